// Copyright (c) 2024, Jay Shah, Ganesh Bikshandi, Ying Zhang, Vijay Thakkar, Pradeep Ramani, Tri Dao.
// Splitting the different template instantiations to different files to speed up compilation.
// This file is auto-generated. See "generate_kernels.py"

#include "flash_fwd_hdim64_256_bf16_split_sm90.cu"
#include "flash_fwd_hdim64_512_bf16_split_sm90.cu"
#include "flash_fwd_hdim192_128_bf16_split_sm90.cu"

// ===== COMPILED SASS (sm_90a) =====

	.target	sm_90a

	.elftype	@"ET_EXEC"


//--------------------- .note.nv.tkinfo           --------------------------
	.section	.note.nv.tkinfo,"",@"SHT_NOTE"
	.sectionflags	@"SHF_NOTE_NV_TKINFO"
	.tkinfo
        /*0018*/ 	.word	0x00000002
        /*0030*/ 	.string	""
        /*0030*/ 	.string	"ptxas"
        /*0030*/ 	.string	"Cuda compilation tools, release 13.0, V13.0.88"
        /*0030*/ 	.string	"Build cuda_13.0.r13.0/compiler.36424714_0"
        /*0030*/ 	.string	"-arch sm_90a -m 64 "



//--------------------- .note.nv.cuinfo           --------------------------
	.section	.note.nv.cuinfo,"",@"SHT_NOTE"
	.sectionflags	@"SHF_NOTE_NV_CUINFO"
        /*0018*/ 	.short	0x0002
        /*001a*/ 	.short	0x005a
        /*001c*/ 	.short	0x0082
	.zero		2


//--------------------- .nv.info                  --------------------------
	.section	.nv.info,"",@"SHT_CUDA_INFO"
	.align	4


	//----- nvinfo : EIATTR_REGCOUNT
	.align		4
        /*0000*/ 	.byte	0x04, 0x2f
        /*0002*/ 	.short	(.L_37 - .L_36)
	.align		4
.L_36:
        /*0004*/ 	.word	index@(_ZN7cutlass13device_kernelIN5flash11enable_sm90INS1_16FlashAttnFwdSm90INS1_25CollectiveMainloopFwdSm90ILi2EN4cute5tupleIJNS5_1CILi1EEES8_S8_EEENS6_IJNS7_ILi128EEENS7_ILi96EEENS7_ILi64EEEEEELi256ENS_10bfloat16_tEfNS_4arch4Sm90ELb1ELb0ELb0ELb1ELb0ELb1ELb1ELb1ELb0ELb1ELb1ELb0EEENS1_21CollectiveEpilogueFwdINS6_IJSA_NS7_ILi256EEESB_EEES9_SE_SG_Li256ELb1ELb1ELb1ELb0EEENS1_36VarlenDynamicPersistentTileSchedulerILi128ELi96ELi256ELi128ELb1ELb1ELb1ELb1ELb1ELb1EEEEEEEEEvNT_6ParamsE)
        /*0008*/ 	.word	0x000000a8


	//----- nvinfo : EIATTR_FRAME_SIZE
	.align		4
.L_37:
        /*000c*/ 	.byte	0x04, 0x11
        /*000e*/ 	.short	(.L_39 - .L_38)
	.align		4
.L_38:
        /*0010*/ 	.word	index@(_ZN7cutlass13device_kernelIN5flash11enable_sm90INS1_16FlashAttnFwdSm90INS1_25CollectiveMainloopFwdSm90ILi2EN4cute5tupleIJNS5_1CILi1EEES8_S8_EEENS6_IJNS7_ILi128EEENS7_ILi96EEENS7_ILi64EEEEEELi256ENS_10bfloat16_tEfNS_4arch4Sm90ELb1ELb0ELb0ELb1ELb0ELb1ELb1ELb1ELb0ELb1ELb1ELb0EEENS1_21CollectiveEpilogueFwdINS6_IJSA_NS7_ILi256EEESB_EEES9_SE_SG_Li256ELb1ELb1ELb1ELb0EEENS1_36VarlenDynamicPersistentTileSchedulerILi128ELi96ELi256ELi128ELb1ELb1ELb1ELb1ELb1ELb1EEEEEEEEEvNT_6ParamsE)
        /*0014*/ 	.word	0x00000180


	//----- nvinfo : EIATTR_REGCOUNT
	.align		4
.L_39:
        /*0018*/ 	.byte	0x04, 0x2f
        /*001a*/ 	.short	(.L_41 - .L_40)
	.align		4
.L_40:
        /*001c*/ 	.word	index@(_ZN7cutlass13device_kernelIN5flash11enable_sm90INS1_16FlashAttnFwdSm90INS1_25CollectiveMainloopFwdSm90ILi2EN4cute5tupleIJNS5_1CILi1EEES8_S8_EEENS6_IJNS7_ILi128EEENS7_ILi96EEENS7_ILi64EEEEEELi256ENS_10bfloat16_tEfNS_4arch4Sm90ELb1ELb0ELb0ELb1ELb0ELb0ELb1ELb1ELb0ELb1ELb1ELb0EEENS1_21CollectiveEpilogueFwdINS6_IJSA_NS7_ILi256EEESB_EEES9_SE_SG_Li256ELb1ELb1ELb1ELb0EEENS1_36VarlenDynamicPersistentTileSchedulerILi128ELi96ELi256ELi128ELb1ELb1ELb1ELb1ELb1ELb1EEEEEEEEEvNT_6ParamsE)
        /*0020*/ 	.word	0x000000a8


	//----- nvinfo : EIATTR_FRAME_SIZE
	.align		4
.L_41:
        /*0024*/ 	.byte	0x04, 0x11
        /*0026*/ 	.short	(.L_43 - .L_42)
	.align		4
.L_42:
        /*0028*/ 	.word	index@(_ZN7cutlass13device_kernelIN5flash11enable_sm90INS1_16FlashAttnFwdSm90INS1_25CollectiveMainloopFwdSm90ILi2EN4cute5tupleIJNS5_1CILi1EEES8_S8_EEENS6_IJNS7_ILi128EEENS7_ILi96EEENS7_ILi64EEEEEELi256ENS_10bfloat16_tEfNS_4arch4Sm90ELb1ELb0ELb0ELb1ELb0ELb0ELb1ELb1ELb0ELb1ELb1ELb0EEENS1_21CollectiveEpilogueFwdINS6_IJSA_NS7_ILi256EEESB_EEES9_SE_SG_Li256ELb1ELb1ELb1ELb0EEENS1_36VarlenDynamicPersistentTileSchedulerILi128ELi96ELi256ELi128ELb1ELb1ELb1ELb1ELb1ELb1EEEEEEEEEvNT_6ParamsE)
        /*002c*/ 	.word	0x00000088


	//----- nvinfo : EIATTR_REGCOUNT
	.align		4
.L_43:
        /*0030*/ 	.byte	0x04, 0x2f
        /*0032*/ 	.short	(.L_45 - .L_44)
	.align		4
.L_44:
        /*0034*/ 	.word	index@(_ZN7cutlass13device_kernelIN5flash11enable_sm90INS1_16FlashAttnFwdSm90INS1_25CollectiveMainloopFwdSm90ILi2EN4cute5tupleIJNS5_1CILi1EEES8_S8_EEENS6_IJNS7_ILi128EEENS7_ILi96EEENS7_ILi64EEEEEELi256ENS_10bfloat16_tEfNS_4arch4Sm90ELb1ELb0ELb0ELb1ELb0ELb1ELb0ELb1ELb0ELb1ELb1ELb0EEENS1_21CollectiveEpilogueFwdINS6_IJSA_NS7_ILi256EEESB_EEES9_SE_SG_Li256ELb1ELb1ELb1ELb0EEENS1_36VarlenDynamicPersistentTileSchedulerILi128ELi96ELi256ELi128ELb1ELb1ELb1ELb1ELb1ELb1EEEEEEEEEvNT_6ParamsE)
        /*0038*/ 	.word	0x000000a8


	//----- nvinfo : EIATTR_FRAME_SIZE
	.align		4
.L_45:
        /*003c*/ 	.byte	0x04, 0x11
        /*003e*/ 	.short	(.L_47 - .L_46)
	.align		4
.L_46:
        /*0040*/ 	.word	index@(_ZN7cutlass13device_kernelIN5flash11enable_sm90INS1_16FlashAttnFwdSm90INS1_25CollectiveMainloopFwdSm90ILi2EN4cute5tupleIJNS5_1CILi1EEES8_S8_EEENS6_IJNS7_ILi128EEENS7_ILi96EEENS7_ILi64EEEEEELi256ENS_10bfloat16_tEfNS_4arch4Sm90ELb1ELb0ELb0ELb1ELb0ELb1ELb0ELb1ELb0ELb1ELb1ELb0EEENS1_21CollectiveEpilogueFwdINS6_IJSA_NS7_ILi256EEESB_EEES9_SE_SG_Li256ELb1ELb1ELb1ELb0EEENS1_36VarlenDynamicPersistentTileSchedulerILi128ELi96ELi256ELi128ELb1ELb1ELb1ELb1ELb1ELb1EEEEEEEEEvNT_6ParamsE)
        /*0044*/ 	.word	0x00000078


	//----- nvinfo : EIATTR_REGCOUNT
	.align		4
.L_47:
        /*0048*/ 	.byte	0x04, 0x2f
        /*004a*/ 	.short	(.L_49 - .L_48)
	.align		4
.L_48:
        /*004c*/ 	.word	index@(_ZN7cutlass13device_kernelIN5flash11enable_sm90INS1_16FlashAttnFwdSm90INS1_25CollectiveMainloopFwdSm90ILi2EN4cute5tupleIJNS5_1CILi1EEES8_S8_EEENS6_IJNS7_ILi128EEENS7_ILi96EEENS7_ILi64EEEEEELi256ENS_10bfloat16_tEfNS_4arch4Sm90ELb1ELb0ELb0ELb1ELb0ELb0ELb0ELb1ELb0ELb1ELb1ELb0EEENS1_21CollectiveEpilogueFwdINS6_IJSA_NS7_ILi256EEESB_EEES9_SE_SG_Li256ELb1ELb1ELb1ELb0EEENS1_36VarlenDynamicPersistentTileSchedulerILi128ELi96ELi256ELi128ELb1ELb1ELb1ELb1ELb1ELb1EEEEEEEEEvNT_6ParamsE)
        /*0050*/ 	.word	0x000000a8


	//----- nvinfo : EIATTR_FRAME_SIZE
	.align		4
.L_49:
        /*0054*/ 	.byte	0x04, 0x11
        /*0056*/ 	.short	(.L_51 - .L_50)
	.align		4
.L_50:
        /*0058*/ 	.word	index@(_ZN7cutlass13device_kernelIN5flash11enable_sm90INS1_16FlashAttnFwdSm90INS1_25CollectiveMainloopFwdSm90ILi2EN4cute5tupleIJNS5_1CILi1EEES8_S8_EEENS6_IJNS7_ILi128EEENS7_ILi96EEENS7_ILi64EEEEEELi256ENS_10bfloat16_tEfNS_4arch4Sm90ELb1ELb0ELb0ELb1ELb0ELb0ELb0ELb1ELb0ELb1ELb1ELb0EEENS1_21CollectiveEpilogueFwdINS6_IJSA_NS7_ILi256EEESB_EEES9_SE_SG_Li256ELb1ELb1ELb1ELb0EEENS1_36VarlenDynamicPersistentTileSchedulerILi128ELi96ELi256ELi128ELb1ELb1ELb1ELb1ELb1ELb1EEEEEEEEEvNT_6ParamsE)
        /*005c*/ 	.word	0x00000060


	//----- nvinfo : EIATTR_REGCOUNT
	.align		4
.L_51:
        /*0060*/ 	.byte	0x04, 0x2f
        /*0062*/ 	.short	(.L_53 - .L_52)
	.align		4
.L_52:
        /*0064*/ 	.word	index@(_ZN7cutlass13device_kernelIN5flash11enable_sm90INS1_16FlashAttnFwdSm90INS1_25CollectiveMainloopFwdSm90ILi2EN4cute5tupleIJNS5_1CILi1EEES8_S8_EEENS6_IJNS7_ILi128EEENS7_ILi96EEENS7_ILi64EEEEEELi256ENS_10bfloat16_tEfNS_4arch4Sm90ELb1ELb0ELb0ELb0ELb0ELb0ELb1ELb1ELb0ELb1ELb1ELb0EEENS1_21CollectiveEpilogueFwdINS6_IJSA_NS7_ILi256EEESB_EEES9_SE_SG_Li256ELb0ELb1ELb1ELb0EEENS1_19SingleTileSchedulerILb0ELb1ELb1ELi128EEEEEEEEEvNT_6ParamsE)
        /*0068*/ 	.word	0x000000a8


	//----- nvinfo : EIATTR_FRAME_SIZE
	.align		4
.L_53:
        /*006c*/ 	.byte	0x04, 0x11
        /*006e*/ 	.short	(.L_55 - .L_54)
	.align		4
.L_54:
        /*0070*/ 	.word	index@(_ZN7cutlass13device_kernelIN5flash11enable_sm90INS1_16FlashAttnFwdSm90INS1_25CollectiveMainloopFwdSm90ILi2EN4cute5tupleIJNS5_1CILi1EEES8_S8_EEENS6_IJNS7_ILi128EEENS7_ILi96EEENS7_ILi64EEEEEELi256ENS_10bfloat16_tEfNS_4arch4Sm90ELb1ELb0ELb0ELb0ELb0ELb0ELb1ELb1ELb0ELb1ELb1ELb0EEENS1_21CollectiveEpilogueFwdINS6_IJSA_NS7_ILi256EEESB_EEES9_SE_SG_Li256ELb0ELb1ELb1ELb0EEENS1_19SingleTileSchedulerILb0ELb1ELb1ELi128EEEEEEEEEvNT_6ParamsE)
        /*0074*/ 	.word	0x00000048


	//----- nvinfo : EIATTR_REGCOUNT
	.align		4
.L_55:
        /*0078*/ 	.byte	0x04, 0x2f
        /*007a*/ 	.short	(.L_57 - .L_56)
	.align		4
.L_56:
        /*007c*/ 	.word	index@(_ZN7cutlass13device_kernelIN5flash11enable_sm90INS1_16FlashAttnFwdSm90INS1_25CollectiveMainloopFwdSm90ILi2EN4cute5tupleIJNS5_1CILi1EEES8_S8_EEENS6_IJNS7_ILi128EEENS7_ILi96EEENS7_ILi64EEEEEELi256ENS_10bfloat16_tEfNS_4arch4Sm90ELb1ELb0ELb0ELb0ELb0ELb0ELb0ELb1ELb0ELb1ELb1ELb0EEENS1_21CollectiveEpilogueFwdINS6_IJSA_NS7_ILi256EEESB_EEES9_SE_SG_Li256ELb0ELb1ELb1ELb0EEENS1_19SingleTileSchedulerILb0ELb1ELb1ELi128EEEEEEEEEvNT_6ParamsE)
        /*0080*/ 	.word	0x000000a8


	//----- nvinfo : EIATTR_FRAME_SIZE
	.align		4
.L_57:
        /*0084*/ 	.byte	0x04, 0x11
        /*0086*/ 	.short	(.L_59 - .L_58)
	.align		4
.L_58:
        /*0088*/ 	.word	index@(_ZN7cutlass13device_kernelIN5flash11enable_sm90INS1_16FlashAttnFwdSm90INS1_25CollectiveMainloopFwdSm90ILi2EN4cute5tupleIJNS5_1CILi1EEES8_S8_EEENS6_IJNS7_ILi128EEENS7_ILi96EEENS7_ILi64EEEEEELi256ENS_10bfloat16_tEfNS_4arch4Sm90ELb1ELb0ELb0ELb0ELb0ELb0ELb0ELb1ELb0ELb1ELb1ELb0EEENS1_21CollectiveEpilogueFwdINS6_IJSA_NS7_ILi256EEESB_EEES9_SE_SG_Li256ELb0ELb1ELb1ELb0EEENS1_19SingleTileSchedulerILb0ELb1ELb1ELi128EEEEEEEEEvNT_6ParamsE)
        /*008c*/ 	.word	0x00000010


	//----- nvinfo : EIATTR_REGCOUNT
	.align		4
.L_59:
        /*0090*/ 	.byte	0x04, 0x2f
        /*0092*/ 	.short	(.L_61 - .L_60)
	.align		4
.L_60:
        /*0094*/ 	.word	index@(_ZN7cutlass13device_kernelIN5flash11enable_sm90INS1_16FlashAttnFwdSm90INS1_25CollectiveMainloopFwdSm90ILi2EN4cute5tupleIJNS5_1CILi1EEES8_S8_EEENS6_IJNS7_ILi128EEENS7_ILi96EEENS7_ILi64EEEEEELi256ENS_10bfloat16_tEfNS_4arch4Sm90ELb0ELb1ELb0ELb1ELb0ELb1ELb1ELb1ELb0ELb1ELb1ELb0EEENS1_21CollectiveEpilogueFwdINS6_IJSA_NS7_ILi256EEESB_EEES9_SE_SG_Li256ELb1ELb1ELb1ELb0EEENS1_36VarlenDynamicPersistentTileSchedulerILi128ELi96ELi256ELi128ELb1ELb1ELb1ELb1ELb0ELb1EEEEEEEEEvNT_6ParamsE)
        /*0098*/ 	.word	0x000000a8


	//----- nvinfo : EIATTR_FRAME_SIZE
	.align		4
.L_61:
        /*009c*/ 	.byte	0x04, 0x11
        /*009e*/ 	.short	(.L_63 - .L_62)
	.align		4
.L_62:
        /*00a0*/ 	.word	index@($_ZN7cutlass13device_kernelIN5flash11enable_sm90INS1_16FlashAttnFwdSm90INS1_25CollectiveMainloopFwdSm90ILi2EN4cute5tupleIJNS5_1CILi1EEES8_S8_EEENS6_IJNS7_ILi128EEENS7_ILi96EEENS7_ILi64EEEEEELi256ENS_10bfloat16_tEfNS_4arch4Sm90ELb0ELb1ELb0ELb1ELb0ELb1ELb1ELb1ELb0ELb1ELb1ELb0EEENS1_21CollectiveEpilogueFwdINS6_IJSA_NS7_ILi256EEESB_EEES9_SE_SG_Li256ELb1ELb1ELb1ELb0EEENS1_36VarlenDynamicPersistentTileSchedulerILi128ELi96ELi256ELi128ELb1ELb1ELb1ELb1ELb0ELb1EEEEEEEEEvNT_6ParamsE$_ZZN5flash25CollectiveMainloopFwdSm90ILi2EN4cute5tupleIJNS1_1CILi1EEES4_S4_EEENS2_IJNS3_ILi128EEENS3_ILi96EEENS3_ILi64EEEEEELi256EN7cutlass10bfloat16_tEfNSA_4arch4Sm90ELb0ELb1ELb0ELb1ELb0ELb1ELb1ELb1ELb0ELb1ELb1ELb0EE3mmaINS_16FlashAttnFwdSm90ISE_NS_21CollectiveEpilogueFwdINS2_IJS6_NS3_ILi256EEES7_EEES5_SB_SD_Li256ELb1ELb1ELb1ELb0EEENS_36VarlenDynamicPersistentTileSchedulerILi128ELi96ELi256ELi128ELb1ELb1ELb1ELb1ELb0ELb1EEEE13SharedStorageENS1_6TensorINS1_11ArrayEngineIfLm128EEENS1_6LayoutINS2_IJNS2_IJNS3_ILi2EEEST_NS3_ILi32EEEEEES4_S4_EEENS2_IJNS2_IJS4_ST_NS3_ILi4EEEEEENS3_ILi0EEESZ_EEEEEEENS_7SoftmaxILi2ELi0EEEEEbRKNSE_6ParamsENSA_25PipelineTmaAsyncNoClusterILi2ENSA_16PipelineTmaAsyncILi2EEEEES1B_RNSA_13PipelineStateILj2EEERT0_RT1_iRiRKNS_16SeqlenInfoQKNewKILb1ELb1EEENS2_IJiiiiEEERT_ENKUliT_T0_T1_E_clIZSF_ISO_S12_S14_EbS17_S1B_S1B_S1E_S1G_S1I_iS1J_S1N_S1O_S1Q_EUlRS1R_iE0_NS3_ILb1EEES1Y_EEDaiS1R_S1S_S1T_)
        /*00a4*/ 	.word	0x00000520


	//----- nvinfo : EIATTR_FRAME_SIZE
	.align		4
.L_63:
        /*00a8*/ 	.byte	0x04, 0x11
        /*00aa*/ 	.short	(.L_65 - .L_64)
	.align		4
.L_64:
        /*00ac*/ 	.word	index@(_ZN7cutlass13device_kernelIN5flash11enable_sm90INS1_16FlashAttnFwdSm90INS1_25CollectiveMainloopFwdSm90ILi2EN4cute5tupleIJNS5_1CILi1EEES8_S8_EEENS6_IJNS7_ILi128EEENS7_ILi96EEENS7_ILi64EEEEEELi256ENS_10bfloat16_tEfNS_4arch4Sm90ELb0ELb1ELb0ELb1ELb0ELb1ELb1ELb1ELb0ELb1ELb1ELb0EEENS1_21CollectiveEpilogueFwdINS6_IJSA_NS7_ILi256EEESB_EEES9_SE_SG_Li256ELb1ELb1ELb1ELb0EEENS1_36VarlenDynamicPersistentTileSchedulerILi128ELi96ELi256ELi128ELb1ELb1ELb1ELb1ELb0ELb1EEEEEEEEEvNT_6ParamsE)
        /*00b0*/ 	.word	0x00000520


	//----- nvinfo : EIATTR_REGCOUNT
	.align		4
.L_65:
        /*00b4*/ 	.byte	0x04, 0x2f
        /*00b6*/ 	.short	(.L_67 - .L_66)
	.align		4
.L_66:
        /*00b8*/ 	.word	index@(_ZN7cutlass13device_kernelIN5flash11enable_sm90INS1_16FlashAttnFwdSm90INS1_25CollectiveMainloopFwdSm90ILi2EN4cute5tupleIJNS5_1CILi1EEES8_S8_EEENS6_IJNS7_ILi128EEENS7_ILi96EEENS7_ILi64EEEEEELi256ENS_10bfloat16_tEfNS_4arch4Sm90ELb0ELb1ELb0ELb1ELb0ELb0ELb1ELb1ELb0ELb1ELb1ELb0EEENS1_21CollectiveEpilogueFwdINS6_IJSA_NS7_ILi256EEESB_EEES9_SE_SG_Li256ELb1ELb1ELb1ELb0EEENS1_36VarlenDynamicPersistentTileSchedulerILi128ELi96ELi256ELi128ELb1ELb1ELb1ELb1ELb0ELb1EEEEEEEEEvNT_6ParamsE)
        /*00bc*/ 	.word	0x000000a8


	//----- nvinfo : EIATTR_FRAME_SIZE
	.align		4
.L_67:
        /*00c0*/ 	.byte	0x04, 0x11
        /*00c2*/ 	.short	(.L_69 - .L_68)
	.align		4
.L_68:
        /*00c4*/ 	.word	index@($_ZN7cutlass13device_kernelIN5flash11enable_sm90INS1_16FlashAttnFwdSm90INS1_25CollectiveMainloopFwdSm90ILi2EN4cute5tupleIJNS5_1CILi1EEES8_S8_EEENS6_IJNS7_ILi128EEENS7_ILi96EEENS7_ILi64EEEEEELi256ENS_10bfloat16_tEfNS_4arch4Sm90ELb0ELb1ELb0ELb1ELb0ELb0ELb1ELb1ELb0ELb1ELb1ELb0EEENS1_21CollectiveEpilogueFwdINS6_IJSA_NS7_ILi256EEESB_EEES9_SE_SG_Li256ELb1ELb1ELb1ELb0EEENS1_36VarlenDynamicPersistentTileSchedulerILi128ELi96ELi256ELi128ELb1ELb1ELb1ELb1ELb0ELb1EEEEEEEEEvNT_6ParamsE$_ZZN5flash25CollectiveMainloopFwdSm90ILi2EN4cute5tupleIJNS1_1CILi1EEES4_S4_EEENS2_IJNS3_ILi128EEENS3_ILi96EEENS3_ILi64EEEEEELi256EN7cutlass10bfloat16_tEfNSA_4arch4Sm90ELb0ELb1ELb0ELb1ELb0ELb0ELb1ELb1ELb0ELb1ELb1ELb0EE3mmaINS_16FlashAttnFwdSm90ISE_NS_21CollectiveEpilogueFwdINS2_IJS6_NS3_ILi256EEES7_EEES5_SB_SD_Li256ELb1ELb1ELb1ELb0EEENS_36VarlenDynamicPersistentTileSchedulerILi128ELi96ELi256ELi128ELb1ELb1ELb1ELb1ELb0ELb1EEEE13SharedStorageENS1_6TensorINS1_11ArrayEngineIfLm128EEENS1_6LayoutINS2_IJNS2_IJNS3_ILi2EEEST_NS3_ILi32EEEEEES4_S4_EEENS2_IJNS2_IJS4_ST_NS3_ILi4EEEEEENS3_ILi0EEESZ_EEEEEEENS_7SoftmaxILi2ELi0EEEEEbRKNSE_6ParamsENSA_25PipelineTmaAsyncNoClusterILi2ENSA_16PipelineTmaAsyncILi2EEEEES1B_RNSA_13PipelineStateILj2EEERT0_RT1_iRiRKNS_16SeqlenInfoQKNewKILb1ELb0EEENS2_IJiiiiEEERT_ENKUliT_T0_T1_E_clIZSF_ISO_S12_S14_EbS17_S1B_S1B_S1E_S1G_S1I_iS1J_S1N_S1O_S1Q_EUlRS1R_iE1_NS3_ILb0EEENS3_ILb1EEEEEDaiS1R_S1S_S1T_)
        /*00c8*/ 	.word	0x000004f0


	//----- nvinfo : EIATTR_FRAME_SIZE
	.align		4
.L_69:
        /*00cc*/ 	.byte	0x04, 0x11
        /*00ce*/ 	.short	(.L_71 - .L_70)
	.align		4
.L_70:
        /*00d0*/ 	.word	index@(_ZN7cutlass13device_kernelIN5flash11enable_sm90INS1_16FlashAttnFwdSm90INS1_25CollectiveMainloopFwdSm90ILi2EN4cute5tupleIJNS5_1CILi1EEES8_S8_EEENS6_IJNS7_ILi128EEENS7_ILi96EEENS7_ILi64EEEEEELi256ENS_10bfloat16_tEfNS_4arch4Sm90ELb0ELb1ELb0ELb1ELb0ELb0ELb1ELb1ELb0ELb1ELb1ELb0EEENS1_21CollectiveEpilogueFwdINS6_IJSA_NS7_ILi256EEESB_EEES9_SE_SG_Li256ELb1ELb1ELb1ELb0EEENS1_36VarlenDynamicPersistentTileSchedulerILi128ELi96ELi256ELi128ELb1ELb1ELb1ELb1ELb0ELb1EEEEEEEEEvNT_6ParamsE)
        /*00d4*/ 	.word	0x000004f0


	//----- nvinfo : EIATTR_REGCOUNT
	.align		4
.L_71:
        /*00d8*/ 	.byte	0x04, 0x2f
        /*00da*/ 	.short	(.L_73 - .L_72)
	.align		4
.L_72:
        /*00dc*/ 	.word	index@(_ZN7cutlass13device_kernelIN5flash11enable_sm90INS1_16FlashAttnFwdSm90INS1_25CollectiveMainloopFwdSm90ILi2EN4cute5tupleIJNS5_1CILi1EEES8_S8_EEENS6_IJNS7_ILi128EEENS7_ILi96EEENS7_ILi64EEEEEELi256ENS_10bfloat16_tEfNS_4arch4Sm90ELb0ELb1ELb0ELb1ELb0ELb1ELb0ELb1ELb0ELb1ELb1ELb0EEENS1_21CollectiveEpilogueFwdINS6_IJSA_NS7_ILi256EEESB_EEES9_SE_SG_Li256ELb1ELb1ELb1ELb0EEENS1_36VarlenDynamicPersistentTileSchedulerILi128ELi96ELi256ELi128ELb1ELb1ELb1ELb1ELb0ELb1EEEEEEEEEvNT_6ParamsE)
        /*00e0*/ 	.word	0x000000a8


	//----- nvinfo : EIATTR_FRAME_SIZE
	.align		4
.L_73:
        /*00e4*/ 	.byte	0x04, 0x11
        /*00e6*/ 	.short	(.L_75 - .L_74)
	.align		4
.L_74:
        /*00e8*/ 	.word	index@(_ZN7cutlass13device_kernelIN5flash11enable_sm90INS1_16FlashAttnFwdSm90INS1_25CollectiveMainloopFwdSm90ILi2EN4cute5tupleIJNS5_1CILi1EEES8_S8_EEENS6_IJNS7_ILi128EEENS7_ILi96EEENS7_ILi64EEEEEELi256ENS_10bfloat16_tEfNS_4arch4Sm90ELb0ELb1ELb0ELb1ELb0ELb1ELb0ELb1ELb0ELb1ELb1ELb0EEENS1_21CollectiveEpilogueFwdINS6_IJSA_NS7_ILi256EEESB_EEES9_SE_SG_Li256ELb1ELb1ELb1ELb0EEENS1_36VarlenDynamicPersistentTileSchedulerILi128ELi96ELi256ELi128ELb1ELb1ELb1ELb1ELb0ELb1EEEEEEEEEvNT_6ParamsE)
        /*00ec*/ 	.word	0x00000078


	//----- nvinfo : EIATTR_REGCOUNT
	.align		4
.L_75:
        /*00f0*/ 	.byte	0x04, 0x2f
        /*00f2*/ 	.short	(.L_77 - .L_76)
	.align		4
.L_76:
        /*00f4*/ 	.word	index@(_ZN7cutlass13device_kernelIN5flash11enable_sm90INS1_16FlashAttnFwdSm90INS1_25CollectiveMainloopFwdSm90ILi2EN4cute5tupleIJNS5_1CILi1EEES8_S8_EEENS6_IJNS7_ILi128EEENS7_ILi96EEENS7_ILi64EEEEEELi256ENS_10bfloat16_tEfNS_4arch4Sm90ELb0ELb1ELb0ELb1ELb0ELb0ELb0ELb1ELb0ELb1ELb1ELb0EEENS1_21CollectiveEpilogueFwdINS6_IJSA_NS7_ILi256EEESB_EEES9_SE_SG_Li256ELb1ELb1ELb1ELb0EEENS1_36VarlenDynamicPersistentTileSchedulerILi128ELi96ELi256ELi128ELb1ELb1ELb1ELb1ELb0ELb1EEEEEEEEEvNT_6ParamsE)
        /*00f8*/ 	.word	0x000000a8


	//----- nvinfo : EIATTR_FRAME_SIZE
	.align		4
.L_77:
        /*00fc*/ 	.byte	0x04, 0x11
        /*00fe*/ 	.short	(.L_79 - .L_78)
	.align		4
.L_78:
        /*0100*/ 	.word	index@(_ZN7cutlass13device_kernelIN5flash11enable_sm90INS1_16FlashAttnFwdSm90INS1_25CollectiveMainloopFwdSm90ILi2EN4cute5tupleIJNS5_1CILi1EEES8_S8_EEENS6_IJNS7_ILi128EEENS7_ILi96EEENS7_ILi64EEEEEELi256ENS_10bfloat16_tEfNS_4arch4Sm90ELb0ELb1ELb0ELb1ELb0ELb0ELb0ELb1ELb0ELb1ELb1ELb0EEENS1_21CollectiveEpilogueFwdINS6_IJSA_NS7_ILi256EEESB_EEES9_SE_SG_Li256ELb1ELb1ELb1ELb0EEENS1_36VarlenDynamicPersistentTileSchedulerILi128ELi96ELi256ELi128ELb1ELb1ELb1ELb1ELb0ELb1EEEEEEEEEvNT_6ParamsE)
        /*0104*/ 	.word	0x00000068


	//----- nvinfo : EIATTR_REGCOUNT
	.align		4
.L_79:
        /*0108*/ 	.byte	0x04, 0x2f
        /*010a*/ 	.short	(.L_81 - .L_80)
	.align		4
.L_80:
        /*010c*/ 	.word	index@(_ZN7cutlass13device_kernelIN5flash11enable_sm90INS1_16FlashAttnFwdSm90INS1_25CollectiveMainloopFwdSm90ILi2EN4cute5tupleIJNS5_1CILi1EEES8_S8_EEENS6_IJNS7_ILi128EEENS7_ILi96EEENS7_ILi64EEEEEELi256ENS_10bfloat16_tEfNS_4arch4Sm90ELb0ELb1ELb0ELb0ELb0ELb0ELb1ELb1ELb0ELb1ELb1ELb0EEENS1_21CollectiveEpilogueFwdINS6_IJSA_NS7_ILi256EEESB_EEES9_SE_SG_Li256ELb0ELb1ELb1ELb0EEENS1_19SingleTileSchedulerILb0ELb1ELb1ELi128EEEEEEEEEvNT_6ParamsE)
        /*0110*/ 	.word	0x000000a8


	//----- nvinfo : EIATTR_FRAME_SIZE
	.align		4
.L_81:
        /*0114*/ 	.byte	0x04, 0x11
        /*0116*/ 	.short	(.L_83 - .L_82)
	.align		4
.L_82:
        /*0118*/ 	.word	index@($_ZN7cutlass13device_kernelIN5flash11enable_sm90INS1_16FlashAttnFwdSm90INS1_25CollectiveMainloopFwdSm90ILi2EN4cute5tupleIJNS5_1CILi1EEES8_S8_EEENS6_IJNS7_ILi128EEENS7_ILi96EEENS7_ILi64EEEEEELi256ENS_10bfloat16_tEfNS_4arch4Sm90ELb0ELb1ELb0ELb0ELb0ELb0ELb1ELb1ELb0ELb1ELb1ELb0EEENS1_21CollectiveEpilogueFwdINS6_IJSA_NS7_ILi256EEESB_EEES9_SE_SG_Li256ELb0ELb1ELb1ELb0EEENS1_19SingleTileSchedulerILb0ELb1ELb1ELi128EEEEEEEEEvNT_6ParamsE$_ZZN5flash25CollectiveMainloopFwdSm90ILi2EN4cute5tupleIJNS1_1CILi1EEES4_S4_EEENS2_IJNS3_ILi128EEENS3_ILi96EEENS3_ILi64EEEEEELi256EN7cutlass10bfloat16_tEfNSA_4arch4Sm90ELb0ELb1ELb0ELb0ELb0ELb0ELb1ELb1ELb0ELb1ELb1ELb0EE3mmaINS_16FlashAttnFwdSm90ISE_NS_21CollectiveEpilogueFwdINS2_IJS6_NS3_ILi256EEES7_EEES5_SB_SD_Li256ELb0ELb1ELb1ELb0EEENS_19SingleTileSchedulerILb0ELb1ELb1ELi128EEEE13SharedStorageENS1_6TensorINS1_11ArrayEngineIfLm128EEENS1_6LayoutINS2_IJNS2_IJNS3_ILi2EEEST_NS3_ILi32EEEEEES4_S4_EEENS2_IJNS2_IJS4_ST_NS3_ILi4EEEEEENS3_ILi0EEESZ_EEEEEEENS_7SoftmaxILi2ELi0EEEEEbRKNSE_6ParamsENSA_25PipelineTmaAsyncNoClusterILi2ENSA_16PipelineTmaAsyncILi2EEEEES1B_RNSA_13PipelineStateILj2EEERT0_RT1_iRiRKNS_16SeqlenInfoQKNewKILb0ELb0EEENS2_IJiiiiEEERT_ENKUliT_T0_T1_E_clIZSF_ISO_S12_S14_EbS17_S1B_S1B_S1E_S1G_S1I_iS1J_S1N_S1O_S1Q_EUlRS1R_iE1_NS3_ILb0EEENS3_ILb1EEEEEDaiS1R_S1S_S1T_)
        /*011c*/ 	.word	0x000032c0


	//----- nvinfo : EIATTR_FRAME_SIZE
	.align		4
.L_83:
        /*0120*/ 	.byte	0x04, 0x11
        /*0122*/ 	.short	(.L_85 - .L_84)
	.align		4
.L_84:
        /*0124*/ 	.word	index@(_ZN7cutlass13device_kernelIN5flash11enable_sm90INS1_16FlashAttnFwdSm90INS1_25CollectiveMainloopFwdSm90ILi2EN4cute5tupleIJNS5_1CILi1EEES8_S8_EEENS6_IJNS7_ILi128EEENS7_ILi96EEENS7_ILi64EEEEEELi256ENS_10bfloat16_tEfNS_4arch4Sm90ELb0ELb1ELb0ELb0ELb0ELb0ELb1ELb1ELb0ELb1ELb1ELb0EEENS1_21CollectiveEpilogueFwdINS6_IJSA_NS7_ILi256EEESB_EEES9_SE_SG_Li256ELb0ELb1ELb1ELb0EEENS1_19SingleTileSchedulerILb0ELb1ELb1ELi128EEEEEEEEEvNT_6ParamsE)
        /*0128*/ 	.word	0x000032c0


	//----- nvinfo : EIATTR_REGCOUNT
	.align		4
.L_85:
        /*012c*/ 	.byte	0x04, 0x2f
        /*012e*/ 	.short	(.L_87 - .L_86)
	.align		4
.L_86:
        /*0130*/ 	.word	index@(_ZN7cutlass13device_kernelIN5flash11enable_sm90INS1_16FlashAttnFwdSm90INS1_25CollectiveMainloopFwdSm90ILi2EN4cute5tupleIJNS5_1CILi1EEES8_S8_EEENS6_IJNS7_ILi128EEENS7_ILi96EEENS7_ILi64EEEEEELi256ENS_10bfloat16_tEfNS_4arch4Sm90ELb0ELb1ELb0ELb0ELb0ELb0ELb0ELb1ELb0ELb1ELb1ELb0EEENS1_21CollectiveEpilogueFwdINS6_IJSA_NS7_ILi256EEESB_EEES9_SE_SG_Li256ELb0ELb1ELb1ELb0EEENS1_19SingleTileSchedulerILb0ELb1ELb1ELi128EEEEEEEEEvNT_6ParamsE)
        /*0134*/ 	.word	0x000000a8


	//----- nvinfo : EIATTR_FRAME_SIZE
	.align		4
.L_87:
        /*0138*/ 	.byte	0x04, 0x11
        /*013a*/ 	.short	(.L_89 - .L_88)
	.align		4
.L_88:
        /*013c*/ 	.word	index@(_ZN7cutlass13device_kernelIN5flash11enable_sm90INS1_16FlashAttnFwdSm90INS1_25CollectiveMainloopFwdSm90ILi2EN4cute5tupleIJNS5_1CILi1EEES8_S8_EEENS6_IJNS7_ILi128EEENS7_ILi96EEENS7_ILi64EEEEEELi256ENS_10bfloat16_tEfNS_4arch4Sm90ELb0ELb1ELb0ELb0ELb0ELb0ELb0ELb1ELb0ELb1ELb1ELb0EEENS1_21CollectiveEpilogueFwdINS6_IJSA_NS7_ILi256EEESB_EEES9_SE_SG_Li256ELb0ELb1ELb1ELb0EEENS1_19SingleTileSchedulerILb0ELb1ELb1ELi128EEEEEEEEEvNT_6ParamsE)
        /*0140*/ 	.word	0x00000008


	//----- nvinfo : EIATTR_REGCOUNT
	.align		4
.L_89:
        /*0144*/ 	.byte	0x04, 0x2f
        /*0146*/ 	.short	(.L_91 - .L_90)
	.align		4
.L_90:
        /*0148*/ 	.word	index@(_ZN7cutlass13device_kernelIN5flash11enable_sm90INS1_16FlashAttnFwdSm90INS1_25CollectiveMainloopFwdSm90ILi2EN4cute5tupleIJNS5_1CILi1EEES8_S8_EEENS6_IJNS7_ILi128EEENS7_ILi96EEENS7_ILi64EEEEEELi256ENS_10bfloat16_tEfNS_4arch4Sm90ELb0ELb0ELb0ELb1ELb0ELb1ELb1ELb1ELb0ELb1ELb1ELb0EEENS1_21CollectiveEpilogueFwdINS6_IJSA_NS7_ILi256EEESB_EEES9_SE_SG_Li256ELb1ELb1ELb1ELb0EEENS1_36VarlenDynamicPersistentTileSchedulerILi128ELi96ELi256ELi128ELb1ELb1ELb1ELb0ELb1ELb1EEEEEEEEEvNT_6ParamsE)
        /*014c*/ 	.word	0x000000a8


	//----- nvinfo : EIATTR_FRAME_SIZE
	.align		4
.L_91:
        /*0150*/ 	.byte	0x04, 0x11
        /*0152*/ 	.short	(.L_93 - .L_92)
	.align		4
.L_92:
        /*0154*/ 	.word	index@(_ZN7cutlass13device_kernelIN5flash11enable_sm90INS1_16FlashAttnFwdSm90INS1_25CollectiveMainloopFwdSm90ILi2EN4cute5tupleIJNS5_1CILi1EEES8_S8_EEENS6_IJNS7_ILi128EEENS7_ILi96EEENS7_ILi64EEEEEELi256ENS_10bfloat16_tEfNS_4arch4Sm90ELb0ELb0ELb0ELb1ELb0ELb1ELb1ELb1ELb0ELb1ELb1ELb0EEENS1_21CollectiveEpilogueFwdINS6_IJSA_NS7_ILi256EEESB_EEES9_SE_SG_Li256ELb1ELb1ELb1ELb0EEENS1_36VarlenDynamicPersistentTileSchedulerILi128ELi96ELi256ELi128ELb1ELb1ELb1ELb0ELb1ELb1EEEEEEEEEvNT_6ParamsE)
        /*0158*/ 	.word	0x000000b0


	//----- nvinfo : EIATTR_REGCOUNT
	.align		4
.L_93:
        /*015c*/ 	.byte	0x04, 0x2f
        /*015e*/ 	.short	(.L_95 - .L_94)
	.align		4
.L_94:
        /*0160*/ 	.word	index@(_ZN7cutlass13device_kernelIN5flash11enable_sm90INS1_16FlashAttnFwdSm90INS1_25CollectiveMainloopFwdSm90ILi2EN4cute5tupleIJNS5_1CILi1EEES8_S8_EEENS6_IJNS7_ILi128EEENS7_ILi96EEENS7_ILi64EEEEEELi256ENS_10bfloat16_tEfNS_4arch4Sm90ELb0ELb0ELb0ELb1ELb0ELb0ELb1ELb1ELb0ELb1ELb1ELb0EEENS1_21CollectiveEpilogueFwdINS6_IJSA_NS7_ILi256EEESB_EEES9_SE_SG_Li256ELb1ELb1ELb1ELb0EEENS1_36VarlenDynamicPersistentTileSchedulerILi128ELi96ELi256ELi128ELb1ELb1ELb1ELb0ELb1ELb1EEEEEEEEEvNT_6ParamsE)
        /*0164*/ 	.word	0x000000a8


	//----- nvinfo : EIATTR_FRAME_SIZE
	.align		4
.L_95:
        /*0168*/ 	.byte	0x04, 0x11
        /*016a*/ 	.short	(.L_97 - .L_96)
	.align		4
.L_96:
        /*016c*/ 	.word	index@(_ZN7cutlass13device_kernelIN5flash11enable_sm90INS1_16FlashAttnFwdSm90INS1_25CollectiveMainloopFwdSm90ILi2EN4cute5tupleIJNS5_1CILi1EEES8_S8_EEENS6_IJNS7_ILi128EEENS7_ILi96EEENS7_ILi64EEEEEELi256ENS_10bfloat16_tEfNS_4arch4Sm90ELb0ELb0ELb0ELb1ELb0ELb0ELb1ELb1ELb0ELb1ELb1ELb0EEENS1_21CollectiveEpilogueFwdINS6_IJSA_NS7_ILi256EEESB_EEES9_SE_SG_Li256ELb1ELb1ELb1ELb0EEENS1_36VarlenDynamicPersistentTileSchedulerILi128ELi96ELi256ELi128ELb1ELb1ELb1ELb0ELb1ELb1EEEEEEEEEvNT_6ParamsE)
        /*0170*/ 	.word	0x00000088


	//----- nvinfo : EIATTR_REGCOUNT
	.align		4
.L_97:
        /*0174*/ 	.byte	0x04, 0x2f
        /*0176*/ 	.short	(.L_99 - .L_98)
	.align		4
.L_98:
        /*0178*/ 	.word	index@(_ZN7cutlass13device_kernelIN5flash11enable_sm90INS1_16FlashAttnFwdSm90INS1_25CollectiveMainloopFwdSm90ILi2EN4cute5tupleIJNS5_1CILi1EEES8_S8_EEENS6_IJNS7_ILi128EEENS7_ILi96EEENS7_ILi64EEEEEELi256ENS_10bfloat16_tEfNS_4arch4Sm90ELb0ELb0ELb0ELb1ELb0ELb1ELb0ELb1ELb0ELb1ELb1ELb0EEENS1_21CollectiveEpilogueFwdINS6_IJSA_NS7_ILi256EEESB_EEES9_SE_SG_Li256ELb1ELb1ELb1ELb0EEENS1_36VarlenDynamicPersistentTileSchedulerILi128ELi96ELi256ELi128ELb1ELb1ELb1ELb0ELb1ELb1EEEEEEEEEvNT_6ParamsE)
        /*017c*/ 	.word	0x000000a8


	//----- nvinfo : EIATTR_FRAME_SIZE
	.align		4
.L_99:
        /*0180*/ 	.byte	0x04, 0x11
        /*0182*/ 	.short	(.L_101 - .L_100)
	.align		4
.L_100:
        /*0184*/ 	.word	index@(_ZN7cutlass13device_kernelIN5flash11enable_sm90INS1_16FlashAttnFwdSm90INS1_25CollectiveMainloopFwdSm90ILi2EN4cute5tupleIJNS5_1CILi1EEES8_S8_EEENS6_IJNS7_ILi128EEENS7_ILi96EEENS7_ILi64EEEEEELi256ENS_10bfloat16_tEfNS_4arch4Sm90ELb0ELb0ELb0ELb1ELb0ELb1ELb0ELb1ELb0ELb1ELb1ELb0EEENS1_21CollectiveEpilogueFwdINS6_IJSA_NS7_ILi256EEESB_EEES9_SE_SG_Li256ELb1ELb1ELb1ELb0EEENS1_36VarlenDynamicPersistentTileSchedulerILi128ELi96ELi256ELi128ELb1ELb1ELb1ELb0ELb1ELb1EEEEEEEEEvNT_6ParamsE)
        /*0188*/ 	.word	0x00000078


	//----- nvinfo : EIATTR_REGCOUNT
	.align		4
.L_101:
        /*018c*/ 	.byte	0x04, 0x2f
        /*018e*/ 	.short	(.L_103 - .L_102)
	.align		4
.L_102:
        /*0190*/ 	.word	index@(_ZN7cutlass13device_kernelIN5flash11enable_sm90INS1_16FlashAttnFwdSm90INS1_25CollectiveMainloopFwdSm90ILi2EN4cute5tupleIJNS5_1CILi1EEES8_S8_EEENS6_IJNS7_ILi128EEENS7_ILi96EEENS7_ILi64EEEEEELi256ENS_10bfloat16_tEfNS_4arch4Sm90ELb0ELb0ELb0ELb1ELb0ELb0ELb0ELb1ELb0ELb1ELb1ELb0EEENS1_21CollectiveEpilogueFwdINS6_IJSA_NS7_ILi256EEESB_EEES9_SE_SG_Li256ELb1ELb1ELb1ELb0EEENS1_36VarlenDynamicPersistentTileSchedulerILi128ELi96ELi256ELi128ELb1ELb1ELb1ELb0ELb1ELb1EEEEEEEEEvNT_6ParamsE)
        /*0194*/ 	.word	0x000000a8


	//----- nvinfo : EIATTR_FRAME_SIZE
	.align		4
.L_103:
        /*0198*/ 	.byte	0x04, 0x11
        /*019a*/ 	.short	(.L_105 - .L_104)
	.align		4
.L_104:
        /*019c*/ 	.word	index@(_ZN7cutlass13device_kernelIN5flash11enable_sm90INS1_16FlashAttnFwdSm90INS1_25CollectiveMainloopFwdSm90ILi2EN4cute5tupleIJNS5_1CILi1EEES8_S8_EEENS6_IJNS7_ILi128EEENS7_ILi96EEENS7_ILi64EEEEEELi256ENS_10bfloat16_tEfNS_4arch4Sm90ELb0ELb0ELb0ELb1ELb0ELb0ELb0ELb1ELb0ELb1ELb1ELb0EEENS1_21CollectiveEpilogueFwdINS6_IJSA_NS7_ILi256EEESB_EEES9_SE_SG_Li256ELb1ELb1ELb1ELb0EEENS1_36VarlenDynamicPersistentTileSchedulerILi128ELi96ELi256ELi128ELb1ELb1ELb1ELb0ELb1ELb1EEEEEEEEEvNT_6ParamsE)
        /*01a0*/ 	.word	0x00000060


	//----- nvinfo : EIATTR_REGCOUNT
	.align		4
.L_105:
        /*01a4*/ 	.byte	0x04, 0x2f
        /*01a6*/ 	.short	(.L_107 - .L_106)
	.align		4
.L_106:
        /*01a8*/ 	.word	index@(_ZN7cutlass13device_kernelIN5flash11enable_sm90INS1_16FlashAttnFwdSm90INS1_25CollectiveMainloopFwdSm90ILi2EN4cute5tupleIJNS5_1CILi1EEES8_S8_EEENS6_IJNS7_ILi128EEENS7_ILi96EEENS7_ILi64EEEEEELi256ENS_10bfloat16_tEfNS_4arch4Sm90ELb0ELb0ELb0ELb0ELb0ELb0ELb1ELb1ELb0ELb1ELb1ELb0EEENS1_21CollectiveEpilogueFwdINS6_IJSA_NS7_ILi256EEESB_EEES9_SE_SG_Li256ELb0ELb1ELb1ELb0EEENS1_19SingleTileSchedulerILb0ELb1ELb1ELi128EEEEEEEEEvNT_6ParamsE)
        /*01ac*/ 	.word	0x000000a8


	//----- nvinfo : EIATTR_FRAME_SIZE
	.align		4
.L_107:
        /*01b0*/ 	.byte	0x04, 0x11
        /*01b2*/ 	.short	(.L_109 - .L_108)
	.align		4
.L_108:
        /*01b4*/ 	.word	index@(_ZN7cutlass13device_kernelIN5flash11enable_sm90INS1_16FlashAttnFwdSm90INS1_25CollectiveMainloopFwdSm90ILi2EN4cute5tupleIJNS5_1CILi1EEES8_S8_EEENS6_IJNS7_ILi128EEENS7_ILi96EEENS7_ILi64EEEEEELi256ENS_10bfloat16_tEfNS_4arch4Sm90ELb0ELb0ELb0ELb0ELb0ELb0ELb1ELb1ELb0ELb1ELb1ELb0EEENS1_21CollectiveEpilogueFwdINS6_IJSA_NS7_ILi256EEESB_EEES9_SE_SG_Li256ELb0ELb1ELb1ELb0EEENS1_19SingleTileSchedulerILb0ELb1ELb1ELi128EEEEEEEEEvNT_6ParamsE)
        /*01b8*/ 	.word	0x00000038


	//----- nvinfo : EIATTR_REGCOUNT
	.align		4
.L_109:
        /*01bc*/ 	.byte	0x04, 0x2f
        /*01be*/ 	.short	(.L_111 - .L_110)
	.align		4
.L_110:
        /*01c0*/ 	.word	index@(_ZN7cutlass13device_kernelIN5flash11enable_sm90INS1_16FlashAttnFwdSm90INS1_25CollectiveMainloopFwdSm90ILi2EN4cute5tupleIJNS5_1CILi1EEES8_S8_EEENS6_IJNS7_ILi128EEENS7_ILi96EEENS7_ILi64EEEEEELi256ENS_10bfloat16_tEfNS_4arch4Sm90ELb0ELb0ELb0ELb0ELb0ELb0ELb0ELb1ELb0ELb1ELb1ELb0EEENS1_21CollectiveEpilogueFwdINS6_IJSA_NS7_ILi256EEESB_EEES9_SE_SG_Li256ELb0ELb1ELb1ELb0EEENS1_19SingleTileSchedulerILb0ELb1ELb1ELi128EEEEEEEEEvNT_6ParamsE)
        /*01c4*/ 	.word	0x000000a8


	//----- nvinfo : EIATTR_FRAME_SIZE
	.align		4
.L_111:
        /*01c8*/ 	.byte	0x04, 0x11
        /*01ca*/ 	.short	(.L_113 - .L_112)
	.align		4
.L_112:
        /*01cc*/ 	.word	index@(_ZN7cutlass13device_kernelIN5flash11enable_sm90INS1_16FlashAttnFwdSm90INS1_25CollectiveMainloopFwdSm90ILi2EN4cute5tupleIJNS5_1CILi1EEES8_S8_EEENS6_IJNS7_ILi128EEENS7_ILi96EEENS7_ILi64EEEEEELi256ENS_10bfloat16_tEfNS_4arch4Sm90ELb0ELb0ELb0ELb0ELb0ELb0ELb0ELb1ELb0ELb1ELb1ELb0EEENS1_21CollectiveEpilogueFwdINS6_IJSA_NS7_ILi256EEESB_EEES9_SE_SG_Li256ELb0ELb1ELb1ELb0EEENS1_19SingleTileSchedulerILb0ELb1ELb1ELi128EEEEEEEEEvNT_6ParamsE)
        /*01d0*/ 	.word	0x00000010


	//----- nvinfo : EIATTR_REGCOUNT
	.align		4
.L_113:
        /*01d4*/ 	.byte	0x04, 0x2f
        /*01d6*/ 	.short	(.L_115 - .L_114)
	.align		4
.L_114:
        /*01d8*/ 	.word	index@(_ZN7cutlass13device_kernelIN5flash11enable_sm90INS1_16FlashAttnFwdSm90INS1_25CollectiveMainloopFwdSm90ILi2EN4cute5tupleIJNS5_1CILi1EEES8_S8_EEENS6_IJNS7_ILi64EEESA_SA_EEELi512ENS_10bfloat16_tEfNS_4arch4Sm90ELb1ELb0ELb0ELb1ELb0ELb1ELb1ELb0ELb0ELb1ELb1ELb0EEENS1_21CollectiveEpilogueFwdINS6_IJSA_NS7_ILi512EEESA_EEES9_SC_SE_Li256ELb1ELb1ELb1ELb0EEENS1_36VarlenDynamicPersistentTileSchedulerILi64ELi64ELi256ELi128ELb1ELb1ELb1ELb1ELb1ELb1EEEEEEEEEvNT_6ParamsE)
        /*01dc*/ 	.word	0x000000a8


	//----- nvinfo : EIATTR_FRAME_SIZE
	.align		4
.L_115:
        /*01e0*/ 	.byte	0x04, 0x11
        /*01e2*/ 	.short	(.L_117 - .L_116)
	.align		4
.L_116:
        /*01e4*/ 	.word	index@(_ZN7cutlass13device_kernelIN5flash11enable_sm90INS1_16FlashAttnFwdSm90INS1_25CollectiveMainloopFwdSm90ILi2EN4cute5tupleIJNS5_1CILi1EEES8_S8_EEENS6_IJNS7_ILi64EEESA_SA_EEELi512ENS_10bfloat16_tEfNS_4arch4Sm90ELb1ELb0ELb0ELb1ELb0ELb1ELb1ELb0ELb0ELb1ELb1ELb0EEENS1_21CollectiveEpilogueFwdINS6_IJSA_NS7_ILi512EEESA_EEES9_SC_SE_Li256ELb1ELb1ELb1ELb0EEENS1_36VarlenDynamicPersistentTileSchedulerILi64ELi64ELi256ELi128ELb1ELb1ELb1ELb1ELb1ELb1EEEEEEEEEvNT_6ParamsE)
        /*01e8*/ 	.word	0x00000088


	//----- nvinfo : EIATTR_REGCOUNT
	.align		4
.L_117:
        /*01ec*/ 	.byte	0x04, 0x2f
        /*01ee*/ 	.short	(.L_119 - .L_118)
	.align		4
.L_118:
        /*01f0*/ 	.word	index@(_ZN7cutlass13device_kernelIN5flash11enable_sm90INS1_16FlashAttnFwdSm90INS1_25CollectiveMainloopFwdSm90ILi2EN4cute5tupleIJNS5_1CILi1EEES8_S8_EEENS6_IJNS7_ILi64EEESA_SA_EEELi512ENS_10bfloat16_tEfNS_4arch4Sm90ELb1ELb0ELb0ELb1ELb0ELb0ELb1ELb0ELb0ELb1ELb1ELb0EEENS1_21CollectiveEpilogueFwdINS6_IJSA_NS7_ILi512EEESA_EEES9_SC_SE_Li256ELb1ELb1ELb1ELb0EEENS1_36VarlenDynamicPersistentTileSchedulerILi64ELi64ELi256ELi128ELb1ELb1ELb1ELb1ELb1ELb1EEEEEEEEEvNT_6ParamsE)
        /*01f4*/ 	.word	0x000000a8


	//----- nvinfo : EIATTR_FRAME_SIZE
	.align		4
.L_119:
        /*01f8*/ 	.byte	0x04, 0x11
        /*01fa*/ 	.short	(.L_121 - .L_120)
	.align		4
.L_120:
        /*01fc*/ 	.word	index@(_ZN7cutlass13device_kernelIN5flash11enable_sm90INS1_16FlashAttnFwdSm90INS1_25CollectiveMainloopFwdSm90ILi2EN4cute5tupleIJNS5_1CILi1EEES8_S8_EEENS6_IJNS7_ILi64EEESA_SA_EEELi512ENS_10bfloat16_tEfNS_4arch4Sm90ELb1ELb0ELb0ELb1ELb0ELb0ELb1ELb0ELb0ELb1ELb1ELb0EEENS1_21CollectiveEpilogueFwdINS6_IJSA_NS7_ILi512EEESA_EEES9_SC_SE_Li256ELb1ELb1ELb1ELb0EEENS1_36VarlenDynamicPersistentTileSchedulerILi64ELi64ELi256ELi128ELb1ELb1ELb1ELb1ELb1ELb1EEEEEEEEEvNT_6ParamsE)
        /*0200*/ 	.word	0x00000078


	//----- nvinfo : EIATTR_REGCOUNT
	.align		4
.L_121:
        /*0204*/ 	.byte	0x04, 0x2f
        /*0206*/ 	.short	(.L_123 - .L_122)
	.align		4
.L_122:
        /*0208*/ 	.word	index@(_ZN7cutlass13device_kernelIN5flash11enable_sm90INS1_16FlashAttnFwdSm90INS1_25CollectiveMainloopFwdSm90ILi2EN4cute5tupleIJNS5_1CILi1EEES8_S8_EEENS6_IJNS7_ILi64EEESA_SA_EEELi512ENS_10bfloat16_tEfNS_4arch4Sm90ELb1ELb0ELb0ELb1ELb0ELb1ELb0ELb0ELb0ELb1ELb1ELb0EEENS1_21CollectiveEpilogueFwdINS6_IJSA_NS7_ILi512EEESA_EEES9_SC_SE_Li256ELb1ELb1ELb1ELb0EEENS1_36VarlenDynamicPersistentTileSchedulerILi64ELi64ELi256ELi128ELb1ELb1ELb1ELb1ELb1ELb1EEEEEEEEEvNT_6ParamsE)
        /*020c*/ 	.word	0x000000a8


	//----- nvinfo : EIATTR_FRAME_SIZE
	.align		4
.L_123:
        /*0210*/ 	.byte	0x04, 0x11
        /*0212*/ 	.short	(.L_125 - .L_124)
	.align		4
.L_124:
        /*0214*/ 	.word	index@(_ZN7cutlass13device_kernelIN5flash11enable_sm90INS1_16FlashAttnFwdSm90INS1_25CollectiveMainloopFwdSm90ILi2EN4cute5tupleIJNS5_1CILi1EEES8_S8_EEENS6_IJNS7_ILi64EEESA_SA_EEELi512ENS_10bfloat16_tEfNS_4arch4Sm90ELb1ELb0ELb0ELb1ELb0ELb1ELb0ELb0ELb0ELb1ELb1ELb0EEENS1_21CollectiveEpilogueFwdINS6_IJSA_NS7_ILi512EEESA_EEES9_SC_SE_Li256ELb1ELb1ELb1ELb0EEENS1_36VarlenDynamicPersistentTileSchedulerILi64ELi64ELi256ELi128ELb1ELb1ELb1ELb1ELb1ELb1EEEEEEEEEvNT_6ParamsE)
        /*0218*/ 	.word	0x00000070


	//----- nvinfo : EIATTR_REGCOUNT
	.align		4
.L_125:
        /*021c*/ 	.byte	0x04, 0x2f
        /*021e*/ 	.short	(.L_127 - .L_126)
	.align		4
.L_126:
        /*0220*/ 	.word	index@(_ZN7cutlass13device_kernelIN5flash11enable_sm90INS1_16FlashAttnFwdSm90INS1_25CollectiveMainloopFwdSm90ILi2EN4cute5tupleIJNS5_1CILi1EEES8_S8_EEENS6_IJNS7_ILi64EEESA_SA_EEELi512ENS_10bfloat16_tEfNS_4arch4Sm90ELb1ELb0ELb0ELb1ELb0ELb0ELb0ELb0ELb0ELb1ELb1ELb0EEENS1_21CollectiveEpilogueFwdINS6_IJSA_NS7_ILi512EEESA_EEES9_SC_SE_Li256ELb1ELb1ELb1ELb0EEENS1_36VarlenDynamicPersistentTileSchedulerILi64ELi64ELi256ELi128ELb1ELb1ELb1ELb1ELb1ELb1EEEEEEEEEvNT_6ParamsE)
        /*0224*/ 	.word	0x000000a8


	//----- nvinfo : EIATTR_FRAME_SIZE
	.align		4
.L_127:
        /*0228*/ 	.byte	0x04, 0x11
        /*022a*/ 	.short	(.L_129 - .L_128)
	.align		4
.L_128:
        /*022c*/ 	.word	index@(_ZN7cutlass13device_kernelIN5flash11enable_sm90INS1_16FlashAttnFwdSm90INS1_25CollectiveMainloopFwdSm90ILi2EN4cute5tupleIJNS5_1CILi1EEES8_S8_EEENS6_IJNS7_ILi64EEESA_SA_EEELi512ENS_10bfloat16_tEfNS_4arch4Sm90ELb1ELb0ELb0ELb1ELb0ELb0ELb0ELb0ELb0ELb1ELb1ELb0EEENS1_21CollectiveEpilogueFwdINS6_IJSA_NS7_ILi512EEESA_EEES9_SC_SE_Li256ELb1ELb1ELb1ELb0EEENS1_36VarlenDynamicPersistentTileSchedulerILi64ELi64ELi256ELi128ELb1ELb1ELb1ELb1ELb1ELb1EEEEEEEEEvNT_6ParamsE)
        /*0230*/ 	.word	0x00000068


	//----- nvinfo : EIATTR_REGCOUNT
	.align		4
.L_129:
        /*0234*/ 	.byte	0x04, 0x2f
        /*0236*/ 	.short	(.L_131 - .L_130)
	.align		4
.L_130:
        /*0238*/ 	.word	index@(_ZN7cutlass13device_kernelIN5flash11enable_sm90INS1_16FlashAttnFwdSm90INS1_25CollectiveMainloopFwdSm90ILi2EN4cute5tupleIJNS5_1CILi1EEES8_S8_EEENS6_IJNS7_ILi64EEESA_SA_EEELi512ENS_10bfloat16_tEfNS_4arch4Sm90ELb1ELb0ELb0ELb0ELb0ELb0ELb1ELb0ELb0ELb1ELb1ELb0EEENS1_21CollectiveEpilogueFwdINS6_IJSA_NS7_ILi512EEESA_EEES9_SC_SE_Li256ELb0ELb1ELb1ELb0EEENS1_19SingleTileSchedulerILb0ELb1ELb1ELi64EEEEEEEEEvNT_6ParamsE)
        /*023c*/ 	.word	0x000000a8


	//----- nvinfo : EIATTR_FRAME_SIZE
	.align		4
.L_131:
        /*0240*/ 	.byte	0x04, 0x11
        /*0242*/ 	.short	(.L_133 - .L_132)
	.align		4
.L_132:
        /*0244*/ 	.word	index@(_ZN7cutlass13device_kernelIN5flash11enable_sm90INS1_16FlashAttnFwdSm90INS1_25CollectiveMainloopFwdSm90ILi2EN4cute5tupleIJNS5_1CILi1EEES8_S8_EEENS6_IJNS7_ILi64EEESA_SA_EEELi512ENS_10bfloat16_tEfNS_4arch4Sm90ELb1ELb0ELb0ELb0ELb0ELb0ELb1ELb0ELb0ELb1ELb1ELb0EEENS1_21CollectiveEpilogueFwdINS6_IJSA_NS7_ILi512EEESA_EEES9_SC_SE_Li256ELb0ELb1ELb1ELb0EEENS1_19SingleTileSchedulerILb0ELb1ELb1ELi64EEEEEEEEEvNT_6ParamsE)
        /*0248*/ 	.word	0x00000038


	//----- nvinfo : EIATTR_REGCOUNT
	.align		4
.L_133:
        /*024c*/ 	.byte	0x04, 0x2f
        /*024e*/ 	.short	(.L_135 - .L_134)
	.align		4
.L_134:
        /*0250*/ 	.word	index@(_ZN7cutlass13device_kernelIN5flash11enable_sm90INS1_16FlashAttnFwdSm90INS1_25CollectiveMainloopFwdSm90ILi2EN4cute5tupleIJNS5_1CILi1EEES8_S8_EEENS6_IJNS7_ILi64EEESA_SA_EEELi512ENS_10bfloat16_tEfNS_4arch4Sm90ELb1ELb0ELb0ELb0ELb0ELb0ELb0ELb0ELb0ELb1ELb1ELb0EEENS1_21CollectiveEpilogueFwdINS6_IJSA_NS7_ILi512EEESA_EEES9_SC_SE_Li256ELb0ELb1ELb1ELb0EEENS1_19SingleTileSchedulerILb0ELb1ELb1ELi64EEEEEEEEEvNT_6ParamsE)
        /*0254*/ 	.word	0x000000a8


	//----- nvinfo : EIATTR_FRAME_SIZE
	.align		4
.L_135:
        /*0258*/ 	.byte	0x04, 0x11
        /*025a*/ 	.short	(.L_137 - .L_136)
	.align		4
.L_136:
        /*025c*/ 	.word	index@(_ZN7cutlass13device_kernelIN5flash11enable_sm90INS1_16FlashAttnFwdSm90INS1_25CollectiveMainloopFwdSm90ILi2EN4cute5tupleIJNS5_1CILi1EEES8_S8_EEENS6_IJNS7_ILi64EEESA_SA_EEELi512ENS_10bfloat16_tEfNS_4arch4Sm90ELb1ELb0ELb0ELb0ELb0ELb0ELb0ELb0ELb0ELb1ELb1ELb0EEENS1_21CollectiveEpilogueFwdINS6_IJSA_NS7_ILi512EEESA_EEES9_SC_SE_Li256ELb0ELb1ELb1ELb0EEENS1_19SingleTileSchedulerILb0ELb1ELb1ELi64EEEEEEEEEvNT_6ParamsE)
        /*0260*/ 	.word	0x00000010


	//----- nvinfo : EIATTR_REGCOUNT
	.align		4
.L_137:
        /*0264*/ 	.byte	0x04, 0x2f
        /*0266*/ 	.short	(.L_139 - .L_138)
	.align		4
.L_138:
        /*0268*/ 	.word	index@(_ZN7cutlass13device_kernelIN5flash11enable_sm90INS1_16FlashAttnFwdSm90INS1_25CollectiveMainloopFwdSm90ILi2EN4cute5tupleIJNS5_1CILi1EEES8_S8_EEENS6_IJNS7_ILi64EEESA_SA_EEELi512ENS_10bfloat16_tEfNS_4arch4Sm90ELb0ELb1ELb0ELb1ELb0ELb1ELb1ELb0ELb0ELb1ELb1ELb0EEENS1_21CollectiveEpilogueFwdINS6_IJSA_NS7_ILi512EEESA_EEES9_SC_SE_Li256ELb1ELb1ELb1ELb0EEENS1_36VarlenDynamicPersistentTileSchedulerILi64ELi64ELi256ELi128ELb1ELb1ELb1ELb1ELb0ELb1EEEEEEEEEvNT_6ParamsE)
        /*026c*/ 	.word	0x000000a8


	//----- nvinfo : EIATTR_FRAME_SIZE
	.align		4
.L_139:
        /*0270*/ 	.byte	0x04, 0x11
        /*0272*/ 	.short	(.L_141 - .L_140)
	.align		4
.L_140:
        /*0274*/ 	.word	index@(_ZN7cutlass13device_kernelIN5flash11enable_sm90INS1_16FlashAttnFwdSm90INS1_25CollectiveMainloopFwdSm90ILi2EN4cute5tupleIJNS5_1CILi1EEES8_S8_EEENS6_IJNS7_ILi64EEESA_SA_EEELi512ENS_10bfloat16_tEfNS_4arch4Sm90ELb0ELb1ELb0ELb1ELb0ELb1ELb1ELb0ELb0ELb1ELb1ELb0EEENS1_21CollectiveEpilogueFwdINS6_IJSA_NS7_ILi512EEESA_EEES9_SC_SE_Li256ELb1ELb1ELb1ELb0EEENS1_36VarlenDynamicPersistentTileSchedulerILi64ELi64ELi256ELi128ELb1ELb1ELb1ELb1ELb0ELb1EEEEEEEEEvNT_6ParamsE)
        /*0278*/ 	.word	0x00000090


	//----- nvinfo : EIATTR_REGCOUNT
	.align		4
.L_141:
        /*027c*/ 	.byte	0x04, 0x2f
        /*027e*/ 	.short	(.L_143 - .L_142)
	.align		4
.L_142:
        /*0280*/ 	.word	index@(_ZN7cutlass13device_kernelIN5flash11enable_sm90INS1_16FlashAttnFwdSm90INS1_25CollectiveMainloopFwdSm90ILi2EN4cute5tupleIJNS5_1CILi1EEES8_S8_EEENS6_IJNS7_ILi64EEESA_SA_EEELi512ENS_10bfloat16_tEfNS_4arch4Sm90ELb0ELb1ELb0ELb1ELb0ELb0ELb1ELb0ELb0ELb1ELb1ELb0EEENS1_21CollectiveEpilogueFwdINS6_IJSA_NS7_ILi512EEESA_EEES9_SC_SE_Li256ELb1ELb1ELb1ELb0EEENS1_36VarlenDynamicPersistentTileSchedulerILi64ELi64ELi256ELi128ELb1ELb1ELb1ELb1ELb0ELb1EEEEEEEEEvNT_6ParamsE)
        /*0284*/ 	.word	0x000000a8


	//----- nvinfo : EIATTR_FRAME_SIZE
	.align		4
.L_143:
        /*0288*/ 	.byte	0x04, 0x11
        /*028a*/ 	.short	(.L_145 - .L_144)
	.align		4
.L_144:
        /*028c*/ 	.word	index@(_ZN7cutlass13device_kernelIN5flash11enable_sm90INS1_16FlashAttnFwdSm90INS1_25CollectiveMainloopFwdSm90ILi2EN4cute5tupleIJNS5_1CILi1EEES8_S8_EEENS6_IJNS7_ILi64EEESA_SA_EEELi512ENS_10bfloat16_tEfNS_4arch4Sm90ELb0ELb1ELb0ELb1ELb0ELb0ELb1ELb0ELb0ELb1ELb1ELb0EEENS1_21CollectiveEpilogueFwdINS6_IJSA_NS7_ILi512EEESA_EEES9_SC_SE_Li256ELb1ELb1ELb1ELb0EEENS1_36VarlenDynamicPersistentTileSchedulerILi64ELi64ELi256ELi128ELb1ELb1ELb1ELb1ELb0ELb1EEEEEEEEEvNT_6ParamsE)
        /*0290*/ 	.word	0x00000078


	//----- nvinfo : EIATTR_REGCOUNT
	.align		4
.L_145:
        /*0294*/ 	.byte	0x04, 0x2f
        /*0296*/ 	.short	(.L_147 - .L_146)
	.align		4
.L_146:
        /*0298*/ 	.word	index@(_ZN7cutlass13device_kernelIN5flash11enable_sm90INS1_16FlashAttnFwdSm90INS1_25CollectiveMainloopFwdSm90ILi2EN4cute5tupleIJNS5_1CILi1EEES8_S8_EEENS6_IJNS7_ILi64EEESA_SA_EEELi512ENS_10bfloat16_tEfNS_4arch4Sm90ELb0ELb1ELb0ELb1ELb0ELb1ELb0ELb0ELb0ELb1ELb1ELb0EEENS1_21CollectiveEpilogueFwdINS6_IJSA_NS7_ILi512EEESA_EEES9_SC_SE_Li256ELb1ELb1ELb1ELb0EEENS1_36VarlenDynamicPersistentTileSchedulerILi64ELi64ELi256ELi128ELb1ELb1ELb1ELb1ELb0ELb1EEEEEEEEEvNT_6ParamsE)
        /*029c*/ 	.word	0x000000a8


	//----- nvinfo : EIATTR_FRAME_SIZE
	.align		4
.L_147:
        /*02a0*/ 	.byte	0x04, 0x11
        /*02a2*/ 	.short	(.L_149 - .L_148)
	.align		4
.L_148:
        /*02a4*/ 	.word	index@(_ZN7cutlass13device_kernelIN5flash11enable_sm90INS1_16FlashAttnFwdSm90INS1_25CollectiveMainloopFwdSm90ILi2EN4cute5tupleIJNS5_1CILi1EEES8_S8_EEENS6_IJNS7_ILi64EEESA_SA_EEELi512ENS_10bfloat16_tEfNS_4arch4Sm90ELb0ELb1ELb0ELb1ELb0ELb1ELb0ELb0ELb0ELb1ELb1ELb0EEENS1_21CollectiveEpilogueFwdINS6_IJSA_NS7_ILi512EEESA_EEES9_SC_SE_Li256ELb1ELb1ELb1ELb0EEENS1_36VarlenDynamicPersistentTileSchedulerILi64ELi64ELi256ELi128ELb1ELb1ELb1ELb1ELb0ELb1EEEEEEEEEvNT_6ParamsE)
        /*02a8*/ 	.word	0x00000070


	//----- nvinfo : EIATTR_REGCOUNT
	.align		4
.L_149:
        /*02ac*/ 	.byte	0x04, 0x2f
        /*02ae*/ 	.short	(.L_151 - .L_150)
	.align		4
.L_150:
        /*02b0*/ 	.word	index@(_ZN7cutlass13device_kernelIN5flash11enable_sm90INS1_16FlashAttnFwdSm90INS1_25CollectiveMainloopFwdSm90ILi2EN4cute5tupleIJNS5_1CILi1EEES8_S8_EEENS6_IJNS7_ILi64EEESA_SA_EEELi512ENS_10bfloat16_tEfNS_4arch4Sm90ELb0ELb1ELb0ELb1ELb0ELb0ELb0ELb0ELb0ELb1ELb1ELb0EEENS1_21CollectiveEpilogueFwdINS6_IJSA_NS7_ILi512EEESA_EEES9_SC_SE_Li256ELb1ELb1ELb1ELb0EEENS1_36VarlenDynamicPersistentTileSchedulerILi64ELi64ELi256ELi128ELb1ELb1ELb1ELb1ELb0ELb1EEEEEEEEEvNT_6ParamsE)
        /*02b4*/ 	.word	0x000000a8


	//----- nvinfo : EIATTR_FRAME_SIZE
	.align		4
.L_151:
        /*02b8*/ 	.byte	0x04, 0x11
        /*02ba*/ 	.short	(.L_153 - .L_152)
	.align		4
.L_152:
        /*02bc*/ 	.word	index@(_ZN7cutlass13device_kernelIN5flash11enable_sm90INS1_16FlashAttnFwdSm90INS1_25CollectiveMainloopFwdSm90ILi2EN4cute5tupleIJNS5_1CILi1EEES8_S8_EEENS6_IJNS7_ILi64EEESA_SA_EEELi512ENS_10bfloat16_tEfNS_4arch4Sm90ELb0ELb1ELb0ELb1ELb0ELb0ELb0ELb0ELb0ELb1ELb1ELb0EEENS1_21CollectiveEpilogueFwdINS6_IJSA_NS7_ILi512EEESA_EEES9_SC_SE_Li256ELb1ELb1ELb1ELb0EEENS1_36VarlenDynamicPersistentTileSchedulerILi64ELi64ELi256ELi128ELb1ELb1ELb1ELb1ELb0ELb1EEEEEEEEEvNT_6ParamsE)
        /*02c0*/ 	.word	0x00000060


	//----- nvinfo : EIATTR_REGCOUNT
	.align		4
.L_153:
        /*02c4*/ 	.byte	0x04, 0x2f
        /*02c6*/ 	.short	(.L_155 - .L_154)
	.align		4
.L_154:
        /*02c8*/ 	.word	index@(_ZN7cutlass13device_kernelIN5flash11enable_sm90INS1_16FlashAttnFwdSm90INS1_25CollectiveMainloopFwdSm90ILi2EN4cute5tupleIJNS5_1CILi1EEES8_S8_EEENS6_IJNS7_ILi64EEESA_SA_EEELi512ENS_10bfloat16_tEfNS_4arch4Sm90ELb0ELb1ELb0ELb0ELb0ELb0ELb1ELb0ELb0ELb1ELb1ELb0EEENS1_21CollectiveEpilogueFwdINS6_IJSA_NS7_ILi512EEESA_EEES9_SC_SE_Li256ELb0ELb1ELb1ELb0EEENS1_19SingleTileSchedulerILb0ELb1ELb1ELi64EEEEEEEEEvNT_6ParamsE)
        /*02cc*/ 	.word	0x000000a8


	//----- nvinfo : EIATTR_FRAME_SIZE
	.align		4
.L_155:
        /*02d0*/ 	.byte	0x04, 0x11
        /*02d2*/ 	.short	(.L_157 - .L_156)
	.align		4
.L_156:
        /*02d4*/ 	.word	index@(_ZN7cutlass13device_kernelIN5flash11enable_sm90INS1_16FlashAttnFwdSm90INS1_25CollectiveMainloopFwdSm90ILi2EN4cute5tupleIJNS5_1CILi1EEES8_S8_EEENS6_IJNS7_ILi64EEESA_SA_EEELi512ENS_10bfloat16_tEfNS_4arch4Sm90ELb0ELb1ELb0ELb0ELb0ELb0ELb1ELb0ELb0ELb1ELb1ELb0EEENS1_21CollectiveEpilogueFwdINS6_IJSA_NS7_ILi512EEESA_EEES9_SC_SE_Li256ELb0ELb1ELb1ELb0EEENS1_19SingleTileSchedulerILb0ELb1ELb1ELi64EEEEEEEEEvNT_6ParamsE)
        /*02d8*/ 	.word	0x00000038


	//----- nvinfo : EIATTR_REGCOUNT
	.align		4
.L_157:
        /*02dc*/ 	.byte	0x04, 0x2f
        /*02de*/ 	.short	(.L_159 - .L_158)
	.align		4
.L_158:
        /*02e0*/ 	.word	index@(_ZN7cutlass13device_kernelIN5flash11enable_sm90INS1_16FlashAttnFwdSm90INS1_25CollectiveMainloopFwdSm90ILi2EN4cute5tupleIJNS5_1CILi1EEES8_S8_EEENS6_IJNS7_ILi64EEESA_SA_EEELi512ENS_10bfloat16_tEfNS_4arch4Sm90ELb0ELb1ELb0ELb0ELb0ELb0ELb0ELb0ELb0ELb1ELb1ELb0EEENS1_21CollectiveEpilogueFwdINS6_IJSA_NS7_ILi512EEESA_EEES9_SC_SE_Li256ELb0ELb1ELb1ELb0EEENS1_19SingleTileSchedulerILb0ELb1ELb1ELi64EEEEEEEEEvNT_6ParamsE)
        /*02e4*/ 	.word	0x000000a8


	//----- nvinfo : EIATTR_FRAME_SIZE
	.align		4
.L_159:
        /*02e8*/ 	.byte	0x04, 0x11
        /*02ea*/ 	.short	(.L_161 - .L_160)
	.align		4
.L_160:
        /*02ec*/ 	.word	index@(_ZN7cutlass13device_kernelIN5flash11enable_sm90INS1_16FlashAttnFwdSm90INS1_25CollectiveMainloopFwdSm90ILi2EN4cute5tupleIJNS5_1CILi1EEES8_S8_EEENS6_IJNS7_ILi64EEESA_SA_EEELi512ENS_10bfloat16_tEfNS_4arch4Sm90ELb0ELb1ELb0ELb0ELb0ELb0ELb0ELb0ELb0ELb1ELb1ELb0EEENS1_21CollectiveEpilogueFwdINS6_IJSA_NS7_ILi512EEESA_EEES9_SC_SE_Li256ELb0ELb1ELb1ELb0EEENS1_19SingleTileSchedulerILb0ELb1ELb1ELi64EEEEEEEEEvNT_6ParamsE)
        /*02f0*/ 	.word	0x00000010


	//----- nvinfo : EIATTR_REGCOUNT
	.align		4
.L_161:
        /*02f4*/ 	.byte	0x04, 0x2f
        /*02f6*/ 	.short	(.L_163 - .L_162)
	.align		4
.L_162:
        /*02f8*/ 	.word	index@(_ZN7cutlass13device_kernelIN5flash11enable_sm90INS1_16FlashAttnFwdSm90INS1_25CollectiveMainloopFwdSm90ILi2EN4cute5tupleIJNS5_1CILi1EEES8_S8_EEENS6_IJNS7_ILi64EEESA_SA_EEELi512ENS_10bfloat16_tEfNS_4arch4Sm90ELb0ELb0ELb0ELb1ELb0ELb1ELb1ELb0ELb0ELb1ELb1ELb0EEENS1_21CollectiveEpilogueFwdINS6_IJSA_NS7_ILi512EEESA_EEES9_SC_SE_Li256ELb1ELb1ELb1ELb0EEENS1_36VarlenDynamicPersistentTileSchedulerILi64ELi64ELi256ELi128ELb1ELb1ELb1ELb0ELb1ELb1EEEEEEEEEvNT_6ParamsE)
        /*02fc*/ 	.word	0x000000a8


	//----- nvinfo : EIATTR_FRAME_SIZE
	.align		4
.L_163:
        /*0300*/ 	.byte	0x04, 0x11
        /*0302*/ 	.short	(.L_165 - .L_164)
	.align		4
.L_164:
        /*0304*/ 	.word	index@(_ZN7cutlass13device_kernelIN5flash11enable_sm90INS1_16FlashAttnFwdSm90INS1_25CollectiveMainloopFwdSm90ILi2EN4cute5tupleIJNS5_1CILi1EEES8_S8_EEENS6_IJNS7_ILi64EEESA_SA_EEELi512ENS_10bfloat16_tEfNS_4arch4Sm90ELb0ELb0ELb0ELb1ELb0ELb1ELb1ELb0ELb0ELb1ELb1ELb0EEENS1_21CollectiveEpilogueFwdINS6_IJSA_NS7_ILi512EEESA_EEES9_SC_SE_Li256ELb1ELb1ELb1ELb0EEENS1_36VarlenDynamicPersistentTileSchedulerILi64ELi64ELi256ELi128ELb1ELb1ELb1ELb0ELb1ELb1EEEEEEEEEvNT_6ParamsE)
        /*0308*/ 	.word	0x00000098


	//----- nvinfo : EIATTR_REGCOUNT
	.align		4
.L_165:
        /*030c*/ 	.byte	0x04, 0x2f
        /*030e*/ 	.short	(.L_167 - .L_166)
	.align		4
.L_166:
        /*0310*/ 	.word	index@(_ZN7cutlass13device_kernelIN5flash11enable_sm90INS1_16FlashAttnFwdSm90INS1_25CollectiveMainloopFwdSm90ILi2EN4cute5tupleIJNS5_1CILi1EEES8_S8_EEENS6_IJNS7_ILi64EEESA_SA_EEELi512ENS_10bfloat16_tEfNS_4arch4Sm90ELb0ELb0ELb0ELb1ELb0ELb0ELb1ELb0ELb0ELb1ELb1ELb0EEENS1_21CollectiveEpilogueFwdINS6_IJSA_NS7_ILi512EEESA_EEES9_SC_SE_Li256ELb1ELb1ELb1ELb0EEENS1_36VarlenDynamicPersistentTileSchedulerILi64ELi64ELi256ELi128ELb1ELb1ELb1ELb0ELb1ELb1EEEEEEEEEvNT_6ParamsE)
        /*0314*/ 	.word	0x000000a8


	//----- nvinfo : EIATTR_FRAME_SIZE
	.align		4
.L_167:
        /*0318*/ 	.byte	0x04, 0x11
        /*031a*/ 	.short	(.L_169 - .L_168)
	.align		4
.L_168:
        /*031c*/ 	.word	index@(_ZN7cutlass13device_kernelIN5flash11enable_sm90INS1_16FlashAttnFwdSm90INS1_25CollectiveMainloopFwdSm90ILi2EN4cute5tupleIJNS5_1CILi1EEES8_S8_EEENS6_IJNS7_ILi64EEESA_SA_EEELi512ENS_10bfloat16_tEfNS_4arch4Sm90ELb0ELb0ELb0ELb1ELb0ELb0ELb1ELb0ELb0ELb1ELb1ELb0EEENS1_21CollectiveEpilogueFwdINS6_IJSA_NS7_ILi512EEESA_EEES9_SC_SE_Li256ELb1ELb1ELb1ELb0EEENS1_36VarlenDynamicPersistentTileSchedulerILi64ELi64ELi256ELi128ELb1ELb1ELb1ELb0ELb1ELb1EEEEEEEEEvNT_6ParamsE)
        /*0320*/ 	.word	0x00000078


	//----- nvinfo : EIATTR_REGCOUNT
	.align		4
.L_169:
        /*0324*/ 	.byte	0x04, 0x2f
        /*0326*/ 	.short	(.L_171 - .L_170)
	.align		4
.L_170:
        /*0328*/ 	.word	index@(_ZN7cutlass13device_kernelIN5flash11enable_sm90INS1_16FlashAttnFwdSm90INS1_25CollectiveMainloopFwdSm90ILi2EN4cute5tupleIJNS5_1CILi1EEES8_S8_EEENS6_IJNS7_ILi64EEESA_SA_EEELi512ENS_10bfloat16_tEfNS_4arch4Sm90ELb0ELb0ELb0ELb1ELb0ELb1ELb0ELb0ELb0ELb1ELb1ELb0EEENS1_21CollectiveEpilogueFwdINS6_IJSA_NS7_ILi512EEESA_EEES9_SC_SE_Li256ELb1ELb1ELb1ELb0EEENS1_36VarlenDynamicPersistentTileSchedulerILi64ELi64ELi256ELi128ELb1ELb1ELb1ELb0ELb1ELb1EEEEEEEEEvNT_6ParamsE)
        /*032c*/ 	.word	0x000000a8


	//----- nvinfo : EIATTR_FRAME_SIZE
	.align		4
.L_171:
        /*0330*/ 	.byte	0x04, 0x11
        /*0332*/ 	.short	(.L_173 - .L_172)
	.align		4
.L_172:
        /*0334*/ 	.word	index@(_ZN7cutlass13device_kernelIN5flash11enable_sm90INS1_16FlashAttnFwdSm90INS1_25CollectiveMainloopFwdSm90ILi2EN4cute5tupleIJNS5_1CILi1EEES8_S8_EEENS6_IJNS7_ILi64EEESA_SA_EEELi512ENS_10bfloat16_tEfNS_4arch4Sm90ELb0ELb0ELb0ELb1ELb0ELb1ELb0ELb0ELb0ELb1ELb1ELb0EEENS1_21CollectiveEpilogueFwdINS6_IJSA_NS7_ILi512EEESA_EEES9_SC_SE_Li256ELb1ELb1ELb1ELb0EEENS1_36VarlenDynamicPersistentTileSchedulerILi64ELi64ELi256ELi128ELb1ELb1ELb1ELb0ELb1ELb1EEEEEEEEEvNT_6ParamsE)
        /*0338*/ 	.word	0x00000080


	//----- nvinfo : EIATTR_REGCOUNT
	.align		4
.L_173:
        /*033c*/ 	.byte	0x04, 0x2f
        /*033e*/ 	.short	(.L_175 - .L_174)
	.align		4
.L_174:
        /*0340*/ 	.word	index@(_ZN7cutlass13device_kernelIN5flash11enable_sm90INS1_16FlashAttnFwdSm90INS1_25CollectiveMainloopFwdSm90ILi2EN4cute5tupleIJNS5_1CILi1EEES8_S8_EEENS6_IJNS7_ILi64EEESA_SA_EEELi512ENS_10bfloat16_tEfNS_4arch4Sm90ELb0ELb0ELb0ELb1ELb0ELb0ELb0ELb0ELb0ELb1ELb1ELb0EEENS1_21CollectiveEpilogueFwdINS6_IJSA_NS7_ILi512EEESA_EEES9_SC_SE_Li256ELb1ELb1ELb1ELb0EEENS1_36VarlenDynamicPersistentTileSchedulerILi64ELi64ELi256ELi128ELb1ELb1ELb1ELb0ELb1ELb1EEEEEEEEEvNT_6ParamsE)
        /*0344*/ 	.word	0x000000a8


	//----- nvinfo : EIATTR_FRAME_SIZE
	.align		4
.L_175:
        /*0348*/ 	.byte	0x04, 0x11
        /*034a*/ 	.short	(.L_177 - .L_176)
	.align		4
.L_176:
        /*034c*/ 	.word	index@(_ZN7cutlass13device_kernelIN5flash11enable_sm90INS1_16FlashAttnFwdSm90INS1_25CollectiveMainloopFwdSm90ILi2EN4cute5tupleIJNS5_1CILi1EEES8_S8_EEENS6_IJNS7_ILi64EEESA_SA_EEELi512ENS_10bfloat16_tEfNS_4arch4Sm90ELb0ELb0ELb0ELb1ELb0ELb0ELb0ELb0ELb0ELb1ELb1ELb0EEENS1_21CollectiveEpilogueFwdINS6_IJSA_NS7_ILi512EEESA_EEES9_SC_SE_Li256ELb1ELb1ELb1ELb0EEENS1_36VarlenDynamicPersistentTileSchedulerILi64ELi64ELi256ELi128ELb1ELb1ELb1ELb0ELb1ELb1EEEEEEEEEvNT_6ParamsE)
        /*0350*/ 	.word	0x00000068


	//----- nvinfo : EIATTR_REGCOUNT
	.align		4
.L_177:
        /*0354*/ 	.byte	0x04, 0x2f
        /*0356*/ 	.short	(.L_179 - .L_178)
	.align		4
.L_178:
        /*0358*/ 	.word	index@(_ZN7cutlass13device_kernelIN5flash11enable_sm90INS1_16FlashAttnFwdSm90INS1_25CollectiveMainloopFwdSm90ILi2EN4cute5tupleIJNS5_1CILi1EEES8_S8_EEENS6_IJNS7_ILi64EEESA_SA_EEELi512ENS_10bfloat16_tEfNS_4arch4Sm90ELb0ELb0ELb0ELb0ELb0ELb0ELb1ELb0ELb0ELb1ELb1ELb0EEENS1_21CollectiveEpilogueFwdINS6_IJSA_NS7_ILi512EEESA_EEES9_SC_SE_Li256ELb0ELb1ELb1ELb0EEENS1_19SingleTileSchedulerILb0ELb1ELb1ELi64EEEEEEEEEvNT_6ParamsE)
        /*035c*/ 	.word	0x000000a8


	//----- nvinfo : EIATTR_FRAME_SIZE
	.align		4
.L_179:
        /*0360*/ 	.byte	0x04, 0x11
        /*0362*/ 	.short	(.L_181 - .L_180)
	.align		4
.L_180:
        /*0364*/ 	.word	index@(_ZN7cutlass13device_kernelIN5flash11enable_sm90INS1_16FlashAttnFwdSm90INS1_25CollectiveMainloopFwdSm90ILi2EN4cute5tupleIJNS5_1CILi1EEES8_S8_EEENS6_IJNS7_ILi64EEESA_SA_EEELi512ENS_10bfloat16_tEfNS_4arch4Sm90ELb0ELb0ELb0ELb0ELb0ELb0ELb1ELb0ELb0ELb1ELb1ELb0EEENS1_21CollectiveEpilogueFwdINS6_IJSA_NS7_ILi512EEESA_EEES9_SC_SE_Li256ELb0ELb1ELb1ELb0EEENS1_19SingleTileSchedulerILb0ELb1ELb1ELi64EEEEEEEEEvNT_6ParamsE)
        /*0368*/ 	.word	0x00000030


	//----- nvinfo : EIATTR_REGCOUNT
	.align		4
.L_181:
        /*036c*/ 	.byte	0x04, 0x2f
        /*036e*/ 	.short	(.L_183 - .L_182)
	.align		4
.L_182:
        /*0370*/ 	.word	index@(_ZN7cutlass13device_kernelIN5flash11enable_sm90INS1_16FlashAttnFwdSm90INS1_25CollectiveMainloopFwdSm90ILi2EN4cute5tupleIJNS5_1CILi1EEES8_S8_EEENS6_IJNS7_ILi64EEESA_SA_EEELi512ENS_10bfloat16_tEfNS_4arch4Sm90ELb0ELb0ELb0ELb0ELb0ELb0ELb0ELb0ELb0ELb1ELb1ELb0EEENS1_21CollectiveEpilogueFwdINS6_IJSA_NS7_ILi512EEESA_EEES9_SC_SE_Li256ELb0ELb1ELb1ELb0EEENS1_19SingleTileSchedulerILb0ELb1ELb1ELi64EEEEEEEEEvNT_6ParamsE)
        /*0374*/ 	.word	0x000000a8


	//----- nvinfo : EIATTR_FRAME_SIZE
	.align		4
.L_183:
        /*0378*/ 	.byte	0x04, 0x11
        /*037a*/ 	.short	(.L_185 - .L_184)
	.align		4
.L_184:
        /*037c*/ 	.word	index@(_ZN7cutlass13device_kernelIN5flash11enable_sm90INS1_16FlashAttnFwdSm90INS1_25CollectiveMainloopFwdSm90ILi2EN4cute5tupleIJNS5_1CILi1EEES8_S8_EEENS6_IJNS7_ILi64EEESA_SA_EEELi512ENS_10bfloat16_tEfNS_4arch4Sm90ELb0ELb0ELb0ELb0ELb0ELb0ELb0ELb0ELb0ELb1ELb1ELb0EEENS1_21CollectiveEpilogueFwdINS6_IJSA_NS7_ILi512EEESA_EEES9_SC_SE_Li256ELb0ELb1ELb1ELb0EEENS1_19SingleTileSchedulerILb0ELb1ELb1ELi64EEEEEEEEEvNT_6ParamsE)
        /*0380*/ 	.word	0x00000018


	//----- nvinfo : EIATTR_REGCOUNT
	.align		4
.L_185:
        /*0384*/ 	.byte	0x04, 0x2f
        /*0386*/ 	.short	(.L_187 - .L_186)
	.align		4
.L_186:
        /*0388*/ 	.word	index@(_ZN7cutlass13device_kernelIN5flash11enable_sm90INS1_16FlashAttnFwdSm90INS1_25CollectiveMainloopFwdSm90ILi2EN4cute5tupleIJNS5_1CILi1EEES8_S8_EEENS6_IJNS7_ILi128EEESA_NS7_ILi192EEEEEELi128ENS_10bfloat16_tEfNS_4arch4Sm90ELb1ELb0ELb0ELb1ELb0ELb1ELb0ELb1ELb1ELb1ELb1ELb0EEENS1_21CollectiveEpilogueFwdINS6_IJSA_SA_SA_EEES9_SD_SF_Li256ELb1ELb1ELb1ELb0EEENS1_36VarlenDynamicPersistentTileSchedulerILi128ELi128ELi256ELi128ELb1ELb1ELb1ELb1ELb1ELb1EEEEEEEEEvNT_6ParamsE)
        /*038c*/ 	.word	0x000000a8


	//----- nvinfo : EIATTR_FRAME_SIZE
	.align		4
.L_187:
        /*0390*/ 	.byte	0x04, 0x11
        /*0392*/ 	.short	(.L_189 - .L_188)
	.align		4
.L_188:
        /*0394*/ 	.word	index@(_ZN7cutlass13device_kernelIN5flash11enable_sm90INS1_16FlashAttnFwdSm90INS1_25CollectiveMainloopFwdSm90ILi2EN4cute5tupleIJNS5_1CILi1EEES8_S8_EEENS6_IJNS7_ILi128EEESA_NS7_ILi192EEEEEELi128ENS_10bfloat16_tEfNS_4arch4Sm90ELb1ELb0ELb0ELb1ELb0ELb1ELb0ELb1ELb1ELb1ELb1ELb0EEENS1_21CollectiveEpilogueFwdINS6_IJSA_SA_SA_EEES9_SD_SF_Li256ELb1ELb1ELb1ELb0EEENS1_36VarlenDynamicPersistentTileSchedulerILi128ELi128ELi256ELi128ELb1ELb1ELb1ELb1ELb1ELb1EEEEEEEEEvNT_6ParamsE)
        /*0398*/ 	.word	0x000000b8


	//----- nvinfo : EIATTR_REGCOUNT
	.align		4
.L_189:
        /*039c*/ 	.byte	0x04, 0x2f
        /*039e*/ 	.short	(.L_191 - .L_190)
	.align		4
.L_190:
        /*03a0*/ 	.word	index@(_ZN7cutlass13device_kernelIN5flash11enable_sm90INS1_16FlashAttnFwdSm90INS1_25CollectiveMainloopFwdSm90ILi2EN4cute5tupleIJNS5_1CILi1EEES8_S8_EEENS6_IJNS7_ILi128EEESA_NS7_ILi192EEEEEELi128ENS_10bfloat16_tEfNS_4arch4Sm90ELb1ELb0ELb0ELb1ELb0ELb0ELb0ELb1ELb1ELb1ELb1ELb0EEENS1_21CollectiveEpilogueFwdINS6_IJSA_SA_SA_EEES9_SD_SF_Li256ELb1ELb1ELb1ELb0EEENS1_36VarlenDynamicPersistentTileSchedulerILi128ELi128ELi256ELi128ELb1ELb1ELb1ELb1ELb1ELb1EEEEEEEEEvNT_6ParamsE)
        /*03a4*/ 	.word	0x000000a8


	//----- nvinfo : EIATTR_FRAME_SIZE
	.align		4
.L_191:
        /*03a8*/ 	.byte	0x04, 0x11
        /*03aa*/ 	.short	(.L_193 - .L_192)
	.align		4
.L_192:
        /*03ac*/ 	.word	index@(_ZN7cutlass13device_kernelIN5flash11enable_sm90INS1_16FlashAttnFwdSm90INS1_25CollectiveMainloopFwdSm90ILi2EN4cute5tupleIJNS5_1CILi1EEES8_S8_EEENS6_IJNS7_ILi128EEESA_NS7_ILi192EEEEEELi128ENS_10bfloat16_tEfNS_4arch4Sm90ELb1ELb0ELb0ELb1ELb0ELb0ELb0ELb1ELb1ELb1ELb1ELb0EEENS1_21CollectiveEpilogueFwdINS6_IJSA_SA_SA_EEES9_SD_SF_Li256ELb1ELb1ELb1ELb0EEENS1_36VarlenDynamicPersistentTileSchedulerILi128ELi128ELi256ELi128ELb1ELb1ELb1ELb1ELb1ELb1EEEEEEEEEvNT_6ParamsE)
        /*03b0*/ 	.word	0x00000068


	//----- nvinfo : EIATTR_REGCOUNT
	.align		4
.L_193:
        /*03b4*/ 	.byte	0x04, 0x2f
        /*03b6*/ 	.short	(.L_195 - .L_194)
	.align		4
.L_194:
        /*03b8*/ 	.word	index@(_ZN7cutlass13device_kernelIN5flash11enable_sm90INS1_16FlashAttnFwdSm90INS1_25CollectiveMainloopFwdSm90ILi2EN4cute5tupleIJNS5_1CILi1EEES8_S8_EEENS6_IJNS7_ILi128EEESA_NS7_ILi192EEEEEELi128ENS_10bfloat16_tEfNS_4arch4Sm90ELb1ELb0ELb0ELb0ELb0ELb0ELb0ELb1ELb1ELb1ELb1ELb0EEENS1_21CollectiveEpilogueFwdINS6_IJSA_SA_SA_EEES9_SD_SF_Li256ELb0ELb1ELb1ELb0EEENS1_19SingleTileSchedulerILb0ELb1ELb1ELi128EEEEEEEEEvNT_6ParamsE)
        /*03bc*/ 	.word	0x000000a8


	//----- nvinfo : EIATTR_FRAME_SIZE
	.align		4
.L_195:
        /*03c0*/ 	.byte	0x04, 0x11
        /*03c2*/ 	.short	(.L_197 - .L_196)
	.align		4
.L_196:
        /*03c4*/ 	.word	index@(_ZN7cutlass13device_kernelIN5flash11enable_sm90INS1_16FlashAttnFwdSm90INS1_25CollectiveMainloopFwdSm90ILi2EN4cute5tupleIJNS5_1CILi1EEES8_S8_EEENS6_IJNS7_ILi128EEESA_NS7_ILi192EEEEEELi128ENS_10bfloat16_tEfNS_4arch4Sm90ELb1ELb0ELb0ELb0ELb0ELb0ELb0ELb1ELb1ELb1ELb1ELb0EEENS1_21CollectiveEpilogueFwdINS6_IJSA_SA_SA_EEES9_SD_SF_Li256ELb0ELb1ELb1ELb0EEENS1_19SingleTileSchedulerILb0ELb1ELb1ELi128EEEEEEEEEvNT_6ParamsE)
        /*03c8*/ 	.word	0x00000018


	//----- nvinfo : EIATTR_REGCOUNT
	.align		4
.L_197:
        /*03cc*/ 	.byte	0x04, 0x2f
        /*03ce*/ 	.short	(.L_199 - .L_198)
	.align		4
.L_198:
        /*03d0*/ 	.word	index@(_ZN7cutlass13device_kernelIN5flash11enable_sm90INS1_16FlashAttnFwdSm90INS1_25CollectiveMainloopFwdSm90ILi2EN4cute5tupleIJNS5_1CILi1EEES8_S8_EEENS6_IJNS7_ILi128EEENS7_ILi96EEENS7_ILi192EEEEEELi128ENS_10bfloat16_tEfNS_4arch4Sm90ELb0ELb1ELb0ELb1ELb0ELb1ELb0ELb1ELb1ELb1ELb1ELb0EEENS1_21CollectiveEpilogueFwdINS6_IJSA_SA_SB_EEES9_SE_SG_Li256ELb1ELb1ELb1ELb0EEENS1_36VarlenDynamicPersistentTileSchedulerILi128ELi96ELi256ELi128ELb1ELb1ELb1ELb1ELb0ELb1EEEEEEEEEvNT_6ParamsE)
        /*03d4*/ 	.word	0x000000a8


	//----- nvinfo : EIATTR_FRAME_SIZE
	.align		4
.L_199:
        /*03d8*/ 	.byte	0x04, 0x11
        /*03da*/ 	.short	(.L_201 - .L_200)
	.align		4
.L_200:
        /*03dc*/ 	.word	index@(_ZN7cutlass13device_kernelIN5flash11enable_sm90INS1_16FlashAttnFwdSm90INS1_25CollectiveMainloopFwdSm90ILi2EN4cute5tupleIJNS5_1CILi1EEES8_S8_EEENS6_IJNS7_ILi128EEENS7_ILi96EEENS7_ILi192EEEEEELi128ENS_10bfloat16_tEfNS_4arch4Sm90ELb0ELb1ELb0ELb1ELb0ELb1ELb0ELb1ELb1ELb1ELb1ELb0EEENS1_21CollectiveEpilogueFwdINS6_IJSA_SA_SB_EEES9_SE_SG_Li256ELb1ELb1ELb1ELb0EEENS1_36VarlenDynamicPersistentTileSchedulerILi128ELi96ELi256ELi128ELb1ELb1ELb1ELb1ELb0ELb1EEEEEEEEEvNT_6ParamsE)
        /*03e0*/ 	.word	0x000000a0


	//----- nvinfo : EIATTR_REGCOUNT
	.align		4
.L_201:
        /*03e4*/ 	.byte	0x04, 0x2f
        /*03e6*/ 	.short	(.L_203 - .L_202)
	.align		4
.L_202:
        /*03e8*/ 	.word	index@(_ZN7cutlass13device_kernelIN5flash11enable_sm90INS1_16FlashAttnFwdSm90INS1_25CollectiveMainloopFwdSm90ILi2EN4cute5tupleIJNS5_1CILi1EEES8_S8_EEENS6_IJNS7_ILi128EEENS7_ILi96EEENS7_ILi192EEEEEELi128ENS_10bfloat16_tEfNS_4arch4Sm90ELb0ELb1ELb0ELb1ELb0ELb0ELb0ELb1ELb1ELb1ELb1ELb0EEENS1_21CollectiveEpilogueFwdINS6_IJSA_SA_SB_EEES9_SE_SG_Li256ELb1ELb1ELb1ELb0EEENS1_36VarlenDynamicPersistentTileSchedulerILi128ELi96ELi256ELi128ELb1ELb1ELb1ELb1ELb0ELb1EEEEEEEEEvNT_6ParamsE)
        /*03ec*/ 	.word	0x000000a8


	//----- nvinfo : EIATTR_FRAME_SIZE
	.align		4
.L_203:
        /*03f0*/ 	.byte	0x04, 0x11
        /*03f2*/ 	.short	(.L_205 - .L_204)
	.align		4
.L_204:
        /*03f4*/ 	.word	index@(_ZN7cutlass13device_kernelIN5flash11enable_sm90INS1_16FlashAttnFwdSm90INS1_25CollectiveMainloopFwdSm90ILi2EN4cute5tupleIJNS5_1CILi1EEES8_S8_EEENS6_IJNS7_ILi128EEENS7_ILi96EEENS7_ILi192EEEEEELi128ENS_10bfloat16_tEfNS_4arch4Sm90ELb0ELb1ELb0ELb1ELb0ELb0ELb0ELb1ELb1ELb1ELb1ELb0EEENS1_21CollectiveEpilogueFwdINS6_IJSA_SA_SB_EEES9_SE_SG_Li256ELb1ELb1ELb1ELb0EEENS1_36VarlenDynamicPersistentTileSchedulerILi128ELi96ELi256ELi128ELb1ELb1ELb1ELb1ELb0ELb1EEEEEEEEEvNT_6ParamsE)
        /*03f8*/ 	.word	0x00000060


	//----- nvinfo : EIATTR_REGCOUNT
	.align		4
.L_205:
        /*03fc*/ 	.byte	0x04, 0x2f
        /*03fe*/ 	.short	(.L_207 - .L_206)
	.align		4
.L_206:
        /*0400*/ 	.word	index@(_ZN7cutlass13device_kernelIN5flash11enable_sm90INS1_16FlashAttnFwdSm90INS1_25CollectiveMainloopFwdSm90ILi2EN4cute5tupleIJNS5_1CILi1EEES8_S8_EEENS6_IJNS7_ILi128EEENS7_ILi96EEENS7_ILi192EEEEEELi128ENS_10bfloat16_tEfNS_4arch4Sm90ELb0ELb1ELb0ELb0ELb0ELb0ELb0ELb1ELb1ELb1ELb1ELb0EEENS1_21CollectiveEpilogueFwdINS6_IJSA_SA_SB_EEES9_SE_SG_Li256ELb0ELb1ELb1ELb0EEENS1_19SingleTileSchedulerILb0ELb1ELb1ELi128EEEEEEEEEvNT_6ParamsE)
        /*0404*/ 	.word	0x000000a8


	//----- nvinfo : EIATTR_FRAME_SIZE
	.align		4
.L_207:
        /*0408*/ 	.byte	0x04, 0x11
        /*040a*/ 	.short	(.L_209 - .L_208)
	.align		4
.L_208:
        /*040c*/ 	.word	index@(_ZN7cutlass13device_kernelIN5flash11enable_sm90INS1_16FlashAttnFwdSm90INS1_25CollectiveMainloopFwdSm90ILi2EN4cute5tupleIJNS5_1CILi1EEES8_S8_EEENS6_IJNS7_ILi128EEENS7_ILi96EEENS7_ILi192EEEEEELi128ENS_10bfloat16_tEfNS_4arch4Sm90ELb0ELb1ELb0ELb0ELb0ELb0ELb0ELb1ELb1ELb1ELb1ELb0EEENS1_21CollectiveEpilogueFwdINS6_IJSA_SA_SB_EEES9_SE_SG_Li256ELb0ELb1ELb1ELb0EEENS1_19SingleTileSchedulerILb0ELb1ELb1ELi128EEEEEEEEEvNT_6ParamsE)
        /*0410*/ 	.word	0x00000018


	//----- nvinfo : EIATTR_REGCOUNT
	.align		4
.L_209:
        /*0414*/ 	.byte	0x04, 0x2f
        /*0416*/ 	.short	(.L_211 - .L_210)
	.align		4
.L_210:
        /*0418*/ 	.word	index@(_ZN7cutlass13device_kernelIN5flash11enable_sm90INS1_16FlashAttnFwdSm90INS1_25CollectiveMainloopFwdSm90ILi2EN4cute5tupleIJNS5_1CILi1EEES8_S8_EEENS6_IJNS7_ILi128EEESA_NS7_ILi192EEEEEELi128ENS_10bfloat16_tEfNS_4arch4Sm90ELb0ELb0ELb0ELb1ELb0ELb1ELb0ELb1ELb1ELb1ELb1ELb0EEENS1_21CollectiveEpilogueFwdINS6_IJSA_SA_SA_EEES9_SD_SF_Li256ELb1ELb1ELb1ELb0EEENS1_36VarlenDynamicPersistentTileSchedulerILi128ELi128ELi256ELi128ELb1ELb1ELb1ELb0ELb1ELb1EEEEEEEEEvNT_6ParamsE)
        /*041c*/ 	.word	0x000000a8


	//----- nvinfo : EIATTR_FRAME_SIZE
	.align		4
.L_211:
        /*0420*/ 	.byte	0x04, 0x11
        /*0422*/ 	.short	(.L_213 - .L_212)
	.align		4
.L_212:
        /*0424*/ 	.word	index@(_ZN7cutlass13device_kernelIN5flash11enable_sm90INS1_16FlashAttnFwdSm90INS1_25CollectiveMainloopFwdSm90ILi2EN4cute5tupleIJNS5_1CILi1EEES8_S8_EEENS6_IJNS7_ILi128EEESA_NS7_ILi192EEEEEELi128ENS_10bfloat16_tEfNS_4arch4Sm90ELb0ELb0ELb0ELb1ELb0ELb1ELb0ELb1ELb1ELb1ELb1ELb0EEENS1_21CollectiveEpilogueFwdINS6_IJSA_SA_SA_EEES9_SD_SF_Li256ELb1ELb1ELb1ELb0EEENS1_36VarlenDynamicPersistentTileSchedulerILi128ELi128ELi256ELi128ELb1ELb1ELb1ELb0ELb1ELb1EEEEEEEEEvNT_6ParamsE)
        /*0428*/ 	.word	0x000000b0


	//----- nvinfo : EIATTR_REGCOUNT
	.align		4
.L_213:
        /*042c*/ 	.byte	0x04, 0x2f
        /*042e*/ 	.short	(.L_215 - .L_214)
	.align		4
.L_214:
        /*0430*/ 	.word	index@(_ZN7cutlass13device_kernelIN5flash11enable_sm90INS1_16FlashAttnFwdSm90INS1_25CollectiveMainloopFwdSm90ILi2EN4cute5tupleIJNS5_1CILi1EEES8_S8_EEENS6_IJNS7_ILi128EEESA_NS7_ILi192EEEEEELi128ENS_10bfloat16_tEfNS_4arch4Sm90ELb0ELb0ELb0ELb1ELb0ELb0ELb0ELb1ELb1ELb1ELb1ELb0EEENS1_21CollectiveEpilogueFwdINS6_IJSA_SA_SA_EEES9_SD_SF_Li256ELb1ELb1ELb1ELb0EEENS1_36VarlenDynamicPersistentTileSchedulerILi128ELi128ELi256ELi128ELb1ELb1ELb1ELb0ELb1ELb1EEEEEEEEEvNT_6ParamsE)
        /*0434*/ 	.word	0x000000a8


	//----- nvinfo : EIATTR_FRAME_SIZE
	.align		4
.L_215:
        /*0438*/ 	.byte	0x04, 0x11
        /*043a*/ 	.short	(.L_217 - .L_216)
	.align		4
.L_216:
        /*043c*/ 	.word	index@(_ZN7cutlass13device_kernelIN5flash11enable_sm90INS1_16FlashAttnFwdSm90INS1_25CollectiveMainloopFwdSm90ILi2EN4cute5tupleIJNS5_1CILi1EEES8_S8_EEENS6_IJNS7_ILi128EEESA_NS7_ILi192EEEEEELi128ENS_10bfloat16_tEfNS_4arch4Sm90ELb0ELb0ELb0ELb1ELb0ELb0ELb0ELb1ELb1ELb1ELb1ELb0EEENS1_21CollectiveEpilogueFwdINS6_IJSA_SA_SA_EEES9_SD_SF_Li256ELb1ELb1ELb1ELb0EEENS1_36VarlenDynamicPersistentTileSchedulerILi128ELi128ELi256ELi128ELb1ELb1ELb1ELb0ELb1ELb1EEEEEEEEEvNT_6ParamsE)
        /*0440*/ 	.word	0x00000060


	//----- nvinfo : EIATTR_REGCOUNT
	.align		4
.L_217:
        /*0444*/ 	.byte	0x04, 0x2f
        /*0446*/ 	.short	(.L_219 - .L_218)
	.align		4
.L_218:
        /*0448*/ 	.word	index@(_ZN7cutlass13device_kernelIN5flash11enable_sm90INS1_16FlashAttnFwdSm90INS1_25CollectiveMainloopFwdSm90ILi2EN4cute5tupleIJNS5_1CILi1EEES8_S8_EEENS6_IJNS7_ILi128EEESA_NS7_ILi192EEEEEELi128ENS_10bfloat16_tEfNS_4arch4Sm90ELb0ELb0ELb0ELb0ELb0ELb0ELb0ELb1ELb1ELb1ELb1ELb0EEENS1_21CollectiveEpilogueFwdINS6_IJSA_SA_SA_EEES9_SD_SF_Li256ELb0ELb1ELb1ELb0EEENS1_19SingleTileSchedulerILb0ELb1ELb1ELi128EEEEEEEEEvNT_6ParamsE)
        /*044c*/ 	.word	0x000000a8


	//----- nvinfo : EIATTR_FRAME_SIZE
	.align		4
.L_219:
        /*0450*/ 	.byte	0x04, 0x11
        /*0452*/ 	.short	(.L_221 - .L_220)
	.align		4
.L_220:
        /*0454*/ 	.word	index@(_ZN7cutlass13device_kernelIN5flash11enable_sm90INS1_16FlashAttnFwdSm90INS1_25CollectiveMainloopFwdSm90ILi2EN4cute5tupleIJNS5_1CILi1EEES8_S8_EEENS6_IJNS7_ILi128EEESA_NS7_ILi192EEEEEELi128ENS_10bfloat16_tEfNS_4arch4Sm90ELb0ELb0ELb0ELb0ELb0ELb0ELb0ELb1ELb1ELb1ELb1ELb0EEENS1_21CollectiveEpilogueFwdINS6_IJSA_SA_SA_EEES9_SD_SF_Li256ELb0ELb1ELb1ELb0EEENS1_19SingleTileSchedulerILb0ELb1ELb1ELi128EEEEEEEEEvNT_6ParamsE)
        /*0458*/ 	.word	0x00000018


	//----- nvinfo : EIATTR_MIN_STACK_SIZE
	.align		4
.L_221:
        /*045c*/ 	.byte	0x04, 0x12
        /*045e*/ 	.short	(.L_223 - .L_222)
	.align		4
.L_222:
        /*0460*/ 	.word	index@(_ZN7cutlass13device_kernelIN5flash11enable_sm90INS1_16FlashAttnFwdSm90INS1_25CollectiveMainloopFwdSm90ILi2EN4cute5tupleIJNS5_1CILi1EEES8_S8_EEENS6_IJNS7_ILi128EEESA_NS7_ILi192EEEEEELi128ENS_10bfloat16_tEfNS_4arch4Sm90ELb0ELb0ELb0ELb0ELb0ELb0ELb0ELb1ELb1ELb1ELb1ELb0EEENS1_21CollectiveEpilogueFwdINS6_IJSA_SA_SA_EEES9_SD_SF_Li256ELb0ELb1ELb1ELb0EEENS1_19SingleTileSchedulerILb0ELb1ELb1ELi128EEEEEEEEEvNT_6ParamsE)
        /*0464*/ 	.word	0x00000018


	//----- nvinfo : EIATTR_MIN_STACK_SIZE
	.align		4
.L_223:
        /*0468*/ 	.byte	0x04, 0x12
        /*046a*/ 	.short	(.L_225 - .L_224)
	.align		4
.L_224:
        /*046c*/ 	.word	index@(_ZN7cutlass13device_kernelIN5flash11enable_sm90INS1_16FlashAttnFwdSm90INS1_25CollectiveMainloopFwdSm90ILi2EN4cute5tupleIJNS5_1CILi1EEES8_S8_EEENS6_IJNS7_ILi128EEESA_NS7_ILi192EEEEEELi128ENS_10bfloat16_tEfNS_4arch4Sm90ELb0ELb0ELb0ELb1ELb0ELb0ELb0ELb1ELb1ELb1ELb1ELb0EEENS1_21CollectiveEpilogueFwdINS6_IJSA_SA_SA_EEES9_SD_SF_Li256ELb1ELb1ELb1ELb0EEENS1_36VarlenDynamicPersistentTileSchedulerILi128ELi128ELi256ELi128ELb1ELb1ELb1ELb0ELb1ELb1EEEEEEEEEvNT_6ParamsE)
        /*0470*/ 	.word	0x00000060


	//----- nvinfo : EIATTR_MIN_STACK_SIZE
	.align		4
.L_225:
        /*0474*/ 	.byte	0x04, 0x12
        /*0476*/ 	.short	(.L_227 - .L_226)
	.align		4
.L_226:
        /*0478*/ 	.word	index@(_ZN7cutlass13device_kernelIN5flash11enable_sm90INS1_16FlashAttnFwdSm90INS1_25CollectiveMainloopFwdSm90ILi2EN4cute5tupleIJNS5_1CILi1EEES8_S8_EEENS6_IJNS7_ILi128EEESA_NS7_ILi192EEEEEELi128ENS_10bfloat16_tEfNS_4arch4Sm90ELb0ELb0ELb0ELb1ELb0ELb1ELb0ELb1ELb1ELb1ELb1ELb0EEENS1_21CollectiveEpilogueFwdINS6_IJSA_SA_SA_EEES9_SD_SF_Li256ELb1ELb1ELb1ELb0EEENS1_36VarlenDynamicPersistentTileSchedulerILi128ELi128ELi256ELi128ELb1ELb1ELb1ELb0ELb1ELb1EEEEEEEEEvNT_6ParamsE)
        /*047c*/ 	.word	0x000000b0


	//----- nvinfo : EIATTR_MIN_STACK_SIZE
	.align		4
.L_227:
        /*0480*/ 	.byte	0x04, 0x12
        /*0482*/ 	.short	(.L_229 - .L_228)
	.align		4
.L_228:
        /*0484*/ 	.word	index@(_ZN7cutlass13device_kernelIN5flash11enable_sm90INS1_16FlashAttnFwdSm90INS1_25CollectiveMainloopFwdSm90ILi2EN4cute5tupleIJNS5_1CILi1EEES8_S8_EEENS6_IJNS7_ILi128EEENS7_ILi96EEENS7_ILi192EEEEEELi128ENS_10bfloat16_tEfNS_4arch4Sm90ELb0ELb1ELb0ELb0ELb0ELb0ELb0ELb1ELb1ELb1ELb1ELb0EEENS1_21CollectiveEpilogueFwdINS6_IJSA_SA_SB_EEES9_SE_SG_Li256ELb0ELb1ELb1ELb0EEENS1_19SingleTileSchedulerILb0ELb1ELb1ELi128EEEEEEEEEvNT_6ParamsE)
        /*0488*/ 	.word	0x00000018


	//----- nvinfo : EIATTR_MIN_STACK_SIZE
	.align		4
.L_229:
        /*048c*/ 	.byte	0x04, 0x12
        /*048e*/ 	.short	(.L_231 - .L_230)
	.align		4
.L_230:
        /*0490*/ 	.word	index@(_ZN7cutlass13device_kernelIN5flash11enable_sm90INS1_16FlashAttnFwdSm90INS1_25CollectiveMainloopFwdSm90ILi2EN4cute5tupleIJNS5_1CILi1EEES8_S8_EEENS6_IJNS7_ILi128EEENS7_ILi96EEENS7_ILi192EEEEEELi128ENS_10bfloat16_tEfNS_4arch4Sm90ELb0ELb1ELb0ELb1ELb0ELb0ELb0ELb1ELb1ELb1ELb1ELb0EEENS1_21CollectiveEpilogueFwdINS6_IJSA_SA_SB_EEES9_SE_SG_Li256ELb1ELb1ELb1ELb0EEENS1_36VarlenDynamicPersistentTileSchedulerILi128ELi96ELi256ELi128ELb1ELb1ELb1ELb1ELb0ELb1EEEEEEEEEvNT_6ParamsE)
        /*0494*/ 	.word	0x00000060


	//----- nvinfo : EIATTR_MIN_STACK_SIZE
	.align		4
.L_231:
        /*0498*/ 	.byte	0x04, 0x12
        /*049a*/ 	.short	(.L_233 - .L_232)
	.align		4
.L_232:
        /*049c*/ 	.word	index@(_ZN7cutlass13device_kernelIN5flash11enable_sm90INS1_16FlashAttnFwdSm90INS1_25CollectiveMainloopFwdSm90ILi2EN4cute5tupleIJNS5_1CILi1EEES8_S8_EEENS6_IJNS7_ILi128EEENS7_ILi96EEENS7_ILi192EEEEEELi128ENS_10bfloat16_tEfNS_4arch4Sm90ELb0ELb1ELb0ELb1ELb0ELb1ELb0ELb1ELb1ELb1ELb1ELb0EEENS1_21CollectiveEpilogueFwdINS6_IJSA_SA_SB_EEES9_SE_SG_Li256ELb1ELb1ELb1ELb0EEENS1_36VarlenDynamicPersistentTileSchedulerILi128ELi96ELi256ELi128ELb1ELb1ELb1ELb1ELb0ELb1EEEEEEEEEvNT_6ParamsE)
        /*04a0*/ 	.word	0x000000a0


	//----- nvinfo : EIATTR_MIN_STACK_SIZE
	.align		4
.L_233:
        /*04a4*/ 	.byte	0x04, 0x12
        /*04a6*/ 	.short	(.L_235 - .L_234)
	.align		4
.L_234:
        /*04a8*/ 	.word	index@(_ZN7cutlass13device_kernelIN5flash11enable_sm90INS1_16FlashAttnFwdSm90INS1_25CollectiveMainloopFwdSm90ILi2EN4cute5tupleIJNS5_1CILi1EEES8_S8_EEENS6_IJNS7_ILi128EEESA_NS7_ILi192EEEEEELi128ENS_10bfloat16_tEfNS_4arch4Sm90ELb1ELb0ELb0ELb0ELb0ELb0ELb0ELb1ELb1ELb1ELb1ELb0EEENS1_21CollectiveEpilogueFwdINS6_IJSA_SA_SA_EEES9_SD_SF_Li256ELb0ELb1ELb1ELb0EEENS1_19SingleTileSchedulerILb0ELb1ELb1ELi128EEEEEEEEEvNT_6ParamsE)
        /*04ac*/ 	.word	0x00000018


	//----- nvinfo : EIATTR_MIN_STACK_SIZE
	.align		4
.L_235:
        /*04b0*/ 	.byte	0x04, 0x12
        /*04b2*/ 	.short	(.L_237 - .L_236)
	.align		4
.L_236:
        /*04b4*/ 	.word	index@(_ZN7cutlass13device_kernelIN5flash11enable_sm90INS1_16FlashAttnFwdSm90INS1_25CollectiveMainloopFwdSm90ILi2EN4cute5tupleIJNS5_1CILi1EEES8_S8_EEENS6_IJNS7_ILi128EEESA_NS7_ILi192EEEEEELi128ENS_10bfloat16_tEfNS_4arch4Sm90ELb1ELb0ELb0ELb1ELb0ELb0ELb0ELb1ELb1ELb1ELb1ELb0EEENS1_21CollectiveEpilogueFwdINS6_IJSA_SA_SA_EEES9_SD_SF_Li256ELb1ELb1ELb1ELb0EEENS1_36VarlenDynamicPersistentTileSchedulerILi128ELi128ELi256ELi128ELb1ELb1ELb1ELb1ELb1ELb1EEEEEEEEEvNT_6ParamsE)
        /*04b8*/ 	.word	0x00000068


	//----- nvinfo : EIATTR_MIN_STACK_SIZE
	.align		4
.L_237:
        /*04bc*/ 	.byte	0x04, 0x12
        /*04be*/ 	.short	(.L_239 - .L_238)
	.align		4
.L_238:
        /*04c0*/ 	.word	index@(_ZN7cutlass13device_kernelIN5flash11enable_sm90INS1_16FlashAttnFwdSm90INS1_25CollectiveMainloopFwdSm90ILi2EN4cute5tupleIJNS5_1CILi1EEES8_S8_EEENS6_IJNS7_ILi128EEESA_NS7_ILi192EEEEEELi128ENS_10bfloat16_tEfNS_4arch4Sm90ELb1ELb0ELb0ELb1ELb0ELb1ELb0ELb1ELb1ELb1ELb1ELb0EEENS1_21CollectiveEpilogueFwdINS6_IJSA_SA_SA_EEES9_SD_SF_Li256ELb1ELb1ELb1ELb0EEENS1_36VarlenDynamicPersistentTileSchedulerILi128ELi128ELi256ELi128ELb1ELb1ELb1ELb1ELb1ELb1EEEEEEEEEvNT_6ParamsE)
        /*04c4*/ 	.word	0x000000b8


	//----- nvinfo : EIATTR_MIN_STACK_SIZE
	.align		4
.L_239:
        /*04c8*/ 	.byte	0x04, 0x12
        /*04ca*/ 	.short	(.L_241 - .L_240)
	.align		4
.L_240:
        /*04cc*/ 	.word	index@(_ZN7cutlass13device_kernelIN5flash11enable_sm90INS1_16FlashAttnFwdSm90INS1_25CollectiveMainloopFwdSm90ILi2EN4cute5tupleIJNS5_1CILi1EEES8_S8_EEENS6_IJNS7_ILi64EEESA_SA_EEELi512ENS_10bfloat16_tEfNS_4arch4Sm90ELb0ELb0ELb0ELb0ELb0ELb0ELb0ELb0ELb0ELb1ELb1ELb0EEENS1_21CollectiveEpilogueFwdINS6_IJSA_NS7_ILi512EEESA_EEES9_SC_SE_Li256ELb0ELb1ELb1ELb0EEENS1_19SingleTileSchedulerILb0ELb1ELb1ELi64EEEEEEEEEvNT_6ParamsE)
        /*04d0*/ 	.word	0x00000018


	//----- nvinfo : EIATTR_MIN_STACK_SIZE
	.align		4
.L_241:
        /*04d4*/ 	.byte	0x04, 0x12
        /*04d6*/ 	.short	(.L_243 - .L_242)
	.align		4
.L_242:
        /*04d8*/ 	.word	index@(_ZN7cutlass13device_kernelIN5flash11enable_sm90INS1_16FlashAttnFwdSm90INS1_25CollectiveMainloopFwdSm90ILi2EN4cute5tupleIJNS5_1CILi1EEES8_S8_EEENS6_IJNS7_ILi64EEESA_SA_EEELi512ENS_10bfloat16_tEfNS_4arch4Sm90ELb0ELb0ELb0ELb0ELb0ELb0ELb1ELb0ELb0ELb1ELb1ELb0EEENS1_21CollectiveEpilogueFwdINS6_IJSA_NS7_ILi512EEESA_EEES9_SC_SE_Li256ELb0ELb1ELb1ELb0EEENS1_19SingleTileSchedulerILb0ELb1ELb1ELi64EEEEEEEEEvNT_6ParamsE)
        /*04dc*/ 	.word	0x00000030


	//----- nvinfo : EIATTR_MIN_STACK_SIZE
	.align		4
.L_243:
        /*04e0*/ 	.byte	0x04, 0x12
        /*04e2*/ 	.short	(.L_245 - .L_244)
	.align		4
.L_244:
        /*04e4*/ 	.word	index@(_ZN7cutlass13device_kernelIN5flash11enable_sm90INS1_16FlashAttnFwdSm90INS1_25CollectiveMainloopFwdSm90ILi2EN4cute5tupleIJNS5_1CILi1EEES8_S8_EEENS6_IJNS7_ILi64EEESA_SA_EEELi512ENS_10bfloat16_tEfNS_4arch4Sm90ELb0ELb0ELb0ELb1ELb0ELb0ELb0ELb0ELb0ELb1ELb1ELb0EEENS1_21CollectiveEpilogueFwdINS6_IJSA_NS7_ILi512EEESA_EEES9_SC_SE_Li256ELb1ELb1ELb1ELb0EEENS1_36VarlenDynamicPersistentTileSchedulerILi64ELi64ELi256ELi128ELb1ELb1ELb1ELb0ELb1ELb1EEEEEEEEEvNT_6ParamsE)
        /*04e8*/ 	.word	0x00000068


	//----- nvinfo : EIATTR_MIN_STACK_SIZE
	.align		4
.L_245:
        /*04ec*/ 	.byte	0x04, 0x12
        /*04ee*/ 	.short	(.L_247 - .L_246)
	.align		4
.L_246:
        /*04f0*/ 	.word	index@(_ZN7cutlass13device_kernelIN5flash11enable_sm90INS1_16FlashAttnFwdSm90INS1_25CollectiveMainloopFwdSm90ILi2EN4cute5tupleIJNS5_1CILi1EEES8_S8_EEENS6_IJNS7_ILi64EEESA_SA_EEELi512ENS_10bfloat16_tEfNS_4arch4Sm90ELb0ELb0ELb0ELb1ELb0ELb1ELb0ELb0ELb0ELb1ELb1ELb0EEENS1_21CollectiveEpilogueFwdINS6_IJSA_NS7_ILi512EEESA_EEES9_SC_SE_Li256ELb1ELb1ELb1ELb0EEENS1_36VarlenDynamicPersistentTileSchedulerILi64ELi64ELi256ELi128ELb1ELb1ELb1ELb0ELb1ELb1EEEEEEEEEvNT_6ParamsE)
        /*04f4*/ 	.word	0x00000080


	//----- nvinfo : EIATTR_MIN_STACK_SIZE
	.align		4
.L_247:
        /*04f8*/ 	.byte	0x04, 0x12
        /*04fa*/ 	.short	(.L_249 - .L_248)
	.align		4
.L_248:
        /*04fc*/ 	.word	index@(_ZN7cutlass13device_kernelIN5flash11enable_sm90INS1_16FlashAttnFwdSm90INS1_25CollectiveMainloopFwdSm90ILi2EN4cute5tupleIJNS5_1CILi1EEES8_S8_EEENS6_IJNS7_ILi64EEESA_SA_EEELi512ENS_10bfloat16_tEfNS_4arch4Sm90ELb0ELb0ELb0ELb1ELb0ELb0ELb1ELb0ELb0ELb1ELb1ELb0EEENS1_21CollectiveEpilogueFwdINS6_IJSA_NS7_ILi512EEESA_EEES9_SC_SE_Li256ELb1ELb1ELb1ELb0EEENS1_36VarlenDynamicPersistentTileSchedulerILi64ELi64ELi256ELi128ELb1ELb1ELb1ELb0ELb1ELb1EEEEEEEEEvNT_6ParamsE)
        /*0500*/ 	.word	0x00000078


	//----- nvinfo : EIATTR_MIN_STACK_SIZE
	.align		4
.L_249:
        /*0504*/ 	.byte	0x04, 0x12
        /*0506*/ 	.short	(.L_251 - .L_250)
	.align		4
.L_250:
        /*0508*/ 	.word	index@(_ZN7cutlass13device_kernelIN5flash11enable_sm90INS1_16FlashAttnFwdSm90INS1_25CollectiveMainloopFwdSm90ILi2EN4cute5tupleIJNS5_1CILi1EEES8_S8_EEENS6_IJNS7_ILi64EEESA_SA_EEELi512ENS_10bfloat16_tEfNS_4arch4Sm90ELb0ELb0ELb0ELb1ELb0ELb1ELb1ELb0ELb0ELb1ELb1ELb0EEENS1_21CollectiveEpilogueFwdINS6_IJSA_NS7_ILi512EEESA_EEES9_SC_SE_Li256ELb1ELb1ELb1ELb0EEENS1_36VarlenDynamicPersistentTileSchedulerILi64ELi64ELi256ELi128ELb1ELb1ELb1ELb0ELb1ELb1EEEEEEEEEvNT_6ParamsE)
        /*050c*/ 	.word	0x00000098


	//----- nvinfo : EIATTR_MIN_STACK_SIZE
	.align		4
.L_251:
        /*0510*/ 	.byte	0x04, 0x12
        /*0512*/ 	.short	(.L_253 - .L_252)
	.align		4
.L_252:
        /*0514*/ 	.word	index@(_ZN7cutlass13device_kernelIN5flash11enable_sm90INS1_16FlashAttnFwdSm90INS1_25CollectiveMainloopFwdSm90ILi2EN4cute5tupleIJNS5_1CILi1EEES8_S8_EEENS6_IJNS7_ILi64EEESA_SA_EEELi512ENS_10bfloat16_tEfNS_4arch4Sm90ELb0ELb1ELb0ELb0ELb0ELb0ELb0ELb0ELb0ELb1ELb1ELb0EEENS1_21CollectiveEpilogueFwdINS6_IJSA_NS7_ILi512EEESA_EEES9_SC_SE_Li256ELb0ELb1ELb1ELb0EEENS1_19SingleTileSchedulerILb0ELb1ELb1ELi64EEEEEEEEEvNT_6ParamsE)
        /*0518*/ 	.word	0x00000010


	//----- nvinfo : EIATTR_MIN_STACK_SIZE
	.align		4
.L_253:
        /*051c*/ 	.byte	0x04, 0x12
        /*051e*/ 	.short	(.L_255 - .L_254)
	.align		4
.L_254:
        /*0520*/ 	.word	index@(_ZN7cutlass13device_kernelIN5flash11enable_sm90INS1_16FlashAttnFwdSm90INS1_25CollectiveMainloopFwdSm90ILi2EN4cute5tupleIJNS5_1CILi1EEES8_S8_EEENS6_IJNS7_ILi64EEESA_SA_EEELi512ENS_10bfloat16_tEfNS_4arch4Sm90ELb0ELb1ELb0ELb0ELb0ELb0ELb1ELb0ELb0ELb1ELb1ELb0EEENS1_21CollectiveEpilogueFwdINS6_IJSA_NS7_ILi512EEESA_EEES9_SC_SE_Li256ELb0ELb1ELb1ELb0EEENS1_19SingleTileSchedulerILb0ELb1ELb1ELi64EEEEEEEEEvNT_6ParamsE)
        /*0524*/ 	.word	0x00000038


	//----- nvinfo : EIATTR_MIN_STACK_SIZE
	.align		4
.L_255:
        /*0528*/ 	.byte	0x04, 0x12
        /*052a*/ 	.short	(.L_257 - .L_256)
	.align		4
.L_256:
        /*052c*/ 	.word	index@(_ZN7cutlass13device_kernelIN5flash11enable_sm90INS1_16FlashAttnFwdSm90INS1_25CollectiveMainloopFwdSm90ILi2EN4cute5tupleIJNS5_1CILi1EEES8_S8_EEENS6_IJNS7_ILi64EEESA_SA_EEELi512ENS_10bfloat16_tEfNS_4arch4Sm90ELb0ELb1ELb0ELb1ELb0ELb0ELb0ELb0ELb0ELb1ELb1ELb0EEENS1_21CollectiveEpilogueFwdINS6_IJSA_NS7_ILi512EEESA_EEES9_SC_SE_Li256ELb1ELb1ELb1ELb0EEENS1_36VarlenDynamicPersistentTileSchedulerILi64ELi64ELi256ELi128ELb1ELb1ELb1ELb1ELb0ELb1EEEEEEEEEvNT_6ParamsE)
        /*0530*/ 	.word	0x00000060


	//----- nvinfo : EIATTR_MIN_STACK_SIZE
	.align		4
.L_257:
        /*0534*/ 	.byte	0x04, 0x12
        /*0536*/ 	.short	(.L_259 - .L_258)
	.align		4
.L_258:
        /*0538*/ 	.word	index@(_ZN7cutlass13device_kernelIN5flash11enable_sm90INS1_16FlashAttnFwdSm90INS1_25CollectiveMainloopFwdSm90ILi2EN4cute5tupleIJNS5_1CILi1EEES8_S8_EEENS6_IJNS7_ILi64EEESA_SA_EEELi512ENS_10bfloat16_tEfNS_4arch4Sm90ELb0ELb1ELb0ELb1ELb0ELb1ELb0ELb0ELb0ELb1ELb1ELb0EEENS1_21CollectiveEpilogueFwdINS6_IJSA_NS7_ILi512EEESA_EEES9_SC_SE_Li256ELb1ELb1ELb1ELb0EEENS1_36VarlenDynamicPersistentTileSchedulerILi64ELi64ELi256ELi128ELb1ELb1ELb1ELb1ELb0ELb1EEEEEEEEEvNT_6ParamsE)
        /*053c*/ 	.word	0x00000070


	//----- nvinfo : EIATTR_MIN_STACK_SIZE
	.align		4
.L_259:
        /*0540*/ 	.byte	0x04, 0x12
        /*0542*/ 	.short	(.L_261 - .L_260)
	.align		4
.L_260:
        /*0544*/ 	.word	index@(_ZN7cutlass13device_kernelIN5flash11enable_sm90INS1_16FlashAttnFwdSm90INS1_25CollectiveMainloopFwdSm90ILi2EN4cute5tupleIJNS5_1CILi1EEES8_S8_EEENS6_IJNS7_ILi64EEESA_SA_EEELi512ENS_10bfloat16_tEfNS_4arch4Sm90ELb0ELb1ELb0ELb1ELb0ELb0ELb1ELb0ELb0ELb1ELb1ELb0EEENS1_21CollectiveEpilogueFwdINS6_IJSA_NS7_ILi512EEESA_EEES9_SC_SE_Li256ELb1ELb1ELb1ELb0EEENS1_36VarlenDynamicPersistentTileSchedulerILi64ELi64ELi256ELi128ELb1ELb1ELb1ELb1ELb0ELb1EEEEEEEEEvNT_6ParamsE)
        /*0548*/ 	.word	0x00000078


	//----- nvinfo : EIATTR_MIN_STACK_SIZE
	.align		4
.L_261:
        /*054c*/ 	.byte	0x04, 0x12
        /*054e*/ 	.short	(.L_263 - .L_262)
	.align		4
.L_262:
        /*0550*/ 	.word	index@(_ZN7cutlass13device_kernelIN5flash11enable_sm90INS1_16FlashAttnFwdSm90INS1_25CollectiveMainloopFwdSm90ILi2EN4cute5tupleIJNS5_1CILi1EEES8_S8_EEENS6_IJNS7_ILi64EEESA_SA_EEELi512ENS_10bfloat16_tEfNS_4arch4Sm90ELb0ELb1ELb0ELb1ELb0ELb1ELb1ELb0ELb0ELb1ELb1ELb0EEENS1_21CollectiveEpilogueFwdINS6_IJSA_NS7_ILi512EEESA_EEES9_SC_SE_Li256ELb1ELb1ELb1ELb0EEENS1_36VarlenDynamicPersistentTileSchedulerILi64ELi64ELi256ELi128ELb1ELb1ELb1ELb1ELb0ELb1EEEEEEEEEvNT_6ParamsE)
        /*0554*/ 	.word	0x00000090


	//----- nvinfo : EIATTR_MIN_STACK_SIZE
	.align		4
.L_263:
        /*0558*/ 	.byte	0x04, 0x12
        /*055a*/ 	.short	(.L_265 - .L_264)
	.align		4
.L_264:
        /*055c*/ 	.word	index@(_ZN7cutlass13device_kernelIN5flash11enable_sm90INS1_16FlashAttnFwdSm90INS1_25CollectiveMainloopFwdSm90ILi2EN4cute5tupleIJNS5_1CILi1EEES8_S8_EEENS6_IJNS7_ILi64EEESA_SA_EEELi512ENS_10bfloat16_tEfNS_4arch4Sm90ELb1ELb0ELb0ELb0ELb0ELb0ELb0ELb0ELb0ELb1ELb1ELb0EEENS1_21CollectiveEpilogueFwdINS6_IJSA_NS7_ILi512EEESA_EEES9_SC_SE_Li256ELb0ELb1ELb1ELb0EEENS1_19SingleTileSchedulerILb0ELb1ELb1ELi64EEEEEEEEEvNT_6ParamsE)
        /*0560*/ 	.word	0x00000010


	//----- nvinfo : EIATTR_MIN_STACK_SIZE
	.align		4
.L_265:
        /*0564*/ 	.byte	0x04, 0x12
        /*0566*/ 	.short	(.L_267 - .L_266)
	.align		4
.L_266:
        /*0568*/ 	.word	index@(_ZN7cutlass13device_kernelIN5flash11enable_sm90INS1_16FlashAttnFwdSm90INS1_25CollectiveMainloopFwdSm90ILi2EN4cute5tupleIJNS5_1CILi1EEES8_S8_EEENS6_IJNS7_ILi64EEESA_SA_EEELi512ENS_10bfloat16_tEfNS_4arch4Sm90ELb1ELb0ELb0ELb0ELb0ELb0ELb1ELb0ELb0ELb1ELb1ELb0EEENS1_21CollectiveEpilogueFwdINS6_IJSA_NS7_ILi512EEESA_EEES9_SC_SE_Li256ELb0ELb1ELb1ELb0EEENS1_19SingleTileSchedulerILb0ELb1ELb1ELi64EEEEEEEEEvNT_6ParamsE)
        /*056c*/ 	.word	0x00000038


	//----- nvinfo : EIATTR_MIN_STACK_SIZE
	.align		4
.L_267:
        /*0570*/ 	.byte	0x04, 0x12
        /*0572*/ 	.short	(.L_269 - .L_268)
	.align		4
.L_268:
        /*0574*/ 	.word	index@(_ZN7cutlass13device_kernelIN5flash11enable_sm90INS1_16FlashAttnFwdSm90INS1_25CollectiveMainloopFwdSm90ILi2EN4cute5tupleIJNS5_1CILi1EEES8_S8_EEENS6_IJNS7_ILi64EEESA_SA_EEELi512ENS_10bfloat16_tEfNS_4arch4Sm90ELb1ELb0ELb0ELb1ELb0ELb0ELb0ELb0ELb0ELb1ELb1ELb0EEENS1_21CollectiveEpilogueFwdINS6_IJSA_NS7_ILi512EEESA_EEES9_SC_SE_Li256ELb1ELb1ELb1ELb0EEENS1_36VarlenDynamicPersistentTileSchedulerILi64ELi64ELi256ELi128ELb1ELb1ELb1ELb1ELb1ELb1EEEEEEEEEvNT_6ParamsE)
        /*0578*/ 	.word	0x00000068


	//----- nvinfo : EIATTR_MIN_STACK_SIZE
	.align		4
.L_269:
        /*057c*/ 	.byte	0x04, 0x12
        /*057e*/ 	.short	(.L_271 - .L_270)
	.align		4
.L_270:
        /*0580*/ 	.word	index@(_ZN7cutlass13device_kernelIN5flash11enable_sm90INS1_16FlashAttnFwdSm90INS1_25CollectiveMainloopFwdSm90ILi2EN4cute5tupleIJNS5_1CILi1EEES8_S8_EEENS6_IJNS7_ILi64EEESA_SA_EEELi512ENS_10bfloat16_tEfNS_4arch4Sm90ELb1ELb0ELb0ELb1ELb0ELb1ELb0ELb0ELb0ELb1ELb1ELb0EEENS1_21CollectiveEpilogueFwdINS6_IJSA_NS7_ILi512EEESA_EEES9_SC_SE_Li256ELb1ELb1ELb1ELb0EEENS1_36VarlenDynamicPersistentTileSchedulerILi64ELi64ELi256ELi128ELb1ELb1ELb1ELb1ELb1ELb1EEEEEEEEEvNT_6ParamsE)
        /*0584*/ 	.word	0x00000070


	//----- nvinfo : EIATTR_MIN_STACK_SIZE
	.align		4
.L_271:
        /*0588*/ 	.byte	0x04, 0x12
        /*058a*/ 	.short	(.L_273 - .L_272)
	.align		4
.L_272:
        /*058c*/ 	.word	index@(_ZN7cutlass13device_kernelIN5flash11enable_sm90INS1_16FlashAttnFwdSm90INS1_25CollectiveMainloopFwdSm90ILi2EN4cute5tupleIJNS5_1CILi1EEES8_S8_EEENS6_IJNS7_ILi64EEESA_SA_EEELi512ENS_10bfloat16_tEfNS_4arch4Sm90ELb1ELb0ELb0ELb1ELb0ELb0ELb1ELb0ELb0ELb1ELb1ELb0EEENS1_21CollectiveEpilogueFwdINS6_IJSA_NS7_ILi512EEESA_EEES9_SC_SE_Li256ELb1ELb1ELb1ELb0EEENS1_36VarlenDynamicPersistentTileSchedulerILi64ELi64ELi256ELi128ELb1ELb1ELb1ELb1ELb1ELb1EEEEEEEEEvNT_6ParamsE)
        /*0590*/ 	.word	0x00000078


	//----- nvinfo : EIATTR_MIN_STACK_SIZE
	.align		4
.L_273:
        /*0594*/ 	.byte	0x04, 0x12
        /*0596*/ 	.short	(.L_275 - .L_274)
	.align		4
.L_274:
        /*0598*/ 	.word	index@(_ZN7cutlass13device_kernelIN5flash11enable_sm90INS1_16FlashAttnFwdSm90INS1_25CollectiveMainloopFwdSm90ILi2EN4cute5tupleIJNS5_1CILi1EEES8_S8_EEENS6_IJNS7_ILi64EEESA_SA_EEELi512ENS_10bfloat16_tEfNS_4arch4Sm90ELb1ELb0ELb0ELb1ELb0ELb1ELb1ELb0ELb0ELb1ELb1ELb0EEENS1_21CollectiveEpilogueFwdINS6_IJSA_NS7_ILi512EEESA_EEES9_SC_SE_Li256ELb1ELb1ELb1ELb0EEENS1_36VarlenDynamicPersistentTileSchedulerILi64ELi64ELi256ELi128ELb1ELb1ELb1ELb1ELb1ELb1EEEEEEEEEvNT_6ParamsE)
        /*059c*/ 	.word	0x00000088


	//----- nvinfo : EIATTR_MIN_STACK_SIZE
	.align		4
.L_275:
        /*05a0*/ 	.byte	0x04, 0x12
        /*05a2*/ 	.short	(.L_277 - .L_276)
	.align		4
.L_276:
        /*05a4*/ 	.word	index@(_ZN7cutlass13device_kernelIN5flash11enable_sm90INS1_16FlashAttnFwdSm90INS1_25CollectiveMainloopFwdSm90ILi2EN4cute5tupleIJNS5_1CILi1EEES8_S8_EEENS6_IJNS7_ILi128EEENS7_ILi96EEENS7_ILi64EEEEEELi256ENS_10bfloat16_tEfNS_4arch4Sm90ELb0ELb0ELb0ELb0ELb0ELb0ELb0ELb1ELb0ELb1ELb1ELb0EEENS1_21CollectiveEpilogueFwdINS6_IJSA_NS7_ILi256EEESB_EEES9_SE_SG_Li256ELb0ELb1ELb1ELb0EEENS1_19SingleTileSchedulerILb0ELb1ELb1ELi128EEEEEEEEEvNT_6ParamsE)
        /*05a8*/ 	.word	0x00000010


	//----- nvinfo : EIATTR_MIN_STACK_SIZE
	.align		4
.L_277:
        /*05ac*/ 	.byte	0x04, 0x12
        /*05ae*/ 	.short	(.L_279 - .L_278)
	.align		4
.L_278:
        /*05b0*/ 	.word	index@(_ZN7cutlass13device_kernelIN5flash11enable_sm90INS1_16FlashAttnFwdSm90INS1_25CollectiveMainloopFwdSm90ILi2EN4cute5tupleIJNS5_1CILi1EEES8_S8_EEENS6_IJNS7_ILi128EEENS7_ILi96EEENS7_ILi64EEEEEELi256ENS_10bfloat16_tEfNS_4arch4Sm90ELb0ELb0ELb0ELb0ELb0ELb0ELb1ELb1ELb0ELb1ELb1ELb0EEENS1_21CollectiveEpilogueFwdINS6_IJSA_NS7_ILi256EEESB_EEES9_SE_SG_Li256ELb0ELb1ELb1ELb0EEENS1_19SingleTileSchedulerILb0ELb1ELb1ELi128EEEEEEEEEvNT_6ParamsE)
        /*05b4*/ 	.word	0x00000038


	//----- nvinfo : EIATTR_MIN_STACK_SIZE
	.align		4
.L_279:
        /*05b8*/ 	.byte	0x04, 0x12
        /*05ba*/ 	.short	(.L_281 - .L_280)
	.align		4
.L_280:
        /*05bc*/ 	.word	index@(_ZN7cutlass13device_kernelIN5flash11enable_sm90INS1_16FlashAttnFwdSm90INS1_25CollectiveMainloopFwdSm90ILi2EN4cute5tupleIJNS5_1CILi1EEES8_S8_EEENS6_IJNS7_ILi128EEENS7_ILi96EEENS7_ILi64EEEEEELi256ENS_10bfloat16_tEfNS_4arch4Sm90ELb0ELb0ELb0ELb1ELb0ELb0ELb0ELb1ELb0ELb1ELb1ELb0EEENS1_21CollectiveEpilogueFwdINS6_IJSA_NS7_ILi256EEESB_EEES9_SE_SG_Li256ELb1ELb1ELb1ELb0EEENS1_36VarlenDynamicPersistentTileSchedulerILi128ELi96ELi256ELi128ELb1ELb1ELb1ELb0ELb1ELb1EEEEEEEEEvNT_6ParamsE)
        /*05c0*/ 	.word	0x00000060


	//----- nvinfo : EIATTR_MIN_STACK_SIZE
	.align		4
.L_281:
        /*05c4*/ 	.byte	0x04, 0x12
        /*05c6*/ 	.short	(.L_283 - .L_282)
	.align		4
.L_282:
        /*05c8*/ 	.word	index@(_ZN7cutlass13device_kernelIN5flash11enable_sm90INS1_16FlashAttnFwdSm90INS1_25CollectiveMainloopFwdSm90ILi2EN4cute5tupleIJNS5_1CILi1EEES8_S8_EEENS6_IJNS7_ILi128EEENS7_ILi96EEENS7_ILi64EEEEEELi256ENS_10bfloat16_tEfNS_4arch4Sm90ELb0ELb0ELb0ELb1ELb0ELb1ELb0ELb1ELb0ELb1ELb1ELb0EEENS1_21CollectiveEpilogueFwdINS6_IJSA_NS7_ILi256EEESB_EEES9_SE_SG_Li256ELb1ELb1ELb1ELb0EEENS1_36VarlenDynamicPersistentTileSchedulerILi128ELi96ELi256ELi128ELb1ELb1ELb1ELb0ELb1ELb1EEEEEEEEEvNT_6ParamsE)
        /*05cc*/ 	.word	0x00000078


	//----- nvinfo : EIATTR_MIN_STACK_SIZE
	.align		4
.L_283:
        /*05d0*/ 	.byte	0x04, 0x12
        /*05d2*/ 	.short	(.L_285 - .L_284)
	.align		4
.L_284:
        /*05d4*/ 	.word	index@(_ZN7cutlass13device_kernelIN5flash11enable_sm90INS1_16FlashAttnFwdSm90INS1_25CollectiveMainloopFwdSm90ILi2EN4cute5tupleIJNS5_1CILi1EEES8_S8_EEENS6_IJNS7_ILi128EEENS7_ILi96EEENS7_ILi64EEEEEELi256ENS_10bfloat16_tEfNS_4arch4Sm90ELb0ELb0ELb0ELb1ELb0ELb0ELb1ELb1ELb0ELb1ELb1ELb0EEENS1_21CollectiveEpilogueFwdINS6_IJSA_NS7_ILi256EEESB_EEES9_SE_SG_Li256ELb1ELb1ELb1ELb0EEENS1_36VarlenDynamicPersistentTileSchedulerILi128ELi96ELi256ELi128ELb1ELb1ELb1ELb0ELb1ELb1EEEEEEEEEvNT_6ParamsE)
        /*05d8*/ 	.word	0x00000088


	//----- nvinfo : EIATTR_MIN_STACK_SIZE
	.align		4
.L_285:
        /*05dc*/ 	.byte	0x04, 0x12
        /*05de*/ 	.short	(.L_287 - .L_286)
	.align		4
.L_286:
        /*05e0*/ 	.word	index@(_ZN7cutlass13device_kernelIN5flash11enable_sm90INS1_16FlashAttnFwdSm90INS1_25CollectiveMainloopFwdSm90ILi2EN4cute5tupleIJNS5_1CILi1EEES8_S8_EEENS6_IJNS7_ILi128EEENS7_ILi96EEENS7_ILi64EEEEEELi256ENS_10bfloat16_tEfNS_4arch4Sm90ELb0ELb0ELb0ELb1ELb0ELb1ELb1ELb1ELb0ELb1ELb1ELb0EEENS1_21CollectiveEpilogueFwdINS6_IJSA_NS7_ILi256EEESB_EEES9_SE_SG_Li256ELb1ELb1ELb1ELb0EEENS1_36VarlenDynamicPersistentTileSchedulerILi128ELi96ELi256ELi128ELb1ELb1ELb1ELb0ELb1ELb1EEEEEEEEEvNT_6ParamsE)
        /*05e4*/ 	.word	0x000000b0


	//----- nvinfo : EIATTR_MIN_STACK_SIZE
	.align		4
.L_287:
        /*05e8*/ 	.byte	0x04, 0x12
        /*05ea*/ 	.short	(.L_289 - .L_288)
	.align		4
.L_288:
        /*05ec*/ 	.word	index@(_ZN7cutlass13device_kernelIN5flash11enable_sm90INS1_16FlashAttnFwdSm90INS1_25CollectiveMainloopFwdSm90ILi2EN4cute5tupleIJNS5_1CILi1EEES8_S8_EEENS6_IJNS7_ILi128EEENS7_ILi96EEENS7_ILi64EEEEEELi256ENS_10bfloat16_tEfNS_4arch4Sm90ELb0ELb1ELb0ELb0ELb0ELb0ELb0ELb1ELb0ELb1ELb1ELb0EEENS1_21CollectiveEpilogueFwdINS6_IJSA_NS7_ILi256EEESB_EEES9_SE_SG_Li256ELb0ELb1ELb1ELb0EEENS1_19SingleTileSchedulerILb0ELb1ELb1ELi128EEEEEEEEEvNT_6ParamsE)
        /*05f0*/ 	.word	0x00000008


	//----- nvinfo : EIATTR_MIN_STACK_SIZE
	.align		4
.L_289:
        /*05f4*/ 	.byte	0x04, 0x12
        /*05f6*/ 	.short	(.L_291 - .L_290)
	.align		4
.L_290:
        /*05f8*/ 	.word	index@(_ZN7cutlass13device_kernelIN5flash11enable_sm90INS1_16FlashAttnFwdSm90INS1_25CollectiveMainloopFwdSm90ILi2EN4cute5tupleIJNS5_1CILi1EEES8_S8_EEENS6_IJNS7_ILi128EEENS7_ILi96EEENS7_ILi64EEEEEELi256ENS_10bfloat16_tEfNS_4arch4Sm90ELb0ELb1ELb0ELb0ELb0ELb0ELb1ELb1ELb0ELb1ELb1ELb0EEENS1_21CollectiveEpilogueFwdINS6_IJSA_NS7_ILi256EEESB_EEES9_SE_SG_Li256ELb0ELb1ELb1ELb0EEENS1_19SingleTileSchedulerILb0ELb1ELb1ELi128EEEEEEEEEvNT_6ParamsE)
        /*05fc*/ 	.word	0x000032c0


	//----- nvinfo : EIATTR_MIN_STACK_SIZE
	.align		4
.L_291:
        /*0600*/ 	.byte	0x04, 0x12
        /*0602*/ 	.short	(.L_293 - .L_292)
	.align		4
.L_292:
        /*0604*/ 	.word	index@(_ZN7cutlass13device_kernelIN5flash11enable_sm90INS1_16FlashAttnFwdSm90INS1_25CollectiveMainloopFwdSm90ILi2EN4cute5tupleIJNS5_1CILi1EEES8_S8_EEENS6_IJNS7_ILi128EEENS7_ILi96EEENS7_ILi64EEEEEELi256ENS_10bfloat16_tEfNS_4arch4Sm90ELb0ELb1ELb0ELb1ELb0ELb0ELb0ELb1ELb0ELb1ELb1ELb0EEENS1_21CollectiveEpilogueFwdINS6_IJSA_NS7_ILi256EEESB_EEES9_SE_SG_Li256ELb1ELb1ELb1ELb0EEENS1_36VarlenDynamicPersistentTileSchedulerILi128ELi96ELi256ELi128ELb1ELb1ELb1ELb1ELb0ELb1EEEEEEEEEvNT_6ParamsE)
        /*0608*/ 	.word	0x00000068


	//----- nvinfo : EIATTR_MIN_STACK_SIZE
	.align		4
.L_293:
        /*060c*/ 	.byte	0x04, 0x12
        /*060e*/ 	.short	(.L_295 - .L_294)
	.align		4
.L_294:
        /*0610*/ 	.word	index@(_ZN7cutlass13device_kernelIN5flash11enable_sm90INS1_16FlashAttnFwdSm90INS1_25CollectiveMainloopFwdSm90ILi2EN4cute5tupleIJNS5_1CILi1EEES8_S8_EEENS6_IJNS7_ILi128EEENS7_ILi96EEENS7_ILi64EEEEEELi256ENS_10bfloat16_tEfNS_4arch4Sm90ELb0ELb1ELb0ELb1ELb0ELb1ELb0ELb1ELb0ELb1ELb1ELb0EEENS1_21CollectiveEpilogueFwdINS6_IJSA_NS7_ILi256EEESB_EEES9_SE_SG_Li256ELb1ELb1ELb1ELb0EEENS1_36VarlenDynamicPersistentTileSchedulerILi128ELi96ELi256ELi128ELb1ELb1ELb1ELb1ELb0ELb1EEEEEEEEEvNT_6ParamsE)
        /*0614*/ 	.word	0x00000078


	//----- nvinfo : EIATTR_MIN_STACK_SIZE
	.align		4
.L_295:
        /*0618*/ 	.byte	0x04, 0x12
        /*061a*/ 	.short	(.L_297 - .L_296)
	.align		4
.L_296:
        /*061c*/ 	.word	index@(_ZN7cutlass13device_kernelIN5flash11enable_sm90INS1_16FlashAttnFwdSm90INS1_25CollectiveMainloopFwdSm90ILi2EN4cute5tupleIJNS5_1CILi1EEES8_S8_EEENS6_IJNS7_ILi128EEENS7_ILi96EEENS7_ILi64EEEEEELi256ENS_10bfloat16_tEfNS_4arch4Sm90ELb0ELb1ELb0ELb1ELb0ELb0ELb1ELb1ELb0ELb1ELb1ELb0EEENS1_21CollectiveEpilogueFwdINS6_IJSA_NS7_ILi256EEESB_EEES9_SE_SG_Li256ELb1ELb1ELb1ELb0EEENS1_36VarlenDynamicPersistentTileSchedulerILi128ELi96ELi256ELi128ELb1ELb1ELb1ELb1ELb0ELb1EEEEEEEEEvNT_6ParamsE)
        /*0620*/ 	.word	0x000004f0


	//----- nvinfo : EIATTR_MIN_STACK_SIZE
	.align		4
.L_297:
        /*0624*/ 	.byte	0x04, 0x12
        /*0626*/ 	.short	(.L_299 - .L_298)
	.align		4
.L_298:
        /*0628*/ 	.word	index@(_ZN7cutlass13device_kernelIN5flash11enable_sm90INS1_16FlashAttnFwdSm90INS1_25CollectiveMainloopFwdSm90ILi2EN4cute5tupleIJNS5_1CILi1EEES8_S8_EEENS6_IJNS7_ILi128EEENS7_ILi96EEENS7_ILi64EEEEEELi256ENS_10bfloat16_tEfNS_4arch4Sm90ELb0ELb1ELb0ELb1ELb0ELb1ELb1ELb1ELb0ELb1ELb1ELb0EEENS1_21CollectiveEpilogueFwdINS6_IJSA_NS7_ILi256EEESB_EEES9_SE_SG_Li256ELb1ELb1ELb1ELb0EEENS1_36VarlenDynamicPersistentTileSchedulerILi128ELi96ELi256ELi128ELb1ELb1ELb1ELb1ELb0ELb1EEEEEEEEEvNT_6ParamsE)
        /*062c*/ 	.word	0x00000520


	//----- nvinfo : EIATTR_MIN_STACK_SIZE
	.align		4
.L_299:
        /*0630*/ 	.byte	0x04, 0x12
        /*0632*/ 	.short	(.L_301 - .L_300)
	.align		4
.L_300:
        /*0634*/ 	.word	index@(_ZN7cutlass13device_kernelIN5flash11enable_sm90INS1_16FlashAttnFwdSm90INS1_25CollectiveMainloopFwdSm90ILi2EN4cute5tupleIJNS5_1CILi1EEES8_S8_EEENS6_IJNS7_ILi128EEENS7_ILi96EEENS7_ILi64EEEEEELi256ENS_10bfloat16_tEfNS_4arch4Sm90ELb1ELb0ELb0ELb0ELb0ELb0ELb0ELb1ELb0ELb1ELb1ELb0EEENS1_21CollectiveEpilogueFwdINS6_IJSA_NS7_ILi256EEESB_EEES9_SE_SG_Li256ELb0ELb1ELb1ELb0EEENS1_19SingleTileSchedulerILb0ELb1ELb1ELi128EEEEEEEEEvNT_6ParamsE)
        /*0638*/ 	.word	0x00000010


	//----- nvinfo : EIATTR_MIN_STACK_SIZE
	.align		4
.L_301:
        /*063c*/ 	.byte	0x04, 0x12
        /*063e*/ 	.short	(.L_303 - .L_302)
	.align		4
.L_302:
        /*0640*/ 	.word	index@(_ZN7cutlass13device_kernelIN5flash11enable_sm90INS1_16FlashAttnFwdSm90INS1_25CollectiveMainloopFwdSm90ILi2EN4cute5tupleIJNS5_1CILi1EEES8_S8_EEENS6_IJNS7_ILi128EEENS7_ILi96EEENS7_ILi64EEEEEELi256ENS_10bfloat16_tEfNS_4arch4Sm90ELb1ELb0ELb0ELb0ELb0ELb0ELb1ELb1ELb0ELb1ELb1ELb0EEENS1_21CollectiveEpilogueFwdINS6_IJSA_NS7_ILi256EEESB_EEES9_SE_SG_Li256ELb0ELb1ELb1ELb0EEENS1_19SingleTileSchedulerILb0ELb1ELb1ELi128EEEEEEEEEvNT_6ParamsE)
        /*0644*/ 	.word	0x00000048


	//----- nvinfo : EIATTR_MIN_STACK_SIZE
	.align		4
.L_303:
        /*0648*/ 	.byte	0x04, 0x12
        /*064a*/ 	.short	(.L_305 - .L_304)
	.align		4
.L_304:
        /*064c*/ 	.word	index@(_ZN7cutlass13device_kernelIN5flash11enable_sm90INS1_16FlashAttnFwdSm90INS1_25CollectiveMainloopFwdSm90ILi2EN4cute5tupleIJNS5_1CILi1EEES8_S8_EEENS6_IJNS7_ILi128EEENS7_ILi96EEENS7_ILi64EEEEEELi256ENS_10bfloat16_tEfNS_4arch4Sm90ELb1ELb0ELb0ELb1ELb0ELb0ELb0ELb1ELb0ELb1ELb1ELb0EEENS1_21CollectiveEpilogueFwdINS6_IJSA_NS7_ILi256EEESB_EEES9_SE_SG_Li256ELb1ELb1ELb1ELb0EEENS1_36VarlenDynamicPersistentTileSchedulerILi128ELi96ELi256ELi128ELb1ELb1ELb1ELb1ELb1ELb1EEEEEEEEEvNT_6ParamsE)
        /*0650*/ 	.word	0x00000060


	//----- nvinfo : EIATTR_MIN_STACK_SIZE
	.align		4
.L_305:
        /*0654*/ 	.byte	0x04, 0x12
        /*0656*/ 	.short	(.L_307 - .L_306)
	.align		4
.L_306:
        /*0658*/ 	.word	index@(_ZN7cutlass13device_kernelIN5flash11enable_sm90INS1_16FlashAttnFwdSm90INS1_25CollectiveMainloopFwdSm90ILi2EN4cute5tupleIJNS5_1CILi1EEES8_S8_EEENS6_IJNS7_ILi128EEENS7_ILi96EEENS7_ILi64EEEEEELi256ENS_10bfloat16_tEfNS_4arch4Sm90ELb1ELb0ELb0ELb1ELb0ELb1ELb0ELb1ELb0ELb1ELb1ELb0EEENS1_21CollectiveEpilogueFwdINS6_IJSA_NS7_ILi256EEESB_EEES9_SE_SG_Li256ELb1ELb1ELb1ELb0EEENS1_36VarlenDynamicPersistentTileSchedulerILi128ELi96ELi256ELi128ELb1ELb1ELb1ELb1ELb1ELb1EEEEEEEEEvNT_6ParamsE)
        /*065c*/ 	.word	0x00000078


	//----- nvinfo : EIATTR_MIN_STACK_SIZE
	.align		4
.L_307:
        /*0660*/ 	.byte	0x04, 0x12
        /*0662*/ 	.short	(.L_309 - .L_308)
	.align		4
.L_308:
        /*0664*/ 	.word	index@(_ZN7cutlass13device_kernelIN5flash11enable_sm90INS1_16FlashAttnFwdSm90INS1_25CollectiveMainloopFwdSm90ILi2EN4cute5tupleIJNS5_1CILi1EEES8_S8_EEENS6_IJNS7_ILi128EEENS7_ILi96EEENS7_ILi64EEEEEELi256ENS_10bfloat16_tEfNS_4arch4Sm90ELb1ELb0ELb0ELb1ELb0ELb0ELb1ELb1ELb0ELb1ELb1ELb0EEENS1_21CollectiveEpilogueFwdINS6_IJSA_NS7_ILi256EEESB_EEES9_SE_SG_Li256ELb1ELb1ELb1ELb0EEENS1_36VarlenDynamicPersistentTileSchedulerILi128ELi96ELi256ELi128ELb1ELb1ELb1ELb1ELb1ELb1EEEEEEEEEvNT_6ParamsE)
        /*0668*/ 	.word	0x00000088


	//----- nvinfo : EIATTR_MIN_STACK_SIZE
	.align		4
.L_309:
        /*066c*/ 	.byte	0x04, 0x12
        /*066e*/ 	.short	(.L_311 - .L_310)
	.align		4
.L_310:
        /*0670*/ 	.word	index@(_ZN7cutlass13device_kernelIN5flash11enable_sm90INS1_16FlashAttnFwdSm90INS1_25CollectiveMainloopFwdSm90ILi2EN4cute5tupleIJNS5_1CILi1EEES8_S8_EEENS6_IJNS7_ILi128EEENS7_ILi96EEENS7_ILi64EEEEEELi256ENS_10bfloat16_tEfNS_4arch4Sm90ELb1ELb0ELb0ELb1ELb0ELb1ELb1ELb1ELb0ELb1ELb1ELb0EEENS1_21CollectiveEpilogueFwdINS6_IJSA_NS7_ILi256EEESB_EEES9_SE_SG_Li256ELb1ELb1ELb1ELb0EEENS1_36VarlenDynamicPersistentTileSchedulerILi128ELi96ELi256ELi128ELb1ELb1ELb1ELb1ELb1ELb1EEEEEEEEEvNT_6ParamsE)
        /*0674*/ 	.word	0x00000180
.L_311:


//--------------------- .nv.compat                --------------------------
	.section	.nv.compat,"",@"SHT_CUDA_COMPAT_INFO"
	.align	4
        /*0000*/ 	.byte	0x02, 0x09, 0x01, 0x00, 0x02, 0x02, 0x04, 0x00, 0x02, 0x05, 0x05, 0x00, 0x03, 0x07, 0x01, 0x01
        /*0010*/ 	.byte	0x02, 0x03, 0x01, 0x00, 0x02, 0x06, 0x01, 0x00, 0x04, 0x0b, 0x08, 0x00, 0x00, 0x00, 0x00, 0x00
        /*0020*/ 	.byte	0x00, 0x00, 0x00, 0x00


//--------------------- .nv.info._ZN7cutlass13device_kernelIN5flash11enable_sm90INS1_16FlashAttnFwdSm90INS1_25CollectiveMainloopFwdSm90ILi2EN4cute5tupleIJNS5_1CILi1EEES8_S8_EEENS6_IJNS7_ILi128EEESA_NS7_ILi192EEEEEELi128ENS_10bfloat16_tEfNS_4arch4Sm90ELb0ELb0ELb0ELb0ELb0ELb0ELb0ELb1ELb1ELb1ELb1ELb0EEENS1_21CollectiveEpilogueFwdINS6_IJSA_SA_SA_EEES9_SD_SF_Li256ELb0ELb1ELb1ELb0EEENS1_19SingleTileSchedulerILb0ELb1ELb1ELi128EEEEEEEEEvNT_6ParamsE --------------------------
	.section	.nv.info._ZN7cutlass13device_kernelIN5flash11enable_sm90INS1_16FlashAttnFwdSm90INS1_25CollectiveMainloopFwdSm90ILi2EN4cute5tupleIJNS5_1CILi1EEES8_S8_EEENS6_IJNS7_ILi128EEESA_NS7_ILi192EEEEEELi128ENS_10bfloat16_tEfNS_4arch4Sm90ELb0ELb0ELb0ELb0ELb0ELb0ELb0ELb1ELb1ELb1ELb1ELb0EEENS1_21CollectiveEpilogueFwdINS6_IJSA_SA_SA_EEES9_SD_SF_Li256ELb0ELb1ELb1ELb0EEENS1_19SingleTileSchedulerILb0ELb1ELb1ELi128EEEEEEEEEvNT_6ParamsE,"",@"SHT_CUDA_INFO"
	.sectionflags	@""
	.align	4


	//----- nvinfo : EIATTR_CUDA_API_VERSION
	.align		4
        /*0000*/ 	.byte	0x04, 0x37
        /*0002*/ 	.short	(.L_313 - .L_312)
.L_312:
        /*0004*/ 	.word	0x00000082


	//----- nvinfo : EIATTR_KPARAM_INFO
	.align		4
.L_313:
        /*0008*/ 	.byte	0x04, 0x17
        /*000a*/ 	.short	(.L_315 - .L_314)
.L_314:
        /*000c*/ 	.word	0x00000000
        /*0010*/ 	.short	0x0000
        /*0012*/ 	.short	0x0070
        /*0014*/ 	.byte	0x00, 0xf0, 0x01, 0x28


	//----- nvinfo : EIATTR_SPARSE_MMA_MASK
	.align		4
.L_315:
        /*0018*/ 	.byte	0x03, 0x50
        /*001a*/ 	.short	0x0000


	//----- nvinfo : EIATTR_MAXREG_COUNT
	.align		4
        /*001c*/ 	.byte	0x03, 0x1b
        /*001e*/ 	.short	0x00a8


	//----- nvinfo : EIATTR_NUM_BARRIERS
	.align		4
        /*0020*/ 	.byte	0x02, 0x4c
        /*0022*/ 	.byte	0x09
	.zero		1


	//----- nvinfo : EIATTR_EXTERNS
	.align		4
        /*0024*/ 	.byte	0x04, 0x0f
        /*0026*/ 	.short	(.L_317 - .L_316)


	//   ....[0]....
	.align		4
.L_316:
        /*0028*/ 	.word	index@(__assertfail)


	//----- nvinfo : EIATTR_ANNOTATIONS
	.align		4
.L_317:
        /*002c*/ 	.byte	0x04, 0x55
        /*002e*/ 	.short	(.L_319 - .L_318)


	//   ....[0]....
.L_318:
        /*0030*/ 	.word	0x00000001
        /*0034*/ 	.byte	0x40, 0x09, 0x00, 0x00, 0x01, 0x00, 0x00, 0x00, 0x10, 0x12, 0x00, 0x00, 0x01, 0x00, 0x00, 0x00
        /*0044*/ 	.byte	0xa0, 0x82, 0x00, 0x00, 0x01, 0x00, 0x00, 0x00, 0x50, 0x85, 0x00, 0x00, 0x01, 0x00, 0x00, 0x00
        /*0054*/ 	.byte	0x60, 0x85, 0x00, 0x00, 0x01, 0x00, 0x00, 0x00, 0xa0, 0x85, 0x00, 0x00, 0x01, 0x00, 0x00, 0x00
        /*0064*/ 	.byte	0xc0, 0x85, 0x00, 0x00, 0x01, 0x00, 0x00, 0x00, 0xb0, 0x8a, 0x00, 0x00, 0x01, 0x00, 0x00, 0x00
        /*0074*/ 	.byte	0xe0, 0x9a, 0x00, 0x00, 0x01, 0x00, 0x00, 0x00, 0x00, 0x9b, 0x00, 0x00, 0x01, 0x00, 0x00, 0x00
        /*0084*/ 	.byte	0x80, 0x9b, 0x00, 0x00, 0x01, 0x00, 0x00, 0x00, 0x90, 0x9b, 0x00, 0x00, 0x01, 0x00, 0x00, 0x00
        /*0094*/ 	.byte	0x60, 0x9d, 0x00, 0x00, 0x01, 0x00, 0x00, 0x00, 0xf0, 0xa5, 0x00, 0x00, 0x01, 0x00, 0x00, 0x00
        /*00a4*/ 	.byte	0xd0, 0xae, 0x00, 0x00, 0x01, 0x00, 0x00, 0x00, 0xf0, 0xbb, 0x00, 0x00


	//----- nvinfo : EIATTR_MERCURY_ISA_VERSION
	.align		4
.L_319:
        /*00b0*/ 	.byte	0x03, 0x5f
        /*00b2*/ 	.short	0x0101


	//----- nvinfo : EIATTR_INT_WARP_WIDE_INSTR_OFFSETS
	.align		4
        /*00b4*/ 	.byte	0x04, 0x31
        /*00b6*/ 	.short	(.L_321 - .L_320)


	//   ....[0]....
.L_320:
        /*00b8*/ 	.word	0x00000120


	//   ....[1]....
        /*00bc*/ 	.word	0x00000160


	//   ....[2]....
        /*00c0*/ 	.word	0x00000220


	//----- nvinfo : EIATTR_COOP_GROUP_MASK_REGIDS
	.align		4
.L_321:
        /*00c4*/ 	.byte	0x04, 0x29
        /*00c6*/ 	.short	(.L_323 - .L_322)


	//   ....[0]....
.L_322:
        /*00c8*/ 	.word	0xffffffff


	//   ....[1]....
        /*00cc*/ 	.word	0xffffffff


	//   ....[2]....
        /*00d0*/ 	.word	0xffffffff


	//   ....[3]....
        /*00d4*/ 	.word	0xffffffff


	//   ....[4]....
        /*00d8*/ 	.word	0xffffffff


	//   ....[5]....
        /*00dc*/ 	.word	0xffffffff


	//   ....[6]....
        /*00e0*/ 	.word	0xffffffff


	//   ....[7]....
        /*00e4*/ 	.word	0xffffffff


	//   ....[8]....
        /*00e8*/ 	.word	0xffffffff


	//   ....[9]....
        /*00ec*/ 	.word	0xffffffff


	//   ....[10]....
        /*00f0*/ 	.word	0xffffffff


	//   ....[11]....
        /*00f4*/ 	.word	0xffffffff


	//   ....[12]....
        /*00f8*/ 	.word	0xffffffff


	//   ....[13]....
        /*00fc*/ 	.word	0xffffffff


	//   ....[14]....
        /*0100*/ 	.word	0xffffffff


	//   ....[15]....
        /*0104*/ 	.word	0xffffffff


	//   ....[16]....
        /*0108*/ 	.word	0xffffffff


	//   ....[17]....
        /*010c*/ 	.word	0xffffffff


	//   ....[18]....
        /*0110*/ 	.word	0xffffffff


	//   ....[19]....
        /*0114*/ 	.word	0xffffffff


	//   ....[20]....
        /*0118*/ 	.word	0xffffffff


	//   ....[21]....
        /*011c*/ 	.word	0xffffffff


	//   ....[22]....
        /*0120*/ 	.word	0xffffffff


	//   ....[23]....
        /*0124*/ 	.word	0xffffffff


	//   ....[24]....
        /*0128*/ 	.word	0xffffffff


	//   ....[25]....
        /*012c*/ 	.word	0xffffffff


	//   ....[26]....
        /*0130*/ 	.word	0xffffffff


	//   ....[27]....
        /*0134*/ 	.word	0xffffffff


	//   ....[28]....
        /*0138*/ 	.word	0xffffffff


	//   ....[29]....
        /*013c*/ 	.word	0xffffffff


	//   ....[30]....
        /*0140*/ 	.word	0xffffffff


	//   ....[31]....
        /*0144*/ 	.word	0xffffffff


	//   ....[32]....
        /*0148*/ 	.word	0xffffffff


	//   ....[33]....
        /*014c*/ 	.word	0xffffffff


	//   ....[34]....
        /*0150*/ 	.word	0xffffffff


	//   ....[35]....
        /*0154*/ 	.word	0xffffffff


	//   ....[36]....
        /*0158*/ 	.word	0xffffffff


	//   ....[37]....
        /*015c*/ 	.word	0xffffffff


	//   ....[38]....
        /*0160*/ 	.word	0xffffffff


	//   ....[39]....
        /*0164*/ 	.word	0xffffffff


	//   ....[40]....
        /*0168*/ 	.word	0xffffffff


	//   ....[41]....
        /*016c*/ 	.word	0xffffffff


	//   ....[42]....
        /*0170*/ 	.word	0xffffffff


	//   ....[43]....
        /*0174*/ 	.word	0xffffffff


	//   ....[44]....
        /*0178*/ 	.word	0xffffffff


	//   ....[45]....
        /*017c*/ 	.word	0xffffffff


	//   ....[46]....
        /*0180*/ 	.word	0xffffffff


	//   ....[47]....
        /*0184*/ 	.word	0x0500000f


	//   ....[48]....
        /*0188*/ 	.word	0x0500000f


	//   ....[49]....
        /*018c*/ 	.word	0x0500000f


	//   ....[50]....
        /*0190*/ 	.word	0x0500000f


	//   ....[51]....
        /*0194*/ 	.word	0x0500000f


	//   ....[52]....
        /*0198*/ 	.word	0x0500000f


	//   ....[53]....
        /*019c*/ 	.word	0x0500000f


	//   ....[54]....
        /*01a0*/ 	.word	0x0500000f


	//   ....[55]....
        /*01a4*/ 	.word	0x0500000f


	//   ....[56]....
        /*01a8*/ 	.word	0x0500000f


	//   ....[57]....
        /*01ac*/ 	.word	0x0500000f


	//   ....[58]....
        /*01b0*/ 	.word	0x0500000f


	//   ....[59]....
        /*01b4*/ 	.word	0x0500000f


	//   ....[60]....
        /*01b8*/ 	.word	0x0500000f


	//   ....[61]....
        /*01bc*/ 	.word	0x0500000f


	//   ....[62]....
        /*01c0*/ 	.word	0x0500000f


	//   ....[63]....
        /*01c4*/ 	.word	0x0500000f


	//   ....[64]....
        /*01c8*/ 	.word	0x0500000f


	//----- nvinfo : EIATTR_COOP_GROUP_INSTR_OFFSETS
	.align		4
.L_323:
        /*01cc*/ 	.byte	0x04, 0x28
        /*01ce*/ 	.short	(.L_325 - .L_324)


	//   ....[0]....
.L_324:
        /*01d0*/ 	.word	0x00000060


	//   ....[1]....
        /*01d4*/ 	.word	0x00000130


	//   ....[2]....
        /*01d8*/ 	.word	0x00000230


	//   ....[3]....
        /*01dc*/ 	.word	0x000003a0


	//   ....[4]....
        /*01e0*/ 	.word	0x00000500


	//   ....[5]....
        /*01e4*/ 	.word	0x00000620


	//   ....[6]....
        /*01e8*/ 	.word	0x00000780


	//   ....[7]....
        /*01ec*/ 	.word	0x00001040


	//   ....[8]....
        /*01f0*/ 	.word	0x000023b0


	//   ....[9]....
        /*01f4*/ 	.word	0x000024b0


	//   ....[10]....
        /*01f8*/ 	.word	0x00002a70


	//   ....[11]....
        /*01fc*/ 	.word	0x00002ad0


	//   ....[12]....
        /*0200*/ 	.word	0x000046a0


	//   ....[13]....
        /*0204*/ 	.word	0x000046e0


	//   ....[14]....
        /*0208*/ 	.word	0x00004b90


	//   ....[15]....
        /*020c*/ 	.word	0x00004c70


	//   ....[16]....
        /*0210*/ 	.word	0x00005fa0


	//   ....[17]....
        /*0214*/ 	.word	0x00005fd0


	//   ....[18]....
        /*0218*/ 	.word	0x000060a0


	//   ....[19]....
        /*021c*/ 	.word	0x000060b0


	//   ....[20]....
        /*0220*/ 	.word	0x00006f80


	//   ....[21]....
        /*0224*/ 	.word	0x00006fc0


	//   ....[22]....
        /*0228*/ 	.word	0x00007000


	//   ....[23]....
        /*022c*/ 	.word	0x00007040


	//   ....[24]....
        /*0230*/ 	.word	0x00007050


	//   ....[25]....
        /*0234*/ 	.word	0x00007070


	//   ....[26]....
        /*0238*/ 	.word	0x000076b0


	//   ....[27]....
        /*023c*/ 	.word	0x000076c0


	//   ....[28]....
        /*0240*/ 	.word	0x000080c0


	//   ....[29]....
        /*0244*/ 	.word	0x00008ad0


	//   ....[30]....
        /*0248*/ 	.word	0x000094a0


	//   ....[31]....
        /*024c*/ 	.word	0x000094b0


	//   ....[32]....
        /*0250*/ 	.word	0x000094d0


	//   ....[33]....
        /*0254*/ 	.word	0x00009530


	//   ....[34]....
        /*0258*/ 	.word	0x000095b0


	//   ....[35]....
        /*025c*/ 	.word	0x000095e0


	//   ....[36]....
        /*0260*/ 	.word	0x00009660


	//   ....[37]....
        /*0264*/ 	.word	0x00009690


	//   ....[38]....
        /*0268*/ 	.word	0x00009710


	//   ....[39]....
        /*026c*/ 	.word	0x00009740


	//   ....[40]....
        /*0270*/ 	.word	0x000097c0


	//   ....[41]....
        /*0274*/ 	.word	0x00009800


	//   ....[42]....
        /*0278*/ 	.word	0x00009870


	//   ....[43]....
        /*027c*/ 	.word	0x000098a0


	//   ....[44]....
        /*0280*/ 	.word	0x00009920


	//   ....[45]....
        /*0284*/ 	.word	0x00009950


	//   ....[46]....
        /*0288*/ 	.word	0x0000bb80


	//   ....[47]....
        /*028c*/ 	.word	0x0000c010


	//   ....[48]....
        /*0290*/ 	.word	0x0000c190


	//   ....[49]....
        /*0294*/ 	.word	0x0000c1e0


	//   ....[50]....
        /*0298*/ 	.word	0x0000c290


	//   ....[51]....
        /*029c*/ 	.word	0x0000c360


	//   ....[52]....
        /*02a0*/ 	.word	0x0000c3f0


	//   ....[53]....
        /*02a4*/ 	.word	0x0000c4c0


	//   ....[54]....
        /*02a8*/ 	.word	0x0000c550


	//   ....[55]....
        /*02ac*/ 	.word	0x0000c620


	//   ....[56]....
        /*02b0*/ 	.word	0x0000c6b0


	//   ....[57]....
        /*02b4*/ 	.word	0x0000c780


	//   ....[58]....
        /*02b8*/ 	.word	0x0000c810


	//   ....[59]....
        /*02bc*/ 	.word	0x0000c8e0


	//   ....[60]....
        /*02c0*/ 	.word	0x0000c970


	//   ....[61]....
        /*02c4*/ 	.word	0x0000ca40


	//   ....[62]....
        /*02c8*/ 	.word	0x0000cac0


	//   ....[63]....
        /*02cc*/ 	.word	0x0000cb80


	//   ....[64]....
        /*02d0*/ 	.word	0x0000cf80


	//----- nvinfo : EIATTR_REG_RECONFIG
	.align		4
.L_325:
        /*02d4*/ 	.byte	0x01, 0x54
	.zero		2


	//----- nvinfo : EIATTR_SYSCALL_OFFSETS
	.align		4
        /*02d8*/ 	.byte	0x04, 0x46
        /*02da*/ 	.short	(.L_327 - .L_326)


	//   ....[0]....
.L_326:
        /*02dc*/ 	.word	0x00001200


	//   ....[1]....
        /*02e0*/ 	.word	0x00008750


	//   ....[2]....
        /*02e4*/ 	.word	0x00008890


	//   ....[3]....
        /*02e8*/ 	.word	0x00008980


	//   ....[4]....
        /*02ec*/ 	.word	0x000090b0


	//----- nvinfo : EIATTR_MBARRIER_INSTR_OFFSETS
	.align		4
.L_327:
        /*02f0*/ 	.byte	0x04, 0x39
        /*02f2*/ 	.short	(.L_329 - .L_328)


	//   ....[0]....
.L_328:
        /*02f4*/ 	.word	0x00000250
        /*02f8*/ 	.word	0x000000ff
        /*02fc*/ 	.word	0x00034800
        /*0300*/ 	.short	0x0100
        /*0302*/ 	.byte	0x08
	.zero		1


	//   ....[1]....
        /*0304*/ 	.word	0x00000260
        /*0308*/ 	.word	0x000000ff
        /*030c*/ 	.word	0x00034820
        /*0310*/ 	.short	0x0100
        /*0312*/ 	.byte	0x08
	.zero		1


	//   ....[2]....
        /*0314*/ 	.word	0x00000350
        /*0318*/ 	.word	0x000000ff
        /*031c*/ 	.word	0x00034830
        /*0320*/ 	.short	0x0100
        /*0322*/ 	.byte	0x08
	.zero		1


	//   ....[3]....
        /*0324*/ 	.word	0x00000360
        /*0328*/ 	.word	0x000000ff
        /*032c*/ 	.word	0x00034840
        /*0330*/ 	.short	0x0100
        /*0332*/ 	.byte	0x08
	.zero		1


	//   ....[4]....
        /*0334*/ 	.word	0x00000370
        /*0338*/ 	.word	0x000000ff
        /*033c*/ 	.word	0x00034838
        /*0340*/ 	.short	0x0100
        /*0342*/ 	.byte	0x08
	.zero		1


	//   ....[5]....
        /*0344*/ 	.word	0x00000380
        /*0348*/ 	.word	0x000000ff
        /*034c*/ 	.word	0x00034848
        /*0350*/ 	.short	0x0100
        /*0352*/ 	.byte	0x08
	.zero		1


	//   ....[6]....
        /*0354*/ 	.word	0x000004b0
        /*0358*/ 	.word	0x000000ff
        /*035c*/ 	.word	0x00034850
        /*0360*/ 	.short	0x0100
        /*0362*/ 	.byte	0x08
	.zero		1


	//   ....[7]....
        /*0364*/ 	.word	0x000004c0
        /*0368*/ 	.word	0x000000ff
        /*036c*/ 	.word	0x00034860
        /*0370*/ 	.short	0x0100
        /*0372*/ 	.byte	0x08
	.zero		1


	//   ....[8]....
        /*0374*/ 	.word	0x000004d0
        /*0378*/ 	.word	0x000000ff
        /*037c*/ 	.word	0x00034858
        /*0380*/ 	.short	0x0100
        /*0382*/ 	.byte	0x08
	.zero		1


	//   ....[9]....
        /*0384*/ 	.word	0x000004e0
        /*0388*/ 	.word	0x000000ff
        /*038c*/ 	.word	0x00034868
        /*0390*/ 	.short	0x0100
        /*0392*/ 	.byte	0x08
	.zero		1


	//   ....[10]....
        /*0394*/ 	.word	0x000005d0
        /*0398*/ 	.word	0x000000ff
        /*039c*/ 	.word	0x00034870
        /*03a0*/ 	.short	0x0100
        /*03a2*/ 	.byte	0x06
	.zero		1


	//   ....[11]....
        /*03a4*/ 	.word	0x000005e0
        /*03a8*/ 	.word	0x000000ff
        /*03ac*/ 	.word	0x00034880
        /*03b0*/ 	.short	0x0100
        /*03b2*/ 	.byte	0x06
	.zero		1


	//   ....[12]....
        /*03b4*/ 	.word	0x000005f0
        /*03b8*/ 	.word	0x000000ff
        /*03bc*/ 	.word	0x00034878
        /*03c0*/ 	.short	0x0100
        /*03c2*/ 	.byte	0x06
	.zero		1


	//   ....[13]....
        /*03c4*/ 	.word	0x00000600
        /*03c8*/ 	.word	0x000000ff
        /*03cc*/ 	.word	0x00034888
        /*03d0*/ 	.short	0x0100
        /*03d2*/ 	.byte	0x06
	.zero		1


	//   ....[14]....
        /*03d4*/ 	.word	0x00000730
        /*03d8*/ 	.word	0x000000ff
        /*03dc*/ 	.word	0x00034890
        /*03e0*/ 	.short	0x0100
        /*03e2*/ 	.byte	0x08
	.zero		1


	//   ....[15]....
        /*03e4*/ 	.word	0x00000740
        /*03e8*/ 	.word	0x000000ff
        /*03ec*/ 	.word	0x000348a0
        /*03f0*/ 	.short	0x0100
        /*03f2*/ 	.byte	0x08
	.zero		1


	//   ....[16]....
        /*03f4*/ 	.word	0x00000750
        /*03f8*/ 	.word	0x000000ff
        /*03fc*/ 	.word	0x00034898
        /*0400*/ 	.short	0x0100
        /*0402*/ 	.byte	0x08
	.zero		1


	//   ....[17]....
        /*0404*/ 	.word	0x00000760
        /*0408*/ 	.word	0x000000ff
        /*040c*/ 	.word	0x000348a8
        /*0410*/ 	.short	0x0100
        /*0412*/ 	.byte	0x08
	.zero		1


	//   ....[18]....
        /*0414*/ 	.word	0x00000890
        /*0418*/ 	.word	0x000000ff
        /*041c*/ 	.word	0x000348b0
        /*0420*/ 	.short	0x0100
        /*0422*/ 	.byte	0x08
	.zero		1


	//   ....[19]....
        /*0424*/ 	.word	0x000008a0
        /*0428*/ 	.word	0x000000ff
        /*042c*/ 	.word	0x000348c0
        /*0430*/ 	.short	0x0100
        /*0432*/ 	.byte	0x08
	.zero		1


	//   ....[20]....
        /*0434*/ 	.word	0x000008b0
        /*0438*/ 	.word	0x000000ff
        /*043c*/ 	.word	0x000348b8
        /*0440*/ 	.short	0x0100
        /*0442*/ 	.byte	0x08
	.zero		1


	//   ....[21]....
        /*0444*/ 	.word	0x000008c0
        /*0448*/ 	.word	0x000000ff
        /*044c*/ 	.word	0x000348c8
        /*0450*/ 	.short	0x0100
        /*0452*/ 	.byte	0x08
	.zero		1


	//   ....[22]....
        /*0454*/ 	.word	0x00001230
        /*0458*/ 	.word	0x000000ff
        /*045c*/ 	.word	0x00034800
        /*0460*/ 	.short	0x010a
        /*0462*/ 	.byte	0x24
	.zero		1


	//   ....[23]....
        /*0464*/ 	.word	0x00001290
        /*0468*/ 	.word	0x000000ff
        /*046c*/ 	.word	0x00034830
        /*0470*/ 	.short	0x010a
        /*0472*/ 	.byte	0x24
	.zero		1


	//   ....[24]....
        /*0474*/ 	.word	0x00001310
        /*0478*/ 	.word	0x000000ff
        /*047c*/ 	.word	0x00034830
        /*0480*/ 	.short	0x010a
        /*0482*/ 	.byte	0x24
	.zero		1


	//   ....[25]....
        /*0484*/ 	.word	0x00003040
        /*0488*/ 	.word	0x00000007
        /*048c*/ 	.word	0x00000000
        /*0490*/ 	.short	0x0101
        /*0492*/ 	.byte	0x3f
	.zero		1


	//   ....[26]....
        /*0494*/ 	.word	0x00003ad0
        /*0498*/ 	.word	0x000000ff
        /*049c*/ 	.word	0x00034830
        /*04a0*/ 	.short	0x010a
        /*04a2*/ 	.byte	0x27
	.zero		1


	//   ....[27]....
        /*04a4*/ 	.word	0x00003b10
        /*04a8*/ 	.word	0x000000ff
        /*04ac*/ 	.word	0x00034830
        /*04b0*/ 	.short	0x010a
        /*04b2*/ 	.byte	0x27
	.zero		1


	//   ....[28]....
        /*04b4*/ 	.word	0x00004360
        /*04b8*/ 	.word	0x000000ff
        /*04bc*/ 	.word	0x00034850
        /*04c0*/ 	.short	0x010a
        /*04c2*/ 	.byte	0x07
	.zero		1


	//   ....[29]....
        /*04c4*/ 	.word	0x000043a0
        /*04c8*/ 	.word	0x000000ff
        /*04cc*/ 	.word	0x00034850
        /*04d0*/ 	.short	0x010a
        /*04d2*/ 	.byte	0x07
	.zero		1


	//   ....[30]....
        /*04d4*/ 	.word	0x00005550
        /*04d8*/ 	.word	0x0000001b
        /*04dc*/ 	.word	0x00000000
        /*04e0*/ 	.short	0x0101
        /*04e2*/ 	.byte	0x3f
	.zero		1


	//   ....[31]....
        /*04e4*/ 	.word	0x000055b0
        /*04e8*/ 	.word	0x0000001e
        /*04ec*/ 	.word	0x00000000
        /*04f0*/ 	.short	0x0101
        /*04f2*/ 	.byte	0x3f
	.zero		1


	//   ....[32]....
        /*04f4*/ 	.word	0x00005ef0
        /*04f8*/ 	.word	0x0000000c
        /*04fc*/ 	.word	0x00034850
        /*0500*/ 	.short	0x010a
        /*0502*/ 	.byte	0x3f
	.zero		1


	//   ....[33]....
        /*0504*/ 	.word	0x00005f30
        /*0508*/ 	.word	0x0000000c
        /*050c*/ 	.word	0x00034850
        /*0510*/ 	.short	0x010a
        /*0512*/ 	.byte	0x3f
	.zero		1


	//   ....[34]....
        /*0514*/ 	.word	0x000063f0
        /*0518*/ 	.word	0x0000000c
        /*051c*/ 	.word	0x00000000
        /*0520*/ 	.short	0x0101
        /*0522*/ 	.byte	0x3f
	.zero		1


	//   ....[35]....
        /*0524*/ 	.word	0x00007060
        /*0528*/ 	.word	0x000000ff
        /*052c*/ 	.word	0x00000000
        /*0530*/ 	.short	0x0101
        /*0532*/ 	.byte	0x04
	.zero		1


	//   ....[36]....
        /*0534*/ 	.word	0x00008cd0
        /*0538*/ 	.word	0x000000ff
        /*053c*/ 	.word	0x00034840
        /*0540*/ 	.short	0x010a
        /*0542*/ 	.byte	0x26
	.zero		1


	//   ....[37]....
        /*0544*/ 	.word	0x00009a80
        /*0548*/ 	.word	0x000000ff
        /*054c*/ 	.word	0x00034800
        /*0550*/ 	.short	0x0107
        /*0552*/ 	.byte	0x26
	.zero		1


	//   ....[38]....
        /*0554*/ 	.word	0x00009af0
        /*0558*/ 	.word	0x000000ff
        /*055c*/ 	.word	0x00034800
        /*0560*/ 	.short	0x0101
        /*0562*/ 	.byte	0x26
	.zero		1


	//   ....[39]....
        /*0564*/ 	.word	0x00009b10
        /*0568*/ 	.word	0x000000ff
        /*056c*/ 	.word	0x00034820
        /*0570*/ 	.short	0x010a
        /*0572*/ 	.byte	0x26
	.zero		1


	//   ....[40]....
        /*0574*/ 	.word	0x00009ee0
        /*0578*/ 	.word	0x000000ff
        /*057c*/ 	.word	0x00034848
        /*0580*/ 	.short	0x010a
        /*0582*/ 	.byte	0x26
	.zero		1


	//   ....[41]....
        /*0584*/ 	.word	0x0000a280
        /*0588*/ 	.word	0x000000ff
        /*058c*/ 	.word	0x00034860
        /*0590*/ 	.short	0x010a
        /*0592*/ 	.byte	0x26
	.zero		1


	//   ....[42]....
        /*0594*/ 	.word	0x0000a770
        /*0598*/ 	.word	0x000000ff
        /*059c*/ 	.word	0x00034840
        /*05a0*/ 	.short	0x010a
        /*05a2*/ 	.byte	0x26
	.zero		1


	//   ....[43]....
        /*05a4*/ 	.word	0x0000ab20
        /*05a8*/ 	.word	0x000000ff
        /*05ac*/ 	.word	0x00034868
        /*05b0*/ 	.short	0x010a
        /*05b2*/ 	.byte	0x26
	.zero		1


	//   ....[44]....
        /*05b4*/ 	.word	0x0000b060
        /*05b8*/ 	.word	0x000000ff
        /*05bc*/ 	.word	0x00034848
        /*05c0*/ 	.short	0x010a
        /*05c2*/ 	.byte	0x26
	.zero		1


	//   ....[45]....
        /*05c4*/ 	.word	0x0000b3f0
        /*05c8*/ 	.word	0x000000ff
        /*05cc*/ 	.word	0x00034860
        /*05d0*/ 	.short	0x010a
        /*05d2*/ 	.byte	0x26
	.zero		1


	//   ....[46]....
        /*05d4*/ 	.word	0x0000b780
        /*05d8*/ 	.word	0x00000003
        /*05dc*/ 	.word	0x00034860
        /*05e0*/ 	.short	0x010a
        /*05e2*/ 	.byte	0x3f
	.zero		1


	//   ....[47]....
        /*05e4*/ 	.word	0x0000bb10
        /*05e8*/ 	.word	0x00000002
        /*05ec*/ 	.word	0x00034820
        /*05f0*/ 	.short	0x010a
        /*05f2*/ 	.byte	0x3f
	.zero		1


	//   ....[48]....
        /*05f4*/ 	.word	0x0000bc90
        /*05f8*/ 	.word	0x00000007
        /*05fc*/ 	.word	0x00000000
        /*0600*/ 	.short	0x010a
        /*0602*/ 	.byte	0x3f
	.zero		1


	//   ....[49]....
        /*0604*/ 	.word	0x0000bd00
        /*0608*/ 	.word	0x00000008
        /*060c*/ 	.word	0x00000000
        /*0610*/ 	.short	0x010a
        /*0612*/ 	.byte	0x3f
	.zero		1


	//   ....[50]....
        /*0614*/ 	.word	0x0000bd60
        /*0618*/ 	.word	0x00000007
        /*061c*/ 	.word	0x00000000
        /*0620*/ 	.short	0x010a
        /*0622*/ 	.byte	0x3f
	.zero		1


	//   ....[51]....
        /*0624*/ 	.word	0x0000bd90
        /*0628*/ 	.word	0x00000006
        /*062c*/ 	.word	0x00000000
        /*0630*/ 	.short	0x010a
        /*0632*/ 	.byte	0x3f
	.zero		1


	//   ....[52]....
        /*0634*/ 	.word	0x0000be00
        /*0638*/ 	.word	0x00000000
        /*063c*/ 	.word	0x00034800
        /*0640*/ 	.short	0x010a
        /*0642*/ 	.byte	0x3f
	.zero		1


	//   ....[53]....
        /*0644*/ 	.word	0x0000be60
        /*0648*/ 	.word	0x00000000
        /*064c*/ 	.word	0x00034830
        /*0650*/ 	.short	0x010a
        /*0652*/ 	.byte	0x3f
	.zero		1


	//   ....[54]....
        /*0654*/ 	.word	0x0000bec0
        /*0658*/ 	.word	0x00000006
        /*065c*/ 	.word	0x00034830
        /*0660*/ 	.short	0x010a
        /*0662*/ 	.byte	0x3f
	.zero		1


	//   ....[55]....
        /*0664*/ 	.word	0x0000bf20
        /*0668*/ 	.word	0x00000006
        /*066c*/ 	.word	0x00034850
        /*0670*/ 	.short	0x010a
        /*0672*/ 	.byte	0x3f
	.zero		1


	//   ....[56]....
        /*0674*/ 	.word	0x0000bf70
        /*0678*/ 	.word	0x0000000c
        /*067c*/ 	.word	0x00034850
        /*0680*/ 	.short	0x010a
        /*0682*/ 	.byte	0x3f
	.zero		1


	//   ....[57]....
        /*0684*/ 	.word	0x0000c0d0
        /*0688*/ 	.word	0x00000003
        /*068c*/ 	.word	0x00034840
        /*0690*/ 	.short	0x010a
        /*0692*/ 	.byte	0x3f
	.zero		1


	//   ....[58]....
        /*0694*/ 	.word	0x0000cbc0
        /*0698*/ 	.word	0x00000003
        /*069c*/ 	.word	0x00034820
        /*06a0*/ 	.short	0x010a
        /*06a2*/ 	.byte	0x3f
	.zero		1


	//   ....[59]....
        /*06a4*/ 	.word	0x0000cc20
        /*06a8*/ 	.word	0x00000003
        /*06ac*/ 	.word	0x00034848
        /*06b0*/ 	.short	0x010a
        /*06b2*/ 	.byte	0x3f
	.zero		1


	//   ....[60]....
        /*06b4*/ 	.word	0x0000cc80
        /*06b8*/ 	.word	0x00000003
        /*06bc*/ 	.word	0x00034860
        /*06c0*/ 	.short	0x010a
        /*06c2*/ 	.byte	0x3f
	.zero		1


	//   ....[61]....
        /*06c4*/ 	.word	0x0000cce0
        /*06c8*/ 	.word	0x00000003
        /*06cc*/ 	.word	0x00034840
        /*06d0*/ 	.short	0x010a
        /*06d2*/ 	.byte	0x3f
	.zero		1


	//   ....[62]....
        /*06d4*/ 	.word	0x0000cd40
        /*06d8*/ 	.word	0x00000003
        /*06dc*/ 	.word	0x00034868
        /*06e0*/ 	.short	0x010a
        /*06e2*/ 	.byte	0x3f
	.zero		1


	//   ....[63]....
        /*06e4*/ 	.word	0x0000cda0
        /*06e8*/ 	.word	0x00000003
        /*06ec*/ 	.word	0x00034848
        /*06f0*/ 	.short	0x010a
        /*06f2*/ 	.byte	0x3f
	.zero		1


	//   ....[64]....
        /*06f4*/ 	.word	0x0000ce00
        /*06f8*/ 	.word	0x00000003
        /*06fc*/ 	.word	0x00034860
        /*0700*/ 	.short	0x010a
        /*0702*/ 	.byte	0x3f
	.zero		1


	//   ....[65]....
        /*0704*/ 	.word	0x0000ce50
        /*0708*/ 	.word	0x00000003
        /*070c*/ 	.word	0x00034860
        /*0710*/ 	.short	0x010a
        /*0712*/ 	.byte	0x3f
	.zero		1


	//   ....[66]....
        /*0714*/ 	.word	0x0000cea0
        /*0718*/ 	.word	0x00000002
        /*071c*/ 	.word	0x00034820
        /*0720*/ 	.short	0x010a
        /*0722*/ 	.byte	0x3f
	.zero		1


	//   ....[67]....
        /*0724*/ 	.word	0x0000d040
        /*0728*/ 	.word	0x00000007
        /*072c*/ 	.word	0x00000000
        /*0730*/ 	.short	0x010a
        /*0732*/ 	.byte	0x3f
	.zero		1


	//   ....[68]....
        /*0734*/ 	.word	0x0000d090
        /*0738*/ 	.word	0x00000008
        /*073c*/ 	.word	0x00000000
        /*0740*/ 	.short	0x010a
        /*0742*/ 	.byte	0x3f
	.zero		1


	//   ....[69]....
        /*0744*/ 	.word	0x0000d0e0
        /*0748*/ 	.word	0x00000007
        /*074c*/ 	.word	0x00000000
        /*0750*/ 	.short	0x010a
        /*0752*/ 	.byte	0x3f
	.zero		1


	//----- nvinfo : EIATTR_NUM_MBARRIERS
	.align		4
.L_329:
        /*0754*/ 	.byte	0x03, 0x38
        /*0756*/ 	.short	0x0016


	//----- nvinfo : EIATTR_EXIT_INSTR_OFFSETS
	.align		4
        /*0758*/ 	.byte	0x04, 0x1c
        /*075a*/ 	.short	(.L_331 - .L_330)


	//   ....[0]....
.L_330:
        /*075c*/ 	.word	0x0000bde0


	//----- nvinfo : EIATTR_MAX_THREADS
	.align		4
.L_331:
        /*0760*/ 	.byte	0x04, 0x05
        /*0762*/ 	.short	(.L_333 - .L_332)
.L_332:
        /*0764*/ 	.word	0x00000180
        /*0768*/ 	.word	0x00000001
        /*076c*/ 	.word	0x00000001


	//----- nvinfo : EIATTR_CRS_STACK_SIZE
	.align		4
.L_333:
        /*0770*/ 	.byte	0x04, 0x1e
        /*0772*/ 	.short	(.L_335 - .L_334)
.L_334:
        /*0774*/ 	.word	0x00000000


	//----- nvinfo : EIATTR_CBANK_PARAM_SIZE
	.align		4
.L_335:
        /*0778*/ 	.byte	0x03, 0x19
        /*077a*/ 	.short	0x0a70


	//----- nvinfo : EIATTR_PARAM_CBANK
	.align		4
        /*077c*/ 	.byte	0x04, 0x0a
        /*077e*/ 	.short	(.L_337 - .L_336)
	.align		4
.L_336:
        /*0780*/ 	.word	index@(.nv.constant0._ZN7cutlass13device_kernelIN5flash11enable_sm90INS1_16FlashAttnFwdSm90INS1_25CollectiveMainloopFwdSm90ILi2EN4cute5tupleIJNS5_1CILi1EEES8_S8_EEENS6_IJNS7_ILi128EEESA_NS7_ILi192EEEEEELi128ENS_10bfloat16_tEfNS_4arch4Sm90ELb0ELb0ELb0ELb0ELb0ELb0ELb0ELb1ELb1ELb1ELb1ELb0EEENS1_21CollectiveEpilogueFwdINS6_IJSA_SA_SA_EEES9_SD_SF_Li256ELb0ELb1ELb1ELb0EEENS1_19SingleTileSchedulerILb0ELb1ELb1ELi128EEEEEEEEEvNT_6ParamsE)
        /*0784*/ 	.short	0x0210
        /*0786*/ 	.short	0x0a70


	//----- nvinfo : EIATTR_SW_WAR
	.align		4
.L_337:
        /*0788*/ 	.byte	0x04, 0x36
        /*078a*/ 	.short	(.L_339 - .L_338)
.L_338:
        /*078c*/ 	.word	0x00000008
.L_339:


//--------------------- .nv.info._ZN7cutlass13device_kernelIN5flash11enable_sm90INS1_16FlashAttnFwdSm90INS1_25CollectiveMainloopFwdSm90ILi2EN4cute5tupleIJNS5_1CILi1EEES8_S8_EEENS6_IJNS7_ILi128EEESA_NS7_ILi192EEEEEELi128ENS_10bfloat16_tEfNS_4arch4Sm90ELb0ELb0ELb0ELb1ELb0ELb0ELb0ELb1ELb1ELb1ELb1ELb0EEENS1_21CollectiveEpilogueFwdINS6_IJSA_SA_SA_EEES9_SD_SF_Li256ELb1ELb1ELb1ELb0EEENS1_36VarlenDynamicPersistentTileSchedulerILi128ELi128ELi256ELi128ELb1ELb1ELb1ELb0ELb1ELb1EEEEEEEEEvNT_6ParamsE --------------------------
	.section	.nv.info._ZN7cutlass13device_kernelIN5flash11enable_sm90INS1_16FlashAttnFwdSm90INS1_25CollectiveMainloopFwdSm90ILi2EN4cute5tupleIJNS5_1CILi1EEES8_S8_EEENS6_IJNS7_ILi128EEESA_NS7_ILi192EEEEEELi128ENS_10bfloat16_tEfNS_4arch4Sm90ELb0ELb0ELb0ELb1ELb0ELb0ELb0ELb1ELb1ELb1ELb1ELb0EEENS1_21CollectiveEpilogueFwdINS6_IJSA_SA_SA_EEES9_SD_SF_Li256ELb1ELb1ELb1ELb0EEENS1_36VarlenDynamicPersistentTileSchedulerILi128ELi128ELi256ELi128ELb1ELb1ELb1ELb0ELb1ELb1EEEEEEEEEvNT_6ParamsE,"",@"SHT_CUDA_INFO"
	.sectionflags	@""
	.align	4


	//----- nvinfo : EIATTR_CUDA_API_VERSION
	.align		4
        /*0000*/ 	.byte	0x04, 0x37
        /*0002*/ 	.short	(.L_341 - .L_340)
.L_340:
        /*0004*/ 	.word	0x00000082


	//----- nvinfo : EIATTR_KPARAM_INFO
	.align		4
.L_341:
        /*0008*/ 	.byte	0x04, 0x17
        /*000a*/ 	.short	(.L_343 - .L_342)
.L_342:
        /*000c*/ 	.word	0x00000000
        /*0010*/ 	.short	0x0000
        /*0012*/ 	.short	0x0070
        /*0014*/ 	.byte	0x00, 0xf0, 0x01, 0x2a


	//----- nvinfo : EIATTR_SPARSE_MMA_MASK
	.align		4
.L_343:
        /*0018*/ 	.byte	0x03, 0x50
        /*001a*/ 	.short	0x0000


	//----- nvinfo : EIATTR_MAXREG_COUNT
	.align		4
        /*001c*/ 	.byte	0x03, 0x1b
        /*001e*/ 	.short	0x00a8


	//----- nvinfo : EIATTR_NUM_BARRIERS
	.align		4
        /*0020*/ 	.byte	0x02, 0x4c
        /*0022*/ 	.byte	0x09
	.zero		1


	//----- nvinfo : EIATTR_EXTERNS
	.align		4
        /*0024*/ 	.byte	0x04, 0x0f
        /*0026*/ 	.short	(.L_345 - .L_344)


	//   ....[0]....
	.align		4
.L_344:
        /*0028*/ 	.word	index@(__assertfail)


	//----- nvinfo : EIATTR_ANNOTATIONS
	.align		4
.L_345:
        /*002c*/ 	.byte	0x04, 0x55
        /*002e*/ 	.short	(.L_347 - .L_346)


	//   ....[0]....
.L_346:
        /* <DEDUP_REMOVED lines=70> */
        /*0484*/ 	.byte	0x80, 0x17, 0x01, 0x00


	//----- nvinfo : EIATTR_MERCURY_ISA_VERSION
	.align		4
.L_347:
        /*0488*/ 	.byte	0x03, 0x5f
        /*048a*/ 	.short	0x0101


	//----- nvinfo : EIATTR_UNUSED_LOAD_BYTE_OFFSET
	.align		4
        /*048c*/ 	.byte	0x04, 0x44
        /*048e*/ 	.short	(.L_349 - .L_348)


	//   ....[0]....
.L_348:
        /*0490*/ 	.word	0x000009f0
        /*0494*/ 	.word	0x0000fff0


	//   ....[1]....
        /*0498*/ 	.word	0x000070c0
        /*049c*/ 	.word	0x0000fff0


	//----- nvinfo : EIATTR_INT_WARP_WIDE_INSTR_OFFSETS
	.align		4
.L_349:
        /*04a0*/ 	.byte	0x04, 0x31
        /*04a2*/ 	.short	(.L_351 - .L_350)


	//   ....[0]....
.L_350:
        /*04a4*/ 	.word	0x00000120


	//   ....[1]....
        /*04a8*/ 	.word	0x00000160


	//   ....[2]....
        /*04ac*/ 	.word	0x00000220


	//   ....[3]....
        /*04b0*/ 	.word	0x0000b3b0


	//   ....[4]....
        /*04b4*/ 	.word	0x0000b440


	//   ....[5]....
        /*04b8*/ 	.word	0x0000eec0


	//   ....[6]....
        /*04bc*/ 	.word	0x0000ef20


	//----- nvinfo : EIATTR_COOP_GROUP_MASK_REGIDS
	.align		4
.L_351:
        /*04c0*/ 	.byte	0x04, 0x29
        /*04c2*/ 	.short	(.L_353 - .L_352)


	//   ....[0]....
.L_352:
        /*04c4*/ 	.word	0xffffffff


	//   ....[1]....
        /*04c8*/ 	.word	0xffffffff


	//   ....[2]....
        /*04cc*/ 	.word	0xffffffff


	//   ....[3]....
        /*04d0*/ 	.word	0xffffffff


	//   ....[4]....
        /*04d4*/ 	.word	0xffffffff


	//   ....[5]....
        /*04d8*/ 	.word	0xffffffff


	//   ....[6]....
        /*04dc*/ 	.word	0xffffffff


	//   ....[7]....
        /*04e0*/ 	.word	0xffffffff


	//   ....[8]....
        /*04e4*/ 	.word	0xffffffff


	//   ....[9]....
        /*04e8*/ 	.word	0xffffffff


	//   ....[10]....
        /*04ec*/ 	.word	0xffffffff


	//   ....[11]....
        /*04f0*/ 	.word	0xffffffff


	//   ....[12]....
        /*04f4*/ 	.word	0xffffffff


	//   ....[13]....
        /*04f8*/ 	.word	0xffffffff


	//   ....[14]....
        /*04fc*/ 	.word	0xffffffff


	//   ....[15]....
        /*0500*/ 	.word	0xffffffff


	//   ....[16]....
        /*0504*/ 	.word	0xffffffff


	//   ....[17]....
        /*0508*/ 	.word	0xffffffff


	//   ....[18]....
        /*050c*/ 	.word	0xffffffff


	//   ....[19]....
        /*0510*/ 	.word	0xffffffff


	//   ....[20]....
        /*0514*/ 	.word	0xffffffff


	//   ....[21]....
        /*0518*/ 	.word	0xffffffff


	//   ....[22]....
        /*051c*/ 	.word	0xffffffff


	//   ....[23]....
        /*0520*/ 	.word	0xffffffff


	//   ....[24]....
        /*0524*/ 	.word	0xffffffff


	//   ....[25]....
        /*0528*/ 	.word	0xffffffff


	//   ....[26]....
        /*052c*/ 	.word	0xffffffff


	//   ....[27]....
        /*0530*/ 	.word	0xffffffff


	//   ....[28]....
        /*0534*/ 	.word	0xffffffff


	//   ....[29]....
        /*0538*/ 	.word	0xffffffff


	//   ....[30]....
        /*053c*/ 	.word	0xffffffff


	//   ....[31]....
        /*0540*/ 	.word	0xffffffff


	//   ....[32]....
        /*0544*/ 	.word	0xffffffff


	//   ....[33]....
        /*0548*/ 	.word	0xffffffff


	//   ....[34]....
        /*054c*/ 	.word	0xffffffff


	//   ....[35]....
        /*0550*/ 	.word	0xffffffff


	//   ....[36]....
        /*0554*/ 	.word	0xffffffff


	//   ....[37]....
        /*0558*/ 	.word	0xffffffff


	//   ....[38]....
        /*055c*/ 	.word	0xffffffff


	//   ....[39]....
        /*0560*/ 	.word	0xffffffff


	//   ....[40]....
        /*0564*/ 	.word	0xffffffff


	//   ....[41]....
        /*0568*/ 	.word	0xffffffff


	//   ....[42]....
        /*056c*/ 	.word	0xffffffff


	//   ....[43]....
        /*0570*/ 	.word	0xffffffff


	//   ....[44]....
        /*0574*/ 	.word	0xffffffff


	//   ....[45]....
        /*0578*/ 	.word	0xffffffff


	//   ....[46]....
        /*057c*/ 	.word	0xffffffff


	//   ....[47]....
        /*0580*/ 	.word	0xffffffff


	//   ....[48]....
        /*0584*/ 	.word	0xffffffff


	//   ....[49]....
        /*0588*/ 	.word	0xffffffff


	//   ....[50]....
        /*058c*/ 	.word	0xffffffff


	//   ....[51]....
        /*0590*/ 	.word	0xffffffff


	//   ....[52]....
        /*0594*/ 	.word	0xffffffff


	//   ....[53]....
        /*0598*/ 	.word	0xffffffff


	//   ....[54]....
        /*059c*/ 	.word	0xffffffff


	//   ....[55]....
        /*05a0*/ 	.word	0xffffffff


	//   ....[56]....
        /*05a4*/ 	.word	0xffffffff


	//   ....[57]....
        /*05a8*/ 	.word	0xffffffff


	//   ....[58]....
        /*05ac*/ 	.word	0xffffffff


	//   ....[59]....
        /*05b0*/ 	.word	0xffffffff


	//   ....[60]....
        /*05b4*/ 	.word	0xffffffff


	//   ....[61]....
        /*05b8*/ 	.word	0xffffffff


	//   ....[62]....
        /*05bc*/ 	.word	0xffffffff


	//   ....[63]....
        /*05c0*/ 	.word	0xffffffff


	//   ....[64]....
        /*05c4*/ 	.word	0xffffffff


	//   ....[65]....
        /*05c8*/ 	.word	0xffffffff


	//   ....[66]....
        /*05cc*/ 	.word	0xffffffff


	//   ....[67]....
        /*05d0*/ 	.word	0xffffffff


	//   ....[68]....
        /*05d4*/ 	.word	0xffffffff


	//   ....[69]....
        /*05d8*/ 	.word	0xffffffff


	//   ....[70]....
        /*05dc*/ 	.word	0xffffffff


	//   ....[71]....
        /*05e0*/ 	.word	0xffffffff


	//   ....[72]....
        /*05e4*/ 	.word	0xffffffff


	//   ....[73]....
        /*05e8*/ 	.word	0xffffffff


	//   ....[74]....
        /*05ec*/ 	.word	0xffffffff


	//   ....[75]....
        /*05f0*/ 	.word	0xffffffff


	//   ....[76]....
        /*05f4*/ 	.word	0xffffffff


	//   ....[77]....
        /*05f8*/ 	.word	0xffffffff


	//   ....[78]....
        /*05fc*/ 	.word	0xffffffff


	//   ....[79]....
        /*0600*/ 	.word	0xffffffff


	//   ....[80]....
        /*0604*/ 	.word	0xffffffff


	//   ....[81]....
        /*0608*/ 	.word	0xffffffff


	//   ....[82]....
        /*060c*/ 	.word	0xffffffff


	//   ....[83]....
        /*0610*/ 	.word	0xffffffff


	//   ....[84]....
        /*0614*/ 	.word	0xffffffff


	//   ....[85]....
        /*0618*/ 	.word	0xffffffff


	//   ....[86]....
        /*061c*/ 	.word	0xffffffff


	//   ....[87]....
        /*0620*/ 	.word	0xffffffff


	//   ....[88]....
        /*0624*/ 	.word	0xffffffff


	//   ....[89]....
        /*0628*/ 	.word	0xffffffff


	//   ....[90]....
        /*062c*/ 	.word	0xffffffff


	//   ....[91]....
        /*0630*/ 	.word	0xffffffff


	//   ....[92]....
        /*0634*/ 	.word	0xffffffff


	//   ....[93]....
        /*0638*/ 	.word	0xffffffff


	//   ....[94]....
        /*063c*/ 	.word	0xffffffff


	//   ....[95]....
        /*0640*/ 	.word	0xffffffff


	//   ....[96]....
        /*0644*/ 	.word	0xffffffff


	//   ....[97]....
        /*0648*/ 	.word	0x0500000f


	//   ....[98]....
        /*064c*/ 	.word	0x0500000f


	//   ....[99]....
        /*0650*/ 	.word	0x0500000f


	//   ....[100]....
        /*0654*/ 	.word	0x0500000f


	//   ....[101]....
        /*0658*/ 	.word	0x0500000f


	//   ....[102]....
        /*065c*/ 	.word	0x0500000f


	//   ....[103]....
        /*0660*/ 	.word	0x0500000f


	//   ....[104]....
        /*0664*/ 	.word	0x0500000f


	//   ....[105]....
        /*0668*/ 	.word	0x0500000f


	//   ....[106]....
        /*066c*/ 	.word	0x0500000f


	//   ....[107]....
        /*0670*/ 	.word	0x0500000f


	//   ....[108]....
        /*0674*/ 	.word	0x0500000f


	//   ....[109]....
        /*0678*/ 	.word	0x0500000f


	//   ....[110]....
        /*067c*/ 	.word	0x0500000f


	//   ....[111]....
        /*0680*/ 	.word	0x0500000f


	//   ....[112]....
        /*0684*/ 	.word	0x0500000f


	//   ....[113]....
        /*0688*/ 	.word	0x0500000f


	//   ....[114]....
        /*068c*/ 	.word	0x0500000f


	//   ....[115]....
        /*0690*/ 	.word	0x0500000f


	//   ....[116]....
        /*0694*/ 	.word	0x0500000f


	//   ....[117]....
        /*0698*/ 	.word	0x0500000f


	//   ....[118]....
        /*069c*/ 	.word	0x0500000f


	//   ....[119]....
        /*06a0*/ 	.word	0x0500000f


	//   ....[120]....
        /*06a4*/ 	.word	0x0500000f


	//   ....[121]....
        /*06a8*/ 	.word	0x0500000f


	//   ....[122]....
        /*06ac*/ 	.word	0x0500000f


	//   ....[123]....
        /*06b0*/ 	.word	0x0500000f


	//   ....[124]....
        /*06b4*/ 	.word	0x0500000f


	//   ....[125]....
        /*06b8*/ 	.word	0x0500000f


	//   ....[126]....
        /*06bc*/ 	.word	0x0500000f


	//   ....[127]....
        /*06c0*/ 	.word	0x0500000f


	//   ....[128]....
        /*06c4*/ 	.word	0x0500000f


	//   ....[129]....
        /*06c8*/ 	.word	0x0500000f


	//   ....[130]....
        /*06cc*/ 	.word	0x0500000f


	//   ....[131]....
        /*06d0*/ 	.word	0x0500000f


	//   ....[132]....
        /*06d4*/ 	.word	0x0500000f


	//----- nvinfo : EIATTR_COOP_GROUP_INSTR_OFFSETS
	.align		4
.L_353:
        /*06d8*/ 	.byte	0x04, 0x28
        /*06da*/ 	.short	(.L_355 - .L_354)


	//   ....[0]....
.L_354:
        /*06dc*/ 	.word	0x00000060


	//   ....[1]....
        /*06e0*/ 	.word	0x00000130


	//   ....[2]....
        /*06e4*/ 	.word	0x00000230


	//   ....[3]....
        /*06e8*/ 	.word	0x000003a0


	//   ....[4]....
        /*06ec*/ 	.word	0x00000500


	//   ....[5]....
        /*06f0*/ 	.word	0x00000620


	//   ....[6]....
        /*06f4*/ 	.word	0x00000780


	//   ....[7]....
        /*06f8*/ 	.word	0x00001730


	//   ....[8]....
        /*06fc*/ 	.word	0x00002a60


	//   ....[9]....
        /*0700*/ 	.word	0x00002b60


	//   ....[10]....
        /*0704*/ 	.word	0x00003140


	//   ....[11]....
        /*0708*/ 	.word	0x000031e0


	//   ....[12]....
        /*070c*/ 	.word	0x00004e00


	//   ....[13]....
        /*0710*/ 	.word	0x00004e30


	//   ....[14]....
        /*0714*/ 	.word	0x00005240


	//   ....[15]....
        /*0718*/ 	.word	0x000052f0


	//   ....[16]....
        /*071c*/ 	.word	0x000066c0


	//   ....[17]....
        /*0720*/ 	.word	0x00006720


	//   ....[18]....
        /*0724*/ 	.word	0x00006800


	//   ....[19]....
        /*0728*/ 	.word	0x00006b40


	//   ....[20]....
        /*072c*/ 	.word	0x00007b40


	//   ....[21]....
        /*0730*/ 	.word	0x00007b80


	//   ....[22]....
        /*0734*/ 	.word	0x00007ba0


	//   ....[23]....
        /*0738*/ 	.word	0x00007bd0


	//   ....[24]....
        /*073c*/ 	.word	0x00008250


	//   ....[25]....
        /*0740*/ 	.word	0x00008280


	//   ....[26]....
        /*0744*/ 	.word	0x00008340


	//   ....[27]....
        /*0748*/ 	.word	0x00008360


	//   ....[28]....
        /*074c*/ 	.word	0x00008420


	//   ....[29]....
        /*0750*/ 	.word	0x00008440


	//   ....[30]....
        /*0754*/ 	.word	0x00008510


	//   ....[31]....
        /*0758*/ 	.word	0x00008530


	//   ....[32]....
        /*075c*/ 	.word	0x000088c0


	//   ....[33]....
        /*0760*/ 	.word	0x000088d0


	//   ....[34]....
        /*0764*/ 	.word	0x00008d10


	//   ....[35]....
        /*0768*/ 	.word	0x00008d20


	//   ....[36]....
        /*076c*/ 	.word	0x00009930


	//   ....[37]....
        /*0770*/ 	.word	0x00009960


	//   ....[38]....
        /*0774*/ 	.word	0x00009a30


	//   ....[39]....
        /*0778*/ 	.word	0x00009a50


	//   ....[40]....
        /*077c*/ 	.word	0x00009b10


	//   ....[41]....
        /*0780*/ 	.word	0x00009b30


	//   ....[42]....
        /*0784*/ 	.word	0x00009c00


	//   ....[43]....
        /*0788*/ 	.word	0x00009c20


	//   ....[44]....
        /*078c*/ 	.word	0x00009d70


	//   ....[45]....
        /*0790*/ 	.word	0x00009fb0


	//   ....[46]....
        /*0794*/ 	.word	0x00009fe0


	//   ....[47]....
        /*0798*/ 	.word	0x0000a010


	//   ....[48]....
        /*079c*/ 	.word	0x0000a040


	//   ....[49]....
        /*07a0*/ 	.word	0x0000a070


	//   ....[50]....
        /*07a4*/ 	.word	0x0000a0a0


	//   ....[51]....
        /*07a8*/ 	.word	0x0000a240


	//   ....[52]....
        /*07ac*/ 	.word	0x0000a270


	//   ....[53]....
        /*07b0*/ 	.word	0x0000a2a0


	//   ....[54]....
        /*07b4*/ 	.word	0x0000a2d0


	//   ....[55]....
        /*07b8*/ 	.word	0x0000a300


	//   ....[56]....
        /*07bc*/ 	.word	0x0000a330


	//   ....[57]....
        /*07c0*/ 	.word	0x0000a3c0


	//   ....[58]....
        /*07c4*/ 	.word	0x0000a3f0


	//   ....[59]....
        /*07c8*/ 	.word	0x0000a400


	//   ....[60]....
        /*07cc*/ 	.word	0x0000a4b0


	//   ....[61]....
        /*07d0*/ 	.word	0x0000b990


	//   ....[62]....
        /*07d4*/ 	.word	0x0000c590


	//   ....[63]....
        /*07d8*/ 	.word	0x0000c5b0


	//   ....[64]....
        /*07dc*/ 	.word	0x0000c5e0


	//   ....[65]....
        /*07e0*/ 	.word	0x0000c610


	//   ....[66]....
        /*07e4*/ 	.word	0x0000c730


	//   ....[67]....
        /*07e8*/ 	.word	0x0000c740


	//   ....[68]....
        /*07ec*/ 	.word	0x0000c7e0


	//   ....[69]....
        /*07f0*/ 	.word	0x0000c7f0


	//   ....[70]....
        /*07f4*/ 	.word	0x0000c890


	//   ....[71]....
        /*07f8*/ 	.word	0x0000c8a0


	//   ....[72]....
        /*07fc*/ 	.word	0x0000c940


	//   ....[73]....
        /*0800*/ 	.word	0x0000c950


	//   ....[74]....
        /*0804*/ 	.word	0x0000c9d0


	//   ....[75]....
        /*0808*/ 	.word	0x0000ca00


	//   ....[76]....
        /*080c*/ 	.word	0x0000ca50


	//   ....[77]....
        /*0810*/ 	.word	0x0000ca90


	//   ....[78]....
        /*0814*/ 	.word	0x0000f5f0


	//   ....[79]....
        /*0818*/ 	.word	0x0000f620


	//   ....[80]....
        /*081c*/ 	.word	0x0000f680


	//   ....[81]....
        /*0820*/ 	.word	0x0000f6b0


	//   ....[82]....
        /*0824*/ 	.word	0x0000f6e0


	//   ....[83]....
        /*0828*/ 	.word	0x0000f710


	//   ....[84]....
        /*082c*/ 	.word	0x0000f740


	//   ....[85]....
        /*0830*/ 	.word	0x0000f770


	//   ....[86]....
        /*0834*/ 	.word	0x0000f930


	//   ....[87]....
        /*0838*/ 	.word	0x0000f960


	//   ....[88]....
        /*083c*/ 	.word	0x0000f990


	//   ....[89]....
        /*0840*/ 	.word	0x0000f9c0


	//   ....[90]....
        /*0844*/ 	.word	0x0000f9f0


	//   ....[91]....
        /*0848*/ 	.word	0x0000fa20


	//   ....[92]....
        /*084c*/ 	.word	0x0000fae0


	//   ....[93]....
        /*0850*/ 	.word	0x0000fb00


	//   ....[94]....
        /*0854*/ 	.word	0x0000fb10


	//   ....[95]....
        /*0858*/ 	.word	0x0000fb70


	//   ....[96]....
        /*085c*/ 	.word	0x00010290


	//   ....[97]....
        /*0860*/ 	.word	0x00010740


	//   ....[98]....
        /*0864*/ 	.word	0x000108c0


	//   ....[99]....
        /*0868*/ 	.word	0x00010910


	//   ....[100]....
        /*086c*/ 	.word	0x000109a0


	//   ....[101]....
        /*0870*/ 	.word	0x00010a30


	//   ....[102]....
        /*0874*/ 	.word	0x00010b70


	//   ....[103]....
        /*0878*/ 	.word	0x00010c60


	//   ....[104]....
        /*087c*/ 	.word	0x00010d40


	//   ....[105]....
        /*0880*/ 	.word	0x00010e50


	//   ....[106]....
        /*0884*/ 	.word	0x00010eb0


	//   ....[107]....
        /*0888*/ 	.word	0x00010fc0


	//   ....[108]....
        /*088c*/ 	.word	0x00011020


	//   ....[109]....
        /*0890*/ 	.word	0x00011130


	//   ....[110]....
        /*0894*/ 	.word	0x00011190


	//   ....[111]....
        /*0898*/ 	.word	0x00011280


	//   ....[112]....
        /*089c*/ 	.word	0x00011300


	//   ....[113]....
        /*08a0*/ 	.word	0x000113e0


	//   ....[114]....
        /*08a4*/ 	.word	0x00011750


	//   ....[115]....
        /*08a8*/ 	.word	0x000117f0


	//   ....[116]....
        /*08ac*/ 	.word	0x00011980


	//   ....[117]....
        /*08b0*/ 	.word	0x00011a00


	//   ....[118]....
        /*08b4*/ 	.word	0x00011a80


	//   ....[119]....
        /*08b8*/ 	.word	0x00011b00


	//   ....[120]....
        /*08bc*/ 	.word	0x00011b80


	//   ....[121]....
        /*08c0*/ 	.word	0x00011c10


	//   ....[122]....
        /*08c4*/ 	.word	0x00011cb0


	//   ....[123]....
        /*08c8*/ 	.word	0x00011d60


	//   ....[124]....
        /*08cc*/ 	.word	0x00011de0


	//   ....[125]....
        /*08d0*/ 	.word	0x00011e60


	//   ....[126]....
        /*08d4*/ 	.word	0x00011ee0


	//   ....[127]....
        /*08d8*/ 	.word	0x00011f70


	//   ....[128]....
        /*08dc*/ 	.word	0x00011ff0


	//   ....[129]....
        /*08e0*/ 	.word	0x00012090


	//   ....[130]....
        /*08e4*/ 	.word	0x000120e0


	//   ....[131]....
        /*08e8*/ 	.word	0x00012170


	//   ....[132]....
        /*08ec*/ 	.word	0x000122a0


	//----- nvinfo : EIATTR_REG_RECONFIG
	.align		4
.L_355:
        /*08f0*/ 	.byte	0x01, 0x54
	.zero		2


	//----- nvinfo : EIATTR_SYSCALL_OFFSETS
	.align		4
        /*08f4*/ 	.byte	0x04, 0x46
        /*08f6*/ 	.short	(.L_357 - .L_356)


	//   ....[0]....
.L_356:
        /*08f8*/ 	.word	0x00001910


	//   ....[1]....
        /*08fc*/ 	.word	0x0000b5b0


	//   ....[2]....
        /*0900*/ 	.word	0x0000b700


	//   ....[3]....
        /*0904*/ 	.word	0x0000b800


	//   ....[4]....
        /*0908*/ 	.word	0x0000c170


	//----- nvinfo : EIATTR_MBARRIER_INSTR_OFFSETS
	.align		4
.L_357:
        /*090c*/ 	.byte	0x04, 0x39
        /*090e*/ 	.short	(.L_359 - .L_358)


	//   ....[0]....
.L_358:
        /*0910*/ 	.word	0x00000250
        /*0914*/ 	.word	0x000000ff
        /*0918*/ 	.word	0x00034800
        /*091c*/ 	.short	0x0100
        /*091e*/ 	.byte	0x08
	.zero		1


	//   ....[1]....
        /*0920*/ 	.word	0x00000260
        /*0924*/ 	.word	0x000000ff
        /*0928*/ 	.word	0x00034820
        /*092c*/ 	.short	0x0100
        /*092e*/ 	.byte	0x08
	.zero		1


	//   ....[2]....
        /*0930*/ 	.word	0x00000350
        /*0934*/ 	.word	0x000000ff
        /*0938*/ 	.word	0x00034830
        /*093c*/ 	.short	0x0100
        /*093e*/ 	.byte	0x08
	.zero		1


	//   ....[3]....
        /*0940*/ 	.word	0x00000360
        /*0944*/ 	.word	0x000000ff
        /*0948*/ 	.word	0x00034840
        /*094c*/ 	.short	0x0100
        /*094e*/ 	.byte	0x08
	.zero		1


	//   ....[4]....
        /*0950*/ 	.word	0x00000370
        /*0954*/ 	.word	0x000000ff
        /*0958*/ 	.word	0x00034838
        /*095c*/ 	.short	0x0100
        /*095e*/ 	.byte	0x08
	.zero		1


	//   ....[5]....
        /*0960*/ 	.word	0x00000380
        /*0964*/ 	.word	0x000000ff
        /*0968*/ 	.word	0x00034848
        /*096c*/ 	.short	0x0100
        /*096e*/ 	.byte	0x08
	.zero		1


	//   ....[6]....
        /*0970*/ 	.word	0x000004b0
        /*0974*/ 	.word	0x000000ff
        /*0978*/ 	.word	0x00034850
        /*097c*/ 	.short	0x0100
        /*097e*/ 	.byte	0x08
	.zero		1


	//   ....[7]....
        /*0980*/ 	.word	0x000004c0
        /*0984*/ 	.word	0x000000ff
        /*0988*/ 	.word	0x00034860
        /*098c*/ 	.short	0x0100
        /*098e*/ 	.byte	0x08
	.zero		1


	//   ....[8]....
        /*0990*/ 	.word	0x000004d0
        /*0994*/ 	.word	0x000000ff
        /*0998*/ 	.word	0x00034858
        /*099c*/ 	.short	0x0100
        /*099e*/ 	.byte	0x08
	.zero		1


	//   ....[9]....
        /*09a0*/ 	.word	0x000004e0
        /*09a4*/ 	.word	0x000000ff
        /*09a8*/ 	.word	0x00034868
        /*09ac*/ 	.short	0x0100
        /*09ae*/ 	.byte	0x08
	.zero		1


	//   ....[10]....
        /*09b0*/ 	.word	0x000005d0
        /*09b4*/ 	.word	0x000000ff
        /*09b8*/ 	.word	0x00034870
        /*09bc*/ 	.short	0x0100
        /*09be*/ 	.byte	0x06
	.zero		1


	//   ....[11]....
        /*09c0*/ 	.word	0x000005e0
        /*09c4*/ 	.word	0x000000ff
        /*09c8*/ 	.word	0x00034880
        /*09cc*/ 	.short	0x0100
        /*09ce*/ 	.byte	0x06
	.zero		1


	//   ....[12]....
        /*09d0*/ 	.word	0x000005f0
        /*09d4*/ 	.word	0x000000ff
        /*09d8*/ 	.word	0x00034878
        /*09dc*/ 	.short	0x0100
        /*09de*/ 	.byte	0x06
	.zero		1


	//   ....[13]....
        /*09e0*/ 	.word	0x00000600
        /*09e4*/ 	.word	0x000000ff
        /*09e8*/ 	.word	0x00034888
        /*09ec*/ 	.short	0x0100
        /*09ee*/ 	.byte	0x06
	.zero		1


	//   ....[14]....
        /*09f0*/ 	.word	0x00000730
        /*09f4*/ 	.word	0x000000ff
        /*09f8*/ 	.word	0x00034890
        /*09fc*/ 	.short	0x0100
        /*09fe*/ 	.byte	0x08
	.zero		1


	//   ....[15]....
        /*0a00*/ 	.word	0x00000740
        /*0a04*/ 	.word	0x000000ff
        /*0a08*/ 	.word	0x000348a0
        /*0a0c*/ 	.short	0x0100
        /*0a0e*/ 	.byte	0x08
	.zero		1


	//   ....[16]....
        /*0a10*/ 	.word	0x00000750
        /*0a14*/ 	.word	0x000000ff
        /*0a18*/ 	.word	0x00034898
        /*0a1c*/ 	.short	0x0100
        /*0a1e*/ 	.byte	0x08
	.zero		1


	//   ....[17]....
        /*0a20*/ 	.word	0x00000760
        /*0a24*/ 	.word	0x000000ff
        /*0a28*/ 	.word	0x000348a8
        /*0a2c*/ 	.short	0x0100
        /*0a2e*/ 	.byte	0x08
	.zero		1


	//   ....[18]....
        /*0a30*/ 	.word	0x00000890
        /*0a34*/ 	.word	0x000000ff
        /*0a38*/ 	.word	0x000348b0
        /*0a3c*/ 	.short	0x0100
        /*0a3e*/ 	.byte	0x08
	.zero		1


	//   ....[19]....
        /*0a40*/ 	.word	0x000008a0
        /*0a44*/ 	.word	0x000000ff
        /*0a48*/ 	.word	0x000348c0
        /*0a4c*/ 	.short	0x0100
        /*0a4e*/ 	.byte	0x08
	.zero		1


	//   ....[20]....
        /*0a50*/ 	.word	0x000008b0
        /*0a54*/ 	.word	0x000000ff
        /*0a58*/ 	.word	0x000348b8
        /*0a5c*/ 	.short	0x0100
        /*0a5e*/ 	.byte	0x08
	.zero		1


	//   ....[21]....
        /*0a60*/ 	.word	0x000008c0
        /*0a64*/ 	.word	0x000000ff
        /*0a68*/ 	.word	0x000348c8
        /*0a6c*/ 	.short	0x0100
        /*0a6e*/ 	.byte	0x08
	.zero		1


	//   ....[22]....
        /*0a70*/ 	.word	0x000019c0
        /*0a74*/ 	.word	0x00000000
        /*0a78*/ 	.word	0x00034800
        /*0a7c*/ 	.short	0x010a
        /*0a7e*/ 	.byte	0x3f
	.zero		1


	//   ....[23]....
        /*0a80*/ 	.word	0x00001a30
        /*0a84*/ 	.word	0x00000005
        /*0a88*/ 	.word	0x00034830
        /*0a8c*/ 	.short	0x010a
        /*0a8e*/ 	.byte	0x3f
	.zero		1


	//   ....[24]....
        /*0a90*/ 	.word	0x00001aa0
        /*0a94*/ 	.word	0x00000005
        /*0a98*/ 	.word	0x00034830
        /*0a9c*/ 	.short	0x010a
        /*0a9e*/ 	.byte	0x3f
	.zero		1


	//   ....[25]....
        /*0aa0*/ 	.word	0x00002bc0
        /*0aa4*/ 	.word	0x00000005
        /*0aa8*/ 	.word	0x00000000
        /*0aac*/ 	.short	0x0101
        /*0aae*/ 	.byte	0x3f
	.zero		1


	//   ....[26]....
        /*0ab0*/ 	.word	0x000041b0
        /*0ab4*/ 	.word	0x0000000e
        /*0ab8*/ 	.word	0x00034830
        /*0abc*/ 	.short	0x010a
        /*0abe*/ 	.byte	0x3f
	.zero		1


	//   ....[27]....
        /*0ac0*/ 	.word	0x00004200
        /*0ac4*/ 	.word	0x0000000e
        /*0ac8*/ 	.word	0x00034830
        /*0acc*/ 	.short	0x010a
        /*0ace*/ 	.byte	0x3f
	.zero		1


	//   ....[28]....
        /*0ad0*/ 	.word	0x00004aa0
        /*0ad4*/ 	.word	0x0000000d
        /*0ad8*/ 	.word	0x00034850
        /*0adc*/ 	.short	0x010a
        /*0ade*/ 	.byte	0x3f
	.zero		1


	//   ....[29]....
        /*0ae0*/ 	.word	0x00004ae0
        /*0ae4*/ 	.word	0x0000000d
        /*0ae8*/ 	.word	0x00034850
        /*0aec*/ 	.short	0x010a
        /*0aee*/ 	.byte	0x3f
	.zero		1


	//   ....[30]....
        /*0af0*/ 	.word	0x00005bd0
        /*0af4*/ 	.word	0x0000001f
        /*0af8*/ 	.word	0x00000000
        /*0afc*/ 	.short	0x0101
        /*0afe*/ 	.byte	0x3f
	.zero		1


	//   ....[31]....
        /*0b00*/ 	.word	0x00005c50
        /*0b04*/ 	.word	0x0000001f
        /*0b08*/ 	.word	0x00000000
        /*0b0c*/ 	.short	0x0101
        /*0b0e*/ 	.byte	0x3f
	.zero		1


	//   ....[32]....
        /*0b10*/ 	.word	0x00006620
        /*0b14*/ 	.word	0x0000000e
        /*0b18*/ 	.word	0x00034850
        /*0b1c*/ 	.short	0x010a
        /*0b1e*/ 	.byte	0x3f
	.zero		1


	//   ....[33]....
        /*0b20*/ 	.word	0x00006660
        /*0b24*/ 	.word	0x0000000e
        /*0b28*/ 	.word	0x00034850
        /*0b2c*/ 	.short	0x010a
        /*0b2e*/ 	.byte	0x3f
	.zero		1


	//   ....[34]....
        /*0b30*/ 	.word	0x00006c50
        /*0b34*/ 	.word	0x00000008
        /*0b38*/ 	.word	0x00000000
        /*0b3c*/ 	.short	0x0101
        /*0b3e*/ 	.byte	0x3f
	.zero		1


	//   ....[35]....
        /*0b40*/ 	.word	0x00008240
        /*0b44*/ 	.word	0x00000003
        /*0b48*/ 	.word	0x00000000
        /*0b4c*/ 	.short	0x0101
        /*0b4e*/ 	.byte	0x3f
	.zero		1


	//   ....[36]....
        /*0b50*/ 	.word	0x000088b0
        /*0b54*/ 	.word	0x0000000a
        /*0b58*/ 	.word	0x00000000
        /*0b5c*/ 	.short	0x0101
        /*0b5e*/ 	.byte	0x3f
	.zero		1


	//   ....[37]....
        /*0b60*/ 	.word	0x0000bc00
        /*0b64*/ 	.word	0x00000000
        /*0b68*/ 	.word	0x00034840
        /*0b6c*/ 	.short	0x010a
        /*0b6e*/ 	.byte	0x3f
	.zero		1


	//   ....[38]....
        /*0b70*/ 	.word	0x0000cba0
        /*0b74*/ 	.word	0x00000012
        /*0b78*/ 	.word	0x00034800
        /*0b7c*/ 	.short	0x0107
        /*0b7e*/ 	.byte	0x3f
	.zero		1


	//   ....[39]....
        /*0b80*/ 	.word	0x0000ccb0
        /*0b84*/ 	.word	0x00000012
        /*0b88*/ 	.word	0x00034800
        /*0b8c*/ 	.short	0x0101
        /*0b8e*/ 	.byte	0x3f
	.zero		1


	//   ....[40]....
        /*0b90*/ 	.word	0x0000ccd0
        /*0b94*/ 	.word	0x00000012
        /*0b98*/ 	.word	0x00034820
        /*0b9c*/ 	.short	0x010a
        /*0b9e*/ 	.byte	0x3f
	.zero		1


	//   ....[41]....
        /*0ba0*/ 	.word	0x0000d090
        /*0ba4*/ 	.word	0x00000003
        /*0ba8*/ 	.word	0x00034840
        /*0bac*/ 	.short	0x010a
        /*0bae*/ 	.byte	0x3f
	.zero		1


	//   ....[42]....
        /*0bb0*/ 	.word	0x0000d520
        /*0bb4*/ 	.word	0x00000003
        /*0bb8*/ 	.word	0x00000060
        /*0bbc*/ 	.short	0x010a
        /*0bbe*/ 	.byte	0x3f
	.zero		1


	//   ....[43]....
        /*0bc0*/ 	.word	0x0000dbb0
        /*0bc4*/ 	.word	0x00000003
        /*0bc8*/ 	.word	0x00034840
        /*0bcc*/ 	.short	0x010a
        /*0bce*/ 	.byte	0x3f
	.zero		1


	//   ....[44]....
        /*0bd0*/ 	.word	0x0000e040
        /*0bd4*/ 	.word	0x00000002
        /*0bd8*/ 	.word	0x00000060
        /*0bdc*/ 	.short	0x010a
        /*0bde*/ 	.byte	0x3f
	.zero		1


	//   ....[45]....
        /*0be0*/ 	.word	0x0000e610
        /*0be4*/ 	.word	0x00000002
        /*0be8*/ 	.word	0x00034840
        /*0bec*/ 	.short	0x010a
        /*0bee*/ 	.byte	0x3f
	.zero		1


	//   ....[46]....
        /*0bf0*/ 	.word	0x0000eaa0
        /*0bf4*/ 	.word	0x00000002
        /*0bf8*/ 	.word	0x00000060
        /*0bfc*/ 	.short	0x010a
        /*0bfe*/ 	.byte	0x3f
	.zero		1


	//   ....[47]....
        /*0c00*/ 	.word	0x0000f020
        /*0c04*/ 	.word	0x00000000
        /*0c08*/ 	.word	0x00034860
        /*0c0c*/ 	.short	0x010a
        /*0c0e*/ 	.byte	0x3f
	.zero		1


	//   ....[48]....
        /*0c10*/ 	.word	0x00010210
        /*0c14*/ 	.word	0x00000000
        /*0c18*/ 	.word	0x00034820
        /*0c1c*/ 	.short	0x010a
        /*0c1e*/ 	.byte	0x3f
	.zero		1


	//   ....[49]....
        /*0c20*/ 	.word	0x00010400
        /*0c24*/ 	.word	0x00000006
        /*0c28*/ 	.word	0x00000000
        /*0c2c*/ 	.short	0x010a
        /*0c2e*/ 	.byte	0x3f
	.zero		1


	//   ....[50]....
        /*0c30*/ 	.word	0x00010430
        /*0c34*/ 	.word	0x00000007
        /*0c38*/ 	.word	0x00000000
        /*0c3c*/ 	.short	0x010a
        /*0c3e*/ 	.byte	0x3f
	.zero		1


	//   ....[51]....
        /*0c40*/ 	.word	0x00010490
        /*0c44*/ 	.word	0x00000004
        /*0c48*/ 	.word	0x00000000
        /*0c4c*/ 	.short	0x010a
        /*0c4e*/ 	.byte	0x3f
	.zero		1


	//   ....[52]....
        /*0c50*/ 	.word	0x000104c0
        /*0c54*/ 	.word	0x00000003
        /*0c58*/ 	.word	0x00000000
        /*0c5c*/ 	.short	0x010a
        /*0c5e*/ 	.byte	0x3f
	.zero		1


	//   ....[53]....
        /*0c60*/ 	.word	0x00010520
        /*0c64*/ 	.word	0x00000000
        /*0c68*/ 	.word	0x00034800
        /*0c6c*/ 	.short	0x010a
        /*0c6e*/ 	.byte	0x3f
	.zero		1


	//   ....[54]....
        /*0c70*/ 	.word	0x00010570
        /*0c74*/ 	.word	0x00000005
        /*0c78*/ 	.word	0x00034830
        /*0c7c*/ 	.short	0x010a
        /*0c7e*/ 	.byte	0x3f
	.zero		1


	//   ....[55]....
        /*0c80*/ 	.word	0x000105c0
        /*0c84*/ 	.word	0x0000000e
        /*0c88*/ 	.word	0x00034830
        /*0c8c*/ 	.short	0x010a
        /*0c8e*/ 	.byte	0x3f
	.zero		1


	//   ....[56]....
        /*0c90*/ 	.word	0x00010610
        /*0c94*/ 	.word	0x0000000d
        /*0c98*/ 	.word	0x00034850
        /*0c9c*/ 	.short	0x010a
        /*0c9e*/ 	.byte	0x3f
	.zero		1


	//   ....[57]....
        /*0ca0*/ 	.word	0x00010660
        /*0ca4*/ 	.word	0x0000000e
        /*0ca8*/ 	.word	0x00034850
        /*0cac*/ 	.short	0x010a
        /*0cae*/ 	.byte	0x3f
	.zero		1


	//   ....[58]....
        /*0cb0*/ 	.word	0x00010800
        /*0cb4*/ 	.word	0x00000000
        /*0cb8*/ 	.word	0x00034840
        /*0cbc*/ 	.short	0x010a
        /*0cbe*/ 	.byte	0x3f
	.zero		1


	//   ....[59]....
        /*0cc0*/ 	.word	0x00011460
        /*0cc4*/ 	.word	0x00000012
        /*0cc8*/ 	.word	0x00034820
        /*0ccc*/ 	.short	0x010a
        /*0cce*/ 	.byte	0x3f
	.zero		1


	//   ....[60]....
        /*0cd0*/ 	.word	0x000114b0
        /*0cd4*/ 	.word	0x00000003
        /*0cd8*/ 	.word	0x00034840
        /*0cdc*/ 	.short	0x010a
        /*0cde*/ 	.byte	0x3f
	.zero		1


	//   ....[61]....
        /*0ce0*/ 	.word	0x00011500
        /*0ce4*/ 	.word	0x00000003
        /*0ce8*/ 	.word	0x00000060
        /*0cec*/ 	.short	0x010a
        /*0cee*/ 	.byte	0x3f
	.zero		1


	//   ....[62]....
        /*0cf0*/ 	.word	0x00011550
        /*0cf4*/ 	.word	0x00000003
        /*0cf8*/ 	.word	0x00034840
        /*0cfc*/ 	.short	0x010a
        /*0cfe*/ 	.byte	0x3f
	.zero		1


	//   ....[63]....
        /*0d00*/ 	.word	0x000115a0
        /*0d04*/ 	.word	0x00000002
        /*0d08*/ 	.word	0x00000060
        /*0d0c*/ 	.short	0x010a
        /*0d0e*/ 	.byte	0x3f
	.zero		1


	//   ....[64]....
        /*0d10*/ 	.word	0x000115f0
        /*0d14*/ 	.word	0x00000002
        /*0d18*/ 	.word	0x00034840
        /*0d1c*/ 	.short	0x010a
        /*0d1e*/ 	.byte	0x3f
	.zero		1


	//   ....[65]....
        /*0d20*/ 	.word	0x00011640
        /*0d24*/ 	.word	0x00000002
        /*0d28*/ 	.word	0x00000060
        /*0d2c*/ 	.short	0x010a
        /*0d2e*/ 	.byte	0x3f
	.zero		1


	//   ....[66]....
        /*0d30*/ 	.word	0x00011690
        /*0d34*/ 	.word	0x00000000
        /*0d38*/ 	.word	0x00034860
        /*0d3c*/ 	.short	0x010a
        /*0d3e*/ 	.byte	0x3f
	.zero		1


	//   ....[67]....
        /*0d40*/ 	.word	0x000121c0
        /*0d44*/ 	.word	0x00000000
        /*0d48*/ 	.word	0x00034820
        /*0d4c*/ 	.short	0x010a
        /*0d4e*/ 	.byte	0x3f
	.zero		1


	//   ....[68]....
        /*0d50*/ 	.word	0x00012360
        /*0d54*/ 	.word	0x00000006
        /*0d58*/ 	.word	0x00000000
        /*0d5c*/ 	.short	0x010a
        /*0d5e*/ 	.byte	0x3f
	.zero		1


	//   ....[69]....
        /*0d60*/ 	.word	0x000123b0
        /*0d64*/ 	.word	0x00000007
        /*0d68*/ 	.word	0x00000000
        /*0d6c*/ 	.short	0x010a
        /*0d6e*/ 	.byte	0x3f
	.zero		1


	//   ....[70]....
        /*0d70*/ 	.word	0x00012400
        /*0d74*/ 	.word	0x00000004
        /*0d78*/ 	.word	0x00000000
        /*0d7c*/ 	.short	0x010a
        /*0d7e*/ 	.byte	0x3f
	.zero		1


	//----- nvinfo : EIATTR_NUM_MBARRIERS
	.align		4
.L_359:
        /*0d80*/ 	.byte	0x03, 0x38
        /*0d82*/ 	.short	0x0016


	//----- nvinfo : EIATTR_EXIT_INSTR_OFFSETS
	.align		4
        /*0d84*/ 	.byte	0x04, 0x1c
        /*0d86*/ 	.short	(.L_361 - .L_360)


	//   ....[0]....
.L_360:
        /*0d88*/ 	.word	0x00000a30


	//   ....[1]....
        /*0d8c*/ 	.word	0x00009d10


	//   ....[2]....
        /*0d90*/ 	.word	0x00010510


	//----- nvinfo : EIATTR_MAX_THREADS
	.align		4
.L_361:
        /*0d94*/ 	.byte	0x04, 0x05
        /*0d96*/ 	.short	(.L_363 - .L_362)
.L_362:
        /*0d98*/ 	.word	0x00000180
        /*0d9c*/ 	.word	0x00000001
        /*0da0*/ 	.word	0x00000001


	//----- nvinfo : EIATTR_CRS_STACK_SIZE
	.align		4
.L_363:
        /*0da4*/ 	.byte	0x04, 0x1e
        /*0da6*/ 	.short	(.L_365 - .L_364)
.L_364:
        /*0da8*/ 	.word	0x00000000


	//----- nvinfo : EIATTR_CBANK_PARAM_SIZE
	.align		4
.L_365:
        /*0dac*/ 	.byte	0x03, 0x19
        /*0dae*/ 	.short	0x0af0


	//----- nvinfo : EIATTR_PARAM_CBANK
	.align		4
        /*0db0*/ 	.byte	0x04, 0x0a
        /*0db2*/ 	.short	(.L_367 - .L_366)
	.align		4
.L_366:
        /*0db4*/ 	.word	index@(.nv.constant0._ZN7cutlass13device_kernelIN5flash11enable_sm90INS1_16FlashAttnFwdSm90INS1_25CollectiveMainloopFwdSm90ILi2EN4cute5tupleIJNS5_1CILi1EEES8_S8_EEENS6_IJNS7_ILi128EEESA_NS7_ILi192EEEEEELi128ENS_10bfloat16_tEfNS_4arch4Sm90ELb0ELb0ELb0ELb1ELb0ELb0ELb0ELb1ELb1ELb1ELb1ELb0EEENS1_21CollectiveEpilogueFwdINS6_IJSA_SA_SA_EEES9_SD_SF_Li256ELb1ELb1ELb1ELb0EEENS1_36VarlenDynamicPersistentTileSchedulerILi128ELi128ELi256ELi128ELb1ELb1ELb1ELb0ELb1ELb1EEEEEEEEEvNT_6ParamsE)
        /*0db8*/ 	.short	0x0210
        /*0dba*/ 	.short	0x0af0


	//----- nvinfo : EIATTR_SW_WAR
	.align		4
.L_367:
        /*0dbc*/ 	.byte	0x04, 0x36
        /*0dbe*/ 	.short	(.L_369 - .L_368)
.L_368:
        /*0dc0*/ 	.word	0x00000008
.L_369:


//--------------------- .nv.info._ZN7cutlass13device_kernelIN5flash11enable_sm90INS1_16FlashAttnFwdSm90INS1_25CollectiveMainloopFwdSm90ILi2EN4cute5tupleIJNS5_1CILi1EEES8_S8_EEENS6_IJNS7_ILi128EEESA_NS7_ILi192EEEEEELi128ENS_10bfloat16_tEfNS_4arch4Sm90ELb0ELb0ELb0ELb1ELb0ELb1ELb0ELb1ELb1ELb1ELb1ELb0EEENS1_21CollectiveEpilogueFwdINS6_IJSA_SA_SA_EEES9_SD_SF_Li256ELb1ELb1ELb1ELb0EEENS1_36VarlenDynamicPersistentTileSchedulerILi128ELi128ELi256ELi128ELb1ELb1ELb1ELb0ELb1ELb1EEEEEEEEEvNT_6ParamsE --------------------------
	.section	.nv.info._ZN7cutlass13device_kernelIN5flash11enable_sm90INS1_16FlashAttnFwdSm90INS1_25CollectiveMainloopFwdSm90ILi2EN4cute5tupleIJNS5_1CILi1EEES8_S8_EEENS6_IJNS7_ILi128EEESA_NS7_ILi192EEEEEELi128ENS_10bfloat16_tEfNS_4arch4Sm90ELb0ELb0ELb0ELb1ELb0ELb1ELb0ELb1ELb1ELb1ELb1ELb0EEENS1_21CollectiveEpilogueFwdINS6_IJSA_SA_SA_EEES9_SD_SF_Li256ELb1ELb1ELb1ELb0EEENS1_36VarlenDynamicPersistentTileSchedulerILi128ELi128ELi256ELi128ELb1ELb1ELb1ELb0ELb1ELb1EEEEEEEEEvNT_6ParamsE,"",@"SHT_CUDA_INFO"
	.sectionflags	@""
	.align	4


	//----- nvinfo : EIATTR_CUDA_API_VERSION
	.align		4
        /*0000*/ 	.byte	0x04, 0x37
        /*0002*/ 	.short	(.L_371 - .L_370)
.L_370:
        /*0004*/ 	.word	0x00000082


	//----- nvinfo : EIATTR_KPARAM_INFO
	.align		4
.L_371:
        /*0008*/ 	.byte	0x04, 0x17
        /*000a*/ 	.short	(.L_373 - .L_372)
.L_372:
        /*000c*/ 	.word	0x00000000
        /*0010*/ 	.short	0x0000
        /*0012*/ 	.short	0x0070
        /*0014*/ 	.byte	0x00, 0xf0, 0x01, 0x2a


	//----- nvinfo : EIATTR_SPARSE_MMA_MASK
	.align		4
.L_373:
        /*0018*/ 	.byte	0x03, 0x50
        /*001a*/ 	.short	0x0000


	//----- nvinfo : EIATTR_MAXREG_COUNT
	.align		4
        /*001c*/ 	.byte	0x03, 0x1b
        /*001e*/ 	.short	0x00a8


	//----- nvinfo : EIATTR_NUM_BARRIERS
	.align		4
        /*0020*/ 	.byte	0x02, 0x4c
        /*0022*/ 	.byte	0x10
	.zero		1


	//----- nvinfo : EIATTR_EXTERNS
	.align		4
        /*0024*/ 	.byte	0x04, 0x0f
        /*0026*/ 	.short	(.L_375 - .L_374)


	//   ....[0]....
	.align		4
.L_374:
        /*0028*/ 	.word	index@(__assertfail)


	//----- nvinfo : EIATTR_ANNOTATIONS
	.align		4
.L_375:
        /*002c*/ 	.byte	0x04, 0x55
        /*002e*/ 	.short	(.L_377 - .L_376)


	//   ....[0]....
.L_376:
        /* <DEDUP_REMOVED lines=125> */


	//----- nvinfo : EIATTR_MERCURY_ISA_VERSION
	.align		4
.L_377:
        /*07f0*/ 	.byte	0x03, 0x5f
        /*07f2*/ 	.short	0x0101


	//----- nvinfo : EIATTR_UNUSED_LOAD_BYTE_OFFSET
	.align		4
        /*07f4*/ 	.byte	0x04, 0x44
        /*07f6*/ 	.short	(.L_379 - .L_378)


	//   ....[0]....
.L_378:
        /*07f8*/ 	.word	0x00000ab0
        /*07fc*/ 	.word	0x0000fff0


	//   ....[1]....
        /*0800*/ 	.word	0x00016e70
        /*0804*/ 	.word	0x0000fff0


	//----- nvinfo : EIATTR_INT_WARP_WIDE_INSTR_OFFSETS
	.align		4
.L_379:
        /*0808*/ 	.byte	0x04, 0x31
        /*080a*/ 	.short	(.L_381 - .L_380)


	//   ....[0]....
.L_380:
        /*080c*/ 	.word	0x00000190


	//   ....[1]....
        /*0810*/ 	.word	0x000001d0


	//   ....[2]....
        /*0814*/ 	.word	0x00000240


	//   ....[3]....
        /*0818*/ 	.word	0x0001cb50


	//   ....[4]....
        /*081c*/ 	.word	0x0001cbe0


	//   ....[5]....
        /*0820*/ 	.word	0x00020690


	//   ....[6]....
        /*0824*/ 	.word	0x000206f0


	//----- nvinfo : EIATTR_COOP_GROUP_MASK_REGIDS
	.align		4
.L_381:
        /*0828*/ 	.byte	0x04, 0x29
        /*082a*/ 	.short	(.L_383 - .L_382)


	//   ....[0]....
.L_382:
        /*082c*/ 	.word	0xffffffff


	//   ....[1]....
        /*0830*/ 	.word	0xffffffff


	//   ....[2]....
        /*0834*/ 	.word	0xffffffff


	//   ....[3]....
        /*0838*/ 	.word	0xffffffff


	//   ....[4]....
        /*083c*/ 	.word	0xffffffff


	//   ....[5]....
        /*0840*/ 	.word	0xffffffff


	//   ....[6]....
        /*0844*/ 	.word	0xffffffff


	//   ....[7]....
        /*0848*/ 	.word	0xffffffff


	//   ....[8]....
        /*084c*/ 	.word	0xffffffff


	//   ....[9]....
        /*0850*/ 	.word	0xffffffff


	//   ....[10]....
        /*0854*/ 	.word	0xffffffff


	//   ....[11]....
        /*0858*/ 	.word	0xffffffff


	//   ....[12]....
        /*085c*/ 	.word	0xffffffff


	//   ....[13]....
        /*0860*/ 	.word	0xffffffff


	//   ....[14]....
        /*0864*/ 	.word	0xffffffff


	//   ....[15]....
        /*0868*/ 	.word	0xffffffff


	//   ....[16]....
        /*086c*/ 	.word	0xffffffff


	//   ....[17]....
        /*0870*/ 	.word	0xffffffff


	//   ....[18]....
        /*0874*/ 	.word	0xffffffff


	//   ....[19]....
        /*0878*/ 	.word	0xffffffff


	//   ....[20]....
        /*087c*/ 	.word	0xffffffff


	//   ....[21]....
        /*0880*/ 	.word	0xffffffff


	//   ....[22]....
        /*0884*/ 	.word	0xffffffff


	//   ....[23]....
        /*0888*/ 	.word	0xffffffff


	//   ....[24]....
        /*088c*/ 	.word	0xffffffff


	//   ....[25]....
        /*0890*/ 	.word	0xffffffff


	//   ....[26]....
        /*0894*/ 	.word	0xffffffff


	//   ....[27]....
        /*0898*/ 	.word	0xffffffff


	//   ....[28]....
        /*089c*/ 	.word	0xffffffff


	//   ....[29]....
        /*08a0*/ 	.word	0xffffffff


	//   ....[30]....
        /*08a4*/ 	.word	0xffffffff


	//   ....[31]....
        /*08a8*/ 	.word	0xffffffff


	//   ....[32]....
        /*08ac*/ 	.word	0xffffffff


	//   ....[33]....
        /*08b0*/ 	.word	0xffffffff


	//   ....[34]....
        /*08b4*/ 	.word	0xffffffff


	//   ....[35]....
        /*08b8*/ 	.word	0xffffffff


	//   ....[36]....
        /*08bc*/ 	.word	0xffffffff


	//   ....[37]....
        /*08c0*/ 	.word	0xffffffff


	//   ....[38]....
        /*08c4*/ 	.word	0xffffffff


	//   ....[39]....
        /*08c8*/ 	.word	0xffffffff


	//   ....[40]....
        /*08cc*/ 	.word	0xffffffff


	//   ....[41]....
        /*08d0*/ 	.word	0xffffffff


	//   ....[42]....
        /*08d4*/ 	.word	0xffffffff


	//   ....[43]....
        /*08d8*/ 	.word	0xffffffff


	//   ....[44]....
        /*08dc*/ 	.word	0xffffffff


	//   ....[45]....
        /*08e0*/ 	.word	0xffffffff


	//   ....[46]....
        /*08e4*/ 	.word	0xffffffff


	//   ....[47]....
        /*08e8*/ 	.word	0xffffffff


	//   ....[48]....
        /*08ec*/ 	.word	0xffffffff


	//   ....[49]....
        /*08f0*/ 	.word	0xffffffff


	//   ....[50]....
        /*08f4*/ 	.word	0xffffffff


	//   ....[51]....
        /*08f8*/ 	.word	0xffffffff


	//   ....[52]....
        /*08fc*/ 	.word	0xffffffff


	//   ....[53]....
        /*0900*/ 	.word	0xffffffff


	//   ....[54]....
        /*0904*/ 	.word	0xffffffff


	//   ....[55]....
        /*0908*/ 	.word	0xffffffff


	//   ....[56]....
        /*090c*/ 	.word	0xffffffff


	//   ....[57]....
        /*0910*/ 	.word	0xffffffff


	//   ....[58]....
        /*0914*/ 	.word	0xffffffff


	//   ....[59]....
        /*0918*/ 	.word	0xffffffff


	//   ....[60]....
        /*091c*/ 	.word	0xffffffff


	//   ....[61]....
        /*0920*/ 	.word	0xffffffff


	//   ....[62]....
        /*0924*/ 	.word	0xffffffff


	//   ....[63]....
        /*0928*/ 	.word	0xffffffff


	//   ....[64]....
        /*092c*/ 	.word	0xffffffff


	//   ....[65]....
        /*0930*/ 	.word	0xffffffff


	//   ....[66]....
        /*0934*/ 	.word	0xffffffff


	//   ....[67]....
        /*0938*/ 	.word	0xffffffff


	//   ....[68]....
        /*093c*/ 	.word	0xffffffff


	//   ....[69]....
        /*0940*/ 	.word	0xffffffff


	//   ....[70]....
        /*0944*/ 	.word	0xffffffff


	//   ....[71]....
        /*0948*/ 	.word	0xffffffff


	//   ....[72]....
        /*094c*/ 	.word	0xffffffff


	//   ....[73]....
        /*0950*/ 	.word	0xffffffff


	//   ....[74]....
        /*0954*/ 	.word	0xffffffff


	//   ....[75]....
        /*0958*/ 	.word	0xffffffff


	//   ....[76]....
        /*095c*/ 	.word	0xffffffff


	//   ....[77]....
        /*0960*/ 	.word	0xffffffff


	//   ....[78]....
        /*0964*/ 	.word	0xffffffff


	//   ....[79]....
        /*0968*/ 	.word	0xffffffff


	//   ....[80]....
        /*096c*/ 	.word	0xffffffff


	//   ....[81]....
        /*0970*/ 	.word	0xffffffff


	//   ....[82]....
        /*0974*/ 	.word	0xffffffff


	//   ....[83]....
        /*0978*/ 	.word	0xffffffff


	//   ....[84]....
        /*097c*/ 	.word	0xffffffff


	//   ....[85]....
        /*0980*/ 	.word	0xffffffff


	//   ....[86]....
        /*0984*/ 	.word	0xffffffff


	//   ....[87]....
        /*0988*/ 	.word	0xffffffff


	//   ....[88]....
        /*098c*/ 	.word	0xffffffff


	//   ....[89]....
        /*0990*/ 	.word	0xffffffff


	//   ....[90]....
        /*0994*/ 	.word	0xffffffff


	//   ....[91]....
        /*0998*/ 	.word	0xffffffff


	//   ....[92]....
        /*099c*/ 	.word	0xffffffff


	//   ....[93]....
        /*09a0*/ 	.word	0xffffffff


	//   ....[94]....
        /*09a4*/ 	.word	0xffffffff


	//   ....[95]....
        /*09a8*/ 	.word	0xffffffff


	//   ....[96]....
        /*09ac*/ 	.word	0xffffffff


	//   ....[97]....
        /*09b0*/ 	.word	0xffffffff


	//   ....[98]....
        /*09b4*/ 	.word	0xffffffff


	//   ....[99]....
        /*09b8*/ 	.word	0xffffffff


	//   ....[100]....
        /*09bc*/ 	.word	0xffffffff


	//   ....[101]....
        /*09c0*/ 	.word	0xffffffff


	//   ....[102]....
        /*09c4*/ 	.word	0xffffffff


	//   ....[103]....
        /*09c8*/ 	.word	0xffffffff


	//   ....[104]....
        /*09cc*/ 	.word	0xffffffff


	//   ....[105]....
        /*09d0*/ 	.word	0xffffffff


	//   ....[106]....
        /*09d4*/ 	.word	0x0500000f


	//   ....[107]....
        /*09d8*/ 	.word	0x0500000f


	//   ....[108]....
        /*09dc*/ 	.word	0x0500000f


	//   ....[109]....
        /*09e0*/ 	.word	0x0500000f


	//   ....[110]....
        /*09e4*/ 	.word	0x0500000f


	//   ....[111]....
        /*09e8*/ 	.word	0x0500000f


	//   ....[112]....
        /*09ec*/ 	.word	0x0500000f


	//   ....[113]....
        /*09f0*/ 	.word	0x0500000f


	//   ....[114]....
        /*09f4*/ 	.word	0x0500000f


	//   ....[115]....
        /*09f8*/ 	.word	0x0500000f


	//   ....[116]....
        /*09fc*/ 	.word	0x0500000f


	//   ....[117]....
        /*0a00*/ 	.word	0x0500000f


	//   ....[118]....
        /*0a04*/ 	.word	0x0500000f


	//   ....[119]....
        /*0a08*/ 	.word	0x0500000f


	//   ....[120]....
        /*0a0c*/ 	.word	0x0500000f


	//   ....[121]....
        /*0a10*/ 	.word	0x0500000f


	//   ....[122]....
        /*0a14*/ 	.word	0x0500000f


	//   ....[123]....
        /*0a18*/ 	.word	0x0500000f


	//   ....[124]....
        /*0a1c*/ 	.word	0x0500000f


	//   ....[125]....
        /*0a20*/ 	.word	0x0500000f


	//   ....[126]....
        /*0a24*/ 	.word	0x0500000f


	//   ....[127]....
        /*0a28*/ 	.word	0x0500000f


	//   ....[128]....
        /*0a2c*/ 	.word	0x0500000f


	//   ....[129]....
        /*0a30*/ 	.word	0x0500000f


	//   ....[130]....
        /*0a34*/ 	.word	0x0500000f


	//   ....[131]....
        /*0a38*/ 	.word	0x0500000f


	//   ....[132]....
        /*0a3c*/ 	.word	0x0500000f


	//   ....[133]....
        /*0a40*/ 	.word	0x0500000f


	//   ....[134]....
        /*0a44*/ 	.word	0x0500000f


	//   ....[135]....
        /*0a48*/ 	.word	0x0500000f


	//   ....[136]....
        /*0a4c*/ 	.word	0x0500000f


	//   ....[137]....
        /*0a50*/ 	.word	0x0500000f


	//   ....[138]....
        /*0a54*/ 	.word	0x0500000f


	//   ....[139]....
        /*0a58*/ 	.word	0x0500000f


	//   ....[140]....
        /*0a5c*/ 	.word	0x0500000f


	//   ....[141]....
        /*0a60*/ 	.word	0x0500000f


	//   ....[142]....
        /*0a64*/ 	.word	0x0500000f


	//   ....[143]....
        /*0a68*/ 	.word	0x0500000f


	//   ....[144]....
        /*0a6c*/ 	.word	0x0500000f


	//   ....[145]....
        /*0a70*/ 	.word	0x0500000f


	//   ....[146]....
        /*0a74*/ 	.word	0x0500000f


	//   ....[147]....
        /*0a78*/ 	.word	0x0500000f


	//   ....[148]....
        /*0a7c*/ 	.word	0x0500000f


	//   ....[149]....
        /*0a80*/ 	.word	0x0500000f


	//   ....[150]....
        /*0a84*/ 	.word	0x0500000f


	//----- nvinfo : EIATTR_COOP_GROUP_INSTR_OFFSETS
	.align		4
.L_383:
        /*0a88*/ 	.byte	0x04, 0x28
        /*0a8a*/ 	.short	(.L_385 - .L_384)


	//   ....[0]....
.L_384:
        /*0a8c*/ 	.word	0x00000060


	//   ....[1]....
        /*0a90*/ 	.word	0x000001a0


	//   ....[2]....
        /*0a94*/ 	.word	0x000001f0


	//   ....[3]....
        /*0a98*/ 	.word	0x00000420


	//   ....[4]....
        /*0a9c*/ 	.word	0x00000580


	//   ....[5]....
        /*0aa0*/ 	.word	0x000006a0


	//   ....[6]....
        /*0aa4*/ 	.word	0x00000800


	//   ....[7]....
        /*0aa8*/ 	.word	0x0000b400


	//   ....[8]....
        /*0aac*/ 	.word	0x0000b970


	//   ....[9]....
        /*0ab0*/ 	.word	0x0000b980


	//   ....[10]....
        /*0ab4*/ 	.word	0x0000b990


	//   ....[11]....
        /*0ab8*/ 	.word	0x0000b9a0


	//   ....[12]....
        /*0abc*/ 	.word	0x0000e440


	//   ....[13]....
        /*0ac0*/ 	.word	0x0000e450


	//   ....[14]....
        /*0ac4*/ 	.word	0x0000e460


	//   ....[15]....
        /*0ac8*/ 	.word	0x0000e470


	//   ....[16]....
        /*0acc*/ 	.word	0x00012500


	//   ....[17]....
        /*0ad0*/ 	.word	0x000125d0


	//   ....[18]....
        /*0ad4*/ 	.word	0x00012b90


	//   ....[19]....
        /*0ad8*/ 	.word	0x00012bf0


	//   ....[20]....
        /*0adc*/ 	.word	0x00014b00


	//   ....[21]....
        /*0ae0*/ 	.word	0x00014b90


	//   ....[22]....
        /*0ae4*/ 	.word	0x000152c0


	//   ....[23]....
        /*0ae8*/ 	.word	0x00015370


	//   ....[24]....
        /*0aec*/ 	.word	0x000167c0


	//   ....[25]....
        /*0af0*/ 	.word	0x00016830


	//   ....[26]....
        /*0af4*/ 	.word	0x00016860


	//   ....[27]....
        /*0af8*/ 	.word	0x00016870


	//   ....[28]....
        /*0afc*/ 	.word	0x00017920


	//   ....[29]....
        /*0b00*/ 	.word	0x00017930


	//   ....[30]....
        /*0b04*/ 	.word	0x00017940


	//   ....[31]....
        /*0b08*/ 	.word	0x00017950


	//   ....[32]....
        /*0b0c*/ 	.word	0x00018000


	//   ....[33]....
        /*0b10*/ 	.word	0x00018030


	//   ....[34]....
        /*0b14*/ 	.word	0x00018120


	//   ....[35]....
        /*0b18*/ 	.word	0x00018140


	//   ....[36]....
        /*0b1c*/ 	.word	0x00018200


	//   ....[37]....
        /*0b20*/ 	.word	0x00018220


	//   ....[38]....
        /*0b24*/ 	.word	0x000182f0


	//   ....[39]....
        /*0b28*/ 	.word	0x00018310


	//   ....[40]....
        /*0b2c*/ 	.word	0x00018790


	//   ....[41]....
        /*0b30*/ 	.word	0x000187a0


	//   ....[42]....
        /*0b34*/ 	.word	0x00018be0


	//   ....[43]....
        /*0b38*/ 	.word	0x00018bf0


	//   ....[44]....
        /*0b3c*/ 	.word	0x00019860


	//   ....[45]....
        /*0b40*/ 	.word	0x00019880


	//   ....[46]....
        /*0b44*/ 	.word	0x00019940


	//   ....[47]....
        /*0b48*/ 	.word	0x00019960


	//   ....[48]....
        /*0b4c*/ 	.word	0x00019a20


	//   ....[49]....
        /*0b50*/ 	.word	0x00019a40


	//   ....[50]....
        /*0b54*/ 	.word	0x00019b10


	//   ....[51]....
        /*0b58*/ 	.word	0x00019b30


	//   ....[52]....
        /*0b5c*/ 	.word	0x00019c80


	//   ....[53]....
        /*0b60*/ 	.word	0x00019eb0


	//   ....[54]....
        /*0b64*/ 	.word	0x00019ee0


	//   ....[55]....
        /*0b68*/ 	.word	0x00019f10


	//   ....[56]....
        /*0b6c*/ 	.word	0x00019f40


	//   ....[57]....
        /*0b70*/ 	.word	0x00019f70


	//   ....[58]....
        /*0b74*/ 	.word	0x00019fa0


	//   ....[59]....
        /*0b78*/ 	.word	0x0001a140


	//   ....[60]....
        /*0b7c*/ 	.word	0x0001a170


	//   ....[61]....
        /*0b80*/ 	.word	0x0001a1a0


	//   ....[62]....
        /*0b84*/ 	.word	0x0001a1d0


	//   ....[63]....
        /*0b88*/ 	.word	0x0001a200


	//   ....[64]....
        /*0b8c*/ 	.word	0x0001a230


	//   ....[65]....
        /*0b90*/ 	.word	0x0001a2c0


	//   ....[66]....
        /*0b94*/ 	.word	0x0001a2f0


	//   ....[67]....
        /*0b98*/ 	.word	0x0001a300


	//   ....[68]....
        /*0b9c*/ 	.word	0x0001a3b0


	//   ....[69]....
        /*0ba0*/ 	.word	0x0001b540


	//   ....[70]....
        /*0ba4*/ 	.word	0x0001d130


	//   ....[71]....
        /*0ba8*/ 	.word	0x0001dd20


	//   ....[72]....
        /*0bac*/ 	.word	0x0001dd60


	//   ....[73]....
        /*0bb0*/ 	.word	0x0001de20


	//   ....[74]....
        /*0bb4*/ 	.word	0x0001de30


	//   ....[75]....
        /*0bb8*/ 	.word	0x0001ded0


	//   ....[76]....
        /*0bbc*/ 	.word	0x0001dee0


	//   ....[77]....
        /*0bc0*/ 	.word	0x0001df80


	//   ....[78]....
        /*0bc4*/ 	.word	0x0001df90


	//   ....[79]....
        /*0bc8*/ 	.word	0x0001e030


	//   ....[80]....
        /*0bcc*/ 	.word	0x0001e040


	//   ....[81]....
        /*0bd0*/ 	.word	0x0001e0e0


	//   ....[82]....
        /*0bd4*/ 	.word	0x0001e0f0


	//   ....[83]....
        /*0bd8*/ 	.word	0x0001e190


	//   ....[84]....
        /*0bdc*/ 	.word	0x0001e1a0


	//   ....[85]....
        /*0be0*/ 	.word	0x0001e1f0


	//   ....[86]....
        /*0be4*/ 	.word	0x0001e230


	//   ....[87]....
        /*0be8*/ 	.word	0x00020e20


	//   ....[88]....
        /*0bec*/ 	.word	0x00020e50


	//   ....[89]....
        /*0bf0*/ 	.word	0x00020ea0


	//   ....[90]....
        /*0bf4*/ 	.word	0x00020ed0


	//   ....[91]....
        /*0bf8*/ 	.word	0x00020f00


	//   ....[92]....
        /*0bfc*/ 	.word	0x00020f30


	//   ....[93]....
        /*0c00*/ 	.word	0x00020f60


	//   ....[94]....
        /*0c04*/ 	.word	0x00020f90


	//   ....[95]....
        /*0c08*/ 	.word	0x00021160


	//   ....[96]....
        /*0c0c*/ 	.word	0x00021190


	//   ....[97]....
        /*0c10*/ 	.word	0x000211c0


	//   ....[98]....
        /*0c14*/ 	.word	0x000211f0


	//   ....[99]....
        /*0c18*/ 	.word	0x00021220


	//   ....[100]....
        /*0c1c*/ 	.word	0x00021250


	//   ....[101]....
        /*0c20*/ 	.word	0x00021310


	//   ....[102]....
        /*0c24*/ 	.word	0x00021330


	//   ....[103]....
        /*0c28*/ 	.word	0x00021340


	//   ....[104]....
        /*0c2c*/ 	.word	0x000213a0


	//   ....[105]....
        /*0c30*/ 	.word	0x00021ab0


	//   ....[106]....
        /*0c34*/ 	.word	0x00021ef0


	//   ....[107]....
        /*0c38*/ 	.word	0x00021f80


	//   ....[108]....
        /*0c3c*/ 	.word	0x00021fd0


	//   ....[109]....
        /*0c40*/ 	.word	0x00022020


	//   ....[110]....
        /*0c44*/ 	.word	0x00022110


	//   ....[111]....
        /*0c48*/ 	.word	0x000221a0


	//   ....[112]....
        /*0c4c*/ 	.word	0x000221f0


	//   ....[113]....
        /*0c50*/ 	.word	0x00022240


	//   ....[114]....
        /*0c54*/ 	.word	0x000224a0


	//   ....[115]....
        /*0c58*/ 	.word	0x00022790


	//   ....[116]....
        /*0c5c*/ 	.word	0x00022910


	//   ....[117]....
        /*0c60*/ 	.word	0x00022960


	//   ....[118]....
        /*0c64*/ 	.word	0x00022a30


	//   ....[119]....
        /*0c68*/ 	.word	0x00022b40


	//   ....[120]....
        /*0c6c*/ 	.word	0x00022ba0


	//   ....[121]....
        /*0c70*/ 	.word	0x00022cb0


	//   ....[122]....
        /*0c74*/ 	.word	0x00022d10


	//   ....[123]....
        /*0c78*/ 	.word	0x00022e20


	//   ....[124]....
        /*0c7c*/ 	.word	0x00022e80


	//   ....[125]....
        /*0c80*/ 	.word	0x00022f90


	//   ....[126]....
        /*0c84*/ 	.word	0x00022ff0


	//   ....[127]....
        /*0c88*/ 	.word	0x00023100


	//   ....[128]....
        /*0c8c*/ 	.word	0x00023160


	//   ....[129]....
        /*0c90*/ 	.word	0x00023270


	//   ....[130]....
        /*0c94*/ 	.word	0x000232d0


	//   ....[131]....
        /*0c98*/ 	.word	0x000233b0


	//   ....[132]....
        /*0c9c*/ 	.word	0x00023720


	//   ....[133]....
        /*0ca0*/ 	.word	0x000237d0


	//   ....[134]....
        /*0ca4*/ 	.word	0x00023940


	//   ....[135]....
        /*0ca8*/ 	.word	0x000239d0


	//   ....[136]....
        /*0cac*/ 	.word	0x00023a50


	//   ....[137]....
        /*0cb0*/ 	.word	0x00023ad0


	//   ....[138]....
        /*0cb4*/ 	.word	0x00023b50


	//   ....[139]....
        /*0cb8*/ 	.word	0x00023be0


	//   ....[140]....
        /*0cbc*/ 	.word	0x00023c80


	//   ....[141]....
        /*0cc0*/ 	.word	0x00023d50


	//   ....[142]....
        /*0cc4*/ 	.word	0x00023dd0


	//   ....[143]....
        /*0cc8*/ 	.word	0x00023e50


	//   ....[144]....
        /*0ccc*/ 	.word	0x00023ed0


	//   ....[145]....
        /*0cd0*/ 	.word	0x00023f60


	//   ....[146]....
        /*0cd4*/ 	.word	0x00023fe0


	//   ....[147]....
        /*0cd8*/ 	.word	0x00024080


	//   ....[148]....
        /*0cdc*/ 	.word	0x000240d0


	//   ....[149]....
        /*0ce0*/ 	.word	0x00024160


	//   ....[150]....
        /*0ce4*/ 	.word	0x00024290


	//----- nvinfo : EIATTR_REG_RECONFIG
	.align		4
.L_385:
        /*0ce8*/ 	.byte	0x01, 0x54
	.zero		2


	//----- nvinfo : EIATTR_SYSCALL_OFFSETS
	.align		4
        /*0cec*/ 	.byte	0x04, 0x46
        /*0cee*/ 	.short	(.L_387 - .L_386)


	//   ....[0]....
.L_386:
        /*0cf0*/ 	.word	0x00002000


	//   ....[1]....
        /*0cf4*/ 	.word	0x00002150


	//   ....[2]....
        /*0cf8*/ 	.word	0x0000b5a0


	//   ....[3]....
        /*0cfc*/ 	.word	0x0000b8f0


	//   ....[4]....
        /*0d00*/ 	.word	0x0001cd50


	//   ....[5]....
        /*0d04*/ 	.word	0x0001cea0


	//   ....[6]....
        /*0d08*/ 	.word	0x0001cf90


	//   ....[7]....
        /*0d0c*/ 	.word	0x0001d8f0


	//----- nvinfo : EIATTR_MBARRIER_INSTR_OFFSETS
	.align		4
.L_387:
        /*0d10*/ 	.byte	0x04, 0x39
        /*0d12*/ 	.short	(.L_389 - .L_388)


	//   ....[0]....
.L_388:
        /*0d14*/ 	.word	0x000002d0
        /*0d18*/ 	.word	0x000000ff
        /*0d1c*/ 	.word	0x00034800
        /*0d20*/ 	.short	0x0100
        /*0d22*/ 	.byte	0x08
	.zero		1


	//   ....[1]....
        /*0d24*/ 	.word	0x000002e0
        /*0d28*/ 	.word	0x000000ff
        /*0d2c*/ 	.word	0x00034820
        /*0d30*/ 	.short	0x0100
        /*0d32*/ 	.byte	0x08
	.zero		1


	//   ....[2]....
        /*0d34*/ 	.word	0x000003d0
        /*0d38*/ 	.word	0x000000ff
        /*0d3c*/ 	.word	0x00034830
        /*0d40*/ 	.short	0x0100
        /*0d42*/ 	.byte	0x08
	.zero		1


	//   ....[3]....
        /*0d44*/ 	.word	0x000003e0
        /*0d48*/ 	.word	0x000000ff
        /*0d4c*/ 	.word	0x00034840
        /*0d50*/ 	.short	0x0100
        /*0d52*/ 	.byte	0x08
	.zero		1


	//   ....[4]....
        /*0d54*/ 	.word	0x000003f0
        /*0d58*/ 	.word	0x000000ff
        /*0d5c*/ 	.word	0x00034838
        /*0d60*/ 	.short	0x0100
        /*0d62*/ 	.byte	0x08
	.zero		1


	//   ....[5]....
        /*0d64*/ 	.word	0x00000400
        /*0d68*/ 	.word	0x000000ff
        /*0d6c*/ 	.word	0x00034848
        /*0d70*/ 	.short	0x0100
        /*0d72*/ 	.byte	0x08
	.zero		1


	//   ....[6]....
        /*0d74*/ 	.word	0x00000530
        /*0d78*/ 	.word	0x000000ff
        /*0d7c*/ 	.word	0x00034850
        /*0d80*/ 	.short	0x0100
        /*0d82*/ 	.byte	0x08
	.zero		1


	//   ....[7]....
        /*0d84*/ 	.word	0x00000540
        /*0d88*/ 	.word	0x000000ff
        /*0d8c*/ 	.word	0x00034860
        /*0d90*/ 	.short	0x0100
        /*0d92*/ 	.byte	0x08
	.zero		1


	//   ....[8]....
        /*0d94*/ 	.word	0x00000550
        /*0d98*/ 	.word	0x000000ff
        /*0d9c*/ 	.word	0x00034858
        /*0da0*/ 	.short	0x0100
        /*0da2*/ 	.byte	0x08
	.zero		1


	//   ....[9]....
        /*0da4*/ 	.word	0x00000560
        /*0da8*/ 	.word	0x000000ff
        /*0dac*/ 	.word	0x00034868
        /*0db0*/ 	.short	0x0100
        /*0db2*/ 	.byte	0x08
	.zero		1


	//   ....[10]....
        /*0db4*/ 	.word	0x00000650
        /*0db8*/ 	.word	0x000000ff
        /*0dbc*/ 	.word	0x00034870
        /*0dc0*/ 	.short	0x0100
        /*0dc2*/ 	.byte	0x06
	.zero		1


	//   ....[11]....
        /*0dc4*/ 	.word	0x00000660
        /*0dc8*/ 	.word	0x000000ff
        /*0dcc*/ 	.word	0x00034880
        /*0dd0*/ 	.short	0x0100
        /*0dd2*/ 	.byte	0x06
	.zero		1


	//   ....[12]....
        /*0dd4*/ 	.word	0x00000670
        /*0dd8*/ 	.word	0x000000ff
        /*0ddc*/ 	.word	0x00034878
        /*0de0*/ 	.short	0x0100
        /*0de2*/ 	.byte	0x06
	.zero		1


	//   ....[13]....
        /*0de4*/ 	.word	0x00000680
        /*0de8*/ 	.word	0x000000ff
        /*0dec*/ 	.word	0x00034888
        /*0df0*/ 	.short	0x0100
        /*0df2*/ 	.byte	0x06
	.zero		1


	//   ....[14]....
        /*0df4*/ 	.word	0x000007b0
        /*0df8*/ 	.word	0x000000ff
        /*0dfc*/ 	.word	0x00034890
        /*0e00*/ 	.short	0x0100
        /*0e02*/ 	.byte	0x08
	.zero		1


	//   ....[15]....
        /*0e04*/ 	.word	0x000007c0
        /*0e08*/ 	.word	0x000000ff
        /*0e0c*/ 	.word	0x000348a0
        /*0e10*/ 	.short	0x0100
        /*0e12*/ 	.byte	0x08
	.zero		1


	//   ....[16]....
        /*0e14*/ 	.word	0x000007d0
        /*0e18*/ 	.word	0x000000ff
        /*0e1c*/ 	.word	0x00034898
        /*0e20*/ 	.short	0x0100
        /*0e22*/ 	.byte	0x08
	.zero		1


	//   ....[17]....
        /*0e24*/ 	.word	0x000007e0
        /*0e28*/ 	.word	0x000000ff
        /*0e2c*/ 	.word	0x000348a8
        /*0e30*/ 	.short	0x0100
        /*0e32*/ 	.byte	0x08
	.zero		1


	//   ....[18]....
        /*0e34*/ 	.word	0x00000910
        /*0e38*/ 	.word	0x000000ff
        /*0e3c*/ 	.word	0x000348b0
        /*0e40*/ 	.short	0x0100
        /*0e42*/ 	.byte	0x08
	.zero		1


	//   ....[19]....
        /*0e44*/ 	.word	0x00000920
        /*0e48*/ 	.word	0x000000ff
        /*0e4c*/ 	.word	0x000348c0
        /*0e50*/ 	.short	0x0100
        /*0e52*/ 	.byte	0x08
	.zero		1


	//   ....[20]....
        /*0e54*/ 	.word	0x00000930
        /*0e58*/ 	.word	0x000000ff
        /*0e5c*/ 	.word	0x000348b8
        /*0e60*/ 	.short	0x0100
        /*0e62*/ 	.byte	0x08
	.zero		1


	//   ....[21]....
        /*0e64*/ 	.word	0x00000940
        /*0e68*/ 	.word	0x000000ff
        /*0e6c*/ 	.word	0x000348c8
        /*0e70*/ 	.short	0x0100
        /*0e72*/ 	.byte	0x08
	.zero		1


	//   ....[22]....
        /*0e74*/ 	.word	0x00003c70
        /*0e78*/ 	.word	0x00000065
        /*0e7c*/ 	.word	0x00034890
        /*0e80*/ 	.short	0x010a
        /*0e82*/ 	.byte	0x3f
	.zero		1


	//   ....[23]....
        /*0e84*/ 	.word	0x00007260
        /*0e88*/ 	.word	0x00000065
        /*0e8c*/ 	.word	0x00034890
        /*0e90*/ 	.short	0x010a
        /*0e92*/ 	.byte	0x3f
	.zero		1


	//   ....[24]....
        /*0e94*/ 	.word	0x0000a5b0
        /*0e98*/ 	.word	0x00000065
        /*0e9c*/ 	.word	0x00034890
        /*0ea0*/ 	.short	0x010a
        /*0ea2*/ 	.byte	0x3f
	.zero		1


	//   ....[25]....
        /*0ea4*/ 	.word	0x0000a980
        /*0ea8*/ 	.word	0x00000028
        /*0eac*/ 	.word	0x00000000
        /*0eb0*/ 	.short	0x0101
        /*0eb2*/ 	.byte	0x3f
	.zero		1


	//   ....[26]....
        /*0eb4*/ 	.word	0x0000a9c0
        /*0eb8*/ 	.word	0x00000065
        /*0ebc*/ 	.word	0x000348b0
        /*0ec0*/ 	.short	0x010a
        /*0ec2*/ 	.byte	0x3f
	.zero		1


	//   ....[27]....
        /*0ec4*/ 	.word	0x0000ae60
        /*0ec8*/ 	.word	0x00000065
        /*0ecc*/ 	.word	0x00000000
        /*0ed0*/ 	.short	0x0101
        /*0ed2*/ 	.byte	0x3f
	.zero		1


	//   ....[28]....
        /*0ed4*/ 	.word	0x0000b620
        /*0ed8*/ 	.word	0x00000002
        /*0edc*/ 	.word	0x00034800
        /*0ee0*/ 	.short	0x010a
        /*0ee2*/ 	.byte	0x3f
	.zero		1


	//   ....[29]....
        /*0ee4*/ 	.word	0x0000b670
        /*0ee8*/ 	.word	0x00000002
        /*0eec*/ 	.word	0x00034800
        /*0ef0*/ 	.short	0x010a
        /*0ef2*/ 	.byte	0x3f
	.zero		1


	//   ....[30]....
        /*0ef4*/ 	.word	0x0000c0c0
        /*0ef8*/ 	.word	0x00000002
        /*0efc*/ 	.word	0x00034800
        /*0f00*/ 	.short	0x010a
        /*0f02*/ 	.byte	0x3f
	.zero		1


	//   ....[31]....
        /*0f04*/ 	.word	0x0000e8d0
        /*0f08*/ 	.word	0x00000002
        /*0f0c*/ 	.word	0x00034800
        /*0f10*/ 	.short	0x010a
        /*0f12*/ 	.byte	0x3f
	.zero		1


	//   ....[32]....
        /*0f14*/ 	.word	0x000110c0
        /*0f18*/ 	.word	0x0000000a
        /*0f1c*/ 	.word	0x00034830
        /*0f20*/ 	.short	0x010a
        /*0f22*/ 	.byte	0x3f
	.zero		1


	//   ....[33]....
        /*0f24*/ 	.word	0x00011140
        /*0f28*/ 	.word	0x0000000a
        /*0f2c*/ 	.word	0x00034830
        /*0f30*/ 	.short	0x010a
        /*0f32*/ 	.byte	0x3f
	.zero		1


	//   ....[34]....
        /*0f34*/ 	.word	0x00013140
        /*0f38*/ 	.word	0x00000005
        /*0f3c*/ 	.word	0x00000000
        /*0f40*/ 	.short	0x0101
        /*0f42*/ 	.byte	0x3f
	.zero		1


	//   ....[35]....
        /*0f44*/ 	.word	0x00013b90
        /*0f48*/ 	.word	0x0000000f
        /*0f4c*/ 	.word	0x00034830
        /*0f50*/ 	.short	0x010a
        /*0f52*/ 	.byte	0x3f
	.zero		1


	//   ....[36]....
        /*0f54*/ 	.word	0x00013c10
        /*0f58*/ 	.word	0x0000000f
        /*0f5c*/ 	.word	0x00034830
        /*0f60*/ 	.short	0x010a
        /*0f62*/ 	.byte	0x3f
	.zero		1


	//   ....[37]....
        /*0f64*/ 	.word	0x00014720
        /*0f68*/ 	.word	0x00000014
        /*0f6c*/ 	.word	0x00034850
        /*0f70*/ 	.short	0x010a
        /*0f72*/ 	.byte	0x3f
	.zero		1


	//   ....[38]....
        /*0f74*/ 	.word	0x00014770
        /*0f78*/ 	.word	0x00000014
        /*0f7c*/ 	.word	0x00034850
        /*0f80*/ 	.short	0x010a
        /*0f82*/ 	.byte	0x3f
	.zero		1


	//   ....[39]....
        /*0f84*/ 	.word	0x00015af0
        /*0f88*/ 	.word	0x0000000f
        /*0f8c*/ 	.word	0x00000000
        /*0f90*/ 	.short	0x0101
        /*0f92*/ 	.byte	0x3f
	.zero		1


	//   ....[40]....
        /*0f94*/ 	.word	0x00015b40
        /*0f98*/ 	.word	0x00000014
        /*0f9c*/ 	.word	0x00000000
        /*0fa0*/ 	.short	0x0101
        /*0fa2*/ 	.byte	0x3f
	.zero		1


	//   ....[41]....
        /*0fa4*/ 	.word	0x000163a0
        /*0fa8*/ 	.word	0x00000006
        /*0fac*/ 	.word	0x00034850
        /*0fb0*/ 	.short	0x010a
        /*0fb2*/ 	.byte	0x3f
	.zero		1


	//   ....[42]....
        /*0fb4*/ 	.word	0x00016440
        /*0fb8*/ 	.word	0x00000006
        /*0fbc*/ 	.word	0x00034850
        /*0fc0*/ 	.short	0x010a
        /*0fc2*/ 	.byte	0x3f
	.zero		1


	//   ....[43]....
        /*0fc4*/ 	.word	0x00016a00
        /*0fc8*/ 	.word	0x00000008
        /*0fcc*/ 	.word	0x00000000
        /*0fd0*/ 	.short	0x0101
        /*0fd2*/ 	.byte	0x3f
	.zero		1


	//   ....[44]....
        /*0fd4*/ 	.word	0x00018020
        /*0fd8*/ 	.word	0x00000000
        /*0fdc*/ 	.word	0x00000000
        /*0fe0*/ 	.short	0x0101
        /*0fe2*/ 	.byte	0x3f
	.zero		1


	//   ....[45]....
        /*0fe4*/ 	.word	0x00018650
        /*0fe8*/ 	.word	0x00000006
        /*0fec*/ 	.word	0x00000000
        /*0ff0*/ 	.short	0x0101
        /*0ff2*/ 	.byte	0x3f
	.zero		1


	//   ....[46]....
        /*0ff4*/ 	.word	0x0001b620
        /*0ff8*/ 	.word	0x00000012
        /*0ffc*/ 	.word	0x00034820
        /*1000*/ 	.short	0x010a
        /*1002*/ 	.byte	0x3f
	.zero		1


	//   ....[47]....
        /*1004*/ 	.word	0x0001b6f0
        /*1008*/ 	.word	0x00000005
        /*100c*/ 	.word	0x000348a0
        /*1010*/ 	.short	0x010a
        /*1012*/ 	.byte	0x3f
	.zero		1


	//   ....[48]....
        /*1014*/ 	.word	0x0001bb10
        /*1018*/ 	.word	0x00000005
        /*101c*/ 	.word	0x000348c0
        /*1020*/ 	.short	0x010a
        /*1022*/ 	.byte	0x3f
	.zero		1


	//   ....[49]....
        /*1024*/ 	.word	0x0001bfd0
        /*1028*/ 	.word	0x00000006
        /*102c*/ 	.word	0x000348a0
        /*1030*/ 	.short	0x010a
        /*1032*/ 	.byte	0x3f
	.zero		1


	//   ....[50]....
        /*1034*/ 	.word	0x0001c410
        /*1038*/ 	.word	0x00000006
        /*103c*/ 	.word	0x000348c0
        /*1040*/ 	.short	0x010a
        /*1042*/ 	.byte	0x3f
	.zero		1


	//   ....[51]....
        /*1044*/ 	.word	0x0001d3a0
        /*1048*/ 	.word	0x00000000
        /*104c*/ 	.word	0x00034840
        /*1050*/ 	.short	0x010a
        /*1052*/ 	.byte	0x3f
	.zero		1


	//   ....[52]....
        /*1054*/ 	.word	0x0001e320
        /*1058*/ 	.word	0x00000012
        /*105c*/ 	.word	0x00034800
        /*1060*/ 	.short	0x0107
        /*1062*/ 	.byte	0x3f
	.zero		1


	//   ....[53]....
        /*1064*/ 	.word	0x0001e420
        /*1068*/ 	.word	0x00000012
        /*106c*/ 	.word	0x00034800
        /*1070*/ 	.short	0x0101
        /*1072*/ 	.byte	0x3f
	.zero		1


	//   ....[54]....
        /*1074*/ 	.word	0x0001e440
        /*1078*/ 	.word	0x00000012
        /*107c*/ 	.word	0x00034820
        /*1080*/ 	.short	0x010a
        /*1082*/ 	.byte	0x3f
	.zero		1


	//   ....[55]....
        /*1084*/ 	.word	0x0001e800
        /*1088*/ 	.word	0x00000003
        /*108c*/ 	.word	0x00034840
        /*1090*/ 	.short	0x010a
        /*1092*/ 	.byte	0x3f
	.zero		1


	//   ....[56]....
        /*1094*/ 	.word	0x0001ec80
        /*1098*/ 	.word	0x00000002
        /*109c*/ 	.word	0x00034860
        /*10a0*/ 	.short	0x010a
        /*10a2*/ 	.byte	0x3f
	.zero		1


	//   ....[57]....
        /*10a4*/ 	.word	0x0001f330
        /*10a8*/ 	.word	0x00000003
        /*10ac*/ 	.word	0x00034840
        /*10b0*/ 	.short	0x010a
        /*10b2*/ 	.byte	0x3f
	.zero		1


	//   ....[58]....
        /*10b4*/ 	.word	0x0001f7b0
        /*10b8*/ 	.word	0x00000002
        /*10bc*/ 	.word	0x00034860
        /*10c0*/ 	.short	0x010a
        /*10c2*/ 	.byte	0x3f
	.zero		1


	//   ....[59]....
        /*10c4*/ 	.word	0x0001fdc0
        /*10c8*/ 	.word	0x00000003
        /*10cc*/ 	.word	0x00034840
        /*10d0*/ 	.short	0x010a
        /*10d2*/ 	.byte	0x3f
	.zero		1


	//   ....[60]....
        /*10d4*/ 	.word	0x00020230
        /*10d8*/ 	.word	0x00000002
        /*10dc*/ 	.word	0x00034860
        /*10e0*/ 	.short	0x010a
        /*10e2*/ 	.byte	0x3f
	.zero		1


	//   ....[61]....
        /*10e4*/ 	.word	0x000207e0
        /*10e8*/ 	.word	0x00000000
        /*10ec*/ 	.word	0x00034860
        /*10f0*/ 	.short	0x010a
        /*10f2*/ 	.byte	0x3f
	.zero		1


	//   ....[62]....
        /*10f4*/ 	.word	0x00021a30
        /*10f8*/ 	.word	0x00000000
        /*10fc*/ 	.word	0x00034820
        /*1100*/ 	.short	0x010a
        /*1102*/ 	.byte	0x3f
	.zero		1


	//   ....[63]....
        /*1104*/ 	.word	0x00021c30
        /*1108*/ 	.word	0x00000006
        /*110c*/ 	.word	0x00000000
        /*1110*/ 	.short	0x010a
        /*1112*/ 	.byte	0x3f
	.zero		1


	//   ....[64]....
        /*1114*/ 	.word	0x00021c60
        /*1118*/ 	.word	0x00000007
        /*111c*/ 	.word	0x00000000
        /*1120*/ 	.short	0x010a
        /*1122*/ 	.byte	0x3f
	.zero		1


	//   ....[65]....
        /*1124*/ 	.word	0x00021cc0
        /*1128*/ 	.word	0x00000004
        /*112c*/ 	.word	0x00000000
        /*1130*/ 	.short	0x010a
        /*1132*/ 	.byte	0x3f
	.zero		1


	//   ....[66]....
        /*1134*/ 	.word	0x00021cf0
        /*1138*/ 	.word	0x00000003
        /*113c*/ 	.word	0x00000000
        /*1140*/ 	.short	0x010a
        /*1142*/ 	.byte	0x3f
	.zero		1


	//   ....[67]....
        /*1144*/ 	.word	0x00021d50
        /*1148*/ 	.word	0x00000065
        /*114c*/ 	.word	0x00034890
        /*1150*/ 	.short	0x010a
        /*1152*/ 	.byte	0x3f
	.zero		1


	//   ....[68]....
        /*1154*/ 	.word	0x00021da0
        /*1158*/ 	.word	0x00000065
        /*115c*/ 	.word	0x00034890
        /*1160*/ 	.short	0x010a
        /*1162*/ 	.byte	0x3f
	.zero		1


	//   ....[69]....
        /*1164*/ 	.word	0x00021df0
        /*1168*/ 	.word	0x00000065
        /*116c*/ 	.word	0x00034890
        /*1170*/ 	.short	0x010a
        /*1172*/ 	.byte	0x3f
	.zero		1


	//   ....[70]....
        /*1174*/ 	.word	0x00021e40
        /*1178*/ 	.word	0x00000065
        /*117c*/ 	.word	0x000348b0
        /*1180*/ 	.short	0x010a
        /*1182*/ 	.byte	0x3f
	.zero		1


	//   ....[71]....
        /*1184*/ 	.word	0x00022060
        /*1188*/ 	.word	0x00000002
        /*118c*/ 	.word	0x00034800
        /*1190*/ 	.short	0x010a
        /*1192*/ 	.byte	0x3f
	.zero		1


	//   ....[72]....
        /*1194*/ 	.word	0x00022280
        /*1198*/ 	.word	0x00000002
        /*119c*/ 	.word	0x00034800
        /*11a0*/ 	.short	0x010a
        /*11a2*/ 	.byte	0x3f
	.zero		1


	//   ....[73]....
        /*11a4*/ 	.word	0x000222d0
        /*11a8*/ 	.word	0x0000000a
        /*11ac*/ 	.word	0x00034830
        /*11b0*/ 	.short	0x010a
        /*11b2*/ 	.byte	0x3f
	.zero		1


	//   ....[74]....
        /*11b4*/ 	.word	0x00022320
        /*11b8*/ 	.word	0x0000000f
        /*11bc*/ 	.word	0x00034830
        /*11c0*/ 	.short	0x010a
        /*11c2*/ 	.byte	0x3f
	.zero		1


	//   ....[75]....
        /*11c4*/ 	.word	0x00022370
        /*11c8*/ 	.word	0x00000014
        /*11cc*/ 	.word	0x00034850
        /*11d0*/ 	.short	0x010a
        /*11d2*/ 	.byte	0x3f
	.zero		1


	//   ....[76]....
        /*11d4*/ 	.word	0x000223c0
        /*11d8*/ 	.word	0x00000006
        /*11dc*/ 	.word	0x00034850
        /*11e0*/ 	.short	0x010a
        /*11e2*/ 	.byte	0x3f
	.zero		1


	//   ....[77]....
        /*11e4*/ 	.word	0x00022570
        /*11e8*/ 	.word	0x00000012
        /*11ec*/ 	.word	0x00034820
        /*11f0*/ 	.short	0x010a
        /*11f2*/ 	.byte	0x3f
	.zero		1


	//   ....[78]....
        /*11f4*/ 	.word	0x000225c0
        /*11f8*/ 	.word	0x00000005
        /*11fc*/ 	.word	0x000348a0
        /*1200*/ 	.short	0x010a
        /*1202*/ 	.byte	0x3f
	.zero		1


	//   ....[79]....
        /*1204*/ 	.word	0x00022610
        /*1208*/ 	.word	0x00000005
        /*120c*/ 	.word	0x000348c0
        /*1210*/ 	.short	0x010a
        /*1212*/ 	.byte	0x3f
	.zero		1


	//   ....[80]....
        /*1214*/ 	.word	0x00022660
        /*1218*/ 	.word	0x00000006
        /*121c*/ 	.word	0x000348a0
        /*1220*/ 	.short	0x010a
        /*1222*/ 	.byte	0x3f
	.zero		1


	//   ....[81]....
        /*1224*/ 	.word	0x000226b0
        /*1228*/ 	.word	0x00000006
        /*122c*/ 	.word	0x000348c0
        /*1230*/ 	.short	0x010a
        /*1232*/ 	.byte	0x3f
	.zero		1


	//   ....[82]....
        /*1234*/ 	.word	0x00022850
        /*1238*/ 	.word	0x00000000
        /*123c*/ 	.word	0x00034840
        /*1240*/ 	.short	0x010a
        /*1242*/ 	.byte	0x3f
	.zero		1


	//   ....[83]....
        /*1244*/ 	.word	0x00023430
        /*1248*/ 	.word	0x00000012
        /*124c*/ 	.word	0x00034820
        /*1250*/ 	.short	0x010a
        /*1252*/ 	.byte	0x3f
	.zero		1


	//   ....[84]....
        /*1254*/ 	.word	0x00023480
        /*1258*/ 	.word	0x00000003
        /*125c*/ 	.word	0x00034840
        /*1260*/ 	.short	0x010a
        /*1262*/ 	.byte	0x3f
	.zero		1


	//   ....[85]....
        /*1264*/ 	.word	0x000234d0
        /*1268*/ 	.word	0x00000002
        /*126c*/ 	.word	0x00034860
        /*1270*/ 	.short	0x010a
        /*1272*/ 	.byte	0x3f
	.zero		1


	//   ....[86]....
        /*1274*/ 	.word	0x00023520
        /*1278*/ 	.word	0x00000003
        /*127c*/ 	.word	0x00034840
        /*1280*/ 	.short	0x010a
        /*1282*/ 	.byte	0x3f
	.zero		1


	//   ....[87]....
        /*1284*/ 	.word	0x00023570
        /*1288*/ 	.word	0x00000002
        /*128c*/ 	.word	0x00034860
        /*1290*/ 	.short	0x010a
        /*1292*/ 	.byte	0x3f
	.zero		1


	//   ....[88]....
        /*1294*/ 	.word	0x000235c0
        /*1298*/ 	.word	0x00000003
        /*129c*/ 	.word	0x00034840
        /*12a0*/ 	.short	0x010a
        /*12a2*/ 	.byte	0x3f
	.zero		1


	//   ....[89]....
        /*12a4*/ 	.word	0x00023610
        /*12a8*/ 	.word	0x00000002
        /*12ac*/ 	.word	0x00034860
        /*12b0*/ 	.short	0x010a
        /*12b2*/ 	.byte	0x3f
	.zero		1


	//   ....[90]....
        /*12b4*/ 	.word	0x00023660
        /*12b8*/ 	.word	0x00000000
        /*12bc*/ 	.word	0x00034860
        /*12c0*/ 	.short	0x010a
        /*12c2*/ 	.byte	0x3f
	.zero		1


	//   ....[91]....
        /*12c4*/ 	.word	0x000241b0
        /*12c8*/ 	.word	0x00000000
        /*12cc*/ 	.word	0x00034820
        /*12d0*/ 	.short	0x010a
        /*12d2*/ 	.byte	0x3f
	.zero		1


	//   ....[92]....
        /*12d4*/ 	.word	0x00024350
        /*12d8*/ 	.word	0x00000006
        /*12dc*/ 	.word	0x00000000
        /*12e0*/ 	.short	0x010a
        /*12e2*/ 	.byte	0x3f
	.zero		1


	//   ....[93]....
        /*12e4*/ 	.word	0x000243a0
        /*12e8*/ 	.word	0x00000007
        /*12ec*/ 	.word	0x00000000
        /*12f0*/ 	.short	0x010a
        /*12f2*/ 	.byte	0x3f
	.zero		1


	//   ....[94]....
        /*12f4*/ 	.word	0x000243f0
        /*12f8*/ 	.word	0x00000004
        /*12fc*/ 	.word	0x00000000
        /*1300*/ 	.short	0x010a
        /*1302*/ 	.byte	0x3f
	.zero		1


	//----- nvinfo : EIATTR_NUM_MBARRIERS
	.align		4
.L_389:
        /*1304*/ 	.byte	0x03, 0x38
        /*1306*/ 	.short	0x0016


	//----- nvinfo : EIATTR_EXIT_INSTR_OFFSETS
	.align		4
        /*1308*/ 	.byte	0x04, 0x1c
        /*130a*/ 	.short	(.L_391 - .L_390)


	//   ....[0]....
.L_390:
        /*130c*/ 	.word	0x00021d40


	//----- nvinfo : EIATTR_MAX_THREADS
	.align		4
.L_391:
        /*1310*/ 	.byte	0x04, 0x05
        /*1312*/ 	.short	(.L_393 - .L_392)
.L_392:
        /*1314*/ 	.word	0x00000180
        /*1318*/ 	.word	0x00000001
        /*131c*/ 	.word	0x00000001


	//----- nvinfo : EIATTR_CRS_STACK_SIZE
	.align		4
.L_393:
        /*1320*/ 	.byte	0x04, 0x1e
        /*1322*/ 	.short	(.L_395 - .L_394)
.L_394:
        /*1324*/ 	.word	0x00000000


	//----- nvinfo : EIATTR_CBANK_PARAM_SIZE
	.align		4
.L_395:
        /*1328*/ 	.byte	0x03, 0x19
        /*132a*/ 	.short	0x0af0


	//----- nvinfo : EIATTR_PARAM_CBANK
	.align		4
        /*132c*/ 	.byte	0x04, 0x0a
        /*132e*/ 	.short	(.L_397 - .L_396)
	.align		4
.L_396:
        /*1330*/ 	.word	index@(.nv.constant0._ZN7cutlass13device_kernelIN5flash11enable_sm90INS1_16FlashAttnFwdSm90INS1_25CollectiveMainloopFwdSm90ILi2EN4cute5tupleIJNS5_1CILi1EEES8_S8_EEENS6_IJNS7_ILi128EEESA_NS7_ILi192EEEEEELi128ENS_10bfloat16_tEfNS_4arch4Sm90ELb0ELb0ELb0ELb1ELb0ELb1ELb0ELb1ELb1ELb1ELb1ELb0EEENS1_21CollectiveEpilogueFwdINS6_IJSA_SA_SA_EEES9_SD_SF_Li256ELb1ELb1ELb1ELb0EEENS1_36VarlenDynamicPersistentTileSchedulerILi128ELi128ELi256ELi128ELb1ELb1ELb1ELb0ELb1ELb1EEEEEEEEEvNT_6ParamsE)
        /*1334*/ 	.short	0x0210
        /*1336*/ 	.short	0x0af0


	//----- nvinfo : EIATTR_SW_WAR
	.align		4
.L_397:
        /*1338*/ 	.byte	0x04, 0x36
        /*133a*/ 	.short	(.L_399 - .L_398)
.L_398:
        /*133c*/ 	.word	0x00000008
.L_399:


//--------------------- .nv.info._ZN7cutlass13device_kernelIN5flash11enable_sm90INS1_16FlashAttnFwdSm90INS1_25CollectiveMainloopFwdSm90ILi2EN4cute5tupleIJNS5_1CILi1EEES8_S8_EEENS6_IJNS7_ILi128EEENS7_ILi96EEENS7_ILi192EEEEEELi128ENS_10bfloat16_tEfNS_4arch4Sm90ELb0ELb1ELb0ELb0ELb0ELb0ELb0ELb1ELb1ELb1ELb1ELb0EEENS1_21CollectiveEpilogueFwdINS6_IJSA_SA_SB_EEES9_SE_SG_Li256ELb0ELb1ELb1ELb0EEENS1_19SingleTileSchedulerILb0ELb1ELb1ELi128EEEEEEEEEvNT_6ParamsE --------------------------
	.section	.nv.info._ZN7cutlass13device_kernelIN5flash11enable_sm90INS1_16FlashAttnFwdSm90INS1_25CollectiveMainloopFwdSm90ILi2EN4cute5tupleIJNS5_1CILi1EEES8_S8_EEENS6_IJNS7_ILi128EEENS7_ILi96EEENS7_ILi192EEEEEELi128ENS_10bfloat16_tEfNS_4arch4Sm90ELb0ELb1ELb0ELb0ELb0ELb0ELb0ELb1ELb1ELb1ELb1ELb0EEENS1_21CollectiveEpilogueFwdINS6_IJSA_SA_SB_EEES9_SE_SG_Li256ELb0ELb1ELb1ELb0EEENS1_19SingleTileSchedulerILb0ELb1ELb1ELi128EEEEEEEEEvNT_6ParamsE,"",@"SHT_CUDA_INFO"
	.sectionflags	@""
	.align	4


	//----- nvinfo : EIATTR_CUDA_API_VERSION
	.align		4
        /*0000*/ 	.byte	0x04, 0x37
        /*0002*/ 	.short	(.L_401 - .L_400)
.L_400:
        /*0004*/ 	.word	0x00000082


	//----- nvinfo : EIATTR_KPARAM_INFO
	.align		4
.L_401:
        /*0008*/ 	.byte	0x04, 0x17
        /*000a*/ 	.short	(.L_403 - .L_402)
.L_402:
        /*000c*/ 	.word	0x00000000
        /*0010*/ 	.short	0x0000
        /*0012*/ 	.short	0x0070
        /*0014*/ 	.byte	0x00, 0xf0, 0x01, 0x28


	//----- nvinfo : EIATTR_SPARSE_MMA_MASK
	.align		4
.L_403:
        /*0018*/ 	.byte	0x03, 0x50
        /*001a*/ 	.short	0x0000


	//----- nvinfo : EIATTR_MAXREG_COUNT
	.align		4
        /*001c*/ 	.byte	0x03, 0x1b
        /*001e*/ 	.short	0x00a8


	//----- nvinfo : EIATTR_NUM_BARRIERS
	.align		4
        /*0020*/ 	.byte	0x02, 0x4c
        /*0022*/ 	.byte	0x09
	.zero		1


	//----- nvinfo : EIATTR_EXTERNS
	.align		4
        /*0024*/ 	.byte	0x04, 0x0f
        /*0026*/ 	.short	(.L_405 - .L_404)


	//   ....[0]....
	.align		4
.L_404:
        /*0028*/ 	.word	index@(__assertfail)


	//----- nvinfo : EIATTR_ANNOTATIONS
	.align		4
.L_405:
        /*002c*/ 	.byte	0x04, 0x55
        /*002e*/ 	.short	(.L_407 - .L_406)


	//   ....[0]....
.L_406:
        /* <DEDUP_REMOVED lines=10> */


	//----- nvinfo : EIATTR_MERCURY_ISA_VERSION
	.align		4
.L_407:
        /*00c0*/ 	.byte	0x03, 0x5f
        /*00c2*/ 	.short	0x0101


	//----- nvinfo : EIATTR_INT_WARP_WIDE_INSTR_OFFSETS
	.align		4
        /*00c4*/ 	.byte	0x04, 0x31
        /*00c6*/ 	.short	(.L_409 - .L_408)


	//   ....[0]....
.L_408:
        /*00c8*/ 	.word	0x00000120


	//   ....[1]....
        /*00cc*/ 	.word	0x00000160


	//   ....[2]....
        /*00d0*/ 	.word	0x00000220


	//----- nvinfo : EIATTR_COOP_GROUP_MASK_REGIDS
	.align		4
.L_409:
        /*00d4*/ 	.byte	0x04, 0x29
        /*00d6*/ 	.short	(.L_411 - .L_410)


	//   ....[0]....
.L_410:
        /*00d8*/ 	.word	0xffffffff


	//   ....[1]....
        /*00dc*/ 	.word	0xffffffff


	//   ....[2]....
        /*00e0*/ 	.word	0xffffffff


	//   ....[3]....
        /*00e4*/ 	.word	0xffffffff


	//   ....[4]....
        /*00e8*/ 	.word	0xffffffff


	//   ....[5]....
        /*00ec*/ 	.word	0xffffffff


	//   ....[6]....
        /*00f0*/ 	.word	0xffffffff


	//   ....[7]....
        /*00f4*/ 	.word	0xffffffff


	//   ....[8]....
        /*00f8*/ 	.word	0xffffffff


	//   ....[9]....
        /*00fc*/ 	.word	0xffffffff


	//   ....[10]....
        /*0100*/ 	.word	0xffffffff


	//   ....[11]....
        /*0104*/ 	.word	0xffffffff


	//   ....[12]....
        /*0108*/ 	.word	0xffffffff


	//   ....[13]....
        /*010c*/ 	.word	0xffffffff


	//   ....[14]....
        /*0110*/ 	.word	0xffffffff


	//   ....[15]....
        /*0114*/ 	.word	0xffffffff


	//   ....[16]....
        /*0118*/ 	.word	0xffffffff


	//   ....[17]....
        /*011c*/ 	.word	0xffffffff


	//   ....[18]....
        /*0120*/ 	.word	0xffffffff


	//   ....[19]....
        /*0124*/ 	.word	0xffffffff


	//   ....[20]....
        /*0128*/ 	.word	0xffffffff


	//   ....[21]....
        /*012c*/ 	.word	0xffffffff


	//   ....[22]....
        /*0130*/ 	.word	0xffffffff


	//   ....[23]....
        /*0134*/ 	.word	0xffffffff


	//   ....[24]....
        /*0138*/ 	.word	0xffffffff


	//   ....[25]....
        /*013c*/ 	.word	0xffffffff


	//   ....[26]....
        /*0140*/ 	.word	0xffffffff


	//   ....[27]....
        /*0144*/ 	.word	0xffffffff


	//   ....[28]....
        /*0148*/ 	.word	0xffffffff


	//   ....[29]....
        /*014c*/ 	.word	0xffffffff


	//   ....[30]....
        /*0150*/ 	.word	0xffffffff


	//   ....[31]....
        /*0154*/ 	.word	0xffffffff


	//   ....[32]....
        /*0158*/ 	.word	0xffffffff


	//   ....[33]....
        /*015c*/ 	.word	0xffffffff


	//   ....[34]....
        /*0160*/ 	.word	0xffffffff


	//   ....[35]....
        /*0164*/ 	.word	0xffffffff


	//   ....[36]....
        /*0168*/ 	.word	0xffffffff


	//   ....[37]....
        /*016c*/ 	.word	0xffffffff


	//   ....[38]....
        /*0170*/ 	.word	0xffffffff


	//   ....[39]....
        /*0174*/ 	.word	0xffffffff


	//   ....[40]....
        /*0178*/ 	.word	0xffffffff


	//   ....[41]....
        /*017c*/ 	.word	0xffffffff


	//   ....[42]....
        /*0180*/ 	.word	0xffffffff


	//   ....[43]....
        /*0184*/ 	.word	0xffffffff


	//   ....[44]....
        /*0188*/ 	.word	0xffffffff


	//   ....[45]....
        /*018c*/ 	.word	0xffffffff


	//   ....[46]....
        /*0190*/ 	.word	0xffffffff


	//   ....[47]....
        /*0194*/ 	.word	0xffffffff


	//   ....[48]....
        /*0198*/ 	.word	0xffffffff


	//   ....[49]....
        /*019c*/ 	.word	0xffffffff


	//   ....[50]....
        /*01a0*/ 	.word	0xffffffff


	//   ....[51]....
        /*01a4*/ 	.word	0xffffffff


	//   ....[52]....
        /*01a8*/ 	.word	0xffffffff


	//   ....[53]....
        /*01ac*/ 	.word	0xffffffff


	//   ....[54]....
        /*01b0*/ 	.word	0xffffffff


	//   ....[55]....
        /*01b4*/ 	.word	0xffffffff


	//   ....[56]....
        /*01b8*/ 	.word	0xffffffff


	//   ....[57]....
        /*01bc*/ 	.word	0xffffffff


	//   ....[58]....
        /*01c0*/ 	.word	0xffffffff


	//   ....[59]....
        /*01c4*/ 	.word	0xffffffff


	//   ....[60]....
        /*01c8*/ 	.word	0xffffffff


	//   ....[61]....
        /*01cc*/ 	.word	0x0500000f


	//   ....[62]....
        /*01d0*/ 	.word	0x0500000f


	//   ....[63]....
        /*01d4*/ 	.word	0x0500000f


	//   ....[64]....
        /*01d8*/ 	.word	0x0500000f


	//   ....[65]....
        /*01dc*/ 	.word	0x0500000f


	//   ....[66]....
        /*01e0*/ 	.word	0x0500000f


	//   ....[67]....
        /*01e4*/ 	.word	0x0500000f


	//   ....[68]....
        /*01e8*/ 	.word	0x0500000f


	//   ....[69]....
        /*01ec*/ 	.word	0x0500000f


	//   ....[70]....
        /*01f0*/ 	.word	0x0500000f


	//   ....[71]....
        /*01f4*/ 	.word	0x0500000f


	//   ....[72]....
        /*01f8*/ 	.word	0x0500000f


	//   ....[73]....
        /*01fc*/ 	.word	0x0500000f


	//   ....[74]....
        /*0200*/ 	.word	0x0500000f


	//   ....[75]....
        /*0204*/ 	.word	0x0500000f


	//   ....[76]....
        /*0208*/ 	.word	0x0500000f


	//   ....[77]....
        /*020c*/ 	.word	0x0500000f


	//   ....[78]....
        /*0210*/ 	.word	0x0500000f


	//----- nvinfo : EIATTR_COOP_GROUP_INSTR_OFFSETS
	.align		4
.L_411:
        /*0214*/ 	.byte	0x04, 0x28
        /*0216*/ 	.short	(.L_413 - .L_412)


	//   ....[0]....
.L_412:
        /*0218*/ 	.word	0x00000060


	//   ....[1]....
        /*021c*/ 	.word	0x00000130


	//   ....[2]....
        /*0220*/ 	.word	0x00000230


	//   ....[3]....
        /*0224*/ 	.word	0x000003a0


	//   ....[4]....
        /*0228*/ 	.word	0x00000500


	//   ....[5]....
        /*022c*/ 	.word	0x00000620


	//   ....[6]....
        /*0230*/ 	.word	0x00000780


	//   ....[7]....
        /*0234*/ 	.word	0x00001490


	//   ....[8]....
        /*0238*/ 	.word	0x00001d90


	//   ....[9]....
        /*023c*/ 	.word	0x00002220


	//   ....[10]....
        /*0240*/ 	.word	0x00002f30


	//   ....[11]....
        /*0244*/ 	.word	0x00003040


	//   ....[12]....
        /*0248*/ 	.word	0x00003570


	//   ....[13]....
        /*024c*/ 	.word	0x00003610


	//   ....[14]....
        /*0250*/ 	.word	0x00004e60


	//   ....[15]....
        /*0254*/ 	.word	0x00005460


	//   ....[16]....
        /*0258*/ 	.word	0x00005ff0


	//   ....[17]....
        /*025c*/ 	.word	0x000060d0


	//   ....[18]....
        /*0260*/ 	.word	0x00006680


	//   ....[19]....
        /*0264*/ 	.word	0x000066e0


	//   ....[20]....
        /*0268*/ 	.word	0x00007f80


	//   ....[21]....
        /*026c*/ 	.word	0x000080a0


	//   ....[22]....
        /*0270*/ 	.word	0x00008480


	//   ....[23]....
        /*0274*/ 	.word	0x00008530


	//   ....[24]....
        /*0278*/ 	.word	0x00009a70


	//   ....[25]....
        /*027c*/ 	.word	0x00009e50


	//   ....[26]....
        /*0280*/ 	.word	0x0000ac10


	//   ....[27]....
        /*0284*/ 	.word	0x0000acf0


	//   ....[28]....
        /*0288*/ 	.word	0x0000b2c0


	//   ....[29]....
        /*028c*/ 	.word	0x0000b310


	//   ....[30]....
        /*0290*/ 	.word	0x0000c180


	//   ....[31]....
        /*0294*/ 	.word	0x0000c1b0


	//   ....[32]....
        /*0298*/ 	.word	0x0000c2a0


	//   ....[33]....
        /*029c*/ 	.word	0x0000c2b0


	//   ....[34]....
        /*02a0*/ 	.word	0x0000d0d0


	//   ....[35]....
        /*02a4*/ 	.word	0x0000d110


	//   ....[36]....
        /*02a8*/ 	.word	0x0000d140


	//   ....[37]....
        /*02ac*/ 	.word	0x0000d170


	//   ....[38]....
        /*02b0*/ 	.word	0x0000d180


	//   ....[39]....
        /*02b4*/ 	.word	0x0000d1b0


	//   ....[40]....
        /*02b8*/ 	.word	0x0000d810


	//   ....[41]....
        /*02bc*/ 	.word	0x0000d820


	//   ....[42]....
        /*02c0*/ 	.word	0x0000e220


	//   ....[43]....
        /*02c4*/ 	.word	0x0000f0b0


	//   ....[44]....
        /*02c8*/ 	.word	0x0000fa50


	//   ....[45]....
        /*02cc*/ 	.word	0x0000fa80


	//   ....[46]....
        /*02d0*/ 	.word	0x0000fab0


	//   ....[47]....
        /*02d4*/ 	.word	0x0000fb60


	//   ....[48]....
        /*02d8*/ 	.word	0x0000fbb0


	//   ....[49]....
        /*02dc*/ 	.word	0x0000fc10


	//   ....[50]....
        /*02e0*/ 	.word	0x0000fc60


	//   ....[51]....
        /*02e4*/ 	.word	0x0000fcc0


	//   ....[52]....
        /*02e8*/ 	.word	0x0000fd10


	//   ....[53]....
        /*02ec*/ 	.word	0x0000fd70


	//   ....[54]....
        /*02f0*/ 	.word	0x0000fdc0


	//   ....[55]....
        /*02f4*/ 	.word	0x0000fe20


	//   ....[56]....
        /*02f8*/ 	.word	0x0000fe70


	//   ....[57]....
        /*02fc*/ 	.word	0x0000fed0


	//   ....[58]....
        /*0300*/ 	.word	0x0000fee0


	//   ....[59]....
        /*0304*/ 	.word	0x0000ff20


	//   ....[60]....
        /*0308*/ 	.word	0x000121a0


	//   ....[61]....
        /*030c*/ 	.word	0x000127c0


	//   ....[62]....
        /*0310*/ 	.word	0x00012930


	//   ....[63]....
        /*0314*/ 	.word	0x00012980


	//   ....[64]....
        /*0318*/ 	.word	0x00012a30


	//   ....[65]....
        /*031c*/ 	.word	0x00012b30


	//   ....[66]....
        /*0320*/ 	.word	0x00012bc0


	//   ....[67]....
        /*0324*/ 	.word	0x00012c90


	//   ....[68]....
        /*0328*/ 	.word	0x00012d20


	//   ....[69]....
        /*032c*/ 	.word	0x00012df0


	//   ....[70]....
        /*0330*/ 	.word	0x00012e80


	//   ....[71]....
        /*0334*/ 	.word	0x00012f50


	//   ....[72]....
        /*0338*/ 	.word	0x00012fe0


	//   ....[73]....
        /*033c*/ 	.word	0x000130b0


	//   ....[74]....
        /*0340*/ 	.word	0x00013140


	//   ....[75]....
        /*0344*/ 	.word	0x00013210


	//   ....[76]....
        /*0348*/ 	.word	0x00013290


	//   ....[77]....
        /*034c*/ 	.word	0x00013350


	//   ....[78]....
        /*0350*/ 	.word	0x00013750


	//----- nvinfo : EIATTR_REG_RECONFIG
	.align		4
.L_413:
        /*0354*/ 	.byte	0x01, 0x54
	.zero		2


	//----- nvinfo : EIATTR_SYSCALL_OFFSETS
	.align		4
        /*0358*/ 	.byte	0x04, 0x46
        /*035a*/ 	.short	(.L_415 - .L_414)


	//   ....[0]....
.L_414:
        /*035c*/ 	.word	0x00001650


	//   ....[1]....
        /*0360*/ 	.word	0x0000ed30


	//   ....[2]....
        /*0364*/ 	.word	0x0000ee70


	//   ....[3]....
        /*0368*/ 	.word	0x0000ef60


	//   ....[4]....
        /*036c*/ 	.word	0x0000f6a0


	//----- nvinfo : EIATTR_MBARRIER_INSTR_OFFSETS
	.align		4
.L_415:
        /*0370*/ 	.byte	0x04, 0x39
        /*0372*/ 	.short	(.L_417 - .L_416)


	//   ....[0]....
.L_416:
        /*0374*/ 	.word	0x00000250
        /*0378*/ 	.word	0x000000ff
        /*037c*/ 	.word	0x0002a800
        /*0380*/ 	.short	0x0100
        /*0382*/ 	.byte	0x08
	.zero		1


	//   ....[1]....
        /*0384*/ 	.word	0x00000260
        /*0388*/ 	.word	0x000000ff
        /*038c*/ 	.word	0x0002a820
        /*0390*/ 	.short	0x0100
        /*0392*/ 	.byte	0x08
	.zero		1


	//   ....[2]....
        /*0394*/ 	.word	0x00000350
        /*0398*/ 	.word	0x000000ff
        /*039c*/ 	.word	0x0002a830
        /*03a0*/ 	.short	0x0100
        /*03a2*/ 	.byte	0x08
	.zero		1


	//   ....[3]....
        /*03a4*/ 	.word	0x00000360
        /*03a8*/ 	.word	0x000000ff
        /*03ac*/ 	.word	0x0002a840
        /*03b0*/ 	.short	0x0100
        /*03b2*/ 	.byte	0x08
	.zero		1


	//   ....[4]....
        /*03b4*/ 	.word	0x00000370
        /*03b8*/ 	.word	0x000000ff
        /*03bc*/ 	.word	0x0002a838
        /*03c0*/ 	.short	0x0100
        /*03c2*/ 	.byte	0x08
	.zero		1


	//   ....[5]....
        /*03c4*/ 	.word	0x00000380
        /*03c8*/ 	.word	0x000000ff
        /*03cc*/ 	.word	0x0002a848
        /*03d0*/ 	.short	0x0100
        /*03d2*/ 	.byte	0x08
	.zero		1


	//   ....[6]....
        /*03d4*/ 	.word	0x000004b0
        /*03d8*/ 	.word	0x000000ff
        /*03dc*/ 	.word	0x0002a850
        /*03e0*/ 	.short	0x0100
        /*03e2*/ 	.byte	0x08
	.zero		1


	//   ....[7]....
        /*03e4*/ 	.word	0x000004c0
        /*03e8*/ 	.word	0x000000ff
        /*03ec*/ 	.word	0x0002a860
        /*03f0*/ 	.short	0x0100
        /*03f2*/ 	.byte	0x08
	.zero		1


	//   ....[8]....
        /*03f4*/ 	.word	0x000004d0
        /*03f8*/ 	.word	0x000000ff
        /*03fc*/ 	.word	0x0002a858
        /*0400*/ 	.short	0x0100
        /*0402*/ 	.byte	0x08
	.zero		1


	//   ....[9]....
        /*0404*/ 	.word	0x000004e0
        /*0408*/ 	.word	0x000000ff
        /*040c*/ 	.word	0x0002a868
        /*0410*/ 	.short	0x0100
        /*0412*/ 	.byte	0x08
	.zero		1


	//   ....[10]....
        /*0414*/ 	.word	0x000005d0
        /*0418*/ 	.word	0x000000ff
        /*041c*/ 	.word	0x0002a870
        /*0420*/ 	.short	0x0100
        /*0422*/ 	.byte	0x06
	.zero		1


	//   ....[11]....
        /*0424*/ 	.word	0x000005e0
        /*0428*/ 	.word	0x000000ff
        /*042c*/ 	.word	0x0002a880
        /*0430*/ 	.short	0x0100
        /*0432*/ 	.byte	0x06
	.zero		1


	//   ....[12]....
        /*0434*/ 	.word	0x000005f0
        /*0438*/ 	.word	0x000000ff
        /*043c*/ 	.word	0x0002a878
        /*0440*/ 	.short	0x0100
        /*0442*/ 	.byte	0x06
	.zero		1


	//   ....[13]....
        /*0444*/ 	.word	0x00000600
        /*0448*/ 	.word	0x000000ff
        /*044c*/ 	.word	0x0002a888
        /*0450*/ 	.short	0x0100
        /*0452*/ 	.byte	0x06
	.zero		1


	//   ....[14]....
        /*0454*/ 	.word	0x00000730
        /*0458*/ 	.word	0x000000ff
        /*045c*/ 	.word	0x0002a890
        /*0460*/ 	.short	0x0100
        /*0462*/ 	.byte	0x08
	.zero		1


	//   ....[15]....
        /*0464*/ 	.word	0x00000740
        /*0468*/ 	.word	0x000000ff
        /*046c*/ 	.word	0x0002a8a0
        /*0470*/ 	.short	0x0100
        /*0472*/ 	.byte	0x08
	.zero		1


	//   ....[16]....
        /*0474*/ 	.word	0x00000750
        /*0478*/ 	.word	0x000000ff
        /*047c*/ 	.word	0x0002a898
        /*0480*/ 	.short	0x0100
        /*0482*/ 	.byte	0x08
	.zero		1


	//   ....[17]....
        /*0484*/ 	.word	0x00000760
        /*0488*/ 	.word	0x000000ff
        /*048c*/ 	.word	0x0002a8a8
        /*0490*/ 	.short	0x0100
        /*0492*/ 	.byte	0x08
	.zero		1


	//   ....[18]....
        /*0494*/ 	.word	0x00000890
        /*0498*/ 	.word	0x000000ff
        /*049c*/ 	.word	0x0002a8b0
        /*04a0*/ 	.short	0x0100
        /*04a2*/ 	.byte	0x08
	.zero		1


	//   ....[19]....
        /*04a4*/ 	.word	0x000008a0
        /*04a8*/ 	.word	0x000000ff
        /*04ac*/ 	.word	0x0002a8c0
        /*04b0*/ 	.short	0x0100
        /*04b2*/ 	.byte	0x08
	.zero		1


	//   ....[20]....
        /*04b4*/ 	.word	0x000008b0
        /*04b8*/ 	.word	0x000000ff
        /*04bc*/ 	.word	0x0002a8b8
        /*04c0*/ 	.short	0x0100
        /*04c2*/ 	.byte	0x08
	.zero		1


	//   ....[21]....
        /*04c4*/ 	.word	0x000008c0
        /*04c8*/ 	.word	0x000000ff
        /*04cc*/ 	.word	0x0002a8c8
        /*04d0*/ 	.short	0x0100
        /*04d2*/ 	.byte	0x08
	.zero		1


	//   ....[22]....
        /*04d4*/ 	.word	0x00001680
        /*04d8*/ 	.word	0x000000ff
        /*04dc*/ 	.word	0x0002a800
        /*04e0*/ 	.short	0x010a
        /*04e2*/ 	.byte	0x38
	.zero		1


	//   ....[23]....
        /*04e4*/ 	.word	0x000016e0
        /*04e8*/ 	.word	0x000000ff
        /*04ec*/ 	.word	0x0002a830
        /*04f0*/ 	.short	0x010a
        /*04f2*/ 	.byte	0x38
	.zero		1


	//   ....[24]....
        /*04f4*/ 	.word	0x00001770
        /*04f8*/ 	.word	0x000000ff
        /*04fc*/ 	.word	0x0002a830
        /*0500*/ 	.short	0x010a
        /*0502*/ 	.byte	0x38
	.zero		1


	//   ....[25]....
        /*0504*/ 	.word	0x00002080
        /*0508*/ 	.word	0x00000000
        /*050c*/ 	.word	0x00000000
        /*0510*/ 	.short	0x0101
        /*0512*/ 	.byte	0x3f
	.zero		1


	//   ....[26]....
        /*0514*/ 	.word	0x00004410
        /*0518*/ 	.word	0x000000ff
        /*051c*/ 	.word	0x0002a830
        /*0520*/ 	.short	0x010a
        /*0522*/ 	.byte	0x3a
	.zero		1


	//   ....[27]....
        /*0524*/ 	.word	0x00004450
        /*0528*/ 	.word	0x000000ff
        /*052c*/ 	.word	0x0002a830
        /*0530*/ 	.short	0x010a
        /*0532*/ 	.byte	0x3a
	.zero		1


	//   ....[28]....
        /*0534*/ 	.word	0x00004ca0
        /*0538*/ 	.word	0x000000ff
        /*053c*/ 	.word	0x0002a850
        /*0540*/ 	.short	0x010a
        /*0542*/ 	.byte	0x0b
	.zero		1


	//   ....[29]....
        /*0544*/ 	.word	0x00004ce0
        /*0548*/ 	.word	0x000000ff
        /*054c*/ 	.word	0x0002a850
        /*0550*/ 	.short	0x010a
        /*0552*/ 	.byte	0x0b
	.zero		1


	//   ....[30]....
        /*0554*/ 	.word	0x00005050
        /*0558*/ 	.word	0x00000000
        /*055c*/ 	.word	0x00000000
        /*0560*/ 	.short	0x0101
        /*0562*/ 	.byte	0x3f
	.zero		1


	//   ....[31]....
        /*0564*/ 	.word	0x00006a40
        /*0568*/ 	.word	0x0000005a
        /*056c*/ 	.word	0x00000000
        /*0570*/ 	.short	0x0101
        /*0572*/ 	.byte	0x3f
	.zero		1


	//   ....[32]....
        /*0574*/ 	.word	0x000073f0
        /*0578*/ 	.word	0x000000ff
        /*057c*/ 	.word	0x0002a830
        /*0580*/ 	.short	0x010a
        /*0582*/ 	.byte	0x07
	.zero		1


	//   ....[33]....
        /*0584*/ 	.word	0x00007430
        /*0588*/ 	.word	0x000000ff
        /*058c*/ 	.word	0x0002a830
        /*0590*/ 	.short	0x010a
        /*0592*/ 	.byte	0x07
	.zero		1


	//   ....[34]....
        /*0594*/ 	.word	0x00007c80
        /*0598*/ 	.word	0x000000ff
        /*059c*/ 	.word	0x0002a850
        /*05a0*/ 	.short	0x010a
        /*05a2*/ 	.byte	0x0b
	.zero		1


	//   ....[35]....
        /*05a4*/ 	.word	0x00007cc0
        /*05a8*/ 	.word	0x000000ff
        /*05ac*/ 	.word	0x0002a850
        /*05b0*/ 	.short	0x010a
        /*05b2*/ 	.byte	0x0b
	.zero		1


	//   ....[36]....
        /*05b4*/ 	.word	0x00008d60
        /*05b8*/ 	.word	0x0000005a
        /*05bc*/ 	.word	0x00000000
        /*05c0*/ 	.short	0x0101
        /*05c2*/ 	.byte	0x3f
	.zero		1


	//   ....[37]....
        /*05c4*/ 	.word	0x00008e50
        /*05c8*/ 	.word	0x0000005a
        /*05cc*/ 	.word	0x00000000
        /*05d0*/ 	.short	0x0101
        /*05d2*/ 	.byte	0x3f
	.zero		1


	//   ....[38]....
        /*05d4*/ 	.word	0x00008fe0
        /*05d8*/ 	.word	0x000000ff
        /*05dc*/ 	.word	0x0002a830
        /*05e0*/ 	.short	0x010a
        /*05e2*/ 	.byte	0x07
	.zero		1


	//   ....[39]....
        /*05e4*/ 	.word	0x00009020
        /*05e8*/ 	.word	0x000000ff
        /*05ec*/ 	.word	0x0002a830
        /*05f0*/ 	.short	0x010a
        /*05f2*/ 	.byte	0x07
	.zero		1


	//   ....[40]....
        /*05f4*/ 	.word	0x00009870
        /*05f8*/ 	.word	0x000000ff
        /*05fc*/ 	.word	0x0002a850
        /*0600*/ 	.short	0x010a
        /*0602*/ 	.byte	0x0b
	.zero		1


	//   ....[41]....
        /*0604*/ 	.word	0x000098b0
        /*0608*/ 	.word	0x000000ff
        /*060c*/ 	.word	0x0002a850
        /*0610*/ 	.short	0x010a
        /*0612*/ 	.byte	0x0b
	.zero		1


	//   ....[42]....
        /*0614*/ 	.word	0x00009c40
        /*0618*/ 	.word	0x00000000
        /*061c*/ 	.word	0x00000000
        /*0620*/ 	.short	0x0101
        /*0622*/ 	.byte	0x3f
	.zero		1


	//   ....[43]....
        /*0624*/ 	.word	0x0000b660
        /*0628*/ 	.word	0x0000005a
        /*062c*/ 	.word	0x00000000
        /*0630*/ 	.short	0x0101
        /*0632*/ 	.byte	0x3f
	.zero		1


	//   ....[44]....
        /*0634*/ 	.word	0x0000c0f0
        /*0638*/ 	.word	0x000000ff
        /*063c*/ 	.word	0x0002a850
        /*0640*/ 	.short	0x010a
        /*0642*/ 	.byte	0x05
	.zero		1


	//   ....[45]....
        /*0644*/ 	.word	0x0000c130
        /*0648*/ 	.word	0x000000ff
        /*064c*/ 	.word	0x0002a850
        /*0650*/ 	.short	0x010a
        /*0652*/ 	.byte	0x05
	.zero		1


	//   ....[46]....
        /*0654*/ 	.word	0x0000c550
        /*0658*/ 	.word	0x0000000a
        /*065c*/ 	.word	0x00000000
        /*0660*/ 	.short	0x0101
        /*0662*/ 	.byte	0x3f
	.zero		1


	//   ....[47]....
        /*0664*/ 	.word	0x0000d190
        /*0668*/ 	.word	0x000000ff
        /*066c*/ 	.word	0x00000000
        /*0670*/ 	.short	0x0101
        /*0672*/ 	.byte	0x04
	.zero		1


	//   ....[48]....
        /*0674*/ 	.word	0x0000f2b0
        /*0678*/ 	.word	0x000000ff
        /*067c*/ 	.word	0x0002a840
        /*0680*/ 	.short	0x010a
        /*0682*/ 	.byte	0x26
	.zero		1


	//   ....[49]....
        /*0684*/ 	.word	0x00010060
        /*0688*/ 	.word	0x000000ff
        /*068c*/ 	.word	0x0002a800
        /*0690*/ 	.short	0x0107
        /*0692*/ 	.byte	0x26
	.zero		1


	//   ....[50]....
        /*0694*/ 	.word	0x000100d0
        /*0698*/ 	.word	0x000000ff
        /*069c*/ 	.word	0x0002a800
        /*06a0*/ 	.short	0x0101
        /*06a2*/ 	.byte	0x26
	.zero		1


	//   ....[51]....
        /*06a4*/ 	.word	0x000100f0
        /*06a8*/ 	.word	0x000000ff
        /*06ac*/ 	.word	0x0002a820
        /*06b0*/ 	.short	0x010a
        /*06b2*/ 	.byte	0x26
	.zero		1


	//   ....[52]....
        /*06b4*/ 	.word	0x00010500
        /*06b8*/ 	.word	0x000000ff
        /*06bc*/ 	.word	0x0002a848
        /*06c0*/ 	.short	0x010a
        /*06c2*/ 	.byte	0x26
	.zero		1


	//   ....[53]....
        /*06c4*/ 	.word	0x000108a0
        /*06c8*/ 	.word	0x000000ff
        /*06cc*/ 	.word	0x0002a860
        /*06d0*/ 	.short	0x010a
        /*06d2*/ 	.byte	0x26
	.zero		1


	//   ....[54]....
        /*06d4*/ 	.word	0x00010d90
        /*06d8*/ 	.word	0x000000ff
        /*06dc*/ 	.word	0x0002a840
        /*06e0*/ 	.short	0x010a
        /*06e2*/ 	.byte	0x26
	.zero		1


	//   ....[55]....
        /*06e4*/ 	.word	0x00011140
        /*06e8*/ 	.word	0x000000ff
        /*06ec*/ 	.word	0x0002a868
        /*06f0*/ 	.short	0x010a
        /*06f2*/ 	.byte	0x26
	.zero		1


	//   ....[56]....
        /*06f4*/ 	.word	0x00011680
        /*06f8*/ 	.word	0x000000ff
        /*06fc*/ 	.word	0x0002a848
        /*0700*/ 	.short	0x010a
        /*0702*/ 	.byte	0x26
	.zero		1


	//   ....[57]....
        /*0704*/ 	.word	0x00011a10
        /*0708*/ 	.word	0x000000ff
        /*070c*/ 	.word	0x0002a860
        /*0710*/ 	.short	0x010a
        /*0712*/ 	.byte	0x26
	.zero		1


	//   ....[58]....
        /*0714*/ 	.word	0x00011da0
        /*0718*/ 	.word	0x00000003
        /*071c*/ 	.word	0x0002a860
        /*0720*/ 	.short	0x010a
        /*0722*/ 	.byte	0x3f
	.zero		1


	//   ....[59]....
        /*0724*/ 	.word	0x00012130
        /*0728*/ 	.word	0x00000002
        /*072c*/ 	.word	0x0002a820
        /*0730*/ 	.short	0x010a
        /*0732*/ 	.byte	0x3f
	.zero		1


	//   ....[60]....
        /*0734*/ 	.word	0x000122b0
        /*0738*/ 	.word	0x00000006
        /*073c*/ 	.word	0x00000000
        /*0740*/ 	.short	0x010a
        /*0742*/ 	.byte	0x3f
	.zero		1


	//   ....[61]....
        /*0744*/ 	.word	0x00012320
        /*0748*/ 	.word	0x00000003
        /*074c*/ 	.word	0x00000000
        /*0750*/ 	.short	0x010a
        /*0752*/ 	.byte	0x3f
	.zero		1


	//   ....[62]....
        /*0754*/ 	.word	0x00012380
        /*0758*/ 	.word	0x00000000
        /*075c*/ 	.word	0x00000000
        /*0760*/ 	.short	0x010a
        /*0762*/ 	.byte	0x3f
	.zero		1


	//   ....[63]....
        /*0764*/ 	.word	0x000123b0
        /*0768*/ 	.word	0x00000003
        /*076c*/ 	.word	0x00000000
        /*0770*/ 	.short	0x010a
        /*0772*/ 	.byte	0x3f
	.zero		1


	//   ....[64]....
        /*0774*/ 	.word	0x00012420
        /*0778*/ 	.word	0x00000003
        /*077c*/ 	.word	0x0002a800
        /*0780*/ 	.short	0x010a
        /*0782*/ 	.byte	0x3f
	.zero		1


	//   ....[65]....
        /*0784*/ 	.word	0x00012480
        /*0788*/ 	.word	0x00000003
        /*078c*/ 	.word	0x0002a830
        /*0790*/ 	.short	0x010a
        /*0792*/ 	.byte	0x3f
	.zero		1


	//   ....[66]....
        /*0794*/ 	.word	0x000124e0
        /*0798*/ 	.word	0x0000000f
        /*079c*/ 	.word	0x0002a830
        /*07a0*/ 	.short	0x010a
        /*07a2*/ 	.byte	0x3f
	.zero		1


	//   ....[67]....
        /*07a4*/ 	.word	0x00012540
        /*07a8*/ 	.word	0x0000000f
        /*07ac*/ 	.word	0x0002a850
        /*07b0*/ 	.short	0x010a
        /*07b2*/ 	.byte	0x3f
	.zero		1


	//   ....[68]....
        /*07b4*/ 	.word	0x000125a0
        /*07b8*/ 	.word	0x0000000e
        /*07bc*/ 	.word	0x0002a830
        /*07c0*/ 	.short	0x010a
        /*07c2*/ 	.byte	0x3f
	.zero		1


	//   ....[69]....
        /*07c4*/ 	.word	0x00012600
        /*07c8*/ 	.word	0x00000003
        /*07cc*/ 	.word	0x0002a850
        /*07d0*/ 	.short	0x010a
        /*07d2*/ 	.byte	0x3f
	.zero		1


	//   ....[70]....
        /*07d4*/ 	.word	0x00012660
        /*07d8*/ 	.word	0x0000000e
        /*07dc*/ 	.word	0x0002a830
        /*07e0*/ 	.short	0x010a
        /*07e2*/ 	.byte	0x3f
	.zero		1


	//   ....[71]....
        /*07e4*/ 	.word	0x000126c0
        /*07e8*/ 	.word	0x00000003
        /*07ec*/ 	.word	0x0002a850
        /*07f0*/ 	.short	0x010a
        /*07f2*/ 	.byte	0x3f
	.zero		1


	//   ....[72]....
        /*07f4*/ 	.word	0x00012720
        /*07f8*/ 	.word	0x00000007
        /*07fc*/ 	.word	0x0002a850
        /*0800*/ 	.short	0x010a
        /*0802*/ 	.byte	0x3f
	.zero		1


	//   ....[73]....
        /*0804*/ 	.word	0x00012880
        /*0808*/ 	.word	0x00000003
        /*080c*/ 	.word	0x0002a840
        /*0810*/ 	.short	0x010a
        /*0812*/ 	.byte	0x3f
	.zero		1


	//   ....[74]....
        /*0814*/ 	.word	0x00013390
        /*0818*/ 	.word	0x00000003
        /*081c*/ 	.word	0x0002a820
        /*0820*/ 	.short	0x010a
        /*0822*/ 	.byte	0x3f
	.zero		1


	//   ....[75]....
        /*0824*/ 	.word	0x000133f0
        /*0828*/ 	.word	0x00000003
        /*082c*/ 	.word	0x0002a848
        /*0830*/ 	.short	0x010a
        /*0832*/ 	.byte	0x3f
	.zero		1


	//   ....[76]....
        /*0834*/ 	.word	0x00013450
        /*0838*/ 	.word	0x00000003
        /*083c*/ 	.word	0x0002a860
        /*0840*/ 	.short	0x010a
        /*0842*/ 	.byte	0x3f
	.zero		1


	//   ....[77]....
        /*0844*/ 	.word	0x000134b0
        /*0848*/ 	.word	0x00000003
        /*084c*/ 	.word	0x0002a840
        /*0850*/ 	.short	0x010a
        /*0852*/ 	.byte	0x3f
	.zero		1


	//   ....[78]....
        /*0854*/ 	.word	0x00013510
        /*0858*/ 	.word	0x00000003
        /*085c*/ 	.word	0x0002a868
        /*0860*/ 	.short	0x010a
        /*0862*/ 	.byte	0x3f
	.zero		1


	//   ....[79]....
        /*0864*/ 	.word	0x00013570
        /*0868*/ 	.word	0x00000003
        /*086c*/ 	.word	0x0002a848
        /*0870*/ 	.short	0x010a
        /*0872*/ 	.byte	0x3f
	.zero		1


	//   ....[80]....
        /*0874*/ 	.word	0x000135d0
        /*0878*/ 	.word	0x00000003
        /*087c*/ 	.word	0x0002a860
        /*0880*/ 	.short	0x010a
        /*0882*/ 	.byte	0x3f
	.zero		1


	//   ....[81]....
        /*0884*/ 	.word	0x00013620
        /*0888*/ 	.word	0x00000003
        /*088c*/ 	.word	0x0002a860
        /*0890*/ 	.short	0x010a
        /*0892*/ 	.byte	0x3f
	.zero		1


	//   ....[82]....
        /*0894*/ 	.word	0x00013670
        /*0898*/ 	.word	0x00000002
        /*089c*/ 	.word	0x0002a820
        /*08a0*/ 	.short	0x010a
        /*08a2*/ 	.byte	0x3f
	.zero		1


	//   ....[83]....
        /*08a4*/ 	.word	0x00013810
        /*08a8*/ 	.word	0x00000006
        /*08ac*/ 	.word	0x00000000
        /*08b0*/ 	.short	0x010a
        /*08b2*/ 	.byte	0x3f
	.zero		1


	//   ....[84]....
        /*08b4*/ 	.word	0x00013860
        /*08b8*/ 	.word	0x00000003
        /*08bc*/ 	.word	0x00000000
        /*08c0*/ 	.short	0x010a
        /*08c2*/ 	.byte	0x3f
	.zero		1


	//   ....[85]....
        /*08c4*/ 	.word	0x000138b0
        /*08c8*/ 	.word	0x00000000
        /*08cc*/ 	.word	0x00000000
        /*08d0*/ 	.short	0x010a
        /*08d2*/ 	.byte	0x3f
	.zero		1


	//----- nvinfo : EIATTR_NUM_MBARRIERS
	.align		4
.L_417:
        /*08d4*/ 	.byte	0x03, 0x38
        /*08d6*/ 	.short	0x0016


	//----- nvinfo : EIATTR_EXIT_INSTR_OFFSETS
	.align		4
        /*08d8*/ 	.byte	0x04, 0x1c
        /*08da*/ 	.short	(.L_419 - .L_418)


	//   ....[0]....
.L_418:
        /*08dc*/ 	.word	0x00012400


	//----- nvinfo : EIATTR_MAX_THREADS
	.align		4
.L_419:
        /*08e0*/ 	.byte	0x04, 0x05
        /*08e2*/ 	.short	(.L_421 - .L_420)
.L_420:
        /*08e4*/ 	.word	0x00000180
        /*08e8*/ 	.word	0x00000001
        /*08ec*/ 	.word	0x00000001


	//----- nvinfo : EIATTR_CRS_STACK_SIZE
	.align		4
.L_421:
        /*08f0*/ 	.byte	0x04, 0x1e
        /*08f2*/ 	.short	(.L_423 - .L_422)
.L_422:
        /*08f4*/ 	.word	0x00000000


	//----- nvinfo : EIATTR_CBANK_PARAM_SIZE
	.align		4
.L_423:
        /*08f8*/ 	.byte	0x03, 0x19
        /*08fa*/ 	.short	0x0a70


	//----- nvinfo : EIATTR_PARAM_CBANK
	.align		4
        /*08fc*/ 	.byte	0x04, 0x0a
        /*08fe*/ 	.short	(.L_425 - .L_424)
	.align		4
.L_424:
        /*0900*/ 	.word	index@(.nv.constant0._ZN7cutlass13device_kernelIN5flash11enable_sm90INS1_16FlashAttnFwdSm90INS1_25CollectiveMainloopFwdSm90ILi2EN4cute5tupleIJNS5_1CILi1EEES8_S8_EEENS6_IJNS7_ILi128EEENS7_ILi96EEENS7_ILi192EEEEEELi128ENS_10bfloat16_tEfNS_4arch4Sm90ELb0ELb1ELb0ELb0ELb0ELb0ELb0ELb1ELb1ELb1ELb1ELb0EEENS1_21CollectiveEpilogueFwdINS6_IJSA_SA_SB_EEES9_SE_SG_Li256ELb0ELb1ELb1ELb0EEENS1_19SingleTileSchedulerILb0ELb1ELb1ELi128EEEEEEEEEvNT_6ParamsE)
        /*0904*/ 	.short	0x0210
        /*0906*/ 	.short	0x0a70


	//----- nvinfo : EIATTR_SW_WAR
	.align		4
.L_425:
        /*0908*/ 	.byte	0x04, 0x36
        /*090a*/ 	.short	(.L_427 - .L_426)
.L_426:
        /*090c*/ 	.word	0x00000008
.L_427:


//--------------------- .nv.info._ZN7cutlass13device_kernelIN5flash11enable_sm90INS1_16FlashAttnFwdSm90INS1_25CollectiveMainloopFwdSm90ILi2EN4cute5tupleIJNS5_1CILi1EEES8_S8_EEENS6_IJNS7_ILi128EEENS7_ILi96EEENS7_ILi192EEEEEELi128ENS_10bfloat16_tEfNS_4arch4Sm90ELb0ELb1ELb0ELb1ELb0ELb0ELb0ELb1ELb1ELb1ELb1ELb0EEENS1_21CollectiveEpilogueFwdINS6_IJSA_SA_SB_EEES9_SE_SG_Li256ELb1ELb1ELb1ELb0EEENS1_36VarlenDynamicPersistentTileSchedulerILi128ELi96ELi256ELi128ELb1ELb1ELb1ELb1ELb0ELb1EEEEEEEEEvNT_6ParamsE --------------------------
	.section	.nv.info._ZN7cutlass13device_kernelIN5flash11enable_sm90INS1_16FlashAttnFwdSm90INS1_25CollectiveMainloopFwdSm90ILi2EN4cute5tupleIJNS5_1CILi1EEES8_S8_EEENS6_IJNS7_ILi128EEENS7_ILi96EEENS7_ILi192EEEEEELi128ENS_10bfloat16_tEfNS_4arch4Sm90ELb0ELb1ELb0ELb1ELb0ELb0ELb0ELb1ELb1ELb1ELb1ELb0EEENS1_21CollectiveEpilogueFwdINS6_IJSA_SA_SB_EEES9_SE_SG_Li256ELb1ELb1ELb1ELb0EEENS1_36VarlenDynamicPersistentTileSchedulerILi128ELi96ELi256ELi128ELb1ELb1ELb1ELb1ELb0ELb1EEEEEEEEEvNT_6ParamsE,"",@"SHT_CUDA_INFO"
	.sectionflags	@""
	.align	4


	//----- nvinfo : EIATTR_CUDA_API_VERSION
	.align		4
        /*0000*/ 	.byte	0x04, 0x37
        /*0002*/ 	.short	(.L_429 - .L_428)
.L_428:
        /*0004*/ 	.word	0x00000082


	//----- nvinfo : EIATTR_KPARAM_INFO
	.align		4
.L_429:
        /*0008*/ 	.byte	0x04, 0x17
        /*000a*/ 	.short	(.L_431 - .L_430)
.L_430:
        /*000c*/ 	.word	0x00000000
        /*0010*/ 	.short	0x0000
        /*0012*/ 	.short	0x0070
        /*0014*/ 	.byte	0x00, 0xf0, 0x01, 0x2a


	//----- nvinfo : EIATTR_SPARSE_MMA_MASK
	.align		4
.L_431:
        /*0018*/ 	.byte	0x03, 0x50
        /*001a*/ 	.short	0x0000


	//----- nvinfo : EIATTR_MAXREG_COUNT
	.align		4
        /*001c*/ 	.byte	0x03, 0x1b
        /*001e*/ 	.short	0x00a8


	//----- nvinfo : EIATTR_NUM_BARRIERS
	.align		4
        /*0020*/ 	.byte	0x02, 0x4c
        /*0022*/ 	.byte	0x09
	.zero		1


	//----- nvinfo : EIATTR_EXTERNS
	.align		4
        /*0024*/ 	.byte	0x04, 0x0f
        /*0026*/ 	.short	(.L_433 - .L_432)


	//   ....[0]....
	.align		4
.L_432:
        /*0028*/ 	.word	index@(__assertfail)


	//----- nvinfo : EIATTR_ANNOTATIONS
	.align		4
.L_433:
        /*002c*/ 	.byte	0x04, 0x55
        /*002e*/ 	.short	(.L_435 - .L_434)


	//   ....[0]....
.L_434:
        /* <DEDUP_REMOVED lines=72> */


	//----- nvinfo : EIATTR_MERCURY_ISA_VERSION
	.align		4
.L_435:
        /*0498*/ 	.byte	0x03, 0x5f
        /*049a*/ 	.short	0x0101


	//----- nvinfo : EIATTR_UNUSED_LOAD_BYTE_OFFSET
	.align		4
        /*049c*/ 	.byte	0x04, 0x44
        /*049e*/ 	.short	(.L_437 - .L_436)


	//   ....[0]....
.L_436:
        /*04a0*/ 	.word	0x00000a10
        /*04a4*/ 	.word	0x0000fff0


	//   ....[1]....
        /*04a8*/ 	.word	0x0000d370
        /*04ac*/ 	.word	0x0000fff0


	//----- nvinfo : EIATTR_INT_WARP_WIDE_INSTR_OFFSETS
	.align		4
.L_437:
        /*04b0*/ 	.byte	0x04, 0x31
        /*04b2*/ 	.short	(.L_439 - .L_438)


	//   ....[0]....
.L_438:
        /*04b4*/ 	.word	0x00000130


	//   ....[1]....
        /*04b8*/ 	.word	0x00000170


	//   ....[2]....
        /*04bc*/ 	.word	0x000001e0


	//   ....[3]....
        /*04c0*/ 	.word	0x000123a0


	//   ....[4]....
        /*04c4*/ 	.word	0x00012440


	//   ....[5]....
        /*04c8*/ 	.word	0x00015f70


	//   ....[6]....
        /*04cc*/ 	.word	0x00015fe0


	//----- nvinfo : EIATTR_COOP_GROUP_MASK_REGIDS
	.align		4
.L_439:
        /*04d0*/ 	.byte	0x04, 0x29
        /*04d2*/ 	.short	(.L_441 - .L_440)


	//   ....[0]....
.L_440:
        /*04d4*/ 	.word	0xffffffff


	//   ....[1]....
        /*04d8*/ 	.word	0xffffffff


	//   ....[2]....
        /*04dc*/ 	.word	0xffffffff


	//   ....[3]....
        /*04e0*/ 	.word	0xffffffff


	//   ....[4]....
        /*04e4*/ 	.word	0xffffffff


	//   ....[5]....
        /*04e8*/ 	.word	0xffffffff


	//   ....[6]....
        /*04ec*/ 	.word	0xffffffff


	//   ....[7]....
        /*04f0*/ 	.word	0xffffffff


	//   ....[8]....
        /*04f4*/ 	.word	0xffffffff


	//   ....[9]....
        /*04f8*/ 	.word	0xffffffff


	//   ....[10]....
        /*04fc*/ 	.word	0xffffffff


	//   ....[11]....
        /*0500*/ 	.word	0xffffffff


	//   ....[12]....
        /*0504*/ 	.word	0xffffffff


	//   ....[13]....
        /*0508*/ 	.word	0xffffffff


	//   ....[14]....
        /*050c*/ 	.word	0xffffffff


	//   ....[15]....
        /*0510*/ 	.word	0xffffffff


	//   ....[16]....
        /*0514*/ 	.word	0xffffffff


	//   ....[17]....
        /*0518*/ 	.word	0xffffffff


	//   ....[18]....
        /*051c*/ 	.word	0xffffffff


	//   ....[19]....
        /*0520*/ 	.word	0xffffffff


	//   ....[20]....
        /*0524*/ 	.word	0xffffffff


	//   ....[21]....
        /*0528*/ 	.word	0xffffffff


	//   ....[22]....
        /*052c*/ 	.word	0xffffffff


	//   ....[23]....
        /*0530*/ 	.word	0xffffffff


	//   ....[24]....
        /*0534*/ 	.word	0xffffffff


	//   ....[25]....
        /*0538*/ 	.word	0xffffffff


	//   ....[26]....
        /*053c*/ 	.word	0xffffffff


	//   ....[27]....
        /*0540*/ 	.word	0xffffffff


	//   ....[28]....
        /*0544*/ 	.word	0xffffffff


	//   ....[29]....
        /*0548*/ 	.word	0xffffffff


	//   ....[30]....
        /*054c*/ 	.word	0xffffffff


	//   ....[31]....
        /*0550*/ 	.word	0xffffffff


	//   ....[32]....
        /*0554*/ 	.word	0xffffffff


	//   ....[33]....
        /*0558*/ 	.word	0xffffffff


	//   ....[34]....
        /*055c*/ 	.word	0xffffffff


	//   ....[35]....
        /*0560*/ 	.word	0xffffffff


	//   ....[36]....
        /*0564*/ 	.word	0xffffffff


	//   ....[37]....
        /*0568*/ 	.word	0xffffffff


	//   ....[38]....
        /*056c*/ 	.word	0xffffffff


	//   ....[39]....
        /*0570*/ 	.word	0xffffffff


	//   ....[40]....
        /*0574*/ 	.word	0xffffffff


	//   ....[41]....
        /*0578*/ 	.word	0xffffffff


	//   ....[42]....
        /*057c*/ 	.word	0xffffffff


	//   ....[43]....
        /*0580*/ 	.word	0xffffffff


	//   ....[44]....
        /*0584*/ 	.word	0xffffffff


	//   ....[45]....
        /*0588*/ 	.word	0xffffffff


	//   ....[46]....
        /*058c*/ 	.word	0xffffffff


	//   ....[47]....
        /*0590*/ 	.word	0xffffffff


	//   ....[48]....
        /*0594*/ 	.word	0xffffffff


	//   ....[49]....
        /*0598*/ 	.word	0xffffffff


	//   ....[50]....
        /*059c*/ 	.word	0xffffffff


	//   ....[51]....
        /*05a0*/ 	.word	0xffffffff


	//   ....[52]....
        /*05a4*/ 	.word	0xffffffff


	//   ....[53]....
        /*05a8*/ 	.word	0xffffffff


	//   ....[54]....
        /*05ac*/ 	.word	0xffffffff


	//   ....[55]....
        /*05b0*/ 	.word	0xffffffff


	//   ....[56]....
        /*05b4*/ 	.word	0xffffffff


	//   ....[57]....
        /*05b8*/ 	.word	0xffffffff


	//   ....[58]....
        /*05bc*/ 	.word	0xffffffff


	//   ....[59]....
        /*05c0*/ 	.word	0xffffffff


	//   ....[60]....
        /*05c4*/ 	.word	0xffffffff


	//   ....[61]....
        /*05c8*/ 	.word	0xffffffff


	//   ....[62]....
        /*05cc*/ 	.word	0xffffffff


	//   ....[63]....
        /*05d0*/ 	.word	0xffffffff


	//   ....[64]....
        /*05d4*/ 	.word	0xffffffff


	//   ....[65]....
        /*05d8*/ 	.word	0xffffffff


	//   ....[66]....
        /*05dc*/ 	.word	0xffffffff


	//   ....[67]....
        /*05e0*/ 	.word	0xffffffff


	//   ....[68]....
        /*05e4*/ 	.word	0xffffffff


	//   ....[69]....
        /*05e8*/ 	.word	0xffffffff


	//   ....[70]....
        /*05ec*/ 	.word	0xffffffff


	//   ....[71]....
        /*05f0*/ 	.word	0xffffffff


	//   ....[72]....
        /*05f4*/ 	.word	0xffffffff


	//   ....[73]....
        /*05f8*/ 	.word	0xffffffff


	//   ....[74]....
        /*05fc*/ 	.word	0xffffffff


	//   ....[75]....
        /*0600*/ 	.word	0xffffffff


	//   ....[76]....
        /*0604*/ 	.word	0xffffffff


	//   ....[77]....
        /*0608*/ 	.word	0xffffffff


	//   ....[78]....
        /*060c*/ 	.word	0xffffffff


	//   ....[79]....
        /*0610*/ 	.word	0xffffffff


	//   ....[80]....
        /*0614*/ 	.word	0xffffffff


	//   ....[81]....
        /*0618*/ 	.word	0xffffffff


	//   ....[82]....
        /*061c*/ 	.word	0xffffffff


	//   ....[83]....
        /*0620*/ 	.word	0xffffffff


	//   ....[84]....
        /*0624*/ 	.word	0xffffffff


	//   ....[85]....
        /*0628*/ 	.word	0xffffffff


	//   ....[86]....
        /*062c*/ 	.word	0xffffffff


	//   ....[87]....
        /*0630*/ 	.word	0xffffffff


	//   ....[88]....
        /*0634*/ 	.word	0xffffffff


	//   ....[89]....
        /*0638*/ 	.word	0xffffffff


	//   ....[90]....
        /*063c*/ 	.word	0xffffffff


	//   ....[91]....
        /*0640*/ 	.word	0xffffffff


	//   ....[92]....
        /*0644*/ 	.word	0xffffffff


	//   ....[93]....
        /*0648*/ 	.word	0xffffffff


	//   ....[94]....
        /*064c*/ 	.word	0xffffffff


	//   ....[95]....
        /*0650*/ 	.word	0xffffffff


	//   ....[96]....
        /*0654*/ 	.word	0xffffffff


	//   ....[97]....
        /*0658*/ 	.word	0xffffffff


	//   ....[98]....
        /*065c*/ 	.word	0xffffffff


	//   ....[99]....
        /*0660*/ 	.word	0xffffffff


	//   ....[100]....
        /*0664*/ 	.word	0xffffffff


	//   ....[101]....
        /*0668*/ 	.word	0xffffffff


	//   ....[102]....
        /*066c*/ 	.word	0xffffffff


	//   ....[103]....
        /*0670*/ 	.word	0xffffffff


	//   ....[104]....
        /*0674*/ 	.word	0xffffffff


	//   ....[105]....
        /*0678*/ 	.word	0xffffffff


	//   ....[106]....
        /*067c*/ 	.word	0xffffffff


	//   ....[107]....
        /*0680*/ 	.word	0xffffffff


	//   ....[108]....
        /*0684*/ 	.word	0xffffffff


	//   ....[109]....
        /*0688*/ 	.word	0xffffffff


	//   ....[110]....
        /*068c*/ 	.word	0xffffffff


	//   ....[111]....
        /*0690*/ 	.word	0x0500000f


	//   ....[112]....
        /*0694*/ 	.word	0x0500000f


	//   ....[113]....
        /*0698*/ 	.word	0x0500000f


	//   ....[114]....
        /*069c*/ 	.word	0x0500000f


	//   ....[115]....
        /*06a0*/ 	.word	0x0500000f


	//   ....[116]....
        /*06a4*/ 	.word	0x0500000f


	//   ....[117]....
        /*06a8*/ 	.word	0x0500000f


	//   ....[118]....
        /*06ac*/ 	.word	0x0500000f


	//   ....[119]....
        /*06b0*/ 	.word	0x0500000f


	//   ....[120]....
        /*06b4*/ 	.word	0x0500000f


	//   ....[121]....
        /*06b8*/ 	.word	0x0500000f


	//   ....[122]....
        /*06bc*/ 	.word	0x0500000f


	//   ....[123]....
        /*06c0*/ 	.word	0x0500000f


	//   ....[124]....
        /*06c4*/ 	.word	0x0500000f


	//   ....[125]....
        /*06c8*/ 	.word	0x0500000f


	//   ....[126]....
        /*06cc*/ 	.word	0x0500000f


	//   ....[127]....
        /*06d0*/ 	.word	0x0500000f


	//   ....[128]....
        /*06d4*/ 	.word	0x0500000f


	//   ....[129]....
        /*06d8*/ 	.word	0x0500000f


	//   ....[130]....
        /*06dc*/ 	.word	0x0500000f


	//   ....[131]....
        /*06e0*/ 	.word	0x0500000f


	//   ....[132]....
        /*06e4*/ 	.word	0x0500000f


	//   ....[133]....
        /*06e8*/ 	.word	0x0500000f


	//   ....[134]....
        /*06ec*/ 	.word	0x0500000f


	//   ....[135]....
        /*06f0*/ 	.word	0x0500000f


	//   ....[136]....
        /*06f4*/ 	.word	0x0500000f


	//   ....[137]....
        /*06f8*/ 	.word	0x0500000f


	//   ....[138]....
        /*06fc*/ 	.word	0x0500000f


	//   ....[139]....
        /*0700*/ 	.word	0x0500000f


	//   ....[140]....
        /*0704*/ 	.word	0x0500000f


	//   ....[141]....
        /*0708*/ 	.word	0x0500000f


	//   ....[142]....
        /*070c*/ 	.word	0x0500000f


	//   ....[143]....
        /*0710*/ 	.word	0x0500000f


	//   ....[144]....
        /*0714*/ 	.word	0x0500000f


	//   ....[145]....
        /*0718*/ 	.word	0x0500000f


	//   ....[146]....
        /*071c*/ 	.word	0x0500000f


	//----- nvinfo : EIATTR_COOP_GROUP_INSTR_OFFSETS
	.align		4
.L_441:
        /*0720*/ 	.byte	0x04, 0x28
        /*0722*/ 	.short	(.L_443 - .L_442)


	//   ....[0]....
.L_442:
        /*0724*/ 	.word	0x00000060


	//   ....[1]....
        /*0728*/ 	.word	0x00000140


	//   ....[2]....
        /*072c*/ 	.word	0x00000190


	//   ....[3]....
        /*0730*/ 	.word	0x000003c0


	//   ....[4]....
        /*0734*/ 	.word	0x00000520


	//   ....[5]....
        /*0738*/ 	.word	0x00000640


	//   ....[6]....
        /*073c*/ 	.word	0x000007a0


	//   ....[7]....
        /*0740*/ 	.word	0x00001e40


	//   ....[8]....
        /*0744*/ 	.word	0x00002670


	//   ....[9]....
        /*0748*/ 	.word	0x00003220


	//   ....[10]....
        /*074c*/ 	.word	0x000038c0


	//   ....[11]....
        /*0750*/ 	.word	0x000039d0


	//   ....[12]....
        /*0754*/ 	.word	0x00003fe0


	//   ....[13]....
        /*0758*/ 	.word	0x00004050


	//   ....[14]....
        /*075c*/ 	.word	0x00005940


	//   ....[15]....
        /*0760*/ 	.word	0x00005b60


	//   ....[16]....
        /*0764*/ 	.word	0x000068e0


	//   ....[17]....
        /*0768*/ 	.word	0x000069f0


	//   ....[18]....
        /*076c*/ 	.word	0x00006f70


	//   ....[19]....
        /*0770*/ 	.word	0x00006ff0


	//   ....[20]....
        /*0774*/ 	.word	0x00008990


	//   ....[21]....
        /*0778*/ 	.word	0x000089b0


	//   ....[22]....
        /*077c*/ 	.word	0x00008cc0


	//   ....[23]....
        /*0780*/ 	.word	0x00008d20


	//   ....[24]....
        /*0784*/ 	.word	0x0000a5d0


	//   ....[25]....
        /*0788*/ 	.word	0x0000a7a0


	//   ....[26]....
        /*078c*/ 	.word	0x0000b520


	//   ....[27]....
        /*0790*/ 	.word	0x0000b630


	//   ....[28]....
        /*0794*/ 	.word	0x0000bbd0


	//   ....[29]....
        /*0798*/ 	.word	0x0000bc60


	//   ....[30]....
        /*079c*/ 	.word	0x0000cac0


	//   ....[31]....
        /*07a0*/ 	.word	0x0000cb00


	//   ....[32]....
        /*07a4*/ 	.word	0x0000cc30


	//   ....[33]....
        /*07a8*/ 	.word	0x0000cc50


	//   ....[34]....
        /*07ac*/ 	.word	0x0000df20


	//   ....[35]....
        /*07b0*/ 	.word	0x0000df60


	//   ....[36]....
        /*07b4*/ 	.word	0x0000df90


	//   ....[37]....
        /*07b8*/ 	.word	0x0000dfc0


	//   ....[38]....
        /*07bc*/ 	.word	0x0000e690


	//   ....[39]....
        /*07c0*/ 	.word	0x0000e6d0


	//   ....[40]....
        /*07c4*/ 	.word	0x0000e7a0


	//   ....[41]....
        /*07c8*/ 	.word	0x0000e7c0


	//   ....[42]....
        /*07cc*/ 	.word	0x0000e890


	//   ....[43]....
        /*07d0*/ 	.word	0x0000e8b0


	//   ....[44]....
        /*07d4*/ 	.word	0x0000e990


	//   ....[45]....
        /*07d8*/ 	.word	0x0000e9b0


	//   ....[46]....
        /*07dc*/ 	.word	0x0000edb0


	//   ....[47]....
        /*07e0*/ 	.word	0x0000edc0


	//   ....[48]....
        /*07e4*/ 	.word	0x0000f210


	//   ....[49]....
        /*07e8*/ 	.word	0x0000f220


	//   ....[50]....
        /*07ec*/ 	.word	0x000100a0


	//   ....[51]....
        /*07f0*/ 	.word	0x000100c0


	//   ....[52]....
        /*07f4*/ 	.word	0x00010190


	//   ....[53]....
        /*07f8*/ 	.word	0x000101b0


	//   ....[54]....
        /*07fc*/ 	.word	0x00010280


	//   ....[55]....
        /*0800*/ 	.word	0x000102a0


	//   ....[56]....
        /*0804*/ 	.word	0x00010380


	//   ....[57]....
        /*0808*/ 	.word	0x000103a0


	//   ....[58]....
        /*080c*/ 	.word	0x00010510


	//   ....[59]....
        /*0810*/ 	.word	0x00010750


	//   ....[60]....
        /*0814*/ 	.word	0x00010780


	//   ....[61]....
        /*0818*/ 	.word	0x000107b0


	//   ....[62]....
        /*081c*/ 	.word	0x000107e0


	//   ....[63]....
        /*0820*/ 	.word	0x00010810


	//   ....[64]....
        /*0824*/ 	.word	0x00010840


	//   ....[65]....
        /*0828*/ 	.word	0x000109f0


	//   ....[66]....
        /*082c*/ 	.word	0x00010a20


	//   ....[67]....
        /*0830*/ 	.word	0x00010a50


	//   ....[68]....
        /*0834*/ 	.word	0x00010a80


	//   ....[69]....
        /*0838*/ 	.word	0x00010ab0


	//   ....[70]....
        /*083c*/ 	.word	0x00010ae0


	//   ....[71]....
        /*0840*/ 	.word	0x00010b80


	//   ....[72]....
        /*0844*/ 	.word	0x00010bb0


	//   ....[73]....
        /*0848*/ 	.word	0x00010bc0


	//   ....[74]....
        /*084c*/ 	.word	0x00010bf0


	//   ....[75]....
        /*0850*/ 	.word	0x00012990


	//   ....[76]....
        /*0854*/ 	.word	0x000135d0


	//   ....[77]....
        /*0858*/ 	.word	0x000135f0


	//   ....[78]....
        /*085c*/ 	.word	0x00013600


	//   ....[79]....
        /*0860*/ 	.word	0x00013630


	//   ....[80]....
        /*0864*/ 	.word	0x00013750


	//   ....[81]....
        /*0868*/ 	.word	0x00013760


	//   ....[82]....
        /*086c*/ 	.word	0x00013800


	//   ....[83]....
        /*0870*/ 	.word	0x00013810


	//   ....[84]....
        /*0874*/ 	.word	0x000138b0


	//   ....[85]....
        /*0878*/ 	.word	0x000138c0


	//   ....[86]....
        /*087c*/ 	.word	0x00013960


	//   ....[87]....
        /*0880*/ 	.word	0x00013970


	//   ....[88]....
        /*0884*/ 	.word	0x000139f0


	//   ....[89]....
        /*0888*/ 	.word	0x00013a20


	//   ....[90]....
        /*088c*/ 	.word	0x00013a70


	//   ....[91]....
        /*0890*/ 	.word	0x00013ab0


	//   ....[92]....
        /*0894*/ 	.word	0x000166c0


	//   ....[93]....
        /*0898*/ 	.word	0x00016740


	//   ....[94]....
        /*089c*/ 	.word	0x00016770


	//   ....[95]....
        /*08a0*/ 	.word	0x00016780


	//   ....[96]....
        /*08a4*/ 	.word	0x000167b0


	//   ....[97]....
        /*08a8*/ 	.word	0x000167e0


	//   ....[98]....
        /*08ac*/ 	.word	0x00016810


	//   ....[99]....
        /*08b0*/ 	.word	0x00016840


	//   ....[100]....
        /*08b4*/ 	.word	0x00016a10


	//   ....[101]....
        /*08b8*/ 	.word	0x00016a40


	//   ....[102]....
        /*08bc*/ 	.word	0x00016a70


	//   ....[103]....
        /*08c0*/ 	.word	0x00016aa0


	//   ....[104]....
        /*08c4*/ 	.word	0x00016ad0


	//   ....[105]....
        /*08c8*/ 	.word	0x00016b00


	//   ....[106]....
        /*08cc*/ 	.word	0x00016bd0


	//   ....[107]....
        /*08d0*/ 	.word	0x00016bf0


	//   ....[108]....
        /*08d4*/ 	.word	0x00016c00


	//   ....[109]....
        /*08d8*/ 	.word	0x00016c80


	//   ....[110]....
        /*08dc*/ 	.word	0x000177d0


	//   ....[111]....
        /*08e0*/ 	.word	0x00017e60


	//   ....[112]....
        /*08e4*/ 	.word	0x00018040


	//   ....[113]....
        /*08e8*/ 	.word	0x00018090


	//   ....[114]....
        /*08ec*/ 	.word	0x000181c0


	//   ....[115]....
        /*08f0*/ 	.word	0x00018210


	//   ....[116]....
        /*08f4*/ 	.word	0x00018350


	//   ....[117]....
        /*08f8*/ 	.word	0x000183c0


	//   ....[118]....
        /*08fc*/ 	.word	0x000184f0


	//   ....[119]....
        /*0900*/ 	.word	0x00018540


	//   ....[120]....
        /*0904*/ 	.word	0x00018670


	//   ....[121]....
        /*0908*/ 	.word	0x000186c0


	//   ....[122]....
        /*090c*/ 	.word	0x000187f0


	//   ....[123]....
        /*0910*/ 	.word	0x00018840


	//   ....[124]....
        /*0914*/ 	.word	0x00018950


	//   ....[125]....
        /*0918*/ 	.word	0x000189c0


	//   ....[126]....
        /*091c*/ 	.word	0x00018ad0


	//   ....[127]....
        /*0920*/ 	.word	0x00018b20


	//   ....[128]....
        /*0924*/ 	.word	0x00018e50


	//   ....[129]....
        /*0928*/ 	.word	0x00018ef0


	//   ....[130]....
        /*092c*/ 	.word	0x00019090


	//   ....[131]....
        /*0930*/ 	.word	0x00019110


	//   ....[132]....
        /*0934*/ 	.word	0x00019190


	//   ....[133]....
        /*0938*/ 	.word	0x00019210


	//   ....[134]....
        /*093c*/ 	.word	0x00019290


	//   ....[135]....
        /*0940*/ 	.word	0x00019320


	//   ....[136]....
        /*0944*/ 	.word	0x000193c0


	//   ....[137]....
        /*0948*/ 	.word	0x00019470


	//   ....[138]....
        /*094c*/ 	.word	0x000194f0


	//   ....[139]....
        /*0950*/ 	.word	0x00019570


	//   ....[140]....
        /*0954*/ 	.word	0x000195f0


	//   ....[141]....
        /*0958*/ 	.word	0x00019680


	//   ....[142]....
        /*095c*/ 	.word	0x00019700


	//   ....[143]....
        /*0960*/ 	.word	0x000197b0


	//   ....[144]....
        /*0964*/ 	.word	0x00019800


	//   ....[145]....
        /*0968*/ 	.word	0x000198c0


	//   ....[146]....
        /*096c*/ 	.word	0x000199f0


	//----- nvinfo : EIATTR_REG_RECONFIG
	.align		4
.L_443:
        /*0970*/ 	.byte	0x01, 0x54
	.zero		2


	//----- nvinfo : EIATTR_SYSCALL_OFFSETS
	.align		4
        /*0974*/ 	.byte	0x04, 0x46
        /*0976*/ 	.short	(.L_445 - .L_444)


	//   ....[0]....
.L_444:
        /*0978*/ 	.word	0x00002020


	//   ....[1]....
        /*097c*/ 	.word	0x000125b0


	//   ....[2]....
        /*0980*/ 	.word	0x00012700


	//   ....[3]....
        /*0984*/ 	.word	0x000127f0


	//   ....[4]....
        /*0988*/ 	.word	0x000130f0


	//----- nvinfo : EIATTR_MBARRIER_INSTR_OFFSETS
	.align		4
.L_445:
        /*098c*/ 	.byte	0x04, 0x39
        /*098e*/ 	.short	(.L_447 - .L_446)


	//   ....[0]....
.L_446:
        /*0990*/ 	.word	0x00000270
        /*0994*/ 	.word	0x000000ff
        /*0998*/ 	.word	0x0002a800
        /*099c*/ 	.short	0x0100
        /*099e*/ 	.byte	0x08
	.zero		1


	//   ....[1]....
        /*09a0*/ 	.word	0x00000280
        /*09a4*/ 	.word	0x000000ff
        /*09a8*/ 	.word	0x0002a820
        /*09ac*/ 	.short	0x0100
        /*09ae*/ 	.byte	0x08
	.zero		1


	//   ....[2]....
        /*09b0*/ 	.word	0x00000370
        /*09b4*/ 	.word	0x000000ff
        /*09b8*/ 	.word	0x0002a830
        /*09bc*/ 	.short	0x0100
        /*09be*/ 	.byte	0x08
	.zero		1


	//   ....[3]....
        /*09c0*/ 	.word	0x00000380
        /*09c4*/ 	.word	0x000000ff
        /*09c8*/ 	.word	0x0002a840
        /*09cc*/ 	.short	0x0100
        /*09ce*/ 	.byte	0x08
	.zero		1


	//   ....[4]....
        /*09d0*/ 	.word	0x00000390
        /*09d4*/ 	.word	0x000000ff
        /*09d8*/ 	.word	0x0002a838
        /*09dc*/ 	.short	0x0100
        /*09de*/ 	.byte	0x08
	.zero		1


	//   ....[5]....
        /*09e0*/ 	.word	0x000003a0
        /*09e4*/ 	.word	0x000000ff
        /*09e8*/ 	.word	0x0002a848
        /*09ec*/ 	.short	0x0100
        /*09ee*/ 	.byte	0x08
	.zero		1


	//   ....[6]....
        /*09f0*/ 	.word	0x000004d0
        /*09f4*/ 	.word	0x000000ff
        /*09f8*/ 	.word	0x0002a850
        /*09fc*/ 	.short	0x0100
        /*09fe*/ 	.byte	0x08
	.zero		1


	//   ....[7]....
        /*0a00*/ 	.word	0x000004e0
        /*0a04*/ 	.word	0x000000ff
        /*0a08*/ 	.word	0x0002a860
        /*0a0c*/ 	.short	0x0100
        /*0a0e*/ 	.byte	0x08
	.zero		1


	//   ....[8]....
        /*0a10*/ 	.word	0x000004f0
        /*0a14*/ 	.word	0x000000ff
        /*0a18*/ 	.word	0x0002a858
        /*0a1c*/ 	.short	0x0100
        /*0a1e*/ 	.byte	0x08
	.zero		1


	//   ....[9]....
        /*0a20*/ 	.word	0x00000500
        /*0a24*/ 	.word	0x000000ff
        /*0a28*/ 	.word	0x0002a868
        /*0a2c*/ 	.short	0x0100
        /*0a2e*/ 	.byte	0x08
	.zero		1


	//   ....[10]....
        /*0a30*/ 	.word	0x000005f0
        /*0a34*/ 	.word	0x000000ff
        /*0a38*/ 	.word	0x0002a870
        /*0a3c*/ 	.short	0x0100
        /*0a3e*/ 	.byte	0x06
	.zero		1


	//   ....[11]....
        /*0a40*/ 	.word	0x00000600
        /*0a44*/ 	.word	0x000000ff
        /*0a48*/ 	.word	0x0002a880
        /*0a4c*/ 	.short	0x0100
        /*0a4e*/ 	.byte	0x06
	.zero		1


	//   ....[12]....
        /*0a50*/ 	.word	0x00000610
        /*0a54*/ 	.word	0x000000ff
        /*0a58*/ 	.word	0x0002a878
        /*0a5c*/ 	.short	0x0100
        /*0a5e*/ 	.byte	0x06
	.zero		1


	//   ....[13]....
        /*0a60*/ 	.word	0x00000620
        /*0a64*/ 	.word	0x000000ff
        /*0a68*/ 	.word	0x0002a888
        /*0a6c*/ 	.short	0x0100
        /*0a6e*/ 	.byte	0x06
	.zero		1


	//   ....[14]....
        /*0a70*/ 	.word	0x00000750
        /*0a74*/ 	.word	0x000000ff
        /*0a78*/ 	.word	0x0002a890
        /*0a7c*/ 	.short	0x0100
        /*0a7e*/ 	.byte	0x08
	.zero		1


	//   ....[15]....
        /*0a80*/ 	.word	0x00000760
        /*0a84*/ 	.word	0x000000ff
        /*0a88*/ 	.word	0x0002a8a0
        /*0a8c*/ 	.short	0x0100
        /*0a8e*/ 	.byte	0x08
	.zero		1


	//   ....[16]....
        /*0a90*/ 	.word	0x00000770
        /*0a94*/ 	.word	0x000000ff
        /*0a98*/ 	.word	0x0002a898
        /*0a9c*/ 	.short	0x0100
        /*0a9e*/ 	.byte	0x08
	.zero		1


	//   ....[17]....
        /*0aa0*/ 	.word	0x00000780
        /*0aa4*/ 	.word	0x000000ff
        /*0aa8*/ 	.word	0x0002a8a8
        /*0aac*/ 	.short	0x0100
        /*0aae*/ 	.byte	0x08
	.zero		1


	//   ....[18]....
        /*0ab0*/ 	.word	0x000008b0
        /*0ab4*/ 	.word	0x000000ff
        /*0ab8*/ 	.word	0x0002a8b0
        /*0abc*/ 	.short	0x0100
        /*0abe*/ 	.byte	0x08
	.zero		1


	//   ....[19]....
        /*0ac0*/ 	.word	0x000008c0
        /*0ac4*/ 	.word	0x000000ff
        /*0ac8*/ 	.word	0x0002a8c0
        /*0acc*/ 	.short	0x0100
        /*0ace*/ 	.byte	0x08
	.zero		1


	//   ....[20]....
        /*0ad0*/ 	.word	0x000008d0
        /*0ad4*/ 	.word	0x000000ff
        /*0ad8*/ 	.word	0x0002a8b8
        /*0adc*/ 	.short	0x0100
        /*0ade*/ 	.byte	0x08
	.zero		1


	//   ....[21]....
        /*0ae0*/ 	.word	0x000008e0
        /*0ae4*/ 	.word	0x000000ff
        /*0ae8*/ 	.word	0x0002a8c8
        /*0aec*/ 	.short	0x0100
        /*0aee*/ 	.byte	0x08
	.zero		1


	//   ....[22]....
        /*0af0*/ 	.word	0x000020c0
        /*0af4*/ 	.word	0x000000ff
        /*0af8*/ 	.word	0x0002a800
        /*0afc*/ 	.short	0x010a
        /*0afe*/ 	.byte	0x25
	.zero		1


	//   ....[23]....
        /*0b00*/ 	.word	0x00002140
        /*0b04*/ 	.word	0x00000003
        /*0b08*/ 	.word	0x0002a830
        /*0b0c*/ 	.short	0x010a
        /*0b0e*/ 	.byte	0x3f
	.zero		1


	//   ....[24]....
        /*0b10*/ 	.word	0x000021b0
        /*0b14*/ 	.word	0x00000003
        /*0b18*/ 	.word	0x0002a830
        /*0b1c*/ 	.short	0x010a
        /*0b1e*/ 	.byte	0x3f
	.zero		1


	//   ....[25]....
        /*0b20*/ 	.word	0x00002900
        /*0b24*/ 	.word	0x00000000
        /*0b28*/ 	.word	0x00000000
        /*0b2c*/ 	.short	0x0101
        /*0b2e*/ 	.byte	0x3f
	.zero		1


	//   ....[26]....
        /*0b30*/ 	.word	0x00004d10
        /*0b34*/ 	.word	0x000000ff
        /*0b38*/ 	.word	0x0002a830
        /*0b3c*/ 	.short	0x010a
        /*0b3e*/ 	.byte	0x06
	.zero		1


	//   ....[27]....
        /*0b40*/ 	.word	0x00004d50
        /*0b44*/ 	.word	0x000000ff
        /*0b48*/ 	.word	0x0002a830
        /*0b4c*/ 	.short	0x010a
        /*0b4e*/ 	.byte	0x06
	.zero		1


	//   ....[28]....
        /*0b50*/ 	.word	0x000055d0
        /*0b54*/ 	.word	0x000000ff
        /*0b58*/ 	.word	0x0002a850
        /*0b5c*/ 	.short	0x010a
        /*0b5e*/ 	.byte	0x05
	.zero		1


	//   ....[29]....
        /*0b60*/ 	.word	0x00005610
        /*0b64*/ 	.word	0x000000ff
        /*0b68*/ 	.word	0x0002a850
        /*0b6c*/ 	.short	0x010a
        /*0b6e*/ 	.byte	0x05
	.zero		1


	//   ....[30]....
        /*0b70*/ 	.word	0x00005970
        /*0b74*/ 	.word	0x00000000
        /*0b78*/ 	.word	0x00000000
        /*0b7c*/ 	.short	0x0101
        /*0b7e*/ 	.byte	0x3f
	.zero		1


	//   ....[31]....
        /*0b80*/ 	.word	0x000072b0
        /*0b84*/ 	.word	0x0000006b
        /*0b88*/ 	.word	0x00000000
        /*0b8c*/ 	.short	0x0101
        /*0b8e*/ 	.byte	0x3f
	.zero		1


	//   ....[32]....
        /*0b90*/ 	.word	0x00007d50
        /*0b94*/ 	.word	0x000000ff
        /*0b98*/ 	.word	0x0002a830
        /*0b9c*/ 	.short	0x010a
        /*0b9e*/ 	.byte	0x05
	.zero		1


	//   ....[33]....
        /*0ba0*/ 	.word	0x00007d90
        /*0ba4*/ 	.word	0x000000ff
        /*0ba8*/ 	.word	0x0002a830
        /*0bac*/ 	.short	0x010a
        /*0bae*/ 	.byte	0x05
	.zero		1


	//   ....[34]....
        /*0bb0*/ 	.word	0x00008610
        /*0bb4*/ 	.word	0x000000ff
        /*0bb8*/ 	.word	0x0002a850
        /*0bbc*/ 	.short	0x010a
        /*0bbe*/ 	.byte	0x05
	.zero		1


	//   ....[35]....
        /*0bc0*/ 	.word	0x00008650
        /*0bc4*/ 	.word	0x000000ff
        /*0bc8*/ 	.word	0x0002a850
        /*0bcc*/ 	.short	0x010a
        /*0bce*/ 	.byte	0x05
	.zero		1


	//   ....[36]....
        /*0bd0*/ 	.word	0x000093b0
        /*0bd4*/ 	.word	0x0000005b
        /*0bd8*/ 	.word	0x00000000
        /*0bdc*/ 	.short	0x0101
        /*0bde*/ 	.byte	0x3f
	.zero		1


	//   ....[37]....
        /*0be0*/ 	.word	0x00009420
        /*0be4*/ 	.word	0x0000005f
        /*0be8*/ 	.word	0x00000000
        /*0bec*/ 	.short	0x0101
        /*0bee*/ 	.byte	0x3f
	.zero		1


	//   ....[38]....
        /*0bf0*/ 	.word	0x00009960
        /*0bf4*/ 	.word	0x000000ff
        /*0bf8*/ 	.word	0x0002a830
        /*0bfc*/ 	.short	0x010a
        /*0bfe*/ 	.byte	0x05
	.zero		1


	//   ....[39]....
        /*0c00*/ 	.word	0x000099a0
        /*0c04*/ 	.word	0x000000ff
        /*0c08*/ 	.word	0x0002a830
        /*0c0c*/ 	.short	0x010a
        /*0c0e*/ 	.byte	0x05
	.zero		1


	//   ....[40]....
        /*0c10*/ 	.word	0x0000a220
        /*0c14*/ 	.word	0x000000ff
        /*0c18*/ 	.word	0x0002a850
        /*0c1c*/ 	.short	0x010a
        /*0c1e*/ 	.byte	0x05
	.zero		1


	//   ....[41]....
        /*0c20*/ 	.word	0x0000a260
        /*0c24*/ 	.word	0x000000ff
        /*0c28*/ 	.word	0x0002a850
        /*0c2c*/ 	.short	0x010a
        /*0c2e*/ 	.byte	0x05
	.zero		1


	//   ....[42]....
        /*0c30*/ 	.word	0x0000a540
        /*0c34*/ 	.word	0x00000000
        /*0c38*/ 	.word	0x00000000
        /*0c3c*/ 	.short	0x0101
        /*0c3e*/ 	.byte	0x3f
	.zero		1


	//   ....[43]....
        /*0c40*/ 	.word	0x0000bcd0
        /*0c44*/ 	.word	0x0000006d
        /*0c48*/ 	.word	0x00000000
        /*0c4c*/ 	.short	0x0101
        /*0c4e*/ 	.byte	0x3f
	.zero		1


	//   ....[44]....
        /*0c50*/ 	.word	0x0000ca30
        /*0c54*/ 	.word	0x000000ff
        /*0c58*/ 	.word	0x0002a850
        /*0c5c*/ 	.short	0x010a
        /*0c5e*/ 	.byte	0x05
	.zero		1


	//   ....[45]....
        /*0c60*/ 	.word	0x0000ca70
        /*0c64*/ 	.word	0x000000ff
        /*0c68*/ 	.word	0x0002a850
        /*0c6c*/ 	.short	0x010a
        /*0c6e*/ 	.byte	0x05
	.zero		1


	//   ....[46]....
        /*0c70*/ 	.word	0x0000cf10
        /*0c74*/ 	.word	0x0000000a
        /*0c78*/ 	.word	0x00000000
        /*0c7c*/ 	.short	0x0101
        /*0c7e*/ 	.byte	0x3f
	.zero		1


	//   ....[47]....
        /*0c80*/ 	.word	0x0000e6c0
        /*0c84*/ 	.word	0x00000010
        /*0c88*/ 	.word	0x00000000
        /*0c8c*/ 	.short	0x0101
        /*0c8e*/ 	.byte	0x3f
	.zero		1


	//   ....[48]....
        /*0c90*/ 	.word	0x0000ebe0
        /*0c94*/ 	.word	0x00000006
        /*0c98*/ 	.word	0x00000000
        /*0c9c*/ 	.short	0x0101
        /*0c9e*/ 	.byte	0x3f
	.zero		1


	//   ....[49]....
        /*0ca0*/ 	.word	0x00012c10
        /*0ca4*/ 	.word	0x00000000
        /*0ca8*/ 	.word	0x0002a840
        /*0cac*/ 	.short	0x010a
        /*0cae*/ 	.byte	0x3f
	.zero		1


	//   ....[50]....
        /*0cb0*/ 	.word	0x00013bd0
        /*0cb4*/ 	.word	0x00000012
        /*0cb8*/ 	.word	0x0002a800
        /*0cbc*/ 	.short	0x0107
        /*0cbe*/ 	.byte	0x3f
	.zero		1


	//   ....[51]....
        /*0cc0*/ 	.word	0x00013ce0
        /*0cc4*/ 	.word	0x00000012
        /*0cc8*/ 	.word	0x0002a800
        /*0ccc*/ 	.short	0x0101
        /*0cce*/ 	.byte	0x3f
	.zero		1


	//   ....[52]....
        /*0cd0*/ 	.word	0x00013d00
        /*0cd4*/ 	.word	0x00000012
        /*0cd8*/ 	.word	0x0002a820
        /*0cdc*/ 	.short	0x010a
        /*0cde*/ 	.byte	0x3f
	.zero		1


	//   ....[53]....
        /*0ce0*/ 	.word	0x00014130
        /*0ce4*/ 	.word	0x00000003
        /*0ce8*/ 	.word	0x0002a840
        /*0cec*/ 	.short	0x010a
        /*0cee*/ 	.byte	0x3f
	.zero		1


	//   ....[54]....
        /*0cf0*/ 	.word	0x000145c0
        /*0cf4*/ 	.word	0x00000003
        /*0cf8*/ 	.word	0x00000060
        /*0cfc*/ 	.short	0x010a
        /*0cfe*/ 	.byte	0x3f
	.zero		1


	//   ....[55]....
        /*0d00*/ 	.word	0x00014c50
        /*0d04*/ 	.word	0x00000003
        /*0d08*/ 	.word	0x0002a840
        /*0d0c*/ 	.short	0x010a
        /*0d0e*/ 	.byte	0x3f
	.zero		1


	//   ....[56]....
        /*0d10*/ 	.word	0x000150e0
        /*0d14*/ 	.word	0x00000002
        /*0d18*/ 	.word	0x00000060
        /*0d1c*/ 	.short	0x010a
        /*0d1e*/ 	.byte	0x3f
	.zero		1


	//   ....[57]....
        /*0d20*/ 	.word	0x000156c0
        /*0d24*/ 	.word	0x00000002
        /*0d28*/ 	.word	0x0002a840
        /*0d2c*/ 	.short	0x010a
        /*0d2e*/ 	.byte	0x3f
	.zero		1


	//   ....[58]....
        /*0d30*/ 	.word	0x00015b50
        /*0d34*/ 	.word	0x00000002
        /*0d38*/ 	.word	0x00000060
        /*0d3c*/ 	.short	0x010a
        /*0d3e*/ 	.byte	0x3f
	.zero		1


	//   ....[59]....
        /*0d40*/ 	.word	0x000160e0
        /*0d44*/ 	.word	0x00000000
        /*0d48*/ 	.word	0x0002a860
        /*0d4c*/ 	.short	0x010a
        /*0d4e*/ 	.byte	0x3f
	.zero		1


	//   ....[60]....
        /*0d50*/ 	.word	0x00017750
        /*0d54*/ 	.word	0x00000000
        /*0d58*/ 	.word	0x0002a820
        /*0d5c*/ 	.short	0x010a
        /*0d5e*/ 	.byte	0x3f
	.zero		1


	//   ....[61]....
        /*0d60*/ 	.word	0x00017960
        /*0d64*/ 	.word	0x00000006
        /*0d68*/ 	.word	0x00000000
        /*0d6c*/ 	.short	0x010a
        /*0d6e*/ 	.byte	0x3f
	.zero		1


	//   ....[62]....
        /*0d70*/ 	.word	0x00017990
        /*0d74*/ 	.word	0x00000007
        /*0d78*/ 	.word	0x00000000
        /*0d7c*/ 	.short	0x010a
        /*0d7e*/ 	.byte	0x3f
	.zero		1


	//   ....[63]....
        /*0d80*/ 	.word	0x000179f0
        /*0d84*/ 	.word	0x00000004
        /*0d88*/ 	.word	0x00000000
        /*0d8c*/ 	.short	0x010a
        /*0d8e*/ 	.byte	0x3f
	.zero		1


	//   ....[64]....
        /*0d90*/ 	.word	0x00017a20
        /*0d94*/ 	.word	0x00000003
        /*0d98*/ 	.word	0x00000000
        /*0d9c*/ 	.short	0x010a
        /*0d9e*/ 	.byte	0x3f
	.zero		1


	//   ....[65]....
        /*0da0*/ 	.word	0x00017a90
        /*0da4*/ 	.word	0x00000003
        /*0da8*/ 	.word	0x0002a800
        /*0dac*/ 	.short	0x010a
        /*0dae*/ 	.byte	0x3f
	.zero		1


	//   ....[66]....
        /*0db0*/ 	.word	0x00017ae0
        /*0db4*/ 	.word	0x00000003
        /*0db8*/ 	.word	0x0002a830
        /*0dbc*/ 	.short	0x010a
        /*0dbe*/ 	.byte	0x3f
	.zero		1


	//   ....[67]....
        /*0dc0*/ 	.word	0x00017b40
        /*0dc4*/ 	.word	0x0000000c
        /*0dc8*/ 	.word	0x0002a830
        /*0dcc*/ 	.short	0x010a
        /*0dce*/ 	.byte	0x3f
	.zero		1


	//   ....[68]....
        /*0dd0*/ 	.word	0x00017ba0
        /*0dd4*/ 	.word	0x00000009
        /*0dd8*/ 	.word	0x0002a850
        /*0ddc*/ 	.short	0x010a
        /*0dde*/ 	.byte	0x3f
	.zero		1


	//   ....[69]....
        /*0de0*/ 	.word	0x00017c00
        /*0de4*/ 	.word	0x00000008
        /*0de8*/ 	.word	0x0002a830
        /*0dec*/ 	.short	0x010a
        /*0dee*/ 	.byte	0x3f
	.zero		1


	//   ....[70]....
        /*0df0*/ 	.word	0x00017c60
        /*0df4*/ 	.word	0x00000003
        /*0df8*/ 	.word	0x0002a850
        /*0dfc*/ 	.short	0x010a
        /*0dfe*/ 	.byte	0x3f
	.zero		1


	//   ....[71]....
        /*0e00*/ 	.word	0x00017cc0
        /*0e04*/ 	.word	0x00000008
        /*0e08*/ 	.word	0x0002a830
        /*0e0c*/ 	.short	0x010a
        /*0e0e*/ 	.byte	0x3f
	.zero		1


	//   ....[72]....
        /*0e10*/ 	.word	0x00017d20
        /*0e14*/ 	.word	0x00000003
        /*0e18*/ 	.word	0x0002a850
        /*0e1c*/ 	.short	0x010a
        /*0e1e*/ 	.byte	0x3f
	.zero		1


	//   ....[73]....
        /*0e20*/ 	.word	0x00017d80
        /*0e24*/ 	.word	0x00000005
        /*0e28*/ 	.word	0x0002a850
        /*0e2c*/ 	.short	0x010a
        /*0e2e*/ 	.byte	0x3f
	.zero		1


	//   ....[74]....
        /*0e30*/ 	.word	0x00017f20
        /*0e34*/ 	.word	0x00000000
        /*0e38*/ 	.word	0x0002a840
        /*0e3c*/ 	.short	0x010a
        /*0e3e*/ 	.byte	0x3f
	.zero		1


	//   ....[75]....
        /*0e40*/ 	.word	0x00018b60
        /*0e44*/ 	.word	0x00000012
        /*0e48*/ 	.word	0x0002a820
        /*0e4c*/ 	.short	0x010a
        /*0e4e*/ 	.byte	0x3f
	.zero		1


	//   ....[76]....
        /*0e50*/ 	.word	0x00018bb0
        /*0e54*/ 	.word	0x00000003
        /*0e58*/ 	.word	0x0002a840
        /*0e5c*/ 	.short	0x010a
        /*0e5e*/ 	.byte	0x3f
	.zero		1


	//   ....[77]....
        /*0e60*/ 	.word	0x00018c00
        /*0e64*/ 	.word	0x00000003
        /*0e68*/ 	.word	0x00000060
        /*0e6c*/ 	.short	0x010a
        /*0e6e*/ 	.byte	0x3f
	.zero		1


	//   ....[78]....
        /*0e70*/ 	.word	0x00018c50
        /*0e74*/ 	.word	0x00000003
        /*0e78*/ 	.word	0x0002a840
        /*0e7c*/ 	.short	0x010a
        /*0e7e*/ 	.byte	0x3f
	.zero		1


	//   ....[79]....
        /*0e80*/ 	.word	0x00018ca0
        /*0e84*/ 	.word	0x00000002
        /*0e88*/ 	.word	0x00000060
        /*0e8c*/ 	.short	0x010a
        /*0e8e*/ 	.byte	0x3f
	.zero		1


	//   ....[80]....
        /*0e90*/ 	.word	0x00018cf0
        /*0e94*/ 	.word	0x00000002
        /*0e98*/ 	.word	0x0002a840
        /*0e9c*/ 	.short	0x010a
        /*0e9e*/ 	.byte	0x3f
	.zero		1


	//   ....[81]....
        /*0ea0*/ 	.word	0x00018d40
        /*0ea4*/ 	.word	0x00000002
        /*0ea8*/ 	.word	0x00000060
        /*0eac*/ 	.short	0x010a
        /*0eae*/ 	.byte	0x3f
	.zero		1


	//   ....[82]....
        /*0eb0*/ 	.word	0x00018d90
        /*0eb4*/ 	.word	0x00000000
        /*0eb8*/ 	.word	0x0002a860
        /*0ebc*/ 	.short	0x010a
        /*0ebe*/ 	.byte	0x3f
	.zero		1


	//   ....[83]....
        /*0ec0*/ 	.word	0x00019910
        /*0ec4*/ 	.word	0x00000000
        /*0ec8*/ 	.word	0x0002a820
        /*0ecc*/ 	.short	0x010a
        /*0ece*/ 	.byte	0x3f
	.zero		1


	//   ....[84]....
        /*0ed0*/ 	.word	0x00019ab0
        /*0ed4*/ 	.word	0x00000006
        /*0ed8*/ 	.word	0x00000000
        /*0edc*/ 	.short	0x010a
        /*0ede*/ 	.byte	0x3f
	.zero		1


	//   ....[85]....
        /*0ee0*/ 	.word	0x00019b00
        /*0ee4*/ 	.word	0x00000007
        /*0ee8*/ 	.word	0x00000000
        /*0eec*/ 	.short	0x010a
        /*0eee*/ 	.byte	0x3f
	.zero		1


	//   ....[86]....
        /*0ef0*/ 	.word	0x00019b50
        /*0ef4*/ 	.word	0x00000004
        /*0ef8*/ 	.word	0x00000000
        /*0efc*/ 	.short	0x010a
        /*0efe*/ 	.byte	0x3f
	.zero		1


	//----- nvinfo : EIATTR_NUM_MBARRIERS
	.align		4
.L_447:
        /*0f00*/ 	.byte	0x03, 0x38
        /*0f02*/ 	.short	0x0016


	//----- nvinfo : EIATTR_EXIT_INSTR_OFFSETS
	.align		4
        /*0f04*/ 	.byte	0x04, 0x1c
        /*0f06*/ 	.short	(.L_449 - .L_448)


	//   ....[0]....
.L_448:
        /*0f08*/ 	.word	0x00000a50


	//   ....[1]....
        /*0f0c*/ 	.word	0x000104b0


	//   ....[2]....
        /*0f10*/ 	.word	0x00017a70


	//----- nvinfo : EIATTR_MAX_THREADS
	.align		4
.L_449:
        /*0f14*/ 	.byte	0x04, 0x05
        /*0f16*/ 	.short	(.L_451 - .L_450)
.L_450:
        /*0f18*/ 	.word	0x00000180
        /*0f1c*/ 	.word	0x00000001
        /*0f20*/ 	.word	0x00000001


	//----- nvinfo : EIATTR_CRS_STACK_SIZE
	.align		4
.L_451:
        /*0f24*/ 	.byte	0x04, 0x1e
        /*0f26*/ 	.short	(.L_453 - .L_452)
.L_452:
        /*0f28*/ 	.word	0x00000000


	//----- nvinfo : EIATTR_CBANK_PARAM_SIZE
	.align		4
.L_453:
        /*0f2c*/ 	.byte	0x03, 0x19
        /*0f2e*/ 	.short	0x0af0


	//----- nvinfo : EIATTR_PARAM_CBANK
	.align		4
        /*0f30*/ 	.byte	0x04, 0x0a
        /*0f32*/ 	.short	(.L_455 - .L_454)
	.align		4
.L_454:
        /*0f34*/ 	.word	index@(.nv.constant0._ZN7cutlass13device_kernelIN5flash11enable_sm90INS1_16FlashAttnFwdSm90INS1_25CollectiveMainloopFwdSm90ILi2EN4cute5tupleIJNS5_1CILi1EEES8_S8_EEENS6_IJNS7_ILi128EEENS7_ILi96EEENS7_ILi192EEEEEELi128ENS_10bfloat16_tEfNS_4arch4Sm90ELb0ELb1ELb0ELb1ELb0ELb0ELb0ELb1ELb1ELb1ELb1ELb0EEENS1_21CollectiveEpilogueFwdINS6_IJSA_SA_SB_EEES9_SE_SG_Li256ELb1ELb1ELb1ELb0EEENS1_36VarlenDynamicPersistentTileSchedulerILi128ELi96ELi256ELi128ELb1ELb1ELb1ELb1ELb0ELb1EEEEEEEEEvNT_6ParamsE)
        /*0f38*/ 	.short	0x0210
        /*0f3a*/ 	.short	0x0af0


	//----- nvinfo : EIATTR_SW_WAR
	.align		4
.L_455:
        /*0f3c*/ 	.byte	0x04, 0x36
        /*0f3e*/ 	.short	(.L_457 - .L_456)
.L_456:
        /*0f40*/ 	.word	0x00000008
.L_457:


//--------------------- .nv.info._ZN7cutlass13device_kernelIN5flash11enable_sm90INS1_16FlashAttnFwdSm90INS1_25CollectiveMainloopFwdSm90ILi2EN4cute5tupleIJNS5_1CILi1EEES8_S8_EEENS6_IJNS7_ILi128EEENS7_ILi96EEENS7_ILi192EEEEEELi128ENS_10bfloat16_tEfNS_4arch4Sm90ELb0ELb1ELb0ELb1ELb0ELb1ELb0ELb1ELb1ELb1ELb1ELb0EEENS1_21CollectiveEpilogueFwdINS6_IJSA_SA_SB_EEES9_SE_SG_Li256ELb1ELb1ELb1ELb0EEENS1_36VarlenDynamicPersistentTileSchedulerILi128ELi96ELi256ELi128ELb1ELb1ELb1ELb1ELb0ELb1EEEEEEEEEvNT_6ParamsE --------------------------
	.section	.nv.info._ZN7cutlass13device_kernelIN5flash11enable_sm90INS1_16FlashAttnFwdSm90INS1_25CollectiveMainloopFwdSm90ILi2EN4cute5tupleIJNS5_1CILi1EEES8_S8_EEENS6_IJNS7_ILi128EEENS7_ILi96EEENS7_ILi192EEEEEELi128ENS_10bfloat16_tEfNS_4arch4Sm90ELb0ELb1ELb0ELb1ELb0ELb1ELb0ELb1ELb1ELb1ELb1ELb0EEENS1_21CollectiveEpilogueFwdINS6_IJSA_SA_SB_EEES9_SE_SG_Li256ELb1ELb1ELb1ELb0EEENS1_36VarlenDynamicPersistentTileSchedulerILi128ELi96ELi256ELi128ELb1ELb1ELb1ELb1ELb0ELb1EEEEEEEEEvNT_6ParamsE,"",@"SHT_CUDA_INFO"
	.sectionflags	@""
	.align	4


	//----- nvinfo : EIATTR_CUDA_API_VERSION
	.align		4
        /*0000*/ 	.byte	0x04, 0x37
        /*0002*/ 	.short	(.L_459 - .L_458)
.L_458:
        /*0004*/ 	.word	0x00000082


	//----- nvinfo : EIATTR_KPARAM_INFO
	.align		4
.L_459:
        /*0008*/ 	.byte	0x04, 0x17
        /*000a*/ 	.short	(.L_461 - .L_460)
.L_460:
        /*000c*/ 	.word	0x00000000
        /*0010*/ 	.short	0x0000
        /*0012*/ 	.short	0x0070
        /*0014*/ 	.byte	0x00, 0xf0, 0x01, 0x2a


	//----- nvinfo : EIATTR_SPARSE_MMA_MASK
	.align		4
.L_461:
        /*0018*/ 	.byte	0x03, 0x50
        /*001a*/ 	.short	0x0000


	//----- nvinfo : EIATTR_MAXREG_COUNT
	.align		4
        /*001c*/ 	.byte	0x03, 0x1b
        /*001e*/ 	.short	0x00a8


	//----- nvinfo : EIATTR_NUM_BARRIERS
	.align		4
        /*0020*/ 	.byte	0x02, 0x4c
        /*0022*/ 	.byte	0x10
	.zero		1


	//----- nvinfo : EIATTR_EXTERNS
	.align		4
        /*0024*/ 	.byte	0x04, 0x0f
        /*0026*/ 	.short	(.L_463 - .L_462)


	//   ....[0]....
	.align		4
.L_462:
        /*0028*/ 	.word	index@(__assertfail)


	//----- nvinfo : EIATTR_ANNOTATIONS
	.align		4
.L_463:
        /*002c*/ 	.byte	0x04, 0x55
        /*002e*/ 	.short	(.L_465 - .L_464)


	//   ....[0]....
.L_464:
        /* <DEDUP_REMOVED lines=128> */


	//----- nvinfo : EIATTR_MERCURY_ISA_VERSION
	.align		4
.L_465:
        /*0820*/ 	.byte	0x03, 0x5f
        /*0822*/ 	.short	0x0101


	//----- nvinfo : EIATTR_UNUSED_LOAD_BYTE_OFFSET
	.align		4
        /*0824*/ 	.byte	0x04, 0x44
        /*0826*/ 	.short	(.L_467 - .L_466)


	//   ....[0]....
.L_466:
        /*0828*/ 	.word	0x00000ab0
        /*082c*/ 	.word	0x0000fff0


	//   ....[1]....
        /*0830*/ 	.word	0x0001f550
        /*0834*/ 	.word	0x0000fff0


	//----- nvinfo : EIATTR_INT_WARP_WIDE_INSTR_OFFSETS
	.align		4
.L_467:
        /*0838*/ 	.byte	0x04, 0x31
        /*083a*/ 	.short	(.L_469 - .L_468)


	//   ....[0]....
.L_468:
        /*083c*/ 	.word	0x00000190


	//   ....[1]....
        /*0840*/ 	.word	0x000001d0


	//   ....[2]....
        /*0844*/ 	.word	0x00000240


	//   ....[3]....
        /*0848*/ 	.word	0x00025cf0


	//   ....[4]....
        /*084c*/ 	.word	0x00025d80


	//   ....[5]....
        /*0850*/ 	.word	0x00029800


	//   ....[6]....
        /*0854*/ 	.word	0x00029860


	//----- nvinfo : EIATTR_COOP_GROUP_MASK_REGIDS
	.align		4
.L_469:
        /*0858*/ 	.byte	0x04, 0x29
        /*085a*/ 	.short	(.L_471 - .L_470)


	//   ....[0]....
.L_470:
        /*085c*/ 	.word	0xffffffff


	//   ....[1]....
        /*0860*/ 	.word	0xffffffff


	//   ....[2]....
        /*0864*/ 	.word	0xffffffff


	//   ....[3]....
        /*0868*/ 	.word	0xffffffff


	//   ....[4]....
        /*086c*/ 	.word	0xffffffff


	//   ....[5]....
        /*0870*/ 	.word	0xffffffff


	//   ....[6]....
        /*0874*/ 	.word	0xffffffff


	//   ....[7]....
        /*0878*/ 	.word	0xffffffff


	//   ....[8]....
        /*087c*/ 	.word	0xffffffff


	//   ....[9]....
        /*0880*/ 	.word	0xffffffff


	//   ....[10]....
        /*0884*/ 	.word	0xffffffff


	//   ....[11]....
        /*0888*/ 	.word	0xffffffff


	//   ....[12]....
        /*088c*/ 	.word	0xffffffff


	//   ....[13]....
        /*0890*/ 	.word	0xffffffff


	//   ....[14]....
        /*0894*/ 	.word	0xffffffff


	//   ....[15]....
        /*0898*/ 	.word	0xffffffff


	//   ....[16]....
        /*089c*/ 	.word	0xffffffff


	//   ....[17]....
        /*08a0*/ 	.word	0xffffffff


	//   ....[18]....
        /*08a4*/ 	.word	0xffffffff


	//   ....[19]....
        /*08a8*/ 	.word	0xffffffff


	//   ....[20]....
        /*08ac*/ 	.word	0xffffffff


	//   ....[21]....
        /*08b0*/ 	.word	0xffffffff


	//   ....[22]....
        /*08b4*/ 	.word	0xffffffff


	//   ....[23]....
        /*08b8*/ 	.word	0xffffffff


	//   ....[24]....
        /*08bc*/ 	.word	0xffffffff


	//   ....[25]....
        /*08c0*/ 	.word	0xffffffff


	//   ....[26]....
        /*08c4*/ 	.word	0xffffffff


	//   ....[27]....
        /*08c8*/ 	.word	0xffffffff


	//   ....[28]....
        /*08cc*/ 	.word	0xffffffff


	//   ....[29]....
        /*08d0*/ 	.word	0xffffffff


	//   ....[30]....
        /*08d4*/ 	.word	0xffffffff


	//   ....[31]....
        /*08d8*/ 	.word	0xffffffff


	//   ....[32]....
        /*08dc*/ 	.word	0xffffffff


	//   ....[33]....
        /*08e0*/ 	.word	0xffffffff


	//   ....[34]....
        /*08e4*/ 	.word	0xffffffff


	//   ....[35]....
        /*08e8*/ 	.word	0xffffffff


	//   ....[36]....
        /*08ec*/ 	.word	0xffffffff


	//   ....[37]....
        /*08f0*/ 	.word	0xffffffff


	//   ....[38]....
        /*08f4*/ 	.word	0xffffffff


	//   ....[39]....
        /*08f8*/ 	.word	0xffffffff


	//   ....[40]....
        /*08fc*/ 	.word	0xffffffff


	//   ....[41]....
        /*0900*/ 	.word	0xffffffff


	//   ....[42]....
        /*0904*/ 	.word	0xffffffff


	//   ....[43]....
        /*0908*/ 	.word	0xffffffff


	//   ....[44]....
        /*090c*/ 	.word	0xffffffff


	//   ....[45]....
        /*0910*/ 	.word	0xffffffff


	//   ....[46]....
        /*0914*/ 	.word	0xffffffff


	//   ....[47]....
        /*0918*/ 	.word	0xffffffff


	//   ....[48]....
        /*091c*/ 	.word	0xffffffff


	//   ....[49]....
        /*0920*/ 	.word	0xffffffff


	//   ....[50]....
        /*0924*/ 	.word	0xffffffff


	//   ....[51]....
        /*0928*/ 	.word	0xffffffff


	//   ....[52]....
        /*092c*/ 	.word	0xffffffff


	//   ....[53]....
        /*0930*/ 	.word	0xffffffff


	//   ....[54]....
        /*0934*/ 	.word	0xffffffff


	//   ....[55]....
        /*0938*/ 	.word	0xffffffff


	//   ....[56]....
        /*093c*/ 	.word	0xffffffff


	//   ....[57]....
        /*0940*/ 	.word	0xffffffff


	//   ....[58]....
        /*0944*/ 	.word	0xffffffff


	//   ....[59]....
        /*0948*/ 	.word	0xffffffff


	//   ....[60]....
        /*094c*/ 	.word	0xffffffff


	//   ....[61]....
        /*0950*/ 	.word	0xffffffff


	//   ....[62]....
        /*0954*/ 	.word	0xffffffff


	//   ....[63]....
        /*0958*/ 	.word	0xffffffff


	//   ....[64]....
        /*095c*/ 	.word	0xffffffff


	//   ....[65]....
        /*0960*/ 	.word	0xffffffff


	//   ....[66]....
        /*0964*/ 	.word	0xffffffff


	//   ....[67]....
        /*0968*/ 	.word	0xffffffff


	//   ....[68]....
        /*096c*/ 	.word	0xffffffff


	//   ....[69]....
        /*0970*/ 	.word	0xffffffff


	//   ....[70]....
        /*0974*/ 	.word	0xffffffff


	//   ....[71]....
        /*0978*/ 	.word	0xffffffff


	//   ....[72]....
        /*097c*/ 	.word	0xffffffff


	//   ....[73]....
        /*0980*/ 	.word	0xffffffff


	//   ....[74]....
        /*0984*/ 	.word	0xffffffff


	//   ....[75]....
        /*0988*/ 	.word	0xffffffff


	//   ....[76]....
        /*098c*/ 	.word	0xffffffff


	//   ....[77]....
        /*0990*/ 	.word	0xffffffff


	//   ....[78]....
        /*0994*/ 	.word	0xffffffff


	//   ....[79]....
        /*0998*/ 	.word	0xffffffff


	//   ....[80]....
        /*099c*/ 	.word	0xffffffff


	//   ....[81]....
        /*09a0*/ 	.word	0xffffffff


	//   ....[82]....
        /*09a4*/ 	.word	0xffffffff


	//   ....[83]....
        /*09a8*/ 	.word	0xffffffff


	//   ....[84]....
        /*09ac*/ 	.word	0xffffffff


	//   ....[85]....
        /*09b0*/ 	.word	0xffffffff


	//   ....[86]....
        /*09b4*/ 	.word	0xffffffff


	//   ....[87]....
        /*09b8*/ 	.word	0xffffffff


	//   ....[88]....
        /*09bc*/ 	.word	0xffffffff


	//   ....[89]....
        /*09c0*/ 	.word	0xffffffff


	//   ....[90]....
        /*09c4*/ 	.word	0xffffffff


	//   ....[91]....
        /*09c8*/ 	.word	0xffffffff


	//   ....[92]....
        /*09cc*/ 	.word	0xffffffff


	//   ....[93]....
        /*09d0*/ 	.word	0xffffffff


	//   ....[94]....
        /*09d4*/ 	.word	0xffffffff


	//   ....[95]....
        /*09d8*/ 	.word	0xffffffff


	//   ....[96]....
        /*09dc*/ 	.word	0xffffffff


	//   ....[97]....
        /*09e0*/ 	.word	0xffffffff


	//   ....[98]....
        /*09e4*/ 	.word	0xffffffff


	//   ....[99]....
        /*09e8*/ 	.word	0xffffffff


	//   ....[100]....
        /*09ec*/ 	.word	0xffffffff


	//   ....[101]....
        /*09f0*/ 	.word	0xffffffff


	//   ....[102]....
        /*09f4*/ 	.word	0xffffffff


	//   ....[103]....
        /*09f8*/ 	.word	0xffffffff


	//   ....[104]....
        /*09fc*/ 	.word	0xffffffff


	//   ....[105]....
        /*0a00*/ 	.word	0xffffffff


	//   ....[106]....
        /*0a04*/ 	.word	0xffffffff


	//   ....[107]....
        /*0a08*/ 	.word	0xffffffff


	//   ....[108]....
        /*0a0c*/ 	.word	0xffffffff


	//   ....[109]....
        /*0a10*/ 	.word	0xffffffff


	//   ....[110]....
        /*0a14*/ 	.word	0xffffffff


	//   ....[111]....
        /*0a18*/ 	.word	0xffffffff


	//   ....[112]....
        /*0a1c*/ 	.word	0xffffffff


	//   ....[113]....
        /*0a20*/ 	.word	0xffffffff


	//   ....[114]....
        /*0a24*/ 	.word	0xffffffff


	//   ....[115]....
        /*0a28*/ 	.word	0xffffffff


	//   ....[116]....
        /*0a2c*/ 	.word	0xffffffff


	//   ....[117]....
        /*0a30*/ 	.word	0xffffffff


	//   ....[118]....
        /*0a34*/ 	.word	0xffffffff


	//   ....[119]....
        /*0a38*/ 	.word	0xffffffff


	//   ....[120]....
        /*0a3c*/ 	.word	0xffffffff


	//   ....[121]....
        /*0a40*/ 	.word	0xffffffff


	//   ....[122]....
        /*0a44*/ 	.word	0xffffffff


	//   ....[123]....
        /*0a48*/ 	.word	0xffffffff


	//   ....[124]....
        /*0a4c*/ 	.word	0xffffffff


	//   ....[125]....
        /*0a50*/ 	.word	0xffffffff


	//   ....[126]....
        /*0a54*/ 	.word	0xffffffff


	//   ....[127]....
        /*0a58*/ 	.word	0xffffffff


	//   ....[128]....
        /*0a5c*/ 	.word	0x0500000f


	//   ....[129]....
        /*0a60*/ 	.word	0x0500000f


	//   ....[130]....
        /*0a64*/ 	.word	0x0500000f


	//   ....[131]....
        /*0a68*/ 	.word	0x0500000f


	//   ....[132]....
        /*0a6c*/ 	.word	0x0500000f


	//   ....[133]....
        /*0a70*/ 	.word	0x0500000f


	//   ....[134]....
        /*0a74*/ 	.word	0x0500000f


	//   ....[135]....
        /*0a78*/ 	.word	0x0500000f


	//   ....[136]....
        /*0a7c*/ 	.word	0x0500000f


	//   ....[137]....
        /*0a80*/ 	.word	0x0500000f


	//   ....[138]....
        /*0a84*/ 	.word	0x0500000f


	//   ....[139]....
        /*0a88*/ 	.word	0x0500000f


	//   ....[140]....
        /*0a8c*/ 	.word	0x0500000f


	//   ....[141]....
        /*0a90*/ 	.word	0x0500000f


	//   ....[142]....
        /*0a94*/ 	.word	0x0500000f


	//   ....[143]....
        /*0a98*/ 	.word	0x0500000f


	//   ....[144]....
        /*0a9c*/ 	.word	0x0500000f


	//   ....[145]....
        /*0aa0*/ 	.word	0x0500000f


	//   ....[146]....
        /*0aa4*/ 	.word	0x0500000f


	//   ....[147]....
        /*0aa8*/ 	.word	0x0500000f


	//   ....[148]....
        /*0aac*/ 	.word	0x0500000f


	//   ....[149]....
        /*0ab0*/ 	.word	0x0500000f


	//   ....[150]....
        /*0ab4*/ 	.word	0x0500000f


	//   ....[151]....
        /*0ab8*/ 	.word	0x0500000f


	//   ....[152]....
        /*0abc*/ 	.word	0x0500000f


	//   ....[153]....
        /*0ac0*/ 	.word	0x0500000f


	//   ....[154]....
        /*0ac4*/ 	.word	0x0500000f


	//   ....[155]....
        /*0ac8*/ 	.word	0x0500000f


	//   ....[156]....
        /*0acc*/ 	.word	0x0500000f


	//   ....[157]....
        /*0ad0*/ 	.word	0x0500000f


	//   ....[158]....
        /*0ad4*/ 	.word	0x0500000f


	//   ....[159]....
        /*0ad8*/ 	.word	0x0500000f


	//   ....[160]....
        /*0adc*/ 	.word	0x0500000f


	//   ....[161]....
        /*0ae0*/ 	.word	0x0500000f


	//   ....[162]....
        /*0ae4*/ 	.word	0x0500000f


	//   ....[163]....
        /*0ae8*/ 	.word	0x0500000f


	//   ....[164]....
        /*0aec*/ 	.word	0x0500000f


	//   ....[165]....
        /*0af0*/ 	.word	0x0500000f


	//   ....[166]....
        /*0af4*/ 	.word	0x0500000f


	//   ....[167]....
        /*0af8*/ 	.word	0x0500000f


	//   ....[168]....
        /*0afc*/ 	.word	0x0500000f


	//   ....[169]....
        /*0b00*/ 	.word	0x0500000f


	//   ....[170]....
        /*0b04*/ 	.word	0x0500000f


	//   ....[171]....
        /*0b08*/ 	.word	0x0500000f


	//   ....[172]....
        /*0b0c*/ 	.word	0x0500000f


	//   ....[173]....
        /*0b10*/ 	.word	0x0500000f


	//   ....[174]....
        /*0b14*/ 	.word	0x0500000f


	//   ....[175]....
        /*0b18*/ 	.word	0x0500000f


	//   ....[176]....
        /*0b1c*/ 	.word	0x0500000f


	//   ....[177]....
        /*0b20*/ 	.word	0x0500000f


	//   ....[178]....
        /*0b24*/ 	.word	0x0500000f


	//   ....[179]....
        /*0b28*/ 	.word	0x0500000f


	//   ....[180]....
        /*0b2c*/ 	.word	0x0500000f


	//----- nvinfo : EIATTR_COOP_GROUP_INSTR_OFFSETS
	.align		4
.L_471:
        /*0b30*/ 	.byte	0x04, 0x28
        /*0b32*/ 	.short	(.L_473 - .L_472)


	//   ....[0]....
.L_472:
        /*0b34*/ 	.word	0x00000060


	//   ....[1]....
        /*0b38*/ 	.word	0x000001a0


	//   ....[2]....
        /*0b3c*/ 	.word	0x000001f0


	//   ....[3]....
        /*0b40*/ 	.word	0x00000420


	//   ....[4]....
        /*0b44*/ 	.word	0x00000580


	//   ....[5]....
        /*0b48*/ 	.word	0x000006a0


	//   ....[6]....
        /*0b4c*/ 	.word	0x00000800


	//   ....[7]....
        /*0b50*/ 	.word	0x0000bb50


	//   ....[8]....
        /*0b54*/ 	.word	0x0000c250


	//   ....[9]....
        /*0b58*/ 	.word	0x0000c260


	//   ....[10]....
        /*0b5c*/ 	.word	0x0000c270


	//   ....[11]....
        /*0b60*/ 	.word	0x0000c280


	//   ....[12]....
        /*0b64*/ 	.word	0x0000cae0


	//   ....[13]....
        /*0b68*/ 	.word	0x0000caf0


	//   ....[14]....
        /*0b6c*/ 	.word	0x0000cb00


	//   ....[15]....
        /*0b70*/ 	.word	0x0000cb10


	//   ....[16]....
        /*0b74*/ 	.word	0x0000fc00


	//   ....[17]....
        /*0b78*/ 	.word	0x0000fc10


	//   ....[18]....
        /*0b7c*/ 	.word	0x0000fc20


	//   ....[19]....
        /*0b80*/ 	.word	0x0000fc30


	//   ....[20]....
        /*0b84*/ 	.word	0x000102a0


	//   ....[21]....
        /*0b88*/ 	.word	0x000102b0


	//   ....[22]....
        /*0b8c*/ 	.word	0x000102c0


	//   ....[23]....
        /*0b90*/ 	.word	0x000102d0


	//   ....[24]....
        /*0b94*/ 	.word	0x00013d00


	//   ....[25]....
        /*0b98*/ 	.word	0x000146e0


	//   ....[26]....
        /*0b9c*/ 	.word	0x00014cc0


	//   ....[27]....
        /*0ba0*/ 	.word	0x00014dc0


	//   ....[28]....
        /*0ba4*/ 	.word	0x00015310


	//   ....[29]....
        /*0ba8*/ 	.word	0x000153e0


	//   ....[30]....
        /*0bac*/ 	.word	0x00017100


	//   ....[31]....
        /*0bb0*/ 	.word	0x00017b60


	//   ....[32]....
        /*0bb4*/ 	.word	0x000181d0


	//   ....[33]....
        /*0bb8*/ 	.word	0x000182f0


	//   ....[34]....
        /*0bbc*/ 	.word	0x00018890


	//   ....[35]....
        /*0bc0*/ 	.word	0x000188f0


	//   ....[36]....
        /*0bc4*/ 	.word	0x0001a550


	//   ....[37]....
        /*0bc8*/ 	.word	0x0001a570


	//   ....[38]....
        /*0bcc*/ 	.word	0x0001aa10


	//   ....[39]....
        /*0bd0*/ 	.word	0x0001aa60


	//   ....[40]....
        /*0bd4*/ 	.word	0x0001c590


	//   ....[41]....
        /*0bd8*/ 	.word	0x0001c790


	//   ....[42]....
        /*0bdc*/ 	.word	0x0001d620


	//   ....[43]....
        /*0be0*/ 	.word	0x0001d730


	//   ....[44]....
        /*0be4*/ 	.word	0x0001dd20


	//   ....[45]....
        /*0be8*/ 	.word	0x0001dd90


	//   ....[46]....
        /*0bec*/ 	.word	0x0001eea0


	//   ....[47]....
        /*0bf0*/ 	.word	0x0001eed0


	//   ....[48]....
        /*0bf4*/ 	.word	0x0001ef80


	//   ....[49]....
        /*0bf8*/ 	.word	0x0001efb0


	//   ....[50]....
        /*0bfc*/ 	.word	0x00020000


	//   ....[51]....
        /*0c00*/ 	.word	0x00020010


	//   ....[52]....
        /*0c04*/ 	.word	0x00020020


	//   ....[53]....
        /*0c08*/ 	.word	0x00020030


	//   ....[54]....
        /*0c0c*/ 	.word	0x000206f0


	//   ....[55]....
        /*0c10*/ 	.word	0x00020720


	//   ....[56]....
        /*0c14*/ 	.word	0x00020800


	//   ....[57]....
        /*0c18*/ 	.word	0x00020820


	//   ....[58]....
        /*0c1c*/ 	.word	0x000208e0


	//   ....[59]....
        /*0c20*/ 	.word	0x00020900


	//   ....[60]....
        /*0c24*/ 	.word	0x000209d0


	//   ....[61]....
        /*0c28*/ 	.word	0x000209f0


	//   ....[62]....
        /*0c2c*/ 	.word	0x00020e00


	//   ....[63]....
        /*0c30*/ 	.word	0x00020e10


	//   ....[64]....
        /*0c34*/ 	.word	0x00021250


	//   ....[65]....
        /*0c38*/ 	.word	0x00021260


	//   ....[66]....
        /*0c3c*/ 	.word	0x00021ec0


	//   ....[67]....
        /*0c40*/ 	.word	0x00021ee0


	//   ....[68]....
        /*0c44*/ 	.word	0x00021fa0


	//   ....[69]....
        /*0c48*/ 	.word	0x00021fc0


	//   ....[70]....
        /*0c4c*/ 	.word	0x00022080


	//   ....[71]....
        /*0c50*/ 	.word	0x000220a0


	//   ....[72]....
        /*0c54*/ 	.word	0x00022170


	//   ....[73]....
        /*0c58*/ 	.word	0x00022190


	//   ....[74]....
        /*0c5c*/ 	.word	0x000222e0


	//   ....[75]....
        /*0c60*/ 	.word	0x000224f0


	//   ....[76]....
        /*0c64*/ 	.word	0x00022520


	//   ....[77]....
        /*0c68*/ 	.word	0x00022550


	//   ....[78]....
        /*0c6c*/ 	.word	0x00022580


	//   ....[79]....
        /*0c70*/ 	.word	0x000225b0


	//   ....[80]....
        /*0c74*/ 	.word	0x000225e0


	//   ....[81]....
        /*0c78*/ 	.word	0x00022780


	//   ....[82]....
        /*0c7c*/ 	.word	0x000227b0


	//   ....[83]....
        /*0c80*/ 	.word	0x000227e0


	//   ....[84]....
        /*0c84*/ 	.word	0x00022810


	//   ....[85]....
        /*0c88*/ 	.word	0x00022840


	//   ....[86]....
        /*0c8c*/ 	.word	0x00022870


	//   ....[87]....
        /*0c90*/ 	.word	0x00022910


	//   ....[88]....
        /*0c94*/ 	.word	0x00022940


	//   ....[89]....
        /*0c98*/ 	.word	0x00022950


	//   ....[90]....
        /*0c9c*/ 	.word	0x00022980


	//   ....[91]....
        /*0ca0*/ 	.word	0x00024320


	//   ....[92]....
        /*0ca4*/ 	.word	0x000262c0


	//   ....[93]....
        /*0ca8*/ 	.word	0x00026e60


	//   ....[94]....
        /*0cac*/ 	.word	0x00026e80


	//   ....[95]....
        /*0cb0*/ 	.word	0x00026f50


	//   ....[96]....
        /*0cb4*/ 	.word	0x00026f60


	//   ....[97]....
        /*0cb8*/ 	.word	0x00027000


	//   ....[98]....
        /*0cbc*/ 	.word	0x00027010


	//   ....[99]....
        /*0cc0*/ 	.word	0x000270b0


	//   ....[100]....
        /*0cc4*/ 	.word	0x000270c0


	//   ....[101]....
        /*0cc8*/ 	.word	0x00027160


	//   ....[102]....
        /*0ccc*/ 	.word	0x00027170


	//   ....[103]....
        /*0cd0*/ 	.word	0x00027210


	//   ....[104]....
        /*0cd4*/ 	.word	0x00027220


	//   ....[105]....
        /*0cd8*/ 	.word	0x000272c0


	//   ....[106]....
        /*0cdc*/ 	.word	0x000272d0


	//   ....[107]....
        /*0ce0*/ 	.word	0x00027320


	//   ....[108]....
        /*0ce4*/ 	.word	0x00027360


	//   ....[109]....
        /*0ce8*/ 	.word	0x00029fa0


	//   ....[110]....
        /*0cec*/ 	.word	0x00029fc0


	//   ....[111]....
        /*0cf0*/ 	.word	0x0002a020


	//   ....[112]....
        /*0cf4*/ 	.word	0x0002a050


	//   ....[113]....
        /*0cf8*/ 	.word	0x0002a080


	//   ....[114]....
        /*0cfc*/ 	.word	0x0002a0b0


	//   ....[115]....
        /*0d00*/ 	.word	0x0002a0e0


	//   ....[116]....
        /*0d04*/ 	.word	0x0002a110


	//   ....[117]....
        /*0d08*/ 	.word	0x0002a2c0


	//   ....[118]....
        /*0d0c*/ 	.word	0x0002a300


	//   ....[119]....
        /*0d10*/ 	.word	0x0002a330


	//   ....[120]....
        /*0d14*/ 	.word	0x0002a360


	//   ....[121]....
        /*0d18*/ 	.word	0x0002a390


	//   ....[122]....
        /*0d1c*/ 	.word	0x0002a3c0


	//   ....[123]....
        /*0d20*/ 	.word	0x0002a490


	//   ....[124]....
        /*0d24*/ 	.word	0x0002a4b0


	//   ....[125]....
        /*0d28*/ 	.word	0x0002a4c0


	//   ....[126]....
        /*0d2c*/ 	.word	0x0002a540


	//   ....[127]....
        /*0d30*/ 	.word	0x0002b070


	//   ....[128]....
        /*0d34*/ 	.word	0x0002b4d0


	//   ....[129]....
        /*0d38*/ 	.word	0x0002b560


	//   ....[130]....
        /*0d3c*/ 	.word	0x0002b5b0


	//   ....[131]....
        /*0d40*/ 	.word	0x0002b600


	//   ....[132]....
        /*0d44*/ 	.word	0x0002b6a0


	//   ....[133]....
        /*0d48*/ 	.word	0x0002b730


	//   ....[134]....
        /*0d4c*/ 	.word	0x0002b780


	//   ....[135]....
        /*0d50*/ 	.word	0x0002b7d0


	//   ....[136]....
        /*0d54*/ 	.word	0x0002b8c0


	//   ....[137]....
        /*0d58*/ 	.word	0x0002b950


	//   ....[138]....
        /*0d5c*/ 	.word	0x0002b9b0


	//   ....[139]....
        /*0d60*/ 	.word	0x0002ba10


	//   ....[140]....
        /*0d64*/ 	.word	0x0002baa0


	//   ....[141]....
        /*0d68*/ 	.word	0x0002bb30


	//   ....[142]....
        /*0d6c*/ 	.word	0x0002bb80


	//   ....[143]....
        /*0d70*/ 	.word	0x0002bbd0


	//   ....[144]....
        /*0d74*/ 	.word	0x0002bf70


	//   ....[145]....
        /*0d78*/ 	.word	0x0002c260


	//   ....[146]....
        /*0d7c*/ 	.word	0x0002c3e0


	//   ....[147]....
        /*0d80*/ 	.word	0x0002c430


	//   ....[148]....
        /*0d84*/ 	.word	0x0002c4e0


	//   ....[149]....
        /*0d88*/ 	.word	0x0002c5f0


	//   ....[150]....
        /*0d8c*/ 	.word	0x0002c650


	//   ....[151]....
        /*0d90*/ 	.word	0x0002c760


	//   ....[152]....
        /*0d94*/ 	.word	0x0002c7c0


	//   ....[153]....
        /*0d98*/ 	.word	0x0002c8d0


	//   ....[154]....
        /*0d9c*/ 	.word	0x0002c930


	//   ....[155]....
        /*0da0*/ 	.word	0x0002ca40


	//   ....[156]....
        /*0da4*/ 	.word	0x0002caa0


	//   ....[157]....
        /*0da8*/ 	.word	0x0002cbb0


	//   ....[158]....
        /*0dac*/ 	.word	0x0002cc10


	//   ....[159]....
        /*0db0*/ 	.word	0x0002cd20


	//   ....[160]....
        /*0db4*/ 	.word	0x0002cd80


	//   ....[161]....
        /*0db8*/ 	.word	0x0002ce60


	//   ....[162]....
        /*0dbc*/ 	.word	0x0002d1d0


	//   ....[163]....
        /*0dc0*/ 	.word	0x0002d280


	//   ....[164]....
        /*0dc4*/ 	.word	0x0002d400


	//   ....[165]....
        /*0dc8*/ 	.word	0x0002d490


	//   ....[166]....
        /*0dcc*/ 	.word	0x0002d510


	//   ....[167]....
        /*0dd0*/ 	.word	0x0002d590


	//   ....[168]....
        /*0dd4*/ 	.word	0x0002d610


	//   ....[169]....
        /*0dd8*/ 	.word	0x0002d6a0


	//   ....[170]....
        /*0ddc*/ 	.word	0x0002d740


	//   ....[171]....
        /*0de0*/ 	.word	0x0002d800


	//   ....[172]....
        /*0de4*/ 	.word	0x0002d880


	//   ....[173]....
        /*0de8*/ 	.word	0x0002d900


	//   ....[174]....
        /*0dec*/ 	.word	0x0002d980


	//   ....[175]....
        /*0df0*/ 	.word	0x0002da10


	//   ....[176]....
        /*0df4*/ 	.word	0x0002da90


	//   ....[177]....
        /*0df8*/ 	.word	0x0002db40


	//   ....[178]....
        /*0dfc*/ 	.word	0x0002db90


	//   ....[179]....
        /*0e00*/ 	.word	0x0002dc50


	//   ....[180]....
        /*0e04*/ 	.word	0x0002dd80


	//----- nvinfo : EIATTR_REG_RECONFIG
	.align		4
.L_473:
        /*0e08*/ 	.byte	0x01, 0x54
	.zero		2


	//----- nvinfo : EIATTR_SYSCALL_OFFSETS
	.align		4
        /*0e0c*/ 	.byte	0x04, 0x46
        /*0e0e*/ 	.short	(.L_475 - .L_474)


	//   ....[0]....
.L_474:
        /*0e10*/ 	.word	0x00002310


	//   ....[1]....
        /*0e14*/ 	.word	0x00002460


	//   ....[2]....
        /*0e18*/ 	.word	0x0000bcf0


	//   ....[3]....
        /*0e1c*/ 	.word	0x0000c010


	//   ....[4]....
        /*0e20*/ 	.word	0x00025ef0


	//   ....[5]....
        /*0e24*/ 	.word	0x00026040


	//   ....[6]....
        /*0e28*/ 	.word	0x00026130


	//   ....[7]....
        /*0e2c*/ 	.word	0x000269d0


	//----- nvinfo : EIATTR_MBARRIER_INSTR_OFFSETS
	.align		4
.L_475:
        /*0e30*/ 	.byte	0x04, 0x39
        /*0e32*/ 	.short	(.L_477 - .L_476)


	//   ....[0]....
.L_476:
        /*0e34*/ 	.word	0x000002d0
        /*0e38*/ 	.word	0x000000ff
        /*0e3c*/ 	.word	0x0002a800
        /*0e40*/ 	.short	0x0100
        /*0e42*/ 	.byte	0x08
	.zero		1


	//   ....[1]....
        /*0e44*/ 	.word	0x000002e0
        /*0e48*/ 	.word	0x000000ff
        /*0e4c*/ 	.word	0x0002a820
        /*0e50*/ 	.short	0x0100
        /*0e52*/ 	.byte	0x08
	.zero		1


	//   ....[2]....
        /*0e54*/ 	.word	0x000003d0
        /*0e58*/ 	.word	0x000000ff
        /*0e5c*/ 	.word	0x0002a830
        /*0e60*/ 	.short	0x0100
        /*0e62*/ 	.byte	0x08
	.zero		1


	//   ....[3]....
        /*0e64*/ 	.word	0x000003e0
        /*0e68*/ 	.word	0x000000ff
        /*0e6c*/ 	.word	0x0002a840
        /*0e70*/ 	.short	0x0100
        /*0e72*/ 	.byte	0x08
	.zero		1


	//   ....[4]....
        /*0e74*/ 	.word	0x000003f0
        /*0e78*/ 	.word	0x000000ff
        /*0e7c*/ 	.word	0x0002a838
        /*0e80*/ 	.short	0x0100
        /*0e82*/ 	.byte	0x08
	.zero		1


	//   ....[5]....
        /*0e84*/ 	.word	0x00000400
        /*0e88*/ 	.word	0x000000ff
        /*0e8c*/ 	.word	0x0002a848
        /*0e90*/ 	.short	0x0100
        /*0e92*/ 	.byte	0x08
	.zero		1


	//   ....[6]....
        /*0e94*/ 	.word	0x00000530
        /*0e98*/ 	.word	0x000000ff
        /*0e9c*/ 	.word	0x0002a850
        /*0ea0*/ 	.short	0x0100
        /*0ea2*/ 	.byte	0x08
	.zero		1


	//   ....[7]....
        /*0ea4*/ 	.word	0x00000540
        /*0ea8*/ 	.word	0x000000ff
        /*0eac*/ 	.word	0x0002a860
        /*0eb0*/ 	.short	0x0100
        /*0eb2*/ 	.byte	0x08
	.zero		1


	//   ....[8]....
        /*0eb4*/ 	.word	0x00000550
        /*0eb8*/ 	.word	0x000000ff
        /*0ebc*/ 	.word	0x0002a858
        /*0ec0*/ 	.short	0x0100
        /*0ec2*/ 	.byte	0x08
	.zero		1


	//   ....[9]....
        /*0ec4*/ 	.word	0x00000560
        /*0ec8*/ 	.word	0x000000ff
        /*0ecc*/ 	.word	0x0002a868
        /*0ed0*/ 	.short	0x0100
        /*0ed2*/ 	.byte	0x08
	.zero		1


	//   ....[10]....
        /*0ed4*/ 	.word	0x00000650
        /*0ed8*/ 	.word	0x000000ff
        /*0edc*/ 	.word	0x0002a870
        /*0ee0*/ 	.short	0x0100
        /*0ee2*/ 	.byte	0x06
	.zero		1


	//   ....[11]....
        /*0ee4*/ 	.word	0x00000660
        /*0ee8*/ 	.word	0x000000ff
        /*0eec*/ 	.word	0x0002a880
        /*0ef0*/ 	.short	0x0100
        /*0ef2*/ 	.byte	0x06
	.zero		1


	//   ....[12]....
        /*0ef4*/ 	.word	0x00000670
        /*0ef8*/ 	.word	0x000000ff
        /*0efc*/ 	.word	0x0002a878
        /*0f00*/ 	.short	0x0100
        /*0f02*/ 	.byte	0x06
	.zero		1


	//   ....[13]....
        /*0f04*/ 	.word	0x00000680
        /*0f08*/ 	.word	0x000000ff
        /*0f0c*/ 	.word	0x0002a888
        /*0f10*/ 	.short	0x0100
        /*0f12*/ 	.byte	0x06
	.zero		1


	//   ....[14]....
        /*0f14*/ 	.word	0x000007b0
        /*0f18*/ 	.word	0x000000ff
        /*0f1c*/ 	.word	0x0002a890
        /*0f20*/ 	.short	0x0100
        /*0f22*/ 	.byte	0x08
	.zero		1


	//   ....[15]....
        /*0f24*/ 	.word	0x000007c0
        /*0f28*/ 	.word	0x000000ff
        /*0f2c*/ 	.word	0x0002a8a0
        /*0f30*/ 	.short	0x0100
        /*0f32*/ 	.byte	0x08
	.zero		1


	//   ....[16]....
        /*0f34*/ 	.word	0x000007d0
        /*0f38*/ 	.word	0x000000ff
        /*0f3c*/ 	.word	0x0002a898
        /*0f40*/ 	.short	0x0100
        /*0f42*/ 	.byte	0x08
	.zero		1


	//   ....[17]....
        /*0f44*/ 	.word	0x000007e0
        /*0f48*/ 	.word	0x000000ff
        /*0f4c*/ 	.word	0x0002a8a8
        /*0f50*/ 	.short	0x0100
        /*0f52*/ 	.byte	0x08
	.zero		1


	//   ....[18]....
        /*0f54*/ 	.word	0x00000910
        /*0f58*/ 	.word	0x000000ff
        /*0f5c*/ 	.word	0x0002a8b0
        /*0f60*/ 	.short	0x0100
        /*0f62*/ 	.byte	0x08
	.zero		1


	//   ....[19]....
        /*0f64*/ 	.word	0x00000920
        /*0f68*/ 	.word	0x000000ff
        /*0f6c*/ 	.word	0x0002a8c0
        /*0f70*/ 	.short	0x0100
        /*0f72*/ 	.byte	0x08
	.zero		1


	//   ....[20]....
        /*0f74*/ 	.word	0x00000930
        /*0f78*/ 	.word	0x000000ff
        /*0f7c*/ 	.word	0x0002a8b8
        /*0f80*/ 	.short	0x0100
        /*0f82*/ 	.byte	0x08
	.zero		1


	//   ....[21]....
        /*0f84*/ 	.word	0x00000940
        /*0f88*/ 	.word	0x000000ff
        /*0f8c*/ 	.word	0x0002a8c8
        /*0f90*/ 	.short	0x0100
        /*0f92*/ 	.byte	0x08
	.zero		1


	//   ....[22]....
        /*0f94*/ 	.word	0x00003f40
        /*0f98*/ 	.word	0x00000003
        /*0f9c*/ 	.word	0x0002a890
        /*0fa0*/ 	.short	0x010a
        /*0fa2*/ 	.byte	0x3f
	.zero		1


	//   ....[23]....
        /*0fa4*/ 	.word	0x00007540
        /*0fa8*/ 	.word	0x00000003
        /*0fac*/ 	.word	0x0002a890
        /*0fb0*/ 	.short	0x010a
        /*0fb2*/ 	.byte	0x3f
	.zero		1


	//   ....[24]....
        /*0fb4*/ 	.word	0x0000a910
        /*0fb8*/ 	.word	0x00000003
        /*0fbc*/ 	.word	0x0002a890
        /*0fc0*/ 	.short	0x010a
        /*0fc2*/ 	.byte	0x3f
	.zero		1


	//   ....[25]....
        /*0fc4*/ 	.word	0x0000ace0
        /*0fc8*/ 	.word	0x0000001c
        /*0fcc*/ 	.word	0x00000000
        /*0fd0*/ 	.short	0x0101
        /*0fd2*/ 	.byte	0x3f
	.zero		1


	//   ....[26]....
        /*0fd4*/ 	.word	0x0000ad20
        /*0fd8*/ 	.word	0x00000003
        /*0fdc*/ 	.word	0x0002a8b0
        /*0fe0*/ 	.short	0x010a
        /*0fe2*/ 	.byte	0x3f
	.zero		1


	//   ....[27]....
        /*0fe4*/ 	.word	0x0000b1c0
        /*0fe8*/ 	.word	0x00000003
        /*0fec*/ 	.word	0x00000000
        /*0ff0*/ 	.short	0x0101
        /*0ff2*/ 	.byte	0x3f
	.zero		1


	//   ....[28]....
        /*0ff4*/ 	.word	0x0000bd70
        /*0ff8*/ 	.word	0x00000002
        /*0ffc*/ 	.word	0x0002a800
        /*1000*/ 	.short	0x010a
        /*1002*/ 	.byte	0x3f
	.zero		1


	//   ....[29]....
        /*1004*/ 	.word	0x0000bdc0
        /*1008*/ 	.word	0x00000002
        /*100c*/ 	.word	0x0002a800
        /*1010*/ 	.short	0x010a
        /*1012*/ 	.byte	0x3f
	.zero		1


	//   ....[30]....
        /*1014*/ 	.word	0x0000d1f0
        /*1018*/ 	.word	0x00000002
        /*101c*/ 	.word	0x0002a800
        /*1020*/ 	.short	0x010a
        /*1022*/ 	.byte	0x3f
	.zero		1


	//   ....[31]....
        /*1024*/ 	.word	0x000106e0
        /*1028*/ 	.word	0x00000002
        /*102c*/ 	.word	0x0002a800
        /*1030*/ 	.short	0x010a
        /*1032*/ 	.byte	0x3f
	.zero		1


	//   ....[32]....
        /*1034*/ 	.word	0x000132f0
        /*1038*/ 	.word	0x00000009
        /*103c*/ 	.word	0x0002a830
        /*1040*/ 	.short	0x010a
        /*1042*/ 	.byte	0x3f
	.zero		1


	//   ....[33]....
        /*1044*/ 	.word	0x00013360
        /*1048*/ 	.word	0x00000009
        /*104c*/ 	.word	0x0002a830
        /*1050*/ 	.short	0x010a
        /*1052*/ 	.byte	0x3f
	.zero		1


	//   ....[34]....
        /*1054*/ 	.word	0x00013e00
        /*1058*/ 	.word	0x00000000
        /*105c*/ 	.word	0x00000000
        /*1060*/ 	.short	0x0101
        /*1062*/ 	.byte	0x3f
	.zero		1


	//   ....[35]....
        /*1064*/ 	.word	0x000161b0
        /*1068*/ 	.word	0x00000007
        /*106c*/ 	.word	0x0002a830
        /*1070*/ 	.short	0x010a
        /*1072*/ 	.byte	0x3f
	.zero		1


	//   ....[36]....
        /*1074*/ 	.word	0x00016230
        /*1078*/ 	.word	0x00000007
        /*107c*/ 	.word	0x0002a830
        /*1080*/ 	.short	0x010a
        /*1082*/ 	.byte	0x3f
	.zero		1


	//   ....[37]....
        /*1084*/ 	.word	0x00016cd0
        /*1088*/ 	.word	0x00000017
        /*108c*/ 	.word	0x0002a850
        /*1090*/ 	.short	0x010a
        /*1092*/ 	.byte	0x3f
	.zero		1


	//   ....[38]....
        /*1094*/ 	.word	0x00016d20
        /*1098*/ 	.word	0x00000017
        /*109c*/ 	.word	0x0002a850
        /*10a0*/ 	.short	0x010a
        /*10a2*/ 	.byte	0x3f
	.zero		1


	//   ....[39]....
        /*10a4*/ 	.word	0x00017120
        /*10a8*/ 	.word	0x00000007
        /*10ac*/ 	.word	0x00000000
        /*10b0*/ 	.short	0x0101
        /*10b2*/ 	.byte	0x3f
	.zero		1


	//   ....[40]....
        /*10b4*/ 	.word	0x00018ce0
        /*10b8*/ 	.word	0x00000069
        /*10bc*/ 	.word	0x00000000
        /*10c0*/ 	.short	0x0101
        /*10c2*/ 	.byte	0x3f
	.zero		1


	//   ....[41]....
        /*10c4*/ 	.word	0x00019690
        /*10c8*/ 	.word	0x00000000
        /*10cc*/ 	.word	0x0002a830
        /*10d0*/ 	.short	0x010a
        /*10d2*/ 	.byte	0x3f
	.zero		1


	//   ....[42]....
        /*10d4*/ 	.word	0x00019710
        /*10d8*/ 	.word	0x00000000
        /*10dc*/ 	.word	0x0002a830
        /*10e0*/ 	.short	0x010a
        /*10e2*/ 	.byte	0x3f
	.zero		1


	//   ....[43]....
        /*10e4*/ 	.word	0x0001a1f0
        /*10e8*/ 	.word	0x000000d1
        /*10ec*/ 	.word	0x0002a850
        /*10f0*/ 	.short	0x010a
        /*10f2*/ 	.byte	0x3f
	.zero		1


	//   ....[44]....
        /*10f4*/ 	.word	0x0001a240
        /*10f8*/ 	.word	0x000000d1
        /*10fc*/ 	.word	0x0002a850
        /*1100*/ 	.short	0x010a
        /*1102*/ 	.byte	0x3f
	.zero		1


	//   ....[45]....
        /*1104*/ 	.word	0x0001af90
        /*1108*/ 	.word	0x00000015
        /*110c*/ 	.word	0x00000000
        /*1110*/ 	.short	0x0101
        /*1112*/ 	.byte	0x3f
	.zero		1


	//   ....[46]....
        /*1114*/ 	.word	0x0001b040
        /*1118*/ 	.word	0x000000d1
        /*111c*/ 	.word	0x00000000
        /*1120*/ 	.short	0x0101
        /*1122*/ 	.byte	0x3f
	.zero		1


	//   ....[47]....
        /*1124*/ 	.word	0x0001b610
        /*1128*/ 	.word	0x00000003
        /*112c*/ 	.word	0x0002a830
        /*1130*/ 	.short	0x010a
        /*1132*/ 	.byte	0x3f
	.zero		1


	//   ....[48]....
        /*1134*/ 	.word	0x0001b690
        /*1138*/ 	.word	0x00000003
        /*113c*/ 	.word	0x0002a830
        /*1140*/ 	.short	0x010a
        /*1142*/ 	.byte	0x3f
	.zero		1


	//   ....[49]....
        /*1144*/ 	.word	0x0001c150
        /*1148*/ 	.word	0x00000015
        /*114c*/ 	.word	0x0002a850
        /*1150*/ 	.short	0x010a
        /*1152*/ 	.byte	0x3f
	.zero		1


	//   ....[50]....
        /*1154*/ 	.word	0x0001c1a0
        /*1158*/ 	.word	0x00000015
        /*115c*/ 	.word	0x0002a850
        /*1160*/ 	.short	0x010a
        /*1162*/ 	.byte	0x3f
	.zero		1


	//   ....[51]....
        /*1164*/ 	.word	0x0001c5a0
        /*1168*/ 	.word	0x00000000
        /*116c*/ 	.word	0x00000000
        /*1170*/ 	.short	0x0101
        /*1172*/ 	.byte	0x3f
	.zero		1


	//   ....[52]....
        /*1174*/ 	.word	0x0001e280
        /*1178*/ 	.word	0x00000065
        /*117c*/ 	.word	0x00000000
        /*1180*/ 	.short	0x0101
        /*1182*/ 	.byte	0x3f
	.zero		1


	//   ....[53]....
        /*1184*/ 	.word	0x0001eb60
        /*1188*/ 	.word	0x0000000d
        /*118c*/ 	.word	0x0002a850
        /*1190*/ 	.short	0x010a
        /*1192*/ 	.byte	0x3f
	.zero		1


	//   ....[54]....
        /*1194*/ 	.word	0x0001ec00
        /*1198*/ 	.word	0x0000000d
        /*119c*/ 	.word	0x0002a850
        /*11a0*/ 	.short	0x010a
        /*11a2*/ 	.byte	0x3f
	.zero		1


	//   ....[55]....
        /*11a4*/ 	.word	0x0001f0e0
        /*11a8*/ 	.word	0x00000004
        /*11ac*/ 	.word	0x00000000
        /*11b0*/ 	.short	0x0101
        /*11b2*/ 	.byte	0x3f
	.zero		1


	//   ....[56]....
        /*11b4*/ 	.word	0x00020710
        /*11b8*/ 	.word	0x00000000
        /*11bc*/ 	.word	0x00000000
        /*11c0*/ 	.short	0x0101
        /*11c2*/ 	.byte	0x3f
	.zero		1


	//   ....[57]....
        /*11c4*/ 	.word	0x00020d10
        /*11c8*/ 	.word	0x00000006
        /*11cc*/ 	.word	0x00000000
        /*11d0*/ 	.short	0x0101
        /*11d2*/ 	.byte	0x3f
	.zero		1


	//   ....[58]....
        /*11d4*/ 	.word	0x00024400
        /*11d8*/ 	.word	0x00000013
        /*11dc*/ 	.word	0x0002a820
        /*11e0*/ 	.short	0x010a
        /*11e2*/ 	.byte	0x3f
	.zero		1


	//   ....[59]....
        /*11e4*/ 	.word	0x000244d0
        /*11e8*/ 	.word	0x00000006
        /*11ec*/ 	.word	0x0002a8a0
        /*11f0*/ 	.short	0x010a
        /*11f2*/ 	.byte	0x3f
	.zero		1


	//   ....[60]....
        /*11f4*/ 	.word	0x000248e0
        /*11f8*/ 	.word	0x00000006
        /*11fc*/ 	.word	0x0002a8c0
        /*1200*/ 	.short	0x010a
        /*1202*/ 	.byte	0x3f
	.zero		1


	//   ....[61]....
        /*1204*/ 	.word	0x00024d80
        /*1208*/ 	.word	0x00000008
        /*120c*/ 	.word	0x0002a8a0
        /*1210*/ 	.short	0x010a
        /*1212*/ 	.byte	0x3f
	.zero		1


	//   ....[62]....
        /*1214*/ 	.word	0x00025180
        /*1218*/ 	.word	0x00000008
        /*121c*/ 	.word	0x0002a8c0
        /*1220*/ 	.short	0x010a
        /*1222*/ 	.byte	0x3f
	.zero		1


	//   ....[63]....
        /*1224*/ 	.word	0x00026520
        /*1228*/ 	.word	0x00000000
        /*122c*/ 	.word	0x0002a840
        /*1230*/ 	.short	0x010a
        /*1232*/ 	.byte	0x3f
	.zero		1


	//   ....[64]....
        /*1234*/ 	.word	0x00027450
        /*1238*/ 	.word	0x00000013
        /*123c*/ 	.word	0x0002a800
        /*1240*/ 	.short	0x0107
        /*1242*/ 	.byte	0x3f
	.zero		1


	//   ....[65]....
        /*1244*/ 	.word	0x00027550
        /*1248*/ 	.word	0x00000013
        /*124c*/ 	.word	0x0002a800
        /*1250*/ 	.short	0x0101
        /*1252*/ 	.byte	0x3f
	.zero		1


	//   ....[66]....
        /*1254*/ 	.word	0x00027570
        /*1258*/ 	.word	0x00000013
        /*125c*/ 	.word	0x0002a820
        /*1260*/ 	.short	0x010a
        /*1262*/ 	.byte	0x3f
	.zero		1


	//   ....[67]....
        /*1264*/ 	.word	0x00027990
        /*1268*/ 	.word	0x00000003
        /*126c*/ 	.word	0x0002a840
        /*1270*/ 	.short	0x010a
        /*1272*/ 	.byte	0x3f
	.zero		1


	//   ....[68]....
        /*1274*/ 	.word	0x00027e10
        /*1278*/ 	.word	0x00000002
        /*127c*/ 	.word	0x0002a860
        /*1280*/ 	.short	0x010a
        /*1282*/ 	.byte	0x3f
	.zero		1


	//   ....[69]....
        /*1284*/ 	.word	0x000284b0
        /*1288*/ 	.word	0x00000003
        /*128c*/ 	.word	0x0002a840
        /*1290*/ 	.short	0x010a
        /*1292*/ 	.byte	0x3f
	.zero		1


	//   ....[70]....
        /*1294*/ 	.word	0x00028930
        /*1298*/ 	.word	0x00000002
        /*129c*/ 	.word	0x0002a860
        /*12a0*/ 	.short	0x010a
        /*12a2*/ 	.byte	0x3f
	.zero		1


	//   ....[71]....
        /*12a4*/ 	.word	0x00028f40
        /*12a8*/ 	.word	0x00000003
        /*12ac*/ 	.word	0x0002a840
        /*12b0*/ 	.short	0x010a
        /*12b2*/ 	.byte	0x3f
	.zero		1


	//   ....[72]....
        /*12b4*/ 	.word	0x000293b0
        /*12b8*/ 	.word	0x00000002
        /*12bc*/ 	.word	0x0002a860
        /*12c0*/ 	.short	0x010a
        /*12c2*/ 	.byte	0x3f
	.zero		1


	//   ....[73]....
        /*12c4*/ 	.word	0x00029950
        /*12c8*/ 	.word	0x00000000
        /*12cc*/ 	.word	0x0002a860
        /*12d0*/ 	.short	0x010a
        /*12d2*/ 	.byte	0x3f
	.zero		1


	//   ....[74]....
        /*12d4*/ 	.word	0x0002aff0
        /*12d8*/ 	.word	0x00000000
        /*12dc*/ 	.word	0x0002a820
        /*12e0*/ 	.short	0x010a
        /*12e2*/ 	.byte	0x3f
	.zero		1


	//   ....[75]....
        /*12e4*/ 	.word	0x0002b1c0
        /*12e8*/ 	.word	0x00000006
        /*12ec*/ 	.word	0x00000000
        /*12f0*/ 	.short	0x010a
        /*12f2*/ 	.byte	0x3f
	.zero		1


	//   ....[76]....
        /*12f4*/ 	.word	0x0002b230
        /*12f8*/ 	.word	0x00000007
        /*12fc*/ 	.word	0x00000000
        /*1300*/ 	.short	0x010a
        /*1302*/ 	.byte	0x3f
	.zero		1


	//   ....[77]....
        /*1304*/ 	.word	0x0002b2a0
        /*1308*/ 	.word	0x00000004
        /*130c*/ 	.word	0x00000000
        /*1310*/ 	.short	0x010a
        /*1312*/ 	.byte	0x3f
	.zero		1


	//   ....[78]....
        /*1314*/ 	.word	0x0002b2d0
        /*1318*/ 	.word	0x00000003
        /*131c*/ 	.word	0x00000000
        /*1320*/ 	.short	0x010a
        /*1322*/ 	.byte	0x3f
	.zero		1


	//   ....[79]....
        /*1324*/ 	.word	0x0002b330
        /*1328*/ 	.word	0x00000003
        /*132c*/ 	.word	0x0002a890
        /*1330*/ 	.short	0x010a
        /*1332*/ 	.byte	0x3f
	.zero		1


	//   ....[80]....
        /*1334*/ 	.word	0x0002b380
        /*1338*/ 	.word	0x00000003
        /*133c*/ 	.word	0x0002a890
        /*1340*/ 	.short	0x010a
        /*1342*/ 	.byte	0x3f
	.zero		1


	//   ....[81]....
        /*1344*/ 	.word	0x0002b3d0
        /*1348*/ 	.word	0x00000003
        /*134c*/ 	.word	0x0002a890
        /*1350*/ 	.short	0x010a
        /*1352*/ 	.byte	0x3f
	.zero		1


	//   ....[82]....
        /*1354*/ 	.word	0x0002b420
        /*1358*/ 	.word	0x00000003
        /*135c*/ 	.word	0x0002a8b0
        /*1360*/ 	.short	0x010a
        /*1362*/ 	.byte	0x3f
	.zero		1


	//   ....[83]....
        /*1364*/ 	.word	0x0002b810
        /*1368*/ 	.word	0x00000002
        /*136c*/ 	.word	0x0002a800
        /*1370*/ 	.short	0x010a
        /*1372*/ 	.byte	0x3f
	.zero		1


	//   ....[84]....
        /*1374*/ 	.word	0x0002bc10
        /*1378*/ 	.word	0x00000002
        /*137c*/ 	.word	0x0002a800
        /*1380*/ 	.short	0x010a
        /*1382*/ 	.byte	0x3f
	.zero		1


	//   ....[85]....
        /*1384*/ 	.word	0x0002bc60
        /*1388*/ 	.word	0x00000009
        /*138c*/ 	.word	0x0002a830
        /*1390*/ 	.short	0x010a
        /*1392*/ 	.byte	0x3f
	.zero		1


	//   ....[86]....
        /*1394*/ 	.word	0x0002bcb0
        /*1398*/ 	.word	0x00000007
        /*139c*/ 	.word	0x0002a830
        /*13a0*/ 	.short	0x010a
        /*13a2*/ 	.byte	0x3f
	.zero		1


	//   ....[87]....
        /*13a4*/ 	.word	0x0002bd00
        /*13a8*/ 	.word	0x00000017
        /*13ac*/ 	.word	0x0002a850
        /*13b0*/ 	.short	0x010a
        /*13b2*/ 	.byte	0x3f
	.zero		1


	//   ....[88]....
        /*13b4*/ 	.word	0x0002bd50
        /*13b8*/ 	.word	0x00000000
        /*13bc*/ 	.word	0x0002a830
        /*13c0*/ 	.short	0x010a
        /*13c2*/ 	.byte	0x3f
	.zero		1


	//   ....[89]....
        /*13c4*/ 	.word	0x0002bda0
        /*13c8*/ 	.word	0x000000d1
        /*13cc*/ 	.word	0x0002a850
        /*13d0*/ 	.short	0x010a
        /*13d2*/ 	.byte	0x3f
	.zero		1


	//   ....[90]....
        /*13d4*/ 	.word	0x0002bdf0
        /*13d8*/ 	.word	0x00000003
        /*13dc*/ 	.word	0x0002a830
        /*13e0*/ 	.short	0x010a
        /*13e2*/ 	.byte	0x3f
	.zero		1


	//   ....[91]....
        /*13e4*/ 	.word	0x0002be40
        /*13e8*/ 	.word	0x00000015
        /*13ec*/ 	.word	0x0002a850
        /*13f0*/ 	.short	0x010a
        /*13f2*/ 	.byte	0x3f
	.zero		1


	//   ....[92]....
        /*13f4*/ 	.word	0x0002be90
        /*13f8*/ 	.word	0x0000000d
        /*13fc*/ 	.word	0x0002a850
        /*1400*/ 	.short	0x010a
        /*1402*/ 	.byte	0x3f
	.zero		1


	//   ....[93]....
        /*1404*/ 	.word	0x0002c040
        /*1408*/ 	.word	0x00000013
        /*140c*/ 	.word	0x0002a820
        /*1410*/ 	.short	0x010a
        /*1412*/ 	.byte	0x3f
	.zero		1


	//   ....[94]....
        /*1414*/ 	.word	0x0002c090
        /*1418*/ 	.word	0x00000006
        /*141c*/ 	.word	0x0002a8a0
        /*1420*/ 	.short	0x010a
        /*1422*/ 	.byte	0x3f
	.zero		1


	//   ....[95]....
        /*1424*/ 	.word	0x0002c0e0
        /*1428*/ 	.word	0x00000006
        /*142c*/ 	.word	0x0002a8c0
        /*1430*/ 	.short	0x010a
        /*1432*/ 	.byte	0x3f
	.zero		1


	//   ....[96]....
        /*1434*/ 	.word	0x0002c130
        /*1438*/ 	.word	0x00000008
        /*143c*/ 	.word	0x0002a8a0
        /*1440*/ 	.short	0x010a
        /*1442*/ 	.byte	0x3f
	.zero		1


	//   ....[97]....
        /*1444*/ 	.word	0x0002c180
        /*1448*/ 	.word	0x00000008
        /*144c*/ 	.word	0x0002a8c0
        /*1450*/ 	.short	0x010a
        /*1452*/ 	.byte	0x3f
	.zero		1


	//   ....[98]....
        /*1454*/ 	.word	0x0002c320
        /*1458*/ 	.word	0x00000000
        /*145c*/ 	.word	0x0002a840
        /*1460*/ 	.short	0x010a
        /*1462*/ 	.byte	0x3f
	.zero		1


	//   ....[99]....
        /*1464*/ 	.word	0x0002cee0
        /*1468*/ 	.word	0x00000013
        /*146c*/ 	.word	0x0002a820
        /*1470*/ 	.short	0x010a
        /*1472*/ 	.byte	0x3f
	.zero		1


	//   ....[100]....
        /*1474*/ 	.word	0x0002cf30
        /*1478*/ 	.word	0x00000003
        /*147c*/ 	.word	0x0002a840
        /*1480*/ 	.short	0x010a
        /*1482*/ 	.byte	0x3f
	.zero		1


	//   ....[101]....
        /*1484*/ 	.word	0x0002cf80
        /*1488*/ 	.word	0x00000002
        /*148c*/ 	.word	0x0002a860
        /*1490*/ 	.short	0x010a
        /*1492*/ 	.byte	0x3f
	.zero		1


	//   ....[102]....
        /*1494*/ 	.word	0x0002cfd0
        /*1498*/ 	.word	0x00000003
        /*149c*/ 	.word	0x0002a840
        /*14a0*/ 	.short	0x010a
        /*14a2*/ 	.byte	0x3f
	.zero		1


	//   ....[103]....
        /*14a4*/ 	.word	0x0002d020
        /*14a8*/ 	.word	0x00000002
        /*14ac*/ 	.word	0x0002a860
        /*14b0*/ 	.short	0x010a
        /*14b2*/ 	.byte	0x3f
	.zero		1


	//   ....[104]....
        /*14b4*/ 	.word	0x0002d070
        /*14b8*/ 	.word	0x00000003
        /*14bc*/ 	.word	0x0002a840
        /*14c0*/ 	.short	0x010a
        /*14c2*/ 	.byte	0x3f
	.zero		1


	//   ....[105]....
        /*14c4*/ 	.word	0x0002d0c0
        /*14c8*/ 	.word	0x00000002
        /*14cc*/ 	.word	0x0002a860
        /*14d0*/ 	.short	0x010a
        /*14d2*/ 	.byte	0x3f
	.zero		1


	//   ....[106]....
        /*14d4*/ 	.word	0x0002d110
        /*14d8*/ 	.word	0x00000000
        /*14dc*/ 	.word	0x0002a860
        /*14e0*/ 	.short	0x010a
        /*14e2*/ 	.byte	0x3f
	.zero		1


	//   ....[107]....
        /*14e4*/ 	.word	0x0002dca0
        /*14e8*/ 	.word	0x00000000
        /*14ec*/ 	.word	0x0002a820
        /*14f0*/ 	.short	0x010a
        /*14f2*/ 	.byte	0x3f
	.zero		1


	//   ....[108]....
        /*14f4*/ 	.word	0x0002de40
        /*14f8*/ 	.word	0x00000006
        /*14fc*/ 	.word	0x00000000
        /*1500*/ 	.short	0x010a
        /*1502*/ 	.byte	0x3f
	.zero		1


	//   ....[109]....
        /*1504*/ 	.word	0x0002de90
        /*1508*/ 	.word	0x00000007
        /*150c*/ 	.word	0x00000000
        /*1510*/ 	.short	0x010a
        /*1512*/ 	.byte	0x3f
	.zero		1


	//   ....[110]....
        /*1514*/ 	.word	0x0002dee0
        /*1518*/ 	.word	0x00000004
        /*151c*/ 	.word	0x00000000
        /*1520*/ 	.short	0x010a
        /*1522*/ 	.byte	0x3f
	.zero		1


	//----- nvinfo : EIATTR_NUM_MBARRIERS
	.align		4
.L_477:
        /*1524*/ 	.byte	0x03, 0x38
        /*1526*/ 	.short	0x0016


	//----- nvinfo : EIATTR_EXIT_INSTR_OFFSETS
	.align		4
        /*1528*/ 	.byte	0x04, 0x1c
        /*152a*/ 	.short	(.L_479 - .L_478)


	//   ....[0]....
.L_478:
        /*152c*/ 	.word	0x0002b320


	//----- nvinfo : EIATTR_MAX_THREADS
	.align		4
.L_479:
        /*1530*/ 	.byte	0x04, 0x05
        /*1532*/ 	.short	(.L_481 - .L_480)
.L_480:
        /*1534*/ 	.word	0x00000180
        /*1538*/ 	.word	0x00000001
        /*153c*/ 	.word	0x00000001


	//----- nvinfo : EIATTR_CRS_STACK_SIZE
	.align		4
.L_481:
        /*1540*/ 	.byte	0x04, 0x1e
        /*1542*/ 	.short	(.L_483 - .L_482)
.L_482:
        /*1544*/ 	.word	0x00000000


	//----- nvinfo : EIATTR_CBANK_PARAM_SIZE
	.align		4
.L_483:
        /*1548*/ 	.byte	0x03, 0x19
        /*154a*/ 	.short	0x0af0


	//----- nvinfo : EIATTR_PARAM_CBANK
	.align		4
        /*154c*/ 	.byte	0x04, 0x0a
        /*154e*/ 	.short	(.L_485 - .L_484)
	.align		4
.L_484:
        /*1550*/ 	.word	index@(.nv.constant0._ZN7cutlass13device_kernelIN5flash11enable_sm90INS1_16FlashAttnFwdSm90INS1_25CollectiveMainloopFwdSm90ILi2EN4cute5tupleIJNS5_1CILi1EEES8_S8_EEENS6_IJNS7_ILi128EEENS7_ILi96EEENS7_ILi192EEEEEELi128ENS_10bfloat16_tEfNS_4arch4Sm90ELb0ELb1ELb0ELb1ELb0ELb1ELb0ELb1ELb1ELb1ELb1ELb0EEENS1_21CollectiveEpilogueFwdINS6_IJSA_SA_SB_EEES9_SE_SG_Li256ELb1ELb1ELb1ELb0EEENS1_36VarlenDynamicPersistentTileSchedulerILi128ELi96ELi256ELi128ELb1ELb1ELb1ELb1ELb0ELb1EEEEEEEEEvNT_6ParamsE)
        /*1554*/ 	.short	0x0210
        /*1556*/ 	.short	0x0af0


	//----- nvinfo : EIATTR_SW_WAR
	.align		4
.L_485:
        /*1558*/ 	.byte	0x04, 0x36
        /*155a*/ 	.short	(.L_487 - .L_486)
.L_486:
        /*155c*/ 	.word	0x00000008
.L_487:


//--------------------- .nv.info._ZN7cutlass13device_kernelIN5flash11enable_sm90INS1_16FlashAttnFwdSm90INS1_25CollectiveMainloopFwdSm90ILi2EN4cute5tupleIJNS5_1CILi1EEES8_S8_EEENS6_IJNS7_ILi128EEESA_NS7_ILi192EEEEEELi128ENS_10bfloat16_tEfNS_4arch4Sm90ELb1ELb0ELb0ELb0ELb0ELb0ELb0ELb1ELb1ELb1ELb1ELb0EEENS1_21CollectiveEpilogueFwdINS6_IJSA_SA_SA_EEES9_SD_SF_Li256ELb0ELb1ELb1ELb0EEENS1_19SingleTileSchedulerILb0ELb1ELb1ELi128EEEEEEEEEvNT_6ParamsE --------------------------
	.section	.nv.info._ZN7cutlass13device_kernelIN5flash11enable_sm90INS1_16FlashAttnFwdSm90INS1_25CollectiveMainloopFwdSm90ILi2EN4cute5tupleIJNS5_1CILi1EEES8_S8_EEENS6_IJNS7_ILi128EEESA_NS7_ILi192EEEEEELi128ENS_10bfloat16_tEfNS_4arch4Sm90ELb1ELb0ELb0ELb0ELb0ELb0ELb0ELb1ELb1ELb1ELb1ELb0EEENS1_21CollectiveEpilogueFwdINS6_IJSA_SA_SA_EEES9_SD_SF_Li256ELb0ELb1ELb1ELb0EEENS1_19SingleTileSchedulerILb0ELb1ELb1ELi128EEEEEEEEEvNT_6ParamsE,"",@"SHT_CUDA_INFO"
	.sectionflags	@""
	.align	4


	//----- nvinfo : EIATTR_CUDA_API_VERSION
	.align		4
        /*0000*/ 	.byte	0x04, 0x37
        /*0002*/ 	.short	(.L_489 - .L_488)
.L_488:
        /*0004*/ 	.word	0x00000082


	//----- nvinfo : EIATTR_KPARAM_INFO
	.align		4
.L_489:
        /*0008*/ 	.byte	0x04, 0x17
        /*000a*/ 	.short	(.L_491 - .L_490)
.L_490:
        /*000c*/ 	.word	0x00000000
        /*0010*/ 	.short	0x0000
        /*0012*/ 	.short	0x0070
        /*0014*/ 	.byte	0x00, 0xf0, 0x01, 0x28


	//----- nvinfo : EIATTR_SPARSE_MMA_MASK
	.align		4
.L_491:
        /*0018*/ 	.byte	0x03, 0x50
        /*001a*/ 	.short	0x0000


	//----- nvinfo : EIATTR_MAXREG_COUNT
	.align		4
        /*001c*/ 	.byte	0x03, 0x1b
        /*001e*/ 	.short	0x00a8


	//----- nvinfo : EIATTR_NUM_BARRIERS
	.align		4
        /*0020*/ 	.byte	0x02, 0x4c
        /*0022*/ 	.byte	0x09
	.zero		1


	//----- nvinfo : EIATTR_EXTERNS
	.align		4
        /*0024*/ 	.byte	0x04, 0x0f
        /*0026*/ 	.short	(.L_493 - .L_492)


	//   ....[0]....
	.align		4
.L_492:
        /*0028*/ 	.word	index@(__assertfail)


	//----- nvinfo : EIATTR_ANNOTATIONS
	.align		4
.L_493:
        /*002c*/ 	.byte	0x04, 0x55
        /*002e*/ 	.short	(.L_495 - .L_494)


	//   ....[0]....
.L_494:
        /* <DEDUP_REMOVED lines=12> */


	//----- nvinfo : EIATTR_MERCURY_ISA_VERSION
	.align		4
.L_495:
        /*00e0*/ 	.byte	0x03, 0x5f
        /*00e2*/ 	.short	0x0101


	//----- nvinfo : EIATTR_INT_WARP_WIDE_INSTR_OFFSETS
	.align		4
        /*00e4*/ 	.byte	0x04, 0x31
        /*00e6*/ 	.short	(.L_497 - .L_496)


	//   ....[0]....
.L_496:
        /*00e8*/ 	.word	0x00000120


	//   ....[1]....
        /*00ec*/ 	.word	0x00000160


	//   ....[2]....
        /*00f0*/ 	.word	0x00000220


	//----- nvinfo : EIATTR_COOP_GROUP_MASK_REGIDS
	.align		4
.L_497:
        /*00f4*/ 	.byte	0x04, 0x29
        /*00f6*/ 	.short	(.L_499 - .L_498)


	//   ....[0]....
.L_498:
        /*00f8*/ 	.word	0xffffffff


	//   ....[1]....
        /*00fc*/ 	.word	0xffffffff


	//   ....[2]....
        /*0100*/ 	.word	0xffffffff


	//   ....[3]....
        /*0104*/ 	.word	0xffffffff


	//   ....[4]....
        /*0108*/ 	.word	0xffffffff


	//   ....[5]....
        /*010c*/ 	.word	0xffffffff


	//   ....[6]....
        /*0110*/ 	.word	0xffffffff


	//   ....[7]....
        /*0114*/ 	.word	0xffffffff


	//   ....[8]....
        /*0118*/ 	.word	0xffffffff


	//   ....[9]....
        /*011c*/ 	.word	0xffffffff


	//   ....[10]....
        /*0120*/ 	.word	0xffffffff


	//   ....[11]....
        /*0124*/ 	.word	0xffffffff


	//   ....[12]....
        /*0128*/ 	.word	0xffffffff


	//   ....[13]....
        /*012c*/ 	.word	0xffffffff


	//   ....[14]....
        /*0130*/ 	.word	0xffffffff


	//   ....[15]....
        /*0134*/ 	.word	0xffffffff


	//   ....[16]....
        /*0138*/ 	.word	0xffffffff


	//   ....[17]....
        /*013c*/ 	.word	0xffffffff


	//   ....[18]....
        /*0140*/ 	.word	0xffffffff


	//   ....[19]....
        /*0144*/ 	.word	0xffffffff


	//   ....[20]....
        /*0148*/ 	.word	0xffffffff


	//   ....[21]....
        /*014c*/ 	.word	0xffffffff


	//   ....[22]....
        /*0150*/ 	.word	0xffffffff


	//   ....[23]....
        /*0154*/ 	.word	0xffffffff


	//   ....[24]....
        /*0158*/ 	.word	0xffffffff


	//   ....[25]....
        /*015c*/ 	.word	0xffffffff


	//   ....[26]....
        /*0160*/ 	.word	0xffffffff


	//   ....[27]....
        /*0164*/ 	.word	0xffffffff


	//   ....[28]....
        /*0168*/ 	.word	0xffffffff


	//   ....[29]....
        /*016c*/ 	.word	0xffffffff


	//   ....[30]....
        /*0170*/ 	.word	0xffffffff


	//   ....[31]....
        /*0174*/ 	.word	0xffffffff


	//   ....[32]....
        /*0178*/ 	.word	0xffffffff


	//   ....[33]....
        /*017c*/ 	.word	0xffffffff


	//   ....[34]....
        /*0180*/ 	.word	0xffffffff


	//   ....[35]....
        /*0184*/ 	.word	0xffffffff


	//   ....[36]....
        /*0188*/ 	.word	0xffffffff


	//   ....[37]....
        /*018c*/ 	.word	0xffffffff


	//   ....[38]....
        /*0190*/ 	.word	0xffffffff


	//   ....[39]....
        /*0194*/ 	.word	0xffffffff


	//   ....[40]....
        /*0198*/ 	.word	0xffffffff


	//   ....[41]....
        /*019c*/ 	.word	0xffffffff


	//   ....[42]....
        /*01a0*/ 	.word	0xffffffff


	//   ....[43]....
        /*01a4*/ 	.word	0xffffffff


	//   ....[44]....
        /*01a8*/ 	.word	0xffffffff


	//   ....[45]....
        /*01ac*/ 	.word	0xffffffff


	//   ....[46]....
        /*01b0*/ 	.word	0xffffffff


	//   ....[47]....
        /*01b4*/ 	.word	0xffffffff


	//   ....[48]....
        /*01b8*/ 	.word	0xffffffff


	//   ....[49]....
        /*01bc*/ 	.word	0xffffffff


	//   ....[50]....
        /*01c0*/ 	.word	0xffffffff


	//   ....[51]....
        /*01c4*/ 	.word	0xffffffff


	//   ....[52]....
        /*01c8*/ 	.word	0xffffffff


	//   ....[53]....
        /*01cc*/ 	.word	0xffffffff


	//   ....[54]....
        /*01d0*/ 	.word	0xffffffff


	//   ....[55]....
        /*01d4*/ 	.word	0x0500000f


	//   ....[56]....
        /*01d8*/ 	.word	0x0500000f


	//   ....[57]....
        /*01dc*/ 	.word	0x0500000f


	//   ....[58]....
        /*01e0*/ 	.word	0x0500000f


	//   ....[59]....
        /*01e4*/ 	.word	0x0500000f


	//   ....[60]....
        /*01e8*/ 	.word	0x0500000f


	//   ....[61]....
        /*01ec*/ 	.word	0x0500000f


	//   ....[62]....
        /*01f0*/ 	.word	0x0500000f


	//   ....[63]....
        /*01f4*/ 	.word	0x0500000f


	//   ....[64]....
        /*01f8*/ 	.word	0x0500000f


	//   ....[65]....
        /*01fc*/ 	.word	0x0500000f


	//   ....[66]....
        /*0200*/ 	.word	0x0500000f


	//   ....[67]....
        /*0204*/ 	.word	0x0500000f


	//   ....[68]....
        /*0208*/ 	.word	0x0500000f


	//   ....[69]....
        /*020c*/ 	.word	0x0500000f


	//   ....[70]....
        /*0210*/ 	.word	0x0500000f


	//   ....[71]....
        /*0214*/ 	.word	0x0500000f


	//   ....[72]....
        /*0218*/ 	.word	0x0500000f


	//----- nvinfo : EIATTR_COOP_GROUP_INSTR_OFFSETS
	.align		4
.L_499:
        /*021c*/ 	.byte	0x04, 0x28
        /*021e*/ 	.short	(.L_501 - .L_500)


	//   ....[0]....
.L_500:
        /*0220*/ 	.word	0x00000060


	//   ....[1]....
        /*0224*/ 	.word	0x00000130


	//   ....[2]....
        /*0228*/ 	.word	0x00000230


	//   ....[3]....
        /*022c*/ 	.word	0x000003a0


	//   ....[4]....
        /*0230*/ 	.word	0x00000500


	//   ....[5]....
        /*0234*/ 	.word	0x00000620


	//   ....[6]....
        /*0238*/ 	.word	0x00000780


	//   ....[7]....
        /*023c*/ 	.word	0x00001140


	//   ....[8]....
        /*0240*/ 	.word	0x00001a90


	//   ....[9]....
        /*0244*/ 	.word	0x00001ad0


	//   ....[10]....
        /*0248*/ 	.word	0x000023f0


	//   ....[11]....
        /*024c*/ 	.word	0x00002430


	//   ....[12]....
        /*0250*/ 	.word	0x00002eb0


	//   ....[13]....
        /*0254*/ 	.word	0x00002f20


	//   ....[14]....
        /*0258*/ 	.word	0x00004620


	//   ....[15]....
        /*025c*/ 	.word	0x00004d60


	//   ....[16]....
        /*0260*/ 	.word	0x00004d90


	//   ....[17]....
        /*0264*/ 	.word	0x00004df0


	//   ....[18]....
        /*0268*/ 	.word	0x00005750


	//   ....[19]....
        /*026c*/ 	.word	0x000057e0


	//   ....[20]....
        /*0270*/ 	.word	0x000071d0


	//   ....[21]....
        /*0274*/ 	.word	0x00007200


	//   ....[22]....
        /*0278*/ 	.word	0x000076d0


	//   ....[23]....
        /*027c*/ 	.word	0x000077d0


	//   ....[24]....
        /*0280*/ 	.word	0x00008aa0


	//   ....[25]....
        /*0284*/ 	.word	0x00008ad0


	//   ....[26]....
        /*0288*/ 	.word	0x00008ba0


	//   ....[27]....
        /*028c*/ 	.word	0x00008bb0


	//   ....[28]....
        /*0290*/ 	.word	0x00009a90


	//   ....[29]....
        /*0294*/ 	.word	0x00009ad0


	//   ....[30]....
        /*0298*/ 	.word	0x00009b00


	//   ....[31]....
        /*029c*/ 	.word	0x00009b30


	//   ....[32]....
        /*02a0*/ 	.word	0x00009b40


	//   ....[33]....
        /*02a4*/ 	.word	0x00009b70


	//   ....[34]....
        /*02a8*/ 	.word	0x0000a1d0


	//   ....[35]....
        /*02ac*/ 	.word	0x0000a1e0


	//   ....[36]....
        /*02b0*/ 	.word	0x0000abe0


	//   ....[37]....
        /*02b4*/ 	.word	0x0000b6f0


	//   ....[38]....
        /*02b8*/ 	.word	0x0000c0a0


	//   ....[39]....
        /*02bc*/ 	.word	0x0000c0d0


	//   ....[40]....
        /*02c0*/ 	.word	0x0000c100


	//   ....[41]....
        /*02c4*/ 	.word	0x0000c120


	//   ....[42]....
        /*02c8*/ 	.word	0x0000c1e0


	//   ....[43]....
        /*02cc*/ 	.word	0x0000c1f0


	//   ....[44]....
        /*02d0*/ 	.word	0x0000c290


	//   ....[45]....
        /*02d4*/ 	.word	0x0000c2d0


	//   ....[46]....
        /*02d8*/ 	.word	0x0000c340


	//   ....[47]....
        /*02dc*/ 	.word	0x0000c370


	//   ....[48]....
        /*02e0*/ 	.word	0x0000c3f0


	//   ....[49]....
        /*02e4*/ 	.word	0x0000c430


	//   ....[50]....
        /*02e8*/ 	.word	0x0000c4a0


	//   ....[51]....
        /*02ec*/ 	.word	0x0000c4d0


	//   ....[52]....
        /*02f0*/ 	.word	0x0000c550


	//   ....[53]....
        /*02f4*/ 	.word	0x0000c580


	//   ....[54]....
        /*02f8*/ 	.word	0x0000e7f0


	//   ....[55]....
        /*02fc*/ 	.word	0x0000ed50


	//   ....[56]....
        /*0300*/ 	.word	0x0000eec0


	//   ....[57]....
        /*0304*/ 	.word	0x0000ef20


	//   ....[58]....
        /*0308*/ 	.word	0x0000efc0


	//   ....[59]....
        /*030c*/ 	.word	0x0000f0a0


	//   ....[60]....
        /*0310*/ 	.word	0x0000f180


	//   ....[61]....
        /*0314*/ 	.word	0x0000f250


	//   ....[62]....
        /*0318*/ 	.word	0x0000f2e0


	//   ....[63]....
        /*031c*/ 	.word	0x0000f3b0


	//   ....[64]....
        /*0320*/ 	.word	0x0000f440


	//   ....[65]....
        /*0324*/ 	.word	0x0000f510


	//   ....[66]....
        /*0328*/ 	.word	0x0000f5a0


	//   ....[67]....
        /*032c*/ 	.word	0x0000f670


	//   ....[68]....
        /*0330*/ 	.word	0x0000f700


	//   ....[69]....
        /*0334*/ 	.word	0x0000f7d0


	//   ....[70]....
        /*0338*/ 	.word	0x0000f850


	//   ....[71]....
        /*033c*/ 	.word	0x0000f910


	//   ....[72]....
        /*0340*/ 	.word	0x0000fd10


	//----- nvinfo : EIATTR_REG_RECONFIG
	.align		4
.L_501:
        /*0344*/ 	.byte	0x01, 0x54
	.zero		2


	//----- nvinfo : EIATTR_SYSCALL_OFFSETS
	.align		4
        /*0348*/ 	.byte	0x04, 0x46
        /*034a*/ 	.short	(.L_503 - .L_502)


	//   ....[0]....
.L_502:
        /*034c*/ 	.word	0x00001300


	//   ....[1]....
        /*0350*/ 	.word	0x0000b380


	//   ....[2]....
        /*0354*/ 	.word	0x0000b4c0


	//   ....[3]....
        /*0358*/ 	.word	0x0000b5b0


	//   ....[4]....
        /*035c*/ 	.word	0x0000bce0


	//----- nvinfo : EIATTR_MBARRIER_INSTR_OFFSETS
	.align		4
.L_503:
        /*0360*/ 	.byte	0x04, 0x39
        /*0362*/ 	.short	(.L_505 - .L_504)


	//   ....[0]....
.L_504:
        /*0364*/ 	.word	0x00000250
        /*0368*/ 	.word	0x000000ff
        /*036c*/ 	.word	0x00034800
        /*0370*/ 	.short	0x0100
        /*0372*/ 	.byte	0x08
	.zero		1


	//   ....[1]....
        /*0374*/ 	.word	0x00000260
        /*0378*/ 	.word	0x000000ff
        /*037c*/ 	.word	0x00034820
        /*0380*/ 	.short	0x0100
        /*0382*/ 	.byte	0x08
	.zero		1


	//   ....[2]....
        /*0384*/ 	.word	0x00000350
        /*0388*/ 	.word	0x000000ff
        /*038c*/ 	.word	0x00034830
        /*0390*/ 	.short	0x0100
        /*0392*/ 	.byte	0x08
	.zero		1


	//   ....[3]....
        /*0394*/ 	.word	0x00000360
        /*0398*/ 	.word	0x000000ff
        /*039c*/ 	.word	0x00034840
        /*03a0*/ 	.short	0x0100
        /*03a2*/ 	.byte	0x08
	.zero		1


	//   ....[4]....
        /*03a4*/ 	.word	0x00000370
        /*03a8*/ 	.word	0x000000ff
        /*03ac*/ 	.word	0x00034838
        /*03b0*/ 	.short	0x0100
        /*03b2*/ 	.byte	0x08
	.zero		1


	//   ....[5]....
        /*03b4*/ 	.word	0x00000380
        /*03b8*/ 	.word	0x000000ff
        /*03bc*/ 	.word	0x00034848
        /*03c0*/ 	.short	0x0100
        /*03c2*/ 	.byte	0x08
	.zero		1


	//   ....[6]....
        /*03c4*/ 	.word	0x000004b0
        /*03c8*/ 	.word	0x000000ff
        /*03cc*/ 	.word	0x00034850
        /*03d0*/ 	.short	0x0100
        /*03d2*/ 	.byte	0x08
	.zero		1


	//   ....[7]....
        /*03d4*/ 	.word	0x000004c0
        /*03d8*/ 	.word	0x000000ff
        /*03dc*/ 	.word	0x00034860
        /*03e0*/ 	.short	0x0100
        /*03e2*/ 	.byte	0x08
	.zero		1


	//   ....[8]....
        /*03e4*/ 	.word	0x000004d0
        /*03e8*/ 	.word	0x000000ff
        /*03ec*/ 	.word	0x00034858
        /*03f0*/ 	.short	0x0100
        /*03f2*/ 	.byte	0x08
	.zero		1


	//   ....[9]....
        /*03f4*/ 	.word	0x000004e0
        /*03f8*/ 	.word	0x000000ff
        /*03fc*/ 	.word	0x00034868
        /*0400*/ 	.short	0x0100
        /*0402*/ 	.byte	0x08
	.zero		1


	//   ....[10]....
        /*0404*/ 	.word	0x000005d0
        /*0408*/ 	.word	0x000000ff
        /*040c*/ 	.word	0x00034870
        /*0410*/ 	.short	0x0100
        /*0412*/ 	.byte	0x06
	.zero		1


	//   ....[11]....
        /*0414*/ 	.word	0x000005e0
        /*0418*/ 	.word	0x000000ff
        /*041c*/ 	.word	0x00034880
        /*0420*/ 	.short	0x0100
        /*0422*/ 	.byte	0x06
	.zero		1


	//   ....[12]....
        /*0424*/ 	.word	0x000005f0
        /*0428*/ 	.word	0x000000ff
        /*042c*/ 	.word	0x00034878
        /*0430*/ 	.short	0x0100
        /*0432*/ 	.byte	0x06
	.zero		1


	//   ....[13]....
        /*0434*/ 	.word	0x00000600
        /*0438*/ 	.word	0x000000ff
        /*043c*/ 	.word	0x00034888
        /*0440*/ 	.short	0x0100
        /*0442*/ 	.byte	0x06
	.zero		1


	//   ....[14]....
        /*0444*/ 	.word	0x00000730
        /*0448*/ 	.word	0x000000ff
        /*044c*/ 	.word	0x00034890
        /*0450*/ 	.short	0x0100
        /*0452*/ 	.byte	0x08
	.zero		1


	//   ....[15]....
        /*0454*/ 	.word	0x00000740
        /*0458*/ 	.word	0x000000ff
        /*045c*/ 	.word	0x000348a0
        /*0460*/ 	.short	0x0100
        /*0462*/ 	.byte	0x08
	.zero		1


	//   ....[16]....
        /*0464*/ 	.word	0x00000750
        /*0468*/ 	.word	0x000000ff
        /*046c*/ 	.word	0x00034898
        /*0470*/ 	.short	0x0100
        /*0472*/ 	.byte	0x08
	.zero		1


	//   ....[17]....
        /*0474*/ 	.word	0x00000760
        /*0478*/ 	.word	0x000000ff
        /*047c*/ 	.word	0x000348a8
        /*0480*/ 	.short	0x0100
        /*0482*/ 	.byte	0x08
	.zero		1


	//   ....[18]....
        /*0484*/ 	.word	0x00000890
        /*0488*/ 	.word	0x000000ff
        /*048c*/ 	.word	0x000348b0
        /*0490*/ 	.short	0x0100
        /*0492*/ 	.byte	0x08
	.zero		1


	//   ....[19]....
        /*0494*/ 	.word	0x000008a0
        /*0498*/ 	.word	0x000000ff
        /*049c*/ 	.word	0x000348c0
        /*04a0*/ 	.short	0x0100
        /*04a2*/ 	.byte	0x08
	.zero		1


	//   ....[20]....
        /*04a4*/ 	.word	0x000008b0
        /*04a8*/ 	.word	0x000000ff
        /*04ac*/ 	.word	0x000348b8
        /*04b0*/ 	.short	0x0100
        /*04b2*/ 	.byte	0x08
	.zero		1


	//   ....[21]....
        /*04b4*/ 	.word	0x000008c0
        /*04b8*/ 	.word	0x000000ff
        /*04bc*/ 	.word	0x000348c8
        /*04c0*/ 	.short	0x0100
        /*04c2*/ 	.byte	0x08
	.zero		1


	//   ....[22]....
        /*04c4*/ 	.word	0x00001330
        /*04c8*/ 	.word	0x000000ff
        /*04cc*/ 	.word	0x00034800
        /*04d0*/ 	.short	0x010a
        /*04d2*/ 	.byte	0x24
	.zero		1


	//   ....[23]....
        /*04d4*/ 	.word	0x00001390
        /*04d8*/ 	.word	0x000000ff
        /*04dc*/ 	.word	0x00034830
        /*04e0*/ 	.short	0x010a
        /*04e2*/ 	.byte	0x24
	.zero		1


	//   ....[24]....
        /*04e4*/ 	.word	0x00001420
        /*04e8*/ 	.word	0x000000ff
        /*04ec*/ 	.word	0x00034830
        /*04f0*/ 	.short	0x010a
        /*04f2*/ 	.byte	0x24
	.zero		1


	//   ....[25]....
        /*04f4*/ 	.word	0x000033e0
        /*04f8*/ 	.word	0x00000005
        /*04fc*/ 	.word	0x00000000
        /*0500*/ 	.short	0x0101
        /*0502*/ 	.byte	0x3f
	.zero		1


	//   ....[26]....
        /*0504*/ 	.word	0x00003c20
        /*0508*/ 	.word	0x000000ff
        /*050c*/ 	.word	0x00034830
        /*0510*/ 	.short	0x010a
        /*0512*/ 	.byte	0x3c
	.zero		1


	//   ....[27]....
        /*0514*/ 	.word	0x00003c60
        /*0518*/ 	.word	0x000000ff
        /*051c*/ 	.word	0x00034830
        /*0520*/ 	.short	0x010a
        /*0522*/ 	.byte	0x3c
	.zero		1


	//   ....[28]....
        /*0524*/ 	.word	0x000044a0
        /*0528*/ 	.word	0x000000ff
        /*052c*/ 	.word	0x00034850
        /*0530*/ 	.short	0x010a
        /*0532*/ 	.byte	0x07
	.zero		1


	//   ....[29]....
        /*0534*/ 	.word	0x000044e0
        /*0538*/ 	.word	0x000000ff
        /*053c*/ 	.word	0x00034850
        /*0540*/ 	.short	0x010a
        /*0542*/ 	.byte	0x07
	.zero		1


	//   ....[30]....
        /*0544*/ 	.word	0x00006160
        /*0548*/ 	.word	0x0000000f
        /*054c*/ 	.word	0x00000000
        /*0550*/ 	.short	0x0101
        /*0552*/ 	.byte	0x3f
	.zero		1


	//   ....[31]....
        /*0554*/ 	.word	0x000061b0
        /*0558*/ 	.word	0x00000027
        /*055c*/ 	.word	0x00000000
        /*0560*/ 	.short	0x0101
        /*0562*/ 	.byte	0x3f
	.zero		1


	//   ....[32]....
        /*0564*/ 	.word	0x00006600
        /*0568*/ 	.word	0x000000ff
        /*056c*/ 	.word	0x00034830
        /*0570*/ 	.short	0x010a
        /*0572*/ 	.byte	0x27
	.zero		1


	//   ....[33]....
        /*0574*/ 	.word	0x00006640
        /*0578*/ 	.word	0x000000ff
        /*057c*/ 	.word	0x00034830
        /*0580*/ 	.short	0x010a
        /*0582*/ 	.byte	0x27
	.zero		1


	//   ....[34]....
        /*0584*/ 	.word	0x00006e80
        /*0588*/ 	.word	0x000000ff
        /*058c*/ 	.word	0x00034850
        /*0590*/ 	.short	0x010a
        /*0592*/ 	.byte	0x07
	.zero		1


	//   ....[35]....
        /*0594*/ 	.word	0x00006ec0
        /*0598*/ 	.word	0x000000ff
        /*059c*/ 	.word	0x00034850
        /*05a0*/ 	.short	0x010a
        /*05a2*/ 	.byte	0x07
	.zero		1


	//   ....[36]....
        /*05a4*/ 	.word	0x000084c0
        /*05a8*/ 	.word	0x00000013
        /*05ac*/ 	.word	0x00000000
        /*05b0*/ 	.short	0x0101
        /*05b2*/ 	.byte	0x3f
	.zero		1


	//   ....[37]....
        /*05b4*/ 	.word	0x00008570
        /*05b8*/ 	.word	0x00000013
        /*05bc*/ 	.word	0x00000000
        /*05c0*/ 	.short	0x0101
        /*05c2*/ 	.byte	0x3f
	.zero		1


	//   ....[38]....
        /*05c4*/ 	.word	0x00008a10
        /*05c8*/ 	.word	0x000000ff
        /*05cc*/ 	.word	0x00034850
        /*05d0*/ 	.short	0x010a
        /*05d2*/ 	.byte	0x05
	.zero		1


	//   ....[39]....
        /*05d4*/ 	.word	0x00008a50
        /*05d8*/ 	.word	0x000000ff
        /*05dc*/ 	.word	0x00034850
        /*05e0*/ 	.short	0x010a
        /*05e2*/ 	.byte	0x05
	.zero		1


	//   ....[40]....
        /*05e4*/ 	.word	0x00008f10
        /*05e8*/ 	.word	0x0000000a
        /*05ec*/ 	.word	0x00000000
        /*05f0*/ 	.short	0x0101
        /*05f2*/ 	.byte	0x3f
	.zero		1


	//   ....[41]....
        /*05f4*/ 	.word	0x00009b50
        /*05f8*/ 	.word	0x000000ff
        /*05fc*/ 	.word	0x00000000
        /*0600*/ 	.short	0x0101
        /*0602*/ 	.byte	0x04
	.zero		1


	//   ....[42]....
        /*0604*/ 	.word	0x0000b900
        /*0608*/ 	.word	0x000000ff
        /*060c*/ 	.word	0x00034840
        /*0610*/ 	.short	0x010a
        /*0612*/ 	.byte	0x26
	.zero		1


	//   ....[43]....
        /*0614*/ 	.word	0x0000c6b0
        /*0618*/ 	.word	0x000000ff
        /*061c*/ 	.word	0x00034800
        /*0620*/ 	.short	0x0107
        /*0622*/ 	.byte	0x26
	.zero		1


	//   ....[44]....
        /*0624*/ 	.word	0x0000c720
        /*0628*/ 	.word	0x000000ff
        /*062c*/ 	.word	0x00034800
        /*0630*/ 	.short	0x0101
        /*0632*/ 	.byte	0x26
	.zero		1


	//   ....[45]....
        /*0634*/ 	.word	0x0000c740
        /*0638*/ 	.word	0x000000ff
        /*063c*/ 	.word	0x00034820
        /*0640*/ 	.short	0x010a
        /*0642*/ 	.byte	0x26
	.zero		1


	//   ....[46]....
        /*0644*/ 	.word	0x0000cb20
        /*0648*/ 	.word	0x000000ff
        /*064c*/ 	.word	0x00034848
        /*0650*/ 	.short	0x010a
        /*0652*/ 	.byte	0x26
	.zero		1


	//   ....[47]....
        /*0654*/ 	.word	0x0000cec0
        /*0658*/ 	.word	0x000000ff
        /*065c*/ 	.word	0x00034860
        /*0660*/ 	.short	0x010a
        /*0662*/ 	.byte	0x26
	.zero		1


	//   ....[48]....
        /*0664*/ 	.word	0x0000d3c0
        /*0668*/ 	.word	0x000000ff
        /*066c*/ 	.word	0x00034840
        /*0670*/ 	.short	0x010a
        /*0672*/ 	.byte	0x26
	.zero		1


	//   ....[49]....
        /*0674*/ 	.word	0x0000d770
        /*0678*/ 	.word	0x000000ff
        /*067c*/ 	.word	0x00034868
        /*0680*/ 	.short	0x010a
        /*0682*/ 	.byte	0x26
	.zero		1


	//   ....[50]....
        /*0684*/ 	.word	0x0000dcc0
        /*0688*/ 	.word	0x000000ff
        /*068c*/ 	.word	0x00034848
        /*0690*/ 	.short	0x010a
        /*0692*/ 	.byte	0x26
	.zero		1


	//   ....[51]....
        /*0694*/ 	.word	0x0000e050
        /*0698*/ 	.word	0x000000ff
        /*069c*/ 	.word	0x00034860
        /*06a0*/ 	.short	0x010a
        /*06a2*/ 	.byte	0x26
	.zero		1


	//   ....[52]....
        /*06a4*/ 	.word	0x0000e3f0
        /*06a8*/ 	.word	0x00000003
        /*06ac*/ 	.word	0x00034860
        /*06b0*/ 	.short	0x010a
        /*06b2*/ 	.byte	0x3f
	.zero		1


	//   ....[53]....
        /*06b4*/ 	.word	0x0000e780
        /*06b8*/ 	.word	0x00000002
        /*06bc*/ 	.word	0x00034820
        /*06c0*/ 	.short	0x010a
        /*06c2*/ 	.byte	0x3f
	.zero		1


	//   ....[54]....
        /*06c4*/ 	.word	0x0000e900
        /*06c8*/ 	.word	0x00000006
        /*06cc*/ 	.word	0x00000000
        /*06d0*/ 	.short	0x010a
        /*06d2*/ 	.byte	0x3f
	.zero		1


	//   ....[55]....
        /*06d4*/ 	.word	0x0000e970
        /*06d8*/ 	.word	0x00000003
        /*06dc*/ 	.word	0x00000000
        /*06e0*/ 	.short	0x010a
        /*06e2*/ 	.byte	0x3f
	.zero		1


	//   ....[56]....
        /*06e4*/ 	.word	0x0000e9d0
        /*06e8*/ 	.word	0x00000000
        /*06ec*/ 	.word	0x00000000
        /*06f0*/ 	.short	0x010a
        /*06f2*/ 	.byte	0x3f
	.zero		1


	//   ....[57]....
        /*06f4*/ 	.word	0x0000ea00
        /*06f8*/ 	.word	0x00000003
        /*06fc*/ 	.word	0x00000000
        /*0700*/ 	.short	0x010a
        /*0702*/ 	.byte	0x3f
	.zero		1


	//   ....[58]....
        /*0704*/ 	.word	0x0000ea70
        /*0708*/ 	.word	0x00000003
        /*070c*/ 	.word	0x00034800
        /*0710*/ 	.short	0x010a
        /*0712*/ 	.byte	0x3f
	.zero		1


	//   ....[59]....
        /*0714*/ 	.word	0x0000ead0
        /*0718*/ 	.word	0x00000003
        /*071c*/ 	.word	0x00034830
        /*0720*/ 	.short	0x010a
        /*0722*/ 	.byte	0x3f
	.zero		1


	//   ....[60]....
        /*0724*/ 	.word	0x0000eb30
        /*0728*/ 	.word	0x00000015
        /*072c*/ 	.word	0x00034830
        /*0730*/ 	.short	0x010a
        /*0732*/ 	.byte	0x3f
	.zero		1


	//   ....[61]....
        /*0734*/ 	.word	0x0000eb90
        /*0738*/ 	.word	0x00000003
        /*073c*/ 	.word	0x00034850
        /*0740*/ 	.short	0x010a
        /*0742*/ 	.byte	0x3f
	.zero		1


	//   ....[62]....
        /*0744*/ 	.word	0x0000ebf0
        /*0748*/ 	.word	0x0000000f
        /*074c*/ 	.word	0x00034830
        /*0750*/ 	.short	0x010a
        /*0752*/ 	.byte	0x3f
	.zero		1


	//   ....[63]....
        /*0754*/ 	.word	0x0000ec50
        /*0758*/ 	.word	0x00000003
        /*075c*/ 	.word	0x00034850
        /*0760*/ 	.short	0x010a
        /*0762*/ 	.byte	0x3f
	.zero		1


	//   ....[64]....
        /*0764*/ 	.word	0x0000ecb0
        /*0768*/ 	.word	0x00000002
        /*076c*/ 	.word	0x00034850
        /*0770*/ 	.short	0x010a
        /*0772*/ 	.byte	0x3f
	.zero		1


	//   ....[65]....
        /*0774*/ 	.word	0x0000ee10
        /*0778*/ 	.word	0x00000003
        /*077c*/ 	.word	0x00034840
        /*0780*/ 	.short	0x010a
        /*0782*/ 	.byte	0x3f
	.zero		1


	//   ....[66]....
        /*0784*/ 	.word	0x0000f950
        /*0788*/ 	.word	0x00000003
        /*078c*/ 	.word	0x00034820
        /*0790*/ 	.short	0x010a
        /*0792*/ 	.byte	0x3f
	.zero		1


	//   ....[67]....
        /*0794*/ 	.word	0x0000f9b0
        /*0798*/ 	.word	0x00000003
        /*079c*/ 	.word	0x00034848
        /*07a0*/ 	.short	0x010a
        /*07a2*/ 	.byte	0x3f
	.zero		1


	//   ....[68]....
        /*07a4*/ 	.word	0x0000fa10
        /*07a8*/ 	.word	0x00000003
        /*07ac*/ 	.word	0x00034860
        /*07b0*/ 	.short	0x010a
        /*07b2*/ 	.byte	0x3f
	.zero		1


	//   ....[69]....
        /*07b4*/ 	.word	0x0000fa70
        /*07b8*/ 	.word	0x00000003
        /*07bc*/ 	.word	0x00034840
        /*07c0*/ 	.short	0x010a
        /*07c2*/ 	.byte	0x3f
	.zero		1


	//   ....[70]....
        /*07c4*/ 	.word	0x0000fad0
        /*07c8*/ 	.word	0x00000003
        /*07cc*/ 	.word	0x00034868
        /*07d0*/ 	.short	0x010a
        /*07d2*/ 	.byte	0x3f
	.zero		1


	//   ....[71]....
        /*07d4*/ 	.word	0x0000fb30
        /*07d8*/ 	.word	0x00000003
        /*07dc*/ 	.word	0x00034848
        /*07e0*/ 	.short	0x010a
        /*07e2*/ 	.byte	0x3f
	.zero		1


	//   ....[72]....
        /*07e4*/ 	.word	0x0000fb90
        /*07e8*/ 	.word	0x00000003
        /*07ec*/ 	.word	0x00034860
        /*07f0*/ 	.short	0x010a
        /*07f2*/ 	.byte	0x3f
	.zero		1


	//   ....[73]....
        /*07f4*/ 	.word	0x0000fbe0
        /*07f8*/ 	.word	0x00000003
        /*07fc*/ 	.word	0x00034860
        /*0800*/ 	.short	0x010a
        /*0802*/ 	.byte	0x3f
	.zero		1


	//   ....[74]....
        /*0804*/ 	.word	0x0000fc30
        /*0808*/ 	.word	0x00000002
        /*080c*/ 	.word	0x00034820
        /*0810*/ 	.short	0x010a
        /*0812*/ 	.byte	0x3f
	.zero		1


	//   ....[75]....
        /*0814*/ 	.word	0x0000fdd0
        /*0818*/ 	.word	0x00000006
        /*081c*/ 	.word	0x00000000
        /*0820*/ 	.short	0x010a
        /*0822*/ 	.byte	0x3f
	.zero		1


	//   ....[76]....
        /*0824*/ 	.word	0x0000fe20
        /*0828*/ 	.word	0x00000003
        /*082c*/ 	.word	0x00000000
        /*0830*/ 	.short	0x010a
        /*0832*/ 	.byte	0x3f
	.zero		1


	//   ....[77]....
        /*0834*/ 	.word	0x0000fe70
        /*0838*/ 	.word	0x00000000
        /*083c*/ 	.word	0x00000000
        /*0840*/ 	.short	0x010a
        /*0842*/ 	.byte	0x3f
	.zero		1


	//----- nvinfo : EIATTR_NUM_MBARRIERS
	.align		4
.L_505:
        /*0844*/ 	.byte	0x03, 0x38
        /*0846*/ 	.short	0x0016


	//----- nvinfo : EIATTR_EXIT_INSTR_OFFSETS
	.align		4
        /*0848*/ 	.byte	0x04, 0x1c
        /*084a*/ 	.short	(.L_507 - .L_506)


	//   ....[0]....
.L_506:
        /*084c*/ 	.word	0x0000ea50


	//----- nvinfo : EIATTR_MAX_THREADS
	.align		4
.L_507:
        /*0850*/ 	.byte	0x04, 0x05
        /*0852*/ 	.short	(.L_509 - .L_508)
.L_508:
        /*0854*/ 	.word	0x00000180
        /*0858*/ 	.word	0x00000001
        /*085c*/ 	.word	0x00000001


	//----- nvinfo : EIATTR_CRS_STACK_SIZE
	.align		4
.L_509:
        /*0860*/ 	.byte	0x04, 0x1e
        /*0862*/ 	.short	(.L_511 - .L_510)
.L_510:
        /*0864*/ 	.word	0x00000000


	//----- nvinfo : EIATTR_CBANK_PARAM_SIZE
	.align		4
.L_511:
        /*0868*/ 	.byte	0x03, 0x19
        /*086a*/ 	.short	0x0a70


	//----- nvinfo : EIATTR_PARAM_CBANK
	.align		4
        /*086c*/ 	.byte	0x04, 0x0a
        /*086e*/ 	.short	(.L_513 - .L_512)
	.align		4
.L_512:
        /*0870*/ 	.word	index@(.nv.constant0._ZN7cutlass13device_kernelIN5flash11enable_sm90INS1_16FlashAttnFwdSm90INS1_25CollectiveMainloopFwdSm90ILi2EN4cute5tupleIJNS5_1CILi1EEES8_S8_EEENS6_IJNS7_ILi128EEESA_NS7_ILi192EEEEEELi128ENS_10bfloat16_tEfNS_4arch4Sm90ELb1ELb0ELb0ELb0ELb0ELb0ELb0ELb1ELb1ELb1ELb1ELb0EEENS1_21CollectiveEpilogueFwdINS6_IJSA_SA_SA_EEES9_SD_SF_Li256ELb0ELb1ELb1ELb0EEENS1_19SingleTileSchedulerILb0ELb1ELb1ELi128EEEEEEEEEvNT_6ParamsE)
        /*0874*/ 	.short	0x0210
        /*0876*/ 	.short	0x0a70


	//----- nvinfo : EIATTR_SW_WAR
	.align		4
.L_513:
        /*0878*/ 	.byte	0x04, 0x36
        /*087a*/ 	.short	(.L_515 - .L_514)
.L_514:
        /*087c*/ 	.word	0x00000008
.L_515:


//--------------------- .nv.info._ZN7cutlass13device_kernelIN5flash11enable_sm90INS1_16FlashAttnFwdSm90INS1_25CollectiveMainloopFwdSm90ILi2EN4cute5tupleIJNS5_1CILi1EEES8_S8_EEENS6_IJNS7_ILi128EEESA_NS7_ILi192EEEEEELi128ENS_10bfloat16_tEfNS_4arch4Sm90ELb1ELb0ELb0ELb1ELb0ELb0ELb0ELb1ELb1ELb1ELb1ELb0EEENS1_21CollectiveEpilogueFwdINS6_IJSA_SA_SA_EEES9_SD_SF_Li256ELb1ELb1ELb1ELb0EEENS1_36VarlenDynamicPersistentTileSchedulerILi128ELi128ELi256ELi128ELb1ELb1ELb1ELb1ELb1ELb1EEEEEEEEEvNT_6ParamsE --------------------------
	.section	.nv.info._ZN7cutlass13device_kernelIN5flash11enable_sm90INS1_16FlashAttnFwdSm90INS1_25CollectiveMainloopFwdSm90ILi2EN4cute5tupleIJNS5_1CILi1EEES8_S8_EEENS6_IJNS7_ILi128EEESA_NS7_ILi192EEEEEELi128ENS_10bfloat16_tEfNS_4arch4Sm90ELb1ELb0ELb0ELb1ELb0ELb0ELb0ELb1ELb1ELb1ELb1ELb0EEENS1_21CollectiveEpilogueFwdINS6_IJSA_SA_SA_EEES9_SD_SF_Li256ELb1ELb1ELb1ELb0EEENS1_36VarlenDynamicPersistentTileSchedulerILi128ELi128ELi256ELi128ELb1ELb1ELb1ELb1ELb1ELb1EEEEEEEEEvNT_6ParamsE,"",@"SHT_CUDA_INFO"
	.sectionflags	@""
	.align	4


	//----- nvinfo : EIATTR_CUDA_API_VERSION
	.align		4
        /*0000*/ 	.byte	0x04, 0x37
        /*0002*/ 	.short	(.L_517 - .L_516)
.L_516:
        /*0004*/ 	.word	0x00000082


	//----- nvinfo : EIATTR_KPARAM_INFO
	.align		4
.L_517:
        /*0008*/ 	.byte	0x04, 0x17
        /*000a*/ 	.short	(.L_519 - .L_518)
.L_518:
        /*000c*/ 	.word	0x00000000
        /*0010*/ 	.short	0x0000
        /*0012*/ 	.short	0x0070
        /*0014*/ 	.byte	0x00, 0xf0, 0x01, 0x2a


	//----- nvinfo : EIATTR_SPARSE_MMA_MASK
	.align		4
.L_519:
        /*0018*/ 	.byte	0x03, 0x50
        /*001a*/ 	.short	0x0000


	//----- nvinfo : EIATTR_MAXREG_COUNT
	.align		4
        /*001c*/ 	.byte	0x03, 0x1b
        /*001e*/ 	.short	0x00a8


	//----- nvinfo : EIATTR_NUM_BARRIERS
	.align		4
        /*0020*/ 	.byte	0x02, 0x4c
        /*0022*/ 	.byte	0x09
	.zero		1


	//----- nvinfo : EIATTR_EXTERNS
	.align		4
        /*0024*/ 	.byte	0x04, 0x0f
        /*0026*/ 	.short	(.L_521 - .L_520)


	//   ....[0]....
	.align		4
.L_520:
        /*0028*/ 	.word	index@(__assertfail)


	//----- nvinfo : EIATTR_ANNOTATIONS
	.align		4
.L_521:
        /*002c*/ 	.byte	0x04, 0x55
        /*002e*/ 	.short	(.L_523 - .L_522)


	//   ....[0]....
.L_522:
        /* <DEDUP_REMOVED lines=73> */


	//----- nvinfo : EIATTR_MERCURY_ISA_VERSION
	.align		4
.L_523:
        /*04a8*/ 	.byte	0x03, 0x5f
        /*04aa*/ 	.short	0x0101


	//----- nvinfo : EIATTR_UNUSED_LOAD_BYTE_OFFSET
	.align		4
        /*04ac*/ 	.byte	0x04, 0x44
        /*04ae*/ 	.short	(.L_525 - .L_524)


	//   ....[0]....
.L_524:
        /*04b0*/ 	.word	0x000009f0
        /*04b4*/ 	.word	0x0000fff0


	//   ....[1]....
        /*04b8*/ 	.word	0x00009950
        /*04bc*/ 	.word	0x0000fff0


	//----- nvinfo : EIATTR_INT_WARP_WIDE_INSTR_OFFSETS
	.align		4
.L_525:
        /*04c0*/ 	.byte	0x04, 0x31
        /*04c2*/ 	.short	(.L_527 - .L_526)


	//   ....[0]....
.L_526:
        /*04c4*/ 	.word	0x00000120


	//   ....[1]....
        /*04c8*/ 	.word	0x00000160


	//   ....[2]....
        /*04cc*/ 	.word	0x00000220


	//   ....[3]....
        /*04d0*/ 	.word	0x0000e110


	//   ....[4]....
        /*04d4*/ 	.word	0x0000e1a0


	//   ....[5]....
        /*04d8*/ 	.word	0x00011c20


	//   ....[6]....
        /*04dc*/ 	.word	0x00011c80


	//----- nvinfo : EIATTR_COOP_GROUP_MASK_REGIDS
	.align		4
.L_527:
        /*04e0*/ 	.byte	0x04, 0x29
        /*04e2*/ 	.short	(.L_529 - .L_528)


	//   ....[0]....
.L_528:
        /*04e4*/ 	.word	0xffffffff


	//   ....[1]....
        /*04e8*/ 	.word	0xffffffff


	//   ....[2]....
        /*04ec*/ 	.word	0xffffffff


	//   ....[3]....
        /*04f0*/ 	.word	0xffffffff


	//   ....[4]....
        /*04f4*/ 	.word	0xffffffff


	//   ....[5]....
        /*04f8*/ 	.word	0xffffffff


	//   ....[6]....
        /*04fc*/ 	.word	0xffffffff


	//   ....[7]....
        /*0500*/ 	.word	0xffffffff


	//   ....[8]....
        /*0504*/ 	.word	0xffffffff


	//   ....[9]....
        /*0508*/ 	.word	0xffffffff


	//   ....[10]....
        /*050c*/ 	.word	0xffffffff


	//   ....[11]....
        /*0510*/ 	.word	0xffffffff


	//   ....[12]....
        /*0514*/ 	.word	0xffffffff


	//   ....[13]....
        /*0518*/ 	.word	0xffffffff


	//   ....[14]....
        /*051c*/ 	.word	0xffffffff


	//   ....[15]....
        /*0520*/ 	.word	0xffffffff


	//   ....[16]....
        /*0524*/ 	.word	0xffffffff


	//   ....[17]....
        /*0528*/ 	.word	0xffffffff


	//   ....[18]....
        /*052c*/ 	.word	0xffffffff


	//   ....[19]....
        /*0530*/ 	.word	0xffffffff


	//   ....[20]....
        /*0534*/ 	.word	0xffffffff


	//   ....[21]....
        /*0538*/ 	.word	0xffffffff


	//   ....[22]....
        /*053c*/ 	.word	0xffffffff


	//   ....[23]....
        /*0540*/ 	.word	0xffffffff


	//   ....[24]....
        /*0544*/ 	.word	0xffffffff


	//   ....[25]....
        /*0548*/ 	.word	0xffffffff


	//   ....[26]....
        /*054c*/ 	.word	0xffffffff


	//   ....[27]....
        /*0550*/ 	.word	0xffffffff


	//   ....[28]....
        /*0554*/ 	.word	0xffffffff


	//   ....[29]....
        /*0558*/ 	.word	0xffffffff


	//   ....[30]....
        /*055c*/ 	.word	0xffffffff


	//   ....[31]....
        /*0560*/ 	.word	0xffffffff


	//   ....[32]....
        /*0564*/ 	.word	0xffffffff


	//   ....[33]....
        /*0568*/ 	.word	0xffffffff


	//   ....[34]....
        /*056c*/ 	.word	0xffffffff


	//   ....[35]....
        /*0570*/ 	.word	0xffffffff


	//   ....[36]....
        /*0574*/ 	.word	0xffffffff


	//   ....[37]....
        /*0578*/ 	.word	0xffffffff


	//   ....[38]....
        /*057c*/ 	.word	0xffffffff


	//   ....[39]....
        /*0580*/ 	.word	0xffffffff


	//   ....[40]....
        /*0584*/ 	.word	0xffffffff


	//   ....[41]....
        /*0588*/ 	.word	0xffffffff


	//   ....[42]....
        /*058c*/ 	.word	0xffffffff


	//   ....[43]....
        /*0590*/ 	.word	0xffffffff


	//   ....[44]....
        /*0594*/ 	.word	0xffffffff


	//   ....[45]....
        /*0598*/ 	.word	0xffffffff


	//   ....[46]....
        /*059c*/ 	.word	0xffffffff


	//   ....[47]....
        /*05a0*/ 	.word	0xffffffff


	//   ....[48]....
        /*05a4*/ 	.word	0xffffffff


	//   ....[49]....
        /*05a8*/ 	.word	0xffffffff


	//   ....[50]....
        /*05ac*/ 	.word	0xffffffff


	//   ....[51]....
        /*05b0*/ 	.word	0xffffffff


	//   ....[52]....
        /*05b4*/ 	.word	0xffffffff


	//   ....[53]....
        /*05b8*/ 	.word	0xffffffff


	//   ....[54]....
        /*05bc*/ 	.word	0xffffffff


	//   ....[55]....
        /*05c0*/ 	.word	0xffffffff


	//   ....[56]....
        /*05c4*/ 	.word	0xffffffff


	//   ....[57]....
        /*05c8*/ 	.word	0xffffffff


	//   ....[58]....
        /*05cc*/ 	.word	0xffffffff


	//   ....[59]....
        /*05d0*/ 	.word	0xffffffff


	//   ....[60]....
        /*05d4*/ 	.word	0xffffffff


	//   ....[61]....
        /*05d8*/ 	.word	0xffffffff


	//   ....[62]....
        /*05dc*/ 	.word	0xffffffff


	//   ....[63]....
        /*05e0*/ 	.word	0xffffffff


	//   ....[64]....
        /*05e4*/ 	.word	0xffffffff


	//   ....[65]....
        /*05e8*/ 	.word	0xffffffff


	//   ....[66]....
        /*05ec*/ 	.word	0xffffffff


	//   ....[67]....
        /*05f0*/ 	.word	0xffffffff


	//   ....[68]....
        /*05f4*/ 	.word	0xffffffff


	//   ....[69]....
        /*05f8*/ 	.word	0xffffffff


	//   ....[70]....
        /*05fc*/ 	.word	0xffffffff


	//   ....[71]....
        /*0600*/ 	.word	0xffffffff


	//   ....[72]....
        /*0604*/ 	.word	0xffffffff


	//   ....[73]....
        /*0608*/ 	.word	0xffffffff


	//   ....[74]....
        /*060c*/ 	.word	0xffffffff


	//   ....[75]....
        /*0610*/ 	.word	0xffffffff


	//   ....[76]....
        /*0614*/ 	.word	0xffffffff


	//   ....[77]....
        /*0618*/ 	.word	0xffffffff


	//   ....[78]....
        /*061c*/ 	.word	0xffffffff


	//   ....[79]....
        /*0620*/ 	.word	0xffffffff


	//   ....[80]....
        /*0624*/ 	.word	0xffffffff


	//   ....[81]....
        /*0628*/ 	.word	0xffffffff


	//   ....[82]....
        /*062c*/ 	.word	0xffffffff


	//   ....[83]....
        /*0630*/ 	.word	0xffffffff


	//   ....[84]....
        /*0634*/ 	.word	0xffffffff


	//   ....[85]....
        /*0638*/ 	.word	0xffffffff


	//   ....[86]....
        /*063c*/ 	.word	0xffffffff


	//   ....[87]....
        /*0640*/ 	.word	0xffffffff


	//   ....[88]....
        /*0644*/ 	.word	0xffffffff


	//   ....[89]....
        /*0648*/ 	.word	0xffffffff


	//   ....[90]....
        /*064c*/ 	.word	0xffffffff


	//   ....[91]....
        /*0650*/ 	.word	0xffffffff


	//   ....[92]....
        /*0654*/ 	.word	0xffffffff


	//   ....[93]....
        /*0658*/ 	.word	0xffffffff


	//   ....[94]....
        /*065c*/ 	.word	0xffffffff


	//   ....[95]....
        /*0660*/ 	.word	0xffffffff


	//   ....[96]....
        /*0664*/ 	.word	0xffffffff


	//   ....[97]....
        /*0668*/ 	.word	0xffffffff


	//   ....[98]....
        /*066c*/ 	.word	0xffffffff


	//   ....[99]....
        /*0670*/ 	.word	0xffffffff


	//   ....[100]....
        /*0674*/ 	.word	0xffffffff


	//   ....[101]....
        /*0678*/ 	.word	0xffffffff


	//   ....[102]....
        /*067c*/ 	.word	0xffffffff


	//   ....[103]....
        /*0680*/ 	.word	0xffffffff


	//   ....[104]....
        /*0684*/ 	.word	0xffffffff


	//   ....[105]....
        /*0688*/ 	.word	0x0500000f


	//   ....[106]....
        /*068c*/ 	.word	0x0500000f


	//   ....[107]....
        /*0690*/ 	.word	0x0500000f


	//   ....[108]....
        /*0694*/ 	.word	0x0500000f


	//   ....[109]....
        /*0698*/ 	.word	0x0500000f


	//   ....[110]....
        /*069c*/ 	.word	0x0500000f


	//   ....[111]....
        /*06a0*/ 	.word	0x0500000f


	//   ....[112]....
        /*06a4*/ 	.word	0x0500000f


	//   ....[113]....
        /*06a8*/ 	.word	0x0500000f


	//   ....[114]....
        /*06ac*/ 	.word	0x0500000f


	//   ....[115]....
        /*06b0*/ 	.word	0x0500000f


	//   ....[116]....
        /*06b4*/ 	.word	0x0500000f


	//   ....[117]....
        /*06b8*/ 	.word	0x0500000f


	//   ....[118]....
        /*06bc*/ 	.word	0x0500000f


	//   ....[119]....
        /*06c0*/ 	.word	0x0500000f


	//   ....[120]....
        /*06c4*/ 	.word	0x0500000f


	//   ....[121]....
        /*06c8*/ 	.word	0x0500000f


	//   ....[122]....
        /*06cc*/ 	.word	0x0500000f


	//   ....[123]....
        /*06d0*/ 	.word	0x0500000f


	//   ....[124]....
        /*06d4*/ 	.word	0x0500000f


	//   ....[125]....
        /*06d8*/ 	.word	0x0500000f


	//   ....[126]....
        /*06dc*/ 	.word	0x0500000f


	//   ....[127]....
        /*06e0*/ 	.word	0x0500000f


	//   ....[128]....
        /*06e4*/ 	.word	0x0500000f


	//   ....[129]....
        /*06e8*/ 	.word	0x0500000f


	//   ....[130]....
        /*06ec*/ 	.word	0x0500000f


	//   ....[131]....
        /*06f0*/ 	.word	0x0500000f


	//   ....[132]....
        /*06f4*/ 	.word	0x0500000f


	//   ....[133]....
        /*06f8*/ 	.word	0x0500000f


	//   ....[134]....
        /*06fc*/ 	.word	0x0500000f


	//   ....[135]....
        /*0700*/ 	.word	0x0500000f


	//   ....[136]....
        /*0704*/ 	.word	0x0500000f


	//   ....[137]....
        /*0708*/ 	.word	0x0500000f


	//   ....[138]....
        /*070c*/ 	.word	0x0500000f


	//   ....[139]....
        /*0710*/ 	.word	0x0500000f


	//   ....[140]....
        /*0714*/ 	.word	0x0500000f


	//----- nvinfo : EIATTR_COOP_GROUP_INSTR_OFFSETS
	.align		4
.L_529:
        /*0718*/ 	.byte	0x04, 0x28
        /*071a*/ 	.short	(.L_531 - .L_530)


	//   ....[0]....
.L_530:
        /*071c*/ 	.word	0x00000060


	//   ....[1]....
        /*0720*/ 	.word	0x00000130


	//   ....[2]....
        /*0724*/ 	.word	0x00000230


	//   ....[3]....
        /*0728*/ 	.word	0x000003a0


	//   ....[4]....
        /*072c*/ 	.word	0x00000500


	//   ....[5]....
        /*0730*/ 	.word	0x00000620


	//   ....[6]....
        /*0734*/ 	.word	0x00000780


	//   ....[7]....
        /*0738*/ 	.word	0x00001900


	//   ....[8]....
        /*073c*/ 	.word	0x00002160


	//   ....[9]....
        /*0740*/ 	.word	0x00002a10


	//   ....[10]....
        /*0744*/ 	.word	0x00002a20


	//   ....[11]....
        /*0748*/ 	.word	0x00002a80


	//   ....[12]....
        /*074c*/ 	.word	0x00003420


	//   ....[13]....
        /*0750*/ 	.word	0x000034a0


	//   ....[14]....
        /*0754*/ 	.word	0x00004bb0


	//   ....[15]....
        /*0758*/ 	.word	0x00004bd0


	//   ....[16]....
        /*075c*/ 	.word	0x00005600


	//   ....[17]....
        /*0760*/ 	.word	0x00005640


	//   ....[18]....
        /*0764*/ 	.word	0x00005dd0


	//   ....[19]....
        /*0768*/ 	.word	0x00005e80


	//   ....[20]....
        /*076c*/ 	.word	0x00007750


	//   ....[21]....
        /*0770*/ 	.word	0x00007780


	//   ....[22]....
        /*0774*/ 	.word	0x00007ea0


	//   ....[23]....
        /*0778*/ 	.word	0x00007ef0


	//   ....[24]....
        /*077c*/ 	.word	0x00009020


	//   ....[25]....
        /*0780*/ 	.word	0x00009050


	//   ....[26]....
        /*0784*/ 	.word	0x00009150


	//   ....[27]....
        /*0788*/ 	.word	0x00009170


	//   ....[28]....
        /*078c*/ 	.word	0x0000a3b0


	//   ....[29]....
        /*0790*/ 	.word	0x0000a3f0


	//   ....[30]....
        /*0794*/ 	.word	0x0000a410


	//   ....[31]....
        /*0798*/ 	.word	0x0000a440


	//   ....[32]....
        /*079c*/ 	.word	0x0000aac0


	//   ....[33]....
        /*07a0*/ 	.word	0x0000aaf0


	//   ....[34]....
        /*07a4*/ 	.word	0x0000abb0


	//   ....[35]....
        /*07a8*/ 	.word	0x0000abd0


	//   ....[36]....
        /*07ac*/ 	.word	0x0000ac90


	//   ....[37]....
        /*07b0*/ 	.word	0x0000acb0


	//   ....[38]....
        /*07b4*/ 	.word	0x0000ad80


	//   ....[39]....
        /*07b8*/ 	.word	0x0000ada0


	//   ....[40]....
        /*07bc*/ 	.word	0x0000b130


	//   ....[41]....
        /*07c0*/ 	.word	0x0000b140


	//   ....[42]....
        /*07c4*/ 	.word	0x0000b580


	//   ....[43]....
        /*07c8*/ 	.word	0x0000b590


	//   ....[44]....
        /*07cc*/ 	.word	0x0000c1c0


	//   ....[45]....
        /*07d0*/ 	.word	0x0000c1d0


	//   ....[46]....
        /*07d4*/ 	.word	0x0000c290


	//   ....[47]....
        /*07d8*/ 	.word	0x0000c2b0


	//   ....[48]....
        /*07dc*/ 	.word	0x0000c370


	//   ....[49]....
        /*07e0*/ 	.word	0x0000c390


	//   ....[50]....
        /*07e4*/ 	.word	0x0000c460


	//   ....[51]....
        /*07e8*/ 	.word	0x0000c480


	//   ....[52]....
        /*07ec*/ 	.word	0x0000c5c0


	//   ....[53]....
        /*07f0*/ 	.word	0x0000c7f0


	//   ....[54]....
        /*07f4*/ 	.word	0x0000c820


	//   ....[55]....
        /*07f8*/ 	.word	0x0000c850


	//   ....[56]....
        /*07fc*/ 	.word	0x0000c880


	//   ....[57]....
        /*0800*/ 	.word	0x0000c8b0


	//   ....[58]....
        /*0804*/ 	.word	0x0000c8e0


	//   ....[59]....
        /*0808*/ 	.word	0x0000ca80


	//   ....[60]....
        /*080c*/ 	.word	0x0000cab0


	//   ....[61]....
        /*0810*/ 	.word	0x0000cae0


	//   ....[62]....
        /*0814*/ 	.word	0x0000cb10


	//   ....[63]....
        /*0818*/ 	.word	0x0000cb40


	//   ....[64]....
        /*081c*/ 	.word	0x0000cb70


	//   ....[65]....
        /*0820*/ 	.word	0x0000cc10


	//   ....[66]....
        /*0824*/ 	.word	0x0000cc40


	//   ....[67]....
        /*0828*/ 	.word	0x0000cc50


	//   ....[68]....
        /*082c*/ 	.word	0x0000cc80


	//   ....[69]....
        /*0830*/ 	.word	0x0000e6f0


	//   ....[70]....
        /*0834*/ 	.word	0x0000f2f0


	//   ....[71]....
        /*0838*/ 	.word	0x0000f320


	//   ....[72]....
        /*083c*/ 	.word	0x0000f340


	//   ....[73]....
        /*0840*/ 	.word	0x0000f360


	//   ....[74]....
        /*0844*/ 	.word	0x0000f440


	//   ....[75]....
        /*0848*/ 	.word	0x0000f4a0


	//   ....[76]....
        /*084c*/ 	.word	0x0000f540


	//   ....[77]....
        /*0850*/ 	.word	0x0000f550


	//   ....[78]....
        /*0854*/ 	.word	0x0000f5f0


	//   ....[79]....
        /*0858*/ 	.word	0x0000f600


	//   ....[80]....
        /*085c*/ 	.word	0x0000f6a0


	//   ....[81]....
        /*0860*/ 	.word	0x0000f6b0


	//   ....[82]....
        /*0864*/ 	.word	0x0000f730


	//   ....[83]....
        /*0868*/ 	.word	0x0000f760


	//   ....[84]....
        /*086c*/ 	.word	0x0000f7b0


	//   ....[85]....
        /*0870*/ 	.word	0x0000f7f0


	//   ....[86]....
        /*0874*/ 	.word	0x00012350


	//   ....[87]....
        /*0878*/ 	.word	0x00012380


	//   ....[88]....
        /*087c*/ 	.word	0x000123d0


	//   ....[89]....
        /*0880*/ 	.word	0x00012410


	//   ....[90]....
        /*0884*/ 	.word	0x00012440


	//   ....[91]....
        /*0888*/ 	.word	0x00012470


	//   ....[92]....
        /*088c*/ 	.word	0x000124a0


	//   ....[93]....
        /*0890*/ 	.word	0x000124d0


	//   ....[94]....
        /*0894*/ 	.word	0x00012690


	//   ....[95]....
        /*0898*/ 	.word	0x000126c0


	//   ....[96]....
        /*089c*/ 	.word	0x000126f0


	//   ....[97]....
        /*08a0*/ 	.word	0x00012720


	//   ....[98]....
        /*08a4*/ 	.word	0x00012750


	//   ....[99]....
        /*08a8*/ 	.word	0x00012780


	//   ....[100]....
        /*08ac*/ 	.word	0x00012850


	//   ....[101]....
        /*08b0*/ 	.word	0x00012870


	//   ....[102]....
        /*08b4*/ 	.word	0x00012880


	//   ....[103]....
        /*08b8*/ 	.word	0x00012900


	//   ....[104]....
        /*08bc*/ 	.word	0x00013440


	//   ....[105]....
        /*08c0*/ 	.word	0x000139f0


	//   ....[106]....
        /*08c4*/ 	.word	0x00013bc0


	//   ....[107]....
        /*08c8*/ 	.word	0x00013c10


	//   ....[108]....
        /*08cc*/ 	.word	0x00013c70


	//   ....[109]....
        /*08d0*/ 	.word	0x00013d10


	//   ....[110]....
        /*08d4*/ 	.word	0x00013de0


	//   ....[111]....
        /*08d8*/ 	.word	0x00013ee0


	//   ....[112]....
        /*08dc*/ 	.word	0x00013fb0


	//   ....[113]....
        /*08e0*/ 	.word	0x000140c0


	//   ....[114]....
        /*08e4*/ 	.word	0x00014120


	//   ....[115]....
        /*08e8*/ 	.word	0x00014230


	//   ....[116]....
        /*08ec*/ 	.word	0x00014290


	//   ....[117]....
        /*08f0*/ 	.word	0x000143a0


	//   ....[118]....
        /*08f4*/ 	.word	0x00014400


	//   ....[119]....
        /*08f8*/ 	.word	0x000144f0


	//   ....[120]....
        /*08fc*/ 	.word	0x00014570


	//   ....[121]....
        /*0900*/ 	.word	0x00014650


	//   ....[122]....
        /*0904*/ 	.word	0x000149c0


	//   ....[123]....
        /*0908*/ 	.word	0x00014a60


	//   ....[124]....
        /*090c*/ 	.word	0x00014bf0


	//   ....[125]....
        /*0910*/ 	.word	0x00014c70


	//   ....[126]....
        /*0914*/ 	.word	0x00014cf0


	//   ....[127]....
        /*0918*/ 	.word	0x00014d70


	//   ....[128]....
        /*091c*/ 	.word	0x00014df0


	//   ....[129]....
        /*0920*/ 	.word	0x00014e80


	//   ....[130]....
        /*0924*/ 	.word	0x00014f20


	//   ....[131]....
        /*0928*/ 	.word	0x00014fd0


	//   ....[132]....
        /*092c*/ 	.word	0x00015050


	//   ....[133]....
        /*0930*/ 	.word	0x000150d0


	//   ....[134]....
        /*0934*/ 	.word	0x00015150


	//   ....[135]....
        /*0938*/ 	.word	0x000151e0


	//   ....[136]....
        /*093c*/ 	.word	0x00015260


	//   ....[137]....
        /*0940*/ 	.word	0x00015310


	//   ....[138]....
        /*0944*/ 	.word	0x00015360


	//   ....[139]....
        /*0948*/ 	.word	0x00015420


	//   ....[140]....
        /*094c*/ 	.word	0x00015550


	//----- nvinfo : EIATTR_REG_RECONFIG
	.align		4
.L_531:
        /*0950*/ 	.byte	0x01, 0x54
	.zero		2


	//----- nvinfo : EIATTR_SYSCALL_OFFSETS
	.align		4
        /*0954*/ 	.byte	0x04, 0x46
        /*0956*/ 	.short	(.L_533 - .L_532)


	//   ....[0]....
.L_532:
        /*0958*/ 	.word	0x00001ae0


	//   ....[1]....
        /*095c*/ 	.word	0x0000e310


	//   ....[2]....
        /*0960*/ 	.word	0x0000e460


	//   ....[3]....
        /*0964*/ 	.word	0x0000e560


	//   ....[4]....
        /*0968*/ 	.word	0x0000ee90


	//----- nvinfo : EIATTR_MBARRIER_INSTR_OFFSETS
	.align		4
.L_533:
        /*096c*/ 	.byte	0x04, 0x39
        /*096e*/ 	.short	(.L_535 - .L_534)


	//   ....[0]....
.L_534:
        /*0970*/ 	.word	0x00000250
        /*0974*/ 	.word	0x000000ff
        /*0978*/ 	.word	0x00034800
        /*097c*/ 	.short	0x0100
        /*097e*/ 	.byte	0x08
	.zero		1


	//   ....[1]....
        /*0980*/ 	.word	0x00000260
        /*0984*/ 	.word	0x000000ff
        /*0988*/ 	.word	0x00034820
        /*098c*/ 	.short	0x0100
        /*098e*/ 	.byte	0x08
	.zero		1


	//   ....[2]....
        /*0990*/ 	.word	0x00000350
        /*0994*/ 	.word	0x000000ff
        /*0998*/ 	.word	0x00034830
        /*099c*/ 	.short	0x0100
        /*099e*/ 	.byte	0x08
	.zero		1


	//   ....[3]....
        /*09a0*/ 	.word	0x00000360
        /*09a4*/ 	.word	0x000000ff
        /*09a8*/ 	.word	0x00034840
        /*09ac*/ 	.short	0x0100
        /*09ae*/ 	.byte	0x08
	.zero		1


	//   ....[4]....
        /*09b0*/ 	.word	0x00000370
        /*09b4*/ 	.word	0x000000ff
        /*09b8*/ 	.word	0x00034838
        /*09bc*/ 	.short	0x0100
        /*09be*/ 	.byte	0x08
	.zero		1


	//   ....[5]....
        /*09c0*/ 	.word	0x00000380
        /*09c4*/ 	.word	0x000000ff
        /*09c8*/ 	.word	0x00034848
        /*09cc*/ 	.short	0x0100
        /*09ce*/ 	.byte	0x08
	.zero		1


	//   ....[6]....
        /*09d0*/ 	.word	0x000004b0
        /*09d4*/ 	.word	0x000000ff
        /*09d8*/ 	.word	0x00034850
        /*09dc*/ 	.short	0x0100
        /*09de*/ 	.byte	0x08
	.zero		1


	//   ....[7]....
        /*09e0*/ 	.word	0x000004c0
        /*09e4*/ 	.word	0x000000ff
        /*09e8*/ 	.word	0x00034860
        /*09ec*/ 	.short	0x0100
        /*09ee*/ 	.byte	0x08
	.zero		1


	//   ....[8]....
        /*09f0*/ 	.word	0x000004d0
        /*09f4*/ 	.word	0x000000ff
        /*09f8*/ 	.word	0x00034858
        /*09fc*/ 	.short	0x0100
        /*09fe*/ 	.byte	0x08
	.zero		1


	//   ....[9]....
        /*0a00*/ 	.word	0x000004e0
        /*0a04*/ 	.word	0x000000ff
        /*0a08*/ 	.word	0x00034868
        /*0a0c*/ 	.short	0x0100
        /*0a0e*/ 	.byte	0x08
	.zero		1


	//   ....[10]....
        /*0a10*/ 	.word	0x000005d0
        /*0a14*/ 	.word	0x000000ff
        /*0a18*/ 	.word	0x00034870
        /*0a1c*/ 	.short	0x0100
        /*0a1e*/ 	.byte	0x06
	.zero		1


	//   ....[11]....
        /*0a20*/ 	.word	0x000005e0
        /*0a24*/ 	.word	0x000000ff
        /*0a28*/ 	.word	0x00034880
        /*0a2c*/ 	.short	0x0100
        /*0a2e*/ 	.byte	0x06
	.zero		1


	//   ....[12]....
        /*0a30*/ 	.word	0x000005f0
        /*0a34*/ 	.word	0x000000ff
        /*0a38*/ 	.word	0x00034878
        /*0a3c*/ 	.short	0x0100
        /*0a3e*/ 	.byte	0x06
	.zero		1


	//   ....[13]....
        /*0a40*/ 	.word	0x00000600
        /*0a44*/ 	.word	0x000000ff
        /*0a48*/ 	.word	0x00034888
        /*0a4c*/ 	.short	0x0100
        /*0a4e*/ 	.byte	0x06
	.zero		1


	//   ....[14]....
        /*0a50*/ 	.word	0x00000730
        /*0a54*/ 	.word	0x000000ff
        /*0a58*/ 	.word	0x00034890
        /*0a5c*/ 	.short	0x0100
        /*0a5e*/ 	.byte	0x08
	.zero		1


	//   ....[15]....
        /*0a60*/ 	.word	0x00000740
        /*0a64*/ 	.word	0x000000ff
        /*0a68*/ 	.word	0x000348a0
        /*0a6c*/ 	.short	0x0100
        /*0a6e*/ 	.byte	0x08
	.zero		1


	//   ....[16]....
        /*0a70*/ 	.word	0x00000750
        /*0a74*/ 	.word	0x000000ff
        /*0a78*/ 	.word	0x00034898
        /*0a7c*/ 	.short	0x0100
        /*0a7e*/ 	.byte	0x08
	.zero		1


	//   ....[17]....
        /*0a80*/ 	.word	0x00000760
        /*0a84*/ 	.word	0x000000ff
        /*0a88*/ 	.word	0x000348a8
        /*0a8c*/ 	.short	0x0100
        /*0a8e*/ 	.byte	0x08
	.zero		1


	//   ....[18]....
        /*0a90*/ 	.word	0x00000890
        /*0a94*/ 	.word	0x000000ff
        /*0a98*/ 	.word	0x000348b0
        /*0a9c*/ 	.short	0x0100
        /*0a9e*/ 	.byte	0x08
	.zero		1


	//   ....[19]....
        /*0aa0*/ 	.word	0x000008a0
        /*0aa4*/ 	.word	0x000000ff
        /*0aa8*/ 	.word	0x000348c0
        /*0aac*/ 	.short	0x0100
        /*0aae*/ 	.byte	0x08
	.zero		1


	//   ....[20]....
        /*0ab0*/ 	.word	0x000008b0
        /*0ab4*/ 	.word	0x000000ff
        /*0ab8*/ 	.word	0x000348b8
        /*0abc*/ 	.short	0x0100
        /*0abe*/ 	.byte	0x08
	.zero		1


	//   ....[21]....
        /*0ac0*/ 	.word	0x000008c0
        /*0ac4*/ 	.word	0x000000ff
        /*0ac8*/ 	.word	0x000348c8
        /*0acc*/ 	.short	0x0100
        /*0ace*/ 	.byte	0x08
	.zero		1


	//   ....[22]....
        /*0ad0*/ 	.word	0x00001b40
        /*0ad4*/ 	.word	0x000000ff
        /*0ad8*/ 	.word	0x00034800
        /*0adc*/ 	.short	0x010a
        /*0ade*/ 	.byte	0x25
	.zero		1


	//   ....[23]....
        /*0ae0*/ 	.word	0x00001bc0
        /*0ae4*/ 	.word	0x00000002
        /*0ae8*/ 	.word	0x00034830
        /*0aec*/ 	.short	0x010a
        /*0aee*/ 	.byte	0x3f
	.zero		1


	//   ....[24]....
        /*0af0*/ 	.word	0x00001c20
        /*0af4*/ 	.word	0x00000002
        /*0af8*/ 	.word	0x00034830
        /*0afc*/ 	.short	0x010a
        /*0afe*/ 	.byte	0x3f
	.zero		1


	//   ....[25]....
        /*0b00*/ 	.word	0x00002440
        /*0b04*/ 	.word	0x00000002
        /*0b08*/ 	.word	0x00000000
        /*0b0c*/ 	.short	0x0101
        /*0b0e*/ 	.byte	0x3f
	.zero		1


	//   ....[26]....
        /*0b10*/ 	.word	0x000041b0
        /*0b14*/ 	.word	0x000000ff
        /*0b18*/ 	.word	0x00034830
        /*0b1c*/ 	.short	0x010a
        /*0b1e*/ 	.byte	0x3a
	.zero		1


	//   ....[27]....
        /*0b20*/ 	.word	0x000041f0
        /*0b24*/ 	.word	0x000000ff
        /*0b28*/ 	.word	0x00034830
        /*0b2c*/ 	.short	0x010a
        /*0b2e*/ 	.byte	0x3a
	.zero		1


	//   ....[28]....
        /*0b30*/ 	.word	0x00004a20
        /*0b34*/ 	.word	0x000000ff
        /*0b38*/ 	.word	0x00034850
        /*0b3c*/ 	.short	0x010a
        /*0b3e*/ 	.byte	0x07
	.zero		1


	//   ....[29]....
        /*0b40*/ 	.word	0x00004a60
        /*0b44*/ 	.word	0x000000ff
        /*0b48*/ 	.word	0x00034850
        /*0b4c*/ 	.short	0x010a
        /*0b4e*/ 	.byte	0x07
	.zero		1


	//   ....[30]....
        /*0b50*/ 	.word	0x00006440
        /*0b54*/ 	.word	0x00000008
        /*0b58*/ 	.word	0x00000000
        /*0b5c*/ 	.short	0x0101
        /*0b5e*/ 	.byte	0x3f
	.zero		1


	//   ....[31]....
        /*0b60*/ 	.word	0x000064a0
        /*0b64*/ 	.word	0x00000008
        /*0b68*/ 	.word	0x00000000
        /*0b6c*/ 	.short	0x0101
        /*0b6e*/ 	.byte	0x3f
	.zero		1


	//   ....[32]....
        /*0b70*/ 	.word	0x00006b80
        /*0b74*/ 	.word	0x000000ff
        /*0b78*/ 	.word	0x00034830
        /*0b7c*/ 	.short	0x010a
        /*0b7e*/ 	.byte	0x06
	.zero		1


	//   ....[33]....
        /*0b80*/ 	.word	0x00006bc0
        /*0b84*/ 	.word	0x000000ff
        /*0b88*/ 	.word	0x00034830
        /*0b8c*/ 	.short	0x010a
        /*0b8e*/ 	.byte	0x06
	.zero		1


	//   ....[34]....
        /*0b90*/ 	.word	0x000073f0
        /*0b94*/ 	.word	0x000000ff
        /*0b98*/ 	.word	0x00034850
        /*0b9c*/ 	.short	0x010a
        /*0b9e*/ 	.byte	0x07
	.zero		1


	//   ....[35]....
        /*0ba0*/ 	.word	0x00007430
        /*0ba4*/ 	.word	0x000000ff
        /*0ba8*/ 	.word	0x00034850
        /*0bac*/ 	.short	0x010a
        /*0bae*/ 	.byte	0x07
	.zero		1


	//   ....[36]....
        /*0bb0*/ 	.word	0x000084d0
        /*0bb4*/ 	.word	0x0000001f
        /*0bb8*/ 	.word	0x00000000
        /*0bbc*/ 	.short	0x0101
        /*0bbe*/ 	.byte	0x3f
	.zero		1


	//   ....[37]....
        /*0bc0*/ 	.word	0x00008560
        /*0bc4*/ 	.word	0x00000023
        /*0bc8*/ 	.word	0x00000000
        /*0bcc*/ 	.short	0x0101
        /*0bce*/ 	.byte	0x3f
	.zero		1


	//   ....[38]....
        /*0bd0*/ 	.word	0x00008f90
        /*0bd4*/ 	.word	0x000000ff
        /*0bd8*/ 	.word	0x00034850
        /*0bdc*/ 	.short	0x010a
        /*0bde*/ 	.byte	0x05
	.zero		1


	//   ....[39]....
        /*0be0*/ 	.word	0x00008fd0
        /*0be4*/ 	.word	0x000000ff
        /*0be8*/ 	.word	0x00034850
        /*0bec*/ 	.short	0x010a
        /*0bee*/ 	.byte	0x05
	.zero		1


	//   ....[40]....
        /*0bf0*/ 	.word	0x000094f0
        /*0bf4*/ 	.word	0x00000008
        /*0bf8*/ 	.word	0x00000000
        /*0bfc*/ 	.short	0x0101
        /*0bfe*/ 	.byte	0x3f
	.zero		1


	//   ....[41]....
        /*0c00*/ 	.word	0x0000aab0
        /*0c04*/ 	.word	0x00000000
        /*0c08*/ 	.word	0x00000000
        /*0c0c*/ 	.short	0x0101
        /*0c0e*/ 	.byte	0x3f
	.zero		1


	//   ....[42]....
        /*0c10*/ 	.word	0x0000b120
        /*0c14*/ 	.word	0x00000006
        /*0c18*/ 	.word	0x00000000
        /*0c1c*/ 	.short	0x0101
        /*0c1e*/ 	.byte	0x3f
	.zero		1


	//   ....[43]....
        /*0c20*/ 	.word	0x0000e940
        /*0c24*/ 	.word	0x00000000
        /*0c28*/ 	.word	0x00034840
        /*0c2c*/ 	.short	0x010a
        /*0c2e*/ 	.byte	0x3f
	.zero		1


	//   ....[44]....
        /*0c30*/ 	.word	0x0000f900
        /*0c34*/ 	.word	0x00000012
        /*0c38*/ 	.word	0x00034800
        /*0c3c*/ 	.short	0x0107
        /*0c3e*/ 	.byte	0x3f
	.zero		1


	//   ....[45]....
        /*0c40*/ 	.word	0x0000fa10
        /*0c44*/ 	.word	0x00000012
        /*0c48*/ 	.word	0x00034800
        /*0c4c*/ 	.short	0x0101
        /*0c4e*/ 	.byte	0x3f
	.zero		1


	//   ....[46]....
        /*0c50*/ 	.word	0x0000fa30
        /*0c54*/ 	.word	0x00000012
        /*0c58*/ 	.word	0x00034820
        /*0c5c*/ 	.short	0x010a
        /*0c5e*/ 	.byte	0x3f
	.zero		1


	//   ....[47]....
        /*0c60*/ 	.word	0x0000fdf0
        /*0c64*/ 	.word	0x00000003
        /*0c68*/ 	.word	0x00034840
        /*0c6c*/ 	.short	0x010a
        /*0c6e*/ 	.byte	0x3f
	.zero		1


	//   ....[48]....
        /*0c70*/ 	.word	0x00010280
        /*0c74*/ 	.word	0x00000003
        /*0c78*/ 	.word	0x00000060
        /*0c7c*/ 	.short	0x010a
        /*0c7e*/ 	.byte	0x3f
	.zero		1


	//   ....[49]....
        /*0c80*/ 	.word	0x00010910
        /*0c84*/ 	.word	0x00000003
        /*0c88*/ 	.word	0x00034840
        /*0c8c*/ 	.short	0x010a
        /*0c8e*/ 	.byte	0x3f
	.zero		1


	//   ....[50]....
        /*0c90*/ 	.word	0x00010da0
        /*0c94*/ 	.word	0x00000002
        /*0c98*/ 	.word	0x00000060
        /*0c9c*/ 	.short	0x010a
        /*0c9e*/ 	.byte	0x3f
	.zero		1


	//   ....[51]....
        /*0ca0*/ 	.word	0x00011370
        /*0ca4*/ 	.word	0x00000002
        /*0ca8*/ 	.word	0x00034840
        /*0cac*/ 	.short	0x010a
        /*0cae*/ 	.byte	0x3f
	.zero		1


	//   ....[52]....
        /*0cb0*/ 	.word	0x00011800
        /*0cb4*/ 	.word	0x00000002
        /*0cb8*/ 	.word	0x00000060
        /*0cbc*/ 	.short	0x010a
        /*0cbe*/ 	.byte	0x3f
	.zero		1


	//   ....[53]....
        /*0cc0*/ 	.word	0x00011d80
        /*0cc4*/ 	.word	0x00000000
        /*0cc8*/ 	.word	0x00034860
        /*0ccc*/ 	.short	0x010a
        /*0cce*/ 	.byte	0x3f
	.zero		1


	//   ....[54]....
        /*0cd0*/ 	.word	0x000133c0
        /*0cd4*/ 	.word	0x00000000
        /*0cd8*/ 	.word	0x00034820
        /*0cdc*/ 	.short	0x010a
        /*0cde*/ 	.byte	0x3f
	.zero		1


	//   ....[55]....
        /*0ce0*/ 	.word	0x000135b0
        /*0ce4*/ 	.word	0x00000006
        /*0ce8*/ 	.word	0x00000000
        /*0cec*/ 	.short	0x010a
        /*0cee*/ 	.byte	0x3f
	.zero		1


	//   ....[56]....
        /*0cf0*/ 	.word	0x000135e0
        /*0cf4*/ 	.word	0x00000007
        /*0cf8*/ 	.word	0x00000000
        /*0cfc*/ 	.short	0x010a
        /*0cfe*/ 	.byte	0x3f
	.zero		1


	//   ....[57]....
        /*0d00*/ 	.word	0x00013640
        /*0d04*/ 	.word	0x00000004
        /*0d08*/ 	.word	0x00000000
        /*0d0c*/ 	.short	0x010a
        /*0d0e*/ 	.byte	0x3f
	.zero		1


	//   ....[58]....
        /*0d10*/ 	.word	0x00013670
        /*0d14*/ 	.word	0x00000003
        /*0d18*/ 	.word	0x00000000
        /*0d1c*/ 	.short	0x010a
        /*0d1e*/ 	.byte	0x3f
	.zero		1


	//   ....[59]....
        /*0d20*/ 	.word	0x000136e0
        /*0d24*/ 	.word	0x00000003
        /*0d28*/ 	.word	0x00034800
        /*0d2c*/ 	.short	0x010a
        /*0d2e*/ 	.byte	0x3f
	.zero		1


	//   ....[60]....
        /*0d30*/ 	.word	0x00013730
        /*0d34*/ 	.word	0x00000002
        /*0d38*/ 	.word	0x00034830
        /*0d3c*/ 	.short	0x010a
        /*0d3e*/ 	.byte	0x3f
	.zero		1


	//   ....[61]....
        /*0d40*/ 	.word	0x00013790
        /*0d44*/ 	.word	0x00000007
        /*0d48*/ 	.word	0x00034830
        /*0d4c*/ 	.short	0x010a
        /*0d4e*/ 	.byte	0x3f
	.zero		1


	//   ....[62]....
        /*0d50*/ 	.word	0x000137f0
        /*0d54*/ 	.word	0x00000003
        /*0d58*/ 	.word	0x00034850
        /*0d5c*/ 	.short	0x010a
        /*0d5e*/ 	.byte	0x3f
	.zero		1


	//   ....[63]....
        /*0d60*/ 	.word	0x00013850
        /*0d64*/ 	.word	0x00000007
        /*0d68*/ 	.word	0x00034830
        /*0d6c*/ 	.short	0x010a
        /*0d6e*/ 	.byte	0x3f
	.zero		1


	//   ....[64]....
        /*0d70*/ 	.word	0x000138b0
        /*0d74*/ 	.word	0x00000003
        /*0d78*/ 	.word	0x00034850
        /*0d7c*/ 	.short	0x010a
        /*0d7e*/ 	.byte	0x3f
	.zero		1


	//   ....[65]....
        /*0d80*/ 	.word	0x00013910
        /*0d84*/ 	.word	0x00000003
        /*0d88*/ 	.word	0x00034850
        /*0d8c*/ 	.short	0x010a
        /*0d8e*/ 	.byte	0x3f
	.zero		1


	//   ....[66]....
        /*0d90*/ 	.word	0x00013ab0
        /*0d94*/ 	.word	0x00000000
        /*0d98*/ 	.word	0x00034840
        /*0d9c*/ 	.short	0x010a
        /*0d9e*/ 	.byte	0x3f
	.zero		1


	//   ....[67]....
        /*0da0*/ 	.word	0x000146d0
        /*0da4*/ 	.word	0x00000012
        /*0da8*/ 	.word	0x00034820
        /*0dac*/ 	.short	0x010a
        /*0dae*/ 	.byte	0x3f
	.zero		1


	//   ....[68]....
        /*0db0*/ 	.word	0x00014720
        /*0db4*/ 	.word	0x00000003
        /*0db8*/ 	.word	0x00034840
        /*0dbc*/ 	.short	0x010a
        /*0dbe*/ 	.byte	0x3f
	.zero		1


	//   ....[69]....
        /*0dc0*/ 	.word	0x00014770
        /*0dc4*/ 	.word	0x00000003
        /*0dc8*/ 	.word	0x00000060
        /*0dcc*/ 	.short	0x010a
        /*0dce*/ 	.byte	0x3f
	.zero		1


	//   ....[70]....
        /*0dd0*/ 	.word	0x000147c0
        /*0dd4*/ 	.word	0x00000003
        /*0dd8*/ 	.word	0x00034840
        /*0ddc*/ 	.short	0x010a
        /*0dde*/ 	.byte	0x3f
	.zero		1


	//   ....[71]....
        /*0de0*/ 	.word	0x00014810
        /*0de4*/ 	.word	0x00000002
        /*0de8*/ 	.word	0x00000060
        /*0dec*/ 	.short	0x010a
        /*0dee*/ 	.byte	0x3f
	.zero		1


	//   ....[72]....
        /*0df0*/ 	.word	0x00014860
        /*0df4*/ 	.word	0x00000002
        /*0df8*/ 	.word	0x00034840
        /*0dfc*/ 	.short	0x010a
        /*0dfe*/ 	.byte	0x3f
	.zero		1


	//   ....[73]....
        /*0e00*/ 	.word	0x000148b0
        /*0e04*/ 	.word	0x00000002
        /*0e08*/ 	.word	0x00000060
        /*0e0c*/ 	.short	0x010a
        /*0e0e*/ 	.byte	0x3f
	.zero		1


	//   ....[74]....
        /*0e10*/ 	.word	0x00014900
        /*0e14*/ 	.word	0x00000000
        /*0e18*/ 	.word	0x00034860
        /*0e1c*/ 	.short	0x010a
        /*0e1e*/ 	.byte	0x3f
	.zero		1


	//   ....[75]....
        /*0e20*/ 	.word	0x00015470
        /*0e24*/ 	.word	0x00000000
        /*0e28*/ 	.word	0x00034820
        /*0e2c*/ 	.short	0x010a
        /*0e2e*/ 	.byte	0x3f
	.zero		1


	//   ....[76]....
        /*0e30*/ 	.word	0x00015610
        /*0e34*/ 	.word	0x00000006
        /*0e38*/ 	.word	0x00000000
        /*0e3c*/ 	.short	0x010a
        /*0e3e*/ 	.byte	0x3f
	.zero		1


	//   ....[77]....
        /*0e40*/ 	.word	0x00015660
        /*0e44*/ 	.word	0x00000007
        /*0e48*/ 	.word	0x00000000
        /*0e4c*/ 	.short	0x010a
        /*0e4e*/ 	.byte	0x3f
	.zero		1


	//   ....[78]....
        /*0e50*/ 	.word	0x000156b0
        /*0e54*/ 	.word	0x00000004
        /*0e58*/ 	.word	0x00000000
        /*0e5c*/ 	.short	0x010a
        /*0e5e*/ 	.byte	0x3f
	.zero		1


	//----- nvinfo : EIATTR_NUM_MBARRIERS
	.align		4
.L_535:
        /*0e60*/ 	.byte	0x03, 0x38
        /*0e62*/ 	.short	0x0016


	//----- nvinfo : EIATTR_EXIT_INSTR_OFFSETS
	.align		4
        /*0e64*/ 	.byte	0x04, 0x1c
        /*0e66*/ 	.short	(.L_537 - .L_536)


	//   ....[0]....
.L_536:
        /*0e68*/ 	.word	0x00000a30


	//   ....[1]....
        /*0e6c*/ 	.word	0x0000c570


	//   ....[2]....
        /*0e70*/ 	.word	0x000136c0


	//----- nvinfo : EIATTR_MAX_THREADS
	.align		4
.L_537:
        /*0e74*/ 	.byte	0x04, 0x05
        /*0e76*/ 	.short	(.L_539 - .L_538)
.L_538:
        /*0e78*/ 	.word	0x00000180
        /*0e7c*/ 	.word	0x00000001
        /*0e80*/ 	.word	0x00000001


	//----- nvinfo : EIATTR_CRS_STACK_SIZE
	.align		4
.L_539:
        /*0e84*/ 	.byte	0x04, 0x1e
        /*0e86*/ 	.short	(.L_541 - .L_540)
.L_540:
        /*0e88*/ 	.word	0x00000000


	//----- nvinfo : EIATTR_CBANK_PARAM_SIZE
	.align		4
.L_541:
        /*0e8c*/ 	.byte	0x03, 0x19
        /*0e8e*/ 	.short	0x0af0


	//----- nvinfo : EIATTR_PARAM_CBANK
	.align		4
        /*0e90*/ 	.byte	0x04, 0x0a
        /*0e92*/ 	.short	(.L_543 - .L_542)
	.align		4
.L_542:
        /*0e94*/ 	.word	index@(.nv.constant0._ZN7cutlass13device_kernelIN5flash11enable_sm90INS1_16FlashAttnFwdSm90INS1_25CollectiveMainloopFwdSm90ILi2EN4cute5tupleIJNS5_1CILi1EEES8_S8_EEENS6_IJNS7_ILi128EEESA_NS7_ILi192EEEEEELi128ENS_10bfloat16_tEfNS_4arch4Sm90ELb1ELb0ELb0ELb1ELb0ELb0ELb0ELb1ELb1ELb1ELb1ELb0EEENS1_21CollectiveEpilogueFwdINS6_IJSA_SA_SA_EEES9_SD_SF_Li256ELb1ELb1ELb1ELb0EEENS1_36VarlenDynamicPersistentTileSchedulerILi128ELi128ELi256ELi128ELb1ELb1ELb1ELb1ELb1ELb1EEEEEEEEEvNT_6ParamsE)
        /*0e98*/ 	.short	0x0210
        /*0e9a*/ 	.short	0x0af0


	//----- nvinfo : EIATTR_SW_WAR
	.align		4
.L_543:
        /*0e9c*/ 	.byte	0x04, 0x36
        /*0e9e*/ 	.short	(.L_545 - .L_544)
.L_544:
        /*0ea0*/ 	.word	0x00000008
.L_545:


//--------------------- .nv.info._ZN7cutlass13device_kernelIN5flash11enable_sm90INS1_16FlashAttnFwdSm90INS1_25CollectiveMainloopFwdSm90ILi2EN4cute5tupleIJNS5_1CILi1EEES8_S8_EEENS6_IJNS7_ILi128EEESA_NS7_ILi192EEEEEELi128ENS_10bfloat16_tEfNS_4arch4Sm90ELb1ELb0ELb0ELb1ELb0ELb1ELb0ELb1ELb1ELb1ELb1ELb0EEENS1_21CollectiveEpilogueFwdINS6_IJSA_SA_SA_EEES9_SD_SF_Li256ELb1ELb1ELb1ELb0EEENS1_36VarlenDynamicPersistentTileSchedulerILi128ELi128ELi256ELi128ELb1ELb1ELb1ELb1ELb1ELb1EEEEEEEEEvNT_6ParamsE --------------------------
	.section	.nv.info._ZN7cutlass13device_kernelIN5flash11enable_sm90INS1_16FlashAttnFwdSm90INS1_25CollectiveMainloopFwdSm90ILi2EN4cute5tupleIJNS5_1CILi1EEES8_S8_EEENS6_IJNS7_ILi128EEESA_NS7_ILi192EEEEEELi128ENS_10bfloat16_tEfNS_4arch4Sm90ELb1ELb0ELb0ELb1ELb0ELb1ELb0ELb1ELb1ELb1ELb1ELb0EEENS1_21CollectiveEpilogueFwdINS6_IJSA_SA_SA_EEES9_SD_SF_Li256ELb1ELb1ELb1ELb0EEENS1_36VarlenDynamicPersistentTileSchedulerILi128ELi128ELi256ELi128ELb1ELb1ELb1ELb1ELb1ELb1EEEEEEEEEvNT_6ParamsE,"",@"SHT_CUDA_INFO"
	.sectionflags	@""
	.align	4


	//----- nvinfo : EIATTR_CUDA_API_VERSION
	.align		4
        /*0000*/ 	.byte	0x04, 0x37
        /*0002*/ 	.short	(.L_547 - .L_546)
.L_546:
        /*0004*/ 	.word	0x00000082


	//----- nvinfo : EIATTR_KPARAM_INFO
	.align		4
.L_547:
        /*0008*/ 	.byte	0x04, 0x17
        /*000a*/ 	.short	(.L_549 - .L_548)
.L_548:
        /*000c*/ 	.word	0x00000000
        /*0010*/ 	.short	0x0000
        /*0012*/ 	.short	0x0070
        /*0014*/ 	.byte	0x00, 0xf0, 0x01, 0x2a


	//----- nvinfo : EIATTR_SPARSE_MMA_MASK
	.align		4
.L_549:
        /*0018*/ 	.byte	0x03, 0x50
        /*001a*/ 	.short	0x0000


	//----- nvinfo : EIATTR_MAXREG_COUNT
	.align		4
        /*001c*/ 	.byte	0x03, 0x1b
        /*001e*/ 	.short	0x00a8


	//----- nvinfo : EIATTR_NUM_BARRIERS
	.align		4
        /*0020*/ 	.byte	0x02, 0x4c
        /*0022*/ 	.byte	0x10
	.zero		1


	//----- nvinfo : EIATTR_EXTERNS
	.align		4
        /*0024*/ 	.byte	0x04, 0x0f
        /*0026*/ 	.short	(.L_551 - .L_550)


	//   ....[0]....
	.align		4
.L_550:
        /*0028*/ 	.word	index@(__assertfail)


	//----- nvinfo : EIATTR_ANNOTATIONS
	.align		4
.L_551:
        /*002c*/ 	.byte	0x04, 0x55
        /*002e*/ 	.short	(.L_553 - .L_552)


	//   ....[0]....
.L_552:
        /* <DEDUP_REMOVED lines=136> */


	//----- nvinfo : EIATTR_MERCURY_ISA_VERSION
	.align		4
.L_553:
        /*0898*/ 	.byte	0x03, 0x5f
        /*089a*/ 	.short	0x0101


	//----- nvinfo : EIATTR_UNUSED_LOAD_BYTE_OFFSET
	.align		4
        /*089c*/ 	.byte	0x04, 0x44
        /*089e*/ 	.short	(.L_555 - .L_554)


	//   ....[0]....
.L_554:
        /*08a0*/ 	.word	0x00000ab0
        /*08a4*/ 	.word	0x0000fff0


	//   ....[1]....
        /*08a8*/ 	.word	0x0001b7c0
        /*08ac*/ 	.word	0x0000fff0


	//----- nvinfo : EIATTR_INT_WARP_WIDE_INSTR_OFFSETS
	.align		4
.L_555:
        /*08b0*/ 	.byte	0x04, 0x31
        /*08b2*/ 	.short	(.L_557 - .L_556)


	//   ....[0]....
.L_556:
        /*08b4*/ 	.word	0x00000190


	//   ....[1]....
        /*08b8*/ 	.word	0x000001d0


	//   ....[2]....
        /*08bc*/ 	.word	0x00000240


	//   ....[3]....
        /*08c0*/ 	.word	0x00021a80


	//   ....[4]....
        /*08c4*/ 	.word	0x00021b10


	//   ....[5]....
        /*08c8*/ 	.word	0x000255b0


	//   ....[6]....
        /*08cc*/ 	.word	0x00025610


	//----- nvinfo : EIATTR_COOP_GROUP_MASK_REGIDS
	.align		4
.L_557:
        /*08d0*/ 	.byte	0x04, 0x29
        /*08d2*/ 	.short	(.L_559 - .L_558)


	//   ....[0]....
.L_558:
        /*08d4*/ 	.word	0xffffffff


	//   ....[1]....
        /*08d8*/ 	.word	0xffffffff


	//   ....[2]....
        /*08dc*/ 	.word	0xffffffff


	//   ....[3]....
        /*08e0*/ 	.word	0xffffffff


	//   ....[4]....
        /*08e4*/ 	.word	0xffffffff


	//   ....[5]....
        /*08e8*/ 	.word	0xffffffff


	//   ....[6]....
        /*08ec*/ 	.word	0xffffffff


	//   ....[7]....
        /*08f0*/ 	.word	0xffffffff


	//   ....[8]....
        /*08f4*/ 	.word	0xffffffff


	//   ....[9]....
        /*08f8*/ 	.word	0xffffffff


	//   ....[10]....
        /*08fc*/ 	.word	0xffffffff


	//   ....[11]....
        /*0900*/ 	.word	0xffffffff


	//   ....[12]....
        /*0904*/ 	.word	0xffffffff


	//   ....[13]....
        /*0908*/ 	.word	0xffffffff


	//   ....[14]....
        /*090c*/ 	.word	0xffffffff


	//   ....[15]....
        /*0910*/ 	.word	0xffffffff


	//   ....[16]....
        /*0914*/ 	.word	0xffffffff


	//   ....[17]....
        /*0918*/ 	.word	0xffffffff


	//   ....[18]....
        /*091c*/ 	.word	0xffffffff


	//   ....[19]....
        /*0920*/ 	.word	0xffffffff


	//   ....[20]....
        /*0924*/ 	.word	0xffffffff


	//   ....[21]....
        /*0928*/ 	.word	0xffffffff


	//   ....[22]....
        /*092c*/ 	.word	0xffffffff


	//   ....[23]....
        /*0930*/ 	.word	0xffffffff


	//   ....[24]....
        /*0934*/ 	.word	0xffffffff


	//   ....[25]....
        /*0938*/ 	.word	0xffffffff


	//   ....[26]....
        /*093c*/ 	.word	0xffffffff


	//   ....[27]....
        /*0940*/ 	.word	0xffffffff


	//   ....[28]....
        /*0944*/ 	.word	0xffffffff


	//   ....[29]....
        /*0948*/ 	.word	0xffffffff


	//   ....[30]....
        /*094c*/ 	.word	0xffffffff


	//   ....[31]....
        /*0950*/ 	.word	0xffffffff


	//   ....[32]....
        /*0954*/ 	.word	0xffffffff


	//   ....[33]....
        /*0958*/ 	.word	0xffffffff


	//   ....[34]....
        /*095c*/ 	.word	0xffffffff


	//   ....[35]....
        /*0960*/ 	.word	0xffffffff


	//   ....[36]....
        /*0964*/ 	.word	0xffffffff


	//   ....[37]....
        /*0968*/ 	.word	0xffffffff


	//   ....[38]....
        /*096c*/ 	.word	0xffffffff


	//   ....[39]....
        /*0970*/ 	.word	0xffffffff


	//   ....[40]....
        /*0974*/ 	.word	0xffffffff


	//   ....[41]....
        /*0978*/ 	.word	0xffffffff


	//   ....[42]....
        /*097c*/ 	.word	0xffffffff


	//   ....[43]....
        /*0980*/ 	.word	0xffffffff


	//   ....[44]....
        /*0984*/ 	.word	0xffffffff


	//   ....[45]....
        /*0988*/ 	.word	0xffffffff


	//   ....[46]....
        /*098c*/ 	.word	0xffffffff


	//   ....[47]....
        /*0990*/ 	.word	0xffffffff


	//   ....[48]....
        /*0994*/ 	.word	0xffffffff


	//   ....[49]....
        /*0998*/ 	.word	0xffffffff


	//   ....[50]....
        /*099c*/ 	.word	0xffffffff


	//   ....[51]....
        /*09a0*/ 	.word	0xffffffff


	//   ....[52]....
        /*09a4*/ 	.word	0xffffffff


	//   ....[53]....
        /*09a8*/ 	.word	0xffffffff


	//   ....[54]....
        /*09ac*/ 	.word	0xffffffff


	//   ....[55]....
        /*09b0*/ 	.word	0xffffffff


	//   ....[56]....
        /*09b4*/ 	.word	0xffffffff


	//   ....[57]....
        /*09b8*/ 	.word	0xffffffff


	//   ....[58]....
        /*09bc*/ 	.word	0xffffffff


	//   ....[59]....
        /*09c0*/ 	.word	0xffffffff


	//   ....[60]....
        /*09c4*/ 	.word	0xffffffff


	//   ....[61]....
        /*09c8*/ 	.word	0xffffffff


	//   ....[62]....
        /*09cc*/ 	.word	0xffffffff


	//   ....[63]....
        /*09d0*/ 	.word	0xffffffff


	//   ....[64]....
        /*09d4*/ 	.word	0xffffffff


	//   ....[65]....
        /*09d8*/ 	.word	0xffffffff


	//   ....[66]....
        /*09dc*/ 	.word	0xffffffff


	//   ....[67]....
        /*09e0*/ 	.word	0xffffffff


	//   ....[68]....
        /*09e4*/ 	.word	0xffffffff


	//   ....[69]....
        /*09e8*/ 	.word	0xffffffff


	//   ....[70]....
        /*09ec*/ 	.word	0xffffffff


	//   ....[71]....
        /*09f0*/ 	.word	0xffffffff


	//   ....[72]....
        /*09f4*/ 	.word	0xffffffff


	//   ....[73]....
        /*09f8*/ 	.word	0xffffffff


	//   ....[74]....
        /*09fc*/ 	.word	0xffffffff


	//   ....[75]....
        /*0a00*/ 	.word	0xffffffff


	//   ....[76]....
        /*0a04*/ 	.word	0xffffffff


	//   ....[77]....
        /*0a08*/ 	.word	0xffffffff


	//   ....[78]....
        /*0a0c*/ 	.word	0xffffffff


	//   ....[79]....
        /*0a10*/ 	.word	0xffffffff


	//   ....[80]....
        /*0a14*/ 	.word	0xffffffff


	//   ....[81]....
        /*0a18*/ 	.word	0xffffffff


	//   ....[82]....
        /*0a1c*/ 	.word	0xffffffff


	//   ....[83]....
        /*0a20*/ 	.word	0xffffffff


	//   ....[84]....
        /*0a24*/ 	.word	0xffffffff


	//   ....[85]....
        /*0a28*/ 	.word	0xffffffff


	//   ....[86]....
        /*0a2c*/ 	.word	0xffffffff


	//   ....[87]....
        /*0a30*/ 	.word	0xffffffff


	//   ....[88]....
        /*0a34*/ 	.word	0xffffffff


	//   ....[89]....
        /*0a38*/ 	.word	0xffffffff


	//   ....[90]....
        /*0a3c*/ 	.word	0xffffffff


	//   ....[91]....
        /*0a40*/ 	.word	0xffffffff


	//   ....[92]....
        /*0a44*/ 	.word	0xffffffff


	//   ....[93]....
        /*0a48*/ 	.word	0xffffffff


	//   ....[94]....
        /*0a4c*/ 	.word	0xffffffff


	//   ....[95]....
        /*0a50*/ 	.word	0xffffffff


	//   ....[96]....
        /*0a54*/ 	.word	0xffffffff


	//   ....[97]....
        /*0a58*/ 	.word	0xffffffff


	//   ....[98]....
        /*0a5c*/ 	.word	0xffffffff


	//   ....[99]....
        /*0a60*/ 	.word	0xffffffff


	//   ....[100]....
        /*0a64*/ 	.word	0xffffffff


	//   ....[101]....
        /*0a68*/ 	.word	0xffffffff


	//   ....[102]....
        /*0a6c*/ 	.word	0xffffffff


	//   ....[103]....
        /*0a70*/ 	.word	0xffffffff


	//   ....[104]....
        /*0a74*/ 	.word	0xffffffff


	//   ....[105]....
        /*0a78*/ 	.word	0xffffffff


	//   ....[106]....
        /*0a7c*/ 	.word	0xffffffff


	//   ....[107]....
        /*0a80*/ 	.word	0xffffffff


	//   ....[108]....
        /*0a84*/ 	.word	0xffffffff


	//   ....[109]....
        /*0a88*/ 	.word	0xffffffff


	//   ....[110]....
        /*0a8c*/ 	.word	0xffffffff


	//   ....[111]....
        /*0a90*/ 	.word	0xffffffff


	//   ....[112]....
        /*0a94*/ 	.word	0xffffffff


	//   ....[113]....
        /*0a98*/ 	.word	0xffffffff


	//   ....[114]....
        /*0a9c*/ 	.word	0xffffffff


	//   ....[115]....
        /*0aa0*/ 	.word	0xffffffff


	//   ....[116]....
        /*0aa4*/ 	.word	0xffffffff


	//   ....[117]....
        /*0aa8*/ 	.word	0xffffffff


	//   ....[118]....
        /*0aac*/ 	.word	0xffffffff


	//   ....[119]....
        /*0ab0*/ 	.word	0xffffffff


	//   ....[120]....
        /*0ab4*/ 	.word	0xffffffff


	//   ....[121]....
        /*0ab8*/ 	.word	0xffffffff


	//   ....[122]....
        /*0abc*/ 	.word	0x0500000f


	//   ....[123]....
        /*0ac0*/ 	.word	0x0500000f


	//   ....[124]....
        /*0ac4*/ 	.word	0x0500000f


	//   ....[125]....
        /*0ac8*/ 	.word	0x0500000f


	//   ....[126]....
        /*0acc*/ 	.word	0x0500000f


	//   ....[127]....
        /*0ad0*/ 	.word	0x0500000f


	//   ....[128]....
        /*0ad4*/ 	.word	0x0500000f


	//   ....[129]....
        /*0ad8*/ 	.word	0x0500000f


	//   ....[130]....
        /*0adc*/ 	.word	0x0500000f


	//   ....[131]....
        /*0ae0*/ 	.word	0x0500000f


	//   ....[132]....
        /*0ae4*/ 	.word	0x0500000f


	//   ....[133]....
        /*0ae8*/ 	.word	0x0500000f


	//   ....[134]....
        /*0aec*/ 	.word	0x0500000f


	//   ....[135]....
        /*0af0*/ 	.word	0x0500000f


	//   ....[136]....
        /*0af4*/ 	.word	0x0500000f


	//   ....[137]....
        /*0af8*/ 	.word	0x0500000f


	//   ....[138]....
        /*0afc*/ 	.word	0x0500000f


	//   ....[139]....
        /*0b00*/ 	.word	0x0500000f


	//   ....[140]....
        /*0b04*/ 	.word	0x0500000f


	//   ....[141]....
        /*0b08*/ 	.word	0x0500000f


	//   ....[142]....
        /*0b0c*/ 	.word	0x0500000f


	//   ....[143]....
        /*0b10*/ 	.word	0x0500000f


	//   ....[144]....
        /*0b14*/ 	.word	0x0500000f


	//   ....[145]....
        /*0b18*/ 	.word	0x0500000f


	//   ....[146]....
        /*0b1c*/ 	.word	0x0500000f


	//   ....[147]....
        /*0b20*/ 	.word	0x0500000f


	//   ....[148]....
        /*0b24*/ 	.word	0x0500000f


	//   ....[149]....
        /*0b28*/ 	.word	0x0500000f


	//   ....[150]....
        /*0b2c*/ 	.word	0x0500000f


	//   ....[151]....
        /*0b30*/ 	.word	0x0500000f


	//   ....[152]....
        /*0b34*/ 	.word	0x0500000f


	//   ....[153]....
        /*0b38*/ 	.word	0x0500000f


	//   ....[154]....
        /*0b3c*/ 	.word	0x0500000f


	//   ....[155]....
        /*0b40*/ 	.word	0x0500000f


	//   ....[156]....
        /*0b44*/ 	.word	0x0500000f


	//   ....[157]....
        /*0b48*/ 	.word	0x0500000f


	//   ....[158]....
        /*0b4c*/ 	.word	0x0500000f


	//   ....[159]....
        /*0b50*/ 	.word	0x0500000f


	//   ....[160]....
        /*0b54*/ 	.word	0x0500000f


	//   ....[161]....
        /*0b58*/ 	.word	0x0500000f


	//   ....[162]....
        /*0b5c*/ 	.word	0x0500000f


	//   ....[163]....
        /*0b60*/ 	.word	0x0500000f


	//   ....[164]....
        /*0b64*/ 	.word	0x0500000f


	//   ....[165]....
        /*0b68*/ 	.word	0x0500000f


	//   ....[166]....
        /*0b6c*/ 	.word	0x0500000f


	//   ....[167]....
        /*0b70*/ 	.word	0x0500000f


	//   ....[168]....
        /*0b74*/ 	.word	0x0500000f


	//   ....[169]....
        /*0b78*/ 	.word	0x0500000f


	//   ....[170]....
        /*0b7c*/ 	.word	0x0500000f


	//   ....[171]....
        /*0b80*/ 	.word	0x0500000f


	//   ....[172]....
        /*0b84*/ 	.word	0x0500000f


	//   ....[173]....
        /*0b88*/ 	.word	0x0500000f


	//   ....[174]....
        /*0b8c*/ 	.word	0x0500000f


	//----- nvinfo : EIATTR_COOP_GROUP_INSTR_OFFSETS
	.align		4
.L_559:
        /*0b90*/ 	.byte	0x04, 0x28
        /*0b92*/ 	.short	(.L_561 - .L_560)


	//   ....[0]....
.L_560:
        /*0b94*/ 	.word	0x00000060


	//   ....[1]....
        /*0b98*/ 	.word	0x000001a0


	//   ....[2]....
        /*0b9c*/ 	.word	0x000001f0


	//   ....[3]....
        /*0ba0*/ 	.word	0x00000420


	//   ....[4]....
        /*0ba4*/ 	.word	0x00000580


	//   ....[5]....
        /*0ba8*/ 	.word	0x000006a0


	//   ....[6]....
        /*0bac*/ 	.word	0x00000800


	//   ....[7]....
        /*0bb0*/ 	.word	0x0000b500


	//   ....[8]....
        /*0bb4*/ 	.word	0x0000bc00


	//   ....[9]....
        /*0bb8*/ 	.word	0x0000bc10


	//   ....[10]....
        /*0bbc*/ 	.word	0x0000bc20


	//   ....[11]....
        /*0bc0*/ 	.word	0x0000bc30


	//   ....[12]....
        /*0bc4*/ 	.word	0x0000c4a0


	//   ....[13]....
        /*0bc8*/ 	.word	0x0000c4b0


	//   ....[14]....
        /*0bcc*/ 	.word	0x0000c4c0


	//   ....[15]....
        /*0bd0*/ 	.word	0x0000c4d0


	//   ....[16]....
        /*0bd4*/ 	.word	0x0000f5f0


	//   ....[17]....
        /*0bd8*/ 	.word	0x0000f600


	//   ....[18]....
        /*0bdc*/ 	.word	0x0000f610


	//   ....[19]....
        /*0be0*/ 	.word	0x0000f620


	//   ....[20]....
        /*0be4*/ 	.word	0x0000fc90


	//   ....[21]....
        /*0be8*/ 	.word	0x0000fca0


	//   ....[22]....
        /*0bec*/ 	.word	0x0000fcb0


	//   ....[23]....
        /*0bf0*/ 	.word	0x0000fcc0


	//   ....[24]....
        /*0bf4*/ 	.word	0x00013260


	//   ....[25]....
        /*0bf8*/ 	.word	0x000139e0


	//   ....[26]....
        /*0bfc*/ 	.word	0x00013f50


	//   ....[27]....
        /*0c00*/ 	.word	0x00013fe0


	//   ....[28]....
        /*0c04*/ 	.word	0x00014960


	//   ....[29]....
        /*0c08*/ 	.word	0x000149f0


	//   ....[30]....
        /*0c0c*/ 	.word	0x00016460


	//   ....[31]....
        /*0c10*/ 	.word	0x00016480


	//   ....[32]....
        /*0c14*/ 	.word	0x00016cb0


	//   ....[33]....
        /*0c18*/ 	.word	0x00017200


	//   ....[34]....
        /*0c1c*/ 	.word	0x00017270


	//   ....[35]....
        /*0c20*/ 	.word	0x00017310


	//   ....[36]....
        /*0c24*/ 	.word	0x00019420


	//   ....[37]....
        /*0c28*/ 	.word	0x000194b0


	//   ....[38]....
        /*0c2c*/ 	.word	0x00019ba0


	//   ....[39]....
        /*0c30*/ 	.word	0x00019c00


	//   ....[40]....
        /*0c34*/ 	.word	0x0001b110


	//   ....[41]....
        /*0c38*/ 	.word	0x0001b190


	//   ....[42]....
        /*0c3c*/ 	.word	0x0001b1a0


	//   ....[43]....
        /*0c40*/ 	.word	0x0001b1d0


	//   ....[44]....
        /*0c44*/ 	.word	0x0001c260


	//   ....[45]....
        /*0c48*/ 	.word	0x0001c270


	//   ....[46]....
        /*0c4c*/ 	.word	0x0001c280


	//   ....[47]....
        /*0c50*/ 	.word	0x0001c290


	//   ....[48]....
        /*0c54*/ 	.word	0x0001c9a0


	//   ....[49]....
        /*0c58*/ 	.word	0x0001c9e0


	//   ....[50]....
        /*0c5c*/ 	.word	0x0001cac0


	//   ....[51]....
        /*0c60*/ 	.word	0x0001cae0


	//   ....[52]....
        /*0c64*/ 	.word	0x0001cba0


	//   ....[53]....
        /*0c68*/ 	.word	0x0001cbc0


	//   ....[54]....
        /*0c6c*/ 	.word	0x0001cc90


	//   ....[55]....
        /*0c70*/ 	.word	0x0001ccb0


	//   ....[56]....
        /*0c74*/ 	.word	0x0001d120


	//   ....[57]....
        /*0c78*/ 	.word	0x0001d140


	//   ....[58]....
        /*0c7c*/ 	.word	0x0001d580


	//   ....[59]....
        /*0c80*/ 	.word	0x0001d590


	//   ....[60]....
        /*0c84*/ 	.word	0x0001e1f0


	//   ....[61]....
        /*0c88*/ 	.word	0x0001e210


	//   ....[62]....
        /*0c8c*/ 	.word	0x0001e2d0


	//   ....[63]....
        /*0c90*/ 	.word	0x0001e2f0


	//   ....[64]....
        /*0c94*/ 	.word	0x0001e3b0


	//   ....[65]....
        /*0c98*/ 	.word	0x0001e3d0


	//   ....[66]....
        /*0c9c*/ 	.word	0x0001e4a0


	//   ....[67]....
        /*0ca0*/ 	.word	0x0001e4c0


	//   ....[68]....
        /*0ca4*/ 	.word	0x0001e610


	//   ....[69]....
        /*0ca8*/ 	.word	0x0001e840


	//   ....[70]....
        /*0cac*/ 	.word	0x0001e870


	//   ....[71]....
        /*0cb0*/ 	.word	0x0001e8a0


	//   ....[72]....
        /*0cb4*/ 	.word	0x0001e8d0


	//   ....[73]....
        /*0cb8*/ 	.word	0x0001e900


	//   ....[74]....
        /*0cbc*/ 	.word	0x0001e930


	//   ....[75]....
        /*0cc0*/ 	.word	0x0001ead0


	//   ....[76]....
        /*0cc4*/ 	.word	0x0001eb00


	//   ....[77]....
        /*0cc8*/ 	.word	0x0001eb30


	//   ....[78]....
        /*0ccc*/ 	.word	0x0001eb60


	//   ....[79]....
        /*0cd0*/ 	.word	0x0001eb90


	//   ....[80]....
        /*0cd4*/ 	.word	0x0001ebc0


	//   ....[81]....
        /*0cd8*/ 	.word	0x0001ec60


	//   ....[82]....
        /*0cdc*/ 	.word	0x0001ec90


	//   ....[83]....
        /*0ce0*/ 	.word	0x0001eca0


	//   ....[84]....
        /*0ce4*/ 	.word	0x0001ecd0


	//   ....[85]....
        /*0ce8*/ 	.word	0x000203b0


	//   ....[86]....
        /*0cec*/ 	.word	0x00022060


	//   ....[87]....
        /*0cf0*/ 	.word	0x00022c70


	//   ....[88]....
        /*0cf4*/ 	.word	0x00022c80


	//   ....[89]....
        /*0cf8*/ 	.word	0x00022d40


	//   ....[90]....
        /*0cfc*/ 	.word	0x00022d50


	//   ....[91]....
        /*0d00*/ 	.word	0x00022df0


	//   ....[92]....
        /*0d04*/ 	.word	0x00022e00


	//   ....[93]....
        /*0d08*/ 	.word	0x00022ea0


	//   ....[94]....
        /*0d0c*/ 	.word	0x00022eb0


	//   ....[95]....
        /*0d10*/ 	.word	0x00022f50


	//   ....[96]....
        /*0d14*/ 	.word	0x00022f60


	//   ....[97]....
        /*0d18*/ 	.word	0x00023000


	//   ....[98]....
        /*0d1c*/ 	.word	0x00023010


	//   ....[99]....
        /*0d20*/ 	.word	0x000230b0


	//   ....[100]....
        /*0d24*/ 	.word	0x000230c0


	//   ....[101]....
        /*0d28*/ 	.word	0x00023110


	//   ....[102]....
        /*0d2c*/ 	.word	0x00023150


	//   ....[103]....
        /*0d30*/ 	.word	0x00025d40


	//   ....[104]....
        /*0d34*/ 	.word	0x00025d60


	//   ....[105]....
        /*0d38*/ 	.word	0x00025dc0


	//   ....[106]....
        /*0d3c*/ 	.word	0x00025df0


	//   ....[107]....
        /*0d40*/ 	.word	0x00025e20


	//   ....[108]....
        /*0d44*/ 	.word	0x00025e50


	//   ....[109]....
        /*0d48*/ 	.word	0x00025e80


	//   ....[110]....
        /*0d4c*/ 	.word	0x00025eb0


	//   ....[111]....
        /*0d50*/ 	.word	0x00026080


	//   ....[112]....
        /*0d54*/ 	.word	0x000260b0


	//   ....[113]....
        /*0d58*/ 	.word	0x000260e0


	//   ....[114]....
        /*0d5c*/ 	.word	0x00026110


	//   ....[115]....
        /*0d60*/ 	.word	0x00026140


	//   ....[116]....
        /*0d64*/ 	.word	0x00026170


	//   ....[117]....
        /*0d68*/ 	.word	0x00026240


	//   ....[118]....
        /*0d6c*/ 	.word	0x00026260


	//   ....[119]....
        /*0d70*/ 	.word	0x00026270


	//   ....[120]....
        /*0d74*/ 	.word	0x000262f0


	//   ....[121]....
        /*0d78*/ 	.word	0x00026e20


	//   ....[122]....
        /*0d7c*/ 	.word	0x00027260


	//   ....[123]....
        /*0d80*/ 	.word	0x000272f0


	//   ....[124]....
        /*0d84*/ 	.word	0x00027340


	//   ....[125]....
        /*0d88*/ 	.word	0x00027390


	//   ....[126]....
        /*0d8c*/ 	.word	0x00027430


	//   ....[127]....
        /*0d90*/ 	.word	0x000274c0


	//   ....[128]....
        /*0d94*/ 	.word	0x00027510


	//   ....[129]....
        /*0d98*/ 	.word	0x00027560


	//   ....[130]....
        /*0d9c*/ 	.word	0x00027650


	//   ....[131]....
        /*0da0*/ 	.word	0x000276e0


	//   ....[132]....
        /*0da4*/ 	.word	0x00027740


	//   ....[133]....
        /*0da8*/ 	.word	0x000277a0


	//   ....[134]....
        /*0dac*/ 	.word	0x00027830


	//   ....[135]....
        /*0db0*/ 	.word	0x000278c0


	//   ....[136]....
        /*0db4*/ 	.word	0x00027910


	//   ....[137]....
        /*0db8*/ 	.word	0x00027960


	//   ....[138]....
        /*0dbc*/ 	.word	0x00027c60


	//   ....[139]....
        /*0dc0*/ 	.word	0x00027f50


	//   ....[140]....
        /*0dc4*/ 	.word	0x000280d0


	//   ....[141]....
        /*0dc8*/ 	.word	0x00028120


	//   ....[142]....
        /*0dcc*/ 	.word	0x000281f0


	//   ....[143]....
        /*0dd0*/ 	.word	0x00028300


	//   ....[144]....
        /*0dd4*/ 	.word	0x00028360


	//   ....[145]....
        /*0dd8*/ 	.word	0x00028470


	//   ....[146]....
        /*0ddc*/ 	.word	0x000284d0


	//   ....[147]....
        /*0de0*/ 	.word	0x000285e0


	//   ....[148]....
        /*0de4*/ 	.word	0x00028640


	//   ....[149]....
        /*0de8*/ 	.word	0x00028750


	//   ....[150]....
        /*0dec*/ 	.word	0x000287b0


	//   ....[151]....
        /*0df0*/ 	.word	0x000288c0


	//   ....[152]....
        /*0df4*/ 	.word	0x00028920


	//   ....[153]....
        /*0df8*/ 	.word	0x00028a30


	//   ....[154]....
        /*0dfc*/ 	.word	0x00028a90


	//   ....[155]....
        /*0e00*/ 	.word	0x00028b70


	//   ....[156]....
        /*0e04*/ 	.word	0x00028ee0


	//   ....[157]....
        /*0e08*/ 	.word	0x00028f90


	//   ....[158]....
        /*0e0c*/ 	.word	0x00029110


	//   ....[159]....
        /*0e10*/ 	.word	0x000291a0


	//   ....[160]....
        /*0e14*/ 	.word	0x00029220


	//   ....[161]....
        /*0e18*/ 	.word	0x000292a0


	//   ....[162]....
        /*0e1c*/ 	.word	0x00029320


	//   ....[163]....
        /*0e20*/ 	.word	0x000293b0


	//   ....[164]....
        /*0e24*/ 	.word	0x00029450


	//   ....[165]....
        /*0e28*/ 	.word	0x00029520


	//   ....[166]....
        /*0e2c*/ 	.word	0x000295a0


	//   ....[167]....
        /*0e30*/ 	.word	0x00029620


	//   ....[168]....
        /*0e34*/ 	.word	0x000296a0


	//   ....[169]....
        /*0e38*/ 	.word	0x00029730


	//   ....[170]....
        /*0e3c*/ 	.word	0x000297b0


	//   ....[171]....
        /*0e40*/ 	.word	0x00029860


	//   ....[172]....
        /*0e44*/ 	.word	0x000298b0


	//   ....[173]....
        /*0e48*/ 	.word	0x00029970


	//   ....[174]....
        /*0e4c*/ 	.word	0x00029aa0


	//----- nvinfo : EIATTR_REG_RECONFIG
	.align		4
.L_561:
        /*0e50*/ 	.byte	0x01, 0x54
	.zero		2


	//----- nvinfo : EIATTR_SYSCALL_OFFSETS
	.align		4
        /*0e54*/ 	.byte	0x04, 0x46
        /*0e56*/ 	.short	(.L_563 - .L_562)


	//   ....[0]....
.L_562:
        /*0e58*/ 	.word	0x00002010


	//   ....[1]....
        /*0e5c*/ 	.word	0x00002160


	//   ....[2]....
        /*0e60*/ 	.word	0x0000b6b0


	//   ....[3]....
        /*0e64*/ 	.word	0x0000b9a0


	//   ....[4]....
        /*0e68*/ 	.word	0x00021c80


	//   ....[5]....
        /*0e6c*/ 	.word	0x00021dd0


	//   ....[6]....
        /*0e70*/ 	.word	0x00021ec0


	//   ....[7]....
        /*0e74*/ 	.word	0x00022820


	//----- nvinfo : EIATTR_MBARRIER_INSTR_OFFSETS
	.align		4
.L_563:
        /*0e78*/ 	.byte	0x04, 0x39
        /*0e7a*/ 	.short	(.L_565 - .L_564)


	//   ....[0]....
.L_564:
        /*0e7c*/ 	.word	0x000002d0
        /*0e80*/ 	.word	0x000000ff
        /*0e84*/ 	.word	0x00034800
        /*0e88*/ 	.short	0x0100
        /*0e8a*/ 	.byte	0x08
	.zero		1


	//   ....[1]....
        /*0e8c*/ 	.word	0x000002e0
        /*0e90*/ 	.word	0x000000ff
        /*0e94*/ 	.word	0x00034820
        /*0e98*/ 	.short	0x0100
        /*0e9a*/ 	.byte	0x08
	.zero		1


	//   ....[2]....
        /*0e9c*/ 	.word	0x000003d0
        /*0ea0*/ 	.word	0x000000ff
        /*0ea4*/ 	.word	0x00034830
        /*0ea8*/ 	.short	0x0100
        /*0eaa*/ 	.byte	0x08
	.zero		1


	//   ....[3]....
        /*0eac*/ 	.word	0x000003e0
        /*0eb0*/ 	.word	0x000000ff
        /*0eb4*/ 	.word	0x00034840
        /*0eb8*/ 	.short	0x0100
        /*0eba*/ 	.byte	0x08
	.zero		1


	//   ....[4]....
        /*0ebc*/ 	.word	0x000003f0
        /*0ec0*/ 	.word	0x000000ff
        /*0ec4*/ 	.word	0x00034838
        /*0ec8*/ 	.short	0x0100
        /*0eca*/ 	.byte	0x08
	.zero		1


	//   ....[5]....
        /*0ecc*/ 	.word	0x00000400
        /*0ed0*/ 	.word	0x000000ff
        /*0ed4*/ 	.word	0x00034848
        /*0ed8*/ 	.short	0x0100
        /*0eda*/ 	.byte	0x08
	.zero		1


	//   ....[6]....
        /*0edc*/ 	.word	0x00000530
        /*0ee0*/ 	.word	0x000000ff
        /*0ee4*/ 	.word	0x00034850
        /*0ee8*/ 	.short	0x0100
        /*0eea*/ 	.byte	0x08
	.zero		1


	//   ....[7]....
        /*0eec*/ 	.word	0x00000540
        /*0ef0*/ 	.word	0x000000ff
        /*0ef4*/ 	.word	0x00034860
        /*0ef8*/ 	.short	0x0100
        /*0efa*/ 	.byte	0x08
	.zero		1


	//   ....[8]....
        /*0efc*/ 	.word	0x00000550
        /*0f00*/ 	.word	0x000000ff
        /*0f04*/ 	.word	0x00034858
        /*0f08*/ 	.short	0x0100
        /*0f0a*/ 	.byte	0x08
	.zero		1


	//   ....[9]....
        /*0f0c*/ 	.word	0x00000560
        /*0f10*/ 	.word	0x000000ff
        /*0f14*/ 	.word	0x00034868
        /*0f18*/ 	.short	0x0100
        /*0f1a*/ 	.byte	0x08
	.zero		1


	//   ....[10]....
        /*0f1c*/ 	.word	0x00000650
        /*0f20*/ 	.word	0x000000ff
        /*0f24*/ 	.word	0x00034870
        /*0f28*/ 	.short	0x0100
        /*0f2a*/ 	.byte	0x06
	.zero		1


	//   ....[11]....
        /*0f2c*/ 	.word	0x00000660
        /*0f30*/ 	.word	0x000000ff
        /*0f34*/ 	.word	0x00034880
        /*0f38*/ 	.short	0x0100
        /*0f3a*/ 	.byte	0x06
	.zero		1


	//   ....[12]....
        /*0f3c*/ 	.word	0x00000670
        /*0f40*/ 	.word	0x000000ff
        /*0f44*/ 	.word	0x00034878
        /*0f48*/ 	.short	0x0100
        /*0f4a*/ 	.byte	0x06
	.zero		1


	//   ....[13]....
        /*0f4c*/ 	.word	0x00000680
        /*0f50*/ 	.word	0x000000ff
        /*0f54*/ 	.word	0x00034888
        /*0f58*/ 	.short	0x0100
        /*0f5a*/ 	.byte	0x06
	.zero		1


	//   ....[14]....
        /*0f5c*/ 	.word	0x000007b0
        /*0f60*/ 	.word	0x000000ff
        /*0f64*/ 	.word	0x00034890
        /*0f68*/ 	.short	0x0100
        /*0f6a*/ 	.byte	0x08
	.zero		1


	//   ....[15]....
        /*0f6c*/ 	.word	0x000007c0
        /*0f70*/ 	.word	0x000000ff
        /*0f74*/ 	.word	0x000348a0
        /*0f78*/ 	.short	0x0100
        /*0f7a*/ 	.byte	0x08
	.zero		1


	//   ....[16]....
        /*0f7c*/ 	.word	0x000007d0
        /*0f80*/ 	.word	0x000000ff
        /*0f84*/ 	.word	0x00034898
        /*0f88*/ 	.short	0x0100
        /*0f8a*/ 	.byte	0x08
	.zero		1


	//   ....[17]....
        /*0f8c*/ 	.word	0x000007e0
        /*0f90*/ 	.word	0x000000ff
        /*0f94*/ 	.word	0x000348a8
        /*0f98*/ 	.short	0x0100
        /*0f9a*/ 	.byte	0x08
	.zero		1


	//   ....[18]....
        /*0f9c*/ 	.word	0x00000910
        /*0fa0*/ 	.word	0x000000ff
        /*0fa4*/ 	.word	0x000348b0
        /*0fa8*/ 	.short	0x0100
        /*0faa*/ 	.byte	0x08
	.zero		1


	//   ....[19]....
        /*0fac*/ 	.word	0x00000920
        /*0fb0*/ 	.word	0x000000ff
        /*0fb4*/ 	.word	0x000348c0
        /*0fb8*/ 	.short	0x0100
        /*0fba*/ 	.byte	0x08
	.zero		1


	//   ....[20]....
        /*0fbc*/ 	.word	0x00000930
        /*0fc0*/ 	.word	0x000000ff
        /*0fc4*/ 	.word	0x000348b8
        /*0fc8*/ 	.short	0x0100
        /*0fca*/ 	.byte	0x08
	.zero		1


	//   ....[21]....
        /*0fcc*/ 	.word	0x00000940
        /*0fd0*/ 	.word	0x000000ff
        /*0fd4*/ 	.word	0x000348c8
        /*0fd8*/ 	.short	0x0100
        /*0fda*/ 	.byte	0x08
	.zero		1


	//   ....[22]....
        /*0fdc*/ 	.word	0x00003ca0
        /*0fe0*/ 	.word	0x00000003
        /*0fe4*/ 	.word	0x00034890
        /*0fe8*/ 	.short	0x010a
        /*0fea*/ 	.byte	0x3f
	.zero		1


	//   ....[23]....
        /*0fec*/ 	.word	0x00007280
        /*0ff0*/ 	.word	0x00000003
        /*0ff4*/ 	.word	0x00034890
        /*0ff8*/ 	.short	0x010a
        /*0ffa*/ 	.byte	0x3f
	.zero		1


	//   ....[24]....
        /*0ffc*/ 	.word	0x0000a5f0
        /*1000*/ 	.word	0x00000003
        /*1004*/ 	.word	0x00034890
        /*1008*/ 	.short	0x010a
        /*100a*/ 	.byte	0x3f
	.zero		1


	//   ....[25]....
        /*100c*/ 	.word	0x0000a9c0
        /*1010*/ 	.word	0x00000020
        /*1014*/ 	.word	0x00000000
        /*1018*/ 	.short	0x0101
        /*101a*/ 	.byte	0x3f
	.zero		1


	//   ....[26]....
        /*101c*/ 	.word	0x0000aa00
        /*1020*/ 	.word	0x00000003
        /*1024*/ 	.word	0x000348b0
        /*1028*/ 	.short	0x010a
        /*102a*/ 	.byte	0x3f
	.zero		1


	//   ....[27]....
        /*102c*/ 	.word	0x0000aea0
        /*1030*/ 	.word	0x00000003
        /*1034*/ 	.word	0x00000000
        /*1038*/ 	.short	0x0101
        /*103a*/ 	.byte	0x3f
	.zero		1


	//   ....[28]....
        /*103c*/ 	.word	0x0000b730
        /*1040*/ 	.word	0x00000002
        /*1044*/ 	.word	0x00034800
        /*1048*/ 	.short	0x010a
        /*104a*/ 	.byte	0x3f
	.zero		1


	//   ....[29]....
        /*104c*/ 	.word	0x0000b780
        /*1050*/ 	.word	0x00000002
        /*1054*/ 	.word	0x00034800
        /*1058*/ 	.short	0x010a
        /*105a*/ 	.byte	0x3f
	.zero		1


	//   ....[30]....
        /*105c*/ 	.word	0x0000cb90
        /*1060*/ 	.word	0x00000002
        /*1064*/ 	.word	0x00034800
        /*1068*/ 	.short	0x010a
        /*106a*/ 	.byte	0x3f
	.zero		1


	//   ....[31]....
        /*106c*/ 	.word	0x000100d0
        /*1070*/ 	.word	0x00000002
        /*1074*/ 	.word	0x00034800
        /*1078*/ 	.short	0x010a
        /*107a*/ 	.byte	0x3f
	.zero		1


	//   ....[32]....
        /*107c*/ 	.word	0x00012d20
        /*1080*/ 	.word	0x00000006
        /*1084*/ 	.word	0x00034830
        /*1088*/ 	.short	0x010a
        /*108a*/ 	.byte	0x3f
	.zero		1


	//   ....[33]....
        /*108c*/ 	.word	0x00012d90
        /*1090*/ 	.word	0x00000006
        /*1094*/ 	.word	0x00034830
        /*1098*/ 	.short	0x010a
        /*109a*/ 	.byte	0x3f
	.zero		1


	//   ....[34]....
        /*109c*/ 	.word	0x00013930
        /*10a0*/ 	.word	0x00000006
        /*10a4*/ 	.word	0x00000000
        /*10a8*/ 	.short	0x0101
        /*10aa*/ 	.byte	0x3f
	.zero		1


	//   ....[35]....
        /*10ac*/ 	.word	0x000156a0
        /*10b0*/ 	.word	0x00000014
        /*10b4*/ 	.word	0x00034830
        /*10b8*/ 	.short	0x010a
        /*10ba*/ 	.byte	0x3f
	.zero		1


	//   ....[36]....
        /*10bc*/ 	.word	0x00015720
        /*10c0*/ 	.word	0x00000014
        /*10c4*/ 	.word	0x00034830
        /*10c8*/ 	.short	0x010a
        /*10ca*/ 	.byte	0x3f
	.zero		1


	//   ....[37]....
        /*10cc*/ 	.word	0x00016240
        /*10d0*/ 	.word	0x00000015
        /*10d4*/ 	.word	0x00034850
        /*10d8*/ 	.short	0x010a
        /*10da*/ 	.byte	0x3f
	.zero		1


	//   ....[38]....
        /*10dc*/ 	.word	0x00016290
        /*10e0*/ 	.word	0x00000015
        /*10e4*/ 	.word	0x00034850
        /*10e8*/ 	.short	0x010a
        /*10ea*/ 	.byte	0x3f
	.zero		1


	//   ....[39]....
        /*10ec*/ 	.word	0x00017c70
        /*10f0*/ 	.word	0x00000014
        /*10f4*/ 	.word	0x00000000
        /*10f8*/ 	.short	0x0101
        /*10fa*/ 	.byte	0x3f
	.zero		1


	//   ....[40]....
        /*10fc*/ 	.word	0x00017ca0
        /*1100*/ 	.word	0x00000015
        /*1104*/ 	.word	0x00000000
        /*1108*/ 	.short	0x0101
        /*110a*/ 	.byte	0x3f
	.zero		1


	//   ....[41]....
        /*110c*/ 	.word	0x000184c0
        /*1110*/ 	.word	0x00000003
        /*1114*/ 	.word	0x00034830
        /*1118*/ 	.short	0x010a
        /*111a*/ 	.byte	0x3f
	.zero		1


	//   ....[42]....
        /*111c*/ 	.word	0x00018540
        /*1120*/ 	.word	0x00000003
        /*1124*/ 	.word	0x00034830
        /*1128*/ 	.short	0x010a
        /*112a*/ 	.byte	0x3f
	.zero		1


	//   ....[43]....
        /*112c*/ 	.word	0x00019060
        /*1130*/ 	.word	0x0000000f
        /*1134*/ 	.word	0x00034850
        /*1138*/ 	.short	0x010a
        /*113a*/ 	.byte	0x3f
	.zero		1


	//   ....[44]....
        /*113c*/ 	.word	0x000190b0
        /*1140*/ 	.word	0x0000000f
        /*1144*/ 	.word	0x00034850
        /*1148*/ 	.short	0x010a
        /*114a*/ 	.byte	0x3f
	.zero		1


	//   ....[45]....
        /*114c*/ 	.word	0x0001a3f0
        /*1150*/ 	.word	0x0000000b
        /*1154*/ 	.word	0x00000000
        /*1158*/ 	.short	0x0101
        /*115a*/ 	.byte	0x3f
	.zero		1


	//   ....[46]....
        /*115c*/ 	.word	0x0001a440
        /*1160*/ 	.word	0x0000000f
        /*1164*/ 	.word	0x00000000
        /*1168*/ 	.short	0x0101
        /*116a*/ 	.byte	0x3f
	.zero		1


	//   ....[47]....
        /*116c*/ 	.word	0x0001acf0
        /*1170*/ 	.word	0x00000007
        /*1174*/ 	.word	0x00034850
        /*1178*/ 	.short	0x010a
        /*117a*/ 	.byte	0x3f
	.zero		1


	//   ....[48]....
        /*117c*/ 	.word	0x0001ad90
        /*1180*/ 	.word	0x00000007
        /*1184*/ 	.word	0x00034850
        /*1188*/ 	.short	0x010a
        /*118a*/ 	.byte	0x3f
	.zero		1


	//   ....[49]....
        /*118c*/ 	.word	0x0001b350
        /*1190*/ 	.word	0x00000008
        /*1194*/ 	.word	0x00000000
        /*1198*/ 	.short	0x0101
        /*119a*/ 	.byte	0x3f
	.zero		1


	//   ....[50]....
        /*119c*/ 	.word	0x0001c990
        /*11a0*/ 	.word	0x00000000
        /*11a4*/ 	.word	0x00000000
        /*11a8*/ 	.short	0x0101
        /*11aa*/ 	.byte	0x3f
	.zero		1


	//   ....[51]....
        /*11ac*/ 	.word	0x0001d130
        /*11b0*/ 	.word	0x0000000a
        /*11b4*/ 	.word	0x00000000
        /*11b8*/ 	.short	0x0101
        /*11ba*/ 	.byte	0x3f
	.zero		1


	//   ....[52]....
        /*11bc*/ 	.word	0x00020490
        /*11c0*/ 	.word	0x00000012
        /*11c4*/ 	.word	0x00034820
        /*11c8*/ 	.short	0x010a
        /*11ca*/ 	.byte	0x3f
	.zero		1


	//   ....[53]....
        /*11cc*/ 	.word	0x00020560
        /*11d0*/ 	.word	0x00000005
        /*11d4*/ 	.word	0x000348a0
        /*11d8*/ 	.short	0x010a
        /*11da*/ 	.byte	0x3f
	.zero		1


	//   ....[54]....
        /*11dc*/ 	.word	0x00020980
        /*11e0*/ 	.word	0x00000005
        /*11e4*/ 	.word	0x000348c0
        /*11e8*/ 	.short	0x010a
        /*11ea*/ 	.byte	0x3f
	.zero		1


	//   ....[55]....
        /*11ec*/ 	.word	0x00020e70
        /*11f0*/ 	.word	0x00000006
        /*11f4*/ 	.word	0x000348a0
        /*11f8*/ 	.short	0x010a
        /*11fa*/ 	.byte	0x3f
	.zero		1


	//   ....[56]....
        /*11fc*/ 	.word	0x00021280
        /*1200*/ 	.word	0x00000006
        /*1204*/ 	.word	0x000348c0
        /*1208*/ 	.short	0x010a
        /*120a*/ 	.byte	0x3f
	.zero		1


	//   ....[57]....
        /*120c*/ 	.word	0x000222d0
        /*1210*/ 	.word	0x00000000
        /*1214*/ 	.word	0x00034840
        /*1218*/ 	.short	0x010a
        /*121a*/ 	.byte	0x3f
	.zero		1


	//   ....[58]....
        /*121c*/ 	.word	0x00023240
        /*1220*/ 	.word	0x00000012
        /*1224*/ 	.word	0x00034800
        /*1228*/ 	.short	0x0107
        /*122a*/ 	.byte	0x3f
	.zero		1


	//   ....[59]....
        /*122c*/ 	.word	0x00023340
        /*1230*/ 	.word	0x00000012
        /*1234*/ 	.word	0x00034800
        /*1238*/ 	.short	0x0101
        /*123a*/ 	.byte	0x3f
	.zero		1


	//   ....[60]....
        /*123c*/ 	.word	0x00023360
        /*1240*/ 	.word	0x00000012
        /*1244*/ 	.word	0x00034820
        /*1248*/ 	.short	0x010a
        /*124a*/ 	.byte	0x3f
	.zero		1


	//   ....[61]....
        /*124c*/ 	.word	0x00023720
        /*1250*/ 	.word	0x00000003
        /*1254*/ 	.word	0x00034840
        /*1258*/ 	.short	0x010a
        /*125a*/ 	.byte	0x3f
	.zero		1


	//   ....[62]....
        /*125c*/ 	.word	0x00023ba0
        /*1260*/ 	.word	0x00000002
        /*1264*/ 	.word	0x00034860
        /*1268*/ 	.short	0x010a
        /*126a*/ 	.byte	0x3f
	.zero		1


	//   ....[63]....
        /*126c*/ 	.word	0x00024250
        /*1270*/ 	.word	0x00000003
        /*1274*/ 	.word	0x00034840
        /*1278*/ 	.short	0x010a
        /*127a*/ 	.byte	0x3f
	.zero		1


	//   ....[64]....
        /*127c*/ 	.word	0x000246d0
        /*1280*/ 	.word	0x00000002
        /*1284*/ 	.word	0x00034860
        /*1288*/ 	.short	0x010a
        /*128a*/ 	.byte	0x3f
	.zero		1


	//   ....[65]....
        /*128c*/ 	.word	0x00024ce0
        /*1290*/ 	.word	0x00000003
        /*1294*/ 	.word	0x00034840
        /*1298*/ 	.short	0x010a
        /*129a*/ 	.byte	0x3f
	.zero		1


	//   ....[66]....
        /*129c*/ 	.word	0x00025150
        /*12a0*/ 	.word	0x00000002
        /*12a4*/ 	.word	0x00034860
        /*12a8*/ 	.short	0x010a
        /*12aa*/ 	.byte	0x3f
	.zero		1


	//   ....[67]....
        /*12ac*/ 	.word	0x00025700
        /*12b0*/ 	.word	0x00000000
        /*12b4*/ 	.word	0x00034860
        /*12b8*/ 	.short	0x010a
        /*12ba*/ 	.byte	0x3f
	.zero		1


	//   ....[68]....
        /*12bc*/ 	.word	0x00026da0
        /*12c0*/ 	.word	0x00000000
        /*12c4*/ 	.word	0x00034820
        /*12c8*/ 	.short	0x010a
        /*12ca*/ 	.byte	0x3f
	.zero		1


	//   ....[69]....
        /*12cc*/ 	.word	0x00026fa0
        /*12d0*/ 	.word	0x00000006
        /*12d4*/ 	.word	0x00000000
        /*12d8*/ 	.short	0x010a
        /*12da*/ 	.byte	0x3f
	.zero		1


	//   ....[70]....
        /*12dc*/ 	.word	0x00026fd0
        /*12e0*/ 	.word	0x00000007
        /*12e4*/ 	.word	0x00000000
        /*12e8*/ 	.short	0x010a
        /*12ea*/ 	.byte	0x3f
	.zero		1


	//   ....[71]....
        /*12ec*/ 	.word	0x00027030
        /*12f0*/ 	.word	0x00000004
        /*12f4*/ 	.word	0x00000000
        /*12f8*/ 	.short	0x010a
        /*12fa*/ 	.byte	0x3f
	.zero		1


	//   ....[72]....
        /*12fc*/ 	.word	0x00027060
        /*1300*/ 	.word	0x00000003
        /*1304*/ 	.word	0x00000000
        /*1308*/ 	.short	0x010a
        /*130a*/ 	.byte	0x3f
	.zero		1


	//   ....[73]....
        /*130c*/ 	.word	0x000270c0
        /*1310*/ 	.word	0x00000003
        /*1314*/ 	.word	0x00034890
        /*1318*/ 	.short	0x010a
        /*131a*/ 	.byte	0x3f
	.zero		1


	//   ....[74]....
        /*131c*/ 	.word	0x00027110
        /*1320*/ 	.word	0x00000003
        /*1324*/ 	.word	0x00034890
        /*1328*/ 	.short	0x010a
        /*132a*/ 	.byte	0x3f
	.zero		1


	//   ....[75]....
        /*132c*/ 	.word	0x00027160
        /*1330*/ 	.word	0x00000003
        /*1334*/ 	.word	0x00034890
        /*1338*/ 	.short	0x010a
        /*133a*/ 	.byte	0x3f
	.zero		1


	//   ....[76]....
        /*133c*/ 	.word	0x000271b0
        /*1340*/ 	.word	0x00000003
        /*1344*/ 	.word	0x000348b0
        /*1348*/ 	.short	0x010a
        /*134a*/ 	.byte	0x3f
	.zero		1


	//   ....[77]....
        /*134c*/ 	.word	0x000275a0
        /*1350*/ 	.word	0x00000002
        /*1354*/ 	.word	0x00034800
        /*1358*/ 	.short	0x010a
        /*135a*/ 	.byte	0x3f
	.zero		1


	//   ....[78]....
        /*135c*/ 	.word	0x000279a0
        /*1360*/ 	.word	0x00000002
        /*1364*/ 	.word	0x00034800
        /*1368*/ 	.short	0x010a
        /*136a*/ 	.byte	0x3f
	.zero		1


	//   ....[79]....
        /*136c*/ 	.word	0x000279f0
        /*1370*/ 	.word	0x00000006
        /*1374*/ 	.word	0x00034830
        /*1378*/ 	.short	0x010a
        /*137a*/ 	.byte	0x3f
	.zero		1


	//   ....[80]....
        /*137c*/ 	.word	0x00027a40
        /*1380*/ 	.word	0x00000014
        /*1384*/ 	.word	0x00034830
        /*1388*/ 	.short	0x010a
        /*138a*/ 	.byte	0x3f
	.zero		1


	//   ....[81]....
        /*138c*/ 	.word	0x00027a90
        /*1390*/ 	.word	0x00000015
        /*1394*/ 	.word	0x00034850
        /*1398*/ 	.short	0x010a
        /*139a*/ 	.byte	0x3f
	.zero		1


	//   ....[82]....
        /*139c*/ 	.word	0x00027ae0
        /*13a0*/ 	.word	0x00000003
        /*13a4*/ 	.word	0x00034830
        /*13a8*/ 	.short	0x010a
        /*13aa*/ 	.byte	0x3f
	.zero		1


	//   ....[83]....
        /*13ac*/ 	.word	0x00027b30
        /*13b0*/ 	.word	0x0000000f
        /*13b4*/ 	.word	0x00034850
        /*13b8*/ 	.short	0x010a
        /*13ba*/ 	.byte	0x3f
	.zero		1


	//   ....[84]....
        /*13bc*/ 	.word	0x00027b80
        /*13c0*/ 	.word	0x00000007
        /*13c4*/ 	.word	0x00034850
        /*13c8*/ 	.short	0x010a
        /*13ca*/ 	.byte	0x3f
	.zero		1


	//   ....[85]....
        /*13cc*/ 	.word	0x00027d30
        /*13d0*/ 	.word	0x00000012
        /*13d4*/ 	.word	0x00034820
        /*13d8*/ 	.short	0x010a
        /*13da*/ 	.byte	0x3f
	.zero		1


	//   ....[86]....
        /*13dc*/ 	.word	0x00027d80
        /*13e0*/ 	.word	0x00000005
        /*13e4*/ 	.word	0x000348a0
        /*13e8*/ 	.short	0x010a
        /*13ea*/ 	.byte	0x3f
	.zero		1


	//   ....[87]....
        /*13ec*/ 	.word	0x00027dd0
        /*13f0*/ 	.word	0x00000005
        /*13f4*/ 	.word	0x000348c0
        /*13f8*/ 	.short	0x010a
        /*13fa*/ 	.byte	0x3f
	.zero		1


	//   ....[88]....
        /*13fc*/ 	.word	0x00027e20
        /*1400*/ 	.word	0x00000006
        /*1404*/ 	.word	0x000348a0
        /*1408*/ 	.short	0x010a
        /*140a*/ 	.byte	0x3f
	.zero		1


	//   ....[89]....
        /*140c*/ 	.word	0x00027e70
        /*1410*/ 	.word	0x00000006
        /*1414*/ 	.word	0x000348c0
        /*1418*/ 	.short	0x010a
        /*141a*/ 	.byte	0x3f
	.zero		1


	//   ....[90]....
        /*141c*/ 	.word	0x00028010
        /*1420*/ 	.word	0x00000000
        /*1424*/ 	.word	0x00034840
        /*1428*/ 	.short	0x010a
        /*142a*/ 	.byte	0x3f
	.zero		1


	//   ....[91]....
        /*142c*/ 	.word	0x00028bf0
        /*1430*/ 	.word	0x00000012
        /*1434*/ 	.word	0x00034820
        /*1438*/ 	.short	0x010a
        /*143a*/ 	.byte	0x3f
	.zero		1


	//   ....[92]....
        /*143c*/ 	.word	0x00028c40
        /*1440*/ 	.word	0x00000003
        /*1444*/ 	.word	0x00034840
        /*1448*/ 	.short	0x010a
        /*144a*/ 	.byte	0x3f
	.zero		1


	//   ....[93]....
        /*144c*/ 	.word	0x00028c90
        /*1450*/ 	.word	0x00000002
        /*1454*/ 	.word	0x00034860
        /*1458*/ 	.short	0x010a
        /*145a*/ 	.byte	0x3f
	.zero		1


	//   ....[94]....
        /*145c*/ 	.word	0x00028ce0
        /*1460*/ 	.word	0x00000003
        /*1464*/ 	.word	0x00034840
        /*1468*/ 	.short	0x010a
        /*146a*/ 	.byte	0x3f
	.zero		1


	//   ....[95]....
        /*146c*/ 	.word	0x00028d30
        /*1470*/ 	.word	0x00000002
        /*1474*/ 	.word	0x00034860
        /*1478*/ 	.short	0x010a
        /*147a*/ 	.byte	0x3f
	.zero		1


	//   ....[96]....
        /*147c*/ 	.word	0x00028d80
        /*1480*/ 	.word	0x00000003
        /*1484*/ 	.word	0x00034840
        /*1488*/ 	.short	0x010a
        /*148a*/ 	.byte	0x3f
	.zero		1


	//   ....[97]....
        /*148c*/ 	.word	0x00028dd0
        /*1490*/ 	.word	0x00000002
        /*1494*/ 	.word	0x00034860
        /*1498*/ 	.short	0x010a
        /*149a*/ 	.byte	0x3f
	.zero		1


	//   ....[98]....
        /*149c*/ 	.word	0x00028e20
        /*14a0*/ 	.word	0x00000000
        /*14a4*/ 	.word	0x00034860
        /*14a8*/ 	.short	0x010a
        /*14aa*/ 	.byte	0x3f
	.zero		1


	//   ....[99]....
        /*14ac*/ 	.word	0x000299c0
        /*14b0*/ 	.word	0x00000000
        /*14b4*/ 	.word	0x00034820
        /*14b8*/ 	.short	0x010a
        /*14ba*/ 	.byte	0x3f
	.zero		1


	//   ....[100]....
        /*14bc*/ 	.word	0x00029b60
        /*14c0*/ 	.word	0x00000006
        /*14c4*/ 	.word	0x00000000
        /*14c8*/ 	.short	0x010a
        /*14ca*/ 	.byte	0x3f
	.zero		1


	//   ....[101]....
        /*14cc*/ 	.word	0x00029bb0
        /*14d0*/ 	.word	0x00000007
        /*14d4*/ 	.word	0x00000000
        /*14d8*/ 	.short	0x010a
        /*14da*/ 	.byte	0x3f
	.zero		1


	//   ....[102]....
        /*14dc*/ 	.word	0x00029c00
        /*14e0*/ 	.word	0x00000004
        /*14e4*/ 	.word	0x00000000
        /*14e8*/ 	.short	0x010a
        /*14ea*/ 	.byte	0x3f
	.zero		1


	//----- nvinfo : EIATTR_NUM_MBARRIERS
	.align		4
.L_565:
        /*14ec*/ 	.byte	0x03, 0x38
        /*14ee*/ 	.short	0x0016


	//----- nvinfo : EIATTR_EXIT_INSTR_OFFSETS
	.align		4
        /*14f0*/ 	.byte	0x04, 0x1c
        /*14f2*/ 	.short	(.L_567 - .L_566)


	//   ....[0]....
.L_566:
        /*14f4*/ 	.word	0x000270b0


	//----- nvinfo : EIATTR_MAX_THREADS
	.align		4
.L_567:
        /*14f8*/ 	.byte	0x04, 0x05
        /*14fa*/ 	.short	(.L_569 - .L_568)
.L_568:
        /*14fc*/ 	.word	0x00000180
        /*1500*/ 	.word	0x00000001
        /*1504*/ 	.word	0x00000001


	//----- nvinfo : EIATTR_CRS_STACK_SIZE
	.align		4
.L_569:
        /*1508*/ 	.byte	0x04, 0x1e
        /*150a*/ 	.short	(.L_571 - .L_570)
.L_570:
        /*150c*/ 	.word	0x00000000


	//----- nvinfo : EIATTR_CBANK_PARAM_SIZE
	.align		4
.L_571:
        /*1510*/ 	.byte	0x03, 0x19
        /*1512*/ 	.short	0x0af0


	//----- nvinfo : EIATTR_PARAM_CBANK
	.align		4
        /*1514*/ 	.byte	0x04, 0x0a
        /*1516*/ 	.short	(.L_573 - .L_572)
	.align		4
.L_572:
        /*1518*/ 	.word	index@(.nv.constant0._ZN7cutlass13device_kernelIN5flash11enable_sm90INS1_16FlashAttnFwdSm90INS1_25CollectiveMainloopFwdSm90ILi2EN4cute5tupleIJNS5_1CILi1EEES8_S8_EEENS6_IJNS7_ILi128EEESA_NS7_ILi192EEEEEELi128ENS_10bfloat16_tEfNS_4arch4Sm90ELb1ELb0ELb0ELb1ELb0ELb1ELb0ELb1ELb1ELb1ELb1ELb0EEENS1_21CollectiveEpilogueFwdINS6_IJSA_SA_SA_EEES9_SD_SF_Li256ELb1ELb1ELb1ELb0EEENS1_36VarlenDynamicPersistentTileSchedulerILi128ELi128ELi256ELi128ELb1ELb1ELb1ELb1ELb1ELb1EEEEEEEEEvNT_6ParamsE)
        /*151c*/ 	.short	0x0210
        /*151e*/ 	.short	0x0af0


	//----- nvinfo : EIATTR_SW_WAR
	.align		4
.L_573:
        /*1520*/ 	.byte	0x04, 0x36
        /*1522*/ 	.short	(.L_575 - .L_574)
.L_574:
        /*1524*/ 	.word	0x00000008
.L_575:


//--------------------- .nv.info._ZN7cutlass13device_kernelIN5flash11enable_sm90INS1_16FlashAttnFwdSm90INS1_25CollectiveMainloopFwdSm90ILi2EN4cute5tupleIJNS5_1CILi1EEES8_S8_EEENS6_IJNS7_ILi64EEESA_SA_EEELi512ENS_10bfloat16_tEfNS_4arch4Sm90ELb0ELb0ELb0ELb0ELb0ELb0ELb0ELb0ELb0ELb1ELb1ELb0EEENS1_21CollectiveEpilogueFwdINS6_IJSA_NS7_ILi512EEESA_EEES9_SC_SE_Li256ELb0ELb1ELb1ELb0EEENS1_19SingleTileSchedulerILb0ELb1ELb1ELi64EEEEEEEEEvNT_6ParamsE --------------------------
	.section	.nv.info._ZN7cutlass13device_kernelIN5flash11enable_sm90INS1_16FlashAttnFwdSm90INS1_25CollectiveMainloopFwdSm90ILi2EN4cute5tupleIJNS5_1CILi1EEES8_S8_EEENS6_IJNS7_ILi64EEESA_SA_EEELi512ENS_10bfloat16_tEfNS_4arch4Sm90ELb0ELb0ELb0ELb0ELb0ELb0ELb0ELb0ELb0ELb1ELb1ELb0EEENS1_21CollectiveEpilogueFwdINS6_IJSA_NS7_ILi512EEESA_EEES9_SC_SE_Li256ELb0ELb1ELb1ELb0EEENS1_19SingleTileSchedulerILb0ELb1ELb1ELi64EEEEEEEEEvNT_6ParamsE,"",@"SHT_CUDA_INFO"
	.sectionflags	@""
	.align	4


	//----- nvinfo : EIATTR_CUDA_API_VERSION
	.align		4
        /*0000*/ 	.byte	0x04, 0x37
        /*0002*/ 	.short	(.L_577 - .L_576)
.L_576:
        /*0004*/ 	.word	0x00000082


	//----- nvinfo : EIATTR_KPARAM_INFO
	.align		4
.L_577:
        /*0008*/ 	.byte	0x04, 0x17
        /*000a*/ 	.short	(.L_579 - .L_578)
.L_578:
        /*000c*/ 	.word	0x00000000
        /*0010*/ 	.short	0x0000
        /*0012*/ 	.short	0x0070
        /*0014*/ 	.byte	0x00, 0xf0, 0x01, 0x28


	//----- nvinfo : EIATTR_SPARSE_MMA_MASK
	.align		4
.L_579:
        /*0018*/ 	.byte	0x03, 0x50
        /*001a*/ 	.short	0x0000


	//----- nvinfo : EIATTR_MAXREG_COUNT
	.align		4
        /*001c*/ 	.byte	0x03, 0x1b
        /*001e*/ 	.short	0x00a8


	//----- nvinfo : EIATTR_NUM_BARRIERS
	.align		4
        /*0020*/ 	.byte	0x02, 0x4c
        /*0022*/ 	.byte	0x10
	.zero		1


	//----- nvinfo : EIATTR_EXTERNS
	.align		4
        /*0024*/ 	.byte	0x04, 0x0f
        /*0026*/ 	.short	(.L_581 - .L_580)


	//   ....[0]....
	.align		4
.L_580:
        /*0028*/ 	.word	index@(__assertfail)


	//----- nvinfo : EIATTR_ANNOTATIONS
	.align		4
.L_581:
        /*002c*/ 	.byte	0x04, 0x55
        /*002e*/ 	.short	(.L_583 - .L_582)


	//   ....[0]....
.L_582:
        /* <DEDUP_REMOVED lines=11> */


	//----- nvinfo : EIATTR_MERCURY_ISA_VERSION
	.align		4
.L_583:
        /*00d0*/ 	.byte	0x03, 0x5f
        /*00d2*/ 	.short	0x0101


	//----- nvinfo : EIATTR_INT_WARP_WIDE_INSTR_OFFSETS
	.align		4
        /*00d4*/ 	.byte	0x04, 0x31
        /*00d6*/ 	.short	(.L_585 - .L_584)


	//   ....[0]....
.L_584:
        /*00d8*/ 	.word	0x00000120


	//   ....[1]....
        /*00dc*/ 	.word	0x00000160


	//   ....[2]....
        /*00e0*/ 	.word	0x00000230


	//----- nvinfo : EIATTR_COOP_GROUP_MASK_REGIDS
	.align		4
.L_585:
        /*00e4*/ 	.byte	0x04, 0x29
        /*00e6*/ 	.short	(.L_587 - .L_586)


	//   ....[0]....
.L_586:
        /*00e8*/ 	.word	0xffffffff


	//   ....[1]....
        /*00ec*/ 	.word	0xffffffff


	//   ....[2]....
        /*00f0*/ 	.word	0xffffffff


	//   ....[3]....
        /*00f4*/ 	.word	0xffffffff


	//   ....[4]....
        /*00f8*/ 	.word	0xffffffff


	//   ....[5]....
        /*00fc*/ 	.word	0xffffffff


	//   ....[6]....
        /*0100*/ 	.word	0xffffffff


	//   ....[7]....
        /*0104*/ 	.word	0xffffffff


	//   ....[8]....
        /*0108*/ 	.word	0xffffffff


	//   ....[9]....
        /*010c*/ 	.word	0xffffffff


	//   ....[10]....
        /*0110*/ 	.word	0xffffffff


	//   ....[11]....
        /*0114*/ 	.word	0xffffffff


	//   ....[12]....
        /*0118*/ 	.word	0xffffffff


	//   ....[13]....
        /*011c*/ 	.word	0xffffffff


	//   ....[14]....
        /*0120*/ 	.word	0xffffffff


	//   ....[15]....
        /*0124*/ 	.word	0xffffffff


	//   ....[16]....
        /*0128*/ 	.word	0xffffffff


	//   ....[17]....
        /*012c*/ 	.word	0xffffffff


	//   ....[18]....
        /*0130*/ 	.word	0xffffffff


	//   ....[19]....
        /*0134*/ 	.word	0xffffffff


	//   ....[20]....
        /*0138*/ 	.word	0xffffffff


	//   ....[21]....
        /*013c*/ 	.word	0xffffffff


	//   ....[22]....
        /*0140*/ 	.word	0xffffffff


	//   ....[23]....
        /*0144*/ 	.word	0xffffffff


	//   ....[24]....
        /*0148*/ 	.word	0xffffffff


	//   ....[25]....
        /*014c*/ 	.word	0xffffffff


	//   ....[26]....
        /*0150*/ 	.word	0xffffffff


	//   ....[27]....
        /*0154*/ 	.word	0xffffffff


	//   ....[28]....
        /*0158*/ 	.word	0xffffffff


	//   ....[29]....
        /*015c*/ 	.word	0xffffffff


	//   ....[30]....
        /*0160*/ 	.word	0xffffffff


	//   ....[31]....
        /*0164*/ 	.word	0xffffffff


	//   ....[32]....
        /*0168*/ 	.word	0xffffffff


	//   ....[33]....
        /*016c*/ 	.word	0xffffffff


	//   ....[34]....
        /*0170*/ 	.word	0xffffffff


	//   ....[35]....
        /*0174*/ 	.word	0xffffffff


	//   ....[36]....
        /*0178*/ 	.word	0xffffffff


	//   ....[37]....
        /*017c*/ 	.word	0xffffffff


	//   ....[38]....
        /*0180*/ 	.word	0xffffffff


	//   ....[39]....
        /*0184*/ 	.word	0xffffffff


	//   ....[40]....
        /*0188*/ 	.word	0xffffffff


	//   ....[41]....
        /*018c*/ 	.word	0xffffffff


	//   ....[42]....
        /*0190*/ 	.word	0xffffffff


	//   ....[43]....
        /*0194*/ 	.word	0x0500000f


	//   ....[44]....
        /*0198*/ 	.word	0x0500000f


	//   ....[45]....
        /*019c*/ 	.word	0x0500000f


	//   ....[46]....
        /*01a0*/ 	.word	0x0500000f


	//   ....[47]....
        /*01a4*/ 	.word	0x0500000f


	//   ....[48]....
        /*01a8*/ 	.word	0x0500000f


	//   ....[49]....
        /*01ac*/ 	.word	0x0500000f


	//   ....[50]....
        /*01b0*/ 	.word	0x0500000f


	//   ....[51]....
        /*01b4*/ 	.word	0x0500000f


	//   ....[52]....
        /*01b8*/ 	.word	0x0500000f


	//----- nvinfo : EIATTR_COOP_GROUP_INSTR_OFFSETS
	.align		4
.L_587:
        /*01bc*/ 	.byte	0x04, 0x28
        /*01be*/ 	.short	(.L_589 - .L_588)


	//   ....[0]....
.L_588:
        /*01c0*/ 	.word	0x00000060


	//   ....[1]....
        /*01c4*/ 	.word	0x00000130


	//   ....[2]....
        /*01c8*/ 	.word	0x00000220


	//   ....[3]....
        /*01cc*/ 	.word	0x00000360


	//   ....[4]....
        /*01d0*/ 	.word	0x000004c0


	//   ....[5]....
        /*01d4*/ 	.word	0x000005e0


	//   ....[6]....
        /*01d8*/ 	.word	0x00000740


	//   ....[7]....
        /*01dc*/ 	.word	0x00001260


	//   ....[8]....
        /*01e0*/ 	.word	0x000031a0


	//   ....[9]....
        /*01e4*/ 	.word	0x00003c10


	//   ....[10]....
        /*01e8*/ 	.word	0x00003ce0


	//   ....[11]....
        /*01ec*/ 	.word	0x00003e70


	//   ....[12]....
        /*01f0*/ 	.word	0x00003f10


	//   ....[13]....
        /*01f4*/ 	.word	0x00004a40


	//   ....[14]....
        /*01f8*/ 	.word	0x00004e30


	//   ....[15]....
        /*01fc*/ 	.word	0x00004e80


	//   ....[16]....
        /*0200*/ 	.word	0x00005100


	//   ....[17]....
        /*0204*/ 	.word	0x000052d0


	//   ....[18]....
        /*0208*/ 	.word	0x000062b0


	//   ....[19]....
        /*020c*/ 	.word	0x00006320


	//   ....[20]....
        /*0210*/ 	.word	0x00006380


	//   ....[21]....
        /*0214*/ 	.word	0x000063c0


	//   ....[22]....
        /*0218*/ 	.word	0x000063e0


	//   ....[23]....
        /*021c*/ 	.word	0x00006e80


	//   ....[24]....
        /*0220*/ 	.word	0x000072e0


	//   ....[25]....
        /*0224*/ 	.word	0x00007310


	//   ....[26]....
        /*0228*/ 	.word	0x00007340


	//   ....[27]....
        /*022c*/ 	.word	0x00007370


	//   ....[28]....
        /*0230*/ 	.word	0x000077f0


	//   ....[29]....
        /*0234*/ 	.word	0x00007810


	//   ....[30]....
        /*0238*/ 	.word	0x00008460


	//   ....[31]....
        /*023c*/ 	.word	0x00008480


	//   ....[32]....
        /*0240*/ 	.word	0x000094b0


	//   ....[33]....
        /*0244*/ 	.word	0x00009e80


	//   ....[34]....
        /*0248*/ 	.word	0x0000a720


	//   ....[35]....
        /*024c*/ 	.word	0x0000a750


	//   ....[36]....
        /*0250*/ 	.word	0x0000a780


	//   ....[37]....
        /*0254*/ 	.word	0x0000a830


	//   ....[38]....
        /*0258*/ 	.word	0x0000a860


	//   ....[39]....
        /*025c*/ 	.word	0x0000a8d0


	//   ....[40]....
        /*0260*/ 	.word	0x0000a900


	//   ....[41]....
        /*0264*/ 	.word	0x0000a910


	//   ....[42]....
        /*0268*/ 	.word	0x0000d800


	//   ....[43]....
        /*026c*/ 	.word	0x0000dd40


	//   ....[44]....
        /*0270*/ 	.word	0x0000deb0


	//   ....[45]....
        /*0274*/ 	.word	0x0000df10


	//   ....[46]....
        /*0278*/ 	.word	0x0000dfb0


	//   ....[47]....
        /*027c*/ 	.word	0x0000e0b0


	//   ....[48]....
        /*0280*/ 	.word	0x0000e120


	//   ....[49]....
        /*0284*/ 	.word	0x0000e200


	//   ....[50]....
        /*0288*/ 	.word	0x0000e270


	//   ....[51]....
        /*028c*/ 	.word	0x0000e340


	//   ....[52]....
        /*0290*/ 	.word	0x0000e750


	//----- nvinfo : EIATTR_REG_RECONFIG
	.align		4
.L_589:
        /*0294*/ 	.byte	0x01, 0x54
	.zero		2


	//----- nvinfo : EIATTR_SYSCALL_OFFSETS
	.align		4
        /*0298*/ 	.byte	0x04, 0x46
        /*029a*/ 	.short	(.L_591 - .L_590)


	//   ....[0]....
.L_590:
        /*029c*/ 	.word	0x00003370


	//   ....[1]....
        /*02a0*/ 	.word	0x00009b40


	//   ....[2]....
        /*02a4*/ 	.word	0x00009c80


	//   ....[3]....
        /*02a8*/ 	.word	0x00009d70


	//   ....[4]....
        /*02ac*/ 	.word	0x0000a3b0


	//----- nvinfo : EIATTR_MBARRIER_INSTR_OFFSETS
	.align		4
.L_591:
        /*02b0*/ 	.byte	0x04, 0x39
        /*02b2*/ 	.short	(.L_593 - .L_592)


	//   ....[0]....
.L_592:
        /*02b4*/ 	.word	0x00000250
        /*02b8*/ 	.word	0x000000ff
        /*02bc*/ 	.word	0x00028c00
        /*02c0*/ 	.short	0x0100
        /*02c2*/ 	.byte	0x08
	.zero		1


	//   ....[1]....
        /*02c4*/ 	.word	0x00000260
        /*02c8*/ 	.word	0x000000ff
        /*02cc*/ 	.word	0x00028c20
        /*02d0*/ 	.short	0x0100
        /*02d2*/ 	.byte	0x08
	.zero		1


	//   ....[2]....
        /*02d4*/ 	.word	0x00000310
        /*02d8*/ 	.word	0x000000ff
        /*02dc*/ 	.word	0x00028c30
        /*02e0*/ 	.short	0x0100
        /*02e2*/ 	.byte	0x06
	.zero		1


	//   ....[3]....
        /*02e4*/ 	.word	0x00000320
        /*02e8*/ 	.word	0x000000ff
        /*02ec*/ 	.word	0x00028c40
        /*02f0*/ 	.short	0x0100
        /*02f2*/ 	.byte	0x06
	.zero		1


	//   ....[4]....
        /*02f4*/ 	.word	0x00000330
        /*02f8*/ 	.word	0x000000ff
        /*02fc*/ 	.word	0x00028c38
        /*0300*/ 	.short	0x0100
        /*0302*/ 	.byte	0x06
	.zero		1


	//   ....[5]....
        /*0304*/ 	.word	0x00000340
        /*0308*/ 	.word	0x000000ff
        /*030c*/ 	.word	0x00028c48
        /*0310*/ 	.short	0x0100
        /*0312*/ 	.byte	0x06
	.zero		1


	//   ....[6]....
        /*0314*/ 	.word	0x00000470
        /*0318*/ 	.word	0x000000ff
        /*031c*/ 	.word	0x00028c50
        /*0320*/ 	.short	0x0100
        /*0322*/ 	.byte	0x08
	.zero		1


	//   ....[7]....
        /*0324*/ 	.word	0x00000480
        /*0328*/ 	.word	0x000000ff
        /*032c*/ 	.word	0x00028c60
        /*0330*/ 	.short	0x0100
        /*0332*/ 	.byte	0x08
	.zero		1


	//   ....[8]....
        /*0334*/ 	.word	0x00000490
        /*0338*/ 	.word	0x000000ff
        /*033c*/ 	.word	0x00028c58
        /*0340*/ 	.short	0x0100
        /*0342*/ 	.byte	0x08
	.zero		1


	//   ....[9]....
        /*0344*/ 	.word	0x000004a0
        /*0348*/ 	.word	0x000000ff
        /*034c*/ 	.word	0x00028c68
        /*0350*/ 	.short	0x0100
        /*0352*/ 	.byte	0x08
	.zero		1


	//   ....[10]....
        /*0354*/ 	.word	0x00000590
        /*0358*/ 	.word	0x000000ff
        /*035c*/ 	.word	0x00028c70
        /*0360*/ 	.short	0x0100
        /*0362*/ 	.byte	0x06
	.zero		1


	//   ....[11]....
        /*0364*/ 	.word	0x000005a0
        /*0368*/ 	.word	0x000000ff
        /*036c*/ 	.word	0x00028c80
        /*0370*/ 	.short	0x0100
        /*0372*/ 	.byte	0x06
	.zero		1


	//   ....[12]....
        /*0374*/ 	.word	0x000005b0
        /*0378*/ 	.word	0x000000ff
        /*037c*/ 	.word	0x00028c78
        /*0380*/ 	.short	0x0100
        /*0382*/ 	.byte	0x06
	.zero		1


	//   ....[13]....
        /*0384*/ 	.word	0x000005c0
        /*0388*/ 	.word	0x000000ff
        /*038c*/ 	.word	0x00028c88
        /*0390*/ 	.short	0x0100
        /*0392*/ 	.byte	0x06
	.zero		1


	//   ....[14]....
        /*0394*/ 	.word	0x000006f0
        /*0398*/ 	.word	0x000000ff
        /*039c*/ 	.word	0x00028c90
        /*03a0*/ 	.short	0x0100
        /*03a2*/ 	.byte	0x08
	.zero		1


	//   ....[15]....
        /*03a4*/ 	.word	0x00000700
        /*03a8*/ 	.word	0x000000ff
        /*03ac*/ 	.word	0x00028ca0
        /*03b0*/ 	.short	0x0100
        /*03b2*/ 	.byte	0x08
	.zero		1


	//   ....[16]....
        /*03b4*/ 	.word	0x00000710
        /*03b8*/ 	.word	0x000000ff
        /*03bc*/ 	.word	0x00028c98
        /*03c0*/ 	.short	0x0100
        /*03c2*/ 	.byte	0x08
	.zero		1


	//   ....[17]....
        /*03c4*/ 	.word	0x00000720
        /*03c8*/ 	.word	0x000000ff
        /*03cc*/ 	.word	0x00028ca8
        /*03d0*/ 	.short	0x0100
        /*03d2*/ 	.byte	0x08
	.zero		1


	//   ....[18]....
        /*03d4*/ 	.word	0x00000850
        /*03d8*/ 	.word	0x000000ff
        /*03dc*/ 	.word	0x00028cb0
        /*03e0*/ 	.short	0x0100
        /*03e2*/ 	.byte	0x08
	.zero		1


	//   ....[19]....
        /*03e4*/ 	.word	0x00000860
        /*03e8*/ 	.word	0x000000ff
        /*03ec*/ 	.word	0x00028cc0
        /*03f0*/ 	.short	0x0100
        /*03f2*/ 	.byte	0x08
	.zero		1


	//   ....[20]....
        /*03f4*/ 	.word	0x00000870
        /*03f8*/ 	.word	0x000000ff
        /*03fc*/ 	.word	0x00028cb8
        /*0400*/ 	.short	0x0100
        /*0402*/ 	.byte	0x08
	.zero		1


	//   ....[21]....
        /*0404*/ 	.word	0x00000880
        /*0408*/ 	.word	0x000000ff
        /*040c*/ 	.word	0x00028cc8
        /*0410*/ 	.short	0x0100
        /*0412*/ 	.byte	0x08
	.zero		1


	//   ....[22]....
        /*0414*/ 	.word	0x00001410
        /*0418*/ 	.word	0x000000ff
        /*041c*/ 	.word	0x00028c50
        /*0420*/ 	.short	0x010a
        /*0422*/ 	.byte	0x05
	.zero		1


	//   ....[23]....
        /*0424*/ 	.word	0x00001700
        /*0428*/ 	.word	0x00000005
        /*042c*/ 	.word	0x00000000
        /*0430*/ 	.short	0x0101
        /*0432*/ 	.byte	0x3f
	.zero		1


	//   ....[24]....
        /*0434*/ 	.word	0x00002050
        /*0438*/ 	.word	0x000000ff
        /*043c*/ 	.word	0x00028c50
        /*0440*/ 	.short	0x010a
        /*0442*/ 	.byte	0x07
	.zero		1


	//   ....[25]....
        /*0444*/ 	.word	0x00002090
        /*0448*/ 	.word	0x000000ff
        /*044c*/ 	.word	0x00028c50
        /*0450*/ 	.short	0x010a
        /*0452*/ 	.byte	0x07
	.zero		1


	//   ....[26]....
        /*0454*/ 	.word	0x00002260
        /*0458*/ 	.word	0x00000005
        /*045c*/ 	.word	0x00000000
        /*0460*/ 	.short	0x0101
        /*0462*/ 	.byte	0x3f
	.zero		1


	//   ....[27]....
        /*0464*/ 	.word	0x000033b0
        /*0468*/ 	.word	0x000000ff
        /*046c*/ 	.word	0x00028c00
        /*0470*/ 	.short	0x010a
        /*0472*/ 	.byte	0x24
	.zero		1


	//   ....[28]....
        /*0474*/ 	.word	0x00003530
        /*0478*/ 	.word	0x000000ff
        /*047c*/ 	.word	0x00028c30
        /*0480*/ 	.short	0x010a
        /*0482*/ 	.byte	0x24
	.zero		1


	//   ....[29]....
        /*0484*/ 	.word	0x000035a0
        /*0488*/ 	.word	0x000000ff
        /*048c*/ 	.word	0x00028c30
        /*0490*/ 	.short	0x010a
        /*0492*/ 	.byte	0x24
	.zero		1


	//   ....[30]....
        /*0494*/ 	.word	0x00004300
        /*0498*/ 	.word	0x00000007
        /*049c*/ 	.word	0x00000000
        /*04a0*/ 	.short	0x0101
        /*04a2*/ 	.byte	0x3f
	.zero		1


	//   ....[31]....
        /*04a4*/ 	.word	0x00004780
        /*04a8*/ 	.word	0x000000ff
        /*04ac*/ 	.word	0x00028c50
        /*04b0*/ 	.short	0x010a
        /*04b2*/ 	.byte	0x24
	.zero		1


	//   ....[32]....
        /*04b4*/ 	.word	0x000047d0
        /*04b8*/ 	.word	0x000000ff
        /*04bc*/ 	.word	0x00028c50
        /*04c0*/ 	.short	0x010a
        /*04c2*/ 	.byte	0x24
	.zero		1


	//   ....[33]....
        /*04c4*/ 	.word	0x00004a60
        /*04c8*/ 	.word	0x0000000e
        /*04cc*/ 	.word	0x00000000
        /*04d0*/ 	.short	0x0101
        /*04d2*/ 	.byte	0x3f
	.zero		1


	//   ....[34]....
        /*04d4*/ 	.word	0x00004b50
        /*04d8*/ 	.word	0x000000ff
        /*04dc*/ 	.word	0x00028c30
        /*04e0*/ 	.short	0x010a
        /*04e2*/ 	.byte	0x07
	.zero		1


	//   ....[35]....
        /*04e4*/ 	.word	0x00004b90
        /*04e8*/ 	.word	0x000000ff
        /*04ec*/ 	.word	0x00028c30
        /*04f0*/ 	.short	0x010a
        /*04f2*/ 	.byte	0x07
	.zero		1


	//   ....[36]....
        /*04f4*/ 	.word	0x00005620
        /*04f8*/ 	.word	0x0000009a
        /*04fc*/ 	.word	0x00000000
        /*0500*/ 	.short	0x0101
        /*0502*/ 	.byte	0x3f
	.zero		1


	//   ....[37]....
        /*0504*/ 	.word	0x00006010
        /*0508*/ 	.word	0x000000ff
        /*050c*/ 	.word	0x00028c50
        /*0510*/ 	.short	0x010a
        /*0512*/ 	.byte	0x07
	.zero		1


	//   ....[38]....
        /*0514*/ 	.word	0x00006050
        /*0518*/ 	.word	0x000000ff
        /*051c*/ 	.word	0x00028c50
        /*0520*/ 	.short	0x010a
        /*0522*/ 	.byte	0x07
	.zero		1


	//   ....[39]....
        /*0524*/ 	.word	0x000062d0
        /*0528*/ 	.word	0x000000ab
        /*052c*/ 	.word	0x00000000
        /*0530*/ 	.short	0x0101
        /*0532*/ 	.byte	0x3f
	.zero		1


	//   ....[40]....
        /*0534*/ 	.word	0x00006e40
        /*0538*/ 	.word	0x000000ff
        /*053c*/ 	.word	0x00000000
        /*0540*/ 	.short	0x0101
        /*0542*/ 	.byte	0x04
	.zero		1


	//   ....[41]....
        /*0544*/ 	.word	0x0000a0a0
        /*0548*/ 	.word	0x000000ff
        /*054c*/ 	.word	0x00028c40
        /*0550*/ 	.short	0x010a
        /*0552*/ 	.byte	0x26
	.zero		1


	//   ....[42]....
        /*0554*/ 	.word	0x0000aa20
        /*0558*/ 	.word	0x000000ff
        /*055c*/ 	.word	0x00028c00
        /*0560*/ 	.short	0x0107
        /*0562*/ 	.byte	0x26
	.zero		1


	//   ....[43]....
        /*0564*/ 	.word	0x0000aa60
        /*0568*/ 	.word	0x000000ff
        /*056c*/ 	.word	0x00028c00
        /*0570*/ 	.short	0x0101
        /*0572*/ 	.byte	0x26
	.zero		1


	//   ....[44]....
        /*0574*/ 	.word	0x0000aa70
        /*0578*/ 	.word	0x000000ff
        /*057c*/ 	.word	0x00028c20
        /*0580*/ 	.short	0x010a
        /*0582*/ 	.byte	0x26
	.zero		1


	//   ....[45]....
        /*0584*/ 	.word	0x0000aad0
        /*0588*/ 	.word	0x000000ff
        /*058c*/ 	.word	0x00028c60
        /*0590*/ 	.short	0x010a
        /*0592*/ 	.byte	0x26
	.zero		1


	//   ....[46]....
        /*0594*/ 	.word	0x0000b660
        /*0598*/ 	.word	0x000000ff
        /*059c*/ 	.word	0x00028c48
        /*05a0*/ 	.short	0x010a
        /*05a2*/ 	.byte	0x26
	.zero		1


	//   ....[47]....
        /*05a4*/ 	.word	0x0000b830
        /*05a8*/ 	.word	0x000000ff
        /*05ac*/ 	.word	0x00028c68
        /*05b0*/ 	.short	0x010a
        /*05b2*/ 	.byte	0x26
	.zero		1


	//   ....[48]....
        /*05b4*/ 	.word	0x0000c1d0
        /*05b8*/ 	.word	0x000000ff
        /*05bc*/ 	.word	0x00028c40
        /*05c0*/ 	.short	0x010a
        /*05c2*/ 	.byte	0x26
	.zero		1


	//   ....[49]....
        /*05c4*/ 	.word	0x0000c3b0
        /*05c8*/ 	.word	0x000000ff
        /*05cc*/ 	.word	0x00028c60
        /*05d0*/ 	.short	0x010a
        /*05d2*/ 	.byte	0x26
	.zero		1


	//   ....[50]....
        /*05d4*/ 	.word	0x0000cd90
        /*05d8*/ 	.word	0x000000ff
        /*05dc*/ 	.word	0x00028c48
        /*05e0*/ 	.short	0x010a
        /*05e2*/ 	.byte	0x26
	.zero		1


	//   ....[51]....
        /*05e4*/ 	.word	0x0000cf70
        /*05e8*/ 	.word	0x000000ff
        /*05ec*/ 	.word	0x00028c68
        /*05f0*/ 	.short	0x010a
        /*05f2*/ 	.byte	0x26
	.zero		1


	//   ....[52]....
        /*05f4*/ 	.word	0x0000d790
        /*05f8*/ 	.word	0x00000002
        /*05fc*/ 	.word	0x00028c20
        /*0600*/ 	.short	0x010a
        /*0602*/ 	.byte	0x3f
	.zero		1


	//   ....[53]....
        /*0604*/ 	.word	0x0000d910
        /*0608*/ 	.word	0x00000007
        /*060c*/ 	.word	0x00000000
        /*0610*/ 	.short	0x010a
        /*0612*/ 	.byte	0x3f
	.zero		1


	//   ....[54]....
        /*0614*/ 	.word	0x0000d980
        /*0618*/ 	.word	0x00000005
        /*061c*/ 	.word	0x00000000
        /*0620*/ 	.short	0x010a
        /*0622*/ 	.byte	0x3f
	.zero		1


	//   ....[55]....
        /*0624*/ 	.word	0x0000d9e0
        /*0628*/ 	.word	0x00000005
        /*062c*/ 	.word	0x00000000
        /*0630*/ 	.short	0x010a
        /*0632*/ 	.byte	0x3f
	.zero		1


	//   ....[56]....
        /*0634*/ 	.word	0x0000da10
        /*0638*/ 	.word	0x00000003
        /*063c*/ 	.word	0x00000000
        /*0640*/ 	.short	0x010a
        /*0642*/ 	.byte	0x3f
	.zero		1


	//   ....[57]....
        /*0644*/ 	.word	0x0000da80
        /*0648*/ 	.word	0x00000006
        /*064c*/ 	.word	0x00028c50
        /*0650*/ 	.short	0x010a
        /*0652*/ 	.byte	0x3f
	.zero		1


	//   ....[58]....
        /*0654*/ 	.word	0x0000dae0
        /*0658*/ 	.word	0x00000006
        /*065c*/ 	.word	0x00028c50
        /*0660*/ 	.short	0x010a
        /*0662*/ 	.byte	0x3f
	.zero		1


	//   ....[59]....
        /*0664*/ 	.word	0x0000db40
        /*0668*/ 	.word	0x00000006
        /*066c*/ 	.word	0x00028c00
        /*0670*/ 	.short	0x010a
        /*0672*/ 	.byte	0x3f
	.zero		1


	//   ....[60]....
        /*0674*/ 	.word	0x0000dba0
        /*0678*/ 	.word	0x00000008
        /*067c*/ 	.word	0x00028c30
        /*0680*/ 	.short	0x010a
        /*0682*/ 	.byte	0x3f
	.zero		1


	//   ....[61]....
        /*0684*/ 	.word	0x0000dbf0
        /*0688*/ 	.word	0x0000000e
        /*068c*/ 	.word	0x00028c50
        /*0690*/ 	.short	0x010a
        /*0692*/ 	.byte	0x3f
	.zero		1


	//   ....[62]....
        /*0694*/ 	.word	0x0000dc50
        /*0698*/ 	.word	0x0000000f
        /*069c*/ 	.word	0x00028c30
        /*06a0*/ 	.short	0x010a
        /*06a2*/ 	.byte	0x3f
	.zero		1


	//   ....[63]....
        /*06a4*/ 	.word	0x0000dca0
        /*06a8*/ 	.word	0x000000ab
        /*06ac*/ 	.word	0x00028c50
        /*06b0*/ 	.short	0x010a
        /*06b2*/ 	.byte	0x3f
	.zero		1


	//   ....[64]....
        /*06b4*/ 	.word	0x0000de00
        /*06b8*/ 	.word	0x00000003
        /*06bc*/ 	.word	0x00028c40
        /*06c0*/ 	.short	0x010a
        /*06c2*/ 	.byte	0x3f
	.zero		1


	//   ....[65]....
        /*06c4*/ 	.word	0x0000e380
        /*06c8*/ 	.word	0x00000003
        /*06cc*/ 	.word	0x00028c20
        /*06d0*/ 	.short	0x010a
        /*06d2*/ 	.byte	0x3f
	.zero		1


	//   ....[66]....
        /*06d4*/ 	.word	0x0000e3e0
        /*06d8*/ 	.word	0x00000003
        /*06dc*/ 	.word	0x00028c60
        /*06e0*/ 	.short	0x010a
        /*06e2*/ 	.byte	0x3f
	.zero		1


	//   ....[67]....
        /*06e4*/ 	.word	0x0000e440
        /*06e8*/ 	.word	0x00000003
        /*06ec*/ 	.word	0x00028c48
        /*06f0*/ 	.short	0x010a
        /*06f2*/ 	.byte	0x3f
	.zero		1


	//   ....[68]....
        /*06f4*/ 	.word	0x0000e4a0
        /*06f8*/ 	.word	0x00000003
        /*06fc*/ 	.word	0x00028c68
        /*0700*/ 	.short	0x010a
        /*0702*/ 	.byte	0x3f
	.zero		1


	//   ....[69]....
        /*0704*/ 	.word	0x0000e500
        /*0708*/ 	.word	0x00000003
        /*070c*/ 	.word	0x00028c40
        /*0710*/ 	.short	0x010a
        /*0712*/ 	.byte	0x3f
	.zero		1


	//   ....[70]....
        /*0714*/ 	.word	0x0000e560
        /*0718*/ 	.word	0x00000003
        /*071c*/ 	.word	0x00028c60
        /*0720*/ 	.short	0x010a
        /*0722*/ 	.byte	0x3f
	.zero		1


	//   ....[71]....
        /*0724*/ 	.word	0x0000e5c0
        /*0728*/ 	.word	0x00000003
        /*072c*/ 	.word	0x00028c48
        /*0730*/ 	.short	0x010a
        /*0732*/ 	.byte	0x3f
	.zero		1


	//   ....[72]....
        /*0734*/ 	.word	0x0000e620
        /*0738*/ 	.word	0x00000003
        /*073c*/ 	.word	0x00028c68
        /*0740*/ 	.short	0x010a
        /*0742*/ 	.byte	0x3f
	.zero		1


	//   ....[73]....
        /*0744*/ 	.word	0x0000e670
        /*0748*/ 	.word	0x00000002
        /*074c*/ 	.word	0x00028c20
        /*0750*/ 	.short	0x010a
        /*0752*/ 	.byte	0x3f
	.zero		1


	//   ....[74]....
        /*0754*/ 	.word	0x0000e810
        /*0758*/ 	.word	0x00000007
        /*075c*/ 	.word	0x00000000
        /*0760*/ 	.short	0x010a
        /*0762*/ 	.byte	0x3f
	.zero		1


	//   ....[75]....
        /*0764*/ 	.word	0x0000e860
        /*0768*/ 	.word	0x00000005
        /*076c*/ 	.word	0x00000000
        /*0770*/ 	.short	0x010a
        /*0772*/ 	.byte	0x3f
	.zero		1


	//   ....[76]....
        /*0774*/ 	.word	0x0000e8b0
        /*0778*/ 	.word	0x00000005
        /*077c*/ 	.word	0x00000000
        /*0780*/ 	.short	0x010a
        /*0782*/ 	.byte	0x3f
	.zero		1


	//----- nvinfo : EIATTR_NUM_MBARRIERS
	.align		4
.L_593:
        /*0784*/ 	.byte	0x03, 0x38
        /*0786*/ 	.short	0x0016


	//----- nvinfo : EIATTR_EXIT_INSTR_OFFSETS
	.align		4
        /*0788*/ 	.byte	0x04, 0x1c
        /*078a*/ 	.short	(.L_595 - .L_594)


	//   ....[0]....
.L_594:
        /*078c*/ 	.word	0x0000da60


	//----- nvinfo : EIATTR_MAX_THREADS
	.align		4
.L_595:
        /*0790*/ 	.byte	0x04, 0x05
        /*0792*/ 	.short	(.L_597 - .L_596)
.L_596:
        /*0794*/ 	.word	0x00000180
        /*0798*/ 	.word	0x00000001
        /*079c*/ 	.word	0x00000001


	//----- nvinfo : EIATTR_CRS_STACK_SIZE
	.align		4
.L_597:
        /*07a0*/ 	.byte	0x04, 0x1e
        /*07a2*/ 	.short	(.L_599 - .L_598)
.L_598:
        /*07a4*/ 	.word	0x00000000


	//----- nvinfo : EIATTR_CBANK_PARAM_SIZE
	.align		4
.L_599:
        /*07a8*/ 	.byte	0x03, 0x19
        /*07aa*/ 	.short	0x0a70


	//----- nvinfo : EIATTR_PARAM_CBANK
	.align		4
        /*07ac*/ 	.byte	0x04, 0x0a
        /*07ae*/ 	.short	(.L_601 - .L_600)
	.align		4
.L_600:
        /*07b0*/ 	.word	index@(.nv.constant0._ZN7cutlass13device_kernelIN5flash11enable_sm90INS1_16FlashAttnFwdSm90INS1_25CollectiveMainloopFwdSm90ILi2EN4cute5tupleIJNS5_1CILi1EEES8_S8_EEENS6_IJNS7_ILi64EEESA_SA_EEELi512ENS_10bfloat16_tEfNS_4arch4Sm90ELb0ELb0ELb0ELb0ELb0ELb0ELb0ELb0ELb0ELb1ELb1ELb0EEENS1_21CollectiveEpilogueFwdINS6_IJSA_NS7_ILi512EEESA_EEES9_SC_SE_Li256ELb0ELb1ELb1ELb0EEENS1_19SingleTileSchedulerILb0ELb1ELb1ELi64EEEEEEEEEvNT_6ParamsE)
        /*07b4*/ 	.short	0x0210
        /*07b6*/ 	.short	0x0a70


	//----- nvinfo : EIATTR_SW_WAR
	.align		4
.L_601:
        /*07b8*/ 	.byte	0x04, 0x36
        /*07ba*/ 	.short	(.L_603 - .L_602)
.L_602:
        /*07bc*/ 	.word	0x00000008
.L_603:


//--------------------- .nv.info._ZN7cutlass13device_kernelIN5flash11enable_sm90INS1_16FlashAttnFwdSm90INS1_25CollectiveMainloopFwdSm90ILi2EN4cute5tupleIJNS5_1CILi1EEES8_S8_EEENS6_IJNS7_ILi64EEESA_SA_EEELi512ENS_10bfloat16_tEfNS_4arch4Sm90ELb0ELb0ELb0ELb0ELb0ELb0ELb1ELb0ELb0ELb1ELb1ELb0EEENS1_21CollectiveEpilogueFwdINS6_IJSA_NS7_ILi512EEESA_EEES9_SC_SE_Li256ELb0ELb1ELb1ELb0EEENS1_19SingleTileSchedulerILb0ELb1ELb1ELi64EEEEEEEEEvNT_6ParamsE --------------------------
	.section	.nv.info._ZN7cutlass13device_kernelIN5flash11enable_sm90INS1_16FlashAttnFwdSm90INS1_25CollectiveMainloopFwdSm90ILi2EN4cute5tupleIJNS5_1CILi1EEES8_S8_EEENS6_IJNS7_ILi64EEESA_SA_EEELi512ENS_10bfloat16_tEfNS_4arch4Sm90ELb0ELb0ELb0ELb0ELb0ELb0ELb1ELb0ELb0ELb1ELb1ELb0EEENS1_21CollectiveEpilogueFwdINS6_IJSA_NS7_ILi512EEESA_EEES9_SC_SE_Li256ELb0ELb1ELb1ELb0EEENS1_19SingleTileSchedulerILb0ELb1ELb1ELi64EEEEEEEEEvNT_6ParamsE,"",@"SHT_CUDA_INFO"
	.sectionflags	@""
	.align	4


	//----- nvinfo : EIATTR_CUDA_API_VERSION
	.align		4
        /*0000*/ 	.byte	0x04, 0x37
        /*0002*/ 	.short	(.L_605 - .L_604)
.L_604:
        /*0004*/ 	.word	0x00000082


	//----- nvinfo : EIATTR_KPARAM_INFO
	.align		4
.L_605:
        /*0008*/ 	.byte	0x04, 0x17
        /*000a*/ 	.short	(.L_607 - .L_606)
.L_606:
        /*000c*/ 	.word	0x00000000
        /*0010*/ 	.short	0x0000
        /*0012*/ 	.short	0x0070
        /*0014*/ 	.byte	0x00, 0xf0, 0x01, 0x2c


	//----- nvinfo : EIATTR_SPARSE_MMA_MASK
	.align		4
.L_607:
        /*0018*/ 	.byte	0x03, 0x50
        /*001a*/ 	.short	0x0000


	//----- nvinfo : EIATTR_MAXREG_COUNT
	.align		4
        /*001c*/ 	.byte	0x03, 0x1b
        /*001e*/ 	.short	0x00a8


	//----- nvinfo : EIATTR_NUM_BARRIERS
	.align		4
        /*0020*/ 	.byte	0x02, 0x4c
        /*0022*/ 	.byte	0x10
	.zero		1


	//----- nvinfo : EIATTR_EXTERNS
	.align		4
        /*0024*/ 	.byte	0x04, 0x0f
        /*0026*/ 	.short	(.L_609 - .L_608)


	//   ....[0]....
	.align		4
.L_608:
        /*0028*/ 	.word	index@(__assertfail)


	//----- nvinfo : EIATTR_ANNOTATIONS
	.align		4
.L_609:
        /*002c*/ 	.byte	0x04, 0x55
        /*002e*/ 	.short	(.L_611 - .L_610)


	//   ....[0]....
.L_610:
        /* <DEDUP_REMOVED lines=17> */


	//----- nvinfo : EIATTR_MERCURY_ISA_VERSION
	.align		4
.L_611:
        /*0128*/ 	.byte	0x03, 0x5f
        /*012a*/ 	.short	0x0101


	//----- nvinfo : EIATTR_INT_WARP_WIDE_INSTR_OFFSETS
	.align		4
        /*012c*/ 	.byte	0x04, 0x31
        /*012e*/ 	.short	(.L_613 - .L_612)


	//   ....[0]....
.L_612:
        /*0130*/ 	.word	0x00000130


	//   ....[1]....
        /*0134*/ 	.word	0x00000170


	//   ....[2]....
        /*0138*/ 	.word	0x000001e0


	//   ....[3]....
        /*013c*/ 	.word	0x000001f0


	//----- nvinfo : EIATTR_COOP_GROUP_MASK_REGIDS
	.align		4
.L_613:
        /*0140*/ 	.byte	0x04, 0x29
        /*0142*/ 	.short	(.L_615 - .L_614)


	//   ....[0]....
.L_614:
        /*0144*/ 	.word	0xffffffff


	//   ....[1]....
        /*0148*/ 	.word	0xffffffff


	//   ....[2]....
        /*014c*/ 	.word	0xffffffff


	//   ....[3]....
        /*0150*/ 	.word	0xffffffff


	//   ....[4]....
        /*0154*/ 	.word	0xffffffff


	//   ....[5]....
        /*0158*/ 	.word	0xffffffff


	//   ....[6]....
        /*015c*/ 	.word	0xffffffff


	//   ....[7]....
        /*0160*/ 	.word	0xffffffff


	//   ....[8]....
        /*0164*/ 	.word	0xffffffff


	//   ....[9]....
        /*0168*/ 	.word	0xffffffff


	//   ....[10]....
        /*016c*/ 	.word	0xffffffff


	//   ....[11]....
        /*0170*/ 	.word	0xffffffff


	//   ....[12]....
        /*0174*/ 	.word	0xffffffff


	//   ....[13]....
        /*0178*/ 	.word	0xffffffff


	//   ....[14]....
        /*017c*/ 	.word	0xffffffff


	//   ....[15]....
        /*0180*/ 	.word	0xffffffff


	//   ....[16]....
        /*0184*/ 	.word	0xffffffff


	//   ....[17]....
        /*0188*/ 	.word	0xffffffff


	//   ....[18]....
        /*018c*/ 	.word	0xffffffff


	//   ....[19]....
        /*0190*/ 	.word	0xffffffff


	//   ....[20]....
        /*0194*/ 	.word	0xffffffff


	//   ....[21]....
        /*0198*/ 	.word	0xffffffff


	//   ....[22]....
        /*019c*/ 	.word	0xffffffff


	//   ....[23]....
        /*01a0*/ 	.word	0xffffffff


	//   ....[24]....
        /*01a4*/ 	.word	0xffffffff


	//   ....[25]....
        /*01a8*/ 	.word	0xffffffff


	//   ....[26]....
        /*01ac*/ 	.word	0xffffffff


	//   ....[27]....
        /*01b0*/ 	.word	0xffffffff


	//   ....[28]....
        /*01b4*/ 	.word	0xffffffff


	//   ....[29]....
        /*01b8*/ 	.word	0xffffffff


	//   ....[30]....
        /*01bc*/ 	.word	0xffffffff


	//   ....[31]....
        /*01c0*/ 	.word	0xffffffff


	//   ....[32]....
        /*01c4*/ 	.word	0xffffffff


	//   ....[33]....
        /*01c8*/ 	.word	0xffffffff


	//   ....[34]....
        /*01cc*/ 	.word	0xffffffff


	//   ....[35]....
        /*01d0*/ 	.word	0xffffffff


	//   ....[36]....
        /*01d4*/ 	.word	0xffffffff


	//   ....[37]....
        /*01d8*/ 	.word	0xffffffff


	//   ....[38]....
        /*01dc*/ 	.word	0xffffffff


	//   ....[39]....
        /*01e0*/ 	.word	0xffffffff


	//   ....[40]....
        /*01e4*/ 	.word	0xffffffff


	//   ....[41]....
        /*01e8*/ 	.word	0xffffffff


	//   ....[42]....
        /*01ec*/ 	.word	0xffffffff


	//   ....[43]....
        /*01f0*/ 	.word	0xffffffff


	//   ....[44]....
        /*01f4*/ 	.word	0xffffffff


	//   ....[45]....
        /*01f8*/ 	.word	0xffffffff


	//   ....[46]....
        /*01fc*/ 	.word	0xffffffff


	//   ....[47]....
        /*0200*/ 	.word	0xffffffff


	//   ....[48]....
        /*0204*/ 	.word	0xffffffff


	//   ....[49]....
        /*0208*/ 	.word	0xffffffff


	//   ....[50]....
        /*020c*/ 	.word	0xffffffff


	//   ....[51]....
        /*0210*/ 	.word	0xffffffff


	//   ....[52]....
        /*0214*/ 	.word	0xffffffff


	//   ....[53]....
        /*0218*/ 	.word	0x0500000f


	//   ....[54]....
        /*021c*/ 	.word	0x0500000f


	//   ....[55]....
        /*0220*/ 	.word	0x0500000f


	//   ....[56]....
        /*0224*/ 	.word	0x0500000f


	//   ....[57]....
        /*0228*/ 	.word	0x0500000f


	//   ....[58]....
        /*022c*/ 	.word	0x0500000f


	//   ....[59]....
        /*0230*/ 	.word	0x0500000f


	//   ....[60]....
        /*0234*/ 	.word	0x0500000f


	//   ....[61]....
        /*0238*/ 	.word	0x0500000f


	//   ....[62]....
        /*023c*/ 	.word	0x0500000f


	//   ....[63]....
        /*0240*/ 	.word	0x0500000f


	//   ....[64]....
        /*0244*/ 	.word	0x0500000f


	//   ....[65]....
        /*0248*/ 	.word	0x0500000f


	//   ....[66]....
        /*024c*/ 	.word	0x0500000f


	//   ....[67]....
        /*0250*/ 	.word	0x0500000f


	//   ....[68]....
        /*0254*/ 	.word	0x0500000f


	//   ....[69]....
        /*0258*/ 	.word	0x0500000f


	//   ....[70]....
        /*025c*/ 	.word	0x0500000f


	//----- nvinfo : EIATTR_COOP_GROUP_INSTR_OFFSETS
	.align		4
.L_615:
        /*0260*/ 	.byte	0x04, 0x28
        /*0262*/ 	.short	(.L_617 - .L_616)


	//   ....[0]....
.L_616:
        /*0264*/ 	.word	0x00000070


	//   ....[1]....
        /*0268*/ 	.word	0x00000140


	//   ....[2]....
        /*026c*/ 	.word	0x00000190


	//   ....[3]....
        /*0270*/ 	.word	0x000003a0


	//   ....[4]....
        /*0274*/ 	.word	0x00000500


	//   ....[5]....
        /*0278*/ 	.word	0x00000620


	//   ....[6]....
        /*027c*/ 	.word	0x00000780


	//   ....[7]....
        /*0280*/ 	.word	0x00001380


	//   ....[8]....
        /*0284*/ 	.word	0x000031d0


	//   ....[9]....
        /*0288*/ 	.word	0x00004310


	//   ....[10]....
        /*028c*/ 	.word	0x000054c0


	//   ....[11]....
        /*0290*/ 	.word	0x00005520


	//   ....[12]....
        /*0294*/ 	.word	0x00005730


	//   ....[13]....
        /*0298*/ 	.word	0x000057b0


	//   ....[14]....
        /*029c*/ 	.word	0x000061f0


	//   ....[15]....
        /*02a0*/ 	.word	0x00006bd0


	//   ....[16]....
        /*02a4*/ 	.word	0x00007af0


	//   ....[17]....
        /*02a8*/ 	.word	0x00007b20


	//   ....[18]....
        /*02ac*/ 	.word	0x00007e10


	//   ....[19]....
        /*02b0*/ 	.word	0x00007fe0


	//   ....[20]....
        /*02b4*/ 	.word	0x00008ed0


	//   ....[21]....
        /*02b8*/ 	.word	0x00008f40


	//   ....[22]....
        /*02bc*/ 	.word	0x00008fa0


	//   ....[23]....
        /*02c0*/ 	.word	0x00008fd0


	//   ....[24]....
        /*02c4*/ 	.word	0x00008ff0


	//   ....[25]....
        /*02c8*/ 	.word	0x00009a90


	//   ....[26]....
        /*02cc*/ 	.word	0x00009fb0


	//   ....[27]....
        /*02d0*/ 	.word	0x00009fe0


	//   ....[28]....
        /*02d4*/ 	.word	0x0000a010


	//   ....[29]....
        /*02d8*/ 	.word	0x0000a020


	//   ....[30]....
        /*02dc*/ 	.word	0x0000a4c0


	//   ....[31]....
        /*02e0*/ 	.word	0x0000a4f0


	//   ....[32]....
        /*02e4*/ 	.word	0x0000b160


	//   ....[33]....
        /*02e8*/ 	.word	0x0000b180


	//   ....[34]....
        /*02ec*/ 	.word	0x0000c210


	//   ....[35]....
        /*02f0*/ 	.word	0x0000ccc0


	//   ....[36]....
        /*02f4*/ 	.word	0x0000d610


	//   ....[37]....
        /*02f8*/ 	.word	0x0000d630


	//   ....[38]....
        /*02fc*/ 	.word	0x0000d6c0


	//   ....[39]....
        /*0300*/ 	.word	0x0000d6f0


	//   ....[40]....
        /*0304*/ 	.word	0x0000d740


	//   ....[41]....
        /*0308*/ 	.word	0x0000d790


	//   ....[42]....
        /*030c*/ 	.word	0x0000d7c0


	//   ....[43]....
        /*0310*/ 	.word	0x0000d7d0


	//   ....[44]....
        /*0314*/ 	.word	0x0000e170


	//   ....[45]....
        /*0318*/ 	.word	0x0000e190


	//   ....[46]....
        /*031c*/ 	.word	0x0000e1b0


	//   ....[47]....
        /*0320*/ 	.word	0x0000e2d0


	//   ....[48]....
        /*0324*/ 	.word	0x0000e480


	//   ....[49]....
        /*0328*/ 	.word	0x0000e4b0


	//   ....[50]....
        /*032c*/ 	.word	0x0000e600


	//   ....[51]....
        /*0330*/ 	.word	0x0000e610


	//   ....[52]....
        /*0334*/ 	.word	0x000116d0


	//   ....[53]....
        /*0338*/ 	.word	0x00011b90


	//   ....[54]....
        /*033c*/ 	.word	0x00011d10


	//   ....[55]....
        /*0340*/ 	.word	0x00011d60


	//   ....[56]....
        /*0344*/ 	.word	0x00011e70


	//   ....[57]....
        /*0348*/ 	.word	0x00011f20


	//   ....[58]....
        /*034c*/ 	.word	0x00012010


	//   ....[59]....
        /*0350*/ 	.word	0x00012070


	//   ....[60]....
        /*0354*/ 	.word	0x00012160


	//   ....[61]....
        /*0358*/ 	.word	0x000121b0


	//   ....[62]....
        /*035c*/ 	.word	0x00012240


	//   ....[63]....
        /*0360*/ 	.word	0x00012360


	//   ....[64]....
        /*0364*/ 	.word	0x00012670


	//   ....[65]....
        /*0368*/ 	.word	0x000126c0


	//   ....[66]....
        /*036c*/ 	.word	0x000128b0


	//   ....[67]....
        /*0370*/ 	.word	0x00012900


	//   ....[68]....
        /*0374*/ 	.word	0x00012b30


	//   ....[69]....
        /*0378*/ 	.word	0x00012b80


	//   ....[70]....
        /*037c*/ 	.word	0x00012f90


	//----- nvinfo : EIATTR_REG_RECONFIG
	.align		4
.L_617:
        /*0380*/ 	.byte	0x01, 0x54
	.zero		2


	//----- nvinfo : EIATTR_SYSCALL_OFFSETS
	.align		4
        /*0384*/ 	.byte	0x04, 0x46
        /*0386*/ 	.short	(.L_619 - .L_618)


	//   ....[0]....
.L_618:
        /*0388*/ 	.word	0x00003380


	//   ....[1]....
        /*038c*/ 	.word	0x0000c900


	//   ....[2]....
        /*0390*/ 	.word	0x0000ca40


	//   ....[3]....
        /*0394*/ 	.word	0x0000cb30


	//   ....[4]....
        /*0398*/ 	.word	0x0000d250


	//   ....[5]....
        /*039c*/ 	.word	0x0000dae0


	//----- nvinfo : EIATTR_MBARRIER_INSTR_OFFSETS
	.align		4
.L_619:
        /*03a0*/ 	.byte	0x04, 0x39
        /*03a2*/ 	.short	(.L_621 - .L_620)


	//   ....[0]....
.L_620:
        /*03a4*/ 	.word	0x00000280
        /*03a8*/ 	.word	0x000000ff
        /*03ac*/ 	.word	0x00038800
        /*03b0*/ 	.short	0x0100
        /*03b2*/ 	.byte	0x08
	.zero		1


	//   ....[1]....
        /*03b4*/ 	.word	0x00000290
        /*03b8*/ 	.word	0x000000ff
        /*03bc*/ 	.word	0x00038810
        /*03c0*/ 	.short	0x0100
        /*03c2*/ 	.byte	0x08
	.zero		1


	//   ....[2]....
        /*03c4*/ 	.word	0x000002a0
        /*03c8*/ 	.word	0x000000ff
        /*03cc*/ 	.word	0x00038820
        /*03d0*/ 	.short	0x0100
        /*03d2*/ 	.byte	0x08
	.zero		1


	//   ....[3]....
        /*03d4*/ 	.word	0x00000350
        /*03d8*/ 	.word	0x000000ff
        /*03dc*/ 	.word	0x00038830
        /*03e0*/ 	.short	0x0100
        /*03e2*/ 	.byte	0x06
	.zero		1


	//   ....[4]....
        /*03e4*/ 	.word	0x00000360
        /*03e8*/ 	.word	0x000000ff
        /*03ec*/ 	.word	0x00038840
        /*03f0*/ 	.short	0x0100
        /*03f2*/ 	.byte	0x06
	.zero		1


	//   ....[5]....
        /*03f4*/ 	.word	0x00000370
        /*03f8*/ 	.word	0x000000ff
        /*03fc*/ 	.word	0x00038838
        /*0400*/ 	.short	0x0100
        /*0402*/ 	.byte	0x06
	.zero		1


	//   ....[6]....
        /*0404*/ 	.word	0x00000380
        /*0408*/ 	.word	0x000000ff
        /*040c*/ 	.word	0x00038848
        /*0410*/ 	.short	0x0100
        /*0412*/ 	.byte	0x06
	.zero		1


	//   ....[7]....
        /*0414*/ 	.word	0x000004b0
        /*0418*/ 	.word	0x000000ff
        /*041c*/ 	.word	0x00038850
        /*0420*/ 	.short	0x0100
        /*0422*/ 	.byte	0x08
	.zero		1


	//   ....[8]....
        /*0424*/ 	.word	0x000004c0
        /*0428*/ 	.word	0x000000ff
        /*042c*/ 	.word	0x00038860
        /*0430*/ 	.short	0x0100
        /*0432*/ 	.byte	0x08
	.zero		1


	//   ....[9]....
        /*0434*/ 	.word	0x000004d0
        /*0438*/ 	.word	0x000000ff
        /*043c*/ 	.word	0x00038858
        /*0440*/ 	.short	0x0100
        /*0442*/ 	.byte	0x08
	.zero		1


	//   ....[10]....
        /*0444*/ 	.word	0x000004e0
        /*0448*/ 	.word	0x000000ff
        /*044c*/ 	.word	0x00038868
        /*0450*/ 	.short	0x0100
        /*0452*/ 	.byte	0x08
	.zero		1


	//   ....[11]....
        /*0454*/ 	.word	0x000005d0
        /*0458*/ 	.word	0x000000ff
        /*045c*/ 	.word	0x00038870
        /*0460*/ 	.short	0x0100
        /*0462*/ 	.byte	0x06
	.zero		1


	//   ....[12]....
        /*0464*/ 	.word	0x000005e0
        /*0468*/ 	.word	0x000000ff
        /*046c*/ 	.word	0x00038880
        /*0470*/ 	.short	0x0100
        /*0472*/ 	.byte	0x06
	.zero		1


	//   ....[13]....
        /*0474*/ 	.word	0x000005f0
        /*0478*/ 	.word	0x000000ff
        /*047c*/ 	.word	0x00038878
        /*0480*/ 	.short	0x0100
        /*0482*/ 	.byte	0x06
	.zero		1


	//   ....[14]....
        /*0484*/ 	.word	0x00000600
        /*0488*/ 	.word	0x000000ff
        /*048c*/ 	.word	0x00038888
        /*0490*/ 	.short	0x0100
        /*0492*/ 	.byte	0x06
	.zero		1


	//   ....[15]....
        /*0494*/ 	.word	0x00000730
        /*0498*/ 	.word	0x000000ff
        /*049c*/ 	.word	0x00038890
        /*04a0*/ 	.short	0x0100
        /*04a2*/ 	.byte	0x08
	.zero		1


	//   ....[16]....
        /*04a4*/ 	.word	0x00000740
        /*04a8*/ 	.word	0x000000ff
        /*04ac*/ 	.word	0x000388a0
        /*04b0*/ 	.short	0x0100
        /*04b2*/ 	.byte	0x08
	.zero		1


	//   ....[17]....
        /*04b4*/ 	.word	0x00000750
        /*04b8*/ 	.word	0x000000ff
        /*04bc*/ 	.word	0x00038898
        /*04c0*/ 	.short	0x0100
        /*04c2*/ 	.byte	0x08
	.zero		1


	//   ....[18]....
        /*04c4*/ 	.word	0x00000760
        /*04c8*/ 	.word	0x000000ff
        /*04cc*/ 	.word	0x000388a8
        /*04d0*/ 	.short	0x0100
        /*04d2*/ 	.byte	0x08
	.zero		1


	//   ....[19]....
        /*04d4*/ 	.word	0x00000890
        /*04d8*/ 	.word	0x000000ff
        /*04dc*/ 	.word	0x000388b0
        /*04e0*/ 	.short	0x0100
        /*04e2*/ 	.byte	0x08
	.zero		1


	//   ....[20]....
        /*04e4*/ 	.word	0x000008a0
        /*04e8*/ 	.word	0x000000ff
        /*04ec*/ 	.word	0x000388c0
        /*04f0*/ 	.short	0x0100
        /*04f2*/ 	.byte	0x08
	.zero		1


	//   ....[21]....
        /*04f4*/ 	.word	0x000008b0
        /*04f8*/ 	.word	0x000000ff
        /*04fc*/ 	.word	0x000388b8
        /*0500*/ 	.short	0x0100
        /*0502*/ 	.byte	0x08
	.zero		1


	//   ....[22]....
        /*0504*/ 	.word	0x000008c0
        /*0508*/ 	.word	0x000000ff
        /*050c*/ 	.word	0x000388c8
        /*0510*/ 	.short	0x0100
        /*0512*/ 	.byte	0x08
	.zero		1


	//   ....[23]....
        /*0514*/ 	.word	0x00001720
        /*0518*/ 	.word	0x00000008
        /*051c*/ 	.word	0x00000000
        /*0520*/ 	.short	0x0101
        /*0522*/ 	.byte	0x3f
	.zero		1


	//   ....[24]....
        /*0524*/ 	.word	0x000021c0
        /*0528*/ 	.word	0x00000004
        /*052c*/ 	.word	0x00000000
        /*0530*/ 	.short	0x0101
        /*0532*/ 	.byte	0x3f
	.zero		1


	//   ....[25]....
        /*0534*/ 	.word	0x000033b0
        /*0538*/ 	.word	0x000000b8
        /*053c*/ 	.word	0x00038800
        /*0540*/ 	.short	0x010a
        /*0542*/ 	.byte	0x3f
	.zero		1


	//   ....[26]....
        /*0544*/ 	.word	0x00003560
        /*0548*/ 	.word	0x000000b8
        /*054c*/ 	.word	0x00038830
        /*0550*/ 	.short	0x010a
        /*0552*/ 	.byte	0x3f
	.zero		1


	//   ....[27]....
        /*0554*/ 	.word	0x000035a0
        /*0558*/ 	.word	0x000000b8
        /*055c*/ 	.word	0x00038830
        /*0560*/ 	.short	0x010a
        /*0562*/ 	.byte	0x3f
	.zero		1


	//   ....[28]....
        /*0564*/ 	.word	0x000039b0
        /*0568*/ 	.word	0x000000b8
        /*056c*/ 	.word	0x00038810
        /*0570*/ 	.short	0x010a
        /*0572*/ 	.byte	0x3f
	.zero		1


	//   ....[29]....
        /*0574*/ 	.word	0x000039f0
        /*0578*/ 	.word	0x000000b8
        /*057c*/ 	.word	0x00038850
        /*0580*/ 	.short	0x010a
        /*0582*/ 	.byte	0x3f
	.zero		1


	//   ....[30]....
        /*0584*/ 	.word	0x00003ab0
        /*0588*/ 	.word	0x000000b8
        /*058c*/ 	.word	0x00038850
        /*0590*/ 	.short	0x010a
        /*0592*/ 	.byte	0x3f
	.zero		1


	//   ....[31]....
        /*0594*/ 	.word	0x00005bc0
        /*0598*/ 	.word	0x00000018
        /*059c*/ 	.word	0x00000000
        /*05a0*/ 	.short	0x0101
        /*05a2*/ 	.byte	0x3f
	.zero		1


	//   ....[32]....
        /*05a4*/ 	.word	0x00006210
        /*05a8*/ 	.word	0x00000098
        /*05ac*/ 	.word	0x00000000
        /*05b0*/ 	.short	0x0101
        /*05b2*/ 	.byte	0x3f
	.zero		1


	//   ....[33]....
        /*05b4*/ 	.word	0x00006350
        /*05b8*/ 	.word	0x000000c4
        /*05bc*/ 	.word	0x00038830
        /*05c0*/ 	.short	0x010a
        /*05c2*/ 	.byte	0x3f
	.zero		1


	//   ....[34]....
        /*05c4*/ 	.word	0x000063a0
        /*05c8*/ 	.word	0x000000c4
        /*05cc*/ 	.word	0x00038830
        /*05d0*/ 	.short	0x010a
        /*05d2*/ 	.byte	0x3f
	.zero		1


	//   ....[35]....
        /*05d4*/ 	.word	0x000066d0
        /*05d8*/ 	.word	0x000000c4
        /*05dc*/ 	.word	0x00038850
        /*05e0*/ 	.short	0x010a
        /*05e2*/ 	.byte	0x3f
	.zero		1


	//   ....[36]....
        /*05e4*/ 	.word	0x00006710
        /*05e8*/ 	.word	0x000000c4
        /*05ec*/ 	.word	0x00038850
        /*05f0*/ 	.short	0x010a
        /*05f2*/ 	.byte	0x3f
	.zero		1


	//   ....[37]....
        /*05f4*/ 	.word	0x00008210
        /*05f8*/ 	.word	0x00000099
        /*05fc*/ 	.word	0x00000000
        /*0600*/ 	.short	0x0101
        /*0602*/ 	.byte	0x3f
	.zero		1


	//   ....[38]....
        /*0604*/ 	.word	0x00008ef0
        /*0608*/ 	.word	0x000000c4
        /*060c*/ 	.word	0x00000000
        /*0610*/ 	.short	0x0101
        /*0612*/ 	.byte	0x3f
	.zero		1


	//   ....[39]....
        /*0614*/ 	.word	0x00009ab0
        /*0618*/ 	.word	0x000000ff
        /*061c*/ 	.word	0x00000000
        /*0620*/ 	.short	0x0101
        /*0622*/ 	.byte	0x04
	.zero		1


	//   ....[40]....
        /*0624*/ 	.word	0x0000cf10
        /*0628*/ 	.word	0x000000ff
        /*062c*/ 	.word	0x00038840
        /*0630*/ 	.short	0x010a
        /*0632*/ 	.byte	0x26
	.zero		1


	//   ....[41]....
        /*0634*/ 	.word	0x0000d8f0
        /*0638*/ 	.word	0x000000ff
        /*063c*/ 	.word	0x00038800
        /*0640*/ 	.short	0x0107
        /*0642*/ 	.byte	0x26
	.zero		1


	//   ....[42]....
        /*0644*/ 	.word	0x0000d970
        /*0648*/ 	.word	0x000000ff
        /*064c*/ 	.word	0x00038800
        /*0650*/ 	.short	0x0101
        /*0652*/ 	.byte	0x26
	.zero		1


	//   ....[43]....
        /*0654*/ 	.word	0x0000e8a0
        /*0658*/ 	.word	0x000000ff
        /*065c*/ 	.word	0x00038810
        /*0660*/ 	.short	0x0107
        /*0662*/ 	.byte	0x26
	.zero		1


	//   ....[44]....
        /*0664*/ 	.word	0x0000e900
        /*0668*/ 	.word	0x000000ff
        /*066c*/ 	.word	0x00038810
        /*0670*/ 	.short	0x0101
        /*0672*/ 	.byte	0x26
	.zero		1


	//   ....[45]....
        /*0674*/ 	.word	0x0000e910
        /*0678*/ 	.word	0x000000ff
        /*067c*/ 	.word	0x00038820
        /*0680*/ 	.short	0x010a
        /*0682*/ 	.byte	0x26
	.zero		1


	//   ....[46]....
        /*0684*/ 	.word	0x0000e970
        /*0688*/ 	.word	0x000000ff
        /*068c*/ 	.word	0x00038860
        /*0690*/ 	.short	0x010a
        /*0692*/ 	.byte	0x26
	.zero		1


	//   ....[47]....
        /*0694*/ 	.word	0x0000f530
        /*0698*/ 	.word	0x000000ff
        /*069c*/ 	.word	0x00038848
        /*06a0*/ 	.short	0x010a
        /*06a2*/ 	.byte	0x26
	.zero		1


	//   ....[48]....
        /*06a4*/ 	.word	0x0000f700
        /*06a8*/ 	.word	0x000000ff
        /*06ac*/ 	.word	0x00038868
        /*06b0*/ 	.short	0x010a
        /*06b2*/ 	.byte	0x26
	.zero		1


	//   ....[49]....
        /*06b4*/ 	.word	0x000100b0
        /*06b8*/ 	.word	0x000000ff
        /*06bc*/ 	.word	0x00038840
        /*06c0*/ 	.short	0x010a
        /*06c2*/ 	.byte	0x26
	.zero		1


	//   ....[50]....
        /*06c4*/ 	.word	0x00010290
        /*06c8*/ 	.word	0x000000ff
        /*06cc*/ 	.word	0x00038860
        /*06d0*/ 	.short	0x010a
        /*06d2*/ 	.byte	0x26
	.zero		1


	//   ....[51]....
        /*06d4*/ 	.word	0x00010c60
        /*06d8*/ 	.word	0x000000ff
        /*06dc*/ 	.word	0x00038848
        /*06e0*/ 	.short	0x010a
        /*06e2*/ 	.byte	0x26
	.zero		1


	//   ....[52]....
        /*06e4*/ 	.word	0x00010e40
        /*06e8*/ 	.word	0x000000ff
        /*06ec*/ 	.word	0x00038868
        /*06f0*/ 	.short	0x010a
        /*06f2*/ 	.byte	0x26
	.zero		1


	//   ....[53]....
        /*06f4*/ 	.word	0x00011660
        /*06f8*/ 	.word	0x00000002
        /*06fc*/ 	.word	0x00038820
        /*0700*/ 	.short	0x010a
        /*0702*/ 	.byte	0x3f
	.zero		1


	//   ....[54]....
        /*0704*/ 	.word	0x00011800
        /*0708*/ 	.word	0x00000007
        /*070c*/ 	.word	0x00000000
        /*0710*/ 	.short	0x010a
        /*0712*/ 	.byte	0x3f
	.zero		1


	//   ....[55]....
        /*0714*/ 	.word	0x00011870
        /*0718*/ 	.word	0x00000005
        /*071c*/ 	.word	0x00000000
        /*0720*/ 	.short	0x010a
        /*0722*/ 	.byte	0x3f
	.zero		1


	//   ....[56]....
        /*0724*/ 	.word	0x000118d0
        /*0728*/ 	.word	0x00000005
        /*072c*/ 	.word	0x00000000
        /*0730*/ 	.short	0x010a
        /*0732*/ 	.byte	0x3f
	.zero		1


	//   ....[57]....
        /*0734*/ 	.word	0x00011900
        /*0738*/ 	.word	0x00000003
        /*073c*/ 	.word	0x00000000
        /*0740*/ 	.short	0x010a
        /*0742*/ 	.byte	0x3f
	.zero		1


	//   ....[58]....
        /*0744*/ 	.word	0x00011960
        /*0748*/ 	.word	0x000000b8
        /*074c*/ 	.word	0x00038800
        /*0750*/ 	.short	0x010a
        /*0752*/ 	.byte	0x3f
	.zero		1


	//   ....[59]....
        /*0754*/ 	.word	0x000119b0
        /*0758*/ 	.word	0x000000b8
        /*075c*/ 	.word	0x00038830
        /*0760*/ 	.short	0x010a
        /*0762*/ 	.byte	0x3f
	.zero		1


	//   ....[60]....
        /*0764*/ 	.word	0x00011a00
        /*0768*/ 	.word	0x000000b8
        /*076c*/ 	.word	0x00038810
        /*0770*/ 	.short	0x010a
        /*0772*/ 	.byte	0x3f
	.zero		1


	//   ....[61]....
        /*0774*/ 	.word	0x00011a50
        /*0778*/ 	.word	0x000000b8
        /*077c*/ 	.word	0x00038850
        /*0780*/ 	.short	0x010a
        /*0782*/ 	.byte	0x3f
	.zero		1


	//   ....[62]....
        /*0784*/ 	.word	0x00011aa0
        /*0788*/ 	.word	0x000000c4
        /*078c*/ 	.word	0x00038830
        /*0790*/ 	.short	0x010a
        /*0792*/ 	.byte	0x3f
	.zero		1


	//   ....[63]....
        /*0794*/ 	.word	0x00011af0
        /*0798*/ 	.word	0x000000c4
        /*079c*/ 	.word	0x00038850
        /*07a0*/ 	.short	0x010a
        /*07a2*/ 	.byte	0x3f
	.zero		1


	//   ....[64]....
        /*07a4*/ 	.word	0x00011c50
        /*07a8*/ 	.word	0x00000003
        /*07ac*/ 	.word	0x00038840
        /*07b0*/ 	.short	0x010a
        /*07b2*/ 	.byte	0x3f
	.zero		1


	//   ....[65]....
        /*07b4*/ 	.word	0x00012bc0
        /*07b8*/ 	.word	0x00000003
        /*07bc*/ 	.word	0x00038820
        /*07c0*/ 	.short	0x010a
        /*07c2*/ 	.byte	0x3f
	.zero		1


	//   ....[66]....
        /*07c4*/ 	.word	0x00012c20
        /*07c8*/ 	.word	0x00000003
        /*07cc*/ 	.word	0x00038860
        /*07d0*/ 	.short	0x010a
        /*07d2*/ 	.byte	0x3f
	.zero		1


	//   ....[67]....
        /*07d4*/ 	.word	0x00012c80
        /*07d8*/ 	.word	0x00000003
        /*07dc*/ 	.word	0x00038848
        /*07e0*/ 	.short	0x010a
        /*07e2*/ 	.byte	0x3f
	.zero		1


	//   ....[68]....
        /*07e4*/ 	.word	0x00012ce0
        /*07e8*/ 	.word	0x00000003
        /*07ec*/ 	.word	0x00038868
        /*07f0*/ 	.short	0x010a
        /*07f2*/ 	.byte	0x3f
	.zero		1


	//   ....[69]....
        /*07f4*/ 	.word	0x00012d40
        /*07f8*/ 	.word	0x00000003
        /*07fc*/ 	.word	0x00038840
        /*0800*/ 	.short	0x010a
        /*0802*/ 	.byte	0x3f
	.zero		1


	//   ....[70]....
        /*0804*/ 	.word	0x00012da0
        /*0808*/ 	.word	0x00000003
        /*080c*/ 	.word	0x00038860
        /*0810*/ 	.short	0x010a
        /*0812*/ 	.byte	0x3f
	.zero		1


	//   ....[71]....
        /*0814*/ 	.word	0x00012e00
        /*0818*/ 	.word	0x00000003
        /*081c*/ 	.word	0x00038848
        /*0820*/ 	.short	0x010a
        /*0822*/ 	.byte	0x3f
	.zero		1


	//   ....[72]....
        /*0824*/ 	.word	0x00012e60
        /*0828*/ 	.word	0x00000003
        /*082c*/ 	.word	0x00038868
        /*0830*/ 	.short	0x010a
        /*0832*/ 	.byte	0x3f
	.zero		1


	//   ....[73]....
        /*0834*/ 	.word	0x00012eb0
        /*0838*/ 	.word	0x00000002
        /*083c*/ 	.word	0x00038820
        /*0840*/ 	.short	0x010a
        /*0842*/ 	.byte	0x3f
	.zero		1


	//   ....[74]....
        /*0844*/ 	.word	0x00013050
        /*0848*/ 	.word	0x00000007
        /*084c*/ 	.word	0x00000000
        /*0850*/ 	.short	0x010a
        /*0852*/ 	.byte	0x3f
	.zero		1


	//   ....[75]....
        /*0854*/ 	.word	0x000130a0
        /*0858*/ 	.word	0x00000005
        /*085c*/ 	.word	0x00000000
        /*0860*/ 	.short	0x010a
        /*0862*/ 	.byte	0x3f
	.zero		1


	//   ....[76]....
        /*0864*/ 	.word	0x000130f0
        /*0868*/ 	.word	0x00000005
        /*086c*/ 	.word	0x00000000
        /*0870*/ 	.short	0x010a
        /*0872*/ 	.byte	0x3f
	.zero		1


	//----- nvinfo : EIATTR_NUM_MBARRIERS
	.align		4
.L_621:
        /*0874*/ 	.byte	0x03, 0x38
        /*0876*/ 	.short	0x0017


	//----- nvinfo : EIATTR_EXIT_INSTR_OFFSETS
	.align		4
        /*0878*/ 	.byte	0x04, 0x1c
        /*087a*/ 	.short	(.L_623 - .L_622)


	//   ....[0]....
.L_622:
        /*087c*/ 	.word	0x00011950


	//----- nvinfo : EIATTR_MAX_THREADS
	.align		4
.L_623:
        /*0880*/ 	.byte	0x04, 0x05
        /*0882*/ 	.short	(.L_625 - .L_624)
.L_624:
        /*0884*/ 	.word	0x00000180
        /*0888*/ 	.word	0x00000001
        /*088c*/ 	.word	0x00000001


	//----- nvinfo : EIATTR_CRS_STACK_SIZE
	.align		4
.L_625:
        /*0890*/ 	.byte	0x04, 0x1e
        /*0892*/ 	.short	(.L_627 - .L_626)
.L_626:
        /*0894*/ 	.word	0x00000000


	//----- nvinfo : EIATTR_CBANK_PARAM_SIZE
	.align		4
.L_627:
        /*0898*/ 	.byte	0x03, 0x19
        /*089a*/ 	.short	0x0b70


	//----- nvinfo : EIATTR_PARAM_CBANK
	.align		4
        /*089c*/ 	.byte	0x04, 0x0a
        /*089e*/ 	.short	(.L_629 - .L_628)
	.align		4
.L_628:
        /*08a0*/ 	.word	index@(.nv.constant0._ZN7cutlass13device_kernelIN5flash11enable_sm90INS1_16FlashAttnFwdSm90INS1_25CollectiveMainloopFwdSm90ILi2EN4cute5tupleIJNS5_1CILi1EEES8_S8_EEENS6_IJNS7_ILi64EEESA_SA_EEELi512ENS_10bfloat16_tEfNS_4arch4Sm90ELb0ELb0ELb0ELb0ELb0ELb0ELb1ELb0ELb0ELb1ELb1ELb0EEENS1_21CollectiveEpilogueFwdINS6_IJSA_NS7_ILi512EEESA_EEES9_SC_SE_Li256ELb0ELb1ELb1ELb0EEENS1_19SingleTileSchedulerILb0ELb1ELb1ELi64EEEEEEEEEvNT_6ParamsE)
        /*08a4*/ 	.short	0x0210
        /*08a6*/ 	.short	0x0b70


	//----- nvinfo : EIATTR_SW_WAR
	.align		4
.L_629:
        /*08a8*/ 	.byte	0x04, 0x36
        /*08aa*/ 	.short	(.L_631 - .L_630)
.L_630:
        /*08ac*/ 	.word	0x00000008
.L_631:


//--------------------- .nv.info._ZN7cutlass13device_kernelIN5flash11enable_sm90INS1_16FlashAttnFwdSm90INS1_25CollectiveMainloopFwdSm90ILi2EN4cute5tupleIJNS5_1CILi1EEES8_S8_EEENS6_IJNS7_ILi64EEESA_SA_EEELi512ENS_10bfloat16_tEfNS_4arch4Sm90ELb0ELb0ELb0ELb1ELb0ELb0ELb0ELb0ELb0ELb1ELb1ELb0EEENS1_21CollectiveEpilogueFwdINS6_IJSA_NS7_ILi512EEESA_EEES9_SC_SE_Li256ELb1ELb1ELb1ELb0EEENS1_36VarlenDynamicPersistentTileSchedulerILi64ELi64ELi256ELi128ELb1ELb1ELb1ELb0ELb1ELb1EEEEEEEEEvNT_6ParamsE --------------------------
	.section	.nv.info._ZN7cutlass13device_kernelIN5flash11enable_sm90INS1_16FlashAttnFwdSm90INS1_25CollectiveMainloopFwdSm90ILi2EN4cute5tupleIJNS5_1CILi1EEES8_S8_EEENS6_IJNS7_ILi64EEESA_SA_EEELi512ENS_10bfloat16_tEfNS_4arch4Sm90ELb0ELb0ELb0ELb1ELb0ELb0ELb0ELb0ELb0ELb1ELb1ELb0EEENS1_21CollectiveEpilogueFwdINS6_IJSA_NS7_ILi512EEESA_EEES9_SC_SE_Li256ELb1ELb1ELb1ELb0EEENS1_36VarlenDynamicPersistentTileSchedulerILi64ELi64ELi256ELi128ELb1ELb1ELb1ELb0ELb1ELb1EEEEEEEEEvNT_6ParamsE,"",@"SHT_CUDA_INFO"
	.sectionflags	@""
	.align	4


	//----- nvinfo : EIATTR_CUDA_API_VERSION
	.align		4
        /*0000*/ 	.byte	0x04, 0x37
        /*0002*/ 	.short	(.L_633 - .L_632)
.L_632:
        /*0004*/ 	.word	0x00000082


	//----- nvinfo : EIATTR_KPARAM_INFO
	.align		4
.L_633:
        /*0008*/ 	.byte	0x04, 0x17
        /*000a*/ 	.short	(.L_635 - .L_634)
.L_634:
        /*000c*/ 	.word	0x00000000
        /*0010*/ 	.short	0x0000
        /*0012*/ 	.short	0x0070
        /*0014*/ 	.byte	0x00, 0xf0, 0x01, 0x2a


	//----- nvinfo : EIATTR_SPARSE_MMA_MASK
	.align		4
.L_635:
        /*0018*/ 	.byte	0x03, 0x50
        /*001a*/ 	.short	0x0000


	//----- nvinfo : EIATTR_MAXREG_COUNT
	.align		4
        /*001c*/ 	.byte	0x03, 0x1b
        /*001e*/ 	.short	0x00a8


	//----- nvinfo : EIATTR_NUM_BARRIERS
	.align		4
        /*0020*/ 	.byte	0x02, 0x4c
        /*0022*/ 	.byte	0x10
	.zero		1


	//----- nvinfo : EIATTR_EXTERNS
	.align		4
        /*0024*/ 	.byte	0x04, 0x0f
        /*0026*/ 	.short	(.L_637 - .L_636)


	//   ....[0]....
	.align		4
.L_636:
        /*0028*/ 	.word	index@(__assertfail)


	//----- nvinfo : EIATTR_ANNOTATIONS
	.align		4
.L_637:
        /*002c*/ 	.byte	0x04, 0x55
        /*002e*/ 	.short	(.L_639 - .L_638)


	//   ....[0]....
.L_638:
        /* <DEDUP_REMOVED lines=66> */


	//----- nvinfo : EIATTR_MERCURY_ISA_VERSION
	.align		4
.L_639:
        /*0438*/ 	.byte	0x03, 0x5f
        /*043a*/ 	.short	0x0101


	//----- nvinfo : EIATTR_UNUSED_LOAD_BYTE_OFFSET
	.align		4
        /*043c*/ 	.byte	0x04, 0x44
        /*043e*/ 	.short	(.L_641 - .L_640)


	//   ....[0]....
.L_640:
        /*0440*/ 	.word	0x00000a10
        /*0444*/ 	.word	0x0000fff0


	//   ....[1]....
        /*0448*/ 	.word	0x00007980
        /*044c*/ 	.word	0x0000fff0


	//----- nvinfo : EIATTR_INT_WARP_WIDE_INSTR_OFFSETS
	.align		4
.L_641:
        /*0450*/ 	.byte	0x04, 0x31
        /*0452*/ 	.short	(.L_643 - .L_642)


	//   ....[0]....
.L_642:
        /*0454*/ 	.word	0x00000130


	//   ....[1]....
        /*0458*/ 	.word	0x00000170


	//   ....[2]....
        /*045c*/ 	.word	0x000001e0


	//   ....[3]....
        /*0460*/ 	.word	0x0000d9a0


	//   ....[4]....
        /*0464*/ 	.word	0x0000da30


	//   ....[5]....
        /*0468*/ 	.word	0x000122d0


	//   ....[6]....
        /*046c*/ 	.word	0x00012360


	//----- nvinfo : EIATTR_COOP_GROUP_MASK_REGIDS
	.align		4
.L_643:
        /*0470*/ 	.byte	0x04, 0x29
        /*0472*/ 	.short	(.L_645 - .L_644)


	//   ....[0]....
.L_644:
        /*0474*/ 	.word	0xffffffff


	//   ....[1]....
        /*0478*/ 	.word	0xffffffff


	//   ....[2]....
        /*047c*/ 	.word	0xffffffff


	//   ....[3]....
        /*0480*/ 	.word	0xffffffff


	//   ....[4]....
        /*0484*/ 	.word	0xffffffff


	//   ....[5]....
        /*0488*/ 	.word	0xffffffff


	//   ....[6]....
        /*048c*/ 	.word	0xffffffff


	//   ....[7]....
        /*0490*/ 	.word	0xffffffff


	//   ....[8]....
        /*0494*/ 	.word	0xffffffff


	//   ....[9]....
        /*0498*/ 	.word	0xffffffff


	//   ....[10]....
        /*049c*/ 	.word	0xffffffff


	//   ....[11]....
        /*04a0*/ 	.word	0xffffffff


	//   ....[12]....
        /*04a4*/ 	.word	0xffffffff


	//   ....[13]....
        /*04a8*/ 	.word	0xffffffff


	//   ....[14]....
        /*04ac*/ 	.word	0xffffffff


	//   ....[15]....
        /*04b0*/ 	.word	0xffffffff


	//   ....[16]....
        /*04b4*/ 	.word	0xffffffff


	//   ....[17]....
        /*04b8*/ 	.word	0xffffffff


	//   ....[18]....
        /*04bc*/ 	.word	0xffffffff


	//   ....[19]....
        /*04c0*/ 	.word	0xffffffff


	//   ....[20]....
        /*04c4*/ 	.word	0xffffffff


	//   ....[21]....
        /*04c8*/ 	.word	0xffffffff


	//   ....[22]....
        /*04cc*/ 	.word	0xffffffff


	//   ....[23]....
        /*04d0*/ 	.word	0xffffffff


	//   ....[24]....
        /*04d4*/ 	.word	0xffffffff


	//   ....[25]....
        /*04d8*/ 	.word	0xffffffff


	//   ....[26]....
        /*04dc*/ 	.word	0xffffffff


	//   ....[27]....
        /*04e0*/ 	.word	0xffffffff


	//   ....[28]....
        /*04e4*/ 	.word	0xffffffff


	//   ....[29]....
        /*04e8*/ 	.word	0xffffffff


	//   ....[30]....
        /*04ec*/ 	.word	0xffffffff


	//   ....[31]....
        /*04f0*/ 	.word	0xffffffff


	//   ....[32]....
        /*04f4*/ 	.word	0xffffffff


	//   ....[33]....
        /*04f8*/ 	.word	0xffffffff


	//   ....[34]....
        /*04fc*/ 	.word	0xffffffff


	//   ....[35]....
        /*0500*/ 	.word	0xffffffff


	//   ....[36]....
        /*0504*/ 	.word	0xffffffff


	//   ....[37]....
        /*0508*/ 	.word	0xffffffff


	//   ....[38]....
        /*050c*/ 	.word	0xffffffff


	//   ....[39]....
        /*0510*/ 	.word	0xffffffff


	//   ....[40]....
        /*0514*/ 	.word	0xffffffff


	//   ....[41]....
        /*0518*/ 	.word	0xffffffff


	//   ....[42]....
        /*051c*/ 	.word	0xffffffff


	//   ....[43]....
        /*0520*/ 	.word	0xffffffff


	//   ....[44]....
        /*0524*/ 	.word	0xffffffff


	//   ....[45]....
        /*0528*/ 	.word	0xffffffff


	//   ....[46]....
        /*052c*/ 	.word	0xffffffff


	//   ....[47]....
        /*0530*/ 	.word	0xffffffff


	//   ....[48]....
        /*0534*/ 	.word	0xffffffff


	//   ....[49]....
        /*0538*/ 	.word	0xffffffff


	//   ....[50]....
        /*053c*/ 	.word	0xffffffff


	//   ....[51]....
        /*0540*/ 	.word	0xffffffff


	//   ....[52]....
        /*0544*/ 	.word	0xffffffff


	//   ....[53]....
        /*0548*/ 	.word	0xffffffff


	//   ....[54]....
        /*054c*/ 	.word	0xffffffff


	//   ....[55]....
        /*0550*/ 	.word	0xffffffff


	//   ....[56]....
        /*0554*/ 	.word	0xffffffff


	//   ....[57]....
        /*0558*/ 	.word	0xffffffff


	//   ....[58]....
        /*055c*/ 	.word	0xffffffff


	//   ....[59]....
        /*0560*/ 	.word	0xffffffff


	//   ....[60]....
        /*0564*/ 	.word	0xffffffff


	//   ....[61]....
        /*0568*/ 	.word	0xffffffff


	//   ....[62]....
        /*056c*/ 	.word	0xffffffff


	//   ....[63]....
        /*0570*/ 	.word	0xffffffff


	//   ....[64]....
        /*0574*/ 	.word	0xffffffff


	//   ....[65]....
        /*0578*/ 	.word	0xffffffff


	//   ....[66]....
        /*057c*/ 	.word	0xffffffff


	//   ....[67]....
        /*0580*/ 	.word	0xffffffff


	//   ....[68]....
        /*0584*/ 	.word	0xffffffff


	//   ....[69]....
        /*0588*/ 	.word	0xffffffff


	//   ....[70]....
        /*058c*/ 	.word	0xffffffff


	//   ....[71]....
        /*0590*/ 	.word	0xffffffff


	//   ....[72]....
        /*0594*/ 	.word	0xffffffff


	//   ....[73]....
        /*0598*/ 	.word	0xffffffff


	//   ....[74]....
        /*059c*/ 	.word	0xffffffff


	//   ....[75]....
        /*05a0*/ 	.word	0xffffffff


	//   ....[76]....
        /*05a4*/ 	.word	0xffffffff


	//   ....[77]....
        /*05a8*/ 	.word	0xffffffff


	//   ....[78]....
        /*05ac*/ 	.word	0xffffffff


	//   ....[79]....
        /*05b0*/ 	.word	0xffffffff


	//   ....[80]....
        /*05b4*/ 	.word	0xffffffff


	//   ....[81]....
        /*05b8*/ 	.word	0xffffffff


	//   ....[82]....
        /*05bc*/ 	.word	0xffffffff


	//   ....[83]....
        /*05c0*/ 	.word	0xffffffff


	//   ....[84]....
        /*05c4*/ 	.word	0xffffffff


	//   ....[85]....
        /*05c8*/ 	.word	0x0500000f


	//   ....[86]....
        /*05cc*/ 	.word	0x0500000f


	//   ....[87]....
        /*05d0*/ 	.word	0x0500000f


	//   ....[88]....
        /*05d4*/ 	.word	0x0500000f


	//   ....[89]....
        /*05d8*/ 	.word	0x0500000f


	//   ....[90]....
        /*05dc*/ 	.word	0x0500000f


	//   ....[91]....
        /*05e0*/ 	.word	0x0500000f


	//   ....[92]....
        /*05e4*/ 	.word	0x0500000f


	//   ....[93]....
        /*05e8*/ 	.word	0x0500000f


	//   ....[94]....
        /*05ec*/ 	.word	0x0500000f


	//   ....[95]....
        /*05f0*/ 	.word	0x0500000f


	//   ....[96]....
        /*05f4*/ 	.word	0x0500000f


	//   ....[97]....
        /*05f8*/ 	.word	0x0500000f


	//   ....[98]....
        /*05fc*/ 	.word	0x0500000f


	//   ....[99]....
        /*0600*/ 	.word	0x0500000f


	//   ....[100]....
        /*0604*/ 	.word	0x0500000f


	//   ....[101]....
        /*0608*/ 	.word	0x0500000f


	//   ....[102]....
        /*060c*/ 	.word	0x0500000f


	//   ....[103]....
        /*0610*/ 	.word	0x0500000f


	//   ....[104]....
        /*0614*/ 	.word	0x0500000f


	//   ....[105]....
        /*0618*/ 	.word	0x0500000f


	//   ....[106]....
        /*061c*/ 	.word	0x0500000f


	//   ....[107]....
        /*0620*/ 	.word	0x0500000f


	//   ....[108]....
        /*0624*/ 	.word	0x0500000f


	//   ....[109]....
        /*0628*/ 	.word	0x0500000f


	//   ....[110]....
        /*062c*/ 	.word	0x0500000f


	//   ....[111]....
        /*0630*/ 	.word	0x0500000f


	//   ....[112]....
        /*0634*/ 	.word	0x0500000f


	//----- nvinfo : EIATTR_COOP_GROUP_INSTR_OFFSETS
	.align		4
.L_645:
        /*0638*/ 	.byte	0x04, 0x28
        /*063a*/ 	.short	(.L_647 - .L_646)


	//   ....[0]....
.L_646:
        /*063c*/ 	.word	0x00000060


	//   ....[1]....
        /*0640*/ 	.word	0x00000140


	//   ....[2]....
        /*0644*/ 	.word	0x00000190


	//   ....[3]....
        /*0648*/ 	.word	0x00000380


	//   ....[4]....
        /*064c*/ 	.word	0x000004e0


	//   ....[5]....
        /*0650*/ 	.word	0x00000600


	//   ....[6]....
        /*0654*/ 	.word	0x00000760


	//   ....[7]....
        /*0658*/ 	.word	0x00001f30


	//   ....[8]....
        /*065c*/ 	.word	0x00003f60


	//   ....[9]....
        /*0660*/ 	.word	0x00004940


	//   ....[10]....
        /*0664*/ 	.word	0x00004990


	//   ....[11]....
        /*0668*/ 	.word	0x00004ba0


	//   ....[12]....
        /*066c*/ 	.word	0x00004c50


	//   ....[13]....
        /*0670*/ 	.word	0x00005550


	//   ....[14]....
        /*0674*/ 	.word	0x000059b0


	//   ....[15]....
        /*0678*/ 	.word	0x000059d0


	//   ....[16]....
        /*067c*/ 	.word	0x00006200


	//   ....[17]....
        /*0680*/ 	.word	0x000062a0


	//   ....[18]....
        /*0684*/ 	.word	0x00006e50


	//   ....[19]....
        /*0688*/ 	.word	0x00006e90


	//   ....[20]....
        /*068c*/ 	.word	0x00006f00


	//   ....[21]....
        /*0690*/ 	.word	0x00006f30


	//   ....[22]....
        /*0694*/ 	.word	0x00006f60


	//   ....[23]....
        /*0698*/ 	.word	0x00008750


	//   ....[24]....
        /*069c*/ 	.word	0x00008b60


	//   ....[25]....
        /*06a0*/ 	.word	0x00008b90


	//   ....[26]....
        /*06a4*/ 	.word	0x00008bb0


	//   ....[27]....
        /*06a8*/ 	.word	0x00008bc0


	//   ....[28]....
        /*06ac*/ 	.word	0x00009800


	//   ....[29]....
        /*06b0*/ 	.word	0x00009820


	//   ....[30]....
        /*06b4*/ 	.word	0x00009ad0


	//   ....[31]....
        /*06b8*/ 	.word	0x00009af0


	//   ....[32]....
        /*06bc*/ 	.word	0x0000a260


	//   ....[33]....
        /*06c0*/ 	.word	0x0000a270


	//   ....[34]....
        /*06c4*/ 	.word	0x0000aac0


	//   ....[35]....
        /*06c8*/ 	.word	0x0000aae0


	//   ....[36]....
        /*06cc*/ 	.word	0x0000be90


	//   ....[37]....
        /*06d0*/ 	.word	0x0000bec0


	//   ....[38]....
        /*06d4*/ 	.word	0x0000c0f0


	//   ....[39]....
        /*06d8*/ 	.word	0x0000c110


	//   ....[40]....
        /*06dc*/ 	.word	0x0000c3c0


	//   ....[41]....
        /*06e0*/ 	.word	0x0000c5e0


	//   ....[42]....
        /*06e4*/ 	.word	0x0000c610


	//   ....[43]....
        /*06e8*/ 	.word	0x0000c640


	//   ....[44]....
        /*06ec*/ 	.word	0x0000c670


	//   ....[45]....
        /*06f0*/ 	.word	0x0000c6a0


	//   ....[46]....
        /*06f4*/ 	.word	0x0000c6d0


	//   ....[47]....
        /*06f8*/ 	.word	0x0000c870


	//   ....[48]....
        /*06fc*/ 	.word	0x0000c8a0


	//   ....[49]....
        /*0700*/ 	.word	0x0000c8d0


	//   ....[50]....
        /*0704*/ 	.word	0x0000c900


	//   ....[51]....
        /*0708*/ 	.word	0x0000c930


	//   ....[52]....
        /*070c*/ 	.word	0x0000c960


	//   ....[53]....
        /*0710*/ 	.word	0x0000c9f0


	//   ....[54]....
        /*0714*/ 	.word	0x0000ca20


	//   ....[55]....
        /*0718*/ 	.word	0x0000ca30


	//   ....[56]....
        /*071c*/ 	.word	0x0000cae0


	//   ....[57]....
        /*0720*/ 	.word	0x0000df80


	//   ....[58]....
        /*0724*/ 	.word	0x0000ea50


	//   ....[59]....
        /*0728*/ 	.word	0x0000ea60


	//   ....[60]....
        /*072c*/ 	.word	0x0000eb00


	//   ....[61]....
        /*0730*/ 	.word	0x0000eb10


	//   ....[62]....
        /*0734*/ 	.word	0x0000eb90


	//   ....[63]....
        /*0738*/ 	.word	0x0000eba0


	//   ....[64]....
        /*073c*/ 	.word	0x0000ebf0


	//   ....[65]....
        /*0740*/ 	.word	0x0000ec10


	//   ....[66]....
        /*0744*/ 	.word	0x000125e0


	//   ....[67]....
        /*0748*/ 	.word	0x00012610


	//   ....[68]....
        /*074c*/ 	.word	0x00012680


	//   ....[69]....
        /*0750*/ 	.word	0x000126b0


	//   ....[70]....
        /*0754*/ 	.word	0x000126e0


	//   ....[71]....
        /*0758*/ 	.word	0x00012710


	//   ....[72]....
        /*075c*/ 	.word	0x00012740


	//   ....[73]....
        /*0760*/ 	.word	0x00012770


	//   ....[74]....
        /*0764*/ 	.word	0x00012930


	//   ....[75]....
        /*0768*/ 	.word	0x00012960


	//   ....[76]....
        /*076c*/ 	.word	0x00012990


	//   ....[77]....
        /*0770*/ 	.word	0x000129c0


	//   ....[78]....
        /*0774*/ 	.word	0x000129f0


	//   ....[79]....
        /*0778*/ 	.word	0x00012a20


	//   ....[80]....
        /*077c*/ 	.word	0x00012ae0


	//   ....[81]....
        /*0780*/ 	.word	0x00012b00


	//   ....[82]....
        /*0784*/ 	.word	0x00012b10


	//   ....[83]....
        /*0788*/ 	.word	0x00012b70


	//   ....[84]....
        /*078c*/ 	.word	0x00013280


	//   ....[85]....
        /*0790*/ 	.word	0x00013810


	//   ....[86]....
        /*0794*/ 	.word	0x000139f0


	//   ....[87]....
        /*0798*/ 	.word	0x00013a40


	//   ....[88]....
        /*079c*/ 	.word	0x00013aa0


	//   ....[89]....
        /*07a0*/ 	.word	0x00013b90


	//   ....[90]....
        /*07a4*/ 	.word	0x00013bf0


	//   ....[91]....
        /*07a8*/ 	.word	0x00013ce0


	//   ....[92]....
        /*07ac*/ 	.word	0x00013d40


	//   ....[93]....
        /*07b0*/ 	.word	0x00013e10


	//   ....[94]....
        /*07b4*/ 	.word	0x00014140


	//   ....[95]....
        /*07b8*/ 	.word	0x000141e0


	//   ....[96]....
        /*07bc*/ 	.word	0x00014380


	//   ....[97]....
        /*07c0*/ 	.word	0x000143f0


	//   ....[98]....
        /*07c4*/ 	.word	0x00014460


	//   ....[99]....
        /*07c8*/ 	.word	0x000144d0


	//   ....[100]....
        /*07cc*/ 	.word	0x00014540


	//   ....[101]....
        /*07d0*/ 	.word	0x000145c0


	//   ....[102]....
        /*07d4*/ 	.word	0x00014650


	//   ....[103]....
        /*07d8*/ 	.word	0x000146f0


	//   ....[104]....
        /*07dc*/ 	.word	0x00014760


	//   ....[105]....
        /*07e0*/ 	.word	0x000147d0


	//   ....[106]....
        /*07e4*/ 	.word	0x00014840


	//   ....[107]....
        /*07e8*/ 	.word	0x000148c0


	//   ....[108]....
        /*07ec*/ 	.word	0x00014930


	//   ....[109]....
        /*07f0*/ 	.word	0x000149d0


	//   ....[110]....
        /*07f4*/ 	.word	0x00014a20


	//   ....[111]....
        /*07f8*/ 	.word	0x00014ab0


	//   ....[112]....
        /*07fc*/ 	.word	0x00014be0


	//----- nvinfo : EIATTR_REG_RECONFIG
	.align		4
.L_647:
        /*0800*/ 	.byte	0x01, 0x54
	.zero		2


	//----- nvinfo : EIATTR_SYSCALL_OFFSETS
	.align		4
        /*0804*/ 	.byte	0x04, 0x46
        /*0806*/ 	.short	(.L_649 - .L_648)


	//   ....[0]....
.L_648:
        /*0808*/ 	.word	0x00004120


	//   ....[1]....
        /*080c*/ 	.word	0x0000dba0


	//   ....[2]....
        /*0810*/ 	.word	0x0000dcf0


	//   ....[3]....
        /*0814*/ 	.word	0x0000ddf0


	//   ....[4]....
        /*0818*/ 	.word	0x0000e670


	//----- nvinfo : EIATTR_MBARRIER_INSTR_OFFSETS
	.align		4
.L_649:
        /*081c*/ 	.byte	0x04, 0x39
        /*081e*/ 	.short	(.L_651 - .L_650)


	//   ....[0]....
.L_650:
        /*0820*/ 	.word	0x00000270
        /*0824*/ 	.word	0x000000ff
        /*0828*/ 	.word	0x00028c00
        /*082c*/ 	.short	0x0100
        /*082e*/ 	.byte	0x08
	.zero		1


	//   ....[1]....
        /*0830*/ 	.word	0x00000280
        /*0834*/ 	.word	0x000000ff
        /*0838*/ 	.word	0x00028c20
        /*083c*/ 	.short	0x0100
        /*083e*/ 	.byte	0x08
	.zero		1


	//   ....[2]....
        /*0840*/ 	.word	0x00000330
        /*0844*/ 	.word	0x000000ff
        /*0848*/ 	.word	0x00028c30
        /*084c*/ 	.short	0x0100
        /*084e*/ 	.byte	0x06
	.zero		1


	//   ....[3]....
        /*0850*/ 	.word	0x00000340
        /*0854*/ 	.word	0x000000ff
        /*0858*/ 	.word	0x00028c40
        /*085c*/ 	.short	0x0100
        /*085e*/ 	.byte	0x06
	.zero		1


	//   ....[4]....
        /*0860*/ 	.word	0x00000350
        /*0864*/ 	.word	0x000000ff
        /*0868*/ 	.word	0x00028c38
        /*086c*/ 	.short	0x0100
        /*086e*/ 	.byte	0x06
	.zero		1


	//   ....[5]....
        /*0870*/ 	.word	0x00000360
        /*0874*/ 	.word	0x000000ff
        /*0878*/ 	.word	0x00028c48
        /*087c*/ 	.short	0x0100
        /*087e*/ 	.byte	0x06
	.zero		1


	//   ....[6]....
        /*0880*/ 	.word	0x00000490
        /*0884*/ 	.word	0x000000ff
        /*0888*/ 	.word	0x00028c50
        /*088c*/ 	.short	0x0100
        /*088e*/ 	.byte	0x08
	.zero		1


	//   ....[7]....
        /*0890*/ 	.word	0x000004a0
        /*0894*/ 	.word	0x000000ff
        /*0898*/ 	.word	0x00028c60
        /*089c*/ 	.short	0x0100
        /*089e*/ 	.byte	0x08
	.zero		1


	//   ....[8]....
        /*08a0*/ 	.word	0x000004b0
        /*08a4*/ 	.word	0x000000ff
        /*08a8*/ 	.word	0x00028c58
        /*08ac*/ 	.short	0x0100
        /*08ae*/ 	.byte	0x08
	.zero		1


	//   ....[9]....
        /*08b0*/ 	.word	0x000004c0
        /*08b4*/ 	.word	0x000000ff
        /*08b8*/ 	.word	0x00028c68
        /*08bc*/ 	.short	0x0100
        /*08be*/ 	.byte	0x08
	.zero		1


	//   ....[10]....
        /*08c0*/ 	.word	0x000005b0
        /*08c4*/ 	.word	0x000000ff
        /*08c8*/ 	.word	0x00028c70
        /*08cc*/ 	.short	0x0100
        /*08ce*/ 	.byte	0x06
	.zero		1


	//   ....[11]....
        /*08d0*/ 	.word	0x000005c0
        /*08d4*/ 	.word	0x000000ff
        /*08d8*/ 	.word	0x00028c80
        /*08dc*/ 	.short	0x0100
        /*08de*/ 	.byte	0x06
	.zero		1


	//   ....[12]....
        /*08e0*/ 	.word	0x000005d0
        /*08e4*/ 	.word	0x000000ff
        /*08e8*/ 	.word	0x00028c78
        /*08ec*/ 	.short	0x0100
        /*08ee*/ 	.byte	0x06
	.zero		1


	//   ....[13]....
        /*08f0*/ 	.word	0x000005e0
        /*08f4*/ 	.word	0x000000ff
        /*08f8*/ 	.word	0x00028c88
        /*08fc*/ 	.short	0x0100
        /*08fe*/ 	.byte	0x06
	.zero		1


	//   ....[14]....
        /*0900*/ 	.word	0x00000710
        /*0904*/ 	.word	0x000000ff
        /*0908*/ 	.word	0x00028c90
        /*090c*/ 	.short	0x0100
        /*090e*/ 	.byte	0x08
	.zero		1


	//   ....[15]....
        /*0910*/ 	.word	0x00000720
        /*0914*/ 	.word	0x000000ff
        /*0918*/ 	.word	0x00028ca0
        /*091c*/ 	.short	0x0100
        /*091e*/ 	.byte	0x08
	.zero		1


	//   ....[16]....
        /*0920*/ 	.word	0x00000730
        /*0924*/ 	.word	0x000000ff
        /*0928*/ 	.word	0x00028c98
        /*092c*/ 	.short	0x0100
        /*092e*/ 	.byte	0x08
	.zero		1


	//   ....[17]....
        /*0930*/ 	.word	0x00000740
        /*0934*/ 	.word	0x000000ff
        /*0938*/ 	.word	0x00028ca8
        /*093c*/ 	.short	0x0100
        /*093e*/ 	.byte	0x08
	.zero		1


	//   ....[18]....
        /*0940*/ 	.word	0x00000870
        /*0944*/ 	.word	0x000000ff
        /*0948*/ 	.word	0x00028cb0
        /*094c*/ 	.short	0x0100
        /*094e*/ 	.byte	0x08
	.zero		1


	//   ....[19]....
        /*0950*/ 	.word	0x00000880
        /*0954*/ 	.word	0x000000ff
        /*0958*/ 	.word	0x00028cc0
        /*095c*/ 	.short	0x0100
        /*095e*/ 	.byte	0x08
	.zero		1


	//   ....[20]....
        /*0960*/ 	.word	0x00000890
        /*0964*/ 	.word	0x000000ff
        /*0968*/ 	.word	0x00028cb8
        /*096c*/ 	.short	0x0100
        /*096e*/ 	.byte	0x08
	.zero		1


	//   ....[21]....
        /*0970*/ 	.word	0x000008a0
        /*0974*/ 	.word	0x000000ff
        /*0978*/ 	.word	0x00028cc8
        /*097c*/ 	.short	0x0100
        /*097e*/ 	.byte	0x08
	.zero		1


	//   ....[22]....
        /*0980*/ 	.word	0x00002040
        /*0984*/ 	.word	0x000000ff
        /*0988*/ 	.word	0x00028c50
        /*098c*/ 	.short	0x010a
        /*098e*/ 	.byte	0x11
	.zero		1


	//   ....[23]....
        /*0990*/ 	.word	0x00002330
        /*0994*/ 	.word	0x00000000
        /*0998*/ 	.word	0x00000000
        /*099c*/ 	.short	0x0101
        /*099e*/ 	.byte	0x3f
	.zero		1


	//   ....[24]....
        /*09a0*/ 	.word	0x00002cc0
        /*09a4*/ 	.word	0x000000ff
        /*09a8*/ 	.word	0x00028c50
        /*09ac*/ 	.short	0x010a
        /*09ae*/ 	.byte	0x06
	.zero		1


	//   ....[25]....
        /*09b0*/ 	.word	0x00002d00
        /*09b4*/ 	.word	0x000000ff
        /*09b8*/ 	.word	0x00028c50
        /*09bc*/ 	.short	0x010a
        /*09be*/ 	.byte	0x06
	.zero		1


	//   ....[26]....
        /*09c0*/ 	.word	0x00002f50
        /*09c4*/ 	.word	0x00000000
        /*09c8*/ 	.word	0x00000000
        /*09cc*/ 	.short	0x0101
        /*09ce*/ 	.byte	0x3f
	.zero		1


	//   ....[27]....
        /*09d0*/ 	.word	0x000041a0
        /*09d4*/ 	.word	0x000000ff
        /*09d8*/ 	.word	0x00028c00
        /*09dc*/ 	.short	0x010a
        /*09de*/ 	.byte	0x26
	.zero		1


	//   ....[28]....
        /*09e0*/ 	.word	0x00004220
        /*09e4*/ 	.word	0x00000007
        /*09e8*/ 	.word	0x00028c30
        /*09ec*/ 	.short	0x010a
        /*09ee*/ 	.byte	0x3f
	.zero		1


	//   ....[29]....
        /*09f0*/ 	.word	0x00004260
        /*09f4*/ 	.word	0x00000007
        /*09f8*/ 	.word	0x00028c30
        /*09fc*/ 	.short	0x010a
        /*09fe*/ 	.byte	0x3f
	.zero		1


	//   ....[30]....
        /*0a00*/ 	.word	0x00004e40
        /*0a04*/ 	.word	0x00000005
        /*0a08*/ 	.word	0x00000000
        /*0a0c*/ 	.short	0x0101
        /*0a0e*/ 	.byte	0x3f
	.zero		1


	//   ....[31]....
        /*0a10*/ 	.word	0x000052b0
        /*0a14*/ 	.word	0x00000007
        /*0a18*/ 	.word	0x00028c50
        /*0a1c*/ 	.short	0x010a
        /*0a1e*/ 	.byte	0x3f
	.zero		1


	//   ....[32]....
        /*0a20*/ 	.word	0x00005300
        /*0a24*/ 	.word	0x00000007
        /*0a28*/ 	.word	0x00028c50
        /*0a2c*/ 	.short	0x010a
        /*0a2e*/ 	.byte	0x3f
	.zero		1


	//   ....[33]....
        /*0a30*/ 	.word	0x00005570
        /*0a34*/ 	.word	0x00000007
        /*0a38*/ 	.word	0x00000000
        /*0a3c*/ 	.short	0x0101
        /*0a3e*/ 	.byte	0x3f
	.zero		1


	//   ....[34]....
        /*0a40*/ 	.word	0x000056a0
        /*0a44*/ 	.word	0x000000ff
        /*0a48*/ 	.word	0x00028c30
        /*0a4c*/ 	.short	0x010a
        /*0a4e*/ 	.byte	0x17
	.zero		1


	//   ....[35]....
        /*0a50*/ 	.word	0x000056e0
        /*0a54*/ 	.word	0x000000ff
        /*0a58*/ 	.word	0x00028c30
        /*0a5c*/ 	.short	0x010a
        /*0a5e*/ 	.byte	0x17
	.zero		1


	//   ....[36]....
        /*0a60*/ 	.word	0x00006490
        /*0a64*/ 	.word	0x0000000b
        /*0a68*/ 	.word	0x00000000
        /*0a6c*/ 	.short	0x0101
        /*0a6e*/ 	.byte	0x3f
	.zero		1


	//   ....[37]....
        /*0a70*/ 	.word	0x00006bb0
        /*0a74*/ 	.word	0x000000ff
        /*0a78*/ 	.word	0x00028c50
        /*0a7c*/ 	.short	0x010a
        /*0a7e*/ 	.byte	0x17
	.zero		1


	//   ....[38]....
        /*0a80*/ 	.word	0x00006bf0
        /*0a84*/ 	.word	0x000000ff
        /*0a88*/ 	.word	0x00028c50
        /*0a8c*/ 	.short	0x010a
        /*0a8e*/ 	.byte	0x17
	.zero		1


	//   ....[39]....
        /*0a90*/ 	.word	0x00006e70
        /*0a94*/ 	.word	0x0000000a
        /*0a98*/ 	.word	0x00000000
        /*0a9c*/ 	.short	0x0101
        /*0a9e*/ 	.byte	0x3f
	.zero		1


	//   ....[40]....
        /*0aa0*/ 	.word	0x00009810
        /*0aa4*/ 	.word	0x000000ff
        /*0aa8*/ 	.word	0x00000000
        /*0aac*/ 	.short	0x0101
        /*0aae*/ 	.byte	0x04
	.zero		1


	//   ....[41]....
        /*0ab0*/ 	.word	0x0000a190
        /*0ab4*/ 	.word	0x000000ff
        /*0ab8*/ 	.word	0x00000000
        /*0abc*/ 	.short	0x0101
        /*0abe*/ 	.byte	0x04
	.zero		1


	//   ....[42]....
        /*0ac0*/ 	.word	0x0000e1d0
        /*0ac4*/ 	.word	0x00000000
        /*0ac8*/ 	.word	0x00028c40
        /*0acc*/ 	.short	0x010a
        /*0ace*/ 	.byte	0x3f
	.zero		1


	//   ....[43]....
        /*0ad0*/ 	.word	0x0000ecb0
        /*0ad4*/ 	.word	0x00000012
        /*0ad8*/ 	.word	0x00028c00
        /*0adc*/ 	.short	0x0107
        /*0ade*/ 	.byte	0x3f
	.zero		1


	//   ....[44]....
        /*0ae0*/ 	.word	0x0000eda0
        /*0ae4*/ 	.word	0x00000012
        /*0ae8*/ 	.word	0x00028c00
        /*0aec*/ 	.short	0x0101
        /*0aee*/ 	.byte	0x3f
	.zero		1


	//   ....[45]....
        /*0af0*/ 	.word	0x0000edc0
        /*0af4*/ 	.word	0x00000012
        /*0af8*/ 	.word	0x00028c20
        /*0afc*/ 	.short	0x010a
        /*0afe*/ 	.byte	0x3f
	.zero		1


	//   ....[46]....
        /*0b00*/ 	.word	0x0000eea0
        /*0b04*/ 	.word	0x00000000
        /*0b08*/ 	.word	0x00028c60
        /*0b0c*/ 	.short	0x010a
        /*0b0e*/ 	.byte	0x3f
	.zero		1


	//   ....[47]....
        /*0b10*/ 	.word	0x0000fb10
        /*0b14*/ 	.word	0x00000003
        /*0b18*/ 	.word	0x00028c40
        /*0b1c*/ 	.short	0x010a
        /*0b1e*/ 	.byte	0x3f
	.zero		1


	//   ....[48]....
        /*0b20*/ 	.word	0x0000fd60
        /*0b24*/ 	.word	0x00000003
        /*0b28*/ 	.word	0x00028c60
        /*0b2c*/ 	.short	0x010a
        /*0b2e*/ 	.byte	0x3f
	.zero		1


	//   ....[49]....
        /*0b30*/ 	.word	0x00010910
        /*0b34*/ 	.word	0x00000004
        /*0b38*/ 	.word	0x00028c40
        /*0b3c*/ 	.short	0x010a
        /*0b3e*/ 	.byte	0x3f
	.zero		1


	//   ....[50]....
        /*0b40*/ 	.word	0x00010b60
        /*0b44*/ 	.word	0x00000004
        /*0b48*/ 	.word	0x00028c60
        /*0b4c*/ 	.short	0x010a
        /*0b4e*/ 	.byte	0x3f
	.zero		1


	//   ....[51]....
        /*0b50*/ 	.word	0x000116a0
        /*0b54*/ 	.word	0x00000004
        /*0b58*/ 	.word	0x00028c40
        /*0b5c*/ 	.short	0x010a
        /*0b5e*/ 	.byte	0x3f
	.zero		1


	//   ....[52]....
        /*0b60*/ 	.word	0x000118f0
        /*0b64*/ 	.word	0x00000004
        /*0b68*/ 	.word	0x00028c60
        /*0b6c*/ 	.short	0x010a
        /*0b6e*/ 	.byte	0x3f
	.zero		1


	//   ....[53]....
        /*0b70*/ 	.word	0x00013200
        /*0b74*/ 	.word	0x00000000
        /*0b78*/ 	.word	0x00028c20
        /*0b7c*/ 	.short	0x010a
        /*0b7e*/ 	.byte	0x3f
	.zero		1


	//   ....[54]....
        /*0b80*/ 	.word	0x000133f0
        /*0b84*/ 	.word	0x00000006
        /*0b88*/ 	.word	0x00000000
        /*0b8c*/ 	.short	0x010a
        /*0b8e*/ 	.byte	0x3f
	.zero		1


	//   ....[55]....
        /*0b90*/ 	.word	0x00013420
        /*0b94*/ 	.word	0x00000007
        /*0b98*/ 	.word	0x00000000
        /*0b9c*/ 	.short	0x010a
        /*0b9e*/ 	.byte	0x3f
	.zero		1


	//   ....[56]....
        /*0ba0*/ 	.word	0x00013480
        /*0ba4*/ 	.word	0x00000004
        /*0ba8*/ 	.word	0x00000000
        /*0bac*/ 	.short	0x010a
        /*0bae*/ 	.byte	0x3f
	.zero		1


	//   ....[57]....
        /*0bb0*/ 	.word	0x000134b0
        /*0bb4*/ 	.word	0x00000003
        /*0bb8*/ 	.word	0x00000000
        /*0bbc*/ 	.short	0x010a
        /*0bbe*/ 	.byte	0x3f
	.zero		1


	//   ....[58]....
        /*0bc0*/ 	.word	0x00013520
        /*0bc4*/ 	.word	0x00000003
        /*0bc8*/ 	.word	0x00028c50
        /*0bcc*/ 	.short	0x010a
        /*0bce*/ 	.byte	0x3f
	.zero		1


	//   ....[59]....
        /*0bd0*/ 	.word	0x00013580
        /*0bd4*/ 	.word	0x00000003
        /*0bd8*/ 	.word	0x00028c50
        /*0bdc*/ 	.short	0x010a
        /*0bde*/ 	.byte	0x3f
	.zero		1


	//   ....[60]....
        /*0be0*/ 	.word	0x000135e0
        /*0be4*/ 	.word	0x00000003
        /*0be8*/ 	.word	0x00028c00
        /*0bec*/ 	.short	0x010a
        /*0bee*/ 	.byte	0x3f
	.zero		1


	//   ....[61]....
        /*0bf0*/ 	.word	0x00013630
        /*0bf4*/ 	.word	0x00000007
        /*0bf8*/ 	.word	0x00028c30
        /*0bfc*/ 	.short	0x010a
        /*0bfe*/ 	.byte	0x3f
	.zero		1


	//   ....[62]....
        /*0c00*/ 	.word	0x00013680
        /*0c04*/ 	.word	0x00000007
        /*0c08*/ 	.word	0x00028c50
        /*0c0c*/ 	.short	0x010a
        /*0c0e*/ 	.byte	0x3f
	.zero		1


	//   ....[63]....
        /*0c10*/ 	.word	0x000136e0
        /*0c14*/ 	.word	0x00000000
        /*0c18*/ 	.word	0x00028c30
        /*0c1c*/ 	.short	0x010a
        /*0c1e*/ 	.byte	0x3f
	.zero		1


	//   ....[64]....
        /*0c20*/ 	.word	0x00013730
        /*0c24*/ 	.word	0x0000000a
        /*0c28*/ 	.word	0x00028c50
        /*0c2c*/ 	.short	0x010a
        /*0c2e*/ 	.byte	0x3f
	.zero		1


	//   ....[65]....
        /*0c30*/ 	.word	0x000138d0
        /*0c34*/ 	.word	0x00000000
        /*0c38*/ 	.word	0x00028c40
        /*0c3c*/ 	.short	0x010a
        /*0c3e*/ 	.byte	0x3f
	.zero		1


	//   ....[66]....
        /*0c40*/ 	.word	0x00013e50
        /*0c44*/ 	.word	0x00000012
        /*0c48*/ 	.word	0x00028c20
        /*0c4c*/ 	.short	0x010a
        /*0c4e*/ 	.byte	0x3f
	.zero		1


	//   ....[67]....
        /*0c50*/ 	.word	0x00013ea0
        /*0c54*/ 	.word	0x00000000
        /*0c58*/ 	.word	0x00028c60
        /*0c5c*/ 	.short	0x010a
        /*0c5e*/ 	.byte	0x3f
	.zero		1


	//   ....[68]....
        /*0c60*/ 	.word	0x00013ef0
        /*0c64*/ 	.word	0x00000003
        /*0c68*/ 	.word	0x00028c40
        /*0c6c*/ 	.short	0x010a
        /*0c6e*/ 	.byte	0x3f
	.zero		1


	//   ....[69]....
        /*0c70*/ 	.word	0x00013f40
        /*0c74*/ 	.word	0x00000003
        /*0c78*/ 	.word	0x00028c60
        /*0c7c*/ 	.short	0x010a
        /*0c7e*/ 	.byte	0x3f
	.zero		1


	//   ....[70]....
        /*0c80*/ 	.word	0x00013f90
        /*0c84*/ 	.word	0x00000004
        /*0c88*/ 	.word	0x00028c40
        /*0c8c*/ 	.short	0x010a
        /*0c8e*/ 	.byte	0x3f
	.zero		1


	//   ....[71]....
        /*0c90*/ 	.word	0x00013fe0
        /*0c94*/ 	.word	0x00000004
        /*0c98*/ 	.word	0x00028c60
        /*0c9c*/ 	.short	0x010a
        /*0c9e*/ 	.byte	0x3f
	.zero		1


	//   ....[72]....
        /*0ca0*/ 	.word	0x00014030
        /*0ca4*/ 	.word	0x00000004
        /*0ca8*/ 	.word	0x00028c40
        /*0cac*/ 	.short	0x010a
        /*0cae*/ 	.byte	0x3f
	.zero		1


	//   ....[73]....
        /*0cb0*/ 	.word	0x00014080
        /*0cb4*/ 	.word	0x00000004
        /*0cb8*/ 	.word	0x00028c60
        /*0cbc*/ 	.short	0x010a
        /*0cbe*/ 	.byte	0x3f
	.zero		1


	//   ....[74]....
        /*0cc0*/ 	.word	0x00014b00
        /*0cc4*/ 	.word	0x00000000
        /*0cc8*/ 	.word	0x00028c20
        /*0ccc*/ 	.short	0x010a
        /*0cce*/ 	.byte	0x3f
	.zero		1


	//   ....[75]....
        /*0cd0*/ 	.word	0x00014ca0
        /*0cd4*/ 	.word	0x00000006
        /*0cd8*/ 	.word	0x00000000
        /*0cdc*/ 	.short	0x010a
        /*0cde*/ 	.byte	0x3f
	.zero		1


	//   ....[76]....
        /*0ce0*/ 	.word	0x00014cf0
        /*0ce4*/ 	.word	0x00000007
        /*0ce8*/ 	.word	0x00000000
        /*0cec*/ 	.short	0x010a
        /*0cee*/ 	.byte	0x3f
	.zero		1


	//   ....[77]....
        /*0cf0*/ 	.word	0x00014d40
        /*0cf4*/ 	.word	0x00000004
        /*0cf8*/ 	.word	0x00000000
        /*0cfc*/ 	.short	0x010a
        /*0cfe*/ 	.byte	0x3f
	.zero		1


	//----- nvinfo : EIATTR_NUM_MBARRIERS
	.align		4
.L_651:
        /*0d00*/ 	.byte	0x03, 0x38
        /*0d02*/ 	.short	0x0016


	//----- nvinfo : EIATTR_EXIT_INSTR_OFFSETS
	.align		4
        /*0d04*/ 	.byte	0x04, 0x1c
        /*0d06*/ 	.short	(.L_653 - .L_652)


	//   ....[0]....
.L_652:
        /*0d08*/ 	.word	0x00000a40


	//   ....[1]....
        /*0d0c*/ 	.word	0x0000c370


	//   ....[2]....
        /*0d10*/ 	.word	0x00013500


	//----- nvinfo : EIATTR_MAX_THREADS
	.align		4
.L_653:
        /*0d14*/ 	.byte	0x04, 0x05
        /*0d16*/ 	.short	(.L_655 - .L_654)
.L_654:
        /*0d18*/ 	.word	0x00000180
        /*0d1c*/ 	.word	0x00000001
        /*0d20*/ 	.word	0x00000001


	//----- nvinfo : EIATTR_CRS_STACK_SIZE
	.align		4
.L_655:
        /*0d24*/ 	.byte	0x04, 0x1e
        /*0d26*/ 	.short	(.L_657 - .L_656)
.L_656:
        /*0d28*/ 	.word	0x00000000


	//----- nvinfo : EIATTR_CBANK_PARAM_SIZE
	.align		4
.L_657:
        /*0d2c*/ 	.byte	0x03, 0x19
        /*0d2e*/ 	.short	0x0af0


	//----- nvinfo : EIATTR_PARAM_CBANK
	.align		4
        /*0d30*/ 	.byte	0x04, 0x0a
        /*0d32*/ 	.short	(.L_659 - .L_658)
	.align		4
.L_658:
        /*0d34*/ 	.word	index@(.nv.constant0._ZN7cutlass13device_kernelIN5flash11enable_sm90INS1_16FlashAttnFwdSm90INS1_25CollectiveMainloopFwdSm90ILi2EN4cute5tupleIJNS5_1CILi1EEES8_S8_EEENS6_IJNS7_ILi64EEESA_SA_EEELi512ENS_10bfloat16_tEfNS_4arch4Sm90ELb0ELb0ELb0ELb1ELb0ELb0ELb0ELb0ELb0ELb1ELb1ELb0EEENS1_21CollectiveEpilogueFwdINS6_IJSA_NS7_ILi512EEESA_EEES9_SC_SE_Li256ELb1ELb1ELb1ELb0EEENS1_36VarlenDynamicPersistentTileSchedulerILi64ELi64ELi256ELi128ELb1ELb1ELb1ELb0ELb1ELb1EEEEEEEEEvNT_6ParamsE)
        /*0d38*/ 	.short	0x0210
        /*0d3a*/ 	.short	0x0af0


	//----- nvinfo : EIATTR_SW_WAR
	.align		4
.L_659:
        /*0d3c*/ 	.byte	0x04, 0x36
        /*0d3e*/ 	.short	(.L_661 - .L_660)
.L_660:
        /*0d40*/ 	.word	0x00000008
.L_661:


//--------------------- .nv.info._ZN7cutlass13device_kernelIN5flash11enable_sm90INS1_16FlashAttnFwdSm90INS1_25CollectiveMainloopFwdSm90ILi2EN4cute5tupleIJNS5_1CILi1EEES8_S8_EEENS6_IJNS7_ILi64EEESA_SA_EEELi512ENS_10bfloat16_tEfNS_4arch4Sm90ELb0ELb0ELb0ELb1ELb0ELb1ELb0ELb0ELb0ELb1ELb1ELb0EEENS1_21CollectiveEpilogueFwdINS6_IJSA_NS7_ILi512EEESA_EEES9_SC_SE_Li256ELb1ELb1ELb1ELb0EEENS1_36VarlenDynamicPersistentTileSchedulerILi64ELi64ELi256ELi128ELb1ELb1ELb1ELb0ELb1ELb1EEEEEEEEEvNT_6ParamsE --------------------------
	.section	.nv.info._ZN7cutlass13device_kernelIN5flash11enable_sm90INS1_16FlashAttnFwdSm90INS1_25CollectiveMainloopFwdSm90ILi2EN4cute5tupleIJNS5_1CILi1EEES8_S8_EEENS6_IJNS7_ILi64EEESA_SA_EEELi512ENS_10bfloat16_tEfNS_4arch4Sm90ELb0ELb0ELb0ELb1ELb0ELb1ELb0ELb0ELb0ELb1ELb1ELb0EEENS1_21CollectiveEpilogueFwdINS6_IJSA_NS7_ILi512EEESA_EEES9_SC_SE_Li256ELb1ELb1ELb1ELb0EEENS1_36VarlenDynamicPersistentTileSchedulerILi64ELi64ELi256ELi128ELb1ELb1ELb1ELb0ELb1ELb1EEEEEEEEEvNT_6ParamsE,"",@"SHT_CUDA_INFO"
	.sectionflags	@""
	.align	4


	//----- nvinfo : EIATTR_CUDA_API_VERSION
	.align		4
        /*0000*/ 	.byte	0x04, 0x37
        /*0002*/ 	.short	(.L_663 - .L_662)
.L_662:
        /*0004*/ 	.word	0x00000082


	//----- nvinfo : EIATTR_KPARAM_INFO
	.align		4
.L_663:
        /*0008*/ 	.byte	0x04, 0x17
        /*000a*/ 	.short	(.L_665 - .L_664)
.L_664:
        /*000c*/ 	.word	0x00000000
        /*0010*/ 	.short	0x0000
        /*0012*/ 	.short	0x0070
        /*0014*/ 	.byte	0x00, 0xf0, 0x01, 0x2a


	//----- nvinfo : EIATTR_SPARSE_MMA_MASK
	.align		4
.L_665:
        /*0018*/ 	.byte	0x03, 0x50
        /*001a*/ 	.short	0x0000


	//----- nvinfo : EIATTR_MAXREG_COUNT
	.align		4
        /*001c*/ 	.byte	0x03, 0x1b
        /*001e*/ 	.short	0x00a8


	//----- nvinfo : EIATTR_NUM_BARRIERS
	.align		4
        /*0020*/ 	.byte	0x02, 0x4c
        /*0022*/ 	.byte	0x10
	.zero		1


	//----- nvinfo : EIATTR_EXTERNS
	.align		4
        /*0024*/ 	.byte	0x04, 0x0f
        /*0026*/ 	.short	(.L_667 - .L_666)


	//   ....[0]....
	.align		4
.L_666:
        /*0028*/ 	.word	index@(__assertfail)


	//----- nvinfo : EIATTR_ANNOTATIONS
	.align		4
.L_667:
        /*002c*/ 	.byte	0x04, 0x55
        /*002e*/ 	.short	(.L_669 - .L_668)


	//   ....[0]....
.L_668:
        /* <DEDUP_REMOVED lines=89> */


	//----- nvinfo : EIATTR_MERCURY_ISA_VERSION
	.align		4
.L_669:
        /*05a8*/ 	.byte	0x03, 0x5f
        /*05aa*/ 	.short	0x0101


	//----- nvinfo : EIATTR_UNUSED_LOAD_BYTE_OFFSET
	.align		4
        /*05ac*/ 	.byte	0x04, 0x44
        /*05ae*/ 	.short	(.L_671 - .L_670)


	//   ....[0]....
.L_670:
        /*05b0*/ 	.word	0x00000a80
        /*05b4*/ 	.word	0x0000fff0


	//   ....[1]....
        /*05b8*/ 	.word	0x0000d230
        /*05bc*/ 	.word	0x0000fff0


	//----- nvinfo : EIATTR_INT_WARP_WIDE_INSTR_OFFSETS
	.align		4
.L_671:
        /*05c0*/ 	.byte	0x04, 0x31
        /*05c2*/ 	.short	(.L_673 - .L_672)


	//   ....[0]....
.L_672:
        /*05c4*/ 	.word	0x00000190


	//   ....[1]....
        /*05c8*/ 	.word	0x000001c0


	//   ....[2]....
        /*05cc*/ 	.word	0x00000290


	//   ....[3]....
        /*05d0*/ 	.word	0x00014ff0


	//   ....[4]....
        /*05d4*/ 	.word	0x00015080


	//   ....[5]....
        /*05d8*/ 	.word	0x00019960


	//   ....[6]....
        /*05dc*/ 	.word	0x000199f0


	//----- nvinfo : EIATTR_COOP_GROUP_MASK_REGIDS
	.align		4
.L_673:
        /*05e0*/ 	.byte	0x04, 0x29
        /*05e2*/ 	.short	(.L_675 - .L_674)


	//   ....[0]....
.L_674:
        /*05e4*/ 	.word	0xffffffff


	//   ....[1]....
        /*05e8*/ 	.word	0xffffffff


	//   ....[2]....
        /*05ec*/ 	.word	0xffffffff


	//   ....[3]....
        /*05f0*/ 	.word	0xffffffff


	//   ....[4]....
        /*05f4*/ 	.word	0xffffffff


	//   ....[5]....
        /*05f8*/ 	.word	0xffffffff


	//   ....[6]....
        /*05fc*/ 	.word	0xffffffff


	//   ....[7]....
        /*0600*/ 	.word	0xffffffff


	//   ....[8]....
        /*0604*/ 	.word	0xffffffff


	//   ....[9]....
        /*0608*/ 	.word	0xffffffff


	//   ....[10]....
        /*060c*/ 	.word	0xffffffff


	//   ....[11]....
        /*0610*/ 	.word	0xffffffff


	//   ....[12]....
        /*0614*/ 	.word	0xffffffff


	//   ....[13]....
        /*0618*/ 	.word	0xffffffff


	//   ....[14]....
        /*061c*/ 	.word	0xffffffff


	//   ....[15]....
        /*0620*/ 	.word	0xffffffff


	//   ....[16]....
        /*0624*/ 	.word	0xffffffff


	//   ....[17]....
        /*0628*/ 	.word	0xffffffff


	//   ....[18]....
        /*062c*/ 	.word	0xffffffff


	//   ....[19]....
        /*0630*/ 	.word	0xffffffff


	//   ....[20]....
        /*0634*/ 	.word	0xffffffff


	//   ....[21]....
        /*0638*/ 	.word	0xffffffff


	//   ....[22]....
        /*063c*/ 	.word	0xffffffff


	//   ....[23]....
        /*0640*/ 	.word	0xffffffff


	//   ....[24]....
        /*0644*/ 	.word	0xffffffff


	//   ....[25]....
        /*0648*/ 	.word	0xffffffff


	//   ....[26]....
        /*064c*/ 	.word	0xffffffff


	//   ....[27]....
        /*0650*/ 	.word	0xffffffff


	//   ....[28]....
        /*0654*/ 	.word	0xffffffff


	//   ....[29]....
        /*0658*/ 	.word	0xffffffff


	//   ....[30]....
        /*065c*/ 	.word	0xffffffff


	//   ....[31]....
        /*0660*/ 	.word	0xffffffff


	//   ....[32]....
        /*0664*/ 	.word	0xffffffff


	//   ....[33]....
        /*0668*/ 	.word	0xffffffff


	//   ....[34]....
        /*066c*/ 	.word	0xffffffff


	//   ....[35]....
        /*0670*/ 	.word	0xffffffff


	//   ....[36]....
        /*0674*/ 	.word	0xffffffff


	//   ....[37]....
        /*0678*/ 	.word	0xffffffff


	//   ....[38]....
        /*067c*/ 	.word	0xffffffff


	//   ....[39]....
        /*0680*/ 	.word	0xffffffff


	//   ....[40]....
        /*0684*/ 	.word	0xffffffff


	//   ....[41]....
        /*0688*/ 	.word	0xffffffff


	//   ....[42]....
        /*068c*/ 	.word	0xffffffff


	//   ....[43]....
        /*0690*/ 	.word	0xffffffff


	//   ....[44]....
        /*0694*/ 	.word	0xffffffff


	//   ....[45]....
        /*0698*/ 	.word	0xffffffff


	//   ....[46]....
        /*069c*/ 	.word	0xffffffff


	//   ....[47]....
        /*06a0*/ 	.word	0xffffffff


	//   ....[48]....
        /*06a4*/ 	.word	0xffffffff


	//   ....[49]....
        /*06a8*/ 	.word	0xffffffff


	//   ....[50]....
        /*06ac*/ 	.word	0xffffffff


	//   ....[51]....
        /*06b0*/ 	.word	0xffffffff


	//   ....[52]....
        /*06b4*/ 	.word	0xffffffff


	//   ....[53]....
        /*06b8*/ 	.word	0xffffffff


	//   ....[54]....
        /*06bc*/ 	.word	0xffffffff


	//   ....[55]....
        /*06c0*/ 	.word	0xffffffff


	//   ....[56]....
        /*06c4*/ 	.word	0xffffffff


	//   ....[57]....
        /*06c8*/ 	.word	0xffffffff


	//   ....[58]....
        /*06cc*/ 	.word	0xffffffff


	//   ....[59]....
        /*06d0*/ 	.word	0xffffffff


	//   ....[60]....
        /*06d4*/ 	.word	0xffffffff


	//   ....[61]....
        /*06d8*/ 	.word	0xffffffff


	//   ....[62]....
        /*06dc*/ 	.word	0xffffffff


	//   ....[63]....
        /*06e0*/ 	.word	0xffffffff


	//   ....[64]....
        /*06e4*/ 	.word	0xffffffff


	//   ....[65]....
        /*06e8*/ 	.word	0xffffffff


	//   ....[66]....
        /*06ec*/ 	.word	0xffffffff


	//   ....[67]....
        /*06f0*/ 	.word	0xffffffff


	//   ....[68]....
        /*06f4*/ 	.word	0xffffffff


	//   ....[69]....
        /*06f8*/ 	.word	0xffffffff


	//   ....[70]....
        /*06fc*/ 	.word	0xffffffff


	//   ....[71]....
        /*0700*/ 	.word	0xffffffff


	//   ....[72]....
        /*0704*/ 	.word	0xffffffff


	//   ....[73]....
        /*0708*/ 	.word	0xffffffff


	//   ....[74]....
        /*070c*/ 	.word	0xffffffff


	//   ....[75]....
        /*0710*/ 	.word	0xffffffff


	//   ....[76]....
        /*0714*/ 	.word	0xffffffff


	//   ....[77]....
        /*0718*/ 	.word	0xffffffff


	//   ....[78]....
        /*071c*/ 	.word	0xffffffff


	//   ....[79]....
        /*0720*/ 	.word	0xffffffff


	//   ....[80]....
        /*0724*/ 	.word	0xffffffff


	//   ....[81]....
        /*0728*/ 	.word	0xffffffff


	//   ....[82]....
        /*072c*/ 	.word	0xffffffff


	//   ....[83]....
        /*0730*/ 	.word	0xffffffff


	//   ....[84]....
        /*0734*/ 	.word	0xffffffff


	//   ....[85]....
        /*0738*/ 	.word	0xffffffff


	//   ....[86]....
        /*073c*/ 	.word	0xffffffff


	//   ....[87]....
        /*0740*/ 	.word	0xffffffff


	//   ....[88]....
        /*0744*/ 	.word	0xffffffff


	//   ....[89]....
        /*0748*/ 	.word	0xffffffff


	//   ....[90]....
        /*074c*/ 	.word	0xffffffff


	//   ....[91]....
        /*0750*/ 	.word	0xffffffff


	//   ....[92]....
        /*0754*/ 	.word	0xffffffff


	//   ....[93]....
        /*0758*/ 	.word	0xffffffff


	//   ....[94]....
        /*075c*/ 	.word	0x0500000f


	//   ....[95]....
        /*0760*/ 	.word	0x0500000f


	//   ....[96]....
        /*0764*/ 	.word	0x0500000f


	//   ....[97]....
        /*0768*/ 	.word	0x0500000f


	//   ....[98]....
        /*076c*/ 	.word	0x0500000f


	//   ....[99]....
        /*0770*/ 	.word	0x0500000f


	//   ....[100]....
        /*0774*/ 	.word	0x0500000f


	//   ....[101]....
        /*0778*/ 	.word	0x0500000f


	//   ....[102]....
        /*077c*/ 	.word	0x0500000f


	//   ....[103]....
        /*0780*/ 	.word	0x0500000f


	//   ....[104]....
        /*0784*/ 	.word	0x0500000f


	//   ....[105]....
        /*0788*/ 	.word	0x0500000f


	//   ....[106]....
        /*078c*/ 	.word	0x0500000f


	//   ....[107]....
        /*0790*/ 	.word	0x0500000f


	//   ....[108]....
        /*0794*/ 	.word	0x0500000f


	//   ....[109]....
        /*0798*/ 	.word	0x0500000f


	//   ....[110]....
        /*079c*/ 	.word	0x0500000f


	//   ....[111]....
        /*07a0*/ 	.word	0x0500000f


	//   ....[112]....
        /*07a4*/ 	.word	0x0500000f


	//   ....[113]....
        /*07a8*/ 	.word	0x0500000f


	//   ....[114]....
        /*07ac*/ 	.word	0x0500000f


	//   ....[115]....
        /*07b0*/ 	.word	0x0500000f


	//   ....[116]....
        /*07b4*/ 	.word	0x0500000f


	//   ....[117]....
        /*07b8*/ 	.word	0x0500000f


	//   ....[118]....
        /*07bc*/ 	.word	0x0500000f


	//   ....[119]....
        /*07c0*/ 	.word	0x0500000f


	//   ....[120]....
        /*07c4*/ 	.word	0x0500000f


	//   ....[121]....
        /*07c8*/ 	.word	0x0500000f


	//   ....[122]....
        /*07cc*/ 	.word	0x0500000f


	//   ....[123]....
        /*07d0*/ 	.word	0x0500000f


	//   ....[124]....
        /*07d4*/ 	.word	0x0500000f


	//   ....[125]....
        /*07d8*/ 	.word	0x0500000f


	//   ....[126]....
        /*07dc*/ 	.word	0x0500000f


	//   ....[127]....
        /*07e0*/ 	.word	0x0500000f


	//   ....[128]....
        /*07e4*/ 	.word	0x0500000f


	//   ....[129]....
        /*07e8*/ 	.word	0x0500000f


	//   ....[130]....
        /*07ec*/ 	.word	0x0500000f


	//----- nvinfo : EIATTR_COOP_GROUP_INSTR_OFFSETS
	.align		4
.L_675:
        /*07f0*/ 	.byte	0x04, 0x28
        /*07f2*/ 	.short	(.L_677 - .L_676)


	//   ....[0]....
.L_676:
        /*07f4*/ 	.word	0x00000060


	//   ....[1]....
        /*07f8*/ 	.word	0x00000180


	//   ....[2]....
        /*07fc*/ 	.word	0x00000250


	//   ....[3]....
        /*0800*/ 	.word	0x000003d0


	//   ....[4]....
        /*0804*/ 	.word	0x00000530


	//   ....[5]....
        /*0808*/ 	.word	0x00000650


	//   ....[6]....
        /*080c*/ 	.word	0x000007b0


	//   ....[7]....
        /*0810*/ 	.word	0x000050a0


	//   ....[8]....
        /*0814*/ 	.word	0x00007220


	//   ....[9]....
        /*0818*/ 	.word	0x000077e0


	//   ....[10]....
        /*081c*/ 	.word	0x000077f0


	//   ....[11]....
        /*0820*/ 	.word	0x00007800


	//   ....[12]....
        /*0824*/ 	.word	0x00007810


	//   ....[13]....
        /*0828*/ 	.word	0x000087e0


	//   ....[14]....
        /*082c*/ 	.word	0x000087f0


	//   ....[15]....
        /*0830*/ 	.word	0x00008800


	//   ....[16]....
        /*0834*/ 	.word	0x00008810


	//   ....[17]....
        /*0838*/ 	.word	0x00009fc0


	//   ....[18]....
        /*083c*/ 	.word	0x0000a0a0


	//   ....[19]....
        /*0840*/ 	.word	0x0000a180


	//   ....[20]....
        /*0844*/ 	.word	0x0000a2b0


	//   ....[21]....
        /*0848*/ 	.word	0x0000aca0


	//   ....[22]....
        /*084c*/ 	.word	0x0000b1f0


	//   ....[23]....
        /*0850*/ 	.word	0x0000b210


	//   ....[24]....
        /*0854*/ 	.word	0x0000b9c0


	//   ....[25]....
        /*0858*/ 	.word	0x0000ba50


	//   ....[26]....
        /*085c*/ 	.word	0x0000c700


	//   ....[27]....
        /*0860*/ 	.word	0x0000c750


	//   ....[28]....
        /*0864*/ 	.word	0x0000c7c0


	//   ....[29]....
        /*0868*/ 	.word	0x0000c850


	//   ....[30]....
        /*086c*/ 	.word	0x0000ca10


	//   ....[31]....
        /*0870*/ 	.word	0x0000df40


	//   ....[32]....
        /*0874*/ 	.word	0x0000e2e0


	//   ....[33]....
        /*0878*/ 	.word	0x0000e2f0


	//   ....[34]....
        /*087c*/ 	.word	0x0000e300


	//   ....[35]....
        /*0880*/ 	.word	0x0000e310


	//   ....[36]....
        /*0884*/ 	.word	0x0000ef90


	//   ....[37]....
        /*0888*/ 	.word	0x0000efb0


	//   ....[38]....
        /*088c*/ 	.word	0x0000f240


	//   ....[39]....
        /*0890*/ 	.word	0x0000f260


	//   ....[40]....
        /*0894*/ 	.word	0x0000faa0


	//   ....[41]....
        /*0898*/ 	.word	0x0000fae0


	//   ....[42]....
        /*089c*/ 	.word	0x00010350


	//   ....[43]....
        /*08a0*/ 	.word	0x00010370


	//   ....[44]....
        /*08a4*/ 	.word	0x00011660


	//   ....[45]....
        /*08a8*/ 	.word	0x00011670


	//   ....[46]....
        /*08ac*/ 	.word	0x000118a0


	//   ....[47]....
        /*08b0*/ 	.word	0x000118c0


	//   ....[48]....
        /*08b4*/ 	.word	0x00011b70


	//   ....[49]....
        /*08b8*/ 	.word	0x00011da0


	//   ....[50]....
        /*08bc*/ 	.word	0x00011dd0


	//   ....[51]....
        /*08c0*/ 	.word	0x00011e00


	//   ....[52]....
        /*08c4*/ 	.word	0x00011e30


	//   ....[53]....
        /*08c8*/ 	.word	0x00011e60


	//   ....[54]....
        /*08cc*/ 	.word	0x00011e90


	//   ....[55]....
        /*08d0*/ 	.word	0x00012030


	//   ....[56]....
        /*08d4*/ 	.word	0x00012060


	//   ....[57]....
        /*08d8*/ 	.word	0x00012090


	//   ....[58]....
        /*08dc*/ 	.word	0x000120c0


	//   ....[59]....
        /*08e0*/ 	.word	0x000120f0


	//   ....[60]....
        /*08e4*/ 	.word	0x00012120


	//   ....[61]....
        /*08e8*/ 	.word	0x000121b0


	//   ....[62]....
        /*08ec*/ 	.word	0x000121e0


	//   ....[63]....
        /*08f0*/ 	.word	0x000121f0


	//   ....[64]....
        /*08f4*/ 	.word	0x000122a0


	//   ....[65]....
        /*08f8*/ 	.word	0x000132a0


	//   ....[66]....
        /*08fc*/ 	.word	0x000155d0


	//   ....[67]....
        /*0900*/ 	.word	0x000160e0


	//   ....[68]....
        /*0904*/ 	.word	0x000160f0


	//   ....[69]....
        /*0908*/ 	.word	0x00016190


	//   ....[70]....
        /*090c*/ 	.word	0x000161a0


	//   ....[71]....
        /*0910*/ 	.word	0x00016220


	//   ....[72]....
        /*0914*/ 	.word	0x00016230


	//   ....[73]....
        /*0918*/ 	.word	0x00016280


	//   ....[74]....
        /*091c*/ 	.word	0x000162a0


	//   ....[75]....
        /*0920*/ 	.word	0x00019c80


	//   ....[76]....
        /*0924*/ 	.word	0x00019d00


	//   ....[77]....
        /*0928*/ 	.word	0x00019d30


	//   ....[78]....
        /*092c*/ 	.word	0x00019d40


	//   ....[79]....
        /*0930*/ 	.word	0x00019d70


	//   ....[80]....
        /*0934*/ 	.word	0x00019da0


	//   ....[81]....
        /*0938*/ 	.word	0x00019dd0


	//   ....[82]....
        /*093c*/ 	.word	0x00019e00


	//   ....[83]....
        /*0940*/ 	.word	0x00019fd0


	//   ....[84]....
        /*0944*/ 	.word	0x0001a000


	//   ....[85]....
        /*0948*/ 	.word	0x0001a030


	//   ....[86]....
        /*094c*/ 	.word	0x0001a060


	//   ....[87]....
        /*0950*/ 	.word	0x0001a090


	//   ....[88]....
        /*0954*/ 	.word	0x0001a0c0


	//   ....[89]....
        /*0958*/ 	.word	0x0001a180


	//   ....[90]....
        /*095c*/ 	.word	0x0001a1a0


	//   ....[91]....
        /*0960*/ 	.word	0x0001a1b0


	//   ....[92]....
        /*0964*/ 	.word	0x0001a210


	//   ....[93]....
        /*0968*/ 	.word	0x0001a930


	//   ....[94]....
        /*096c*/ 	.word	0x0001adf0


	//   ....[95]....
        /*0970*/ 	.word	0x0001ae80


	//   ....[96]....
        /*0974*/ 	.word	0x0001aed0


	//   ....[97]....
        /*0978*/ 	.word	0x0001af20


	//   ....[98]....
        /*097c*/ 	.word	0x0001b010


	//   ....[99]....
        /*0980*/ 	.word	0x0001b0a0


	//   ....[100]....
        /*0984*/ 	.word	0x0001b0f0


	//   ....[101]....
        /*0988*/ 	.word	0x0001b140


	//   ....[102]....
        /*098c*/ 	.word	0x0001b3b0


	//   ....[103]....
        /*0990*/ 	.word	0x0001b690


	//   ....[104]....
        /*0994*/ 	.word	0x0001b870


	//   ....[105]....
        /*0998*/ 	.word	0x0001b8c0


	//   ....[106]....
        /*099c*/ 	.word	0x0001b920


	//   ....[107]....
        /*09a0*/ 	.word	0x0001ba10


	//   ....[108]....
        /*09a4*/ 	.word	0x0001ba70


	//   ....[109]....
        /*09a8*/ 	.word	0x0001bb60


	//   ....[110]....
        /*09ac*/ 	.word	0x0001bbc0


	//   ....[111]....
        /*09b0*/ 	.word	0x0001bc90


	//   ....[112]....
        /*09b4*/ 	.word	0x0001bfc0


	//   ....[113]....
        /*09b8*/ 	.word	0x0001c060


	//   ....[114]....
        /*09bc*/ 	.word	0x0001c200


	//   ....[115]....
        /*09c0*/ 	.word	0x0001c280


	//   ....[116]....
        /*09c4*/ 	.word	0x0001c300


	//   ....[117]....
        /*09c8*/ 	.word	0x0001c380


	//   ....[118]....
        /*09cc*/ 	.word	0x0001c400


	//   ....[119]....
        /*09d0*/ 	.word	0x0001c490


	//   ....[120]....
        /*09d4*/ 	.word	0x0001c530


	//   ....[121]....
        /*09d8*/ 	.word	0x0001c5e0


	//   ....[122]....
        /*09dc*/ 	.word	0x0001c660


	//   ....[123]....
        /*09e0*/ 	.word	0x0001c6e0


	//   ....[124]....
        /*09e4*/ 	.word	0x0001c760


	//   ....[125]....
        /*09e8*/ 	.word	0x0001c7f0


	//   ....[126]....
        /*09ec*/ 	.word	0x0001c870


	//   ....[127]....
        /*09f0*/ 	.word	0x0001c910


	//   ....[128]....
        /*09f4*/ 	.word	0x0001c960


	//   ....[129]....
        /*09f8*/ 	.word	0x0001c9f0


	//   ....[130]....
        /*09fc*/ 	.word	0x0001cb20


	//----- nvinfo : EIATTR_REG_RECONFIG
	.align		4
.L_677:
        /*0a00*/ 	.byte	0x01, 0x54
	.zero		2


	//----- nvinfo : EIATTR_SYSCALL_OFFSETS
	.align		4
        /*0a04*/ 	.byte	0x04, 0x46
        /*0a06*/ 	.short	(.L_679 - .L_678)


	//   ....[0]....
.L_678:
        /*0a08*/ 	.word	0x00002010


	//   ....[1]....
        /*0a0c*/ 	.word	0x00002160


	//   ....[2]....
        /*0a10*/ 	.word	0x000073c0


	//   ....[3]....
        /*0a14*/ 	.word	0x00007740


	//   ....[4]....
        /*0a18*/ 	.word	0x000151f0


	//   ....[5]....
        /*0a1c*/ 	.word	0x00015340


	//   ....[6]....
        /*0a20*/ 	.word	0x00015440


	//   ....[7]....
        /*0a24*/ 	.word	0x00015d00


	//----- nvinfo : EIATTR_MBARRIER_INSTR_OFFSETS
	.align		4
.L_679:
        /*0a28*/ 	.byte	0x04, 0x39
        /*0a2a*/ 	.short	(.L_681 - .L_680)


	//   ....[0]....
.L_680:
        /*0a2c*/ 	.word	0x000002b0
        /*0a30*/ 	.word	0x000000ff
        /*0a34*/ 	.word	0x00028c00
        /*0a38*/ 	.short	0x0100
        /*0a3a*/ 	.byte	0x08
	.zero		1


	//   ....[1]....
        /*0a3c*/ 	.word	0x000002d0
        /*0a40*/ 	.word	0x000000ff
        /*0a44*/ 	.word	0x00028c20
        /*0a48*/ 	.short	0x0100
        /*0a4a*/ 	.byte	0x08
	.zero		1


	//   ....[2]....
        /*0a4c*/ 	.word	0x00000380
        /*0a50*/ 	.word	0x000000ff
        /*0a54*/ 	.word	0x00028c30
        /*0a58*/ 	.short	0x0100
        /*0a5a*/ 	.byte	0x06
	.zero		1


	//   ....[3]....
        /*0a5c*/ 	.word	0x00000390
        /*0a60*/ 	.word	0x000000ff
        /*0a64*/ 	.word	0x00028c40
        /*0a68*/ 	.short	0x0100
        /*0a6a*/ 	.byte	0x06
	.zero		1


	//   ....[4]....
        /*0a6c*/ 	.word	0x000003a0
        /*0a70*/ 	.word	0x000000ff
        /*0a74*/ 	.word	0x00028c38
        /*0a78*/ 	.short	0x0100
        /*0a7a*/ 	.byte	0x06
	.zero		1


	//   ....[5]....
        /*0a7c*/ 	.word	0x000003b0
        /*0a80*/ 	.word	0x000000ff
        /*0a84*/ 	.word	0x00028c48
        /*0a88*/ 	.short	0x0100
        /*0a8a*/ 	.byte	0x06
	.zero		1


	//   ....[6]....
        /*0a8c*/ 	.word	0x000004e0
        /*0a90*/ 	.word	0x000000ff
        /*0a94*/ 	.word	0x00028c50
        /*0a98*/ 	.short	0x0100
        /*0a9a*/ 	.byte	0x08
	.zero		1


	//   ....[7]....
        /*0a9c*/ 	.word	0x000004f0
        /*0aa0*/ 	.word	0x000000ff
        /*0aa4*/ 	.word	0x00028c60
        /*0aa8*/ 	.short	0x0100
        /*0aaa*/ 	.byte	0x08
	.zero		1


	//   ....[8]....
        /*0aac*/ 	.word	0x00000500
        /*0ab0*/ 	.word	0x000000ff
        /*0ab4*/ 	.word	0x00028c58
        /*0ab8*/ 	.short	0x0100
        /*0aba*/ 	.byte	0x08
	.zero		1


	//   ....[9]....
        /*0abc*/ 	.word	0x00000510
        /*0ac0*/ 	.word	0x000000ff
        /*0ac4*/ 	.word	0x00028c68
        /*0ac8*/ 	.short	0x0100
        /*0aca*/ 	.byte	0x08
	.zero		1


	//   ....[10]....
        /*0acc*/ 	.word	0x00000600
        /*0ad0*/ 	.word	0x000000ff
        /*0ad4*/ 	.word	0x00028c70
        /*0ad8*/ 	.short	0x0100
        /*0ada*/ 	.byte	0x06
	.zero		1


	//   ....[11]....
        /*0adc*/ 	.word	0x00000610
        /*0ae0*/ 	.word	0x000000ff
        /*0ae4*/ 	.word	0x00028c80
        /*0ae8*/ 	.short	0x0100
        /*0aea*/ 	.byte	0x06
	.zero		1


	//   ....[12]....
        /*0aec*/ 	.word	0x00000620
        /*0af0*/ 	.word	0x000000ff
        /*0af4*/ 	.word	0x00028c78
        /*0af8*/ 	.short	0x0100
        /*0afa*/ 	.byte	0x06
	.zero		1


	//   ....[13]....
        /*0afc*/ 	.word	0x00000630
        /*0b00*/ 	.word	0x000000ff
        /*0b04*/ 	.word	0x00028c88
        /*0b08*/ 	.short	0x0100
        /*0b0a*/ 	.byte	0x06
	.zero		1


	//   ....[14]....
        /*0b0c*/ 	.word	0x00000760
        /*0b10*/ 	.word	0x000000ff
        /*0b14*/ 	.word	0x00028c90
        /*0b18*/ 	.short	0x0100
        /*0b1a*/ 	.byte	0x08
	.zero		1


	//   ....[15]....
        /*0b1c*/ 	.word	0x00000770
        /*0b20*/ 	.word	0x000000ff
        /*0b24*/ 	.word	0x00028ca0
        /*0b28*/ 	.short	0x0100
        /*0b2a*/ 	.byte	0x08
	.zero		1


	//   ....[16]....
        /*0b2c*/ 	.word	0x00000780
        /*0b30*/ 	.word	0x000000ff
        /*0b34*/ 	.word	0x00028c98
        /*0b38*/ 	.short	0x0100
        /*0b3a*/ 	.byte	0x08
	.zero		1


	//   ....[17]....
        /*0b3c*/ 	.word	0x00000790
        /*0b40*/ 	.word	0x000000ff
        /*0b44*/ 	.word	0x00028ca8
        /*0b48*/ 	.short	0x0100
        /*0b4a*/ 	.byte	0x08
	.zero		1


	//   ....[18]....
        /*0b4c*/ 	.word	0x000008c0
        /*0b50*/ 	.word	0x000000ff
        /*0b54*/ 	.word	0x00028cb0
        /*0b58*/ 	.short	0x0100
        /*0b5a*/ 	.byte	0x08
	.zero		1


	//   ....[19]....
        /*0b5c*/ 	.word	0x000008d0
        /*0b60*/ 	.word	0x000000ff
        /*0b64*/ 	.word	0x00028cc0
        /*0b68*/ 	.short	0x0100
        /*0b6a*/ 	.byte	0x08
	.zero		1


	//   ....[20]....
        /*0b6c*/ 	.word	0x000008e0
        /*0b70*/ 	.word	0x000000ff
        /*0b74*/ 	.word	0x00028cb8
        /*0b78*/ 	.short	0x0100
        /*0b7a*/ 	.byte	0x08
	.zero		1


	//   ....[21]....
        /*0b7c*/ 	.word	0x000008f0
        /*0b80*/ 	.word	0x000000ff
        /*0b84*/ 	.word	0x00028cc8
        /*0b88*/ 	.short	0x0100
        /*0b8a*/ 	.byte	0x08
	.zero		1


	//   ....[22]....
        /*0b8c*/ 	.word	0x00002d10
        /*0b90*/ 	.word	0x00000049
        /*0b94*/ 	.word	0x00028c90
        /*0b98*/ 	.short	0x010a
        /*0b9a*/ 	.byte	0x3f
	.zero		1


	//   ....[23]....
        /*0b9c*/ 	.word	0x00003780
        /*0ba0*/ 	.word	0x00000049
        /*0ba4*/ 	.word	0x00028c90
        /*0ba8*/ 	.short	0x010a
        /*0baa*/ 	.byte	0x3f
	.zero		1


	//   ....[24]....
        /*0bac*/ 	.word	0x00004090
        /*0bb0*/ 	.word	0x00000049
        /*0bb4*/ 	.word	0x00028c90
        /*0bb8*/ 	.short	0x010a
        /*0bba*/ 	.byte	0x3f
	.zero		1


	//   ....[25]....
        /*0bbc*/ 	.word	0x00004290
        /*0bc0*/ 	.word	0x00000004
        /*0bc4*/ 	.word	0x00000000
        /*0bc8*/ 	.short	0x0101
        /*0bca*/ 	.byte	0x3f
	.zero		1


	//   ....[26]....
        /*0bcc*/ 	.word	0x000042d0
        /*0bd0*/ 	.word	0x00000049
        /*0bd4*/ 	.word	0x00028cb0
        /*0bd8*/ 	.short	0x010a
        /*0bda*/ 	.byte	0x3f
	.zero		1


	//   ....[27]....
        /*0bdc*/ 	.word	0x00004930
        /*0be0*/ 	.word	0x00000049
        /*0be4*/ 	.word	0x00000000
        /*0be8*/ 	.short	0x0101
        /*0bea*/ 	.byte	0x3f
	.zero		1


	//   ....[28]....
        /*0bec*/ 	.word	0x00005190
        /*0bf0*/ 	.word	0x00000005
        /*0bf4*/ 	.word	0x00028c50
        /*0bf8*/ 	.short	0x010a
        /*0bfa*/ 	.byte	0x3f
	.zero		1


	//   ....[29]....
        /*0bfc*/ 	.word	0x00005550
        /*0c00*/ 	.word	0x00000005
        /*0c04*/ 	.word	0x00000000
        /*0c08*/ 	.short	0x0101
        /*0c0a*/ 	.byte	0x3f
	.zero		1


	//   ....[30]....
        /*0c0c*/ 	.word	0x00005ec0
        /*0c10*/ 	.word	0x00000004
        /*0c14*/ 	.word	0x00028c50
        /*0c18*/ 	.short	0x010a
        /*0c1a*/ 	.byte	0x3f
	.zero		1


	//   ....[31]....
        /*0c1c*/ 	.word	0x00005f10
        /*0c20*/ 	.word	0x00000004
        /*0c24*/ 	.word	0x00028c50
        /*0c28*/ 	.short	0x010a
        /*0c2a*/ 	.byte	0x3f
	.zero		1


	//   ....[32]....
        /*0c2c*/ 	.word	0x00006260
        /*0c30*/ 	.word	0x00000004
        /*0c34*/ 	.word	0x00000000
        /*0c38*/ 	.short	0x0101
        /*0c3a*/ 	.byte	0x3f
	.zero		1


	//   ....[33]....
        /*0c3c*/ 	.word	0x00007450
        /*0c40*/ 	.word	0x00000002
        /*0c44*/ 	.word	0x00028c00
        /*0c48*/ 	.short	0x010a
        /*0c4a*/ 	.byte	0x3f
	.zero		1


	//   ....[34]....
        /*0c4c*/ 	.word	0x000074a0
        /*0c50*/ 	.word	0x00000002
        /*0c54*/ 	.word	0x00028c00
        /*0c58*/ 	.short	0x010a
        /*0c5a*/ 	.byte	0x3f
	.zero		1


	//   ....[35]....
        /*0c5c*/ 	.word	0x00007a80
        /*0c60*/ 	.word	0x00000002
        /*0c64*/ 	.word	0x00028c00
        /*0c68*/ 	.short	0x010a
        /*0c6a*/ 	.byte	0x3f
	.zero		1


	//   ....[36]....
        /*0c6c*/ 	.word	0x000089c0
        /*0c70*/ 	.word	0x00000002
        /*0c74*/ 	.word	0x00028c00
        /*0c78*/ 	.short	0x010a
        /*0c7a*/ 	.byte	0x3f
	.zero		1


	//   ....[37]....
        /*0c7c*/ 	.word	0x00009800
        /*0c80*/ 	.word	0x0000000e
        /*0c84*/ 	.word	0x00028c30
        /*0c88*/ 	.short	0x010a
        /*0c8a*/ 	.byte	0x3f
	.zero		1


	//   ....[38]....
        /*0c8c*/ 	.word	0x000098b0
        /*0c90*/ 	.word	0x0000000e
        /*0c94*/ 	.word	0x00028c30
        /*0c98*/ 	.short	0x010a
        /*0c9a*/ 	.byte	0x3f
	.zero		1


	//   ....[39]....
        /*0c9c*/ 	.word	0x0000a4f0
        /*0ca0*/ 	.word	0x00000003
        /*0ca4*/ 	.word	0x00000000
        /*0ca8*/ 	.short	0x0101
        /*0caa*/ 	.byte	0x3f
	.zero		1


	//   ....[40]....
        /*0cac*/ 	.word	0x0000a960
        /*0cb0*/ 	.word	0x0000000e
        /*0cb4*/ 	.word	0x00028c50
        /*0cb8*/ 	.short	0x010a
        /*0cba*/ 	.byte	0x3f
	.zero		1


	//   ....[41]....
        /*0cbc*/ 	.word	0x0000a9f0
        /*0cc0*/ 	.word	0x0000000e
        /*0cc4*/ 	.word	0x00028c50
        /*0cc8*/ 	.short	0x010a
        /*0cca*/ 	.byte	0x3f
	.zero		1


	//   ....[42]....
        /*0ccc*/ 	.word	0x0000acc0
        /*0cd0*/ 	.word	0x0000000e
        /*0cd4*/ 	.word	0x00000000
        /*0cd8*/ 	.short	0x0101
        /*0cda*/ 	.byte	0x3f
	.zero		1


	//   ....[43]....
        /*0cdc*/ 	.word	0x0000ade0
        /*0ce0*/ 	.word	0x000000d9
        /*0ce4*/ 	.word	0x00028c30
        /*0ce8*/ 	.short	0x010a
        /*0cea*/ 	.byte	0x3f
	.zero		1


	//   ....[44]....
        /*0cec*/ 	.word	0x0000ae90
        /*0cf0*/ 	.word	0x000000d9
        /*0cf4*/ 	.word	0x00028c30
        /*0cf8*/ 	.short	0x010a
        /*0cfa*/ 	.byte	0x3f
	.zero		1


	//   ....[45]....
        /*0cfc*/ 	.word	0x0000b560
        /*0d00*/ 	.word	0x00000099
        /*0d04*/ 	.word	0x00000000
        /*0d08*/ 	.short	0x0101
        /*0d0a*/ 	.byte	0x3f
	.zero		1


	//   ....[46]....
        /*0d0c*/ 	.word	0x0000c3e0
        /*0d10*/ 	.word	0x000000d9
        /*0d14*/ 	.word	0x00028c50
        /*0d18*/ 	.short	0x010a
        /*0d1a*/ 	.byte	0x3f
	.zero		1


	//   ....[47]....
        /*0d1c*/ 	.word	0x0000c430
        /*0d20*/ 	.word	0x000000d9
        /*0d24*/ 	.word	0x00028c50
        /*0d28*/ 	.short	0x010a
        /*0d2a*/ 	.byte	0x3f
	.zero		1


	//   ....[48]....
        /*0d2c*/ 	.word	0x0000c720
        /*0d30*/ 	.word	0x000000d9
        /*0d34*/ 	.word	0x00000000
        /*0d38*/ 	.short	0x0101
        /*0d3a*/ 	.byte	0x3f
	.zero		1


	//   ....[49]....
        /*0d3c*/ 	.word	0x0000ef60
        /*0d40*/ 	.word	0x00000004
        /*0d44*/ 	.word	0x00000000
        /*0d48*/ 	.short	0x0101
        /*0d4a*/ 	.byte	0x3f
	.zero		1


	//   ....[50]....
        /*0d4c*/ 	.word	0x0000fb00
        /*0d50*/ 	.word	0x00000004
        /*0d54*/ 	.word	0x00000000
        /*0d58*/ 	.short	0x0101
        /*0d5a*/ 	.byte	0x3f
	.zero		1


	//   ....[51]....
        /*0d5c*/ 	.word	0x00013380
        /*0d60*/ 	.word	0x00000012
        /*0d64*/ 	.word	0x00028c20
        /*0d68*/ 	.short	0x010a
        /*0d6a*/ 	.byte	0x3f
	.zero		1


	//   ....[52]....
        /*0d6c*/ 	.word	0x00013450
        /*0d70*/ 	.word	0x00000005
        /*0d74*/ 	.word	0x00028ca0
        /*0d78*/ 	.short	0x010a
        /*0d7a*/ 	.byte	0x3f
	.zero		1


	//   ....[53]....
        /*0d7c*/ 	.word	0x00013690
        /*0d80*/ 	.word	0x00000005
        /*0d84*/ 	.word	0x00028cc0
        /*0d88*/ 	.short	0x010a
        /*0d8a*/ 	.byte	0x3f
	.zero		1


	//   ....[54]....
        /*0d8c*/ 	.word	0x000140f0
        /*0d90*/ 	.word	0x00000005
        /*0d94*/ 	.word	0x00028ca0
        /*0d98*/ 	.short	0x010a
        /*0d9a*/ 	.byte	0x3f
	.zero		1


	//   ....[55]....
        /*0d9c*/ 	.word	0x00014320
        /*0da0*/ 	.word	0x00000005
        /*0da4*/ 	.word	0x00028cc0
        /*0da8*/ 	.short	0x010a
        /*0daa*/ 	.byte	0x3f
	.zero		1


	//   ....[56]....
        /*0dac*/ 	.word	0x00015840
        /*0db0*/ 	.word	0x00000000
        /*0db4*/ 	.word	0x00028c40
        /*0db8*/ 	.short	0x010a
        /*0dba*/ 	.byte	0x3f
	.zero		1


	//   ....[57]....
        /*0dbc*/ 	.word	0x00016340
        /*0dc0*/ 	.word	0x00000012
        /*0dc4*/ 	.word	0x00028c00
        /*0dc8*/ 	.short	0x0107
        /*0dca*/ 	.byte	0x3f
	.zero		1


	//   ....[58]....
        /*0dcc*/ 	.word	0x00016430
        /*0dd0*/ 	.word	0x00000012
        /*0dd4*/ 	.word	0x00028c00
        /*0dd8*/ 	.short	0x0101
        /*0dda*/ 	.byte	0x3f
	.zero		1


	//   ....[59]....
        /*0ddc*/ 	.word	0x00016450
        /*0de0*/ 	.word	0x00000012
        /*0de4*/ 	.word	0x00028c20
        /*0de8*/ 	.short	0x010a
        /*0dea*/ 	.byte	0x3f
	.zero		1


	//   ....[60]....
        /*0dec*/ 	.word	0x00016530
        /*0df0*/ 	.word	0x00000000
        /*0df4*/ 	.word	0x00028c60
        /*0df8*/ 	.short	0x010a
        /*0dfa*/ 	.byte	0x3f
	.zero		1


	//   ....[61]....
        /*0dfc*/ 	.word	0x000171a0
        /*0e00*/ 	.word	0x00000002
        /*0e04*/ 	.word	0x00028c40
        /*0e08*/ 	.short	0x010a
        /*0e0a*/ 	.byte	0x3f
	.zero		1


	//   ....[62]....
        /*0e0c*/ 	.word	0x000173f0
        /*0e10*/ 	.word	0x00000002
        /*0e14*/ 	.word	0x00028c60
        /*0e18*/ 	.short	0x010a
        /*0e1a*/ 	.byte	0x3f
	.zero		1


	//   ....[63]....
        /*0e1c*/ 	.word	0x00017fa0
        /*0e20*/ 	.word	0x00000002
        /*0e24*/ 	.word	0x00028c40
        /*0e28*/ 	.short	0x010a
        /*0e2a*/ 	.byte	0x3f
	.zero		1


	//   ....[64]....
        /*0e2c*/ 	.word	0x000181f0
        /*0e30*/ 	.word	0x00000002
        /*0e34*/ 	.word	0x00028c60
        /*0e38*/ 	.short	0x010a
        /*0e3a*/ 	.byte	0x3f
	.zero		1


	//   ....[65]....
        /*0e3c*/ 	.word	0x00018d30
        /*0e40*/ 	.word	0x00000003
        /*0e44*/ 	.word	0x00028c40
        /*0e48*/ 	.short	0x010a
        /*0e4a*/ 	.byte	0x3f
	.zero		1


	//   ....[66]....
        /*0e4c*/ 	.word	0x00018f80
        /*0e50*/ 	.word	0x00000003
        /*0e54*/ 	.word	0x00028c60
        /*0e58*/ 	.short	0x010a
        /*0e5a*/ 	.byte	0x3f
	.zero		1


	//   ....[67]....
        /*0e5c*/ 	.word	0x0001a8b0
        /*0e60*/ 	.word	0x00000000
        /*0e64*/ 	.word	0x00028c20
        /*0e68*/ 	.short	0x010a
        /*0e6a*/ 	.byte	0x3f
	.zero		1


	//   ....[68]....
        /*0e6c*/ 	.word	0x0001aa90
        /*0e70*/ 	.word	0x00000006
        /*0e74*/ 	.word	0x00000000
        /*0e78*/ 	.short	0x010a
        /*0e7a*/ 	.byte	0x3f
	.zero		1


	//   ....[69]....
        /*0e7c*/ 	.word	0x0001aac0
        /*0e80*/ 	.word	0x00000007
        /*0e84*/ 	.word	0x00000000
        /*0e88*/ 	.short	0x010a
        /*0e8a*/ 	.byte	0x3f
	.zero		1


	//   ....[70]....
        /*0e8c*/ 	.word	0x0001ab20
        /*0e90*/ 	.word	0x00000004
        /*0e94*/ 	.word	0x00000000
        /*0e98*/ 	.short	0x010a
        /*0e9a*/ 	.byte	0x3f
	.zero		1


	//   ....[71]....
        /*0e9c*/ 	.word	0x0001ab50
        /*0ea0*/ 	.word	0x00000003
        /*0ea4*/ 	.word	0x00000000
        /*0ea8*/ 	.short	0x010a
        /*0eaa*/ 	.byte	0x3f
	.zero		1


	//   ....[72]....
        /*0eac*/ 	.word	0x0001abb0
        /*0eb0*/ 	.word	0x00000049
        /*0eb4*/ 	.word	0x00028c90
        /*0eb8*/ 	.short	0x010a
        /*0eba*/ 	.byte	0x3f
	.zero		1


	//   ....[73]....
        /*0ebc*/ 	.word	0x0001ac00
        /*0ec0*/ 	.word	0x00000049
        /*0ec4*/ 	.word	0x00028c90
        /*0ec8*/ 	.short	0x010a
        /*0eca*/ 	.byte	0x3f
	.zero		1


	//   ....[74]....
        /*0ecc*/ 	.word	0x0001ac50
        /*0ed0*/ 	.word	0x00000049
        /*0ed4*/ 	.word	0x00028c90
        /*0ed8*/ 	.short	0x010a
        /*0eda*/ 	.byte	0x3f
	.zero		1


	//   ....[75]....
        /*0edc*/ 	.word	0x0001aca0
        /*0ee0*/ 	.word	0x00000049
        /*0ee4*/ 	.word	0x00028cb0
        /*0ee8*/ 	.short	0x010a
        /*0eea*/ 	.byte	0x3f
	.zero		1


	//   ....[76]....
        /*0eec*/ 	.word	0x0001acf0
        /*0ef0*/ 	.word	0x00000005
        /*0ef4*/ 	.word	0x00028c50
        /*0ef8*/ 	.short	0x010a
        /*0efa*/ 	.byte	0x3f
	.zero		1


	//   ....[77]....
        /*0efc*/ 	.word	0x0001ad40
        /*0f00*/ 	.word	0x00000004
        /*0f04*/ 	.word	0x00028c50
        /*0f08*/ 	.short	0x010a
        /*0f0a*/ 	.byte	0x3f
	.zero		1


	//   ....[78]....
        /*0f0c*/ 	.word	0x0001af60
        /*0f10*/ 	.word	0x00000002
        /*0f14*/ 	.word	0x00028c00
        /*0f18*/ 	.short	0x010a
        /*0f1a*/ 	.byte	0x3f
	.zero		1


	//   ....[79]....
        /*0f1c*/ 	.word	0x0001b190
        /*0f20*/ 	.word	0x00000002
        /*0f24*/ 	.word	0x00028c00
        /*0f28*/ 	.short	0x010a
        /*0f2a*/ 	.byte	0x3f
	.zero		1


	//   ....[80]....
        /*0f2c*/ 	.word	0x0001b1e0
        /*0f30*/ 	.word	0x0000000e
        /*0f34*/ 	.word	0x00028c30
        /*0f38*/ 	.short	0x010a
        /*0f3a*/ 	.byte	0x3f
	.zero		1


	//   ....[81]....
        /*0f3c*/ 	.word	0x0001b230
        /*0f40*/ 	.word	0x0000000e
        /*0f44*/ 	.word	0x00028c50
        /*0f48*/ 	.short	0x010a
        /*0f4a*/ 	.byte	0x3f
	.zero		1


	//   ....[82]....
        /*0f4c*/ 	.word	0x0001b280
        /*0f50*/ 	.word	0x000000d9
        /*0f54*/ 	.word	0x00028c30
        /*0f58*/ 	.short	0x010a
        /*0f5a*/ 	.byte	0x3f
	.zero		1


	//   ....[83]....
        /*0f5c*/ 	.word	0x0001b2d0
        /*0f60*/ 	.word	0x000000d9
        /*0f64*/ 	.word	0x00028c50
        /*0f68*/ 	.short	0x010a
        /*0f6a*/ 	.byte	0x3f
	.zero		1


	//   ....[84]....
        /*0f6c*/ 	.word	0x0001b470
        /*0f70*/ 	.word	0x00000012
        /*0f74*/ 	.word	0x00028c20
        /*0f78*/ 	.short	0x010a
        /*0f7a*/ 	.byte	0x3f
	.zero		1


	//   ....[85]....
        /*0f7c*/ 	.word	0x0001b4c0
        /*0f80*/ 	.word	0x00000005
        /*0f84*/ 	.word	0x00028ca0
        /*0f88*/ 	.short	0x010a
        /*0f8a*/ 	.byte	0x3f
	.zero		1


	//   ....[86]....
        /*0f8c*/ 	.word	0x0001b510
        /*0f90*/ 	.word	0x00000005
        /*0f94*/ 	.word	0x00028cc0
        /*0f98*/ 	.short	0x010a
        /*0f9a*/ 	.byte	0x3f
	.zero		1


	//   ....[87]....
        /*0f9c*/ 	.word	0x0001b560
        /*0fa0*/ 	.word	0x00000005
        /*0fa4*/ 	.word	0x00028ca0
        /*0fa8*/ 	.short	0x010a
        /*0faa*/ 	.byte	0x3f
	.zero		1


	//   ....[88]....
        /*0fac*/ 	.word	0x0001b5b0
        /*0fb0*/ 	.word	0x00000005
        /*0fb4*/ 	.word	0x00028cc0
        /*0fb8*/ 	.short	0x010a
        /*0fba*/ 	.byte	0x3f
	.zero		1


	//   ....[89]....
        /*0fbc*/ 	.word	0x0001b750
        /*0fc0*/ 	.word	0x00000000
        /*0fc4*/ 	.word	0x00028c40
        /*0fc8*/ 	.short	0x010a
        /*0fca*/ 	.byte	0x3f
	.zero		1


	//   ....[90]....
        /*0fcc*/ 	.word	0x0001bcd0
        /*0fd0*/ 	.word	0x00000012
        /*0fd4*/ 	.word	0x00028c20
        /*0fd8*/ 	.short	0x010a
        /*0fda*/ 	.byte	0x3f
	.zero		1


	//   ....[91]....
        /*0fdc*/ 	.word	0x0001bd20
        /*0fe0*/ 	.word	0x00000000
        /*0fe4*/ 	.word	0x00028c60
        /*0fe8*/ 	.short	0x010a
        /*0fea*/ 	.byte	0x3f
	.zero		1


	//   ....[92]....
        /*0fec*/ 	.word	0x0001bd70
        /*0ff0*/ 	.word	0x00000002
        /*0ff4*/ 	.word	0x00028c40
        /*0ff8*/ 	.short	0x010a
        /*0ffa*/ 	.byte	0x3f
	.zero		1


	//   ....[93]....
        /*0ffc*/ 	.word	0x0001bdc0
        /*1000*/ 	.word	0x00000002
        /*1004*/ 	.word	0x00028c60
        /*1008*/ 	.short	0x010a
        /*100a*/ 	.byte	0x3f
	.zero		1


	//   ....[94]....
        /*100c*/ 	.word	0x0001be10
        /*1010*/ 	.word	0x00000002
        /*1014*/ 	.word	0x00028c40
        /*1018*/ 	.short	0x010a
        /*101a*/ 	.byte	0x3f
	.zero		1


	//   ....[95]....
        /*101c*/ 	.word	0x0001be60
        /*1020*/ 	.word	0x00000002
        /*1024*/ 	.word	0x00028c60
        /*1028*/ 	.short	0x010a
        /*102a*/ 	.byte	0x3f
	.zero		1


	//   ....[96]....
        /*102c*/ 	.word	0x0001beb0
        /*1030*/ 	.word	0x00000003
        /*1034*/ 	.word	0x00028c40
        /*1038*/ 	.short	0x010a
        /*103a*/ 	.byte	0x3f
	.zero		1


	//   ....[97]....
        /*103c*/ 	.word	0x0001bf00
        /*1040*/ 	.word	0x00000003
        /*1044*/ 	.word	0x00028c60
        /*1048*/ 	.short	0x010a
        /*104a*/ 	.byte	0x3f
	.zero		1


	//   ....[98]....
        /*104c*/ 	.word	0x0001ca40
        /*1050*/ 	.word	0x00000000
        /*1054*/ 	.word	0x00028c20
        /*1058*/ 	.short	0x010a
        /*105a*/ 	.byte	0x3f
	.zero		1


	//   ....[99]....
        /*105c*/ 	.word	0x0001cbe0
        /*1060*/ 	.word	0x00000006
        /*1064*/ 	.word	0x00000000
        /*1068*/ 	.short	0x010a
        /*106a*/ 	.byte	0x3f
	.zero		1


	//   ....[100]....
        /*106c*/ 	.word	0x0001cc30
        /*1070*/ 	.word	0x00000007
        /*1074*/ 	.word	0x00000000
        /*1078*/ 	.short	0x010a
        /*107a*/ 	.byte	0x3f
	.zero		1


	//   ....[101]....
        /*107c*/ 	.word	0x0001cc80
        /*1080*/ 	.word	0x00000004
        /*1084*/ 	.word	0x00000000
        /*1088*/ 	.short	0x010a
        /*108a*/ 	.byte	0x3f
	.zero		1


	//----- nvinfo : EIATTR_NUM_MBARRIERS
	.align		4
.L_681:
        /*108c*/ 	.byte	0x03, 0x38
        /*108e*/ 	.short	0x0016


	//----- nvinfo : EIATTR_EXIT_INSTR_OFFSETS
	.align		4
        /*1090*/ 	.byte	0x04, 0x1c
        /*1092*/ 	.short	(.L_683 - .L_682)


	//   ....[0]....
.L_682:
        /*1094*/ 	.word	0x0001aba0


	//----- nvinfo : EIATTR_MAX_THREADS
	.align		4
.L_683:
        /*1098*/ 	.byte	0x04, 0x05
        /*109a*/ 	.short	(.L_685 - .L_684)
.L_684:
        /*109c*/ 	.word	0x00000180
        /*10a0*/ 	.word	0x00000001
        /*10a4*/ 	.word	0x00000001


	//----- nvinfo : EIATTR_CRS_STACK_SIZE
	.align		4
.L_685:
        /*10a8*/ 	.byte	0x04, 0x1e
        /*10aa*/ 	.short	(.L_687 - .L_686)
.L_686:
        /*10ac*/ 	.word	0x00000000


	//----- nvinfo : EIATTR_CBANK_PARAM_SIZE
	.align		4
.L_687:
        /*10b0*/ 	.byte	0x03, 0x19
        /*10b2*/ 	.short	0x0af0


	//----- nvinfo : EIATTR_PARAM_CBANK
	.align		4
        /*10b4*/ 	.byte	0x04, 0x0a
        /*10b6*/ 	.short	(.L_689 - .L_688)
	.align		4
.L_688:
        /*10b8*/ 	.word	index@(.nv.constant0._ZN7cutlass13device_kernelIN5flash11enable_sm90INS1_16FlashAttnFwdSm90INS1_25CollectiveMainloopFwdSm90ILi2EN4cute5tupleIJNS5_1CILi1EEES8_S8_EEENS6_IJNS7_ILi64EEESA_SA_EEELi512ENS_10bfloat16_tEfNS_4arch4Sm90ELb0ELb0ELb0ELb1ELb0ELb1ELb0ELb0ELb0ELb1ELb1ELb0EEENS1_21CollectiveEpilogueFwdINS6_IJSA_NS7_ILi512EEESA_EEES9_SC_SE_Li256ELb1ELb1ELb1ELb0EEENS1_36VarlenDynamicPersistentTileSchedulerILi64ELi64ELi256ELi128ELb1ELb1ELb1ELb0ELb1ELb1EEEEEEEEEvNT_6ParamsE)
        /*10bc*/ 	.short	0x0210
        /*10be*/ 	.short	0x0af0


	//----- nvinfo : EIATTR_SW_WAR
	.align		4
.L_689:
        /*10c0*/ 	.byte	0x04, 0x36
        /*10c2*/ 	.short	(.L_691 - .L_690)
.L_690:
        /*10c4*/ 	.word	0x00000008
.L_691:


//--------------------- .nv.info._ZN7cutlass13device_kernelIN5flash11enable_sm90INS1_16FlashAttnFwdSm90INS1_25CollectiveMainloopFwdSm90ILi2EN4cute5tupleIJNS5_1CILi1EEES8_S8_EEENS6_IJNS7_ILi64EEESA_SA_EEELi512ENS_10bfloat16_tEfNS_4arch4Sm90ELb0ELb0ELb0ELb1ELb0ELb0ELb1ELb0ELb0ELb1ELb1ELb0EEENS1_21CollectiveEpilogueFwdINS6_IJSA_NS7_ILi512EEESA_EEES9_SC_SE_Li256ELb1ELb1ELb1ELb0EEENS1_36VarlenDynamicPersistentTileSchedulerILi64ELi64ELi256ELi128ELb1ELb1ELb1ELb0ELb1ELb1EEEEEEEEEvNT_6ParamsE --------------------------
	.section	.nv.info._ZN7cutlass13device_kernelIN5flash11enable_sm90INS1_16FlashAttnFwdSm90INS1_25CollectiveMainloopFwdSm90ILi2EN4cute5tupleIJNS5_1CILi1EEES8_S8_EEENS6_IJNS7_ILi64EEESA_SA_EEELi512ENS_10bfloat16_tEfNS_4arch4Sm90ELb0ELb0ELb0ELb1ELb0ELb0ELb1ELb0ELb0ELb1ELb1ELb0EEENS1_21CollectiveEpilogueFwdINS6_IJSA_NS7_ILi512EEESA_EEES9_SC_SE_Li256ELb1ELb1ELb1ELb0EEENS1_36VarlenDynamicPersistentTileSchedulerILi64ELi64ELi256ELi128ELb1ELb1ELb1ELb0ELb1ELb1EEEEEEEEEvNT_6ParamsE,"",@"SHT_CUDA_INFO"
	.sectionflags	@""
	.align	4


	//----- nvinfo : EIATTR_CUDA_API_VERSION
	.align		4
        /*0000*/ 	.byte	0x04, 0x37
        /*0002*/ 	.short	(.L_693 - .L_692)
.L_692:
        /*0004*/ 	.word	0x00000082


	//----- nvinfo : EIATTR_KPARAM_INFO
	.align		4
.L_693:
        /*0008*/ 	.byte	0x04, 0x17
        /*000a*/ 	.short	(.L_695 - .L_694)
.L_694:
        /*000c*/ 	.word	0x00000000
        /*0010*/ 	.short	0x0000
        /*0012*/ 	.short	0x0070
        /*0014*/ 	.byte	0x00, 0xf0, 0x01, 0x2e


	//----- nvinfo : EIATTR_SPARSE_MMA_MASK
	.align		4
.L_695:
        /*0018*/ 	.byte	0x03, 0x50
        /*001a*/ 	.short	0x0000


	//----- nvinfo : EIATTR_MAXREG_COUNT
	.align		4
        /*001c*/ 	.byte	0x03, 0x1b
        /*001e*/ 	.short	0x00a8


	//----- nvinfo : EIATTR_NUM_BARRIERS
	.align		4
        /*0020*/ 	.byte	0x02, 0x4c
        /*0022*/ 	.byte	0x10
	.zero		1


	//----- nvinfo : EIATTR_EXTERNS
	.align		4
        /*0024*/ 	.byte	0x04, 0x0f
        /*0026*/ 	.short	(.L_697 - .L_696)


	//   ....[0]....
	.align		4
.L_696:
        /*0028*/ 	.word	index@(__assertfail)


	//----- nvinfo : EIATTR_ANNOTATIONS
	.align		4
.L_697:
        /*002c*/ 	.byte	0x04, 0x55
        /*002e*/ 	.short	(.L_699 - .L_698)


	//   ....[0]....
.L_698:
        /* <DEDUP_REMOVED lines=88> */


	//----- nvinfo : EIATTR_MERCURY_ISA_VERSION
	.align		4
.L_699:
        /*0598*/ 	.byte	0x03, 0x5f
        /*059a*/ 	.short	0x0101


	//----- nvinfo : EIATTR_UNUSED_LOAD_BYTE_OFFSET
	.align		4
        /*059c*/ 	.byte	0x04, 0x44
        /*059e*/ 	.short	(.L_701 - .L_700)


	//   ....[0]....
.L_700:
        /*05a0*/ 	.word	0x00000a00
        /*05a4*/ 	.word	0x0000fff0


	//   ....[1]....
        /*05a8*/ 	.word	0x00009840
        /*05ac*/ 	.word	0x0000fff0


	//----- nvinfo : EIATTR_INT_WARP_WIDE_INSTR_OFFSETS
	.align		4
.L_701:
        /*05b0*/ 	.byte	0x04, 0x31
        /*05b2*/ 	.short	(.L_703 - .L_702)


	//   ....[0]....
.L_702:
        /*05b4*/ 	.word	0x00000130


	//   ....[1]....
        /*05b8*/ 	.word	0x00000170


	//   ....[2]....
        /*05bc*/ 	.word	0x000001e0


	//   ....[3]....
        /*05c0*/ 	.word	0x00000250


	//   ....[4]....
        /*05c4*/ 	.word	0x0000f720


	//   ....[5]....
        /*05c8*/ 	.word	0x0000f780


	//   ....[6]....
        /*05cc*/ 	.word	0x00015110


	//   ....[7]....
        /*05d0*/ 	.word	0x000151a0


	//----- nvinfo : EIATTR_COOP_GROUP_MASK_REGIDS
	.align		4
.L_703:
        /*05d4*/ 	.byte	0x04, 0x29
        /*05d6*/ 	.short	(.L_705 - .L_704)


	//   ....[0]....
.L_704:
        /*05d8*/ 	.word	0xffffffff


	//   ....[1]....
        /*05dc*/ 	.word	0xffffffff


	//   ....[2]....
        /*05e0*/ 	.word	0xffffffff


	//   ....[3]....
        /*05e4*/ 	.word	0xffffffff


	//   ....[4]....
        /*05e8*/ 	.word	0xffffffff


	//   ....[5]....
        /*05ec*/ 	.word	0xffffffff


	//   ....[6]....
        /*05f0*/ 	.word	0xffffffff


	//   ....[7]....
        /*05f4*/ 	.word	0xffffffff


	//   ....[8]....
        /*05f8*/ 	.word	0xffffffff


	//   ....[9]....
        /*05fc*/ 	.word	0xffffffff


	//   ....[10]....
        /*0600*/ 	.word	0xffffffff


	//   ....[11]....
        /*0604*/ 	.word	0xffffffff


	//   ....[12]....
        /*0608*/ 	.word	0xffffffff


	//   ....[13]....
        /*060c*/ 	.word	0xffffffff


	//   ....[14]....
        /*0610*/ 	.word	0xffffffff


	//   ....[15]....
        /*0614*/ 	.word	0xffffffff


	//   ....[16]....
        /*0618*/ 	.word	0xffffffff


	//   ....[17]....
        /*061c*/ 	.word	0xffffffff


	//   ....[18]....
        /*0620*/ 	.word	0xffffffff


	//   ....[19]....
        /*0624*/ 	.word	0xffffffff


	//   ....[20]....
        /*0628*/ 	.word	0xffffffff


	//   ....[21]....
        /*062c*/ 	.word	0xffffffff


	//   ....[22]....
        /*0630*/ 	.word	0xffffffff


	//   ....[23]....
        /*0634*/ 	.word	0xffffffff


	//   ....[24]....
        /*0638*/ 	.word	0xffffffff


	//   ....[25]....
        /*063c*/ 	.word	0xffffffff


	//   ....[26]....
        /*0640*/ 	.word	0xffffffff


	//   ....[27]....
        /*0644*/ 	.word	0xffffffff


	//   ....[28]....
        /*0648*/ 	.word	0xffffffff


	//   ....[29]....
        /*064c*/ 	.word	0xffffffff


	//   ....[30]....
        /*0650*/ 	.word	0xffffffff


	//   ....[31]....
        /*0654*/ 	.word	0xffffffff


	//   ....[32]....
        /*0658*/ 	.word	0xffffffff


	//   ....[33]....
        /*065c*/ 	.word	0xffffffff


	//   ....[34]....
        /*0660*/ 	.word	0xffffffff


	//   ....[35]....
        /*0664*/ 	.word	0xffffffff


	//   ....[36]....
        /*0668*/ 	.word	0xffffffff


	//   ....[37]....
        /*066c*/ 	.word	0xffffffff


	//   ....[38]....
        /*0670*/ 	.word	0xffffffff


	//   ....[39]....
        /*0674*/ 	.word	0xffffffff


	//   ....[40]....
        /*0678*/ 	.word	0xffffffff


	//   ....[41]....
        /*067c*/ 	.word	0xffffffff


	//   ....[42]....
        /*0680*/ 	.word	0xffffffff


	//   ....[43]....
        /*0684*/ 	.word	0xffffffff


	//   ....[44]....
        /*0688*/ 	.word	0xffffffff


	//   ....[45]....
        /*068c*/ 	.word	0xffffffff


	//   ....[46]....
        /*0690*/ 	.word	0xffffffff


	//   ....[47]....
        /*0694*/ 	.word	0xffffffff


	//   ....[48]....
        /*0698*/ 	.word	0xffffffff


	//   ....[49]....
        /*069c*/ 	.word	0xffffffff


	//   ....[50]....
        /*06a0*/ 	.word	0xffffffff


	//   ....[51]....
        /*06a4*/ 	.word	0xffffffff


	//   ....[52]....
        /*06a8*/ 	.word	0xffffffff


	//   ....[53]....
        /*06ac*/ 	.word	0xffffffff


	//   ....[54]....
        /*06b0*/ 	.word	0xffffffff


	//   ....[55]....
        /*06b4*/ 	.word	0xffffffff


	//   ....[56]....
        /*06b8*/ 	.word	0xffffffff


	//   ....[57]....
        /*06bc*/ 	.word	0xffffffff


	//   ....[58]....
        /*06c0*/ 	.word	0xffffffff


	//   ....[59]....
        /*06c4*/ 	.word	0xffffffff


	//   ....[60]....
        /*06c8*/ 	.word	0xffffffff


	//   ....[61]....
        /*06cc*/ 	.word	0xffffffff


	//   ....[62]....
        /*06d0*/ 	.word	0xffffffff


	//   ....[63]....
        /*06d4*/ 	.word	0xffffffff


	//   ....[64]....
        /*06d8*/ 	.word	0xffffffff


	//   ....[65]....
        /*06dc*/ 	.word	0xffffffff


	//   ....[66]....
        /*06e0*/ 	.word	0xffffffff


	//   ....[67]....
        /*06e4*/ 	.word	0xffffffff


	//   ....[68]....
        /*06e8*/ 	.word	0xffffffff


	//   ....[69]....
        /*06ec*/ 	.word	0xffffffff


	//   ....[70]....
        /*06f0*/ 	.word	0xffffffff


	//   ....[71]....
        /*06f4*/ 	.word	0xffffffff


	//   ....[72]....
        /*06f8*/ 	.word	0xffffffff


	//   ....[73]....
        /*06fc*/ 	.word	0xffffffff


	//   ....[74]....
        /*0700*/ 	.word	0xffffffff


	//   ....[75]....
        /*0704*/ 	.word	0xffffffff


	//   ....[76]....
        /*0708*/ 	.word	0xffffffff


	//   ....[77]....
        /*070c*/ 	.word	0xffffffff


	//   ....[78]....
        /*0710*/ 	.word	0xffffffff


	//   ....[79]....
        /*0714*/ 	.word	0xffffffff


	//   ....[80]....
        /*0718*/ 	.word	0xffffffff


	//   ....[81]....
        /*071c*/ 	.word	0xffffffff


	//   ....[82]....
        /*0720*/ 	.word	0xffffffff


	//   ....[83]....
        /*0724*/ 	.word	0xffffffff


	//   ....[84]....
        /*0728*/ 	.word	0xffffffff


	//   ....[85]....
        /*072c*/ 	.word	0xffffffff


	//   ....[86]....
        /*0730*/ 	.word	0xffffffff


	//   ....[87]....
        /*0734*/ 	.word	0xffffffff


	//   ....[88]....
        /*0738*/ 	.word	0xffffffff


	//   ....[89]....
        /*073c*/ 	.word	0xffffffff


	//   ....[90]....
        /*0740*/ 	.word	0xffffffff


	//   ....[91]....
        /*0744*/ 	.word	0xffffffff


	//   ....[92]....
        /*0748*/ 	.word	0xffffffff


	//   ....[93]....
        /*074c*/ 	.word	0xffffffff


	//   ....[94]....
        /*0750*/ 	.word	0xffffffff


	//   ....[95]....
        /*0754*/ 	.word	0x0500000f


	//   ....[96]....
        /*0758*/ 	.word	0x0500000f


	//   ....[97]....
        /*075c*/ 	.word	0x0500000f


	//   ....[98]....
        /*0760*/ 	.word	0x0500000f


	//   ....[99]....
        /*0764*/ 	.word	0x0500000f


	//   ....[100]....
        /*0768*/ 	.word	0x0500000f


	//   ....[101]....
        /*076c*/ 	.word	0x0500000f


	//   ....[102]....
        /*0770*/ 	.word	0x0500000f


	//   ....[103]....
        /*0774*/ 	.word	0x0500000f


	//   ....[104]....
        /*0778*/ 	.word	0x0500000f


	//   ....[105]....
        /*077c*/ 	.word	0x0500000f


	//   ....[106]....
        /*0780*/ 	.word	0x0500000f


	//   ....[107]....
        /*0784*/ 	.word	0x0500000f


	//   ....[108]....
        /*0788*/ 	.word	0x0500000f


	//   ....[109]....
        /*078c*/ 	.word	0x0500000f


	//   ....[110]....
        /*0790*/ 	.word	0x0500000f


	//   ....[111]....
        /*0794*/ 	.word	0x0500000f


	//   ....[112]....
        /*0798*/ 	.word	0x0500000f


	//   ....[113]....
        /*079c*/ 	.word	0x0500000f


	//   ....[114]....
        /*07a0*/ 	.word	0x0500000f


	//   ....[115]....
        /*07a4*/ 	.word	0x0500000f


	//   ....[116]....
        /*07a8*/ 	.word	0x0500000f


	//   ....[117]....
        /*07ac*/ 	.word	0x0500000f


	//   ....[118]....
        /*07b0*/ 	.word	0x0500000f


	//   ....[119]....
        /*07b4*/ 	.word	0x0500000f


	//   ....[120]....
        /*07b8*/ 	.word	0x0500000f


	//   ....[121]....
        /*07bc*/ 	.word	0x0500000f


	//   ....[122]....
        /*07c0*/ 	.word	0x0500000f


	//   ....[123]....
        /*07c4*/ 	.word	0x0500000f


	//   ....[124]....
        /*07c8*/ 	.word	0x0500000f


	//   ....[125]....
        /*07cc*/ 	.word	0x0500000f


	//   ....[126]....
        /*07d0*/ 	.word	0x0500000f


	//   ....[127]....
        /*07d4*/ 	.word	0x0500000f


	//   ....[128]....
        /*07d8*/ 	.word	0x0500000f


	//   ....[129]....
        /*07dc*/ 	.word	0x0500000f


	//   ....[130]....
        /*07e0*/ 	.word	0x0500000f


	//----- nvinfo : EIATTR_COOP_GROUP_INSTR_OFFSETS
	.align		4
.L_705:
        /*07e4*/ 	.byte	0x04, 0x28
        /*07e6*/ 	.short	(.L_707 - .L_706)


	//   ....[0]....
.L_706:
        /*07e8*/ 	.word	0x00000060


	//   ....[1]....
        /*07ec*/ 	.word	0x00000140


	//   ....[2]....
        /*07f0*/ 	.word	0x00000180


	//   ....[3]....
        /*07f4*/ 	.word	0x00000390


	//   ....[4]....
        /*07f8*/ 	.word	0x000004f0


	//   ....[5]....
        /*07fc*/ 	.word	0x00000610


	//   ....[6]....
        /*0800*/ 	.word	0x00000770


	//   ....[7]....
        /*0804*/ 	.word	0x00001da0


	//   ....[8]....
        /*0808*/ 	.word	0x00003b40


	//   ....[9]....
        /*080c*/ 	.word	0x00004390


	//   ....[10]....
        /*0810*/ 	.word	0x00005710


	//   ....[11]....
        /*0814*/ 	.word	0x00005790


	//   ....[12]....
        /*0818*/ 	.word	0x00005960


	//   ....[13]....
        /*081c*/ 	.word	0x00005a30


	//   ....[14]....
        /*0820*/ 	.word	0x00006240


	//   ....[15]....
        /*0824*/ 	.word	0x000067c0


	//   ....[16]....
        /*0828*/ 	.word	0x000078f0


	//   ....[17]....
        /*082c*/ 	.word	0x00007910


	//   ....[18]....
        /*0830*/ 	.word	0x00007ea0


	//   ....[19]....
        /*0834*/ 	.word	0x00008070


	//   ....[20]....
        /*0838*/ 	.word	0x00008d10


	//   ....[21]....
        /*083c*/ 	.word	0x00008d50


	//   ....[22]....
        /*0840*/ 	.word	0x00008d80


	//   ....[23]....
        /*0844*/ 	.word	0x00008de0


	//   ....[24]....
        /*0848*/ 	.word	0x00008df0


	//   ....[25]....
        /*084c*/ 	.word	0x0000a5c0


	//   ....[26]....
        /*0850*/ 	.word	0x0000a930


	//   ....[27]....
        /*0854*/ 	.word	0x0000a970


	//   ....[28]....
        /*0858*/ 	.word	0x0000a990


	//   ....[29]....
        /*085c*/ 	.word	0x0000a9a0


	//   ....[30]....
        /*0860*/ 	.word	0x0000b5d0


	//   ....[31]....
        /*0864*/ 	.word	0x0000b600


	//   ....[32]....
        /*0868*/ 	.word	0x0000b8b0


	//   ....[33]....
        /*086c*/ 	.word	0x0000b8d0


	//   ....[34]....
        /*0870*/ 	.word	0x0000c030


	//   ....[35]....
        /*0874*/ 	.word	0x0000c050


	//   ....[36]....
        /*0878*/ 	.word	0x0000c8a0


	//   ....[37]....
        /*087c*/ 	.word	0x0000c8c0


	//   ....[38]....
        /*0880*/ 	.word	0x0000db80


	//   ....[39]....
        /*0884*/ 	.word	0x0000dbb0


	//   ....[40]....
        /*0888*/ 	.word	0x0000ddf0


	//   ....[41]....
        /*088c*/ 	.word	0x0000de10


	//   ....[42]....
        /*0890*/ 	.word	0x0000e0d0


	//   ....[43]....
        /*0894*/ 	.word	0x0000e2e0


	//   ....[44]....
        /*0898*/ 	.word	0x0000e310


	//   ....[45]....
        /*089c*/ 	.word	0x0000e340


	//   ....[46]....
        /*08a0*/ 	.word	0x0000e370


	//   ....[47]....
        /*08a4*/ 	.word	0x0000e3a0


	//   ....[48]....
        /*08a8*/ 	.word	0x0000e3d0


	//   ....[49]....
        /*08ac*/ 	.word	0x0000e570


	//   ....[50]....
        /*08b0*/ 	.word	0x0000e5a0


	//   ....[51]....
        /*08b4*/ 	.word	0x0000e5d0


	//   ....[52]....
        /*08b8*/ 	.word	0x0000e600


	//   ....[53]....
        /*08bc*/ 	.word	0x0000e630


	//   ....[54]....
        /*08c0*/ 	.word	0x0000e660


	//   ....[55]....
        /*08c4*/ 	.word	0x0000e6f0


	//   ....[56]....
        /*08c8*/ 	.word	0x0000e720


	//   ....[57]....
        /*08cc*/ 	.word	0x0000e730


	//   ....[58]....
        /*08d0*/ 	.word	0x0000e7e0


	//   ....[59]....
        /*08d4*/ 	.word	0x0000fd00


	//   ....[60]....
        /*08d8*/ 	.word	0x00010790


	//   ....[61]....
        /*08dc*/ 	.word	0x000107c0


	//   ....[62]....
        /*08e0*/ 	.word	0x000107e0


	//   ....[63]....
        /*08e4*/ 	.word	0x00010890


	//   ....[64]....
        /*08e8*/ 	.word	0x00010920


	//   ....[65]....
        /*08ec*/ 	.word	0x00010940


	//   ....[66]....
        /*08f0*/ 	.word	0x000109d0


	//   ....[67]....
        /*08f4*/ 	.word	0x000109e0


	//   ....[68]....
        /*08f8*/ 	.word	0x00011370


	//   ....[69]....
        /*08fc*/ 	.word	0x00011400


	//   ....[70]....
        /*0900*/ 	.word	0x00011450


	//   ....[71]....
        /*0904*/ 	.word	0x00011580


	//   ....[72]....
        /*0908*/ 	.word	0x000116f0


	//   ....[73]....
        /*090c*/ 	.word	0x00011700


	//   ....[74]....
        /*0910*/ 	.word	0x00011860


	//   ....[75]....
        /*0914*/ 	.word	0x00011870


	//   ....[76]....
        /*0918*/ 	.word	0x00015420


	//   ....[77]....
        /*091c*/ 	.word	0x00015450


	//   ....[78]....
        /*0920*/ 	.word	0x000154b0


	//   ....[79]....
        /*0924*/ 	.word	0x000154e0


	//   ....[80]....
        /*0928*/ 	.word	0x00015510


	//   ....[81]....
        /*092c*/ 	.word	0x00015540


	//   ....[82]....
        /*0930*/ 	.word	0x00015570


	//   ....[83]....
        /*0934*/ 	.word	0x000155a0


	//   ....[84]....
        /*0938*/ 	.word	0x00015760


	//   ....[85]....
        /*093c*/ 	.word	0x00015790


	//   ....[86]....
        /*0940*/ 	.word	0x000157c0


	//   ....[87]....
        /*0944*/ 	.word	0x000157f0


	//   ....[88]....
        /*0948*/ 	.word	0x00015820


	//   ....[89]....
        /*094c*/ 	.word	0x00015850


	//   ....[90]....
        /*0950*/ 	.word	0x00015910


	//   ....[91]....
        /*0954*/ 	.word	0x00015930


	//   ....[92]....
        /*0958*/ 	.word	0x00015940


	//   ....[93]....
        /*095c*/ 	.word	0x000159a0


	//   ....[94]....
        /*0960*/ 	.word	0x000160c0


	//   ....[95]....
        /*0964*/ 	.word	0x000165b0


	//   ....[96]....
        /*0968*/ 	.word	0x00016730


	//   ....[97]....
        /*096c*/ 	.word	0x00016790


	//   ....[98]....
        /*0970*/ 	.word	0x00016820


	//   ....[99]....
        /*0974*/ 	.word	0x00016870


	//   ....[100]....
        /*0978*/ 	.word	0x000169d0


	//   ....[101]....
        /*097c*/ 	.word	0x00016a70


	//   ....[102]....
        /*0980*/ 	.word	0x00016b20


	//   ....[103]....
        /*0984*/ 	.word	0x00016c00


	//   ....[104]....
        /*0988*/ 	.word	0x00016dc0


	//   ....[105]....
        /*098c*/ 	.word	0x00016ea0


	//   ....[106]....
        /*0990*/ 	.word	0x00017130


	//   ....[107]....
        /*0994*/ 	.word	0x00017230


	//   ....[108]....
        /*0998*/ 	.word	0x00017400


	//   ....[109]....
        /*099c*/ 	.word	0x000174c0


	//   ....[110]....
        /*09a0*/ 	.word	0x000176e0


	//   ....[111]....
        /*09a4*/ 	.word	0x00017730


	//   ....[112]....
        /*09a8*/ 	.word	0x00017a60


	//   ....[113]....
        /*09ac*/ 	.word	0x00017b00


	//   ....[114]....
        /*09b0*/ 	.word	0x00017c90


	//   ....[115]....
        /*09b4*/ 	.word	0x00017d10


	//   ....[116]....
        /*09b8*/ 	.word	0x00017d90


	//   ....[117]....
        /*09bc*/ 	.word	0x00017e10


	//   ....[118]....
        /*09c0*/ 	.word	0x00017e90


	//   ....[119]....
        /*09c4*/ 	.word	0x00017f20


	//   ....[120]....
        /*09c8*/ 	.word	0x00017fc0


	//   ....[121]....
        /*09cc*/ 	.word	0x00018070


	//   ....[122]....
        /*09d0*/ 	.word	0x000180f0


	//   ....[123]....
        /*09d4*/ 	.word	0x00018170


	//   ....[124]....
        /*09d8*/ 	.word	0x000181f0


	//   ....[125]....
        /*09dc*/ 	.word	0x00018280


	//   ....[126]....
        /*09e0*/ 	.word	0x00018300


	//   ....[127]....
        /*09e4*/ 	.word	0x000183a0


	//   ....[128]....
        /*09e8*/ 	.word	0x000183f0


	//   ....[129]....
        /*09ec*/ 	.word	0x00018480


	//   ....[130]....
        /*09f0*/ 	.word	0x000185b0


	//----- nvinfo : EIATTR_REG_RECONFIG
	.align		4
.L_707:
        /*09f4*/ 	.byte	0x01, 0x54
	.zero		2


	//----- nvinfo : EIATTR_SYSCALL_OFFSETS
	.align		4
        /*09f8*/ 	.byte	0x04, 0x46
        /*09fa*/ 	.short	(.L_709 - .L_708)


	//   ....[0]....
.L_708:
        /*09fc*/ 	.word	0x00003d00


	//   ....[1]....
        /*0a00*/ 	.word	0x0000f920


	//   ....[2]....
        /*0a04*/ 	.word	0x0000fa70


	//   ....[3]....
        /*0a08*/ 	.word	0x0000fb70


	//   ....[4]....
        /*0a0c*/ 	.word	0x000103b0


	//   ....[5]....
        /*0a10*/ 	.word	0x00010cf0


	//----- nvinfo : EIATTR_MBARRIER_INSTR_OFFSETS
	.align		4
.L_709:
        /*0a14*/ 	.byte	0x04, 0x39
        /*0a16*/ 	.short	(.L_711 - .L_710)


	//   ....[0]....
.L_710:
        /*0a18*/ 	.word	0x00000270
        /*0a1c*/ 	.word	0x000000ff
        /*0a20*/ 	.word	0x00038800
        /*0a24*/ 	.short	0x0100
        /*0a26*/ 	.byte	0x08
	.zero		1


	//   ....[1]....
        /*0a28*/ 	.word	0x00000280
        /*0a2c*/ 	.word	0x000000ff
        /*0a30*/ 	.word	0x00038810
        /*0a34*/ 	.short	0x0100
        /*0a36*/ 	.byte	0x08
	.zero		1


	//   ....[2]....
        /*0a38*/ 	.word	0x00000290
        /*0a3c*/ 	.word	0x000000ff
        /*0a40*/ 	.word	0x00038820
        /*0a44*/ 	.short	0x0100
        /*0a46*/ 	.byte	0x08
	.zero		1


	//   ....[3]....
        /*0a48*/ 	.word	0x00000340
        /*0a4c*/ 	.word	0x000000ff
        /*0a50*/ 	.word	0x00038830
        /*0a54*/ 	.short	0x0100
        /*0a56*/ 	.byte	0x06
	.zero		1


	//   ....[4]....
        /*0a58*/ 	.word	0x00000350
        /*0a5c*/ 	.word	0x000000ff
        /*0a60*/ 	.word	0x00038840
        /*0a64*/ 	.short	0x0100
        /*0a66*/ 	.byte	0x06
	.zero		1


	//   ....[5]....
        /*0a68*/ 	.word	0x00000360
        /*0a6c*/ 	.word	0x000000ff
        /*0a70*/ 	.word	0x00038838
        /*0a74*/ 	.short	0x0100
        /*0a76*/ 	.byte	0x06
	.zero		1


	//   ....[6]....
        /*0a78*/ 	.word	0x00000370
        /*0a7c*/ 	.word	0x000000ff
        /*0a80*/ 	.word	0x00038848
        /*0a84*/ 	.short	0x0100
        /*0a86*/ 	.byte	0x06
	.zero		1


	//   ....[7]....
        /*0a88*/ 	.word	0x000004a0
        /*0a8c*/ 	.word	0x000000ff
        /*0a90*/ 	.word	0x00038850
        /*0a94*/ 	.short	0x0100
        /*0a96*/ 	.byte	0x08
	.zero		1


	//   ....[8]....
        /*0a98*/ 	.word	0x000004b0
        /*0a9c*/ 	.word	0x000000ff
        /*0aa0*/ 	.word	0x00038860
        /*0aa4*/ 	.short	0x0100
        /*0aa6*/ 	.byte	0x08
	.zero		1


	//   ....[9]....
        /*0aa8*/ 	.word	0x000004c0
        /*0aac*/ 	.word	0x000000ff
        /*0ab0*/ 	.word	0x00038858
        /*0ab4*/ 	.short	0x0100
        /*0ab6*/ 	.byte	0x08
	.zero		1


	//   ....[10]....
        /*0ab8*/ 	.word	0x000004d0
        /*0abc*/ 	.word	0x000000ff
        /*0ac0*/ 	.word	0x00038868
        /*0ac4*/ 	.short	0x0100
        /*0ac6*/ 	.byte	0x08
	.zero		1


	//   ....[11]....
        /*0ac8*/ 	.word	0x000005c0
        /*0acc*/ 	.word	0x000000ff
        /*0ad0*/ 	.word	0x00038870
        /*0ad4*/ 	.short	0x0100
        /*0ad6*/ 	.byte	0x06
	.zero		1


	//   ....[12]....
        /*0ad8*/ 	.word	0x000005d0
        /*0adc*/ 	.word	0x000000ff
        /*0ae0*/ 	.word	0x00038880
        /*0ae4*/ 	.short	0x0100
        /*0ae6*/ 	.byte	0x06
	.zero		1


	//   ....[13]....
        /*0ae8*/ 	.word	0x000005e0
        /*0aec*/ 	.word	0x000000ff
        /*0af0*/ 	.word	0x00038878
        /*0af4*/ 	.short	0x0100
        /*0af6*/ 	.byte	0x06
	.zero		1


	//   ....[14]....
        /*0af8*/ 	.word	0x000005f0
        /*0afc*/ 	.word	0x000000ff
        /*0b00*/ 	.word	0x00038888
        /*0b04*/ 	.short	0x0100
        /*0b06*/ 	.byte	0x06
	.zero		1


	//   ....[15]....
        /*0b08*/ 	.word	0x00000720
        /*0b0c*/ 	.word	0x000000ff
        /*0b10*/ 	.word	0x00038890
        /*0b14*/ 	.short	0x0100
        /*0b16*/ 	.byte	0x08
	.zero		1


	//   ....[16]....
        /*0b18*/ 	.word	0x00000730
        /*0b1c*/ 	.word	0x000000ff
        /*0b20*/ 	.word	0x000388a0
        /*0b24*/ 	.short	0x0100
        /*0b26*/ 	.byte	0x08
	.zero		1


	//   ....[17]....
        /*0b28*/ 	.word	0x00000740
        /*0b2c*/ 	.word	0x000000ff
        /*0b30*/ 	.word	0x00038898
        /*0b34*/ 	.short	0x0100
        /*0b36*/ 	.byte	0x08
	.zero		1


	//   ....[18]....
        /*0b38*/ 	.word	0x00000750
        /*0b3c*/ 	.word	0x000000ff
        /*0b40*/ 	.word	0x000388a8
        /*0b44*/ 	.short	0x0100
        /*0b46*/ 	.byte	0x08
	.zero		1


	//   ....[19]....
        /*0b48*/ 	.word	0x00000880
        /*0b4c*/ 	.word	0x000000ff
        /*0b50*/ 	.word	0x000388b0
        /*0b54*/ 	.short	0x0100
        /*0b56*/ 	.byte	0x08
	.zero		1


	//   ....[20]....
        /*0b58*/ 	.word	0x00000890
        /*0b5c*/ 	.word	0x000000ff
        /*0b60*/ 	.word	0x000388c0
        /*0b64*/ 	.short	0x0100
        /*0b66*/ 	.byte	0x08
	.zero		1


	//   ....[21]....
        /*0b68*/ 	.word	0x000008a0
        /*0b6c*/ 	.word	0x000000ff
        /*0b70*/ 	.word	0x000388b8
        /*0b74*/ 	.short	0x0100
        /*0b76*/ 	.byte	0x08
	.zero		1


	//   ....[22]....
        /*0b78*/ 	.word	0x000008b0
        /*0b7c*/ 	.word	0x000000ff
        /*0b80*/ 	.word	0x000388c8
        /*0b84*/ 	.short	0x0100
        /*0b86*/ 	.byte	0x08
	.zero		1


	//   ....[23]....
        /*0b88*/ 	.word	0x00002110
        /*0b8c*/ 	.word	0x00000003
        /*0b90*/ 	.word	0x00000000
        /*0b94*/ 	.short	0x0101
        /*0b96*/ 	.byte	0x3f
	.zero		1


	//   ....[24]....
        /*0b98*/ 	.word	0x00002be0
        /*0b9c*/ 	.word	0x00000003
        /*0ba0*/ 	.word	0x00000000
        /*0ba4*/ 	.short	0x0101
        /*0ba6*/ 	.byte	0x3f
	.zero		1


	//   ....[25]....
        /*0ba8*/ 	.word	0x00003d70
        /*0bac*/ 	.word	0x000000ff
        /*0bb0*/ 	.word	0x00038800
        /*0bb4*/ 	.short	0x010a
        /*0bb6*/ 	.byte	0x29
	.zero		1


	//   ....[26]....
        /*0bb8*/ 	.word	0x00003e00
        /*0bbc*/ 	.word	0x00000006
        /*0bc0*/ 	.word	0x00038830
        /*0bc4*/ 	.short	0x010a
        /*0bc6*/ 	.byte	0x3f
	.zero		1


	//   ....[27]....
        /*0bc8*/ 	.word	0x00003e40
        /*0bcc*/ 	.word	0x00000006
        /*0bd0*/ 	.word	0x00038830
        /*0bd4*/ 	.short	0x010a
        /*0bd6*/ 	.byte	0x3f
	.zero		1


	//   ....[28]....
        /*0bd8*/ 	.word	0x000040c0
        /*0bdc*/ 	.word	0x000000ff
        /*0be0*/ 	.word	0x00038810
        /*0be4*/ 	.short	0x010a
        /*0be6*/ 	.byte	0x29
	.zero		1


	//   ....[29]....
        /*0be8*/ 	.word	0x00004100
        /*0bec*/ 	.word	0x00000006
        /*0bf0*/ 	.word	0x00038850
        /*0bf4*/ 	.short	0x010a
        /*0bf6*/ 	.byte	0x3f
	.zero		1


	//   ....[30]....
        /*0bf8*/ 	.word	0x00004140
        /*0bfc*/ 	.word	0x00000006
        /*0c00*/ 	.word	0x00038850
        /*0c04*/ 	.short	0x010a
        /*0c06*/ 	.byte	0x3f
	.zero		1


	//   ....[31]....
        /*0c08*/ 	.word	0x00005c50
        /*0c0c*/ 	.word	0x00000003
        /*0c10*/ 	.word	0x00000000
        /*0c14*/ 	.short	0x0101
        /*0c16*/ 	.byte	0x3f
	.zero		1


	//   ....[32]....
        /*0c18*/ 	.word	0x00006260
        /*0c1c*/ 	.word	0x00000006
        /*0c20*/ 	.word	0x00000000
        /*0c24*/ 	.short	0x0101
        /*0c26*/ 	.byte	0x3f
	.zero		1


	//   ....[33]....
        /*0c28*/ 	.word	0x00006390
        /*0c2c*/ 	.word	0x000000ff
        /*0c30*/ 	.word	0x00038830
        /*0c34*/ 	.short	0x010a
        /*0c36*/ 	.byte	0x05
	.zero		1


	//   ....[34]....
        /*0c38*/ 	.word	0x000063d0
        /*0c3c*/ 	.word	0x000000ff
        /*0c40*/ 	.word	0x00038830
        /*0c44*/ 	.short	0x010a
        /*0c46*/ 	.byte	0x05
	.zero		1


	//   ....[35]....
        /*0c48*/ 	.word	0x000065e0
        /*0c4c*/ 	.word	0x000000ff
        /*0c50*/ 	.word	0x00038850
        /*0c54*/ 	.short	0x010a
        /*0c56*/ 	.byte	0x05
	.zero		1


	//   ....[36]....
        /*0c58*/ 	.word	0x00006620
        /*0c5c*/ 	.word	0x000000ff
        /*0c60*/ 	.word	0x00038850
        /*0c64*/ 	.short	0x010a
        /*0c66*/ 	.byte	0x05
	.zero		1


	//   ....[37]....
        /*0c68*/ 	.word	0x00007ab0
        /*0c6c*/ 	.word	0x00000005
        /*0c70*/ 	.word	0x00000000
        /*0c74*/ 	.short	0x0101
        /*0c76*/ 	.byte	0x3f
	.zero		1


	//   ....[38]....
        /*0c78*/ 	.word	0x00008d30
        /*0c7c*/ 	.word	0x00000009
        /*0c80*/ 	.word	0x00000000
        /*0c84*/ 	.short	0x0101
        /*0c86*/ 	.byte	0x3f
	.zero		1


	//   ....[39]....
        /*0c88*/ 	.word	0x0000b5f0
        /*0c8c*/ 	.word	0x000000ff
        /*0c90*/ 	.word	0x00000000
        /*0c94*/ 	.short	0x0101
        /*0c96*/ 	.byte	0x07
	.zero		1


	//   ....[40]....
        /*0c98*/ 	.word	0x0000bfb0
        /*0c9c*/ 	.word	0x000000ff
        /*0ca0*/ 	.word	0x00000000
        /*0ca4*/ 	.short	0x0101
        /*0ca6*/ 	.byte	0x07
	.zero		1


	//   ....[41]....
        /*0ca8*/ 	.word	0x0000ff60
        /*0cac*/ 	.word	0x00000000
        /*0cb0*/ 	.word	0x00038840
        /*0cb4*/ 	.short	0x010a
        /*0cb6*/ 	.byte	0x3f
	.zero		1


	//   ....[42]....
        /*0cb8*/ 	.word	0x00010aa0
        /*0cbc*/ 	.word	0x00000012
        /*0cc0*/ 	.word	0x00038800
        /*0cc4*/ 	.short	0x0107
        /*0cc6*/ 	.byte	0x3f
	.zero		1


	//   ....[43]....
        /*0cc8*/ 	.word	0x00010b40
        /*0ccc*/ 	.word	0x00000012
        /*0cd0*/ 	.word	0x00038800
        /*0cd4*/ 	.short	0x0101
        /*0cd6*/ 	.byte	0x3f
	.zero		1


	//   ....[44]....
        /*0cd8*/ 	.word	0x00011a70
        /*0cdc*/ 	.word	0x00000012
        /*0ce0*/ 	.word	0x00038810
        /*0ce4*/ 	.short	0x0107
        /*0ce6*/ 	.byte	0x3f
	.zero		1


	//   ....[45]....
        /*0ce8*/ 	.word	0x00011b70
        /*0cec*/ 	.word	0x00000012
        /*0cf0*/ 	.word	0x00038810
        /*0cf4*/ 	.short	0x0101
        /*0cf6*/ 	.byte	0x3f
	.zero		1


	//   ....[46]....
        /*0cf8*/ 	.word	0x00011b90
        /*0cfc*/ 	.word	0x00000012
        /*0d00*/ 	.word	0x00038820
        /*0d04*/ 	.short	0x010a
        /*0d06*/ 	.byte	0x3f
	.zero		1


	//   ....[47]....
        /*0d08*/ 	.word	0x00011c70
        /*0d0c*/ 	.word	0x00000000
        /*0d10*/ 	.word	0x00038860
        /*0d14*/ 	.short	0x010a
        /*0d16*/ 	.byte	0x3f
	.zero		1


	//   ....[48]....
        /*0d18*/ 	.word	0x00012900
        /*0d1c*/ 	.word	0x00000003
        /*0d20*/ 	.word	0x00038840
        /*0d24*/ 	.short	0x010a
        /*0d26*/ 	.byte	0x3f
	.zero		1


	//   ....[49]....
        /*0d28*/ 	.word	0x00012b60
        /*0d2c*/ 	.word	0x00000003
        /*0d30*/ 	.word	0x00038860
        /*0d34*/ 	.short	0x010a
        /*0d36*/ 	.byte	0x3f
	.zero		1


	//   ....[50]....
        /*0d38*/ 	.word	0x00013720
        /*0d3c*/ 	.word	0x00000004
        /*0d40*/ 	.word	0x00038840
        /*0d44*/ 	.short	0x010a
        /*0d46*/ 	.byte	0x3f
	.zero		1


	//   ....[51]....
        /*0d48*/ 	.word	0x00013970
        /*0d4c*/ 	.word	0x00000004
        /*0d50*/ 	.word	0x00038860
        /*0d54*/ 	.short	0x010a
        /*0d56*/ 	.byte	0x3f
	.zero		1


	//   ....[52]....
        /*0d58*/ 	.word	0x000144b0
        /*0d5c*/ 	.word	0x00000004
        /*0d60*/ 	.word	0x00038840
        /*0d64*/ 	.short	0x010a
        /*0d66*/ 	.byte	0x3f
	.zero		1


	//   ....[53]....
        /*0d68*/ 	.word	0x00014710
        /*0d6c*/ 	.word	0x00000004
        /*0d70*/ 	.word	0x00038860
        /*0d74*/ 	.short	0x010a
        /*0d76*/ 	.byte	0x3f
	.zero		1


	//   ....[54]....
        /*0d78*/ 	.word	0x00016040
        /*0d7c*/ 	.word	0x00000009
        /*0d80*/ 	.word	0x00038820
        /*0d84*/ 	.short	0x010a
        /*0d86*/ 	.byte	0x3f
	.zero		1


	//   ....[55]....
        /*0d88*/ 	.word	0x000161b0
        /*0d8c*/ 	.word	0x00000005
        /*0d90*/ 	.word	0x00000000
        /*0d94*/ 	.short	0x010a
        /*0d96*/ 	.byte	0x3f
	.zero		1


	//   ....[56]....
        /*0d98*/ 	.word	0x00016230
        /*0d9c*/ 	.word	0x00000007
        /*0da0*/ 	.word	0x00000000
        /*0da4*/ 	.short	0x010a
        /*0da6*/ 	.byte	0x3f
	.zero		1


	//   ....[57]....
        /*0da8*/ 	.word	0x00016270
        /*0dac*/ 	.word	0x00000005
        /*0db0*/ 	.word	0x00000000
        /*0db4*/ 	.short	0x010a
        /*0db6*/ 	.byte	0x3f
	.zero		1


	//   ....[58]....
        /*0db8*/ 	.word	0x000162a0
        /*0dbc*/ 	.word	0x00000003
        /*0dc0*/ 	.word	0x00000000
        /*0dc4*/ 	.short	0x010a
        /*0dc6*/ 	.byte	0x3f
	.zero		1


	//   ....[59]....
        /*0dc8*/ 	.word	0x00016310
        /*0dcc*/ 	.word	0x00000000
        /*0dd0*/ 	.word	0x00038800
        /*0dd4*/ 	.short	0x010a
        /*0dd6*/ 	.byte	0x3f
	.zero		1


	//   ....[60]....
        /*0dd8*/ 	.word	0x00016360
        /*0ddc*/ 	.word	0x00000006
        /*0de0*/ 	.word	0x00038830
        /*0de4*/ 	.short	0x010a
        /*0de6*/ 	.byte	0x3f
	.zero		1


	//   ....[61]....
        /*0de8*/ 	.word	0x000163c0
        /*0dec*/ 	.word	0x00000004
        /*0df0*/ 	.word	0x00038810
        /*0df4*/ 	.short	0x010a
        /*0df6*/ 	.byte	0x3f
	.zero		1


	//   ....[62]....
        /*0df8*/ 	.word	0x00016410
        /*0dfc*/ 	.word	0x00000006
        /*0e00*/ 	.word	0x00038850
        /*0e04*/ 	.short	0x010a
        /*0e06*/ 	.byte	0x3f
	.zero		1


	//   ....[63]....
        /*0e08*/ 	.word	0x00016470
        /*0e0c*/ 	.word	0x00000005
        /*0e10*/ 	.word	0x00038830
        /*0e14*/ 	.short	0x010a
        /*0e16*/ 	.byte	0x3f
	.zero		1


	//   ....[64]....
        /*0e18*/ 	.word	0x000164d0
        /*0e1c*/ 	.word	0x00000005
        /*0e20*/ 	.word	0x00038850
        /*0e24*/ 	.short	0x010a
        /*0e26*/ 	.byte	0x3f
	.zero		1


	//   ....[65]....
        /*0e28*/ 	.word	0x00016670
        /*0e2c*/ 	.word	0x00000000
        /*0e30*/ 	.word	0x00038840
        /*0e34*/ 	.short	0x010a
        /*0e36*/ 	.byte	0x3f
	.zero		1


	//   ....[66]....
        /*0e38*/ 	.word	0x00017770
        /*0e3c*/ 	.word	0x00000012
        /*0e40*/ 	.word	0x00038820
        /*0e44*/ 	.short	0x010a
        /*0e46*/ 	.byte	0x3f
	.zero		1


	//   ....[67]....
        /*0e48*/ 	.word	0x000177c0
        /*0e4c*/ 	.word	0x00000000
        /*0e50*/ 	.word	0x00038860
        /*0e54*/ 	.short	0x010a
        /*0e56*/ 	.byte	0x3f
	.zero		1


	//   ....[68]....
        /*0e58*/ 	.word	0x00017810
        /*0e5c*/ 	.word	0x00000003
        /*0e60*/ 	.word	0x00038840
        /*0e64*/ 	.short	0x010a
        /*0e66*/ 	.byte	0x3f
	.zero		1


	//   ....[69]....
        /*0e68*/ 	.word	0x00017860
        /*0e6c*/ 	.word	0x00000003
        /*0e70*/ 	.word	0x00038860
        /*0e74*/ 	.short	0x010a
        /*0e76*/ 	.byte	0x3f
	.zero		1


	//   ....[70]....
        /*0e78*/ 	.word	0x000178b0
        /*0e7c*/ 	.word	0x00000004
        /*0e80*/ 	.word	0x00038840
        /*0e84*/ 	.short	0x010a
        /*0e86*/ 	.byte	0x3f
	.zero		1


	//   ....[71]....
        /*0e88*/ 	.word	0x00017900
        /*0e8c*/ 	.word	0x00000004
        /*0e90*/ 	.word	0x00038860
        /*0e94*/ 	.short	0x010a
        /*0e96*/ 	.byte	0x3f
	.zero		1


	//   ....[72]....
        /*0e98*/ 	.word	0x00017950
        /*0e9c*/ 	.word	0x00000004
        /*0ea0*/ 	.word	0x00038840
        /*0ea4*/ 	.short	0x010a
        /*0ea6*/ 	.byte	0x3f
	.zero		1


	//   ....[73]....
        /*0ea8*/ 	.word	0x000179a0
        /*0eac*/ 	.word	0x00000004
        /*0eb0*/ 	.word	0x00038860
        /*0eb4*/ 	.short	0x010a
        /*0eb6*/ 	.byte	0x3f
	.zero		1


	//   ....[74]....
        /*0eb8*/ 	.word	0x000184d0
        /*0ebc*/ 	.word	0x00000009
        /*0ec0*/ 	.word	0x00038820
        /*0ec4*/ 	.short	0x010a
        /*0ec6*/ 	.byte	0x3f
	.zero		1


	//   ....[75]....
        /*0ec8*/ 	.word	0x00018670
        /*0ecc*/ 	.word	0x00000005
        /*0ed0*/ 	.word	0x00000000
        /*0ed4*/ 	.short	0x010a
        /*0ed6*/ 	.byte	0x3f
	.zero		1


	//   ....[76]....
        /*0ed8*/ 	.word	0x000186c0
        /*0edc*/ 	.word	0x00000007
        /*0ee0*/ 	.word	0x00000000
        /*0ee4*/ 	.short	0x010a
        /*0ee6*/ 	.byte	0x3f
	.zero		1


	//   ....[77]....
        /*0ee8*/ 	.word	0x00018710
        /*0eec*/ 	.word	0x00000005
        /*0ef0*/ 	.word	0x00000000
        /*0ef4*/ 	.short	0x010a
        /*0ef6*/ 	.byte	0x3f
	.zero		1


	//----- nvinfo : EIATTR_NUM_MBARRIERS
	.align		4
.L_711:
        /*0ef8*/ 	.byte	0x03, 0x38
        /*0efa*/ 	.short	0x0017


	//----- nvinfo : EIATTR_EXIT_INSTR_OFFSETS
	.align		4
        /*0efc*/ 	.byte	0x04, 0x1c
        /*0efe*/ 	.short	(.L_713 - .L_712)


	//   ....[0]....
.L_712:
        /*0f00*/ 	.word	0x00000a30


	//   ....[1]....
        /*0f04*/ 	.word	0x0000e070


	//   ....[2]....
        /*0f08*/ 	.word	0x000162f0


	//----- nvinfo : EIATTR_MAX_THREADS
	.align		4
.L_713:
        /*0f0c*/ 	.byte	0x04, 0x05
        /*0f0e*/ 	.short	(.L_715 - .L_714)
.L_714:
        /*0f10*/ 	.word	0x00000180
        /*0f14*/ 	.word	0x00000001
        /*0f18*/ 	.word	0x00000001


	//----- nvinfo : EIATTR_CRS_STACK_SIZE
	.align		4
.L_715:
        /*0f1c*/ 	.byte	0x04, 0x1e
        /*0f1e*/ 	.short	(.L_717 - .L_716)
.L_716:
        /*0f20*/ 	.word	0x00000000


	//----- nvinfo : EIATTR_CBANK_PARAM_SIZE
	.align		4
.L_717:
        /*0f24*/ 	.byte	0x03, 0x19
        /*0f26*/ 	.short	0x0bf0


	//----- nvinfo : EIATTR_PARAM_CBANK
	.align		4
        /*0f28*/ 	.byte	0x04, 0x0a
        /*0f2a*/ 	.short	(.L_719 - .L_718)
	.align		4
.L_718:
        /*0f2c*/ 	.word	index@(.nv.constant0._ZN7cutlass13device_kernelIN5flash11enable_sm90INS1_16FlashAttnFwdSm90INS1_25CollectiveMainloopFwdSm90ILi2EN4cute5tupleIJNS5_1CILi1EEES8_S8_EEENS6_IJNS7_ILi64EEESA_SA_EEELi512ENS_10bfloat16_tEfNS_4arch4Sm90ELb0ELb0ELb0ELb1ELb0ELb0ELb1ELb0ELb0ELb1ELb1ELb0EEENS1_21CollectiveEpilogueFwdINS6_IJSA_NS7_ILi512EEESA_EEES9_SC_SE_Li256ELb1ELb1ELb1ELb0EEENS1_36VarlenDynamicPersistentTileSchedulerILi64ELi64ELi256ELi128ELb1ELb1ELb1ELb0ELb1ELb1EEEEEEEEEvNT_6ParamsE)
        /*0f30*/ 	.short	0x0210
        /*0f32*/ 	.short	0x0bf0


	//----- nvinfo : EIATTR_SW_WAR
	.align		4
.L_719:
        /*0f34*/ 	.byte	0x04, 0x36
        /*0f36*/ 	.short	(.L_721 - .L_720)
.L_720:
        /*0f38*/ 	.word	0x00000008
.L_721:


//--------------------- .nv.info._ZN7cutlass13device_kernelIN5flash11enable_sm90INS1_16FlashAttnFwdSm90INS1_25CollectiveMainloopFwdSm90ILi2EN4cute5tupleIJNS5_1CILi1EEES8_S8_EEENS6_IJNS7_ILi64EEESA_SA_EEELi512ENS_10bfloat16_tEfNS_4arch4Sm90ELb0ELb0ELb0ELb1ELb0ELb1ELb1ELb0ELb0ELb1ELb1ELb0EEENS1_21CollectiveEpilogueFwdINS6_IJSA_NS7_ILi512EEESA_EEES9_SC_SE_Li256ELb1ELb1ELb1ELb0EEENS1_36VarlenDynamicPersistentTileSchedulerILi64ELi64ELi256ELi128ELb1ELb1ELb1ELb0ELb1ELb1EEEEEEEEEvNT_6ParamsE --------------------------
	.section	.nv.info._ZN7cutlass13device_kernelIN5flash11enable_sm90INS1_16FlashAttnFwdSm90INS1_25CollectiveMainloopFwdSm90ILi2EN4cute5tupleIJNS5_1CILi1EEES8_S8_EEENS6_IJNS7_ILi64EEESA_SA_EEELi512ENS_10bfloat16_tEfNS_4arch4Sm90ELb0ELb0ELb0ELb1ELb0ELb1ELb1ELb0ELb0ELb1ELb1ELb0EEENS1_21CollectiveEpilogueFwdINS6_IJSA_NS7_ILi512EEESA_EEES9_SC_SE_Li256ELb1ELb1ELb1ELb0EEENS1_36VarlenDynamicPersistentTileSchedulerILi64ELi64ELi256ELi128ELb1ELb1ELb1ELb0ELb1ELb1EEEEEEEEEvNT_6ParamsE,"",@"SHT_CUDA_INFO"
	.sectionflags	@""
	.align	4


	//----- nvinfo : EIATTR_CUDA_API_VERSION
	.align		4
        /*0000*/ 	.byte	0x04, 0x37
        /*0002*/ 	.short	(.L_723 - .L_722)
.L_722:
        /*0004*/ 	.word	0x00000082


	//----- nvinfo : EIATTR_KPARAM_INFO
	.align		4
.L_723:
        /*0008*/ 	.byte	0x04, 0x17
        /*000a*/ 	.short	(.L_725 - .L_724)
.L_724:
        /*000c*/ 	.word	0x00000000
        /*0010*/ 	.short	0x0000
        /*0012*/ 	.short	0x0070
        /*0014*/ 	.byte	0x00, 0xf0, 0x01, 0x2e


	//----- nvinfo : EIATTR_SPARSE_MMA_MASK
	.align		4
.L_725:
        /*0018*/ 	.byte	0x03, 0x50
        /*001a*/ 	.short	0x0000


	//----- nvinfo : EIATTR_MAXREG_COUNT
	.align		4
        /*001c*/ 	.byte	0x03, 0x1b
        /*001e*/ 	.short	0x00a8


	//----- nvinfo : EIATTR_NUM_BARRIERS
	.align		4
        /*0020*/ 	.byte	0x02, 0x4c
        /*0022*/ 	.byte	0x10
	.zero		1


	//----- nvinfo : EIATTR_EXTERNS
	.align		4
        /*0024*/ 	.byte	0x04, 0x0f
        /*0026*/ 	.short	(.L_727 - .L_726)


	//   ....[0]....
	.align		4
.L_726:
        /*0028*/ 	.word	index@(__assertfail)


	//----- nvinfo : EIATTR_ANNOTATIONS
	.align		4
.L_727:
        /*002c*/ 	.byte	0x04, 0x55
        /*002e*/ 	.short	(.L_729 - .L_728)


	//   ....[0]....
.L_728:
        /* <DEDUP_REMOVED lines=110> */


	//----- nvinfo : EIATTR_MERCURY_ISA_VERSION
	.align		4
.L_729:
        /*06f8*/ 	.byte	0x03, 0x5f
        /*06fa*/ 	.short	0x0101


	//----- nvinfo : EIATTR_UNUSED_LOAD_BYTE_OFFSET
	.align		4
        /*06fc*/ 	.byte	0x04, 0x44
        /*06fe*/ 	.short	(.L_731 - .L_730)


	//   ....[0]....
.L_730:
        /*0700*/ 	.word	0x00000ab0
        /*0704*/ 	.word	0x0000fff0


	//   ....[1]....
        /*0708*/ 	.word	0x00010260
        /*070c*/ 	.word	0x0000fff0


	//----- nvinfo : EIATTR_INT_WARP_WIDE_INSTR_OFFSETS
	.align		4
.L_731:
        /*0710*/ 	.byte	0x04, 0x31
        /*0712*/ 	.short	(.L_733 - .L_732)


	//   ....[0]....
.L_732:
        /*0714*/ 	.word	0x00000190


	//   ....[1]....
        /*0718*/ 	.word	0x000001d0


	//   ....[2]....
        /*071c*/ 	.word	0x00000240


	//   ....[3]....
        /*0720*/ 	.word	0x000002b0


	//   ....[4]....
        /*0724*/ 	.word	0x00018180


	//   ....[5]....
        /*0728*/ 	.word	0x000181e0


	//   ....[6]....
        /*072c*/ 	.word	0x0001db70


	//   ....[7]....
        /*0730*/ 	.word	0x0001dbd0


	//----- nvinfo : EIATTR_COOP_GROUP_MASK_REGIDS
	.align		4
.L_733:
        /*0734*/ 	.byte	0x04, 0x29
        /*0736*/ 	.short	(.L_735 - .L_734)


	//   ....[0]....
.L_734:
        /*0738*/ 	.word	0xffffffff


	//   ....[1]....
        /*073c*/ 	.word	0xffffffff


	//   ....[2]....
        /*0740*/ 	.word	0xffffffff


	//   ....[3]....
        /*0744*/ 	.word	0xffffffff


	//   ....[4]....
        /*0748*/ 	.word	0xffffffff


	//   ....[5]....
        /*074c*/ 	.word	0xffffffff


	//   ....[6]....
        /*0750*/ 	.word	0xffffffff


	//   ....[7]....
        /*0754*/ 	.word	0xffffffff


	//   ....[8]....
        /*0758*/ 	.word	0xffffffff


	//   ....[9]....
        /*075c*/ 	.word	0xffffffff


	//   ....[10]....
        /*0760*/ 	.word	0xffffffff


	//   ....[11]....
        /*0764*/ 	.word	0xffffffff


	//   ....[12]....
        /*0768*/ 	.word	0xffffffff


	//   ....[13]....
        /*076c*/ 	.word	0xffffffff


	//   ....[14]....
        /*0770*/ 	.word	0xffffffff


	//   ....[15]....
        /*0774*/ 	.word	0xffffffff


	//   ....[16]....
        /*0778*/ 	.word	0xffffffff


	//   ....[17]....
        /*077c*/ 	.word	0xffffffff


	//   ....[18]....
        /*0780*/ 	.word	0xffffffff


	//   ....[19]....
        /*0784*/ 	.word	0xffffffff


	//   ....[20]....
        /*0788*/ 	.word	0xffffffff


	//   ....[21]....
        /*078c*/ 	.word	0xffffffff


	//   ....[22]....
        /*0790*/ 	.word	0xffffffff


	//   ....[23]....
        /*0794*/ 	.word	0xffffffff


	//   ....[24]....
        /*0798*/ 	.word	0xffffffff


	//   ....[25]....
        /*079c*/ 	.word	0xffffffff


	//   ....[26]....
        /*07a0*/ 	.word	0xffffffff


	//   ....[27]....
        /*07a4*/ 	.word	0xffffffff


	//   ....[28]....
        /*07a8*/ 	.word	0xffffffff


	//   ....[29]....
        /*07ac*/ 	.word	0xffffffff


	//   ....[30]....
        /*07b0*/ 	.word	0xffffffff


	//   ....[31]....
        /*07b4*/ 	.word	0xffffffff


	//   ....[32]....
        /*07b8*/ 	.word	0xffffffff


	//   ....[33]....
        /*07bc*/ 	.word	0xffffffff


	//   ....[34]....
        /*07c0*/ 	.word	0xffffffff


	//   ....[35]....
        /*07c4*/ 	.word	0xffffffff


	//   ....[36]....
        /*07c8*/ 	.word	0xffffffff


	//   ....[37]....
        /*07cc*/ 	.word	0xffffffff


	//   ....[38]....
        /*07d0*/ 	.word	0xffffffff


	//   ....[39]....
        /*07d4*/ 	.word	0xffffffff


	//   ....[40]....
        /*07d8*/ 	.word	0xffffffff


	//   ....[41]....
        /*07dc*/ 	.word	0xffffffff


	//   ....[42]....
        /*07e0*/ 	.word	0xffffffff


	//   ....[43]....
        /*07e4*/ 	.word	0xffffffff


	//   ....[44]....
        /*07e8*/ 	.word	0xffffffff


	//   ....[45]....
        /*07ec*/ 	.word	0xffffffff


	//   ....[46]....
        /*07f0*/ 	.word	0xffffffff


	//   ....[47]....
        /*07f4*/ 	.word	0xffffffff


	//   ....[48]....
        /*07f8*/ 	.word	0xffffffff


	//   ....[49]....
        /*07fc*/ 	.word	0xffffffff


	//   ....[50]....
        /*0800*/ 	.word	0xffffffff


	//   ....[51]....
        /*0804*/ 	.word	0xffffffff


	//   ....[52]....
        /*0808*/ 	.word	0xffffffff


	//   ....[53]....
        /*080c*/ 	.word	0xffffffff


	//   ....[54]....
        /*0810*/ 	.word	0xffffffff


	//   ....[55]....
        /*0814*/ 	.word	0xffffffff


	//   ....[56]....
        /*0818*/ 	.word	0xffffffff


	//   ....[57]....
        /*081c*/ 	.word	0xffffffff


	//   ....[58]....
        /*0820*/ 	.word	0xffffffff


	//   ....[59]....
        /*0824*/ 	.word	0xffffffff


	//   ....[60]....
        /*0828*/ 	.word	0xffffffff


	//   ....[61]....
        /*082c*/ 	.word	0xffffffff


	//   ....[62]....
        /*0830*/ 	.word	0xffffffff


	//   ....[63]....
        /*0834*/ 	.word	0xffffffff


	//   ....[64]....
        /*0838*/ 	.word	0xffffffff


	//   ....[65]....
        /*083c*/ 	.word	0xffffffff


	//   ....[66]....
        /*0840*/ 	.word	0xffffffff


	//   ....[67]....
        /*0844*/ 	.word	0xffffffff


	//   ....[68]....
        /*0848*/ 	.word	0xffffffff


	//   ....[69]....
        /*084c*/ 	.word	0xffffffff


	//   ....[70]....
        /*0850*/ 	.word	0xffffffff


	//   ....[71]....
        /*0854*/ 	.word	0xffffffff


	//   ....[72]....
        /*0858*/ 	.word	0xffffffff


	//   ....[73]....
        /*085c*/ 	.word	0xffffffff


	//   ....[74]....
        /*0860*/ 	.word	0xffffffff


	//   ....[75]....
        /*0864*/ 	.word	0xffffffff


	//   ....[76]....
        /*0868*/ 	.word	0xffffffff


	//   ....[77]....
        /*086c*/ 	.word	0xffffffff


	//   ....[78]....
        /*0870*/ 	.word	0xffffffff


	//   ....[79]....
        /*0874*/ 	.word	0xffffffff


	//   ....[80]....
        /*0878*/ 	.word	0xffffffff


	//   ....[81]....
        /*087c*/ 	.word	0xffffffff


	//   ....[82]....
        /*0880*/ 	.word	0xffffffff


	//   ....[83]....
        /*0884*/ 	.word	0xffffffff


	//   ....[84]....
        /*0888*/ 	.word	0xffffffff


	//   ....[85]....
        /*088c*/ 	.word	0xffffffff


	//   ....[86]....
        /*0890*/ 	.word	0xffffffff


	//   ....[87]....
        /*0894*/ 	.word	0xffffffff


	//   ....[88]....
        /*0898*/ 	.word	0xffffffff


	//   ....[89]....
        /*089c*/ 	.word	0xffffffff


	//   ....[90]....
        /*08a0*/ 	.word	0xffffffff


	//   ....[91]....
        /*08a4*/ 	.word	0xffffffff


	//   ....[92]....
        /*08a8*/ 	.word	0xffffffff


	//   ....[93]....
        /*08ac*/ 	.word	0xffffffff


	//   ....[94]....
        /*08b0*/ 	.word	0xffffffff


	//   ....[95]....
        /*08b4*/ 	.word	0xffffffff


	//   ....[96]....
        /*08b8*/ 	.word	0xffffffff


	//   ....[97]....
        /*08bc*/ 	.word	0xffffffff


	//   ....[98]....
        /*08c0*/ 	.word	0xffffffff


	//   ....[99]....
        /*08c4*/ 	.word	0xffffffff


	//   ....[100]....
        /*08c8*/ 	.word	0xffffffff


	//   ....[101]....
        /*08cc*/ 	.word	0xffffffff


	//   ....[102]....
        /*08d0*/ 	.word	0xffffffff


	//   ....[103]....
        /*08d4*/ 	.word	0xffffffff


	//   ....[104]....
        /*08d8*/ 	.word	0x0500000f


	//   ....[105]....
        /*08dc*/ 	.word	0x0500000f


	//   ....[106]....
        /*08e0*/ 	.word	0x0500000f


	//   ....[107]....
        /*08e4*/ 	.word	0x0500000f


	//   ....[108]....
        /*08e8*/ 	.word	0x0500000f


	//   ....[109]....
        /*08ec*/ 	.word	0x0500000f


	//   ....[110]....
        /*08f0*/ 	.word	0x0500000f


	//   ....[111]....
        /*08f4*/ 	.word	0x0500000f


	//   ....[112]....
        /*08f8*/ 	.word	0x0500000f


	//   ....[113]....
        /*08fc*/ 	.word	0x0500000f


	//   ....[114]....
        /*0900*/ 	.word	0x0500000f


	//   ....[115]....
        /*0904*/ 	.word	0x0500000f


	//   ....[116]....
        /*0908*/ 	.word	0x0500000f


	//   ....[117]....
        /*090c*/ 	.word	0x0500000f


	//   ....[118]....
        /*0910*/ 	.word	0x0500000f


	//   ....[119]....
        /*0914*/ 	.word	0x0500000f


	//   ....[120]....
        /*0918*/ 	.word	0x0500000f


	//   ....[121]....
        /*091c*/ 	.word	0x0500000f


	//   ....[122]....
        /*0920*/ 	.word	0x0500000f


	//   ....[123]....
        /*0924*/ 	.word	0x0500000f


	//   ....[124]....
        /*0928*/ 	.word	0x0500000f


	//   ....[125]....
        /*092c*/ 	.word	0x0500000f


	//   ....[126]....
        /*0930*/ 	.word	0x0500000f


	//   ....[127]....
        /*0934*/ 	.word	0x0500000f


	//   ....[128]....
        /*0938*/ 	.word	0x0500000f


	//   ....[129]....
        /*093c*/ 	.word	0x0500000f


	//   ....[130]....
        /*0940*/ 	.word	0x0500000f


	//   ....[131]....
        /*0944*/ 	.word	0x0500000f


	//   ....[132]....
        /*0948*/ 	.word	0x0500000f


	//   ....[133]....
        /*094c*/ 	.word	0x0500000f


	//   ....[134]....
        /*0950*/ 	.word	0x0500000f


	//   ....[135]....
        /*0954*/ 	.word	0x0500000f


	//   ....[136]....
        /*0958*/ 	.word	0x0500000f


	//   ....[137]....
        /*095c*/ 	.word	0x0500000f


	//   ....[138]....
        /*0960*/ 	.word	0x0500000f


	//   ....[139]....
        /*0964*/ 	.word	0x0500000f


	//   ....[140]....
        /*0968*/ 	.word	0x0500000f


	//   ....[141]....
        /*096c*/ 	.word	0x0500000f


	//   ....[142]....
        /*0970*/ 	.word	0x0500000f


	//   ....[143]....
        /*0974*/ 	.word	0x0500000f


	//   ....[144]....
        /*0978*/ 	.word	0x0500000f


	//   ....[145]....
        /*097c*/ 	.word	0x0500000f


	//   ....[146]....
        /*0980*/ 	.word	0x0500000f


	//   ....[147]....
        /*0984*/ 	.word	0x0500000f


	//   ....[148]....
        /*0988*/ 	.word	0x0500000f


	//----- nvinfo : EIATTR_COOP_GROUP_INSTR_OFFSETS
	.align		4
.L_735:
        /*098c*/ 	.byte	0x04, 0x28
        /*098e*/ 	.short	(.L_737 - .L_736)


	//   ....[0]....
.L_736:
        /*0990*/ 	.word	0x00000060


	//   ....[1]....
        /*0994*/ 	.word	0x000001a0


	//   ....[2]....
        /*0998*/ 	.word	0x000001e0


	//   ....[3]....
        /*099c*/ 	.word	0x000003f0


	//   ....[4]....
        /*09a0*/ 	.word	0x00000550


	//   ....[5]....
        /*09a4*/ 	.word	0x00000670


	//   ....[6]....
        /*09a8*/ 	.word	0x000007d0


	//   ....[7]....
        /*09ac*/ 	.word	0x000051e0


	//   ....[8]....
        /*09b0*/ 	.word	0x00007060


	//   ....[9]....
        /*09b4*/ 	.word	0x00007610


	//   ....[10]....
        /*09b8*/ 	.word	0x00007620


	//   ....[11]....
        /*09bc*/ 	.word	0x00007630


	//   ....[12]....
        /*09c0*/ 	.word	0x00007640


	//   ....[13]....
        /*09c4*/ 	.word	0x00008620


	//   ....[14]....
        /*09c8*/ 	.word	0x00008630


	//   ....[15]....
        /*09cc*/ 	.word	0x00008640


	//   ....[16]....
        /*09d0*/ 	.word	0x00008650


	//   ....[17]....
        /*09d4*/ 	.word	0x00009d00


	//   ....[18]....
        /*09d8*/ 	.word	0x0000b7c0


	//   ....[19]....
        /*09dc*/ 	.word	0x0000b820


	//   ....[20]....
        /*09e0*/ 	.word	0x0000b9b0


	//   ....[21]....
        /*09e4*/ 	.word	0x0000b9e0


	//   ....[22]....
        /*09e8*/ 	.word	0x0000c420


	//   ....[23]....
        /*09ec*/ 	.word	0x0000caa0


	//   ....[24]....
        /*09f0*/ 	.word	0x0000e410


	//   ....[25]....
        /*09f4*/ 	.word	0x0000e420


	//   ....[26]....
        /*09f8*/ 	.word	0x0000e450


	//   ....[27]....
        /*09fc*/ 	.word	0x0000e4e0


	//   ....[28]....
        /*0a00*/ 	.word	0x0000f730


	//   ....[29]....
        /*0a04*/ 	.word	0x0000f780


	//   ....[30]....
        /*0a08*/ 	.word	0x0000f7f0


	//   ....[31]....
        /*0a0c*/ 	.word	0x0000f870


	//   ....[32]....
        /*0a10*/ 	.word	0x0000fa40


	//   ....[33]....
        /*0a14*/ 	.word	0x00010f70


	//   ....[34]....
        /*0a18*/ 	.word	0x00011310


	//   ....[35]....
        /*0a1c*/ 	.word	0x00011320


	//   ....[36]....
        /*0a20*/ 	.word	0x00011330


	//   ....[37]....
        /*0a24*/ 	.word	0x00011340


	//   ....[38]....
        /*0a28*/ 	.word	0x00011fc0


	//   ....[39]....
        /*0a2c*/ 	.word	0x00011fe0


	//   ....[40]....
        /*0a30*/ 	.word	0x00012270


	//   ....[41]....
        /*0a34*/ 	.word	0x00012290


	//   ....[42]....
        /*0a38*/ 	.word	0x00012bb0


	//   ....[43]....
        /*0a3c*/ 	.word	0x00012bf0


	//   ....[44]....
        /*0a40*/ 	.word	0x00013460


	//   ....[45]....
        /*0a44*/ 	.word	0x00013480


	//   ....[46]....
        /*0a48*/ 	.word	0x00014770


	//   ....[47]....
        /*0a4c*/ 	.word	0x00014780


	//   ....[48]....
        /*0a50*/ 	.word	0x000149b0


	//   ....[49]....
        /*0a54*/ 	.word	0x000149d0


	//   ....[50]....
        /*0a58*/ 	.word	0x00014c80


	//   ....[51]....
        /*0a5c*/ 	.word	0x00014eb0


	//   ....[52]....
        /*0a60*/ 	.word	0x00014ee0


	//   ....[53]....
        /*0a64*/ 	.word	0x00014f10


	//   ....[54]....
        /*0a68*/ 	.word	0x00014f40


	//   ....[55]....
        /*0a6c*/ 	.word	0x00014f70


	//   ....[56]....
        /*0a70*/ 	.word	0x00014fa0


	//   ....[57]....
        /*0a74*/ 	.word	0x00015140


	//   ....[58]....
        /*0a78*/ 	.word	0x00015170


	//   ....[59]....
        /*0a7c*/ 	.word	0x000151a0


	//   ....[60]....
        /*0a80*/ 	.word	0x000151d0


	//   ....[61]....
        /*0a84*/ 	.word	0x00015200


	//   ....[62]....
        /*0a88*/ 	.word	0x00015230


	//   ....[63]....
        /*0a8c*/ 	.word	0x000152c0


	//   ....[64]....
        /*0a90*/ 	.word	0x000152f0


	//   ....[65]....
        /*0a94*/ 	.word	0x00015300


	//   ....[66]....
        /*0a98*/ 	.word	0x000153b0


	//   ....[67]....
        /*0a9c*/ 	.word	0x00016430


	//   ....[68]....
        /*0aa0*/ 	.word	0x00018760


	//   ....[69]....
        /*0aa4*/ 	.word	0x00019210


	//   ....[70]....
        /*0aa8*/ 	.word	0x00019240


	//   ....[71]....
        /*0aac*/ 	.word	0x00019260


	//   ....[72]....
        /*0ab0*/ 	.word	0x00019310


	//   ....[73]....
        /*0ab4*/ 	.word	0x000193a0


	//   ....[74]....
        /*0ab8*/ 	.word	0x000193c0


	//   ....[75]....
        /*0abc*/ 	.word	0x00019450


	//   ....[76]....
        /*0ac0*/ 	.word	0x00019460


	//   ....[77]....
        /*0ac4*/ 	.word	0x00019dd0


	//   ....[78]....
        /*0ac8*/ 	.word	0x00019de0


	//   ....[79]....
        /*0acc*/ 	.word	0x00019f00


	//   ....[80]....
        /*0ad0*/ 	.word	0x00019f10


	//   ....[81]....
        /*0ad4*/ 	.word	0x0001a1a0


	//   ....[82]....
        /*0ad8*/ 	.word	0x0001a1b0


	//   ....[83]....
        /*0adc*/ 	.word	0x0001a320


	//   ....[84]....
        /*0ae0*/ 	.word	0x0001a330


	//   ....[85]....
        /*0ae4*/ 	.word	0x0001de90


	//   ....[86]....
        /*0ae8*/ 	.word	0x0001dec0


	//   ....[87]....
        /*0aec*/ 	.word	0x0001df20


	//   ....[88]....
        /*0af0*/ 	.word	0x0001df50


	//   ....[89]....
        /*0af4*/ 	.word	0x0001df80


	//   ....[90]....
        /*0af8*/ 	.word	0x0001dfb0


	//   ....[91]....
        /*0afc*/ 	.word	0x0001dfe0


	//   ....[92]....
        /*0b00*/ 	.word	0x0001e010


	//   ....[93]....
        /*0b04*/ 	.word	0x0001e1d0


	//   ....[94]....
        /*0b08*/ 	.word	0x0001e200


	//   ....[95]....
        /*0b0c*/ 	.word	0x0001e230


	//   ....[96]....
        /*0b10*/ 	.word	0x0001e260


	//   ....[97]....
        /*0b14*/ 	.word	0x0001e290


	//   ....[98]....
        /*0b18*/ 	.word	0x0001e2c0


	//   ....[99]....
        /*0b1c*/ 	.word	0x0001e380


	//   ....[100]....
        /*0b20*/ 	.word	0x0001e3a0


	//   ....[101]....
        /*0b24*/ 	.word	0x0001e3b0


	//   ....[102]....
        /*0b28*/ 	.word	0x0001e410


	//   ....[103]....
        /*0b2c*/ 	.word	0x0001eb40


	//   ....[104]....
        /*0b30*/ 	.word	0x0001ef60


	//   ....[105]....
        /*0b34*/ 	.word	0x0001eff0


	//   ....[106]....
        /*0b38*/ 	.word	0x0001f040


	//   ....[107]....
        /*0b3c*/ 	.word	0x0001f090


	//   ....[108]....
        /*0b40*/ 	.word	0x0001f180


	//   ....[109]....
        /*0b44*/ 	.word	0x0001f210


	//   ....[110]....
        /*0b48*/ 	.word	0x0001f260


	//   ....[111]....
        /*0b4c*/ 	.word	0x0001f2b0


	//   ....[112]....
        /*0b50*/ 	.word	0x0001f570


	//   ....[113]....
        /*0b54*/ 	.word	0x0001f850


	//   ....[114]....
        /*0b58*/ 	.word	0x0001f9d0


	//   ....[115]....
        /*0b5c*/ 	.word	0x0001fa30


	//   ....[116]....
        /*0b60*/ 	.word	0x0001fac0


	//   ....[117]....
        /*0b64*/ 	.word	0x0001fb10


	//   ....[118]....
        /*0b68*/ 	.word	0x0001fc70


	//   ....[119]....
        /*0b6c*/ 	.word	0x0001fd10


	//   ....[120]....
        /*0b70*/ 	.word	0x0001fdc0


	//   ....[121]....
        /*0b74*/ 	.word	0x0001fea0


	//   ....[122]....
        /*0b78*/ 	.word	0x00020080


	//   ....[123]....
        /*0b7c*/ 	.word	0x00020150


	//   ....[124]....
        /*0b80*/ 	.word	0x00020400


	//   ....[125]....
        /*0b84*/ 	.word	0x00020510


	//   ....[126]....
        /*0b88*/ 	.word	0x000206e0


	//   ....[127]....
        /*0b8c*/ 	.word	0x000207b0


	//   ....[128]....
        /*0b90*/ 	.word	0x000209e0


	//   ....[129]....
        /*0b94*/ 	.word	0x00020a30


	//   ....[130]....
        /*0b98*/ 	.word	0x00020d60


	//   ....[131]....
        /*0b9c*/ 	.word	0x00020e00


	//   ....[132]....
        /*0ba0*/ 	.word	0x00020fa0


	//   ....[133]....
        /*0ba4*/ 	.word	0x00021020


	//   ....[134]....
        /*0ba8*/ 	.word	0x000210a0


	//   ....[135]....
        /*0bac*/ 	.word	0x00021120


	//   ....[136]....
        /*0bb0*/ 	.word	0x000211a0


	//   ....[137]....
        /*0bb4*/ 	.word	0x00021230


	//   ....[138]....
        /*0bb8*/ 	.word	0x000212d0


	//   ....[139]....
        /*0bbc*/ 	.word	0x00021380


	//   ....[140]....
        /*0bc0*/ 	.word	0x00021400


	//   ....[141]....
        /*0bc4*/ 	.word	0x00021480


	//   ....[142]....
        /*0bc8*/ 	.word	0x00021500


	//   ....[143]....
        /*0bcc*/ 	.word	0x00021590


	//   ....[144]....
        /*0bd0*/ 	.word	0x00021610


	//   ....[145]....
        /*0bd4*/ 	.word	0x000216b0


	//   ....[146]....
        /*0bd8*/ 	.word	0x00021700


	//   ....[147]....
        /*0bdc*/ 	.word	0x00021790


	//   ....[148]....
        /*0be0*/ 	.word	0x000218c0


	//----- nvinfo : EIATTR_REG_RECONFIG
	.align		4
.L_737:
        /*0be4*/ 	.byte	0x01, 0x54
	.zero		2


	//----- nvinfo : EIATTR_SYSCALL_OFFSETS
	.align		4
        /*0be8*/ 	.byte	0x04, 0x46
        /*0bea*/ 	.short	(.L_739 - .L_738)


	//   ....[0]....
.L_738:
        /*0bec*/ 	.word	0x00002040


	//   ....[1]....
        /*0bf0*/ 	.word	0x00002190


	//   ....[2]....
        /*0bf4*/ 	.word	0x00007200


	//   ....[3]....
        /*0bf8*/ 	.word	0x00007580


	//   ....[4]....
        /*0bfc*/ 	.word	0x00018380


	//   ....[5]....
        /*0c00*/ 	.word	0x000184d0


	//   ....[6]....
        /*0c04*/ 	.word	0x000185d0


	//   ....[7]....
        /*0c08*/ 	.word	0x00018e30


	//   ....[8]....
        /*0c0c*/ 	.word	0x00019770


	//----- nvinfo : EIATTR_MBARRIER_INSTR_OFFSETS
	.align		4
.L_739:
        /*0c10*/ 	.byte	0x04, 0x39
        /*0c12*/ 	.short	(.L_741 - .L_740)


	//   ....[0]....
.L_740:
        /*0c14*/ 	.word	0x000002d0
        /*0c18*/ 	.word	0x000000ff
        /*0c1c*/ 	.word	0x00038800
        /*0c20*/ 	.short	0x0100
        /*0c22*/ 	.byte	0x08
	.zero		1


	//   ....[1]....
        /*0c24*/ 	.word	0x000002e0
        /*0c28*/ 	.word	0x000000ff
        /*0c2c*/ 	.word	0x00038810
        /*0c30*/ 	.short	0x0100
        /*0c32*/ 	.byte	0x08
	.zero		1


	//   ....[2]....
        /*0c34*/ 	.word	0x000002f0
        /*0c38*/ 	.word	0x000000ff
        /*0c3c*/ 	.word	0x00038820
        /*0c40*/ 	.short	0x0100
        /*0c42*/ 	.byte	0x08
	.zero		1


	//   ....[3]....
        /*0c44*/ 	.word	0x000003a0
        /*0c48*/ 	.word	0x000000ff
        /*0c4c*/ 	.word	0x00038830
        /*0c50*/ 	.short	0x0100
        /*0c52*/ 	.byte	0x06
	.zero		1


	//   ....[4]....
        /*0c54*/ 	.word	0x000003b0
        /*0c58*/ 	.word	0x000000ff
        /*0c5c*/ 	.word	0x00038840
        /*0c60*/ 	.short	0x0100
        /*0c62*/ 	.byte	0x06
	.zero		1


	//   ....[5]....
        /*0c64*/ 	.word	0x000003c0
        /*0c68*/ 	.word	0x000000ff
        /*0c6c*/ 	.word	0x00038838
        /*0c70*/ 	.short	0x0100
        /*0c72*/ 	.byte	0x06
	.zero		1


	//   ....[6]....
        /*0c74*/ 	.word	0x000003d0
        /*0c78*/ 	.word	0x000000ff
        /*0c7c*/ 	.word	0x00038848
        /*0c80*/ 	.short	0x0100
        /*0c82*/ 	.byte	0x06
	.zero		1


	//   ....[7]....
        /*0c84*/ 	.word	0x00000500
        /*0c88*/ 	.word	0x000000ff
        /*0c8c*/ 	.word	0x00038850
        /*0c90*/ 	.short	0x0100
        /*0c92*/ 	.byte	0x08
	.zero		1


	//   ....[8]....
        /*0c94*/ 	.word	0x00000510
        /*0c98*/ 	.word	0x000000ff
        /*0c9c*/ 	.word	0x00038860
        /*0ca0*/ 	.short	0x0100
        /*0ca2*/ 	.byte	0x08
	.zero		1


	//   ....[9]....
        /*0ca4*/ 	.word	0x00000520
        /*0ca8*/ 	.word	0x000000ff
        /*0cac*/ 	.word	0x00038858
        /*0cb0*/ 	.short	0x0100
        /*0cb2*/ 	.byte	0x08
	.zero		1


	//   ....[10]....
        /*0cb4*/ 	.word	0x00000530
        /*0cb8*/ 	.word	0x000000ff
        /*0cbc*/ 	.word	0x00038868
        /*0cc0*/ 	.short	0x0100
        /*0cc2*/ 	.byte	0x08
	.zero		1


	//   ....[11]....
        /*0cc4*/ 	.word	0x00000620
        /*0cc8*/ 	.word	0x000000ff
        /*0ccc*/ 	.word	0x00038870
        /*0cd0*/ 	.short	0x0100
        /*0cd2*/ 	.byte	0x06
	.zero		1


	//   ....[12]....
        /*0cd4*/ 	.word	0x00000630
        /*0cd8*/ 	.word	0x000000ff
        /*0cdc*/ 	.word	0x00038880
        /*0ce0*/ 	.short	0x0100
        /*0ce2*/ 	.byte	0x06
	.zero		1


	//   ....[13]....
        /*0ce4*/ 	.word	0x00000640
        /*0ce8*/ 	.word	0x000000ff
        /*0cec*/ 	.word	0x00038878
        /*0cf0*/ 	.short	0x0100
        /*0cf2*/ 	.byte	0x06
	.zero		1


	//   ....[14]....
        /*0cf4*/ 	.word	0x00000650
        /*0cf8*/ 	.word	0x000000ff
        /*0cfc*/ 	.word	0x00038888
        /*0d00*/ 	.short	0x0100
        /*0d02*/ 	.byte	0x06
	.zero		1


	//   ....[15]....
        /*0d04*/ 	.word	0x00000780
        /*0d08*/ 	.word	0x000000ff
        /*0d0c*/ 	.word	0x00038890
        /*0d10*/ 	.short	0x0100
        /*0d12*/ 	.byte	0x08
	.zero		1


	//   ....[16]....
        /*0d14*/ 	.word	0x00000790
        /*0d18*/ 	.word	0x000000ff
        /*0d1c*/ 	.word	0x000388a0
        /*0d20*/ 	.short	0x0100
        /*0d22*/ 	.byte	0x08
	.zero		1


	//   ....[17]....
        /*0d24*/ 	.word	0x000007a0
        /*0d28*/ 	.word	0x000000ff
        /*0d2c*/ 	.word	0x00038898
        /*0d30*/ 	.short	0x0100
        /*0d32*/ 	.byte	0x08
	.zero		1


	//   ....[18]....
        /*0d34*/ 	.word	0x000007b0
        /*0d38*/ 	.word	0x000000ff
        /*0d3c*/ 	.word	0x000388a8
        /*0d40*/ 	.short	0x0100
        /*0d42*/ 	.byte	0x08
	.zero		1


	//   ....[19]....
        /*0d44*/ 	.word	0x000008e0
        /*0d48*/ 	.word	0x000000ff
        /*0d4c*/ 	.word	0x000388b0
        /*0d50*/ 	.short	0x0100
        /*0d52*/ 	.byte	0x08
	.zero		1


	//   ....[20]....
        /*0d54*/ 	.word	0x000008f0
        /*0d58*/ 	.word	0x000000ff
        /*0d5c*/ 	.word	0x000388c0
        /*0d60*/ 	.short	0x0100
        /*0d62*/ 	.byte	0x08
	.zero		1


	//   ....[21]....
        /*0d64*/ 	.word	0x00000900
        /*0d68*/ 	.word	0x000000ff
        /*0d6c*/ 	.word	0x000388b8
        /*0d70*/ 	.short	0x0100
        /*0d72*/ 	.byte	0x08
	.zero		1


	//   ....[22]....
        /*0d74*/ 	.word	0x00000910
        /*0d78*/ 	.word	0x000000ff
        /*0d7c*/ 	.word	0x000388c8
        /*0d80*/ 	.short	0x0100
        /*0d82*/ 	.byte	0x08
	.zero		1


	//   ....[23]....
        /*0d84*/ 	.word	0x00002d50
        /*0d88*/ 	.word	0x00000049
        /*0d8c*/ 	.word	0x00038890
        /*0d90*/ 	.short	0x010a
        /*0d92*/ 	.byte	0x3f
	.zero		1


	//   ....[24]....
        /*0d94*/ 	.word	0x000037c0
        /*0d98*/ 	.word	0x00000049
        /*0d9c*/ 	.word	0x00038890
        /*0da0*/ 	.short	0x010a
        /*0da2*/ 	.byte	0x3f
	.zero		1


	//   ....[25]....
        /*0da4*/ 	.word	0x000040d0
        /*0da8*/ 	.word	0x00000049
        /*0dac*/ 	.word	0x00038890
        /*0db0*/ 	.short	0x010a
        /*0db2*/ 	.byte	0x3f
	.zero		1


	//   ....[26]....
        /*0db4*/ 	.word	0x000042d0
        /*0db8*/ 	.word	0x00000004
        /*0dbc*/ 	.word	0x00000000
        /*0dc0*/ 	.short	0x0101
        /*0dc2*/ 	.byte	0x3f
	.zero		1


	//   ....[27]....
        /*0dc4*/ 	.word	0x00004310
        /*0dc8*/ 	.word	0x00000049
        /*0dcc*/ 	.word	0x000388b0
        /*0dd0*/ 	.short	0x010a
        /*0dd2*/ 	.byte	0x3f
	.zero		1


	//   ....[28]....
        /*0dd4*/ 	.word	0x00004970
        /*0dd8*/ 	.word	0x00000049
        /*0ddc*/ 	.word	0x00000000
        /*0de0*/ 	.short	0x0101
        /*0de2*/ 	.byte	0x3f
	.zero		1


	//   ....[29]....
        /*0de4*/ 	.word	0x00005510
        /*0de8*/ 	.word	0x00000005
        /*0dec*/ 	.word	0x00000000
        /*0df0*/ 	.short	0x0101
        /*0df2*/ 	.byte	0x3f
	.zero		1


	//   ....[30]....
        /*0df4*/ 	.word	0x000060b0
        /*0df8*/ 	.word	0x00000004
        /*0dfc*/ 	.word	0x00000000
        /*0e00*/ 	.short	0x0101
        /*0e02*/ 	.byte	0x3f
	.zero		1


	//   ....[31]....
        /*0e04*/ 	.word	0x00007290
        /*0e08*/ 	.word	0x00000002
        /*0e0c*/ 	.word	0x00038800
        /*0e10*/ 	.short	0x010a
        /*0e12*/ 	.byte	0x3f
	.zero		1


	//   ....[32]....
        /*0e14*/ 	.word	0x000072e0
        /*0e18*/ 	.word	0x00000002
        /*0e1c*/ 	.word	0x00038800
        /*0e20*/ 	.short	0x010a
        /*0e22*/ 	.byte	0x3f
	.zero		1


	//   ....[33]....
        /*0e24*/ 	.word	0x000078b0
        /*0e28*/ 	.word	0x00000002
        /*0e2c*/ 	.word	0x00038800
        /*0e30*/ 	.short	0x010a
        /*0e32*/ 	.byte	0x3f
	.zero		1


	//   ....[34]....
        /*0e34*/ 	.word	0x00008800
        /*0e38*/ 	.word	0x00000002
        /*0e3c*/ 	.word	0x00038800
        /*0e40*/ 	.short	0x010a
        /*0e42*/ 	.byte	0x3f
	.zero		1


	//   ....[35]....
        /*0e44*/ 	.word	0x00009650
        /*0e48*/ 	.word	0x00000014
        /*0e4c*/ 	.word	0x00038830
        /*0e50*/ 	.short	0x010a
        /*0e52*/ 	.byte	0x3f
	.zero		1


	//   ....[36]....
        /*0e54*/ 	.word	0x00009700
        /*0e58*/ 	.word	0x00000014
        /*0e5c*/ 	.word	0x00038830
        /*0e60*/ 	.short	0x010a
        /*0e62*/ 	.byte	0x3f
	.zero		1


	//   ....[37]....
        /*0e64*/ 	.word	0x00009a10
        /*0e68*/ 	.word	0x00000002
        /*0e6c*/ 	.word	0x00038810
        /*0e70*/ 	.short	0x010a
        /*0e72*/ 	.byte	0x3f
	.zero		1


	//   ....[38]....
        /*0e74*/ 	.word	0x00009a60
        /*0e78*/ 	.word	0x00000014
        /*0e7c*/ 	.word	0x00038850
        /*0e80*/ 	.short	0x010a
        /*0e82*/ 	.byte	0x3f
	.zero		1


	//   ....[39]....
        /*0e84*/ 	.word	0x00009b20
        /*0e88*/ 	.word	0x00000014
        /*0e8c*/ 	.word	0x00038850
        /*0e90*/ 	.short	0x010a
        /*0e92*/ 	.byte	0x3f
	.zero		1


	//   ....[40]....
        /*0e94*/ 	.word	0x0000bc80
        /*0e98*/ 	.word	0x0000000d
        /*0e9c*/ 	.word	0x00000000
        /*0ea0*/ 	.short	0x0101
        /*0ea2*/ 	.byte	0x3f
	.zero		1


	//   ....[41]....
        /*0ea4*/ 	.word	0x0000c440
        /*0ea8*/ 	.word	0x00000014
        /*0eac*/ 	.word	0x00000000
        /*0eb0*/ 	.short	0x0101
        /*0eb2*/ 	.byte	0x3f
	.zero		1


	//   ....[42]....
        /*0eb4*/ 	.word	0x0000c550
        /*0eb8*/ 	.word	0x000000c4
        /*0ebc*/ 	.word	0x00038830
        /*0ec0*/ 	.short	0x010a
        /*0ec2*/ 	.byte	0x3f
	.zero		1


	//   ....[43]....
        /*0ec4*/ 	.word	0x0000c600
        /*0ec8*/ 	.word	0x000000c4
        /*0ecc*/ 	.word	0x00038830
        /*0ed0*/ 	.short	0x010a
        /*0ed2*/ 	.byte	0x3f
	.zero		1


	//   ....[44]....
        /*0ed4*/ 	.word	0x0000c870
        /*0ed8*/ 	.word	0x000000c4
        /*0edc*/ 	.word	0x00038850
        /*0ee0*/ 	.short	0x010a
        /*0ee2*/ 	.byte	0x3f
	.zero		1


	//   ....[45]....
        /*0ee4*/ 	.word	0x0000c8c0
        /*0ee8*/ 	.word	0x000000c4
        /*0eec*/ 	.word	0x00038850
        /*0ef0*/ 	.short	0x010a
        /*0ef2*/ 	.byte	0x3f
	.zero		1


	//   ....[46]....
        /*0ef4*/ 	.word	0x0000e7d0
        /*0ef8*/ 	.word	0x000000a2
        /*0efc*/ 	.word	0x00000000
        /*0f00*/ 	.short	0x0101
        /*0f02*/ 	.byte	0x3f
	.zero		1


	//   ....[47]....
        /*0f04*/ 	.word	0x0000f750
        /*0f08*/ 	.word	0x000000c4
        /*0f0c*/ 	.word	0x00000000
        /*0f10*/ 	.short	0x0101
        /*0f12*/ 	.byte	0x3f
	.zero		1


	//   ....[48]....
        /*0f14*/ 	.word	0x00011f90
        /*0f18*/ 	.word	0x00000004
        /*0f1c*/ 	.word	0x00000000
        /*0f20*/ 	.short	0x0101
        /*0f22*/ 	.byte	0x3f
	.zero		1


	//   ....[49]....
        /*0f24*/ 	.word	0x00012c10
        /*0f28*/ 	.word	0x00000004
        /*0f2c*/ 	.word	0x00000000
        /*0f30*/ 	.short	0x0101
        /*0f32*/ 	.byte	0x3f
	.zero		1


	//   ....[50]....
        /*0f34*/ 	.word	0x00016510
        /*0f38*/ 	.word	0x00000012
        /*0f3c*/ 	.word	0x00038820
        /*0f40*/ 	.short	0x010a
        /*0f42*/ 	.byte	0x3f
	.zero		1


	//   ....[51]....
        /*0f44*/ 	.word	0x000165e0
        /*0f48*/ 	.word	0x00000004
        /*0f4c*/ 	.word	0x000388a0
        /*0f50*/ 	.short	0x010a
        /*0f52*/ 	.byte	0x3f
	.zero		1


	//   ....[52]....
        /*0f54*/ 	.word	0x00016820
        /*0f58*/ 	.word	0x00000004
        /*0f5c*/ 	.word	0x000388c0
        /*0f60*/ 	.short	0x010a
        /*0f62*/ 	.byte	0x3f
	.zero		1


	//   ....[53]....
        /*0f64*/ 	.word	0x00017280
        /*0f68*/ 	.word	0x00000004
        /*0f6c*/ 	.word	0x000388a0
        /*0f70*/ 	.short	0x010a
        /*0f72*/ 	.byte	0x3f
	.zero		1


	//   ....[54]....
        /*0f74*/ 	.word	0x000174b0
        /*0f78*/ 	.word	0x00000004
        /*0f7c*/ 	.word	0x000388c0
        /*0f80*/ 	.short	0x010a
        /*0f82*/ 	.byte	0x3f
	.zero		1


	//   ....[55]....
        /*0f84*/ 	.word	0x000189d0
        /*0f88*/ 	.word	0x00000000
        /*0f8c*/ 	.word	0x00038840
        /*0f90*/ 	.short	0x010a
        /*0f92*/ 	.byte	0x3f
	.zero		1


	//   ....[56]....
        /*0f94*/ 	.word	0x00019520
        /*0f98*/ 	.word	0x00000012
        /*0f9c*/ 	.word	0x00038800
        /*0fa0*/ 	.short	0x0107
        /*0fa2*/ 	.byte	0x3f
	.zero		1


	//   ....[57]....
        /*0fa4*/ 	.word	0x000195c0
        /*0fa8*/ 	.word	0x00000012
        /*0fac*/ 	.word	0x00038800
        /*0fb0*/ 	.short	0x0101
        /*0fb2*/ 	.byte	0x3f
	.zero		1


	//   ....[58]....
        /*0fb4*/ 	.word	0x0001a540
        /*0fb8*/ 	.word	0x00000012
        /*0fbc*/ 	.word	0x00038810
        /*0fc0*/ 	.short	0x0107
        /*0fc2*/ 	.byte	0x3f
	.zero		1


	//   ....[59]....
        /*0fc4*/ 	.word	0x0001a640
        /*0fc8*/ 	.word	0x00000012
        /*0fcc*/ 	.word	0x00038810
        /*0fd0*/ 	.short	0x0101
        /*0fd2*/ 	.byte	0x3f
	.zero		1


	//   ....[60]....
        /*0fd4*/ 	.word	0x0001a660
        /*0fd8*/ 	.word	0x00000012
        /*0fdc*/ 	.word	0x00038820
        /*0fe0*/ 	.short	0x010a
        /*0fe2*/ 	.byte	0x3f
	.zero		1


	//   ....[61]....
        /*0fe4*/ 	.word	0x0001a740
        /*0fe8*/ 	.word	0x00000000
        /*0fec*/ 	.word	0x00038860
        /*0ff0*/ 	.short	0x010a
        /*0ff2*/ 	.byte	0x3f
	.zero		1


	//   ....[62]....
        /*0ff4*/ 	.word	0x0001b3b0
        /*0ff8*/ 	.word	0x00000002
        /*0ffc*/ 	.word	0x00038840
        /*1000*/ 	.short	0x010a
        /*1002*/ 	.byte	0x3f
	.zero		1


	//   ....[63]....
        /*1004*/ 	.word	0x0001b600
        /*1008*/ 	.word	0x00000002
        /*100c*/ 	.word	0x00038860
        /*1010*/ 	.short	0x010a
        /*1012*/ 	.byte	0x3f
	.zero		1


	//   ....[64]....
        /*1014*/ 	.word	0x0001c1b0
        /*1018*/ 	.word	0x00000003
        /*101c*/ 	.word	0x00038840
        /*1020*/ 	.short	0x010a
        /*1022*/ 	.byte	0x3f
	.zero		1


	//   ....[65]....
        /*1024*/ 	.word	0x0001c400
        /*1028*/ 	.word	0x00000003
        /*102c*/ 	.word	0x00038860
        /*1030*/ 	.short	0x010a
        /*1032*/ 	.byte	0x3f
	.zero		1


	//   ....[66]....
        /*1034*/ 	.word	0x0001cf40
        /*1038*/ 	.word	0x00000003
        /*103c*/ 	.word	0x00038840
        /*1040*/ 	.short	0x010a
        /*1042*/ 	.byte	0x3f
	.zero		1


	//   ....[67]....
        /*1044*/ 	.word	0x0001d190
        /*1048*/ 	.word	0x00000003
        /*104c*/ 	.word	0x00038860
        /*1050*/ 	.short	0x010a
        /*1052*/ 	.byte	0x3f
	.zero		1


	//   ....[68]....
        /*1054*/ 	.word	0x0001eac0
        /*1058*/ 	.word	0x00000000
        /*105c*/ 	.word	0x00038820
        /*1060*/ 	.short	0x010a
        /*1062*/ 	.byte	0x3f
	.zero		1


	//   ....[69]....
        /*1064*/ 	.word	0x0001eca0
        /*1068*/ 	.word	0x00000006
        /*106c*/ 	.word	0x00000000
        /*1070*/ 	.short	0x010a
        /*1072*/ 	.byte	0x3f
	.zero		1


	//   ....[70]....
        /*1074*/ 	.word	0x0001ecd0
        /*1078*/ 	.word	0x00000007
        /*107c*/ 	.word	0x00000000
        /*1080*/ 	.short	0x010a
        /*1082*/ 	.byte	0x3f
	.zero		1


	//   ....[71]....
        /*1084*/ 	.word	0x0001ed30
        /*1088*/ 	.word	0x00000004
        /*108c*/ 	.word	0x00000000
        /*1090*/ 	.short	0x010a
        /*1092*/ 	.byte	0x3f
	.zero		1


	//   ....[72]....
        /*1094*/ 	.word	0x0001ed60
        /*1098*/ 	.word	0x00000003
        /*109c*/ 	.word	0x00000000
        /*10a0*/ 	.short	0x010a
        /*10a2*/ 	.byte	0x3f
	.zero		1


	//   ....[73]....
        /*10a4*/ 	.word	0x0001edc0
        /*10a8*/ 	.word	0x00000049
        /*10ac*/ 	.word	0x00038890
        /*10b0*/ 	.short	0x010a
        /*10b2*/ 	.byte	0x3f
	.zero		1


	//   ....[74]....
        /*10b4*/ 	.word	0x0001ee10
        /*10b8*/ 	.word	0x00000049
        /*10bc*/ 	.word	0x00038890
        /*10c0*/ 	.short	0x010a
        /*10c2*/ 	.byte	0x3f
	.zero		1


	//   ....[75]....
        /*10c4*/ 	.word	0x0001ee60
        /*10c8*/ 	.word	0x00000049
        /*10cc*/ 	.word	0x00038890
        /*10d0*/ 	.short	0x010a
        /*10d2*/ 	.byte	0x3f
	.zero		1


	//   ....[76]....
        /*10d4*/ 	.word	0x0001eeb0
        /*10d8*/ 	.word	0x00000049
        /*10dc*/ 	.word	0x000388b0
        /*10e0*/ 	.short	0x010a
        /*10e2*/ 	.byte	0x3f
	.zero		1


	//   ....[77]....
        /*10e4*/ 	.word	0x0001f0d0
        /*10e8*/ 	.word	0x00000002
        /*10ec*/ 	.word	0x00038800
        /*10f0*/ 	.short	0x010a
        /*10f2*/ 	.byte	0x3f
	.zero		1


	//   ....[78]....
        /*10f4*/ 	.word	0x0001f300
        /*10f8*/ 	.word	0x00000002
        /*10fc*/ 	.word	0x00038800
        /*1100*/ 	.short	0x010a
        /*1102*/ 	.byte	0x3f
	.zero		1


	//   ....[79]....
        /*1104*/ 	.word	0x0001f350
        /*1108*/ 	.word	0x00000014
        /*110c*/ 	.word	0x00038830
        /*1110*/ 	.short	0x010a
        /*1112*/ 	.byte	0x3f
	.zero		1


	//   ....[80]....
        /*1114*/ 	.word	0x0001f3a0
        /*1118*/ 	.word	0x00000002
        /*111c*/ 	.word	0x00038810
        /*1120*/ 	.short	0x010a
        /*1122*/ 	.byte	0x3f
	.zero		1


	//   ....[81]....
        /*1124*/ 	.word	0x0001f3f0
        /*1128*/ 	.word	0x00000014
        /*112c*/ 	.word	0x00038850
        /*1130*/ 	.short	0x010a
        /*1132*/ 	.byte	0x3f
	.zero		1


	//   ....[82]....
        /*1134*/ 	.word	0x0001f440
        /*1138*/ 	.word	0x000000c4
        /*113c*/ 	.word	0x00038830
        /*1140*/ 	.short	0x010a
        /*1142*/ 	.byte	0x3f
	.zero		1


	//   ....[83]....
        /*1144*/ 	.word	0x0001f490
        /*1148*/ 	.word	0x000000c4
        /*114c*/ 	.word	0x00038850
        /*1150*/ 	.short	0x010a
        /*1152*/ 	.byte	0x3f
	.zero		1


	//   ....[84]....
        /*1154*/ 	.word	0x0001f630
        /*1158*/ 	.word	0x00000012
        /*115c*/ 	.word	0x00038820
        /*1160*/ 	.short	0x010a
        /*1162*/ 	.byte	0x3f
	.zero		1


	//   ....[85]....
        /*1164*/ 	.word	0x0001f680
        /*1168*/ 	.word	0x00000004
        /*116c*/ 	.word	0x000388a0
        /*1170*/ 	.short	0x010a
        /*1172*/ 	.byte	0x3f
	.zero		1


	//   ....[86]....
        /*1174*/ 	.word	0x0001f6d0
        /*1178*/ 	.word	0x00000004
        /*117c*/ 	.word	0x000388c0
        /*1180*/ 	.short	0x010a
        /*1182*/ 	.byte	0x3f
	.zero		1


	//   ....[87]....
        /*1184*/ 	.word	0x0001f720
        /*1188*/ 	.word	0x00000004
        /*118c*/ 	.word	0x000388a0
        /*1190*/ 	.short	0x010a
        /*1192*/ 	.byte	0x3f
	.zero		1


	//   ....[88]....
        /*1194*/ 	.word	0x0001f770
        /*1198*/ 	.word	0x00000004
        /*119c*/ 	.word	0x000388c0
        /*11a0*/ 	.short	0x010a
        /*11a2*/ 	.byte	0x3f
	.zero		1


	//   ....[89]....
        /*11a4*/ 	.word	0x0001f910
        /*11a8*/ 	.word	0x00000000
        /*11ac*/ 	.word	0x00038840
        /*11b0*/ 	.short	0x010a
        /*11b2*/ 	.byte	0x3f
	.zero		1


	//   ....[90]....
        /*11b4*/ 	.word	0x00020a70
        /*11b8*/ 	.word	0x00000012
        /*11bc*/ 	.word	0x00038820
        /*11c0*/ 	.short	0x010a
        /*11c2*/ 	.byte	0x3f
	.zero		1


	//   ....[91]....
        /*11c4*/ 	.word	0x00020ac0
        /*11c8*/ 	.word	0x00000000
        /*11cc*/ 	.word	0x00038860
        /*11d0*/ 	.short	0x010a
        /*11d2*/ 	.byte	0x3f
	.zero		1


	//   ....[92]....
        /*11d4*/ 	.word	0x00020b10
        /*11d8*/ 	.word	0x00000002
        /*11dc*/ 	.word	0x00038840
        /*11e0*/ 	.short	0x010a
        /*11e2*/ 	.byte	0x3f
	.zero		1


	//   ....[93]....
        /*11e4*/ 	.word	0x00020b60
        /*11e8*/ 	.word	0x00000002
        /*11ec*/ 	.word	0x00038860
        /*11f0*/ 	.short	0x010a
        /*11f2*/ 	.byte	0x3f
	.zero		1


	//   ....[94]....
        /*11f4*/ 	.word	0x00020bb0
        /*11f8*/ 	.word	0x00000003
        /*11fc*/ 	.word	0x00038840
        /*1200*/ 	.short	0x010a
        /*1202*/ 	.byte	0x3f
	.zero		1


	//   ....[95]....
        /*1204*/ 	.word	0x00020c00
        /*1208*/ 	.word	0x00000003
        /*120c*/ 	.word	0x00038860
        /*1210*/ 	.short	0x010a
        /*1212*/ 	.byte	0x3f
	.zero		1


	//   ....[96]....
        /*1214*/ 	.word	0x00020c50
        /*1218*/ 	.word	0x00000003
        /*121c*/ 	.word	0x00038840
        /*1220*/ 	.short	0x010a
        /*1222*/ 	.byte	0x3f
	.zero		1


	//   ....[97]....
        /*1224*/ 	.word	0x00020ca0
        /*1228*/ 	.word	0x00000003
        /*122c*/ 	.word	0x00038860
        /*1230*/ 	.short	0x010a
        /*1232*/ 	.byte	0x3f
	.zero		1


	//   ....[98]....
        /*1234*/ 	.word	0x000217e0
        /*1238*/ 	.word	0x00000000
        /*123c*/ 	.word	0x00038820
        /*1240*/ 	.short	0x010a
        /*1242*/ 	.byte	0x3f
	.zero		1


	//   ....[99]....
        /*1244*/ 	.word	0x00021980
        /*1248*/ 	.word	0x00000006
        /*124c*/ 	.word	0x00000000
        /*1250*/ 	.short	0x010a
        /*1252*/ 	.byte	0x3f
	.zero		1


	//   ....[100]....
        /*1254*/ 	.word	0x000219d0
        /*1258*/ 	.word	0x00000007
        /*125c*/ 	.word	0x00000000
        /*1260*/ 	.short	0x010a
        /*1262*/ 	.byte	0x3f
	.zero		1


	//   ....[101]....
        /*1264*/ 	.word	0x00021a20
        /*1268*/ 	.word	0x00000004
        /*126c*/ 	.word	0x00000000
        /*1270*/ 	.short	0x010a
        /*1272*/ 	.byte	0x3f
	.zero		1


	//----- nvinfo : EIATTR_NUM_MBARRIERS
	.align		4
.L_741:
        /*1274*/ 	.byte	0x03, 0x38
        /*1276*/ 	.short	0x0017


	//----- nvinfo : EIATTR_EXIT_INSTR_OFFSETS
	.align		4
        /*1278*/ 	.byte	0x04, 0x1c
        /*127a*/ 	.short	(.L_743 - .L_742)


	//   ....[0]....
.L_742:
        /*127c*/ 	.word	0x0001edb0


	//----- nvinfo : EIATTR_MAX_THREADS
	.align		4
.L_743:
        /*1280*/ 	.byte	0x04, 0x05
        /*1282*/ 	.short	(.L_745 - .L_744)
.L_744:
        /*1284*/ 	.word	0x00000180
        /*1288*/ 	.word	0x00000001
        /*128c*/ 	.word	0x00000001


	//----- nvinfo : EIATTR_CRS_STACK_SIZE
	.align		4
.L_745:
        /*1290*/ 	.byte	0x04, 0x1e
        /*1292*/ 	.short	(.L_747 - .L_746)
.L_746:
        /*1294*/ 	.word	0x00000000


	//----- nvinfo : EIATTR_CBANK_PARAM_SIZE
	.align		4
.L_747:
        /*1298*/ 	.byte	0x03, 0x19
        /*129a*/ 	.short	0x0bf0


	//----- nvinfo : EIATTR_PARAM_CBANK
	.align		4
        /*129c*/ 	.byte	0x04, 0x0a
        /*129e*/ 	.short	(.L_749 - .L_748)
	.align		4
.L_748:
        /*12a0*/ 	.word	index@(.nv.constant0._ZN7cutlass13device_kernelIN5flash11enable_sm90INS1_16FlashAttnFwdSm90INS1_25CollectiveMainloopFwdSm90ILi2EN4cute5tupleIJNS5_1CILi1EEES8_S8_EEENS6_IJNS7_ILi64EEESA_SA_EEELi512ENS_10bfloat16_tEfNS_4arch4Sm90ELb0ELb0ELb0ELb1ELb0ELb1ELb1ELb0ELb0ELb1ELb1ELb0EEENS1_21CollectiveEpilogueFwdINS6_IJSA_NS7_ILi512EEESA_EEES9_SC_SE_Li256ELb1ELb1ELb1ELb0EEENS1_36VarlenDynamicPersistentTileSchedulerILi64ELi64ELi256ELi128ELb1ELb1ELb1ELb0ELb1ELb1EEEEEEEEEvNT_6ParamsE)
        /*12a4*/ 	.short	0x0210
        /*12a6*/ 	.short	0x0bf0


	//----- nvinfo : EIATTR_SW_WAR
	.align		4
.L_749:
        /*12a8*/ 	.byte	0x04, 0x36
        /*12aa*/ 	.short	(.L_751 - .L_750)
.L_750:
        /*12ac*/ 	.word	0x00000008
.L_751:


//--------------------- .nv.info._ZN7cutlass13device_kernelIN5flash11enable_sm90INS1_16FlashAttnFwdSm90INS1_25CollectiveMainloopFwdSm90ILi2EN4cute5tupleIJNS5_1CILi1EEES8_S8_EEENS6_IJNS7_ILi64EEESA_SA_EEELi512ENS_10bfloat16_tEfNS_4arch4Sm90ELb0ELb1ELb0ELb0ELb0ELb0ELb0ELb0ELb0ELb1ELb1ELb0EEENS1_21CollectiveEpilogueFwdINS6_IJSA_NS7_ILi512EEESA_EEES9_SC_SE_Li256ELb0ELb1ELb1ELb0EEENS1_19SingleTileSchedulerILb0ELb1ELb1ELi64EEEEEEEEEvNT_6ParamsE --------------------------
	.section	.nv.info._ZN7cutlass13device_kernelIN5flash11enable_sm90INS1_16FlashAttnFwdSm90INS1_25CollectiveMainloopFwdSm90ILi2EN4cute5tupleIJNS5_1CILi1EEES8_S8_EEENS6_IJNS7_ILi64EEESA_SA_EEELi512ENS_10bfloat16_tEfNS_4arch4Sm90ELb0ELb1ELb0ELb0ELb0ELb0ELb0ELb0ELb0ELb1ELb1ELb0EEENS1_21CollectiveEpilogueFwdINS6_IJSA_NS7_ILi512EEESA_EEES9_SC_SE_Li256ELb0ELb1ELb1ELb0EEENS1_19SingleTileSchedulerILb0ELb1ELb1ELi64EEEEEEEEEvNT_6ParamsE,"",@"SHT_CUDA_INFO"
	.sectionflags	@""
	.align	4


	//----- nvinfo : EIATTR_CUDA_API_VERSION
	.align		4
        /*0000*/ 	.byte	0x04, 0x37
        /*0002*/ 	.short	(.L_753 - .L_752)
.L_752:
        /*0004*/ 	.word	0x00000082


	//----- nvinfo : EIATTR_KPARAM_INFO
	.align		4
.L_753:
        /*0008*/ 	.byte	0x04, 0x17
        /*000a*/ 	.short	(.L_755 - .L_754)
.L_754:
        /*000c*/ 	.word	0x00000000
        /*0010*/ 	.short	0x0000
        /*0012*/ 	.short	0x0070
        /*0014*/ 	.byte	0x00, 0xf0, 0x01, 0x28


	//----- nvinfo : EIATTR_SPARSE_MMA_MASK
	.align		4
.L_755:
        /*0018*/ 	.byte	0x03, 0x50
        /*001a*/ 	.short	0x0000


	//----- nvinfo : EIATTR_MAXREG_COUNT
	.align		4
        /*001c*/ 	.byte	0x03, 0x1b
        /*001e*/ 	.short	0x00a8


	//----- nvinfo : EIATTR_NUM_BARRIERS
	.align		4
        /*0020*/ 	.byte	0x02, 0x4c
        /*0022*/ 	.byte	0x10
	.zero		1


	//----- nvinfo : EIATTR_EXTERNS
	.align		4
        /*0024*/ 	.byte	0x04, 0x0f
        /*0026*/ 	.short	(.L_757 - .L_756)


	//   ....[0]....
	.align		4
.L_756:
        /*0028*/ 	.word	index@(__assertfail)


	//----- nvinfo : EIATTR_ANNOTATIONS
	.align		4
.L_757:
        /*002c*/ 	.byte	0x04, 0x55
        /*002e*/ 	.short	(.L_759 - .L_758)


	//   ....[0]....
.L_758:
        /*0030*/ 	.word	0x00000001
        /*0034*/ 	.byte	0x40, 0x02, 0x01, 0x00, 0x01, 0x00, 0x00, 0x00, 0xc0, 0x06, 0x01, 0x00, 0x01, 0x00, 0x00, 0x00
        /*0044*/ 	.byte	0x10, 0x07, 0x01, 0x00, 0x01, 0x00, 0x00, 0x00, 0xf0, 0x08, 0x01, 0x00, 0x01, 0x00, 0x00, 0x00
        /*0054*/ 	.byte	0xe0, 0x09, 0x01, 0x00, 0x01, 0x00, 0x00, 0x00, 0xd0, 0x13, 0x01, 0x00, 0x01, 0x00, 0x00, 0x00
        /*0064*/ 	.byte	0xc0, 0x1a, 0x01, 0x00, 0x01, 0x00, 0x00, 0x00, 0xf0, 0x1c, 0x01, 0x00, 0x01, 0x00, 0x00, 0x00
        /*0074*/ 	.byte	0x70, 0x28, 0x01, 0x00, 0x01, 0x00, 0x00, 0x00, 0x40, 0x34, 0x01, 0x00


	//----- nvinfo : EIATTR_MERCURY_ISA_VERSION
	.align		4
.L_759:
        /*0080*/ 	.byte	0x03, 0x5f
        /*0082*/ 	.short	0x0101


	//----- nvinfo : EIATTR_INT_WARP_WIDE_INSTR_OFFSETS
	.align		4
        /*0084*/ 	.byte	0x04, 0x31
        /*0086*/ 	.short	(.L_761 - .L_760)


	//   ....[0]....
.L_760:
        /*0088*/ 	.word	0x00000130


	//   ....[1]....
        /*008c*/ 	.word	0x00000170


	//   ....[2]....
        /*0090*/ 	.word	0x000001e0


	//----- nvinfo : EIATTR_COOP_GROUP_MASK_REGIDS
	.align		4
.L_761:
        /*0094*/ 	.byte	0x04, 0x29
        /*0096*/ 	.short	(.L_763 - .L_762)


	//   ....[0]....
.L_762:
        /*0098*/ 	.word	0xffffffff


	//   ....[1]....
        /*009c*/ 	.word	0xffffffff


	//   ....[2]....
        /*00a0*/ 	.word	0xffffffff


	//   ....[3]....
        /*00a4*/ 	.word	0xffffffff


	//   ....[4]....
        /*00a8*/ 	.word	0xffffffff


	//   ....[5]....
        /*00ac*/ 	.word	0xffffffff


	//   ....[6]....
        /*00b0*/ 	.word	0xffffffff


	//   ....[7]....
        /*00b4*/ 	.word	0xffffffff


	//   ....[8]....
        /*00b8*/ 	.word	0xffffffff


	//   ....[9]....
        /*00bc*/ 	.word	0xffffffff


	//   ....[10]....
        /*00c0*/ 	.word	0xffffffff


	//   ....[11]....
        /*00c4*/ 	.word	0xffffffff


	//   ....[12]....
        /*00c8*/ 	.word	0xffffffff


	//   ....[13]....
        /*00cc*/ 	.word	0xffffffff


	//   ....[14]....
        /*00d0*/ 	.word	0xffffffff


	//   ....[15]....
        /*00d4*/ 	.word	0xffffffff


	//   ....[16]....
        /*00d8*/ 	.word	0xffffffff


	//   ....[17]....
        /*00dc*/ 	.word	0xffffffff


	//   ....[18]....
        /*00e0*/ 	.word	0xffffffff


	//   ....[19]....
        /*00e4*/ 	.word	0xffffffff


	//   ....[20]....
        /*00e8*/ 	.word	0xffffffff


	//   ....[21]....
        /*00ec*/ 	.word	0xffffffff


	//   ....[22]....
        /*00f0*/ 	.word	0xffffffff


	//   ....[23]....
        /*00f4*/ 	.word	0xffffffff


	//   ....[24]....
        /*00f8*/ 	.word	0xffffffff


	//   ....[25]....
        /*00fc*/ 	.word	0xffffffff


	//   ....[26]....
        /*0100*/ 	.word	0xffffffff


	//   ....[27]....
        /*0104*/ 	.word	0xffffffff


	//   ....[28]....
        /*0108*/ 	.word	0xffffffff


	//   ....[29]....
        /*010c*/ 	.word	0xffffffff


	//   ....[30]....
        /*0110*/ 	.word	0xffffffff


	//   ....[31]....
        /*0114*/ 	.word	0xffffffff


	//   ....[32]....
        /*0118*/ 	.word	0xffffffff


	//   ....[33]....
        /*011c*/ 	.word	0xffffffff


	//   ....[34]....
        /*0120*/ 	.word	0xffffffff


	//   ....[35]....
        /*0124*/ 	.word	0xffffffff


	//   ....[36]....
        /*0128*/ 	.word	0xffffffff


	//   ....[37]....
        /*012c*/ 	.word	0xffffffff


	//   ....[38]....
        /*0130*/ 	.word	0xffffffff


	//   ....[39]....
        /*0134*/ 	.word	0xffffffff


	//   ....[40]....
        /*0138*/ 	.word	0xffffffff


	//   ....[41]....
        /*013c*/ 	.word	0xffffffff


	//   ....[42]....
        /*0140*/ 	.word	0xffffffff


	//   ....[43]....
        /*0144*/ 	.word	0xffffffff


	//   ....[44]....
        /*0148*/ 	.word	0xffffffff


	//   ....[45]....
        /*014c*/ 	.word	0xffffffff


	//   ....[46]....
        /*0150*/ 	.word	0xffffffff


	//   ....[47]....
        /*0154*/ 	.word	0xffffffff


	//   ....[48]....
        /*0158*/ 	.word	0xffffffff


	//   ....[49]....
        /*015c*/ 	.word	0xffffffff


	//   ....[50]....
        /*0160*/ 	.word	0xffffffff


	//   ....[51]....
        /*0164*/ 	.word	0xffffffff


	//   ....[52]....
        /*0168*/ 	.word	0xffffffff


	//   ....[53]....
        /*016c*/ 	.word	0xffffffff


	//   ....[54]....
        /*0170*/ 	.word	0xffffffff


	//   ....[55]....
        /*0174*/ 	.word	0xffffffff


	//   ....[56]....
        /*0178*/ 	.word	0xffffffff


	//   ....[57]....
        /*017c*/ 	.word	0xffffffff


	//   ....[58]....
        /*0180*/ 	.word	0xffffffff


	//   ....[59]....
        /*0184*/ 	.word	0x0500000f


	//   ....[60]....
        /*0188*/ 	.word	0x0500000f


	//   ....[61]....
        /*018c*/ 	.word	0x0500000f


	//   ....[62]....
        /*0190*/ 	.word	0x0500000f


	//   ....[63]....
        /*0194*/ 	.word	0x0500000f


	//   ....[64]....
        /*0198*/ 	.word	0x0500000f


	//   ....[65]....
        /*019c*/ 	.word	0x0500000f


	//   ....[66]....
        /*01a0*/ 	.word	0x0500000f


	//   ....[67]....
        /*01a4*/ 	.word	0x0500000f


	//   ....[68]....
        /*01a8*/ 	.word	0x0500000f


	//----- nvinfo : EIATTR_COOP_GROUP_INSTR_OFFSETS
	.align		4
.L_763:
        /*01ac*/ 	.byte	0x04, 0x28
        /*01ae*/ 	.short	(.L_765 - .L_764)


	//   ....[0]....
.L_764:
        /*01b0*/ 	.word	0x00000060


	//   ....[1]....
        /*01b4*/ 	.word	0x00000140


	//   ....[2]....
        /*01b8*/ 	.word	0x00000190


	//   ....[3]....
        /*01bc*/ 	.word	0x00000380


	//   ....[4]....
        /*01c0*/ 	.word	0x000004e0


	//   ....[5]....
        /*01c4*/ 	.word	0x00000600


	//   ....[6]....
        /*01c8*/ 	.word	0x00000760


	//   ....[7]....
        /*01cc*/ 	.word	0x00001720


	//   ....[8]....
        /*01d0*/ 	.word	0x00003c10


	//   ....[9]....
        /*01d4*/ 	.word	0x00004320


	//   ....[10]....
        /*01d8*/ 	.word	0x000046c0


	//   ....[11]....
        /*01dc*/ 	.word	0x000051f0


	//   ....[12]....
        /*01e0*/ 	.word	0x000052f0


	//   ....[13]....
        /*01e4*/ 	.word	0x000054f0


	//   ....[14]....
        /*01e8*/ 	.word	0x00005590


	//   ....[15]....
        /*01ec*/ 	.word	0x000060d0


	//   ....[16]....
        /*01f0*/ 	.word	0x000065d0


	//   ....[17]....
        /*01f4*/ 	.word	0x000068a0


	//   ....[18]....
        /*01f8*/ 	.word	0x00006fa0


	//   ....[19]....
        /*01fc*/ 	.word	0x000070a0


	//   ....[20]....
        /*0200*/ 	.word	0x00007450


	//   ....[21]....
        /*0204*/ 	.word	0x000074d0


	//   ....[22]....
        /*0208*/ 	.word	0x00008680


	//   ....[23]....
        /*020c*/ 	.word	0x00008d80


	//   ....[24]....
        /*0210*/ 	.word	0x00008db0


	//   ....[25]....
        /*0214*/ 	.word	0x00009090


	//   ....[26]....
        /*0218*/ 	.word	0x00009260


	//   ....[27]....
        /*021c*/ 	.word	0x0000a200


	//   ....[28]....
        /*0220*/ 	.word	0x0000a570


	//   ....[29]....
        /*0224*/ 	.word	0x0000a820


	//   ....[30]....
        /*0228*/ 	.word	0x0000af00


	//   ....[31]....
        /*022c*/ 	.word	0x0000b000


	//   ....[32]....
        /*0230*/ 	.word	0x0000b3b0


	//   ....[33]....
        /*0234*/ 	.word	0x0000b510


	//   ....[34]....
        /*0238*/ 	.word	0x0000c5e0


	//   ....[35]....
        /*023c*/ 	.word	0x0000c620


	//   ....[36]....
        /*0240*/ 	.word	0x0000c680


	//   ....[37]....
        /*0244*/ 	.word	0x0000c6b0


	//   ....[38]....
        /*0248*/ 	.word	0x0000c6d0


	//   ....[39]....
        /*024c*/ 	.word	0x0000d1a0


	//   ....[40]....
        /*0250*/ 	.word	0x0000d670


	//   ....[41]....
        /*0254*/ 	.word	0x0000d6a0


	//   ....[42]....
        /*0258*/ 	.word	0x0000d6b0


	//   ....[43]....
        /*025c*/ 	.word	0x0000d6d0


	//   ....[44]....
        /*0260*/ 	.word	0x0000db60


	//   ....[45]....
        /*0264*/ 	.word	0x0000db90


	//   ....[46]....
        /*0268*/ 	.word	0x0000e7f0


	//   ....[47]....
        /*026c*/ 	.word	0x0000e810


	//   ....[48]....
        /*0270*/ 	.word	0x0000f860


	//   ....[49]....
        /*0274*/ 	.word	0x00010700


	//   ....[50]....
        /*0278*/ 	.word	0x00010fa0


	//   ....[51]....
        /*027c*/ 	.word	0x00010fd0


	//   ....[52]....
        /*0280*/ 	.word	0x00011050


	//   ....[53]....
        /*0284*/ 	.word	0x00011080


	//   ....[54]....
        /*0288*/ 	.word	0x000110e0


	//   ....[55]....
        /*028c*/ 	.word	0x00011110


	//   ....[56]....
        /*0290*/ 	.word	0x00011130


	//   ....[57]....
        /*0294*/ 	.word	0x00011170


	//   ....[58]....
        /*0298*/ 	.word	0x00014060


	//   ....[59]....
        /*029c*/ 	.word	0x00014700


	//   ....[60]....
        /*02a0*/ 	.word	0x00014870


	//   ....[61]....
        /*02a4*/ 	.word	0x000148c0


	//   ....[62]....
        /*02a8*/ 	.word	0x000149f0


	//   ....[63]....
        /*02ac*/ 	.word	0x00014a60


	//   ....[64]....
        /*02b0*/ 	.word	0x00014ae0


	//   ....[65]....
        /*02b4*/ 	.word	0x00014b90


	//   ....[66]....
        /*02b8*/ 	.word	0x00014c10


	//   ....[67]....
        /*02bc*/ 	.word	0x00014ca0


	//   ....[68]....
        /*02c0*/ 	.word	0x000150b0


	//----- nvinfo : EIATTR_REG_RECONFIG
	.align		4
.L_765:
        /*02c4*/ 	.byte	0x01, 0x54
	.zero		2


	//----- nvinfo : EIATTR_SYSCALL_OFFSETS
	.align		4
        /*02c8*/ 	.byte	0x04, 0x46
        /*02ca*/ 	.short	(.L_767 - .L_766)


	//   ....[0]....
.L_766:
        /*02cc*/ 	.word	0x00003df0


	//   ....[1]....
        /*02d0*/ 	.word	0x000103c0


	//   ....[2]....
        /*02d4*/ 	.word	0x00010500


	//   ....[3]....
        /*02d8*/ 	.word	0x000105f0


	//   ....[4]....
        /*02dc*/ 	.word	0x00010c40


	//----- nvinfo : EIATTR_MBARRIER_INSTR_OFFSETS
	.align		4
.L_767:
        /*02e0*/ 	.byte	0x04, 0x39
        /*02e2*/ 	.short	(.L_769 - .L_768)


	//   ....[0]....
.L_768:
        /*02e4*/ 	.word	0x00000270
        /*02e8*/ 	.word	0x000000ff
        /*02ec*/ 	.word	0x00028c00
        /*02f0*/ 	.short	0x0100
        /*02f2*/ 	.byte	0x08
	.zero		1


	//   ....[1]....
        /*02f4*/ 	.word	0x00000280
        /*02f8*/ 	.word	0x000000ff
        /*02fc*/ 	.word	0x00028c20
        /*0300*/ 	.short	0x0100
        /*0302*/ 	.byte	0x08
	.zero		1


	//   ....[2]....
        /*0304*/ 	.word	0x00000330
        /*0308*/ 	.word	0x000000ff
        /*030c*/ 	.word	0x00028c30
        /*0310*/ 	.short	0x0100
        /*0312*/ 	.byte	0x06
	.zero		1


	//   ....[3]....
        /*0314*/ 	.word	0x00000340
        /*0318*/ 	.word	0x000000ff
        /*031c*/ 	.word	0x00028c40
        /*0320*/ 	.short	0x0100
        /*0322*/ 	.byte	0x06
	.zero		1


	//   ....[4]....
        /*0324*/ 	.word	0x00000350
        /*0328*/ 	.word	0x000000ff
        /*032c*/ 	.word	0x00028c38
        /*0330*/ 	.short	0x0100
        /*0332*/ 	.byte	0x06
	.zero		1


	//   ....[5]....
        /*0334*/ 	.word	0x00000360
        /*0338*/ 	.word	0x000000ff
        /*033c*/ 	.word	0x00028c48
        /*0340*/ 	.short	0x0100
        /*0342*/ 	.byte	0x06
	.zero		1


	//   ....[6]....
        /*0344*/ 	.word	0x00000490
        /*0348*/ 	.word	0x000000ff
        /*034c*/ 	.word	0x00028c50
        /*0350*/ 	.short	0x0100
        /*0352*/ 	.byte	0x08
	.zero		1


	//   ....[7]....
        /*0354*/ 	.word	0x000004a0
        /*0358*/ 	.word	0x000000ff
        /*035c*/ 	.word	0x00028c60
        /*0360*/ 	.short	0x0100
        /*0362*/ 	.byte	0x08
	.zero		1


	//   ....[8]....
        /*0364*/ 	.word	0x000004b0
        /*0368*/ 	.word	0x000000ff
        /*036c*/ 	.word	0x00028c58
        /*0370*/ 	.short	0x0100
        /*0372*/ 	.byte	0x08
	.zero		1


	//   ....[9]....
        /*0374*/ 	.word	0x000004c0
        /*0378*/ 	.word	0x000000ff
        /*037c*/ 	.word	0x00028c68
        /*0380*/ 	.short	0x0100
        /*0382*/ 	.byte	0x08
	.zero		1


	//   ....[10]....
        /*0384*/ 	.word	0x000005b0
        /*0388*/ 	.word	0x000000ff
        /*038c*/ 	.word	0x00028c70
        /*0390*/ 	.short	0x0100
        /*0392*/ 	.byte	0x06
	.zero		1


	//   ....[11]....
        /*0394*/ 	.word	0x000005c0
        /*0398*/ 	.word	0x000000ff
        /*039c*/ 	.word	0x00028c80
        /*03a0*/ 	.short	0x0100
        /*03a2*/ 	.byte	0x06
	.zero		1


	//   ....[12]....
        /*03a4*/ 	.word	0x000005d0
        /*03a8*/ 	.word	0x000000ff
        /*03ac*/ 	.word	0x00028c78
        /*03b0*/ 	.short	0x0100
        /*03b2*/ 	.byte	0x06
	.zero		1


	//   ....[13]....
        /*03b4*/ 	.word	0x000005e0
        /*03b8*/ 	.word	0x000000ff
        /*03bc*/ 	.word	0x00028c88
        /*03c0*/ 	.short	0x0100
        /*03c2*/ 	.byte	0x06
	.zero		1


	//   ....[14]....
        /*03c4*/ 	.word	0x00000710
        /*03c8*/ 	.word	0x000000ff
        /*03cc*/ 	.word	0x00028c90
        /*03d0*/ 	.short	0x0100
        /*03d2*/ 	.byte	0x08
	.zero		1


	//   ....[15]....
        /*03d4*/ 	.word	0x00000720
        /*03d8*/ 	.word	0x000000ff
        /*03dc*/ 	.word	0x00028ca0
        /*03e0*/ 	.short	0x0100
        /*03e2*/ 	.byte	0x08
	.zero		1


	//   ....[16]....
        /*03e4*/ 	.word	0x00000730
        /*03e8*/ 	.word	0x000000ff
        /*03ec*/ 	.word	0x00028c98
        /*03f0*/ 	.short	0x0100
        /*03f2*/ 	.byte	0x08
	.zero		1


	//   ....[17]....
        /*03f4*/ 	.word	0x00000740
        /*03f8*/ 	.word	0x000000ff
        /*03fc*/ 	.word	0x00028ca8
        /*0400*/ 	.short	0x0100
        /*0402*/ 	.byte	0x08
	.zero		1


	//   ....[18]....
        /*0404*/ 	.word	0x00000870
        /*0408*/ 	.word	0x000000ff
        /*040c*/ 	.word	0x00028cb0
        /*0410*/ 	.short	0x0100
        /*0412*/ 	.byte	0x08
	.zero		1


	//   ....[19]....
        /*0414*/ 	.word	0x00000880
        /*0418*/ 	.word	0x000000ff
        /*041c*/ 	.word	0x00028cc0
        /*0420*/ 	.short	0x0100
        /*0422*/ 	.byte	0x08
	.zero		1


	//   ....[20]....
        /*0424*/ 	.word	0x00000890
        /*0428*/ 	.word	0x000000ff
        /*042c*/ 	.word	0x00028cb8
        /*0430*/ 	.short	0x0100
        /*0432*/ 	.byte	0x08
	.zero		1


	//   ....[21]....
        /*0434*/ 	.word	0x000008a0
        /*0438*/ 	.word	0x000000ff
        /*043c*/ 	.word	0x00028cc8
        /*0440*/ 	.short	0x0100
        /*0442*/ 	.byte	0x08
	.zero		1


	//   ....[22]....
        /*0444*/ 	.word	0x000018e0
        /*0448*/ 	.word	0x000000ff
        /*044c*/ 	.word	0x00028c50
        /*0450*/ 	.short	0x010a
        /*0452*/ 	.byte	0x05
	.zero		1


	//   ....[23]....
        /*0454*/ 	.word	0x00001bd0
        /*0458*/ 	.word	0x00000002
        /*045c*/ 	.word	0x00000000
        /*0460*/ 	.short	0x0101
        /*0462*/ 	.byte	0x3f
	.zero		1


	//   ....[24]....
        /*0464*/ 	.word	0x00002520
        /*0468*/ 	.word	0x000000ff
        /*046c*/ 	.word	0x00028c50
        /*0470*/ 	.short	0x010a
        /*0472*/ 	.byte	0x07
	.zero		1


	//   ....[25]....
        /*0474*/ 	.word	0x00002560
        /*0478*/ 	.word	0x000000ff
        /*047c*/ 	.word	0x00028c50
        /*0480*/ 	.short	0x010a
        /*0482*/ 	.byte	0x07
	.zero		1


	//   ....[26]....
        /*0484*/ 	.word	0x00002730
        /*0488*/ 	.word	0x00000002
        /*048c*/ 	.word	0x00000000
        /*0490*/ 	.short	0x0101
        /*0492*/ 	.byte	0x3f
	.zero		1


	//   ....[27]....
        /*0494*/ 	.word	0x00003e20
        /*0498*/ 	.word	0x000000ff
        /*049c*/ 	.word	0x00028c00
        /*04a0*/ 	.short	0x010a
        /*04a2*/ 	.byte	0x25
	.zero		1


	//   ....[28]....
        /*04a4*/ 	.word	0x00003fb0
        /*04a8*/ 	.word	0x000000ff
        /*04ac*/ 	.word	0x00028c30
        /*04b0*/ 	.short	0x010a
        /*04b2*/ 	.byte	0x25
	.zero		1


	//   ....[29]....
        /*04b4*/ 	.word	0x00004020
        /*04b8*/ 	.word	0x000000ff
        /*04bc*/ 	.word	0x00028c30
        /*04c0*/ 	.short	0x010a
        /*04c2*/ 	.byte	0x25
	.zero		1


	//   ....[30]....
        /*04c4*/ 	.word	0x000044a0
        /*04c8*/ 	.word	0x00000005
        /*04cc*/ 	.word	0x00000000
        /*04d0*/ 	.short	0x0101
        /*04d2*/ 	.byte	0x3f
	.zero		1


	//   ....[31]....
        /*04d4*/ 	.word	0x00005dd0
        /*04d8*/ 	.word	0x000000ff
        /*04dc*/ 	.word	0x00028c50
        /*04e0*/ 	.short	0x010a
        /*04e2*/ 	.byte	0x25
	.zero		1


	//   ....[32]....
        /*04e4*/ 	.word	0x00005e10
        /*04e8*/ 	.word	0x000000ff
        /*04ec*/ 	.word	0x00028c50
        /*04f0*/ 	.short	0x010a
        /*04f2*/ 	.byte	0x25
	.zero		1


	//   ....[33]....
        /*04f4*/ 	.word	0x000060f0
        /*04f8*/ 	.word	0x0000000d
        /*04fc*/ 	.word	0x00000000
        /*0500*/ 	.short	0x0101
        /*0502*/ 	.byte	0x3f
	.zero		1


	//   ....[34]....
        /*0504*/ 	.word	0x000063d0
        /*0508*/ 	.word	0x000000ff
        /*050c*/ 	.word	0x00028c30
        /*0510*/ 	.short	0x010a
        /*0512*/ 	.byte	0x1f
	.zero		1


	//   ....[35]....
        /*0514*/ 	.word	0x00006410
        /*0518*/ 	.word	0x000000ff
        /*051c*/ 	.word	0x00028c30
        /*0520*/ 	.short	0x010a
        /*0522*/ 	.byte	0x1f
	.zero		1


	//   ....[36]....
        /*0524*/ 	.word	0x000066e0
        /*0528*/ 	.word	0x0000000f
        /*052c*/ 	.word	0x00000000
        /*0530*/ 	.short	0x0101
        /*0532*/ 	.byte	0x3f
	.zero		1


	//   ....[37]....
        /*0534*/ 	.word	0x000083c0
        /*0538*/ 	.word	0x000000ff
        /*053c*/ 	.word	0x00028c50
        /*0540*/ 	.short	0x010a
        /*0542*/ 	.byte	0x1f
	.zero		1


	//   ....[38]....
        /*0544*/ 	.word	0x00008400
        /*0548*/ 	.word	0x000000ff
        /*054c*/ 	.word	0x00028c50
        /*0550*/ 	.short	0x010a
        /*0552*/ 	.byte	0x1f
	.zero		1


	//   ....[39]....
        /*0554*/ 	.word	0x000086a0
        /*0558*/ 	.word	0x0000000e
        /*055c*/ 	.word	0x00000000
        /*0560*/ 	.short	0x0101
        /*0562*/ 	.byte	0x3f
	.zero		1


	//   ....[40]....
        /*0564*/ 	.word	0x00008ab0
        /*0568*/ 	.word	0x000000ff
        /*056c*/ 	.word	0x00028c30
        /*0570*/ 	.short	0x010a
        /*0572*/ 	.byte	0x1c
	.zero		1


	//   ....[41]....
        /*0574*/ 	.word	0x00008af0
        /*0578*/ 	.word	0x000000ff
        /*057c*/ 	.word	0x00028c30
        /*0580*/ 	.short	0x010a
        /*0582*/ 	.byte	0x1c
	.zero		1


	//   ....[42]....
        /*0584*/ 	.word	0x000095c0
        /*0588*/ 	.word	0x0000009a
        /*058c*/ 	.word	0x00000000
        /*0590*/ 	.short	0x0101
        /*0592*/ 	.byte	0x3f
	.zero		1


	//   ....[43]....
        /*0594*/ 	.word	0x00009f70
        /*0598*/ 	.word	0x000000ff
        /*059c*/ 	.word	0x00028c50
        /*05a0*/ 	.short	0x010a
        /*05a2*/ 	.byte	0x1c
	.zero		1


	//   ....[44]....
        /*05a4*/ 	.word	0x00009fb0
        /*05a8*/ 	.word	0x000000ff
        /*05ac*/ 	.word	0x00028c50
        /*05b0*/ 	.short	0x010a
        /*05b2*/ 	.byte	0x1c
	.zero		1


	//   ....[45]....
        /*05b4*/ 	.word	0x0000a220
        /*05b8*/ 	.word	0x0000000d
        /*05bc*/ 	.word	0x00000000
        /*05c0*/ 	.short	0x0101
        /*05c2*/ 	.byte	0x3f
	.zero		1


	//   ....[46]....
        /*05c4*/ 	.word	0x0000a3a0
        /*05c8*/ 	.word	0x000000ff
        /*05cc*/ 	.word	0x00028c30
        /*05d0*/ 	.short	0x010a
        /*05d2*/ 	.byte	0x1e
	.zero		1


	//   ....[47]....
        /*05d4*/ 	.word	0x0000a3e0
        /*05d8*/ 	.word	0x000000ff
        /*05dc*/ 	.word	0x00028c30
        /*05e0*/ 	.short	0x010a
        /*05e2*/ 	.byte	0x1e
	.zero		1


	//   ....[48]....
        /*05e4*/ 	.word	0x0000a670
        /*05e8*/ 	.word	0x00000005
        /*05ec*/ 	.word	0x00000000
        /*05f0*/ 	.short	0x0101
        /*05f2*/ 	.byte	0x3f
	.zero		1


	//   ....[49]....
        /*05f4*/ 	.word	0x0000c320
        /*05f8*/ 	.word	0x000000ff
        /*05fc*/ 	.word	0x00028c50
        /*0600*/ 	.short	0x010a
        /*0602*/ 	.byte	0x1e
	.zero		1


	//   ....[50]....
        /*0604*/ 	.word	0x0000c360
        /*0608*/ 	.word	0x000000ff
        /*060c*/ 	.word	0x00028c50
        /*0610*/ 	.short	0x010a
        /*0612*/ 	.byte	0x1e
	.zero		1


	//   ....[51]....
        /*0614*/ 	.word	0x0000c600
        /*0618*/ 	.word	0x0000000e
        /*061c*/ 	.word	0x00000000
        /*0620*/ 	.short	0x0101
        /*0622*/ 	.byte	0x3f
	.zero		1


	//   ....[52]....
        /*0624*/ 	.word	0x0000d170
        /*0628*/ 	.word	0x000000ff
        /*062c*/ 	.word	0x00000000
        /*0630*/ 	.short	0x0101
        /*0632*/ 	.byte	0x04
	.zero		1


	//   ....[53]....
        /*0634*/ 	.word	0x00010930
        /*0638*/ 	.word	0x000000ff
        /*063c*/ 	.word	0x00028c40
        /*0640*/ 	.short	0x010a
        /*0642*/ 	.byte	0x26
	.zero		1


	//   ....[54]....
        /*0644*/ 	.word	0x00011240
        /*0648*/ 	.word	0x000000ff
        /*064c*/ 	.word	0x00028c00
        /*0650*/ 	.short	0x0107
        /*0652*/ 	.byte	0x26
	.zero		1


	//   ....[55]....
        /*0654*/ 	.word	0x00011280
        /*0658*/ 	.word	0x000000ff
        /*065c*/ 	.word	0x00028c00
        /*0660*/ 	.short	0x0101
        /*0662*/ 	.byte	0x26
	.zero		1


	//   ....[56]....
        /*0664*/ 	.word	0x00011290
        /*0668*/ 	.word	0x000000ff
        /*066c*/ 	.word	0x00028c20
        /*0670*/ 	.short	0x010a
        /*0672*/ 	.byte	0x26
	.zero		1


	//   ....[57]....
        /*0674*/ 	.word	0x000112f0
        /*0678*/ 	.word	0x000000ff
        /*067c*/ 	.word	0x00028c60
        /*0680*/ 	.short	0x010a
        /*0682*/ 	.byte	0x26
	.zero		1


	//   ....[58]....
        /*0684*/ 	.word	0x00011eb0
        /*0688*/ 	.word	0x000000ff
        /*068c*/ 	.word	0x00028c48
        /*0690*/ 	.short	0x010a
        /*0692*/ 	.byte	0x26
	.zero		1


	//   ....[59]....
        /*0694*/ 	.word	0x00012080
        /*0698*/ 	.word	0x000000ff
        /*069c*/ 	.word	0x00028c68
        /*06a0*/ 	.short	0x010a
        /*06a2*/ 	.byte	0x26
	.zero		1


	//   ....[60]....
        /*06a4*/ 	.word	0x00012a30
        /*06a8*/ 	.word	0x000000ff
        /*06ac*/ 	.word	0x00028c40
        /*06b0*/ 	.short	0x010a
        /*06b2*/ 	.byte	0x26
	.zero		1


	//   ....[61]....
        /*06b4*/ 	.word	0x00012c10
        /*06b8*/ 	.word	0x000000ff
        /*06bc*/ 	.word	0x00028c60
        /*06c0*/ 	.short	0x010a
        /*06c2*/ 	.byte	0x26
	.zero		1


	//   ....[62]....
        /*06c4*/ 	.word	0x000135f0
        /*06c8*/ 	.word	0x000000ff
        /*06cc*/ 	.word	0x00028c48
        /*06d0*/ 	.short	0x010a
        /*06d2*/ 	.byte	0x26
	.zero		1


	//   ....[63]....
        /*06d4*/ 	.word	0x000137d0
        /*06d8*/ 	.word	0x000000ff
        /*06dc*/ 	.word	0x00028c68
        /*06e0*/ 	.short	0x010a
        /*06e2*/ 	.byte	0x26
	.zero		1


	//   ....[64]....
        /*06e4*/ 	.word	0x00013ff0
        /*06e8*/ 	.word	0x00000002
        /*06ec*/ 	.word	0x00028c20
        /*06f0*/ 	.short	0x010a
        /*06f2*/ 	.byte	0x3f
	.zero		1


	//   ....[65]....
        /*06f4*/ 	.word	0x00014170
        /*06f8*/ 	.word	0x00000007
        /*06fc*/ 	.word	0x00000000
        /*0700*/ 	.short	0x010a
        /*0702*/ 	.byte	0x3f
	.zero		1


	//   ....[66]....
        /*0704*/ 	.word	0x000141e0
        /*0708*/ 	.word	0x00000005
        /*070c*/ 	.word	0x00000000
        /*0710*/ 	.short	0x010a
        /*0712*/ 	.byte	0x3f
	.zero		1


	//   ....[67]....
        /*0714*/ 	.word	0x00014240
        /*0718*/ 	.word	0x00000005
        /*071c*/ 	.word	0x00000000
        /*0720*/ 	.short	0x010a
        /*0722*/ 	.byte	0x3f
	.zero		1


	//   ....[68]....
        /*0724*/ 	.word	0x00014270
        /*0728*/ 	.word	0x00000003
        /*072c*/ 	.word	0x00000000
        /*0730*/ 	.short	0x010a
        /*0732*/ 	.byte	0x3f
	.zero		1


	//   ....[69]....
        /*0734*/ 	.word	0x000142e0
        /*0738*/ 	.word	0x00000005
        /*073c*/ 	.word	0x00028c50
        /*0740*/ 	.short	0x010a
        /*0742*/ 	.byte	0x3f
	.zero		1


	//   ....[70]....
        /*0744*/ 	.word	0x00014340
        /*0748*/ 	.word	0x00000005
        /*074c*/ 	.word	0x00028c50
        /*0750*/ 	.short	0x010a
        /*0752*/ 	.byte	0x3f
	.zero		1


	//   ....[71]....
        /*0754*/ 	.word	0x000143a0
        /*0758*/ 	.word	0x00000009
        /*075c*/ 	.word	0x00028c00
        /*0760*/ 	.short	0x010a
        /*0762*/ 	.byte	0x3f
	.zero		1


	//   ....[72]....
        /*0764*/ 	.word	0x00014400
        /*0768*/ 	.word	0x00000005
        /*076c*/ 	.word	0x00028c30
        /*0770*/ 	.short	0x010a
        /*0772*/ 	.byte	0x3f
	.zero		1


	//   ....[73]....
        /*0774*/ 	.word	0x00014450
        /*0778*/ 	.word	0x0000000d
        /*077c*/ 	.word	0x00028c50
        /*0780*/ 	.short	0x010a
        /*0782*/ 	.byte	0x3f
	.zero		1


	//   ....[74]....
        /*0784*/ 	.word	0x000144b0
        /*0788*/ 	.word	0x0000000e
        /*078c*/ 	.word	0x00028c30
        /*0790*/ 	.short	0x010a
        /*0792*/ 	.byte	0x3f
	.zero		1


	//   ....[75]....
        /*0794*/ 	.word	0x00014500
        /*0798*/ 	.word	0x0000000e
        /*079c*/ 	.word	0x00028c50
        /*07a0*/ 	.short	0x010a
        /*07a2*/ 	.byte	0x3f
	.zero		1


	//   ....[76]....
        /*07a4*/ 	.word	0x00014560
        /*07a8*/ 	.word	0x00000006
        /*07ac*/ 	.word	0x00028c30
        /*07b0*/ 	.short	0x010a
        /*07b2*/ 	.byte	0x3f
	.zero		1


	//   ....[77]....
        /*07b4*/ 	.word	0x000145b0
        /*07b8*/ 	.word	0x000000b8
        /*07bc*/ 	.word	0x00028c50
        /*07c0*/ 	.short	0x010a
        /*07c2*/ 	.byte	0x3f
	.zero		1


	//   ....[78]....
        /*07c4*/ 	.word	0x00014610
        /*07c8*/ 	.word	0x00000006
        /*07cc*/ 	.word	0x00028c30
        /*07d0*/ 	.short	0x010a
        /*07d2*/ 	.byte	0x3f
	.zero		1


	//   ....[79]....
        /*07d4*/ 	.word	0x00014660
        /*07d8*/ 	.word	0x0000000e
        /*07dc*/ 	.word	0x00028c50
        /*07e0*/ 	.short	0x010a
        /*07e2*/ 	.byte	0x3f
	.zero		1


	//   ....[80]....
        /*07e4*/ 	.word	0x000147c0
        /*07e8*/ 	.word	0x00000003
        /*07ec*/ 	.word	0x00028c40
        /*07f0*/ 	.short	0x010a
        /*07f2*/ 	.byte	0x3f
	.zero		1


	//   ....[81]....
        /*07f4*/ 	.word	0x00014ce0
        /*07f8*/ 	.word	0x00000003
        /*07fc*/ 	.word	0x00028c20
        /*0800*/ 	.short	0x010a
        /*0802*/ 	.byte	0x3f
	.zero		1


	//   ....[82]....
        /*0804*/ 	.word	0x00014d40
        /*0808*/ 	.word	0x00000003
        /*080c*/ 	.word	0x00028c60
        /*0810*/ 	.short	0x010a
        /*0812*/ 	.byte	0x3f
	.zero		1


	//   ....[83]....
        /*0814*/ 	.word	0x00014da0
        /*0818*/ 	.word	0x00000003
        /*081c*/ 	.word	0x00028c48
        /*0820*/ 	.short	0x010a
        /*0822*/ 	.byte	0x3f
	.zero		1


	//   ....[84]....
        /*0824*/ 	.word	0x00014e00
        /*0828*/ 	.word	0x00000003
        /*082c*/ 	.word	0x00028c68
        /*0830*/ 	.short	0x010a
        /*0832*/ 	.byte	0x3f
	.zero		1


	//   ....[85]....
        /*0834*/ 	.word	0x00014e60
        /*0838*/ 	.word	0x00000003
        /*083c*/ 	.word	0x00028c40
        /*0840*/ 	.short	0x010a
        /*0842*/ 	.byte	0x3f
	.zero		1


	//   ....[86]....
        /*0844*/ 	.word	0x00014ec0
        /*0848*/ 	.word	0x00000003
        /*084c*/ 	.word	0x00028c60
        /*0850*/ 	.short	0x010a
        /*0852*/ 	.byte	0x3f
	.zero		1


	//   ....[87]....
        /*0854*/ 	.word	0x00014f20
        /*0858*/ 	.word	0x00000003
        /*085c*/ 	.word	0x00028c48
        /*0860*/ 	.short	0x010a
        /*0862*/ 	.byte	0x3f
	.zero		1


	//   ....[88]....
        /*0864*/ 	.word	0x00014f80
        /*0868*/ 	.word	0x00000003
        /*086c*/ 	.word	0x00028c68
        /*0870*/ 	.short	0x010a
        /*0872*/ 	.byte	0x3f
	.zero		1


	//   ....[89]....
        /*0874*/ 	.word	0x00014fd0
        /*0878*/ 	.word	0x00000002
        /*087c*/ 	.word	0x00028c20
        /*0880*/ 	.short	0x010a
        /*0882*/ 	.byte	0x3f
	.zero		1


	//   ....[90]....
        /*0884*/ 	.word	0x00015170
        /*0888*/ 	.word	0x00000007
        /*088c*/ 	.word	0x00000000
        /*0890*/ 	.short	0x010a
        /*0892*/ 	.byte	0x3f
	.zero		1


	//   ....[91]....
        /*0894*/ 	.word	0x000151c0
        /*0898*/ 	.word	0x00000005
        /*089c*/ 	.word	0x00000000
        /*08a0*/ 	.short	0x010a
        /*08a2*/ 	.byte	0x3f
	.zero		1


	//   ....[92]....
        /*08a4*/ 	.word	0x00015210
        /*08a8*/ 	.word	0x00000005
        /*08ac*/ 	.word	0x00000000
        /*08b0*/ 	.short	0x010a
        /*08b2*/ 	.byte	0x3f
	.zero		1


	//----- nvinfo : EIATTR_NUM_MBARRIERS
	.align		4
.L_769:
        /*08b4*/ 	.byte	0x03, 0x38
        /*08b6*/ 	.short	0x0016


	//----- nvinfo : EIATTR_EXIT_INSTR_OFFSETS
	.align		4
        /*08b8*/ 	.byte	0x04, 0x1c
        /*08ba*/ 	.short	(.L_771 - .L_770)


	//   ....[0]....
.L_770:
        /*08bc*/ 	.word	0x000142c0


	//----- nvinfo : EIATTR_MAX_THREADS
	.align		4
.L_771:
        /*08c0*/ 	.byte	0x04, 0x05
        /*08c2*/ 	.short	(.L_773 - .L_772)
.L_772:
        /*08c4*/ 	.word	0x00000180
        /*08c8*/ 	.word	0x00000001
        /*08cc*/ 	.word	0x00000001


	//----- nvinfo : EIATTR_CRS_STACK_SIZE
	.align		4
.L_773:
        /*08d0*/ 	.byte	0x04, 0x1e
        /*08d2*/ 	.short	(.L_775 - .L_774)
.L_774:
        /*08d4*/ 	.word	0x00000000


	//----- nvinfo : EIATTR_CBANK_PARAM_SIZE
	.align		4
.L_775:
        /*08d8*/ 	.byte	0x03, 0x19
        /*08da*/ 	.short	0x0a70


	//----- nvinfo : EIATTR_PARAM_CBANK
	.align		4
        /*08dc*/ 	.byte	0x04, 0x0a
        /*08de*/ 	.short	(.L_777 - .L_776)
	.align		4
.L_776:
        /*08e0*/ 	.word	index@(.nv.constant0._ZN7cutlass13device_kernelIN5flash11enable_sm90INS1_16FlashAttnFwdSm90INS1_25CollectiveMainloopFwdSm90ILi2EN4cute5tupleIJNS5_1CILi1EEES8_S8_EEENS6_IJNS7_ILi64EEESA_SA_EEELi512ENS_10bfloat16_tEfNS_4arch4Sm90ELb0ELb1ELb0ELb0ELb0ELb0ELb0ELb0ELb0ELb1ELb1ELb0EEENS1_21CollectiveEpilogueFwdINS6_IJSA_NS7_ILi512EEESA_EEES9_SC_SE_Li256ELb0ELb1ELb1ELb0EEENS1_19SingleTileSchedulerILb0ELb1ELb1ELi64EEEEEEEEEvNT_6ParamsE)
        /*08e4*/ 	.short	0x0210
        /*08e6*/ 	.short	0x0a70


	//----- nvinfo : EIATTR_SW_WAR
	.align		4
.L_777:
        /*08e8*/ 	.byte	0x04, 0x36
        /*08ea*/ 	.short	(.L_779 - .L_778)
.L_778:
        /*08ec*/ 	.word	0x00000008
.L_779:


//--------------------- .nv.info._ZN7cutlass13device_kernelIN5flash11enable_sm90INS1_16FlashAttnFwdSm90INS1_25CollectiveMainloopFwdSm90ILi2EN4cute5tupleIJNS5_1CILi1EEES8_S8_EEENS6_IJNS7_ILi64EEESA_SA_EEELi512ENS_10bfloat16_tEfNS_4arch4Sm90ELb0ELb1ELb0ELb0ELb0ELb0ELb1ELb0ELb0ELb1ELb1ELb0EEENS1_21CollectiveEpilogueFwdINS6_IJSA_NS7_ILi512EEESA_EEES9_SC_SE_Li256ELb0ELb1ELb1ELb0EEENS1_19SingleTileSchedulerILb0ELb1ELb1ELi64EEEEEEEEEvNT_6ParamsE --------------------------
	.section	.nv.info._ZN7cutlass13device_kernelIN5flash11enable_sm90INS1_16FlashAttnFwdSm90INS1_25CollectiveMainloopFwdSm90ILi2EN4cute5tupleIJNS5_1CILi1EEES8_S8_EEENS6_IJNS7_ILi64EEESA_SA_EEELi512ENS_10bfloat16_tEfNS_4arch4Sm90ELb0ELb1ELb0ELb0ELb0ELb0ELb1ELb0ELb0ELb1ELb1ELb0EEENS1_21CollectiveEpilogueFwdINS6_IJSA_NS7_ILi512EEESA_EEES9_SC_SE_Li256ELb0ELb1ELb1ELb0EEENS1_19SingleTileSchedulerILb0ELb1ELb1ELi64EEEEEEEEEvNT_6ParamsE,"",@"SHT_CUDA_INFO"
	.sectionflags	@""
	.align	4


	//----- nvinfo : EIATTR_CUDA_API_VERSION
	.align		4
        /*0000*/ 	.byte	0x04, 0x37
        /*0002*/ 	.short	(.L_781 - .L_780)
.L_780:
        /*0004*/ 	.word	0x00000082


	//----- nvinfo : EIATTR_KPARAM_INFO
	.align		4
.L_781:
        /*0008*/ 	.byte	0x04, 0x17
        /*000a*/ 	.short	(.L_783 - .L_782)
.L_782:
        /*000c*/ 	.word	0x00000000
        /*0010*/ 	.short	0x0000
        /*0012*/ 	.short	0x0070
        /*0014*/ 	.byte	0x00, 0xf0, 0x01, 0x2c


	//----- nvinfo : EIATTR_SPARSE_MMA_MASK
	.align		4
.L_783:
        /*0018*/ 	.byte	0x03, 0x50
        /*001a*/ 	.short	0x0000


	//----- nvinfo : EIATTR_MAXREG_COUNT
	.align		4
        /*001c*/ 	.byte	0x03, 0x1b
        /*001e*/ 	.short	0x00a8


	//----- nvinfo : EIATTR_NUM_BARRIERS
	.align		4
        /*0020*/ 	.byte	0x02, 0x4c
        /*0022*/ 	.byte	0x10
	.zero		1


	//----- nvinfo : EIATTR_EXTERNS
	.align		4
        /*0024*/ 	.byte	0x04, 0x0f
        /*0026*/ 	.short	(.L_785 - .L_784)


	//   ....[0]....
	.align		4
.L_784:
        /*0028*/ 	.word	index@(__assertfail)


	//----- nvinfo : EIATTR_ANNOTATIONS
	.align		4
.L_785:
        /*002c*/ 	.byte	0x04, 0x55
        /*002e*/ 	.short	(.L_787 - .L_786)


	//   ....[0]....
.L_786:
        /* <DEDUP_REMOVED lines=18> */


	//----- nvinfo : EIATTR_MERCURY_ISA_VERSION
	.align		4
.L_787:
        /*0138*/ 	.byte	0x03, 0x5f
        /*013a*/ 	.short	0x0101


	//----- nvinfo : EIATTR_INT_WARP_WIDE_INSTR_OFFSETS
	.align		4
        /*013c*/ 	.byte	0x04, 0x31
        /*013e*/ 	.short	(.L_789 - .L_788)


	//   ....[0]....
.L_788:
        /*0140*/ 	.word	0x00000130


	//   ....[1]....
        /*0144*/ 	.word	0x00000170


	//   ....[2]....
        /*0148*/ 	.word	0x000001e0


	//   ....[3]....
        /*014c*/ 	.word	0x000001f0


	//----- nvinfo : EIATTR_COOP_GROUP_MASK_REGIDS
	.align		4
.L_789:
        /*0150*/ 	.byte	0x04, 0x29
        /*0152*/ 	.short	(.L_791 - .L_790)


	//   ....[0]....
.L_790:
        /*0154*/ 	.word	0xffffffff


	//   ....[1]....
        /*0158*/ 	.word	0xffffffff


	//   ....[2]....
        /*015c*/ 	.word	0xffffffff


	//   ....[3]....
        /*0160*/ 	.word	0xffffffff


	//   ....[4]....
        /*0164*/ 	.word	0xffffffff


	//   ....[5]....
        /*0168*/ 	.word	0xffffffff


	//   ....[6]....
        /*016c*/ 	.word	0xffffffff


	//   ....[7]....
        /*0170*/ 	.word	0xffffffff


	//   ....[8]....
        /*0174*/ 	.word	0xffffffff


	//   ....[9]....
        /*0178*/ 	.word	0xffffffff


	//   ....[10]....
        /*017c*/ 	.word	0xffffffff


	//   ....[11]....
        /*0180*/ 	.word	0xffffffff


	//   ....[12]....
        /*0184*/ 	.word	0xffffffff


	//   ....[13]....
        /*0188*/ 	.word	0xffffffff


	//   ....[14]....
        /*018c*/ 	.word	0xffffffff


	//   ....[15]....
        /*0190*/ 	.word	0xffffffff


	//   ....[16]....
        /*0194*/ 	.word	0xffffffff


	//   ....[17]....
        /*0198*/ 	.word	0xffffffff


	//   ....[18]....
        /*019c*/ 	.word	0xffffffff


	//   ....[19]....
        /*01a0*/ 	.word	0xffffffff


	//   ....[20]....
        /*01a4*/ 	.word	0xffffffff


	//   ....[21]....
        /*01a8*/ 	.word	0xffffffff


	//   ....[22]....
        /*01ac*/ 	.word	0xffffffff


	//   ....[23]....
        /*01b0*/ 	.word	0xffffffff


	//   ....[24]....
        /*01b4*/ 	.word	0xffffffff


	//   ....[25]....
        /*01b8*/ 	.word	0xffffffff


	//   ....[26]....
        /*01bc*/ 	.word	0xffffffff


	//   ....[27]....
        /*01c0*/ 	.word	0xffffffff


	//   ....[28]....
        /*01c4*/ 	.word	0xffffffff


	//   ....[29]....
        /*01c8*/ 	.word	0xffffffff


	//   ....[30]....
        /*01cc*/ 	.word	0xffffffff


	//   ....[31]....
        /*01d0*/ 	.word	0xffffffff


	//   ....[32]....
        /*01d4*/ 	.word	0xffffffff


	//   ....[33]....
        /*01d8*/ 	.word	0xffffffff


	//   ....[34]....
        /*01dc*/ 	.word	0xffffffff


	//   ....[35]....
        /*01e0*/ 	.word	0xffffffff


	//   ....[36]....
        /*01e4*/ 	.word	0xffffffff


	//   ....[37]....
        /*01e8*/ 	.word	0xffffffff


	//   ....[38]....
        /*01ec*/ 	.word	0xffffffff


	//   ....[39]....
        /*01f0*/ 	.word	0xffffffff


	//   ....[40]....
        /*01f4*/ 	.word	0xffffffff


	//   ....[41]....
        /*01f8*/ 	.word	0xffffffff


	//   ....[42]....
        /*01fc*/ 	.word	0xffffffff


	//   ....[43]....
        /*0200*/ 	.word	0xffffffff


	//   ....[44]....
        /*0204*/ 	.word	0xffffffff


	//   ....[45]....
        /*0208*/ 	.word	0xffffffff


	//   ....[46]....
        /*020c*/ 	.word	0xffffffff


	//   ....[47]....
        /*0210*/ 	.word	0xffffffff


	//   ....[48]....
        /*0214*/ 	.word	0xffffffff


	//   ....[49]....
        /*0218*/ 	.word	0xffffffff


	//   ....[50]....
        /*021c*/ 	.word	0xffffffff


	//   ....[51]....
        /*0220*/ 	.word	0xffffffff


	//   ....[52]....
        /*0224*/ 	.word	0xffffffff


	//   ....[53]....
        /*0228*/ 	.word	0xffffffff


	//   ....[54]....
        /*022c*/ 	.word	0xffffffff


	//   ....[55]....
        /*0230*/ 	.word	0xffffffff


	//   ....[56]....
        /*0234*/ 	.word	0xffffffff


	//   ....[57]....
        /*0238*/ 	.word	0xffffffff


	//   ....[58]....
        /*023c*/ 	.word	0xffffffff


	//   ....[59]....
        /*0240*/ 	.word	0xffffffff


	//   ....[60]....
        /*0244*/ 	.word	0xffffffff


	//   ....[61]....
        /*0248*/ 	.word	0xffffffff


	//   ....[62]....
        /*024c*/ 	.word	0xffffffff


	//   ....[63]....
        /*0250*/ 	.word	0xffffffff


	//   ....[64]....
        /*0254*/ 	.word	0xffffffff


	//   ....[65]....
        /*0258*/ 	.word	0xffffffff


	//   ....[66]....
        /*025c*/ 	.word	0xffffffff


	//   ....[67]....
        /*0260*/ 	.word	0xffffffff


	//   ....[68]....
        /*0264*/ 	.word	0xffffffff


	//   ....[69]....
        /*0268*/ 	.word	0xffffffff


	//   ....[70]....
        /*026c*/ 	.word	0xffffffff


	//   ....[71]....
        /*0270*/ 	.word	0x0500000f


	//   ....[72]....
        /*0274*/ 	.word	0x0500000f


	//   ....[73]....
        /*0278*/ 	.word	0x0500000f


	//   ....[74]....
        /*027c*/ 	.word	0x0500000f


	//   ....[75]....
        /*0280*/ 	.word	0x0500000f


	//   ....[76]....
        /*0284*/ 	.word	0x0500000f


	//   ....[77]....
        /*0288*/ 	.word	0x0500000f


	//   ....[78]....
        /*028c*/ 	.word	0x0500000f


	//   ....[79]....
        /*0290*/ 	.word	0x0500000f


	//   ....[80]....
        /*0294*/ 	.word	0x0500000f


	//   ....[81]....
        /*0298*/ 	.word	0x0500000f


	//   ....[82]....
        /*029c*/ 	.word	0x0500000f


	//   ....[83]....
        /*02a0*/ 	.word	0x0500000f


	//   ....[84]....
        /*02a4*/ 	.word	0x0500000f


	//   ....[85]....
        /*02a8*/ 	.word	0x0500000f


	//   ....[86]....
        /*02ac*/ 	.word	0x0500000f


	//   ....[87]....
        /*02b0*/ 	.word	0x0500000f


	//   ....[88]....
        /*02b4*/ 	.word	0x0500000f


	//----- nvinfo : EIATTR_COOP_GROUP_INSTR_OFFSETS
	.align		4
.L_791:
        /*02b8*/ 	.byte	0x04, 0x28
        /*02ba*/ 	.short	(.L_793 - .L_792)


	//   ....[0]....
.L_792:
        /*02bc*/ 	.word	0x00000070


	//   ....[1]....
        /*02c0*/ 	.word	0x00000140


	//   ....[2]....
        /*02c4*/ 	.word	0x00000190


	//   ....[3]....
        /*02c8*/ 	.word	0x000003a0


	//   ....[4]....
        /*02cc*/ 	.word	0x00000500


	//   ....[5]....
        /*02d0*/ 	.word	0x00000620


	//   ....[6]....
        /*02d4*/ 	.word	0x00000780


	//   ....[7]....
        /*02d8*/ 	.word	0x00001810


	//   ....[8]....
        /*02dc*/ 	.word	0x00003b20


	//   ....[9]....
        /*02e0*/ 	.word	0x00004c60


	//   ....[10]....
        /*02e4*/ 	.word	0x00005b30


	//   ....[11]....
        /*02e8*/ 	.word	0x00005dc0


	//   ....[12]....
        /*02ec*/ 	.word	0x00006840


	//   ....[13]....
        /*02f0*/ 	.word	0x00006870


	//   ....[14]....
        /*02f4*/ 	.word	0x00006a70


	//   ....[15]....
        /*02f8*/ 	.word	0x00006b00


	//   ....[16]....
        /*02fc*/ 	.word	0x000074d0


	//   ....[17]....
        /*0300*/ 	.word	0x00008030


	//   ....[18]....
        /*0304*/ 	.word	0x00008df0


	//   ....[19]....
        /*0308*/ 	.word	0x00009110


	//   ....[20]....
        /*030c*/ 	.word	0x00009850


	//   ....[21]....
        /*0310*/ 	.word	0x00009920


	//   ....[22]....
        /*0314*/ 	.word	0x00009d40


	//   ....[23]....
        /*0318*/ 	.word	0x00009de0


	//   ....[24]....
        /*031c*/ 	.word	0x0000ae80


	//   ....[25]....
        /*0320*/ 	.word	0x0000b9f0


	//   ....[26]....
        /*0324*/ 	.word	0x0000c8d0


	//   ....[27]....
        /*0328*/ 	.word	0x0000c900


	//   ....[28]....
        /*032c*/ 	.word	0x0000cbf0


	//   ....[29]....
        /*0330*/ 	.word	0x0000cdc0


	//   ....[30]....
        /*0334*/ 	.word	0x0000dcb0


	//   ....[31]....
        /*0338*/ 	.word	0x0000e520


	//   ....[32]....
        /*033c*/ 	.word	0x0000f330


	//   ....[33]....
        /*0340*/ 	.word	0x0000f660


	//   ....[34]....
        /*0344*/ 	.word	0x0000fcc0


	//   ....[35]....
        /*0348*/ 	.word	0x0000fda0


	//   ....[36]....
        /*034c*/ 	.word	0x000100b0


	//   ....[37]....
        /*0350*/ 	.word	0x00010200


	//   ....[38]....
        /*0354*/ 	.word	0x00011320


	//   ....[39]....
        /*0358*/ 	.word	0x00011360


	//   ....[40]....
        /*035c*/ 	.word	0x000113b0


	//   ....[41]....
        /*0360*/ 	.word	0x000113d0


	//   ....[42]....
        /*0364*/ 	.word	0x000113f0


	//   ....[43]....
        /*0368*/ 	.word	0x00011eb0


	//   ....[44]....
        /*036c*/ 	.word	0x000123e0


	//   ....[45]....
        /*0370*/ 	.word	0x00012410


	//   ....[46]....
        /*0374*/ 	.word	0x00012430


	//   ....[47]....
        /*0378*/ 	.word	0x00012440


	//   ....[48]....
        /*037c*/ 	.word	0x000128e0


	//   ....[49]....
        /*0380*/ 	.word	0x00012910


	//   ....[50]....
        /*0384*/ 	.word	0x00013580


	//   ....[51]....
        /*0388*/ 	.word	0x000135a0


	//   ....[52]....
        /*038c*/ 	.word	0x00014640


	//   ....[53]....
        /*0390*/ 	.word	0x00015520


	//   ....[54]....
        /*0394*/ 	.word	0x00015e10


	//   ....[55]....
        /*0398*/ 	.word	0x00015e50


	//   ....[56]....
        /*039c*/ 	.word	0x00015f60


	//   ....[57]....
        /*03a0*/ 	.word	0x00015f80


	//   ....[58]....
        /*03a4*/ 	.word	0x00016000


	//   ....[59]....
        /*03a8*/ 	.word	0x00016020


	//   ....[60]....
        /*03ac*/ 	.word	0x00016030


	//   ....[61]....
        /*03b0*/ 	.word	0x00016040


	//   ....[62]....
        /*03b4*/ 	.word	0x00016990


	//   ....[63]....
        /*03b8*/ 	.word	0x000169b0


	//   ....[64]....
        /*03bc*/ 	.word	0x000169d0


	//   ....[65]....
        /*03c0*/ 	.word	0x00016af0


	//   ....[66]....
        /*03c4*/ 	.word	0x00016ca0


	//   ....[67]....
        /*03c8*/ 	.word	0x00016cd0


	//   ....[68]....
        /*03cc*/ 	.word	0x00016e20


	//   ....[69]....
        /*03d0*/ 	.word	0x00016e30


	//   ....[70]....
        /*03d4*/ 	.word	0x00019ef0


	//   ....[71]....
        /*03d8*/ 	.word	0x0001a4f0


	//   ....[72]....
        /*03dc*/ 	.word	0x0001a660


	//   ....[73]....
        /*03e0*/ 	.word	0x0001a6c0


	//   ....[74]....
        /*03e4*/ 	.word	0x0001a840


	//   ....[75]....
        /*03e8*/ 	.word	0x0001a8b0


	//   ....[76]....
        /*03ec*/ 	.word	0x0001a9c0


	//   ....[77]....
        /*03f0*/ 	.word	0x0001aa20


	//   ....[78]....
        /*03f4*/ 	.word	0x0001ab20


	//   ....[79]....
        /*03f8*/ 	.word	0x0001ab70


	//   ....[80]....
        /*03fc*/ 	.word	0x0001ac10


	//   ....[81]....
        /*0400*/ 	.word	0x0001ad30


	//   ....[82]....
        /*0404*/ 	.word	0x0001b040


	//   ....[83]....
        /*0408*/ 	.word	0x0001b090


	//   ....[84]....
        /*040c*/ 	.word	0x0001b280


	//   ....[85]....
        /*0410*/ 	.word	0x0001b2d0


	//   ....[86]....
        /*0414*/ 	.word	0x0001b500


	//   ....[87]....
        /*0418*/ 	.word	0x0001b550


	//   ....[88]....
        /*041c*/ 	.word	0x0001b960


	//----- nvinfo : EIATTR_REG_RECONFIG
	.align		4
.L_793:
        /*0420*/ 	.byte	0x01, 0x54
	.zero		2


	//----- nvinfo : EIATTR_SYSCALL_OFFSETS
	.align		4
        /*0424*/ 	.byte	0x04, 0x46
        /*0426*/ 	.short	(.L_795 - .L_794)


	//   ....[0]....
.L_794:
        /*0428*/ 	.word	0x00003ce0


	//   ....[1]....
        /*042c*/ 	.word	0x000151a0


	//   ....[2]....
        /*0430*/ 	.word	0x000152e0


	//   ....[3]....
        /*0434*/ 	.word	0x000153d0


	//   ....[4]....
        /*0438*/ 	.word	0x00015aa0


	//   ....[5]....
        /*043c*/ 	.word	0x00016360


	//----- nvinfo : EIATTR_MBARRIER_INSTR_OFFSETS
	.align		4
.L_795:
        /*0440*/ 	.byte	0x04, 0x39
        /*0442*/ 	.short	(.L_797 - .L_796)


	//   ....[0]....
.L_796:
        /*0444*/ 	.word	0x00000280
        /*0448*/ 	.word	0x000000ff
        /*044c*/ 	.word	0x00038800
        /*0450*/ 	.short	0x0100
        /*0452*/ 	.byte	0x08
	.zero		1


	//   ....[1]....
        /*0454*/ 	.word	0x00000290
        /*0458*/ 	.word	0x000000ff
        /*045c*/ 	.word	0x00038810
        /*0460*/ 	.short	0x0100
        /*0462*/ 	.byte	0x08
	.zero		1


	//   ....[2]....
        /*0464*/ 	.word	0x000002a0
        /*0468*/ 	.word	0x000000ff
        /*046c*/ 	.word	0x00038820
        /*0470*/ 	.short	0x0100
        /*0472*/ 	.byte	0x08
	.zero		1


	//   ....[3]....
        /*0474*/ 	.word	0x00000350
        /*0478*/ 	.word	0x000000ff
        /*047c*/ 	.word	0x00038830
        /*0480*/ 	.short	0x0100
        /*0482*/ 	.byte	0x06
	.zero		1


	//   ....[4]....
        /*0484*/ 	.word	0x00000360
        /*0488*/ 	.word	0x000000ff
        /*048c*/ 	.word	0x00038840
        /*0490*/ 	.short	0x0100
        /*0492*/ 	.byte	0x06
	.zero		1


	//   ....[5]....
        /*0494*/ 	.word	0x00000370
        /*0498*/ 	.word	0x000000ff
        /*049c*/ 	.word	0x00038838
        /*04a0*/ 	.short	0x0100
        /*04a2*/ 	.byte	0x06
	.zero		1


	//   ....[6]....
        /*04a4*/ 	.word	0x00000380
        /*04a8*/ 	.word	0x000000ff
        /*04ac*/ 	.word	0x00038848
        /*04b0*/ 	.short	0x0100
        /*04b2*/ 	.byte	0x06
	.zero		1


	//   ....[7]....
        /*04b4*/ 	.word	0x000004b0
        /*04b8*/ 	.word	0x000000ff
        /*04bc*/ 	.word	0x00038850
        /*04c0*/ 	.short	0x0100
        /*04c2*/ 	.byte	0x08
	.zero		1


	//   ....[8]....
        /*04c4*/ 	.word	0x000004c0
        /*04c8*/ 	.word	0x000000ff
        /*04cc*/ 	.word	0x00038860
        /*04d0*/ 	.short	0x0100
        /*04d2*/ 	.byte	0x08
	.zero		1


	//   ....[9]....
        /*04d4*/ 	.word	0x000004d0
        /*04d8*/ 	.word	0x000000ff
        /*04dc*/ 	.word	0x00038858
        /*04e0*/ 	.short	0x0100
        /*04e2*/ 	.byte	0x08
	.zero		1


	//   ....[10]....
        /*04e4*/ 	.word	0x000004e0
        /*04e8*/ 	.word	0x000000ff
        /*04ec*/ 	.word	0x00038868
        /*04f0*/ 	.short	0x0100
        /*04f2*/ 	.byte	0x08
	.zero		1


	//   ....[11]....
        /*04f4*/ 	.word	0x000005d0
        /*04f8*/ 	.word	0x000000ff
        /*04fc*/ 	.word	0x00038870
        /*0500*/ 	.short	0x0100
        /*0502*/ 	.byte	0x06
	.zero		1


	//   ....[12]....
        /*0504*/ 	.word	0x000005e0
        /*0508*/ 	.word	0x000000ff
        /*050c*/ 	.word	0x00038880
        /*0510*/ 	.short	0x0100
        /*0512*/ 	.byte	0x06
	.zero		1


	//   ....[13]....
        /*0514*/ 	.word	0x000005f0
        /*0518*/ 	.word	0x000000ff
        /*051c*/ 	.word	0x00038878
        /*0520*/ 	.short	0x0100
        /*0522*/ 	.byte	0x06
	.zero		1


	//   ....[14]....
        /*0524*/ 	.word	0x00000600
        /*0528*/ 	.word	0x000000ff
        /*052c*/ 	.word	0x00038888
        /*0530*/ 	.short	0x0100
        /*0532*/ 	.byte	0x06
	.zero		1


	//   ....[15]....
        /*0534*/ 	.word	0x00000730
        /*0538*/ 	.word	0x000000ff
        /*053c*/ 	.word	0x00038890
        /*0540*/ 	.short	0x0100
        /*0542*/ 	.byte	0x08
	.zero		1


	//   ....[16]....
        /*0544*/ 	.word	0x00000740
        /*0548*/ 	.word	0x000000ff
        /*054c*/ 	.word	0x000388a0
        /*0550*/ 	.short	0x0100
        /*0552*/ 	.byte	0x08
	.zero		1


	//   ....[17]....
        /*0554*/ 	.word	0x00000750
        /*0558*/ 	.word	0x000000ff
        /*055c*/ 	.word	0x00038898
        /*0560*/ 	.short	0x0100
        /*0562*/ 	.byte	0x08
	.zero		1


	//   ....[18]....
        /*0564*/ 	.word	0x00000760
        /*0568*/ 	.word	0x000000ff
        /*056c*/ 	.word	0x000388a8
        /*0570*/ 	.short	0x0100
        /*0572*/ 	.byte	0x08
	.zero		1


	//   ....[19]....
        /*0574*/ 	.word	0x00000890
        /*0578*/ 	.word	0x000000ff
        /*057c*/ 	.word	0x000388b0
        /*0580*/ 	.short	0x0100
        /*0582*/ 	.byte	0x08
	.zero		1


	//   ....[20]....
        /*0584*/ 	.word	0x000008a0
        /*0588*/ 	.word	0x000000ff
        /*058c*/ 	.word	0x000388c0
        /*0590*/ 	.short	0x0100
        /*0592*/ 	.byte	0x08
	.zero		1


	//   ....[21]....
        /*0594*/ 	.word	0x000008b0
        /*0598*/ 	.word	0x000000ff
        /*059c*/ 	.word	0x000388b8
        /*05a0*/ 	.short	0x0100
        /*05a2*/ 	.byte	0x08
	.zero		1


	//   ....[22]....
        /*05a4*/ 	.word	0x000008c0
        /*05a8*/ 	.word	0x000000ff
        /*05ac*/ 	.word	0x000388c8
        /*05b0*/ 	.short	0x0100
        /*05b2*/ 	.byte	0x08
	.zero		1


	//   ....[23]....
        /*05b4*/ 	.word	0x00001bb0
        /*05b8*/ 	.word	0x00000008
        /*05bc*/ 	.word	0x00000000
        /*05c0*/ 	.short	0x0101
        /*05c2*/ 	.byte	0x3f
	.zero		1


	//   ....[24]....
        /*05c4*/ 	.word	0x00002650
        /*05c8*/ 	.word	0x00000004
        /*05cc*/ 	.word	0x00000000
        /*05d0*/ 	.short	0x0101
        /*05d2*/ 	.byte	0x3f
	.zero		1


	//   ....[25]....
        /*05d4*/ 	.word	0x00003d10
        /*05d8*/ 	.word	0x000000c7
        /*05dc*/ 	.word	0x00038800
        /*05e0*/ 	.short	0x010a
        /*05e2*/ 	.byte	0x3f
	.zero		1


	//   ....[26]....
        /*05e4*/ 	.word	0x00003ec0
        /*05e8*/ 	.word	0x000000c7
        /*05ec*/ 	.word	0x00038830
        /*05f0*/ 	.short	0x010a
        /*05f2*/ 	.byte	0x3f
	.zero		1


	//   ....[27]....
        /*05f4*/ 	.word	0x00003f00
        /*05f8*/ 	.word	0x000000c7
        /*05fc*/ 	.word	0x00038830
        /*0600*/ 	.short	0x010a
        /*0602*/ 	.byte	0x3f
	.zero		1


	//   ....[28]....
        /*0604*/ 	.word	0x00004310
        /*0608*/ 	.word	0x000000c7
        /*060c*/ 	.word	0x00038810
        /*0610*/ 	.short	0x010a
        /*0612*/ 	.byte	0x3f
	.zero		1


	//   ....[29]....
        /*0614*/ 	.word	0x00004350
        /*0618*/ 	.word	0x000000c7
        /*061c*/ 	.word	0x00038850
        /*0620*/ 	.short	0x010a
        /*0622*/ 	.byte	0x3f
	.zero		1


	//   ....[30]....
        /*0624*/ 	.word	0x00004410
        /*0628*/ 	.word	0x000000c7
        /*062c*/ 	.word	0x00038850
        /*0630*/ 	.short	0x010a
        /*0632*/ 	.byte	0x3f
	.zero		1


	//   ....[31]....
        /*0634*/ 	.word	0x00005ba0
        /*0638*/ 	.word	0x00000003
        /*063c*/ 	.word	0x00000000
        /*0640*/ 	.short	0x0101
        /*0642*/ 	.byte	0x3f
	.zero		1


	//   ....[32]....
        /*0644*/ 	.word	0x000074f0
        /*0648*/ 	.word	0x00000003
        /*064c*/ 	.word	0x00000000
        /*0650*/ 	.short	0x0101
        /*0652*/ 	.byte	0x3f
	.zero		1


	//   ....[33]....
        /*0654*/ 	.word	0x000077b0
        /*0658*/ 	.word	0x000000cc
        /*065c*/ 	.word	0x00038830
        /*0660*/ 	.short	0x010a
        /*0662*/ 	.byte	0x3f
	.zero		1


	//   ....[34]....
        /*0664*/ 	.word	0x00007800
        /*0668*/ 	.word	0x000000cc
        /*066c*/ 	.word	0x00038830
        /*0670*/ 	.short	0x010a
        /*0672*/ 	.byte	0x3f
	.zero		1


	//   ....[35]....
        /*0674*/ 	.word	0x00007b30
        /*0678*/ 	.word	0x000000cc
        /*067c*/ 	.word	0x00038850
        /*0680*/ 	.short	0x010a
        /*0682*/ 	.byte	0x3f
	.zero		1


	//   ....[36]....
        /*0684*/ 	.word	0x00007b80
        /*0688*/ 	.word	0x000000cc
        /*068c*/ 	.word	0x00038850
        /*0690*/ 	.short	0x010a
        /*0692*/ 	.byte	0x3f
	.zero		1


	//   ....[37]....
        /*0694*/ 	.word	0x00008ef0
        /*0698*/ 	.word	0x000000ca
        /*069c*/ 	.word	0x00000000
        /*06a0*/ 	.short	0x0101
        /*06a2*/ 	.byte	0x3f
	.zero		1


	//   ....[38]....
        /*06a4*/ 	.word	0x0000aea0
        /*06a8*/ 	.word	0x000000cc
        /*06ac*/ 	.word	0x00000000
        /*06b0*/ 	.short	0x0101
        /*06b2*/ 	.byte	0x3f
	.zero		1


	//   ....[39]....
        /*06b4*/ 	.word	0x0000b2e0
        /*06b8*/ 	.word	0x000000b8
        /*06bc*/ 	.word	0x00038830
        /*06c0*/ 	.short	0x010a
        /*06c2*/ 	.byte	0x3f
	.zero		1


	//   ....[40]....
        /*06c4*/ 	.word	0x0000b330
        /*06c8*/ 	.word	0x000000b8
        /*06cc*/ 	.word	0x00038830
        /*06d0*/ 	.short	0x010a
        /*06d2*/ 	.byte	0x3f
	.zero		1


	//   ....[41]....
        /*06d4*/ 	.word	0x0000b560
        /*06d8*/ 	.word	0x000000b8
        /*06dc*/ 	.word	0x00038850
        /*06e0*/ 	.short	0x010a
        /*06e2*/ 	.byte	0x3f
	.zero		1


	//   ....[42]....
        /*06e4*/ 	.word	0x0000b5a0
        /*06e8*/ 	.word	0x000000b8
        /*06ec*/ 	.word	0x00038850
        /*06f0*/ 	.short	0x010a
        /*06f2*/ 	.byte	0x3f
	.zero		1


	//   ....[43]....
        /*06f4*/ 	.word	0x0000d130
        /*06f8*/ 	.word	0x00000099
        /*06fc*/ 	.word	0x00000000
        /*0700*/ 	.short	0x0101
        /*0702*/ 	.byte	0x3f
	.zero		1


	//   ....[44]....
        /*0704*/ 	.word	0x0000dcd0
        /*0708*/ 	.word	0x000000b8
        /*070c*/ 	.word	0x00000000
        /*0710*/ 	.short	0x0101
        /*0712*/ 	.byte	0x3f
	.zero		1


	//   ....[45]....
        /*0714*/ 	.word	0x0000de20
        /*0718*/ 	.word	0x000000ca
        /*071c*/ 	.word	0x00038830
        /*0720*/ 	.short	0x010a
        /*0722*/ 	.byte	0x3f
	.zero		1


	//   ....[46]....
        /*0724*/ 	.word	0x0000de70
        /*0728*/ 	.word	0x000000ca
        /*072c*/ 	.word	0x00038830
        /*0730*/ 	.short	0x010a
        /*0732*/ 	.byte	0x3f
	.zero		1


	//   ....[47]....
        /*0734*/ 	.word	0x0000e0a0
        /*0738*/ 	.word	0x000000ca
        /*073c*/ 	.word	0x00038850
        /*0740*/ 	.short	0x010a
        /*0742*/ 	.byte	0x3f
	.zero		1


	//   ....[48]....
        /*0744*/ 	.word	0x0000e0f0
        /*0748*/ 	.word	0x000000ca
        /*074c*/ 	.word	0x00038850
        /*0750*/ 	.short	0x010a
        /*0752*/ 	.byte	0x3f
	.zero		1


	//   ....[49]....
        /*0754*/ 	.word	0x0000f3f0
        /*0758*/ 	.word	0x000000bc
        /*075c*/ 	.word	0x00000000
        /*0760*/ 	.short	0x0101
        /*0762*/ 	.byte	0x3f
	.zero		1


	//   ....[50]....
        /*0764*/ 	.word	0x00011340
        /*0768*/ 	.word	0x000000ca
        /*076c*/ 	.word	0x00000000
        /*0770*/ 	.short	0x0101
        /*0772*/ 	.byte	0x3f
	.zero		1


	//   ....[51]....
        /*0774*/ 	.word	0x00011ed0
        /*0778*/ 	.word	0x000000ff
        /*077c*/ 	.word	0x00000000
        /*0780*/ 	.short	0x0101
        /*0782*/ 	.byte	0x04
	.zero		1


	//   ....[52]....
        /*0784*/ 	.word	0x00015770
        /*0788*/ 	.word	0x000000ff
        /*078c*/ 	.word	0x00038840
        /*0790*/ 	.short	0x010a
        /*0792*/ 	.byte	0x26
	.zero		1


	//   ....[53]....
        /*0794*/ 	.word	0x00016170
        /*0798*/ 	.word	0x000000ff
        /*079c*/ 	.word	0x00038800
        /*07a0*/ 	.short	0x0107
        /*07a2*/ 	.byte	0x26
	.zero		1


	//   ....[54]....
        /*07a4*/ 	.word	0x000161f0
        /*07a8*/ 	.word	0x000000ff
        /*07ac*/ 	.word	0x00038800
        /*07b0*/ 	.short	0x0101
        /*07b2*/ 	.byte	0x26
	.zero		1


	//   ....[55]....
        /*07b4*/ 	.word	0x000170c0
        /*07b8*/ 	.word	0x000000ff
        /*07bc*/ 	.word	0x00038810
        /*07c0*/ 	.short	0x0107
        /*07c2*/ 	.byte	0x26
	.zero		1


	//   ....[56]....
        /*07c4*/ 	.word	0x00017120
        /*07c8*/ 	.word	0x000000ff
        /*07cc*/ 	.word	0x00038810
        /*07d0*/ 	.short	0x0101
        /*07d2*/ 	.byte	0x26
	.zero		1


	//   ....[57]....
        /*07d4*/ 	.word	0x00017130
        /*07d8*/ 	.word	0x000000ff
        /*07dc*/ 	.word	0x00038820
        /*07e0*/ 	.short	0x010a
        /*07e2*/ 	.byte	0x26
	.zero		1


	//   ....[58]....
        /*07e4*/ 	.word	0x00017190
        /*07e8*/ 	.word	0x000000ff
        /*07ec*/ 	.word	0x00038860
        /*07f0*/ 	.short	0x010a
        /*07f2*/ 	.byte	0x26
	.zero		1


	//   ....[59]....
        /*07f4*/ 	.word	0x00017d50
        /*07f8*/ 	.word	0x000000ff
        /*07fc*/ 	.word	0x00038848
        /*0800*/ 	.short	0x010a
        /*0802*/ 	.byte	0x26
	.zero		1


	//   ....[60]....
        /*0804*/ 	.word	0x00017f20
        /*0808*/ 	.word	0x000000ff
        /*080c*/ 	.word	0x00038868
        /*0810*/ 	.short	0x010a
        /*0812*/ 	.byte	0x26
	.zero		1


	//   ....[61]....
        /*0814*/ 	.word	0x000188d0
        /*0818*/ 	.word	0x000000ff
        /*081c*/ 	.word	0x00038840
        /*0820*/ 	.short	0x010a
        /*0822*/ 	.byte	0x26
	.zero		1


	//   ....[62]....
        /*0824*/ 	.word	0x00018ab0
        /*0828*/ 	.word	0x000000ff
        /*082c*/ 	.word	0x00038860
        /*0830*/ 	.short	0x010a
        /*0832*/ 	.byte	0x26
	.zero		1


	//   ....[63]....
        /*0834*/ 	.word	0x00019480
        /*0838*/ 	.word	0x000000ff
        /*083c*/ 	.word	0x00038848
        /*0840*/ 	.short	0x010a
        /*0842*/ 	.byte	0x26
	.zero		1


	//   ....[64]....
        /*0844*/ 	.word	0x00019660
        /*0848*/ 	.word	0x000000ff
        /*084c*/ 	.word	0x00038868
        /*0850*/ 	.short	0x010a
        /*0852*/ 	.byte	0x26
	.zero		1


	//   ....[65]....
        /*0854*/ 	.word	0x00019e80
        /*0858*/ 	.word	0x00000002
        /*085c*/ 	.word	0x00038820
        /*0860*/ 	.short	0x010a
        /*0862*/ 	.byte	0x3f
	.zero		1


	//   ....[66]....
        /*0864*/ 	.word	0x0001a020
        /*0868*/ 	.word	0x00000007
        /*086c*/ 	.word	0x00000000
        /*0870*/ 	.short	0x010a
        /*0872*/ 	.byte	0x3f
	.zero		1


	//   ....[67]....
        /*0874*/ 	.word	0x0001a090
        /*0878*/ 	.word	0x00000005
        /*087c*/ 	.word	0x00000000
        /*0880*/ 	.short	0x010a
        /*0882*/ 	.byte	0x3f
	.zero		1


	//   ....[68]....
        /*0884*/ 	.word	0x0001a0f0
        /*0888*/ 	.word	0x00000005
        /*088c*/ 	.word	0x00000000
        /*0890*/ 	.short	0x010a
        /*0892*/ 	.byte	0x3f
	.zero		1


	//   ....[69]....
        /*0894*/ 	.word	0x0001a120
        /*0898*/ 	.word	0x00000003
        /*089c*/ 	.word	0x00000000
        /*08a0*/ 	.short	0x010a
        /*08a2*/ 	.byte	0x3f
	.zero		1


	//   ....[70]....
        /*08a4*/ 	.word	0x0001a180
        /*08a8*/ 	.word	0x000000c7
        /*08ac*/ 	.word	0x00038800
        /*08b0*/ 	.short	0x010a
        /*08b2*/ 	.byte	0x3f
	.zero		1


	//   ....[71]....
        /*08b4*/ 	.word	0x0001a1d0
        /*08b8*/ 	.word	0x000000c7
        /*08bc*/ 	.word	0x00038830
        /*08c0*/ 	.short	0x010a
        /*08c2*/ 	.byte	0x3f
	.zero		1


	//   ....[72]....
        /*08c4*/ 	.word	0x0001a220
        /*08c8*/ 	.word	0x000000c7
        /*08cc*/ 	.word	0x00038810
        /*08d0*/ 	.short	0x010a
        /*08d2*/ 	.byte	0x3f
	.zero		1


	//   ....[73]....
        /*08d4*/ 	.word	0x0001a270
        /*08d8*/ 	.word	0x000000c7
        /*08dc*/ 	.word	0x00038850
        /*08e0*/ 	.short	0x010a
        /*08e2*/ 	.byte	0x3f
	.zero		1


	//   ....[74]....
        /*08e4*/ 	.word	0x0001a2c0
        /*08e8*/ 	.word	0x000000cc
        /*08ec*/ 	.word	0x00038830
        /*08f0*/ 	.short	0x010a
        /*08f2*/ 	.byte	0x3f
	.zero		1


	//   ....[75]....
        /*08f4*/ 	.word	0x0001a310
        /*08f8*/ 	.word	0x000000cc
        /*08fc*/ 	.word	0x00038850
        /*0900*/ 	.short	0x010a
        /*0902*/ 	.byte	0x3f
	.zero		1


	//   ....[76]....
        /*0904*/ 	.word	0x0001a360
        /*0908*/ 	.word	0x000000b8
        /*090c*/ 	.word	0x00038830
        /*0910*/ 	.short	0x010a
        /*0912*/ 	.byte	0x3f
	.zero		1


	//   ....[77]....
        /*0914*/ 	.word	0x0001a3b0
        /*0918*/ 	.word	0x000000b8
        /*091c*/ 	.word	0x00038850
        /*0920*/ 	.short	0x010a
        /*0922*/ 	.byte	0x3f
	.zero		1


	//   ....[78]....
        /*0924*/ 	.word	0x0001a400
        /*0928*/ 	.word	0x000000ca
        /*092c*/ 	.word	0x00038830
        /*0930*/ 	.short	0x010a
        /*0932*/ 	.byte	0x3f
	.zero		1


	//   ....[79]....
        /*0934*/ 	.word	0x0001a450
        /*0938*/ 	.word	0x000000ca
        /*093c*/ 	.word	0x00038850
        /*0940*/ 	.short	0x010a
        /*0942*/ 	.byte	0x3f
	.zero		1


	//   ....[80]....
        /*0944*/ 	.word	0x0001a5b0
        /*0948*/ 	.word	0x00000003
        /*094c*/ 	.word	0x00038840
        /*0950*/ 	.short	0x010a
        /*0952*/ 	.byte	0x3f
	.zero		1


	//   ....[81]....
        /*0954*/ 	.word	0x0001b590
        /*0958*/ 	.word	0x00000003
        /*095c*/ 	.word	0x00038820
        /*0960*/ 	.short	0x010a
        /*0962*/ 	.byte	0x3f
	.zero		1


	//   ....[82]....
        /*0964*/ 	.word	0x0001b5f0
        /*0968*/ 	.word	0x00000003
        /*096c*/ 	.word	0x00038860
        /*0970*/ 	.short	0x010a
        /*0972*/ 	.byte	0x3f
	.zero		1


	//   ....[83]....
        /*0974*/ 	.word	0x0001b650
        /*0978*/ 	.word	0x00000003
        /*097c*/ 	.word	0x00038848
        /*0980*/ 	.short	0x010a
        /*0982*/ 	.byte	0x3f
	.zero		1


	//   ....[84]....
        /*0984*/ 	.word	0x0001b6b0
        /*0988*/ 	.word	0x00000003
        /*098c*/ 	.word	0x00038868
        /*0990*/ 	.short	0x010a
        /*0992*/ 	.byte	0x3f
	.zero		1


	//   ....[85]....
        /*0994*/ 	.word	0x0001b710
        /*0998*/ 	.word	0x00000003
        /*099c*/ 	.word	0x00038840
        /*09a0*/ 	.short	0x010a
        /*09a2*/ 	.byte	0x3f
	.zero		1


	//   ....[86]....
        /*09a4*/ 	.word	0x0001b770
        /*09a8*/ 	.word	0x00000003
        /*09ac*/ 	.word	0x00038860
        /*09b0*/ 	.short	0x010a
        /*09b2*/ 	.byte	0x3f
	.zero		1


	//   ....[87]....
        /*09b4*/ 	.word	0x0001b7d0
        /*09b8*/ 	.word	0x00000003
        /*09bc*/ 	.word	0x00038848
        /*09c0*/ 	.short	0x010a
        /*09c2*/ 	.byte	0x3f
	.zero		1


	//   ....[88]....
        /*09c4*/ 	.word	0x0001b830
        /*09c8*/ 	.word	0x00000003
        /*09cc*/ 	.word	0x00038868
        /*09d0*/ 	.short	0x010a
        /*09d2*/ 	.byte	0x3f
	.zero		1


	//   ....[89]....
        /*09d4*/ 	.word	0x0001b880
        /*09d8*/ 	.word	0x00000002
        /*09dc*/ 	.word	0x00038820
        /*09e0*/ 	.short	0x010a
        /*09e2*/ 	.byte	0x3f
	.zero		1


	//   ....[90]....
        /*09e4*/ 	.word	0x0001ba20
        /*09e8*/ 	.word	0x00000007
        /*09ec*/ 	.word	0x00000000
        /*09f0*/ 	.short	0x010a
        /*09f2*/ 	.byte	0x3f
	.zero		1


	//   ....[91]....
        /*09f4*/ 	.word	0x0001ba70
        /*09f8*/ 	.word	0x00000005
        /*09fc*/ 	.word	0x00000000
        /*0a00*/ 	.short	0x010a
        /*0a02*/ 	.byte	0x3f
	.zero		1


	//   ....[92]....
        /*0a04*/ 	.word	0x0001bac0
        /*0a08*/ 	.word	0x00000005
        /*0a0c*/ 	.word	0x00000000
        /*0a10*/ 	.short	0x010a
        /*0a12*/ 	.byte	0x3f
	.zero		1


	//----- nvinfo : EIATTR_NUM_MBARRIERS
	.align		4
.L_797:
        /*0a14*/ 	.byte	0x03, 0x38
        /*0a16*/ 	.short	0x0017


	//----- nvinfo : EIATTR_EXIT_INSTR_OFFSETS
	.align		4
        /*0a18*/ 	.byte	0x04, 0x1c
        /*0a1a*/ 	.short	(.L_799 - .L_798)


	//   ....[0]....
.L_798:
        /*0a1c*/ 	.word	0x0001a170


	//----- nvinfo : EIATTR_MAX_THREADS
	.align		4
.L_799:
        /*0a20*/ 	.byte	0x04, 0x05
        /*0a22*/ 	.short	(.L_801 - .L_800)
.L_800:
        /*0a24*/ 	.word	0x00000180
        /*0a28*/ 	.word	0x00000001
        /*0a2c*/ 	.word	0x00000001


	//----- nvinfo : EIATTR_CRS_STACK_SIZE
	.align		4
.L_801:
        /*0a30*/ 	.byte	0x04, 0x1e
        /*0a32*/ 	.short	(.L_803 - .L_802)
.L_802:
        /*0a34*/ 	.word	0x00000000


	//----- nvinfo : EIATTR_CBANK_PARAM_SIZE
	.align		4
.L_803:
        /*0a38*/ 	.byte	0x03, 0x19
        /*0a3a*/ 	.short	0x0b70


	//----- nvinfo : EIATTR_PARAM_CBANK
	.align		4
        /*0a3c*/ 	.byte	0x04, 0x0a
        /*0a3e*/ 	.short	(.L_805 - .L_804)
	.align		4
.L_804:
        /*0a40*/ 	.word	index@(.nv.constant0._ZN7cutlass13device_kernelIN5flash11enable_sm90INS1_16FlashAttnFwdSm90INS1_25CollectiveMainloopFwdSm90ILi2EN4cute5tupleIJNS5_1CILi1EEES8_S8_EEENS6_IJNS7_ILi64EEESA_SA_EEELi512ENS_10bfloat16_tEfNS_4arch4Sm90ELb0ELb1ELb0ELb0ELb0ELb0ELb1ELb0ELb0ELb1ELb1ELb0EEENS1_21CollectiveEpilogueFwdINS6_IJSA_NS7_ILi512EEESA_EEES9_SC_SE_Li256ELb0ELb1ELb1ELb0EEENS1_19SingleTileSchedulerILb0ELb1ELb1ELi64EEEEEEEEEvNT_6ParamsE)
        /*0a44*/ 	.short	0x0210
        /*0a46*/ 	.short	0x0b70


	//----- nvinfo : EIATTR_SW_WAR
	.align		4
.L_805:
        /*0a48*/ 	.byte	0x04, 0x36
        /*0a4a*/ 	.short	(.L_807 - .L_806)
.L_806:
        /*0a4c*/ 	.word	0x00000008
.L_807:


//--------------------- .nv.info._ZN7cutlass13device_kernelIN5flash11enable_sm90INS1_16FlashAttnFwdSm90INS1_25CollectiveMainloopFwdSm90ILi2EN4cute5tupleIJNS5_1CILi1EEES8_S8_EEENS6_IJNS7_ILi64EEESA_SA_EEELi512ENS_10bfloat16_tEfNS_4arch4Sm90ELb0ELb1ELb0ELb1ELb0ELb0ELb0ELb0ELb0ELb1ELb1ELb0EEENS1_21CollectiveEpilogueFwdINS6_IJSA_NS7_ILi512EEESA_EEES9_SC_SE_Li256ELb1ELb1ELb1ELb0EEENS1_36VarlenDynamicPersistentTileSchedulerILi64ELi64ELi256ELi128ELb1ELb1ELb1ELb1ELb0ELb1EEEEEEEEEvNT_6ParamsE --------------------------
	.section	.nv.info._ZN7cutlass13device_kernelIN5flash11enable_sm90INS1_16FlashAttnFwdSm90INS1_25CollectiveMainloopFwdSm90ILi2EN4cute5tupleIJNS5_1CILi1EEES8_S8_EEENS6_IJNS7_ILi64EEESA_SA_EEELi512ENS_10bfloat16_tEfNS_4arch4Sm90ELb0ELb1ELb0ELb1ELb0ELb0ELb0ELb0ELb0ELb1ELb1ELb0EEENS1_21CollectiveEpilogueFwdINS6_IJSA_NS7_ILi512EEESA_EEES9_SC_SE_Li256ELb1ELb1ELb1ELb0EEENS1_36VarlenDynamicPersistentTileSchedulerILi64ELi64ELi256ELi128ELb1ELb1ELb1ELb1ELb0ELb1EEEEEEEEEvNT_6ParamsE,"",@"SHT_CUDA_INFO"
	.sectionflags	@""
	.align	4


	//----- nvinfo : EIATTR_CUDA_API_VERSION
	.align		4
        /*0000*/ 	.byte	0x04, 0x37
        /*0002*/ 	.short	(.L_809 - .L_808)
.L_808:
        /*0004*/ 	.word	0x00000082


	//----- nvinfo : EIATTR_KPARAM_INFO
	.align		4
.L_809:
        /*0008*/ 	.byte	0x04, 0x17
        /*000a*/ 	.short	(.L_811 - .L_810)
.L_810:
        /*000c*/ 	.word	0x00000000
        /*0010*/ 	.short	0x0000
        /*0012*/ 	.short	0x0070
        /*0014*/ 	.byte	0x00, 0xf0, 0x01, 0x2a


	//----- nvinfo : EIATTR_SPARSE_MMA_MASK
	.align		4
.L_811:
        /*0018*/ 	.byte	0x03, 0x50
        /*001a*/ 	.short	0x0000


	//----- nvinfo : EIATTR_MAXREG_COUNT
	.align		4
        /*001c*/ 	.byte	0x03, 0x1b
        /*001e*/ 	.short	0x00a8


	//----- nvinfo : EIATTR_NUM_BARRIERS
	.align		4
        /*0020*/ 	.byte	0x02, 0x4c
        /*0022*/ 	.byte	0x10
	.zero		1


	//----- nvinfo : EIATTR_EXTERNS
	.align		4
        /*0024*/ 	.byte	0x04, 0x0f
        /*0026*/ 	.short	(.L_813 - .L_812)


	//   ....[0]....
	.align		4
.L_812:
        /*0028*/ 	.word	index@(__assertfail)


	//----- nvinfo : EIATTR_ANNOTATIONS
	.align		4
.L_813:
        /*002c*/ 	.byte	0x04, 0x55
        /*002e*/ 	.short	(.L_815 - .L_814)


	//   ....[0]....
.L_814:
        /* <DEDUP_REMOVED lines=70> */


	//----- nvinfo : EIATTR_MERCURY_ISA_VERSION
	.align		4
.L_815:
        /*0480*/ 	.byte	0x03, 0x5f
        /*0482*/ 	.short	0x0101


	//----- nvinfo : EIATTR_UNUSED_LOAD_BYTE_OFFSET
	.align		4
        /*0484*/ 	.byte	0x04, 0x44
        /*0486*/ 	.short	(.L_817 - .L_816)


	//   ....[0]....
.L_816:
        /*0488*/ 	.word	0x00000a10
        /*048c*/ 	.word	0x0000fff0


	//   ....[1]....
        /*0490*/ 	.word	0x0000daf0
        /*0494*/ 	.word	0x0000fff0


	//----- nvinfo : EIATTR_INT_WARP_WIDE_INSTR_OFFSETS
	.align		4
.L_817:
        /*0498*/ 	.byte	0x04, 0x31
        /*049a*/ 	.short	(.L_819 - .L_818)


	//   ....[0]....
.L_818:
        /*049c*/ 	.word	0x00000130


	//   ....[1]....
        /*04a0*/ 	.word	0x00000170


	//   ....[2]....
        /*04a4*/ 	.word	0x000001e0


	//   ....[3]....
        /*04a8*/ 	.word	0x00014290


	//   ....[4]....
        /*04ac*/ 	.word	0x00014320


	//   ....[5]....
        /*04b0*/ 	.word	0x00018c60


	//   ....[6]....
        /*04b4*/ 	.word	0x00018cf0


	//----- nvinfo : EIATTR_COOP_GROUP_MASK_REGIDS
	.align		4
.L_819:
        /*04b8*/ 	.byte	0x04, 0x29
        /*04ba*/ 	.short	(.L_821 - .L_820)


	//   ....[0]....
.L_820:
        /*04bc*/ 	.word	0xffffffff


	//   ....[1]....
        /*04c0*/ 	.word	0xffffffff


	//   ....[2]....
        /*04c4*/ 	.word	0xffffffff


	//   ....[3]....
        /*04c8*/ 	.word	0xffffffff


	//   ....[4]....
        /*04cc*/ 	.word	0xffffffff


	//   ....[5]....
        /*04d0*/ 	.word	0xffffffff


	//   ....[6]....
        /*04d4*/ 	.word	0xffffffff


	//   ....[7]....
        /*04d8*/ 	.word	0xffffffff


	//   ....[8]....
        /*04dc*/ 	.word	0xffffffff


	//   ....[9]....
        /*04e0*/ 	.word	0xffffffff


	//   ....[10]....
        /*04e4*/ 	.word	0xffffffff


	//   ....[11]....
        /*04e8*/ 	.word	0xffffffff


	//   ....[12]....
        /*04ec*/ 	.word	0xffffffff


	//   ....[13]....
        /*04f0*/ 	.word	0xffffffff


	//   ....[14]....
        /*04f4*/ 	.word	0xffffffff


	//   ....[15]....
        /*04f8*/ 	.word	0xffffffff


	//   ....[16]....
        /*04fc*/ 	.word	0xffffffff


	//   ....[17]....
        /*0500*/ 	.word	0xffffffff


	//   ....[18]....
        /*0504*/ 	.word	0xffffffff


	//   ....[19]....
        /*0508*/ 	.word	0xffffffff


	//   ....[20]....
        /*050c*/ 	.word	0xffffffff


	//   ....[21]....
        /*0510*/ 	.word	0xffffffff


	//   ....[22]....
        /*0514*/ 	.word	0xffffffff


	//   ....[23]....
        /*0518*/ 	.word	0xffffffff


	//   ....[24]....
        /*051c*/ 	.word	0xffffffff


	//   ....[25]....
        /*0520*/ 	.word	0xffffffff


	//   ....[26]....
        /*0524*/ 	.word	0xffffffff


	//   ....[27]....
        /*0528*/ 	.word	0xffffffff


	//   ....[28]....
        /*052c*/ 	.word	0xffffffff


	//   ....[29]....
        /*0530*/ 	.word	0xffffffff


	//   ....[30]....
        /*0534*/ 	.word	0xffffffff


	//   ....[31]....
        /*0538*/ 	.word	0xffffffff


	//   ....[32]....
        /*053c*/ 	.word	0xffffffff


	//   ....[33]....
        /*0540*/ 	.word	0xffffffff


	//   ....[34]....
        /*0544*/ 	.word	0xffffffff


	//   ....[35]....
        /*0548*/ 	.word	0xffffffff


	//   ....[36]....
        /*054c*/ 	.word	0xffffffff


	//   ....[37]....
        /*0550*/ 	.word	0xffffffff


	//   ....[38]....
        /*0554*/ 	.word	0xffffffff


	//   ....[39]....
        /*0558*/ 	.word	0xffffffff


	//   ....[40]....
        /*055c*/ 	.word	0xffffffff


	//   ....[41]....
        /*0560*/ 	.word	0xffffffff


	//   ....[42]....
        /*0564*/ 	.word	0xffffffff


	//   ....[43]....
        /*0568*/ 	.word	0xffffffff


	//   ....[44]....
        /*056c*/ 	.word	0xffffffff


	//   ....[45]....
        /*0570*/ 	.word	0xffffffff


	//   ....[46]....
        /*0574*/ 	.word	0xffffffff


	//   ....[47]....
        /*0578*/ 	.word	0xffffffff


	//   ....[48]....
        /*057c*/ 	.word	0xffffffff


	//   ....[49]....
        /*0580*/ 	.word	0xffffffff


	//   ....[50]....
        /*0584*/ 	.word	0xffffffff


	//   ....[51]....
        /*0588*/ 	.word	0xffffffff


	//   ....[52]....
        /*058c*/ 	.word	0xffffffff


	//   ....[53]....
        /*0590*/ 	.word	0xffffffff


	//   ....[54]....
        /*0594*/ 	.word	0xffffffff


	//   ....[55]....
        /*0598*/ 	.word	0xffffffff


	//   ....[56]....
        /*059c*/ 	.word	0xffffffff


	//   ....[57]....
        /*05a0*/ 	.word	0xffffffff


	//   ....[58]....
        /*05a4*/ 	.word	0xffffffff


	//   ....[59]....
        /*05a8*/ 	.word	0xffffffff


	//   ....[60]....
        /*05ac*/ 	.word	0xffffffff


	//   ....[61]....
        /*05b0*/ 	.word	0xffffffff


	//   ....[62]....
        /*05b4*/ 	.word	0xffffffff


	//   ....[63]....
        /*05b8*/ 	.word	0xffffffff


	//   ....[64]....
        /*05bc*/ 	.word	0xffffffff


	//   ....[65]....
        /*05c0*/ 	.word	0xffffffff


	//   ....[66]....
        /*05c4*/ 	.word	0xffffffff


	//   ....[67]....
        /*05c8*/ 	.word	0xffffffff


	//   ....[68]....
        /*05cc*/ 	.word	0xffffffff


	//   ....[69]....
        /*05d0*/ 	.word	0xffffffff


	//   ....[70]....
        /*05d4*/ 	.word	0xffffffff


	//   ....[71]....
        /*05d8*/ 	.word	0xffffffff


	//   ....[72]....
        /*05dc*/ 	.word	0xffffffff


	//   ....[73]....
        /*05e0*/ 	.word	0xffffffff


	//   ....[74]....
        /*05e4*/ 	.word	0xffffffff


	//   ....[75]....
        /*05e8*/ 	.word	0xffffffff


	//   ....[76]....
        /*05ec*/ 	.word	0xffffffff


	//   ....[77]....
        /*05f0*/ 	.word	0xffffffff


	//   ....[78]....
        /*05f4*/ 	.word	0xffffffff


	//   ....[79]....
        /*05f8*/ 	.word	0xffffffff


	//   ....[80]....
        /*05fc*/ 	.word	0xffffffff


	//   ....[81]....
        /*0600*/ 	.word	0xffffffff


	//   ....[82]....
        /*0604*/ 	.word	0xffffffff


	//   ....[83]....
        /*0608*/ 	.word	0xffffffff


	//   ....[84]....
        /*060c*/ 	.word	0xffffffff


	//   ....[85]....
        /*0610*/ 	.word	0xffffffff


	//   ....[86]....
        /*0614*/ 	.word	0xffffffff


	//   ....[87]....
        /*0618*/ 	.word	0xffffffff


	//   ....[88]....
        /*061c*/ 	.word	0xffffffff


	//   ....[89]....
        /*0620*/ 	.word	0xffffffff


	//   ....[90]....
        /*0624*/ 	.word	0xffffffff


	//   ....[91]....
        /*0628*/ 	.word	0xffffffff


	//   ....[92]....
        /*062c*/ 	.word	0xffffffff


	//   ....[93]....
        /*0630*/ 	.word	0xffffffff


	//   ....[94]....
        /*0634*/ 	.word	0xffffffff


	//   ....[95]....
        /*0638*/ 	.word	0xffffffff


	//   ....[96]....
        /*063c*/ 	.word	0xffffffff


	//   ....[97]....
        /*0640*/ 	.word	0xffffffff


	//   ....[98]....
        /*0644*/ 	.word	0xffffffff


	//   ....[99]....
        /*0648*/ 	.word	0xffffffff


	//   ....[100]....
        /*064c*/ 	.word	0xffffffff


	//   ....[101]....
        /*0650*/ 	.word	0x0500000f


	//   ....[102]....
        /*0654*/ 	.word	0x0500000f


	//   ....[103]....
        /*0658*/ 	.word	0x0500000f


	//   ....[104]....
        /*065c*/ 	.word	0x0500000f


	//   ....[105]....
        /*0660*/ 	.word	0x0500000f


	//   ....[106]....
        /*0664*/ 	.word	0x0500000f


	//   ....[107]....
        /*0668*/ 	.word	0x0500000f


	//   ....[108]....
        /*066c*/ 	.word	0x0500000f


	//   ....[109]....
        /*0670*/ 	.word	0x0500000f


	//   ....[110]....
        /*0674*/ 	.word	0x0500000f


	//   ....[111]....
        /*0678*/ 	.word	0x0500000f


	//   ....[112]....
        /*067c*/ 	.word	0x0500000f


	//   ....[113]....
        /*0680*/ 	.word	0x0500000f


	//   ....[114]....
        /*0684*/ 	.word	0x0500000f


	//   ....[115]....
        /*0688*/ 	.word	0x0500000f


	//   ....[116]....
        /*068c*/ 	.word	0x0500000f


	//   ....[117]....
        /*0690*/ 	.word	0x0500000f


	//   ....[118]....
        /*0694*/ 	.word	0x0500000f


	//   ....[119]....
        /*0698*/ 	.word	0x0500000f


	//   ....[120]....
        /*069c*/ 	.word	0x0500000f


	//   ....[121]....
        /*06a0*/ 	.word	0x0500000f


	//   ....[122]....
        /*06a4*/ 	.word	0x0500000f


	//   ....[123]....
        /*06a8*/ 	.word	0x0500000f


	//   ....[124]....
        /*06ac*/ 	.word	0x0500000f


	//   ....[125]....
        /*06b0*/ 	.word	0x0500000f


	//   ....[126]....
        /*06b4*/ 	.word	0x0500000f


	//   ....[127]....
        /*06b8*/ 	.word	0x0500000f


	//   ....[128]....
        /*06bc*/ 	.word	0x0500000f


	//----- nvinfo : EIATTR_COOP_GROUP_INSTR_OFFSETS
	.align		4
.L_821:
        /*06c0*/ 	.byte	0x04, 0x28
        /*06c2*/ 	.short	(.L_823 - .L_822)


	//   ....[0]....
.L_822:
        /*06c4*/ 	.word	0x00000060


	//   ....[1]....
        /*06c8*/ 	.word	0x00000140


	//   ....[2]....
        /*06cc*/ 	.word	0x00000190


	//   ....[3]....
        /*06d0*/ 	.word	0x00000380


	//   ....[4]....
        /*06d4*/ 	.word	0x000004e0


	//   ....[5]....
        /*06d8*/ 	.word	0x00000600


	//   ....[6]....
        /*06dc*/ 	.word	0x00000760


	//   ....[7]....
        /*06e0*/ 	.word	0x00002440


	//   ....[8]....
        /*06e4*/ 	.word	0x00004860


	//   ....[9]....
        /*06e8*/ 	.word	0x00004ed0


	//   ....[10]....
        /*06ec*/ 	.word	0x00005650


	//   ....[11]....
        /*06f0*/ 	.word	0x00005b00


	//   ....[12]....
        /*06f4*/ 	.word	0x00005c20


	//   ....[13]....
        /*06f8*/ 	.word	0x00005f80


	//   ....[14]....
        /*06fc*/ 	.word	0x00006050


	//   ....[15]....
        /*0700*/ 	.word	0x00006930


	//   ....[16]....
        /*0704*/ 	.word	0x00006df0


	//   ....[17]....
        /*0708*/ 	.word	0x000070a0


	//   ....[18]....
        /*070c*/ 	.word	0x000077f0


	//   ....[19]....
        /*0710*/ 	.word	0x00007940


	//   ....[20]....
        /*0714*/ 	.word	0x00007e90


	//   ....[21]....
        /*0718*/ 	.word	0x00007ef0


	//   ....[22]....
        /*071c*/ 	.word	0x00009050


	//   ....[23]....
        /*0720*/ 	.word	0x00009730


	//   ....[24]....
        /*0724*/ 	.word	0x00009750


	//   ....[25]....
        /*0728*/ 	.word	0x00009bb0


	//   ....[26]....
        /*072c*/ 	.word	0x00009d80


	//   ....[27]....
        /*0730*/ 	.word	0x0000abd0


	//   ....[28]....
        /*0734*/ 	.word	0x0000af60


	//   ....[29]....
        /*0738*/ 	.word	0x0000b1f0


	//   ....[30]....
        /*073c*/ 	.word	0x0000b8d0


	//   ....[31]....
        /*0740*/ 	.word	0x0000b9a0


	//   ....[32]....
        /*0744*/ 	.word	0x0000bf20


	//   ....[33]....
        /*0748*/ 	.word	0x0000c0f0


	//   ....[34]....
        /*074c*/ 	.word	0x0000cfb0


	//   ....[35]....
        /*0750*/ 	.word	0x0000cff0


	//   ....[36]....
        /*0754*/ 	.word	0x0000d080


	//   ....[37]....
        /*0758*/ 	.word	0x0000d100


	//   ....[38]....
        /*075c*/ 	.word	0x0000d110


	//   ....[39]....
        /*0760*/ 	.word	0x0000e8f0


	//   ....[40]....
        /*0764*/ 	.word	0x0000ecd0


	//   ....[41]....
        /*0768*/ 	.word	0x0000ecf0


	//   ....[42]....
        /*076c*/ 	.word	0x0000ed00


	//   ....[43]....
        /*0770*/ 	.word	0x0000ed10


	//   ....[44]....
        /*0774*/ 	.word	0x0000f940


	//   ....[45]....
        /*0778*/ 	.word	0x0000f970


	//   ....[46]....
        /*077c*/ 	.word	0x0000fc20


	//   ....[47]....
        /*0780*/ 	.word	0x0000fc40


	//   ....[48]....
        /*0784*/ 	.word	0x00010360


	//   ....[49]....
        /*0788*/ 	.word	0x00010370


	//   ....[50]....
        /*078c*/ 	.word	0x00010bc0


	//   ....[51]....
        /*0790*/ 	.word	0x00010be0


	//   ....[52]....
        /*0794*/ 	.word	0x00011f60


	//   ....[53]....
        /*0798*/ 	.word	0x00011fa0


	//   ....[54]....
        /*079c*/ 	.word	0x000121e0


	//   ....[55]....
        /*07a0*/ 	.word	0x00012200


	//   ....[56]....
        /*07a4*/ 	.word	0x000124c0


	//   ....[57]....
        /*07a8*/ 	.word	0x000126d0


	//   ....[58]....
        /*07ac*/ 	.word	0x00012700


	//   ....[59]....
        /*07b0*/ 	.word	0x00012730


	//   ....[60]....
        /*07b4*/ 	.word	0x00012760


	//   ....[61]....
        /*07b8*/ 	.word	0x00012790


	//   ....[62]....
        /*07bc*/ 	.word	0x000127c0


	//   ....[63]....
        /*07c0*/ 	.word	0x00012960


	//   ....[64]....
        /*07c4*/ 	.word	0x00012990


	//   ....[65]....
        /*07c8*/ 	.word	0x000129c0


	//   ....[66]....
        /*07cc*/ 	.word	0x000129f0


	//   ....[67]....
        /*07d0*/ 	.word	0x00012a20


	//   ....[68]....
        /*07d4*/ 	.word	0x00012a50


	//   ....[69]....
        /*07d8*/ 	.word	0x00012af0


	//   ....[70]....
        /*07dc*/ 	.word	0x00012b20


	//   ....[71]....
        /*07e0*/ 	.word	0x00012b30


	//   ....[72]....
        /*07e4*/ 	.word	0x00012b60


	//   ....[73]....
        /*07e8*/ 	.word	0x00014860


	//   ....[74]....
        /*07ec*/ 	.word	0x00015300


	//   ....[75]....
        /*07f0*/ 	.word	0x00015320


	//   ....[76]....
        /*07f4*/ 	.word	0x000153d0


	//   ....[77]....
        /*07f8*/ 	.word	0x000153e0


	//   ....[78]....
        /*07fc*/ 	.word	0x00015460


	//   ....[79]....
        /*0800*/ 	.word	0x00015470


	//   ....[80]....
        /*0804*/ 	.word	0x00015480


	//   ....[81]....
        /*0808*/ 	.word	0x00015490


	//   ....[82]....
        /*080c*/ 	.word	0x00018f80


	//   ....[83]....
        /*0810*/ 	.word	0x00018fb0


	//   ....[84]....
        /*0814*/ 	.word	0x00019010


	//   ....[85]....
        /*0818*/ 	.word	0x00019040


	//   ....[86]....
        /*081c*/ 	.word	0x00019070


	//   ....[87]....
        /*0820*/ 	.word	0x000190a0


	//   ....[88]....
        /*0824*/ 	.word	0x000190d0


	//   ....[89]....
        /*0828*/ 	.word	0x00019100


	//   ....[90]....
        /*082c*/ 	.word	0x000192c0


	//   ....[91]....
        /*0830*/ 	.word	0x000192f0


	//   ....[92]....
        /*0834*/ 	.word	0x00019320


	//   ....[93]....
        /*0838*/ 	.word	0x00019350


	//   ....[94]....
        /*083c*/ 	.word	0x00019380


	//   ....[95]....
        /*0840*/ 	.word	0x000193b0


	//   ....[96]....
        /*0844*/ 	.word	0x00019480


	//   ....[97]....
        /*0848*/ 	.word	0x000194a0


	//   ....[98]....
        /*084c*/ 	.word	0x000194b0


	//   ....[99]....
        /*0850*/ 	.word	0x00019530


	//   ....[100]....
        /*0854*/ 	.word	0x0001a060


	//   ....[101]....
        /*0858*/ 	.word	0x0001a770


	//   ....[102]....
        /*085c*/ 	.word	0x0001a930


	//   ....[103]....
        /*0860*/ 	.word	0x0001a980


	//   ....[104]....
        /*0864*/ 	.word	0x0001a9e0


	//   ....[105]....
        /*0868*/ 	.word	0x0001aad0


	//   ....[106]....
        /*086c*/ 	.word	0x0001ab30


	//   ....[107]....
        /*0870*/ 	.word	0x0001ac20


	//   ....[108]....
        /*0874*/ 	.word	0x0001ac80


	//   ....[109]....
        /*0878*/ 	.word	0x0001ad50


	//   ....[110]....
        /*087c*/ 	.word	0x0001b080


	//   ....[111]....
        /*0880*/ 	.word	0x0001b120


	//   ....[112]....
        /*0884*/ 	.word	0x0001b2c0


	//   ....[113]....
        /*0888*/ 	.word	0x0001b330


	//   ....[114]....
        /*088c*/ 	.word	0x0001b3a0


	//   ....[115]....
        /*0890*/ 	.word	0x0001b410


	//   ....[116]....
        /*0894*/ 	.word	0x0001b480


	//   ....[117]....
        /*0898*/ 	.word	0x0001b500


	//   ....[118]....
        /*089c*/ 	.word	0x0001b590


	//   ....[119]....
        /*08a0*/ 	.word	0x0001b630


	//   ....[120]....
        /*08a4*/ 	.word	0x0001b6a0


	//   ....[121]....
        /*08a8*/ 	.word	0x0001b710


	//   ....[122]....
        /*08ac*/ 	.word	0x0001b780


	//   ....[123]....
        /*08b0*/ 	.word	0x0001b800


	//   ....[124]....
        /*08b4*/ 	.word	0x0001b870


	//   ....[125]....
        /*08b8*/ 	.word	0x0001b920


	//   ....[126]....
        /*08bc*/ 	.word	0x0001b970


	//   ....[127]....
        /*08c0*/ 	.word	0x0001ba20


	//   ....[128]....
        /*08c4*/ 	.word	0x0001bb50


	//----- nvinfo : EIATTR_REG_RECONFIG
	.align		4
.L_823:
        /*08c8*/ 	.byte	0x01, 0x54
	.zero		2


	//----- nvinfo : EIATTR_SYSCALL_OFFSETS
	.align		4
        /*08cc*/ 	.byte	0x04, 0x46
        /*08ce*/ 	.short	(.L_825 - .L_824)


	//   ....[0]....
.L_824:
        /*08d0*/ 	.word	0x00004a30


	//   ....[1]....
        /*08d4*/ 	.word	0x00014490


	//   ....[2]....
        /*08d8*/ 	.word	0x000145e0


	//   ....[3]....
        /*08dc*/ 	.word	0x000146d0


	//   ....[4]....
        /*08e0*/ 	.word	0x00014ee0


	//----- nvinfo : EIATTR_MBARRIER_INSTR_OFFSETS
	.align		4
.L_825:
        /*08e4*/ 	.byte	0x04, 0x39
        /*08e6*/ 	.short	(.L_827 - .L_826)


	//   ....[0]....
.L_826:
        /*08e8*/ 	.word	0x00000270
        /*08ec*/ 	.word	0x000000ff
        /*08f0*/ 	.word	0x00028c00
        /*08f4*/ 	.short	0x0100
        /*08f6*/ 	.byte	0x08
	.zero		1


	//   ....[1]....
        /*08f8*/ 	.word	0x00000280
        /*08fc*/ 	.word	0x000000ff
        /*0900*/ 	.word	0x00028c20
        /*0904*/ 	.short	0x0100
        /*0906*/ 	.byte	0x08
	.zero		1


	//   ....[2]....
        /*0908*/ 	.word	0x00000330
        /*090c*/ 	.word	0x000000ff
        /*0910*/ 	.word	0x00028c30
        /*0914*/ 	.short	0x0100
        /*0916*/ 	.byte	0x06
	.zero		1


	//   ....[3]....
        /*0918*/ 	.word	0x00000340
        /*091c*/ 	.word	0x000000ff
        /*0920*/ 	.word	0x00028c40
        /*0924*/ 	.short	0x0100
        /*0926*/ 	.byte	0x06
	.zero		1


	//   ....[4]....
        /*0928*/ 	.word	0x00000350
        /*092c*/ 	.word	0x000000ff
        /*0930*/ 	.word	0x00028c38
        /*0934*/ 	.short	0x0100
        /*0936*/ 	.byte	0x06
	.zero		1


	//   ....[5]....
        /*0938*/ 	.word	0x00000360
        /*093c*/ 	.word	0x000000ff
        /*0940*/ 	.word	0x00028c48
        /*0944*/ 	.short	0x0100
        /*0946*/ 	.byte	0x06
	.zero		1


	//   ....[6]....
        /*0948*/ 	.word	0x00000490
        /*094c*/ 	.word	0x000000ff
        /*0950*/ 	.word	0x00028c50
        /*0954*/ 	.short	0x0100
        /*0956*/ 	.byte	0x08
	.zero		1


	//   ....[7]....
        /*0958*/ 	.word	0x000004a0
        /*095c*/ 	.word	0x000000ff
        /*0960*/ 	.word	0x00028c60
        /*0964*/ 	.short	0x0100
        /*0966*/ 	.byte	0x08
	.zero		1


	//   ....[8]....
        /*0968*/ 	.word	0x000004b0
        /*096c*/ 	.word	0x000000ff
        /*0970*/ 	.word	0x00028c58
        /*0974*/ 	.short	0x0100
        /*0976*/ 	.byte	0x08
	.zero		1


	//   ....[9]....
        /*0978*/ 	.word	0x000004c0
        /*097c*/ 	.word	0x000000ff
        /*0980*/ 	.word	0x00028c68
        /*0984*/ 	.short	0x0100
        /*0986*/ 	.byte	0x08
	.zero		1


	//   ....[10]....
        /*0988*/ 	.word	0x000005b0
        /*098c*/ 	.word	0x000000ff
        /*0990*/ 	.word	0x00028c70
        /*0994*/ 	.short	0x0100
        /*0996*/ 	.byte	0x06
	.zero		1


	//   ....[11]....
        /*0998*/ 	.word	0x000005c0
        /*099c*/ 	.word	0x000000ff
        /*09a0*/ 	.word	0x00028c80
        /*09a4*/ 	.short	0x0100
        /*09a6*/ 	.byte	0x06
	.zero		1


	//   ....[12]....
        /*09a8*/ 	.word	0x000005d0
        /*09ac*/ 	.word	0x000000ff
        /*09b0*/ 	.word	0x00028c78
        /*09b4*/ 	.short	0x0100
        /*09b6*/ 	.byte	0x06
	.zero		1


	//   ....[13]....
        /*09b8*/ 	.word	0x000005e0
        /*09bc*/ 	.word	0x000000ff
        /*09c0*/ 	.word	0x00028c88
        /*09c4*/ 	.short	0x0100
        /*09c6*/ 	.byte	0x06
	.zero		1


	//   ....[14]....
        /*09c8*/ 	.word	0x00000710
        /*09cc*/ 	.word	0x000000ff
        /*09d0*/ 	.word	0x00028c90
        /*09d4*/ 	.short	0x0100
        /*09d6*/ 	.byte	0x08
	.zero		1


	//   ....[15]....
        /*09d8*/ 	.word	0x00000720
        /*09dc*/ 	.word	0x000000ff
        /*09e0*/ 	.word	0x00028ca0
        /*09e4*/ 	.short	0x0100
        /*09e6*/ 	.byte	0x08
	.zero		1


	//   ....[16]....
        /*09e8*/ 	.word	0x00000730
        /*09ec*/ 	.word	0x000000ff
        /*09f0*/ 	.word	0x00028c98
        /*09f4*/ 	.short	0x0100
        /*09f6*/ 	.byte	0x08
	.zero		1


	//   ....[17]....
        /*09f8*/ 	.word	0x00000740
        /*09fc*/ 	.word	0x000000ff
        /*0a00*/ 	.word	0x00028ca8
        /*0a04*/ 	.short	0x0100
        /*0a06*/ 	.byte	0x08
	.zero		1


	//   ....[18]....
        /*0a08*/ 	.word	0x00000870
        /*0a0c*/ 	.word	0x000000ff
        /*0a10*/ 	.word	0x00028cb0
        /*0a14*/ 	.short	0x0100
        /*0a16*/ 	.byte	0x08
	.zero		1


	//   ....[19]....
        /*0a18*/ 	.word	0x00000880
        /*0a1c*/ 	.word	0x000000ff
        /*0a20*/ 	.word	0x00028cc0
        /*0a24*/ 	.short	0x0100
        /*0a26*/ 	.byte	0x08
	.zero		1


	//   ....[20]....
        /*0a28*/ 	.word	0x00000890
        /*0a2c*/ 	.word	0x000000ff
        /*0a30*/ 	.word	0x00028cb8
        /*0a34*/ 	.short	0x0100
        /*0a36*/ 	.byte	0x08
	.zero		1


	//   ....[21]....
        /*0a38*/ 	.word	0x000008a0
        /*0a3c*/ 	.word	0x000000ff
        /*0a40*/ 	.word	0x00028cc8
        /*0a44*/ 	.short	0x0100
        /*0a46*/ 	.byte	0x08
	.zero		1


	//   ....[22]....
        /*0a48*/ 	.word	0x00002580
        /*0a4c*/ 	.word	0x000000ff
        /*0a50*/ 	.word	0x00028c50
        /*0a54*/ 	.short	0x010a
        /*0a56*/ 	.byte	0x17
	.zero		1


	//   ....[23]....
        /*0a58*/ 	.word	0x00002850
        /*0a5c*/ 	.word	0x00000000
        /*0a60*/ 	.word	0x00000000
        /*0a64*/ 	.short	0x0101
        /*0a66*/ 	.byte	0x3f
	.zero		1


	//   ....[24]....
        /*0a68*/ 	.word	0x000031b0
        /*0a6c*/ 	.word	0x000000ff
        /*0a70*/ 	.word	0x00028c50
        /*0a74*/ 	.short	0x010a
        /*0a76*/ 	.byte	0x17
	.zero		1


	//   ....[25]....
        /*0a78*/ 	.word	0x000031f0
        /*0a7c*/ 	.word	0x000000ff
        /*0a80*/ 	.word	0x00028c50
        /*0a84*/ 	.short	0x010a
        /*0a86*/ 	.byte	0x17
	.zero		1


	//   ....[26]....
        /*0a88*/ 	.word	0x000033d0
        /*0a8c*/ 	.word	0x00000000
        /*0a90*/ 	.word	0x00000000
        /*0a94*/ 	.short	0x0101
        /*0a96*/ 	.byte	0x3f
	.zero		1


	//   ....[27]....
        /*0a98*/ 	.word	0x00004ae0
        /*0a9c*/ 	.word	0x000000ff
        /*0aa0*/ 	.word	0x00028c00
        /*0aa4*/ 	.short	0x010a
        /*0aa6*/ 	.byte	0x2e
	.zero		1


	//   ....[28]....
        /*0aa8*/ 	.word	0x00004b60
        /*0aac*/ 	.word	0x00000007
        /*0ab0*/ 	.word	0x00028c30
        /*0ab4*/ 	.short	0x010a
        /*0ab6*/ 	.byte	0x3f
	.zero		1


	//   ....[29]....
        /*0ab8*/ 	.word	0x00004ba0
        /*0abc*/ 	.word	0x00000007
        /*0ac0*/ 	.word	0x00028c30
        /*0ac4*/ 	.short	0x010a
        /*0ac6*/ 	.byte	0x3f
	.zero		1


	//   ....[30]....
        /*0ac8*/ 	.word	0x00004fc0
        /*0acc*/ 	.word	0x00000003
        /*0ad0*/ 	.word	0x00000000
        /*0ad4*/ 	.short	0x0101
        /*0ad6*/ 	.byte	0x3f
	.zero		1


	//   ....[31]....
        /*0ad8*/ 	.word	0x00006630
        /*0adc*/ 	.word	0x00000007
        /*0ae0*/ 	.word	0x00028c50
        /*0ae4*/ 	.short	0x010a
        /*0ae6*/ 	.byte	0x3f
	.zero		1


	//   ....[32]....
        /*0ae8*/ 	.word	0x00006670
        /*0aec*/ 	.word	0x00000007
        /*0af0*/ 	.word	0x00028c50
        /*0af4*/ 	.short	0x010a
        /*0af6*/ 	.byte	0x3f
	.zero		1


	//   ....[33]....
        /*0af8*/ 	.word	0x00006950
        /*0afc*/ 	.word	0x00000007
        /*0b00*/ 	.word	0x00000000
        /*0b04*/ 	.short	0x0101
        /*0b06*/ 	.byte	0x3f
	.zero		1


	//   ....[34]....
        /*0b08*/ 	.word	0x00006be0
        /*0b0c*/ 	.word	0x000000ff
        /*0b10*/ 	.word	0x00028c30
        /*0b14*/ 	.short	0x010a
        /*0b16*/ 	.byte	0x1b
	.zero		1


	//   ....[35]....
        /*0b18*/ 	.word	0x00006c20
        /*0b1c*/ 	.word	0x000000ff
        /*0b20*/ 	.word	0x00028c30
        /*0b24*/ 	.short	0x010a
        /*0b26*/ 	.byte	0x1b
	.zero		1


	//   ....[36]....
        /*0b28*/ 	.word	0x00006ea0
        /*0b2c*/ 	.word	0x00000008
        /*0b30*/ 	.word	0x00000000
        /*0b34*/ 	.short	0x0101
        /*0b36*/ 	.byte	0x3f
	.zero		1


	//   ....[37]....
        /*0b38*/ 	.word	0x00008d90
        /*0b3c*/ 	.word	0x000000ff
        /*0b40*/ 	.word	0x00028c50
        /*0b44*/ 	.short	0x010a
        /*0b46*/ 	.byte	0x1b
	.zero		1


	//   ....[38]....
        /*0b48*/ 	.word	0x00008dd0
        /*0b4c*/ 	.word	0x000000ff
        /*0b50*/ 	.word	0x00028c50
        /*0b54*/ 	.short	0x010a
        /*0b56*/ 	.byte	0x1b
	.zero		1


	//   ....[39]....
        /*0b58*/ 	.word	0x00009070
        /*0b5c*/ 	.word	0x0000000a
        /*0b60*/ 	.word	0x00000000
        /*0b64*/ 	.short	0x0101
        /*0b66*/ 	.byte	0x3f
	.zero		1


	//   ....[40]....
        /*0b68*/ 	.word	0x00009460
        /*0b6c*/ 	.word	0x000000ff
        /*0b70*/ 	.word	0x00028c30
        /*0b74*/ 	.short	0x010a
        /*0b76*/ 	.byte	0x18
	.zero		1


	//   ....[41]....
        /*0b78*/ 	.word	0x000094a0
        /*0b7c*/ 	.word	0x000000ff
        /*0b80*/ 	.word	0x00028c30
        /*0b84*/ 	.short	0x010a
        /*0b86*/ 	.byte	0x18
	.zero		1


	//   ....[42]....
        /*0b88*/ 	.word	0x0000a190
        /*0b8c*/ 	.word	0x0000000b
        /*0b90*/ 	.word	0x00000000
        /*0b94*/ 	.short	0x0101
        /*0b96*/ 	.byte	0x3f
	.zero		1


	//   ....[43]....
        /*0b98*/ 	.word	0x0000a930
        /*0b9c*/ 	.word	0x000000ff
        /*0ba0*/ 	.word	0x00028c50
        /*0ba4*/ 	.short	0x010a
        /*0ba6*/ 	.byte	0x18
	.zero		1


	//   ....[44]....
        /*0ba8*/ 	.word	0x0000a970
        /*0bac*/ 	.word	0x000000ff
        /*0bb0*/ 	.word	0x00028c50
        /*0bb4*/ 	.short	0x010a
        /*0bb6*/ 	.byte	0x18
	.zero		1


	//   ....[45]....
        /*0bb8*/ 	.word	0x0000abf0
        /*0bbc*/ 	.word	0x0000000a
        /*0bc0*/ 	.word	0x00000000
        /*0bc4*/ 	.short	0x0101
        /*0bc6*/ 	.byte	0x3f
	.zero		1


	//   ....[46]....
        /*0bc8*/ 	.word	0x0000ad60
        /*0bcc*/ 	.word	0x000000ff
        /*0bd0*/ 	.word	0x00028c30
        /*0bd4*/ 	.short	0x010a
        /*0bd6*/ 	.byte	0x1a
	.zero		1


	//   ....[47]....
        /*0bd8*/ 	.word	0x0000ada0
        /*0bdc*/ 	.word	0x000000ff
        /*0be0*/ 	.word	0x00028c30
        /*0be4*/ 	.short	0x010a
        /*0be6*/ 	.byte	0x1a
	.zero		1


	//   ....[48]....
        /*0be8*/ 	.word	0x0000aff0
        /*0bec*/ 	.word	0x00000005
        /*0bf0*/ 	.word	0x00000000
        /*0bf4*/ 	.short	0x0101
        /*0bf6*/ 	.byte	0x3f
	.zero		1


	//   ....[49]....
        /*0bf8*/ 	.word	0x0000ccf0
        /*0bfc*/ 	.word	0x000000ff
        /*0c00*/ 	.word	0x00028c50
        /*0c04*/ 	.short	0x010a
        /*0c06*/ 	.byte	0x1a
	.zero		1


	//   ....[50]....
        /*0c08*/ 	.word	0x0000cd30
        /*0c0c*/ 	.word	0x000000ff
        /*0c10*/ 	.word	0x00028c50
        /*0c14*/ 	.short	0x010a
        /*0c16*/ 	.byte	0x1a
	.zero		1


	//   ....[51]....
        /*0c18*/ 	.word	0x0000cfd0
        /*0c1c*/ 	.word	0x00000009
        /*0c20*/ 	.word	0x00000000
        /*0c24*/ 	.short	0x0101
        /*0c26*/ 	.byte	0x3f
	.zero		1


	//   ....[52]....
        /*0c28*/ 	.word	0x0000f920
        /*0c2c*/ 	.word	0x000000ff
        /*0c30*/ 	.word	0x00000000
        /*0c34*/ 	.short	0x0101
        /*0c36*/ 	.byte	0x04
	.zero		1


	//   ....[53]....
        /*0c38*/ 	.word	0x00010280
        /*0c3c*/ 	.word	0x000000ff
        /*0c40*/ 	.word	0x00000000
        /*0c44*/ 	.short	0x0101
        /*0c46*/ 	.byte	0x04
	.zero		1


	//   ....[54]....
        /*0c48*/ 	.word	0x00014ac0
        /*0c4c*/ 	.word	0x00000000
        /*0c50*/ 	.word	0x00028c40
        /*0c54*/ 	.short	0x010a
        /*0c56*/ 	.byte	0x3f
	.zero		1


	//   ....[55]....
        /*0c58*/ 	.word	0x00015580
        /*0c5c*/ 	.word	0x00000013
        /*0c60*/ 	.word	0x00028c00
        /*0c64*/ 	.short	0x0107
        /*0c66*/ 	.byte	0x3f
	.zero		1


	//   ....[56]....
        /*0c68*/ 	.word	0x00015670
        /*0c6c*/ 	.word	0x00000013
        /*0c70*/ 	.word	0x00028c00
        /*0c74*/ 	.short	0x0101
        /*0c76*/ 	.byte	0x3f
	.zero		1


	//   ....[57]....
        /*0c78*/ 	.word	0x00015690
        /*0c7c*/ 	.word	0x00000013
        /*0c80*/ 	.word	0x00028c20
        /*0c84*/ 	.short	0x010a
        /*0c86*/ 	.byte	0x3f
	.zero		1


	//   ....[58]....
        /*0c88*/ 	.word	0x00015770
        /*0c8c*/ 	.word	0x00000000
        /*0c90*/ 	.word	0x00028c60
        /*0c94*/ 	.short	0x010a
        /*0c96*/ 	.byte	0x3f
	.zero		1


	//   ....[59]....
        /*0c98*/ 	.word	0x00016460
        /*0c9c*/ 	.word	0x00000003
        /*0ca0*/ 	.word	0x00028c40
        /*0ca4*/ 	.short	0x010a
        /*0ca6*/ 	.byte	0x3f
	.zero		1


	//   ....[60]....
        /*0ca8*/ 	.word	0x000166c0
        /*0cac*/ 	.word	0x00000003
        /*0cb0*/ 	.word	0x00028c60
        /*0cb4*/ 	.short	0x010a
        /*0cb6*/ 	.byte	0x3f
	.zero		1


	//   ....[61]....
        /*0cb8*/ 	.word	0x00017270
        /*0cbc*/ 	.word	0x00000004
        /*0cc0*/ 	.word	0x00028c40
        /*0cc4*/ 	.short	0x010a
        /*0cc6*/ 	.byte	0x3f
	.zero		1


	//   ....[62]....
        /*0cc8*/ 	.word	0x000174c0
        /*0ccc*/ 	.word	0x00000004
        /*0cd0*/ 	.word	0x00028c60
        /*0cd4*/ 	.short	0x010a
        /*0cd6*/ 	.byte	0x3f
	.zero		1


	//   ....[63]....
        /*0cd8*/ 	.word	0x00018000
        /*0cdc*/ 	.word	0x00000004
        /*0ce0*/ 	.word	0x00028c40
        /*0ce4*/ 	.short	0x010a
        /*0ce6*/ 	.byte	0x3f
	.zero		1


	//   ....[64]....
        /*0ce8*/ 	.word	0x00018260
        /*0cec*/ 	.word	0x00000004
        /*0cf0*/ 	.word	0x00028c60
        /*0cf4*/ 	.short	0x010a
        /*0cf6*/ 	.byte	0x3f
	.zero		1


	//   ....[65]....
        /*0cf8*/ 	.word	0x00019fe0
        /*0cfc*/ 	.word	0x00000000
        /*0d00*/ 	.word	0x00028c20
        /*0d04*/ 	.short	0x010a
        /*0d06*/ 	.byte	0x3f
	.zero		1


	//   ....[66]....
        /*0d08*/ 	.word	0x0001a1a0
        /*0d0c*/ 	.word	0x00000006
        /*0d10*/ 	.word	0x00000000
        /*0d14*/ 	.short	0x010a
        /*0d16*/ 	.byte	0x3f
	.zero		1


	//   ....[67]....
        /*0d18*/ 	.word	0x0001a210
        /*0d1c*/ 	.word	0x00000007
        /*0d20*/ 	.word	0x00000000
        /*0d24*/ 	.short	0x010a
        /*0d26*/ 	.byte	0x3f
	.zero		1


	//   ....[68]....
        /*0d28*/ 	.word	0x0001a280
        /*0d2c*/ 	.word	0x00000004
        /*0d30*/ 	.word	0x00000000
        /*0d34*/ 	.short	0x010a
        /*0d36*/ 	.byte	0x3f
	.zero		1


	//   ....[69]....
        /*0d38*/ 	.word	0x0001a2b0
        /*0d3c*/ 	.word	0x00000003
        /*0d40*/ 	.word	0x00000000
        /*0d44*/ 	.short	0x010a
        /*0d46*/ 	.byte	0x3f
	.zero		1


	//   ....[70]....
        /*0d48*/ 	.word	0x0001a320
        /*0d4c*/ 	.word	0x00000003
        /*0d50*/ 	.word	0x00028c50
        /*0d54*/ 	.short	0x010a
        /*0d56*/ 	.byte	0x3f
	.zero		1


	//   ....[71]....
        /*0d58*/ 	.word	0x0001a380
        /*0d5c*/ 	.word	0x00000003
        /*0d60*/ 	.word	0x00028c50
        /*0d64*/ 	.short	0x010a
        /*0d66*/ 	.byte	0x3f
	.zero		1


	//   ....[72]....
        /*0d68*/ 	.word	0x0001a3e0
        /*0d6c*/ 	.word	0x00000003
        /*0d70*/ 	.word	0x00028c00
        /*0d74*/ 	.short	0x010a
        /*0d76*/ 	.byte	0x3f
	.zero		1


	//   ....[73]....
        /*0d78*/ 	.word	0x0001a430
        /*0d7c*/ 	.word	0x00000007
        /*0d80*/ 	.word	0x00028c30
        /*0d84*/ 	.short	0x010a
        /*0d86*/ 	.byte	0x3f
	.zero		1


	//   ....[74]....
        /*0d88*/ 	.word	0x0001a480
        /*0d8c*/ 	.word	0x00000007
        /*0d90*/ 	.word	0x00028c50
        /*0d94*/ 	.short	0x010a
        /*0d96*/ 	.byte	0x3f
	.zero		1


	//   ....[75]....
        /*0d98*/ 	.word	0x0001a4e0
        /*0d9c*/ 	.word	0x00000008
        /*0da0*/ 	.word	0x00028c30
        /*0da4*/ 	.short	0x010a
        /*0da6*/ 	.byte	0x3f
	.zero		1


	//   ....[76]....
        /*0da8*/ 	.word	0x0001a530
        /*0dac*/ 	.word	0x0000000a
        /*0db0*/ 	.word	0x00028c50
        /*0db4*/ 	.short	0x010a
        /*0db6*/ 	.byte	0x3f
	.zero		1


	//   ....[77]....
        /*0db8*/ 	.word	0x0001a590
        /*0dbc*/ 	.word	0x00000006
        /*0dc0*/ 	.word	0x00028c30
        /*0dc4*/ 	.short	0x010a
        /*0dc6*/ 	.byte	0x3f
	.zero		1


	//   ....[78]....
        /*0dc8*/ 	.word	0x0001a5e0
        /*0dcc*/ 	.word	0x0000000a
        /*0dd0*/ 	.word	0x00028c50
        /*0dd4*/ 	.short	0x010a
        /*0dd6*/ 	.byte	0x3f
	.zero		1


	//   ....[79]....
        /*0dd8*/ 	.word	0x0001a640
        /*0ddc*/ 	.word	0x00000005
        /*0de0*/ 	.word	0x00028c30
        /*0de4*/ 	.short	0x010a
        /*0de6*/ 	.byte	0x3f
	.zero		1


	//   ....[80]....
        /*0de8*/ 	.word	0x0001a690
        /*0dec*/ 	.word	0x00000009
        /*0df0*/ 	.word	0x00028c50
        /*0df4*/ 	.short	0x010a
        /*0df6*/ 	.byte	0x3f
	.zero		1


	//   ....[81]....
        /*0df8*/ 	.word	0x0001a830
        /*0dfc*/ 	.word	0x00000000
        /*0e00*/ 	.word	0x00028c40
        /*0e04*/ 	.short	0x010a
        /*0e06*/ 	.byte	0x3f
	.zero		1


	//   ....[82]....
        /*0e08*/ 	.word	0x0001ad90
        /*0e0c*/ 	.word	0x00000013
        /*0e10*/ 	.word	0x00028c20
        /*0e14*/ 	.short	0x010a
        /*0e16*/ 	.byte	0x3f
	.zero		1


	//   ....[83]....
        /*0e18*/ 	.word	0x0001ade0
        /*0e1c*/ 	.word	0x00000000
        /*0e20*/ 	.word	0x00028c60
        /*0e24*/ 	.short	0x010a
        /*0e26*/ 	.byte	0x3f
	.zero		1


	//   ....[84]....
        /*0e28*/ 	.word	0x0001ae30
        /*0e2c*/ 	.word	0x00000003
        /*0e30*/ 	.word	0x00028c40
        /*0e34*/ 	.short	0x010a
        /*0e36*/ 	.byte	0x3f
	.zero		1


	//   ....[85]....
        /*0e38*/ 	.word	0x0001ae80
        /*0e3c*/ 	.word	0x00000003
        /*0e40*/ 	.word	0x00028c60
        /*0e44*/ 	.short	0x010a
        /*0e46*/ 	.byte	0x3f
	.zero		1


	//   ....[86]....
        /*0e48*/ 	.word	0x0001aed0
        /*0e4c*/ 	.word	0x00000004
        /*0e50*/ 	.word	0x00028c40
        /*0e54*/ 	.short	0x010a
        /*0e56*/ 	.byte	0x3f
	.zero		1


	//   ....[87]....
        /*0e58*/ 	.word	0x0001af20
        /*0e5c*/ 	.word	0x00000004
        /*0e60*/ 	.word	0x00028c60
        /*0e64*/ 	.short	0x010a
        /*0e66*/ 	.byte	0x3f
	.zero		1


	//   ....[88]....
        /*0e68*/ 	.word	0x0001af70
        /*0e6c*/ 	.word	0x00000004
        /*0e70*/ 	.word	0x00028c40
        /*0e74*/ 	.short	0x010a
        /*0e76*/ 	.byte	0x3f
	.zero		1


	//   ....[89]....
        /*0e78*/ 	.word	0x0001afc0
        /*0e7c*/ 	.word	0x00000004
        /*0e80*/ 	.word	0x00028c60
        /*0e84*/ 	.short	0x010a
        /*0e86*/ 	.byte	0x3f
	.zero		1


	//   ....[90]....
        /*0e88*/ 	.word	0x0001ba70
        /*0e8c*/ 	.word	0x00000000
        /*0e90*/ 	.word	0x00028c20
        /*0e94*/ 	.short	0x010a
        /*0e96*/ 	.byte	0x3f
	.zero		1


	//   ....[91]....
        /*0e98*/ 	.word	0x0001bc10
        /*0e9c*/ 	.word	0x00000006
        /*0ea0*/ 	.word	0x00000000
        /*0ea4*/ 	.short	0x010a
        /*0ea6*/ 	.byte	0x3f
	.zero		1


	//   ....[92]....
        /*0ea8*/ 	.word	0x0001bc60
        /*0eac*/ 	.word	0x00000007
        /*0eb0*/ 	.word	0x00000000
        /*0eb4*/ 	.short	0x010a
        /*0eb6*/ 	.byte	0x3f
	.zero		1


	//   ....[93]....
        /*0eb8*/ 	.word	0x0001bcb0
        /*0ebc*/ 	.word	0x00000004
        /*0ec0*/ 	.word	0x00000000
        /*0ec4*/ 	.short	0x010a
        /*0ec6*/ 	.byte	0x3f
	.zero		1


	//----- nvinfo : EIATTR_NUM_MBARRIERS
	.align		4
.L_827:
        /*0ec8*/ 	.byte	0x03, 0x38
        /*0eca*/ 	.short	0x0016


	//----- nvinfo : EIATTR_EXIT_INSTR_OFFSETS
	.align		4
        /*0ecc*/ 	.byte	0x04, 0x1c
        /*0ece*/ 	.short	(.L_829 - .L_828)


	//   ....[0]....
.L_828:
        /*0ed0*/ 	.word	0x00000a40


	//   ....[1]....
        /*0ed4*/ 	.word	0x00012460


	//   ....[2]....
        /*0ed8*/ 	.word	0x0001a300


	//----- nvinfo : EIATTR_MAX_THREADS
	.align		4
.L_829:
        /*0edc*/ 	.byte	0x04, 0x05
        /*0ede*/ 	.short	(.L_831 - .L_830)
.L_830:
        /*0ee0*/ 	.word	0x00000180
        /*0ee4*/ 	.word	0x00000001
        /*0ee8*/ 	.word	0x00000001


	//----- nvinfo : EIATTR_CRS_STACK_SIZE
	.align		4
.L_831:
        /*0eec*/ 	.byte	0x04, 0x1e
        /*0eee*/ 	.short	(.L_833 - .L_832)
.L_832:
        /*0ef0*/ 	.word	0x00000000


	//----- nvinfo : EIATTR_CBANK_PARAM_SIZE
	.align		4
.L_833:
        /*0ef4*/ 	.byte	0x03, 0x19
        /*0ef6*/ 	.short	0x0af0


	//----- nvinfo : EIATTR_PARAM_CBANK
	.align		4
        /*0ef8*/ 	.byte	0x04, 0x0a
        /*0efa*/ 	.short	(.L_835 - .L_834)
	.align		4
.L_834:
        /*0efc*/ 	.word	index@(.nv.constant0._ZN7cutlass13device_kernelIN5flash11enable_sm90INS1_16FlashAttnFwdSm90INS1_25CollectiveMainloopFwdSm90ILi2EN4cute5tupleIJNS5_1CILi1EEES8_S8_EEENS6_IJNS7_ILi64EEESA_SA_EEELi512ENS_10bfloat16_tEfNS_4arch4Sm90ELb0ELb1ELb0ELb1ELb0ELb0ELb0ELb0ELb0ELb1ELb1ELb0EEENS1_21CollectiveEpilogueFwdINS6_IJSA_NS7_ILi512EEESA_EEES9_SC_SE_Li256ELb1ELb1ELb1ELb0EEENS1_36VarlenDynamicPersistentTileSchedulerILi64ELi64ELi256ELi128ELb1ELb1ELb1ELb1ELb0ELb1EEEEEEEEEvNT_6ParamsE)
        /*0f00*/ 	.short	0x0210
        /*0f02*/ 	.short	0x0af0


	//----- nvinfo : EIATTR_SW_WAR
	.align		4
.L_835:
        /*0f04*/ 	.byte	0x04, 0x36
        /*0f06*/ 	.short	(.L_837 - .L_836)
.L_836:
        /*0f08*/ 	.word	0x00000008
.L_837:


//--------------------- .nv.info._ZN7cutlass13device_kernelIN5flash11enable_sm90INS1_16FlashAttnFwdSm90INS1_25CollectiveMainloopFwdSm90ILi2EN4cute5tupleIJNS5_1CILi1EEES8_S8_EEENS6_IJNS7_ILi64EEESA_SA_EEELi512ENS_10bfloat16_tEfNS_4arch4Sm90ELb0ELb1ELb0ELb1ELb0ELb1ELb0ELb0ELb0ELb1ELb1ELb0EEENS1_21CollectiveEpilogueFwdINS6_IJSA_NS7_ILi512EEESA_EEES9_SC_SE_Li256ELb1ELb1ELb1ELb0EEENS1_36VarlenDynamicPersistentTileSchedulerILi64ELi64ELi256ELi128ELb1ELb1ELb1ELb1ELb0ELb1EEEEEEEEEvNT_6ParamsE --------------------------
	.section	.nv.info._ZN7cutlass13device_kernelIN5flash11enable_sm90INS1_16FlashAttnFwdSm90INS1_25CollectiveMainloopFwdSm90ILi2EN4cute5tupleIJNS5_1CILi1EEES8_S8_EEENS6_IJNS7_ILi64EEESA_SA_EEELi512ENS_10bfloat16_tEfNS_4arch4Sm90ELb0ELb1ELb0ELb1ELb0ELb1ELb0ELb0ELb0ELb1ELb1ELb0EEENS1_21CollectiveEpilogueFwdINS6_IJSA_NS7_ILi512EEESA_EEES9_SC_SE_Li256ELb1ELb1ELb1ELb0EEENS1_36VarlenDynamicPersistentTileSchedulerILi64ELi64ELi256ELi128ELb1ELb1ELb1ELb1ELb0ELb1EEEEEEEEEvNT_6ParamsE,"",@"SHT_CUDA_INFO"
	.sectionflags	@""
	.align	4


	//----- nvinfo : EIATTR_CUDA_API_VERSION
	.align		4
        /*0000*/ 	.byte	0x04, 0x37
        /*0002*/ 	.short	(.L_839 - .L_838)
.L_838:
        /*0004*/ 	.word	0x00000082


	//----- nvinfo : EIATTR_KPARAM_INFO
	.align		4
.L_839:
        /*0008*/ 	.byte	0x04, 0x17
        /*000a*/ 	.short	(.L_841 - .L_840)
.L_840:
        /*000c*/ 	.word	0x00000000
        /*0010*/ 	.short	0x0000
        /*0012*/ 	.short	0x0070
        /*0014*/ 	.byte	0x00, 0xf0, 0x01, 0x2a


	//----- nvinfo : EIATTR_SPARSE_MMA_MASK
	.align		4
.L_841:
        /*0018*/ 	.byte	0x03, 0x50
        /*001a*/ 	.short	0x0000


	//----- nvinfo : EIATTR_MAXREG_COUNT
	.align		4
        /*001c*/ 	.byte	0x03, 0x1b
        /*001e*/ 	.short	0x00a8


	//----- nvinfo : EIATTR_NUM_BARRIERS
	.align		4
        /*0020*/ 	.byte	0x02, 0x4c
        /*0022*/ 	.byte	0x10
	.zero		1


	//----- nvinfo : EIATTR_EXTERNS
	.align		4
        /*0024*/ 	.byte	0x04, 0x0f
        /*0026*/ 	.short	(.L_843 - .L_842)


	//   ....[0]....
	.align		4
.L_842:
        /*0028*/ 	.word	index@(__assertfail)


	//----- nvinfo : EIATTR_ANNOTATIONS
	.align		4
.L_843:
        /*002c*/ 	.byte	0x04, 0x55
        /*002e*/ 	.short	(.L_845 - .L_844)


	//   ....[0]....
.L_844:
        /* <DEDUP_REMOVED lines=82> */


	//----- nvinfo : EIATTR_MERCURY_ISA_VERSION
	.align		4
.L_845:
        /*0538*/ 	.byte	0x03, 0x5f
        /*053a*/ 	.short	0x0101


	//----- nvinfo : EIATTR_UNUSED_LOAD_BYTE_OFFSET
	.align		4
        /*053c*/ 	.byte	0x04, 0x44
        /*053e*/ 	.short	(.L_847 - .L_846)


	//   ....[0]....
.L_846:
        /*0540*/ 	.word	0x00000a80
        /*0544*/ 	.word	0x0000fff0


	//   ....[1]....
        /*0548*/ 	.word	0x00014240
        /*054c*/ 	.word	0x0000fff0


	//----- nvinfo : EIATTR_INT_WARP_WIDE_INSTR_OFFSETS
	.align		4
.L_847:
        /*0550*/ 	.byte	0x04, 0x31
        /*0552*/ 	.short	(.L_849 - .L_848)


	//   ....[0]....
.L_848:
        /*0554*/ 	.word	0x00000190


	//   ....[1]....
        /*0558*/ 	.word	0x000001d0


	//   ....[2]....
        /*055c*/ 	.word	0x00000240


	//   ....[3]....
        /*0560*/ 	.word	0x0001cd90


	//   ....[4]....
        /*0564*/ 	.word	0x0001ce20


	//   ....[5]....
        /*0568*/ 	.word	0x00021710


	//   ....[6]....
        /*056c*/ 	.word	0x000217a0


	//----- nvinfo : EIATTR_COOP_GROUP_MASK_REGIDS
	.align		4
.L_849:
        /*0570*/ 	.byte	0x04, 0x29
        /*0572*/ 	.short	(.L_851 - .L_850)


	//   ....[0]....
.L_850:
        /*0574*/ 	.word	0xffffffff


	//   ....[1]....
        /*0578*/ 	.word	0xffffffff


	//   ....[2]....
        /*057c*/ 	.word	0xffffffff


	//   ....[3]....
        /*0580*/ 	.word	0xffffffff


	//   ....[4]....
        /*0584*/ 	.word	0xffffffff


	//   ....[5]....
        /*0588*/ 	.word	0xffffffff


	//   ....[6]....
        /*058c*/ 	.word	0xffffffff


	//   ....[7]....
        /*0590*/ 	.word	0xffffffff


	//   ....[8]....
        /*0594*/ 	.word	0xffffffff


	//   ....[9]....
        /*0598*/ 	.word	0xffffffff


	//   ....[10]....
        /*059c*/ 	.word	0xffffffff


	//   ....[11]....
        /*05a0*/ 	.word	0xffffffff


	//   ....[12]....
        /*05a4*/ 	.word	0xffffffff


	//   ....[13]....
        /*05a8*/ 	.word	0xffffffff


	//   ....[14]....
        /*05ac*/ 	.word	0xffffffff


	//   ....[15]....
        /*05b0*/ 	.word	0xffffffff


	//   ....[16]....
        /*05b4*/ 	.word	0xffffffff


	//   ....[17]....
        /*05b8*/ 	.word	0xffffffff


	//   ....[18]....
        /*05bc*/ 	.word	0xffffffff


	//   ....[19]....
        /*05c0*/ 	.word	0xffffffff


	//   ....[20]....
        /*05c4*/ 	.word	0xffffffff


	//   ....[21]....
        /*05c8*/ 	.word	0xffffffff


	//   ....[22]....
        /*05cc*/ 	.word	0xffffffff


	//   ....[23]....
        /*05d0*/ 	.word	0xffffffff


	//   ....[24]....
        /*05d4*/ 	.word	0xffffffff


	//   ....[25]....
        /*05d8*/ 	.word	0xffffffff


	//   ....[26]....
        /*05dc*/ 	.word	0xffffffff


	//   ....[27]....
        /*05e0*/ 	.word	0xffffffff


	//   ....[28]....
        /*05e4*/ 	.word	0xffffffff


	//   ....[29]....
        /*05e8*/ 	.word	0xffffffff


	//   ....[30]....
        /*05ec*/ 	.word	0xffffffff


	//   ....[31]....
        /*05f0*/ 	.word	0xffffffff


	//   ....[32]....
        /*05f4*/ 	.word	0xffffffff


	//   ....[33]....
        /*05f8*/ 	.word	0xffffffff


	//   ....[34]....
        /*05fc*/ 	.word	0xffffffff


	//   ....[35]....
        /*0600*/ 	.word	0xffffffff


	//   ....[36]....
        /*0604*/ 	.word	0xffffffff


	//   ....[37]....
        /*0608*/ 	.word	0xffffffff


	//   ....[38]....
        /*060c*/ 	.word	0xffffffff


	//   ....[39]....
        /*0610*/ 	.word	0xffffffff


	//   ....[40]....
        /*0614*/ 	.word	0xffffffff


	//   ....[41]....
        /*0618*/ 	.word	0xffffffff


	//   ....[42]....
        /*061c*/ 	.word	0xffffffff


	//   ....[43]....
        /*0620*/ 	.word	0xffffffff


	//   ....[44]....
        /*0624*/ 	.word	0xffffffff


	//   ....[45]....
        /*0628*/ 	.word	0xffffffff


	//   ....[46]....
        /*062c*/ 	.word	0xffffffff


	//   ....[47]....
        /*0630*/ 	.word	0xffffffff


	//   ....[48]....
        /*0634*/ 	.word	0xffffffff


	//   ....[49]....
        /*0638*/ 	.word	0xffffffff


	//   ....[50]....
        /*063c*/ 	.word	0xffffffff


	//   ....[51]....
        /*0640*/ 	.word	0xffffffff


	//   ....[52]....
        /*0644*/ 	.word	0xffffffff


	//   ....[53]....
        /*0648*/ 	.word	0xffffffff


	//   ....[54]....
        /*064c*/ 	.word	0xffffffff


	//   ....[55]....
        /*0650*/ 	.word	0xffffffff


	//   ....[56]....
        /*0654*/ 	.word	0xffffffff


	//   ....[57]....
        /*0658*/ 	.word	0xffffffff


	//   ....[58]....
        /*065c*/ 	.word	0xffffffff


	//   ....[59]....
        /*0660*/ 	.word	0xffffffff


	//   ....[60]....
        /*0664*/ 	.word	0xffffffff


	//   ....[61]....
        /*0668*/ 	.word	0xffffffff


	//   ....[62]....
        /*066c*/ 	.word	0xffffffff


	//   ....[63]....
        /*0670*/ 	.word	0xffffffff


	//   ....[64]....
        /*0674*/ 	.word	0xffffffff


	//   ....[65]....
        /*0678*/ 	.word	0xffffffff


	//   ....[66]....
        /*067c*/ 	.word	0xffffffff


	//   ....[67]....
        /*0680*/ 	.word	0xffffffff


	//   ....[68]....
        /*0684*/ 	.word	0xffffffff


	//   ....[69]....
        /*0688*/ 	.word	0xffffffff


	//   ....[70]....
        /*068c*/ 	.word	0xffffffff


	//   ....[71]....
        /*0690*/ 	.word	0xffffffff


	//   ....[72]....
        /*0694*/ 	.word	0xffffffff


	//   ....[73]....
        /*0698*/ 	.word	0xffffffff


	//   ....[74]....
        /*069c*/ 	.word	0xffffffff


	//   ....[75]....
        /*06a0*/ 	.word	0xffffffff


	//   ....[76]....
        /*06a4*/ 	.word	0xffffffff


	//   ....[77]....
        /*06a8*/ 	.word	0xffffffff


	//   ....[78]....
        /*06ac*/ 	.word	0xffffffff


	//   ....[79]....
        /*06b0*/ 	.word	0xffffffff


	//   ....[80]....
        /*06b4*/ 	.word	0xffffffff


	//   ....[81]....
        /*06b8*/ 	.word	0xffffffff


	//   ....[82]....
        /*06bc*/ 	.word	0xffffffff


	//   ....[83]....
        /*06c0*/ 	.word	0xffffffff


	//   ....[84]....
        /*06c4*/ 	.word	0xffffffff


	//   ....[85]....
        /*06c8*/ 	.word	0xffffffff


	//   ....[86]....
        /*06cc*/ 	.word	0xffffffff


	//   ....[87]....
        /*06d0*/ 	.word	0xffffffff


	//   ....[88]....
        /*06d4*/ 	.word	0xffffffff


	//   ....[89]....
        /*06d8*/ 	.word	0xffffffff


	//   ....[90]....
        /*06dc*/ 	.word	0xffffffff


	//   ....[91]....
        /*06e0*/ 	.word	0xffffffff


	//   ....[92]....
        /*06e4*/ 	.word	0xffffffff


	//   ....[93]....
        /*06e8*/ 	.word	0xffffffff


	//   ....[94]....
        /*06ec*/ 	.word	0xffffffff


	//   ....[95]....
        /*06f0*/ 	.word	0xffffffff


	//   ....[96]....
        /*06f4*/ 	.word	0xffffffff


	//   ....[97]....
        /*06f8*/ 	.word	0xffffffff


	//   ....[98]....
        /*06fc*/ 	.word	0xffffffff


	//   ....[99]....
        /*0700*/ 	.word	0xffffffff


	//   ....[100]....
        /*0704*/ 	.word	0xffffffff


	//   ....[101]....
        /*0708*/ 	.word	0xffffffff


	//   ....[102]....
        /*070c*/ 	.word	0xffffffff


	//   ....[103]....
        /*0710*/ 	.word	0xffffffff


	//   ....[104]....
        /*0714*/ 	.word	0xffffffff


	//   ....[105]....
        /*0718*/ 	.word	0xffffffff


	//   ....[106]....
        /*071c*/ 	.word	0xffffffff


	//   ....[107]....
        /*0720*/ 	.word	0xffffffff


	//   ....[108]....
        /*0724*/ 	.word	0xffffffff


	//   ....[109]....
        /*0728*/ 	.word	0xffffffff


	//   ....[110]....
        /*072c*/ 	.word	0xffffffff


	//   ....[111]....
        /*0730*/ 	.word	0xffffffff


	//   ....[112]....
        /*0734*/ 	.word	0xffffffff


	//   ....[113]....
        /*0738*/ 	.word	0xffffffff


	//   ....[114]....
        /*073c*/ 	.word	0xffffffff


	//   ....[115]....
        /*0740*/ 	.word	0xffffffff


	//   ....[116]....
        /*0744*/ 	.word	0xffffffff


	//   ....[117]....
        /*0748*/ 	.word	0xffffffff


	//   ....[118]....
        /*074c*/ 	.word	0x0500000f


	//   ....[119]....
        /*0750*/ 	.word	0x0500000f


	//   ....[120]....
        /*0754*/ 	.word	0x0500000f


	//   ....[121]....
        /*0758*/ 	.word	0x0500000f


	//   ....[122]....
        /*075c*/ 	.word	0x0500000f


	//   ....[123]....
        /*0760*/ 	.word	0x0500000f


	//   ....[124]....
        /*0764*/ 	.word	0x0500000f


	//   ....[125]....
        /*0768*/ 	.word	0x0500000f


	//   ....[126]....
        /*076c*/ 	.word	0x0500000f


	//   ....[127]....
        /*0770*/ 	.word	0x0500000f


	//   ....[128]....
        /*0774*/ 	.word	0x0500000f


	//   ....[129]....
        /*0778*/ 	.word	0x0500000f


	//   ....[130]....
        /*077c*/ 	.word	0x0500000f


	//   ....[131]....
        /*0780*/ 	.word	0x0500000f


	//   ....[132]....
        /*0784*/ 	.word	0x0500000f


	//   ....[133]....
        /*0788*/ 	.word	0x0500000f


	//   ....[134]....
        /*078c*/ 	.word	0x0500000f


	//   ....[135]....
        /*0790*/ 	.word	0x0500000f


	//   ....[136]....
        /*0794*/ 	.word	0x0500000f


	//   ....[137]....
        /*0798*/ 	.word	0x0500000f


	//   ....[138]....
        /*079c*/ 	.word	0x0500000f


	//   ....[139]....
        /*07a0*/ 	.word	0x0500000f


	//   ....[140]....
        /*07a4*/ 	.word	0x0500000f


	//   ....[141]....
        /*07a8*/ 	.word	0x0500000f


	//   ....[142]....
        /*07ac*/ 	.word	0x0500000f


	//   ....[143]....
        /*07b0*/ 	.word	0x0500000f


	//   ....[144]....
        /*07b4*/ 	.word	0x0500000f


	//   ....[145]....
        /*07b8*/ 	.word	0x0500000f


	//   ....[146]....
        /*07bc*/ 	.word	0x0500000f


	//   ....[147]....
        /*07c0*/ 	.word	0x0500000f


	//   ....[148]....
        /*07c4*/ 	.word	0x0500000f


	//   ....[149]....
        /*07c8*/ 	.word	0x0500000f


	//   ....[150]....
        /*07cc*/ 	.word	0x0500000f


	//   ....[151]....
        /*07d0*/ 	.word	0x0500000f


	//   ....[152]....
        /*07d4*/ 	.word	0x0500000f


	//   ....[153]....
        /*07d8*/ 	.word	0x0500000f


	//   ....[154]....
        /*07dc*/ 	.word	0x0500000f


	//   ....[155]....
        /*07e0*/ 	.word	0x0500000f


	//   ....[156]....
        /*07e4*/ 	.word	0x0500000f


	//   ....[157]....
        /*07e8*/ 	.word	0x0500000f


	//   ....[158]....
        /*07ec*/ 	.word	0x0500000f


	//   ....[159]....
        /*07f0*/ 	.word	0x0500000f


	//   ....[160]....
        /*07f4*/ 	.word	0x0500000f


	//   ....[161]....
        /*07f8*/ 	.word	0x0500000f


	//   ....[162]....
        /*07fc*/ 	.word	0x0500000f


	//----- nvinfo : EIATTR_COOP_GROUP_INSTR_OFFSETS
	.align		4
.L_851:
        /*0800*/ 	.byte	0x04, 0x28
        /*0802*/ 	.short	(.L_853 - .L_852)


	//   ....[0]....
.L_852:
        /*0804*/ 	.word	0x00000060


	//   ....[1]....
        /*0808*/ 	.word	0x000001a0


	//   ....[2]....
        /*080c*/ 	.word	0x000001f0


	//   ....[3]....
        /*0810*/ 	.word	0x000003e0


	//   ....[4]....
        /*0814*/ 	.word	0x00000540


	//   ....[5]....
        /*0818*/ 	.word	0x00000660


	//   ....[6]....
        /*081c*/ 	.word	0x000007c0


	//   ....[7]....
        /*0820*/ 	.word	0x000057e0


	//   ....[8]....
        /*0824*/ 	.word	0x00007d20


	//   ....[9]....
        /*0828*/ 	.word	0x000084c0


	//   ....[10]....
        /*082c*/ 	.word	0x000084d0


	//   ....[11]....
        /*0830*/ 	.word	0x000084e0


	//   ....[12]....
        /*0834*/ 	.word	0x000084f0


	//   ....[13]....
        /*0838*/ 	.word	0x00008810


	//   ....[14]....
        /*083c*/ 	.word	0x00008820


	//   ....[15]....
        /*0840*/ 	.word	0x00008830


	//   ....[16]....
        /*0844*/ 	.word	0x00008840


	//   ....[17]....
        /*0848*/ 	.word	0x00009b10


	//   ....[18]....
        /*084c*/ 	.word	0x00009b20


	//   ....[19]....
        /*0850*/ 	.word	0x00009b30


	//   ....[20]....
        /*0854*/ 	.word	0x00009b40


	//   ....[21]....
        /*0858*/ 	.word	0x00009da0


	//   ....[22]....
        /*085c*/ 	.word	0x00009db0


	//   ....[23]....
        /*0860*/ 	.word	0x00009dc0


	//   ....[24]....
        /*0864*/ 	.word	0x00009dd0


	//   ....[25]....
        /*0868*/ 	.word	0x0000b3c0


	//   ....[26]....
        /*086c*/ 	.word	0x0000b650


	//   ....[27]....
        /*0870*/ 	.word	0x0000bf70


	//   ....[28]....
        /*0874*/ 	.word	0x0000c080


	//   ....[29]....
        /*0878*/ 	.word	0x0000c4a0


	//   ....[30]....
        /*087c*/ 	.word	0x0000c510


	//   ....[31]....
        /*0880*/ 	.word	0x0000ceb0


	//   ....[32]....
        /*0884*/ 	.word	0x0000d390


	//   ....[33]....
        /*0888*/ 	.word	0x0000d750


	//   ....[34]....
        /*088c*/ 	.word	0x0000ddb0


	//   ....[35]....
        /*0890*/ 	.word	0x0000de90


	//   ....[36]....
        /*0894*/ 	.word	0x0000e490


	//   ....[37]....
        /*0898*/ 	.word	0x0000e660


	//   ....[38]....
        /*089c*/ 	.word	0x0000f500


	//   ....[39]....
        /*08a0*/ 	.word	0x0000fcf0


	//   ....[40]....
        /*08a4*/ 	.word	0x0000fd10


	//   ....[41]....
        /*08a8*/ 	.word	0x00010440


	//   ....[42]....
        /*08ac*/ 	.word	0x000104b0


	//   ....[43]....
        /*08b0*/ 	.word	0x000111f0


	//   ....[44]....
        /*08b4*/ 	.word	0x00011660


	//   ....[45]....
        /*08b8*/ 	.word	0x000118e0


	//   ....[46]....
        /*08bc*/ 	.word	0x00011eb0


	//   ....[47]....
        /*08c0*/ 	.word	0x00011ed0


	//   ....[48]....
        /*08c4*/ 	.word	0x00012730


	//   ....[49]....
        /*08c8*/ 	.word	0x00012900


	//   ....[50]....
        /*08cc*/ 	.word	0x00013710


	//   ....[51]....
        /*08d0*/ 	.word	0x00013760


	//   ....[52]....
        /*08d4*/ 	.word	0x000137c0


	//   ....[53]....
        /*08d8*/ 	.word	0x00013910


	//   ....[54]....
        /*08dc*/ 	.word	0x00013ae0


	//   ....[55]....
        /*08e0*/ 	.word	0x00014f50


	//   ....[56]....
        /*08e4*/ 	.word	0x000152b0


	//   ....[57]....
        /*08e8*/ 	.word	0x000152c0


	//   ....[58]....
        /*08ec*/ 	.word	0x000152f0


	//   ....[59]....
        /*08f0*/ 	.word	0x00015300


	//   ....[60]....
        /*08f4*/ 	.word	0x00015f80


	//   ....[61]....
        /*08f8*/ 	.word	0x00015fa0


	//   ....[62]....
        /*08fc*/ 	.word	0x00016230


	//   ....[63]....
        /*0900*/ 	.word	0x00016250


	//   ....[64]....
        /*0904*/ 	.word	0x00016bc0


	//   ....[65]....
        /*0908*/ 	.word	0x00016c20


	//   ....[66]....
        /*090c*/ 	.word	0x00017480


	//   ....[67]....
        /*0910*/ 	.word	0x000174a0


	//   ....[68]....
        /*0914*/ 	.word	0x00018730


	//   ....[69]....
        /*0918*/ 	.word	0x00018790


	//   ....[70]....
        /*091c*/ 	.word	0x000189e0


	//   ....[71]....
        /*0920*/ 	.word	0x00018a00


	//   ....[72]....
        /*0924*/ 	.word	0x00018cb0


	//   ....[73]....
        /*0928*/ 	.word	0x00018ee0


	//   ....[74]....
        /*092c*/ 	.word	0x00018f10


	//   ....[75]....
        /*0930*/ 	.word	0x00018f40


	//   ....[76]....
        /*0934*/ 	.word	0x00018f70


	//   ....[77]....
        /*0938*/ 	.word	0x00018fa0


	//   ....[78]....
        /*093c*/ 	.word	0x00018fd0


	//   ....[79]....
        /*0940*/ 	.word	0x00019170


	//   ....[80]....
        /*0944*/ 	.word	0x000191a0


	//   ....[81]....
        /*0948*/ 	.word	0x000191d0


	//   ....[82]....
        /*094c*/ 	.word	0x00019200


	//   ....[83]....
        /*0950*/ 	.word	0x00019230


	//   ....[84]....
        /*0954*/ 	.word	0x00019260


	//   ....[85]....
        /*0958*/ 	.word	0x00019300


	//   ....[86]....
        /*095c*/ 	.word	0x00019330


	//   ....[87]....
        /*0960*/ 	.word	0x00019340


	//   ....[88]....
        /*0964*/ 	.word	0x00019370


	//   ....[89]....
        /*0968*/ 	.word	0x0001abf0


	//   ....[90]....
        /*096c*/ 	.word	0x0001d360


	//   ....[91]....
        /*0970*/ 	.word	0x0001de20


	//   ....[92]....
        /*0974*/ 	.word	0x0001de40


	//   ....[93]....
        /*0978*/ 	.word	0x0001def0


	//   ....[94]....
        /*097c*/ 	.word	0x0001df00


	//   ....[95]....
        /*0980*/ 	.word	0x0001df80


	//   ....[96]....
        /*0984*/ 	.word	0x0001df90


	//   ....[97]....
        /*0988*/ 	.word	0x0001dfe0


	//   ....[98]....
        /*098c*/ 	.word	0x0001e000


	//   ....[99]....
        /*0990*/ 	.word	0x00021a30


	//   ....[100]....
        /*0994*/ 	.word	0x00021ab0


	//   ....[101]....
        /*0998*/ 	.word	0x00021ae0


	//   ....[102]....
        /*099c*/ 	.word	0x00021af0


	//   ....[103]....
        /*09a0*/ 	.word	0x00021b20


	//   ....[104]....
        /*09a4*/ 	.word	0x00021b50


	//   ....[105]....
        /*09a8*/ 	.word	0x00021b80


	//   ....[106]....
        /*09ac*/ 	.word	0x00021bb0


	//   ....[107]....
        /*09b0*/ 	.word	0x00021d70


	//   ....[108]....
        /*09b4*/ 	.word	0x00021da0


	//   ....[109]....
        /*09b8*/ 	.word	0x00021dd0


	//   ....[110]....
        /*09bc*/ 	.word	0x00021e00


	//   ....[111]....
        /*09c0*/ 	.word	0x00021e30


	//   ....[112]....
        /*09c4*/ 	.word	0x00021e60


	//   ....[113]....
        /*09c8*/ 	.word	0x00021f30


	//   ....[114]....
        /*09cc*/ 	.word	0x00021f50


	//   ....[115]....
        /*09d0*/ 	.word	0x00021f60


	//   ....[116]....
        /*09d4*/ 	.word	0x00021fe0


	//   ....[117]....
        /*09d8*/ 	.word	0x00022b10


	//   ....[118]....
        /*09dc*/ 	.word	0x00022fd0


	//   ....[119]....
        /*09e0*/ 	.word	0x00023060


	//   ....[120]....
        /*09e4*/ 	.word	0x000230b0


	//   ....[121]....
        /*09e8*/ 	.word	0x00023100


	//   ....[122]....
        /*09ec*/ 	.word	0x00023190


	//   ....[123]....
        /*09f0*/ 	.word	0x00023220


	//   ....[124]....
        /*09f4*/ 	.word	0x00023270


	//   ....[125]....
        /*09f8*/ 	.word	0x000232c0


	//   ....[126]....
        /*09fc*/ 	.word	0x000233b0


	//   ....[127]....
        /*0a00*/ 	.word	0x00023440


	//   ....[128]....
        /*0a04*/ 	.word	0x00023490


	//   ....[129]....
        /*0a08*/ 	.word	0x000234f0


	//   ....[130]....
        /*0a0c*/ 	.word	0x00023590


	//   ....[131]....
        /*0a10*/ 	.word	0x00023620


	//   ....[132]....
        /*0a14*/ 	.word	0x00023670


	//   ....[133]....
        /*0a18*/ 	.word	0x000236c0


	//   ....[134]....
        /*0a1c*/ 	.word	0x00023a70


	//   ....[135]....
        /*0a20*/ 	.word	0x00023d50


	//   ....[136]....
        /*0a24*/ 	.word	0x00023f10


	//   ....[137]....
        /*0a28*/ 	.word	0x00023f60


	//   ....[138]....
        /*0a2c*/ 	.word	0x00023fc0


	//   ....[139]....
        /*0a30*/ 	.word	0x000240b0


	//   ....[140]....
        /*0a34*/ 	.word	0x00024110


	//   ....[141]....
        /*0a38*/ 	.word	0x00024200


	//   ....[142]....
        /*0a3c*/ 	.word	0x00024260


	//   ....[143]....
        /*0a40*/ 	.word	0x00024330


	//   ....[144]....
        /*0a44*/ 	.word	0x00024660


	//   ....[145]....
        /*0a48*/ 	.word	0x00024700


	//   ....[146]....
        /*0a4c*/ 	.word	0x000248a0


	//   ....[147]....
        /*0a50*/ 	.word	0x00024920


	//   ....[148]....
        /*0a54*/ 	.word	0x000249a0


	//   ....[149]....
        /*0a58*/ 	.word	0x00024a20


	//   ....[150]....
        /*0a5c*/ 	.word	0x00024aa0


	//   ....[151]....
        /*0a60*/ 	.word	0x00024b30


	//   ....[152]....
        /*0a64*/ 	.word	0x00024bd0


	//   ....[153]....
        /*0a68*/ 	.word	0x00024c80


	//   ....[154]....
        /*0a6c*/ 	.word	0x00024d00


	//   ....[155]....
        /*0a70*/ 	.word	0x00024d80


	//   ....[156]....
        /*0a74*/ 	.word	0x00024e00


	//   ....[157]....
        /*0a78*/ 	.word	0x00024e90


	//   ....[158]....
        /*0a7c*/ 	.word	0x00024f10


	//   ....[159]....
        /*0a80*/ 	.word	0x00024fc0


	//   ....[160]....
        /*0a84*/ 	.word	0x00025010


	//   ....[161]....
        /*0a88*/ 	.word	0x000250d0


	//   ....[162]....
        /*0a8c*/ 	.word	0x00025200


	//----- nvinfo : EIATTR_REG_RECONFIG
	.align		4
.L_853:
        /*0a90*/ 	.byte	0x01, 0x54
	.zero		2


	//----- nvinfo : EIATTR_SYSCALL_OFFSETS
	.align		4
        /*0a94*/ 	.byte	0x04, 0x46
        /*0a96*/ 	.short	(.L_855 - .L_854)


	//   ....[0]....
.L_854:
        /*0a98*/ 	.word	0x00002370


	//   ....[1]....
        /*0a9c*/ 	.word	0x000024c0


	//   ....[2]....
        /*0aa0*/ 	.word	0x00007ed0


	//   ....[3]....
        /*0aa4*/ 	.word	0x000081f0


	//   ....[4]....
        /*0aa8*/ 	.word	0x0001cf90


	//   ....[5]....
        /*0aac*/ 	.word	0x0001d0e0


	//   ....[6]....
        /*0ab0*/ 	.word	0x0001d1d0


	//   ....[7]....
        /*0ab4*/ 	.word	0x0001da00


	//----- nvinfo : EIATTR_MBARRIER_INSTR_OFFSETS
	.align		4
.L_855:
        /*0ab8*/ 	.byte	0x04, 0x39
        /*0aba*/ 	.short	(.L_857 - .L_856)


	//   ....[0]....
.L_856:
        /*0abc*/ 	.word	0x000002d0
        /*0ac0*/ 	.word	0x000000ff
        /*0ac4*/ 	.word	0x00028c00
        /*0ac8*/ 	.short	0x0100
        /*0aca*/ 	.byte	0x08
	.zero		1


	//   ....[1]....
        /*0acc*/ 	.word	0x000002e0
        /*0ad0*/ 	.word	0x000000ff
        /*0ad4*/ 	.word	0x00028c20
        /*0ad8*/ 	.short	0x0100
        /*0ada*/ 	.byte	0x08
	.zero		1


	//   ....[2]....
        /*0adc*/ 	.word	0x00000390
        /*0ae0*/ 	.word	0x000000ff
        /*0ae4*/ 	.word	0x00028c30
        /*0ae8*/ 	.short	0x0100
        /*0aea*/ 	.byte	0x06
	.zero		1


	//   ....[3]....
        /*0aec*/ 	.word	0x000003a0
        /*0af0*/ 	.word	0x000000ff
        /*0af4*/ 	.word	0x00028c40
        /*0af8*/ 	.short	0x0100
        /*0afa*/ 	.byte	0x06
	.zero		1


	//   ....[4]....
        /*0afc*/ 	.word	0x000003b0
        /*0b00*/ 	.word	0x000000ff
        /*0b04*/ 	.word	0x00028c38
        /*0b08*/ 	.short	0x0100
        /*0b0a*/ 	.byte	0x06
	.zero		1


	//   ....[5]....
        /*0b0c*/ 	.word	0x000003c0
        /*0b10*/ 	.word	0x000000ff
        /*0b14*/ 	.word	0x00028c48
        /*0b18*/ 	.short	0x0100
        /*0b1a*/ 	.byte	0x06
	.zero		1


	//   ....[6]....
        /*0b1c*/ 	.word	0x000004f0
        /*0b20*/ 	.word	0x000000ff
        /*0b24*/ 	.word	0x00028c50
        /*0b28*/ 	.short	0x0100
        /*0b2a*/ 	.byte	0x08
	.zero		1


	//   ....[7]....
        /*0b2c*/ 	.word	0x00000500
        /*0b30*/ 	.word	0x000000ff
        /*0b34*/ 	.word	0x00028c60
        /*0b38*/ 	.short	0x0100
        /*0b3a*/ 	.byte	0x08
	.zero		1


	//   ....[8]....
        /*0b3c*/ 	.word	0x00000510
        /*0b40*/ 	.word	0x000000ff
        /*0b44*/ 	.word	0x00028c58
        /*0b48*/ 	.short	0x0100
        /*0b4a*/ 	.byte	0x08
	.zero		1


	//   ....[9]....
        /*0b4c*/ 	.word	0x00000520
        /*0b50*/ 	.word	0x000000ff
        /*0b54*/ 	.word	0x00028c68
        /*0b58*/ 	.short	0x0100
        /*0b5a*/ 	.byte	0x08
	.zero		1


	//   ....[10]....
        /*0b5c*/ 	.word	0x00000610
        /*0b60*/ 	.word	0x000000ff
        /*0b64*/ 	.word	0x00028c70
        /*0b68*/ 	.short	0x0100
        /*0b6a*/ 	.byte	0x06
	.zero		1


	//   ....[11]....
        /*0b6c*/ 	.word	0x00000620
        /*0b70*/ 	.word	0x000000ff
        /*0b74*/ 	.word	0x00028c80
        /*0b78*/ 	.short	0x0100
        /*0b7a*/ 	.byte	0x06
	.zero		1


	//   ....[12]....
        /*0b7c*/ 	.word	0x00000630
        /*0b80*/ 	.word	0x000000ff
        /*0b84*/ 	.word	0x00028c78
        /*0b88*/ 	.short	0x0100
        /*0b8a*/ 	.byte	0x06
	.zero		1


	//   ....[13]....
        /*0b8c*/ 	.word	0x00000640
        /*0b90*/ 	.word	0x000000ff
        /*0b94*/ 	.word	0x00028c88
        /*0b98*/ 	.short	0x0100
        /*0b9a*/ 	.byte	0x06
	.zero		1


	//   ....[14]....
        /*0b9c*/ 	.word	0x00000770
        /*0ba0*/ 	.word	0x000000ff
        /*0ba4*/ 	.word	0x00028c90
        /*0ba8*/ 	.short	0x0100
        /*0baa*/ 	.byte	0x08
	.zero		1


	//   ....[15]....
        /*0bac*/ 	.word	0x00000780
        /*0bb0*/ 	.word	0x000000ff
        /*0bb4*/ 	.word	0x00028ca0
        /*0bb8*/ 	.short	0x0100
        /*0bba*/ 	.byte	0x08
	.zero		1


	//   ....[16]....
        /*0bbc*/ 	.word	0x00000790
        /*0bc0*/ 	.word	0x000000ff
        /*0bc4*/ 	.word	0x00028c98
        /*0bc8*/ 	.short	0x0100
        /*0bca*/ 	.byte	0x08
	.zero		1


	//   ....[17]....
        /*0bcc*/ 	.word	0x000007a0
        /*0bd0*/ 	.word	0x000000ff
        /*0bd4*/ 	.word	0x00028ca8
        /*0bd8*/ 	.short	0x0100
        /*0bda*/ 	.byte	0x08
	.zero		1


	//   ....[18]....
        /*0bdc*/ 	.word	0x000008d0
        /*0be0*/ 	.word	0x000000ff
        /*0be4*/ 	.word	0x00028cb0
        /*0be8*/ 	.short	0x0100
        /*0bea*/ 	.byte	0x08
	.zero		1


	//   ....[19]....
        /*0bec*/ 	.word	0x000008e0
        /*0bf0*/ 	.word	0x000000ff
        /*0bf4*/ 	.word	0x00028cc0
        /*0bf8*/ 	.short	0x0100
        /*0bfa*/ 	.byte	0x08
	.zero		1


	//   ....[20]....
        /*0bfc*/ 	.word	0x000008f0
        /*0c00*/ 	.word	0x000000ff
        /*0c04*/ 	.word	0x00028cb8
        /*0c08*/ 	.short	0x0100
        /*0c0a*/ 	.byte	0x08
	.zero		1


	//   ....[21]....
        /*0c0c*/ 	.word	0x00000900
        /*0c10*/ 	.word	0x000000ff
        /*0c14*/ 	.word	0x00028cc8
        /*0c18*/ 	.short	0x0100
        /*0c1a*/ 	.byte	0x08
	.zero		1


	//   ....[22]....
        /*0c1c*/ 	.word	0x00003050
        /*0c20*/ 	.word	0x0000004a
        /*0c24*/ 	.word	0x00028c90
        /*0c28*/ 	.short	0x010a
        /*0c2a*/ 	.byte	0x3f
	.zero		1


	//   ....[23]....
        /*0c2c*/ 	.word	0x00003ab0
        /*0c30*/ 	.word	0x0000004a
        /*0c34*/ 	.word	0x00028c90
        /*0c38*/ 	.short	0x010a
        /*0c3a*/ 	.byte	0x3f
	.zero		1


	//   ....[24]....
        /*0c3c*/ 	.word	0x000043c0
        /*0c40*/ 	.word	0x0000004a
        /*0c44*/ 	.word	0x00028c90
        /*0c48*/ 	.short	0x010a
        /*0c4a*/ 	.byte	0x3f
	.zero		1


	//   ....[25]....
        /*0c4c*/ 	.word	0x000045c0
        /*0c50*/ 	.word	0x00000004
        /*0c54*/ 	.word	0x00000000
        /*0c58*/ 	.short	0x0101
        /*0c5a*/ 	.byte	0x3f
	.zero		1


	//   ....[26]....
        /*0c5c*/ 	.word	0x00004600
        /*0c60*/ 	.word	0x0000004a
        /*0c64*/ 	.word	0x00028cb0
        /*0c68*/ 	.short	0x010a
        /*0c6a*/ 	.byte	0x3f
	.zero		1


	//   ....[27]....
        /*0c6c*/ 	.word	0x00004c60
        /*0c70*/ 	.word	0x0000004a
        /*0c74*/ 	.word	0x00000000
        /*0c78*/ 	.short	0x0101
        /*0c7a*/ 	.byte	0x3f
	.zero		1


	//   ....[28]....
        /*0c7c*/ 	.word	0x00005900
        /*0c80*/ 	.word	0x00000009
        /*0c84*/ 	.word	0x00028c50
        /*0c88*/ 	.short	0x010a
        /*0c8a*/ 	.byte	0x3f
	.zero		1


	//   ....[29]....
        /*0c8c*/ 	.word	0x00005cc0
        /*0c90*/ 	.word	0x00000009
        /*0c94*/ 	.word	0x00000000
        /*0c98*/ 	.short	0x0101
        /*0c9a*/ 	.byte	0x3f
	.zero		1


	//   ....[30]....
        /*0c9c*/ 	.word	0x00006600
        /*0ca0*/ 	.word	0x00000015
        /*0ca4*/ 	.word	0x00028c50
        /*0ca8*/ 	.short	0x010a
        /*0caa*/ 	.byte	0x3f
	.zero		1


	//   ....[31]....
        /*0cac*/ 	.word	0x00006650
        /*0cb0*/ 	.word	0x00000015
        /*0cb4*/ 	.word	0x00028c50
        /*0cb8*/ 	.short	0x010a
        /*0cba*/ 	.byte	0x3f
	.zero		1


	//   ....[32]....
        /*0cbc*/ 	.word	0x00006920
        /*0cc0*/ 	.word	0x00000015
        /*0cc4*/ 	.word	0x00000000
        /*0cc8*/ 	.short	0x0101
        /*0cca*/ 	.byte	0x3f
	.zero		1


	//   ....[33]....
        /*0ccc*/ 	.word	0x00007f60
        /*0cd0*/ 	.word	0x00000002
        /*0cd4*/ 	.word	0x00028c00
        /*0cd8*/ 	.short	0x010a
        /*0cda*/ 	.byte	0x3f
	.zero		1


	//   ....[34]....
        /*0cdc*/ 	.word	0x00007fb0
        /*0ce0*/ 	.word	0x00000002
        /*0ce4*/ 	.word	0x00028c00
        /*0ce8*/ 	.short	0x010a
        /*0cea*/ 	.byte	0x3f
	.zero		1


	//   ....[35]....
        /*0cec*/ 	.word	0x00008a80
        /*0cf0*/ 	.word	0x00000002
        /*0cf4*/ 	.word	0x00028c00
        /*0cf8*/ 	.short	0x010a
        /*0cfa*/ 	.byte	0x3f
	.zero		1


	//   ....[36]....
        /*0cfc*/ 	.word	0x00009f80
        /*0d00*/ 	.word	0x00000002
        /*0d04*/ 	.word	0x00028c00
        /*0d08*/ 	.short	0x010a
        /*0d0a*/ 	.byte	0x3f
	.zero		1


	//   ....[37]....
        /*0d0c*/ 	.word	0x0000af20
        /*0d10*/ 	.word	0x0000000e
        /*0d14*/ 	.word	0x00028c30
        /*0d18*/ 	.short	0x010a
        /*0d1a*/ 	.byte	0x3f
	.zero		1


	//   ....[38]....
        /*0d1c*/ 	.word	0x0000afb0
        /*0d20*/ 	.word	0x0000000e
        /*0d24*/ 	.word	0x00028c30
        /*0d28*/ 	.short	0x010a
        /*0d2a*/ 	.byte	0x3f
	.zero		1


	//   ....[39]....
        /*0d2c*/ 	.word	0x0000b490
        /*0d30*/ 	.word	0x00000000
        /*0d34*/ 	.word	0x00000000
        /*0d38*/ 	.short	0x0101
        /*0d3a*/ 	.byte	0x3f
	.zero		1


	//   ....[40]....
        /*0d3c*/ 	.word	0x0000caf0
        /*0d40*/ 	.word	0x0000000e
        /*0d44*/ 	.word	0x00028c50
        /*0d48*/ 	.short	0x010a
        /*0d4a*/ 	.byte	0x3f
	.zero		1


	//   ....[41]....
        /*0d4c*/ 	.word	0x0000cbb0
        /*0d50*/ 	.word	0x0000000e
        /*0d54*/ 	.word	0x00028c50
        /*0d58*/ 	.short	0x010a
        /*0d5a*/ 	.byte	0x3f
	.zero		1


	//   ....[42]....
        /*0d5c*/ 	.word	0x0000ced0
        /*0d60*/ 	.word	0x0000000e
        /*0d64*/ 	.word	0x00000000
        /*0d68*/ 	.short	0x0101
        /*0d6a*/ 	.byte	0x3f
	.zero		1


	//   ....[43]....
        /*0d6c*/ 	.word	0x0000d160
        /*0d70*/ 	.word	0x000000d4
        /*0d74*/ 	.word	0x00028c30
        /*0d78*/ 	.short	0x010a
        /*0d7a*/ 	.byte	0x3f
	.zero		1


	//   ....[44]....
        /*0d7c*/ 	.word	0x0000d1d0
        /*0d80*/ 	.word	0x000000d4
        /*0d84*/ 	.word	0x00028c30
        /*0d88*/ 	.short	0x010a
        /*0d8a*/ 	.byte	0x3f
	.zero		1


	//   ....[45]....
        /*0d8c*/ 	.word	0x0000d4e0
        /*0d90*/ 	.word	0x0000000d
        /*0d94*/ 	.word	0x00000000
        /*0d98*/ 	.short	0x0101
        /*0d9a*/ 	.byte	0x3f
	.zero		1


	//   ....[46]....
        /*0d9c*/ 	.word	0x0000f1d0
        /*0da0*/ 	.word	0x000000d4
        /*0da4*/ 	.word	0x00028c50
        /*0da8*/ 	.short	0x010a
        /*0daa*/ 	.byte	0x3f
	.zero		1


	//   ....[47]....
        /*0dac*/ 	.word	0x0000f220
        /*0db0*/ 	.word	0x000000d4
        /*0db4*/ 	.word	0x00028c50
        /*0db8*/ 	.short	0x010a
        /*0dba*/ 	.byte	0x3f
	.zero		1


	//   ....[48]....
        /*0dbc*/ 	.word	0x0000f520
        /*0dc0*/ 	.word	0x000000d4
        /*0dc4*/ 	.word	0x00000000
        /*0dc8*/ 	.short	0x0101
        /*0dca*/ 	.byte	0x3f
	.zero		1


	//   ....[49]....
        /*0dcc*/ 	.word	0x0000f910
        /*0dd0*/ 	.word	0x0000000e
        /*0dd4*/ 	.word	0x00028c30
        /*0dd8*/ 	.short	0x010a
        /*0dda*/ 	.byte	0x3f
	.zero		1


	//   ....[50]....
        /*0ddc*/ 	.word	0x0000f980
        /*0de0*/ 	.word	0x0000000e
        /*0de4*/ 	.word	0x00028c30
        /*0de8*/ 	.short	0x010a
        /*0dea*/ 	.byte	0x3f
	.zero		1


	//   ....[51]....
        /*0dec*/ 	.word	0x0000fea0
        /*0df0*/ 	.word	0x00000014
        /*0df4*/ 	.word	0x00000000
        /*0df8*/ 	.short	0x0101
        /*0dfa*/ 	.byte	0x3f
	.zero		1


	//   ....[52]....
        /*0dfc*/ 	.word	0x00010ee0
        /*0e00*/ 	.word	0x0000000e
        /*0e04*/ 	.word	0x00028c50
        /*0e08*/ 	.short	0x010a
        /*0e0a*/ 	.byte	0x3f
	.zero		1


	//   ....[53]....
        /*0e0c*/ 	.word	0x00010f30
        /*0e10*/ 	.word	0x0000000e
        /*0e14*/ 	.word	0x00028c50
        /*0e18*/ 	.short	0x010a
        /*0e1a*/ 	.byte	0x3f
	.zero		1


	//   ....[54]....
        /*0e1c*/ 	.word	0x00011210
        /*0e20*/ 	.word	0x0000000e
        /*0e24*/ 	.word	0x00000000
        /*0e28*/ 	.short	0x0101
        /*0e2a*/ 	.byte	0x3f
	.zero		1


	//   ....[55]....
        /*0e2c*/ 	.word	0x00011350
        /*0e30*/ 	.word	0x000000ce
        /*0e34*/ 	.word	0x00028c30
        /*0e38*/ 	.short	0x010a
        /*0e3a*/ 	.byte	0x3f
	.zero		1


	//   ....[56]....
        /*0e3c*/ 	.word	0x000113c0
        /*0e40*/ 	.word	0x000000ce
        /*0e44*/ 	.word	0x00028c30
        /*0e48*/ 	.short	0x010a
        /*0e4a*/ 	.byte	0x3f
	.zero		1


	//   ....[57]....
        /*0e4c*/ 	.word	0x00011730
        /*0e50*/ 	.word	0x0000000c
        /*0e54*/ 	.word	0x00000000
        /*0e58*/ 	.short	0x0101
        /*0e5a*/ 	.byte	0x3f
	.zero		1


	//   ....[58]....
        /*0e5c*/ 	.word	0x000133e0
        /*0e60*/ 	.word	0x000000ce
        /*0e64*/ 	.word	0x00028c50
        /*0e68*/ 	.short	0x010a
        /*0e6a*/ 	.byte	0x3f
	.zero		1


	//   ....[59]....
        /*0e6c*/ 	.word	0x00013430
        /*0e70*/ 	.word	0x000000ce
        /*0e74*/ 	.word	0x00028c50
        /*0e78*/ 	.short	0x010a
        /*0e7a*/ 	.byte	0x3f
	.zero		1


	//   ....[60]....
        /*0e7c*/ 	.word	0x00013730
        /*0e80*/ 	.word	0x000000ce
        /*0e84*/ 	.word	0x00000000
        /*0e88*/ 	.short	0x0101
        /*0e8a*/ 	.byte	0x3f
	.zero		1


	//   ....[61]....
        /*0e8c*/ 	.word	0x00015f50
        /*0e90*/ 	.word	0x00000008
        /*0e94*/ 	.word	0x00000000
        /*0e98*/ 	.short	0x0101
        /*0e9a*/ 	.byte	0x3f
	.zero		1


	//   ....[62]....
        /*0e9c*/ 	.word	0x00016c30
        /*0ea0*/ 	.word	0x00000008
        /*0ea4*/ 	.word	0x00000000
        /*0ea8*/ 	.short	0x0101
        /*0eaa*/ 	.byte	0x3f
	.zero		1


	//   ....[63]....
        /*0eac*/ 	.word	0x0001acd0
        /*0eb0*/ 	.word	0x00000012
        /*0eb4*/ 	.word	0x00028c20
        /*0eb8*/ 	.short	0x010a
        /*0eba*/ 	.byte	0x3f
	.zero		1


	//   ....[64]....
        /*0ebc*/ 	.word	0x0001ada0
        /*0ec0*/ 	.word	0x00000007
        /*0ec4*/ 	.word	0x00028ca0
        /*0ec8*/ 	.short	0x010a
        /*0eca*/ 	.byte	0x3f
	.zero		1


	//   ....[65]....
        /*0ecc*/ 	.word	0x0001afe0
        /*0ed0*/ 	.word	0x00000007
        /*0ed4*/ 	.word	0x00028cc0
        /*0ed8*/ 	.short	0x010a
        /*0eda*/ 	.byte	0x3f
	.zero		1


	//   ....[66]....
        /*0edc*/ 	.word	0x0001ba40
        /*0ee0*/ 	.word	0x00000006
        /*0ee4*/ 	.word	0x00028ca0
        /*0ee8*/ 	.short	0x010a
        /*0eea*/ 	.byte	0x3f
	.zero		1


	//   ....[67]....
        /*0eec*/ 	.word	0x0001bc70
        /*0ef0*/ 	.word	0x00000006
        /*0ef4*/ 	.word	0x00028cc0
        /*0ef8*/ 	.short	0x010a
        /*0efa*/ 	.byte	0x3f
	.zero		1


	//   ....[68]....
        /*0efc*/ 	.word	0x0001d5d0
        /*0f00*/ 	.word	0x00000000
        /*0f04*/ 	.word	0x00028c40
        /*0f08*/ 	.short	0x010a
        /*0f0a*/ 	.byte	0x3f
	.zero		1


	//   ....[69]....
        /*0f0c*/ 	.word	0x0001e0a0
        /*0f10*/ 	.word	0x00000012
        /*0f14*/ 	.word	0x00028c00
        /*0f18*/ 	.short	0x0107
        /*0f1a*/ 	.byte	0x3f
	.zero		1


	//   ....[70]....
        /*0f1c*/ 	.word	0x0001e190
        /*0f20*/ 	.word	0x00000012
        /*0f24*/ 	.word	0x00028c00
        /*0f28*/ 	.short	0x0101
        /*0f2a*/ 	.byte	0x3f
	.zero		1


	//   ....[71]....
        /*0f2c*/ 	.word	0x0001e1b0
        /*0f30*/ 	.word	0x00000012
        /*0f34*/ 	.word	0x00028c20
        /*0f38*/ 	.short	0x010a
        /*0f3a*/ 	.byte	0x3f
	.zero		1


	//   ....[72]....
        /*0f3c*/ 	.word	0x0001e290
        /*0f40*/ 	.word	0x00000000
        /*0f44*/ 	.word	0x00028c60
        /*0f48*/ 	.short	0x010a
        /*0f4a*/ 	.byte	0x3f
	.zero		1


	//   ....[73]....
        /*0f4c*/ 	.word	0x0001ef60
        /*0f50*/ 	.word	0x00000002
        /*0f54*/ 	.word	0x00028c40
        /*0f58*/ 	.short	0x010a
        /*0f5a*/ 	.byte	0x3f
	.zero		1


	//   ....[74]....
        /*0f5c*/ 	.word	0x0001f1b0
        /*0f60*/ 	.word	0x00000002
        /*0f64*/ 	.word	0x00028c60
        /*0f68*/ 	.short	0x010a
        /*0f6a*/ 	.byte	0x3f
	.zero		1


	//   ....[75]....
        /*0f6c*/ 	.word	0x0001fd50
        /*0f70*/ 	.word	0x00000002
        /*0f74*/ 	.word	0x00028c40
        /*0f78*/ 	.short	0x010a
        /*0f7a*/ 	.byte	0x3f
	.zero		1


	//   ....[76]....
        /*0f7c*/ 	.word	0x0001ffa0
        /*0f80*/ 	.word	0x00000002
        /*0f84*/ 	.word	0x00028c60
        /*0f88*/ 	.short	0x010a
        /*0f8a*/ 	.byte	0x3f
	.zero		1


	//   ....[77]....
        /*0f8c*/ 	.word	0x00020ae0
        /*0f90*/ 	.word	0x00000003
        /*0f94*/ 	.word	0x00028c40
        /*0f98*/ 	.short	0x010a
        /*0f9a*/ 	.byte	0x3f
	.zero		1


	//   ....[78]....
        /*0f9c*/ 	.word	0x00020d30
        /*0fa0*/ 	.word	0x00000003
        /*0fa4*/ 	.word	0x00028c60
        /*0fa8*/ 	.short	0x010a
        /*0faa*/ 	.byte	0x3f
	.zero		1


	//   ....[79]....
        /*0fac*/ 	.word	0x00022a90
        /*0fb0*/ 	.word	0x00000000
        /*0fb4*/ 	.word	0x00028c20
        /*0fb8*/ 	.short	0x010a
        /*0fba*/ 	.byte	0x3f
	.zero		1


	//   ....[80]....
        /*0fbc*/ 	.word	0x00022c70
        /*0fc0*/ 	.word	0x00000006
        /*0fc4*/ 	.word	0x00000000
        /*0fc8*/ 	.short	0x010a
        /*0fca*/ 	.byte	0x3f
	.zero		1


	//   ....[81]....
        /*0fcc*/ 	.word	0x00022ca0
        /*0fd0*/ 	.word	0x00000007
        /*0fd4*/ 	.word	0x00000000
        /*0fd8*/ 	.short	0x010a
        /*0fda*/ 	.byte	0x3f
	.zero		1


	//   ....[82]....
        /*0fdc*/ 	.word	0x00022d00
        /*0fe0*/ 	.word	0x00000004
        /*0fe4*/ 	.word	0x00000000
        /*0fe8*/ 	.short	0x010a
        /*0fea*/ 	.byte	0x3f
	.zero		1


	//   ....[83]....
        /*0fec*/ 	.word	0x00022d30
        /*0ff0*/ 	.word	0x00000003
        /*0ff4*/ 	.word	0x00000000
        /*0ff8*/ 	.short	0x010a
        /*0ffa*/ 	.byte	0x3f
	.zero		1


	//   ....[84]....
        /*0ffc*/ 	.word	0x00022d90
        /*1000*/ 	.word	0x0000004a
        /*1004*/ 	.word	0x00028c90
        /*1008*/ 	.short	0x010a
        /*100a*/ 	.byte	0x3f
	.zero		1


	//   ....[85]....
        /*100c*/ 	.word	0x00022de0
        /*1010*/ 	.word	0x0000004a
        /*1014*/ 	.word	0x00028c90
        /*1018*/ 	.short	0x010a
        /*101a*/ 	.byte	0x3f
	.zero		1


	//   ....[86]....
        /*101c*/ 	.word	0x00022e30
        /*1020*/ 	.word	0x0000004a
        /*1024*/ 	.word	0x00028c90
        /*1028*/ 	.short	0x010a
        /*102a*/ 	.byte	0x3f
	.zero		1


	//   ....[87]....
        /*102c*/ 	.word	0x00022e80
        /*1030*/ 	.word	0x0000004a
        /*1034*/ 	.word	0x00028cb0
        /*1038*/ 	.short	0x010a
        /*103a*/ 	.byte	0x3f
	.zero		1


	//   ....[88]....
        /*103c*/ 	.word	0x00022ed0
        /*1040*/ 	.word	0x00000009
        /*1044*/ 	.word	0x00028c50
        /*1048*/ 	.short	0x010a
        /*104a*/ 	.byte	0x3f
	.zero		1


	//   ....[89]....
        /*104c*/ 	.word	0x00022f20
        /*1050*/ 	.word	0x00000015
        /*1054*/ 	.word	0x00028c50
        /*1058*/ 	.short	0x010a
        /*105a*/ 	.byte	0x3f
	.zero		1


	//   ....[90]....
        /*105c*/ 	.word	0x00023300
        /*1060*/ 	.word	0x00000002
        /*1064*/ 	.word	0x00028c00
        /*1068*/ 	.short	0x010a
        /*106a*/ 	.byte	0x3f
	.zero		1


	//   ....[91]....
        /*106c*/ 	.word	0x00023710
        /*1070*/ 	.word	0x00000002
        /*1074*/ 	.word	0x00028c00
        /*1078*/ 	.short	0x010a
        /*107a*/ 	.byte	0x3f
	.zero		1


	//   ....[92]....
        /*107c*/ 	.word	0x00023760
        /*1080*/ 	.word	0x0000000e
        /*1084*/ 	.word	0x00028c30
        /*1088*/ 	.short	0x010a
        /*108a*/ 	.byte	0x3f
	.zero		1


	//   ....[93]....
        /*108c*/ 	.word	0x000237b0
        /*1090*/ 	.word	0x0000000e
        /*1094*/ 	.word	0x00028c50
        /*1098*/ 	.short	0x010a
        /*109a*/ 	.byte	0x3f
	.zero		1


	//   ....[94]....
        /*109c*/ 	.word	0x00023800
        /*10a0*/ 	.word	0x000000d4
        /*10a4*/ 	.word	0x00028c30
        /*10a8*/ 	.short	0x010a
        /*10aa*/ 	.byte	0x3f
	.zero		1


	//   ....[95]....
        /*10ac*/ 	.word	0x00023850
        /*10b0*/ 	.word	0x000000d4
        /*10b4*/ 	.word	0x00028c50
        /*10b8*/ 	.short	0x010a
        /*10ba*/ 	.byte	0x3f
	.zero		1


	//   ....[96]....
        /*10bc*/ 	.word	0x000238a0
        /*10c0*/ 	.word	0x0000000e
        /*10c4*/ 	.word	0x00028c30
        /*10c8*/ 	.short	0x010a
        /*10ca*/ 	.byte	0x3f
	.zero		1


	//   ....[97]....
        /*10cc*/ 	.word	0x000238f0
        /*10d0*/ 	.word	0x0000000e
        /*10d4*/ 	.word	0x00028c50
        /*10d8*/ 	.short	0x010a
        /*10da*/ 	.byte	0x3f
	.zero		1


	//   ....[98]....
        /*10dc*/ 	.word	0x00023940
        /*10e0*/ 	.word	0x000000ce
        /*10e4*/ 	.word	0x00028c30
        /*10e8*/ 	.short	0x010a
        /*10ea*/ 	.byte	0x3f
	.zero		1


	//   ....[99]....
        /*10ec*/ 	.word	0x00023990
        /*10f0*/ 	.word	0x000000ce
        /*10f4*/ 	.word	0x00028c50
        /*10f8*/ 	.short	0x010a
        /*10fa*/ 	.byte	0x3f
	.zero		1


	//   ....[100]....
        /*10fc*/ 	.word	0x00023b30
        /*1100*/ 	.word	0x00000012
        /*1104*/ 	.word	0x00028c20
        /*1108*/ 	.short	0x010a
        /*110a*/ 	.byte	0x3f
	.zero		1


	//   ....[101]....
        /*110c*/ 	.word	0x00023b80
        /*1110*/ 	.word	0x00000007
        /*1114*/ 	.word	0x00028ca0
        /*1118*/ 	.short	0x010a
        /*111a*/ 	.byte	0x3f
	.zero		1


	//   ....[102]....
        /*111c*/ 	.word	0x00023bd0
        /*1120*/ 	.word	0x00000007
        /*1124*/ 	.word	0x00028cc0
        /*1128*/ 	.short	0x010a
        /*112a*/ 	.byte	0x3f
	.zero		1


	//   ....[103]....
        /*112c*/ 	.word	0x00023c20
        /*1130*/ 	.word	0x00000006
        /*1134*/ 	.word	0x00028ca0
        /*1138*/ 	.short	0x010a
        /*113a*/ 	.byte	0x3f
	.zero		1


	//   ....[104]....
        /*113c*/ 	.word	0x00023c70
        /*1140*/ 	.word	0x00000006
        /*1144*/ 	.word	0x00028cc0
        /*1148*/ 	.short	0x010a
        /*114a*/ 	.byte	0x3f
	.zero		1


	//   ....[105]....
        /*114c*/ 	.word	0x00023e10
        /*1150*/ 	.word	0x00000000
        /*1154*/ 	.word	0x00028c40
        /*1158*/ 	.short	0x010a
        /*115a*/ 	.byte	0x3f
	.zero		1


	//   ....[106]....
        /*115c*/ 	.word	0x00024370
        /*1160*/ 	.word	0x00000012
        /*1164*/ 	.word	0x00028c20
        /*1168*/ 	.short	0x010a
        /*116a*/ 	.byte	0x3f
	.zero		1


	//   ....[107]....
        /*116c*/ 	.word	0x000243c0
        /*1170*/ 	.word	0x00000000
        /*1174*/ 	.word	0x00028c60
        /*1178*/ 	.short	0x010a
        /*117a*/ 	.byte	0x3f
	.zero		1


	//   ....[108]....
        /*117c*/ 	.word	0x00024410
        /*1180*/ 	.word	0x00000002
        /*1184*/ 	.word	0x00028c40
        /*1188*/ 	.short	0x010a
        /*118a*/ 	.byte	0x3f
	.zero		1


	//   ....[109]....
        /*118c*/ 	.word	0x00024460
        /*1190*/ 	.word	0x00000002
        /*1194*/ 	.word	0x00028c60
        /*1198*/ 	.short	0x010a
        /*119a*/ 	.byte	0x3f
	.zero		1


	//   ....[110]....
        /*119c*/ 	.word	0x000244b0
        /*11a0*/ 	.word	0x00000002
        /*11a4*/ 	.word	0x00028c40
        /*11a8*/ 	.short	0x010a
        /*11aa*/ 	.byte	0x3f
	.zero		1


	//   ....[111]....
        /*11ac*/ 	.word	0x00024500
        /*11b0*/ 	.word	0x00000002
        /*11b4*/ 	.word	0x00028c60
        /*11b8*/ 	.short	0x010a
        /*11ba*/ 	.byte	0x3f
	.zero		1


	//   ....[112]....
        /*11bc*/ 	.word	0x00024550
        /*11c0*/ 	.word	0x00000003
        /*11c4*/ 	.word	0x00028c40
        /*11c8*/ 	.short	0x010a
        /*11ca*/ 	.byte	0x3f
	.zero		1


	//   ....[113]....
        /*11cc*/ 	.word	0x000245a0
        /*11d0*/ 	.word	0x00000003
        /*11d4*/ 	.word	0x00028c60
        /*11d8*/ 	.short	0x010a
        /*11da*/ 	.byte	0x3f
	.zero		1


	//   ....[114]....
        /*11dc*/ 	.word	0x00025120
        /*11e0*/ 	.word	0x00000000
        /*11e4*/ 	.word	0x00028c20
        /*11e8*/ 	.short	0x010a
        /*11ea*/ 	.byte	0x3f
	.zero		1


	//   ....[115]....
        /*11ec*/ 	.word	0x000252c0
        /*11f0*/ 	.word	0x00000006
        /*11f4*/ 	.word	0x00000000
        /*11f8*/ 	.short	0x010a
        /*11fa*/ 	.byte	0x3f
	.zero		1


	//   ....[116]....
        /*11fc*/ 	.word	0x00025310
        /*1200*/ 	.word	0x00000007
        /*1204*/ 	.word	0x00000000
        /*1208*/ 	.short	0x010a
        /*120a*/ 	.byte	0x3f
	.zero		1


	//   ....[117]....
        /*120c*/ 	.word	0x00025360
        /*1210*/ 	.word	0x00000004
        /*1214*/ 	.word	0x00000000
        /*1218*/ 	.short	0x010a
        /*121a*/ 	.byte	0x3f
	.zero		1


	//----- nvinfo : EIATTR_NUM_MBARRIERS
	.align		4
.L_857:
        /*121c*/ 	.byte	0x03, 0x38
        /*121e*/ 	.short	0x0016


	//----- nvinfo : EIATTR_EXIT_INSTR_OFFSETS
	.align		4
        /*1220*/ 	.byte	0x04, 0x1c
        /*1222*/ 	.short	(.L_859 - .L_858)


	//   ....[0]....
.L_858:
        /*1224*/ 	.word	0x00022d80


	//----- nvinfo : EIATTR_MAX_THREADS
	.align		4
.L_859:
        /*1228*/ 	.byte	0x04, 0x05
        /*122a*/ 	.short	(.L_861 - .L_860)
.L_860:
        /*122c*/ 	.word	0x00000180
        /*1230*/ 	.word	0x00000001
        /*1234*/ 	.word	0x00000001


	//----- nvinfo : EIATTR_CRS_STACK_SIZE
	.align		4
.L_861:
        /*1238*/ 	.byte	0x04, 0x1e
        /*123a*/ 	.short	(.L_863 - .L_862)
.L_862:
        /*123c*/ 	.word	0x00000000


	//----- nvinfo : EIATTR_CBANK_PARAM_SIZE
	.align		4
.L_863:
        /*1240*/ 	.byte	0x03, 0x19
        /*1242*/ 	.short	0x0af0


	//----- nvinfo : EIATTR_PARAM_CBANK
	.align		4
        /*1244*/ 	.byte	0x04, 0x0a
        /*1246*/ 	.short	(.L_865 - .L_864)
	.align		4
.L_864:
        /*1248*/ 	.word	index@(.nv.constant0._ZN7cutlass13device_kernelIN5flash11enable_sm90INS1_16FlashAttnFwdSm90INS1_25CollectiveMainloopFwdSm90ILi2EN4cute5tupleIJNS5_1CILi1EEES8_S8_EEENS6_IJNS7_ILi64EEESA_SA_EEELi512ENS_10bfloat16_tEfNS_4arch4Sm90ELb0ELb1ELb0ELb1ELb0ELb1ELb0ELb0ELb0ELb1ELb1ELb0EEENS1_21CollectiveEpilogueFwdINS6_IJSA_NS7_ILi512EEESA_EEES9_SC_SE_Li256ELb1ELb1ELb1ELb0EEENS1_36VarlenDynamicPersistentTileSchedulerILi64ELi64ELi256ELi128ELb1ELb1ELb1ELb1ELb0ELb1EEEEEEEEEvNT_6ParamsE)
        /*124c*/ 	.short	0x0210
        /*124e*/ 	.short	0x0af0


	//----- nvinfo : EIATTR_SW_WAR
	.align		4
.L_865:
        /*1250*/ 	.byte	0x04, 0x36
        /*1252*/ 	.short	(.L_867 - .L_866)
.L_866:
        /*1254*/ 	.word	0x00000008
.L_867:


//--------------------- .nv.info._ZN7cutlass13device_kernelIN5flash11enable_sm90INS1_16FlashAttnFwdSm90INS1_25CollectiveMainloopFwdSm90ILi2EN4cute5tupleIJNS5_1CILi1EEES8_S8_EEENS6_IJNS7_ILi64EEESA_SA_EEELi512ENS_10bfloat16_tEfNS_4arch4Sm90ELb0ELb1ELb0ELb1ELb0ELb0ELb1ELb0ELb0ELb1ELb1ELb0EEENS1_21CollectiveEpilogueFwdINS6_IJSA_NS7_ILi512EEESA_EEES9_SC_SE_Li256ELb1ELb1ELb1ELb0EEENS1_36VarlenDynamicPersistentTileSchedulerILi64ELi64ELi256ELi128ELb1ELb1ELb1ELb1ELb0ELb1EEEEEEEEEvNT_6ParamsE --------------------------
	.section	.nv.info._ZN7cutlass13device_kernelIN5flash11enable_sm90INS1_16FlashAttnFwdSm90INS1_25CollectiveMainloopFwdSm90ILi2EN4cute5tupleIJNS5_1CILi1EEES8_S8_EEENS6_IJNS7_ILi64EEESA_SA_EEELi512ENS_10bfloat16_tEfNS_4arch4Sm90ELb0ELb1ELb0ELb1ELb0ELb0ELb1ELb0ELb0ELb1ELb1ELb0EEENS1_21CollectiveEpilogueFwdINS6_IJSA_NS7_ILi512EEESA_EEES9_SC_SE_Li256ELb1ELb1ELb1ELb0EEENS1_36VarlenDynamicPersistentTileSchedulerILi64ELi64ELi256ELi128ELb1ELb1ELb1ELb1ELb0ELb1EEEEEEEEEvNT_6ParamsE,"",@"SHT_CUDA_INFO"
	.sectionflags	@""
	.align	4


	//----- nvinfo : EIATTR_CUDA_API_VERSION
	.align		4
        /*0000*/ 	.byte	0x04, 0x37
        /*0002*/ 	.short	(.L_869 - .L_868)
.L_868:
        /*0004*/ 	.word	0x00000082


	//----- nvinfo : EIATTR_KPARAM_INFO
	.align		4
.L_869:
        /*0008*/ 	.byte	0x04, 0x17
        /*000a*/ 	.short	(.L_871 - .L_870)
.L_870:
        /*000c*/ 	.word	0x00000000
        /*0010*/ 	.short	0x0000
        /*0012*/ 	.short	0x0070
        /*0014*/ 	.byte	0x00, 0xf0, 0x01, 0x2e


	//----- nvinfo : EIATTR_SPARSE_MMA_MASK
	.align		4
.L_871:
        /*0018*/ 	.byte	0x03, 0x50
        /*001a*/ 	.short	0x0000


	//----- nvinfo : EIATTR_MAXREG_COUNT
	.align		4
        /*001c*/ 	.byte	0x03, 0x1b
        /*001e*/ 	.short	0x00a8


	//----- nvinfo : EIATTR_NUM_BARRIERS
	.align		4
        /*0020*/ 	.byte	0x02, 0x4c
        /*0022*/ 	.byte	0x10
	.zero		1


	//----- nvinfo : EIATTR_EXTERNS
	.align		4
        /*0024*/ 	.byte	0x04, 0x0f
        /*0026*/ 	.short	(.L_873 - .L_872)


	//   ....[0]....
	.align		4
.L_872:
        /*0028*/ 	.word	index@(__assertfail)


	//----- nvinfo : EIATTR_ANNOTATIONS
	.align		4
.L_873:
        /*002c*/ 	.byte	0x04, 0x55
        /*002e*/ 	.short	(.L_875 - .L_874)


	//   ....[0]....
.L_874:
        /* <DEDUP_REMOVED lines=88> */


	//----- nvinfo : EIATTR_MERCURY_ISA_VERSION
	.align		4
.L_875:
        /*0598*/ 	.byte	0x03, 0x5f
        /*059a*/ 	.short	0x0101


	//----- nvinfo : EIATTR_UNUSED_LOAD_BYTE_OFFSET
	.align		4
        /*059c*/ 	.byte	0x04, 0x44
        /*059e*/ 	.short	(.L_877 - .L_876)


	//   ....[0]....
.L_876:
        /*05a0*/ 	.word	0x00000a30
        /*05a4*/ 	.word	0x0000fff0


	//   ....[1]....
        /*05a8*/ 	.word	0x00011770
        /*05ac*/ 	.word	0x0000fff0


	//----- nvinfo : EIATTR_INT_WARP_WIDE_INSTR_OFFSETS
	.align		4
.L_877:
        /*05b0*/ 	.byte	0x04, 0x31
        /*05b2*/ 	.short	(.L_879 - .L_878)


	//   ....[0]....
.L_878:
        /*05b4*/ 	.word	0x00000130


	//   ....[1]....
        /*05b8*/ 	.word	0x00000170


	//   ....[2]....
        /*05bc*/ 	.word	0x000001e0


	//   ....[3]....
        /*05c0*/ 	.word	0x000001f0


	//   ....[4]....
        /*05c4*/ 	.word	0x00017e50


	//   ....[5]....
        /*05c8*/ 	.word	0x00017eb0


	//   ....[6]....
        /*05cc*/ 	.word	0x0001d890


	//   ....[7]....
        /*05d0*/ 	.word	0x0001d920


	//----- nvinfo : EIATTR_COOP_GROUP_MASK_REGIDS
	.align		4
.L_879:
        /*05d4*/ 	.byte	0x04, 0x29
        /*05d6*/ 	.short	(.L_881 - .L_880)


	//   ....[0]....
.L_880:
        /*05d8*/ 	.word	0xffffffff


	//   ....[1]....
        /*05dc*/ 	.word	0xffffffff


	//   ....[2]....
        /*05e0*/ 	.word	0xffffffff


	//   ....[3]....
        /*05e4*/ 	.word	0xffffffff


	//   ....[4]....
        /*05e8*/ 	.word	0xffffffff


	//   ....[5]....
        /*05ec*/ 	.word	0xffffffff


	//   ....[6]....
        /*05f0*/ 	.word	0xffffffff


	//   ....[7]....
        /*05f4*/ 	.word	0xffffffff


	//   ....[8]....
        /*05f8*/ 	.word	0xffffffff


	//   ....[9]....
        /*05fc*/ 	.word	0xffffffff


	//   ....[10]....
        /*0600*/ 	.word	0xffffffff


	//   ....[11]....
        /*0604*/ 	.word	0xffffffff


	//   ....[12]....
        /*0608*/ 	.word	0xffffffff


	//   ....[13]....
        /*060c*/ 	.word	0xffffffff


	//   ....[14]....
        /*0610*/ 	.word	0xffffffff


	//   ....[15]....
        /*0614*/ 	.word	0xffffffff


	//   ....[16]....
        /*0618*/ 	.word	0xffffffff


	//   ....[17]....
        /*061c*/ 	.word	0xffffffff


	//   ....[18]....
        /*0620*/ 	.word	0xffffffff


	//   ....[19]....
        /*0624*/ 	.word	0xffffffff


	//   ....[20]....
        /*0628*/ 	.word	0xffffffff


	//   ....[21]....
        /*062c*/ 	.word	0xffffffff


	//   ....[22]....
        /*0630*/ 	.word	0xffffffff


	//   ....[23]....
        /*0634*/ 	.word	0xffffffff


	//   ....[24]....
        /*0638*/ 	.word	0xffffffff


	//   ....[25]....
        /*063c*/ 	.word	0xffffffff


	//   ....[26]....
        /*0640*/ 	.word	0xffffffff


	//   ....[27]....
        /*0644*/ 	.word	0xffffffff


	//   ....[28]....
        /*0648*/ 	.word	0xffffffff


	//   ....[29]....
        /*064c*/ 	.word	0xffffffff


	//   ....[30]....
        /*0650*/ 	.word	0xffffffff


	//   ....[31]....
        /*0654*/ 	.word	0xffffffff


	//   ....[32]....
        /*0658*/ 	.word	0xffffffff


	//   ....[33]....
        /*065c*/ 	.word	0xffffffff


	//   ....[34]....
        /*0660*/ 	.word	0xffffffff


	//   ....[35]....
        /*0664*/ 	.word	0xffffffff


	//   ....[36]....
        /*0668*/ 	.word	0xffffffff


	//   ....[37]....
        /*066c*/ 	.word	0xffffffff


	//   ....[38]....
        /*0670*/ 	.word	0xffffffff


	//   ....[39]....
        /*0674*/ 	.word	0xffffffff


	//   ....[40]....
        /*0678*/ 	.word	0xffffffff


	//   ....[41]....
        /*067c*/ 	.word	0xffffffff


	//   ....[42]....
        /*0680*/ 	.word	0xffffffff


	//   ....[43]....
        /*0684*/ 	.word	0xffffffff


	//   ....[44]....
        /*0688*/ 	.word	0xffffffff


	//   ....[45]....
        /*068c*/ 	.word	0xffffffff


	//   ....[46]....
        /*0690*/ 	.word	0xffffffff


	//   ....[47]....
        /*0694*/ 	.word	0xffffffff


	//   ....[48]....
        /*0698*/ 	.word	0xffffffff


	//   ....[49]....
        /*069c*/ 	.word	0xffffffff


	//   ....[50]....
        /*06a0*/ 	.word	0xffffffff


	//   ....[51]....
        /*06a4*/ 	.word	0xffffffff


	//   ....[52]....
        /*06a8*/ 	.word	0xffffffff


	//   ....[53]....
        /*06ac*/ 	.word	0xffffffff


	//   ....[54]....
        /*06b0*/ 	.word	0xffffffff


	//   ....[55]....
        /*06b4*/ 	.word	0xffffffff


	//   ....[56]....
        /*06b8*/ 	.word	0xffffffff


	//   ....[57]....
        /*06bc*/ 	.word	0xffffffff


	//   ....[58]....
        /*06c0*/ 	.word	0xffffffff


	//   ....[59]....
        /*06c4*/ 	.word	0xffffffff


	//   ....[60]....
        /*06c8*/ 	.word	0xffffffff


	//   ....[61]....
        /*06cc*/ 	.word	0xffffffff


	//   ....[62]....
        /*06d0*/ 	.word	0xffffffff


	//   ....[63]....
        /*06d4*/ 	.word	0xffffffff


	//   ....[64]....
        /*06d8*/ 	.word	0xffffffff


	//   ....[65]....
        /*06dc*/ 	.word	0xffffffff


	//   ....[66]....
        /*06e0*/ 	.word	0xffffffff


	//   ....[67]....
        /*06e4*/ 	.word	0xffffffff


	//   ....[68]....
        /*06e8*/ 	.word	0xffffffff


	//   ....[69]....
        /*06ec*/ 	.word	0xffffffff


	//   ....[70]....
        /*06f0*/ 	.word	0xffffffff


	//   ....[71]....
        /*06f4*/ 	.word	0xffffffff


	//   ....[72]....
        /*06f8*/ 	.word	0xffffffff


	//   ....[73]....
        /*06fc*/ 	.word	0xffffffff


	//   ....[74]....
        /*0700*/ 	.word	0xffffffff


	//   ....[75]....
        /*0704*/ 	.word	0xffffffff


	//   ....[76]....
        /*0708*/ 	.word	0xffffffff


	//   ....[77]....
        /*070c*/ 	.word	0xffffffff


	//   ....[78]....
        /*0710*/ 	.word	0xffffffff


	//   ....[79]....
        /*0714*/ 	.word	0xffffffff


	//   ....[80]....
        /*0718*/ 	.word	0xffffffff


	//   ....[81]....
        /*071c*/ 	.word	0xffffffff


	//   ....[82]....
        /*0720*/ 	.word	0xffffffff


	//   ....[83]....
        /*0724*/ 	.word	0xffffffff


	//   ....[84]....
        /*0728*/ 	.word	0xffffffff


	//   ....[85]....
        /*072c*/ 	.word	0xffffffff


	//   ....[86]....
        /*0730*/ 	.word	0xffffffff


	//   ....[87]....
        /*0734*/ 	.word	0xffffffff


	//   ....[88]....
        /*0738*/ 	.word	0xffffffff


	//   ....[89]....
        /*073c*/ 	.word	0xffffffff


	//   ....[90]....
        /*0740*/ 	.word	0xffffffff


	//   ....[91]....
        /*0744*/ 	.word	0xffffffff


	//   ....[92]....
        /*0748*/ 	.word	0xffffffff


	//   ....[93]....
        /*074c*/ 	.word	0xffffffff


	//   ....[94]....
        /*0750*/ 	.word	0xffffffff


	//   ....[95]....
        /*0754*/ 	.word	0xffffffff


	//   ....[96]....
        /*0758*/ 	.word	0xffffffff


	//   ....[97]....
        /*075c*/ 	.word	0xffffffff


	//   ....[98]....
        /*0760*/ 	.word	0xffffffff


	//   ....[99]....
        /*0764*/ 	.word	0xffffffff


	//   ....[100]....
        /*0768*/ 	.word	0xffffffff


	//   ....[101]....
        /*076c*/ 	.word	0xffffffff


	//   ....[102]....
        /*0770*/ 	.word	0xffffffff


	//   ....[103]....
        /*0774*/ 	.word	0xffffffff


	//   ....[104]....
        /*0778*/ 	.word	0xffffffff


	//   ....[105]....
        /*077c*/ 	.word	0xffffffff


	//   ....[106]....
        /*0780*/ 	.word	0xffffffff


	//   ....[107]....
        /*0784*/ 	.word	0xffffffff


	//   ....[108]....
        /*0788*/ 	.word	0xffffffff


	//   ....[109]....
        /*078c*/ 	.word	0xffffffff


	//   ....[110]....
        /*0790*/ 	.word	0xffffffff


	//   ....[111]....
        /*0794*/ 	.word	0xffffffff


	//   ....[112]....
        /*0798*/ 	.word	0xffffffff


	//   ....[113]....
        /*079c*/ 	.word	0x0500000f


	//   ....[114]....
        /*07a0*/ 	.word	0x0500000f


	//   ....[115]....
        /*07a4*/ 	.word	0x0500000f


	//   ....[116]....
        /*07a8*/ 	.word	0x0500000f


	//   ....[117]....
        /*07ac*/ 	.word	0x0500000f


	//   ....[118]....
        /*07b0*/ 	.word	0x0500000f


	//   ....[119]....
        /*07b4*/ 	.word	0x0500000f


	//   ....[120]....
        /*07b8*/ 	.word	0x0500000f


	//   ....[121]....
        /*07bc*/ 	.word	0x0500000f


	//   ....[122]....
        /*07c0*/ 	.word	0x0500000f


	//   ....[123]....
        /*07c4*/ 	.word	0x0500000f


	//   ....[124]....
        /*07c8*/ 	.word	0x0500000f


	//   ....[125]....
        /*07cc*/ 	.word	0x0500000f


	//   ....[126]....
        /*07d0*/ 	.word	0x0500000f


	//   ....[127]....
        /*07d4*/ 	.word	0x0500000f


	//   ....[128]....
        /*07d8*/ 	.word	0x0500000f


	//   ....[129]....
        /*07dc*/ 	.word	0x0500000f


	//   ....[130]....
        /*07e0*/ 	.word	0x0500000f


	//   ....[131]....
        /*07e4*/ 	.word	0x0500000f


	//   ....[132]....
        /*07e8*/ 	.word	0x0500000f


	//   ....[133]....
        /*07ec*/ 	.word	0x0500000f


	//   ....[134]....
        /*07f0*/ 	.word	0x0500000f


	//   ....[135]....
        /*07f4*/ 	.word	0x0500000f


	//   ....[136]....
        /*07f8*/ 	.word	0x0500000f


	//   ....[137]....
        /*07fc*/ 	.word	0x0500000f


	//   ....[138]....
        /*0800*/ 	.word	0x0500000f


	//   ....[139]....
        /*0804*/ 	.word	0x0500000f


	//   ....[140]....
        /*0808*/ 	.word	0x0500000f


	//   ....[141]....
        /*080c*/ 	.word	0x0500000f


	//   ....[142]....
        /*0810*/ 	.word	0x0500000f


	//   ....[143]....
        /*0814*/ 	.word	0x0500000f


	//   ....[144]....
        /*0818*/ 	.word	0x0500000f


	//   ....[145]....
        /*081c*/ 	.word	0x0500000f


	//   ....[146]....
        /*0820*/ 	.word	0x0500000f


	//   ....[147]....
        /*0824*/ 	.word	0x0500000f


	//   ....[148]....
        /*0828*/ 	.word	0x0500000f


	//----- nvinfo : EIATTR_COOP_GROUP_INSTR_OFFSETS
	.align		4
.L_881:
        /*082c*/ 	.byte	0x04, 0x28
        /*082e*/ 	.short	(.L_883 - .L_882)


	//   ....[0]....
.L_882:
        /*0830*/ 	.word	0x00000070


	//   ....[1]....
        /*0834*/ 	.word	0x00000140


	//   ....[2]....
        /*0838*/ 	.word	0x00000190


	//   ....[3]....
        /*083c*/ 	.word	0x000003a0


	//   ....[4]....
        /*0840*/ 	.word	0x00000500


	//   ....[5]....
        /*0844*/ 	.word	0x00000620


	//   ....[6]....
        /*0848*/ 	.word	0x00000780


	//   ....[7]....
        /*084c*/ 	.word	0x000022e0


	//   ....[8]....
        /*0850*/ 	.word	0x000044c0


	//   ....[9]....
        /*0854*/ 	.word	0x00004ca0


	//   ....[10]....
        /*0858*/ 	.word	0x00005d40


	//   ....[11]....
        /*085c*/ 	.word	0x00006430


	//   ....[12]....
        /*0860*/ 	.word	0x00006930


	//   ....[13]....
        /*0864*/ 	.word	0x00006a60


	//   ....[14]....
        /*0868*/ 	.word	0x00006dc0


	//   ....[15]....
        /*086c*/ 	.word	0x00006e70


	//   ....[16]....
        /*0870*/ 	.word	0x00007660


	//   ....[17]....
        /*0874*/ 	.word	0x00007c30


	//   ....[18]....
        /*0878*/ 	.word	0x00008c40


	//   ....[19]....
        /*087c*/ 	.word	0x00008e70


	//   ....[20]....
        /*0880*/ 	.word	0x000095e0


	//   ....[21]....
        /*0884*/ 	.word	0x00009730


	//   ....[22]....
        /*0888*/ 	.word	0x00009ca0


	//   ....[23]....
        /*088c*/ 	.word	0x00009d00


	//   ....[24]....
        /*0890*/ 	.word	0x0000ad50


	//   ....[25]....
        /*0894*/ 	.word	0x0000b400


	//   ....[26]....
        /*0898*/ 	.word	0x0000c4f0


	//   ....[27]....
        /*089c*/ 	.word	0x0000c510


	//   ....[28]....
        /*08a0*/ 	.word	0x0000caa0


	//   ....[29]....
        /*08a4*/ 	.word	0x0000cc70


	//   ....[30]....
        /*08a8*/ 	.word	0x0000d8a0


	//   ....[31]....
        /*08ac*/ 	.word	0x0000dcf0


	//   ....[32]....
        /*08b0*/ 	.word	0x0000de00


	//   ....[33]....
        /*08b4*/ 	.word	0x0000ef30


	//   ....[34]....
        /*08b8*/ 	.word	0x0000f540


	//   ....[35]....
        /*08bc*/ 	.word	0x0000f560


	//   ....[36]....
        /*08c0*/ 	.word	0x0000fdb0


	//   ....[37]....
        /*08c4*/ 	.word	0x0000ff80


	//   ....[38]....
        /*08c8*/ 	.word	0x00010c30


	//   ....[39]....
        /*08cc*/ 	.word	0x00010c70


	//   ....[40]....
        /*08d0*/ 	.word	0x00010ce0


	//   ....[41]....
        /*08d4*/ 	.word	0x00010d10


	//   ....[42]....
        /*08d8*/ 	.word	0x00010d50


	//   ....[43]....
        /*08dc*/ 	.word	0x000124c0


	//   ....[44]....
        /*08e0*/ 	.word	0x00012830


	//   ....[45]....
        /*08e4*/ 	.word	0x00012850


	//   ....[46]....
        /*08e8*/ 	.word	0x00012860


	//   ....[47]....
        /*08ec*/ 	.word	0x00012890


	//   ....[48]....
        /*08f0*/ 	.word	0x00013510


	//   ....[49]....
        /*08f4*/ 	.word	0x00013530


	//   ....[50]....
        /*08f8*/ 	.word	0x000137e0


	//   ....[51]....
        /*08fc*/ 	.word	0x00013800


	//   ....[52]....
        /*0900*/ 	.word	0x00013ea0


	//   ....[53]....
        /*0904*/ 	.word	0x00013ed0


	//   ....[54]....
        /*0908*/ 	.word	0x00014790


	//   ....[55]....
        /*090c*/ 	.word	0x000147b0


	//   ....[56]....
        /*0910*/ 	.word	0x00015ab0


	//   ....[57]....
        /*0914*/ 	.word	0x00015ae0


	//   ....[58]....
        /*0918*/ 	.word	0x00015d20


	//   ....[59]....
        /*091c*/ 	.word	0x00015d40


	//   ....[60]....
        /*0920*/ 	.word	0x00016000


	//   ....[61]....
        /*0924*/ 	.word	0x00016210


	//   ....[62]....
        /*0928*/ 	.word	0x00016240


	//   ....[63]....
        /*092c*/ 	.word	0x00016270


	//   ....[64]....
        /*0930*/ 	.word	0x000162a0


	//   ....[65]....
        /*0934*/ 	.word	0x000162d0


	//   ....[66]....
        /*0938*/ 	.word	0x00016300


	//   ....[67]....
        /*093c*/ 	.word	0x000164a0


	//   ....[68]....
        /*0940*/ 	.word	0x000164d0


	//   ....[69]....
        /*0944*/ 	.word	0x00016500


	//   ....[70]....
        /*0948*/ 	.word	0x00016530


	//   ....[71]....
        /*094c*/ 	.word	0x00016560


	//   ....[72]....
        /*0950*/ 	.word	0x00016590


	//   ....[73]....
        /*0954*/ 	.word	0x00016630


	//   ....[74]....
        /*0958*/ 	.word	0x00016660


	//   ....[75]....
        /*095c*/ 	.word	0x00016670


	//   ....[76]....
        /*0960*/ 	.word	0x000166a0


	//   ....[77]....
        /*0964*/ 	.word	0x00018420


	//   ....[78]....
        /*0968*/ 	.word	0x00018ee0


	//   ....[79]....
        /*096c*/ 	.word	0x00018ef0


	//   ....[80]....
        /*0970*/ 	.word	0x00018f20


	//   ....[81]....
        /*0974*/ 	.word	0x00019000


	//   ....[82]....
        /*0978*/ 	.word	0x00019030


	//   ....[83]....
        /*097c*/ 	.word	0x00019090


	//   ....[84]....
        /*0980*/ 	.word	0x000190a0


	//   ....[85]....
        /*0984*/ 	.word	0x00019110


	//   ....[86]....
        /*0988*/ 	.word	0x00019aa0


	//   ....[87]....
        /*098c*/ 	.word	0x00019b30


	//   ....[88]....
        /*0990*/ 	.word	0x00019b80


	//   ....[89]....
        /*0994*/ 	.word	0x00019cb0


	//   ....[90]....
        /*0998*/ 	.word	0x00019e20


	//   ....[91]....
        /*099c*/ 	.word	0x00019e30


	//   ....[92]....
        /*09a0*/ 	.word	0x00019f90


	//   ....[93]....
        /*09a4*/ 	.word	0x00019fa0


	//   ....[94]....
        /*09a8*/ 	.word	0x0001dba0


	//   ....[95]....
        /*09ac*/ 	.word	0x0001dbd0


	//   ....[96]....
        /*09b0*/ 	.word	0x0001dc30


	//   ....[97]....
        /*09b4*/ 	.word	0x0001dc60


	//   ....[98]....
        /*09b8*/ 	.word	0x0001dc90


	//   ....[99]....
        /*09bc*/ 	.word	0x0001dcc0


	//   ....[100]....
        /*09c0*/ 	.word	0x0001dcf0


	//   ....[101]....
        /*09c4*/ 	.word	0x0001dd20


	//   ....[102]....
        /*09c8*/ 	.word	0x0001dee0


	//   ....[103]....
        /*09cc*/ 	.word	0x0001df10


	//   ....[104]....
        /*09d0*/ 	.word	0x0001df40


	//   ....[105]....
        /*09d4*/ 	.word	0x0001df70


	//   ....[106]....
        /*09d8*/ 	.word	0x0001dfa0


	//   ....[107]....
        /*09dc*/ 	.word	0x0001dfd0


	//   ....[108]....
        /*09e0*/ 	.word	0x0001e0a0


	//   ....[109]....
        /*09e4*/ 	.word	0x0001e0c0


	//   ....[110]....
        /*09e8*/ 	.word	0x0001e0d0


	//   ....[111]....
        /*09ec*/ 	.word	0x0001e150


	//   ....[112]....
        /*09f0*/ 	.word	0x0001ec90


	//   ....[113]....
        /*09f4*/ 	.word	0x0001f370


	//   ....[114]....
        /*09f8*/ 	.word	0x0001f500


	//   ....[115]....
        /*09fc*/ 	.word	0x0001f560


	//   ....[116]....
        /*0a00*/ 	.word	0x0001f5c0


	//   ....[117]....
        /*0a04*/ 	.word	0x0001f610


	//   ....[118]....
        /*0a08*/ 	.word	0x0001f770


	//   ....[119]....
        /*0a0c*/ 	.word	0x0001f810


	//   ....[120]....
        /*0a10*/ 	.word	0x0001f8c0


	//   ....[121]....
        /*0a14*/ 	.word	0x0001f9a0


	//   ....[122]....
        /*0a18*/ 	.word	0x0001fb60


	//   ....[123]....
        /*0a1c*/ 	.word	0x0001fc40


	//   ....[124]....
        /*0a20*/ 	.word	0x0001fed0


	//   ....[125]....
        /*0a24*/ 	.word	0x0001ffd0


	//   ....[126]....
        /*0a28*/ 	.word	0x000201a0


	//   ....[127]....
        /*0a2c*/ 	.word	0x00020260


	//   ....[128]....
        /*0a30*/ 	.word	0x00020480


	//   ....[129]....
        /*0a34*/ 	.word	0x000204d0


	//   ....[130]....
        /*0a38*/ 	.word	0x00020800


	//   ....[131]....
        /*0a3c*/ 	.word	0x000208a0


	//   ....[132]....
        /*0a40*/ 	.word	0x00020a30


	//   ....[133]....
        /*0a44*/ 	.word	0x00020ab0


	//   ....[134]....
        /*0a48*/ 	.word	0x00020b30


	//   ....[135]....
        /*0a4c*/ 	.word	0x00020bb0


	//   ....[136]....
        /*0a50*/ 	.word	0x00020c30


	//   ....[137]....
        /*0a54*/ 	.word	0x00020cc0


	//   ....[138]....
        /*0a58*/ 	.word	0x00020d60


	//   ....[139]....
        /*0a5c*/ 	.word	0x00020e10


	//   ....[140]....
        /*0a60*/ 	.word	0x00020e90


	//   ....[141]....
        /*0a64*/ 	.word	0x00020f10


	//   ....[142]....
        /*0a68*/ 	.word	0x00020f90


	//   ....[143]....
        /*0a6c*/ 	.word	0x00021020


	//   ....[144]....
        /*0a70*/ 	.word	0x000210a0


	//   ....[145]....
        /*0a74*/ 	.word	0x00021150


	//   ....[146]....
        /*0a78*/ 	.word	0x000211a0


	//   ....[147]....
        /*0a7c*/ 	.word	0x00021260


	//   ....[148]....
        /*0a80*/ 	.word	0x00021390


	//----- nvinfo : EIATTR_REG_RECONFIG
	.align		4
.L_883:
        /*0a84*/ 	.byte	0x01, 0x54
	.zero		2


	//----- nvinfo : EIATTR_SYSCALL_OFFSETS
	.align		4
        /*0a88*/ 	.byte	0x04, 0x46
        /*0a8a*/ 	.short	(.L_885 - .L_884)


	//   ....[0]....
.L_884:
        /*0a8c*/ 	.word	0x00004690


	//   ....[1]....
        /*0a90*/ 	.word	0x00018050


	//   ....[2]....
        /*0a94*/ 	.word	0x000181a0


	//   ....[3]....
        /*0a98*/ 	.word	0x00018290


	//   ....[4]....
        /*0a9c*/ 	.word	0x00018ad0


	//   ....[5]....
        /*0aa0*/ 	.word	0x00019420


	//----- nvinfo : EIATTR_MBARRIER_INSTR_OFFSETS
	.align		4
.L_885:
        /*0aa4*/ 	.byte	0x04, 0x39
        /*0aa6*/ 	.short	(.L_887 - .L_886)


	//   ....[0]....
.L_886:
        /*0aa8*/ 	.word	0x00000280
        /*0aac*/ 	.word	0x000000ff
        /*0ab0*/ 	.word	0x00038800
        /*0ab4*/ 	.short	0x0100
        /*0ab6*/ 	.byte	0x08
	.zero		1


	//   ....[1]....
        /*0ab8*/ 	.word	0x00000290
        /*0abc*/ 	.word	0x000000ff
        /*0ac0*/ 	.word	0x00038810
        /*0ac4*/ 	.short	0x0100
        /*0ac6*/ 	.byte	0x08
	.zero		1


	//   ....[2]....
        /*0ac8*/ 	.word	0x000002a0
        /*0acc*/ 	.word	0x000000ff
        /*0ad0*/ 	.word	0x00038820
        /*0ad4*/ 	.short	0x0100
        /*0ad6*/ 	.byte	0x08
	.zero		1


	//   ....[3]....
        /*0ad8*/ 	.word	0x00000350
        /*0adc*/ 	.word	0x000000ff
        /*0ae0*/ 	.word	0x00038830
        /*0ae4*/ 	.short	0x0100
        /*0ae6*/ 	.byte	0x06
	.zero		1


	//   ....[4]....
        /*0ae8*/ 	.word	0x00000360
        /*0aec*/ 	.word	0x000000ff
        /*0af0*/ 	.word	0x00038840
        /*0af4*/ 	.short	0x0100
        /*0af6*/ 	.byte	0x06
	.zero		1


	//   ....[5]....
        /*0af8*/ 	.word	0x00000370
        /*0afc*/ 	.word	0x000000ff
        /*0b00*/ 	.word	0x00038838
        /*0b04*/ 	.short	0x0100
        /*0b06*/ 	.byte	0x06
	.zero		1


	//   ....[6]....
        /*0b08*/ 	.word	0x00000380
        /*0b0c*/ 	.word	0x000000ff
        /*0b10*/ 	.word	0x00038848
        /*0b14*/ 	.short	0x0100
        /*0b16*/ 	.byte	0x06
	.zero		1


	//   ....[7]....
        /*0b18*/ 	.word	0x000004b0
        /*0b1c*/ 	.word	0x000000ff
        /*0b20*/ 	.word	0x00038850
        /*0b24*/ 	.short	0x0100
        /*0b26*/ 	.byte	0x08
	.zero		1


	//   ....[8]....
        /*0b28*/ 	.word	0x000004c0
        /*0b2c*/ 	.word	0x000000ff
        /*0b30*/ 	.word	0x00038860
        /*0b34*/ 	.short	0x0100
        /*0b36*/ 	.byte	0x08
	.zero		1


	//   ....[9]....
        /*0b38*/ 	.word	0x000004d0
        /*0b3c*/ 	.word	0x000000ff
        /*0b40*/ 	.word	0x00038858
        /*0b44*/ 	.short	0x0100
        /*0b46*/ 	.byte	0x08
	.zero		1


	//   ....[10]....
        /*0b48*/ 	.word	0x000004e0
        /*0b4c*/ 	.word	0x000000ff
        /*0b50*/ 	.word	0x00038868
        /*0b54*/ 	.short	0x0100
        /*0b56*/ 	.byte	0x08
	.zero		1


	//   ....[11]....
        /*0b58*/ 	.word	0x000005d0
        /*0b5c*/ 	.word	0x000000ff
        /*0b60*/ 	.word	0x00038870
        /*0b64*/ 	.short	0x0100
        /*0b66*/ 	.byte	0x06
	.zero		1


	//   ....[12]....
        /*0b68*/ 	.word	0x000005e0
        /*0b6c*/ 	.word	0x000000ff
        /*0b70*/ 	.word	0x00038880
        /*0b74*/ 	.short	0x0100
        /*0b76*/ 	.byte	0x06
	.zero		1


	//   ....[13]....
        /*0b78*/ 	.word	0x000005f0
        /*0b7c*/ 	.word	0x000000ff
        /*0b80*/ 	.word	0x00038878
        /*0b84*/ 	.short	0x0100
        /*0b86*/ 	.byte	0x06
	.zero		1


	//   ....[14]....
        /*0b88*/ 	.word	0x00000600
        /*0b8c*/ 	.word	0x000000ff
        /*0b90*/ 	.word	0x00038888
        /*0b94*/ 	.short	0x0100
        /*0b96*/ 	.byte	0x06
	.zero		1


	//   ....[15]....
        /*0b98*/ 	.word	0x00000730
        /*0b9c*/ 	.word	0x000000ff
        /*0ba0*/ 	.word	0x00038890
        /*0ba4*/ 	.short	0x0100
        /*0ba6*/ 	.byte	0x08
	.zero		1


	//   ....[16]....
        /*0ba8*/ 	.word	0x00000740
        /*0bac*/ 	.word	0x000000ff
        /*0bb0*/ 	.word	0x000388a0
        /*0bb4*/ 	.short	0x0100
        /*0bb6*/ 	.byte	0x08
	.zero		1


	//   ....[17]....
        /*0bb8*/ 	.word	0x00000750
        /*0bbc*/ 	.word	0x000000ff
        /*0bc0*/ 	.word	0x00038898
        /*0bc4*/ 	.short	0x0100
        /*0bc6*/ 	.byte	0x08
	.zero		1


	//   ....[18]....
        /*0bc8*/ 	.word	0x00000760
        /*0bcc*/ 	.word	0x000000ff
        /*0bd0*/ 	.word	0x000388a8
        /*0bd4*/ 	.short	0x0100
        /*0bd6*/ 	.byte	0x08
	.zero		1


	//   ....[19]....
        /*0bd8*/ 	.word	0x00000890
        /*0bdc*/ 	.word	0x000000ff
        /*0be0*/ 	.word	0x000388b0
        /*0be4*/ 	.short	0x0100
        /*0be6*/ 	.byte	0x08
	.zero		1


	//   ....[20]....
        /*0be8*/ 	.word	0x000008a0
        /*0bec*/ 	.word	0x000000ff
        /*0bf0*/ 	.word	0x000388c0
        /*0bf4*/ 	.short	0x0100
        /*0bf6*/ 	.byte	0x08
	.zero		1


	//   ....[21]....
        /*0bf8*/ 	.word	0x000008b0
        /*0bfc*/ 	.word	0x000000ff
        /*0c00*/ 	.word	0x000388b8
        /*0c04*/ 	.short	0x0100
        /*0c06*/ 	.byte	0x08
	.zero		1


	//   ....[22]....
        /*0c08*/ 	.word	0x000008c0
        /*0c0c*/ 	.word	0x000000ff
        /*0c10*/ 	.word	0x000388c8
        /*0c14*/ 	.short	0x0100
        /*0c16*/ 	.byte	0x08
	.zero		1


	//   ....[23]....
        /*0c18*/ 	.word	0x00002650
        /*0c1c*/ 	.word	0x00000003
        /*0c20*/ 	.word	0x00000000
        /*0c24*/ 	.short	0x0101
        /*0c26*/ 	.byte	0x3f
	.zero		1


	//   ....[24]....
        /*0c28*/ 	.word	0x00003110
        /*0c2c*/ 	.word	0x00000003
        /*0c30*/ 	.word	0x00000000
        /*0c34*/ 	.short	0x0101
        /*0c36*/ 	.byte	0x3f
	.zero		1


	//   ....[25]....
        /*0c38*/ 	.word	0x00004700
        /*0c3c*/ 	.word	0x000000ff
        /*0c40*/ 	.word	0x00038800
        /*0c44*/ 	.short	0x010a
        /*0c46*/ 	.byte	0x29
	.zero		1


	//   ....[26]....
        /*0c48*/ 	.word	0x000047a0
        /*0c4c*/ 	.word	0x00000007
        /*0c50*/ 	.word	0x00038830
        /*0c54*/ 	.short	0x010a
        /*0c56*/ 	.byte	0x3f
	.zero		1


	//   ....[27]....
        /*0c58*/ 	.word	0x000047e0
        /*0c5c*/ 	.word	0x00000007
        /*0c60*/ 	.word	0x00038830
        /*0c64*/ 	.short	0x010a
        /*0c66*/ 	.byte	0x3f
	.zero		1


	//   ....[28]....
        /*0c68*/ 	.word	0x00004a60
        /*0c6c*/ 	.word	0x000000ff
        /*0c70*/ 	.word	0x00038810
        /*0c74*/ 	.short	0x010a
        /*0c76*/ 	.byte	0x29
	.zero		1


	//   ....[29]....
        /*0c78*/ 	.word	0x00004aa0
        /*0c7c*/ 	.word	0x00000007
        /*0c80*/ 	.word	0x00038850
        /*0c84*/ 	.short	0x010a
        /*0c86*/ 	.byte	0x3f
	.zero		1


	//   ....[30]....
        /*0c88*/ 	.word	0x00004ae0
        /*0c8c*/ 	.word	0x00000007
        /*0c90*/ 	.word	0x00038850
        /*0c94*/ 	.short	0x010a
        /*0c96*/ 	.byte	0x3f
	.zero		1


	//   ....[31]....
        /*0c98*/ 	.word	0x00005e00
        /*0c9c*/ 	.word	0x00000003
        /*0ca0*/ 	.word	0x00000000
        /*0ca4*/ 	.short	0x0101
        /*0ca6*/ 	.byte	0x3f
	.zero		1


	//   ....[32]....
        /*0ca8*/ 	.word	0x00007680
        /*0cac*/ 	.word	0x00000007
        /*0cb0*/ 	.word	0x00000000
        /*0cb4*/ 	.short	0x0101
        /*0cb6*/ 	.byte	0x3f
	.zero		1


	//   ....[33]....
        /*0cb8*/ 	.word	0x000078d0
        /*0cbc*/ 	.word	0x000000ff
        /*0cc0*/ 	.word	0x00038830
        /*0cc4*/ 	.short	0x010a
        /*0cc6*/ 	.byte	0x05
	.zero		1


	//   ....[34]....
        /*0cc8*/ 	.word	0x00007910
        /*0ccc*/ 	.word	0x000000ff
        /*0cd0*/ 	.word	0x00038830
        /*0cd4*/ 	.short	0x010a
        /*0cd6*/ 	.byte	0x05
	.zero		1


	//   ....[35]....
        /*0cd8*/ 	.word	0x00007aa0
        /*0cdc*/ 	.word	0x000000ff
        /*0ce0*/ 	.word	0x00038850
        /*0ce4*/ 	.short	0x010a
        /*0ce6*/ 	.byte	0x05
	.zero		1


	//   ....[36]....
        /*0ce8*/ 	.word	0x00007ae0
        /*0cec*/ 	.word	0x000000ff
        /*0cf0*/ 	.word	0x00038850
        /*0cf4*/ 	.short	0x010a
        /*0cf6*/ 	.byte	0x05
	.zero		1


	//   ....[37]....
        /*0cf8*/ 	.word	0x00008ce0
        /*0cfc*/ 	.word	0x00000008
        /*0d00*/ 	.word	0x00000000
        /*0d04*/ 	.short	0x0101
        /*0d06*/ 	.byte	0x3f
	.zero		1


	//   ....[38]....
        /*0d08*/ 	.word	0x0000ad70
        /*0d0c*/ 	.word	0x0000000a
        /*0d10*/ 	.word	0x00000000
        /*0d14*/ 	.short	0x0101
        /*0d16*/ 	.byte	0x3f
	.zero		1


	//   ....[39]....
        /*0d18*/ 	.word	0x0000b0e0
        /*0d1c*/ 	.word	0x000000ff
        /*0d20*/ 	.word	0x00038830
        /*0d24*/ 	.short	0x010a
        /*0d26*/ 	.byte	0x05
	.zero		1


	//   ....[40]....
        /*0d28*/ 	.word	0x0000b120
        /*0d2c*/ 	.word	0x000000ff
        /*0d30*/ 	.word	0x00038830
        /*0d34*/ 	.short	0x010a
        /*0d36*/ 	.byte	0x05
	.zero		1


	//   ....[41]....
        /*0d38*/ 	.word	0x0000b2b0
        /*0d3c*/ 	.word	0x000000ff
        /*0d40*/ 	.word	0x00038850
        /*0d44*/ 	.short	0x010a
        /*0d46*/ 	.byte	0x05
	.zero		1


	//   ....[42]....
        /*0d48*/ 	.word	0x0000b2f0
        /*0d4c*/ 	.word	0x000000ff
        /*0d50*/ 	.word	0x00038850
        /*0d54*/ 	.short	0x010a
        /*0d56*/ 	.byte	0x05
	.zero		1


	//   ....[43]....
        /*0d58*/ 	.word	0x0000c6b0
        /*0d5c*/ 	.word	0x00000006
        /*0d60*/ 	.word	0x00000000
        /*0d64*/ 	.short	0x0101
        /*0d66*/ 	.byte	0x3f
	.zero		1


	//   ....[44]....
        /*0d68*/ 	.word	0x0000d8c0
        /*0d6c*/ 	.word	0x0000000b
        /*0d70*/ 	.word	0x00000000
        /*0d74*/ 	.short	0x0101
        /*0d76*/ 	.byte	0x3f
	.zero		1


	//   ....[45]....
        /*0d78*/ 	.word	0x0000d9c0
        /*0d7c*/ 	.word	0x000000ff
        /*0d80*/ 	.word	0x00038830
        /*0d84*/ 	.short	0x010a
        /*0d86*/ 	.byte	0x05
	.zero		1


	//   ....[46]....
        /*0d88*/ 	.word	0x0000da00
        /*0d8c*/ 	.word	0x000000ff
        /*0d90*/ 	.word	0x00038830
        /*0d94*/ 	.short	0x010a
        /*0d96*/ 	.byte	0x05
	.zero		1


	//   ....[47]....
        /*0d98*/ 	.word	0x0000db90
        /*0d9c*/ 	.word	0x000000ff
        /*0da0*/ 	.word	0x00038850
        /*0da4*/ 	.short	0x010a
        /*0da6*/ 	.byte	0x05
	.zero		1


	//   ....[48]....
        /*0da8*/ 	.word	0x0000dbd0
        /*0dac*/ 	.word	0x000000ff
        /*0db0*/ 	.word	0x00038850
        /*0db4*/ 	.short	0x010a
        /*0db6*/ 	.byte	0x05
	.zero		1


	//   ....[49]....
        /*0db8*/ 	.word	0x0000ed20
        /*0dbc*/ 	.word	0x00000005
        /*0dc0*/ 	.word	0x00000000
        /*0dc4*/ 	.short	0x0101
        /*0dc6*/ 	.byte	0x3f
	.zero		1


	//   ....[50]....
        /*0dc8*/ 	.word	0x00010c50
        /*0dcc*/ 	.word	0x0000000a
        /*0dd0*/ 	.word	0x00000000
        /*0dd4*/ 	.short	0x0101
        /*0dd6*/ 	.byte	0x3f
	.zero		1


	//   ....[51]....
        /*0dd8*/ 	.word	0x00013520
        /*0ddc*/ 	.word	0x000000ff
        /*0de0*/ 	.word	0x00000000
        /*0de4*/ 	.short	0x0101
        /*0de6*/ 	.byte	0x06
	.zero		1


	//   ....[52]....
        /*0de8*/ 	.word	0x00013db0
        /*0dec*/ 	.word	0x000000ff
        /*0df0*/ 	.word	0x00000000
        /*0df4*/ 	.short	0x0101
        /*0df6*/ 	.byte	0x06
	.zero		1


	//   ....[53]....
        /*0df8*/ 	.word	0x00018680
        /*0dfc*/ 	.word	0x00000000
        /*0e00*/ 	.word	0x00038840
        /*0e04*/ 	.short	0x010a
        /*0e06*/ 	.byte	0x3f
	.zero		1


	//   ....[54]....
        /*0e08*/ 	.word	0x000191d0
        /*0e0c*/ 	.word	0x00000013
        /*0e10*/ 	.word	0x00038800
        /*0e14*/ 	.short	0x0107
        /*0e16*/ 	.byte	0x3f
	.zero		1


	//   ....[55]....
        /*0e18*/ 	.word	0x00019270
        /*0e1c*/ 	.word	0x00000013
        /*0e20*/ 	.word	0x00038800
        /*0e24*/ 	.short	0x0101
        /*0e26*/ 	.byte	0x3f
	.zero		1


	//   ....[56]....
        /*0e28*/ 	.word	0x0001a1a0
        /*0e2c*/ 	.word	0x00000013
        /*0e30*/ 	.word	0x00038810
        /*0e34*/ 	.short	0x0107
        /*0e36*/ 	.byte	0x3f
	.zero		1


	//   ....[57]....
        /*0e38*/ 	.word	0x0001a2a0
        /*0e3c*/ 	.word	0x00000013
        /*0e40*/ 	.word	0x00038810
        /*0e44*/ 	.short	0x0101
        /*0e46*/ 	.byte	0x3f
	.zero		1


	//   ....[58]....
        /*0e48*/ 	.word	0x0001a2c0
        /*0e4c*/ 	.word	0x00000013
        /*0e50*/ 	.word	0x00038820
        /*0e54*/ 	.short	0x010a
        /*0e56*/ 	.byte	0x3f
	.zero		1


	//   ....[59]....
        /*0e58*/ 	.word	0x0001a3a0
        /*0e5c*/ 	.word	0x00000000
        /*0e60*/ 	.word	0x00038860
        /*0e64*/ 	.short	0x010a
        /*0e66*/ 	.byte	0x3f
	.zero		1


	//   ....[60]....
        /*0e68*/ 	.word	0x0001b090
        /*0e6c*/ 	.word	0x00000003
        /*0e70*/ 	.word	0x00038840
        /*0e74*/ 	.short	0x010a
        /*0e76*/ 	.byte	0x3f
	.zero		1


	//   ....[61]....
        /*0e78*/ 	.word	0x0001b2f0
        /*0e7c*/ 	.word	0x00000003
        /*0e80*/ 	.word	0x00038860
        /*0e84*/ 	.short	0x010a
        /*0e86*/ 	.byte	0x3f
	.zero		1


	//   ....[62]....
        /*0e88*/ 	.word	0x0001bea0
        /*0e8c*/ 	.word	0x00000004
        /*0e90*/ 	.word	0x00038840
        /*0e94*/ 	.short	0x010a
        /*0e96*/ 	.byte	0x3f
	.zero		1


	//   ....[63]....
        /*0e98*/ 	.word	0x0001c0f0
        /*0e9c*/ 	.word	0x00000004
        /*0ea0*/ 	.word	0x00038860
        /*0ea4*/ 	.short	0x010a
        /*0ea6*/ 	.byte	0x3f
	.zero		1


	//   ....[64]....
        /*0ea8*/ 	.word	0x0001cc30
        /*0eac*/ 	.word	0x00000004
        /*0eb0*/ 	.word	0x00038840
        /*0eb4*/ 	.short	0x010a
        /*0eb6*/ 	.byte	0x3f
	.zero		1


	//   ....[65]....
        /*0eb8*/ 	.word	0x0001ce90
        /*0ebc*/ 	.word	0x00000004
        /*0ec0*/ 	.word	0x00038860
        /*0ec4*/ 	.short	0x010a
        /*0ec6*/ 	.byte	0x3f
	.zero		1


	//   ....[66]....
        /*0ec8*/ 	.word	0x0001ec10
        /*0ecc*/ 	.word	0x00000000
        /*0ed0*/ 	.word	0x00038820
        /*0ed4*/ 	.short	0x010a
        /*0ed6*/ 	.byte	0x3f
	.zero		1


	//   ....[67]....
        /*0ed8*/ 	.word	0x0001edd0
        /*0edc*/ 	.word	0x00000006
        /*0ee0*/ 	.word	0x00000000
        /*0ee4*/ 	.short	0x010a
        /*0ee6*/ 	.byte	0x3f
	.zero		1


	//   ....[68]....
        /*0ee8*/ 	.word	0x0001ee40
        /*0eec*/ 	.word	0x00000007
        /*0ef0*/ 	.word	0x00000000
        /*0ef4*/ 	.short	0x010a
        /*0ef6*/ 	.byte	0x3f
	.zero		1


	//   ....[69]....
        /*0ef8*/ 	.word	0x0001eeb0
        /*0efc*/ 	.word	0x00000004
        /*0f00*/ 	.word	0x00000000
        /*0f04*/ 	.short	0x010a
        /*0f06*/ 	.byte	0x3f
	.zero		1


	//   ....[70]....
        /*0f08*/ 	.word	0x0001eee0
        /*0f0c*/ 	.word	0x00000003
        /*0f10*/ 	.word	0x00000000
        /*0f14*/ 	.short	0x010a
        /*0f16*/ 	.byte	0x3f
	.zero		1


	//   ....[71]....
        /*0f18*/ 	.word	0x0001ef50
        /*0f1c*/ 	.word	0x00000000
        /*0f20*/ 	.word	0x00038800
        /*0f24*/ 	.short	0x010a
        /*0f26*/ 	.byte	0x3f
	.zero		1


	//   ....[72]....
        /*0f28*/ 	.word	0x0001efa0
        /*0f2c*/ 	.word	0x00000007
        /*0f30*/ 	.word	0x00038830
        /*0f34*/ 	.short	0x010a
        /*0f36*/ 	.byte	0x3f
	.zero		1


	//   ....[73]....
        /*0f38*/ 	.word	0x0001f000
        /*0f3c*/ 	.word	0x00000006
        /*0f40*/ 	.word	0x00038810
        /*0f44*/ 	.short	0x010a
        /*0f46*/ 	.byte	0x3f
	.zero		1


	//   ....[74]....
        /*0f48*/ 	.word	0x0001f050
        /*0f4c*/ 	.word	0x00000007
        /*0f50*/ 	.word	0x00038850
        /*0f54*/ 	.short	0x010a
        /*0f56*/ 	.byte	0x3f
	.zero		1


	//   ....[75]....
        /*0f58*/ 	.word	0x0001f0b0
        /*0f5c*/ 	.word	0x00000009
        /*0f60*/ 	.word	0x00038830
        /*0f64*/ 	.short	0x010a
        /*0f66*/ 	.byte	0x3f
	.zero		1


	//   ....[76]....
        /*0f68*/ 	.word	0x0001f110
        /*0f6c*/ 	.word	0x00000009
        /*0f70*/ 	.word	0x00038850
        /*0f74*/ 	.short	0x010a
        /*0f76*/ 	.byte	0x3f
	.zero		1


	//   ....[77]....
        /*0f78*/ 	.word	0x0001f170
        /*0f7c*/ 	.word	0x00000006
        /*0f80*/ 	.word	0x00038830
        /*0f84*/ 	.short	0x010a
        /*0f86*/ 	.byte	0x3f
	.zero		1


	//   ....[78]....
        /*0f88*/ 	.word	0x0001f1d0
        /*0f8c*/ 	.word	0x00000006
        /*0f90*/ 	.word	0x00038850
        /*0f94*/ 	.short	0x010a
        /*0f96*/ 	.byte	0x3f
	.zero		1


	//   ....[79]....
        /*0f98*/ 	.word	0x0001f230
        /*0f9c*/ 	.word	0x00000006
        /*0fa0*/ 	.word	0x00038830
        /*0fa4*/ 	.short	0x010a
        /*0fa6*/ 	.byte	0x3f
	.zero		1


	//   ....[80]....
        /*0fa8*/ 	.word	0x0001f290
        /*0fac*/ 	.word	0x00000006
        /*0fb0*/ 	.word	0x00038850
        /*0fb4*/ 	.short	0x010a
        /*0fb6*/ 	.byte	0x3f
	.zero		1


	//   ....[81]....
        /*0fb8*/ 	.word	0x0001f430
        /*0fbc*/ 	.word	0x00000000
        /*0fc0*/ 	.word	0x00038840
        /*0fc4*/ 	.short	0x010a
        /*0fc6*/ 	.byte	0x3f
	.zero		1


	//   ....[82]....
        /*0fc8*/ 	.word	0x00020510
        /*0fcc*/ 	.word	0x00000013
        /*0fd0*/ 	.word	0x00038820
        /*0fd4*/ 	.short	0x010a
        /*0fd6*/ 	.byte	0x3f
	.zero		1


	//   ....[83]....
        /*0fd8*/ 	.word	0x00020560
        /*0fdc*/ 	.word	0x00000000
        /*0fe0*/ 	.word	0x00038860
        /*0fe4*/ 	.short	0x010a
        /*0fe6*/ 	.byte	0x3f
	.zero		1


	//   ....[84]....
        /*0fe8*/ 	.word	0x000205b0
        /*0fec*/ 	.word	0x00000003
        /*0ff0*/ 	.word	0x00038840
        /*0ff4*/ 	.short	0x010a
        /*0ff6*/ 	.byte	0x3f
	.zero		1


	//   ....[85]....
        /*0ff8*/ 	.word	0x00020600
        /*0ffc*/ 	.word	0x00000003
        /*1000*/ 	.word	0x00038860
        /*1004*/ 	.short	0x010a
        /*1006*/ 	.byte	0x3f
	.zero		1


	//   ....[86]....
        /*1008*/ 	.word	0x00020650
        /*100c*/ 	.word	0x00000004
        /*1010*/ 	.word	0x00038840
        /*1014*/ 	.short	0x010a
        /*1016*/ 	.byte	0x3f
	.zero		1


	//   ....[87]....
        /*1018*/ 	.word	0x000206a0
        /*101c*/ 	.word	0x00000004
        /*1020*/ 	.word	0x00038860
        /*1024*/ 	.short	0x010a
        /*1026*/ 	.byte	0x3f
	.zero		1


	//   ....[88]....
        /*1028*/ 	.word	0x000206f0
        /*102c*/ 	.word	0x00000004
        /*1030*/ 	.word	0x00038840
        /*1034*/ 	.short	0x010a
        /*1036*/ 	.byte	0x3f
	.zero		1


	//   ....[89]....
        /*1038*/ 	.word	0x00020740
        /*103c*/ 	.word	0x00000004
        /*1040*/ 	.word	0x00038860
        /*1044*/ 	.short	0x010a
        /*1046*/ 	.byte	0x3f
	.zero		1


	//   ....[90]....
        /*1048*/ 	.word	0x000212b0
        /*104c*/ 	.word	0x00000000
        /*1050*/ 	.word	0x00038820
        /*1054*/ 	.short	0x010a
        /*1056*/ 	.byte	0x3f
	.zero		1


	//   ....[91]....
        /*1058*/ 	.word	0x00021450
        /*105c*/ 	.word	0x00000006
        /*1060*/ 	.word	0x00000000
        /*1064*/ 	.short	0x010a
        /*1066*/ 	.byte	0x3f
	.zero		1


	//   ....[92]....
        /*1068*/ 	.word	0x000214a0
        /*106c*/ 	.word	0x00000007
        /*1070*/ 	.word	0x00000000
        /*1074*/ 	.short	0x010a
        /*1076*/ 	.byte	0x3f
	.zero		1


	//   ....[93]....
        /*1078*/ 	.word	0x000214f0
        /*107c*/ 	.word	0x00000004
        /*1080*/ 	.word	0x00000000
        /*1084*/ 	.short	0x010a
        /*1086*/ 	.byte	0x3f
	.zero		1


	//----- nvinfo : EIATTR_NUM_MBARRIERS
	.align		4
.L_887:
        /*1088*/ 	.byte	0x03, 0x38
        /*108a*/ 	.short	0x0017


	//----- nvinfo : EIATTR_EXIT_INSTR_OFFSETS
	.align		4
        /*108c*/ 	.byte	0x04, 0x1c
        /*108e*/ 	.short	(.L_889 - .L_888)


	//   ....[0]....
.L_888:
        /*1090*/ 	.word	0x00000a60


	//   ....[1]....
        /*1094*/ 	.word	0x00015fa0


	//   ....[2]....
        /*1098*/ 	.word	0x0001ef30


	//----- nvinfo : EIATTR_MAX_THREADS
	.align		4
.L_889:
        /*109c*/ 	.byte	0x04, 0x05
        /*109e*/ 	.short	(.L_891 - .L_890)
.L_890:
        /*10a0*/ 	.word	0x00000180
        /*10a4*/ 	.word	0x00000001
        /*10a8*/ 	.word	0x00000001


	//----- nvinfo : EIATTR_CRS_STACK_SIZE
	.align		4
.L_891:
        /*10ac*/ 	.byte	0x04, 0x1e
        /*10ae*/ 	.short	(.L_893 - .L_892)
.L_892:
        /*10b0*/ 	.word	0x00000000


	//----- nvinfo : EIATTR_CBANK_PARAM_SIZE
	.align		4
.L_893:
        /*10b4*/ 	.byte	0x03, 0x19
        /*10b6*/ 	.short	0x0bf0


	//----- nvinfo : EIATTR_PARAM_CBANK
	.align		4
        /*10b8*/ 	.byte	0x04, 0x0a
        /*10ba*/ 	.short	(.L_895 - .L_894)
	.align		4
.L_894:
        /*10bc*/ 	.word	index@(.nv.constant0._ZN7cutlass13device_kernelIN5flash11enable_sm90INS1_16FlashAttnFwdSm90INS1_25CollectiveMainloopFwdSm90ILi2EN4cute5tupleIJNS5_1CILi1EEES8_S8_EEENS6_IJNS7_ILi64EEESA_SA_EEELi512ENS_10bfloat16_tEfNS_4arch4Sm90ELb0ELb1ELb0ELb1ELb0ELb0ELb1ELb0ELb0ELb1ELb1ELb0EEENS1_21CollectiveEpilogueFwdINS6_IJSA_NS7_ILi512EEESA_EEES9_SC_SE_Li256ELb1ELb1ELb1ELb0EEENS1_36VarlenDynamicPersistentTileSchedulerILi64ELi64ELi256ELi128ELb1ELb1ELb1ELb1ELb0ELb1EEEEEEEEEvNT_6ParamsE)
        /*10c0*/ 	.short	0x0210
        /*10c2*/ 	.short	0x0bf0


	//----- nvinfo : EIATTR_SW_WAR
	.align		4
.L_895:
        /*10c4*/ 	.byte	0x04, 0x36
        /*10c6*/ 	.short	(.L_897 - .L_896)
.L_896:
        /*10c8*/ 	.word	0x00000008
.L_897:


//--------------------- .nv.info._ZN7cutlass13device_kernelIN5flash11enable_sm90INS1_16FlashAttnFwdSm90INS1_25CollectiveMainloopFwdSm90ILi2EN4cute5tupleIJNS5_1CILi1EEES8_S8_EEENS6_IJNS7_ILi64EEESA_SA_EEELi512ENS_10bfloat16_tEfNS_4arch4Sm90ELb0ELb1ELb0ELb1ELb0ELb1ELb1ELb0ELb0ELb1ELb1ELb0EEENS1_21CollectiveEpilogueFwdINS6_IJSA_NS7_ILi512EEESA_EEES9_SC_SE_Li256ELb1ELb1ELb1ELb0EEENS1_36VarlenDynamicPersistentTileSchedulerILi64ELi64ELi256ELi128ELb1ELb1ELb1ELb1ELb0ELb1EEEEEEEEEvNT_6ParamsE --------------------------
	.section	.nv.info._ZN7cutlass13device_kernelIN5flash11enable_sm90INS1_16FlashAttnFwdSm90INS1_25CollectiveMainloopFwdSm90ILi2EN4cute5tupleIJNS5_1CILi1EEES8_S8_EEENS6_IJNS7_ILi64EEESA_SA_EEELi512ENS_10bfloat16_tEfNS_4arch4Sm90ELb0ELb1ELb0ELb1ELb0ELb1ELb1ELb0ELb0ELb1ELb1ELb0EEENS1_21CollectiveEpilogueFwdINS6_IJSA_NS7_ILi512EEESA_EEES9_SC_SE_Li256ELb1ELb1ELb1ELb0EEENS1_36VarlenDynamicPersistentTileSchedulerILi64ELi64ELi256ELi128ELb1ELb1ELb1ELb1ELb0ELb1EEEEEEEEEvNT_6ParamsE,"",@"SHT_CUDA_INFO"
	.sectionflags	@""
	.align	4


	//----- nvinfo : EIATTR_CUDA_API_VERSION
	.align		4
        /*0000*/ 	.byte	0x04, 0x37
        /*0002*/ 	.short	(.L_899 - .L_898)
.L_898:
        /*0004*/ 	.word	0x00000082


	//----- nvinfo : EIATTR_KPARAM_INFO
	.align		4
.L_899:
        /*0008*/ 	.byte	0x04, 0x17
        /*000a*/ 	.short	(.L_901 - .L_900)
.L_900:
        /*000c*/ 	.word	0x00000000
        /*0010*/ 	.short	0x0000
        /*0012*/ 	.short	0x0070
        /*0014*/ 	.byte	0x00, 0xf0, 0x01, 0x2e


	//----- nvinfo : EIATTR_SPARSE_MMA_MASK
	.align		4
.L_901:
        /*0018*/ 	.byte	0x03, 0x50
        /*001a*/ 	.short	0x0000


	//----- nvinfo : EIATTR_MAXREG_COUNT
	.align		4
        /*001c*/ 	.byte	0x03, 0x1b
        /*001e*/ 	.short	0x00a8


	//----- nvinfo : EIATTR_NUM_BARRIERS
	.align		4
        /*0020*/ 	.byte	0x02, 0x4c
        /*0022*/ 	.byte	0x10
	.zero		1


	//----- nvinfo : EIATTR_EXTERNS
	.align		4
        /*0024*/ 	.byte	0x04, 0x0f
        /*0026*/ 	.short	(.L_903 - .L_902)


	//   ....[0]....
	.align		4
.L_902:
        /*0028*/ 	.word	index@(__assertfail)


	//----- nvinfo : EIATTR_ANNOTATIONS
	.align		4
.L_903:
        /*002c*/ 	.byte	0x04, 0x55
        /*002e*/ 	.short	(.L_905 - .L_904)


	//   ....[0]....
.L_904:
        /* <DEDUP_REMOVED lines=103> */


	//----- nvinfo : EIATTR_MERCURY_ISA_VERSION
	.align		4
.L_905:
        /*0688*/ 	.byte	0x03, 0x5f
        /*068a*/ 	.short	0x0101


	//----- nvinfo : EIATTR_UNUSED_LOAD_BYTE_OFFSET
	.align		4
        /*068c*/ 	.byte	0x04, 0x44
        /*068e*/ 	.short	(.L_907 - .L_906)


	//   ....[0]....
.L_906:
        /*0690*/ 	.word	0x00000ab0
        /*0694*/ 	.word	0x0000fff0


	//   ....[1]....
        /*0698*/ 	.word	0x0001a370
        /*069c*/ 	.word	0x0000fff0


	//----- nvinfo : EIATTR_INT_WARP_WIDE_INSTR_OFFSETS
	.align		4
.L_907:
        /*06a0*/ 	.byte	0x04, 0x31
        /*06a2*/ 	.short	(.L_909 - .L_908)


	//   ....[0]....
.L_908:
        /*06a4*/ 	.word	0x00000190


	//   ....[1]....
        /*06a8*/ 	.word	0x000001d0


	//   ....[2]....
        /*06ac*/ 	.word	0x00000240


	//   ....[3]....
        /*06b0*/ 	.word	0x00000250


	//   ....[4]....
        /*06b4*/ 	.word	0x00022fc0


	//   ....[5]....
        /*06b8*/ 	.word	0x00023020


	//   ....[6]....
        /*06bc*/ 	.word	0x00028a00


	//   ....[7]....
        /*06c0*/ 	.word	0x00028a60


	//----- nvinfo : EIATTR_COOP_GROUP_MASK_REGIDS
	.align		4
.L_909:
        /*06c4*/ 	.byte	0x04, 0x29
        /*06c6*/ 	.short	(.L_911 - .L_910)


	//   ....[0]....
.L_910:
        /*06c8*/ 	.word	0xffffffff


	//   ....[1]....
        /*06cc*/ 	.word	0xffffffff


	//   ....[2]....
        /*06d0*/ 	.word	0xffffffff


	//   ....[3]....
        /*06d4*/ 	.word	0xffffffff


	//   ....[4]....
        /*06d8*/ 	.word	0xffffffff


	//   ....[5]....
        /*06dc*/ 	.word	0xffffffff


	//   ....[6]....
        /*06e0*/ 	.word	0xffffffff


	//   ....[7]....
        /*06e4*/ 	.word	0xffffffff


	//   ....[8]....
        /*06e8*/ 	.word	0xffffffff


	//   ....[9]....
        /*06ec*/ 	.word	0xffffffff


	//   ....[10]....
        /*06f0*/ 	.word	0xffffffff


	//   ....[11]....
        /*06f4*/ 	.word	0xffffffff


	//   ....[12]....
        /*06f8*/ 	.word	0xffffffff


	//   ....[13]....
        /*06fc*/ 	.word	0xffffffff


	//   ....[14]....
        /*0700*/ 	.word	0xffffffff


	//   ....[15]....
        /*0704*/ 	.word	0xffffffff


	//   ....[16]....
        /*0708*/ 	.word	0xffffffff


	//   ....[17]....
        /*070c*/ 	.word	0xffffffff


	//   ....[18]....
        /*0710*/ 	.word	0xffffffff


	//   ....[19]....
        /*0714*/ 	.word	0xffffffff


	//   ....[20]....
        /*0718*/ 	.word	0xffffffff


	//   ....[21]....
        /*071c*/ 	.word	0xffffffff


	//   ....[22]....
        /*0720*/ 	.word	0xffffffff


	//   ....[23]....
        /*0724*/ 	.word	0xffffffff


	//   ....[24]....
        /*0728*/ 	.word	0xffffffff


	//   ....[25]....
        /*072c*/ 	.word	0xffffffff


	//   ....[26]....
        /*0730*/ 	.word	0xffffffff


	//   ....[27]....
        /*0734*/ 	.word	0xffffffff


	//   ....[28]....
        /*0738*/ 	.word	0xffffffff


	//   ....[29]....
        /*073c*/ 	.word	0xffffffff


	//   ....[30]....
        /*0740*/ 	.word	0xffffffff


	//   ....[31]....
        /*0744*/ 	.word	0xffffffff


	//   ....[32]....
        /*0748*/ 	.word	0xffffffff


	//   ....[33]....
        /*074c*/ 	.word	0xffffffff


	//   ....[34]....
        /*0750*/ 	.word	0xffffffff


	//   ....[35]....
        /*0754*/ 	.word	0xffffffff


	//   ....[36]....
        /*0758*/ 	.word	0xffffffff


	//   ....[37]....
        /*075c*/ 	.word	0xffffffff


	//   ....[38]....
        /*0760*/ 	.word	0xffffffff


	//   ....[39]....
        /*0764*/ 	.word	0xffffffff


	//   ....[40]....
        /*0768*/ 	.word	0xffffffff


	//   ....[41]....
        /*076c*/ 	.word	0xffffffff


	//   ....[42]....
        /*0770*/ 	.word	0xffffffff


	//   ....[43]....
        /*0774*/ 	.word	0xffffffff


	//   ....[44]....
        /*0778*/ 	.word	0xffffffff


	//   ....[45]....
        /*077c*/ 	.word	0xffffffff


	//   ....[46]....
        /*0780*/ 	.word	0xffffffff


	//   ....[47]....
        /*0784*/ 	.word	0xffffffff


	//   ....[48]....
        /*0788*/ 	.word	0xffffffff


	//   ....[49]....
        /*078c*/ 	.word	0xffffffff


	//   ....[50]....
        /*0790*/ 	.word	0xffffffff


	//   ....[51]....
        /*0794*/ 	.word	0xffffffff


	//   ....[52]....
        /*0798*/ 	.word	0xffffffff


	//   ....[53]....
        /*079c*/ 	.word	0xffffffff


	//   ....[54]....
        /*07a0*/ 	.word	0xffffffff


	//   ....[55]....
        /*07a4*/ 	.word	0xffffffff


	//   ....[56]....
        /*07a8*/ 	.word	0xffffffff


	//   ....[57]....
        /*07ac*/ 	.word	0xffffffff


	//   ....[58]....
        /*07b0*/ 	.word	0xffffffff


	//   ....[59]....
        /*07b4*/ 	.word	0xffffffff


	//   ....[60]....
        /*07b8*/ 	.word	0xffffffff


	//   ....[61]....
        /*07bc*/ 	.word	0xffffffff


	//   ....[62]....
        /*07c0*/ 	.word	0xffffffff


	//   ....[63]....
        /*07c4*/ 	.word	0xffffffff


	//   ....[64]....
        /*07c8*/ 	.word	0xffffffff


	//   ....[65]....
        /*07cc*/ 	.word	0xffffffff


	//   ....[66]....
        /*07d0*/ 	.word	0xffffffff


	//   ....[67]....
        /*07d4*/ 	.word	0xffffffff


	//   ....[68]....
        /*07d8*/ 	.word	0xffffffff


	//   ....[69]....
        /*07dc*/ 	.word	0xffffffff


	//   ....[70]....
        /*07e0*/ 	.word	0xffffffff


	//   ....[71]....
        /*07e4*/ 	.word	0xffffffff


	//   ....[72]....
        /*07e8*/ 	.word	0xffffffff


	//   ....[73]....
        /*07ec*/ 	.word	0xffffffff


	//   ....[74]....
        /*07f0*/ 	.word	0xffffffff


	//   ....[75]....
        /*07f4*/ 	.word	0xffffffff


	//   ....[76]....
        /*07f8*/ 	.word	0xffffffff


	//   ....[77]....
        /*07fc*/ 	.word	0xffffffff


	//   ....[78]....
        /*0800*/ 	.word	0xffffffff


	//   ....[79]....
        /*0804*/ 	.word	0xffffffff


	//   ....[80]....
        /*0808*/ 	.word	0xffffffff


	//   ....[81]....
        /*080c*/ 	.word	0xffffffff


	//   ....[82]....
        /*0810*/ 	.word	0xffffffff


	//   ....[83]....
        /*0814*/ 	.word	0xffffffff


	//   ....[84]....
        /*0818*/ 	.word	0xffffffff


	//   ....[85]....
        /*081c*/ 	.word	0xffffffff


	//   ....[86]....
        /*0820*/ 	.word	0xffffffff


	//   ....[87]....
        /*0824*/ 	.word	0xffffffff


	//   ....[88]....
        /*0828*/ 	.word	0xffffffff


	//   ....[89]....
        /*082c*/ 	.word	0xffffffff


	//   ....[90]....
        /*0830*/ 	.word	0xffffffff


	//   ....[91]....
        /*0834*/ 	.word	0xffffffff


	//   ....[92]....
        /*0838*/ 	.word	0xffffffff


	//   ....[93]....
        /*083c*/ 	.word	0xffffffff


	//   ....[94]....
        /*0840*/ 	.word	0xffffffff


	//   ....[95]....
        /*0844*/ 	.word	0xffffffff


	//   ....[96]....
        /*0848*/ 	.word	0xffffffff


	//   ....[97]....
        /*084c*/ 	.word	0xffffffff


	//   ....[98]....
        /*0850*/ 	.word	0xffffffff


	//   ....[99]....
        /*0854*/ 	.word	0xffffffff


	//   ....[100]....
        /*0858*/ 	.word	0xffffffff


	//   ....[101]....
        /*085c*/ 	.word	0xffffffff


	//   ....[102]....
        /*0860*/ 	.word	0xffffffff


	//   ....[103]....
        /*0864*/ 	.word	0xffffffff


	//   ....[104]....
        /*0868*/ 	.word	0xffffffff


	//   ....[105]....
        /*086c*/ 	.word	0xffffffff


	//   ....[106]....
        /*0870*/ 	.word	0xffffffff


	//   ....[107]....
        /*0874*/ 	.word	0xffffffff


	//   ....[108]....
        /*0878*/ 	.word	0xffffffff


	//   ....[109]....
        /*087c*/ 	.word	0xffffffff


	//   ....[110]....
        /*0880*/ 	.word	0xffffffff


	//   ....[111]....
        /*0884*/ 	.word	0xffffffff


	//   ....[112]....
        /*0888*/ 	.word	0xffffffff


	//   ....[113]....
        /*088c*/ 	.word	0xffffffff


	//   ....[114]....
        /*0890*/ 	.word	0xffffffff


	//   ....[115]....
        /*0894*/ 	.word	0xffffffff


	//   ....[116]....
        /*0898*/ 	.word	0xffffffff


	//   ....[117]....
        /*089c*/ 	.word	0xffffffff


	//   ....[118]....
        /*08a0*/ 	.word	0xffffffff


	//   ....[119]....
        /*08a4*/ 	.word	0xffffffff


	//   ....[120]....
        /*08a8*/ 	.word	0xffffffff


	//   ....[121]....
        /*08ac*/ 	.word	0xffffffff


	//   ....[122]....
        /*08b0*/ 	.word	0xffffffff


	//   ....[123]....
        /*08b4*/ 	.word	0xffffffff


	//   ....[124]....
        /*08b8*/ 	.word	0xffffffff


	//   ....[125]....
        /*08bc*/ 	.word	0xffffffff


	//   ....[126]....
        /*08c0*/ 	.word	0xffffffff


	//   ....[127]....
        /*08c4*/ 	.word	0xffffffff


	//   ....[128]....
        /*08c8*/ 	.word	0xffffffff


	//   ....[129]....
        /*08cc*/ 	.word	0xffffffff


	//   ....[130]....
        /*08d0*/ 	.word	0x0500000f


	//   ....[131]....
        /*08d4*/ 	.word	0x0500000f


	//   ....[132]....
        /*08d8*/ 	.word	0x0500000f


	//   ....[133]....
        /*08dc*/ 	.word	0x0500000f


	//   ....[134]....
        /*08e0*/ 	.word	0x0500000f


	//   ....[135]....
        /*08e4*/ 	.word	0x0500000f


	//   ....[136]....
        /*08e8*/ 	.word	0x0500000f


	//   ....[137]....
        /*08ec*/ 	.word	0x0500000f


	//   ....[138]....
        /*08f0*/ 	.word	0x0500000f


	//   ....[139]....
        /*08f4*/ 	.word	0x0500000f


	//   ....[140]....
        /*08f8*/ 	.word	0x0500000f


	//   ....[141]....
        /*08fc*/ 	.word	0x0500000f


	//   ....[142]....
        /*0900*/ 	.word	0x0500000f


	//   ....[143]....
        /*0904*/ 	.word	0x0500000f


	//   ....[144]....
        /*0908*/ 	.word	0x0500000f


	//   ....[145]....
        /*090c*/ 	.word	0x0500000f


	//   ....[146]....
        /*0910*/ 	.word	0x0500000f


	//   ....[147]....
        /*0914*/ 	.word	0x0500000f


	//   ....[148]....
        /*0918*/ 	.word	0x0500000f


	//   ....[149]....
        /*091c*/ 	.word	0x0500000f


	//   ....[150]....
        /*0920*/ 	.word	0x0500000f


	//   ....[151]....
        /*0924*/ 	.word	0x0500000f


	//   ....[152]....
        /*0928*/ 	.word	0x0500000f


	//   ....[153]....
        /*092c*/ 	.word	0x0500000f


	//   ....[154]....
        /*0930*/ 	.word	0x0500000f


	//   ....[155]....
        /*0934*/ 	.word	0x0500000f


	//   ....[156]....
        /*0938*/ 	.word	0x0500000f


	//   ....[157]....
        /*093c*/ 	.word	0x0500000f


	//   ....[158]....
        /*0940*/ 	.word	0x0500000f


	//   ....[159]....
        /*0944*/ 	.word	0x0500000f


	//   ....[160]....
        /*0948*/ 	.word	0x0500000f


	//   ....[161]....
        /*094c*/ 	.word	0x0500000f


	//   ....[162]....
        /*0950*/ 	.word	0x0500000f


	//   ....[163]....
        /*0954*/ 	.word	0x0500000f


	//   ....[164]....
        /*0958*/ 	.word	0x0500000f


	//   ....[165]....
        /*095c*/ 	.word	0x0500000f


	//   ....[166]....
        /*0960*/ 	.word	0x0500000f


	//   ....[167]....
        /*0964*/ 	.word	0x0500000f


	//   ....[168]....
        /*0968*/ 	.word	0x0500000f


	//   ....[169]....
        /*096c*/ 	.word	0x0500000f


	//   ....[170]....
        /*0970*/ 	.word	0x0500000f


	//   ....[171]....
        /*0974*/ 	.word	0x0500000f


	//   ....[172]....
        /*0978*/ 	.word	0x0500000f


	//   ....[173]....
        /*097c*/ 	.word	0x0500000f


	//   ....[174]....
        /*0980*/ 	.word	0x0500000f


	//   ....[175]....
        /*0984*/ 	.word	0x0500000f


	//   ....[176]....
        /*0988*/ 	.word	0x0500000f


	//   ....[177]....
        /*098c*/ 	.word	0x0500000f


	//   ....[178]....
        /*0990*/ 	.word	0x0500000f


	//   ....[179]....
        /*0994*/ 	.word	0x0500000f


	//   ....[180]....
        /*0998*/ 	.word	0x0500000f


	//   ....[181]....
        /*099c*/ 	.word	0x0500000f


	//   ....[182]....
        /*09a0*/ 	.word	0x0500000f


	//----- nvinfo : EIATTR_COOP_GROUP_INSTR_OFFSETS
	.align		4
.L_911:
        /*09a4*/ 	.byte	0x04, 0x28
        /*09a6*/ 	.short	(.L_913 - .L_912)


	//   ....[0]....
.L_912:
        /*09a8*/ 	.word	0x00000070


	//   ....[1]....
        /*09ac*/ 	.word	0x000001a0


	//   ....[2]....
        /*09b0*/ 	.word	0x000001f0


	//   ....[3]....
        /*09b4*/ 	.word	0x00000400


	//   ....[4]....
        /*09b8*/ 	.word	0x00000560


	//   ....[5]....
        /*09bc*/ 	.word	0x00000680


	//   ....[6]....
        /*09c0*/ 	.word	0x000007e0


	//   ....[7]....
        /*09c4*/ 	.word	0x000059b0


	//   ....[8]....
        /*09c8*/ 	.word	0x00007c60


	//   ....[9]....
        /*09cc*/ 	.word	0x00008400


	//   ....[10]....
        /*09d0*/ 	.word	0x00008410


	//   ....[11]....
        /*09d4*/ 	.word	0x00008420


	//   ....[12]....
        /*09d8*/ 	.word	0x00008430


	//   ....[13]....
        /*09dc*/ 	.word	0x00008740


	//   ....[14]....
        /*09e0*/ 	.word	0x00008750


	//   ....[15]....
        /*09e4*/ 	.word	0x00008760


	//   ....[16]....
        /*09e8*/ 	.word	0x00008770


	//   ....[17]....
        /*09ec*/ 	.word	0x00009a50


	//   ....[18]....
        /*09f0*/ 	.word	0x00009a60


	//   ....[19]....
        /*09f4*/ 	.word	0x00009a70


	//   ....[20]....
        /*09f8*/ 	.word	0x00009a80


	//   ....[21]....
        /*09fc*/ 	.word	0x00009cc0


	//   ....[22]....
        /*0a00*/ 	.word	0x00009cd0


	//   ....[23]....
        /*0a04*/ 	.word	0x00009ce0


	//   ....[24]....
        /*0a08*/ 	.word	0x00009cf0


	//   ....[25]....
        /*0a0c*/ 	.word	0x0000b510


	//   ....[26]....
        /*0a10*/ 	.word	0x0000cc70


	//   ....[27]....
        /*0a14*/ 	.word	0x0000d3f0


	//   ....[28]....
        /*0a18*/ 	.word	0x0000da60


	//   ....[29]....
        /*0a1c*/ 	.word	0x0000dae0


	//   ....[30]....
        /*0a20*/ 	.word	0x0000de20


	//   ....[31]....
        /*0a24*/ 	.word	0x0000de70


	//   ....[32]....
        /*0a28*/ 	.word	0x0000e680


	//   ....[33]....
        /*0a2c*/ 	.word	0x0000eed0


	//   ....[34]....
        /*0a30*/ 	.word	0x000104c0


	//   ....[35]....
        /*0a34*/ 	.word	0x00010840


	//   ....[36]....
        /*0a38*/ 	.word	0x00010f20


	//   ....[37]....
        /*0a3c*/ 	.word	0x00011010


	//   ....[38]....
        /*0a40*/ 	.word	0x00011610


	//   ....[39]....
        /*0a44*/ 	.word	0x000117e0


	//   ....[40]....
        /*0a48*/ 	.word	0x000125d0


	//   ....[41]....
        /*0a4c*/ 	.word	0x00012f00


	//   ....[42]....
        /*0a50*/ 	.word	0x00014740


	//   ....[43]....
        /*0a54*/ 	.word	0x00014760


	//   ....[44]....
        /*0a58*/ 	.word	0x00014a70


	//   ....[45]....
        /*0a5c*/ 	.word	0x00014c40


	//   ....[46]....
        /*0a60*/ 	.word	0x00015b20


	//   ....[47]....
        /*0a64*/ 	.word	0x00016180


	//   ....[48]....
        /*0a68*/ 	.word	0x00017620


	//   ....[49]....
        /*0a6c*/ 	.word	0x00017ac0


	//   ....[50]....
        /*0a70*/ 	.word	0x00018080


	//   ....[51]....
        /*0a74*/ 	.word	0x000180a0


	//   ....[52]....
        /*0a78*/ 	.word	0x000189b0


	//   ....[53]....
        /*0a7c*/ 	.word	0x00018b80


	//   ....[54]....
        /*0a80*/ 	.word	0x00019820


	//   ....[55]....
        /*0a84*/ 	.word	0x00019890


	//   ....[56]....
        /*0a88*/ 	.word	0x00019900


	//   ....[57]....
        /*0a8c*/ 	.word	0x00019a50


	//   ....[58]....
        /*0a90*/ 	.word	0x00019c20


	//   ....[59]....
        /*0a94*/ 	.word	0x0001b080


	//   ....[60]....
        /*0a98*/ 	.word	0x0001b3e0


	//   ....[61]....
        /*0a9c*/ 	.word	0x0001b3f0


	//   ....[62]....
        /*0aa0*/ 	.word	0x0001b420


	//   ....[63]....
        /*0aa4*/ 	.word	0x0001b430


	//   ....[64]....
        /*0aa8*/ 	.word	0x0001c080


	//   ....[65]....
        /*0aac*/ 	.word	0x0001c0c0


	//   ....[66]....
        /*0ab0*/ 	.word	0x0001c360


	//   ....[67]....
        /*0ab4*/ 	.word	0x0001c380


	//   ....[68]....
        /*0ab8*/ 	.word	0x0001cd10


	//   ....[69]....
        /*0abc*/ 	.word	0x0001cd60


	//   ....[70]....
        /*0ac0*/ 	.word	0x0001d640


	//   ....[71]....
        /*0ac4*/ 	.word	0x0001d660


	//   ....[72]....
        /*0ac8*/ 	.word	0x0001e940


	//   ....[73]....
        /*0acc*/ 	.word	0x0001e960


	//   ....[74]....
        /*0ad0*/ 	.word	0x0001eba0


	//   ....[75]....
        /*0ad4*/ 	.word	0x0001ebc0


	//   ....[76]....
        /*0ad8*/ 	.word	0x0001ee70


	//   ....[77]....
        /*0adc*/ 	.word	0x0001f080


	//   ....[78]....
        /*0ae0*/ 	.word	0x0001f0b0


	//   ....[79]....
        /*0ae4*/ 	.word	0x0001f0e0


	//   ....[80]....
        /*0ae8*/ 	.word	0x0001f110


	//   ....[81]....
        /*0aec*/ 	.word	0x0001f140


	//   ....[82]....
        /*0af0*/ 	.word	0x0001f170


	//   ....[83]....
        /*0af4*/ 	.word	0x0001f310


	//   ....[84]....
        /*0af8*/ 	.word	0x0001f340


	//   ....[85]....
        /*0afc*/ 	.word	0x0001f370


	//   ....[86]....
        /*0b00*/ 	.word	0x0001f3a0


	//   ....[87]....
        /*0b04*/ 	.word	0x0001f3d0


	//   ....[88]....
        /*0b08*/ 	.word	0x0001f400


	//   ....[89]....
        /*0b0c*/ 	.word	0x0001f4a0


	//   ....[90]....
        /*0b10*/ 	.word	0x0001f4d0


	//   ....[91]....
        /*0b14*/ 	.word	0x0001f4e0


	//   ....[92]....
        /*0b18*/ 	.word	0x0001f510


	//   ....[93]....
        /*0b1c*/ 	.word	0x00020e10


	//   ....[94]....
        /*0b20*/ 	.word	0x00023590


	//   ....[95]....
        /*0b24*/ 	.word	0x00024050


	//   ....[96]....
        /*0b28*/ 	.word	0x00024060


	//   ....[97]....
        /*0b2c*/ 	.word	0x00024090


	//   ....[98]....
        /*0b30*/ 	.word	0x00024170


	//   ....[99]....
        /*0b34*/ 	.word	0x000241a0


	//   ....[100]....
        /*0b38*/ 	.word	0x00024200


	//   ....[101]....
        /*0b3c*/ 	.word	0x00024210


	//   ....[102]....
        /*0b40*/ 	.word	0x00024280


	//   ....[103]....
        /*0b44*/ 	.word	0x00024c10


	//   ....[104]....
        /*0b48*/ 	.word	0x00024c20


	//   ....[105]....
        /*0b4c*/ 	.word	0x00024cf0


	//   ....[106]....
        /*0b50*/ 	.word	0x00024d00


	//   ....[107]....
        /*0b54*/ 	.word	0x00024f90


	//   ....[108]....
        /*0b58*/ 	.word	0x00024fa0


	//   ....[109]....
        /*0b5c*/ 	.word	0x00025100


	//   ....[110]....
        /*0b60*/ 	.word	0x00025110


	//   ....[111]....
        /*0b64*/ 	.word	0x00028d20


	//   ....[112]....
        /*0b68*/ 	.word	0x00028d50


	//   ....[113]....
        /*0b6c*/ 	.word	0x00028db0


	//   ....[114]....
        /*0b70*/ 	.word	0x00028de0


	//   ....[115]....
        /*0b74*/ 	.word	0x00028e10


	//   ....[116]....
        /*0b78*/ 	.word	0x00028e40


	//   ....[117]....
        /*0b7c*/ 	.word	0x00028e70


	//   ....[118]....
        /*0b80*/ 	.word	0x00028ea0


	//   ....[119]....
        /*0b84*/ 	.word	0x00029060


	//   ....[120]....
        /*0b88*/ 	.word	0x00029090


	//   ....[121]....
        /*0b8c*/ 	.word	0x000290c0


	//   ....[122]....
        /*0b90*/ 	.word	0x000290f0


	//   ....[123]....
        /*0b94*/ 	.word	0x00029120


	//   ....[124]....
        /*0b98*/ 	.word	0x00029150


	//   ....[125]....
        /*0b9c*/ 	.word	0x00029220


	//   ....[126]....
        /*0ba0*/ 	.word	0x00029240


	//   ....[127]....
        /*0ba4*/ 	.word	0x00029250


	//   ....[128]....
        /*0ba8*/ 	.word	0x000292d0


	//   ....[129]....
        /*0bac*/ 	.word	0x00029e10


	//   ....[130]....
        /*0bb0*/ 	.word	0x0002a250


	//   ....[131]....
        /*0bb4*/ 	.word	0x0002a2e0


	//   ....[132]....
        /*0bb8*/ 	.word	0x0002a330


	//   ....[133]....
        /*0bbc*/ 	.word	0x0002a380


	//   ....[134]....
        /*0bc0*/ 	.word	0x0002a410


	//   ....[135]....
        /*0bc4*/ 	.word	0x0002a4a0


	//   ....[136]....
        /*0bc8*/ 	.word	0x0002a4f0


	//   ....[137]....
        /*0bcc*/ 	.word	0x0002a540


	//   ....[138]....
        /*0bd0*/ 	.word	0x0002a620


	//   ....[139]....
        /*0bd4*/ 	.word	0x0002a6b0


	//   ....[140]....
        /*0bd8*/ 	.word	0x0002a700


	//   ....[141]....
        /*0bdc*/ 	.word	0x0002a750


	//   ....[142]....
        /*0be0*/ 	.word	0x0002a7e0


	//   ....[143]....
        /*0be4*/ 	.word	0x0002a870


	//   ....[144]....
        /*0be8*/ 	.word	0x0002a8c0


	//   ....[145]....
        /*0bec*/ 	.word	0x0002a910


	//   ....[146]....
        /*0bf0*/ 	.word	0x0002acf0


	//   ....[147]....
        /*0bf4*/ 	.word	0x0002afd0


	//   ....[148]....
        /*0bf8*/ 	.word	0x0002b160


	//   ....[149]....
        /*0bfc*/ 	.word	0x0002b1c0


	//   ....[150]....
        /*0c00*/ 	.word	0x0002b220


	//   ....[151]....
        /*0c04*/ 	.word	0x0002b270


	//   ....[152]....
        /*0c08*/ 	.word	0x0002b3d0


	//   ....[153]....
        /*0c0c*/ 	.word	0x0002b470


	//   ....[154]....
        /*0c10*/ 	.word	0x0002b520


	//   ....[155]....
        /*0c14*/ 	.word	0x0002b600


	//   ....[156]....
        /*0c18*/ 	.word	0x0002b7c0


	//   ....[157]....
        /*0c1c*/ 	.word	0x0002b8a0


	//   ....[158]....
        /*0c20*/ 	.word	0x0002bb20


	//   ....[159]....
        /*0c24*/ 	.word	0x0002bc30


	//   ....[160]....
        /*0c28*/ 	.word	0x0002be00


	//   ....[161]....
        /*0c2c*/ 	.word	0x0002bec0


	//   ....[162]....
        /*0c30*/ 	.word	0x0002c0e0


	//   ....[163]....
        /*0c34*/ 	.word	0x0002c130


	//   ....[164]....
        /*0c38*/ 	.word	0x0002c460


	//   ....[165]....
        /*0c3c*/ 	.word	0x0002c500


	//   ....[166]....
        /*0c40*/ 	.word	0x0002c6a0


	//   ....[167]....
        /*0c44*/ 	.word	0x0002c720


	//   ....[168]....
        /*0c48*/ 	.word	0x0002c7a0


	//   ....[169]....
        /*0c4c*/ 	.word	0x0002c820


	//   ....[170]....
        /*0c50*/ 	.word	0x0002c8a0


	//   ....[171]....
        /*0c54*/ 	.word	0x0002c930


	//   ....[172]....
        /*0c58*/ 	.word	0x0002c9d0


	//   ....[173]....
        /*0c5c*/ 	.word	0x0002ca80


	//   ....[174]....
        /*0c60*/ 	.word	0x0002cb00


	//   ....[175]....
        /*0c64*/ 	.word	0x0002cb80


	//   ....[176]....
        /*0c68*/ 	.word	0x0002cc00


	//   ....[177]....
        /*0c6c*/ 	.word	0x0002cc90


	//   ....[178]....
        /*0c70*/ 	.word	0x0002cd10


	//   ....[179]....
        /*0c74*/ 	.word	0x0002cdc0


	//   ....[180]....
        /*0c78*/ 	.word	0x0002ce10


	//   ....[181]....
        /*0c7c*/ 	.word	0x0002ced0


	//   ....[182]....
        /*0c80*/ 	.word	0x0002d000


	//----- nvinfo : EIATTR_REG_RECONFIG
	.align		4
.L_913:
        /*0c84*/ 	.byte	0x01, 0x54
	.zero		2


	//----- nvinfo : EIATTR_SYSCALL_OFFSETS
	.align		4
        /*0c88*/ 	.byte	0x04, 0x46
        /*0c8a*/ 	.short	(.L_915 - .L_914)


	//   ....[0]....
.L_914:
        /*0c8c*/ 	.word	0x000023e0


	//   ....[1]....
        /*0c90*/ 	.word	0x00002530


	//   ....[2]....
        /*0c94*/ 	.word	0x00007e10


	//   ....[3]....
        /*0c98*/ 	.word	0x00008130


	//   ....[4]....
        /*0c9c*/ 	.word	0x000231c0


	//   ....[5]....
        /*0ca0*/ 	.word	0x00023310


	//   ....[6]....
        /*0ca4*/ 	.word	0x00023400


	//   ....[7]....
        /*0ca8*/ 	.word	0x00023c40


	//   ....[8]....
        /*0cac*/ 	.word	0x00024590


	//----- nvinfo : EIATTR_MBARRIER_INSTR_OFFSETS
	.align		4
.L_915:
        /*0cb0*/ 	.byte	0x04, 0x39
        /*0cb2*/ 	.short	(.L_917 - .L_916)


	//   ....[0]....
.L_916:
        /*0cb4*/ 	.word	0x000002e0
        /*0cb8*/ 	.word	0x000000ff
        /*0cbc*/ 	.word	0x00038800
        /*0cc0*/ 	.short	0x0100
        /*0cc2*/ 	.byte	0x08
	.zero		1


	//   ....[1]....
        /*0cc4*/ 	.word	0x000002f0
        /*0cc8*/ 	.word	0x000000ff
        /*0ccc*/ 	.word	0x00038810
        /*0cd0*/ 	.short	0x0100
        /*0cd2*/ 	.byte	0x08
	.zero		1


	//   ....[2]....
        /*0cd4*/ 	.word	0x00000300
        /*0cd8*/ 	.word	0x000000ff
        /*0cdc*/ 	.word	0x00038820
        /*0ce0*/ 	.short	0x0100
        /*0ce2*/ 	.byte	0x08
	.zero		1


	//   ....[3]....
        /*0ce4*/ 	.word	0x000003b0
        /*0ce8*/ 	.word	0x000000ff
        /*0cec*/ 	.word	0x00038830
        /*0cf0*/ 	.short	0x0100
        /*0cf2*/ 	.byte	0x06
	.zero		1


	//   ....[4]....
        /*0cf4*/ 	.word	0x000003c0
        /*0cf8*/ 	.word	0x000000ff
        /*0cfc*/ 	.word	0x00038840
        /*0d00*/ 	.short	0x0100
        /*0d02*/ 	.byte	0x06
	.zero		1


	//   ....[5]....
        /*0d04*/ 	.word	0x000003d0
        /*0d08*/ 	.word	0x000000ff
        /*0d0c*/ 	.word	0x00038838
        /*0d10*/ 	.short	0x0100
        /*0d12*/ 	.byte	0x06
	.zero		1


	//   ....[6]....
        /*0d14*/ 	.word	0x000003e0
        /*0d18*/ 	.word	0x000000ff
        /*0d1c*/ 	.word	0x00038848
        /*0d20*/ 	.short	0x0100
        /*0d22*/ 	.byte	0x06
	.zero		1


	//   ....[7]....
        /*0d24*/ 	.word	0x00000510
        /*0d28*/ 	.word	0x000000ff
        /*0d2c*/ 	.word	0x00038850
        /*0d30*/ 	.short	0x0100
        /*0d32*/ 	.byte	0x08
	.zero		1


	//   ....[8]....
        /*0d34*/ 	.word	0x00000520
        /*0d38*/ 	.word	0x000000ff
        /*0d3c*/ 	.word	0x00038860
        /*0d40*/ 	.short	0x0100
        /*0d42*/ 	.byte	0x08
	.zero		1


	//   ....[9]....
        /*0d44*/ 	.word	0x00000530
        /*0d48*/ 	.word	0x000000ff
        /*0d4c*/ 	.word	0x00038858
        /*0d50*/ 	.short	0x0100
        /*0d52*/ 	.byte	0x08
	.zero		1


	//   ....[10]....
        /*0d54*/ 	.word	0x00000540
        /*0d58*/ 	.word	0x000000ff
        /*0d5c*/ 	.word	0x00038868
        /*0d60*/ 	.short	0x0100
        /*0d62*/ 	.byte	0x08
	.zero		1


	//   ....[11]....
        /*0d64*/ 	.word	0x00000630
        /*0d68*/ 	.word	0x000000ff
        /*0d6c*/ 	.word	0x00038870
        /*0d70*/ 	.short	0x0100
        /*0d72*/ 	.byte	0x06
	.zero		1


	//   ....[12]....
        /*0d74*/ 	.word	0x00000640
        /*0d78*/ 	.word	0x000000ff
        /*0d7c*/ 	.word	0x00038880
        /*0d80*/ 	.short	0x0100
        /*0d82*/ 	.byte	0x06
	.zero		1


	//   ....[13]....
        /*0d84*/ 	.word	0x00000650
        /*0d88*/ 	.word	0x000000ff
        /*0d8c*/ 	.word	0x00038878
        /*0d90*/ 	.short	0x0100
        /*0d92*/ 	.byte	0x06
	.zero		1


	//   ....[14]....
        /*0d94*/ 	.word	0x00000660
        /*0d98*/ 	.word	0x000000ff
        /*0d9c*/ 	.word	0x00038888
        /*0da0*/ 	.short	0x0100
        /*0da2*/ 	.byte	0x06
	.zero		1


	//   ....[15]....
        /*0da4*/ 	.word	0x00000790
        /*0da8*/ 	.word	0x000000ff
        /*0dac*/ 	.word	0x00038890
        /*0db0*/ 	.short	0x0100
        /*0db2*/ 	.byte	0x08
	.zero		1


	//   ....[16]....
        /*0db4*/ 	.word	0x000007a0
        /*0db8*/ 	.word	0x000000ff
        /*0dbc*/ 	.word	0x000388a0
        /*0dc0*/ 	.short	0x0100
        /*0dc2*/ 	.byte	0x08
	.zero		1


	//   ....[17]....
        /*0dc4*/ 	.word	0x000007b0
        /*0dc8*/ 	.word	0x000000ff
        /*0dcc*/ 	.word	0x00038898
        /*0dd0*/ 	.short	0x0100
        /*0dd2*/ 	.byte	0x08
	.zero		1


	//   ....[18]....
        /*0dd4*/ 	.word	0x000007c0
        /*0dd8*/ 	.word	0x000000ff
        /*0ddc*/ 	.word	0x000388a8
        /*0de0*/ 	.short	0x0100
        /*0de2*/ 	.byte	0x08
	.zero		1


	//   ....[19]....
        /*0de4*/ 	.word	0x000008f0
        /*0de8*/ 	.word	0x000000ff
        /*0dec*/ 	.word	0x000388b0
        /*0df0*/ 	.short	0x0100
        /*0df2*/ 	.byte	0x08
	.zero		1


	//   ....[20]....
        /*0df4*/ 	.word	0x00000900
        /*0df8*/ 	.word	0x000000ff
        /*0dfc*/ 	.word	0x000388c0
        /*0e00*/ 	.short	0x0100
        /*0e02*/ 	.byte	0x08
	.zero		1


	//   ....[21]....
        /*0e04*/ 	.word	0x00000910
        /*0e08*/ 	.word	0x000000ff
        /*0e0c*/ 	.word	0x000388b8
        /*0e10*/ 	.short	0x0100
        /*0e12*/ 	.byte	0x08
	.zero		1


	//   ....[22]....
        /*0e14*/ 	.word	0x00000920
        /*0e18*/ 	.word	0x000000ff
        /*0e1c*/ 	.word	0x000388c8
        /*0e20*/ 	.short	0x0100
        /*0e22*/ 	.byte	0x08
	.zero		1


	//   ....[23]....
        /*0e24*/ 	.word	0x000030f0
        /*0e28*/ 	.word	0x0000004b
        /*0e2c*/ 	.word	0x00038890
        /*0e30*/ 	.short	0x010a
        /*0e32*/ 	.byte	0x3f
	.zero		1


	//   ....[24]....
        /*0e34*/ 	.word	0x00003b60
        /*0e38*/ 	.word	0x0000004b
        /*0e3c*/ 	.word	0x00038890
        /*0e40*/ 	.short	0x010a
        /*0e42*/ 	.byte	0x3f
	.zero		1


	//   ....[25]....
        /*0e44*/ 	.word	0x00004490
        /*0e48*/ 	.word	0x0000004b
        /*0e4c*/ 	.word	0x00038890
        /*0e50*/ 	.short	0x010a
        /*0e52*/ 	.byte	0x3f
	.zero		1


	//   ....[26]....
        /*0e54*/ 	.word	0x00004690
        /*0e58*/ 	.word	0x00000004
        /*0e5c*/ 	.word	0x00000000
        /*0e60*/ 	.short	0x0101
        /*0e62*/ 	.byte	0x3f
	.zero		1


	//   ....[27]....
        /*0e64*/ 	.word	0x000046d0
        /*0e68*/ 	.word	0x0000004b
        /*0e6c*/ 	.word	0x000388b0
        /*0e70*/ 	.short	0x010a
        /*0e72*/ 	.byte	0x3f
	.zero		1


	//   ....[28]....
        /*0e74*/ 	.word	0x00004d30
        /*0e78*/ 	.word	0x0000004b
        /*0e7c*/ 	.word	0x00000000
        /*0e80*/ 	.short	0x0101
        /*0e82*/ 	.byte	0x3f
	.zero		1


	//   ....[29]....
        /*0e84*/ 	.word	0x00005ce0
        /*0e88*/ 	.word	0x00000003
        /*0e8c*/ 	.word	0x00000000
        /*0e90*/ 	.short	0x0101
        /*0e92*/ 	.byte	0x3f
	.zero		1


	//   ....[30]....
        /*0e94*/ 	.word	0x00006880
        /*0e98*/ 	.word	0x00000002
        /*0e9c*/ 	.word	0x00000000
        /*0ea0*/ 	.short	0x0101
        /*0ea2*/ 	.byte	0x3f
	.zero		1


	//   ....[31]....
        /*0ea4*/ 	.word	0x00007ea0
        /*0ea8*/ 	.word	0x00000012
        /*0eac*/ 	.word	0x00038800
        /*0eb0*/ 	.short	0x010a
        /*0eb2*/ 	.byte	0x3f
	.zero		1


	//   ....[32]....
        /*0eb4*/ 	.word	0x00007ef0
        /*0eb8*/ 	.word	0x00000012
        /*0ebc*/ 	.word	0x00038800
        /*0ec0*/ 	.short	0x010a
        /*0ec2*/ 	.byte	0x3f
	.zero		1


	//   ....[33]....
        /*0ec4*/ 	.word	0x000089c0
        /*0ec8*/ 	.word	0x00000012
        /*0ecc*/ 	.word	0x00038800
        /*0ed0*/ 	.short	0x010a
        /*0ed2*/ 	.byte	0x3f
	.zero		1


	//   ....[34]....
        /*0ed4*/ 	.word	0x00009e90
        /*0ed8*/ 	.word	0x00000012
        /*0edc*/ 	.word	0x00038800
        /*0ee0*/ 	.short	0x010a
        /*0ee2*/ 	.byte	0x3f
	.zero		1


	//   ....[35]....
        /*0ee4*/ 	.word	0x0000ae40
        /*0ee8*/ 	.word	0x0000000f
        /*0eec*/ 	.word	0x00038830
        /*0ef0*/ 	.short	0x010a
        /*0ef2*/ 	.byte	0x3f
	.zero		1


	//   ....[36]....
        /*0ef4*/ 	.word	0x0000aef0
        /*0ef8*/ 	.word	0x0000000f
        /*0efc*/ 	.word	0x00038830
        /*0f00*/ 	.short	0x010a
        /*0f02*/ 	.byte	0x3f
	.zero		1


	//   ....[37]....
        /*0f04*/ 	.word	0x0000b200
        /*0f08*/ 	.word	0x00000012
        /*0f0c*/ 	.word	0x00038810
        /*0f10*/ 	.short	0x010a
        /*0f12*/ 	.byte	0x3f
	.zero		1


	//   ....[38]....
        /*0f14*/ 	.word	0x0000b250
        /*0f18*/ 	.word	0x0000000f
        /*0f1c*/ 	.word	0x00038850
        /*0f20*/ 	.short	0x010a
        /*0f22*/ 	.byte	0x3f
	.zero		1


	//   ....[39]....
        /*0f24*/ 	.word	0x0000b2e0
        /*0f28*/ 	.word	0x0000000f
        /*0f2c*/ 	.word	0x00038850
        /*0f30*/ 	.short	0x010a
        /*0f32*/ 	.byte	0x3f
	.zero		1


	//   ....[40]....
        /*0f34*/ 	.word	0x0000cd50
        /*0f38*/ 	.word	0x00000000
        /*0f3c*/ 	.word	0x00000000
        /*0f40*/ 	.short	0x0101
        /*0f42*/ 	.byte	0x3f
	.zero		1


	//   ....[41]....
        /*0f44*/ 	.word	0x0000e6a0
        /*0f48*/ 	.word	0x0000000f
        /*0f4c*/ 	.word	0x00000000
        /*0f50*/ 	.short	0x0101
        /*0f52*/ 	.byte	0x3f
	.zero		1


	//   ....[42]....
        /*0f54*/ 	.word	0x0000e9c0
        /*0f58*/ 	.word	0x000000c9
        /*0f5c*/ 	.word	0x00038830
        /*0f60*/ 	.short	0x010a
        /*0f62*/ 	.byte	0x3f
	.zero		1


	//   ....[43]....
        /*0f64*/ 	.word	0x0000ea30
        /*0f68*/ 	.word	0x000000c9
        /*0f6c*/ 	.word	0x00038830
        /*0f70*/ 	.short	0x010a
        /*0f72*/ 	.byte	0x3f
	.zero		1


	//   ....[44]....
        /*0f74*/ 	.word	0x0000eca0
        /*0f78*/ 	.word	0x000000c9
        /*0f7c*/ 	.word	0x00038850
        /*0f80*/ 	.short	0x010a
        /*0f82*/ 	.byte	0x3f
	.zero		1


	//   ....[45]....
        /*0f84*/ 	.word	0x0000ecf0
        /*0f88*/ 	.word	0x000000c9
        /*0f8c*/ 	.word	0x00038850
        /*0f90*/ 	.short	0x010a
        /*0f92*/ 	.byte	0x3f
	.zero		1


	//   ....[46]....
        /*0f94*/ 	.word	0x00010640
        /*0f98*/ 	.word	0x0000000e
        /*0f9c*/ 	.word	0x00000000
        /*0fa0*/ 	.short	0x0101
        /*0fa2*/ 	.byte	0x3f
	.zero		1


	//   ....[47]....
        /*0fa4*/ 	.word	0x000125f0
        /*0fa8*/ 	.word	0x000000c9
        /*0fac*/ 	.word	0x00000000
        /*0fb0*/ 	.short	0x0101
        /*0fb2*/ 	.byte	0x3f
	.zero		1


	//   ....[48]....
        /*0fb4*/ 	.word	0x000129f0
        /*0fb8*/ 	.word	0x00000015
        /*0fbc*/ 	.word	0x00038830
        /*0fc0*/ 	.short	0x010a
        /*0fc2*/ 	.byte	0x3f
	.zero		1


	//   ....[49]....
        /*0fc4*/ 	.word	0x00012a60
        /*0fc8*/ 	.word	0x00000015
        /*0fcc*/ 	.word	0x00038830
        /*0fd0*/ 	.short	0x010a
        /*0fd2*/ 	.byte	0x3f
	.zero		1


	//   ....[50]....
        /*0fd4*/ 	.word	0x00012cd0
        /*0fd8*/ 	.word	0x00000015
        /*0fdc*/ 	.word	0x00038850
        /*0fe0*/ 	.short	0x010a
        /*0fe2*/ 	.byte	0x3f
	.zero		1


	//   ....[51]....
        /*0fe4*/ 	.word	0x00012d20
        /*0fe8*/ 	.word	0x00000015
        /*0fec*/ 	.word	0x00038850
        /*0ff0*/ 	.short	0x010a
        /*0ff2*/ 	.byte	0x3f
	.zero		1


	//   ....[52]....
        /*0ff4*/ 	.word	0x00014f00
        /*0ff8*/ 	.word	0x0000009a
        /*0ffc*/ 	.word	0x00000000
        /*1000*/ 	.short	0x0101
        /*1002*/ 	.byte	0x3f
	.zero		1


	//   ....[53]....
        /*1004*/ 	.word	0x00015b40
        /*1008*/ 	.word	0x00000015
        /*100c*/ 	.word	0x00000000
        /*1010*/ 	.short	0x0101
        /*1012*/ 	.byte	0x3f
	.zero		1


	//   ....[54]....
        /*1014*/ 	.word	0x00015c70
        /*1018*/ 	.word	0x00000015
        /*101c*/ 	.word	0x00038830
        /*1020*/ 	.short	0x010a
        /*1022*/ 	.byte	0x3f
	.zero		1


	//   ....[55]....
        /*1024*/ 	.word	0x00015ce0
        /*1028*/ 	.word	0x00000015
        /*102c*/ 	.word	0x00038830
        /*1030*/ 	.short	0x010a
        /*1032*/ 	.byte	0x3f
	.zero		1


	//   ....[56]....
        /*1034*/ 	.word	0x00015f50
        /*1038*/ 	.word	0x00000015
        /*103c*/ 	.word	0x00038850
        /*1040*/ 	.short	0x010a
        /*1042*/ 	.byte	0x3f
	.zero		1


	//   ....[57]....
        /*1044*/ 	.word	0x00015fa0
        /*1048*/ 	.word	0x00000015
        /*104c*/ 	.word	0x00038850
        /*1050*/ 	.short	0x010a
        /*1052*/ 	.byte	0x3f
	.zero		1


	//   ....[58]....
        /*1054*/ 	.word	0x000178c0
        /*1058*/ 	.word	0x00000009
        /*105c*/ 	.word	0x00000000
        /*1060*/ 	.short	0x0101
        /*1062*/ 	.byte	0x3f
	.zero		1


	//   ....[59]....
        /*1064*/ 	.word	0x00019840
        /*1068*/ 	.word	0x00000015
        /*106c*/ 	.word	0x00000000
        /*1070*/ 	.short	0x0101
        /*1072*/ 	.byte	0x3f
	.zero		1


	//   ....[60]....
        /*1074*/ 	.word	0x0001c0b0
        /*1078*/ 	.word	0x00000004
        /*107c*/ 	.word	0x00000000
        /*1080*/ 	.short	0x0101
        /*1082*/ 	.byte	0x3f
	.zero		1


	//   ....[61]....
        /*1084*/ 	.word	0x0001cda0
        /*1088*/ 	.word	0x00000002
        /*108c*/ 	.word	0x00000000
        /*1090*/ 	.short	0x0101
        /*1092*/ 	.byte	0x3f
	.zero		1


	//   ....[62]....
        /*1094*/ 	.word	0x00020ef0
        /*1098*/ 	.word	0x00000012
        /*109c*/ 	.word	0x00038820
        /*10a0*/ 	.short	0x010a
        /*10a2*/ 	.byte	0x3f
	.zero		1


	//   ....[63]....
        /*10a4*/ 	.word	0x00020fc0
        /*10a8*/ 	.word	0x00000006
        /*10ac*/ 	.word	0x000388a0
        /*10b0*/ 	.short	0x010a
        /*10b2*/ 	.byte	0x3f
	.zero		1


	//   ....[64]....
        /*10b4*/ 	.word	0x00021200
        /*10b8*/ 	.word	0x00000006
        /*10bc*/ 	.word	0x000388c0
        /*10c0*/ 	.short	0x010a
        /*10c2*/ 	.byte	0x3f
	.zero		1


	//   ....[65]....
        /*10c4*/ 	.word	0x00021c60
        /*10c8*/ 	.word	0x00000006
        /*10cc*/ 	.word	0x000388a0
        /*10d0*/ 	.short	0x010a
        /*10d2*/ 	.byte	0x3f
	.zero		1


	//   ....[66]....
        /*10d4*/ 	.word	0x00021e90
        /*10d8*/ 	.word	0x00000006
        /*10dc*/ 	.word	0x000388c0
        /*10e0*/ 	.short	0x010a
        /*10e2*/ 	.byte	0x3f
	.zero		1


	//   ....[67]....
        /*10e4*/ 	.word	0x000237f0
        /*10e8*/ 	.word	0x00000000
        /*10ec*/ 	.word	0x00038840
        /*10f0*/ 	.short	0x010a
        /*10f2*/ 	.byte	0x3f
	.zero		1


	//   ....[68]....
        /*10f4*/ 	.word	0x00024340
        /*10f8*/ 	.word	0x00000012
        /*10fc*/ 	.word	0x00038800
        /*1100*/ 	.short	0x0107
        /*1102*/ 	.byte	0x3f
	.zero		1


	//   ....[69]....
        /*1104*/ 	.word	0x000243e0
        /*1108*/ 	.word	0x00000012
        /*110c*/ 	.word	0x00038800
        /*1110*/ 	.short	0x0101
        /*1112*/ 	.byte	0x3f
	.zero		1


	//   ....[70]....
        /*1114*/ 	.word	0x00025310
        /*1118*/ 	.word	0x00000012
        /*111c*/ 	.word	0x00038810
        /*1120*/ 	.short	0x0107
        /*1122*/ 	.byte	0x3f
	.zero		1


	//   ....[71]....
        /*1124*/ 	.word	0x00025410
        /*1128*/ 	.word	0x00000012
        /*112c*/ 	.word	0x00038810
        /*1130*/ 	.short	0x0101
        /*1132*/ 	.byte	0x3f
	.zero		1


	//   ....[72]....
        /*1134*/ 	.word	0x00025430
        /*1138*/ 	.word	0x00000012
        /*113c*/ 	.word	0x00038820
        /*1140*/ 	.short	0x010a
        /*1142*/ 	.byte	0x3f
	.zero		1


	//   ....[73]....
        /*1144*/ 	.word	0x00025510
        /*1148*/ 	.word	0x00000000
        /*114c*/ 	.word	0x00038860
        /*1150*/ 	.short	0x010a
        /*1152*/ 	.byte	0x3f
	.zero		1


	//   ....[74]....
        /*1154*/ 	.word	0x00026200
        /*1158*/ 	.word	0x00000002
        /*115c*/ 	.word	0x00038840
        /*1160*/ 	.short	0x010a
        /*1162*/ 	.byte	0x3f
	.zero		1


	//   ....[75]....
        /*1164*/ 	.word	0x00026460
        /*1168*/ 	.word	0x00000002
        /*116c*/ 	.word	0x00038860
        /*1170*/ 	.short	0x010a
        /*1172*/ 	.byte	0x3f
	.zero		1


	//   ....[76]....
        /*1174*/ 	.word	0x00027010
        /*1178*/ 	.word	0x00000003
        /*117c*/ 	.word	0x00038840
        /*1180*/ 	.short	0x010a
        /*1182*/ 	.byte	0x3f
	.zero		1


	//   ....[77]....
        /*1184*/ 	.word	0x00027260
        /*1188*/ 	.word	0x00000003
        /*118c*/ 	.word	0x00038860
        /*1190*/ 	.short	0x010a
        /*1192*/ 	.byte	0x3f
	.zero		1


	//   ....[78]....
        /*1194*/ 	.word	0x00027da0
        /*1198*/ 	.word	0x00000003
        /*119c*/ 	.word	0x00038840
        /*11a0*/ 	.short	0x010a
        /*11a2*/ 	.byte	0x3f
	.zero		1


	//   ....[79]....
        /*11a4*/ 	.word	0x00028000
        /*11a8*/ 	.word	0x00000003
        /*11ac*/ 	.word	0x00038860
        /*11b0*/ 	.short	0x010a
        /*11b2*/ 	.byte	0x3f
	.zero		1


	//   ....[80]....
        /*11b4*/ 	.word	0x00029d90
        /*11b8*/ 	.word	0x00000000
        /*11bc*/ 	.word	0x00038820
        /*11c0*/ 	.short	0x010a
        /*11c2*/ 	.byte	0x3f
	.zero		1


	//   ....[81]....
        /*11c4*/ 	.word	0x00029f40
        /*11c8*/ 	.word	0x00000006
        /*11cc*/ 	.word	0x00000000
        /*11d0*/ 	.short	0x010a
        /*11d2*/ 	.byte	0x3f
	.zero		1


	//   ....[82]....
        /*11d4*/ 	.word	0x00029fb0
        /*11d8*/ 	.word	0x00000007
        /*11dc*/ 	.word	0x00000000
        /*11e0*/ 	.short	0x010a
        /*11e2*/ 	.byte	0x3f
	.zero		1


	//   ....[83]....
        /*11e4*/ 	.word	0x0002a020
        /*11e8*/ 	.word	0x00000004
        /*11ec*/ 	.word	0x00000000
        /*11f0*/ 	.short	0x010a
        /*11f2*/ 	.byte	0x3f
	.zero		1


	//   ....[84]....
        /*11f4*/ 	.word	0x0002a050
        /*11f8*/ 	.word	0x00000003
        /*11fc*/ 	.word	0x00000000
        /*1200*/ 	.short	0x010a
        /*1202*/ 	.byte	0x3f
	.zero		1


	//   ....[85]....
        /*1204*/ 	.word	0x0002a0b0
        /*1208*/ 	.word	0x0000004b
        /*120c*/ 	.word	0x00038890
        /*1210*/ 	.short	0x010a
        /*1212*/ 	.byte	0x3f
	.zero		1


	//   ....[86]....
        /*1214*/ 	.word	0x0002a100
        /*1218*/ 	.word	0x0000004b
        /*121c*/ 	.word	0x00038890
        /*1220*/ 	.short	0x010a
        /*1222*/ 	.byte	0x3f
	.zero		1


	//   ....[87]....
        /*1224*/ 	.word	0x0002a150
        /*1228*/ 	.word	0x0000004b
        /*122c*/ 	.word	0x00038890
        /*1230*/ 	.short	0x010a
        /*1232*/ 	.byte	0x3f
	.zero		1


	//   ....[88]....
        /*1234*/ 	.word	0x0002a1a0
        /*1238*/ 	.word	0x0000004b
        /*123c*/ 	.word	0x000388b0
        /*1240*/ 	.short	0x010a
        /*1242*/ 	.byte	0x3f
	.zero		1


	//   ....[89]....
        /*1244*/ 	.word	0x0002a570
        /*1248*/ 	.word	0x00000012
        /*124c*/ 	.word	0x00038800
        /*1250*/ 	.short	0x010a
        /*1252*/ 	.byte	0x3f
	.zero		1


	//   ....[90]....
        /*1254*/ 	.word	0x0002a940
        /*1258*/ 	.word	0x00000012
        /*125c*/ 	.word	0x00038800
        /*1260*/ 	.short	0x010a
        /*1262*/ 	.byte	0x3f
	.zero		1


	//   ....[91]....
        /*1264*/ 	.word	0x0002a990
        /*1268*/ 	.word	0x0000000f
        /*126c*/ 	.word	0x00038830
        /*1270*/ 	.short	0x010a
        /*1272*/ 	.byte	0x3f
	.zero		1


	//   ....[92]....
        /*1274*/ 	.word	0x0002a9e0
        /*1278*/ 	.word	0x00000012
        /*127c*/ 	.word	0x00038810
        /*1280*/ 	.short	0x010a
        /*1282*/ 	.byte	0x3f
	.zero		1


	//   ....[93]....
        /*1284*/ 	.word	0x0002aa30
        /*1288*/ 	.word	0x0000000f
        /*128c*/ 	.word	0x00038850
        /*1290*/ 	.short	0x010a
        /*1292*/ 	.byte	0x3f
	.zero		1


	//   ....[94]....
        /*1294*/ 	.word	0x0002aa80
        /*1298*/ 	.word	0x000000c9
        /*129c*/ 	.word	0x00038830
        /*12a0*/ 	.short	0x010a
        /*12a2*/ 	.byte	0x3f
	.zero		1


	//   ....[95]....
        /*12a4*/ 	.word	0x0002aad0
        /*12a8*/ 	.word	0x000000c9
        /*12ac*/ 	.word	0x00038850
        /*12b0*/ 	.short	0x010a
        /*12b2*/ 	.byte	0x3f
	.zero		1


	//   ....[96]....
        /*12b4*/ 	.word	0x0002ab20
        /*12b8*/ 	.word	0x00000015
        /*12bc*/ 	.word	0x00038830
        /*12c0*/ 	.short	0x010a
        /*12c2*/ 	.byte	0x3f
	.zero		1


	//   ....[97]....
        /*12c4*/ 	.word	0x0002ab70
        /*12c8*/ 	.word	0x00000015
        /*12cc*/ 	.word	0x00038850
        /*12d0*/ 	.short	0x010a
        /*12d2*/ 	.byte	0x3f
	.zero		1


	//   ....[98]....
        /*12d4*/ 	.word	0x0002abc0
        /*12d8*/ 	.word	0x00000015
        /*12dc*/ 	.word	0x00038830
        /*12e0*/ 	.short	0x010a
        /*12e2*/ 	.byte	0x3f
	.zero		1


	//   ....[99]....
        /*12e4*/ 	.word	0x0002ac10
        /*12e8*/ 	.word	0x00000015
        /*12ec*/ 	.word	0x00038850
        /*12f0*/ 	.short	0x010a
        /*12f2*/ 	.byte	0x3f
	.zero		1


	//   ....[100]....
        /*12f4*/ 	.word	0x0002adb0
        /*12f8*/ 	.word	0x00000012
        /*12fc*/ 	.word	0x00038820
        /*1300*/ 	.short	0x010a
        /*1302*/ 	.byte	0x3f
	.zero		1


	//   ....[101]....
        /*1304*/ 	.word	0x0002ae00
        /*1308*/ 	.word	0x00000006
        /*130c*/ 	.word	0x000388a0
        /*1310*/ 	.short	0x010a
        /*1312*/ 	.byte	0x3f
	.zero		1


	//   ....[102]....
        /*1314*/ 	.word	0x0002ae50
        /*1318*/ 	.word	0x00000006
        /*131c*/ 	.word	0x000388c0
        /*1320*/ 	.short	0x010a
        /*1322*/ 	.byte	0x3f
	.zero		1


	//   ....[103]....
        /*1324*/ 	.word	0x0002aea0
        /*1328*/ 	.word	0x00000006
        /*132c*/ 	.word	0x000388a0
        /*1330*/ 	.short	0x010a
        /*1332*/ 	.byte	0x3f
	.zero		1


	//   ....[104]....
        /*1334*/ 	.word	0x0002aef0
        /*1338*/ 	.word	0x00000006
        /*133c*/ 	.word	0x000388c0
        /*1340*/ 	.short	0x010a
        /*1342*/ 	.byte	0x3f
	.zero		1


	//   ....[105]....
        /*1344*/ 	.word	0x0002b090
        /*1348*/ 	.word	0x00000000
        /*134c*/ 	.word	0x00038840
        /*1350*/ 	.short	0x010a
        /*1352*/ 	.byte	0x3f
	.zero		1


	//   ....[106]....
        /*1354*/ 	.word	0x0002c170
        /*1358*/ 	.word	0x00000012
        /*135c*/ 	.word	0x00038820
        /*1360*/ 	.short	0x010a
        /*1362*/ 	.byte	0x3f
	.zero		1


	//   ....[107]....
        /*1364*/ 	.word	0x0002c1c0
        /*1368*/ 	.word	0x00000000
        /*136c*/ 	.word	0x00038860
        /*1370*/ 	.short	0x010a
        /*1372*/ 	.byte	0x3f
	.zero		1


	//   ....[108]....
        /*1374*/ 	.word	0x0002c210
        /*1378*/ 	.word	0x00000002
        /*137c*/ 	.word	0x00038840
        /*1380*/ 	.short	0x010a
        /*1382*/ 	.byte	0x3f
	.zero		1


	//   ....[109]....
        /*1384*/ 	.word	0x0002c260
        /*1388*/ 	.word	0x00000002
        /*138c*/ 	.word	0x00038860
        /*1390*/ 	.short	0x010a
        /*1392*/ 	.byte	0x3f
	.zero		1


	//   ....[110]....
        /*1394*/ 	.word	0x0002c2b0
        /*1398*/ 	.word	0x00000003
        /*139c*/ 	.word	0x00038840
        /*13a0*/ 	.short	0x010a
        /*13a2*/ 	.byte	0x3f
	.zero		1


	//   ....[111]....
        /*13a4*/ 	.word	0x0002c300
        /*13a8*/ 	.word	0x00000003
        /*13ac*/ 	.word	0x00038860
        /*13b0*/ 	.short	0x010a
        /*13b2*/ 	.byte	0x3f
	.zero		1


	//   ....[112]....
        /*13b4*/ 	.word	0x0002c350
        /*13b8*/ 	.word	0x00000003
        /*13bc*/ 	.word	0x00038840
        /*13c0*/ 	.short	0x010a
        /*13c2*/ 	.byte	0x3f
	.zero		1


	//   ....[113]....
        /*13c4*/ 	.word	0x0002c3a0
        /*13c8*/ 	.word	0x00000003
        /*13cc*/ 	.word	0x00038860
        /*13d0*/ 	.short	0x010a
        /*13d2*/ 	.byte	0x3f
	.zero		1


	//   ....[114]....
        /*13d4*/ 	.word	0x0002cf20
        /*13d8*/ 	.word	0x00000000
        /*13dc*/ 	.word	0x00038820
        /*13e0*/ 	.short	0x010a
        /*13e2*/ 	.byte	0x3f
	.zero		1


	//   ....[115]....
        /*13e4*/ 	.word	0x0002d0c0
        /*13e8*/ 	.word	0x00000006
        /*13ec*/ 	.word	0x00000000
        /*13f0*/ 	.short	0x010a
        /*13f2*/ 	.byte	0x3f
	.zero		1


	//   ....[116]....
        /*13f4*/ 	.word	0x0002d110
        /*13f8*/ 	.word	0x00000007
        /*13fc*/ 	.word	0x00000000
        /*1400*/ 	.short	0x010a
        /*1402*/ 	.byte	0x3f
	.zero		1


	//   ....[117]....
        /*1404*/ 	.word	0x0002d160
        /*1408*/ 	.word	0x00000004
        /*140c*/ 	.word	0x00000000
        /*1410*/ 	.short	0x010a
        /*1412*/ 	.byte	0x3f
	.zero		1


	//----- nvinfo : EIATTR_NUM_MBARRIERS
	.align		4
.L_917:
        /*1414*/ 	.byte	0x03, 0x38
        /*1416*/ 	.short	0x0017


	//----- nvinfo : EIATTR_EXIT_INSTR_OFFSETS
	.align		4
        /*1418*/ 	.byte	0x04, 0x1c
        /*141a*/ 	.short	(.L_919 - .L_918)


	//   ....[0]....
.L_918:
        /*141c*/ 	.word	0x0002a0a0


	//----- nvinfo : EIATTR_MAX_THREADS
	.align		4
.L_919:
        /*1420*/ 	.byte	0x04, 0x05
        /*1422*/ 	.short	(.L_921 - .L_920)
.L_920:
        /*1424*/ 	.word	0x00000180
        /*1428*/ 	.word	0x00000001
        /*142c*/ 	.word	0x00000001


	//----- nvinfo : EIATTR_CRS_STACK_SIZE
	.align		4
.L_921:
        /*1430*/ 	.byte	0x04, 0x1e
        /*1432*/ 	.short	(.L_923 - .L_922)
.L_922:
        /*1434*/ 	.word	0x00000000


	//----- nvinfo : EIATTR_CBANK_PARAM_SIZE
	.align		4
.L_923:
        /*1438*/ 	.byte	0x03, 0x19
        /*143a*/ 	.short	0x0bf0


	//----- nvinfo : EIATTR_PARAM_CBANK
	.align		4
        /*143c*/ 	.byte	0x04, 0x0a
        /*143e*/ 	.short	(.L_925 - .L_924)
	.align		4
.L_924:
        /*1440*/ 	.word	index@(.nv.constant0._ZN7cutlass13device_kernelIN5flash11enable_sm90INS1_16FlashAttnFwdSm90INS1_25CollectiveMainloopFwdSm90ILi2EN4cute5tupleIJNS5_1CILi1EEES8_S8_EEENS6_IJNS7_ILi64EEESA_SA_EEELi512ENS_10bfloat16_tEfNS_4arch4Sm90ELb0ELb1ELb0ELb1ELb0ELb1ELb1ELb0ELb0ELb1ELb1ELb0EEENS1_21CollectiveEpilogueFwdINS6_IJSA_NS7_ILi512EEESA_EEES9_SC_SE_Li256ELb1ELb1ELb1ELb0EEENS1_36VarlenDynamicPersistentTileSchedulerILi64ELi64ELi256ELi128ELb1ELb1ELb1ELb1ELb0ELb1EEEEEEEEEvNT_6ParamsE)
        /*1444*/ 	.short	0x0210
        /*1446*/ 	.short	0x0bf0


	//----- nvinfo : EIATTR_SW_WAR
	.align		4
.L_925:
        /*1448*/ 	.byte	0x04, 0x36
        /*144a*/ 	.short	(.L_927 - .L_926)
.L_926:
        /*144c*/ 	.word	0x00000008
.L_927:


//--------------------- .nv.info._ZN7cutlass13device_kernelIN5flash11enable_sm90INS1_16FlashAttnFwdSm90INS1_25CollectiveMainloopFwdSm90ILi2EN4cute5tupleIJNS5_1CILi1EEES8_S8_EEENS6_IJNS7_ILi64EEESA_SA_EEELi512ENS_10bfloat16_tEfNS_4arch4Sm90ELb1ELb0ELb0ELb0ELb0ELb0ELb0ELb0ELb0ELb1ELb1ELb0EEENS1_21CollectiveEpilogueFwdINS6_IJSA_NS7_ILi512EEESA_EEES9_SC_SE_Li256ELb0ELb1ELb1ELb0EEENS1_19SingleTileSchedulerILb0ELb1ELb1ELi64EEEEEEEEEvNT_6ParamsE --------------------------
	.section	.nv.info._ZN7cutlass13device_kernelIN5flash11enable_sm90INS1_16FlashAttnFwdSm90INS1_25CollectiveMainloopFwdSm90ILi2EN4cute5tupleIJNS5_1CILi1EEES8_S8_EEENS6_IJNS7_ILi64EEESA_SA_EEELi512ENS_10bfloat16_tEfNS_4arch4Sm90ELb1ELb0ELb0ELb0ELb0ELb0ELb0ELb0ELb0ELb1ELb1ELb0EEENS1_21CollectiveEpilogueFwdINS6_IJSA_NS7_ILi512EEESA_EEES9_SC_SE_Li256ELb0ELb1ELb1ELb0EEENS1_19SingleTileSchedulerILb0ELb1ELb1ELi64EEEEEEEEEvNT_6ParamsE,"",@"SHT_CUDA_INFO"
	.sectionflags	@""
	.align	4


	//----- nvinfo : EIATTR_CUDA_API_VERSION
	.align		4
        /*0000*/ 	.byte	0x04, 0x37
        /*0002*/ 	.short	(.L_929 - .L_928)
.L_928:
        /*0004*/ 	.word	0x00000082


	//----- nvinfo : EIATTR_KPARAM_INFO
	.align		4
.L_929:
        /*0008*/ 	.byte	0x04, 0x17
        /*000a*/ 	.short	(.L_931 - .L_930)
.L_930:
        /*000c*/ 	.word	0x00000000
        /*0010*/ 	.short	0x0000
        /*0012*/ 	.short	0x0070
        /*0014*/ 	.byte	0x00, 0xf0, 0x01, 0x28


	//----- nvinfo : EIATTR_SPARSE_MMA_MASK
	.align		4
.L_931:
        /*0018*/ 	.byte	0x03, 0x50
        /*001a*/ 	.short	0x0000


	//----- nvinfo : EIATTR_MAXREG_COUNT
	.align		4
        /*001c*/ 	.byte	0x03, 0x1b
        /*001e*/ 	.short	0x00a8


	//----- nvinfo : EIATTR_NUM_BARRIERS
	.align		4
        /*0020*/ 	.byte	0x02, 0x4c
        /*0022*/ 	.byte	0x10
	.zero		1


	//----- nvinfo : EIATTR_EXTERNS
	.align		4
        /*0024*/ 	.byte	0x04, 0x0f
        /*0026*/ 	.short	(.L_933 - .L_932)


	//   ....[0]....
	.align		4
.L_932:
        /*0028*/ 	.word	index@(__assertfail)


	//----- nvinfo : EIATTR_ANNOTATIONS
	.align		4
.L_933:
        /*002c*/ 	.byte	0x04, 0x55
        /*002e*/ 	.short	(.L_935 - .L_934)


	//   ....[0]....
.L_934:
        /*0030*/ 	.word	0x00000001
        /*0034*/ 	.byte	0x50, 0xc1, 0x00, 0x00, 0x01, 0x00, 0x00, 0x00, 0xd0, 0xc5, 0x00, 0x00, 0x01, 0x00, 0x00, 0x00
        /*0044*/ 	.byte	0x20, 0xc6, 0x00, 0x00, 0x01, 0x00, 0x00, 0x00, 0x00, 0xc8, 0x00, 0x00, 0x01, 0x00, 0x00, 0x00
        /*0054*/ 	.byte	0xf0, 0xc8, 0x00, 0x00, 0x01, 0x00, 0x00, 0x00, 0xf0, 0xd2, 0x00, 0x00, 0x01, 0x00, 0x00, 0x00
        /*0064*/ 	.byte	0xe0, 0xd9, 0x00, 0x00, 0x01, 0x00, 0x00, 0x00, 0x10, 0xdc, 0x00, 0x00, 0x01, 0x00, 0x00, 0x00
        /*0074*/ 	.byte	0x90, 0xe7, 0x00, 0x00, 0x01, 0x00, 0x00, 0x00, 0x60, 0xf3, 0x00, 0x00


	//----- nvinfo : EIATTR_MERCURY_ISA_VERSION
	.align		4
.L_935:
        /*0080*/ 	.byte	0x03, 0x5f
        /*0082*/ 	.short	0x0101


	//----- nvinfo : EIATTR_INT_WARP_WIDE_INSTR_OFFSETS
	.align		4
        /*0084*/ 	.byte	0x04, 0x31
        /*0086*/ 	.short	(.L_937 - .L_936)


	//   ....[0]....
.L_936:
        /*0088*/ 	.word	0x00000130


	//   ....[1]....
        /*008c*/ 	.word	0x00000170


	//   ....[2]....
        /*0090*/ 	.word	0x000001e0


	//----- nvinfo : EIATTR_COOP_GROUP_MASK_REGIDS
	.align		4
.L_937:
        /*0094*/ 	.byte	0x04, 0x29
        /*0096*/ 	.short	(.L_939 - .L_938)


	//   ....[0]....
.L_938:
        /*0098*/ 	.word	0xffffffff


	//   ....[1]....
        /*009c*/ 	.word	0xffffffff


	//   ....[2]....
        /*00a0*/ 	.word	0xffffffff


	//   ....[3]....
        /*00a4*/ 	.word	0xffffffff


	//   ....[4]....
        /*00a8*/ 	.word	0xffffffff


	//   ....[5]....
        /*00ac*/ 	.word	0xffffffff


	//   ....[6]....
        /*00b0*/ 	.word	0xffffffff


	//   ....[7]....
        /*00b4*/ 	.word	0xffffffff


	//   ....[8]....
        /*00b8*/ 	.word	0xffffffff


	//   ....[9]....
        /*00bc*/ 	.word	0xffffffff


	//   ....[10]....
        /*00c0*/ 	.word	0xffffffff


	//   ....[11]....
        /*00c4*/ 	.word	0xffffffff


	//   ....[12]....
        /*00c8*/ 	.word	0xffffffff


	//   ....[13]....
        /*00cc*/ 	.word	0xffffffff


	//   ....[14]....
        /*00d0*/ 	.word	0xffffffff


	//   ....[15]....
        /*00d4*/ 	.word	0xffffffff


	//   ....[16]....
        /*00d8*/ 	.word	0xffffffff


	//   ....[17]....
        /*00dc*/ 	.word	0xffffffff


	//   ....[18]....
        /*00e0*/ 	.word	0xffffffff


	//   ....[19]....
        /*00e4*/ 	.word	0xffffffff


	//   ....[20]....
        /*00e8*/ 	.word	0xffffffff


	//   ....[21]....
        /*00ec*/ 	.word	0xffffffff


	//   ....[22]....
        /*00f0*/ 	.word	0xffffffff


	//   ....[23]....
        /*00f4*/ 	.word	0xffffffff


	//   ....[24]....
        /*00f8*/ 	.word	0xffffffff


	//   ....[25]....
        /*00fc*/ 	.word	0xffffffff


	//   ....[26]....
        /*0100*/ 	.word	0xffffffff


	//   ....[27]....
        /*0104*/ 	.word	0xffffffff


	//   ....[28]....
        /*0108*/ 	.word	0xffffffff


	//   ....[29]....
        /*010c*/ 	.word	0xffffffff


	//   ....[30]....
        /*0110*/ 	.word	0xffffffff


	//   ....[31]....
        /*0114*/ 	.word	0xffffffff


	//   ....[32]....
        /*0118*/ 	.word	0xffffffff


	//   ....[33]....
        /*011c*/ 	.word	0xffffffff


	//   ....[34]....
        /*0120*/ 	.word	0xffffffff


	//   ....[35]....
        /*0124*/ 	.word	0xffffffff


	//   ....[36]....
        /*0128*/ 	.word	0xffffffff


	//   ....[37]....
        /*012c*/ 	.word	0xffffffff


	//   ....[38]....
        /*0130*/ 	.word	0xffffffff


	//   ....[39]....
        /*0134*/ 	.word	0xffffffff


	//   ....[40]....
        /*0138*/ 	.word	0xffffffff


	//   ....[41]....
        /*013c*/ 	.word	0xffffffff


	//   ....[42]....
        /*0140*/ 	.word	0xffffffff


	//   ....[43]....
        /*0144*/ 	.word	0xffffffff


	//   ....[44]....
        /*0148*/ 	.word	0xffffffff


	//   ....[45]....
        /*014c*/ 	.word	0xffffffff


	//   ....[46]....
        /*0150*/ 	.word	0xffffffff


	//   ....[47]....
        /*0154*/ 	.word	0xffffffff


	//   ....[48]....
        /*0158*/ 	.word	0xffffffff


	//   ....[49]....
        /*015c*/ 	.word	0xffffffff


	//   ....[50]....
        /*0160*/ 	.word	0xffffffff


	//   ....[51]....
        /*0164*/ 	.word	0xffffffff


	//   ....[52]....
        /*0168*/ 	.word	0x0500000f


	//   ....[53]....
        /*016c*/ 	.word	0x0500000f


	//   ....[54]....
        /*0170*/ 	.word	0x0500000f


	//   ....[55]....
        /*0174*/ 	.word	0x0500000f


	//   ....[56]....
        /*0178*/ 	.word	0x0500000f


	//   ....[57]....
        /*017c*/ 	.word	0x0500000f


	//   ....[58]....
        /*0180*/ 	.word	0x0500000f


	//   ....[59]....
        /*0184*/ 	.word	0x0500000f


	//   ....[60]....
        /*0188*/ 	.word	0x0500000f


	//   ....[61]....
        /*018c*/ 	.word	0x0500000f


	//----- nvinfo : EIATTR_COOP_GROUP_INSTR_OFFSETS
	.align		4
.L_939:
        /*0190*/ 	.byte	0x04, 0x28
        /*0192*/ 	.short	(.L_941 - .L_940)


	//   ....[0]....
.L_940:
        /*0194*/ 	.word	0x00000060


	//   ....[1]....
        /*0198*/ 	.word	0x00000140


	//   ....[2]....
        /*019c*/ 	.word	0x00000190


	//   ....[3]....
        /*01a0*/ 	.word	0x00000380


	//   ....[4]....
        /*01a4*/ 	.word	0x000004e0


	//   ....[5]....
        /*01a8*/ 	.word	0x00000600


	//   ....[6]....
        /*01ac*/ 	.word	0x00000760


	//   ....[7]....
        /*01b0*/ 	.word	0x000013c0


	//   ....[8]....
        /*01b4*/ 	.word	0x00003530


	//   ....[9]....
        /*01b8*/ 	.word	0x00003c90


	//   ....[10]....
        /*01bc*/ 	.word	0x00003cc0


	//   ....[11]....
        /*01c0*/ 	.word	0x000040e0


	//   ....[12]....
        /*01c4*/ 	.word	0x000041e0


	//   ....[13]....
        /*01c8*/ 	.word	0x00004400


	//   ....[14]....
        /*01cc*/ 	.word	0x00004540


	//   ....[15]....
        /*01d0*/ 	.word	0x00005180


	//   ....[16]....
        /*01d4*/ 	.word	0x00005450


	//   ....[17]....
        /*01d8*/ 	.word	0x00005830


	//   ....[18]....
        /*01dc*/ 	.word	0x00005850


	//   ....[19]....
        /*01e0*/ 	.word	0x00005900


	//   ....[20]....
        /*01e4*/ 	.word	0x00005c00


	//   ....[21]....
        /*01e8*/ 	.word	0x00005d50


	//   ....[22]....
        /*01ec*/ 	.word	0x00006fa0


	//   ....[23]....
        /*01f0*/ 	.word	0x000073b0


	//   ....[24]....
        /*01f4*/ 	.word	0x000073e0


	//   ....[25]....
        /*01f8*/ 	.word	0x00007640


	//   ....[26]....
        /*01fc*/ 	.word	0x000077c0


	//   ....[27]....
        /*0200*/ 	.word	0x00008870


	//   ....[28]....
        /*0204*/ 	.word	0x000088b0


	//   ....[29]....
        /*0208*/ 	.word	0x00008900


	//   ....[30]....
        /*020c*/ 	.word	0x00008930


	//   ....[31]....
        /*0210*/ 	.word	0x00008980


	//   ....[32]....
        /*0214*/ 	.word	0x00009440


	//   ....[33]....
        /*0218*/ 	.word	0x00009900


	//   ....[34]....
        /*021c*/ 	.word	0x00009920


	//   ....[35]....
        /*0220*/ 	.word	0x00009950


	//   ....[36]....
        /*0224*/ 	.word	0x00009960


	//   ....[37]....
        /*0228*/ 	.word	0x00009e10


	//   ....[38]....
        /*022c*/ 	.word	0x00009e30


	//   ....[39]....
        /*0230*/ 	.word	0x0000aa80


	//   ....[40]....
        /*0234*/ 	.word	0x0000aaa0


	//   ....[41]....
        /*0238*/ 	.word	0x0000baf0


	//   ....[42]....
        /*023c*/ 	.word	0x0000c610


	//   ....[43]....
        /*0240*/ 	.word	0x0000cec0


	//   ....[44]....
        /*0244*/ 	.word	0x0000cf00


	//   ....[45]....
        /*0248*/ 	.word	0x0000cf70


	//   ....[46]....
        /*024c*/ 	.word	0x0000cfa0


	//   ....[47]....
        /*0250*/ 	.word	0x0000d000


	//   ....[48]....
        /*0254*/ 	.word	0x0000d030


	//   ....[49]....
        /*0258*/ 	.word	0x0000d050


	//   ....[50]....
        /*025c*/ 	.word	0x0000d090


	//   ....[51]....
        /*0260*/ 	.word	0x0000ff80


	//   ....[52]....
        /*0264*/ 	.word	0x00010570


	//   ....[53]....
        /*0268*/ 	.word	0x000106e0


	//   ....[54]....
        /*026c*/ 	.word	0x00010740


	//   ....[55]....
        /*0270*/ 	.word	0x00010800


	//   ....[56]....
        /*0274*/ 	.word	0x000108c0


	//   ....[57]....
        /*0278*/ 	.word	0x00010940


	//   ....[58]....
        /*027c*/ 	.word	0x000109f0


	//   ....[59]....
        /*0280*/ 	.word	0x00010a70


	//   ....[60]....
        /*0284*/ 	.word	0x00010b00


	//   ....[61]....
        /*0288*/ 	.word	0x00010f10


	//----- nvinfo : EIATTR_REG_RECONFIG
	.align		4
.L_941:
        /*028c*/ 	.byte	0x01, 0x54
	.zero		2


	//----- nvinfo : EIATTR_SYSCALL_OFFSETS
	.align		4
        /*0290*/ 	.byte	0x04, 0x46
        /*0292*/ 	.short	(.L_943 - .L_942)


	//   ....[0]....
.L_942:
        /*0294*/ 	.word	0x00003710


	//   ....[1]....
        /*0298*/ 	.word	0x0000c2d0


	//   ....[2]....
        /*029c*/ 	.word	0x0000c410


	//   ....[3]....
        /*02a0*/ 	.word	0x0000c500


	//   ....[4]....
        /*02a4*/ 	.word	0x0000cb50


	//----- nvinfo : EIATTR_MBARRIER_INSTR_OFFSETS
	.align		4
.L_943:
        /*02a8*/ 	.byte	0x04, 0x39
        /*02aa*/ 	.short	(.L_945 - .L_944)


	//   ....[0]....
.L_944:
        /*02ac*/ 	.word	0x00000270
        /*02b0*/ 	.word	0x000000ff
        /*02b4*/ 	.word	0x00028c00
        /*02b8*/ 	.short	0x0100
        /*02ba*/ 	.byte	0x08
	.zero		1


	//   ....[1]....
        /*02bc*/ 	.word	0x00000280
        /*02c0*/ 	.word	0x000000ff
        /*02c4*/ 	.word	0x00028c20
        /*02c8*/ 	.short	0x0100
        /*02ca*/ 	.byte	0x08
	.zero		1


	//   ....[2]....
        /*02cc*/ 	.word	0x00000330
        /*02d0*/ 	.word	0x000000ff
        /*02d4*/ 	.word	0x00028c30
        /*02d8*/ 	.short	0x0100
        /*02da*/ 	.byte	0x06
	.zero		1


	//   ....[3]....
        /*02dc*/ 	.word	0x00000340
        /*02e0*/ 	.word	0x000000ff
        /*02e4*/ 	.word	0x00028c40
        /*02e8*/ 	.short	0x0100
        /*02ea*/ 	.byte	0x06
	.zero		1


	//   ....[4]....
        /*02ec*/ 	.word	0x00000350
        /*02f0*/ 	.word	0x000000ff
        /*02f4*/ 	.word	0x00028c38
        /*02f8*/ 	.short	0x0100
        /*02fa*/ 	.byte	0x06
	.zero		1


	//   ....[5]....
        /*02fc*/ 	.word	0x00000360
        /*0300*/ 	.word	0x000000ff
        /*0304*/ 	.word	0x00028c48
        /*0308*/ 	.short	0x0100
        /*030a*/ 	.byte	0x06
	.zero		1


	//   ....[6]....
        /*030c*/ 	.word	0x00000490
        /*0310*/ 	.word	0x000000ff
        /*0314*/ 	.word	0x00028c50
        /*0318*/ 	.short	0x0100
        /*031a*/ 	.byte	0x08
	.zero		1


	//   ....[7]....
        /*031c*/ 	.word	0x000004a0
        /*0320*/ 	.word	0x000000ff
        /*0324*/ 	.word	0x00028c60
        /*0328*/ 	.short	0x0100
        /*032a*/ 	.byte	0x08
	.zero		1


	//   ....[8]....
        /*032c*/ 	.word	0x000004b0
        /*0330*/ 	.word	0x000000ff
        /*0334*/ 	.word	0x00028c58
        /*0338*/ 	.short	0x0100
        /*033a*/ 	.byte	0x08
	.zero		1


	//   ....[9]....
        /*033c*/ 	.word	0x000004c0
        /*0340*/ 	.word	0x000000ff
        /*0344*/ 	.word	0x00028c68
        /*0348*/ 	.short	0x0100
        /*034a*/ 	.byte	0x08
	.zero		1


	//   ....[10]....
        /*034c*/ 	.word	0x000005b0
        /*0350*/ 	.word	0x000000ff
        /*0354*/ 	.word	0x00028c70
        /*0358*/ 	.short	0x0100
        /*035a*/ 	.byte	0x06
	.zero		1


	//   ....[11]....
        /*035c*/ 	.word	0x000005c0
        /*0360*/ 	.word	0x000000ff
        /*0364*/ 	.word	0x00028c80
        /*0368*/ 	.short	0x0100
        /*036a*/ 	.byte	0x06
	.zero		1


	//   ....[12]....
        /*036c*/ 	.word	0x000005d0
        /*0370*/ 	.word	0x000000ff
        /*0374*/ 	.word	0x00028c78
        /*0378*/ 	.short	0x0100
        /*037a*/ 	.byte	0x06
	.zero		1


	//   ....[13]....
        /*037c*/ 	.word	0x000005e0
        /*0380*/ 	.word	0x000000ff
        /*0384*/ 	.word	0x00028c88
        /*0388*/ 	.short	0x0100
        /*038a*/ 	.byte	0x06
	.zero		1


	//   ....[14]....
        /*038c*/ 	.word	0x00000710
        /*0390*/ 	.word	0x000000ff
        /*0394*/ 	.word	0x00028c90
        /*0398*/ 	.short	0x0100
        /*039a*/ 	.byte	0x08
	.zero		1


	//   ....[15]....
        /*039c*/ 	.word	0x00000720
        /*03a0*/ 	.word	0x000000ff
        /*03a4*/ 	.word	0x00028ca0
        /*03a8*/ 	.short	0x0100
        /*03aa*/ 	.byte	0x08
	.zero		1


	//   ....[16]....
        /*03ac*/ 	.word	0x00000730
        /*03b0*/ 	.word	0x000000ff
        /*03b4*/ 	.word	0x00028c98
        /*03b8*/ 	.short	0x0100
        /*03ba*/ 	.byte	0x08
	.zero		1


	//   ....[17]....
        /*03bc*/ 	.word	0x00000740
        /*03c0*/ 	.word	0x000000ff
        /*03c4*/ 	.word	0x00028ca8
        /*03c8*/ 	.short	0x0100
        /*03ca*/ 	.byte	0x08
	.zero		1


	//   ....[18]....
        /*03cc*/ 	.word	0x00000870
        /*03d0*/ 	.word	0x000000ff
        /*03d4*/ 	.word	0x00028cb0
        /*03d8*/ 	.short	0x0100
        /*03da*/ 	.byte	0x08
	.zero		1


	//   ....[19]....
        /*03dc*/ 	.word	0x00000880
        /*03e0*/ 	.word	0x000000ff
        /*03e4*/ 	.word	0x00028cc0
        /*03e8*/ 	.short	0x0100
        /*03ea*/ 	.byte	0x08
	.zero		1


	//   ....[20]....
        /*03ec*/ 	.word	0x00000890
        /*03f0*/ 	.word	0x000000ff
        /*03f4*/ 	.word	0x00028cb8
        /*03f8*/ 	.short	0x0100
        /*03fa*/ 	.byte	0x08
	.zero		1


	//   ....[21]....
        /*03fc*/ 	.word	0x000008a0
        /*0400*/ 	.word	0x000000ff
        /*0404*/ 	.word	0x00028cc8
        /*0408*/ 	.short	0x0100
        /*040a*/ 	.byte	0x08
	.zero		1


	//   ....[22]....
        /*040c*/ 	.word	0x00001580
        /*0410*/ 	.word	0x000000ff
        /*0414*/ 	.word	0x00028c50
        /*0418*/ 	.short	0x010a
        /*041a*/ 	.byte	0x05
	.zero		1


	//   ....[23]....
        /*041c*/ 	.word	0x00001870
        /*0420*/ 	.word	0x00000002
        /*0424*/ 	.word	0x00000000
        /*0428*/ 	.short	0x0101
        /*042a*/ 	.byte	0x3f
	.zero		1


	//   ....[24]....
        /*042c*/ 	.word	0x000021c0
        /*0430*/ 	.word	0x000000ff
        /*0434*/ 	.word	0x00028c50
        /*0438*/ 	.short	0x010a
        /*043a*/ 	.byte	0x07
	.zero		1


	//   ....[25]....
        /*043c*/ 	.word	0x00002200
        /*0440*/ 	.word	0x000000ff
        /*0444*/ 	.word	0x00028c50
        /*0448*/ 	.short	0x010a
        /*044a*/ 	.byte	0x07
	.zero		1


	//   ....[26]....
        /*044c*/ 	.word	0x000023d0
        /*0450*/ 	.word	0x00000002
        /*0454*/ 	.word	0x00000000
        /*0458*/ 	.short	0x0101
        /*045a*/ 	.byte	0x3f
	.zero		1


	//   ....[27]....
        /*045c*/ 	.word	0x00003740
        /*0460*/ 	.word	0x000000ff
        /*0464*/ 	.word	0x00028c00
        /*0468*/ 	.short	0x010a
        /*046a*/ 	.byte	0x27
	.zero		1


	//   ....[28]....
        /*046c*/ 	.word	0x000038d0
        /*0470*/ 	.word	0x000000ff
        /*0474*/ 	.word	0x00028c30
        /*0478*/ 	.short	0x010a
        /*047a*/ 	.byte	0x27
	.zero		1


	//   ....[29]....
        /*047c*/ 	.word	0x00003940
        /*0480*/ 	.word	0x000000ff
        /*0484*/ 	.word	0x00028c30
        /*0488*/ 	.short	0x010a
        /*048a*/ 	.byte	0x27
	.zero		1


	//   ....[30]....
        /*048c*/ 	.word	0x00004950
        /*0490*/ 	.word	0x00000005
        /*0494*/ 	.word	0x00000000
        /*0498*/ 	.short	0x0101
        /*049a*/ 	.byte	0x3f
	.zero		1


	//   ....[31]....
        /*049c*/ 	.word	0x00004de0
        /*04a0*/ 	.word	0x000000ff
        /*04a4*/ 	.word	0x00028c50
        /*04a8*/ 	.short	0x010a
        /*04aa*/ 	.byte	0x27
	.zero		1


	//   ....[32]....
        /*04ac*/ 	.word	0x00004e20
        /*04b0*/ 	.word	0x000000ff
        /*04b4*/ 	.word	0x00028c50
        /*04b8*/ 	.short	0x010a
        /*04ba*/ 	.byte	0x27
	.zero		1


	//   ....[33]....
        /*04bc*/ 	.word	0x000051a0
        /*04c0*/ 	.word	0x0000000e
        /*04c4*/ 	.word	0x00000000
        /*04c8*/ 	.short	0x0101
        /*04ca*/ 	.byte	0x3f
	.zero		1


	//   ....[34]....
        /*04cc*/ 	.word	0x000052d0
        /*04d0*/ 	.word	0x000000ff
        /*04d4*/ 	.word	0x00028c30
        /*04d8*/ 	.short	0x010a
        /*04da*/ 	.byte	0x1b
	.zero		1


	//   ....[35]....
        /*04dc*/ 	.word	0x00005310
        /*04e0*/ 	.word	0x000000ff
        /*04e4*/ 	.word	0x00028c30
        /*04e8*/ 	.short	0x010a
        /*04ea*/ 	.byte	0x1b
	.zero		1


	//   ....[36]....
        /*04ec*/ 	.word	0x00005f90
        /*04f0*/ 	.word	0x0000000f
        /*04f4*/ 	.word	0x00000000
        /*04f8*/ 	.short	0x0101
        /*04fa*/ 	.byte	0x3f
	.zero		1


	//   ....[37]....
        /*04fc*/ 	.word	0x00006cd0
        /*0500*/ 	.word	0x000000ff
        /*0504*/ 	.word	0x00028c50
        /*0508*/ 	.short	0x010a
        /*050a*/ 	.byte	0x1b
	.zero		1


	//   ....[38]....
        /*050c*/ 	.word	0x00006d10
        /*0510*/ 	.word	0x000000ff
        /*0514*/ 	.word	0x00028c50
        /*0518*/ 	.short	0x010a
        /*051a*/ 	.byte	0x1b
	.zero		1


	//   ....[39]....
        /*051c*/ 	.word	0x00006fc0
        /*0520*/ 	.word	0x000000a8
        /*0524*/ 	.word	0x00000000
        /*0528*/ 	.short	0x0101
        /*052a*/ 	.byte	0x3f
	.zero		1


	//   ....[40]....
        /*052c*/ 	.word	0x000070f0
        /*0530*/ 	.word	0x000000ff
        /*0534*/ 	.word	0x00028c30
        /*0538*/ 	.short	0x010a
        /*053a*/ 	.byte	0x19
	.zero		1


	//   ....[41]....
        /*053c*/ 	.word	0x00007130
        /*0540*/ 	.word	0x000000ff
        /*0544*/ 	.word	0x00028c30
        /*0548*/ 	.short	0x010a
        /*054a*/ 	.byte	0x19
	.zero		1


	//   ....[42]....
        /*054c*/ 	.word	0x00007ad0
        /*0550*/ 	.word	0x0000009a
        /*0554*/ 	.word	0x00000000
        /*0558*/ 	.short	0x0101
        /*055a*/ 	.byte	0x3f
	.zero		1


	//   ....[43]....
        /*055c*/ 	.word	0x000085a0
        /*0560*/ 	.word	0x000000ff
        /*0564*/ 	.word	0x00028c50
        /*0568*/ 	.short	0x010a
        /*056a*/ 	.byte	0x19
	.zero		1


	//   ....[44]....
        /*056c*/ 	.word	0x000085e0
        /*0570*/ 	.word	0x000000ff
        /*0574*/ 	.word	0x00028c50
        /*0578*/ 	.short	0x010a
        /*057a*/ 	.byte	0x19
	.zero		1


	//   ....[45]....
        /*057c*/ 	.word	0x00008890
        /*0580*/ 	.word	0x0000000b
        /*0584*/ 	.word	0x00000000
        /*0588*/ 	.short	0x0101
        /*058a*/ 	.byte	0x3f
	.zero		1


	//   ....[46]....
        /*058c*/ 	.word	0x00009400
        /*0590*/ 	.word	0x000000ff
        /*0594*/ 	.word	0x00000000
        /*0598*/ 	.short	0x0101
        /*059a*/ 	.byte	0x04
	.zero		1


	//   ....[47]....
        /*059c*/ 	.word	0x0000c840
        /*05a0*/ 	.word	0x000000ff
        /*05a4*/ 	.word	0x00028c40
        /*05a8*/ 	.short	0x010a
        /*05aa*/ 	.byte	0x26
	.zero		1


	//   ....[48]....
        /*05ac*/ 	.word	0x0000d160
        /*05b0*/ 	.word	0x000000ff
        /*05b4*/ 	.word	0x00028c00
        /*05b8*/ 	.short	0x0107
        /*05ba*/ 	.byte	0x26
	.zero		1


	//   ....[49]....
        /*05bc*/ 	.word	0x0000d1a0
        /*05c0*/ 	.word	0x000000ff
        /*05c4*/ 	.word	0x00028c00
        /*05c8*/ 	.short	0x0101
        /*05ca*/ 	.byte	0x26
	.zero		1


	//   ....[50]....
        /*05cc*/ 	.word	0x0000d1b0
        /*05d0*/ 	.word	0x000000ff
        /*05d4*/ 	.word	0x00028c20
        /*05d8*/ 	.short	0x010a
        /*05da*/ 	.byte	0x26
	.zero		1


	//   ....[51]....
        /*05dc*/ 	.word	0x0000d210
        /*05e0*/ 	.word	0x000000ff
        /*05e4*/ 	.word	0x00028c60
        /*05e8*/ 	.short	0x010a
        /*05ea*/ 	.byte	0x26
	.zero		1


	//   ....[52]....
        /*05ec*/ 	.word	0x0000ddd0
        /*05f0*/ 	.word	0x000000ff
        /*05f4*/ 	.word	0x00028c48
        /*05f8*/ 	.short	0x010a
        /*05fa*/ 	.byte	0x26
	.zero		1


	//   ....[53]....
        /*05fc*/ 	.word	0x0000dfa0
        /*0600*/ 	.word	0x000000ff
        /*0604*/ 	.word	0x00028c68
        /*0608*/ 	.short	0x010a
        /*060a*/ 	.byte	0x26
	.zero		1


	//   ....[54]....
        /*060c*/ 	.word	0x0000e950
        /*0610*/ 	.word	0x000000ff
        /*0614*/ 	.word	0x00028c40
        /*0618*/ 	.short	0x010a
        /*061a*/ 	.byte	0x26
	.zero		1


	//   ....[55]....
        /*061c*/ 	.word	0x0000eb30
        /*0620*/ 	.word	0x000000ff
        /*0624*/ 	.word	0x00028c60
        /*0628*/ 	.short	0x010a
        /*062a*/ 	.byte	0x26
	.zero		1


	//   ....[56]....
        /*062c*/ 	.word	0x0000f510
        /*0630*/ 	.word	0x000000ff
        /*0634*/ 	.word	0x00028c48
        /*0638*/ 	.short	0x010a
        /*063a*/ 	.byte	0x26
	.zero		1


	//   ....[57]....
        /*063c*/ 	.word	0x0000f6f0
        /*0640*/ 	.word	0x000000ff
        /*0644*/ 	.word	0x00028c68
        /*0648*/ 	.short	0x010a
        /*064a*/ 	.byte	0x26
	.zero		1


	//   ....[58]....
        /*064c*/ 	.word	0x0000ff10
        /*0650*/ 	.word	0x00000002
        /*0654*/ 	.word	0x00028c20
        /*0658*/ 	.short	0x010a
        /*065a*/ 	.byte	0x3f
	.zero		1


	//   ....[59]....
        /*065c*/ 	.word	0x00010090
        /*0660*/ 	.word	0x00000007
        /*0664*/ 	.word	0x00000000
        /*0668*/ 	.short	0x010a
        /*066a*/ 	.byte	0x3f
	.zero		1


	//   ....[60]....
        /*066c*/ 	.word	0x00010100
        /*0670*/ 	.word	0x00000005
        /*0674*/ 	.word	0x00000000
        /*0678*/ 	.short	0x010a
        /*067a*/ 	.byte	0x3f
	.zero		1


	//   ....[61]....
        /*067c*/ 	.word	0x00010160
        /*0680*/ 	.word	0x00000005
        /*0684*/ 	.word	0x00000000
        /*0688*/ 	.short	0x010a
        /*068a*/ 	.byte	0x3f
	.zero		1


	//   ....[62]....
        /*068c*/ 	.word	0x00010190
        /*0690*/ 	.word	0x00000003
        /*0694*/ 	.word	0x00000000
        /*0698*/ 	.short	0x010a
        /*069a*/ 	.byte	0x3f
	.zero		1


	//   ....[63]....
        /*069c*/ 	.word	0x00010200
        /*06a0*/ 	.word	0x00000005
        /*06a4*/ 	.word	0x00028c50
        /*06a8*/ 	.short	0x010a
        /*06aa*/ 	.byte	0x3f
	.zero		1


	//   ....[64]....
        /*06ac*/ 	.word	0x00010260
        /*06b0*/ 	.word	0x00000005
        /*06b4*/ 	.word	0x00028c50
        /*06b8*/ 	.short	0x010a
        /*06ba*/ 	.byte	0x3f
	.zero		1


	//   ....[65]....
        /*06bc*/ 	.word	0x000102c0
        /*06c0*/ 	.word	0x00000006
        /*06c4*/ 	.word	0x00028c00
        /*06c8*/ 	.short	0x010a
        /*06ca*/ 	.byte	0x3f
	.zero		1


	//   ....[66]....
        /*06cc*/ 	.word	0x00010320
        /*06d0*/ 	.word	0x00000000
        /*06d4*/ 	.word	0x00028c30
        /*06d8*/ 	.short	0x010a
        /*06da*/ 	.byte	0x3f
	.zero		1


	//   ....[67]....
        /*06dc*/ 	.word	0x00010370
        /*06e0*/ 	.word	0x0000000e
        /*06e4*/ 	.word	0x00028c50
        /*06e8*/ 	.short	0x010a
        /*06ea*/ 	.byte	0x3f
	.zero		1


	//   ....[68]....
        /*06ec*/ 	.word	0x000103d0
        /*06f0*/ 	.word	0x00000000
        /*06f4*/ 	.word	0x00028c30
        /*06f8*/ 	.short	0x010a
        /*06fa*/ 	.byte	0x3f
	.zero		1


	//   ....[69]....
        /*06fc*/ 	.word	0x00010420
        /*0700*/ 	.word	0x000000a8
        /*0704*/ 	.word	0x00028c50
        /*0708*/ 	.short	0x010a
        /*070a*/ 	.byte	0x3f
	.zero		1


	//   ....[70]....
        /*070c*/ 	.word	0x00010480
        /*0710*/ 	.word	0x00000000
        /*0714*/ 	.word	0x00028c30
        /*0718*/ 	.short	0x010a
        /*071a*/ 	.byte	0x3f
	.zero		1


	//   ....[71]....
        /*071c*/ 	.word	0x000104d0
        /*0720*/ 	.word	0x000000b4
        /*0724*/ 	.word	0x00028c50
        /*0728*/ 	.short	0x010a
        /*072a*/ 	.byte	0x3f
	.zero		1


	//   ....[72]....
        /*072c*/ 	.word	0x00010630
        /*0730*/ 	.word	0x00000003
        /*0734*/ 	.word	0x00028c40
        /*0738*/ 	.short	0x010a
        /*073a*/ 	.byte	0x3f
	.zero		1


	//   ....[73]....
        /*073c*/ 	.word	0x00010b40
        /*0740*/ 	.word	0x00000003
        /*0744*/ 	.word	0x00028c20
        /*0748*/ 	.short	0x010a
        /*074a*/ 	.byte	0x3f
	.zero		1


	//   ....[74]....
        /*074c*/ 	.word	0x00010ba0
        /*0750*/ 	.word	0x00000003
        /*0754*/ 	.word	0x00028c60
        /*0758*/ 	.short	0x010a
        /*075a*/ 	.byte	0x3f
	.zero		1


	//   ....[75]....
        /*075c*/ 	.word	0x00010c00
        /*0760*/ 	.word	0x00000003
        /*0764*/ 	.word	0x00028c48
        /*0768*/ 	.short	0x010a
        /*076a*/ 	.byte	0x3f
	.zero		1


	//   ....[76]....
        /*076c*/ 	.word	0x00010c60
        /*0770*/ 	.word	0x00000003
        /*0774*/ 	.word	0x00028c68
        /*0778*/ 	.short	0x010a
        /*077a*/ 	.byte	0x3f
	.zero		1


	//   ....[77]....
        /*077c*/ 	.word	0x00010cc0
        /*0780*/ 	.word	0x00000003
        /*0784*/ 	.word	0x00028c40
        /*0788*/ 	.short	0x010a
        /*078a*/ 	.byte	0x3f
	.zero		1


	//   ....[78]....
        /*078c*/ 	.word	0x00010d20
        /*0790*/ 	.word	0x00000003
        /*0794*/ 	.word	0x00028c60
        /*0798*/ 	.short	0x010a
        /*079a*/ 	.byte	0x3f
	.zero		1


	//   ....[79]....
        /*079c*/ 	.word	0x00010d80
        /*07a0*/ 	.word	0x00000003
        /*07a4*/ 	.word	0x00028c48
        /*07a8*/ 	.short	0x010a
        /*07aa*/ 	.byte	0x3f
	.zero		1


	//   ....[80]....
        /*07ac*/ 	.word	0x00010de0
        /*07b0*/ 	.word	0x00000003
        /*07b4*/ 	.word	0x00028c68
        /*07b8*/ 	.short	0x010a
        /*07ba*/ 	.byte	0x3f
	.zero		1


	//   ....[81]....
        /*07bc*/ 	.word	0x00010e30
        /*07c0*/ 	.word	0x00000002
        /*07c4*/ 	.word	0x00028c20
        /*07c8*/ 	.short	0x010a
        /*07ca*/ 	.byte	0x3f
	.zero		1


	//   ....[82]....
        /*07cc*/ 	.word	0x00010fd0
        /*07d0*/ 	.word	0x00000007
        /*07d4*/ 	.word	0x00000000
        /*07d8*/ 	.short	0x010a
        /*07da*/ 	.byte	0x3f
	.zero		1


	//   ....[83]....
        /*07dc*/ 	.word	0x00011020
        /*07e0*/ 	.word	0x00000005
        /*07e4*/ 	.word	0x00000000
        /*07e8*/ 	.short	0x010a
        /*07ea*/ 	.byte	0x3f
	.zero		1


	//   ....[84]....
        /*07ec*/ 	.word	0x00011070
        /*07f0*/ 	.word	0x00000005
        /*07f4*/ 	.word	0x00000000
        /*07f8*/ 	.short	0x010a
        /*07fa*/ 	.byte	0x3f
	.zero		1


	//----- nvinfo : EIATTR_NUM_MBARRIERS
	.align		4
.L_945:
        /*07fc*/ 	.byte	0x03, 0x38
        /*07fe*/ 	.short	0x0016


	//----- nvinfo : EIATTR_EXIT_INSTR_OFFSETS
	.align		4
        /*0800*/ 	.byte	0x04, 0x1c
        /*0802*/ 	.short	(.L_947 - .L_946)


	//   ....[0]....
.L_946:
        /*0804*/ 	.word	0x000101e0


	//----- nvinfo : EIATTR_MAX_THREADS
	.align		4
.L_947:
        /*0808*/ 	.byte	0x04, 0x05
        /*080a*/ 	.short	(.L_949 - .L_948)
.L_948:
        /*080c*/ 	.word	0x00000180
        /*0810*/ 	.word	0x00000001
        /*0814*/ 	.word	0x00000001


	//----- nvinfo : EIATTR_CRS_STACK_SIZE
	.align		4
.L_949:
        /*0818*/ 	.byte	0x04, 0x1e
        /*081a*/ 	.short	(.L_951 - .L_950)
.L_950:
        /*081c*/ 	.word	0x00000000


	//----- nvinfo : EIATTR_CBANK_PARAM_SIZE
	.align		4
.L_951:
        /*0820*/ 	.byte	0x03, 0x19
        /*0822*/ 	.short	0x0a70


	//----- nvinfo : EIATTR_PARAM_CBANK
	.align		4
        /*0824*/ 	.byte	0x04, 0x0a
        /*0826*/ 	.short	(.L_953 - .L_952)
	.align		4
.L_952:
        /*0828*/ 	.word	index@(.nv.constant0._ZN7cutlass13device_kernelIN5flash11enable_sm90INS1_16FlashAttnFwdSm90INS1_25CollectiveMainloopFwdSm90ILi2EN4cute5tupleIJNS5_1CILi1EEES8_S8_EEENS6_IJNS7_ILi64EEESA_SA_EEELi512ENS_10bfloat16_tEfNS_4arch4Sm90ELb1ELb0ELb0ELb0ELb0ELb0ELb0ELb0ELb0ELb1ELb1ELb0EEENS1_21CollectiveEpilogueFwdINS6_IJSA_NS7_ILi512EEESA_EEES9_SC_SE_Li256ELb0ELb1ELb1ELb0EEENS1_19SingleTileSchedulerILb0ELb1ELb1ELi64EEEEEEEEEvNT_6ParamsE)
        /*082c*/ 	.short	0x0210
        /*082e*/ 	.short	0x0a70


	//----- nvinfo : EIATTR_SW_WAR
	.align		4
.L_953:
        /*0830*/ 	.byte	0x04, 0x36
        /*0832*/ 	.short	(.L_955 - .L_954)
.L_954:
        /*0834*/ 	.word	0x00000008
.L_955:


//--------------------- .nv.info._ZN7cutlass13device_kernelIN5flash11enable_sm90INS1_16FlashAttnFwdSm90INS1_25CollectiveMainloopFwdSm90ILi2EN4cute5tupleIJNS5_1CILi1EEES8_S8_EEENS6_IJNS7_ILi64EEESA_SA_EEELi512ENS_10bfloat16_tEfNS_4arch4Sm90ELb1ELb0ELb0ELb0ELb0ELb0ELb1ELb0ELb0ELb1ELb1ELb0EEENS1_21CollectiveEpilogueFwdINS6_IJSA_NS7_ILi512EEESA_EEES9_SC_SE_Li256ELb0ELb1ELb1ELb0EEENS1_19SingleTileSchedulerILb0ELb1ELb1ELi64EEEEEEEEEvNT_6ParamsE --------------------------
	.section	.nv.info._ZN7cutlass13device_kernelIN5flash11enable_sm90INS1_16FlashAttnFwdSm90INS1_25CollectiveMainloopFwdSm90ILi2EN4cute5tupleIJNS5_1CILi1EEES8_S8_EEENS6_IJNS7_ILi64EEESA_SA_EEELi512ENS_10bfloat16_tEfNS_4arch4Sm90ELb1ELb0ELb0ELb0ELb0ELb0ELb1ELb0ELb0ELb1ELb1ELb0EEENS1_21CollectiveEpilogueFwdINS6_IJSA_NS7_ILi512EEESA_EEES9_SC_SE_Li256ELb0ELb1ELb1ELb0EEENS1_19SingleTileSchedulerILb0ELb1ELb1ELi64EEEEEEEEEvNT_6ParamsE,"",@"SHT_CUDA_INFO"
	.sectionflags	@""
	.align	4


	//----- nvinfo : EIATTR_CUDA_API_VERSION
	.align		4
        /*0000*/ 	.byte	0x04, 0x37
        /*0002*/ 	.short	(.L_957 - .L_956)
.L_956:
        /*0004*/ 	.word	0x00000082


	//----- nvinfo : EIATTR_KPARAM_INFO
	.align		4
.L_957:
        /*0008*/ 	.byte	0x04, 0x17
        /*000a*/ 	.short	(.L_959 - .L_958)
.L_958:
        /*000c*/ 	.word	0x00000000
        /*0010*/ 	.short	0x0000
        /*0012*/ 	.short	0x0070
        /*0014*/ 	.byte	0x00, 0xf0, 0x01, 0x2c


	//----- nvinfo : EIATTR_SPARSE_MMA_MASK
	.align		4
.L_959:
        /*0018*/ 	.byte	0x03, 0x50
        /*001a*/ 	.short	0x0000


	//----- nvinfo : EIATTR_MAXREG_COUNT
	.align		4
        /*001c*/ 	.byte	0x03, 0x1b
        /*001e*/ 	.short	0x00a8


	//----- nvinfo : EIATTR_NUM_BARRIERS
	.align		4
        /*0020*/ 	.byte	0x02, 0x4c
        /*0022*/ 	.byte	0x10
	.zero		1


	//----- nvinfo : EIATTR_EXTERNS
	.align		4
        /*0024*/ 	.byte	0x04, 0x0f
        /*0026*/ 	.short	(.L_961 - .L_960)


	//   ....[0]....
	.align		4
.L_960:
        /*0028*/ 	.word	index@(__assertfail)


	//----- nvinfo : EIATTR_ANNOTATIONS
	.align		4
.L_961:
        /*002c*/ 	.byte	0x04, 0x55
        /*002e*/ 	.short	(.L_963 - .L_962)


	//   ....[0]....
.L_962:
        /* <DEDUP_REMOVED lines=18> */


	//----- nvinfo : EIATTR_MERCURY_ISA_VERSION
	.align		4
.L_963:
        /*0138*/ 	.byte	0x03, 0x5f
        /*013a*/ 	.short	0x0101


	//----- nvinfo : EIATTR_INT_WARP_WIDE_INSTR_OFFSETS
	.align		4
        /*013c*/ 	.byte	0x04, 0x31
        /*013e*/ 	.short	(.L_965 - .L_964)


	//   ....[0]....
.L_964:
        /*0140*/ 	.word	0x00000130


	//   ....[1]....
        /*0144*/ 	.word	0x00000170


	//   ....[2]....
        /*0148*/ 	.word	0x000001e0


	//   ....[3]....
        /*014c*/ 	.word	0x000001f0


	//----- nvinfo : EIATTR_COOP_GROUP_MASK_REGIDS
	.align		4
.L_965:
        /*0150*/ 	.byte	0x04, 0x29
        /*0152*/ 	.short	(.L_967 - .L_966)


	//   ....[0]....
.L_966:
        /*0154*/ 	.word	0xffffffff


	//   ....[1]....
        /*0158*/ 	.word	0xffffffff


	//   ....[2]....
        /*015c*/ 	.word	0xffffffff


	//   ....[3]....
        /*0160*/ 	.word	0xffffffff


	//   ....[4]....
        /*0164*/ 	.word	0xffffffff


	//   ....[5]....
        /*0168*/ 	.word	0xffffffff


	//   ....[6]....
        /*016c*/ 	.word	0xffffffff


	//   ....[7]....
        /*0170*/ 	.word	0xffffffff


	//   ....[8]....
        /*0174*/ 	.word	0xffffffff


	//   ....[9]....
        /*0178*/ 	.word	0xffffffff


	//   ....[10]....
        /*017c*/ 	.word	0xffffffff


	//   ....[11]....
        /*0180*/ 	.word	0xffffffff


	//   ....[12]....
        /*0184*/ 	.word	0xffffffff


	//   ....[13]....
        /*0188*/ 	.word	0xffffffff


	//   ....[14]....
        /*018c*/ 	.word	0xffffffff


	//   ....[15]....
        /*0190*/ 	.word	0xffffffff


	//   ....[16]....
        /*0194*/ 	.word	0xffffffff


	//   ....[17]....
        /*0198*/ 	.word	0xffffffff


	//   ....[18]....
        /*019c*/ 	.word	0xffffffff


	//   ....[19]....
        /*01a0*/ 	.word	0xffffffff


	//   ....[20]....
        /*01a4*/ 	.word	0xffffffff


	//   ....[21]....
        /*01a8*/ 	.word	0xffffffff


	//   ....[22]....
        /*01ac*/ 	.word	0xffffffff


	//   ....[23]....
        /*01b0*/ 	.word	0xffffffff


	//   ....[24]....
        /*01b4*/ 	.word	0xffffffff


	//   ....[25]....
        /*01b8*/ 	.word	0xffffffff


	//   ....[26]....
        /*01bc*/ 	.word	0xffffffff


	//   ....[27]....
        /*01c0*/ 	.word	0xffffffff


	//   ....[28]....
        /*01c4*/ 	.word	0xffffffff


	//   ....[29]....
        /*01c8*/ 	.word	0xffffffff


	//   ....[30]....
        /*01cc*/ 	.word	0xffffffff


	//   ....[31]....
        /*01d0*/ 	.word	0xffffffff


	//   ....[32]....
        /*01d4*/ 	.word	0xffffffff


	//   ....[33]....
        /*01d8*/ 	.word	0xffffffff


	//   ....[34]....
        /*01dc*/ 	.word	0xffffffff


	//   ....[35]....
        /*01e0*/ 	.word	0xffffffff


	//   ....[36]....
        /*01e4*/ 	.word	0xffffffff


	//   ....[37]....
        /*01e8*/ 	.word	0xffffffff


	//   ....[38]....
        /*01ec*/ 	.word	0xffffffff


	//   ....[39]....
        /*01f0*/ 	.word	0xffffffff


	//   ....[40]....
        /*01f4*/ 	.word	0xffffffff


	//   ....[41]....
        /*01f8*/ 	.word	0xffffffff


	//   ....[42]....
        /*01fc*/ 	.word	0xffffffff


	//   ....[43]....
        /*0200*/ 	.word	0xffffffff


	//   ....[44]....
        /*0204*/ 	.word	0xffffffff


	//   ....[45]....
        /*0208*/ 	.word	0xffffffff


	//   ....[46]....
        /*020c*/ 	.word	0xffffffff


	//   ....[47]....
        /*0210*/ 	.word	0xffffffff


	//   ....[48]....
        /*0214*/ 	.word	0xffffffff


	//   ....[49]....
        /*0218*/ 	.word	0xffffffff


	//   ....[50]....
        /*021c*/ 	.word	0xffffffff


	//   ....[51]....
        /*0220*/ 	.word	0xffffffff


	//   ....[52]....
        /*0224*/ 	.word	0xffffffff


	//   ....[53]....
        /*0228*/ 	.word	0xffffffff


	//   ....[54]....
        /*022c*/ 	.word	0xffffffff


	//   ....[55]....
        /*0230*/ 	.word	0xffffffff


	//   ....[56]....
        /*0234*/ 	.word	0xffffffff


	//   ....[57]....
        /*0238*/ 	.word	0xffffffff


	//   ....[58]....
        /*023c*/ 	.word	0xffffffff


	//   ....[59]....
        /*0240*/ 	.word	0xffffffff


	//   ....[60]....
        /*0244*/ 	.word	0xffffffff


	//   ....[61]....
        /*0248*/ 	.word	0xffffffff


	//   ....[62]....
        /*024c*/ 	.word	0xffffffff


	//   ....[63]....
        /*0250*/ 	.word	0x0500000f


	//   ....[64]....
        /*0254*/ 	.word	0x0500000f


	//   ....[65]....
        /*0258*/ 	.word	0x0500000f


	//   ....[66]....
        /*025c*/ 	.word	0x0500000f


	//   ....[67]....
        /*0260*/ 	.word	0x0500000f


	//   ....[68]....
        /*0264*/ 	.word	0x0500000f


	//   ....[69]....
        /*0268*/ 	.word	0x0500000f


	//   ....[70]....
        /*026c*/ 	.word	0x0500000f


	//   ....[71]....
        /*0270*/ 	.word	0x0500000f


	//   ....[72]....
        /*0274*/ 	.word	0x0500000f


	//   ....[73]....
        /*0278*/ 	.word	0x0500000f


	//   ....[74]....
        /*027c*/ 	.word	0x0500000f


	//   ....[75]....
        /*0280*/ 	.word	0x0500000f


	//   ....[76]....
        /*0284*/ 	.word	0x0500000f


	//   ....[77]....
        /*0288*/ 	.word	0x0500000f


	//   ....[78]....
        /*028c*/ 	.word	0x0500000f


	//   ....[79]....
        /*0290*/ 	.word	0x0500000f


	//   ....[80]....
        /*0294*/ 	.word	0x0500000f


	//----- nvinfo : EIATTR_COOP_GROUP_INSTR_OFFSETS
	.align		4
.L_967:
        /*0298*/ 	.byte	0x04, 0x28
        /*029a*/ 	.short	(.L_969 - .L_968)


	//   ....[0]....
.L_968:
        /*029c*/ 	.word	0x00000070


	//   ....[1]....
        /*02a0*/ 	.word	0x00000140


	//   ....[2]....
        /*02a4*/ 	.word	0x00000190


	//   ....[3]....
        /*02a8*/ 	.word	0x000003a0


	//   ....[4]....
        /*02ac*/ 	.word	0x00000500


	//   ....[5]....
        /*02b0*/ 	.word	0x00000620


	//   ....[6]....
        /*02b4*/ 	.word	0x00000780


	//   ....[7]....
        /*02b8*/ 	.word	0x000014c0


	//   ....[8]....
        /*02bc*/ 	.word	0x00003420


	//   ....[9]....
        /*02c0*/ 	.word	0x00004570


	//   ....[10]....
        /*02c4*/ 	.word	0x00005440


	//   ....[11]....
        /*02c8*/ 	.word	0x00005450


	//   ....[12]....
        /*02cc*/ 	.word	0x00005810


	//   ....[13]....
        /*02d0*/ 	.word	0x00005910


	//   ....[14]....
        /*02d4*/ 	.word	0x00005c10


	//   ....[15]....
        /*02d8*/ 	.word	0x00005ca0


	//   ....[16]....
        /*02dc*/ 	.word	0x00006780


	//   ....[17]....
        /*02e0*/ 	.word	0x00007150


	//   ....[18]....
        /*02e4*/ 	.word	0x00007f70


	//   ....[19]....
        /*02e8*/ 	.word	0x000082f0


	//   ....[20]....
        /*02ec*/ 	.word	0x00008320


	//   ....[21]....
        /*02f0*/ 	.word	0x000083a0


	//   ....[22]....
        /*02f4*/ 	.word	0x000087a0


	//   ....[23]....
        /*02f8*/ 	.word	0x00008810


	//   ....[24]....
        /*02fc*/ 	.word	0x000099b0


	//   ....[25]....
        /*0300*/ 	.word	0x0000a230


	//   ....[26]....
        /*0304*/ 	.word	0x0000b110


	//   ....[27]....
        /*0308*/ 	.word	0x0000b140


	//   ....[28]....
        /*030c*/ 	.word	0x0000b430


	//   ....[29]....
        /*0310*/ 	.word	0x0000b600


	//   ....[30]....
        /*0314*/ 	.word	0x0000c510


	//   ....[31]....
        /*0318*/ 	.word	0x0000c550


	//   ....[32]....
        /*031c*/ 	.word	0x0000c5b0


	//   ....[33]....
        /*0320*/ 	.word	0x0000c5e0


	//   ....[34]....
        /*0324*/ 	.word	0x0000c600


	//   ....[35]....
        /*0328*/ 	.word	0x0000d0a0


	//   ....[36]....
        /*032c*/ 	.word	0x0000d5d0


	//   ....[37]....
        /*0330*/ 	.word	0x0000d600


	//   ....[38]....
        /*0334*/ 	.word	0x0000d620


	//   ....[39]....
        /*0338*/ 	.word	0x0000d630


	//   ....[40]....
        /*033c*/ 	.word	0x0000dad0


	//   ....[41]....
        /*0340*/ 	.word	0x0000db00


	//   ....[42]....
        /*0344*/ 	.word	0x0000e770


	//   ....[43]....
        /*0348*/ 	.word	0x0000e790


	//   ....[44]....
        /*034c*/ 	.word	0x0000f820


	//   ....[45]....
        /*0350*/ 	.word	0x000103d0


	//   ....[46]....
        /*0354*/ 	.word	0x00010d40


	//   ....[47]....
        /*0358*/ 	.word	0x00010de0


	//   ....[48]....
        /*035c*/ 	.word	0x00010e30


	//   ....[49]....
        /*0360*/ 	.word	0x00010e60


	//   ....[50]....
        /*0364*/ 	.word	0x00010e90


	//   ....[51]....
        /*0368*/ 	.word	0x00010ee0


	//   ....[52]....
        /*036c*/ 	.word	0x00010f10


	//   ....[53]....
        /*0370*/ 	.word	0x00010f20


	//   ....[54]....
        /*0374*/ 	.word	0x00011890


	//   ....[55]....
        /*0378*/ 	.word	0x000118b0


	//   ....[56]....
        /*037c*/ 	.word	0x000118d0


	//   ....[57]....
        /*0380*/ 	.word	0x000119f0


	//   ....[58]....
        /*0384*/ 	.word	0x00011ba0


	//   ....[59]....
        /*0388*/ 	.word	0x00011bd0


	//   ....[60]....
        /*038c*/ 	.word	0x00011d20


	//   ....[61]....
        /*0390*/ 	.word	0x00011d30


	//   ....[62]....
        /*0394*/ 	.word	0x00014df0


	//   ....[63]....
        /*0398*/ 	.word	0x00015350


	//   ....[64]....
        /*039c*/ 	.word	0x000154d0


	//   ....[65]....
        /*03a0*/ 	.word	0x00015540


	//   ....[66]....
        /*03a4*/ 	.word	0x00015650


	//   ....[67]....
        /*03a8*/ 	.word	0x00015700


	//   ....[68]....
        /*03ac*/ 	.word	0x000157f0


	//   ....[69]....
        /*03b0*/ 	.word	0x00015850


	//   ....[70]....
        /*03b4*/ 	.word	0x00015940


	//   ....[71]....
        /*03b8*/ 	.word	0x00015990


	//   ....[72]....
        /*03bc*/ 	.word	0x00015a20


	//   ....[73]....
        /*03c0*/ 	.word	0x00015b40


	//   ....[74]....
        /*03c4*/ 	.word	0x00015e50


	//   ....[75]....
        /*03c8*/ 	.word	0x00015ea0


	//   ....[76]....
        /*03cc*/ 	.word	0x00016090


	//   ....[77]....
        /*03d0*/ 	.word	0x000160e0


	//   ....[78]....
        /*03d4*/ 	.word	0x00016310


	//   ....[79]....
        /*03d8*/ 	.word	0x00016360


	//   ....[80]....
        /*03dc*/ 	.word	0x00016770


	//----- nvinfo : EIATTR_REG_RECONFIG
	.align		4
.L_969:
        /*03e0*/ 	.byte	0x01, 0x54
	.zero		2


	//----- nvinfo : EIATTR_SYSCALL_OFFSETS
	.align		4
        /*03e4*/ 	.byte	0x04, 0x46
        /*03e6*/ 	.short	(.L_971 - .L_970)


	//   ....[0]....
.L_970:
        /*03e8*/ 	.word	0x000035e0


	//   ....[1]....
        /*03ec*/ 	.word	0x00010010


	//   ....[2]....
        /*03f0*/ 	.word	0x00010150


	//   ....[3]....
        /*03f4*/ 	.word	0x00010240


	//   ....[4]....
        /*03f8*/ 	.word	0x00010960


	//   ....[5]....
        /*03fc*/ 	.word	0x00011260


	//----- nvinfo : EIATTR_MBARRIER_INSTR_OFFSETS
	.align		4
.L_971:
        /*0400*/ 	.byte	0x04, 0x39
        /*0402*/ 	.short	(.L_973 - .L_972)


	//   ....[0]....
.L_972:
        /*0404*/ 	.word	0x00000280
        /*0408*/ 	.word	0x000000ff
        /*040c*/ 	.word	0x00038800
        /*0410*/ 	.short	0x0100
        /*0412*/ 	.byte	0x08
	.zero		1


	//   ....[1]....
        /*0414*/ 	.word	0x00000290
        /*0418*/ 	.word	0x000000ff
        /*041c*/ 	.word	0x00038810
        /*0420*/ 	.short	0x0100
        /*0422*/ 	.byte	0x08
	.zero		1


	//   ....[2]....
        /*0424*/ 	.word	0x000002a0
        /*0428*/ 	.word	0x000000ff
        /*042c*/ 	.word	0x00038820
        /*0430*/ 	.short	0x0100
        /*0432*/ 	.byte	0x08
	.zero		1


	//   ....[3]....
        /*0434*/ 	.word	0x00000350
        /*0438*/ 	.word	0x000000ff
        /*043c*/ 	.word	0x00038830
        /*0440*/ 	.short	0x0100
        /*0442*/ 	.byte	0x06
	.zero		1


	//   ....[4]....
        /*0444*/ 	.word	0x00000360
        /*0448*/ 	.word	0x000000ff
        /*044c*/ 	.word	0x00038840
        /*0450*/ 	.short	0x0100
        /*0452*/ 	.byte	0x06
	.zero		1


	//   ....[5]....
        /*0454*/ 	.word	0x00000370
        /*0458*/ 	.word	0x000000ff
        /*045c*/ 	.word	0x00038838
        /*0460*/ 	.short	0x0100
        /*0462*/ 	.byte	0x06
	.zero		1


	//   ....[6]....
        /*0464*/ 	.word	0x00000380
        /*0468*/ 	.word	0x000000ff
        /*046c*/ 	.word	0x00038848
        /*0470*/ 	.short	0x0100
        /*0472*/ 	.byte	0x06
	.zero		1


	//   ....[7]....
        /*0474*/ 	.word	0x000004b0
        /*0478*/ 	.word	0x000000ff
        /*047c*/ 	.word	0x00038850
        /*0480*/ 	.short	0x0100
        /*0482*/ 	.byte	0x08
	.zero		1


	//   ....[8]....
        /*0484*/ 	.word	0x000004c0
        /*0488*/ 	.word	0x000000ff
        /*048c*/ 	.word	0x00038860
        /*0490*/ 	.short	0x0100
        /*0492*/ 	.byte	0x08
	.zero		1


	//   ....[9]....
        /*0494*/ 	.word	0x000004d0
        /*0498*/ 	.word	0x000000ff
        /*049c*/ 	.word	0x00038858
        /*04a0*/ 	.short	0x0100
        /*04a2*/ 	.byte	0x08
	.zero		1


	//   ....[10]....
        /*04a4*/ 	.word	0x000004e0
        /*04a8*/ 	.word	0x000000ff
        /*04ac*/ 	.word	0x00038868
        /*04b0*/ 	.short	0x0100
        /*04b2*/ 	.byte	0x08
	.zero		1


	//   ....[11]....
        /*04b4*/ 	.word	0x000005d0
        /*04b8*/ 	.word	0x000000ff
        /*04bc*/ 	.word	0x00038870
        /*04c0*/ 	.short	0x0100
        /*04c2*/ 	.byte	0x06
	.zero		1


	//   ....[12]....
        /*04c4*/ 	.word	0x000005e0
        /*04c8*/ 	.word	0x000000ff
        /*04cc*/ 	.word	0x00038880
        /*04d0*/ 	.short	0x0100
        /*04d2*/ 	.byte	0x06
	.zero		1


	//   ....[13]....
        /*04d4*/ 	.word	0x000005f0
        /*04d8*/ 	.word	0x000000ff
        /*04dc*/ 	.word	0x00038878
        /*04e0*/ 	.short	0x0100
        /*04e2*/ 	.byte	0x06
	.zero		1


	//   ....[14]....
        /*04e4*/ 	.word	0x00000600
        /*04e8*/ 	.word	0x000000ff
        /*04ec*/ 	.word	0x00038888
        /*04f0*/ 	.short	0x0100
        /*04f2*/ 	.byte	0x06
	.zero		1


	//   ....[15]....
        /*04f4*/ 	.word	0x00000730
        /*04f8*/ 	.word	0x000000ff
        /*04fc*/ 	.word	0x00038890
        /*0500*/ 	.short	0x0100
        /*0502*/ 	.byte	0x08
	.zero		1


	//   ....[16]....
        /*0504*/ 	.word	0x00000740
        /*0508*/ 	.word	0x000000ff
        /*050c*/ 	.word	0x000388a0
        /*0510*/ 	.short	0x0100
        /*0512*/ 	.byte	0x08
	.zero		1


	//   ....[17]....
        /*0514*/ 	.word	0x00000750
        /*0518*/ 	.word	0x000000ff
        /*051c*/ 	.word	0x00038898
        /*0520*/ 	.short	0x0100
        /*0522*/ 	.byte	0x08
	.zero		1


	//   ....[18]....
        /*0524*/ 	.word	0x00000760
        /*0528*/ 	.word	0x000000ff
        /*052c*/ 	.word	0x000388a8
        /*0530*/ 	.short	0x0100
        /*0532*/ 	.byte	0x08
	.zero		1


	//   ....[19]....
        /*0534*/ 	.word	0x00000890
        /*0538*/ 	.word	0x000000ff
        /*053c*/ 	.word	0x000388b0
        /*0540*/ 	.short	0x0100
        /*0542*/ 	.byte	0x08
	.zero		1


	//   ....[20]....
        /*0544*/ 	.word	0x000008a0
        /*0548*/ 	.word	0x000000ff
        /*054c*/ 	.word	0x000388c0
        /*0550*/ 	.short	0x0100
        /*0552*/ 	.byte	0x08
	.zero		1


	//   ....[21]....
        /*0554*/ 	.word	0x000008b0
        /*0558*/ 	.word	0x000000ff
        /*055c*/ 	.word	0x000388b8
        /*0560*/ 	.short	0x0100
        /*0562*/ 	.byte	0x08
	.zero		1


	//   ....[22]....
        /*0564*/ 	.word	0x000008c0
        /*0568*/ 	.word	0x000000ff
        /*056c*/ 	.word	0x000388c8
        /*0570*/ 	.short	0x0100
        /*0572*/ 	.byte	0x08
	.zero		1


	//   ....[23]....
        /*0574*/ 	.word	0x00001860
        /*0578*/ 	.word	0x00000008
        /*057c*/ 	.word	0x00000000
        /*0580*/ 	.short	0x0101
        /*0582*/ 	.byte	0x3f
	.zero		1


	//   ....[24]....
        /*0584*/ 	.word	0x00002300
        /*0588*/ 	.word	0x00000004
        /*058c*/ 	.word	0x00000000
        /*0590*/ 	.short	0x0101
        /*0592*/ 	.byte	0x3f
	.zero		1


	//   ....[25]....
        /*0594*/ 	.word	0x00003610
        /*0598*/ 	.word	0x000000c4
        /*059c*/ 	.word	0x00038800
        /*05a0*/ 	.short	0x010a
        /*05a2*/ 	.byte	0x3f
	.zero		1


	//   ....[26]....
        /*05a4*/ 	.word	0x000037c0
        /*05a8*/ 	.word	0x000000c4
        /*05ac*/ 	.word	0x00038830
        /*05b0*/ 	.short	0x010a
        /*05b2*/ 	.byte	0x3f
	.zero		1


	//   ....[27]....
        /*05b4*/ 	.word	0x00003800
        /*05b8*/ 	.word	0x000000c4
        /*05bc*/ 	.word	0x00038830
        /*05c0*/ 	.short	0x010a
        /*05c2*/ 	.byte	0x3f
	.zero		1


	//   ....[28]....
        /*05c4*/ 	.word	0x00003c10
        /*05c8*/ 	.word	0x000000c4
        /*05cc*/ 	.word	0x00038810
        /*05d0*/ 	.short	0x010a
        /*05d2*/ 	.byte	0x3f
	.zero		1


	//   ....[29]....
        /*05d4*/ 	.word	0x00003c50
        /*05d8*/ 	.word	0x000000c4
        /*05dc*/ 	.word	0x00038850
        /*05e0*/ 	.short	0x010a
        /*05e2*/ 	.byte	0x3f
	.zero		1


	//   ....[30]....
        /*05e4*/ 	.word	0x00003d10
        /*05e8*/ 	.word	0x000000c4
        /*05ec*/ 	.word	0x00038850
        /*05f0*/ 	.short	0x010a
        /*05f2*/ 	.byte	0x3f
	.zero		1


	//   ....[31]....
        /*05f4*/ 	.word	0x000060c0
        /*05f8*/ 	.word	0x00000018
        /*05fc*/ 	.word	0x00000000
        /*0600*/ 	.short	0x0101
        /*0602*/ 	.byte	0x3f
	.zero		1


	//   ....[32]....
        /*0604*/ 	.word	0x000067a0
        /*0608*/ 	.word	0x00000015
        /*060c*/ 	.word	0x00000000
        /*0610*/ 	.short	0x0101
        /*0612*/ 	.byte	0x3f
	.zero		1


	//   ....[33]....
        /*0614*/ 	.word	0x000068d0
        /*0618*/ 	.word	0x000000c6
        /*061c*/ 	.word	0x00038830
        /*0620*/ 	.short	0x010a
        /*0622*/ 	.byte	0x3f
	.zero		1


	//   ....[34]....
        /*0624*/ 	.word	0x00006920
        /*0628*/ 	.word	0x000000c6
        /*062c*/ 	.word	0x00038830
        /*0630*/ 	.short	0x010a
        /*0632*/ 	.byte	0x3f
	.zero		1


	//   ....[35]....
        /*0634*/ 	.word	0x00006c50
        /*0638*/ 	.word	0x000000c6
        /*063c*/ 	.word	0x00038850
        /*0640*/ 	.short	0x010a
        /*0642*/ 	.byte	0x3f
	.zero		1


	//   ....[36]....
        /*0644*/ 	.word	0x00006c90
        /*0648*/ 	.word	0x000000c6
        /*064c*/ 	.word	0x00038850
        /*0650*/ 	.short	0x010a
        /*0652*/ 	.byte	0x3f
	.zero		1


	//   ....[37]....
        /*0654*/ 	.word	0x00008a60
        /*0658*/ 	.word	0x00000099
        /*065c*/ 	.word	0x00000000
        /*0660*/ 	.short	0x0101
        /*0662*/ 	.byte	0x3f
	.zero		1


	//   ....[38]....
        /*0664*/ 	.word	0x000099d0
        /*0668*/ 	.word	0x000000c6
        /*066c*/ 	.word	0x00000000
        /*0670*/ 	.short	0x0101
        /*0672*/ 	.byte	0x3f
	.zero		1


	//   ....[39]....
        /*0674*/ 	.word	0x00009b20
        /*0678*/ 	.word	0x000000ba
        /*067c*/ 	.word	0x00038830
        /*0680*/ 	.short	0x010a
        /*0682*/ 	.byte	0x3f
	.zero		1


	//   ....[40]....
        /*0684*/ 	.word	0x00009b70
        /*0688*/ 	.word	0x000000ba
        /*068c*/ 	.word	0x00038830
        /*0690*/ 	.short	0x010a
        /*0692*/ 	.byte	0x3f
	.zero		1


	//   ....[41]....
        /*0694*/ 	.word	0x00009da0
        /*0698*/ 	.word	0x000000ba
        /*069c*/ 	.word	0x00038850
        /*06a0*/ 	.short	0x010a
        /*06a2*/ 	.byte	0x3f
	.zero		1


	//   ....[42]....
        /*06a4*/ 	.word	0x00009de0
        /*06a8*/ 	.word	0x000000ba
        /*06ac*/ 	.word	0x00038850
        /*06b0*/ 	.short	0x010a
        /*06b2*/ 	.byte	0x3f
	.zero		1


	//   ....[43]....
        /*06b4*/ 	.word	0x0000b970
        /*06b8*/ 	.word	0x00000099
        /*06bc*/ 	.word	0x00000000
        /*06c0*/ 	.short	0x0101
        /*06c2*/ 	.byte	0x3f
	.zero		1


	//   ....[44]....
        /*06c4*/ 	.word	0x0000c530
        /*06c8*/ 	.word	0x000000ba
        /*06cc*/ 	.word	0x00000000
        /*06d0*/ 	.short	0x0101
        /*06d2*/ 	.byte	0x3f
	.zero		1


	//   ....[45]....
        /*06d4*/ 	.word	0x0000d0c0
        /*06d8*/ 	.word	0x000000ff
        /*06dc*/ 	.word	0x00000000
        /*06e0*/ 	.short	0x0101
        /*06e2*/ 	.byte	0x04
	.zero		1


	//   ....[46]....
        /*06e4*/ 	.word	0x00010620
        /*06e8*/ 	.word	0x000000ff
        /*06ec*/ 	.word	0x00038840
        /*06f0*/ 	.short	0x010a
        /*06f2*/ 	.byte	0x26
	.zero		1


	//   ....[47]....
        /*06f4*/ 	.word	0x00011070
        /*06f8*/ 	.word	0x000000ff
        /*06fc*/ 	.word	0x00038800
        /*0700*/ 	.short	0x0107
        /*0702*/ 	.byte	0x26
	.zero		1


	//   ....[48]....
        /*0704*/ 	.word	0x000110f0
        /*0708*/ 	.word	0x000000ff
        /*070c*/ 	.word	0x00038800
        /*0710*/ 	.short	0x0101
        /*0712*/ 	.byte	0x26
	.zero		1


	//   ....[49]....
        /*0714*/ 	.word	0x00011fc0
        /*0718*/ 	.word	0x000000ff
        /*071c*/ 	.word	0x00038810
        /*0720*/ 	.short	0x0107
        /*0722*/ 	.byte	0x26
	.zero		1


	//   ....[50]....
        /*0724*/ 	.word	0x00012020
        /*0728*/ 	.word	0x000000ff
        /*072c*/ 	.word	0x00038810
        /*0730*/ 	.short	0x0101
        /*0732*/ 	.byte	0x26
	.zero		1


	//   ....[51]....
        /*0734*/ 	.word	0x00012030
        /*0738*/ 	.word	0x000000ff
        /*073c*/ 	.word	0x00038820
        /*0740*/ 	.short	0x010a
        /*0742*/ 	.byte	0x26
	.zero		1


	//   ....[52]....
        /*0744*/ 	.word	0x00012090
        /*0748*/ 	.word	0x000000ff
        /*074c*/ 	.word	0x00038860
        /*0750*/ 	.short	0x010a
        /*0752*/ 	.byte	0x26
	.zero		1


	//   ....[53]....
        /*0754*/ 	.word	0x00012c50
        /*0758*/ 	.word	0x000000ff
        /*075c*/ 	.word	0x00038848
        /*0760*/ 	.short	0x010a
        /*0762*/ 	.byte	0x26
	.zero		1


	//   ....[54]....
        /*0764*/ 	.word	0x00012e20
        /*0768*/ 	.word	0x000000ff
        /*076c*/ 	.word	0x00038868
        /*0770*/ 	.short	0x010a
        /*0772*/ 	.byte	0x26
	.zero		1


	//   ....[55]....
        /*0774*/ 	.word	0x000137d0
        /*0778*/ 	.word	0x000000ff
        /*077c*/ 	.word	0x00038840
        /*0780*/ 	.short	0x010a
        /*0782*/ 	.byte	0x26
	.zero		1


	//   ....[56]....
        /*0784*/ 	.word	0x000139b0
        /*0788*/ 	.word	0x000000ff
        /*078c*/ 	.word	0x00038860
        /*0790*/ 	.short	0x010a
        /*0792*/ 	.byte	0x26
	.zero		1


	//   ....[57]....
        /*0794*/ 	.word	0x00014380
        /*0798*/ 	.word	0x000000ff
        /*079c*/ 	.word	0x00038848
        /*07a0*/ 	.short	0x010a
        /*07a2*/ 	.byte	0x26
	.zero		1


	//   ....[58]....
        /*07a4*/ 	.word	0x00014560
        /*07a8*/ 	.word	0x000000ff
        /*07ac*/ 	.word	0x00038868
        /*07b0*/ 	.short	0x010a
        /*07b2*/ 	.byte	0x26
	.zero		1


	//   ....[59]....
        /*07b4*/ 	.word	0x00014d80
        /*07b8*/ 	.word	0x00000002
        /*07bc*/ 	.word	0x00038820
        /*07c0*/ 	.short	0x010a
        /*07c2*/ 	.byte	0x3f
	.zero		1


	//   ....[60]....
        /*07c4*/ 	.word	0x00014f20
        /*07c8*/ 	.word	0x00000007
        /*07cc*/ 	.word	0x00000000
        /*07d0*/ 	.short	0x010a
        /*07d2*/ 	.byte	0x3f
	.zero		1


	//   ....[61]....
        /*07d4*/ 	.word	0x00014f90
        /*07d8*/ 	.word	0x00000005
        /*07dc*/ 	.word	0x00000000
        /*07e0*/ 	.short	0x010a
        /*07e2*/ 	.byte	0x3f
	.zero		1


	//   ....[62]....
        /*07e4*/ 	.word	0x00014ff0
        /*07e8*/ 	.word	0x00000005
        /*07ec*/ 	.word	0x00000000
        /*07f0*/ 	.short	0x010a
        /*07f2*/ 	.byte	0x3f
	.zero		1


	//   ....[63]....
        /*07f4*/ 	.word	0x00015020
        /*07f8*/ 	.word	0x00000003
        /*07fc*/ 	.word	0x00000000
        /*0800*/ 	.short	0x010a
        /*0802*/ 	.byte	0x3f
	.zero		1


	//   ....[64]....
        /*0804*/ 	.word	0x00015080
        /*0808*/ 	.word	0x000000c4
        /*080c*/ 	.word	0x00038800
        /*0810*/ 	.short	0x010a
        /*0812*/ 	.byte	0x3f
	.zero		1


	//   ....[65]....
        /*0814*/ 	.word	0x000150d0
        /*0818*/ 	.word	0x000000c4
        /*081c*/ 	.word	0x00038830
        /*0820*/ 	.short	0x010a
        /*0822*/ 	.byte	0x3f
	.zero		1


	//   ....[66]....
        /*0824*/ 	.word	0x00015120
        /*0828*/ 	.word	0x000000c4
        /*082c*/ 	.word	0x00038810
        /*0830*/ 	.short	0x010a
        /*0832*/ 	.byte	0x3f
	.zero		1


	//   ....[67]....
        /*0834*/ 	.word	0x00015170
        /*0838*/ 	.word	0x000000c4
        /*083c*/ 	.word	0x00038850
        /*0840*/ 	.short	0x010a
        /*0842*/ 	.byte	0x3f
	.zero		1


	//   ....[68]....
        /*0844*/ 	.word	0x000151c0
        /*0848*/ 	.word	0x000000c6
        /*084c*/ 	.word	0x00038830
        /*0850*/ 	.short	0x010a
        /*0852*/ 	.byte	0x3f
	.zero		1


	//   ....[69]....
        /*0854*/ 	.word	0x00015210
        /*0858*/ 	.word	0x000000c6
        /*085c*/ 	.word	0x00038850
        /*0860*/ 	.short	0x010a
        /*0862*/ 	.byte	0x3f
	.zero		1


	//   ....[70]....
        /*0864*/ 	.word	0x00015260
        /*0868*/ 	.word	0x000000ba
        /*086c*/ 	.word	0x00038830
        /*0870*/ 	.short	0x010a
        /*0872*/ 	.byte	0x3f
	.zero		1


	//   ....[71]....
        /*0874*/ 	.word	0x000152b0
        /*0878*/ 	.word	0x000000ba
        /*087c*/ 	.word	0x00038850
        /*0880*/ 	.short	0x010a
        /*0882*/ 	.byte	0x3f
	.zero		1


	//   ....[72]....
        /*0884*/ 	.word	0x00015410
        /*0888*/ 	.word	0x00000003
        /*088c*/ 	.word	0x00038840
        /*0890*/ 	.short	0x010a
        /*0892*/ 	.byte	0x3f
	.zero		1


	//   ....[73]....
        /*0894*/ 	.word	0x000163a0
        /*0898*/ 	.word	0x00000003
        /*089c*/ 	.word	0x00038820
        /*08a0*/ 	.short	0x010a
        /*08a2*/ 	.byte	0x3f
	.zero		1


	//   ....[74]....
        /*08a4*/ 	.word	0x00016400
        /*08a8*/ 	.word	0x00000003
        /*08ac*/ 	.word	0x00038860
        /*08b0*/ 	.short	0x010a
        /*08b2*/ 	.byte	0x3f
	.zero		1


	//   ....[75]....
        /*08b4*/ 	.word	0x00016460
        /*08b8*/ 	.word	0x00000003
        /*08bc*/ 	.word	0x00038848
        /*08c0*/ 	.short	0x010a
        /*08c2*/ 	.byte	0x3f
	.zero		1


	//   ....[76]....
        /*08c4*/ 	.word	0x000164c0
        /*08c8*/ 	.word	0x00000003
        /*08cc*/ 	.word	0x00038868
        /*08d0*/ 	.short	0x010a
        /*08d2*/ 	.byte	0x3f
	.zero		1


	//   ....[77]....
        /*08d4*/ 	.word	0x00016520
        /*08d8*/ 	.word	0x00000003
        /*08dc*/ 	.word	0x00038840
        /*08e0*/ 	.short	0x010a
        /*08e2*/ 	.byte	0x3f
	.zero		1


	//   ....[78]....
        /*08e4*/ 	.word	0x00016580
        /*08e8*/ 	.word	0x00000003
        /*08ec*/ 	.word	0x00038860
        /*08f0*/ 	.short	0x010a
        /*08f2*/ 	.byte	0x3f
	.zero		1


	//   ....[79]....
        /*08f4*/ 	.word	0x000165e0
        /*08f8*/ 	.word	0x00000003
        /*08fc*/ 	.word	0x00038848
        /*0900*/ 	.short	0x010a
        /*0902*/ 	.byte	0x3f
	.zero		1


	//   ....[80]....
        /*0904*/ 	.word	0x00016640
        /*0908*/ 	.word	0x00000003
        /*090c*/ 	.word	0x00038868
        /*0910*/ 	.short	0x010a
        /*0912*/ 	.byte	0x3f
	.zero		1


	//   ....[81]....
        /*0914*/ 	.word	0x00016690
        /*0918*/ 	.word	0x00000002
        /*091c*/ 	.word	0x00038820
        /*0920*/ 	.short	0x010a
        /*0922*/ 	.byte	0x3f
	.zero		1


	//   ....[82]....
        /*0924*/ 	.word	0x00016830
        /*0928*/ 	.word	0x00000007
        /*092c*/ 	.word	0x00000000
        /*0930*/ 	.short	0x010a
        /*0932*/ 	.byte	0x3f
	.zero		1


	//   ....[83]....
        /*0934*/ 	.word	0x00016880
        /*0938*/ 	.word	0x00000005
        /*093c*/ 	.word	0x00000000
        /*0940*/ 	.short	0x010a
        /*0942*/ 	.byte	0x3f
	.zero		1


	//   ....[84]....
        /*0944*/ 	.word	0x000168d0
        /*0948*/ 	.word	0x00000005
        /*094c*/ 	.word	0x00000000
        /*0950*/ 	.short	0x010a
        /*0952*/ 	.byte	0x3f
	.zero		1


	//----- nvinfo : EIATTR_NUM_MBARRIERS
	.align		4
.L_973:
        /*0954*/ 	.byte	0x03, 0x38
        /*0956*/ 	.short	0x0017


	//----- nvinfo : EIATTR_EXIT_INSTR_OFFSETS
	.align		4
        /*0958*/ 	.byte	0x04, 0x1c
        /*095a*/ 	.short	(.L_975 - .L_974)


	//   ....[0]....
.L_974:
        /*095c*/ 	.word	0x00015070


	//----- nvinfo : EIATTR_MAX_THREADS
	.align		4
.L_975:
        /*0960*/ 	.byte	0x04, 0x05
        /*0962*/ 	.short	(.L_977 - .L_976)
.L_976:
        /*0964*/ 	.word	0x00000180
        /*0968*/ 	.word	0x00000001
        /*096c*/ 	.word	0x00000001


	//----- nvinfo : EIATTR_CRS_STACK_SIZE
	.align		4
.L_977:
        /*0970*/ 	.byte	0x04, 0x1e
        /*0972*/ 	.short	(.L_979 - .L_978)
.L_978:
        /*0974*/ 	.word	0x00000000


	//----- nvinfo : EIATTR_CBANK_PARAM_SIZE
	.align		4
.L_979:
        /*0978*/ 	.byte	0x03, 0x19
        /*097a*/ 	.short	0x0b70


	//----- nvinfo : EIATTR_PARAM_CBANK
	.align		4
        /*097c*/ 	.byte	0x04, 0x0a
        /*097e*/ 	.short	(.L_981 - .L_980)
	.align		4
.L_980:
        /*0980*/ 	.word	index@(.nv.constant0._ZN7cutlass13device_kernelIN5flash11enable_sm90INS1_16FlashAttnFwdSm90INS1_25CollectiveMainloopFwdSm90ILi2EN4cute5tupleIJNS5_1CILi1EEES8_S8_EEENS6_IJNS7_ILi64EEESA_SA_EEELi512ENS_10bfloat16_tEfNS_4arch4Sm90ELb1ELb0ELb0ELb0ELb0ELb0ELb1ELb0ELb0ELb1ELb1ELb0EEENS1_21CollectiveEpilogueFwdINS6_IJSA_NS7_ILi512EEESA_EEES9_SC_SE_Li256ELb0ELb1ELb1ELb0EEENS1_19SingleTileSchedulerILb0ELb1ELb1ELi64EEEEEEEEEvNT_6ParamsE)
        /*0984*/ 	.short	0x0210
        /*0986*/ 	.short	0x0b70


	//----- nvinfo : EIATTR_SW_WAR
	.align		4
.L_981:
        /*0988*/ 	.byte	0x04, 0x36
        /*098a*/ 	.short	(.L_983 - .L_982)
.L_982:
        /*098c*/ 	.word	0x00000008
.L_983:


//--------------------- .nv.info._ZN7cutlass13device_kernelIN5flash11enable_sm90INS1_16FlashAttnFwdSm90INS1_25CollectiveMainloopFwdSm90ILi2EN4cute5tupleIJNS5_1CILi1EEES8_S8_EEENS6_IJNS7_ILi64EEESA_SA_EEELi512ENS_10bfloat16_tEfNS_4arch4Sm90ELb1ELb0ELb0ELb1ELb0ELb0ELb0ELb0ELb0ELb1ELb1ELb0EEENS1_21CollectiveEpilogueFwdINS6_IJSA_NS7_ILi512EEESA_EEES9_SC_SE_Li256ELb1ELb1ELb1ELb0EEENS1_36VarlenDynamicPersistentTileSchedulerILi64ELi64ELi256ELi128ELb1ELb1ELb1ELb1ELb1ELb1EEEEEEEEEvNT_6ParamsE --------------------------
	.section	.nv.info._ZN7cutlass13device_kernelIN5flash11enable_sm90INS1_16FlashAttnFwdSm90INS1_25CollectiveMainloopFwdSm90ILi2EN4cute5tupleIJNS5_1CILi1EEES8_S8_EEENS6_IJNS7_ILi64EEESA_SA_EEELi512ENS_10bfloat16_tEfNS_4arch4Sm90ELb1ELb0ELb0ELb1ELb0ELb0ELb0ELb0ELb0ELb1ELb1ELb0EEENS1_21CollectiveEpilogueFwdINS6_IJSA_NS7_ILi512EEESA_EEES9_SC_SE_Li256ELb1ELb1ELb1ELb0EEENS1_36VarlenDynamicPersistentTileSchedulerILi64ELi64ELi256ELi128ELb1ELb1ELb1ELb1ELb1ELb1EEEEEEEEEvNT_6ParamsE,"",@"SHT_CUDA_INFO"
	.sectionflags	@""
	.align	4


	//----- nvinfo : EIATTR_CUDA_API_VERSION
	.align		4
        /*0000*/ 	.byte	0x04, 0x37
        /*0002*/ 	.short	(.L_985 - .L_984)
.L_984:
        /*0004*/ 	.word	0x00000082


	//----- nvinfo : EIATTR_KPARAM_INFO
	.align		4
.L_985:
        /*0008*/ 	.byte	0x04, 0x17
        /*000a*/ 	.short	(.L_987 - .L_986)
.L_986:
        /*000c*/ 	.word	0x00000000
        /*0010*/ 	.short	0x0000
        /*0012*/ 	.short	0x0070
        /*0014*/ 	.byte	0x00, 0xf0, 0x01, 0x2a


	//----- nvinfo : EIATTR_SPARSE_MMA_MASK
	.align		4
.L_987:
        /*0018*/ 	.byte	0x03, 0x50
        /*001a*/ 	.short	0x0000


	//----- nvinfo : EIATTR_MAXREG_COUNT
	.align		4
        /*001c*/ 	.byte	0x03, 0x1b
        /*001e*/ 	.short	0x00a8


	//----- nvinfo : EIATTR_NUM_BARRIERS
	.align		4
        /*0020*/ 	.byte	0x02, 0x4c
        /*0022*/ 	.byte	0x10
	.zero		1


	//----- nvinfo : EIATTR_EXTERNS
	.align		4
        /*0024*/ 	.byte	0x04, 0x0f
        /*0026*/ 	.short	(.L_989 - .L_988)


	//   ....[0]....
	.align		4
.L_988:
        /*0028*/ 	.word	index@(__assertfail)


	//----- nvinfo : EIATTR_ANNOTATIONS
	.align		4
.L_989:
        /*002c*/ 	.byte	0x04, 0x55
        /*002e*/ 	.short	(.L_991 - .L_990)


	//   ....[0]....
.L_990:
        /* <DEDUP_REMOVED lines=72> */


	//----- nvinfo : EIATTR_MERCURY_ISA_VERSION
	.align		4
.L_991:
        /*04a0*/ 	.byte	0x03, 0x5f
        /*04a2*/ 	.short	0x0101


	//----- nvinfo : EIATTR_UNUSED_LOAD_BYTE_OFFSET
	.align		4
        /*04a4*/ 	.byte	0x04, 0x44
        /*04a6*/ 	.short	(.L_993 - .L_992)


	//   ....[0]....
.L_992:
        /*04a8*/ 	.word	0x00000a10
        /*04ac*/ 	.word	0x0000fff0


	//   ....[1]....
        /*04b0*/ 	.word	0x00009e60
        /*04b4*/ 	.word	0x0000fff0


	//----- nvinfo : EIATTR_INT_WARP_WIDE_INSTR_OFFSETS
	.align		4
.L_993:
        /*04b8*/ 	.byte	0x04, 0x31
        /*04ba*/ 	.short	(.L_995 - .L_994)


	//   ....[0]....
.L_994:
        /*04bc*/ 	.word	0x00000130


	//   ....[1]....
        /*04c0*/ 	.word	0x00000170


	//   ....[2]....
        /*04c4*/ 	.word	0x000001e0


	//   ....[3]....
        /*04c8*/ 	.word	0x00010350


	//   ....[4]....
        /*04cc*/ 	.word	0x000103e0


	//   ....[5]....
        /*04d0*/ 	.word	0x00014d10


	//   ....[6]....
        /*04d4*/ 	.word	0x00014da0


	//----- nvinfo : EIATTR_COOP_GROUP_MASK_REGIDS
	.align		4
.L_995:
        /*04d8*/ 	.byte	0x04, 0x29
        /*04da*/ 	.short	(.L_997 - .L_996)


	//   ....[0]....
.L_996:
        /*04dc*/ 	.word	0xffffffff


	//   ....[1]....
        /*04e0*/ 	.word	0xffffffff


	//   ....[2]....
        /*04e4*/ 	.word	0xffffffff


	//   ....[3]....
        /*04e8*/ 	.word	0xffffffff


	//   ....[4]....
        /*04ec*/ 	.word	0xffffffff


	//   ....[5]....
        /*04f0*/ 	.word	0xffffffff


	//   ....[6]....
        /*04f4*/ 	.word	0xffffffff


	//   ....[7]....
        /*04f8*/ 	.word	0xffffffff


	//   ....[8]....
        /*04fc*/ 	.word	0xffffffff


	//   ....[9]....
        /*0500*/ 	.word	0xffffffff


	//   ....[10]....
        /*0504*/ 	.word	0xffffffff


	//   ....[11]....
        /*0508*/ 	.word	0xffffffff


	//   ....[12]....
        /*050c*/ 	.word	0xffffffff


	//   ....[13]....
        /*0510*/ 	.word	0xffffffff


	//   ....[14]....
        /*0514*/ 	.word	0xffffffff


	//   ....[15]....
        /*0518*/ 	.word	0xffffffff


	//   ....[16]....
        /*051c*/ 	.word	0xffffffff


	//   ....[17]....
        /*0520*/ 	.word	0xffffffff


	//   ....[18]....
        /*0524*/ 	.word	0xffffffff


	//   ....[19]....
        /*0528*/ 	.word	0xffffffff


	//   ....[20]....
        /*052c*/ 	.word	0xffffffff


	//   ....[21]....
        /*0530*/ 	.word	0xffffffff


	//   ....[22]....
        /*0534*/ 	.word	0xffffffff


	//   ....[23]....
        /*0538*/ 	.word	0xffffffff


	//   ....[24]....
        /*053c*/ 	.word	0xffffffff


	//   ....[25]....
        /*0540*/ 	.word	0xffffffff


	//   ....[26]....
        /*0544*/ 	.word	0xffffffff


	//   ....[27]....
        /*0548*/ 	.word	0xffffffff


	//   ....[28]....
        /*054c*/ 	.word	0xffffffff


	//   ....[29]....
        /*0550*/ 	.word	0xffffffff


	//   ....[30]....
        /*0554*/ 	.word	0xffffffff


	//   ....[31]....
        /*0558*/ 	.word	0xffffffff


	//   ....[32]....
        /*055c*/ 	.word	0xffffffff


	//   ....[33]....
        /*0560*/ 	.word	0xffffffff


	//   ....[34]....
        /*0564*/ 	.word	0xffffffff


	//   ....[35]....
        /*0568*/ 	.word	0xffffffff


	//   ....[36]....
        /*056c*/ 	.word	0xffffffff


	//   ....[37]....
        /*0570*/ 	.word	0xffffffff


	//   ....[38]....
        /*0574*/ 	.word	0xffffffff


	//   ....[39]....
        /*0578*/ 	.word	0xffffffff


	//   ....[40]....
        /*057c*/ 	.word	0xffffffff


	//   ....[41]....
        /*0580*/ 	.word	0xffffffff


	//   ....[42]....
        /*0584*/ 	.word	0xffffffff


	//   ....[43]....
        /*0588*/ 	.word	0xffffffff


	//   ....[44]....
        /*058c*/ 	.word	0xffffffff


	//   ....[45]....
        /*0590*/ 	.word	0xffffffff


	//   ....[46]....
        /*0594*/ 	.word	0xffffffff


	//   ....[47]....
        /*0598*/ 	.word	0xffffffff


	//   ....[48]....
        /*059c*/ 	.word	0xffffffff


	//   ....[49]....
        /*05a0*/ 	.word	0xffffffff


	//   ....[50]....
        /*05a4*/ 	.word	0xffffffff


	//   ....[51]....
        /*05a8*/ 	.word	0xffffffff


	//   ....[52]....
        /*05ac*/ 	.word	0xffffffff


	//   ....[53]....
        /*05b0*/ 	.word	0xffffffff


	//   ....[54]....
        /*05b4*/ 	.word	0xffffffff


	//   ....[55]....
        /*05b8*/ 	.word	0xffffffff


	//   ....[56]....
        /*05bc*/ 	.word	0xffffffff


	//   ....[57]....
        /*05c0*/ 	.word	0xffffffff


	//   ....[58]....
        /*05c4*/ 	.word	0xffffffff


	//   ....[59]....
        /*05c8*/ 	.word	0xffffffff


	//   ....[60]....
        /*05cc*/ 	.word	0xffffffff


	//   ....[61]....
        /*05d0*/ 	.word	0xffffffff


	//   ....[62]....
        /*05d4*/ 	.word	0xffffffff


	//   ....[63]....
        /*05d8*/ 	.word	0xffffffff


	//   ....[64]....
        /*05dc*/ 	.word	0xffffffff


	//   ....[65]....
        /*05e0*/ 	.word	0xffffffff


	//   ....[66]....
        /*05e4*/ 	.word	0xffffffff


	//   ....[67]....
        /*05e8*/ 	.word	0xffffffff


	//   ....[68]....
        /*05ec*/ 	.word	0xffffffff


	//   ....[69]....
        /*05f0*/ 	.word	0xffffffff


	//   ....[70]....
        /*05f4*/ 	.word	0xffffffff


	//   ....[71]....
        /*05f8*/ 	.word	0xffffffff


	//   ....[72]....
        /*05fc*/ 	.word	0xffffffff


	//   ....[73]....
        /*0600*/ 	.word	0xffffffff


	//   ....[74]....
        /*0604*/ 	.word	0xffffffff


	//   ....[75]....
        /*0608*/ 	.word	0xffffffff


	//   ....[76]....
        /*060c*/ 	.word	0xffffffff


	//   ....[77]....
        /*0610*/ 	.word	0xffffffff


	//   ....[78]....
        /*0614*/ 	.word	0xffffffff


	//   ....[79]....
        /*0618*/ 	.word	0xffffffff


	//   ....[80]....
        /*061c*/ 	.word	0xffffffff


	//   ....[81]....
        /*0620*/ 	.word	0xffffffff


	//   ....[82]....
        /*0624*/ 	.word	0xffffffff


	//   ....[83]....
        /*0628*/ 	.word	0xffffffff


	//   ....[84]....
        /*062c*/ 	.word	0xffffffff


	//   ....[85]....
        /*0630*/ 	.word	0xffffffff


	//   ....[86]....
        /*0634*/ 	.word	0xffffffff


	//   ....[87]....
        /*0638*/ 	.word	0xffffffff


	//   ....[88]....
        /*063c*/ 	.word	0xffffffff


	//   ....[89]....
        /*0640*/ 	.word	0xffffffff


	//   ....[90]....
        /*0644*/ 	.word	0xffffffff


	//   ....[91]....
        /*0648*/ 	.word	0xffffffff


	//   ....[92]....
        /*064c*/ 	.word	0xffffffff


	//   ....[93]....
        /*0650*/ 	.word	0xffffffff


	//   ....[94]....
        /*0654*/ 	.word	0x0500000f


	//   ....[95]....
        /*0658*/ 	.word	0x0500000f


	//   ....[96]....
        /*065c*/ 	.word	0x0500000f


	//   ....[97]....
        /*0660*/ 	.word	0x0500000f


	//   ....[98]....
        /*0664*/ 	.word	0x0500000f


	//   ....[99]....
        /*0668*/ 	.word	0x0500000f


	//   ....[100]....
        /*066c*/ 	.word	0x0500000f


	//   ....[101]....
        /*0670*/ 	.word	0x0500000f


	//   ....[102]....
        /*0674*/ 	.word	0x0500000f


	//   ....[103]....
        /*0678*/ 	.word	0x0500000f


	//   ....[104]....
        /*067c*/ 	.word	0x0500000f


	//   ....[105]....
        /*0680*/ 	.word	0x0500000f


	//   ....[106]....
        /*0684*/ 	.word	0x0500000f


	//   ....[107]....
        /*0688*/ 	.word	0x0500000f


	//   ....[108]....
        /*068c*/ 	.word	0x0500000f


	//   ....[109]....
        /*0690*/ 	.word	0x0500000f


	//   ....[110]....
        /*0694*/ 	.word	0x0500000f


	//   ....[111]....
        /*0698*/ 	.word	0x0500000f


	//   ....[112]....
        /*069c*/ 	.word	0x0500000f


	//   ....[113]....
        /*06a0*/ 	.word	0x0500000f


	//   ....[114]....
        /*06a4*/ 	.word	0x0500000f


	//   ....[115]....
        /*06a8*/ 	.word	0x0500000f


	//   ....[116]....
        /*06ac*/ 	.word	0x0500000f


	//   ....[117]....
        /*06b0*/ 	.word	0x0500000f


	//   ....[118]....
        /*06b4*/ 	.word	0x0500000f


	//   ....[119]....
        /*06b8*/ 	.word	0x0500000f


	//   ....[120]....
        /*06bc*/ 	.word	0x0500000f


	//   ....[121]....
        /*06c0*/ 	.word	0x0500000f


	//----- nvinfo : EIATTR_COOP_GROUP_INSTR_OFFSETS
	.align		4
.L_997:
        /*06c4*/ 	.byte	0x04, 0x28
        /*06c6*/ 	.short	(.L_999 - .L_998)


	//   ....[0]....
.L_998:
        /*06c8*/ 	.word	0x00000060


	//   ....[1]....
        /*06cc*/ 	.word	0x00000140


	//   ....[2]....
        /*06d0*/ 	.word	0x00000190


	//   ....[3]....
        /*06d4*/ 	.word	0x00000380


	//   ....[4]....
        /*06d8*/ 	.word	0x000004e0


	//   ....[5]....
        /*06dc*/ 	.word	0x00000600


	//   ....[6]....
        /*06e0*/ 	.word	0x00000760


	//   ....[7]....
        /*06e4*/ 	.word	0x00002170


	//   ....[8]....
        /*06e8*/ 	.word	0x00004220


	//   ....[9]....
        /*06ec*/ 	.word	0x00004860


	//   ....[10]....
        /*06f0*/ 	.word	0x00004890


	//   ....[11]....
        /*06f4*/ 	.word	0x00004c90


	//   ....[12]....
        /*06f8*/ 	.word	0x00004de0


	//   ....[13]....
        /*06fc*/ 	.word	0x00004fb0


	//   ....[14]....
        /*0700*/ 	.word	0x00005100


	//   ....[15]....
        /*0704*/ 	.word	0x00005af0


	//   ....[16]....
        /*0708*/ 	.word	0x00005de0


	//   ....[17]....
        /*070c*/ 	.word	0x00005e00


	//   ....[18]....
        /*0710*/ 	.word	0x00006300


	//   ....[19]....
        /*0714*/ 	.word	0x00006400


	//   ....[20]....
        /*0718*/ 	.word	0x00006b30


	//   ....[21]....
        /*071c*/ 	.word	0x00006d00


	//   ....[22]....
        /*0720*/ 	.word	0x00007a40


	//   ....[23]....
        /*0724*/ 	.word	0x00007e60


	//   ....[24]....
        /*0728*/ 	.word	0x00007e80


	//   ....[25]....
        /*072c*/ 	.word	0x000086b0


	//   ....[26]....
        /*0730*/ 	.word	0x00008750


	//   ....[27]....
        /*0734*/ 	.word	0x00009320


	//   ....[28]....
        /*0738*/ 	.word	0x00009360


	//   ....[29]....
        /*073c*/ 	.word	0x000093d0


	//   ....[30]....
        /*0740*/ 	.word	0x00009400


	//   ....[31]....
        /*0744*/ 	.word	0x00009430


	//   ....[32]....
        /*0748*/ 	.word	0x0000ac60


	//   ....[33]....
        /*074c*/ 	.word	0x0000b050


	//   ....[34]....
        /*0750*/ 	.word	0x0000b060


	//   ....[35]....
        /*0754*/ 	.word	0x0000b070


	//   ....[36]....
        /*0758*/ 	.word	0x0000b0a0


	//   ....[37]....
        /*075c*/ 	.word	0x0000bcc0


	//   ....[38]....
        /*0760*/ 	.word	0x0000bce0


	//   ....[39]....
        /*0764*/ 	.word	0x0000bf90


	//   ....[40]....
        /*0768*/ 	.word	0x0000bfb0


	//   ....[41]....
        /*076c*/ 	.word	0x0000c6e0


	//   ....[42]....
        /*0770*/ 	.word	0x0000c710


	//   ....[43]....
        /*0774*/ 	.word	0x0000cf70


	//   ....[44]....
        /*0778*/ 	.word	0x0000cf90


	//   ....[45]....
        /*077c*/ 	.word	0x0000e300


	//   ....[46]....
        /*0780*/ 	.word	0x0000e340


	//   ....[47]....
        /*0784*/ 	.word	0x0000e580


	//   ....[48]....
        /*0788*/ 	.word	0x0000e5a0


	//   ....[49]....
        /*078c*/ 	.word	0x0000e860


	//   ....[50]....
        /*0790*/ 	.word	0x0000ea70


	//   ....[51]....
        /*0794*/ 	.word	0x0000eaa0


	//   ....[52]....
        /*0798*/ 	.word	0x0000ead0


	//   ....[53]....
        /*079c*/ 	.word	0x0000eb00


	//   ....[54]....
        /*07a0*/ 	.word	0x0000eb30


	//   ....[55]....
        /*07a4*/ 	.word	0x0000eb60


	//   ....[56]....
        /*07a8*/ 	.word	0x0000ed00


	//   ....[57]....
        /*07ac*/ 	.word	0x0000ed30


	//   ....[58]....
        /*07b0*/ 	.word	0x0000ed60


	//   ....[59]....
        /*07b4*/ 	.word	0x0000ed90


	//   ....[60]....
        /*07b8*/ 	.word	0x0000edc0


	//   ....[61]....
        /*07bc*/ 	.word	0x0000edf0


	//   ....[62]....
        /*07c0*/ 	.word	0x0000ee90


	//   ....[63]....
        /*07c4*/ 	.word	0x0000eec0


	//   ....[64]....
        /*07c8*/ 	.word	0x0000eed0


	//   ....[65]....
        /*07cc*/ 	.word	0x0000ef00


	//   ....[66]....
        /*07d0*/ 	.word	0x00010930


	//   ....[67]....
        /*07d4*/ 	.word	0x00011420


	//   ....[68]....
        /*07d8*/ 	.word	0x00011430


	//   ....[69]....
        /*07dc*/ 	.word	0x000114d0


	//   ....[70]....
        /*07e0*/ 	.word	0x000114e0


	//   ....[71]....
        /*07e4*/ 	.word	0x00011560


	//   ....[72]....
        /*07e8*/ 	.word	0x00011570


	//   ....[73]....
        /*07ec*/ 	.word	0x000115c0


	//   ....[74]....
        /*07f0*/ 	.word	0x000115e0


	//   ....[75]....
        /*07f4*/ 	.word	0x00015030


	//   ....[76]....
        /*07f8*/ 	.word	0x00015060


	//   ....[77]....
        /*07fc*/ 	.word	0x000150c0


	//   ....[78]....
        /*0800*/ 	.word	0x000150f0


	//   ....[79]....
        /*0804*/ 	.word	0x00015120


	//   ....[80]....
        /*0808*/ 	.word	0x00015150


	//   ....[81]....
        /*080c*/ 	.word	0x00015180


	//   ....[82]....
        /*0810*/ 	.word	0x000151b0


	//   ....[83]....
        /*0814*/ 	.word	0x00015370


	//   ....[84]....
        /*0818*/ 	.word	0x000153a0


	//   ....[85]....
        /*081c*/ 	.word	0x000153d0


	//   ....[86]....
        /*0820*/ 	.word	0x00015400


	//   ....[87]....
        /*0824*/ 	.word	0x00015430


	//   ....[88]....
        /*0828*/ 	.word	0x00015460


	//   ....[89]....
        /*082c*/ 	.word	0x00015530


	//   ....[90]....
        /*0830*/ 	.word	0x00015550


	//   ....[91]....
        /*0834*/ 	.word	0x00015560


	//   ....[92]....
        /*0838*/ 	.word	0x000155e0


	//   ....[93]....
        /*083c*/ 	.word	0x00016110


	//   ....[94]....
        /*0840*/ 	.word	0x00016770


	//   ....[95]....
        /*0844*/ 	.word	0x00016950


	//   ....[96]....
        /*0848*/ 	.word	0x000169a0


	//   ....[97]....
        /*084c*/ 	.word	0x00016a00


	//   ....[98]....
        /*0850*/ 	.word	0x00016af0


	//   ....[99]....
        /*0854*/ 	.word	0x00016b50


	//   ....[100]....
        /*0858*/ 	.word	0x00016c40


	//   ....[101]....
        /*085c*/ 	.word	0x00016ca0


	//   ....[102]....
        /*0860*/ 	.word	0x00016d70


	//   ....[103]....
        /*0864*/ 	.word	0x000170a0


	//   ....[104]....
        /*0868*/ 	.word	0x00017140


	//   ....[105]....
        /*086c*/ 	.word	0x000172e0


	//   ....[106]....
        /*0870*/ 	.word	0x00017350


	//   ....[107]....
        /*0874*/ 	.word	0x000173c0


	//   ....[108]....
        /*0878*/ 	.word	0x00017430


	//   ....[109]....
        /*087c*/ 	.word	0x000174a0


	//   ....[110]....
        /*0880*/ 	.word	0x00017520


	//   ....[111]....
        /*0884*/ 	.word	0x000175b0


	//   ....[112]....
        /*0888*/ 	.word	0x00017650


	//   ....[113]....
        /*088c*/ 	.word	0x000176c0


	//   ....[114]....
        /*0890*/ 	.word	0x00017730


	//   ....[115]....
        /*0894*/ 	.word	0x000177a0


	//   ....[116]....
        /*0898*/ 	.word	0x00017820


	//   ....[117]....
        /*089c*/ 	.word	0x00017890


	//   ....[118]....
        /*08a0*/ 	.word	0x00017940


	//   ....[119]....
        /*08a4*/ 	.word	0x00017990


	//   ....[120]....
        /*08a8*/ 	.word	0x00017a40


	//   ....[121]....
        /*08ac*/ 	.word	0x00017b70


	//----- nvinfo : EIATTR_REG_RECONFIG
	.align		4
.L_999:
        /*08b0*/ 	.byte	0x01, 0x54
	.zero		2


	//----- nvinfo : EIATTR_SYSCALL_OFFSETS
	.align		4
        /*08b4*/ 	.byte	0x04, 0x46
        /*08b6*/ 	.short	(.L_1001 - .L_1000)


	//   ....[0]....
.L_1000:
        /*08b8*/ 	.word	0x000043f0


	//   ....[1]....
        /*08bc*/ 	.word	0x00010550


	//   ....[2]....
        /*08c0*/ 	.word	0x000106a0


	//   ....[3]....
        /*08c4*/ 	.word	0x000107a0


	//   ....[4]....
        /*08c8*/ 	.word	0x00011040


	//----- nvinfo : EIATTR_MBARRIER_INSTR_OFFSETS
	.align		4
.L_1001:
        /*08cc*/ 	.byte	0x04, 0x39
        /*08ce*/ 	.short	(.L_1003 - .L_1002)


	//   ....[0]....
.L_1002:
        /*08d0*/ 	.word	0x00000270
        /*08d4*/ 	.word	0x000000ff
        /*08d8*/ 	.word	0x00028c00
        /*08dc*/ 	.short	0x0100
        /*08de*/ 	.byte	0x08
	.zero		1


	//   ....[1]....
        /*08e0*/ 	.word	0x00000280
        /*08e4*/ 	.word	0x000000ff
        /*08e8*/ 	.word	0x00028c20
        /*08ec*/ 	.short	0x0100
        /*08ee*/ 	.byte	0x08
	.zero		1


	//   ....[2]....
        /*08f0*/ 	.word	0x00000330
        /*08f4*/ 	.word	0x000000ff
        /*08f8*/ 	.word	0x00028c30
        /*08fc*/ 	.short	0x0100
        /*08fe*/ 	.byte	0x06
	.zero		1


	//   ....[3]....
        /*0900*/ 	.word	0x00000340
        /*0904*/ 	.word	0x000000ff
        /*0908*/ 	.word	0x00028c40
        /*090c*/ 	.short	0x0100
        /*090e*/ 	.byte	0x06
	.zero		1


	//   ....[4]....
        /*0910*/ 	.word	0x00000350
        /*0914*/ 	.word	0x000000ff
        /*0918*/ 	.word	0x00028c38
        /*091c*/ 	.short	0x0100
        /*091e*/ 	.byte	0x06
	.zero		1


	//   ....[5]....
        /*0920*/ 	.word	0x00000360
        /*0924*/ 	.word	0x000000ff
        /*0928*/ 	.word	0x00028c48
        /*092c*/ 	.short	0x0100
        /*092e*/ 	.byte	0x06
	.zero		1


	//   ....[6]....
        /*0930*/ 	.word	0x00000490
        /*0934*/ 	.word	0x000000ff
        /*0938*/ 	.word	0x00028c50
        /*093c*/ 	.short	0x0100
        /*093e*/ 	.byte	0x08
	.zero		1


	//   ....[7]....
        /*0940*/ 	.word	0x000004a0
        /*0944*/ 	.word	0x000000ff
        /*0948*/ 	.word	0x00028c60
        /*094c*/ 	.short	0x0100
        /*094e*/ 	.byte	0x08
	.zero		1


	//   ....[8]....
        /*0950*/ 	.word	0x000004b0
        /*0954*/ 	.word	0x000000ff
        /*0958*/ 	.word	0x00028c58
        /*095c*/ 	.short	0x0100
        /*095e*/ 	.byte	0x08
	.zero		1


	//   ....[9]....
        /*0960*/ 	.word	0x000004c0
        /*0964*/ 	.word	0x000000ff
        /*0968*/ 	.word	0x00028c68
        /*096c*/ 	.short	0x0100
        /*096e*/ 	.byte	0x08
	.zero		1


	//   ....[10]....
        /*0970*/ 	.word	0x000005b0
        /*0974*/ 	.word	0x000000ff
        /*0978*/ 	.word	0x00028c70
        /*097c*/ 	.short	0x0100
        /*097e*/ 	.byte	0x06
	.zero		1


	//   ....[11]....
        /*0980*/ 	.word	0x000005c0
        /*0984*/ 	.word	0x000000ff
        /*0988*/ 	.word	0x00028c80
        /*098c*/ 	.short	0x0100
        /*098e*/ 	.byte	0x06
	.zero		1


	//   ....[12]....
        /*0990*/ 	.word	0x000005d0
        /*0994*/ 	.word	0x000000ff
        /*0998*/ 	.word	0x00028c78
        /*099c*/ 	.short	0x0100
        /*099e*/ 	.byte	0x06
	.zero		1


	//   ....[13]....
        /*09a0*/ 	.word	0x000005e0
        /*09a4*/ 	.word	0x000000ff
        /*09a8*/ 	.word	0x00028c88
        /*09ac*/ 	.short	0x0100
        /*09ae*/ 	.byte	0x06
	.zero		1


	//   ....[14]....
        /*09b0*/ 	.word	0x00000710
        /*09b4*/ 	.word	0x000000ff
        /*09b8*/ 	.word	0x00028c90
        /*09bc*/ 	.short	0x0100
        /*09be*/ 	.byte	0x08
	.zero		1


	//   ....[15]....
        /*09c0*/ 	.word	0x00000720
        /*09c4*/ 	.word	0x000000ff
        /*09c8*/ 	.word	0x00028ca0
        /*09cc*/ 	.short	0x0100
        /*09ce*/ 	.byte	0x08
	.zero		1


	//   ....[16]....
        /*09d0*/ 	.word	0x00000730
        /*09d4*/ 	.word	0x000000ff
        /*09d8*/ 	.word	0x00028c98
        /*09dc*/ 	.short	0x0100
        /*09de*/ 	.byte	0x08
	.zero		1


	//   ....[17]....
        /*09e0*/ 	.word	0x00000740
        /*09e4*/ 	.word	0x000000ff
        /*09e8*/ 	.word	0x00028ca8
        /*09ec*/ 	.short	0x0100
        /*09ee*/ 	.byte	0x08
	.zero		1


	//   ....[18]....
        /*09f0*/ 	.word	0x00000870
        /*09f4*/ 	.word	0x000000ff
        /*09f8*/ 	.word	0x00028cb0
        /*09fc*/ 	.short	0x0100
        /*09fe*/ 	.byte	0x08
	.zero		1


	//   ....[19]....
        /*0a00*/ 	.word	0x00000880
        /*0a04*/ 	.word	0x000000ff
        /*0a08*/ 	.word	0x00028cc0
        /*0a0c*/ 	.short	0x0100
        /*0a0e*/ 	.byte	0x08
	.zero		1


	//   ....[20]....
        /*0a10*/ 	.word	0x00000890
        /*0a14*/ 	.word	0x000000ff
        /*0a18*/ 	.word	0x00028cb8
        /*0a1c*/ 	.short	0x0100
        /*0a1e*/ 	.byte	0x08
	.zero		1


	//   ....[21]....
        /*0a20*/ 	.word	0x000008a0
        /*0a24*/ 	.word	0x000000ff
        /*0a28*/ 	.word	0x00028cc8
        /*0a2c*/ 	.short	0x0100
        /*0a2e*/ 	.byte	0x08
	.zero		1


	//   ....[22]....
        /*0a30*/ 	.word	0x000022b0
        /*0a34*/ 	.word	0x000000ff
        /*0a38*/ 	.word	0x00028c50
        /*0a3c*/ 	.short	0x010a
        /*0a3e*/ 	.byte	0x17
	.zero		1


	//   ....[23]....
        /*0a40*/ 	.word	0x00002580
        /*0a44*/ 	.word	0x00000000
        /*0a48*/ 	.word	0x00000000
        /*0a4c*/ 	.short	0x0101
        /*0a4e*/ 	.byte	0x3f
	.zero		1


	//   ....[24]....
        /*0a50*/ 	.word	0x00002ee0
        /*0a54*/ 	.word	0x000000ff
        /*0a58*/ 	.word	0x00028c50
        /*0a5c*/ 	.short	0x010a
        /*0a5e*/ 	.byte	0x17
	.zero		1


	//   ....[25]....
        /*0a60*/ 	.word	0x00002f20
        /*0a64*/ 	.word	0x000000ff
        /*0a68*/ 	.word	0x00028c50
        /*0a6c*/ 	.short	0x010a
        /*0a6e*/ 	.byte	0x17
	.zero		1


	//   ....[26]....
        /*0a70*/ 	.word	0x00003100
        /*0a74*/ 	.word	0x00000000
        /*0a78*/ 	.word	0x00000000
        /*0a7c*/ 	.short	0x0101
        /*0a7e*/ 	.byte	0x3f
	.zero		1


	//   ....[27]....
        /*0a80*/ 	.word	0x000044a0
        /*0a84*/ 	.word	0x000000ff
        /*0a88*/ 	.word	0x00028c00
        /*0a8c*/ 	.short	0x010a
        /*0a8e*/ 	.byte	0x2e
	.zero		1


	//   ....[28]....
        /*0a90*/ 	.word	0x00004520
        /*0a94*/ 	.word	0x00000007
        /*0a98*/ 	.word	0x00028c30
        /*0a9c*/ 	.short	0x010a
        /*0a9e*/ 	.byte	0x3f
	.zero		1


	//   ....[29]....
        /*0aa0*/ 	.word	0x00004560
        /*0aa4*/ 	.word	0x00000007
        /*0aa8*/ 	.word	0x00028c30
        /*0aac*/ 	.short	0x010a
        /*0aae*/ 	.byte	0x3f
	.zero		1


	//   ....[30]....
        /*0ab0*/ 	.word	0x000052d0
        /*0ab4*/ 	.word	0x00000004
        /*0ab8*/ 	.word	0x00000000
        /*0abc*/ 	.short	0x0101
        /*0abe*/ 	.byte	0x3f
	.zero		1


	//   ....[31]....
        /*0ac0*/ 	.word	0x000057b0
        /*0ac4*/ 	.word	0x00000007
        /*0ac8*/ 	.word	0x00028c50
        /*0acc*/ 	.short	0x010a
        /*0ace*/ 	.byte	0x3f
	.zero		1


	//   ....[32]....
        /*0ad0*/ 	.word	0x000057f0
        /*0ad4*/ 	.word	0x00000007
        /*0ad8*/ 	.word	0x00028c50
        /*0adc*/ 	.short	0x010a
        /*0ade*/ 	.byte	0x3f
	.zero		1


	//   ....[33]....
        /*0ae0*/ 	.word	0x00005b10
        /*0ae4*/ 	.word	0x00000007
        /*0ae8*/ 	.word	0x00000000
        /*0aec*/ 	.short	0x0101
        /*0aee*/ 	.byte	0x3f
	.zero		1


	//   ....[34]....
        /*0af0*/ 	.word	0x00005c10
        /*0af4*/ 	.word	0x000000ff
        /*0af8*/ 	.word	0x00028c30
        /*0afc*/ 	.short	0x010a
        /*0afe*/ 	.byte	0x18
	.zero		1


	//   ....[35]....
        /*0b00*/ 	.word	0x00005c60
        /*0b04*/ 	.word	0x000000ff
        /*0b08*/ 	.word	0x00028c30
        /*0b0c*/ 	.short	0x010a
        /*0b0e*/ 	.byte	0x18
	.zero		1


	//   ....[36]....
        /*0b10*/ 	.word	0x00006740
        /*0b14*/ 	.word	0x00000000
        /*0b18*/ 	.word	0x00000000
        /*0b1c*/ 	.short	0x0101
        /*0b1e*/ 	.byte	0x3f
	.zero		1


	//   ....[37]....
        /*0b20*/ 	.word	0x00007780
        /*0b24*/ 	.word	0x000000ff
        /*0b28*/ 	.word	0x00028c50
        /*0b2c*/ 	.short	0x010a
        /*0b2e*/ 	.byte	0x18
	.zero		1


	//   ....[38]....
        /*0b30*/ 	.word	0x000077c0
        /*0b34*/ 	.word	0x000000ff
        /*0b38*/ 	.word	0x00028c50
        /*0b3c*/ 	.short	0x010a
        /*0b3e*/ 	.byte	0x18
	.zero		1


	//   ....[39]....
        /*0b40*/ 	.word	0x00007a60
        /*0b44*/ 	.word	0x0000000a
        /*0b48*/ 	.word	0x00000000
        /*0b4c*/ 	.short	0x0101
        /*0b4e*/ 	.byte	0x3f
	.zero		1


	//   ....[40]....
        /*0b50*/ 	.word	0x00007b90
        /*0b54*/ 	.word	0x000000ff
        /*0b58*/ 	.word	0x00028c30
        /*0b5c*/ 	.short	0x010a
        /*0b5e*/ 	.byte	0x17
	.zero		1


	//   ....[41]....
        /*0b60*/ 	.word	0x00007bd0
        /*0b64*/ 	.word	0x000000ff
        /*0b68*/ 	.word	0x00028c30
        /*0b6c*/ 	.short	0x010a
        /*0b6e*/ 	.byte	0x17
	.zero		1


	//   ....[42]....
        /*0b70*/ 	.word	0x00008940
        /*0b74*/ 	.word	0x0000000b
        /*0b78*/ 	.word	0x00000000
        /*0b7c*/ 	.short	0x0101
        /*0b7e*/ 	.byte	0x3f
	.zero		1


	//   ....[43]....
        /*0b80*/ 	.word	0x00009060
        /*0b84*/ 	.word	0x000000ff
        /*0b88*/ 	.word	0x00028c50
        /*0b8c*/ 	.short	0x010a
        /*0b8e*/ 	.byte	0x17
	.zero		1


	//   ....[44]....
        /*0b90*/ 	.word	0x000090a0
        /*0b94*/ 	.word	0x000000ff
        /*0b98*/ 	.word	0x00028c50
        /*0b9c*/ 	.short	0x010a
        /*0b9e*/ 	.byte	0x17
	.zero		1


	//   ....[45]....
        /*0ba0*/ 	.word	0x00009340
        /*0ba4*/ 	.word	0x0000000a
        /*0ba8*/ 	.word	0x00000000
        /*0bac*/ 	.short	0x0101
        /*0bae*/ 	.byte	0x3f
	.zero		1


	//   ....[46]....
        /*0bb0*/ 	.word	0x0000bcd0
        /*0bb4*/ 	.word	0x000000ff
        /*0bb8*/ 	.word	0x00000000
        /*0bbc*/ 	.short	0x0101
        /*0bbe*/ 	.byte	0x04
	.zero		1


	//   ....[47]....
        /*0bc0*/ 	.word	0x0000c5f0
        /*0bc4*/ 	.word	0x000000ff
        /*0bc8*/ 	.word	0x00000000
        /*0bcc*/ 	.short	0x0101
        /*0bce*/ 	.byte	0x04
	.zero		1


	//   ....[48]....
        /*0bd0*/ 	.word	0x00010b90
        /*0bd4*/ 	.word	0x00000000
        /*0bd8*/ 	.word	0x00028c40
        /*0bdc*/ 	.short	0x010a
        /*0bde*/ 	.byte	0x3f
	.zero		1


	//   ....[49]....
        /*0be0*/ 	.word	0x00011680
        /*0be4*/ 	.word	0x00000013
        /*0be8*/ 	.word	0x00028c00
        /*0bec*/ 	.short	0x0107
        /*0bee*/ 	.byte	0x3f
	.zero		1


	//   ....[50]....
        /*0bf0*/ 	.word	0x00011770
        /*0bf4*/ 	.word	0x00000013
        /*0bf8*/ 	.word	0x00028c00
        /*0bfc*/ 	.short	0x0101
        /*0bfe*/ 	.byte	0x3f
	.zero		1


	//   ....[51]....
        /*0c00*/ 	.word	0x00011790
        /*0c04*/ 	.word	0x00000013
        /*0c08*/ 	.word	0x00028c20
        /*0c0c*/ 	.short	0x010a
        /*0c0e*/ 	.byte	0x3f
	.zero		1


	//   ....[52]....
        /*0c10*/ 	.word	0x00011870
        /*0c14*/ 	.word	0x00000000
        /*0c18*/ 	.word	0x00028c60
        /*0c1c*/ 	.short	0x010a
        /*0c1e*/ 	.byte	0x3f
	.zero		1


	//   ....[53]....
        /*0c20*/ 	.word	0x00012500
        /*0c24*/ 	.word	0x00000003
        /*0c28*/ 	.word	0x00028c40
        /*0c2c*/ 	.short	0x010a
        /*0c2e*/ 	.byte	0x3f
	.zero		1


	//   ....[54]....
        /*0c30*/ 	.word	0x00012760
        /*0c34*/ 	.word	0x00000003
        /*0c38*/ 	.word	0x00028c60
        /*0c3c*/ 	.short	0x010a
        /*0c3e*/ 	.byte	0x3f
	.zero		1


	//   ....[55]....
        /*0c40*/ 	.word	0x00013320
        /*0c44*/ 	.word	0x00000004
        /*0c48*/ 	.word	0x00028c40
        /*0c4c*/ 	.short	0x010a
        /*0c4e*/ 	.byte	0x3f
	.zero		1


	//   ....[56]....
        /*0c50*/ 	.word	0x00013570
        /*0c54*/ 	.word	0x00000004
        /*0c58*/ 	.word	0x00028c60
        /*0c5c*/ 	.short	0x010a
        /*0c5e*/ 	.byte	0x3f
	.zero		1


	//   ....[57]....
        /*0c60*/ 	.word	0x000140b0
        /*0c64*/ 	.word	0x00000004
        /*0c68*/ 	.word	0x00028c40
        /*0c6c*/ 	.short	0x010a
        /*0c6e*/ 	.byte	0x3f
	.zero		1


	//   ....[58]....
        /*0c70*/ 	.word	0x00014310
        /*0c74*/ 	.word	0x00000004
        /*0c78*/ 	.word	0x00028c60
        /*0c7c*/ 	.short	0x010a
        /*0c7e*/ 	.byte	0x3f
	.zero		1


	//   ....[59]....
        /*0c80*/ 	.word	0x00016090
        /*0c84*/ 	.word	0x00000000
        /*0c88*/ 	.word	0x00028c20
        /*0c8c*/ 	.short	0x010a
        /*0c8e*/ 	.byte	0x3f
	.zero		1


	//   ....[60]....
        /*0c90*/ 	.word	0x00016250
        /*0c94*/ 	.word	0x00000006
        /*0c98*/ 	.word	0x00000000
        /*0c9c*/ 	.short	0x010a
        /*0c9e*/ 	.byte	0x3f
	.zero		1


	//   ....[61]....
        /*0ca0*/ 	.word	0x000162c0
        /*0ca4*/ 	.word	0x00000007
        /*0ca8*/ 	.word	0x00000000
        /*0cac*/ 	.short	0x010a
        /*0cae*/ 	.byte	0x3f
	.zero		1


	//   ....[62]....
        /*0cb0*/ 	.word	0x00016330
        /*0cb4*/ 	.word	0x00000004
        /*0cb8*/ 	.word	0x00000000
        /*0cbc*/ 	.short	0x010a
        /*0cbe*/ 	.byte	0x3f
	.zero		1


	//   ....[63]....
        /*0cc0*/ 	.word	0x00016360
        /*0cc4*/ 	.word	0x00000003
        /*0cc8*/ 	.word	0x00000000
        /*0ccc*/ 	.short	0x010a
        /*0cce*/ 	.byte	0x3f
	.zero		1


	//   ....[64]....
        /*0cd0*/ 	.word	0x000163d0
        /*0cd4*/ 	.word	0x00000003
        /*0cd8*/ 	.word	0x00028c50
        /*0cdc*/ 	.short	0x010a
        /*0cde*/ 	.byte	0x3f
	.zero		1


	//   ....[65]....
        /*0ce0*/ 	.word	0x00016430
        /*0ce4*/ 	.word	0x00000003
        /*0ce8*/ 	.word	0x00028c50
        /*0cec*/ 	.short	0x010a
        /*0cee*/ 	.byte	0x3f
	.zero		1


	//   ....[66]....
        /*0cf0*/ 	.word	0x00016490
        /*0cf4*/ 	.word	0x00000003
        /*0cf8*/ 	.word	0x00028c00
        /*0cfc*/ 	.short	0x010a
        /*0cfe*/ 	.byte	0x3f
	.zero		1


	//   ....[67]....
        /*0d00*/ 	.word	0x000164e0
        /*0d04*/ 	.word	0x00000007
        /*0d08*/ 	.word	0x00028c30
        /*0d0c*/ 	.short	0x010a
        /*0d0e*/ 	.byte	0x3f
	.zero		1


	//   ....[68]....
        /*0d10*/ 	.word	0x00016530
        /*0d14*/ 	.word	0x00000007
        /*0d18*/ 	.word	0x00028c50
        /*0d1c*/ 	.short	0x010a
        /*0d1e*/ 	.byte	0x3f
	.zero		1


	//   ....[69]....
        /*0d20*/ 	.word	0x00016590
        /*0d24*/ 	.word	0x00000000
        /*0d28*/ 	.word	0x00028c30
        /*0d2c*/ 	.short	0x010a
        /*0d2e*/ 	.byte	0x3f
	.zero		1


	//   ....[70]....
        /*0d30*/ 	.word	0x000165e0
        /*0d34*/ 	.word	0x0000000a
        /*0d38*/ 	.word	0x00028c50
        /*0d3c*/ 	.short	0x010a
        /*0d3e*/ 	.byte	0x3f
	.zero		1


	//   ....[71]....
        /*0d40*/ 	.word	0x00016640
        /*0d44*/ 	.word	0x00000000
        /*0d48*/ 	.word	0x00028c30
        /*0d4c*/ 	.short	0x010a
        /*0d4e*/ 	.byte	0x3f
	.zero		1


	//   ....[72]....
        /*0d50*/ 	.word	0x00016690
        /*0d54*/ 	.word	0x0000000a
        /*0d58*/ 	.word	0x00028c50
        /*0d5c*/ 	.short	0x010a
        /*0d5e*/ 	.byte	0x3f
	.zero		1


	//   ....[73]....
        /*0d60*/ 	.word	0x00016830
        /*0d64*/ 	.word	0x00000000
        /*0d68*/ 	.word	0x00028c40
        /*0d6c*/ 	.short	0x010a
        /*0d6e*/ 	.byte	0x3f
	.zero		1


	//   ....[74]....
        /*0d70*/ 	.word	0x00016db0
        /*0d74*/ 	.word	0x00000013
        /*0d78*/ 	.word	0x00028c20
        /*0d7c*/ 	.short	0x010a
        /*0d7e*/ 	.byte	0x3f
	.zero		1


	//   ....[75]....
        /*0d80*/ 	.word	0x00016e00
        /*0d84*/ 	.word	0x00000000
        /*0d88*/ 	.word	0x00028c60
        /*0d8c*/ 	.short	0x010a
        /*0d8e*/ 	.byte	0x3f
	.zero		1


	//   ....[76]....
        /*0d90*/ 	.word	0x00016e50
        /*0d94*/ 	.word	0x00000003
        /*0d98*/ 	.word	0x00028c40
        /*0d9c*/ 	.short	0x010a
        /*0d9e*/ 	.byte	0x3f
	.zero		1


	//   ....[77]....
        /*0da0*/ 	.word	0x00016ea0
        /*0da4*/ 	.word	0x00000003
        /*0da8*/ 	.word	0x00028c60
        /*0dac*/ 	.short	0x010a
        /*0dae*/ 	.byte	0x3f
	.zero		1


	//   ....[78]....
        /*0db0*/ 	.word	0x00016ef0
        /*0db4*/ 	.word	0x00000004
        /*0db8*/ 	.word	0x00028c40
        /*0dbc*/ 	.short	0x010a
        /*0dbe*/ 	.byte	0x3f
	.zero		1


	//   ....[79]....
        /*0dc0*/ 	.word	0x00016f40
        /*0dc4*/ 	.word	0x00000004
        /*0dc8*/ 	.word	0x00028c60
        /*0dcc*/ 	.short	0x010a
        /*0dce*/ 	.byte	0x3f
	.zero		1


	//   ....[80]....
        /*0dd0*/ 	.word	0x00016f90
        /*0dd4*/ 	.word	0x00000004
        /*0dd8*/ 	.word	0x00028c40
        /*0ddc*/ 	.short	0x010a
        /*0dde*/ 	.byte	0x3f
	.zero		1


	//   ....[81]....
        /*0de0*/ 	.word	0x00016fe0
        /*0de4*/ 	.word	0x00000004
        /*0de8*/ 	.word	0x00028c60
        /*0dec*/ 	.short	0x010a
        /*0dee*/ 	.byte	0x3f
	.zero		1


	//   ....[82]....
        /*0df0*/ 	.word	0x00017a90
        /*0df4*/ 	.word	0x00000000
        /*0df8*/ 	.word	0x00028c20
        /*0dfc*/ 	.short	0x010a
        /*0dfe*/ 	.byte	0x3f
	.zero		1


	//   ....[83]....
        /*0e00*/ 	.word	0x00017c30
        /*0e04*/ 	.word	0x00000006
        /*0e08*/ 	.word	0x00000000
        /*0e0c*/ 	.short	0x010a
        /*0e0e*/ 	.byte	0x3f
	.zero		1


	//   ....[84]....
        /*0e10*/ 	.word	0x00017c80
        /*0e14*/ 	.word	0x00000007
        /*0e18*/ 	.word	0x00000000
        /*0e1c*/ 	.short	0x010a
        /*0e1e*/ 	.byte	0x3f
	.zero		1


	//   ....[85]....
        /*0e20*/ 	.word	0x00017cd0
        /*0e24*/ 	.word	0x00000004
        /*0e28*/ 	.word	0x00000000
        /*0e2c*/ 	.short	0x010a
        /*0e2e*/ 	.byte	0x3f
	.zero		1


	//----- nvinfo : EIATTR_NUM_MBARRIERS
	.align		4
.L_1003:
        /*0e30*/ 	.byte	0x03, 0x38
        /*0e32*/ 	.short	0x0016


	//----- nvinfo : EIATTR_EXIT_INSTR_OFFSETS
	.align		4
        /*0e34*/ 	.byte	0x04, 0x1c
        /*0e36*/ 	.short	(.L_1005 - .L_1004)


	//   ....[0]....
.L_1004:
        /*0e38*/ 	.word	0x00000a40


	//   ....[1]....
        /*0e3c*/ 	.word	0x0000e800


	//   ....[2]....
        /*0e40*/ 	.word	0x000163b0


	//----- nvinfo : EIATTR_MAX_THREADS
	.align		4
.L_1005:
        /*0e44*/ 	.byte	0x04, 0x05
        /*0e46*/ 	.short	(.L_1007 - .L_1006)
.L_1006:
        /*0e48*/ 	.word	0x00000180
        /*0e4c*/ 	.word	0x00000001
        /*0e50*/ 	.word	0x00000001


	//----- nvinfo : EIATTR_CRS_STACK_SIZE
	.align		4
.L_1007:
        /*0e54*/ 	.byte	0x04, 0x1e
        /*0e56*/ 	.short	(.L_1009 - .L_1008)
.L_1008:
        /*0e58*/ 	.word	0x00000000


	//----- nvinfo : EIATTR_CBANK_PARAM_SIZE
	.align		4
.L_1009:
        /*0e5c*/ 	.byte	0x03, 0x19
        /*0e5e*/ 	.short	0x0af0


	//----- nvinfo : EIATTR_PARAM_CBANK
	.align		4
        /*0e60*/ 	.byte	0x04, 0x0a
        /*0e62*/ 	.short	(.L_1011 - .L_1010)
	.align		4
.L_1010:
        /*0e64*/ 	.word	index@(.nv.constant0._ZN7cutlass13device_kernelIN5flash11enable_sm90INS1_16FlashAttnFwdSm90INS1_25CollectiveMainloopFwdSm90ILi2EN4cute5tupleIJNS5_1CILi1EEES8_S8_EEENS6_IJNS7_ILi64EEESA_SA_EEELi512ENS_10bfloat16_tEfNS_4arch4Sm90ELb1ELb0ELb0ELb1ELb0ELb0ELb0ELb0ELb0ELb1ELb1ELb0EEENS1_21CollectiveEpilogueFwdINS6_IJSA_NS7_ILi512EEESA_EEES9_SC_SE_Li256ELb1ELb1ELb1ELb0EEENS1_36VarlenDynamicPersistentTileSchedulerILi64ELi64ELi256ELi128ELb1ELb1ELb1ELb1ELb1ELb1EEEEEEEEEvNT_6ParamsE)
        /*0e68*/ 	.short	0x0210
        /*0e6a*/ 	.short	0x0af0


	//----- nvinfo : EIATTR_SW_WAR
	.align		4
.L_1011:
        /*0e6c*/ 	.byte	0x04, 0x36
        /*0e6e*/ 	.short	(.L_1013 - .L_1012)
.L_1012:
        /*0e70*/ 	.word	0x00000008
.L_1013:


//--------------------- .nv.info._ZN7cutlass13device_kernelIN5flash11enable_sm90INS1_16FlashAttnFwdSm90INS1_25CollectiveMainloopFwdSm90ILi2EN4cute5tupleIJNS5_1CILi1EEES8_S8_EEENS6_IJNS7_ILi64EEESA_SA_EEELi512ENS_10bfloat16_tEfNS_4arch4Sm90ELb1ELb0ELb0ELb1ELb0ELb1ELb0ELb0ELb0ELb1ELb1ELb0EEENS1_21CollectiveEpilogueFwdINS6_IJSA_NS7_ILi512EEESA_EEES9_SC_SE_Li256ELb1ELb1ELb1ELb0EEENS1_36VarlenDynamicPersistentTileSchedulerILi64ELi64ELi256ELi128ELb1ELb1ELb1ELb1ELb1ELb1EEEEEEEEEvNT_6ParamsE --------------------------
	.section	.nv.info._ZN7cutlass13device_kernelIN5flash11enable_sm90INS1_16FlashAttnFwdSm90INS1_25CollectiveMainloopFwdSm90ILi2EN4cute5tupleIJNS5_1CILi1EEES8_S8_EEENS6_IJNS7_ILi64EEESA_SA_EEELi512ENS_10bfloat16_tEfNS_4arch4Sm90ELb1ELb0ELb0ELb1ELb0ELb1ELb0ELb0ELb0ELb1ELb1ELb0EEENS1_21CollectiveEpilogueFwdINS6_IJSA_NS7_ILi512EEESA_EEES9_SC_SE_Li256ELb1ELb1ELb1ELb0EEENS1_36VarlenDynamicPersistentTileSchedulerILi64ELi64ELi256ELi128ELb1ELb1ELb1ELb1ELb1ELb1EEEEEEEEEvNT_6ParamsE,"",@"SHT_CUDA_INFO"
	.sectionflags	@""
	.align	4


	//----- nvinfo : EIATTR_CUDA_API_VERSION
	.align		4
        /*0000*/ 	.byte	0x04, 0x37
        /*0002*/ 	.short	(.L_1015 - .L_1014)
.L_1014:
        /*0004*/ 	.word	0x00000082


	//----- nvinfo : EIATTR_KPARAM_INFO
	.align		4
.L_1015:
        /*0008*/ 	.byte	0x04, 0x17
        /*000a*/ 	.short	(.L_1017 - .L_1016)
.L_1016:
        /*000c*/ 	.word	0x00000000
        /*0010*/ 	.short	0x0000
        /*0012*/ 	.short	0x0070
        /*0014*/ 	.byte	0x00, 0xf0, 0x01, 0x2a


	//----- nvinfo : EIATTR_SPARSE_MMA_MASK
	.align		4
.L_1017:
        /*0018*/ 	.byte	0x03, 0x50
        /*001a*/ 	.short	0x0000


	//----- nvinfo : EIATTR_MAXREG_COUNT
	.align		4
        /*001c*/ 	.byte	0x03, 0x1b
        /*001e*/ 	.short	0x00a8


	//----- nvinfo : EIATTR_NUM_BARRIERS
	.align		4
        /*0020*/ 	.byte	0x02, 0x4c
        /*0022*/ 	.byte	0x10
	.zero		1


	//----- nvinfo : EIATTR_EXTERNS
	.align		4
        /*0024*/ 	.byte	0x04, 0x0f
        /*0026*/ 	.short	(.L_1019 - .L_1018)


	//   ....[0]....
	.align		4
.L_1018:
        /*0028*/ 	.word	index@(__assertfail)


	//----- nvinfo : EIATTR_ANNOTATIONS
	.align		4
.L_1019:
        /*002c*/ 	.byte	0x04, 0x55
        /*002e*/ 	.short	(.L_1021 - .L_1020)


	//   ....[0]....
.L_1020:
        /* <DEDUP_REMOVED lines=88> */


	//----- nvinfo : EIATTR_MERCURY_ISA_VERSION
	.align		4
.L_1021:
        /*05a0*/ 	.byte	0x03, 0x5f
        /*05a2*/ 	.short	0x0101


	//----- nvinfo : EIATTR_UNUSED_LOAD_BYTE_OFFSET
	.align		4
        /*05a4*/ 	.byte	0x04, 0x44
        /*05a6*/ 	.short	(.L_1023 - .L_1022)


	//   ....[0]....
.L_1022:
        /*05a8*/ 	.word	0x00000a80
        /*05ac*/ 	.word	0x0000fff0


	//   ....[1]....
        /*05b0*/ 	.word	0x00010290
        /*05b4*/ 	.word	0x0000fff0


	//----- nvinfo : EIATTR_INT_WARP_WIDE_INSTR_OFFSETS
	.align		4
.L_1023:
        /*05b8*/ 	.byte	0x04, 0x31
        /*05ba*/ 	.short	(.L_1025 - .L_1024)


	//   ....[0]....
.L_1024:
        /*05bc*/ 	.word	0x00000190


	//   ....[1]....
        /*05c0*/ 	.word	0x000001d0


	//   ....[2]....
        /*05c4*/ 	.word	0x00000240


	//   ....[3]....
        /*05c8*/ 	.word	0x00018710


	//   ....[4]....
        /*05cc*/ 	.word	0x000187a0


	//   ....[5]....
        /*05d0*/ 	.word	0x0001d0d0


	//   ....[6]....
        /*05d4*/ 	.word	0x0001d160


	//----- nvinfo : EIATTR_COOP_GROUP_MASK_REGIDS
	.align		4
.L_1025:
        /*05d8*/ 	.byte	0x04, 0x29
        /*05da*/ 	.short	(.L_1027 - .L_1026)


	//   ....[0]....
.L_1026:
        /*05dc*/ 	.word	0xffffffff


	//   ....[1]....
        /*05e0*/ 	.word	0xffffffff


	//   ....[2]....
        /*05e4*/ 	.word	0xffffffff


	//   ....[3]....
        /*05e8*/ 	.word	0xffffffff


	//   ....[4]....
        /*05ec*/ 	.word	0xffffffff


	//   ....[5]....
        /*05f0*/ 	.word	0xffffffff


	//   ....[6]....
        /*05f4*/ 	.word	0xffffffff


	//   ....[7]....
        /*05f8*/ 	.word	0xffffffff


	//   ....[8]....
        /*05fc*/ 	.word	0xffffffff


	//   ....[9]....
        /*0600*/ 	.word	0xffffffff


	//   ....[10]....
        /*0604*/ 	.word	0xffffffff


	//   ....[11]....
        /*0608*/ 	.word	0xffffffff


	//   ....[12]....
        /*060c*/ 	.word	0xffffffff


	//   ....[13]....
        /*0610*/ 	.word	0xffffffff


	//   ....[14]....
        /*0614*/ 	.word	0xffffffff


	//   ....[15]....
        /*0618*/ 	.word	0xffffffff


	//   ....[16]....
        /*061c*/ 	.word	0xffffffff


	//   ....[17]....
        /*0620*/ 	.word	0xffffffff


	//   ....[18]....
        /*0624*/ 	.word	0xffffffff


	//   ....[19]....
        /*0628*/ 	.word	0xffffffff


	//   ....[20]....
        /*062c*/ 	.word	0xffffffff


	//   ....[21]....
        /*0630*/ 	.word	0xffffffff


	//   ....[22]....
        /*0634*/ 	.word	0xffffffff


	//   ....[23]....
        /*0638*/ 	.word	0xffffffff


	//   ....[24]....
        /*063c*/ 	.word	0xffffffff


	//   ....[25]....
        /*0640*/ 	.word	0xffffffff


	//   ....[26]....
        /*0644*/ 	.word	0xffffffff


	//   ....[27]....
        /*0648*/ 	.word	0xffffffff


	//   ....[28]....
        /*064c*/ 	.word	0xffffffff


	//   ....[29]....
        /*0650*/ 	.word	0xffffffff


	//   ....[30]....
        /*0654*/ 	.word	0xffffffff


	//   ....[31]....
        /*0658*/ 	.word	0xffffffff


	//   ....[32]....
        /*065c*/ 	.word	0xffffffff


	//   ....[33]....
        /*0660*/ 	.word	0xffffffff


	//   ....[34]....
        /*0664*/ 	.word	0xffffffff


	//   ....[35]....
        /*0668*/ 	.word	0xffffffff


	//   ....[36]....
        /*066c*/ 	.word	0xffffffff


	//   ....[37]....
        /*0670*/ 	.word	0xffffffff


	//   ....[38]....
        /*0674*/ 	.word	0xffffffff


	//   ....[39]....
        /*0678*/ 	.word	0xffffffff


	//   ....[40]....
        /*067c*/ 	.word	0xffffffff


	//   ....[41]....
        /*0680*/ 	.word	0xffffffff


	//   ....[42]....
        /*0684*/ 	.word	0xffffffff


	//   ....[43]....
        /*0688*/ 	.word	0xffffffff


	//   ....[44]....
        /*068c*/ 	.word	0xffffffff


	//   ....[45]....
        /*0690*/ 	.word	0xffffffff


	//   ....[46]....
        /*0694*/ 	.word	0xffffffff


	//   ....[47]....
        /*0698*/ 	.word	0xffffffff


	//   ....[48]....
        /*069c*/ 	.word	0xffffffff


	//   ....[49]....
        /*06a0*/ 	.word	0xffffffff


	//   ....[50]....
        /*06a4*/ 	.word	0xffffffff


	//   ....[51]....
        /*06a8*/ 	.word	0xffffffff


	//   ....[52]....
        /*06ac*/ 	.word	0xffffffff


	//   ....[53]....
        /*06b0*/ 	.word	0xffffffff


	//   ....[54]....
        /*06b4*/ 	.word	0xffffffff


	//   ....[55]....
        /*06b8*/ 	.word	0xffffffff


	//   ....[56]....
        /*06bc*/ 	.word	0xffffffff


	//   ....[57]....
        /*06c0*/ 	.word	0xffffffff


	//   ....[58]....
        /*06c4*/ 	.word	0xffffffff


	//   ....[59]....
        /*06c8*/ 	.word	0xffffffff


	//   ....[60]....
        /*06cc*/ 	.word	0xffffffff


	//   ....[61]....
        /*06d0*/ 	.word	0xffffffff


	//   ....[62]....
        /*06d4*/ 	.word	0xffffffff


	//   ....[63]....
        /*06d8*/ 	.word	0xffffffff


	//   ....[64]....
        /*06dc*/ 	.word	0xffffffff


	//   ....[65]....
        /*06e0*/ 	.word	0xffffffff


	//   ....[66]....
        /*06e4*/ 	.word	0xffffffff


	//   ....[67]....
        /*06e8*/ 	.word	0xffffffff


	//   ....[68]....
        /*06ec*/ 	.word	0xffffffff


	//   ....[69]....
        /*06f0*/ 	.word	0xffffffff


	//   ....[70]....
        /*06f4*/ 	.word	0xffffffff


	//   ....[71]....
        /*06f8*/ 	.word	0xffffffff


	//   ....[72]....
        /*06fc*/ 	.word	0xffffffff


	//   ....[73]....
        /*0700*/ 	.word	0xffffffff


	//   ....[74]....
        /*0704*/ 	.word	0xffffffff


	//   ....[75]....
        /*0708*/ 	.word	0xffffffff


	//   ....[76]....
        /*070c*/ 	.word	0xffffffff


	//   ....[77]....
        /*0710*/ 	.word	0xffffffff


	//   ....[78]....
        /*0714*/ 	.word	0xffffffff


	//   ....[79]....
        /*0718*/ 	.word	0xffffffff


	//   ....[80]....
        /*071c*/ 	.word	0xffffffff


	//   ....[81]....
        /*0720*/ 	.word	0xffffffff


	//   ....[82]....
        /*0724*/ 	.word	0xffffffff


	//   ....[83]....
        /*0728*/ 	.word	0xffffffff


	//   ....[84]....
        /*072c*/ 	.word	0xffffffff


	//   ....[85]....
        /*0730*/ 	.word	0xffffffff


	//   ....[86]....
        /*0734*/ 	.word	0xffffffff


	//   ....[87]....
        /*0738*/ 	.word	0xffffffff


	//   ....[88]....
        /*073c*/ 	.word	0xffffffff


	//   ....[89]....
        /*0740*/ 	.word	0xffffffff


	//   ....[90]....
        /*0744*/ 	.word	0xffffffff


	//   ....[91]....
        /*0748*/ 	.word	0xffffffff


	//   ....[92]....
        /*074c*/ 	.word	0xffffffff


	//   ....[93]....
        /*0750*/ 	.word	0xffffffff


	//   ....[94]....
        /*0754*/ 	.word	0xffffffff


	//   ....[95]....
        /*0758*/ 	.word	0xffffffff


	//   ....[96]....
        /*075c*/ 	.word	0xffffffff


	//   ....[97]....
        /*0760*/ 	.word	0xffffffff


	//   ....[98]....
        /*0764*/ 	.word	0xffffffff


	//   ....[99]....
        /*0768*/ 	.word	0xffffffff


	//   ....[100]....
        /*076c*/ 	.word	0xffffffff


	//   ....[101]....
        /*0770*/ 	.word	0xffffffff


	//   ....[102]....
        /*0774*/ 	.word	0xffffffff


	//   ....[103]....
        /*0778*/ 	.word	0xffffffff


	//   ....[104]....
        /*077c*/ 	.word	0xffffffff


	//   ....[105]....
        /*0780*/ 	.word	0xffffffff


	//   ....[106]....
        /*0784*/ 	.word	0xffffffff


	//   ....[107]....
        /*0788*/ 	.word	0xffffffff


	//   ....[108]....
        /*078c*/ 	.word	0xffffffff


	//   ....[109]....
        /*0790*/ 	.word	0xffffffff


	//   ....[110]....
        /*0794*/ 	.word	0xffffffff


	//   ....[111]....
        /*0798*/ 	.word	0x0500000f


	//   ....[112]....
        /*079c*/ 	.word	0x0500000f


	//   ....[113]....
        /*07a0*/ 	.word	0x0500000f


	//   ....[114]....
        /*07a4*/ 	.word	0x0500000f


	//   ....[115]....
        /*07a8*/ 	.word	0x0500000f


	//   ....[116]....
        /*07ac*/ 	.word	0x0500000f


	//   ....[117]....
        /*07b0*/ 	.word	0x0500000f


	//   ....[118]....
        /*07b4*/ 	.word	0x0500000f


	//   ....[119]....
        /*07b8*/ 	.word	0x0500000f


	//   ....[120]....
        /*07bc*/ 	.word	0x0500000f


	//   ....[121]....
        /*07c0*/ 	.word	0x0500000f


	//   ....[122]....
        /*07c4*/ 	.word	0x0500000f


	//   ....[123]....
        /*07c8*/ 	.word	0x0500000f


	//   ....[124]....
        /*07cc*/ 	.word	0x0500000f


	//   ....[125]....
        /*07d0*/ 	.word	0x0500000f


	//   ....[126]....
        /*07d4*/ 	.word	0x0500000f


	//   ....[127]....
        /*07d8*/ 	.word	0x0500000f


	//   ....[128]....
        /*07dc*/ 	.word	0x0500000f


	//   ....[129]....
        /*07e0*/ 	.word	0x0500000f


	//   ....[130]....
        /*07e4*/ 	.word	0x0500000f


	//   ....[131]....
        /*07e8*/ 	.word	0x0500000f


	//   ....[132]....
        /*07ec*/ 	.word	0x0500000f


	//   ....[133]....
        /*07f0*/ 	.word	0x0500000f


	//   ....[134]....
        /*07f4*/ 	.word	0x0500000f


	//   ....[135]....
        /*07f8*/ 	.word	0x0500000f


	//   ....[136]....
        /*07fc*/ 	.word	0x0500000f


	//   ....[137]....
        /*0800*/ 	.word	0x0500000f


	//   ....[138]....
        /*0804*/ 	.word	0x0500000f


	//   ....[139]....
        /*0808*/ 	.word	0x0500000f


	//   ....[140]....
        /*080c*/ 	.word	0x0500000f


	//   ....[141]....
        /*0810*/ 	.word	0x0500000f


	//   ....[142]....
        /*0814*/ 	.word	0x0500000f


	//   ....[143]....
        /*0818*/ 	.word	0x0500000f


	//   ....[144]....
        /*081c*/ 	.word	0x0500000f


	//   ....[145]....
        /*0820*/ 	.word	0x0500000f


	//   ....[146]....
        /*0824*/ 	.word	0x0500000f


	//   ....[147]....
        /*0828*/ 	.word	0x0500000f


	//   ....[148]....
        /*082c*/ 	.word	0x0500000f


	//   ....[149]....
        /*0830*/ 	.word	0x0500000f


	//   ....[150]....
        /*0834*/ 	.word	0x0500000f


	//   ....[151]....
        /*0838*/ 	.word	0x0500000f


	//   ....[152]....
        /*083c*/ 	.word	0x0500000f


	//   ....[153]....
        /*0840*/ 	.word	0x0500000f


	//   ....[154]....
        /*0844*/ 	.word	0x0500000f


	//   ....[155]....
        /*0848*/ 	.word	0x0500000f


	//----- nvinfo : EIATTR_COOP_GROUP_INSTR_OFFSETS
	.align		4
.L_1027:
        /*084c*/ 	.byte	0x04, 0x28
        /*084e*/ 	.short	(.L_1029 - .L_1028)


	//   ....[0]....
.L_1028:
        /*0850*/ 	.word	0x00000060


	//   ....[1]....
        /*0854*/ 	.word	0x000001a0


	//   ....[2]....
        /*0858*/ 	.word	0x000001f0


	//   ....[3]....
        /*085c*/ 	.word	0x000003e0


	//   ....[4]....
        /*0860*/ 	.word	0x00000540


	//   ....[5]....
        /*0864*/ 	.word	0x00000660


	//   ....[6]....
        /*0868*/ 	.word	0x000007c0


	//   ....[7]....
        /*086c*/ 	.word	0x000051f0


	//   ....[8]....
        /*0870*/ 	.word	0x000073c0


	//   ....[9]....
        /*0874*/ 	.word	0x00007b40


	//   ....[10]....
        /*0878*/ 	.word	0x00007b50


	//   ....[11]....
        /*087c*/ 	.word	0x00007b60


	//   ....[12]....
        /*0880*/ 	.word	0x00007b70


	//   ....[13]....
        /*0884*/ 	.word	0x00007e60


	//   ....[14]....
        /*0888*/ 	.word	0x00007e70


	//   ....[15]....
        /*088c*/ 	.word	0x00007e80


	//   ....[16]....
        /*0890*/ 	.word	0x00007e90


	//   ....[17]....
        /*0894*/ 	.word	0x00009180


	//   ....[18]....
        /*0898*/ 	.word	0x00009190


	//   ....[19]....
        /*089c*/ 	.word	0x000091a0


	//   ....[20]....
        /*08a0*/ 	.word	0x000091b0


	//   ....[21]....
        /*08a4*/ 	.word	0x000093e0


	//   ....[22]....
        /*08a8*/ 	.word	0x000093f0


	//   ....[23]....
        /*08ac*/ 	.word	0x00009400


	//   ....[24]....
        /*08b0*/ 	.word	0x00009410


	//   ....[25]....
        /*08b4*/ 	.word	0x0000a9b0


	//   ....[26]....
        /*08b8*/ 	.word	0x0000a9e0


	//   ....[27]....
        /*08bc*/ 	.word	0x0000ada0


	//   ....[28]....
        /*08c0*/ 	.word	0x0000ae50


	//   ....[29]....
        /*08c4*/ 	.word	0x0000b170


	//   ....[30]....
        /*08c8*/ 	.word	0x0000b250


	//   ....[31]....
        /*08cc*/ 	.word	0x0000bcc0


	//   ....[32]....
        /*08d0*/ 	.word	0x0000bf80


	//   ....[33]....
        /*08d4*/ 	.word	0x0000c000


	//   ....[34]....
        /*08d8*/ 	.word	0x0000c6a0


	//   ....[35]....
        /*08dc*/ 	.word	0x0000c7a0


	//   ....[36]....
        /*08e0*/ 	.word	0x0000cd70


	//   ....[37]....
        /*08e4*/ 	.word	0x0000cf40


	//   ....[38]....
        /*08e8*/ 	.word	0x0000dd20


	//   ....[39]....
        /*08ec*/ 	.word	0x0000e240


	//   ....[40]....
        /*08f0*/ 	.word	0x0000e270


	//   ....[41]....
        /*08f4*/ 	.word	0x0000e7e0


	//   ....[42]....
        /*08f8*/ 	.word	0x0000e9b0


	//   ....[43]....
        /*08fc*/ 	.word	0x0000f760


	//   ....[44]....
        /*0900*/ 	.word	0x0000f7b0


	//   ....[45]....
        /*0904*/ 	.word	0x0000f810


	//   ....[46]....
        /*0908*/ 	.word	0x0000f960


	//   ....[47]....
        /*090c*/ 	.word	0x0000fb30


	//   ....[48]....
        /*0910*/ 	.word	0x00010fa0


	//   ....[49]....
        /*0914*/ 	.word	0x00011320


	//   ....[50]....
        /*0918*/ 	.word	0x00011330


	//   ....[51]....
        /*091c*/ 	.word	0x00011340


	//   ....[52]....
        /*0920*/ 	.word	0x00011350


	//   ....[53]....
        /*0924*/ 	.word	0x00011fb0


	//   ....[54]....
        /*0928*/ 	.word	0x00011ff0


	//   ....[55]....
        /*092c*/ 	.word	0x00012280


	//   ....[56]....
        /*0930*/ 	.word	0x000122a0


	//   ....[57]....
        /*0934*/ 	.word	0x00012ae0


	//   ....[58]....
        /*0938*/ 	.word	0x00012b30


	//   ....[59]....
        /*093c*/ 	.word	0x000134a0


	//   ....[60]....
        /*0940*/ 	.word	0x000134c0


	//   ....[61]....
        /*0944*/ 	.word	0x000147a0


	//   ....[62]....
        /*0948*/ 	.word	0x000147b0


	//   ....[63]....
        /*094c*/ 	.word	0x000149e0


	//   ....[64]....
        /*0950*/ 	.word	0x00014a00


	//   ....[65]....
        /*0954*/ 	.word	0x00014cb0


	//   ....[66]....
        /*0958*/ 	.word	0x00014ec0


	//   ....[67]....
        /*095c*/ 	.word	0x00014ef0


	//   ....[68]....
        /*0960*/ 	.word	0x00014f20


	//   ....[69]....
        /*0964*/ 	.word	0x00014f50


	//   ....[70]....
        /*0968*/ 	.word	0x00014f80


	//   ....[71]....
        /*096c*/ 	.word	0x00014fb0


	//   ....[72]....
        /*0970*/ 	.word	0x00015150


	//   ....[73]....
        /*0974*/ 	.word	0x00015180


	//   ....[74]....
        /*0978*/ 	.word	0x000151b0


	//   ....[75]....
        /*097c*/ 	.word	0x000151e0


	//   ....[76]....
        /*0980*/ 	.word	0x00015210


	//   ....[77]....
        /*0984*/ 	.word	0x00015240


	//   ....[78]....
        /*0988*/ 	.word	0x000152e0


	//   ....[79]....
        /*098c*/ 	.word	0x00015310


	//   ....[80]....
        /*0990*/ 	.word	0x00015320


	//   ....[81]....
        /*0994*/ 	.word	0x00015350


	//   ....[82]....
        /*0998*/ 	.word	0x000168e0


	//   ....[83]....
        /*099c*/ 	.word	0x00018cf0


	//   ....[84]....
        /*09a0*/ 	.word	0x000197e0


	//   ....[85]....
        /*09a4*/ 	.word	0x000197f0


	//   ....[86]....
        /*09a8*/ 	.word	0x00019890


	//   ....[87]....
        /*09ac*/ 	.word	0x000198a0


	//   ....[88]....
        /*09b0*/ 	.word	0x00019920


	//   ....[89]....
        /*09b4*/ 	.word	0x00019930


	//   ....[90]....
        /*09b8*/ 	.word	0x00019980


	//   ....[91]....
        /*09bc*/ 	.word	0x000199a0


	//   ....[92]....
        /*09c0*/ 	.word	0x0001d3f0


	//   ....[93]....
        /*09c4*/ 	.word	0x0001d470


	//   ....[94]....
        /*09c8*/ 	.word	0x0001d4a0


	//   ....[95]....
        /*09cc*/ 	.word	0x0001d4b0


	//   ....[96]....
        /*09d0*/ 	.word	0x0001d4e0


	//   ....[97]....
        /*09d4*/ 	.word	0x0001d510


	//   ....[98]....
        /*09d8*/ 	.word	0x0001d540


	//   ....[99]....
        /*09dc*/ 	.word	0x0001d570


	//   ....[100]....
        /*09e0*/ 	.word	0x0001d730


	//   ....[101]....
        /*09e4*/ 	.word	0x0001d760


	//   ....[102]....
        /*09e8*/ 	.word	0x0001d790


	//   ....[103]....
        /*09ec*/ 	.word	0x0001d7c0


	//   ....[104]....
        /*09f0*/ 	.word	0x0001d7f0


	//   ....[105]....
        /*09f4*/ 	.word	0x0001d820


	//   ....[106]....
        /*09f8*/ 	.word	0x0001d8f0


	//   ....[107]....
        /*09fc*/ 	.word	0x0001d910


	//   ....[108]....
        /*0a00*/ 	.word	0x0001d920


	//   ....[109]....
        /*0a04*/ 	.word	0x0001d9a0


	//   ....[110]....
        /*0a08*/ 	.word	0x0001e4d0


	//   ....[111]....
        /*0a0c*/ 	.word	0x0001e9b0


	//   ....[112]....
        /*0a10*/ 	.word	0x0001ea40


	//   ....[113]....
        /*0a14*/ 	.word	0x0001ea90


	//   ....[114]....
        /*0a18*/ 	.word	0x0001eae0


	//   ....[115]....
        /*0a1c*/ 	.word	0x0001eb80


	//   ....[116]....
        /*0a20*/ 	.word	0x0001ec10


	//   ....[117]....
        /*0a24*/ 	.word	0x0001ec60


	//   ....[118]....
        /*0a28*/ 	.word	0x0001ecb0


	//   ....[119]....
        /*0a2c*/ 	.word	0x0001eda0


	//   ....[120]....
        /*0a30*/ 	.word	0x0001ee30


	//   ....[121]....
        /*0a34*/ 	.word	0x0001ee80


	//   ....[122]....
        /*0a38*/ 	.word	0x0001eed0


	//   ....[123]....
        /*0a3c*/ 	.word	0x0001ef70


	//   ....[124]....
        /*0a40*/ 	.word	0x0001f000


	//   ....[125]....
        /*0a44*/ 	.word	0x0001f050


	//   ....[126]....
        /*0a48*/ 	.word	0x0001f0a0


	//   ....[127]....
        /*0a4c*/ 	.word	0x0001f3b0


	//   ....[128]....
        /*0a50*/ 	.word	0x0001f690


	//   ....[129]....
        /*0a54*/ 	.word	0x0001f870


	//   ....[130]....
        /*0a58*/ 	.word	0x0001f8c0


	//   ....[131]....
        /*0a5c*/ 	.word	0x0001f920


	//   ....[132]....
        /*0a60*/ 	.word	0x0001fa10


	//   ....[133]....
        /*0a64*/ 	.word	0x0001fa70


	//   ....[134]....
        /*0a68*/ 	.word	0x0001fb60


	//   ....[135]....
        /*0a6c*/ 	.word	0x0001fbc0


	//   ....[136]....
        /*0a70*/ 	.word	0x0001fc90


	//   ....[137]....
        /*0a74*/ 	.word	0x0001ffc0


	//   ....[138]....
        /*0a78*/ 	.word	0x00020060


	//   ....[139]....
        /*0a7c*/ 	.word	0x00020200


	//   ....[140]....
        /*0a80*/ 	.word	0x00020280


	//   ....[141]....
        /*0a84*/ 	.word	0x00020300


	//   ....[142]....
        /*0a88*/ 	.word	0x00020380


	//   ....[143]....
        /*0a8c*/ 	.word	0x00020400


	//   ....[144]....
        /*0a90*/ 	.word	0x00020490


	//   ....[145]....
        /*0a94*/ 	.word	0x00020530


	//   ....[146]....
        /*0a98*/ 	.word	0x000205e0


	//   ....[147]....
        /*0a9c*/ 	.word	0x00020660


	//   ....[148]....
        /*0aa0*/ 	.word	0x000206e0


	//   ....[149]....
        /*0aa4*/ 	.word	0x00020760


	//   ....[150]....
        /*0aa8*/ 	.word	0x000207f0


	//   ....[151]....
        /*0aac*/ 	.word	0x00020870


	//   ....[152]....
        /*0ab0*/ 	.word	0x00020920


	//   ....[153]....
        /*0ab4*/ 	.word	0x00020970


	//   ....[154]....
        /*0ab8*/ 	.word	0x00020a30


	//   ....[155]....
        /*0abc*/ 	.word	0x00020b60


	//----- nvinfo : EIATTR_REG_RECONFIG
	.align		4
.L_1029:
        /*0ac0*/ 	.byte	0x01, 0x54
	.zero		2


	//----- nvinfo : EIATTR_SYSCALL_OFFSETS
	.align		4
        /*0ac4*/ 	.byte	0x04, 0x46
        /*0ac6*/ 	.short	(.L_1031 - .L_1030)


	//   ....[0]....
.L_1030:
        /*0ac8*/ 	.word	0x000020a0


	//   ....[1]....
        /*0acc*/ 	.word	0x000021f0


	//   ....[2]....
        /*0ad0*/ 	.word	0x00007570


	//   ....[3]....
        /*0ad4*/ 	.word	0x00007890


	//   ....[4]....
        /*0ad8*/ 	.word	0x00018910


	//   ....[5]....
        /*0adc*/ 	.word	0x00018a60


	//   ....[6]....
        /*0ae0*/ 	.word	0x00018b60


	//   ....[7]....
        /*0ae4*/ 	.word	0x00019400


	//----- nvinfo : EIATTR_MBARRIER_INSTR_OFFSETS
	.align		4
.L_1031:
        /*0ae8*/ 	.byte	0x04, 0x39
        /*0aea*/ 	.short	(.L_1033 - .L_1032)


	//   ....[0]....
.L_1032:
        /*0aec*/ 	.word	0x000002d0
        /*0af0*/ 	.word	0x000000ff
        /*0af4*/ 	.word	0x00028c00
        /*0af8*/ 	.short	0x0100
        /*0afa*/ 	.byte	0x08
	.zero		1


	//   ....[1]....
        /*0afc*/ 	.word	0x000002e0
        /*0b00*/ 	.word	0x000000ff
        /*0b04*/ 	.word	0x00028c20
        /*0b08*/ 	.short	0x0100
        /*0b0a*/ 	.byte	0x08
	.zero		1


	//   ....[2]....
        /*0b0c*/ 	.word	0x00000390
        /*0b10*/ 	.word	0x000000ff
        /*0b14*/ 	.word	0x00028c30
        /*0b18*/ 	.short	0x0100
        /*0b1a*/ 	.byte	0x06
	.zero		1


	//   ....[3]....
        /*0b1c*/ 	.word	0x000003a0
        /*0b20*/ 	.word	0x000000ff
        /*0b24*/ 	.word	0x00028c40
        /*0b28*/ 	.short	0x0100
        /*0b2a*/ 	.byte	0x06
	.zero		1


	//   ....[4]....
        /*0b2c*/ 	.word	0x000003b0
        /*0b30*/ 	.word	0x000000ff
        /*0b34*/ 	.word	0x00028c38
        /*0b38*/ 	.short	0x0100
        /*0b3a*/ 	.byte	0x06
	.zero		1


	//   ....[5]....
        /*0b3c*/ 	.word	0x000003c0
        /*0b40*/ 	.word	0x000000ff
        /*0b44*/ 	.word	0x00028c48
        /*0b48*/ 	.short	0x0100
        /*0b4a*/ 	.byte	0x06
	.zero		1


	//   ....[6]....
        /*0b4c*/ 	.word	0x000004f0
        /*0b50*/ 	.word	0x000000ff
        /*0b54*/ 	.word	0x00028c50
        /*0b58*/ 	.short	0x0100
        /*0b5a*/ 	.byte	0x08
	.zero		1


	//   ....[7]....
        /*0b5c*/ 	.word	0x00000500
        /*0b60*/ 	.word	0x000000ff
        /*0b64*/ 	.word	0x00028c60
        /*0b68*/ 	.short	0x0100
        /*0b6a*/ 	.byte	0x08
	.zero		1


	//   ....[8]....
        /*0b6c*/ 	.word	0x00000510
        /*0b70*/ 	.word	0x000000ff
        /*0b74*/ 	.word	0x00028c58
        /*0b78*/ 	.short	0x0100
        /*0b7a*/ 	.byte	0x08
	.zero		1


	//   ....[9]....
        /*0b7c*/ 	.word	0x00000520
        /*0b80*/ 	.word	0x000000ff
        /*0b84*/ 	.word	0x00028c68
        /*0b88*/ 	.short	0x0100
        /*0b8a*/ 	.byte	0x08
	.zero		1


	//   ....[10]....
        /*0b8c*/ 	.word	0x00000610
        /*0b90*/ 	.word	0x000000ff
        /*0b94*/ 	.word	0x00028c70
        /*0b98*/ 	.short	0x0100
        /*0b9a*/ 	.byte	0x06
	.zero		1


	//   ....[11]....
        /*0b9c*/ 	.word	0x00000620
        /*0ba0*/ 	.word	0x000000ff
        /*0ba4*/ 	.word	0x00028c80
        /*0ba8*/ 	.short	0x0100
        /*0baa*/ 	.byte	0x06
	.zero		1


	//   ....[12]....
        /*0bac*/ 	.word	0x00000630
        /*0bb0*/ 	.word	0x000000ff
        /*0bb4*/ 	.word	0x00028c78
        /*0bb8*/ 	.short	0x0100
        /*0bba*/ 	.byte	0x06
	.zero		1


	//   ....[13]....
        /*0bbc*/ 	.word	0x00000640
        /*0bc0*/ 	.word	0x000000ff
        /*0bc4*/ 	.word	0x00028c88
        /*0bc8*/ 	.short	0x0100
        /*0bca*/ 	.byte	0x06
	.zero		1


	//   ....[14]....
        /*0bcc*/ 	.word	0x00000770
        /*0bd0*/ 	.word	0x000000ff
        /*0bd4*/ 	.word	0x00028c90
        /*0bd8*/ 	.short	0x0100
        /*0bda*/ 	.byte	0x08
	.zero		1


	//   ....[15]....
        /*0bdc*/ 	.word	0x00000780
        /*0be0*/ 	.word	0x000000ff
        /*0be4*/ 	.word	0x00028ca0
        /*0be8*/ 	.short	0x0100
        /*0bea*/ 	.byte	0x08
	.zero		1


	//   ....[16]....
        /*0bec*/ 	.word	0x00000790
        /*0bf0*/ 	.word	0x000000ff
        /*0bf4*/ 	.word	0x00028c98
        /*0bf8*/ 	.short	0x0100
        /*0bfa*/ 	.byte	0x08
	.zero		1


	//   ....[17]....
        /*0bfc*/ 	.word	0x000007a0
        /*0c00*/ 	.word	0x000000ff
        /*0c04*/ 	.word	0x00028ca8
        /*0c08*/ 	.short	0x0100
        /*0c0a*/ 	.byte	0x08
	.zero		1


	//   ....[18]....
        /*0c0c*/ 	.word	0x000008d0
        /*0c10*/ 	.word	0x000000ff
        /*0c14*/ 	.word	0x00028cb0
        /*0c18*/ 	.short	0x0100
        /*0c1a*/ 	.byte	0x08
	.zero		1


	//   ....[19]....
        /*0c1c*/ 	.word	0x000008e0
        /*0c20*/ 	.word	0x000000ff
        /*0c24*/ 	.word	0x00028cc0
        /*0c28*/ 	.short	0x0100
        /*0c2a*/ 	.byte	0x08
	.zero		1


	//   ....[20]....
        /*0c2c*/ 	.word	0x000008f0
        /*0c30*/ 	.word	0x000000ff
        /*0c34*/ 	.word	0x00028cb8
        /*0c38*/ 	.short	0x0100
        /*0c3a*/ 	.byte	0x08
	.zero		1


	//   ....[21]....
        /*0c3c*/ 	.word	0x00000900
        /*0c40*/ 	.word	0x000000ff
        /*0c44*/ 	.word	0x00028cc8
        /*0c48*/ 	.short	0x0100
        /*0c4a*/ 	.byte	0x08
	.zero		1


	//   ....[22]....
        /*0c4c*/ 	.word	0x00002db0
        /*0c50*/ 	.word	0x0000004b
        /*0c54*/ 	.word	0x00028c90
        /*0c58*/ 	.short	0x010a
        /*0c5a*/ 	.byte	0x3f
	.zero		1


	//   ....[23]....
        /*0c5c*/ 	.word	0x00003810
        /*0c60*/ 	.word	0x0000004b
        /*0c64*/ 	.word	0x00028c90
        /*0c68*/ 	.short	0x010a
        /*0c6a*/ 	.byte	0x3f
	.zero		1


	//   ....[24]....
        /*0c6c*/ 	.word	0x00004140
        /*0c70*/ 	.word	0x0000004b
        /*0c74*/ 	.word	0x00028c90
        /*0c78*/ 	.short	0x010a
        /*0c7a*/ 	.byte	0x3f
	.zero		1


	//   ....[25]....
        /*0c7c*/ 	.word	0x00004340
        /*0c80*/ 	.word	0x00000004
        /*0c84*/ 	.word	0x00000000
        /*0c88*/ 	.short	0x0101
        /*0c8a*/ 	.byte	0x3f
	.zero		1


	//   ....[26]....
        /*0c8c*/ 	.word	0x00004380
        /*0c90*/ 	.word	0x0000004b
        /*0c94*/ 	.word	0x00028cb0
        /*0c98*/ 	.short	0x010a
        /*0c9a*/ 	.byte	0x3f
	.zero		1


	//   ....[27]....
        /*0c9c*/ 	.word	0x000049e0
        /*0ca0*/ 	.word	0x0000004b
        /*0ca4*/ 	.word	0x00000000
        /*0ca8*/ 	.short	0x0101
        /*0caa*/ 	.byte	0x3f
	.zero		1


	//   ....[28]....
        /*0cac*/ 	.word	0x00005310
        /*0cb0*/ 	.word	0x00000005
        /*0cb4*/ 	.word	0x00028c50
        /*0cb8*/ 	.short	0x010a
        /*0cba*/ 	.byte	0x3f
	.zero		1


	//   ....[29]....
        /*0cbc*/ 	.word	0x000056d0
        /*0cc0*/ 	.word	0x00000005
        /*0cc4*/ 	.word	0x00000000
        /*0cc8*/ 	.short	0x0101
        /*0cca*/ 	.byte	0x3f
	.zero		1


	//   ....[30]....
        /*0ccc*/ 	.word	0x00006010
        /*0cd0*/ 	.word	0x00000015
        /*0cd4*/ 	.word	0x00028c50
        /*0cd8*/ 	.short	0x010a
        /*0cda*/ 	.byte	0x3f
	.zero		1


	//   ....[31]....
        /*0cdc*/ 	.word	0x00006060
        /*0ce0*/ 	.word	0x00000015
        /*0ce4*/ 	.word	0x00028c50
        /*0ce8*/ 	.short	0x010a
        /*0cea*/ 	.byte	0x3f
	.zero		1


	//   ....[32]....
        /*0cec*/ 	.word	0x00006330
        /*0cf0*/ 	.word	0x00000015
        /*0cf4*/ 	.word	0x00000000
        /*0cf8*/ 	.short	0x0101
        /*0cfa*/ 	.byte	0x3f
	.zero		1


	//   ....[33]....
        /*0cfc*/ 	.word	0x00007600
        /*0d00*/ 	.word	0x00000002
        /*0d04*/ 	.word	0x00028c00
        /*0d08*/ 	.short	0x010a
        /*0d0a*/ 	.byte	0x3f
	.zero		1


	//   ....[34]....
        /*0d0c*/ 	.word	0x00007650
        /*0d10*/ 	.word	0x00000002
        /*0d14*/ 	.word	0x00028c00
        /*0d18*/ 	.short	0x010a
        /*0d1a*/ 	.byte	0x3f
	.zero		1


	//   ....[35]....
        /*0d1c*/ 	.word	0x000080e0
        /*0d20*/ 	.word	0x00000002
        /*0d24*/ 	.word	0x00028c00
        /*0d28*/ 	.short	0x010a
        /*0d2a*/ 	.byte	0x3f
	.zero		1


	//   ....[36]....
        /*0d2c*/ 	.word	0x000095c0
        /*0d30*/ 	.word	0x00000002
        /*0d34*/ 	.word	0x00028c00
        /*0d38*/ 	.short	0x010a
        /*0d3a*/ 	.byte	0x3f
	.zero		1


	//   ....[37]....
        /*0d3c*/ 	.word	0x0000a570
        /*0d40*/ 	.word	0x00000014
        /*0d44*/ 	.word	0x00028c30
        /*0d48*/ 	.short	0x010a
        /*0d4a*/ 	.byte	0x3f
	.zero		1


	//   ....[38]....
        /*0d4c*/ 	.word	0x0000a610
        /*0d50*/ 	.word	0x00000014
        /*0d54*/ 	.word	0x00028c30
        /*0d58*/ 	.short	0x010a
        /*0d5a*/ 	.byte	0x3f
	.zero		1


	//   ....[39]....
        /*0d5c*/ 	.word	0x0000b310
        /*0d60*/ 	.word	0x0000001f
        /*0d64*/ 	.word	0x00000000
        /*0d68*/ 	.short	0x0101
        /*0d6a*/ 	.byte	0x3f
	.zero		1


	//   ....[40]....
        /*0d6c*/ 	.word	0x0000b8c0
        /*0d70*/ 	.word	0x00000014
        /*0d74*/ 	.word	0x00028c50
        /*0d78*/ 	.short	0x010a
        /*0d7a*/ 	.byte	0x3f
	.zero		1


	//   ....[41]....
        /*0d7c*/ 	.word	0x0000b960
        /*0d80*/ 	.word	0x00000014
        /*0d84*/ 	.word	0x00028c50
        /*0d88*/ 	.short	0x010a
        /*0d8a*/ 	.byte	0x3f
	.zero		1


	//   ....[42]....
        /*0d8c*/ 	.word	0x0000bce0
        /*0d90*/ 	.word	0x00000014
        /*0d94*/ 	.word	0x00000000
        /*0d98*/ 	.short	0x0101
        /*0d9a*/ 	.byte	0x3f
	.zero		1


	//   ....[43]....
        /*0d9c*/ 	.word	0x0000bdd0
        /*0da0*/ 	.word	0x000000d9
        /*0da4*/ 	.word	0x00028c30
        /*0da8*/ 	.short	0x010a
        /*0daa*/ 	.byte	0x3f
	.zero		1


	//   ....[44]....
        /*0dac*/ 	.word	0x0000be90
        /*0db0*/ 	.word	0x000000d9
        /*0db4*/ 	.word	0x00028c30
        /*0db8*/ 	.short	0x010a
        /*0dba*/ 	.byte	0x3f
	.zero		1


	//   ....[45]....
        /*0dbc*/ 	.word	0x0000c980
        /*0dc0*/ 	.word	0x0000000f
        /*0dc4*/ 	.word	0x00000000
        /*0dc8*/ 	.short	0x0101
        /*0dca*/ 	.byte	0x3f
	.zero		1


	//   ....[46]....
        /*0dcc*/ 	.word	0x0000d9f0
        /*0dd0*/ 	.word	0x000000d9
        /*0dd4*/ 	.word	0x00028c50
        /*0dd8*/ 	.short	0x010a
        /*0dda*/ 	.byte	0x3f
	.zero		1


	//   ....[47]....
        /*0ddc*/ 	.word	0x0000da40
        /*0de0*/ 	.word	0x000000d9
        /*0de4*/ 	.word	0x00028c50
        /*0de8*/ 	.short	0x010a
        /*0dea*/ 	.byte	0x3f
	.zero		1


	//   ....[48]....
        /*0dec*/ 	.word	0x0000dd40
        /*0df0*/ 	.word	0x000000d9
        /*0df4*/ 	.word	0x00000000
        /*0df8*/ 	.short	0x0101
        /*0dfa*/ 	.byte	0x3f
	.zero		1


	//   ....[49]....
        /*0dfc*/ 	.word	0x0000de70
        /*0e00*/ 	.word	0x000000c2
        /*0e04*/ 	.word	0x00028c30
        /*0e08*/ 	.short	0x010a
        /*0e0a*/ 	.byte	0x3f
	.zero		1


	//   ....[50]....
        /*0e0c*/ 	.word	0x0000dee0
        /*0e10*/ 	.word	0x000000c2
        /*0e14*/ 	.word	0x00028c30
        /*0e18*/ 	.short	0x010a
        /*0e1a*/ 	.byte	0x3f
	.zero		1


	//   ....[51]....
        /*0e1c*/ 	.word	0x0000e3f0
        /*0e20*/ 	.word	0x0000000e
        /*0e24*/ 	.word	0x00000000
        /*0e28*/ 	.short	0x0101
        /*0e2a*/ 	.byte	0x3f
	.zero		1


	//   ....[52]....
        /*0e2c*/ 	.word	0x0000f430
        /*0e30*/ 	.word	0x000000c2
        /*0e34*/ 	.word	0x00028c50
        /*0e38*/ 	.short	0x010a
        /*0e3a*/ 	.byte	0x3f
	.zero		1


	//   ....[53]....
        /*0e3c*/ 	.word	0x0000f480
        /*0e40*/ 	.word	0x000000c2
        /*0e44*/ 	.word	0x00028c50
        /*0e48*/ 	.short	0x010a
        /*0e4a*/ 	.byte	0x3f
	.zero		1


	//   ....[54]....
        /*0e4c*/ 	.word	0x0000f780
        /*0e50*/ 	.word	0x000000c2
        /*0e54*/ 	.word	0x00000000
        /*0e58*/ 	.short	0x0101
        /*0e5a*/ 	.byte	0x3f
	.zero		1


	//   ....[55]....
        /*0e5c*/ 	.word	0x00011fa0
        /*0e60*/ 	.word	0x00000004
        /*0e64*/ 	.word	0x00000000
        /*0e68*/ 	.short	0x0101
        /*0e6a*/ 	.byte	0x3f
	.zero		1


	//   ....[56]....
        /*0e6c*/ 	.word	0x00012b70
        /*0e70*/ 	.word	0x00000008
        /*0e74*/ 	.word	0x00000000
        /*0e78*/ 	.short	0x0101
        /*0e7a*/ 	.byte	0x3f
	.zero		1


	//   ....[57]....
        /*0e7c*/ 	.word	0x000169c0
        /*0e80*/ 	.word	0x00000012
        /*0e84*/ 	.word	0x00028c20
        /*0e88*/ 	.short	0x010a
        /*0e8a*/ 	.byte	0x3f
	.zero		1


	//   ....[58]....
        /*0e8c*/ 	.word	0x00016a90
        /*0e90*/ 	.word	0x00000005
        /*0e94*/ 	.word	0x00028ca0
        /*0e98*/ 	.short	0x010a
        /*0e9a*/ 	.byte	0x3f
	.zero		1


	//   ....[59]....
        /*0e9c*/ 	.word	0x00016cd0
        /*0ea0*/ 	.word	0x00000005
        /*0ea4*/ 	.word	0x00028cc0
        /*0ea8*/ 	.short	0x010a
        /*0eaa*/ 	.byte	0x3f
	.zero		1


	//   ....[60]....
        /*0eac*/ 	.word	0x00017730
        /*0eb0*/ 	.word	0x00000005
        /*0eb4*/ 	.word	0x00028ca0
        /*0eb8*/ 	.short	0x010a
        /*0eba*/ 	.byte	0x3f
	.zero		1


	//   ....[61]....
        /*0ebc*/ 	.word	0x00017960
        /*0ec0*/ 	.word	0x00000005
        /*0ec4*/ 	.word	0x00028cc0
        /*0ec8*/ 	.short	0x010a
        /*0eca*/ 	.byte	0x3f
	.zero		1


	//   ....[62]....
        /*0ecc*/ 	.word	0x00018f50
        /*0ed0*/ 	.word	0x00000000
        /*0ed4*/ 	.word	0x00028c40
        /*0ed8*/ 	.short	0x010a
        /*0eda*/ 	.byte	0x3f
	.zero		1


	//   ....[63]....
        /*0edc*/ 	.word	0x00019a40
        /*0ee0*/ 	.word	0x00000012
        /*0ee4*/ 	.word	0x00028c00
        /*0ee8*/ 	.short	0x0107
        /*0eea*/ 	.byte	0x3f
	.zero		1


	//   ....[64]....
        /*0eec*/ 	.word	0x00019b30
        /*0ef0*/ 	.word	0x00000012
        /*0ef4*/ 	.word	0x00028c00
        /*0ef8*/ 	.short	0x0101
        /*0efa*/ 	.byte	0x3f
	.zero		1


	//   ....[65]....
        /*0efc*/ 	.word	0x00019b50
        /*0f00*/ 	.word	0x00000012
        /*0f04*/ 	.word	0x00028c20
        /*0f08*/ 	.short	0x010a
        /*0f0a*/ 	.byte	0x3f
	.zero		1


	//   ....[66]....
        /*0f0c*/ 	.word	0x00019c30
        /*0f10*/ 	.word	0x00000000
        /*0f14*/ 	.word	0x00028c60
        /*0f18*/ 	.short	0x010a
        /*0f1a*/ 	.byte	0x3f
	.zero		1


	//   ....[67]....
        /*0f1c*/ 	.word	0x0001a8c0
        /*0f20*/ 	.word	0x00000002
        /*0f24*/ 	.word	0x00028c40
        /*0f28*/ 	.short	0x010a
        /*0f2a*/ 	.byte	0x3f
	.zero		1


	//   ....[68]....
        /*0f2c*/ 	.word	0x0001ab20
        /*0f30*/ 	.word	0x00000002
        /*0f34*/ 	.word	0x00028c60
        /*0f38*/ 	.short	0x010a
        /*0f3a*/ 	.byte	0x3f
	.zero		1


	//   ....[69]....
        /*0f3c*/ 	.word	0x0001b6e0
        /*0f40*/ 	.word	0x00000002
        /*0f44*/ 	.word	0x00028c40
        /*0f48*/ 	.short	0x010a
        /*0f4a*/ 	.byte	0x3f
	.zero		1


	//   ....[70]....
        /*0f4c*/ 	.word	0x0001b930
        /*0f50*/ 	.word	0x00000002
        /*0f54*/ 	.word	0x00028c60
        /*0f58*/ 	.short	0x010a
        /*0f5a*/ 	.byte	0x3f
	.zero		1


	//   ....[71]....
        /*0f5c*/ 	.word	0x0001c470
        /*0f60*/ 	.word	0x00000003
        /*0f64*/ 	.word	0x00028c40
        /*0f68*/ 	.short	0x010a
        /*0f6a*/ 	.byte	0x3f
	.zero		1


	//   ....[72]....
        /*0f6c*/ 	.word	0x0001c6d0
        /*0f70*/ 	.word	0x00000003
        /*0f74*/ 	.word	0x00028c60
        /*0f78*/ 	.short	0x010a
        /*0f7a*/ 	.byte	0x3f
	.zero		1


	//   ....[73]....
        /*0f7c*/ 	.word	0x0001e450
        /*0f80*/ 	.word	0x00000000
        /*0f84*/ 	.word	0x00028c20
        /*0f88*/ 	.short	0x010a
        /*0f8a*/ 	.byte	0x3f
	.zero		1


	//   ....[74]....
        /*0f8c*/ 	.word	0x0001e600
        /*0f90*/ 	.word	0x00000006
        /*0f94*/ 	.word	0x00000000
        /*0f98*/ 	.short	0x010a
        /*0f9a*/ 	.byte	0x3f
	.zero		1


	//   ....[75]....
        /*0f9c*/ 	.word	0x0001e670
        /*0fa0*/ 	.word	0x00000007
        /*0fa4*/ 	.word	0x00000000
        /*0fa8*/ 	.short	0x010a
        /*0faa*/ 	.byte	0x3f
	.zero		1


	//   ....[76]....
        /*0fac*/ 	.word	0x0001e6e0
        /*0fb0*/ 	.word	0x00000004
        /*0fb4*/ 	.word	0x00000000
        /*0fb8*/ 	.short	0x010a
        /*0fba*/ 	.byte	0x3f
	.zero		1


	//   ....[77]....
        /*0fbc*/ 	.word	0x0001e710
        /*0fc0*/ 	.word	0x00000003
        /*0fc4*/ 	.word	0x00000000
        /*0fc8*/ 	.short	0x010a
        /*0fca*/ 	.byte	0x3f
	.zero		1


	//   ....[78]....
        /*0fcc*/ 	.word	0x0001e770
        /*0fd0*/ 	.word	0x0000004b
        /*0fd4*/ 	.word	0x00028c90
        /*0fd8*/ 	.short	0x010a
        /*0fda*/ 	.byte	0x3f
	.zero		1


	//   ....[79]....
        /*0fdc*/ 	.word	0x0001e7c0
        /*0fe0*/ 	.word	0x0000004b
        /*0fe4*/ 	.word	0x00028c90
        /*0fe8*/ 	.short	0x010a
        /*0fea*/ 	.byte	0x3f
	.zero		1


	//   ....[80]....
        /*0fec*/ 	.word	0x0001e810
        /*0ff0*/ 	.word	0x0000004b
        /*0ff4*/ 	.word	0x00028c90
        /*0ff8*/ 	.short	0x010a
        /*0ffa*/ 	.byte	0x3f
	.zero		1


	//   ....[81]....
        /*0ffc*/ 	.word	0x0001e860
        /*1000*/ 	.word	0x0000004b
        /*1004*/ 	.word	0x00028cb0
        /*1008*/ 	.short	0x010a
        /*100a*/ 	.byte	0x3f
	.zero		1


	//   ....[82]....
        /*100c*/ 	.word	0x0001e8b0
        /*1010*/ 	.word	0x00000005
        /*1014*/ 	.word	0x00028c50
        /*1018*/ 	.short	0x010a
        /*101a*/ 	.byte	0x3f
	.zero		1


	//   ....[83]....
        /*101c*/ 	.word	0x0001e900
        /*1020*/ 	.word	0x00000015
        /*1024*/ 	.word	0x00028c50
        /*1028*/ 	.short	0x010a
        /*102a*/ 	.byte	0x3f
	.zero		1


	//   ....[84]....
        /*102c*/ 	.word	0x0001ecf0
        /*1030*/ 	.word	0x00000002
        /*1034*/ 	.word	0x00028c00
        /*1038*/ 	.short	0x010a
        /*103a*/ 	.byte	0x3f
	.zero		1


	//   ....[85]....
        /*103c*/ 	.word	0x0001f0f0
        /*1040*/ 	.word	0x00000002
        /*1044*/ 	.word	0x00028c00
        /*1048*/ 	.short	0x010a
        /*104a*/ 	.byte	0x3f
	.zero		1


	//   ....[86]....
        /*104c*/ 	.word	0x0001f140
        /*1050*/ 	.word	0x00000014
        /*1054*/ 	.word	0x00028c30
        /*1058*/ 	.short	0x010a
        /*105a*/ 	.byte	0x3f
	.zero		1


	//   ....[87]....
        /*105c*/ 	.word	0x0001f190
        /*1060*/ 	.word	0x00000014
        /*1064*/ 	.word	0x00028c50
        /*1068*/ 	.short	0x010a
        /*106a*/ 	.byte	0x3f
	.zero		1


	//   ....[88]....
        /*106c*/ 	.word	0x0001f1e0
        /*1070*/ 	.word	0x000000d9
        /*1074*/ 	.word	0x00028c30
        /*1078*/ 	.short	0x010a
        /*107a*/ 	.byte	0x3f
	.zero		1


	//   ....[89]....
        /*107c*/ 	.word	0x0001f230
        /*1080*/ 	.word	0x000000d9
        /*1084*/ 	.word	0x00028c50
        /*1088*/ 	.short	0x010a
        /*108a*/ 	.byte	0x3f
	.zero		1


	//   ....[90]....
        /*108c*/ 	.word	0x0001f280
        /*1090*/ 	.word	0x000000c2
        /*1094*/ 	.word	0x00028c30
        /*1098*/ 	.short	0x010a
        /*109a*/ 	.byte	0x3f
	.zero		1


	//   ....[91]....
        /*109c*/ 	.word	0x0001f2d0
        /*10a0*/ 	.word	0x000000c2
        /*10a4*/ 	.word	0x00028c50
        /*10a8*/ 	.short	0x010a
        /*10aa*/ 	.byte	0x3f
	.zero		1


	//   ....[92]....
        /*10ac*/ 	.word	0x0001f470
        /*10b0*/ 	.word	0x00000012
        /*10b4*/ 	.word	0x00028c20
        /*10b8*/ 	.short	0x010a
        /*10ba*/ 	.byte	0x3f
	.zero		1


	//   ....[93]....
        /*10bc*/ 	.word	0x0001f4c0
        /*10c0*/ 	.word	0x00000005
        /*10c4*/ 	.word	0x00028ca0
        /*10c8*/ 	.short	0x010a
        /*10ca*/ 	.byte	0x3f
	.zero		1


	//   ....[94]....
        /*10cc*/ 	.word	0x0001f510
        /*10d0*/ 	.word	0x00000005
        /*10d4*/ 	.word	0x00028cc0
        /*10d8*/ 	.short	0x010a
        /*10da*/ 	.byte	0x3f
	.zero		1


	//   ....[95]....
        /*10dc*/ 	.word	0x0001f560
        /*10e0*/ 	.word	0x00000005
        /*10e4*/ 	.word	0x00028ca0
        /*10e8*/ 	.short	0x010a
        /*10ea*/ 	.byte	0x3f
	.zero		1


	//   ....[96]....
        /*10ec*/ 	.word	0x0001f5b0
        /*10f0*/ 	.word	0x00000005
        /*10f4*/ 	.word	0x00028cc0
        /*10f8*/ 	.short	0x010a
        /*10fa*/ 	.byte	0x3f
	.zero		1


	//   ....[97]....
        /*10fc*/ 	.word	0x0001f750
        /*1100*/ 	.word	0x00000000
        /*1104*/ 	.word	0x00028c40
        /*1108*/ 	.short	0x010a
        /*110a*/ 	.byte	0x3f
	.zero		1


	//   ....[98]....
        /*110c*/ 	.word	0x0001fcd0
        /*1110*/ 	.word	0x00000012
        /*1114*/ 	.word	0x00028c20
        /*1118*/ 	.short	0x010a
        /*111a*/ 	.byte	0x3f
	.zero		1


	//   ....[99]....
        /*111c*/ 	.word	0x0001fd20
        /*1120*/ 	.word	0x00000000
        /*1124*/ 	.word	0x00028c60
        /*1128*/ 	.short	0x010a
        /*112a*/ 	.byte	0x3f
	.zero		1


	//   ....[100]....
        /*112c*/ 	.word	0x0001fd70
        /*1130*/ 	.word	0x00000002
        /*1134*/ 	.word	0x00028c40
        /*1138*/ 	.short	0x010a
        /*113a*/ 	.byte	0x3f
	.zero		1


	//   ....[101]....
        /*113c*/ 	.word	0x0001fdc0
        /*1140*/ 	.word	0x00000002
        /*1144*/ 	.word	0x00028c60
        /*1148*/ 	.short	0x010a
        /*114a*/ 	.byte	0x3f
	.zero		1


	//   ....[102]....
        /*114c*/ 	.word	0x0001fe10
        /*1150*/ 	.word	0x00000002
        /*1154*/ 	.word	0x00028c40
        /*1158*/ 	.short	0x010a
        /*115a*/ 	.byte	0x3f
	.zero		1


	//   ....[103]....
        /*115c*/ 	.word	0x0001fe60
        /*1160*/ 	.word	0x00000002
        /*1164*/ 	.word	0x00028c60
        /*1168*/ 	.short	0x010a
        /*116a*/ 	.byte	0x3f
	.zero		1


	//   ....[104]....
        /*116c*/ 	.word	0x0001feb0
        /*1170*/ 	.word	0x00000003
        /*1174*/ 	.word	0x00028c40
        /*1178*/ 	.short	0x010a
        /*117a*/ 	.byte	0x3f
	.zero		1


	//   ....[105]....
        /*117c*/ 	.word	0x0001ff00
        /*1180*/ 	.word	0x00000003
        /*1184*/ 	.word	0x00028c60
        /*1188*/ 	.short	0x010a
        /*118a*/ 	.byte	0x3f
	.zero		1


	//   ....[106]....
        /*118c*/ 	.word	0x00020a80
        /*1190*/ 	.word	0x00000000
        /*1194*/ 	.word	0x00028c20
        /*1198*/ 	.short	0x010a
        /*119a*/ 	.byte	0x3f
	.zero		1


	//   ....[107]....
        /*119c*/ 	.word	0x00020c20
        /*11a0*/ 	.word	0x00000006
        /*11a4*/ 	.word	0x00000000
        /*11a8*/ 	.short	0x010a
        /*11aa*/ 	.byte	0x3f
	.zero		1


	//   ....[108]....
        /*11ac*/ 	.word	0x00020c70
        /*11b0*/ 	.word	0x00000007
        /*11b4*/ 	.word	0x00000000
        /*11b8*/ 	.short	0x010a
        /*11ba*/ 	.byte	0x3f
	.zero		1


	//   ....[109]....
        /*11bc*/ 	.word	0x00020cc0
        /*11c0*/ 	.word	0x00000004
        /*11c4*/ 	.word	0x00000000
        /*11c8*/ 	.short	0x010a
        /*11ca*/ 	.byte	0x3f
	.zero		1


	//----- nvinfo : EIATTR_NUM_MBARRIERS
	.align		4
.L_1033:
        /*11cc*/ 	.byte	0x03, 0x38
        /*11ce*/ 	.short	0x0016


	//----- nvinfo : EIATTR_EXIT_INSTR_OFFSETS
	.align		4
        /*11d0*/ 	.byte	0x04, 0x1c
        /*11d2*/ 	.short	(.L_1035 - .L_1034)


	//   ....[0]....
.L_1034:
        /*11d4*/ 	.word	0x0001e760


	//----- nvinfo : EIATTR_MAX_THREADS
	.align		4
.L_1035:
        /*11d8*/ 	.byte	0x04, 0x05
        /*11da*/ 	.short	(.L_1037 - .L_1036)
.L_1036:
        /*11dc*/ 	.word	0x00000180
        /*11e0*/ 	.word	0x00000001
        /*11e4*/ 	.word	0x00000001


	//----- nvinfo : EIATTR_CRS_STACK_SIZE
	.align		4
.L_1037:
        /*11e8*/ 	.byte	0x04, 0x1e
        /*11ea*/ 	.short	(.L_1039 - .L_1038)
.L_1038:
        /*11ec*/ 	.word	0x00000000


	//----- nvinfo : EIATTR_CBANK_PARAM_SIZE
	.align		4
.L_1039:
        /*11f0*/ 	.byte	0x03, 0x19
        /*11f2*/ 	.short	0x0af0


	//----- nvinfo : EIATTR_PARAM_CBANK
	.align		4
        /*11f4*/ 	.byte	0x04, 0x0a
        /*11f6*/ 	.short	(.L_1041 - .L_1040)
	.align		4
.L_1040:
        /*11f8*/ 	.word	index@(.nv.constant0._ZN7cutlass13device_kernelIN5flash11enable_sm90INS1_16FlashAttnFwdSm90INS1_25CollectiveMainloopFwdSm90ILi2EN4cute5tupleIJNS5_1CILi1EEES8_S8_EEENS6_IJNS7_ILi64EEESA_SA_EEELi512ENS_10bfloat16_tEfNS_4arch4Sm90ELb1ELb0ELb0ELb1ELb0ELb1ELb0ELb0ELb0ELb1ELb1ELb0EEENS1_21CollectiveEpilogueFwdINS6_IJSA_NS7_ILi512EEESA_EEES9_SC_SE_Li256ELb1ELb1ELb1ELb0EEENS1_36VarlenDynamicPersistentTileSchedulerILi64ELi64ELi256ELi128ELb1ELb1ELb1ELb1ELb1ELb1EEEEEEEEEvNT_6ParamsE)
        /*11fc*/ 	.short	0x0210
        /*11fe*/ 	.short	0x0af0


	//----- nvinfo : EIATTR_SW_WAR
	.align		4
.L_1041:
        /*1200*/ 	.byte	0x04, 0x36
        /*1202*/ 	.short	(.L_1043 - .L_1042)
.L_1042:
        /*1204*/ 	.word	0x00000008
.L_1043:


//--------------------- .nv.info._ZN7cutlass13device_kernelIN5flash11enable_sm90INS1_16FlashAttnFwdSm90INS1_25CollectiveMainloopFwdSm90ILi2EN4cute5tupleIJNS5_1CILi1EEES8_S8_EEENS6_IJNS7_ILi64EEESA_SA_EEELi512ENS_10bfloat16_tEfNS_4arch4Sm90ELb1ELb0ELb0ELb1ELb0ELb0ELb1ELb0ELb0ELb1ELb1ELb0EEENS1_21CollectiveEpilogueFwdINS6_IJSA_NS7_ILi512EEESA_EEES9_SC_SE_Li256ELb1ELb1ELb1ELb0EEENS1_36VarlenDynamicPersistentTileSchedulerILi64ELi64ELi256ELi128ELb1ELb1ELb1ELb1ELb1ELb1EEEEEEEEEvNT_6ParamsE --------------------------
	.section	.nv.info._ZN7cutlass13device_kernelIN5flash11enable_sm90INS1_16FlashAttnFwdSm90INS1_25CollectiveMainloopFwdSm90ILi2EN4cute5tupleIJNS5_1CILi1EEES8_S8_EEENS6_IJNS7_ILi64EEESA_SA_EEELi512ENS_10bfloat16_tEfNS_4arch4Sm90ELb1ELb0ELb0ELb1ELb0ELb0ELb1ELb0ELb0ELb1ELb1ELb0EEENS1_21CollectiveEpilogueFwdINS6_IJSA_NS7_ILi512EEESA_EEES9_SC_SE_Li256ELb1ELb1ELb1ELb0EEENS1_36VarlenDynamicPersistentTileSchedulerILi64ELi64ELi256ELi128ELb1ELb1ELb1ELb1ELb1ELb1EEEEEEEEEvNT_6ParamsE,"",@"SHT_CUDA_INFO"
	.sectionflags	@""
	.align	4


	//----- nvinfo : EIATTR_CUDA_API_VERSION
	.align		4
        /*0000*/ 	.byte	0x04, 0x37
        /*0002*/ 	.short	(.L_1045 - .L_1044)
.L_1044:
        /*0004*/ 	.word	0x00000082


	//----- nvinfo : EIATTR_KPARAM_INFO
	.align		4
.L_1045:
        /*0008*/ 	.byte	0x04, 0x17
        /*000a*/ 	.short	(.L_1047 - .L_1046)
.L_1046:
        /*000c*/ 	.word	0x00000000
        /*0010*/ 	.short	0x0000
        /*0012*/ 	.short	0x0070
        /*0014*/ 	.byte	0x00, 0xf0, 0x01, 0x2e


	//----- nvinfo : EIATTR_SPARSE_MMA_MASK
	.align		4
.L_1047:
        /*0018*/ 	.byte	0x03, 0x50
        /*001a*/ 	.short	0x0000


	//----- nvinfo : EIATTR_MAXREG_COUNT
	.align		4
        /*001c*/ 	.byte	0x03, 0x1b
        /*001e*/ 	.short	0x00a8


	//----- nvinfo : EIATTR_NUM_BARRIERS
	.align		4
        /*0020*/ 	.byte	0x02, 0x4c
        /*0022*/ 	.byte	0x10
	.zero		1


	//----- nvinfo : EIATTR_EXTERNS
	.align		4
        /*0024*/ 	.byte	0x04, 0x0f
        /*0026*/ 	.short	(.L_1049 - .L_1048)


	//   ....[0]....
	.align		4
.L_1048:
        /*0028*/ 	.word	index@(__assertfail)


	//----- nvinfo : EIATTR_ANNOTATIONS
	.align		4
.L_1049:
        /*002c*/ 	.byte	0x04, 0x55
        /*002e*/ 	.short	(.L_1051 - .L_1050)


	//   ....[0]....
.L_1050:
        /* <DEDUP_REMOVED lines=88> */


	//----- nvinfo : EIATTR_MERCURY_ISA_VERSION
	.align		4
.L_1051:
        /*0598*/ 	.byte	0x03, 0x5f
        /*059a*/ 	.short	0x0101


	//----- nvinfo : EIATTR_UNUSED_LOAD_BYTE_OFFSET
	.align		4
        /*059c*/ 	.byte	0x04, 0x44
        /*059e*/ 	.short	(.L_1053 - .L_1052)


	//   ....[0]....
.L_1052:
        /*05a0*/ 	.word	0x00000a40
        /*05a4*/ 	.word	0x0000fff0


	//   ....[1]....
        /*05a8*/ 	.word	0x0000d7d0
        /*05ac*/ 	.word	0x0000fff0


	//----- nvinfo : EIATTR_INT_WARP_WIDE_INSTR_OFFSETS
	.align		4
.L_1053:
        /*05b0*/ 	.byte	0x04, 0x31
        /*05b2*/ 	.short	(.L_1055 - .L_1054)


	//   ....[0]....
.L_1054:
        /*05b4*/ 	.word	0x00000130


	//   ....[1]....
        /*05b8*/ 	.word	0x00000170


	//   ....[2]....
        /*05bc*/ 	.word	0x000001e0


	//   ....[3]....
        /*05c0*/ 	.word	0x000001f0


	//   ....[4]....
        /*05c4*/ 	.word	0x00013ba0


	//   ....[5]....
        /*05c8*/ 	.word	0x00013c00


	//   ....[6]....
        /*05cc*/ 	.word	0x00019590


	//   ....[7]....
        /*05d0*/ 	.word	0x00019620


	//----- nvinfo : EIATTR_COOP_GROUP_MASK_REGIDS
	.align		4
.L_1055:
        /*05d4*/ 	.byte	0x04, 0x29
        /*05d6*/ 	.short	(.L_1057 - .L_1056)


	//   ....[0]....
.L_1056:
        /*05d8*/ 	.word	0xffffffff


	//   ....[1]....
        /*05dc*/ 	.word	0xffffffff


	//   ....[2]....
        /*05e0*/ 	.word	0xffffffff


	//   ....[3]....
        /*05e4*/ 	.word	0xffffffff


	//   ....[4]....
        /*05e8*/ 	.word	0xffffffff


	//   ....[5]....
        /*05ec*/ 	.word	0xffffffff


	//   ....[6]....
        /*05f0*/ 	.word	0xffffffff


	//   ....[7]....
        /*05f4*/ 	.word	0xffffffff


	//   ....[8]....
        /*05f8*/ 	.word	0xffffffff


	//   ....[9]....
        /*05fc*/ 	.word	0xffffffff


	//   ....[10]....
        /*0600*/ 	.word	0xffffffff


	//   ....[11]....
        /*0604*/ 	.word	0xffffffff


	//   ....[12]....
        /*0608*/ 	.word	0xffffffff


	//   ....[13]....
        /*060c*/ 	.word	0xffffffff


	//   ....[14]....
        /*0610*/ 	.word	0xffffffff


	//   ....[15]....
        /*0614*/ 	.word	0xffffffff


	//   ....[16]....
        /*0618*/ 	.word	0xffffffff


	//   ....[17]....
        /*061c*/ 	.word	0xffffffff


	//   ....[18]....
        /*0620*/ 	.word	0xffffffff


	//   ....[19]....
        /*0624*/ 	.word	0xffffffff


	//   ....[20]....
        /*0628*/ 	.word	0xffffffff


	//   ....[21]....
        /*062c*/ 	.word	0xffffffff


	//   ....[22]....
        /*0630*/ 	.word	0xffffffff


	//   ....[23]....
        /*0634*/ 	.word	0xffffffff


	//   ....[24]....
        /*0638*/ 	.word	0xffffffff


	//   ....[25]....
        /*063c*/ 	.word	0xffffffff


	//   ....[26]....
        /*0640*/ 	.word	0xffffffff


	//   ....[27]....
        /*0644*/ 	.word	0xffffffff


	//   ....[28]....
        /*0648*/ 	.word	0xffffffff


	//   ....[29]....
        /*064c*/ 	.word	0xffffffff


	//   ....[30]....
        /*0650*/ 	.word	0xffffffff


	//   ....[31]....
        /*0654*/ 	.word	0xffffffff


	//   ....[32]....
        /*0658*/ 	.word	0xffffffff


	//   ....[33]....
        /*065c*/ 	.word	0xffffffff


	//   ....[34]....
        /*0660*/ 	.word	0xffffffff


	//   ....[35]....
        /*0664*/ 	.word	0xffffffff


	//   ....[36]....
        /*0668*/ 	.word	0xffffffff


	//   ....[37]....
        /*066c*/ 	.word	0xffffffff


	//   ....[38]....
        /*0670*/ 	.word	0xffffffff


	//   ....[39]....
        /*0674*/ 	.word	0xffffffff


	//   ....[40]....
        /*0678*/ 	.word	0xffffffff


	//   ....[41]....
        /*067c*/ 	.word	0xffffffff


	//   ....[42]....
        /*0680*/ 	.word	0xffffffff


	//   ....[43]....
        /*0684*/ 	.word	0xffffffff


	//   ....[44]....
        /*0688*/ 	.word	0xffffffff


	//   ....[45]....
        /*068c*/ 	.word	0xffffffff


	//   ....[46]....
        /*0690*/ 	.word	0xffffffff


	//   ....[47]....
        /*0694*/ 	.word	0xffffffff


	//   ....[48]....
        /*0698*/ 	.word	0xffffffff


	//   ....[49]....
        /*069c*/ 	.word	0xffffffff


	//   ....[50]....
        /*06a0*/ 	.word	0xffffffff


	//   ....[51]....
        /*06a4*/ 	.word	0xffffffff


	//   ....[52]....
        /*06a8*/ 	.word	0xffffffff


	//   ....[53]....
        /*06ac*/ 	.word	0xffffffff


	//   ....[54]....
        /*06b0*/ 	.word	0xffffffff


	//   ....[55]....
        /*06b4*/ 	.word	0xffffffff


	//   ....[56]....
        /*06b8*/ 	.word	0xffffffff


	//   ....[57]....
        /*06bc*/ 	.word	0xffffffff


	//   ....[58]....
        /*06c0*/ 	.word	0xffffffff


	//   ....[59]....
        /*06c4*/ 	.word	0xffffffff


	//   ....[60]....
        /*06c8*/ 	.word	0xffffffff


	//   ....[61]....
        /*06cc*/ 	.word	0xffffffff


	//   ....[62]....
        /*06d0*/ 	.word	0xffffffff


	//   ....[63]....
        /*06d4*/ 	.word	0xffffffff


	//   ....[64]....
        /*06d8*/ 	.word	0xffffffff


	//   ....[65]....
        /*06dc*/ 	.word	0xffffffff


	//   ....[66]....
        /*06e0*/ 	.word	0xffffffff


	//   ....[67]....
        /*06e4*/ 	.word	0xffffffff


	//   ....[68]....
        /*06e8*/ 	.word	0xffffffff


	//   ....[69]....
        /*06ec*/ 	.word	0xffffffff


	//   ....[70]....
        /*06f0*/ 	.word	0xffffffff


	//   ....[71]....
        /*06f4*/ 	.word	0xffffffff


	//   ....[72]....
        /*06f8*/ 	.word	0xffffffff


	//   ....[73]....
        /*06fc*/ 	.word	0xffffffff


	//   ....[74]....
        /*0700*/ 	.word	0xffffffff


	//   ....[75]....
        /*0704*/ 	.word	0xffffffff


	//   ....[76]....
        /*0708*/ 	.word	0xffffffff


	//   ....[77]....
        /*070c*/ 	.word	0xffffffff


	//   ....[78]....
        /*0710*/ 	.word	0xffffffff


	//   ....[79]....
        /*0714*/ 	.word	0xffffffff


	//   ....[80]....
        /*0718*/ 	.word	0xffffffff


	//   ....[81]....
        /*071c*/ 	.word	0xffffffff


	//   ....[82]....
        /*0720*/ 	.word	0xffffffff


	//   ....[83]....
        /*0724*/ 	.word	0xffffffff


	//   ....[84]....
        /*0728*/ 	.word	0xffffffff


	//   ....[85]....
        /*072c*/ 	.word	0xffffffff


	//   ....[86]....
        /*0730*/ 	.word	0xffffffff


	//   ....[87]....
        /*0734*/ 	.word	0xffffffff


	//   ....[88]....
        /*0738*/ 	.word	0xffffffff


	//   ....[89]....
        /*073c*/ 	.word	0xffffffff


	//   ....[90]....
        /*0740*/ 	.word	0xffffffff


	//   ....[91]....
        /*0744*/ 	.word	0xffffffff


	//   ....[92]....
        /*0748*/ 	.word	0xffffffff


	//   ....[93]....
        /*074c*/ 	.word	0xffffffff


	//   ....[94]....
        /*0750*/ 	.word	0xffffffff


	//   ....[95]....
        /*0754*/ 	.word	0xffffffff


	//   ....[96]....
        /*0758*/ 	.word	0xffffffff


	//   ....[97]....
        /*075c*/ 	.word	0xffffffff


	//   ....[98]....
        /*0760*/ 	.word	0xffffffff


	//   ....[99]....
        /*0764*/ 	.word	0xffffffff


	//   ....[100]....
        /*0768*/ 	.word	0xffffffff


	//   ....[101]....
        /*076c*/ 	.word	0xffffffff


	//   ....[102]....
        /*0770*/ 	.word	0xffffffff


	//   ....[103]....
        /*0774*/ 	.word	0xffffffff


	//   ....[104]....
        /*0778*/ 	.word	0xffffffff


	//   ....[105]....
        /*077c*/ 	.word	0x0500000f


	//   ....[106]....
        /*0780*/ 	.word	0x0500000f


	//   ....[107]....
        /*0784*/ 	.word	0x0500000f


	//   ....[108]....
        /*0788*/ 	.word	0x0500000f


	//   ....[109]....
        /*078c*/ 	.word	0x0500000f


	//   ....[110]....
        /*0790*/ 	.word	0x0500000f


	//   ....[111]....
        /*0794*/ 	.word	0x0500000f


	//   ....[112]....
        /*0798*/ 	.word	0x0500000f


	//   ....[113]....
        /*079c*/ 	.word	0x0500000f


	//   ....[114]....
        /*07a0*/ 	.word	0x0500000f


	//   ....[115]....
        /*07a4*/ 	.word	0x0500000f


	//   ....[116]....
        /*07a8*/ 	.word	0x0500000f


	//   ....[117]....
        /*07ac*/ 	.word	0x0500000f


	//   ....[118]....
        /*07b0*/ 	.word	0x0500000f


	//   ....[119]....
        /*07b4*/ 	.word	0x0500000f


	//   ....[120]....
        /*07b8*/ 	.word	0x0500000f


	//   ....[121]....
        /*07bc*/ 	.word	0x0500000f


	//   ....[122]....
        /*07c0*/ 	.word	0x0500000f


	//   ....[123]....
        /*07c4*/ 	.word	0x0500000f


	//   ....[124]....
        /*07c8*/ 	.word	0x0500000f


	//   ....[125]....
        /*07cc*/ 	.word	0x0500000f


	//   ....[126]....
        /*07d0*/ 	.word	0x0500000f


	//   ....[127]....
        /*07d4*/ 	.word	0x0500000f


	//   ....[128]....
        /*07d8*/ 	.word	0x0500000f


	//   ....[129]....
        /*07dc*/ 	.word	0x0500000f


	//   ....[130]....
        /*07e0*/ 	.word	0x0500000f


	//   ....[131]....
        /*07e4*/ 	.word	0x0500000f


	//   ....[132]....
        /*07e8*/ 	.word	0x0500000f


	//   ....[133]....
        /*07ec*/ 	.word	0x0500000f


	//   ....[134]....
        /*07f0*/ 	.word	0x0500000f


	//   ....[135]....
        /*07f4*/ 	.word	0x0500000f


	//   ....[136]....
        /*07f8*/ 	.word	0x0500000f


	//   ....[137]....
        /*07fc*/ 	.word	0x0500000f


	//   ....[138]....
        /*0800*/ 	.word	0x0500000f


	//   ....[139]....
        /*0804*/ 	.word	0x0500000f


	//   ....[140]....
        /*0808*/ 	.word	0x0500000f


	//----- nvinfo : EIATTR_COOP_GROUP_INSTR_OFFSETS
	.align		4
.L_1057:
        /*080c*/ 	.byte	0x04, 0x28
        /*080e*/ 	.short	(.L_1059 - .L_1058)


	//   ....[0]....
.L_1058:
        /*0810*/ 	.word	0x00000070


	//   ....[1]....
        /*0814*/ 	.word	0x00000140


	//   ....[2]....
        /*0818*/ 	.word	0x00000190


	//   ....[3]....
        /*081c*/ 	.word	0x000003a0


	//   ....[4]....
        /*0820*/ 	.word	0x00000500


	//   ....[5]....
        /*0824*/ 	.word	0x00000620


	//   ....[6]....
        /*0828*/ 	.word	0x00000780


	//   ....[7]....
        /*082c*/ 	.word	0x00001f80


	//   ....[8]....
        /*0830*/ 	.word	0x00003f60


	//   ....[9]....
        /*0834*/ 	.word	0x00004f70


	//   ....[10]....
        /*0838*/ 	.word	0x00005b70


	//   ....[11]....
        /*083c*/ 	.word	0x00005ba0


	//   ....[12]....
        /*0840*/ 	.word	0x00005f60


	//   ....[13]....
        /*0844*/ 	.word	0x000060b0


	//   ....[14]....
        /*0848*/ 	.word	0x00006280


	//   ....[15]....
        /*084c*/ 	.word	0x000063d0


	//   ....[16]....
        /*0850*/ 	.word	0x00006d30


	//   ....[17]....
        /*0854*/ 	.word	0x000079b0


	//   ....[18]....
        /*0858*/ 	.word	0x00008550


	//   ....[19]....
        /*085c*/ 	.word	0x000088a0


	//   ....[20]....
        /*0860*/ 	.word	0x000088d0


	//   ....[21]....
        /*0864*/ 	.word	0x00008b60


	//   ....[22]....
        /*0868*/ 	.word	0x00008c50


	//   ....[23]....
        /*086c*/ 	.word	0x00008d90


	//   ....[24]....
        /*0870*/ 	.word	0x00009f60


	//   ....[25]....
        /*0874*/ 	.word	0x0000abf0


	//   ....[26]....
        /*0878*/ 	.word	0x0000b880


	//   ....[27]....
        /*087c*/ 	.word	0x0000b8b0


	//   ....[28]....
        /*0880*/ 	.word	0x0000bb40


	//   ....[29]....
        /*0884*/ 	.word	0x0000bd10


	//   ....[30]....
        /*0888*/ 	.word	0x0000cc90


	//   ....[31]....
        /*088c*/ 	.word	0x0000ccd0


	//   ....[32]....
        /*0890*/ 	.word	0x0000cd30


	//   ....[33]....
        /*0894*/ 	.word	0x0000cd60


	//   ....[34]....
        /*0898*/ 	.word	0x0000cd90


	//   ....[35]....
        /*089c*/ 	.word	0x0000e510


	//   ....[36]....
        /*08a0*/ 	.word	0x0000e880


	//   ....[37]....
        /*08a4*/ 	.word	0x0000e890


	//   ....[38]....
        /*08a8*/ 	.word	0x0000e8a0


	//   ....[39]....
        /*08ac*/ 	.word	0x0000e8d0


	//   ....[40]....
        /*08b0*/ 	.word	0x0000f520


	//   ....[41]....
        /*08b4*/ 	.word	0x0000f560


	//   ....[42]....
        /*08b8*/ 	.word	0x0000f810


	//   ....[43]....
        /*08bc*/ 	.word	0x0000f830


	//   ....[44]....
        /*08c0*/ 	.word	0x0000ff10


	//   ....[45]....
        /*08c4*/ 	.word	0x0000ff40


	//   ....[46]....
        /*08c8*/ 	.word	0x000107d0


	//   ....[47]....
        /*08cc*/ 	.word	0x000107f0


	//   ....[48]....
        /*08d0*/ 	.word	0x00011ad0


	//   ....[49]....
        /*08d4*/ 	.word	0x00011b10


	//   ....[50]....
        /*08d8*/ 	.word	0x00011d50


	//   ....[51]....
        /*08dc*/ 	.word	0x00011d70


	//   ....[52]....
        /*08e0*/ 	.word	0x00012030


	//   ....[53]....
        /*08e4*/ 	.word	0x00012240


	//   ....[54]....
        /*08e8*/ 	.word	0x00012270


	//   ....[55]....
        /*08ec*/ 	.word	0x000122a0


	//   ....[56]....
        /*08f0*/ 	.word	0x000122d0


	//   ....[57]....
        /*08f4*/ 	.word	0x00012300


	//   ....[58]....
        /*08f8*/ 	.word	0x00012330


	//   ....[59]....
        /*08fc*/ 	.word	0x000124d0


	//   ....[60]....
        /*0900*/ 	.word	0x00012500


	//   ....[61]....
        /*0904*/ 	.word	0x00012530


	//   ....[62]....
        /*0908*/ 	.word	0x00012560


	//   ....[63]....
        /*090c*/ 	.word	0x00012590


	//   ....[64]....
        /*0910*/ 	.word	0x000125c0


	//   ....[65]....
        /*0914*/ 	.word	0x00012660


	//   ....[66]....
        /*0918*/ 	.word	0x00012690


	//   ....[67]....
        /*091c*/ 	.word	0x000126a0


	//   ....[68]....
        /*0920*/ 	.word	0x000126d0


	//   ....[69]....
        /*0924*/ 	.word	0x00014180


	//   ....[70]....
        /*0928*/ 	.word	0x00014c10


	//   ....[71]....
        /*092c*/ 	.word	0x00014c40


	//   ....[72]....
        /*0930*/ 	.word	0x00014c60


	//   ....[73]....
        /*0934*/ 	.word	0x00014d10


	//   ....[74]....
        /*0938*/ 	.word	0x00014da0


	//   ....[75]....
        /*093c*/ 	.word	0x00014dc0


	//   ....[76]....
        /*0940*/ 	.word	0x00014e50


	//   ....[77]....
        /*0944*/ 	.word	0x00014e60


	//   ....[78]....
        /*0948*/ 	.word	0x000157f0


	//   ....[79]....
        /*094c*/ 	.word	0x00015880


	//   ....[80]....
        /*0950*/ 	.word	0x000158d0


	//   ....[81]....
        /*0954*/ 	.word	0x00015a00


	//   ....[82]....
        /*0958*/ 	.word	0x00015b70


	//   ....[83]....
        /*095c*/ 	.word	0x00015b80


	//   ....[84]....
        /*0960*/ 	.word	0x00015ce0


	//   ....[85]....
        /*0964*/ 	.word	0x00015cf0


	//   ....[86]....
        /*0968*/ 	.word	0x000198a0


	//   ....[87]....
        /*096c*/ 	.word	0x000198d0


	//   ....[88]....
        /*0970*/ 	.word	0x00019930


	//   ....[89]....
        /*0974*/ 	.word	0x00019960


	//   ....[90]....
        /*0978*/ 	.word	0x00019990


	//   ....[91]....
        /*097c*/ 	.word	0x000199c0


	//   ....[92]....
        /*0980*/ 	.word	0x000199f0


	//   ....[93]....
        /*0984*/ 	.word	0x00019a20


	//   ....[94]....
        /*0988*/ 	.word	0x00019be0


	//   ....[95]....
        /*098c*/ 	.word	0x00019c10


	//   ....[96]....
        /*0990*/ 	.word	0x00019c40


	//   ....[97]....
        /*0994*/ 	.word	0x00019c70


	//   ....[98]....
        /*0998*/ 	.word	0x00019ca0


	//   ....[99]....
        /*099c*/ 	.word	0x00019cd0


	//   ....[100]....
        /*09a0*/ 	.word	0x00019da0


	//   ....[101]....
        /*09a4*/ 	.word	0x00019dc0


	//   ....[102]....
        /*09a8*/ 	.word	0x00019dd0


	//   ....[103]....
        /*09ac*/ 	.word	0x00019e50


	//   ....[104]....
        /*09b0*/ 	.word	0x0001a990


	//   ....[105]....
        /*09b4*/ 	.word	0x0001af50


	//   ....[106]....
        /*09b8*/ 	.word	0x0001b0d0


	//   ....[107]....
        /*09bc*/ 	.word	0x0001b130


	//   ....[108]....
        /*09c0*/ 	.word	0x0001b1c0


	//   ....[109]....
        /*09c4*/ 	.word	0x0001b210


	//   ....[110]....
        /*09c8*/ 	.word	0x0001b370


	//   ....[111]....
        /*09cc*/ 	.word	0x0001b410


	//   ....[112]....
        /*09d0*/ 	.word	0x0001b4c0


	//   ....[113]....
        /*09d4*/ 	.word	0x0001b5a0


	//   ....[114]....
        /*09d8*/ 	.word	0x0001b760


	//   ....[115]....
        /*09dc*/ 	.word	0x0001b840


	//   ....[116]....
        /*09e0*/ 	.word	0x0001bad0


	//   ....[117]....
        /*09e4*/ 	.word	0x0001bbd0


	//   ....[118]....
        /*09e8*/ 	.word	0x0001bda0


	//   ....[119]....
        /*09ec*/ 	.word	0x0001be60


	//   ....[120]....
        /*09f0*/ 	.word	0x0001c080


	//   ....[121]....
        /*09f4*/ 	.word	0x0001c0d0


	//   ....[122]....
        /*09f8*/ 	.word	0x0001c400


	//   ....[123]....
        /*09fc*/ 	.word	0x0001c4a0


	//   ....[124]....
        /*0a00*/ 	.word	0x0001c630


	//   ....[125]....
        /*0a04*/ 	.word	0x0001c6b0


	//   ....[126]....
        /*0a08*/ 	.word	0x0001c730


	//   ....[127]....
        /*0a0c*/ 	.word	0x0001c7b0


	//   ....[128]....
        /*0a10*/ 	.word	0x0001c830


	//   ....[129]....
        /*0a14*/ 	.word	0x0001c8c0


	//   ....[130]....
        /*0a18*/ 	.word	0x0001c960


	//   ....[131]....
        /*0a1c*/ 	.word	0x0001ca10


	//   ....[132]....
        /*0a20*/ 	.word	0x0001ca90


	//   ....[133]....
        /*0a24*/ 	.word	0x0001cb10


	//   ....[134]....
        /*0a28*/ 	.word	0x0001cb90


	//   ....[135]....
        /*0a2c*/ 	.word	0x0001cc20


	//   ....[136]....
        /*0a30*/ 	.word	0x0001cca0


	//   ....[137]....
        /*0a34*/ 	.word	0x0001cd50


	//   ....[138]....
        /*0a38*/ 	.word	0x0001cda0


	//   ....[139]....
        /*0a3c*/ 	.word	0x0001ce60


	//   ....[140]....
        /*0a40*/ 	.word	0x0001cf90


	//----- nvinfo : EIATTR_REG_RECONFIG
	.align		4
.L_1059:
        /*0a44*/ 	.byte	0x01, 0x54
	.zero		2


	//----- nvinfo : EIATTR_SYSCALL_OFFSETS
	.align		4
        /*0a48*/ 	.byte	0x04, 0x46
        /*0a4a*/ 	.short	(.L_1061 - .L_1060)


	//   ....[0]....
.L_1060:
        /*0a4c*/ 	.word	0x00004110


	//   ....[1]....
        /*0a50*/ 	.word	0x00013da0


	//   ....[2]....
        /*0a54*/ 	.word	0x00013ef0


	//   ....[3]....
        /*0a58*/ 	.word	0x00013ff0


	//   ....[4]....
        /*0a5c*/ 	.word	0x00014830


	//   ....[5]....
        /*0a60*/ 	.word	0x00015170


	//----- nvinfo : EIATTR_MBARRIER_INSTR_OFFSETS
	.align		4
.L_1061:
        /*0a64*/ 	.byte	0x04, 0x39
        /*0a66*/ 	.short	(.L_1063 - .L_1062)


	//   ....[0]....
.L_1062:
        /*0a68*/ 	.word	0x00000280
        /*0a6c*/ 	.word	0x000000ff
        /*0a70*/ 	.word	0x00038800
        /*0a74*/ 	.short	0x0100
        /*0a76*/ 	.byte	0x08
	.zero		1


	//   ....[1]....
        /*0a78*/ 	.word	0x00000290
        /*0a7c*/ 	.word	0x000000ff
        /*0a80*/ 	.word	0x00038810
        /*0a84*/ 	.short	0x0100
        /*0a86*/ 	.byte	0x08
	.zero		1


	//   ....[2]....
        /*0a88*/ 	.word	0x000002a0
        /*0a8c*/ 	.word	0x000000ff
        /*0a90*/ 	.word	0x00038820
        /*0a94*/ 	.short	0x0100
        /*0a96*/ 	.byte	0x08
	.zero		1


	//   ....[3]....
        /*0a98*/ 	.word	0x00000350
        /*0a9c*/ 	.word	0x000000ff
        /*0aa0*/ 	.word	0x00038830
        /*0aa4*/ 	.short	0x0100
        /*0aa6*/ 	.byte	0x06
	.zero		1


	//   ....[4]....
        /*0aa8*/ 	.word	0x00000360
        /*0aac*/ 	.word	0x000000ff
        /*0ab0*/ 	.word	0x00038840
        /*0ab4*/ 	.short	0x0100
        /*0ab6*/ 	.byte	0x06
	.zero		1


	//   ....[5]....
        /*0ab8*/ 	.word	0x00000370
        /*0abc*/ 	.word	0x000000ff
        /*0ac0*/ 	.word	0x00038838
        /*0ac4*/ 	.short	0x0100
        /*0ac6*/ 	.byte	0x06
	.zero		1


	//   ....[6]....
        /*0ac8*/ 	.word	0x00000380
        /*0acc*/ 	.word	0x000000ff
        /*0ad0*/ 	.word	0x00038848
        /*0ad4*/ 	.short	0x0100
        /*0ad6*/ 	.byte	0x06
	.zero		1


	//   ....[7]....
        /*0ad8*/ 	.word	0x000004b0
        /*0adc*/ 	.word	0x000000ff
        /*0ae0*/ 	.word	0x00038850
        /*0ae4*/ 	.short	0x0100
        /*0ae6*/ 	.byte	0x08
	.zero		1


	//   ....[8]....
        /*0ae8*/ 	.word	0x000004c0
        /*0aec*/ 	.word	0x000000ff
        /*0af0*/ 	.word	0x00038860
        /*0af4*/ 	.short	0x0100
        /*0af6*/ 	.byte	0x08
	.zero		1


	//   ....[9]....
        /*0af8*/ 	.word	0x000004d0
        /*0afc*/ 	.word	0x000000ff
        /*0b00*/ 	.word	0x00038858
        /*0b04*/ 	.short	0x0100
        /*0b06*/ 	.byte	0x08
	.zero		1


	//   ....[10]....
        /*0b08*/ 	.word	0x000004e0
        /*0b0c*/ 	.word	0x000000ff
        /*0b10*/ 	.word	0x00038868
        /*0b14*/ 	.short	0x0100
        /*0b16*/ 	.byte	0x08
	.zero		1


	//   ....[11]....
        /*0b18*/ 	.word	0x000005d0
        /*0b1c*/ 	.word	0x000000ff
        /*0b20*/ 	.word	0x00038870
        /*0b24*/ 	.short	0x0100
        /*0b26*/ 	.byte	0x06
	.zero		1


	//   ....[12]....
        /*0b28*/ 	.word	0x000005e0
        /*0b2c*/ 	.word	0x000000ff
        /*0b30*/ 	.word	0x00038880
        /*0b34*/ 	.short	0x0100
        /*0b36*/ 	.byte	0x06
	.zero		1


	//   ....[13]....
        /*0b38*/ 	.word	0x000005f0
        /*0b3c*/ 	.word	0x000000ff
        /*0b40*/ 	.word	0x00038878
        /*0b44*/ 	.short	0x0100
        /*0b46*/ 	.byte	0x06
	.zero		1


	//   ....[14]....
        /*0b48*/ 	.word	0x00000600
        /*0b4c*/ 	.word	0x000000ff
        /*0b50*/ 	.word	0x00038888
        /*0b54*/ 	.short	0x0100
        /*0b56*/ 	.byte	0x06
	.zero		1


	//   ....[15]....
        /*0b58*/ 	.word	0x00000730
        /*0b5c*/ 	.word	0x000000ff
        /*0b60*/ 	.word	0x00038890
        /*0b64*/ 	.short	0x0100
        /*0b66*/ 	.byte	0x08
	.zero		1


	//   ....[16]....
        /*0b68*/ 	.word	0x00000740
        /*0b6c*/ 	.word	0x000000ff
        /*0b70*/ 	.word	0x000388a0
        /*0b74*/ 	.short	0x0100
        /*0b76*/ 	.byte	0x08
	.zero		1


	//   ....[17]....
        /*0b78*/ 	.word	0x00000750
        /*0b7c*/ 	.word	0x000000ff
        /*0b80*/ 	.word	0x00038898
        /*0b84*/ 	.short	0x0100
        /*0b86*/ 	.byte	0x08
	.zero		1


	//   ....[18]....
        /*0b88*/ 	.word	0x00000760
        /*0b8c*/ 	.word	0x000000ff
        /*0b90*/ 	.word	0x000388a8
        /*0b94*/ 	.short	0x0100
        /*0b96*/ 	.byte	0x08
	.zero		1


	//   ....[19]....
        /*0b98*/ 	.word	0x00000890
        /*0b9c*/ 	.word	0x000000ff
        /*0ba0*/ 	.word	0x000388b0
        /*0ba4*/ 	.short	0x0100
        /*0ba6*/ 	.byte	0x08
	.zero		1


	//   ....[20]....
        /*0ba8*/ 	.word	0x000008a0
        /*0bac*/ 	.word	0x000000ff
        /*0bb0*/ 	.word	0x000388c0
        /*0bb4*/ 	.short	0x0100
        /*0bb6*/ 	.byte	0x08
	.zero		1


	//   ....[21]....
        /*0bb8*/ 	.word	0x000008b0
        /*0bbc*/ 	.word	0x000000ff
        /*0bc0*/ 	.word	0x000388b8
        /*0bc4*/ 	.short	0x0100
        /*0bc6*/ 	.byte	0x08
	.zero		1


	//   ....[22]....
        /*0bc8*/ 	.word	0x000008c0
        /*0bcc*/ 	.word	0x000000ff
        /*0bd0*/ 	.word	0x000388c8
        /*0bd4*/ 	.short	0x0100
        /*0bd6*/ 	.byte	0x08
	.zero		1


	//   ....[23]....
        /*0bd8*/ 	.word	0x00002350
        /*0bdc*/ 	.word	0x00000004
        /*0be0*/ 	.word	0x00000000
        /*0be4*/ 	.short	0x0101
        /*0be6*/ 	.byte	0x3f
	.zero		1


	//   ....[24]....
        /*0be8*/ 	.word	0x00002e40
        /*0bec*/ 	.word	0x00000004
        /*0bf0*/ 	.word	0x00000000
        /*0bf4*/ 	.short	0x0101
        /*0bf6*/ 	.byte	0x3f
	.zero		1


	//   ....[25]....
        /*0bf8*/ 	.word	0x000041c0
        /*0bfc*/ 	.word	0x00000010
        /*0c00*/ 	.word	0x00038800
        /*0c04*/ 	.short	0x010a
        /*0c06*/ 	.byte	0x3f
	.zero		1


	//   ....[26]....
        /*0c08*/ 	.word	0x00004230
        /*0c0c*/ 	.word	0x00000009
        /*0c10*/ 	.word	0x00038830
        /*0c14*/ 	.short	0x010a
        /*0c16*/ 	.byte	0x3f
	.zero		1


	//   ....[27]....
        /*0c18*/ 	.word	0x000042a0
        /*0c1c*/ 	.word	0x00000009
        /*0c20*/ 	.word	0x00038830
        /*0c24*/ 	.short	0x010a
        /*0c26*/ 	.byte	0x3f
	.zero		1


	//   ....[28]....
        /*0c28*/ 	.word	0x00004520
        /*0c2c*/ 	.word	0x00000010
        /*0c30*/ 	.word	0x00038810
        /*0c34*/ 	.short	0x010a
        /*0c36*/ 	.byte	0x3f
	.zero		1


	//   ....[29]....
        /*0c38*/ 	.word	0x00004560
        /*0c3c*/ 	.word	0x00000009
        /*0c40*/ 	.word	0x00038850
        /*0c44*/ 	.short	0x010a
        /*0c46*/ 	.byte	0x3f
	.zero		1


	//   ....[30]....
        /*0c48*/ 	.word	0x00004630
        /*0c4c*/ 	.word	0x00000009
        /*0c50*/ 	.word	0x00038850
        /*0c54*/ 	.short	0x010a
        /*0c56*/ 	.byte	0x3f
	.zero		1


	//   ....[31]....
        /*0c58*/ 	.word	0x00006610
        /*0c5c*/ 	.word	0x00000007
        /*0c60*/ 	.word	0x00000000
        /*0c64*/ 	.short	0x0101
        /*0c66*/ 	.byte	0x3f
	.zero		1


	//   ....[32]....
        /*0c68*/ 	.word	0x00006d50
        /*0c6c*/ 	.word	0x00000009
        /*0c70*/ 	.word	0x00000000
        /*0c74*/ 	.short	0x0101
        /*0c76*/ 	.byte	0x3f
	.zero		1


	//   ....[33]....
        /*0c78*/ 	.word	0x00006e60
        /*0c7c*/ 	.word	0x00000009
        /*0c80*/ 	.word	0x00038830
        /*0c84*/ 	.short	0x010a
        /*0c86*/ 	.byte	0x3f
	.zero		1


	//   ....[34]....
        /*0c88*/ 	.word	0x00006eb0
        /*0c8c*/ 	.word	0x00000009
        /*0c90*/ 	.word	0x00038830
        /*0c94*/ 	.short	0x010a
        /*0c96*/ 	.byte	0x3f
	.zero		1


	//   ....[35]....
        /*0c98*/ 	.word	0x00007030
        /*0c9c*/ 	.word	0x00000009
        /*0ca0*/ 	.word	0x00038850
        /*0ca4*/ 	.short	0x010a
        /*0ca6*/ 	.byte	0x3f
	.zero		1


	//   ....[36]....
        /*0ca8*/ 	.word	0x00007070
        /*0cac*/ 	.word	0x00000009
        /*0cb0*/ 	.word	0x00038850
        /*0cb4*/ 	.short	0x010a
        /*0cb6*/ 	.byte	0x3f
	.zero		1


	//   ....[37]....
        /*0cb8*/ 	.word	0x00008fa0
        /*0cbc*/ 	.word	0x0000000b
        /*0cc0*/ 	.word	0x00000000
        /*0cc4*/ 	.short	0x0101
        /*0cc6*/ 	.byte	0x3f
	.zero		1


	//   ....[38]....
        /*0cc8*/ 	.word	0x00009f80
        /*0ccc*/ 	.word	0x00000009
        /*0cd0*/ 	.word	0x00000000
        /*0cd4*/ 	.short	0x0101
        /*0cd6*/ 	.byte	0x3f
	.zero		1


	//   ....[39]....
        /*0cd8*/ 	.word	0x0000a0c0
        /*0cdc*/ 	.word	0x00000009
        /*0ce0*/ 	.word	0x00038830
        /*0ce4*/ 	.short	0x010a
        /*0ce6*/ 	.byte	0x3f
	.zero		1


	//   ....[40]....
        /*0ce8*/ 	.word	0x0000a110
        /*0cec*/ 	.word	0x00000009
        /*0cf0*/ 	.word	0x00038830
        /*0cf4*/ 	.short	0x010a
        /*0cf6*/ 	.byte	0x3f
	.zero		1


	//   ....[41]....
        /*0cf8*/ 	.word	0x0000a290
        /*0cfc*/ 	.word	0x00000009
        /*0d00*/ 	.word	0x00038850
        /*0d04*/ 	.short	0x010a
        /*0d06*/ 	.byte	0x3f
	.zero		1


	//   ....[42]....
        /*0d08*/ 	.word	0x0000a2d0
        /*0d0c*/ 	.word	0x00000009
        /*0d10*/ 	.word	0x00038850
        /*0d14*/ 	.short	0x010a
        /*0d16*/ 	.byte	0x3f
	.zero		1


	//   ....[43]....
        /*0d18*/ 	.word	0x0000c020
        /*0d1c*/ 	.word	0x000000a3
        /*0d20*/ 	.word	0x00000000
        /*0d24*/ 	.short	0x0101
        /*0d26*/ 	.byte	0x3f
	.zero		1


	//   ....[44]....
        /*0d28*/ 	.word	0x0000ccb0
        /*0d2c*/ 	.word	0x00000009
        /*0d30*/ 	.word	0x00000000
        /*0d34*/ 	.short	0x0101
        /*0d36*/ 	.byte	0x3f
	.zero		1


	//   ....[45]....
        /*0d38*/ 	.word	0x0000f550
        /*0d3c*/ 	.word	0x00000008
        /*0d40*/ 	.word	0x00000000
        /*0d44*/ 	.short	0x0101
        /*0d46*/ 	.byte	0x3f
	.zero		1


	//   ....[46]....
        /*0d48*/ 	.word	0x0000fe40
        /*0d4c*/ 	.word	0x00000008
        /*0d50*/ 	.word	0x00000000
        /*0d54*/ 	.short	0x0101
        /*0d56*/ 	.byte	0x3f
	.zero		1


	//   ....[47]....
        /*0d58*/ 	.word	0x000143e0
        /*0d5c*/ 	.word	0x00000000
        /*0d60*/ 	.word	0x00038840
        /*0d64*/ 	.short	0x010a
        /*0d66*/ 	.byte	0x3f
	.zero		1


	//   ....[48]....
        /*0d68*/ 	.word	0x00014f20
        /*0d6c*/ 	.word	0x00000012
        /*0d70*/ 	.word	0x00038800
        /*0d74*/ 	.short	0x0107
        /*0d76*/ 	.byte	0x3f
	.zero		1


	//   ....[49]....
        /*0d78*/ 	.word	0x00014fc0
        /*0d7c*/ 	.word	0x00000012
        /*0d80*/ 	.word	0x00038800
        /*0d84*/ 	.short	0x0101
        /*0d86*/ 	.byte	0x3f
	.zero		1


	//   ....[50]....
        /*0d88*/ 	.word	0x00015ef0
        /*0d8c*/ 	.word	0x00000012
        /*0d90*/ 	.word	0x00038810
        /*0d94*/ 	.short	0x0107
        /*0d96*/ 	.byte	0x3f
	.zero		1


	//   ....[51]....
        /*0d98*/ 	.word	0x00015ff0
        /*0d9c*/ 	.word	0x00000012
        /*0da0*/ 	.word	0x00038810
        /*0da4*/ 	.short	0x0101
        /*0da6*/ 	.byte	0x3f
	.zero		1


	//   ....[52]....
        /*0da8*/ 	.word	0x00016010
        /*0dac*/ 	.word	0x00000012
        /*0db0*/ 	.word	0x00038820
        /*0db4*/ 	.short	0x010a
        /*0db6*/ 	.byte	0x3f
	.zero		1


	//   ....[53]....
        /*0db8*/ 	.word	0x000160f0
        /*0dbc*/ 	.word	0x00000000
        /*0dc0*/ 	.word	0x00038860
        /*0dc4*/ 	.short	0x010a
        /*0dc6*/ 	.byte	0x3f
	.zero		1


	//   ....[54]....
        /*0dc8*/ 	.word	0x00016d80
        /*0dcc*/ 	.word	0x00000003
        /*0dd0*/ 	.word	0x00038840
        /*0dd4*/ 	.short	0x010a
        /*0dd6*/ 	.byte	0x3f
	.zero		1


	//   ....[55]....
        /*0dd8*/ 	.word	0x00016fe0
        /*0ddc*/ 	.word	0x00000003
        /*0de0*/ 	.word	0x00038860
        /*0de4*/ 	.short	0x010a
        /*0de6*/ 	.byte	0x3f
	.zero		1


	//   ....[56]....
        /*0de8*/ 	.word	0x00017ba0
        /*0dec*/ 	.word	0x00000004
        /*0df0*/ 	.word	0x00038840
        /*0df4*/ 	.short	0x010a
        /*0df6*/ 	.byte	0x3f
	.zero		1


	//   ....[57]....
        /*0df8*/ 	.word	0x00017df0
        /*0dfc*/ 	.word	0x00000004
        /*0e00*/ 	.word	0x00038860
        /*0e04*/ 	.short	0x010a
        /*0e06*/ 	.byte	0x3f
	.zero		1


	//   ....[58]....
        /*0e08*/ 	.word	0x00018930
        /*0e0c*/ 	.word	0x00000004
        /*0e10*/ 	.word	0x00038840
        /*0e14*/ 	.short	0x010a
        /*0e16*/ 	.byte	0x3f
	.zero		1


	//   ....[59]....
        /*0e18*/ 	.word	0x00018b90
        /*0e1c*/ 	.word	0x00000004
        /*0e20*/ 	.word	0x00038860
        /*0e24*/ 	.short	0x010a
        /*0e26*/ 	.byte	0x3f
	.zero		1


	//   ....[60]....
        /*0e28*/ 	.word	0x0001a910
        /*0e2c*/ 	.word	0x00000000
        /*0e30*/ 	.word	0x00038820
        /*0e34*/ 	.short	0x010a
        /*0e36*/ 	.byte	0x3f
	.zero		1


	//   ....[61]....
        /*0e38*/ 	.word	0x0001aad0
        /*0e3c*/ 	.word	0x00000006
        /*0e40*/ 	.word	0x00000000
        /*0e44*/ 	.short	0x010a
        /*0e46*/ 	.byte	0x3f
	.zero		1


	//   ....[62]....
        /*0e48*/ 	.word	0x0001ab40
        /*0e4c*/ 	.word	0x00000007
        /*0e50*/ 	.word	0x00000000
        /*0e54*/ 	.short	0x010a
        /*0e56*/ 	.byte	0x3f
	.zero		1


	//   ....[63]....
        /*0e58*/ 	.word	0x0001abb0
        /*0e5c*/ 	.word	0x00000004
        /*0e60*/ 	.word	0x00000000
        /*0e64*/ 	.short	0x010a
        /*0e66*/ 	.byte	0x3f
	.zero		1


	//   ....[64]....
        /*0e68*/ 	.word	0x0001abe0
        /*0e6c*/ 	.word	0x00000003
        /*0e70*/ 	.word	0x00000000
        /*0e74*/ 	.short	0x010a
        /*0e76*/ 	.byte	0x3f
	.zero		1


	//   ....[65]....
        /*0e78*/ 	.word	0x0001ac40
        /*0e7c*/ 	.word	0x00000010
        /*0e80*/ 	.word	0x00038800
        /*0e84*/ 	.short	0x010a
        /*0e86*/ 	.byte	0x3f
	.zero		1


	//   ....[66]....
        /*0e88*/ 	.word	0x0001ac90
        /*0e8c*/ 	.word	0x00000009
        /*0e90*/ 	.word	0x00038830
        /*0e94*/ 	.short	0x010a
        /*0e96*/ 	.byte	0x3f
	.zero		1


	//   ....[67]....
        /*0e98*/ 	.word	0x0001ace0
        /*0e9c*/ 	.word	0x00000010
        /*0ea0*/ 	.word	0x00038810
        /*0ea4*/ 	.short	0x010a
        /*0ea6*/ 	.byte	0x3f
	.zero		1


	//   ....[68]....
        /*0ea8*/ 	.word	0x0001ad30
        /*0eac*/ 	.word	0x00000009
        /*0eb0*/ 	.word	0x00038850
        /*0eb4*/ 	.short	0x010a
        /*0eb6*/ 	.byte	0x3f
	.zero		1


	//   ....[69]....
        /*0eb8*/ 	.word	0x0001ad80
        /*0ebc*/ 	.word	0x00000009
        /*0ec0*/ 	.word	0x00038830
        /*0ec4*/ 	.short	0x010a
        /*0ec6*/ 	.byte	0x3f
	.zero		1


	//   ....[70]....
        /*0ec8*/ 	.word	0x0001add0
        /*0ecc*/ 	.word	0x00000009
        /*0ed0*/ 	.word	0x00038850
        /*0ed4*/ 	.short	0x010a
        /*0ed6*/ 	.byte	0x3f
	.zero		1


	//   ....[71]....
        /*0ed8*/ 	.word	0x0001ae20
        /*0edc*/ 	.word	0x00000009
        /*0ee0*/ 	.word	0x00038830
        /*0ee4*/ 	.short	0x010a
        /*0ee6*/ 	.byte	0x3f
	.zero		1


	//   ....[72]....
        /*0ee8*/ 	.word	0x0001ae70
        /*0eec*/ 	.word	0x00000009
        /*0ef0*/ 	.word	0x00038850
        /*0ef4*/ 	.short	0x010a
        /*0ef6*/ 	.byte	0x3f
	.zero		1


	//   ....[73]....
        /*0ef8*/ 	.word	0x0001b010
        /*0efc*/ 	.word	0x00000000
        /*0f00*/ 	.word	0x00038840
        /*0f04*/ 	.short	0x010a
        /*0f06*/ 	.byte	0x3f
	.zero		1


	//   ....[74]....
        /*0f08*/ 	.word	0x0001c110
        /*0f0c*/ 	.word	0x00000012
        /*0f10*/ 	.word	0x00038820
        /*0f14*/ 	.short	0x010a
        /*0f16*/ 	.byte	0x3f
	.zero		1


	//   ....[75]....
        /*0f18*/ 	.word	0x0001c160
        /*0f1c*/ 	.word	0x00000000
        /*0f20*/ 	.word	0x00038860
        /*0f24*/ 	.short	0x010a
        /*0f26*/ 	.byte	0x3f
	.zero		1


	//   ....[76]....
        /*0f28*/ 	.word	0x0001c1b0
        /*0f2c*/ 	.word	0x00000003
        /*0f30*/ 	.word	0x00038840
        /*0f34*/ 	.short	0x010a
        /*0f36*/ 	.byte	0x3f
	.zero		1


	//   ....[77]....
        /*0f38*/ 	.word	0x0001c200
        /*0f3c*/ 	.word	0x00000003
        /*0f40*/ 	.word	0x00038860
        /*0f44*/ 	.short	0x010a
        /*0f46*/ 	.byte	0x3f
	.zero		1


	//   ....[78]....
        /*0f48*/ 	.word	0x0001c250
        /*0f4c*/ 	.word	0x00000004
        /*0f50*/ 	.word	0x00038840
        /*0f54*/ 	.short	0x010a
        /*0f56*/ 	.byte	0x3f
	.zero		1


	//   ....[79]....
        /*0f58*/ 	.word	0x0001c2a0
        /*0f5c*/ 	.word	0x00000004
        /*0f60*/ 	.word	0x00038860
        /*0f64*/ 	.short	0x010a
        /*0f66*/ 	.byte	0x3f
	.zero		1


	//   ....[80]....
        /*0f68*/ 	.word	0x0001c2f0
        /*0f6c*/ 	.word	0x00000004
        /*0f70*/ 	.word	0x00038840
        /*0f74*/ 	.short	0x010a
        /*0f76*/ 	.byte	0x3f
	.zero		1


	//   ....[81]....
        /*0f78*/ 	.word	0x0001c340
        /*0f7c*/ 	.word	0x00000004
        /*0f80*/ 	.word	0x00038860
        /*0f84*/ 	.short	0x010a
        /*0f86*/ 	.byte	0x3f
	.zero		1


	//   ....[82]....
        /*0f88*/ 	.word	0x0001ceb0
        /*0f8c*/ 	.word	0x00000000
        /*0f90*/ 	.word	0x00038820
        /*0f94*/ 	.short	0x010a
        /*0f96*/ 	.byte	0x3f
	.zero		1


	//   ....[83]....
        /*0f98*/ 	.word	0x0001d050
        /*0f9c*/ 	.word	0x00000006
        /*0fa0*/ 	.word	0x00000000
        /*0fa4*/ 	.short	0x010a
        /*0fa6*/ 	.byte	0x3f
	.zero		1


	//   ....[84]....
        /*0fa8*/ 	.word	0x0001d0a0
        /*0fac*/ 	.word	0x00000007
        /*0fb0*/ 	.word	0x00000000
        /*0fb4*/ 	.short	0x010a
        /*0fb6*/ 	.byte	0x3f
	.zero		1


	//   ....[85]....
        /*0fb8*/ 	.word	0x0001d0f0
        /*0fbc*/ 	.word	0x00000004
        /*0fc0*/ 	.word	0x00000000
        /*0fc4*/ 	.short	0x010a
        /*0fc6*/ 	.byte	0x3f
	.zero		1


	//----- nvinfo : EIATTR_NUM_MBARRIERS
	.align		4
.L_1063:
        /*0fc8*/ 	.byte	0x03, 0x38
        /*0fca*/ 	.short	0x0017


	//----- nvinfo : EIATTR_EXIT_INSTR_OFFSETS
	.align		4
        /*0fcc*/ 	.byte	0x04, 0x1c
        /*0fce*/ 	.short	(.L_1065 - .L_1064)


	//   ....[0]....
.L_1064:
        /*0fd0*/ 	.word	0x00000a70


	//   ....[1]....
        /*0fd4*/ 	.word	0x00011fd0


	//   ....[2]....
        /*0fd8*/ 	.word	0x0001ac30


	//----- nvinfo : EIATTR_MAX_THREADS
	.align		4
.L_1065:
        /*0fdc*/ 	.byte	0x04, 0x05
        /*0fde*/ 	.short	(.L_1067 - .L_1066)
.L_1066:
        /*0fe0*/ 	.word	0x00000180
        /*0fe4*/ 	.word	0x00000001
        /*0fe8*/ 	.word	0x00000001


	//----- nvinfo : EIATTR_CRS_STACK_SIZE
	.align		4
.L_1067:
        /*0fec*/ 	.byte	0x04, 0x1e
        /*0fee*/ 	.short	(.L_1069 - .L_1068)
.L_1068:
        /*0ff0*/ 	.word	0x00000000


	//----- nvinfo : EIATTR_CBANK_PARAM_SIZE
	.align		4
.L_1069:
        /*0ff4*/ 	.byte	0x03, 0x19
        /*0ff6*/ 	.short	0x0bf0


	//----- nvinfo : EIATTR_PARAM_CBANK
	.align		4
        /*0ff8*/ 	.byte	0x04, 0x0a
        /*0ffa*/ 	.short	(.L_1071 - .L_1070)
	.align		4
.L_1070:
        /*0ffc*/ 	.word	index@(.nv.constant0._ZN7cutlass13device_kernelIN5flash11enable_sm90INS1_16FlashAttnFwdSm90INS1_25CollectiveMainloopFwdSm90ILi2EN4cute5tupleIJNS5_1CILi1EEES8_S8_EEENS6_IJNS7_ILi64EEESA_SA_EEELi512ENS_10bfloat16_tEfNS_4arch4Sm90ELb1ELb0ELb0ELb1ELb0ELb0ELb1ELb0ELb0ELb1ELb1ELb0EEENS1_21CollectiveEpilogueFwdINS6_IJSA_NS7_ILi512EEESA_EEES9_SC_SE_Li256ELb1ELb1ELb1ELb0EEENS1_36VarlenDynamicPersistentTileSchedulerILi64ELi64ELi256ELi128ELb1ELb1ELb1ELb1ELb1ELb1EEEEEEEEEvNT_6ParamsE)
        /*1000*/ 	.short	0x0210
        /*1002*/ 	.short	0x0bf0


	//----- nvinfo : EIATTR_SW_WAR
	.align		4
.L_1071:
        /*1004*/ 	.byte	0x04, 0x36
        /*1006*/ 	.short	(.L_1073 - .L_1072)
.L_1072:
        /*1008*/ 	.word	0x00000008
.L_1073:


//--------------------- .nv.info._ZN7cutlass13device_kernelIN5flash11enable_sm90INS1_16FlashAttnFwdSm90INS1_25CollectiveMainloopFwdSm90ILi2EN4cute5tupleIJNS5_1CILi1EEES8_S8_EEENS6_IJNS7_ILi64EEESA_SA_EEELi512ENS_10bfloat16_tEfNS_4arch4Sm90ELb1ELb0ELb0ELb1ELb0ELb1ELb1ELb0ELb0ELb1ELb1ELb0EEENS1_21CollectiveEpilogueFwdINS6_IJSA_NS7_ILi512EEESA_EEES9_SC_SE_Li256ELb1ELb1ELb1ELb0EEENS1_36VarlenDynamicPersistentTileSchedulerILi64ELi64ELi256ELi128ELb1ELb1ELb1ELb1ELb1ELb1EEEEEEEEEvNT_6ParamsE --------------------------
	.section	.nv.info._ZN7cutlass13device_kernelIN5flash11enable_sm90INS1_16FlashAttnFwdSm90INS1_25CollectiveMainloopFwdSm90ILi2EN4cute5tupleIJNS5_1CILi1EEES8_S8_EEENS6_IJNS7_ILi64EEESA_SA_EEELi512ENS_10bfloat16_tEfNS_4arch4Sm90ELb1ELb0ELb0ELb1ELb0ELb1ELb1ELb0ELb0ELb1ELb1ELb0EEENS1_21CollectiveEpilogueFwdINS6_IJSA_NS7_ILi512EEESA_EEES9_SC_SE_Li256ELb1ELb1ELb1ELb0EEENS1_36VarlenDynamicPersistentTileSchedulerILi64ELi64ELi256ELi128ELb1ELb1ELb1ELb1ELb1ELb1EEEEEEEEEvNT_6ParamsE,"",@"SHT_CUDA_INFO"
	.sectionflags	@""
	.align	4


	//----- nvinfo : EIATTR_CUDA_API_VERSION
	.align		4
        /*0000*/ 	.byte	0x04, 0x37
        /*0002*/ 	.short	(.L_1075 - .L_1074)
.L_1074:
        /*0004*/ 	.word	0x00000082


	//----- nvinfo : EIATTR_KPARAM_INFO
	.align		4
.L_1075:
        /*0008*/ 	.byte	0x04, 0x17
        /*000a*/ 	.short	(.L_1077 - .L_1076)
.L_1076:
        /*000c*/ 	.word	0x00000000
        /*0010*/ 	.short	0x0000
        /*0012*/ 	.short	0x0070
        /*0014*/ 	.byte	0x00, 0xf0, 0x01, 0x2e


	//----- nvinfo : EIATTR_SPARSE_MMA_MASK
	.align		4
.L_1077:
        /*0018*/ 	.byte	0x03, 0x50
        /*001a*/ 	.short	0x0000


	//----- nvinfo : EIATTR_MAXREG_COUNT
	.align		4
        /*001c*/ 	.byte	0x03, 0x1b
        /*001e*/ 	.short	0x00a8


	//----- nvinfo : EIATTR_NUM_BARRIERS
	.align		4
        /*0020*/ 	.byte	0x02, 0x4c
        /*0022*/ 	.byte	0x10
	.zero		1


	//----- nvinfo : EIATTR_EXTERNS
	.align		4
        /*0024*/ 	.byte	0x04, 0x0f
        /*0026*/ 	.short	(.L_1079 - .L_1078)


	//   ....[0]....
	.align		4
.L_1078:
        /*0028*/ 	.word	index@(__assertfail)


	//----- nvinfo : EIATTR_ANNOTATIONS
	.align		4
.L_1079:
        /*002c*/ 	.byte	0x04, 0x55
        /*002e*/ 	.short	(.L_1081 - .L_1080)


	//   ....[0]....
.L_1080:
        /* <DEDUP_REMOVED lines=104> */


	//----- nvinfo : EIATTR_MERCURY_ISA_VERSION
	.align		4
.L_1081:
        /*0698*/ 	.byte	0x03, 0x5f
        /*069a*/ 	.short	0x0101


	//----- nvinfo : EIATTR_UNUSED_LOAD_BYTE_OFFSET
	.align		4
        /*069c*/ 	.byte	0x04, 0x44
        /*069e*/ 	.short	(.L_1083 - .L_1082)


	//   ....[0]....
.L_1082:
        /*06a0*/ 	.word	0x00000ab0
        /*06a4*/ 	.word	0x0000fff0


	//   ....[1]....
        /*06a8*/ 	.word	0x00014a30
        /*06ac*/ 	.word	0x0000fff0


	//----- nvinfo : EIATTR_INT_WARP_WIDE_INSTR_OFFSETS
	.align		4
.L_1083:
        /*06b0*/ 	.byte	0x04, 0x31
        /*06b2*/ 	.short	(.L_1085 - .L_1084)


	//   ....[0]....
.L_1084:
        /*06b4*/ 	.word	0x00000190


	//   ....[1]....
        /*06b8*/ 	.word	0x000001d0


	//   ....[2]....
        /*06bc*/ 	.word	0x00000240


	//   ....[3]....
        /*06c0*/ 	.word	0x00000250


	//   ....[4]....
        /*06c4*/ 	.word	0x0001cff0


	//   ....[5]....
        /*06c8*/ 	.word	0x0001d050


	//   ....[6]....
        /*06cc*/ 	.word	0x000229e0


	//   ....[7]....
        /*06d0*/ 	.word	0x00022a40


	//----- nvinfo : EIATTR_COOP_GROUP_MASK_REGIDS
	.align		4
.L_1085:
        /*06d4*/ 	.byte	0x04, 0x29
        /*06d6*/ 	.short	(.L_1087 - .L_1086)


	//   ....[0]....
.L_1086:
        /*06d8*/ 	.word	0xffffffff


	//   ....[1]....
        /*06dc*/ 	.word	0xffffffff


	//   ....[2]....
        /*06e0*/ 	.word	0xffffffff


	//   ....[3]....
        /*06e4*/ 	.word	0xffffffff


	//   ....[4]....
        /*06e8*/ 	.word	0xffffffff


	//   ....[5]....
        /*06ec*/ 	.word	0xffffffff


	//   ....[6]....
        /*06f0*/ 	.word	0xffffffff


	//   ....[7]....
        /*06f4*/ 	.word	0xffffffff


	//   ....[8]....
        /*06f8*/ 	.word	0xffffffff


	//   ....[9]....
        /*06fc*/ 	.word	0xffffffff


	//   ....[10]....
        /*0700*/ 	.word	0xffffffff


	//   ....[11]....
        /*0704*/ 	.word	0xffffffff


	//   ....[12]....
        /*0708*/ 	.word	0xffffffff


	//   ....[13]....
        /*070c*/ 	.word	0xffffffff


	//   ....[14]....
        /*0710*/ 	.word	0xffffffff


	//   ....[15]....
        /*0714*/ 	.word	0xffffffff


	//   ....[16]....
        /*0718*/ 	.word	0xffffffff


	//   ....[17]....
        /*071c*/ 	.word	0xffffffff


	//   ....[18]....
        /*0720*/ 	.word	0xffffffff


	//   ....[19]....
        /*0724*/ 	.word	0xffffffff


	//   ....[20]....
        /*0728*/ 	.word	0xffffffff


	//   ....[21]....
        /*072c*/ 	.word	0xffffffff


	//   ....[22]....
        /*0730*/ 	.word	0xffffffff


	//   ....[23]....
        /*0734*/ 	.word	0xffffffff


	//   ....[24]....
        /*0738*/ 	.word	0xffffffff


	//   ....[25]....
        /*073c*/ 	.word	0xffffffff


	//   ....[26]....
        /*0740*/ 	.word	0xffffffff


	//   ....[27]....
        /*0744*/ 	.word	0xffffffff


	//   ....[28]....
        /*0748*/ 	.word	0xffffffff


	//   ....[29]....
        /*074c*/ 	.word	0xffffffff


	//   ....[30]....
        /*0750*/ 	.word	0xffffffff


	//   ....[31]....
        /*0754*/ 	.word	0xffffffff


	//   ....[32]....
        /*0758*/ 	.word	0xffffffff


	//   ....[33]....
        /*075c*/ 	.word	0xffffffff


	//   ....[34]....
        /*0760*/ 	.word	0xffffffff


	//   ....[35]....
        /*0764*/ 	.word	0xffffffff


	//   ....[36]....
        /*0768*/ 	.word	0xffffffff


	//   ....[37]....
        /*076c*/ 	.word	0xffffffff


	//   ....[38]....
        /*0770*/ 	.word	0xffffffff


	//   ....[39]....
        /*0774*/ 	.word	0xffffffff


	//   ....[40]....
        /*0778*/ 	.word	0xffffffff


	//   ....[41]....
        /*077c*/ 	.word	0xffffffff


	//   ....[42]....
        /*0780*/ 	.word	0xffffffff


	//   ....[43]....
        /*0784*/ 	.word	0xffffffff


	//   ....[44]....
        /*0788*/ 	.word	0xffffffff


	//   ....[45]....
        /*078c*/ 	.word	0xffffffff


	//   ....[46]....
        /*0790*/ 	.word	0xffffffff


	//   ....[47]....
        /*0794*/ 	.word	0xffffffff


	//   ....[48]....
        /*0798*/ 	.word	0xffffffff


	//   ....[49]....
        /*079c*/ 	.word	0xffffffff


	//   ....[50]....
        /*07a0*/ 	.word	0xffffffff


	//   ....[51]....
        /*07a4*/ 	.word	0xffffffff


	//   ....[52]....
        /*07a8*/ 	.word	0xffffffff


	//   ....[53]....
        /*07ac*/ 	.word	0xffffffff


	//   ....[54]....
        /*07b0*/ 	.word	0xffffffff


	//   ....[55]....
        /*07b4*/ 	.word	0xffffffff


	//   ....[56]....
        /*07b8*/ 	.word	0xffffffff


	//   ....[57]....
        /*07bc*/ 	.word	0xffffffff


	//   ....[58]....
        /*07c0*/ 	.word	0xffffffff


	//   ....[59]....
        /*07c4*/ 	.word	0xffffffff


	//   ....[60]....
        /*07c8*/ 	.word	0xffffffff


	//   ....[61]....
        /*07cc*/ 	.word	0xffffffff


	//   ....[62]....
        /*07d0*/ 	.word	0xffffffff


	//   ....[63]....
        /*07d4*/ 	.word	0xffffffff


	//   ....[64]....
        /*07d8*/ 	.word	0xffffffff


	//   ....[65]....
        /*07dc*/ 	.word	0xffffffff


	//   ....[66]....
        /*07e0*/ 	.word	0xffffffff


	//   ....[67]....
        /*07e4*/ 	.word	0xffffffff


	//   ....[68]....
        /*07e8*/ 	.word	0xffffffff


	//   ....[69]....
        /*07ec*/ 	.word	0xffffffff


	//   ....[70]....
        /*07f0*/ 	.word	0xffffffff


	//   ....[71]....
        /*07f4*/ 	.word	0xffffffff


	//   ....[72]....
        /*07f8*/ 	.word	0xffffffff


	//   ....[73]....
        /*07fc*/ 	.word	0xffffffff


	//   ....[74]....
        /*0800*/ 	.word	0xffffffff


	//   ....[75]....
        /*0804*/ 	.word	0xffffffff


	//   ....[76]....
        /*0808*/ 	.word	0xffffffff


	//   ....[77]....
        /*080c*/ 	.word	0xffffffff


	//   ....[78]....
        /*0810*/ 	.word	0xffffffff


	//   ....[79]....
        /*0814*/ 	.word	0xffffffff


	//   ....[80]....
        /*0818*/ 	.word	0xffffffff


	//   ....[81]....
        /*081c*/ 	.word	0xffffffff


	//   ....[82]....
        /*0820*/ 	.word	0xffffffff


	//   ....[83]....
        /*0824*/ 	.word	0xffffffff


	//   ....[84]....
        /*0828*/ 	.word	0xffffffff


	//   ....[85]....
        /*082c*/ 	.word	0xffffffff


	//   ....[86]....
        /*0830*/ 	.word	0xffffffff


	//   ....[87]....
        /*0834*/ 	.word	0xffffffff


	//   ....[88]....
        /*0838*/ 	.word	0xffffffff


	//   ....[89]....
        /*083c*/ 	.word	0xffffffff


	//   ....[90]....
        /*0840*/ 	.word	0xffffffff


	//   ....[91]....
        /*0844*/ 	.word	0xffffffff


	//   ....[92]....
        /*0848*/ 	.word	0xffffffff


	//   ....[93]....
        /*084c*/ 	.word	0xffffffff


	//   ....[94]....
        /*0850*/ 	.word	0xffffffff


	//   ....[95]....
        /*0854*/ 	.word	0xffffffff


	//   ....[96]....
        /*0858*/ 	.word	0xffffffff


	//   ....[97]....
        /*085c*/ 	.word	0xffffffff


	//   ....[98]....
        /*0860*/ 	.word	0xffffffff


	//   ....[99]....
        /*0864*/ 	.word	0xffffffff


	//   ....[100]....
        /*0868*/ 	.word	0xffffffff


	//   ....[101]....
        /*086c*/ 	.word	0xffffffff


	//   ....[102]....
        /*0870*/ 	.word	0xffffffff


	//   ....[103]....
        /*0874*/ 	.word	0xffffffff


	//   ....[104]....
        /*0878*/ 	.word	0xffffffff


	//   ....[105]....
        /*087c*/ 	.word	0xffffffff


	//   ....[106]....
        /*0880*/ 	.word	0xffffffff


	//   ....[107]....
        /*0884*/ 	.word	0xffffffff


	//   ....[108]....
        /*0888*/ 	.word	0xffffffff


	//   ....[109]....
        /*088c*/ 	.word	0xffffffff


	//   ....[110]....
        /*0890*/ 	.word	0xffffffff


	//   ....[111]....
        /*0894*/ 	.word	0xffffffff


	//   ....[112]....
        /*0898*/ 	.word	0xffffffff


	//   ....[113]....
        /*089c*/ 	.word	0xffffffff


	//   ....[114]....
        /*08a0*/ 	.word	0xffffffff


	//   ....[115]....
        /*08a4*/ 	.word	0xffffffff


	//   ....[116]....
        /*08a8*/ 	.word	0xffffffff


	//   ....[117]....
        /*08ac*/ 	.word	0xffffffff


	//   ....[118]....
        /*08b0*/ 	.word	0xffffffff


	//   ....[119]....
        /*08b4*/ 	.word	0xffffffff


	//   ....[120]....
        /*08b8*/ 	.word	0xffffffff


	//   ....[121]....
        /*08bc*/ 	.word	0xffffffff


	//   ....[122]....
        /*08c0*/ 	.word	0x0500000f


	//   ....[123]....
        /*08c4*/ 	.word	0x0500000f


	//   ....[124]....
        /*08c8*/ 	.word	0x0500000f


	//   ....[125]....
        /*08cc*/ 	.word	0x0500000f


	//   ....[126]....
        /*08d0*/ 	.word	0x0500000f


	//   ....[127]....
        /*08d4*/ 	.word	0x0500000f


	//   ....[128]....
        /*08d8*/ 	.word	0x0500000f


	//   ....[129]....
        /*08dc*/ 	.word	0x0500000f


	//   ....[130]....
        /*08e0*/ 	.word	0x0500000f


	//   ....[131]....
        /*08e4*/ 	.word	0x0500000f


	//   ....[132]....
        /*08e8*/ 	.word	0x0500000f


	//   ....[133]....
        /*08ec*/ 	.word	0x0500000f


	//   ....[134]....
        /*08f0*/ 	.word	0x0500000f


	//   ....[135]....
        /*08f4*/ 	.word	0x0500000f


	//   ....[136]....
        /*08f8*/ 	.word	0x0500000f


	//   ....[137]....
        /*08fc*/ 	.word	0x0500000f


	//   ....[138]....
        /*0900*/ 	.word	0x0500000f


	//   ....[139]....
        /*0904*/ 	.word	0x0500000f


	//   ....[140]....
        /*0908*/ 	.word	0x0500000f


	//   ....[141]....
        /*090c*/ 	.word	0x0500000f


	//   ....[142]....
        /*0910*/ 	.word	0x0500000f


	//   ....[143]....
        /*0914*/ 	.word	0x0500000f


	//   ....[144]....
        /*0918*/ 	.word	0x0500000f


	//   ....[145]....
        /*091c*/ 	.word	0x0500000f


	//   ....[146]....
        /*0920*/ 	.word	0x0500000f


	//   ....[147]....
        /*0924*/ 	.word	0x0500000f


	//   ....[148]....
        /*0928*/ 	.word	0x0500000f


	//   ....[149]....
        /*092c*/ 	.word	0x0500000f


	//   ....[150]....
        /*0930*/ 	.word	0x0500000f


	//   ....[151]....
        /*0934*/ 	.word	0x0500000f


	//   ....[152]....
        /*0938*/ 	.word	0x0500000f


	//   ....[153]....
        /*093c*/ 	.word	0x0500000f


	//   ....[154]....
        /*0940*/ 	.word	0x0500000f


	//   ....[155]....
        /*0944*/ 	.word	0x0500000f


	//   ....[156]....
        /*0948*/ 	.word	0x0500000f


	//   ....[157]....
        /*094c*/ 	.word	0x0500000f


	//   ....[158]....
        /*0950*/ 	.word	0x0500000f


	//   ....[159]....
        /*0954*/ 	.word	0x0500000f


	//   ....[160]....
        /*0958*/ 	.word	0x0500000f


	//   ....[161]....
        /*095c*/ 	.word	0x0500000f


	//   ....[162]....
        /*0960*/ 	.word	0x0500000f


	//   ....[163]....
        /*0964*/ 	.word	0x0500000f


	//   ....[164]....
        /*0968*/ 	.word	0x0500000f


	//   ....[165]....
        /*096c*/ 	.word	0x0500000f


	//   ....[166]....
        /*0970*/ 	.word	0x0500000f


	//   ....[167]....
        /*0974*/ 	.word	0x0500000f


	//   ....[168]....
        /*0978*/ 	.word	0x0500000f


	//   ....[169]....
        /*097c*/ 	.word	0x0500000f


	//   ....[170]....
        /*0980*/ 	.word	0x0500000f


	//   ....[171]....
        /*0984*/ 	.word	0x0500000f


	//   ....[172]....
        /*0988*/ 	.word	0x0500000f


	//   ....[173]....
        /*098c*/ 	.word	0x0500000f


	//   ....[174]....
        /*0990*/ 	.word	0x0500000f


	//----- nvinfo : EIATTR_COOP_GROUP_INSTR_OFFSETS
	.align		4
.L_1087:
        /*0994*/ 	.byte	0x04, 0x28
        /*0996*/ 	.short	(.L_1089 - .L_1088)


	//   ....[0]....
.L_1088:
        /*0998*/ 	.word	0x00000070


	//   ....[1]....
        /*099c*/ 	.word	0x000001a0


	//   ....[2]....
        /*09a0*/ 	.word	0x000001f0


	//   ....[3]....
        /*09a4*/ 	.word	0x00000400


	//   ....[4]....
        /*09a8*/ 	.word	0x00000560


	//   ....[5]....
        /*09ac*/ 	.word	0x00000680


	//   ....[6]....
        /*09b0*/ 	.word	0x000007e0


	//   ....[7]....
        /*09b4*/ 	.word	0x00005340


	//   ....[8]....
        /*09b8*/ 	.word	0x000072a0


	//   ....[9]....
        /*09bc*/ 	.word	0x00007a20


	//   ....[10]....
        /*09c0*/ 	.word	0x00007a30


	//   ....[11]....
        /*09c4*/ 	.word	0x00007a40


	//   ....[12]....
        /*09c8*/ 	.word	0x00007a50


	//   ....[13]....
        /*09cc*/ 	.word	0x00007d30


	//   ....[14]....
        /*09d0*/ 	.word	0x00007d40


	//   ....[15]....
        /*09d4*/ 	.word	0x00007d50


	//   ....[16]....
        /*09d8*/ 	.word	0x00007d60


	//   ....[17]....
        /*09dc*/ 	.word	0x00009050


	//   ....[18]....
        /*09e0*/ 	.word	0x00009060


	//   ....[19]....
        /*09e4*/ 	.word	0x00009070


	//   ....[20]....
        /*09e8*/ 	.word	0x00009080


	//   ....[21]....
        /*09ec*/ 	.word	0x00009290


	//   ....[22]....
        /*09f0*/ 	.word	0x000092a0


	//   ....[23]....
        /*09f4*/ 	.word	0x000092b0


	//   ....[24]....
        /*09f8*/ 	.word	0x000092c0


	//   ....[25]....
        /*09fc*/ 	.word	0x0000ab80


	//   ....[26]....
        /*0a00*/ 	.word	0x0000c2a0


	//   ....[27]....
        /*0a04*/ 	.word	0x0000c2d0


	//   ....[28]....
        /*0a08*/ 	.word	0x0000c6a0


	//   ....[29]....
        /*0a0c*/ 	.word	0x0000c790


	//   ....[30]....
        /*0a10*/ 	.word	0x0000cb10


	//   ....[31]....
        /*0a14*/ 	.word	0x0000cbd0


	//   ....[32]....
        /*0a18*/ 	.word	0x0000d470


	//   ....[33]....
        /*0a1c*/ 	.word	0x0000da60


	//   ....[34]....
        /*0a20*/ 	.word	0x0000f1a0


	//   ....[35]....
        /*0a24*/ 	.word	0x0000f440


	//   ....[36]....
        /*0a28*/ 	.word	0x0000f550


	//   ....[37]....
        /*0a2c*/ 	.word	0x0000f7f0


	//   ....[38]....
        /*0a30*/ 	.word	0x0000f890


	//   ....[39]....
        /*0a34*/ 	.word	0x0000f9b0


	//   ....[40]....
        /*0a38*/ 	.word	0x00010c30


	//   ....[41]....
        /*0a3c*/ 	.word	0x00011280


	//   ....[42]....
        /*0a40*/ 	.word	0x00012ba0


	//   ....[43]....
        /*0a44*/ 	.word	0x00012bb0


	//   ....[44]....
        /*0a48*/ 	.word	0x00012bd0


	//   ....[45]....
        /*0a4c*/ 	.word	0x00012d50


	//   ....[46]....
        /*0a50*/ 	.word	0x00013f00


	//   ....[47]....
        /*0a54*/ 	.word	0x00013f50


	//   ....[48]....
        /*0a58*/ 	.word	0x00013fb0


	//   ....[49]....
        /*0a5c*/ 	.word	0x00014100


	//   ....[50]....
        /*0a60*/ 	.word	0x000142d0


	//   ....[51]....
        /*0a64*/ 	.word	0x00015740


	//   ....[52]....
        /*0a68*/ 	.word	0x00015ac0


	//   ....[53]....
        /*0a6c*/ 	.word	0x00015ad0


	//   ....[54]....
        /*0a70*/ 	.word	0x00015ae0


	//   ....[55]....
        /*0a74*/ 	.word	0x00015af0


	//   ....[56]....
        /*0a78*/ 	.word	0x00016750


	//   ....[57]....
        /*0a7c*/ 	.word	0x00016790


	//   ....[58]....
        /*0a80*/ 	.word	0x00016a20


	//   ....[59]....
        /*0a84*/ 	.word	0x00016a40


	//   ....[60]....
        /*0a88*/ 	.word	0x00017270


	//   ....[61]....
        /*0a8c*/ 	.word	0x000172b0


	//   ....[62]....
        /*0a90*/ 	.word	0x00017d00


	//   ....[63]....
        /*0a94*/ 	.word	0x00017d20


	//   ....[64]....
        /*0a98*/ 	.word	0x00018ff0


	//   ....[65]....
        /*0a9c*/ 	.word	0x00019010


	//   ....[66]....
        /*0aa0*/ 	.word	0x00019240


	//   ....[67]....
        /*0aa4*/ 	.word	0x00019260


	//   ....[68]....
        /*0aa8*/ 	.word	0x00019510


	//   ....[69]....
        /*0aac*/ 	.word	0x00019720


	//   ....[70]....
        /*0ab0*/ 	.word	0x00019750


	//   ....[71]....
        /*0ab4*/ 	.word	0x00019780


	//   ....[72]....
        /*0ab8*/ 	.word	0x000197b0


	//   ....[73]....
        /*0abc*/ 	.word	0x000197e0


	//   ....[74]....
        /*0ac0*/ 	.word	0x00019810


	//   ....[75]....
        /*0ac4*/ 	.word	0x000199b0


	//   ....[76]....
        /*0ac8*/ 	.word	0x000199e0


	//   ....[77]....
        /*0acc*/ 	.word	0x00019a10


	//   ....[78]....
        /*0ad0*/ 	.word	0x00019a40


	//   ....[79]....
        /*0ad4*/ 	.word	0x00019a70


	//   ....[80]....
        /*0ad8*/ 	.word	0x00019aa0


	//   ....[81]....
        /*0adc*/ 	.word	0x00019b40


	//   ....[82]....
        /*0ae0*/ 	.word	0x00019b70


	//   ....[83]....
        /*0ae4*/ 	.word	0x00019b80


	//   ....[84]....
        /*0ae8*/ 	.word	0x00019bb0


	//   ....[85]....
        /*0aec*/ 	.word	0x0001b1c0


	//   ....[86]....
        /*0af0*/ 	.word	0x0001d5d0


	//   ....[87]....
        /*0af4*/ 	.word	0x0001e060


	//   ....[88]....
        /*0af8*/ 	.word	0x0001e090


	//   ....[89]....
        /*0afc*/ 	.word	0x0001e0b0


	//   ....[90]....
        /*0b00*/ 	.word	0x0001e160


	//   ....[91]....
        /*0b04*/ 	.word	0x0001e1f0


	//   ....[92]....
        /*0b08*/ 	.word	0x0001e210


	//   ....[93]....
        /*0b0c*/ 	.word	0x0001e2a0


	//   ....[94]....
        /*0b10*/ 	.word	0x0001e2b0


	//   ....[95]....
        /*0b14*/ 	.word	0x0001ec40


	//   ....[96]....
        /*0b18*/ 	.word	0x0001ec50


	//   ....[97]....
        /*0b1c*/ 	.word	0x0001ed20


	//   ....[98]....
        /*0b20*/ 	.word	0x0001ed30


	//   ....[99]....
        /*0b24*/ 	.word	0x0001efc0


	//   ....[100]....
        /*0b28*/ 	.word	0x0001efd0


	//   ....[101]....
        /*0b2c*/ 	.word	0x0001f130


	//   ....[102]....
        /*0b30*/ 	.word	0x0001f140


	//   ....[103]....
        /*0b34*/ 	.word	0x00022d00


	//   ....[104]....
        /*0b38*/ 	.word	0x00022d30


	//   ....[105]....
        /*0b3c*/ 	.word	0x00022d90


	//   ....[106]....
        /*0b40*/ 	.word	0x00022dc0


	//   ....[107]....
        /*0b44*/ 	.word	0x00022df0


	//   ....[108]....
        /*0b48*/ 	.word	0x00022e20


	//   ....[109]....
        /*0b4c*/ 	.word	0x00022e50


	//   ....[110]....
        /*0b50*/ 	.word	0x00022e80


	//   ....[111]....
        /*0b54*/ 	.word	0x00023040


	//   ....[112]....
        /*0b58*/ 	.word	0x00023070


	//   ....[113]....
        /*0b5c*/ 	.word	0x000230a0


	//   ....[114]....
        /*0b60*/ 	.word	0x000230d0


	//   ....[115]....
        /*0b64*/ 	.word	0x00023100


	//   ....[116]....
        /*0b68*/ 	.word	0x00023130


	//   ....[117]....
        /*0b6c*/ 	.word	0x00023200


	//   ....[118]....
        /*0b70*/ 	.word	0x00023220


	//   ....[119]....
        /*0b74*/ 	.word	0x00023230


	//   ....[120]....
        /*0b78*/ 	.word	0x000232b0


	//   ....[121]....
        /*0b7c*/ 	.word	0x00023df0


	//   ....[122]....
        /*0b80*/ 	.word	0x00024230


	//   ....[123]....
        /*0b84*/ 	.word	0x000242c0


	//   ....[124]....
        /*0b88*/ 	.word	0x00024310


	//   ....[125]....
        /*0b8c*/ 	.word	0x00024360


	//   ....[126]....
        /*0b90*/ 	.word	0x00024400


	//   ....[127]....
        /*0b94*/ 	.word	0x00024490


	//   ....[128]....
        /*0b98*/ 	.word	0x000244e0


	//   ....[129]....
        /*0b9c*/ 	.word	0x00024530


	//   ....[130]....
        /*0ba0*/ 	.word	0x00024620


	//   ....[131]....
        /*0ba4*/ 	.word	0x000246b0


	//   ....[132]....
        /*0ba8*/ 	.word	0x00024700


	//   ....[133]....
        /*0bac*/ 	.word	0x00024750


	//   ....[134]....
        /*0bb0*/ 	.word	0x000247f0


	//   ....[135]....
        /*0bb4*/ 	.word	0x00024880


	//   ....[136]....
        /*0bb8*/ 	.word	0x000248d0


	//   ....[137]....
        /*0bbc*/ 	.word	0x00024920


	//   ....[138]....
        /*0bc0*/ 	.word	0x00024c80


	//   ....[139]....
        /*0bc4*/ 	.word	0x00024f60


	//   ....[140]....
        /*0bc8*/ 	.word	0x000250e0


	//   ....[141]....
        /*0bcc*/ 	.word	0x00025140


	//   ....[142]....
        /*0bd0*/ 	.word	0x000251d0


	//   ....[143]....
        /*0bd4*/ 	.word	0x00025220


	//   ....[144]....
        /*0bd8*/ 	.word	0x00025380


	//   ....[145]....
        /*0bdc*/ 	.word	0x00025420


	//   ....[146]....
        /*0be0*/ 	.word	0x000254d0


	//   ....[147]....
        /*0be4*/ 	.word	0x000255b0


	//   ....[148]....
        /*0be8*/ 	.word	0x00025770


	//   ....[149]....
        /*0bec*/ 	.word	0x00025850


	//   ....[150]....
        /*0bf0*/ 	.word	0x00025ad0


	//   ....[151]....
        /*0bf4*/ 	.word	0x00025be0


	//   ....[152]....
        /*0bf8*/ 	.word	0x00025db0


	//   ....[153]....
        /*0bfc*/ 	.word	0x00025e70


	//   ....[154]....
        /*0c00*/ 	.word	0x00026090


	//   ....[155]....
        /*0c04*/ 	.word	0x000260e0


	//   ....[156]....
        /*0c08*/ 	.word	0x00026410


	//   ....[157]....
        /*0c0c*/ 	.word	0x000264b0


	//   ....[158]....
        /*0c10*/ 	.word	0x00026650


	//   ....[159]....
        /*0c14*/ 	.word	0x000266d0


	//   ....[160]....
        /*0c18*/ 	.word	0x00026750


	//   ....[161]....
        /*0c1c*/ 	.word	0x000267d0


	//   ....[162]....
        /*0c20*/ 	.word	0x00026850


	//   ....[163]....
        /*0c24*/ 	.word	0x000268e0


	//   ....[164]....
        /*0c28*/ 	.word	0x00026980


	//   ....[165]....
        /*0c2c*/ 	.word	0x00026a30


	//   ....[166]....
        /*0c30*/ 	.word	0x00026ab0


	//   ....[167]....
        /*0c34*/ 	.word	0x00026b30


	//   ....[168]....
        /*0c38*/ 	.word	0x00026bb0


	//   ....[169]....
        /*0c3c*/ 	.word	0x00026c40


	//   ....[170]....
        /*0c40*/ 	.word	0x00026cc0


	//   ....[171]....
        /*0c44*/ 	.word	0x00026d70


	//   ....[172]....
        /*0c48*/ 	.word	0x00026dc0


	//   ....[173]....
        /*0c4c*/ 	.word	0x00026e80


	//   ....[174]....
        /*0c50*/ 	.word	0x00026fb0


	//----- nvinfo : EIATTR_REG_RECONFIG
	.align		4
.L_1089:
        /*0c54*/ 	.byte	0x01, 0x54
	.zero		2


	//----- nvinfo : EIATTR_SYSCALL_OFFSETS
	.align		4
        /*0c58*/ 	.byte	0x04, 0x46
        /*0c5a*/ 	.short	(.L_1091 - .L_1090)


	//   ....[0]....
.L_1090:
        /*0c5c*/ 	.word	0x000020d0


	//   ....[1]....
        /*0c60*/ 	.word	0x00002220


	//   ....[2]....
        /*0c64*/ 	.word	0x00007450


	//   ....[3]....
        /*0c68*/ 	.word	0x00007770


	//   ....[4]....
        /*0c6c*/ 	.word	0x0001d1f0


	//   ....[5]....
        /*0c70*/ 	.word	0x0001d340


	//   ....[6]....
        /*0c74*/ 	.word	0x0001d440


	//   ....[7]....
        /*0c78*/ 	.word	0x0001dc80


	//   ....[8]....
        /*0c7c*/ 	.word	0x0001e5c0


	//----- nvinfo : EIATTR_MBARRIER_INSTR_OFFSETS
	.align		4
.L_1091:
        /*0c80*/ 	.byte	0x04, 0x39
        /*0c82*/ 	.short	(.L_1093 - .L_1092)


	//   ....[0]....
.L_1092:
        /*0c84*/ 	.word	0x000002e0
        /*0c88*/ 	.word	0x000000ff
        /*0c8c*/ 	.word	0x00038800
        /*0c90*/ 	.short	0x0100
        /*0c92*/ 	.byte	0x08
	.zero		1


	//   ....[1]....
        /*0c94*/ 	.word	0x000002f0
        /*0c98*/ 	.word	0x000000ff
        /*0c9c*/ 	.word	0x00038810
        /*0ca0*/ 	.short	0x0100
        /*0ca2*/ 	.byte	0x08
	.zero		1


	//   ....[2]....
        /*0ca4*/ 	.word	0x00000300
        /*0ca8*/ 	.word	0x000000ff
        /*0cac*/ 	.word	0x00038820
        /*0cb0*/ 	.short	0x0100
        /*0cb2*/ 	.byte	0x08
	.zero		1


	//   ....[3]....
        /*0cb4*/ 	.word	0x000003b0
        /*0cb8*/ 	.word	0x000000ff
        /*0cbc*/ 	.word	0x00038830
        /*0cc0*/ 	.short	0x0100
        /*0cc2*/ 	.byte	0x06
	.zero		1


	//   ....[4]....
        /*0cc4*/ 	.word	0x000003c0
        /*0cc8*/ 	.word	0x000000ff
        /*0ccc*/ 	.word	0x00038840
        /*0cd0*/ 	.short	0x0100
        /*0cd2*/ 	.byte	0x06
	.zero		1


	//   ....[5]....
        /*0cd4*/ 	.word	0x000003d0
        /*0cd8*/ 	.word	0x000000ff
        /*0cdc*/ 	.word	0x00038838
        /*0ce0*/ 	.short	0x0100
        /*0ce2*/ 	.byte	0x06
	.zero		1


	//   ....[6]....
        /*0ce4*/ 	.word	0x000003e0
        /*0ce8*/ 	.word	0x000000ff
        /*0cec*/ 	.word	0x00038848
        /*0cf0*/ 	.short	0x0100
        /*0cf2*/ 	.byte	0x06
	.zero		1


	//   ....[7]....
        /*0cf4*/ 	.word	0x00000510
        /*0cf8*/ 	.word	0x000000ff
        /*0cfc*/ 	.word	0x00038850
        /*0d00*/ 	.short	0x0100
        /*0d02*/ 	.byte	0x08
	.zero		1


	//   ....[8]....
        /*0d04*/ 	.word	0x00000520
        /*0d08*/ 	.word	0x000000ff
        /*0d0c*/ 	.word	0x00038860
        /*0d10*/ 	.short	0x0100
        /*0d12*/ 	.byte	0x08
	.zero		1


	//   ....[9]....
        /*0d14*/ 	.word	0x00000530
        /*0d18*/ 	.word	0x000000ff
        /*0d1c*/ 	.word	0x00038858
        /*0d20*/ 	.short	0x0100
        /*0d22*/ 	.byte	0x08
	.zero		1


	//   ....[10]....
        /*0d24*/ 	.word	0x00000540
        /*0d28*/ 	.word	0x000000ff
        /*0d2c*/ 	.word	0x00038868
        /*0d30*/ 	.short	0x0100
        /*0d32*/ 	.byte	0x08
	.zero		1


	//   ....[11]....
        /*0d34*/ 	.word	0x00000630
        /*0d38*/ 	.word	0x000000ff
        /*0d3c*/ 	.word	0x00038870
        /*0d40*/ 	.short	0x0100
        /*0d42*/ 	.byte	0x06
	.zero		1


	//   ....[12]....
        /*0d44*/ 	.word	0x00000640
        /*0d48*/ 	.word	0x000000ff
        /*0d4c*/ 	.word	0x00038880
        /*0d50*/ 	.short	0x0100
        /*0d52*/ 	.byte	0x06
	.zero		1


	//   ....[13]....
        /*0d54*/ 	.word	0x00000650
        /*0d58*/ 	.word	0x000000ff
        /*0d5c*/ 	.word	0x00038878
        /*0d60*/ 	.short	0x0100
        /*0d62*/ 	.byte	0x06
	.zero		1


	//   ....[14]....
        /*0d64*/ 	.word	0x00000660
        /*0d68*/ 	.word	0x000000ff
        /*0d6c*/ 	.word	0x00038888
        /*0d70*/ 	.short	0x0100
        /*0d72*/ 	.byte	0x06
	.zero		1


	//   ....[15]....
        /*0d74*/ 	.word	0x00000790
        /*0d78*/ 	.word	0x000000ff
        /*0d7c*/ 	.word	0x00038890
        /*0d80*/ 	.short	0x0100
        /*0d82*/ 	.byte	0x08
	.zero		1


	//   ....[16]....
        /*0d84*/ 	.word	0x000007a0
        /*0d88*/ 	.word	0x000000ff
        /*0d8c*/ 	.word	0x000388a0
        /*0d90*/ 	.short	0x0100
        /*0d92*/ 	.byte	0x08
	.zero		1


	//   ....[17]....
        /*0d94*/ 	.word	0x000007b0
        /*0d98*/ 	.word	0x000000ff
        /*0d9c*/ 	.word	0x00038898
        /*0da0*/ 	.short	0x0100
        /*0da2*/ 	.byte	0x08
	.zero		1


	//   ....[18]....
        /*0da4*/ 	.word	0x000007c0
        /*0da8*/ 	.word	0x000000ff
        /*0dac*/ 	.word	0x000388a8
        /*0db0*/ 	.short	0x0100
        /*0db2*/ 	.byte	0x08
	.zero		1


	//   ....[19]....
        /*0db4*/ 	.word	0x000008f0
        /*0db8*/ 	.word	0x000000ff
        /*0dbc*/ 	.word	0x000388b0
        /*0dc0*/ 	.short	0x0100
        /*0dc2*/ 	.byte	0x08
	.zero		1


	//   ....[20]....
        /*0dc4*/ 	.word	0x00000900
        /*0dc8*/ 	.word	0x000000ff
        /*0dcc*/ 	.word	0x000388c0
        /*0dd0*/ 	.short	0x0100
        /*0dd2*/ 	.byte	0x08
	.zero		1


	//   ....[21]....
        /*0dd4*/ 	.word	0x00000910
        /*0dd8*/ 	.word	0x000000ff
        /*0ddc*/ 	.word	0x000388b8
        /*0de0*/ 	.short	0x0100
        /*0de2*/ 	.byte	0x08
	.zero		1


	//   ....[22]....
        /*0de4*/ 	.word	0x00000920
        /*0de8*/ 	.word	0x000000ff
        /*0dec*/ 	.word	0x000388c8
        /*0df0*/ 	.short	0x0100
        /*0df2*/ 	.byte	0x08
	.zero		1


	//   ....[23]....
        /*0df4*/ 	.word	0x00002df0
        /*0df8*/ 	.word	0x0000004b
        /*0dfc*/ 	.word	0x00038890
        /*0e00*/ 	.short	0x010a
        /*0e02*/ 	.byte	0x3f
	.zero		1


	//   ....[24]....
        /*0e04*/ 	.word	0x00003850
        /*0e08*/ 	.word	0x0000004b
        /*0e0c*/ 	.word	0x00038890
        /*0e10*/ 	.short	0x010a
        /*0e12*/ 	.byte	0x3f
	.zero		1


	//   ....[25]....
        /*0e14*/ 	.word	0x00004180
        /*0e18*/ 	.word	0x0000004b
        /*0e1c*/ 	.word	0x00038890
        /*0e20*/ 	.short	0x010a
        /*0e22*/ 	.byte	0x3f
	.zero		1


	//   ....[26]....
        /*0e24*/ 	.word	0x00004380
        /*0e28*/ 	.word	0x00000004
        /*0e2c*/ 	.word	0x00000000
        /*0e30*/ 	.short	0x0101
        /*0e32*/ 	.byte	0x3f
	.zero		1


	//   ....[27]....
        /*0e34*/ 	.word	0x000043c0
        /*0e38*/ 	.word	0x0000004b
        /*0e3c*/ 	.word	0x000388b0
        /*0e40*/ 	.short	0x010a
        /*0e42*/ 	.byte	0x3f
	.zero		1


	//   ....[28]....
        /*0e44*/ 	.word	0x00004a20
        /*0e48*/ 	.word	0x0000004b
        /*0e4c*/ 	.word	0x00000000
        /*0e50*/ 	.short	0x0101
        /*0e52*/ 	.byte	0x3f
	.zero		1


	//   ....[29]....
        /*0e54*/ 	.word	0x00005670
        /*0e58*/ 	.word	0x00000005
        /*0e5c*/ 	.word	0x00000000
        /*0e60*/ 	.short	0x0101
        /*0e62*/ 	.byte	0x3f
	.zero		1


	//   ....[30]....
        /*0e64*/ 	.word	0x00006210
        /*0e68*/ 	.word	0x00000004
        /*0e6c*/ 	.word	0x00000000
        /*0e70*/ 	.short	0x0101
        /*0e72*/ 	.byte	0x3f
	.zero		1


	//   ....[31]....
        /*0e74*/ 	.word	0x000074e0
        /*0e78*/ 	.word	0x00000002
        /*0e7c*/ 	.word	0x00038800
        /*0e80*/ 	.short	0x010a
        /*0e82*/ 	.byte	0x3f
	.zero		1


	//   ....[32]....
        /*0e84*/ 	.word	0x00007530
        /*0e88*/ 	.word	0x00000002
        /*0e8c*/ 	.word	0x00038800
        /*0e90*/ 	.short	0x010a
        /*0e92*/ 	.byte	0x3f
	.zero		1


	//   ....[33]....
        /*0e94*/ 	.word	0x00007fb0
        /*0e98*/ 	.word	0x00000002
        /*0e9c*/ 	.word	0x00038800
        /*0ea0*/ 	.short	0x010a
        /*0ea2*/ 	.byte	0x3f
	.zero		1


	//   ....[34]....
        /*0ea4*/ 	.word	0x00009470
        /*0ea8*/ 	.word	0x00000002
        /*0eac*/ 	.word	0x00038800
        /*0eb0*/ 	.short	0x010a
        /*0eb2*/ 	.byte	0x3f
	.zero		1


	//   ....[35]....
        /*0eb4*/ 	.word	0x0000a430
        /*0eb8*/ 	.word	0x000000a9
        /*0ebc*/ 	.word	0x00038830
        /*0ec0*/ 	.short	0x010a
        /*0ec2*/ 	.byte	0x3f
	.zero		1


	//   ....[36]....
        /*0ec4*/ 	.word	0x0000a4e0
        /*0ec8*/ 	.word	0x000000a9
        /*0ecc*/ 	.word	0x00038830
        /*0ed0*/ 	.short	0x010a
        /*0ed2*/ 	.byte	0x3f
	.zero		1


	//   ....[37]....
        /*0ed4*/ 	.word	0x0000a7f0
        /*0ed8*/ 	.word	0x00000002
        /*0edc*/ 	.word	0x00038810
        /*0ee0*/ 	.short	0x010a
        /*0ee2*/ 	.byte	0x3f
	.zero		1


	//   ....[38]....
        /*0ee4*/ 	.word	0x0000a840
        /*0ee8*/ 	.word	0x000000a9
        /*0eec*/ 	.word	0x00038850
        /*0ef0*/ 	.short	0x010a
        /*0ef2*/ 	.byte	0x3f
	.zero		1


	//   ....[39]....
        /*0ef4*/ 	.word	0x0000a8f0
        /*0ef8*/ 	.word	0x000000a9
        /*0efc*/ 	.word	0x00038850
        /*0f00*/ 	.short	0x010a
        /*0f02*/ 	.byte	0x3f
	.zero		1


	//   ....[40]....
        /*0f04*/ 	.word	0x0000cd50
        /*0f08*/ 	.word	0x00000014
        /*0f0c*/ 	.word	0x00000000
        /*0f10*/ 	.short	0x0101
        /*0f12*/ 	.byte	0x3f
	.zero		1


	//   ....[41]....
        /*0f14*/ 	.word	0x0000d490
        /*0f18*/ 	.word	0x000000a9
        /*0f1c*/ 	.word	0x00000000
        /*0f20*/ 	.short	0x0101
        /*0f22*/ 	.byte	0x3f
	.zero		1


	//   ....[42]....
        /*0f24*/ 	.word	0x0000d590
        /*0f28*/ 	.word	0x000000c5
        /*0f2c*/ 	.word	0x00038830
        /*0f30*/ 	.short	0x010a
        /*0f32*/ 	.byte	0x3f
	.zero		1


	//   ....[43]....
        /*0f34*/ 	.word	0x0000d600
        /*0f38*/ 	.word	0x000000c5
        /*0f3c*/ 	.word	0x00038830
        /*0f40*/ 	.short	0x010a
        /*0f42*/ 	.byte	0x3f
	.zero		1


	//   ....[44]....
        /*0f44*/ 	.word	0x0000d870
        /*0f48*/ 	.word	0x000000c5
        /*0f4c*/ 	.word	0x00038850
        /*0f50*/ 	.short	0x010a
        /*0f52*/ 	.byte	0x3f
	.zero		1


	//   ....[45]....
        /*0f54*/ 	.word	0x0000d8c0
        /*0f58*/ 	.word	0x000000c5
        /*0f5c*/ 	.word	0x00038850
        /*0f60*/ 	.short	0x010a
        /*0f62*/ 	.byte	0x3f
	.zero		1


	//   ....[46]....
        /*0f64*/ 	.word	0x0000fc00
        /*0f68*/ 	.word	0x000000a6
        /*0f6c*/ 	.word	0x00000000
        /*0f70*/ 	.short	0x0101
        /*0f72*/ 	.byte	0x3f
	.zero		1


	//   ....[47]....
        /*0f74*/ 	.word	0x00010c50
        /*0f78*/ 	.word	0x000000c5
        /*0f7c*/ 	.word	0x00000000
        /*0f80*/ 	.short	0x0101
        /*0f82*/ 	.byte	0x3f
	.zero		1


	//   ....[48]....
        /*0f84*/ 	.word	0x00010d90
        /*0f88*/ 	.word	0x000000c1
        /*0f8c*/ 	.word	0x00038830
        /*0f90*/ 	.short	0x010a
        /*0f92*/ 	.byte	0x3f
	.zero		1


	//   ....[49]....
        /*0f94*/ 	.word	0x00010e00
        /*0f98*/ 	.word	0x000000c1
        /*0f9c*/ 	.word	0x00038830
        /*0fa0*/ 	.short	0x010a
        /*0fa2*/ 	.byte	0x3f
	.zero		1


	//   ....[50]....
        /*0fa4*/ 	.word	0x00011070
        /*0fa8*/ 	.word	0x000000c1
        /*0fac*/ 	.word	0x00038850
        /*0fb0*/ 	.short	0x010a
        /*0fb2*/ 	.byte	0x3f
	.zero		1


	//   ....[51]....
        /*0fb4*/ 	.word	0x000110c0
        /*0fb8*/ 	.word	0x000000c1
        /*0fbc*/ 	.word	0x00038850
        /*0fc0*/ 	.short	0x010a
        /*0fc2*/ 	.byte	0x3f
	.zero		1


	//   ....[52]....
        /*0fc4*/ 	.word	0x00013070
        /*0fc8*/ 	.word	0x000000a2
        /*0fcc*/ 	.word	0x00000000
        /*0fd0*/ 	.short	0x0101
        /*0fd2*/ 	.byte	0x3f
	.zero		1


	//   ....[53]....
        /*0fd4*/ 	.word	0x00013f20
        /*0fd8*/ 	.word	0x000000c1
        /*0fdc*/ 	.word	0x00000000
        /*0fe0*/ 	.short	0x0101
        /*0fe2*/ 	.byte	0x3f
	.zero		1


	//   ....[54]....
        /*0fe4*/ 	.word	0x00016740
        /*0fe8*/ 	.word	0x00000004
        /*0fec*/ 	.word	0x00000000
        /*0ff0*/ 	.short	0x0101
        /*0ff2*/ 	.byte	0x3f
	.zero		1


	//   ....[55]....
        /*0ff4*/ 	.word	0x000172d0
        /*0ff8*/ 	.word	0x00000008
        /*0ffc*/ 	.word	0x00000000
        /*1000*/ 	.short	0x0101
        /*1002*/ 	.byte	0x3f
	.zero		1


	//   ....[56]....
        /*1004*/ 	.word	0x0001b2a0
        /*1008*/ 	.word	0x00000012
        /*100c*/ 	.word	0x00038820
        /*1010*/ 	.short	0x010a
        /*1012*/ 	.byte	0x3f
	.zero		1


	//   ....[57]....
        /*1014*/ 	.word	0x0001b370
        /*1018*/ 	.word	0x00000004
        /*101c*/ 	.word	0x000388a0
        /*1020*/ 	.short	0x010a
        /*1022*/ 	.byte	0x3f
	.zero		1


	//   ....[58]....
        /*1024*/ 	.word	0x0001b5b0
        /*1028*/ 	.word	0x00000004
        /*102c*/ 	.word	0x000388c0
        /*1030*/ 	.short	0x010a
        /*1032*/ 	.byte	0x3f
	.zero		1


	//   ....[59]....
        /*1034*/ 	.word	0x0001c010
        /*1038*/ 	.word	0x00000004
        /*103c*/ 	.word	0x000388a0
        /*1040*/ 	.short	0x010a
        /*1042*/ 	.byte	0x3f
	.zero		1


	//   ....[60]....
        /*1044*/ 	.word	0x0001c240
        /*1048*/ 	.word	0x00000004
        /*104c*/ 	.word	0x000388c0
        /*1050*/ 	.short	0x010a
        /*1052*/ 	.byte	0x3f
	.zero		1


	//   ....[61]....
        /*1054*/ 	.word	0x0001d830
        /*1058*/ 	.word	0x00000000
        /*105c*/ 	.word	0x00038840
        /*1060*/ 	.short	0x010a
        /*1062*/ 	.byte	0x3f
	.zero		1


	//   ....[62]....
        /*1064*/ 	.word	0x0001e370
        /*1068*/ 	.word	0x00000012
        /*106c*/ 	.word	0x00038800
        /*1070*/ 	.short	0x0107
        /*1072*/ 	.byte	0x3f
	.zero		1


	//   ....[63]....
        /*1074*/ 	.word	0x0001e410
        /*1078*/ 	.word	0x00000012
        /*107c*/ 	.word	0x00038800
        /*1080*/ 	.short	0x0101
        /*1082*/ 	.byte	0x3f
	.zero		1


	//   ....[64]....
        /*1084*/ 	.word	0x0001f340
        /*1088*/ 	.word	0x00000012
        /*108c*/ 	.word	0x00038810
        /*1090*/ 	.short	0x0107
        /*1092*/ 	.byte	0x3f
	.zero		1


	//   ....[65]....
        /*1094*/ 	.word	0x0001f440
        /*1098*/ 	.word	0x00000012
        /*109c*/ 	.word	0x00038810
        /*10a0*/ 	.short	0x0101
        /*10a2*/ 	.byte	0x3f
	.zero		1


	//   ....[66]....
        /*10a4*/ 	.word	0x0001f460
        /*10a8*/ 	.word	0x00000012
        /*10ac*/ 	.word	0x00038820
        /*10b0*/ 	.short	0x010a
        /*10b2*/ 	.byte	0x3f
	.zero		1


	//   ....[67]....
        /*10b4*/ 	.word	0x0001f540
        /*10b8*/ 	.word	0x00000000
        /*10bc*/ 	.word	0x00038860
        /*10c0*/ 	.short	0x010a
        /*10c2*/ 	.byte	0x3f
	.zero		1


	//   ....[68]....
        /*10c4*/ 	.word	0x000201d0
        /*10c8*/ 	.word	0x00000002
        /*10cc*/ 	.word	0x00038840
        /*10d0*/ 	.short	0x010a
        /*10d2*/ 	.byte	0x3f
	.zero		1


	//   ....[69]....
        /*10d4*/ 	.word	0x00020430
        /*10d8*/ 	.word	0x00000002
        /*10dc*/ 	.word	0x00038860
        /*10e0*/ 	.short	0x010a
        /*10e2*/ 	.byte	0x3f
	.zero		1


	//   ....[70]....
        /*10e4*/ 	.word	0x00020ff0
        /*10e8*/ 	.word	0x00000003
        /*10ec*/ 	.word	0x00038840
        /*10f0*/ 	.short	0x010a
        /*10f2*/ 	.byte	0x3f
	.zero		1


	//   ....[71]....
        /*10f4*/ 	.word	0x00021240
        /*10f8*/ 	.word	0x00000003
        /*10fc*/ 	.word	0x00038860
        /*1100*/ 	.short	0x010a
        /*1102*/ 	.byte	0x3f
	.zero		1


	//   ....[72]....
        /*1104*/ 	.word	0x00021d80
        /*1108*/ 	.word	0x00000003
        /*110c*/ 	.word	0x00038840
        /*1110*/ 	.short	0x010a
        /*1112*/ 	.byte	0x3f
	.zero		1


	//   ....[73]....
        /*1114*/ 	.word	0x00021fe0
        /*1118*/ 	.word	0x00000003
        /*111c*/ 	.word	0x00038860
        /*1120*/ 	.short	0x010a
        /*1122*/ 	.byte	0x3f
	.zero		1


	//   ....[74]....
        /*1124*/ 	.word	0x00023d70
        /*1128*/ 	.word	0x00000000
        /*112c*/ 	.word	0x00038820
        /*1130*/ 	.short	0x010a
        /*1132*/ 	.byte	0x3f
	.zero		1


	//   ....[75]....
        /*1134*/ 	.word	0x00023f20
        /*1138*/ 	.word	0x00000006
        /*113c*/ 	.word	0x00000000
        /*1140*/ 	.short	0x010a
        /*1142*/ 	.byte	0x3f
	.zero		1


	//   ....[76]....
        /*1144*/ 	.word	0x00023f90
        /*1148*/ 	.word	0x00000007
        /*114c*/ 	.word	0x00000000
        /*1150*/ 	.short	0x010a
        /*1152*/ 	.byte	0x3f
	.zero		1


	//   ....[77]....
        /*1154*/ 	.word	0x00024000
        /*1158*/ 	.word	0x00000004
        /*115c*/ 	.word	0x00000000
        /*1160*/ 	.short	0x010a
        /*1162*/ 	.byte	0x3f
	.zero		1


	//   ....[78]....
        /*1164*/ 	.word	0x00024030
        /*1168*/ 	.word	0x00000003
        /*116c*/ 	.word	0x00000000
        /*1170*/ 	.short	0x010a
        /*1172*/ 	.byte	0x3f
	.zero		1


	//   ....[79]....
        /*1174*/ 	.word	0x00024090
        /*1178*/ 	.word	0x0000004b
        /*117c*/ 	.word	0x00038890
        /*1180*/ 	.short	0x010a
        /*1182*/ 	.byte	0x3f
	.zero		1


	//   ....[80]....
        /*1184*/ 	.word	0x000240e0
        /*1188*/ 	.word	0x0000004b
        /*118c*/ 	.word	0x00038890
        /*1190*/ 	.short	0x010a
        /*1192*/ 	.byte	0x3f
	.zero		1


	//   ....[81]....
        /*1194*/ 	.word	0x00024130
        /*1198*/ 	.word	0x0000004b
        /*119c*/ 	.word	0x00038890
        /*11a0*/ 	.short	0x010a
        /*11a2*/ 	.byte	0x3f
	.zero		1


	//   ....[82]....
        /*11a4*/ 	.word	0x00024180
        /*11a8*/ 	.word	0x0000004b
        /*11ac*/ 	.word	0x000388b0
        /*11b0*/ 	.short	0x010a
        /*11b2*/ 	.byte	0x3f
	.zero		1


	//   ....[83]....
        /*11b4*/ 	.word	0x00024570
        /*11b8*/ 	.word	0x00000002
        /*11bc*/ 	.word	0x00038800
        /*11c0*/ 	.short	0x010a
        /*11c2*/ 	.byte	0x3f
	.zero		1


	//   ....[84]....
        /*11c4*/ 	.word	0x00024970
        /*11c8*/ 	.word	0x00000002
        /*11cc*/ 	.word	0x00038800
        /*11d0*/ 	.short	0x010a
        /*11d2*/ 	.byte	0x3f
	.zero		1


	//   ....[85]....
        /*11d4*/ 	.word	0x000249c0
        /*11d8*/ 	.word	0x000000a9
        /*11dc*/ 	.word	0x00038830
        /*11e0*/ 	.short	0x010a
        /*11e2*/ 	.byte	0x3f
	.zero		1


	//   ....[86]....
        /*11e4*/ 	.word	0x00024a10
        /*11e8*/ 	.word	0x00000002
        /*11ec*/ 	.word	0x00038810
        /*11f0*/ 	.short	0x010a
        /*11f2*/ 	.byte	0x3f
	.zero		1


	//   ....[87]....
        /*11f4*/ 	.word	0x00024a60
        /*11f8*/ 	.word	0x000000a9
        /*11fc*/ 	.word	0x00038850
        /*1200*/ 	.short	0x010a
        /*1202*/ 	.byte	0x3f
	.zero		1


	//   ....[88]....
        /*1204*/ 	.word	0x00024ab0
        /*1208*/ 	.word	0x000000c5
        /*120c*/ 	.word	0x00038830
        /*1210*/ 	.short	0x010a
        /*1212*/ 	.byte	0x3f
	.zero		1


	//   ....[89]....
        /*1214*/ 	.word	0x00024b00
        /*1218*/ 	.word	0x000000c5
        /*121c*/ 	.word	0x00038850
        /*1220*/ 	.short	0x010a
        /*1222*/ 	.byte	0x3f
	.zero		1


	//   ....[90]....
        /*1224*/ 	.word	0x00024b50
        /*1228*/ 	.word	0x000000c1
        /*122c*/ 	.word	0x00038830
        /*1230*/ 	.short	0x010a
        /*1232*/ 	.byte	0x3f
	.zero		1


	//   ....[91]....
        /*1234*/ 	.word	0x00024ba0
        /*1238*/ 	.word	0x000000c1
        /*123c*/ 	.word	0x00038850
        /*1240*/ 	.short	0x010a
        /*1242*/ 	.byte	0x3f
	.zero		1


	//   ....[92]....
        /*1244*/ 	.word	0x00024d40
        /*1248*/ 	.word	0x00000012
        /*124c*/ 	.word	0x00038820
        /*1250*/ 	.short	0x010a
        /*1252*/ 	.byte	0x3f
	.zero		1


	//   ....[93]....
        /*1254*/ 	.word	0x00024d90
        /*1258*/ 	.word	0x00000004
        /*125c*/ 	.word	0x000388a0
        /*1260*/ 	.short	0x010a
        /*1262*/ 	.byte	0x3f
	.zero		1


	//   ....[94]....
        /*1264*/ 	.word	0x00024de0
        /*1268*/ 	.word	0x00000004
        /*126c*/ 	.word	0x000388c0
        /*1270*/ 	.short	0x010a
        /*1272*/ 	.byte	0x3f
	.zero		1


	//   ....[95]....
        /*1274*/ 	.word	0x00024e30
        /*1278*/ 	.word	0x00000004
        /*127c*/ 	.word	0x000388a0
        /*1280*/ 	.short	0x010a
        /*1282*/ 	.byte	0x3f
	.zero		1


	//   ....[96]....
        /*1284*/ 	.word	0x00024e80
        /*1288*/ 	.word	0x00000004
        /*128c*/ 	.word	0x000388c0
        /*1290*/ 	.short	0x010a
        /*1292*/ 	.byte	0x3f
	.zero		1


	//   ....[97]....
        /*1294*/ 	.word	0x00025020
        /*1298*/ 	.word	0x00000000
        /*129c*/ 	.word	0x00038840
        /*12a0*/ 	.short	0x010a
        /*12a2*/ 	.byte	0x3f
	.zero		1


	//   ....[98]....
        /*12a4*/ 	.word	0x00026120
        /*12a8*/ 	.word	0x00000012
        /*12ac*/ 	.word	0x00038820
        /*12b0*/ 	.short	0x010a
        /*12b2*/ 	.byte	0x3f
	.zero		1


	//   ....[99]....
        /*12b4*/ 	.word	0x00026170
        /*12b8*/ 	.word	0x00000000
        /*12bc*/ 	.word	0x00038860
        /*12c0*/ 	.short	0x010a
        /*12c2*/ 	.byte	0x3f
	.zero		1


	//   ....[100]....
        /*12c4*/ 	.word	0x000261c0
        /*12c8*/ 	.word	0x00000002
        /*12cc*/ 	.word	0x00038840
        /*12d0*/ 	.short	0x010a
        /*12d2*/ 	.byte	0x3f
	.zero		1


	//   ....[101]....
        /*12d4*/ 	.word	0x00026210
        /*12d8*/ 	.word	0x00000002
        /*12dc*/ 	.word	0x00038860
        /*12e0*/ 	.short	0x010a
        /*12e2*/ 	.byte	0x3f
	.zero		1


	//   ....[102]....
        /*12e4*/ 	.word	0x00026260
        /*12e8*/ 	.word	0x00000003
        /*12ec*/ 	.word	0x00038840
        /*12f0*/ 	.short	0x010a
        /*12f2*/ 	.byte	0x3f
	.zero		1


	//   ....[103]....
        /*12f4*/ 	.word	0x000262b0
        /*12f8*/ 	.word	0x00000003
        /*12fc*/ 	.word	0x00038860
        /*1300*/ 	.short	0x010a
        /*1302*/ 	.byte	0x3f
	.zero		1


	//   ....[104]....
        /*1304*/ 	.word	0x00026300
        /*1308*/ 	.word	0x00000003
        /*130c*/ 	.word	0x00038840
        /*1310*/ 	.short	0x010a
        /*1312*/ 	.byte	0x3f
	.zero		1


	//   ....[105]....
        /*1314*/ 	.word	0x00026350
        /*1318*/ 	.word	0x00000003
        /*131c*/ 	.word	0x00038860
        /*1320*/ 	.short	0x010a
        /*1322*/ 	.byte	0x3f
	.zero		1


	//   ....[106]....
        /*1324*/ 	.word	0x00026ed0
        /*1328*/ 	.word	0x00000000
        /*132c*/ 	.word	0x00038820
        /*1330*/ 	.short	0x010a
        /*1332*/ 	.byte	0x3f
	.zero		1


	//   ....[107]....
        /*1334*/ 	.word	0x00027070
        /*1338*/ 	.word	0x00000006
        /*133c*/ 	.word	0x00000000
        /*1340*/ 	.short	0x010a
        /*1342*/ 	.byte	0x3f
	.zero		1


	//   ....[108]....
        /*1344*/ 	.word	0x000270c0
        /*1348*/ 	.word	0x00000007
        /*134c*/ 	.word	0x00000000
        /*1350*/ 	.short	0x010a
        /*1352*/ 	.byte	0x3f
	.zero		1


	//   ....[109]....
        /*1354*/ 	.word	0x00027110
        /*1358*/ 	.word	0x00000004
        /*135c*/ 	.word	0x00000000
        /*1360*/ 	.short	0x010a
        /*1362*/ 	.byte	0x3f
	.zero		1


	//----- nvinfo : EIATTR_NUM_MBARRIERS
	.align		4
.L_1093:
        /*1364*/ 	.byte	0x03, 0x38
        /*1366*/ 	.short	0x0017


	//----- nvinfo : EIATTR_EXIT_INSTR_OFFSETS
	.align		4
        /*1368*/ 	.byte	0x04, 0x1c
        /*136a*/ 	.short	(.L_1095 - .L_1094)


	//   ....[0]....
.L_1094:
        /*136c*/ 	.word	0x00024080


	//----- nvinfo : EIATTR_MAX_THREADS
	.align		4
.L_1095:
        /*1370*/ 	.byte	0x04, 0x05
        /*1372*/ 	.short	(.L_1097 - .L_1096)
.L_1096:
        /*1374*/ 	.word	0x00000180
        /*1378*/ 	.word	0x00000001
        /*137c*/ 	.word	0x00000001


	//----- nvinfo : EIATTR_CRS_STACK_SIZE
	.align		4
.L_1097:
        /*1380*/ 	.byte	0x04, 0x1e
        /*1382*/ 	.short	(.L_1099 - .L_1098)
.L_1098:
        /*1384*/ 	.word	0x00000000


	//----- nvinfo : EIATTR_CBANK_PARAM_SIZE
	.align		4
.L_1099:
        /*1388*/ 	.byte	0x03, 0x19
        /*138a*/ 	.short	0x0bf0


	//----- nvinfo : EIATTR_PARAM_CBANK
	.align		4
        /*138c*/ 	.byte	0x04, 0x0a
        /*138e*/ 	.short	(.L_1101 - .L_1100)
	.align		4
.L_1100:
        /*1390*/ 	.word	index@(.nv.constant0._ZN7cutlass13device_kernelIN5flash11enable_sm90INS1_16FlashAttnFwdSm90INS1_25CollectiveMainloopFwdSm90ILi2EN4cute5tupleIJNS5_1CILi1EEES8_S8_EEENS6_IJNS7_ILi64EEESA_SA_EEELi512ENS_10bfloat16_tEfNS_4arch4Sm90ELb1ELb0ELb0ELb1ELb0ELb1ELb1ELb0ELb0ELb1ELb1ELb0EEENS1_21CollectiveEpilogueFwdINS6_IJSA_NS7_ILi512EEESA_EEES9_SC_SE_Li256ELb1ELb1ELb1ELb0EEENS1_36VarlenDynamicPersistentTileSchedulerILi64ELi64ELi256ELi128ELb1ELb1ELb1ELb1ELb1ELb1EEEEEEEEEvNT_6ParamsE)
        /*1394*/ 	.short	0x0210
        /*1396*/ 	.short	0x0bf0


	//----- nvinfo : EIATTR_SW_WAR
	.align		4
.L_1101:
        /*1398*/ 	.byte	0x04, 0x36
        /*139a*/ 	.short	(.L_1103 - .L_1102)
.L_1102:
        /*139c*/ 	.word	0x00000008
.L_1103:


//--------------------- .nv.info._ZN7cutlass13device_kernelIN5flash11enable_sm90INS1_16FlashAttnFwdSm90INS1_25CollectiveMainloopFwdSm90ILi2EN4cute5tupleIJNS5_1CILi1EEES8_S8_EEENS6_IJNS7_ILi128EEENS7_ILi96EEENS7_ILi64EEEEEELi256ENS_10bfloat16_tEfNS_4arch4Sm90ELb0ELb0ELb0ELb0ELb0ELb0ELb0ELb1ELb0ELb1ELb1ELb0EEENS1_21CollectiveEpilogueFwdINS6_IJSA_NS7_ILi256EEESB_EEES9_SE_SG_Li256ELb0ELb1ELb1ELb0EEENS1_19SingleTileSchedulerILb0ELb1ELb1ELi128EEEEEEEEEvNT_6ParamsE --------------------------
	.section	.nv.info._ZN7cutlass13device_kernelIN5flash11enable_sm90INS1_16FlashAttnFwdSm90INS1_25CollectiveMainloopFwdSm90ILi2EN4cute5tupleIJNS5_1CILi1EEES8_S8_EEENS6_IJNS7_ILi128EEENS7_ILi96EEENS7_ILi64EEEEEELi256ENS_10bfloat16_tEfNS_4arch4Sm90ELb0ELb0ELb0ELb0ELb0ELb0ELb0ELb1ELb0ELb1ELb1ELb0EEENS1_21CollectiveEpilogueFwdINS6_IJSA_NS7_ILi256EEESB_EEES9_SE_SG_Li256ELb0ELb1ELb1ELb0EEENS1_19SingleTileSchedulerILb0ELb1ELb1ELi128EEEEEEEEEvNT_6ParamsE,"",@"SHT_CUDA_INFO"
	.sectionflags	@""
	.align	4


	//----- nvinfo : EIATTR_CUDA_API_VERSION
	.align		4
        /*0000*/ 	.byte	0x04, 0x37
        /*0002*/ 	.short	(.L_1105 - .L_1104)
.L_1104:
        /*0004*/ 	.word	0x00000082


	//----- nvinfo : EIATTR_KPARAM_INFO
	.align		4
.L_1105:
        /*0008*/ 	.byte	0x04, 0x17
        /*000a*/ 	.short	(.L_1107 - .L_1106)
.L_1106:
        /*000c*/ 	.word	0x00000000
        /*0010*/ 	.short	0x0000
        /*0012*/ 	.short	0x0070
        /*0014*/ 	.byte	0x00, 0xf0, 0x01, 0x28


	//----- nvinfo : EIATTR_SPARSE_MMA_MASK
	.align		4
.L_1107:
        /*0018*/ 	.byte	0x03, 0x50
        /*001a*/ 	.short	0x0000


	//----- nvinfo : EIATTR_MAXREG_COUNT
	.align		4
        /*001c*/ 	.byte	0x03, 0x1b
        /*001e*/ 	.short	0x00a8


	//----- nvinfo : EIATTR_NUM_BARRIERS
	.align		4
        /*0020*/ 	.byte	0x02, 0x4c
        /*0022*/ 	.byte	0x10
	.zero		1


	//----- nvinfo : EIATTR_EXTERNS
	.align		4
        /*0024*/ 	.byte	0x04, 0x0f
        /*0026*/ 	.short	(.L_1109 - .L_1108)


	//   ....[0]....
	.align		4
.L_1108:
        /*0028*/ 	.word	index@(__assertfail)


	//----- nvinfo : EIATTR_ANNOTATIONS
	.align		4
.L_1109:
        /*002c*/ 	.byte	0x04, 0x55
        /*002e*/ 	.short	(.L_1111 - .L_1110)


	//   ....[0]....
.L_1110:
        /*0030*/ 	.word	0x00000001
        /*0034*/ 	.byte	0x60, 0x81, 0x00, 0x00, 0x01, 0x00, 0x00, 0x00, 0xe0, 0x85, 0x00, 0x00, 0x01, 0x00, 0x00, 0x00
        /*0044*/ 	.byte	0x30, 0x86, 0x00, 0x00, 0x01, 0x00, 0x00, 0x00, 0x10, 0x88, 0x00, 0x00, 0x01, 0x00, 0x00, 0x00
        /*0054*/ 	.byte	0x00, 0x89, 0x00, 0x00, 0x01, 0x00, 0x00, 0x00, 0x40, 0x95, 0x00, 0x00, 0x01, 0x00, 0x00, 0x00
        /*0064*/ 	.byte	0xf0, 0x98, 0x00, 0x00, 0x01, 0x00, 0x00, 0x00, 0x20, 0x9b, 0x00, 0x00, 0x01, 0x00, 0x00, 0x00
        /*0074*/ 	.byte	0x60, 0xa3, 0x00, 0x00, 0x01, 0x00, 0x00, 0x00, 0xf0, 0xab, 0x00, 0x00


	//----- nvinfo : EIATTR_MERCURY_ISA_VERSION
	.align		4
.L_1111:
        /*0080*/ 	.byte	0x03, 0x5f
        /*0082*/ 	.short	0x0101


	//----- nvinfo : EIATTR_INT_WARP_WIDE_INSTR_OFFSETS
	.align		4
        /*0084*/ 	.byte	0x04, 0x31
        /*0086*/ 	.short	(.L_1113 - .L_1112)


	//   ....[0]....
.L_1112:
        /*0088*/ 	.word	0x00000130


	//   ....[1]....
        /*008c*/ 	.word	0x00000170


	//   ....[2]....
        /*0090*/ 	.word	0x000001e0


	//----- nvinfo : EIATTR_COOP_GROUP_MASK_REGIDS
	.align		4
.L_1113:
        /*0094*/ 	.byte	0x04, 0x29
        /*0096*/ 	.short	(.L_1115 - .L_1114)


	//   ....[0]....
.L_1114:
        /*0098*/ 	.word	0xffffffff


	//   ....[1]....
        /*009c*/ 	.word	0xffffffff


	//   ....[2]....
        /*00a0*/ 	.word	0xffffffff


	//   ....[3]....
        /*00a4*/ 	.word	0xffffffff


	//   ....[4]....
        /*00a8*/ 	.word	0xffffffff


	//   ....[5]....
        /*00ac*/ 	.word	0xffffffff


	//   ....[6]....
        /*00b0*/ 	.word	0xffffffff


	//   ....[7]....
        /*00b4*/ 	.word	0xffffffff


	//   ....[8]....
        /*00b8*/ 	.word	0xffffffff


	//   ....[9]....
        /*00bc*/ 	.word	0xffffffff


	//   ....[10]....
        /*00c0*/ 	.word	0xffffffff


	//   ....[11]....
        /*00c4*/ 	.word	0xffffffff


	//   ....[12]....
        /*00c8*/ 	.word	0xffffffff


	//   ....[13]....
        /*00cc*/ 	.word	0xffffffff


	//   ....[14]....
        /*00d0*/ 	.word	0xffffffff


	//   ....[15]....
        /*00d4*/ 	.word	0xffffffff


	//   ....[16]....
        /*00d8*/ 	.word	0xffffffff


	//   ....[17]....
        /*00dc*/ 	.word	0xffffffff


	//   ....[18]....
        /*00e0*/ 	.word	0xffffffff


	//   ....[19]....
        /*00e4*/ 	.word	0xffffffff


	//   ....[20]....
        /*00e8*/ 	.word	0xffffffff


	//   ....[21]....
        /*00ec*/ 	.word	0xffffffff


	//   ....[22]....
        /*00f0*/ 	.word	0xffffffff


	//   ....[23]....
        /*00f4*/ 	.word	0xffffffff


	//   ....[24]....
        /*00f8*/ 	.word	0xffffffff


	//   ....[25]....
        /*00fc*/ 	.word	0xffffffff


	//   ....[26]....
        /*0100*/ 	.word	0xffffffff


	//   ....[27]....
        /*0104*/ 	.word	0xffffffff


	//   ....[28]....
        /*0108*/ 	.word	0xffffffff


	//   ....[29]....
        /*010c*/ 	.word	0xffffffff


	//   ....[30]....
        /*0110*/ 	.word	0xffffffff


	//   ....[31]....
        /*0114*/ 	.word	0xffffffff


	//   ....[32]....
        /*0118*/ 	.word	0xffffffff


	//   ....[33]....
        /*011c*/ 	.word	0xffffffff


	//   ....[34]....
        /*0120*/ 	.word	0xffffffff


	//   ....[35]....
        /*0124*/ 	.word	0xffffffff


	//   ....[36]....
        /*0128*/ 	.word	0xffffffff


	//   ....[37]....
        /*012c*/ 	.word	0xffffffff


	//   ....[38]....
        /*0130*/ 	.word	0xffffffff


	//   ....[39]....
        /*0134*/ 	.word	0xffffffff


	//   ....[40]....
        /*0138*/ 	.word	0xffffffff


	//   ....[41]....
        /*013c*/ 	.word	0xffffffff


	//   ....[42]....
        /*0140*/ 	.word	0xffffffff


	//   ....[43]....
        /*0144*/ 	.word	0xffffffff


	//   ....[44]....
        /*0148*/ 	.word	0xffffffff


	//   ....[45]....
        /*014c*/ 	.word	0xffffffff


	//   ....[46]....
        /*0150*/ 	.word	0xffffffff


	//   ....[47]....
        /*0154*/ 	.word	0x0500000f


	//   ....[48]....
        /*0158*/ 	.word	0x0500000f


	//   ....[49]....
        /*015c*/ 	.word	0x0500000f


	//   ....[50]....
        /*0160*/ 	.word	0x0500000f


	//   ....[51]....
        /*0164*/ 	.word	0x0500000f


	//   ....[52]....
        /*0168*/ 	.word	0x0500000f


	//   ....[53]....
        /*016c*/ 	.word	0x0500000f


	//   ....[54]....
        /*0170*/ 	.word	0x0500000f


	//   ....[55]....
        /*0174*/ 	.word	0x0500000f


	//   ....[56]....
        /*0178*/ 	.word	0x0500000f


	//   ....[57]....
        /*017c*/ 	.word	0x0500000f


	//   ....[58]....
        /*0180*/ 	.word	0x0500000f


	//   ....[59]....
        /*0184*/ 	.word	0x0500000f


	//   ....[60]....
        /*0188*/ 	.word	0x0500000f


	//   ....[61]....
        /*018c*/ 	.word	0x0500000f


	//   ....[62]....
        /*0190*/ 	.word	0x0500000f


	//   ....[63]....
        /*0194*/ 	.word	0x0500000f


	//   ....[64]....
        /*0198*/ 	.word	0x0500000f


	//----- nvinfo : EIATTR_COOP_GROUP_INSTR_OFFSETS
	.align		4
.L_1115:
        /*019c*/ 	.byte	0x04, 0x28
        /*019e*/ 	.short	(.L_1117 - .L_1116)


	//   ....[0]....
.L_1116:
        /*01a0*/ 	.word	0x00000060


	//   ....[1]....
        /*01a4*/ 	.word	0x00000140


	//   ....[2]....
        /*01a8*/ 	.word	0x00000190


	//   ....[3]....
        /*01ac*/ 	.word	0x000003c0


	//   ....[4]....
        /*01b0*/ 	.word	0x00000520


	//   ....[5]....
        /*01b4*/ 	.word	0x00000640


	//   ....[6]....
        /*01b8*/ 	.word	0x000007a0


	//   ....[7]....
        /*01bc*/ 	.word	0x00001320


	//   ....[8]....
        /*01c0*/ 	.word	0x00001eb0


	//   ....[9]....
        /*01c4*/ 	.word	0x00001f00


	//   ....[10]....
        /*01c8*/ 	.word	0x00002360


	//   ....[11]....
        /*01cc*/ 	.word	0x000023e0


	//   ....[12]....
        /*01d0*/ 	.word	0x00003440


	//   ....[13]....
        /*01d4*/ 	.word	0x00003460


	//   ....[14]....
        /*01d8*/ 	.word	0x00003a30


	//   ....[15]....
        /*01dc*/ 	.word	0x00003c00


	//   ....[16]....
        /*01e0*/ 	.word	0x00004ce0


	//   ....[17]....
        /*01e4*/ 	.word	0x00004d30


	//   ....[18]....
        /*01e8*/ 	.word	0x00004d60


	//   ....[19]....
        /*01ec*/ 	.word	0x00004d90


	//   ....[20]....
        /*01f0*/ 	.word	0x00005e30


	//   ....[21]....
        /*01f4*/ 	.word	0x00005e90


	//   ....[22]....
        /*01f8*/ 	.word	0x00005ed0


	//   ....[23]....
        /*01fc*/ 	.word	0x00005f00


	//   ....[24]....
        /*0200*/ 	.word	0x00005f40


	//   ....[25]....
        /*0204*/ 	.word	0x00005f70


	//   ....[26]....
        /*0208*/ 	.word	0x00006bc0


	//   ....[27]....
        /*020c*/ 	.word	0x00006bd0


	//   ....[28]....
        /*0210*/ 	.word	0x00007c00


	//   ....[29]....
        /*0214*/ 	.word	0x00008620


	//   ....[30]....
        /*0218*/ 	.word	0x00008ed0


	//   ....[31]....
        /*021c*/ 	.word	0x00008f00


	//   ....[32]....
        /*0220*/ 	.word	0x00008f80


	//   ....[33]....
        /*0224*/ 	.word	0x00008fc0


	//   ....[34]....
        /*0228*/ 	.word	0x00009020


	//   ....[35]....
        /*022c*/ 	.word	0x00009050


	//   ....[36]....
        /*0230*/ 	.word	0x000090a0


	//   ....[37]....
        /*0234*/ 	.word	0x000090e0


	//   ....[38]....
        /*0238*/ 	.word	0x00009140


	//   ....[39]....
        /*023c*/ 	.word	0x00009170


	//   ....[40]....
        /*0240*/ 	.word	0x000091c0


	//   ....[41]....
        /*0244*/ 	.word	0x000091f0


	//   ....[42]....
        /*0248*/ 	.word	0x00009250


	//   ....[43]....
        /*024c*/ 	.word	0x00009280


	//   ....[44]....
        /*0250*/ 	.word	0x000092a0


	//   ....[45]....
        /*0254*/ 	.word	0x000092e0


	//   ....[46]....
        /*0258*/ 	.word	0x0000b4d0


	//   ....[47]....
        /*025c*/ 	.word	0x0000b970


	//   ....[48]....
        /*0260*/ 	.word	0x0000bae0


	//   ....[49]....
        /*0264*/ 	.word	0x0000bb40


	//   ....[50]....
        /*0268*/ 	.word	0x0000bc00


	//   ....[51]....
        /*026c*/ 	.word	0x0000bcc0


	//   ....[52]....
        /*0270*/ 	.word	0x0000bd40


	//   ....[53]....
        /*0274*/ 	.word	0x0000be00


	//   ....[54]....
        /*0278*/ 	.word	0x0000be80


	//   ....[55]....
        /*027c*/ 	.word	0x0000bf40


	//   ....[56]....
        /*0280*/ 	.word	0x0000bfc0


	//   ....[57]....
        /*0284*/ 	.word	0x0000c080


	//   ....[58]....
        /*0288*/ 	.word	0x0000c100


	//   ....[59]....
        /*028c*/ 	.word	0x0000c1b0


	//   ....[60]....
        /*0290*/ 	.word	0x0000c230


	//   ....[61]....
        /*0294*/ 	.word	0x0000c2e0


	//   ....[62]....
        /*0298*/ 	.word	0x0000c370


	//   ....[63]....
        /*029c*/ 	.word	0x0000c400


	//   ....[64]....
        /*02a0*/ 	.word	0x0000c810


	//----- nvinfo : EIATTR_REG_RECONFIG
	.align		4
.L_1117:
        /*02a4*/ 	.byte	0x01, 0x54
	.zero		2


	//----- nvinfo : EIATTR_SYSCALL_OFFSETS
	.align		4
        /*02a8*/ 	.byte	0x04, 0x46
        /*02aa*/ 	.short	(.L_1119 - .L_1118)


	//   ....[0]....
.L_1118:
        /*02ac*/ 	.word	0x000014e0


	//   ....[1]....
        /*02b0*/ 	.word	0x000082e0


	//   ....[2]....
        /*02b4*/ 	.word	0x00008420


	//   ....[3]....
        /*02b8*/ 	.word	0x00008510


	//   ....[4]....
        /*02bc*/ 	.word	0x00008b60


	//----- nvinfo : EIATTR_MBARRIER_INSTR_OFFSETS
	.align		4
.L_1119:
        /*02c0*/ 	.byte	0x04, 0x39
        /*02c2*/ 	.short	(.L_1121 - .L_1120)


	//   ....[0]....
.L_1120:
        /*02c4*/ 	.word	0x00000270
        /*02c8*/ 	.word	0x000000ff
        /*02cc*/ 	.word	0x00022800
        /*02d0*/ 	.short	0x0100
        /*02d2*/ 	.byte	0x08
	.zero		1


	//   ....[1]....
        /*02d4*/ 	.word	0x00000280
        /*02d8*/ 	.word	0x000000ff
        /*02dc*/ 	.word	0x00022820
        /*02e0*/ 	.short	0x0100
        /*02e2*/ 	.byte	0x08
	.zero		1


	//   ....[2]....
        /*02e4*/ 	.word	0x00000370
        /*02e8*/ 	.word	0x000000ff
        /*02ec*/ 	.word	0x00022830
        /*02f0*/ 	.short	0x0100
        /*02f2*/ 	.byte	0x08
	.zero		1


	//   ....[3]....
        /*02f4*/ 	.word	0x00000380
        /*02f8*/ 	.word	0x000000ff
        /*02fc*/ 	.word	0x00022840
        /*0300*/ 	.short	0x0100
        /*0302*/ 	.byte	0x08
	.zero		1


	//   ....[4]....
        /*0304*/ 	.word	0x00000390
        /*0308*/ 	.word	0x000000ff
        /*030c*/ 	.word	0x00022838
        /*0310*/ 	.short	0x0100
        /*0312*/ 	.byte	0x08
	.zero		1


	//   ....[5]....
        /*0314*/ 	.word	0x000003a0
        /*0318*/ 	.word	0x000000ff
        /*031c*/ 	.word	0x00022848
        /*0320*/ 	.short	0x0100
        /*0322*/ 	.byte	0x08
	.zero		1


	//   ....[6]....
        /*0324*/ 	.word	0x000004d0
        /*0328*/ 	.word	0x000000ff
        /*032c*/ 	.word	0x00022850
        /*0330*/ 	.short	0x0100
        /*0332*/ 	.byte	0x08
	.zero		1


	//   ....[7]....
        /*0334*/ 	.word	0x000004e0
        /*0338*/ 	.word	0x000000ff
        /*033c*/ 	.word	0x00022860
        /*0340*/ 	.short	0x0100
        /*0342*/ 	.byte	0x08
	.zero		1


	//   ....[8]....
        /*0344*/ 	.word	0x000004f0
        /*0348*/ 	.word	0x000000ff
        /*034c*/ 	.word	0x00022858
        /*0350*/ 	.short	0x0100
        /*0352*/ 	.byte	0x08
	.zero		1


	//   ....[9]....
        /*0354*/ 	.word	0x00000500
        /*0358*/ 	.word	0x000000ff
        /*035c*/ 	.word	0x00022868
        /*0360*/ 	.short	0x0100
        /*0362*/ 	.byte	0x08
	.zero		1


	//   ....[10]....
        /*0364*/ 	.word	0x000005f0
        /*0368*/ 	.word	0x000000ff
        /*036c*/ 	.word	0x00022870
        /*0370*/ 	.short	0x0100
        /*0372*/ 	.byte	0x06
	.zero		1


	//   ....[11]....
        /*0374*/ 	.word	0x00000600
        /*0378*/ 	.word	0x000000ff
        /*037c*/ 	.word	0x00022880
        /*0380*/ 	.short	0x0100
        /*0382*/ 	.byte	0x06
	.zero		1


	//   ....[12]....
        /*0384*/ 	.word	0x00000610
        /*0388*/ 	.word	0x000000ff
        /*038c*/ 	.word	0x00022878
        /*0390*/ 	.short	0x0100
        /*0392*/ 	.byte	0x06
	.zero		1


	//   ....[13]....
        /*0394*/ 	.word	0x00000620
        /*0398*/ 	.word	0x000000ff
        /*039c*/ 	.word	0x00022888
        /*03a0*/ 	.short	0x0100
        /*03a2*/ 	.byte	0x06
	.zero		1


	//   ....[14]....
        /*03a4*/ 	.word	0x00000750
        /*03a8*/ 	.word	0x000000ff
        /*03ac*/ 	.word	0x00022890
        /*03b0*/ 	.short	0x0100
        /*03b2*/ 	.byte	0x08
	.zero		1


	//   ....[15]....
        /*03b4*/ 	.word	0x00000760
        /*03b8*/ 	.word	0x000000ff
        /*03bc*/ 	.word	0x000228a0
        /*03c0*/ 	.short	0x0100
        /*03c2*/ 	.byte	0x08
	.zero		1


	//   ....[16]....
        /*03c4*/ 	.word	0x00000770
        /*03c8*/ 	.word	0x000000ff
        /*03cc*/ 	.word	0x00022898
        /*03d0*/ 	.short	0x0100
        /*03d2*/ 	.byte	0x08
	.zero		1


	//   ....[17]....
        /*03d4*/ 	.word	0x00000780
        /*03d8*/ 	.word	0x000000ff
        /*03dc*/ 	.word	0x000228a8
        /*03e0*/ 	.short	0x0100
        /*03e2*/ 	.byte	0x08
	.zero		1


	//   ....[18]....
        /*03e4*/ 	.word	0x000008b0
        /*03e8*/ 	.word	0x000000ff
        /*03ec*/ 	.word	0x000228b0
        /*03f0*/ 	.short	0x0100
        /*03f2*/ 	.byte	0x08
	.zero		1


	//   ....[19]....
        /*03f4*/ 	.word	0x000008c0
        /*03f8*/ 	.word	0x000000ff
        /*03fc*/ 	.word	0x000228c0
        /*0400*/ 	.short	0x0100
        /*0402*/ 	.byte	0x08
	.zero		1


	//   ....[20]....
        /*0404*/ 	.word	0x000008d0
        /*0408*/ 	.word	0x000000ff
        /*040c*/ 	.word	0x000228b8
        /*0410*/ 	.short	0x0100
        /*0412*/ 	.byte	0x08
	.zero		1


	//   ....[21]....
        /*0414*/ 	.word	0x000008e0
        /*0418*/ 	.word	0x000000ff
        /*041c*/ 	.word	0x000228c8
        /*0420*/ 	.short	0x0100
        /*0422*/ 	.byte	0x08
	.zero		1


	//   ....[22]....
        /*0424*/ 	.word	0x00001510
        /*0428*/ 	.word	0x000000ff
        /*042c*/ 	.word	0x00022800
        /*0430*/ 	.short	0x010a
        /*0432*/ 	.byte	0x26
	.zero		1


	//   ....[23]....
        /*0434*/ 	.word	0x000015a0
        /*0438*/ 	.word	0x000000ff
        /*043c*/ 	.word	0x00022830
        /*0440*/ 	.short	0x010a
        /*0442*/ 	.byte	0x26
	.zero		1


	//   ....[24]....
        /*0444*/ 	.word	0x000015e0
        /*0448*/ 	.word	0x000000ff
        /*044c*/ 	.word	0x00022830
        /*0450*/ 	.short	0x010a
        /*0452*/ 	.byte	0x26
	.zero		1


	//   ....[25]....
        /*0454*/ 	.word	0x000027e0
        /*0458*/ 	.word	0x00000005
        /*045c*/ 	.word	0x00000000
        /*0460*/ 	.short	0x0101
        /*0462*/ 	.byte	0x3f
	.zero		1


	//   ....[26]....
        /*0464*/ 	.word	0x00002c30
        /*0468*/ 	.word	0x000000ff
        /*046c*/ 	.word	0x00022850
        /*0470*/ 	.short	0x010a
        /*0472*/ 	.byte	0x26
	.zero		1


	//   ....[27]....
        /*0474*/ 	.word	0x00002c70
        /*0478*/ 	.word	0x000000ff
        /*047c*/ 	.word	0x00022850
        /*0480*/ 	.short	0x010a
        /*0482*/ 	.byte	0x26
	.zero		1


	//   ....[28]....
        /*0484*/ 	.word	0x00002fb0
        /*0488*/ 	.word	0x00000009
        /*048c*/ 	.word	0x00000000
        /*0490*/ 	.short	0x0101
        /*0492*/ 	.byte	0x3f
	.zero		1


	//   ....[29]....
        /*0494*/ 	.word	0x00003110
        /*0498*/ 	.word	0x000000ff
        /*049c*/ 	.word	0x00022830
        /*04a0*/ 	.short	0x010a
        /*04a2*/ 	.byte	0x1a
	.zero		1


	//   ....[30]....
        /*04a4*/ 	.word	0x00003160
        /*04a8*/ 	.word	0x000000ff
        /*04ac*/ 	.word	0x00022830
        /*04b0*/ 	.short	0x010a
        /*04b2*/ 	.byte	0x1a
	.zero		1


	//   ....[31]....
        /*04b4*/ 	.word	0x00003ec0
        /*04b8*/ 	.word	0x0000009a
        /*04bc*/ 	.word	0x00000000
        /*04c0*/ 	.short	0x0101
        /*04c2*/ 	.byte	0x3f
	.zero		1


	//   ....[32]....
        /*04c4*/ 	.word	0x000049d0
        /*04c8*/ 	.word	0x000000ff
        /*04cc*/ 	.word	0x00022850
        /*04d0*/ 	.short	0x010a
        /*04d2*/ 	.byte	0x1a
	.zero		1


	//   ....[33]....
        /*04d4*/ 	.word	0x00004a20
        /*04d8*/ 	.word	0x000000ff
        /*04dc*/ 	.word	0x00022850
        /*04e0*/ 	.short	0x010a
        /*04e2*/ 	.byte	0x1a
	.zero		1


	//   ....[34]....
        /*04e4*/ 	.word	0x00004cc0
        /*04e8*/ 	.word	0x000000b3
        /*04ec*/ 	.word	0x00000000
        /*04f0*/ 	.short	0x0101
        /*04f2*/ 	.byte	0x3f
	.zero		1


	//   ....[35]....
        /*04f4*/ 	.word	0x00005f60
        /*04f8*/ 	.word	0x000000ff
        /*04fc*/ 	.word	0x00000000
        /*0500*/ 	.short	0x0101
        /*0502*/ 	.byte	0x04
	.zero		1


	//   ....[36]....
        /*0504*/ 	.word	0x00008850
        /*0508*/ 	.word	0x000000ff
        /*050c*/ 	.word	0x00022840
        /*0510*/ 	.short	0x010a
        /*0512*/ 	.byte	0x26
	.zero		1


	//   ....[37]....
        /*0514*/ 	.word	0x000093b0
        /*0518*/ 	.word	0x000000ff
        /*051c*/ 	.word	0x00022800
        /*0520*/ 	.short	0x0107
        /*0522*/ 	.byte	0x26
	.zero		1


	//   ....[38]....
        /*0524*/ 	.word	0x000093f0
        /*0528*/ 	.word	0x000000ff
        /*052c*/ 	.word	0x00022800
        /*0530*/ 	.short	0x0101
        /*0532*/ 	.byte	0x26
	.zero		1


	//   ....[39]....
        /*0534*/ 	.word	0x00009400
        /*0538*/ 	.word	0x000000ff
        /*053c*/ 	.word	0x00022820
        /*0540*/ 	.short	0x010a
        /*0542*/ 	.byte	0x26
	.zero		1


	//   ....[40]....
        /*0544*/ 	.word	0x00009460
        /*0548*/ 	.word	0x000000ff
        /*054c*/ 	.word	0x00022860
        /*0550*/ 	.short	0x010a
        /*0552*/ 	.byte	0x26
	.zero		1


	//   ....[41]....
        /*0554*/ 	.word	0x00009ce0
        /*0558*/ 	.word	0x000000ff
        /*055c*/ 	.word	0x00022848
        /*0560*/ 	.short	0x010a
        /*0562*/ 	.byte	0x26
	.zero		1


	//   ....[42]....
        /*0564*/ 	.word	0x00009eb0
        /*0568*/ 	.word	0x000000ff
        /*056c*/ 	.word	0x00022868
        /*0570*/ 	.short	0x010a
        /*0572*/ 	.byte	0x26
	.zero		1


	//   ....[43]....
        /*0574*/ 	.word	0x0000a520
        /*0578*/ 	.word	0x000000ff
        /*057c*/ 	.word	0x00022840
        /*0580*/ 	.short	0x010a
        /*0582*/ 	.byte	0x26
	.zero		1


	//   ....[44]....
        /*0584*/ 	.word	0x0000a700
        /*0588*/ 	.word	0x000000ff
        /*058c*/ 	.word	0x00022860
        /*0590*/ 	.short	0x010a
        /*0592*/ 	.byte	0x26
	.zero		1


	//   ....[45]....
        /*0594*/ 	.word	0x0000ada0
        /*0598*/ 	.word	0x000000ff
        /*059c*/ 	.word	0x00022848
        /*05a0*/ 	.short	0x010a
        /*05a2*/ 	.byte	0x26
	.zero		1


	//   ....[46]....
        /*05a4*/ 	.word	0x0000af80
        /*05a8*/ 	.word	0x000000ff
        /*05ac*/ 	.word	0x00022868
        /*05b0*/ 	.short	0x010a
        /*05b2*/ 	.byte	0x26
	.zero		1


	//   ....[47]....
        /*05b4*/ 	.word	0x0000b460
        /*05b8*/ 	.word	0x00000002
        /*05bc*/ 	.word	0x00022820
        /*05c0*/ 	.short	0x010a
        /*05c2*/ 	.byte	0x3f
	.zero		1


	//   ....[48]....
        /*05c4*/ 	.word	0x0000b5e0
        /*05c8*/ 	.word	0x00000007
        /*05cc*/ 	.word	0x00000000
        /*05d0*/ 	.short	0x010a
        /*05d2*/ 	.byte	0x3f
	.zero		1


	//   ....[49]....
        /*05d4*/ 	.word	0x0000b650
        /*05d8*/ 	.word	0x00000005
        /*05dc*/ 	.word	0x00000000
        /*05e0*/ 	.short	0x010a
        /*05e2*/ 	.byte	0x3f
	.zero		1


	//   ....[50]....
        /*05e4*/ 	.word	0x0000b6b0
        /*05e8*/ 	.word	0x00000005
        /*05ec*/ 	.word	0x00000000
        /*05f0*/ 	.short	0x010a
        /*05f2*/ 	.byte	0x3f
	.zero		1


	//   ....[51]....
        /*05f4*/ 	.word	0x0000b6e0
        /*05f8*/ 	.word	0x00000003
        /*05fc*/ 	.word	0x00000000
        /*0600*/ 	.short	0x010a
        /*0602*/ 	.byte	0x3f
	.zero		1


	//   ....[52]....
        /*0604*/ 	.word	0x0000b750
        /*0608*/ 	.word	0x00000003
        /*060c*/ 	.word	0x00022800
        /*0610*/ 	.short	0x010a
        /*0612*/ 	.byte	0x3f
	.zero		1


	//   ....[53]....
        /*0614*/ 	.word	0x0000b7b0
        /*0618*/ 	.word	0x00000003
        /*061c*/ 	.word	0x00022830
        /*0620*/ 	.short	0x010a
        /*0622*/ 	.byte	0x3f
	.zero		1


	//   ....[54]....
        /*0624*/ 	.word	0x0000b800
        /*0628*/ 	.word	0x00000009
        /*062c*/ 	.word	0x00022850
        /*0630*/ 	.short	0x010a
        /*0632*/ 	.byte	0x3f
	.zero		1


	//   ....[55]....
        /*0634*/ 	.word	0x0000b870
        /*0638*/ 	.word	0x00000003
        /*063c*/ 	.word	0x00022830
        /*0640*/ 	.short	0x010a
        /*0642*/ 	.byte	0x3f
	.zero		1


	//   ....[56]....
        /*0644*/ 	.word	0x0000b8d0
        /*0648*/ 	.word	0x000000b3
        /*064c*/ 	.word	0x00022850
        /*0650*/ 	.short	0x010a
        /*0652*/ 	.byte	0x3f
	.zero		1


	//   ....[57]....
        /*0654*/ 	.word	0x0000ba30
        /*0658*/ 	.word	0x00000003
        /*065c*/ 	.word	0x00022840
        /*0660*/ 	.short	0x010a
        /*0662*/ 	.byte	0x3f
	.zero		1


	//   ....[58]....
        /*0664*/ 	.word	0x0000c440
        /*0668*/ 	.word	0x00000003
        /*066c*/ 	.word	0x00022820
        /*0670*/ 	.short	0x010a
        /*0672*/ 	.byte	0x3f
	.zero		1


	//   ....[59]....
        /*0674*/ 	.word	0x0000c4a0
        /*0678*/ 	.word	0x00000003
        /*067c*/ 	.word	0x00022860
        /*0680*/ 	.short	0x010a
        /*0682*/ 	.byte	0x3f
	.zero		1


	//   ....[60]....
        /*0684*/ 	.word	0x0000c500
        /*0688*/ 	.word	0x00000003
        /*068c*/ 	.word	0x00022848
        /*0690*/ 	.short	0x010a
        /*0692*/ 	.byte	0x3f
	.zero		1


	//   ....[61]....
        /*0694*/ 	.word	0x0000c560
        /*0698*/ 	.word	0x00000003
        /*069c*/ 	.word	0x00022868
        /*06a0*/ 	.short	0x010a
        /*06a2*/ 	.byte	0x3f
	.zero		1


	//   ....[62]....
        /*06a4*/ 	.word	0x0000c5c0
        /*06a8*/ 	.word	0x00000003
        /*06ac*/ 	.word	0x00022840
        /*06b0*/ 	.short	0x010a
        /*06b2*/ 	.byte	0x3f
	.zero		1


	//   ....[63]....
        /*06b4*/ 	.word	0x0000c620
        /*06b8*/ 	.word	0x00000003
        /*06bc*/ 	.word	0x00022860
        /*06c0*/ 	.short	0x010a
        /*06c2*/ 	.byte	0x3f
	.zero		1


	//   ....[64]....
        /*06c4*/ 	.word	0x0000c680
        /*06c8*/ 	.word	0x00000003
        /*06cc*/ 	.word	0x00022848
        /*06d0*/ 	.short	0x010a
        /*06d2*/ 	.byte	0x3f
	.zero		1


	//   ....[65]....
        /*06d4*/ 	.word	0x0000c6e0
        /*06d8*/ 	.word	0x00000003
        /*06dc*/ 	.word	0x00022868
        /*06e0*/ 	.short	0x010a
        /*06e2*/ 	.byte	0x3f
	.zero		1


	//   ....[66]....
        /*06e4*/ 	.word	0x0000c730
        /*06e8*/ 	.word	0x00000002
        /*06ec*/ 	.word	0x00022820
        /*06f0*/ 	.short	0x010a
        /*06f2*/ 	.byte	0x3f
	.zero		1


	//   ....[67]....
        /*06f4*/ 	.word	0x0000c8d0
        /*06f8*/ 	.word	0x00000007
        /*06fc*/ 	.word	0x00000000
        /*0700*/ 	.short	0x010a
        /*0702*/ 	.byte	0x3f
	.zero		1


	//   ....[68]....
        /*0704*/ 	.word	0x0000c920
        /*0708*/ 	.word	0x00000005
        /*070c*/ 	.word	0x00000000
        /*0710*/ 	.short	0x010a
        /*0712*/ 	.byte	0x3f
	.zero		1


	//   ....[69]....
        /*0714*/ 	.word	0x0000c970
        /*0718*/ 	.word	0x00000005
        /*071c*/ 	.word	0x00000000
        /*0720*/ 	.short	0x010a
        /*0722*/ 	.byte	0x3f
	.zero		1


	//----- nvinfo : EIATTR_NUM_MBARRIERS
	.align		4
.L_1121:
        /*0724*/ 	.byte	0x03, 0x38
        /*0726*/ 	.short	0x0016


	//----- nvinfo : EIATTR_EXIT_INSTR_OFFSETS
	.align		4
        /*0728*/ 	.byte	0x04, 0x1c
        /*072a*/ 	.short	(.L_1123 - .L_1122)


	//   ....[0]....
.L_1122:
        /*072c*/ 	.word	0x0000b730


	//----- nvinfo : EIATTR_MAX_THREADS
	.align		4
.L_1123:
        /*0730*/ 	.byte	0x04, 0x05
        /*0732*/ 	.short	(.L_1125 - .L_1124)
.L_1124:
        /*0734*/ 	.word	0x00000180
        /*0738*/ 	.word	0x00000001
        /*073c*/ 	.word	0x00000001


	//----- nvinfo : EIATTR_CRS_STACK_SIZE
	.align		4
.L_1125:
        /*0740*/ 	.byte	0x04, 0x1e
        /*0742*/ 	.short	(.L_1127 - .L_1126)
.L_1126:
        /*0744*/ 	.word	0x00000000


	//----- nvinfo : EIATTR_CBANK_PARAM_SIZE
	.align		4
.L_1127:
        /*0748*/ 	.byte	0x03, 0x19
        /*074a*/ 	.short	0x0a70


	//----- nvinfo : EIATTR_PARAM_CBANK
	.align		4
        /*074c*/ 	.byte	0x04, 0x0a
        /*074e*/ 	.short	(.L_1129 - .L_1128)
	.align		4
.L_1128:
        /*0750*/ 	.word	index@(.nv.constant0._ZN7cutlass13device_kernelIN5flash11enable_sm90INS1_16FlashAttnFwdSm90INS1_25CollectiveMainloopFwdSm90ILi2EN4cute5tupleIJNS5_1CILi1EEES8_S8_EEENS6_IJNS7_ILi128EEENS7_ILi96EEENS7_ILi64EEEEEELi256ENS_10bfloat16_tEfNS_4arch4Sm90ELb0ELb0ELb0ELb0ELb0ELb0ELb0ELb1ELb0ELb1ELb1ELb0EEENS1_21CollectiveEpilogueFwdINS6_IJSA_NS7_ILi256EEESB_EEES9_SE_SG_Li256ELb0ELb1ELb1ELb0EEENS1_19SingleTileSchedulerILb0ELb1ELb1ELi128EEEEEEEEEvNT_6ParamsE)
        /*0754*/ 	.short	0x0210
        /*0756*/ 	.short	0x0a70


	//----- nvinfo : EIATTR_SW_WAR
	.align		4
.L_1129:
        /*0758*/ 	.byte	0x04, 0x36
        /*075a*/ 	.short	(.L_1131 - .L_1130)
.L_1130:
        /*075c*/ 	.word	0x00000008
.L_1131:


//--------------------- .nv.info._ZN7cutlass13device_kernelIN5flash11enable_sm90INS1_16FlashAttnFwdSm90INS1_25CollectiveMainloopFwdSm90ILi2EN4cute5tupleIJNS5_1CILi1EEES8_S8_EEENS6_IJNS7_ILi128EEENS7_ILi96EEENS7_ILi64EEEEEELi256ENS_10bfloat16_tEfNS_4arch4Sm90ELb0ELb0ELb0ELb0ELb0ELb0ELb1ELb1ELb0ELb1ELb1ELb0EEENS1_21CollectiveEpilogueFwdINS6_IJSA_NS7_ILi256EEESB_EEES9_SE_SG_Li256ELb0ELb1ELb1ELb0EEENS1_19SingleTileSchedulerILb0ELb1ELb1ELi128EEEEEEEEEvNT_6ParamsE --------------------------
	.section	.nv.info._ZN7cutlass13device_kernelIN5flash11enable_sm90INS1_16FlashAttnFwdSm90INS1_25CollectiveMainloopFwdSm90ILi2EN4cute5tupleIJNS5_1CILi1EEES8_S8_EEENS6_IJNS7_ILi128EEENS7_ILi96EEENS7_ILi64EEEEEELi256ENS_10bfloat16_tEfNS_4arch4Sm90ELb0ELb0ELb0ELb0ELb0ELb0ELb1ELb1ELb0ELb1ELb1ELb0EEENS1_21CollectiveEpilogueFwdINS6_IJSA_NS7_ILi256EEESB_EEES9_SE_SG_Li256ELb0ELb1ELb1ELb0EEENS1_19SingleTileSchedulerILb0ELb1ELb1ELi128EEEEEEEEEvNT_6ParamsE,"",@"SHT_CUDA_INFO"
	.sectionflags	@""
	.align	4


	//----- nvinfo : EIATTR_CUDA_API_VERSION
	.align		4
        /*0000*/ 	.byte	0x04, 0x37
        /*0002*/ 	.short	(.L_1133 - .L_1132)
.L_1132:
        /*0004*/ 	.word	0x00000082


	//----- nvinfo : EIATTR_KPARAM_INFO
	.align		4
.L_1133:
        /*0008*/ 	.byte	0x04, 0x17
        /*000a*/ 	.short	(.L_1135 - .L_1134)
.L_1134:
        /*000c*/ 	.word	0x00000000
        /*0010*/ 	.short	0x0000
        /*0012*/ 	.short	0x0070
        /*0014*/ 	.byte	0x00, 0xf0, 0x01, 0x2c


	//----- nvinfo : EIATTR_SPARSE_MMA_MASK
	.align		4
.L_1135:
        /*0018*/ 	.byte	0x03, 0x50
        /*001a*/ 	.short	0x0000


	//----- nvinfo : EIATTR_MAXREG_COUNT
	.align		4
        /*001c*/ 	.byte	0x03, 0x1b
        /*001e*/ 	.short	0x00a8


	//----- nvinfo : EIATTR_NUM_BARRIERS
	.align		4
        /*0020*/ 	.byte	0x02, 0x4c
        /*0022*/ 	.byte	0x10
	.zero		1


	//----- nvinfo : EIATTR_EXTERNS
	.align		4
        /*0024*/ 	.byte	0x04, 0x0f
        /*0026*/ 	.short	(.L_1137 - .L_1136)


	//   ....[0]....
	.align		4
.L_1136:
        /*0028*/ 	.word	index@(__assertfail)


	//----- nvinfo : EIATTR_ANNOTATIONS
	.align		4
.L_1137:
        /*002c*/ 	.byte	0x04, 0x55
        /*002e*/ 	.short	(.L_1139 - .L_1138)


	//   ....[0]....
.L_1138:
        /* <DEDUP_REMOVED lines=23> */


	//----- nvinfo : EIATTR_MERCURY_ISA_VERSION
	.align		4
.L_1139:
        /*0190*/ 	.byte	0x03, 0x5f
        /*0192*/ 	.short	0x0101


	//----- nvinfo : EIATTR_INT_WARP_WIDE_INSTR_OFFSETS
	.align		4
        /*0194*/ 	.byte	0x04, 0x31
        /*0196*/ 	.short	(.L_1141 - .L_1140)


	//   ....[0]....
.L_1140:
        /*0198*/ 	.word	0x00000130


	//   ....[1]....
        /*019c*/ 	.word	0x00000170


	//   ....[2]....
        /*01a0*/ 	.word	0x000001e0


	//   ....[3]....
        /*01a4*/ 	.word	0x000001f0


	//----- nvinfo : EIATTR_COOP_GROUP_MASK_REGIDS
	.align		4
.L_1141:
        /*01a8*/ 	.byte	0x04, 0x29
        /*01aa*/ 	.short	(.L_1143 - .L_1142)


	//   ....[0]....
.L_1142:
        /*01ac*/ 	.word	0xffffffff


	//   ....[1]....
        /*01b0*/ 	.word	0xffffffff


	//   ....[2]....
        /*01b4*/ 	.word	0xffffffff


	//   ....[3]....
        /*01b8*/ 	.word	0xffffffff


	//   ....[4]....
        /*01bc*/ 	.word	0xffffffff


	//   ....[5]....
        /*01c0*/ 	.word	0xffffffff


	//   ....[6]....
        /*01c4*/ 	.word	0xffffffff


	//   ....[7]....
        /*01c8*/ 	.word	0xffffffff


	//   ....[8]....
        /*01cc*/ 	.word	0xffffffff


	//   ....[9]....
        /*01d0*/ 	.word	0xffffffff


	//   ....[10]....
        /*01d4*/ 	.word	0xffffffff


	//   ....[11]....
        /*01d8*/ 	.word	0xffffffff


	//   ....[12]....
        /*01dc*/ 	.word	0xffffffff


	//   ....[13]....
        /*01e0*/ 	.word	0xffffffff


	//   ....[14]....
        /*01e4*/ 	.word	0xffffffff


	//   ....[15]....
        /*01e8*/ 	.word	0xffffffff


	//   ....[16]....
        /*01ec*/ 	.word	0xffffffff


	//   ....[17]....
        /*01f0*/ 	.word	0xffffffff


	//   ....[18]....
        /*01f4*/ 	.word	0xffffffff


	//   ....[19]....
        /*01f8*/ 	.word	0xffffffff


	//   ....[20]....
        /*01fc*/ 	.word	0xffffffff


	//   ....[21]....
        /*0200*/ 	.word	0xffffffff


	//   ....[22]....
        /*0204*/ 	.word	0xffffffff


	//   ....[23]....
        /*0208*/ 	.word	0xffffffff


	//   ....[24]....
        /*020c*/ 	.word	0xffffffff


	//   ....[25]....
        /*0210*/ 	.word	0xffffffff


	//   ....[26]....
        /*0214*/ 	.word	0xffffffff


	//   ....[27]....
        /*0218*/ 	.word	0xffffffff


	//   ....[28]....
        /*021c*/ 	.word	0xffffffff


	//   ....[29]....
        /*0220*/ 	.word	0xffffffff


	//   ....[30]....
        /*0224*/ 	.word	0xffffffff


	//   ....[31]....
        /*0228*/ 	.word	0xffffffff


	//   ....[32]....
        /*022c*/ 	.word	0xffffffff


	//   ....[33]....
        /*0230*/ 	.word	0xffffffff


	//   ....[34]....
        /*0234*/ 	.word	0xffffffff


	//   ....[35]....
        /*0238*/ 	.word	0xffffffff


	//   ....[36]....
        /*023c*/ 	.word	0xffffffff


	//   ....[37]....
        /*0240*/ 	.word	0xffffffff


	//   ....[38]....
        /*0244*/ 	.word	0xffffffff


	//   ....[39]....
        /*0248*/ 	.word	0xffffffff


	//   ....[40]....
        /*024c*/ 	.word	0xffffffff


	//   ....[41]....
        /*0250*/ 	.word	0xffffffff


	//   ....[42]....
        /*0254*/ 	.word	0xffffffff


	//   ....[43]....
        /*0258*/ 	.word	0xffffffff


	//   ....[44]....
        /*025c*/ 	.word	0xffffffff


	//   ....[45]....
        /*0260*/ 	.word	0xffffffff


	//   ....[46]....
        /*0264*/ 	.word	0xffffffff


	//   ....[47]....
        /*0268*/ 	.word	0xffffffff


	//   ....[48]....
        /*026c*/ 	.word	0xffffffff


	//   ....[49]....
        /*0270*/ 	.word	0xffffffff


	//   ....[50]....
        /*0274*/ 	.word	0xffffffff


	//   ....[51]....
        /*0278*/ 	.word	0xffffffff


	//   ....[52]....
        /*027c*/ 	.word	0xffffffff


	//   ....[53]....
        /*0280*/ 	.word	0xffffffff


	//   ....[54]....
        /*0284*/ 	.word	0xffffffff


	//   ....[55]....
        /*0288*/ 	.word	0xffffffff


	//   ....[56]....
        /*028c*/ 	.word	0xffffffff


	//   ....[57]....
        /*0290*/ 	.word	0xffffffff


	//   ....[58]....
        /*0294*/ 	.word	0xffffffff


	//   ....[59]....
        /*0298*/ 	.word	0xffffffff


	//   ....[60]....
        /*029c*/ 	.word	0xffffffff


	//   ....[61]....
        /*02a0*/ 	.word	0xffffffff


	//   ....[62]....
        /*02a4*/ 	.word	0xffffffff


	//   ....[63]....
        /*02a8*/ 	.word	0x0500000f


	//   ....[64]....
        /*02ac*/ 	.word	0x0500000f


	//   ....[65]....
        /*02b0*/ 	.word	0x0500000f


	//   ....[66]....
        /*02b4*/ 	.word	0x0500000f


	//   ....[67]....
        /*02b8*/ 	.word	0x0500000f


	//   ....[68]....
        /*02bc*/ 	.word	0x0500000f


	//   ....[69]....
        /*02c0*/ 	.word	0x0500000f


	//   ....[70]....
        /*02c4*/ 	.word	0x0500000f


	//   ....[71]....
        /*02c8*/ 	.word	0x0500000f


	//   ....[72]....
        /*02cc*/ 	.word	0x0500000f


	//   ....[73]....
        /*02d0*/ 	.word	0x0500000f


	//   ....[74]....
        /*02d4*/ 	.word	0x0500000f


	//   ....[75]....
        /*02d8*/ 	.word	0x0500000f


	//   ....[76]....
        /*02dc*/ 	.word	0x0500000f


	//   ....[77]....
        /*02e0*/ 	.word	0x0500000f


	//   ....[78]....
        /*02e4*/ 	.word	0x0500000f


	//   ....[79]....
        /*02e8*/ 	.word	0x0500000f


	//   ....[80]....
        /*02ec*/ 	.word	0x0500000f


	//   ....[81]....
        /*02f0*/ 	.word	0x0500000f


	//   ....[82]....
        /*02f4*/ 	.word	0x0500000f


	//   ....[83]....
        /*02f8*/ 	.word	0x0500000f


	//   ....[84]....
        /*02fc*/ 	.word	0x0500000f


	//   ....[85]....
        /*0300*/ 	.word	0x0500000f


	//   ....[86]....
        /*0304*/ 	.word	0x0500000f


	//   ....[87]....
        /*0308*/ 	.word	0x0500000f


	//   ....[88]....
        /*030c*/ 	.word	0x0500000f


	//   ....[89]....
        /*0310*/ 	.word	0x0500000f


	//   ....[90]....
        /*0314*/ 	.word	0x0500000f


	//   ....[91]....
        /*0318*/ 	.word	0x0500000f


	//   ....[92]....
        /*031c*/ 	.word	0x0500000f


	//   ....[93]....
        /*0320*/ 	.word	0x0500000f


	//   ....[94]....
        /*0324*/ 	.word	0x0500000f


	//   ....[95]....
        /*0328*/ 	.word	0x0500000f


	//   ....[96]....
        /*032c*/ 	.word	0x0500000f


	//----- nvinfo : EIATTR_COOP_GROUP_INSTR_OFFSETS
	.align		4
.L_1143:
        /*0330*/ 	.byte	0x04, 0x28
        /*0332*/ 	.short	(.L_1145 - .L_1144)


	//   ....[0]....
.L_1144:
        /*0334*/ 	.word	0x00000070


	//   ....[1]....
        /*0338*/ 	.word	0x00000140


	//   ....[2]....
        /*033c*/ 	.word	0x00000190


	//   ....[3]....
        /*0340*/ 	.word	0x000003e0


	//   ....[4]....
        /*0344*/ 	.word	0x00000540


	//   ....[5]....
        /*0348*/ 	.word	0x00000660


	//   ....[6]....
        /*034c*/ 	.word	0x000007c0


	//   ....[7]....
        /*0350*/ 	.word	0x00001360


	//   ....[8]....
        /*0354*/ 	.word	0x00002b50


	//   ....[9]....
        /*0358*/ 	.word	0x00002b70


	//   ....[10]....
        /*035c*/ 	.word	0x00002b90


	//   ....[11]....
        /*0360*/ 	.word	0x00002bb0


	//   ....[12]....
        /*0364*/ 	.word	0x000047d0


	//   ....[13]....
        /*0368*/ 	.word	0x00004830


	//   ....[14]....
        /*036c*/ 	.word	0x00004850


	//   ....[15]....
        /*0370*/ 	.word	0x00004870


	//   ....[16]....
        /*0374*/ 	.word	0x00005e20


	//   ....[17]....
        /*0378*/ 	.word	0x00005e60


	//   ....[18]....
        /*037c*/ 	.word	0x00005e90


	//   ....[19]....
        /*0380*/ 	.word	0x00005eb0


	//   ....[20]....
        /*0384*/ 	.word	0x00006f90


	//   ....[21]....
        /*0388*/ 	.word	0x00006ff0


	//   ....[22]....
        /*038c*/ 	.word	0x00007030


	//   ....[23]....
        /*0390*/ 	.word	0x00007060


	//   ....[24]....
        /*0394*/ 	.word	0x00007090


	//   ....[25]....
        /*0398*/ 	.word	0x000070b0


	//   ....[26]....
        /*039c*/ 	.word	0x00007d30


	//   ....[27]....
        /*03a0*/ 	.word	0x00007d40


	//   ....[28]....
        /*03a4*/ 	.word	0x00008da0


	//   ....[29]....
        /*03a8*/ 	.word	0x00009870


	//   ....[30]....
        /*03ac*/ 	.word	0x0000a1f0


	//   ....[31]....
        /*03b0*/ 	.word	0x0000a200


	//   ....[32]....
        /*03b4*/ 	.word	0x0000a210


	//   ....[33]....
        /*03b8*/ 	.word	0x0000a230


	//   ....[34]....
        /*03bc*/ 	.word	0x0000a260


	//   ....[35]....
        /*03c0*/ 	.word	0x0000a3e0


	//   ....[36]....
        /*03c4*/ 	.word	0x0000a3f0


	//   ....[37]....
        /*03c8*/ 	.word	0x0000a440


	//   ....[38]....
        /*03cc*/ 	.word	0x0000a510


	//   ....[39]....
        /*03d0*/ 	.word	0x0000a530


	//   ....[40]....
        /*03d4*/ 	.word	0x0000a5d0


	//   ....[41]....
        /*03d8*/ 	.word	0x0000a5f0


	//   ....[42]....
        /*03dc*/ 	.word	0x0000a670


	//   ....[43]....
        /*03e0*/ 	.word	0x0000a690


	//   ....[44]....
        /*03e4*/ 	.word	0x0000a6a0


	//   ....[45]....
        /*03e8*/ 	.word	0x0000a6b0


	//   ....[46]....
        /*03ec*/ 	.word	0x0000aea0


	//   ....[47]....
        /*03f0*/ 	.word	0x0000aed0


	//   ....[48]....
        /*03f4*/ 	.word	0x0000aef0


	//   ....[49]....
        /*03f8*/ 	.word	0x0000afa0


	//   ....[50]....
        /*03fc*/ 	.word	0x0000b040


	//   ....[51]....
        /*0400*/ 	.word	0x0000b050


	//   ....[52]....
        /*0404*/ 	.word	0x0000b070


	//   ....[53]....
        /*0408*/ 	.word	0x0000b0a0


	//   ....[54]....
        /*040c*/ 	.word	0x0000b110


	//   ....[55]....
        /*0410*/ 	.word	0x0000b140


	//   ....[56]....
        /*0414*/ 	.word	0x0000b1b0


	//   ....[57]....
        /*0418*/ 	.word	0x0000b200


	//   ....[58]....
        /*041c*/ 	.word	0x0000b290


	//   ....[59]....
        /*0420*/ 	.word	0x0000b2c0


	//   ....[60]....
        /*0424*/ 	.word	0x0000b370


	//   ....[61]....
        /*0428*/ 	.word	0x0000b3c0


	//   ....[62]....
        /*042c*/ 	.word	0x0000d6a0


	//   ....[63]....
        /*0430*/ 	.word	0x0000dc00


	//   ....[64]....
        /*0434*/ 	.word	0x0000dd80


	//   ....[65]....
        /*0438*/ 	.word	0x0000ddd0


	//   ....[66]....
        /*043c*/ 	.word	0x0000df20


	//   ....[67]....
        /*0440*/ 	.word	0x0000df90


	//   ....[68]....
        /*0444*/ 	.word	0x0000e0e0


	//   ....[69]....
        /*0448*/ 	.word	0x0000e160


	//   ....[70]....
        /*044c*/ 	.word	0x0000e250


	//   ....[71]....
        /*0450*/ 	.word	0x0000e2e0


	//   ....[72]....
        /*0454*/ 	.word	0x0000e3f0


	//   ....[73]....
        /*0458*/ 	.word	0x0000e460


	//   ....[74]....
        /*045c*/ 	.word	0x0000e580


	//   ....[75]....
        /*0460*/ 	.word	0x0000e5f0


	//   ....[76]....
        /*0464*/ 	.word	0x0000e700


	//   ....[77]....
        /*0468*/ 	.word	0x0000e760


	//   ....[78]....
        /*046c*/ 	.word	0x0000e860


	//   ....[79]....
        /*0470*/ 	.word	0x0000e8b0


	//   ....[80]....
        /*0474*/ 	.word	0x0000e950


	//   ....[81]....
        /*0478*/ 	.word	0x0000ea10


	//   ....[82]....
        /*047c*/ 	.word	0x0000ed20


	//   ....[83]....
        /*0480*/ 	.word	0x0000ed90


	//   ....[84]....
        /*0484*/ 	.word	0x0000eea0


	//   ....[85]....
        /*0488*/ 	.word	0x0000ef00


	//   ....[86]....
        /*048c*/ 	.word	0x0000f010


	//   ....[87]....
        /*0490*/ 	.word	0x0000f060


	//   ....[88]....
        /*0494*/ 	.word	0x0000f160


	//   ....[89]....
        /*0498*/ 	.word	0x0000f1c0


	//   ....[90]....
        /*049c*/ 	.word	0x0000f330


	//   ....[91]....
        /*04a0*/ 	.word	0x0000f380


	//   ....[92]....
        /*04a4*/ 	.word	0x0000f4a0


	//   ....[93]....
        /*04a8*/ 	.word	0x0000f4f0


	//   ....[94]....
        /*04ac*/ 	.word	0x0000f600


	//   ....[95]....
        /*04b0*/ 	.word	0x0000f650


	//   ....[96]....
        /*04b4*/ 	.word	0x0000fa60


	//----- nvinfo : EIATTR_REG_RECONFIG
	.align		4
.L_1145:
        /*04b8*/ 	.byte	0x01, 0x54
	.zero		2


	//----- nvinfo : EIATTR_SYSCALL_OFFSETS
	.align		4
        /*04bc*/ 	.byte	0x04, 0x46
        /*04be*/ 	.short	(.L_1147 - .L_1146)


	//   ....[0]....
.L_1146:
        /*04c0*/ 	.word	0x00001500


	//   ....[1]....
        /*04c4*/ 	.word	0x000094a0


	//   ....[2]....
        /*04c8*/ 	.word	0x000095e0


	//   ....[3]....
        /*04cc*/ 	.word	0x000096d0


	//   ....[4]....
        /*04d0*/ 	.word	0x00009e00


	//   ....[5]....
        /*04d4*/ 	.word	0x0000aa00


	//----- nvinfo : EIATTR_MBARRIER_INSTR_OFFSETS
	.align		4
.L_1147:
        /*04d8*/ 	.byte	0x04, 0x39
        /*04da*/ 	.short	(.L_1149 - .L_1148)


	//   ....[0]....
.L_1148:
        /*04dc*/ 	.word	0x00000280
        /*04e0*/ 	.word	0x000000ff
        /*04e4*/ 	.word	0x00032400
        /*04e8*/ 	.short	0x0100
        /*04ea*/ 	.byte	0x08
	.zero		1


	//   ....[1]....
        /*04ec*/ 	.word	0x00000290
        /*04f0*/ 	.word	0x000000ff
        /*04f4*/ 	.word	0x00032410
        /*04f8*/ 	.short	0x0100
        /*04fa*/ 	.byte	0x08
	.zero		1


	//   ....[2]....
        /*04fc*/ 	.word	0x000002a0
        /*0500*/ 	.word	0x000000ff
        /*0504*/ 	.word	0x00032420
        /*0508*/ 	.short	0x0100
        /*050a*/ 	.byte	0x08
	.zero		1


	//   ....[3]....
        /*050c*/ 	.word	0x00000390
        /*0510*/ 	.word	0x000000ff
        /*0514*/ 	.word	0x00032430
        /*0518*/ 	.short	0x0100
        /*051a*/ 	.byte	0x08
	.zero		1


	//   ....[4]....
        /*051c*/ 	.word	0x000003a0
        /*0520*/ 	.word	0x000000ff
        /*0524*/ 	.word	0x00032440
        /*0528*/ 	.short	0x0100
        /*052a*/ 	.byte	0x08
	.zero		1


	//   ....[5]....
        /*052c*/ 	.word	0x000003b0
        /*0530*/ 	.word	0x000000ff
        /*0534*/ 	.word	0x00032438
        /*0538*/ 	.short	0x0100
        /*053a*/ 	.byte	0x08
	.zero		1


	//   ....[6]....
        /*053c*/ 	.word	0x000003c0
        /*0540*/ 	.word	0x000000ff
        /*0544*/ 	.word	0x00032448
        /*0548*/ 	.short	0x0100
        /*054a*/ 	.byte	0x08
	.zero		1


	//   ....[7]....
        /*054c*/ 	.word	0x000004f0
        /*0550*/ 	.word	0x000000ff
        /*0554*/ 	.word	0x00032450
        /*0558*/ 	.short	0x0100
        /*055a*/ 	.byte	0x08
	.zero		1


	//   ....[8]....
        /*055c*/ 	.word	0x00000500
        /*0560*/ 	.word	0x000000ff
        /*0564*/ 	.word	0x00032460
        /*0568*/ 	.short	0x0100
        /*056a*/ 	.byte	0x08
	.zero		1


	//   ....[9]....
        /*056c*/ 	.word	0x00000510
        /*0570*/ 	.word	0x000000ff
        /*0574*/ 	.word	0x00032458
        /*0578*/ 	.short	0x0100
        /*057a*/ 	.byte	0x08
	.zero		1


	//   ....[10]....
        /*057c*/ 	.word	0x00000520
        /*0580*/ 	.word	0x000000ff
        /*0584*/ 	.word	0x00032468
        /*0588*/ 	.short	0x0100
        /*058a*/ 	.byte	0x08
	.zero		1


	//   ....[11]....
        /*058c*/ 	.word	0x00000610
        /*0590*/ 	.word	0x000000ff
        /*0594*/ 	.word	0x00032470
        /*0598*/ 	.short	0x0100
        /*059a*/ 	.byte	0x06
	.zero		1


	//   ....[12]....
        /*059c*/ 	.word	0x00000620
        /*05a0*/ 	.word	0x000000ff
        /*05a4*/ 	.word	0x00032480
        /*05a8*/ 	.short	0x0100
        /*05aa*/ 	.byte	0x06
	.zero		1


	//   ....[13]....
        /*05ac*/ 	.word	0x00000630
        /*05b0*/ 	.word	0x000000ff
        /*05b4*/ 	.word	0x00032478
        /*05b8*/ 	.short	0x0100
        /*05ba*/ 	.byte	0x06
	.zero		1


	//   ....[14]....
        /*05bc*/ 	.word	0x00000640
        /*05c0*/ 	.word	0x000000ff
        /*05c4*/ 	.word	0x00032488
        /*05c8*/ 	.short	0x0100
        /*05ca*/ 	.byte	0x06
	.zero		1


	//   ....[15]....
        /*05cc*/ 	.word	0x00000770
        /*05d0*/ 	.word	0x000000ff
        /*05d4*/ 	.word	0x00032490
        /*05d8*/ 	.short	0x0100
        /*05da*/ 	.byte	0x08
	.zero		1


	//   ....[16]....
        /*05dc*/ 	.word	0x00000780
        /*05e0*/ 	.word	0x000000ff
        /*05e4*/ 	.word	0x000324a0
        /*05e8*/ 	.short	0x0100
        /*05ea*/ 	.byte	0x08
	.zero		1


	//   ....[17]....
        /*05ec*/ 	.word	0x00000790
        /*05f0*/ 	.word	0x000000ff
        /*05f4*/ 	.word	0x00032498
        /*05f8*/ 	.short	0x0100
        /*05fa*/ 	.byte	0x08
	.zero		1


	//   ....[18]....
        /*05fc*/ 	.word	0x000007a0
        /*0600*/ 	.word	0x000000ff
        /*0604*/ 	.word	0x000324a8
        /*0608*/ 	.short	0x0100
        /*060a*/ 	.byte	0x08
	.zero		1


	//   ....[19]....
        /*060c*/ 	.word	0x000008d0
        /*0610*/ 	.word	0x000000ff
        /*0614*/ 	.word	0x000324b0
        /*0618*/ 	.short	0x0100
        /*061a*/ 	.byte	0x08
	.zero		1


	//   ....[20]....
        /*061c*/ 	.word	0x000008e0
        /*0620*/ 	.word	0x000000ff
        /*0624*/ 	.word	0x000324c0
        /*0628*/ 	.short	0x0100
        /*062a*/ 	.byte	0x08
	.zero		1


	//   ....[21]....
        /*062c*/ 	.word	0x000008f0
        /*0630*/ 	.word	0x000000ff
        /*0634*/ 	.word	0x000324b8
        /*0638*/ 	.short	0x0100
        /*063a*/ 	.byte	0x08
	.zero		1


	//   ....[22]....
        /*063c*/ 	.word	0x00000900
        /*0640*/ 	.word	0x000000ff
        /*0644*/ 	.word	0x000324c8
        /*0648*/ 	.short	0x0100
        /*064a*/ 	.byte	0x08
	.zero		1


	//   ....[23]....
        /*064c*/ 	.word	0x00001540
        /*0650*/ 	.word	0x000000ff
        /*0654*/ 	.word	0x00032400
        /*0658*/ 	.short	0x010a
        /*065a*/ 	.byte	0x04
	.zero		1


	//   ....[24]....
        /*065c*/ 	.word	0x00001600
        /*0660*/ 	.word	0x000000ff
        /*0664*/ 	.word	0x00032430
        /*0668*/ 	.short	0x010a
        /*066a*/ 	.byte	0x04
	.zero		1


	//   ....[25]....
        /*066c*/ 	.word	0x00001650
        /*0670*/ 	.word	0x000000ff
        /*0674*/ 	.word	0x00032430
        /*0678*/ 	.short	0x010a
        /*067a*/ 	.byte	0x04
	.zero		1


	//   ....[26]....
        /*067c*/ 	.word	0x000019d0
        /*0680*/ 	.word	0x000000ff
        /*0684*/ 	.word	0x00032410
        /*0688*/ 	.short	0x010a
        /*068a*/ 	.byte	0x09
	.zero		1


	//   ....[27]....
        /*068c*/ 	.word	0x00001a20
        /*0690*/ 	.word	0x000000ff
        /*0694*/ 	.word	0x00032450
        /*0698*/ 	.short	0x010a
        /*069a*/ 	.byte	0x04
	.zero		1


	//   ....[28]....
        /*069c*/ 	.word	0x00001a70
        /*06a0*/ 	.word	0x000000ff
        /*06a4*/ 	.word	0x00032450
        /*06a8*/ 	.short	0x010a
        /*06aa*/ 	.byte	0x04
	.zero		1


	//   ....[29]....
        /*06ac*/ 	.word	0x00002dd0
        /*06b0*/ 	.word	0x00000018
        /*06b4*/ 	.word	0x00000000
        /*06b8*/ 	.short	0x0101
        /*06ba*/ 	.byte	0x3f
	.zero		1


	//   ....[30]....
        /*06bc*/ 	.word	0x00003920
        /*06c0*/ 	.word	0x000000c6
        /*06c4*/ 	.word	0x00000000
        /*06c8*/ 	.short	0x0101
        /*06ca*/ 	.byte	0x3f
	.zero		1


	//   ....[31]....
        /*06cc*/ 	.word	0x00003ae0
        /*06d0*/ 	.word	0x000000ff
        /*06d4*/ 	.word	0x00032430
        /*06d8*/ 	.short	0x010a
        /*06da*/ 	.byte	0x3d
	.zero		1


	//   ....[32]....
        /*06dc*/ 	.word	0x00003b20
        /*06e0*/ 	.word	0x000000ff
        /*06e4*/ 	.word	0x00032430
        /*06e8*/ 	.short	0x010a
        /*06ea*/ 	.byte	0x3d
	.zero		1


	//   ....[33]....
        /*06ec*/ 	.word	0x00003e70
        /*06f0*/ 	.word	0x000000ff
        /*06f4*/ 	.word	0x00032450
        /*06f8*/ 	.short	0x010a
        /*06fa*/ 	.byte	0x3d
	.zero		1


	//   ....[34]....
        /*06fc*/ 	.word	0x00003eb0
        /*0700*/ 	.word	0x000000ff
        /*0704*/ 	.word	0x00032450
        /*0708*/ 	.short	0x010a
        /*070a*/ 	.byte	0x3d
	.zero		1


	//   ....[35]....
        /*070c*/ 	.word	0x00004a80
        /*0710*/ 	.word	0x00000098
        /*0714*/ 	.word	0x00000000
        /*0718*/ 	.short	0x0101
        /*071a*/ 	.byte	0x3f
	.zero		1


	//   ....[36]....
        /*071c*/ 	.word	0x00005e00
        /*0720*/ 	.word	0x000000d3
        /*0724*/ 	.word	0x00000000
        /*0728*/ 	.short	0x0101
        /*072a*/ 	.byte	0x3f
	.zero		1


	//   ....[37]....
        /*072c*/ 	.word	0x000070c0
        /*0730*/ 	.word	0x000000ff
        /*0734*/ 	.word	0x00000000
        /*0738*/ 	.short	0x0101
        /*073a*/ 	.byte	0x04
	.zero		1


	//   ....[38]....
        /*073c*/ 	.word	0x00009ac0
        /*0740*/ 	.word	0x000000ff
        /*0744*/ 	.word	0x00032440
        /*0748*/ 	.short	0x010a
        /*074a*/ 	.byte	0x26
	.zero		1


	//   ....[39]....
        /*074c*/ 	.word	0x0000a810
        /*0750*/ 	.word	0x000000ff
        /*0754*/ 	.word	0x00032400
        /*0758*/ 	.short	0x0107
        /*075a*/ 	.byte	0x26
	.zero		1


	//   ....[40]....
        /*075c*/ 	.word	0x0000a890
        /*0760*/ 	.word	0x000000ff
        /*0764*/ 	.word	0x00032400
        /*0768*/ 	.short	0x0101
        /*076a*/ 	.byte	0x26
	.zero		1


	//   ....[41]....
        /*076c*/ 	.word	0x0000b570
        /*0770*/ 	.word	0x000000ff
        /*0774*/ 	.word	0x00032410
        /*0778*/ 	.short	0x0107
        /*077a*/ 	.byte	0x26
	.zero		1


	//   ....[42]....
        /*077c*/ 	.word	0x0000b5d0
        /*0780*/ 	.word	0x000000ff
        /*0784*/ 	.word	0x00032410
        /*0788*/ 	.short	0x0101
        /*078a*/ 	.byte	0x26
	.zero		1


	//   ....[43]....
        /*078c*/ 	.word	0x0000b5e0
        /*0790*/ 	.word	0x000000ff
        /*0794*/ 	.word	0x00032420
        /*0798*/ 	.short	0x010a
        /*079a*/ 	.byte	0x26
	.zero		1


	//   ....[44]....
        /*079c*/ 	.word	0x0000b640
        /*07a0*/ 	.word	0x000000ff
        /*07a4*/ 	.word	0x00032460
        /*07a8*/ 	.short	0x010a
        /*07aa*/ 	.byte	0x26
	.zero		1


	//   ....[45]....
        /*07ac*/ 	.word	0x0000bed0
        /*07b0*/ 	.word	0x000000ff
        /*07b4*/ 	.word	0x00032448
        /*07b8*/ 	.short	0x010a
        /*07ba*/ 	.byte	0x26
	.zero		1


	//   ....[46]....
        /*07bc*/ 	.word	0x0000c0a0
        /*07c0*/ 	.word	0x000000ff
        /*07c4*/ 	.word	0x00032468
        /*07c8*/ 	.short	0x010a
        /*07ca*/ 	.byte	0x26
	.zero		1


	//   ....[47]....
        /*07cc*/ 	.word	0x0000c710
        /*07d0*/ 	.word	0x000000ff
        /*07d4*/ 	.word	0x00032440
        /*07d8*/ 	.short	0x010a
        /*07da*/ 	.byte	0x26
	.zero		1


	//   ....[48]....
        /*07dc*/ 	.word	0x0000c8f0
        /*07e0*/ 	.word	0x000000ff
        /*07e4*/ 	.word	0x00032460
        /*07e8*/ 	.short	0x010a
        /*07ea*/ 	.byte	0x26
	.zero		1


	//   ....[49]....
        /*07ec*/ 	.word	0x0000cf80
        /*07f0*/ 	.word	0x000000ff
        /*07f4*/ 	.word	0x00032448
        /*07f8*/ 	.short	0x010a
        /*07fa*/ 	.byte	0x26
	.zero		1


	//   ....[50]....
        /*07fc*/ 	.word	0x0000d160
        /*0800*/ 	.word	0x000000ff
        /*0804*/ 	.word	0x00032468
        /*0808*/ 	.short	0x010a
        /*080a*/ 	.byte	0x26
	.zero		1


	//   ....[51]....
        /*080c*/ 	.word	0x0000d630
        /*0810*/ 	.word	0x00000002
        /*0814*/ 	.word	0x00032420
        /*0818*/ 	.short	0x010a
        /*081a*/ 	.byte	0x3f
	.zero		1


	//   ....[52]....
        /*081c*/ 	.word	0x0000d7d0
        /*0820*/ 	.word	0x00000007
        /*0824*/ 	.word	0x00000000
        /*0828*/ 	.short	0x010a
        /*082a*/ 	.byte	0x3f
	.zero		1


	//   ....[53]....
        /*082c*/ 	.word	0x0000d840
        /*0830*/ 	.word	0x00000005
        /*0834*/ 	.word	0x00000000
        /*0838*/ 	.short	0x010a
        /*083a*/ 	.byte	0x3f
	.zero		1


	//   ....[54]....
        /*083c*/ 	.word	0x0000d8a0
        /*0840*/ 	.word	0x00000005
        /*0844*/ 	.word	0x00000000
        /*0848*/ 	.short	0x010a
        /*084a*/ 	.byte	0x3f
	.zero		1


	//   ....[55]....
        /*084c*/ 	.word	0x0000d8d0
        /*0850*/ 	.word	0x00000003
        /*0854*/ 	.word	0x00000000
        /*0858*/ 	.short	0x010a
        /*085a*/ 	.byte	0x3f
	.zero		1


	//   ....[56]....
        /*085c*/ 	.word	0x0000d950
        /*0860*/ 	.word	0x00000003
        /*0864*/ 	.word	0x00032400
        /*0868*/ 	.short	0x010a
        /*086a*/ 	.byte	0x3f
	.zero		1


	//   ....[57]....
        /*086c*/ 	.word	0x0000d9c0
        /*0870*/ 	.word	0x00000003
        /*0874*/ 	.word	0x00032430
        /*0878*/ 	.short	0x010a
        /*087a*/ 	.byte	0x3f
	.zero		1


	//   ....[58]....
        /*087c*/ 	.word	0x0000da30
        /*0880*/ 	.word	0x0000000b
        /*0884*/ 	.word	0x00032410
        /*0888*/ 	.short	0x010a
        /*088a*/ 	.byte	0x3f
	.zero		1


	//   ....[59]....
        /*088c*/ 	.word	0x0000daa0
        /*0890*/ 	.word	0x0000000b
        /*0894*/ 	.word	0x00032450
        /*0898*/ 	.short	0x010a
        /*089a*/ 	.byte	0x3f
	.zero		1


	//   ....[60]....
        /*089c*/ 	.word	0x0000db00
        /*08a0*/ 	.word	0x00000015
        /*08a4*/ 	.word	0x00032430
        /*08a8*/ 	.short	0x010a
        /*08aa*/ 	.byte	0x3f
	.zero		1


	//   ....[61]....
        /*08ac*/ 	.word	0x0000db60
        /*08b0*/ 	.word	0x00000015
        /*08b4*/ 	.word	0x00032450
        /*08b8*/ 	.short	0x010a
        /*08ba*/ 	.byte	0x3f
	.zero		1


	//   ....[62]....
        /*08bc*/ 	.word	0x0000dcc0
        /*08c0*/ 	.word	0x00000003
        /*08c4*/ 	.word	0x00032440
        /*08c8*/ 	.short	0x010a
        /*08ca*/ 	.byte	0x3f
	.zero		1


	//   ....[63]....
        /*08cc*/ 	.word	0x0000f690
        /*08d0*/ 	.word	0x00000003
        /*08d4*/ 	.word	0x00032420
        /*08d8*/ 	.short	0x010a
        /*08da*/ 	.byte	0x3f
	.zero		1


	//   ....[64]....
        /*08dc*/ 	.word	0x0000f6f0
        /*08e0*/ 	.word	0x00000003
        /*08e4*/ 	.word	0x00032460
        /*08e8*/ 	.short	0x010a
        /*08ea*/ 	.byte	0x3f
	.zero		1


	//   ....[65]....
        /*08ec*/ 	.word	0x0000f750
        /*08f0*/ 	.word	0x00000003
        /*08f4*/ 	.word	0x00032448
        /*08f8*/ 	.short	0x010a
        /*08fa*/ 	.byte	0x3f
	.zero		1


	//   ....[66]....
        /*08fc*/ 	.word	0x0000f7b0
        /*0900*/ 	.word	0x00000003
        /*0904*/ 	.word	0x00032468
        /*0908*/ 	.short	0x010a
        /*090a*/ 	.byte	0x3f
	.zero		1


	//   ....[67]....
        /*090c*/ 	.word	0x0000f810
        /*0910*/ 	.word	0x00000003
        /*0914*/ 	.word	0x00032440
        /*0918*/ 	.short	0x010a
        /*091a*/ 	.byte	0x3f
	.zero		1


	//   ....[68]....
        /*091c*/ 	.word	0x0000f870
        /*0920*/ 	.word	0x00000003
        /*0924*/ 	.word	0x00032460
        /*0928*/ 	.short	0x010a
        /*092a*/ 	.byte	0x3f
	.zero		1


	//   ....[69]....
        /*092c*/ 	.word	0x0000f8d0
        /*0930*/ 	.word	0x00000003
        /*0934*/ 	.word	0x00032448
        /*0938*/ 	.short	0x010a
        /*093a*/ 	.byte	0x3f
	.zero		1


	//   ....[70]....
        /*093c*/ 	.word	0x0000f930
        /*0940*/ 	.word	0x00000003
        /*0944*/ 	.word	0x00032468
        /*0948*/ 	.short	0x010a
        /*094a*/ 	.byte	0x3f
	.zero		1


	//   ....[71]....
        /*094c*/ 	.word	0x0000f980
        /*0950*/ 	.word	0x00000002
        /*0954*/ 	.word	0x00032420
        /*0958*/ 	.short	0x010a
        /*095a*/ 	.byte	0x3f
	.zero		1


	//   ....[72]....
        /*095c*/ 	.word	0x0000fb20
        /*0960*/ 	.word	0x00000007
        /*0964*/ 	.word	0x00000000
        /*0968*/ 	.short	0x010a
        /*096a*/ 	.byte	0x3f
	.zero		1


	//   ....[73]....
        /*096c*/ 	.word	0x0000fb70
        /*0970*/ 	.word	0x00000005
        /*0974*/ 	.word	0x00000000
        /*0978*/ 	.short	0x010a
        /*097a*/ 	.byte	0x3f
	.zero		1


	//   ....[74]....
        /*097c*/ 	.word	0x0000fbc0
        /*0980*/ 	.word	0x00000005
        /*0984*/ 	.word	0x00000000
        /*0988*/ 	.short	0x010a
        /*098a*/ 	.byte	0x3f
	.zero		1


	//----- nvinfo : EIATTR_NUM_MBARRIERS
	.align		4
.L_1149:
        /*098c*/ 	.byte	0x03, 0x38
        /*098e*/ 	.short	0x0017


	//----- nvinfo : EIATTR_EXIT_INSTR_OFFSETS
	.align		4
        /*0990*/ 	.byte	0x04, 0x1c
        /*0992*/ 	.short	(.L_1151 - .L_1150)


	//   ....[0]....
.L_1150:
        /*0994*/ 	.word	0x0000d920


	//----- nvinfo : EIATTR_MAX_THREADS
	.align		4
.L_1151:
        /*0998*/ 	.byte	0x04, 0x05
        /*099a*/ 	.short	(.L_1153 - .L_1152)
.L_1152:
        /*099c*/ 	.word	0x00000180
        /*09a0*/ 	.word	0x00000001
        /*09a4*/ 	.word	0x00000001


	//----- nvinfo : EIATTR_CRS_STACK_SIZE
	.align		4
.L_1153:
        /*09a8*/ 	.byte	0x04, 0x1e
        /*09aa*/ 	.short	(.L_1155 - .L_1154)
.L_1154:
        /*09ac*/ 	.word	0x00000000


	//----- nvinfo : EIATTR_CBANK_PARAM_SIZE
	.align		4
.L_1155:
        /*09b0*/ 	.byte	0x03, 0x19
        /*09b2*/ 	.short	0x0b70


	//----- nvinfo : EIATTR_PARAM_CBANK
	.align		4
        /*09b4*/ 	.byte	0x04, 0x0a
        /*09b6*/ 	.short	(.L_1157 - .L_1156)
	.align		4
.L_1156:
        /*09b8*/ 	.word	index@(.nv.constant0._ZN7cutlass13device_kernelIN5flash11enable_sm90INS1_16FlashAttnFwdSm90INS1_25CollectiveMainloopFwdSm90ILi2EN4cute5tupleIJNS5_1CILi1EEES8_S8_EEENS6_IJNS7_ILi128EEENS7_ILi96EEENS7_ILi64EEEEEELi256ENS_10bfloat16_tEfNS_4arch4Sm90ELb0ELb0ELb0ELb0ELb0ELb0ELb1ELb1ELb0ELb1ELb1ELb0EEENS1_21CollectiveEpilogueFwdINS6_IJSA_NS7_ILi256EEESB_EEES9_SE_SG_Li256ELb0ELb1ELb1ELb0EEENS1_19SingleTileSchedulerILb0ELb1ELb1ELi128EEEEEEEEEvNT_6ParamsE)
        /*09bc*/ 	.short	0x0210
        /*09be*/ 	.short	0x0b70


	//----- nvinfo : EIATTR_SW_WAR
	.align		4
.L_1157:
        /*09c0*/ 	.byte	0x04, 0x36
        /*09c2*/ 	.short	(.L_1159 - .L_1158)
.L_1158:
        /*09c4*/ 	.word	0x00000008
.L_1159:


//--------------------- .nv.info._ZN7cutlass13device_kernelIN5flash11enable_sm90INS1_16FlashAttnFwdSm90INS1_25CollectiveMainloopFwdSm90ILi2EN4cute5tupleIJNS5_1CILi1EEES8_S8_EEENS6_IJNS7_ILi128EEENS7_ILi96EEENS7_ILi64EEEEEELi256ENS_10bfloat16_tEfNS_4arch4Sm90ELb0ELb0ELb0ELb1ELb0ELb0ELb0ELb1ELb0ELb1ELb1ELb0EEENS1_21CollectiveEpilogueFwdINS6_IJSA_NS7_ILi256EEESB_EEES9_SE_SG_Li256ELb1ELb1ELb1ELb0EEENS1_36VarlenDynamicPersistentTileSchedulerILi128ELi96ELi256ELi128ELb1ELb1ELb1ELb0ELb1ELb1EEEEEEEEEvNT_6ParamsE --------------------------
	.section	.nv.info._ZN7cutlass13device_kernelIN5flash11enable_sm90INS1_16FlashAttnFwdSm90INS1_25CollectiveMainloopFwdSm90ILi2EN4cute5tupleIJNS5_1CILi1EEES8_S8_EEENS6_IJNS7_ILi128EEENS7_ILi96EEENS7_ILi64EEEEEELi256ENS_10bfloat16_tEfNS_4arch4Sm90ELb0ELb0ELb0ELb1ELb0ELb0ELb0ELb1ELb0ELb1ELb1ELb0EEENS1_21CollectiveEpilogueFwdINS6_IJSA_NS7_ILi256EEESB_EEES9_SE_SG_Li256ELb1ELb1ELb1ELb0EEENS1_36VarlenDynamicPersistentTileSchedulerILi128ELi96ELi256ELi128ELb1ELb1ELb1ELb0ELb1ELb1EEEEEEEEEvNT_6ParamsE,"",@"SHT_CUDA_INFO"
	.sectionflags	@""
	.align	4


	//----- nvinfo : EIATTR_CUDA_API_VERSION
	.align		4
        /*0000*/ 	.byte	0x04, 0x37
        /*0002*/ 	.short	(.L_1161 - .L_1160)
.L_1160:
        /*0004*/ 	.word	0x00000082


	//----- nvinfo : EIATTR_KPARAM_INFO
	.align		4
.L_1161:
        /*0008*/ 	.byte	0x04, 0x17
        /*000a*/ 	.short	(.L_1163 - .L_1162)
.L_1162:
        /*000c*/ 	.word	0x00000000
        /*0010*/ 	.short	0x0000
        /*0012*/ 	.short	0x0070
        /*0014*/ 	.byte	0x00, 0xf0, 0x01, 0x2a


	//----- nvinfo : EIATTR_SPARSE_MMA_MASK
	.align		4
.L_1163:
        /*0018*/ 	.byte	0x03, 0x50
        /*001a*/ 	.short	0x0000


	//----- nvinfo : EIATTR_MAXREG_COUNT
	.align		4
        /*001c*/ 	.byte	0x03, 0x1b
        /*001e*/ 	.short	0x00a8


	//----- nvinfo : EIATTR_NUM_BARRIERS
	.align		4
        /*0020*/ 	.byte	0x02, 0x4c
        /*0022*/ 	.byte	0x10
	.zero		1


	//----- nvinfo : EIATTR_EXTERNS
	.align		4
        /*0024*/ 	.byte	0x04, 0x0f
        /*0026*/ 	.short	(.L_1165 - .L_1164)


	//   ....[0]....
	.align		4
.L_1164:
        /*0028*/ 	.word	index@(__assertfail)


	//----- nvinfo : EIATTR_ANNOTATIONS
	.align		4
.L_1165:
        /*002c*/ 	.byte	0x04, 0x55
        /*002e*/ 	.short	(.L_1167 - .L_1166)


	//   ....[0]....
.L_1166:
        /* <DEDUP_REMOVED lines=65> */


	//----- nvinfo : EIATTR_MERCURY_ISA_VERSION
	.align		4
.L_1167:
        /*0430*/ 	.byte	0x03, 0x5f
        /*0432*/ 	.short	0x0101


	//----- nvinfo : EIATTR_UNUSED_LOAD_BYTE_OFFSET
	.align		4
        /*0434*/ 	.byte	0x04, 0x44
        /*0436*/ 	.short	(.L_1169 - .L_1168)


	//   ....[0]....
.L_1168:
        /*0438*/ 	.word	0x00000a30
        /*043c*/ 	.word	0x0000fff0


	//   ....[1]....
        /*0440*/ 	.word	0x00006180
        /*0444*/ 	.word	0x0000fff0


	//----- nvinfo : EIATTR_INT_WARP_WIDE_INSTR_OFFSETS
	.align		4
.L_1169:
        /*0448*/ 	.byte	0x04, 0x31
        /*044a*/ 	.short	(.L_1171 - .L_1170)


	//   ....[0]....
.L_1170:
        /*044c*/ 	.word	0x00000130


	//   ....[1]....
        /*0450*/ 	.word	0x00000170


	//   ....[2]....
        /*0454*/ 	.word	0x000001e0


	//   ....[3]....
        /*0458*/ 	.word	0x000036c0


	//   ....[4]....
        /*045c*/ 	.word	0x0000bf50


	//   ....[5]....
        /*0460*/ 	.word	0x0000bfe0


	//   ....[6]....
        /*0464*/ 	.word	0x0000fbd0


	//   ....[7]....
        /*0468*/ 	.word	0x0000fc60


	//----- nvinfo : EIATTR_COOP_GROUP_MASK_REGIDS
	.align		4
.L_1171:
        /*046c*/ 	.byte	0x04, 0x29
        /*046e*/ 	.short	(.L_1173 - .L_1172)


	//   ....[0]....
.L_1172:
        /*0470*/ 	.word	0xffffffff


	//   ....[1]....
        /*0474*/ 	.word	0xffffffff


	//   ....[2]....
        /*0478*/ 	.word	0xffffffff


	//   ....[3]....
        /*047c*/ 	.word	0xffffffff


	//   ....[4]....
        /*0480*/ 	.word	0xffffffff


	//   ....[5]....
        /*0484*/ 	.word	0xffffffff


	//   ....[6]....
        /*0488*/ 	.word	0xffffffff


	//   ....[7]....
        /*048c*/ 	.word	0xffffffff


	//   ....[8]....
        /*0490*/ 	.word	0xffffffff


	//   ....[9]....
        /*0494*/ 	.word	0xffffffff


	//   ....[10]....
        /*0498*/ 	.word	0xffffffff


	//   ....[11]....
        /*049c*/ 	.word	0xffffffff


	//   ....[12]....
        /*04a0*/ 	.word	0xffffffff


	//   ....[13]....
        /*04a4*/ 	.word	0xffffffff


	//   ....[14]....
        /*04a8*/ 	.word	0xffffffff


	//   ....[15]....
        /*04ac*/ 	.word	0xffffffff


	//   ....[16]....
        /*04b0*/ 	.word	0xffffffff


	//   ....[17]....
        /*04b4*/ 	.word	0xffffffff


	//   ....[18]....
        /*04b8*/ 	.word	0xffffffff


	//   ....[19]....
        /*04bc*/ 	.word	0xffffffff


	//   ....[20]....
        /*04c0*/ 	.word	0xffffffff


	//   ....[21]....
        /*04c4*/ 	.word	0xffffffff


	//   ....[22]....
        /*04c8*/ 	.word	0xffffffff


	//   ....[23]....
        /*04cc*/ 	.word	0xffffffff


	//   ....[24]....
        /*04d0*/ 	.word	0xffffffff


	//   ....[25]....
        /*04d4*/ 	.word	0xffffffff


	//   ....[26]....
        /*04d8*/ 	.word	0xffffffff


	//   ....[27]....
        /*04dc*/ 	.word	0xffffffff


	//   ....[28]....
        /*04e0*/ 	.word	0xffffffff


	//   ....[29]....
        /*04e4*/ 	.word	0xffffffff


	//   ....[30]....
        /*04e8*/ 	.word	0xffffffff


	//   ....[31]....
        /*04ec*/ 	.word	0xffffffff


	//   ....[32]....
        /*04f0*/ 	.word	0xffffffff


	//   ....[33]....
        /*04f4*/ 	.word	0xffffffff


	//   ....[34]....
        /*04f8*/ 	.word	0xffffffff


	//   ....[35]....
        /*04fc*/ 	.word	0xffffffff


	//   ....[36]....
        /*0500*/ 	.word	0xffffffff


	//   ....[37]....
        /*0504*/ 	.word	0xffffffff


	//   ....[38]....
        /*0508*/ 	.word	0xffffffff


	//   ....[39]....
        /*050c*/ 	.word	0xffffffff


	//   ....[40]....
        /*0510*/ 	.word	0xffffffff


	//   ....[41]....
        /*0514*/ 	.word	0xffffffff


	//   ....[42]....
        /*0518*/ 	.word	0xffffffff


	//   ....[43]....
        /*051c*/ 	.word	0xffffffff


	//   ....[44]....
        /*0520*/ 	.word	0xffffffff


	//   ....[45]....
        /*0524*/ 	.word	0xffffffff


	//   ....[46]....
        /*0528*/ 	.word	0xffffffff


	//   ....[47]....
        /*052c*/ 	.word	0xffffffff


	//   ....[48]....
        /*0530*/ 	.word	0xffffffff


	//   ....[49]....
        /*0534*/ 	.word	0xffffffff


	//   ....[50]....
        /*0538*/ 	.word	0xffffffff


	//   ....[51]....
        /*053c*/ 	.word	0xffffffff


	//   ....[52]....
        /*0540*/ 	.word	0xffffffff


	//   ....[53]....
        /*0544*/ 	.word	0xffffffff


	//   ....[54]....
        /*0548*/ 	.word	0xffffffff


	//   ....[55]....
        /*054c*/ 	.word	0xffffffff


	//   ....[56]....
        /*0550*/ 	.word	0xffffffff


	//   ....[57]....
        /*0554*/ 	.word	0xffffffff


	//   ....[58]....
        /*0558*/ 	.word	0xffffffff


	//   ....[59]....
        /*055c*/ 	.word	0xffffffff


	//   ....[60]....
        /*0560*/ 	.word	0xffffffff


	//   ....[61]....
        /*0564*/ 	.word	0xffffffff


	//   ....[62]....
        /*0568*/ 	.word	0xffffffff


	//   ....[63]....
        /*056c*/ 	.word	0xffffffff


	//   ....[64]....
        /*0570*/ 	.word	0xffffffff


	//   ....[65]....
        /*0574*/ 	.word	0xffffffff


	//   ....[66]....
        /*0578*/ 	.word	0xffffffff


	//   ....[67]....
        /*057c*/ 	.word	0xffffffff


	//   ....[68]....
        /*0580*/ 	.word	0xffffffff


	//   ....[69]....
        /*0584*/ 	.word	0xffffffff


	//   ....[70]....
        /*0588*/ 	.word	0xffffffff


	//   ....[71]....
        /*058c*/ 	.word	0xffffffff


	//   ....[72]....
        /*0590*/ 	.word	0xffffffff


	//   ....[73]....
        /*0594*/ 	.word	0xffffffff


	//   ....[74]....
        /*0598*/ 	.word	0xffffffff


	//   ....[75]....
        /*059c*/ 	.word	0xffffffff


	//   ....[76]....
        /*05a0*/ 	.word	0xffffffff


	//   ....[77]....
        /*05a4*/ 	.word	0xffffffff


	//   ....[78]....
        /*05a8*/ 	.word	0xffffffff


	//   ....[79]....
        /*05ac*/ 	.word	0xffffffff


	//   ....[80]....
        /*05b0*/ 	.word	0xffffffff


	//   ....[81]....
        /*05b4*/ 	.word	0xffffffff


	//   ....[82]....
        /*05b8*/ 	.word	0xffffffff


	//   ....[83]....
        /*05bc*/ 	.word	0xffffffff


	//   ....[84]....
        /*05c0*/ 	.word	0xffffffff


	//   ....[85]....
        /*05c4*/ 	.word	0xffffffff


	//   ....[86]....
        /*05c8*/ 	.word	0xffffffff


	//   ....[87]....
        /*05cc*/ 	.word	0xffffffff


	//   ....[88]....
        /*05d0*/ 	.word	0xffffffff


	//   ....[89]....
        /*05d4*/ 	.word	0xffffffff


	//   ....[90]....
        /*05d8*/ 	.word	0xffffffff


	//   ....[91]....
        /*05dc*/ 	.word	0xffffffff


	//   ....[92]....
        /*05e0*/ 	.word	0xffffffff


	//   ....[93]....
        /*05e4*/ 	.word	0xffffffff


	//   ....[94]....
        /*05e8*/ 	.word	0xffffffff


	//   ....[95]....
        /*05ec*/ 	.word	0xffffffff


	//   ....[96]....
        /*05f0*/ 	.word	0xffffffff


	//   ....[97]....
        /*05f4*/ 	.word	0x0500000f


	//   ....[98]....
        /*05f8*/ 	.word	0x0500000f


	//   ....[99]....
        /*05fc*/ 	.word	0x0500000f


	//   ....[100]....
        /*0600*/ 	.word	0x0500000f


	//   ....[101]....
        /*0604*/ 	.word	0x0500000f


	//   ....[102]....
        /*0608*/ 	.word	0x0500000f


	//   ....[103]....
        /*060c*/ 	.word	0x0500000f


	//   ....[104]....
        /*0610*/ 	.word	0x0500000f


	//   ....[105]....
        /*0614*/ 	.word	0x0500000f


	//   ....[106]....
        /*0618*/ 	.word	0x0500000f


	//   ....[107]....
        /*061c*/ 	.word	0x0500000f


	//   ....[108]....
        /*0620*/ 	.word	0x0500000f


	//   ....[109]....
        /*0624*/ 	.word	0x0500000f


	//   ....[110]....
        /*0628*/ 	.word	0x0500000f


	//   ....[111]....
        /*062c*/ 	.word	0x0500000f


	//   ....[112]....
        /*0630*/ 	.word	0x0500000f


	//   ....[113]....
        /*0634*/ 	.word	0x0500000f


	//   ....[114]....
        /*0638*/ 	.word	0x0500000f


	//   ....[115]....
        /*063c*/ 	.word	0x0500000f


	//   ....[116]....
        /*0640*/ 	.word	0x0500000f


	//   ....[117]....
        /*0644*/ 	.word	0x0500000f


	//   ....[118]....
        /*0648*/ 	.word	0x0500000f


	//   ....[119]....
        /*064c*/ 	.word	0x0500000f


	//   ....[120]....
        /*0650*/ 	.word	0x0500000f


	//   ....[121]....
        /*0654*/ 	.word	0x0500000f


	//   ....[122]....
        /*0658*/ 	.word	0x0500000f


	//   ....[123]....
        /*065c*/ 	.word	0x0500000f


	//   ....[124]....
        /*0660*/ 	.word	0x0500000f


	//   ....[125]....
        /*0664*/ 	.word	0x0500000f


	//   ....[126]....
        /*0668*/ 	.word	0x0500000f


	//   ....[127]....
        /*066c*/ 	.word	0x0500000f


	//   ....[128]....
        /*0670*/ 	.word	0x0500000f


	//   ....[129]....
        /*0674*/ 	.word	0x0500000f


	//   ....[130]....
        /*0678*/ 	.word	0x0500000f


	//   ....[131]....
        /*067c*/ 	.word	0x0500000f


	//   ....[132]....
        /*0680*/ 	.word	0x0500000f


	//----- nvinfo : EIATTR_COOP_GROUP_INSTR_OFFSETS
	.align		4
.L_1173:
        /*0684*/ 	.byte	0x04, 0x28
        /*0686*/ 	.short	(.L_1175 - .L_1174)


	//   ....[0]....
.L_1174:
        /*0688*/ 	.word	0x00000070


	//   ....[1]....
        /*068c*/ 	.word	0x00000140


	//   ....[2]....
        /*0690*/ 	.word	0x00000190


	//   ....[3]....
        /*0694*/ 	.word	0x000003c0


	//   ....[4]....
        /*0698*/ 	.word	0x00000520


	//   ....[5]....
        /*069c*/ 	.word	0x00000640


	//   ....[6]....
        /*06a0*/ 	.word	0x000007a0


	//   ....[7]....
        /*06a4*/ 	.word	0x00001cf0


	//   ....[8]....
        /*06a8*/ 	.word	0x000028b0


	//   ....[9]....
        /*06ac*/ 	.word	0x00002900


	//   ....[10]....
        /*06b0*/ 	.word	0x00002d20


	//   ....[11]....
        /*06b4*/ 	.word	0x00002d80


	//   ....[12]....
        /*06b8*/ 	.word	0x00003e40


	//   ....[13]....
        /*06bc*/ 	.word	0x00003e60


	//   ....[14]....
        /*06c0*/ 	.word	0x00004610


	//   ....[15]....
        /*06c4*/ 	.word	0x000046c0


	//   ....[16]....
        /*06c8*/ 	.word	0x00005700


	//   ....[17]....
        /*06cc*/ 	.word	0x00005770


	//   ....[18]....
        /*06d0*/ 	.word	0x000057d0


	//   ....[19]....
        /*06d4*/ 	.word	0x000057f0


	//   ....[20]....
        /*06d8*/ 	.word	0x000072f0


	//   ....[21]....
        /*06dc*/ 	.word	0x00007300


	//   ....[22]....
        /*06e0*/ 	.word	0x00007310


	//   ....[23]....
        /*06e4*/ 	.word	0x00007320


	//   ....[24]....
        /*06e8*/ 	.word	0x00007de0


	//   ....[25]....
        /*06ec*/ 	.word	0x00007e00


	//   ....[26]....
        /*06f0*/ 	.word	0x00007fb0


	//   ....[27]....
        /*06f4*/ 	.word	0x00007fd0


	//   ....[28]....
        /*06f8*/ 	.word	0x00008110


	//   ....[29]....
        /*06fc*/ 	.word	0x00008130


	//   ....[30]....
        /*0700*/ 	.word	0x00008280


	//   ....[31]....
        /*0704*/ 	.word	0x000082a0


	//   ....[32]....
        /*0708*/ 	.word	0x000087e0


	//   ....[33]....
        /*070c*/ 	.word	0x000087f0


	//   ....[34]....
        /*0710*/ 	.word	0x000090a0


	//   ....[35]....
        /*0714*/ 	.word	0x000090b0


	//   ....[36]....
        /*0718*/ 	.word	0x0000a310


	//   ....[37]....
        /*071c*/ 	.word	0x0000a340


	//   ....[38]....
        /*0720*/ 	.word	0x0000a4b0


	//   ....[39]....
        /*0724*/ 	.word	0x0000a4d0


	//   ....[40]....
        /*0728*/ 	.word	0x0000a610


	//   ....[41]....
        /*072c*/ 	.word	0x0000a630


	//   ....[42]....
        /*0730*/ 	.word	0x0000a780


	//   ....[43]....
        /*0734*/ 	.word	0x0000a7a0


	//   ....[44]....
        /*0738*/ 	.word	0x0000a970


	//   ....[45]....
        /*073c*/ 	.word	0x0000ab90


	//   ....[46]....
        /*0740*/ 	.word	0x0000abc0


	//   ....[47]....
        /*0744*/ 	.word	0x0000abf0


	//   ....[48]....
        /*0748*/ 	.word	0x0000ac20


	//   ....[49]....
        /*074c*/ 	.word	0x0000ac50


	//   ....[50]....
        /*0750*/ 	.word	0x0000ac80


	//   ....[51]....
        /*0754*/ 	.word	0x0000ae20


	//   ....[52]....
        /*0758*/ 	.word	0x0000ae50


	//   ....[53]....
        /*075c*/ 	.word	0x0000ae80


	//   ....[54]....
        /*0760*/ 	.word	0x0000aeb0


	//   ....[55]....
        /*0764*/ 	.word	0x0000aee0


	//   ....[56]....
        /*0768*/ 	.word	0x0000af10


	//   ....[57]....
        /*076c*/ 	.word	0x0000afa0


	//   ....[58]....
        /*0770*/ 	.word	0x0000afd0


	//   ....[59]....
        /*0774*/ 	.word	0x0000afe0


	//   ....[60]....
        /*0778*/ 	.word	0x0000b090


	//   ....[61]....
        /*077c*/ 	.word	0x0000c530


	//   ....[62]....
        /*0780*/ 	.word	0x0000cfe0


	//   ....[63]....
        /*0784*/ 	.word	0x0000d020


	//   ....[64]....
        /*0788*/ 	.word	0x0000d0c0


	//   ....[65]....
        /*078c*/ 	.word	0x0000d0d0


	//   ....[66]....
        /*0790*/ 	.word	0x0000d150


	//   ....[67]....
        /*0794*/ 	.word	0x0000d160


	//   ....[68]....
        /*0798*/ 	.word	0x0000d1e0


	//   ....[69]....
        /*079c*/ 	.word	0x0000d1f0


	//   ....[70]....
        /*07a0*/ 	.word	0x0000d270


	//   ....[71]....
        /*07a4*/ 	.word	0x0000d280


	//   ....[72]....
        /*07a8*/ 	.word	0x0000d300


	//   ....[73]....
        /*07ac*/ 	.word	0x0000d310


	//   ....[74]....
        /*07b0*/ 	.word	0x0000d390


	//   ....[75]....
        /*07b4*/ 	.word	0x0000d3a0


	//   ....[76]....
        /*07b8*/ 	.word	0x0000d3f0


	//   ....[77]....
        /*07bc*/ 	.word	0x0000d410


	//   ....[78]....
        /*07c0*/ 	.word	0x0000fee0


	//   ....[79]....
        /*07c4*/ 	.word	0x0000ff10


	//   ....[80]....
        /*07c8*/ 	.word	0x0000ff70


	//   ....[81]....
        /*07cc*/ 	.word	0x0000ffa0


	//   ....[82]....
        /*07d0*/ 	.word	0x0000ffd0


	//   ....[83]....
        /*07d4*/ 	.word	0x00010000


	//   ....[84]....
        /*07d8*/ 	.word	0x00010030


	//   ....[85]....
        /*07dc*/ 	.word	0x00010060


	//   ....[86]....
        /*07e0*/ 	.word	0x00010220


	//   ....[87]....
        /*07e4*/ 	.word	0x00010250


	//   ....[88]....
        /*07e8*/ 	.word	0x00010280


	//   ....[89]....
        /*07ec*/ 	.word	0x000102b0


	//   ....[90]....
        /*07f0*/ 	.word	0x000102e0


	//   ....[91]....
        /*07f4*/ 	.word	0x00010310


	//   ....[92]....
        /*07f8*/ 	.word	0x000103d0


	//   ....[93]....
        /*07fc*/ 	.word	0x000103f0


	//   ....[94]....
        /*0800*/ 	.word	0x00010400


	//   ....[95]....
        /*0804*/ 	.word	0x00010460


	//   ....[96]....
        /*0808*/ 	.word	0x00010b70


	//   ....[97]....
        /*080c*/ 	.word	0x00011050


	//   ....[98]....
        /*0810*/ 	.word	0x00011230


	//   ....[99]....
        /*0814*/ 	.word	0x00011280


	//   ....[100]....
        /*0818*/ 	.word	0x000112e0


	//   ....[101]....
        /*081c*/ 	.word	0x000113d0


	//   ....[102]....
        /*0820*/ 	.word	0x00011430


	//   ....[103]....
        /*0824*/ 	.word	0x00011520


	//   ....[104]....
        /*0828*/ 	.word	0x00011580


	//   ....[105]....
        /*082c*/ 	.word	0x00011670


	//   ....[106]....
        /*0830*/ 	.word	0x000116d0


	//   ....[107]....
        /*0834*/ 	.word	0x000117c0


	//   ....[108]....
        /*0838*/ 	.word	0x00011820


	//   ....[109]....
        /*083c*/ 	.word	0x00011910


	//   ....[110]....
        /*0840*/ 	.word	0x00011970


	//   ....[111]....
        /*0844*/ 	.word	0x00011a40


	//   ....[112]....
        /*0848*/ 	.word	0x00011ac0


	//   ....[113]....
        /*084c*/ 	.word	0x00011b90


	//   ....[114]....
        /*0850*/ 	.word	0x00011ec0


	//   ....[115]....
        /*0854*/ 	.word	0x00011f60


	//   ....[116]....
        /*0858*/ 	.word	0x000120f0


	//   ....[117]....
        /*085c*/ 	.word	0x00012160


	//   ....[118]....
        /*0860*/ 	.word	0x000121d0


	//   ....[119]....
        /*0864*/ 	.word	0x00012240


	//   ....[120]....
        /*0868*/ 	.word	0x000122b0


	//   ....[121]....
        /*086c*/ 	.word	0x00012330


	//   ....[122]....
        /*0870*/ 	.word	0x000123c0


	//   ....[123]....
        /*0874*/ 	.word	0x00012460


	//   ....[124]....
        /*0878*/ 	.word	0x000124d0


	//   ....[125]....
        /*087c*/ 	.word	0x00012540


	//   ....[126]....
        /*0880*/ 	.word	0x000125b0


	//   ....[127]....
        /*0884*/ 	.word	0x00012630


	//   ....[128]....
        /*0888*/ 	.word	0x000126a0


	//   ....[129]....
        /*088c*/ 	.word	0x00012740


	//   ....[130]....
        /*0890*/ 	.word	0x00012790


	//   ....[131]....
        /*0894*/ 	.word	0x00012820


	//   ....[132]....
        /*0898*/ 	.word	0x00012950


	//----- nvinfo : EIATTR_REG_RECONFIG
	.align		4
.L_1175:
        /*089c*/ 	.byte	0x01, 0x54
	.zero		2


	//----- nvinfo : EIATTR_SYSCALL_OFFSETS
	.align		4
        /*08a0*/ 	.byte	0x04, 0x46
        /*08a2*/ 	.short	(.L_1177 - .L_1176)


	//   ....[0]....
.L_1176:
        /*08a4*/ 	.word	0x00001e70


	//   ....[1]....
        /*08a8*/ 	.word	0x0000c150


	//   ....[2]....
        /*08ac*/ 	.word	0x0000c2a0


	//   ....[3]....
        /*08b0*/ 	.word	0x0000c3a0


	//   ....[4]....
        /*08b4*/ 	.word	0x0000cc20


	//----- nvinfo : EIATTR_MBARRIER_INSTR_OFFSETS
	.align		4
.L_1177:
        /*08b8*/ 	.byte	0x04, 0x39
        /*08ba*/ 	.short	(.L_1179 - .L_1178)


	//   ....[0]....
.L_1178:
        /*08bc*/ 	.word	0x00000270
        /*08c0*/ 	.word	0x000000ff
        /*08c4*/ 	.word	0x00022800
        /*08c8*/ 	.short	0x0100
        /*08ca*/ 	.byte	0x08
	.zero		1


	//   ....[1]....
        /*08cc*/ 	.word	0x00000280
        /*08d0*/ 	.word	0x000000ff
        /*08d4*/ 	.word	0x00022820
        /*08d8*/ 	.short	0x0100
        /*08da*/ 	.byte	0x08
	.zero		1


	//   ....[2]....
        /*08dc*/ 	.word	0x00000370
        /*08e0*/ 	.word	0x000000ff
        /*08e4*/ 	.word	0x00022830
        /*08e8*/ 	.short	0x0100
        /*08ea*/ 	.byte	0x08
	.zero		1


	//   ....[3]....
        /*08ec*/ 	.word	0x00000380
        /*08f0*/ 	.word	0x000000ff
        /*08f4*/ 	.word	0x00022840
        /*08f8*/ 	.short	0x0100
        /*08fa*/ 	.byte	0x08
	.zero		1


	//   ....[4]....
        /*08fc*/ 	.word	0x00000390
        /*0900*/ 	.word	0x000000ff
        /*0904*/ 	.word	0x00022838
        /*0908*/ 	.short	0x0100
        /*090a*/ 	.byte	0x08
	.zero		1


	//   ....[5]....
        /*090c*/ 	.word	0x000003a0
        /*0910*/ 	.word	0x000000ff
        /*0914*/ 	.word	0x00022848
        /*0918*/ 	.short	0x0100
        /*091a*/ 	.byte	0x08
	.zero		1


	//   ....[6]....
        /*091c*/ 	.word	0x000004d0
        /*0920*/ 	.word	0x000000ff
        /*0924*/ 	.word	0x00022850
        /*0928*/ 	.short	0x0100
        /*092a*/ 	.byte	0x08
	.zero		1


	//   ....[7]....
        /*092c*/ 	.word	0x000004e0
        /*0930*/ 	.word	0x000000ff
        /*0934*/ 	.word	0x00022860
        /*0938*/ 	.short	0x0100
        /*093a*/ 	.byte	0x08
	.zero		1


	//   ....[8]....
        /*093c*/ 	.word	0x000004f0
        /*0940*/ 	.word	0x000000ff
        /*0944*/ 	.word	0x00022858
        /*0948*/ 	.short	0x0100
        /*094a*/ 	.byte	0x08
	.zero		1


	//   ....[9]....
        /*094c*/ 	.word	0x00000500
        /*0950*/ 	.word	0x000000ff
        /*0954*/ 	.word	0x00022868
        /*0958*/ 	.short	0x0100
        /*095a*/ 	.byte	0x08
	.zero		1


	//   ....[10]....
        /*095c*/ 	.word	0x000005f0
        /*0960*/ 	.word	0x000000ff
        /*0964*/ 	.word	0x00022870
        /*0968*/ 	.short	0x0100
        /*096a*/ 	.byte	0x06
	.zero		1


	//   ....[11]....
        /*096c*/ 	.word	0x00000600
        /*0970*/ 	.word	0x000000ff
        /*0974*/ 	.word	0x00022880
        /*0978*/ 	.short	0x0100
        /*097a*/ 	.byte	0x06
	.zero		1


	//   ....[12]....
        /*097c*/ 	.word	0x00000610
        /*0980*/ 	.word	0x000000ff
        /*0984*/ 	.word	0x00022878
        /*0988*/ 	.short	0x0100
        /*098a*/ 	.byte	0x06
	.zero		1


	//   ....[13]....
        /*098c*/ 	.word	0x00000620
        /*0990*/ 	.word	0x000000ff
        /*0994*/ 	.word	0x00022888
        /*0998*/ 	.short	0x0100
        /*099a*/ 	.byte	0x06
	.zero		1


	//   ....[14]....
        /*099c*/ 	.word	0x00000750
        /*09a0*/ 	.word	0x000000ff
        /*09a4*/ 	.word	0x00022890
        /*09a8*/ 	.short	0x0100
        /*09aa*/ 	.byte	0x08
	.zero		1


	//   ....[15]....
        /*09ac*/ 	.word	0x00000760
        /*09b0*/ 	.word	0x000000ff
        /*09b4*/ 	.word	0x000228a0
        /*09b8*/ 	.short	0x0100
        /*09ba*/ 	.byte	0x08
	.zero		1


	//   ....[16]....
        /*09bc*/ 	.word	0x00000770
        /*09c0*/ 	.word	0x000000ff
        /*09c4*/ 	.word	0x00022898
        /*09c8*/ 	.short	0x0100
        /*09ca*/ 	.byte	0x08
	.zero		1


	//   ....[17]....
        /*09cc*/ 	.word	0x00000780
        /*09d0*/ 	.word	0x000000ff
        /*09d4*/ 	.word	0x000228a8
        /*09d8*/ 	.short	0x0100
        /*09da*/ 	.byte	0x08
	.zero		1


	//   ....[18]....
        /*09dc*/ 	.word	0x000008b0
        /*09e0*/ 	.word	0x000000ff
        /*09e4*/ 	.word	0x000228b0
        /*09e8*/ 	.short	0x0100
        /*09ea*/ 	.byte	0x08
	.zero		1


	//   ....[19]....
        /*09ec*/ 	.word	0x000008c0
        /*09f0*/ 	.word	0x000000ff
        /*09f4*/ 	.word	0x000228c0
        /*09f8*/ 	.short	0x0100
        /*09fa*/ 	.byte	0x08
	.zero		1


	//   ....[20]....
        /*09fc*/ 	.word	0x000008d0
        /*0a00*/ 	.word	0x000000ff
        /*0a04*/ 	.word	0x000228b8
        /*0a08*/ 	.short	0x0100
        /*0a0a*/ 	.byte	0x08
	.zero		1


	//   ....[21]....
        /*0a0c*/ 	.word	0x000008e0
        /*0a10*/ 	.word	0x000000ff
        /*0a14*/ 	.word	0x000228c8
        /*0a18*/ 	.short	0x0100
        /*0a1a*/ 	.byte	0x08
	.zero		1


	//   ....[22]....
        /*0a1c*/ 	.word	0x00001f20
        /*0a20*/ 	.word	0x00000006
        /*0a24*/ 	.word	0x00022800
        /*0a28*/ 	.short	0x010a
        /*0a2a*/ 	.byte	0x3f
	.zero		1


	//   ....[23]....
        /*0a2c*/ 	.word	0x00001ff0
        /*0a30*/ 	.word	0x000000ff
        /*0a34*/ 	.word	0x00022830
        /*0a38*/ 	.short	0x010a
        /*0a3a*/ 	.byte	0x16
	.zero		1


	//   ....[24]....
        /*0a3c*/ 	.word	0x00002030
        /*0a40*/ 	.word	0x000000ff
        /*0a44*/ 	.word	0x00022830
        /*0a48*/ 	.short	0x010a
        /*0a4a*/ 	.byte	0x16
	.zero		1


	//   ....[25]....
        /*0a4c*/ 	.word	0x00003200
        /*0a50*/ 	.word	0x00000004
        /*0a54*/ 	.word	0x00000000
        /*0a58*/ 	.short	0x0101
        /*0a5a*/ 	.byte	0x3f
	.zero		1


	//   ....[26]....
        /*0a5c*/ 	.word	0x00003630
        /*0a60*/ 	.word	0x000000ff
        /*0a64*/ 	.word	0x00022850
        /*0a68*/ 	.short	0x010a
        /*0a6a*/ 	.byte	0x16
	.zero		1


	//   ....[27]....
        /*0a6c*/ 	.word	0x00003670
        /*0a70*/ 	.word	0x000000ff
        /*0a74*/ 	.word	0x00022850
        /*0a78*/ 	.short	0x010a
        /*0a7a*/ 	.byte	0x16
	.zero		1


	//   ....[28]....
        /*0a7c*/ 	.word	0x00003960
        /*0a80*/ 	.word	0x000000ff
        /*0a84*/ 	.word	0x00000000
        /*0a88*/ 	.short	0x0101
        /*0a8a*/ 	.byte	0x16
	.zero		1


	//   ....[29]....
        /*0a8c*/ 	.word	0x00003ae0
        /*0a90*/ 	.word	0x000000ff
        /*0a94*/ 	.word	0x00022830
        /*0a98*/ 	.short	0x010a
        /*0a9a*/ 	.byte	0x18
	.zero		1


	//   ....[30]....
        /*0a9c*/ 	.word	0x00003b20
        /*0aa0*/ 	.word	0x000000ff
        /*0aa4*/ 	.word	0x00022830
        /*0aa8*/ 	.short	0x010a
        /*0aaa*/ 	.byte	0x18
	.zero		1


	//   ....[31]....
        /*0aac*/ 	.word	0x00004a30
        /*0ab0*/ 	.word	0x0000000c
        /*0ab4*/ 	.word	0x00000000
        /*0ab8*/ 	.short	0x0101
        /*0aba*/ 	.byte	0x3f
	.zero		1


	//   ....[32]....
        /*0abc*/ 	.word	0x000053b0
        /*0ac0*/ 	.word	0x000000ff
        /*0ac4*/ 	.word	0x00022850
        /*0ac8*/ 	.short	0x010a
        /*0aca*/ 	.byte	0x18
	.zero		1


	//   ....[33]....
        /*0acc*/ 	.word	0x000053f0
        /*0ad0*/ 	.word	0x000000ff
        /*0ad4*/ 	.word	0x00022850
        /*0ad8*/ 	.short	0x010a
        /*0ada*/ 	.byte	0x18
	.zero		1


	//   ....[34]....
        /*0adc*/ 	.word	0x000056e0
        /*0ae0*/ 	.word	0x00000009
        /*0ae4*/ 	.word	0x00000000
        /*0ae8*/ 	.short	0x0101
        /*0aea*/ 	.byte	0x3f
	.zero		1


	//   ....[35]....
        /*0aec*/ 	.word	0x00007e10
        /*0af0*/ 	.word	0x000000ff
        /*0af4*/ 	.word	0x00000000
        /*0af8*/ 	.short	0x0101
        /*0afa*/ 	.byte	0x08
	.zero		1


	//   ....[36]....
        /*0afc*/ 	.word	0x00008620
        /*0b00*/ 	.word	0x000000ff
        /*0b04*/ 	.word	0x00000000
        /*0b08*/ 	.short	0x0101
        /*0b0a*/ 	.byte	0x08
	.zero		1


	//   ....[37]....
        /*0b0c*/ 	.word	0x0000c780
        /*0b10*/ 	.word	0x00000000
        /*0b14*/ 	.word	0x00022840
        /*0b18*/ 	.short	0x010a
        /*0b1a*/ 	.byte	0x3f
	.zero		1


	//   ....[38]....
        /*0b1c*/ 	.word	0x0000d4b0
        /*0b20*/ 	.word	0x00000012
        /*0b24*/ 	.word	0x00022800
        /*0b28*/ 	.short	0x0107
        /*0b2a*/ 	.byte	0x3f
	.zero		1


	//   ....[39]....
        /*0b2c*/ 	.word	0x0000d5a0
        /*0b30*/ 	.word	0x00000012
        /*0b34*/ 	.word	0x00022800
        /*0b38*/ 	.short	0x0101
        /*0b3a*/ 	.byte	0x3f
	.zero		1


	//   ....[40]....
        /*0b3c*/ 	.word	0x0000d5c0
        /*0b40*/ 	.word	0x00000012
        /*0b44*/ 	.word	0x00022820
        /*0b48*/ 	.short	0x010a
        /*0b4a*/ 	.byte	0x3f
	.zero		1


	//   ....[41]....
        /*0b4c*/ 	.word	0x0000d6a0
        /*0b50*/ 	.word	0x00000002
        /*0b54*/ 	.word	0x00022860
        /*0b58*/ 	.short	0x010a
        /*0b5a*/ 	.byte	0x3f
	.zero		1


	//   ....[42]....
        /*0b5c*/ 	.word	0x0000df50
        /*0b60*/ 	.word	0x00000003
        /*0b64*/ 	.word	0x00022840
        /*0b68*/ 	.short	0x010a
        /*0b6a*/ 	.byte	0x3f
	.zero		1


	//   ....[43]....
        /*0b6c*/ 	.word	0x0000e1a0
        /*0b70*/ 	.word	0x00000003
        /*0b74*/ 	.word	0x00022860
        /*0b78*/ 	.short	0x010a
        /*0b7a*/ 	.byte	0x3f
	.zero		1


	//   ....[44]....
        /*0b7c*/ 	.word	0x0000e990
        /*0b80*/ 	.word	0x00000004
        /*0b84*/ 	.word	0x00022840
        /*0b88*/ 	.short	0x010a
        /*0b8a*/ 	.byte	0x3f
	.zero		1


	//   ....[45]....
        /*0b8c*/ 	.word	0x0000ebe0
        /*0b90*/ 	.word	0x00000004
        /*0b94*/ 	.word	0x00022860
        /*0b98*/ 	.short	0x010a
        /*0b9a*/ 	.byte	0x3f
	.zero		1


	//   ....[46]....
        /*0b9c*/ 	.word	0x0000f360
        /*0ba0*/ 	.word	0x00000002
        /*0ba4*/ 	.word	0x00022840
        /*0ba8*/ 	.short	0x010a
        /*0baa*/ 	.byte	0x3f
	.zero		1


	//   ....[47]....
        /*0bac*/ 	.word	0x0000f5b0
        /*0bb0*/ 	.word	0x00000002
        /*0bb4*/ 	.word	0x00022860
        /*0bb8*/ 	.short	0x010a
        /*0bba*/ 	.byte	0x3f
	.zero		1


	//   ....[48]....
        /*0bbc*/ 	.word	0x00010af0
        /*0bc0*/ 	.word	0x00000000
        /*0bc4*/ 	.word	0x00022820
        /*0bc8*/ 	.short	0x010a
        /*0bca*/ 	.byte	0x3f
	.zero		1


	//   ....[49]....
        /*0bcc*/ 	.word	0x00010ce0
        /*0bd0*/ 	.word	0x00000006
        /*0bd4*/ 	.word	0x00000000
        /*0bd8*/ 	.short	0x010a
        /*0bda*/ 	.byte	0x3f
	.zero		1


	//   ....[50]....
        /*0bdc*/ 	.word	0x00010d10
        /*0be0*/ 	.word	0x00000007
        /*0be4*/ 	.word	0x00000000
        /*0be8*/ 	.short	0x010a
        /*0bea*/ 	.byte	0x3f
	.zero		1


	//   ....[51]....
        /*0bec*/ 	.word	0x00010d70
        /*0bf0*/ 	.word	0x00000004
        /*0bf4*/ 	.word	0x00000000
        /*0bf8*/ 	.short	0x010a
        /*0bfa*/ 	.byte	0x3f
	.zero		1


	//   ....[52]....
        /*0bfc*/ 	.word	0x00010da0
        /*0c00*/ 	.word	0x00000003
        /*0c04*/ 	.word	0x00000000
        /*0c08*/ 	.short	0x010a
        /*0c0a*/ 	.byte	0x3f
	.zero		1


	//   ....[53]....
        /*0c0c*/ 	.word	0x00010e00
        /*0c10*/ 	.word	0x00000006
        /*0c14*/ 	.word	0x00022800
        /*0c18*/ 	.short	0x010a
        /*0c1a*/ 	.byte	0x3f
	.zero		1


	//   ....[54]....
        /*0c1c*/ 	.word	0x00010e60
        /*0c20*/ 	.word	0x00000003
        /*0c24*/ 	.word	0x00022830
        /*0c28*/ 	.short	0x010a
        /*0c2a*/ 	.byte	0x3f
	.zero		1


	//   ....[55]....
        /*0c2c*/ 	.word	0x00010ec0
        /*0c30*/ 	.word	0x00000009
        /*0c34*/ 	.word	0x00022850
        /*0c38*/ 	.short	0x010a
        /*0c3a*/ 	.byte	0x3f
	.zero		1


	//   ....[56]....
        /*0c3c*/ 	.word	0x00010f20
        /*0c40*/ 	.word	0x00000003
        /*0c44*/ 	.word	0x00022830
        /*0c48*/ 	.short	0x010a
        /*0c4a*/ 	.byte	0x3f
	.zero		1


	//   ....[57]....
        /*0c4c*/ 	.word	0x00010f70
        /*0c50*/ 	.word	0x00000009
        /*0c54*/ 	.word	0x00022850
        /*0c58*/ 	.short	0x010a
        /*0c5a*/ 	.byte	0x3f
	.zero		1


	//   ....[58]....
        /*0c5c*/ 	.word	0x00011110
        /*0c60*/ 	.word	0x00000000
        /*0c64*/ 	.word	0x00022840
        /*0c68*/ 	.short	0x010a
        /*0c6a*/ 	.byte	0x3f
	.zero		1


	//   ....[59]....
        /*0c6c*/ 	.word	0x00011bd0
        /*0c70*/ 	.word	0x00000012
        /*0c74*/ 	.word	0x00022820
        /*0c78*/ 	.short	0x010a
        /*0c7a*/ 	.byte	0x3f
	.zero		1


	//   ....[60]....
        /*0c7c*/ 	.word	0x00011c20
        /*0c80*/ 	.word	0x00000002
        /*0c84*/ 	.word	0x00022860
        /*0c88*/ 	.short	0x010a
        /*0c8a*/ 	.byte	0x3f
	.zero		1


	//   ....[61]....
        /*0c8c*/ 	.word	0x00011c70
        /*0c90*/ 	.word	0x00000003
        /*0c94*/ 	.word	0x00022840
        /*0c98*/ 	.short	0x010a
        /*0c9a*/ 	.byte	0x3f
	.zero		1


	//   ....[62]....
        /*0c9c*/ 	.word	0x00011cc0
        /*0ca0*/ 	.word	0x00000003
        /*0ca4*/ 	.word	0x00022860
        /*0ca8*/ 	.short	0x010a
        /*0caa*/ 	.byte	0x3f
	.zero		1


	//   ....[63]....
        /*0cac*/ 	.word	0x00011d10
        /*0cb0*/ 	.word	0x00000004
        /*0cb4*/ 	.word	0x00022840
        /*0cb8*/ 	.short	0x010a
        /*0cba*/ 	.byte	0x3f
	.zero		1


	//   ....[64]....
        /*0cbc*/ 	.word	0x00011d60
        /*0cc0*/ 	.word	0x00000004
        /*0cc4*/ 	.word	0x00022860
        /*0cc8*/ 	.short	0x010a
        /*0cca*/ 	.byte	0x3f
	.zero		1


	//   ....[65]....
        /*0ccc*/ 	.word	0x00011db0
        /*0cd0*/ 	.word	0x00000002
        /*0cd4*/ 	.word	0x00022840
        /*0cd8*/ 	.short	0x010a
        /*0cda*/ 	.byte	0x3f
	.zero		1


	//   ....[66]....
        /*0cdc*/ 	.word	0x00011e00
        /*0ce0*/ 	.word	0x00000002
        /*0ce4*/ 	.word	0x00022860
        /*0ce8*/ 	.short	0x010a
        /*0cea*/ 	.byte	0x3f
	.zero		1


	//   ....[67]....
        /*0cec*/ 	.word	0x00012870
        /*0cf0*/ 	.word	0x00000000
        /*0cf4*/ 	.word	0x00022820
        /*0cf8*/ 	.short	0x010a
        /*0cfa*/ 	.byte	0x3f
	.zero		1


	//   ....[68]....
        /*0cfc*/ 	.word	0x00012a10
        /*0d00*/ 	.word	0x00000006
        /*0d04*/ 	.word	0x00000000
        /*0d08*/ 	.short	0x010a
        /*0d0a*/ 	.byte	0x3f
	.zero		1


	//   ....[69]....
        /*0d0c*/ 	.word	0x00012a60
        /*0d10*/ 	.word	0x00000007
        /*0d14*/ 	.word	0x00000000
        /*0d18*/ 	.short	0x010a
        /*0d1a*/ 	.byte	0x3f
	.zero		1


	//   ....[70]....
        /*0d1c*/ 	.word	0x00012ab0
        /*0d20*/ 	.word	0x00000004
        /*0d24*/ 	.word	0x00000000
        /*0d28*/ 	.short	0x010a
        /*0d2a*/ 	.byte	0x3f
	.zero		1


	//----- nvinfo : EIATTR_NUM_MBARRIERS
	.align		4
.L_1179:
        /*0d2c*/ 	.byte	0x03, 0x38
        /*0d2e*/ 	.short	0x0016


	//----- nvinfo : EIATTR_EXIT_INSTR_OFFSETS
	.align		4
        /*0d30*/ 	.byte	0x04, 0x1c
        /*0d32*/ 	.short	(.L_1181 - .L_1180)


	//   ....[0]....
.L_1180:
        /*0d34*/ 	.word	0x00000a70


	//   ....[1]....
        /*0d38*/ 	.word	0x0000a920


	//   ....[2]....
        /*0d3c*/ 	.word	0x00010df0


	//----- nvinfo : EIATTR_MAX_THREADS
	.align		4
.L_1181:
        /*0d40*/ 	.byte	0x04, 0x05
        /*0d42*/ 	.short	(.L_1183 - .L_1182)
.L_1182:
        /*0d44*/ 	.word	0x00000180
        /*0d48*/ 	.word	0x00000001
        /*0d4c*/ 	.word	0x00000001


	//----- nvinfo : EIATTR_CRS_STACK_SIZE
	.align		4
.L_1183:
        /*0d50*/ 	.byte	0x04, 0x1e
        /*0d52*/ 	.short	(.L_1185 - .L_1184)
.L_1184:
        /*0d54*/ 	.word	0x00000000


	//----- nvinfo : EIATTR_CBANK_PARAM_SIZE
	.align		4
.L_1185:
        /*0d58*/ 	.byte	0x03, 0x19
        /*0d5a*/ 	.short	0x0af0


	//----- nvinfo : EIATTR_PARAM_CBANK
	.align		4
        /*0d5c*/ 	.byte	0x04, 0x0a
        /*0d5e*/ 	.short	(.L_1187 - .L_1186)
	.align		4
.L_1186:
        /*0d60*/ 	.word	index@(.nv.constant0._ZN7cutlass13device_kernelIN5flash11enable_sm90INS1_16FlashAttnFwdSm90INS1_25CollectiveMainloopFwdSm90ILi2EN4cute5tupleIJNS5_1CILi1EEES8_S8_EEENS6_IJNS7_ILi128EEENS7_ILi96EEENS7_ILi64EEEEEELi256ENS_10bfloat16_tEfNS_4arch4Sm90ELb0ELb0ELb0ELb1ELb0ELb0ELb0ELb1ELb0ELb1ELb1ELb0EEENS1_21CollectiveEpilogueFwdINS6_IJSA_NS7_ILi256EEESB_EEES9_SE_SG_Li256ELb1ELb1ELb1ELb0EEENS1_36VarlenDynamicPersistentTileSchedulerILi128ELi96ELi256ELi128ELb1ELb1ELb1ELb0ELb1ELb1EEEEEEEEEvNT_6ParamsE)
        /*0d64*/ 	.short	0x0210
        /*0d66*/ 	.short	0x0af0


	//----- nvinfo : EIATTR_SW_WAR
	.align		4
.L_1187:
        /*0d68*/ 	.byte	0x04, 0x36
        /*0d6a*/ 	.short	(.L_1189 - .L_1188)
.L_1188:
        /*0d6c*/ 	.word	0x00000008
.L_1189:


//--------------------- .nv.info._ZN7cutlass13device_kernelIN5flash11enable_sm90INS1_16FlashAttnFwdSm90INS1_25CollectiveMainloopFwdSm90ILi2EN4cute5tupleIJNS5_1CILi1EEES8_S8_EEENS6_IJNS7_ILi128EEENS7_ILi96EEENS7_ILi64EEEEEELi256ENS_10bfloat16_tEfNS_4arch4Sm90ELb0ELb0ELb0ELb1ELb0ELb1ELb0ELb1ELb0ELb1ELb1ELb0EEENS1_21CollectiveEpilogueFwdINS6_IJSA_NS7_ILi256EEESB_EEES9_SE_SG_Li256ELb1ELb1ELb1ELb0EEENS1_36VarlenDynamicPersistentTileSchedulerILi128ELi96ELi256ELi128ELb1ELb1ELb1ELb0ELb1ELb1EEEEEEEEEvNT_6ParamsE --------------------------
	.section	.nv.info._ZN7cutlass13device_kernelIN5flash11enable_sm90INS1_16FlashAttnFwdSm90INS1_25CollectiveMainloopFwdSm90ILi2EN4cute5tupleIJNS5_1CILi1EEES8_S8_EEENS6_IJNS7_ILi128EEENS7_ILi96EEENS7_ILi64EEEEEELi256ENS_10bfloat16_tEfNS_4arch4Sm90ELb0ELb0ELb0ELb1ELb0ELb1ELb0ELb1ELb0ELb1ELb1ELb0EEENS1_21CollectiveEpilogueFwdINS6_IJSA_NS7_ILi256EEESB_EEES9_SE_SG_Li256ELb1ELb1ELb1ELb0EEENS1_36VarlenDynamicPersistentTileSchedulerILi128ELi96ELi256ELi128ELb1ELb1ELb1ELb0ELb1ELb1EEEEEEEEEvNT_6ParamsE,"",@"SHT_CUDA_INFO"
	.sectionflags	@""
	.align	4


	//----- nvinfo : EIATTR_CUDA_API_VERSION
	.align		4
        /*0000*/ 	.byte	0x04, 0x37
        /*0002*/ 	.short	(.L_1191 - .L_1190)
.L_1190:
        /*0004*/ 	.word	0x00000082


	//----- nvinfo : EIATTR_KPARAM_INFO
	.align		4
.L_1191:
        /*0008*/ 	.byte	0x04, 0x17
        /*000a*/ 	.short	(.L_1193 - .L_1192)
.L_1192:
        /*000c*/ 	.word	0x00000000
        /*0010*/ 	.short	0x0000
        /*0012*/ 	.short	0x0070
        /*0014*/ 	.byte	0x00, 0xf0, 0x01, 0x2a


	//----- nvinfo : EIATTR_SPARSE_MMA_MASK
	.align		4
.L_1193:
        /*0018*/ 	.byte	0x03, 0x50
        /*001a*/ 	.short	0x0000


	//----- nvinfo : EIATTR_MAXREG_COUNT
	.align		4
        /*001c*/ 	.byte	0x03, 0x1b
        /*001e*/ 	.short	0x00a8


	//----- nvinfo : EIATTR_NUM_BARRIERS
	.align		4
        /*0020*/ 	.byte	0x02, 0x4c
        /*0022*/ 	.byte	0x10
	.zero		1


	//----- nvinfo : EIATTR_EXTERNS
	.align		4
        /*0024*/ 	.byte	0x04, 0x0f
        /*0026*/ 	.short	(.L_1195 - .L_1194)


	//   ....[0]....
	.align		4
.L_1194:
        /*0028*/ 	.word	index@(__assertfail)


	//----- nvinfo : EIATTR_ANNOTATIONS
	.align		4
.L_1195:
        /*002c*/ 	.byte	0x04, 0x55
        /*002e*/ 	.short	(.L_1197 - .L_1196)


	//   ....[0]....
.L_1196:
        /* <DEDUP_REMOVED lines=81> */


	//----- nvinfo : EIATTR_MERCURY_ISA_VERSION
	.align		4
.L_1197:
        /*0530*/ 	.byte	0x03, 0x5f
        /*0532*/ 	.short	0x0101


	//----- nvinfo : EIATTR_UNUSED_LOAD_BYTE_OFFSET
	.align		4
        /*0534*/ 	.byte	0x04, 0x44
        /*0536*/ 	.short	(.L_1199 - .L_1198)


	//   ....[0]....
.L_1198:
        /*0538*/ 	.word	0x00000ac0
        /*053c*/ 	.word	0x0000fff0


	//   ....[1]....
        /*0540*/ 	.word	0x0000d0f0
        /*0544*/ 	.word	0x0000fff0


	//----- nvinfo : EIATTR_INT_WARP_WIDE_INSTR_OFFSETS
	.align		4
.L_1199:
        /*0548*/ 	.byte	0x04, 0x31
        /*054a*/ 	.short	(.L_1201 - .L_1200)


	//   ....[0]....
.L_1200:
        /*054c*/ 	.word	0x00000190


	//   ....[1]....
        /*0550*/ 	.word	0x000001d0


	//   ....[2]....
        /*0554*/ 	.word	0x00000240


	//   ....[3]....
        /*0558*/ 	.word	0x00014c70


	//   ....[4]....
        /*055c*/ 	.word	0x00014d00


	//   ....[5]....
        /*0560*/ 	.word	0x00018930


	//   ....[6]....
        /*0564*/ 	.word	0x000189c0


	//----- nvinfo : EIATTR_COOP_GROUP_MASK_REGIDS
	.align		4
.L_1201:
        /*0568*/ 	.byte	0x04, 0x29
        /*056a*/ 	.short	(.L_1203 - .L_1202)


	//   ....[0]....
.L_1202:
        /*056c*/ 	.word	0xffffffff


	//   ....[1]....
        /*0570*/ 	.word	0xffffffff


	//   ....[2]....
        /*0574*/ 	.word	0xffffffff


	//   ....[3]....
        /*0578*/ 	.word	0xffffffff


	//   ....[4]....
        /*057c*/ 	.word	0xffffffff


	//   ....[5]....
        /*0580*/ 	.word	0xffffffff


	//   ....[6]....
        /*0584*/ 	.word	0xffffffff


	//   ....[7]....
        /*0588*/ 	.word	0xffffffff


	//   ....[8]....
        /*058c*/ 	.word	0xffffffff


	//   ....[9]....
        /*0590*/ 	.word	0xffffffff


	//   ....[10]....
        /*0594*/ 	.word	0xffffffff


	//   ....[11]....
        /*0598*/ 	.word	0xffffffff


	//   ....[12]....
        /*059c*/ 	.word	0xffffffff


	//   ....[13]....
        /*05a0*/ 	.word	0xffffffff


	//   ....[14]....
        /*05a4*/ 	.word	0xffffffff


	//   ....[15]....
        /*05a8*/ 	.word	0xffffffff


	//   ....[16]....
        /*05ac*/ 	.word	0xffffffff


	//   ....[17]....
        /*05b0*/ 	.word	0xffffffff


	//   ....[18]....
        /*05b4*/ 	.word	0xffffffff


	//   ....[19]....
        /*05b8*/ 	.word	0xffffffff


	//   ....[20]....
        /*05bc*/ 	.word	0xffffffff


	//   ....[21]....
        /*05c0*/ 	.word	0xffffffff


	//   ....[22]....
        /*05c4*/ 	.word	0xffffffff


	//   ....[23]....
        /*05c8*/ 	.word	0xffffffff


	//   ....[24]....
        /*05cc*/ 	.word	0xffffffff


	//   ....[25]....
        /*05d0*/ 	.word	0xffffffff


	//   ....[26]....
        /*05d4*/ 	.word	0xffffffff


	//   ....[27]....
        /*05d8*/ 	.word	0xffffffff


	//   ....[28]....
        /*05dc*/ 	.word	0xffffffff


	//   ....[29]....
        /*05e0*/ 	.word	0xffffffff


	//   ....[30]....
        /*05e4*/ 	.word	0xffffffff


	//   ....[31]....
        /*05e8*/ 	.word	0xffffffff


	//   ....[32]....
        /*05ec*/ 	.word	0xffffffff


	//   ....[33]....
        /*05f0*/ 	.word	0xffffffff


	//   ....[34]....
        /*05f4*/ 	.word	0xffffffff


	//   ....[35]....
        /*05f8*/ 	.word	0xffffffff


	//   ....[36]....
        /*05fc*/ 	.word	0xffffffff


	//   ....[37]....
        /*0600*/ 	.word	0xffffffff


	//   ....[38]....
        /*0604*/ 	.word	0xffffffff


	//   ....[39]....
        /*0608*/ 	.word	0xffffffff


	//   ....[40]....
        /*060c*/ 	.word	0xffffffff


	//   ....[41]....
        /*0610*/ 	.word	0xffffffff


	//   ....[42]....
        /*0614*/ 	.word	0xffffffff


	//   ....[43]....
        /*0618*/ 	.word	0xffffffff


	//   ....[44]....
        /*061c*/ 	.word	0xffffffff


	//   ....[45]....
        /*0620*/ 	.word	0xffffffff


	//   ....[46]....
        /*0624*/ 	.word	0xffffffff


	//   ....[47]....
        /*0628*/ 	.word	0xffffffff


	//   ....[48]....
        /*062c*/ 	.word	0xffffffff


	//   ....[49]....
        /*0630*/ 	.word	0xffffffff


	//   ....[50]....
        /*0634*/ 	.word	0xffffffff


	//   ....[51]....
        /*0638*/ 	.word	0xffffffff


	//   ....[52]....
        /*063c*/ 	.word	0xffffffff


	//   ....[53]....
        /*0640*/ 	.word	0xffffffff


	//   ....[54]....
        /*0644*/ 	.word	0xffffffff


	//   ....[55]....
        /*0648*/ 	.word	0xffffffff


	//   ....[56]....
        /*064c*/ 	.word	0xffffffff


	//   ....[57]....
        /*0650*/ 	.word	0xffffffff


	//   ....[58]....
        /*0654*/ 	.word	0xffffffff


	//   ....[59]....
        /*0658*/ 	.word	0xffffffff


	//   ....[60]....
        /*065c*/ 	.word	0xffffffff


	//   ....[61]....
        /*0660*/ 	.word	0xffffffff


	//   ....[62]....
        /*0664*/ 	.word	0xffffffff


	//   ....[63]....
        /*0668*/ 	.word	0xffffffff


	//   ....[64]....
        /*066c*/ 	.word	0xffffffff


	//   ....[65]....
        /*0670*/ 	.word	0xffffffff


	//   ....[66]....
        /*0674*/ 	.word	0xffffffff


	//   ....[67]....
        /*0678*/ 	.word	0xffffffff


	//   ....[68]....
        /*067c*/ 	.word	0xffffffff


	//   ....[69]....
        /*0680*/ 	.word	0xffffffff


	//   ....[70]....
        /*0684*/ 	.word	0xffffffff


	//   ....[71]....
        /*0688*/ 	.word	0xffffffff


	//   ....[72]....
        /*068c*/ 	.word	0xffffffff


	//   ....[73]....
        /*0690*/ 	.word	0xffffffff


	//   ....[74]....
        /*0694*/ 	.word	0xffffffff


	//   ....[75]....
        /*0698*/ 	.word	0xffffffff


	//   ....[76]....
        /*069c*/ 	.word	0xffffffff


	//   ....[77]....
        /*06a0*/ 	.word	0xffffffff


	//   ....[78]....
        /*06a4*/ 	.word	0xffffffff


	//   ....[79]....
        /*06a8*/ 	.word	0xffffffff


	//   ....[80]....
        /*06ac*/ 	.word	0xffffffff


	//   ....[81]....
        /*06b0*/ 	.word	0xffffffff


	//   ....[82]....
        /*06b4*/ 	.word	0xffffffff


	//   ....[83]....
        /*06b8*/ 	.word	0xffffffff


	//   ....[84]....
        /*06bc*/ 	.word	0xffffffff


	//   ....[85]....
        /*06c0*/ 	.word	0xffffffff


	//   ....[86]....
        /*06c4*/ 	.word	0xffffffff


	//   ....[87]....
        /*06c8*/ 	.word	0xffffffff


	//   ....[88]....
        /*06cc*/ 	.word	0xffffffff


	//   ....[89]....
        /*06d0*/ 	.word	0xffffffff


	//   ....[90]....
        /*06d4*/ 	.word	0xffffffff


	//   ....[91]....
        /*06d8*/ 	.word	0xffffffff


	//   ....[92]....
        /*06dc*/ 	.word	0xffffffff


	//   ....[93]....
        /*06e0*/ 	.word	0xffffffff


	//   ....[94]....
        /*06e4*/ 	.word	0xffffffff


	//   ....[95]....
        /*06e8*/ 	.word	0xffffffff


	//   ....[96]....
        /*06ec*/ 	.word	0xffffffff


	//   ....[97]....
        /*06f0*/ 	.word	0xffffffff


	//   ....[98]....
        /*06f4*/ 	.word	0xffffffff


	//   ....[99]....
        /*06f8*/ 	.word	0xffffffff


	//   ....[100]....
        /*06fc*/ 	.word	0xffffffff


	//   ....[101]....
        /*0700*/ 	.word	0xffffffff


	//   ....[102]....
        /*0704*/ 	.word	0xffffffff


	//   ....[103]....
        /*0708*/ 	.word	0xffffffff


	//   ....[104]....
        /*070c*/ 	.word	0xffffffff


	//   ....[105]....
        /*0710*/ 	.word	0xffffffff


	//   ....[106]....
        /*0714*/ 	.word	0x0500000f


	//   ....[107]....
        /*0718*/ 	.word	0x0500000f


	//   ....[108]....
        /*071c*/ 	.word	0x0500000f


	//   ....[109]....
        /*0720*/ 	.word	0x0500000f


	//   ....[110]....
        /*0724*/ 	.word	0x0500000f


	//   ....[111]....
        /*0728*/ 	.word	0x0500000f


	//   ....[112]....
        /*072c*/ 	.word	0x0500000f


	//   ....[113]....
        /*0730*/ 	.word	0x0500000f


	//   ....[114]....
        /*0734*/ 	.word	0x0500000f


	//   ....[115]....
        /*0738*/ 	.word	0x0500000f


	//   ....[116]....
        /*073c*/ 	.word	0x0500000f


	//   ....[117]....
        /*0740*/ 	.word	0x0500000f


	//   ....[118]....
        /*0744*/ 	.word	0x0500000f


	//   ....[119]....
        /*0748*/ 	.word	0x0500000f


	//   ....[120]....
        /*074c*/ 	.word	0x0500000f


	//   ....[121]....
        /*0750*/ 	.word	0x0500000f


	//   ....[122]....
        /*0754*/ 	.word	0x0500000f


	//   ....[123]....
        /*0758*/ 	.word	0x0500000f


	//   ....[124]....
        /*075c*/ 	.word	0x0500000f


	//   ....[125]....
        /*0760*/ 	.word	0x0500000f


	//   ....[126]....
        /*0764*/ 	.word	0x0500000f


	//   ....[127]....
        /*0768*/ 	.word	0x0500000f


	//   ....[128]....
        /*076c*/ 	.word	0x0500000f


	//   ....[129]....
        /*0770*/ 	.word	0x0500000f


	//   ....[130]....
        /*0774*/ 	.word	0x0500000f


	//   ....[131]....
        /*0778*/ 	.word	0x0500000f


	//   ....[132]....
        /*077c*/ 	.word	0x0500000f


	//   ....[133]....
        /*0780*/ 	.word	0x0500000f


	//   ....[134]....
        /*0784*/ 	.word	0x0500000f


	//   ....[135]....
        /*0788*/ 	.word	0x0500000f


	//   ....[136]....
        /*078c*/ 	.word	0x0500000f


	//   ....[137]....
        /*0790*/ 	.word	0x0500000f


	//   ....[138]....
        /*0794*/ 	.word	0x0500000f


	//   ....[139]....
        /*0798*/ 	.word	0x0500000f


	//   ....[140]....
        /*079c*/ 	.word	0x0500000f


	//   ....[141]....
        /*07a0*/ 	.word	0x0500000f


	//   ....[142]....
        /*07a4*/ 	.word	0x0500000f


	//   ....[143]....
        /*07a8*/ 	.word	0x0500000f


	//   ....[144]....
        /*07ac*/ 	.word	0x0500000f


	//   ....[145]....
        /*07b0*/ 	.word	0x0500000f


	//   ....[146]....
        /*07b4*/ 	.word	0x0500000f


	//   ....[147]....
        /*07b8*/ 	.word	0x0500000f


	//   ....[148]....
        /*07bc*/ 	.word	0x0500000f


	//   ....[149]....
        /*07c0*/ 	.word	0x0500000f


	//   ....[150]....
        /*07c4*/ 	.word	0x0500000f


	//   ....[151]....
        /*07c8*/ 	.word	0x0500000f


	//   ....[152]....
        /*07cc*/ 	.word	0x0500000f


	//   ....[153]....
        /*07d0*/ 	.word	0x0500000f


	//   ....[154]....
        /*07d4*/ 	.word	0x0500000f


	//   ....[155]....
        /*07d8*/ 	.word	0x0500000f


	//   ....[156]....
        /*07dc*/ 	.word	0x0500000f


	//   ....[157]....
        /*07e0*/ 	.word	0x0500000f


	//   ....[158]....
        /*07e4*/ 	.word	0x0500000f


	//   ....[159]....
        /*07e8*/ 	.word	0x0500000f


	//   ....[160]....
        /*07ec*/ 	.word	0x0500000f


	//   ....[161]....
        /*07f0*/ 	.word	0x0500000f


	//   ....[162]....
        /*07f4*/ 	.word	0x0500000f


	//   ....[163]....
        /*07f8*/ 	.word	0x0500000f


	//   ....[164]....
        /*07fc*/ 	.word	0x0500000f


	//   ....[165]....
        /*0800*/ 	.word	0x0500000f


	//   ....[166]....
        /*0804*/ 	.word	0x0500000f


	//   ....[167]....
        /*0808*/ 	.word	0x0500000f


	//   ....[168]....
        /*080c*/ 	.word	0x0500000f


	//   ....[169]....
        /*0810*/ 	.word	0x0500000f


	//   ....[170]....
        /*0814*/ 	.word	0x0500000f


	//   ....[171]....
        /*0818*/ 	.word	0x0500000f


	//----- nvinfo : EIATTR_COOP_GROUP_INSTR_OFFSETS
	.align		4
.L_1203:
        /*081c*/ 	.byte	0x04, 0x28
        /*081e*/ 	.short	(.L_1205 - .L_1204)


	//   ....[0]....
.L_1204:
        /*0820*/ 	.word	0x00000070


	//   ....[1]....
        /*0824*/ 	.word	0x000001a0


	//   ....[2]....
        /*0828*/ 	.word	0x000001f0


	//   ....[3]....
        /*082c*/ 	.word	0x00000420


	//   ....[4]....
        /*0830*/ 	.word	0x00000580


	//   ....[5]....
        /*0834*/ 	.word	0x000006a0


	//   ....[6]....
        /*0838*/ 	.word	0x00000800


	//   ....[7]....
        /*083c*/ 	.word	0x00006610


	//   ....[8]....
        /*0840*/ 	.word	0x00006c00


	//   ....[9]....
        /*0844*/ 	.word	0x00006c10


	//   ....[10]....
        /*0848*/ 	.word	0x00006c20


	//   ....[11]....
        /*084c*/ 	.word	0x00006c30


	//   ....[12]....
        /*0850*/ 	.word	0x00007bf0


	//   ....[13]....
        /*0854*/ 	.word	0x00007c00


	//   ....[14]....
        /*0858*/ 	.word	0x00007c10


	//   ....[15]....
        /*085c*/ 	.word	0x00007c20


	//   ....[16]....
        /*0860*/ 	.word	0x000095d0


	//   ....[17]....
        /*0864*/ 	.word	0x00009670


	//   ....[18]....
        /*0868*/ 	.word	0x00009910


	//   ....[19]....
        /*086c*/ 	.word	0x000099d0


	//   ....[20]....
        /*0870*/ 	.word	0x0000aca0


	//   ....[21]....
        /*0874*/ 	.word	0x0000acc0


	//   ....[22]....
        /*0878*/ 	.word	0x0000b4f0


	//   ....[23]....
        /*087c*/ 	.word	0x0000b580


	//   ....[24]....
        /*0880*/ 	.word	0x0000c670


	//   ....[25]....
        /*0884*/ 	.word	0x0000c710


	//   ....[26]....
        /*0888*/ 	.word	0x0000c790


	//   ....[27]....
        /*088c*/ 	.word	0x0000c960


	//   ....[28]....
        /*0890*/ 	.word	0x0000e160


	//   ....[29]....
        /*0894*/ 	.word	0x0000e170


	//   ....[30]....
        /*0898*/ 	.word	0x0000e180


	//   ....[31]....
        /*089c*/ 	.word	0x0000e190


	//   ....[32]....
        /*08a0*/ 	.word	0x0000eb90


	//   ....[33]....
        /*08a4*/ 	.word	0x0000eba0


	//   ....[34]....
        /*08a8*/ 	.word	0x0000eda0


	//   ....[35]....
        /*08ac*/ 	.word	0x0000edb0


	//   ....[36]....
        /*08b0*/ 	.word	0x0000ef70


	//   ....[37]....
        /*08b4*/ 	.word	0x0000ef80


	//   ....[38]....
        /*08b8*/ 	.word	0x0000f140


	//   ....[39]....
        /*08bc*/ 	.word	0x0000f150


	//   ....[40]....
        /*08c0*/ 	.word	0x0000f5b0


	//   ....[41]....
        /*08c4*/ 	.word	0x0000f5c0


	//   ....[42]....
        /*08c8*/ 	.word	0x000102a0


	//   ....[43]....
        /*08cc*/ 	.word	0x000102b0


	//   ....[44]....
        /*08d0*/ 	.word	0x000117b0


	//   ....[45]....
        /*08d4*/ 	.word	0x000117c0


	//   ....[46]....
        /*08d8*/ 	.word	0x00011990


	//   ....[47]....
        /*08dc*/ 	.word	0x000119a0


	//   ....[48]....
        /*08e0*/ 	.word	0x00011b60


	//   ....[49]....
        /*08e4*/ 	.word	0x00011b70


	//   ....[50]....
        /*08e8*/ 	.word	0x00011d30


	//   ....[51]....
        /*08ec*/ 	.word	0x00011d40


	//   ....[52]....
        /*08f0*/ 	.word	0x00011f60


	//   ....[53]....
        /*08f4*/ 	.word	0x00012190


	//   ....[54]....
        /*08f8*/ 	.word	0x000121c0


	//   ....[55]....
        /*08fc*/ 	.word	0x000121f0


	//   ....[56]....
        /*0900*/ 	.word	0x00012220


	//   ....[57]....
        /*0904*/ 	.word	0x00012250


	//   ....[58]....
        /*0908*/ 	.word	0x00012280


	//   ....[59]....
        /*090c*/ 	.word	0x00012420


	//   ....[60]....
        /*0910*/ 	.word	0x00012450


	//   ....[61]....
        /*0914*/ 	.word	0x00012480


	//   ....[62]....
        /*0918*/ 	.word	0x000124b0


	//   ....[63]....
        /*091c*/ 	.word	0x000124e0


	//   ....[64]....
        /*0920*/ 	.word	0x00012510


	//   ....[65]....
        /*0924*/ 	.word	0x000125a0


	//   ....[66]....
        /*0928*/ 	.word	0x000125d0


	//   ....[67]....
        /*092c*/ 	.word	0x000125e0


	//   ....[68]....
        /*0930*/ 	.word	0x00012690


	//   ....[69]....
        /*0934*/ 	.word	0x000136a0


	//   ....[70]....
        /*0938*/ 	.word	0x00015250


	//   ....[71]....
        /*093c*/ 	.word	0x00015d40


	//   ....[72]....
        /*0940*/ 	.word	0x00015d80


	//   ....[73]....
        /*0944*/ 	.word	0x00015e20


	//   ....[74]....
        /*0948*/ 	.word	0x00015e30


	//   ....[75]....
        /*094c*/ 	.word	0x00015eb0


	//   ....[76]....
        /*0950*/ 	.word	0x00015ec0


	//   ....[77]....
        /*0954*/ 	.word	0x00015f40


	//   ....[78]....
        /*0958*/ 	.word	0x00015f50


	//   ....[79]....
        /*095c*/ 	.word	0x00015fd0


	//   ....[80]....
        /*0960*/ 	.word	0x00015fe0


	//   ....[81]....
        /*0964*/ 	.word	0x00016060


	//   ....[82]....
        /*0968*/ 	.word	0x00016070


	//   ....[83]....
        /*096c*/ 	.word	0x000160f0


	//   ....[84]....
        /*0970*/ 	.word	0x00016100


	//   ....[85]....
        /*0974*/ 	.word	0x00016150


	//   ....[86]....
        /*0978*/ 	.word	0x00016170


	//   ....[87]....
        /*097c*/ 	.word	0x00018c50


	//   ....[88]....
        /*0980*/ 	.word	0x00018cd0


	//   ....[89]....
        /*0984*/ 	.word	0x00018d00


	//   ....[90]....
        /*0988*/ 	.word	0x00018d10


	//   ....[91]....
        /*098c*/ 	.word	0x00018d40


	//   ....[92]....
        /*0990*/ 	.word	0x00018d70


	//   ....[93]....
        /*0994*/ 	.word	0x00018da0


	//   ....[94]....
        /*0998*/ 	.word	0x00018dd0


	//   ....[95]....
        /*099c*/ 	.word	0x00018f90


	//   ....[96]....
        /*09a0*/ 	.word	0x00018fc0


	//   ....[97]....
        /*09a4*/ 	.word	0x00018ff0


	//   ....[98]....
        /*09a8*/ 	.word	0x00019020


	//   ....[99]....
        /*09ac*/ 	.word	0x00019050


	//   ....[100]....
        /*09b0*/ 	.word	0x00019080


	//   ....[101]....
        /*09b4*/ 	.word	0x00019140


	//   ....[102]....
        /*09b8*/ 	.word	0x00019160


	//   ....[103]....
        /*09bc*/ 	.word	0x00019170


	//   ....[104]....
        /*09c0*/ 	.word	0x000191d0


	//   ....[105]....
        /*09c4*/ 	.word	0x000198f0


	//   ....[106]....
        /*09c8*/ 	.word	0x00019d00


	//   ....[107]....
        /*09cc*/ 	.word	0x00019da0


	//   ....[108]....
        /*09d0*/ 	.word	0x00019e30


	//   ....[109]....
        /*09d4*/ 	.word	0x00019e80


	//   ....[110]....
        /*09d8*/ 	.word	0x00019ed0


	//   ....[111]....
        /*09dc*/ 	.word	0x00019fb0


	//   ....[112]....
        /*09e0*/ 	.word	0x0001a040


	//   ....[113]....
        /*09e4*/ 	.word	0x0001a090


	//   ....[114]....
        /*09e8*/ 	.word	0x0001a0e0


	//   ....[115]....
        /*09ec*/ 	.word	0x0001a2f0


	//   ....[116]....
        /*09f0*/ 	.word	0x0001a340


	//   ....[117]....
        /*09f4*/ 	.word	0x0001a3d0


	//   ....[118]....
        /*09f8*/ 	.word	0x0001a460


	//   ....[119]....
        /*09fc*/ 	.word	0x0001a4f0


	//   ....[120]....
        /*0a00*/ 	.word	0x0001a580


	//   ....[121]....
        /*0a04*/ 	.word	0x0001a610


	//   ....[122]....
        /*0a08*/ 	.word	0x0001a6a0


	//   ....[123]....
        /*0a0c*/ 	.word	0x0001a720


	//   ....[124]....
        /*0a10*/ 	.word	0x0001a770


	//   ....[125]....
        /*0a14*/ 	.word	0x0001a810


	//   ....[126]....
        /*0a18*/ 	.word	0x0001a8a0


	//   ....[127]....
        /*0a1c*/ 	.word	0x0001a920


	//   ....[128]....
        /*0a20*/ 	.word	0x0001a970


	//   ....[129]....
        /*0a24*/ 	.word	0x0001aa00


	//   ....[130]....
        /*0a28*/ 	.word	0x0001aa90


	//   ....[131]....
        /*0a2c*/ 	.word	0x0001ab20


	//   ....[132]....
        /*0a30*/ 	.word	0x0001abb0


	//   ....[133]....
        /*0a34*/ 	.word	0x0001ac40


	//   ....[134]....
        /*0a38*/ 	.word	0x0001acd0


	//   ....[135]....
        /*0a3c*/ 	.word	0x0001ad90


	//   ....[136]....
        /*0a40*/ 	.word	0x0001b070


	//   ....[137]....
        /*0a44*/ 	.word	0x0001b250


	//   ....[138]....
        /*0a48*/ 	.word	0x0001b2a0


	//   ....[139]....
        /*0a4c*/ 	.word	0x0001b300


	//   ....[140]....
        /*0a50*/ 	.word	0x0001b3f0


	//   ....[141]....
        /*0a54*/ 	.word	0x0001b450


	//   ....[142]....
        /*0a58*/ 	.word	0x0001b540


	//   ....[143]....
        /*0a5c*/ 	.word	0x0001b5a0


	//   ....[144]....
        /*0a60*/ 	.word	0x0001b690


	//   ....[145]....
        /*0a64*/ 	.word	0x0001b6f0


	//   ....[146]....
        /*0a68*/ 	.word	0x0001b7e0


	//   ....[147]....
        /*0a6c*/ 	.word	0x0001b840


	//   ....[148]....
        /*0a70*/ 	.word	0x0001b930


	//   ....[149]....
        /*0a74*/ 	.word	0x0001b990


	//   ....[150]....
        /*0a78*/ 	.word	0x0001ba60


	//   ....[151]....
        /*0a7c*/ 	.word	0x0001bae0


	//   ....[152]....
        /*0a80*/ 	.word	0x0001bbb0


	//   ....[153]....
        /*0a84*/ 	.word	0x0001bee0


	//   ....[154]....
        /*0a88*/ 	.word	0x0001bf80


	//   ....[155]....
        /*0a8c*/ 	.word	0x0001c120


	//   ....[156]....
        /*0a90*/ 	.word	0x0001c1a0


	//   ....[157]....
        /*0a94*/ 	.word	0x0001c220


	//   ....[158]....
        /*0a98*/ 	.word	0x0001c2a0


	//   ....[159]....
        /*0a9c*/ 	.word	0x0001c320


	//   ....[160]....
        /*0aa0*/ 	.word	0x0001c3b0


	//   ....[161]....
        /*0aa4*/ 	.word	0x0001c450


	//   ....[162]....
        /*0aa8*/ 	.word	0x0001c500


	//   ....[163]....
        /*0aac*/ 	.word	0x0001c580


	//   ....[164]....
        /*0ab0*/ 	.word	0x0001c600


	//   ....[165]....
        /*0ab4*/ 	.word	0x0001c680


	//   ....[166]....
        /*0ab8*/ 	.word	0x0001c710


	//   ....[167]....
        /*0abc*/ 	.word	0x0001c790


	//   ....[168]....
        /*0ac0*/ 	.word	0x0001c830


	//   ....[169]....
        /*0ac4*/ 	.word	0x0001c880


	//   ....[170]....
        /*0ac8*/ 	.word	0x0001c910


	//   ....[171]....
        /*0acc*/ 	.word	0x0001ca40


	//----- nvinfo : EIATTR_REG_RECONFIG
	.align		4
.L_1205:
        /*0ad0*/ 	.byte	0x01, 0x54
	.zero		2


	//----- nvinfo : EIATTR_SYSCALL_OFFSETS
	.align		4
        /*0ad4*/ 	.byte	0x04, 0x46
        /*0ad6*/ 	.short	(.L_1207 - .L_1206)


	//   ....[0]....
.L_1206:
        /*0ad8*/ 	.word	0x00001dd0


	//   ....[1]....
        /*0adc*/ 	.word	0x00001f20


	//   ....[2]....
        /*0ae0*/ 	.word	0x000067b0


	//   ....[3]....
        /*0ae4*/ 	.word	0x00006b20


	//   ....[4]....
        /*0ae8*/ 	.word	0x00014e70


	//   ....[5]....
        /*0aec*/ 	.word	0x00014fc0


	//   ....[6]....
        /*0af0*/ 	.word	0x000150c0


	//   ....[7]....
        /*0af4*/ 	.word	0x00015980


	//----- nvinfo : EIATTR_MBARRIER_INSTR_OFFSETS
	.align		4
.L_1207:
        /*0af8*/ 	.byte	0x04, 0x39
        /*0afa*/ 	.short	(.L_1209 - .L_1208)


	//   ....[0]....
.L_1208:
        /*0afc*/ 	.word	0x000002d0
        /*0b00*/ 	.word	0x000000ff
        /*0b04*/ 	.word	0x00022800
        /*0b08*/ 	.short	0x0100
        /*0b0a*/ 	.byte	0x08
	.zero		1


	//   ....[1]....
        /*0b0c*/ 	.word	0x000002e0
        /*0b10*/ 	.word	0x000000ff
        /*0b14*/ 	.word	0x00022820
        /*0b18*/ 	.short	0x0100
        /*0b1a*/ 	.byte	0x08
	.zero		1


	//   ....[2]....
        /*0b1c*/ 	.word	0x000003d0
        /*0b20*/ 	.word	0x000000ff
        /*0b24*/ 	.word	0x00022830
        /*0b28*/ 	.short	0x0100
        /*0b2a*/ 	.byte	0x08
	.zero		1


	//   ....[3]....
        /*0b2c*/ 	.word	0x000003e0
        /*0b30*/ 	.word	0x000000ff
        /*0b34*/ 	.word	0x00022840
        /*0b38*/ 	.short	0x0100
        /*0b3a*/ 	.byte	0x08
	.zero		1


	//   ....[4]....
        /*0b3c*/ 	.word	0x000003f0
        /*0b40*/ 	.word	0x000000ff
        /*0b44*/ 	.word	0x00022838
        /*0b48*/ 	.short	0x0100
        /*0b4a*/ 	.byte	0x08
	.zero		1


	//   ....[5]....
        /*0b4c*/ 	.word	0x00000400
        /*0b50*/ 	.word	0x000000ff
        /*0b54*/ 	.word	0x00022848
        /*0b58*/ 	.short	0x0100
        /*0b5a*/ 	.byte	0x08
	.zero		1


	//   ....[6]....
        /*0b5c*/ 	.word	0x00000530
        /*0b60*/ 	.word	0x000000ff
        /*0b64*/ 	.word	0x00022850
        /*0b68*/ 	.short	0x0100
        /*0b6a*/ 	.byte	0x08
	.zero		1


	//   ....[7]....
        /*0b6c*/ 	.word	0x00000540
        /*0b70*/ 	.word	0x000000ff
        /*0b74*/ 	.word	0x00022860
        /*0b78*/ 	.short	0x0100
        /*0b7a*/ 	.byte	0x08
	.zero		1


	//   ....[8]....
        /*0b7c*/ 	.word	0x00000550
        /*0b80*/ 	.word	0x000000ff
        /*0b84*/ 	.word	0x00022858
        /*0b88*/ 	.short	0x0100
        /*0b8a*/ 	.byte	0x08
	.zero		1


	//   ....[9]....
        /*0b8c*/ 	.word	0x00000560
        /*0b90*/ 	.word	0x000000ff
        /*0b94*/ 	.word	0x00022868
        /*0b98*/ 	.short	0x0100
        /*0b9a*/ 	.byte	0x08
	.zero		1


	//   ....[10]....
        /*0b9c*/ 	.word	0x00000650
        /*0ba0*/ 	.word	0x000000ff
        /*0ba4*/ 	.word	0x00022870
        /*0ba8*/ 	.short	0x0100
        /*0baa*/ 	.byte	0x06
	.zero		1


	//   ....[11]....
        /*0bac*/ 	.word	0x00000660
        /*0bb0*/ 	.word	0x000000ff
        /*0bb4*/ 	.word	0x00022880
        /*0bb8*/ 	.short	0x0100
        /*0bba*/ 	.byte	0x06
	.zero		1


	//   ....[12]....
        /*0bbc*/ 	.word	0x00000670
        /*0bc0*/ 	.word	0x000000ff
        /*0bc4*/ 	.word	0x00022878
        /*0bc8*/ 	.short	0x0100
        /*0bca*/ 	.byte	0x06
	.zero		1


	//   ....[13]....
        /*0bcc*/ 	.word	0x00000680
        /*0bd0*/ 	.word	0x000000ff
        /*0bd4*/ 	.word	0x00022888
        /*0bd8*/ 	.short	0x0100
        /*0bda*/ 	.byte	0x06
	.zero		1


	//   ....[14]....
        /*0bdc*/ 	.word	0x000007b0
        /*0be0*/ 	.word	0x000000ff
        /*0be4*/ 	.word	0x00022890
        /*0be8*/ 	.short	0x0100
        /*0bea*/ 	.byte	0x08
	.zero		1


	//   ....[15]....
        /*0bec*/ 	.word	0x000007c0
        /*0bf0*/ 	.word	0x000000ff
        /*0bf4*/ 	.word	0x000228a0
        /*0bf8*/ 	.short	0x0100
        /*0bfa*/ 	.byte	0x08
	.zero		1


	//   ....[16]....
        /*0bfc*/ 	.word	0x000007d0
        /*0c00*/ 	.word	0x000000ff
        /*0c04*/ 	.word	0x00022898
        /*0c08*/ 	.short	0x0100
        /*0c0a*/ 	.byte	0x08
	.zero		1


	//   ....[17]....
        /*0c0c*/ 	.word	0x000007e0
        /*0c10*/ 	.word	0x000000ff
        /*0c14*/ 	.word	0x000228a8
        /*0c18*/ 	.short	0x0100
        /*0c1a*/ 	.byte	0x08
	.zero		1


	//   ....[18]....
        /*0c1c*/ 	.word	0x00000910
        /*0c20*/ 	.word	0x000000ff
        /*0c24*/ 	.word	0x000228b0
        /*0c28*/ 	.short	0x0100
        /*0c2a*/ 	.byte	0x08
	.zero		1


	//   ....[19]....
        /*0c2c*/ 	.word	0x00000920
        /*0c30*/ 	.word	0x000000ff
        /*0c34*/ 	.word	0x000228c0
        /*0c38*/ 	.short	0x0100
        /*0c3a*/ 	.byte	0x08
	.zero		1


	//   ....[20]....
        /*0c3c*/ 	.word	0x00000930
        /*0c40*/ 	.word	0x000000ff
        /*0c44*/ 	.word	0x000228b8
        /*0c48*/ 	.short	0x0100
        /*0c4a*/ 	.byte	0x08
	.zero		1


	//   ....[21]....
        /*0c4c*/ 	.word	0x00000940
        /*0c50*/ 	.word	0x000000ff
        /*0c54*/ 	.word	0x000228c8
        /*0c58*/ 	.short	0x0100
        /*0c5a*/ 	.byte	0x08
	.zero		1


	//   ....[22]....
        /*0c5c*/ 	.word	0x000031e0
        /*0c60*/ 	.word	0x0000005f
        /*0c64*/ 	.word	0x00022890
        /*0c68*/ 	.short	0x010a
        /*0c6a*/ 	.byte	0x3f
	.zero		1


	//   ....[23]....
        /*0c6c*/ 	.word	0x00004490
        /*0c70*/ 	.word	0x0000005f
        /*0c74*/ 	.word	0x00022890
        /*0c78*/ 	.short	0x010a
        /*0c7a*/ 	.byte	0x3f
	.zero		1


	//   ....[24]....
        /*0c7c*/ 	.word	0x000055c0
        /*0c80*/ 	.word	0x0000005f
        /*0c84*/ 	.word	0x00022890
        /*0c88*/ 	.short	0x010a
        /*0c8a*/ 	.byte	0x3f
	.zero		1


	//   ....[25]....
        /*0c8c*/ 	.word	0x000057d0
        /*0c90*/ 	.word	0x00000020
        /*0c94*/ 	.word	0x00000000
        /*0c98*/ 	.short	0x0101
        /*0c9a*/ 	.byte	0x3f
	.zero		1


	//   ....[26]....
        /*0c9c*/ 	.word	0x00005810
        /*0ca0*/ 	.word	0x0000005f
        /*0ca4*/ 	.word	0x000228b0
        /*0ca8*/ 	.short	0x010a
        /*0caa*/ 	.byte	0x3f
	.zero		1


	//   ....[27]....
        /*0cac*/ 	.word	0x00005e60
        /*0cb0*/ 	.word	0x0000005f
        /*0cb4*/ 	.word	0x00000000
        /*0cb8*/ 	.short	0x0101
        /*0cba*/ 	.byte	0x3f
	.zero		1


	//   ....[28]....
        /*0cbc*/ 	.word	0x00006840
        /*0cc0*/ 	.word	0x00000013
        /*0cc4*/ 	.word	0x00022800
        /*0cc8*/ 	.short	0x010a
        /*0cca*/ 	.byte	0x3f
	.zero		1


	//   ....[29]....
        /*0ccc*/ 	.word	0x00006890
        /*0cd0*/ 	.word	0x00000013
        /*0cd4*/ 	.word	0x00022800
        /*0cd8*/ 	.short	0x010a
        /*0cda*/ 	.byte	0x3f
	.zero		1


	//   ....[30]....
        /*0cdc*/ 	.word	0x00006e90
        /*0ce0*/ 	.word	0x00000013
        /*0ce4*/ 	.word	0x00022800
        /*0ce8*/ 	.short	0x010a
        /*0cea*/ 	.byte	0x3f
	.zero		1


	//   ....[31]....
        /*0cec*/ 	.word	0x00007df0
        /*0cf0*/ 	.word	0x00000013
        /*0cf4*/ 	.word	0x00022800
        /*0cf8*/ 	.short	0x010a
        /*0cfa*/ 	.byte	0x3f
	.zero		1


	//   ....[32]....
        /*0cfc*/ 	.word	0x00008c30
        /*0d00*/ 	.word	0x0000000f
        /*0d04*/ 	.word	0x00022830
        /*0d08*/ 	.short	0x010a
        /*0d0a*/ 	.byte	0x3f
	.zero		1


	//   ....[33]....
        /*0d0c*/ 	.word	0x00008cd0
        /*0d10*/ 	.word	0x0000000f
        /*0d14*/ 	.word	0x00022830
        /*0d18*/ 	.short	0x010a
        /*0d1a*/ 	.byte	0x3f
	.zero		1


	//   ....[34]....
        /*0d1c*/ 	.word	0x00009e00
        /*0d20*/ 	.word	0x0000001b
        /*0d24*/ 	.word	0x00000000
        /*0d28*/ 	.short	0x0101
        /*0d2a*/ 	.byte	0x3f
	.zero		1


	//   ....[35]....
        /*0d2c*/ 	.word	0x0000a340
        /*0d30*/ 	.word	0x0000000f
        /*0d34*/ 	.word	0x00022850
        /*0d38*/ 	.short	0x010a
        /*0d3a*/ 	.byte	0x3f
	.zero		1


	//   ....[36]....
        /*0d3c*/ 	.word	0x0000a390
        /*0d40*/ 	.word	0x0000000f
        /*0d44*/ 	.word	0x00022850
        /*0d48*/ 	.short	0x010a
        /*0d4a*/ 	.byte	0x3f
	.zero		1


	//   ....[37]....
        /*0d4c*/ 	.word	0x0000a740
        /*0d50*/ 	.word	0x0000000f
        /*0d54*/ 	.word	0x00000000
        /*0d58*/ 	.short	0x0101
        /*0d5a*/ 	.byte	0x3f
	.zero		1


	//   ....[38]....
        /*0d5c*/ 	.word	0x0000a870
        /*0d60*/ 	.word	0x00000014
        /*0d64*/ 	.word	0x00022830
        /*0d68*/ 	.short	0x010a
        /*0d6a*/ 	.byte	0x3f
	.zero		1


	//   ....[39]....
        /*0d6c*/ 	.word	0x0000a8d0
        /*0d70*/ 	.word	0x00000014
        /*0d74*/ 	.word	0x00022830
        /*0d78*/ 	.short	0x010a
        /*0d7a*/ 	.byte	0x3f
	.zero		1


	//   ....[40]....
        /*0d7c*/ 	.word	0x0000bcd0
        /*0d80*/ 	.word	0x0000009a
        /*0d84*/ 	.word	0x00000000
        /*0d88*/ 	.short	0x0101
        /*0d8a*/ 	.byte	0x3f
	.zero		1


	//   ....[41]....
        /*0d8c*/ 	.word	0x0000c240
        /*0d90*/ 	.word	0x00000014
        /*0d94*/ 	.word	0x00022850
        /*0d98*/ 	.short	0x010a
        /*0d9a*/ 	.byte	0x3f
	.zero		1


	//   ....[42]....
        /*0d9c*/ 	.word	0x0000c290
        /*0da0*/ 	.word	0x00000014
        /*0da4*/ 	.word	0x00022850
        /*0da8*/ 	.short	0x010a
        /*0daa*/ 	.byte	0x3f
	.zero		1


	//   ....[43]....
        /*0dac*/ 	.word	0x0000c640
        /*0db0*/ 	.word	0x00000014
        /*0db4*/ 	.word	0x00000000
        /*0db8*/ 	.short	0x0101
        /*0dba*/ 	.byte	0x3f
	.zero		1


	//   ....[44]....
        /*0dbc*/ 	.word	0x0000eb30
        /*0dc0*/ 	.word	0x00000003
        /*0dc4*/ 	.word	0x00000000
        /*0dc8*/ 	.short	0x0101
        /*0dca*/ 	.byte	0x3f
	.zero		1


	//   ....[45]....
        /*0dcc*/ 	.word	0x0000f510
        /*0dd0*/ 	.word	0x00000003
        /*0dd4*/ 	.word	0x00000000
        /*0dd8*/ 	.short	0x0101
        /*0dda*/ 	.byte	0x3f
	.zero		1


	//   ....[46]....
        /*0ddc*/ 	.word	0x00013780
        /*0de0*/ 	.word	0x00000012
        /*0de4*/ 	.word	0x00022820
        /*0de8*/ 	.short	0x010a
        /*0dea*/ 	.byte	0x3f
	.zero		1


	//   ....[47]....
        /*0dec*/ 	.word	0x00013850
        /*0df0*/ 	.word	0x00000004
        /*0df4*/ 	.word	0x000228a0
        /*0df8*/ 	.short	0x010a
        /*0dfa*/ 	.byte	0x3f
	.zero		1


	//   ....[48]....
        /*0dfc*/ 	.word	0x00013a90
        /*0e00*/ 	.word	0x00000004
        /*0e04*/ 	.word	0x000228c0
        /*0e08*/ 	.short	0x010a
        /*0e0a*/ 	.byte	0x3f
	.zero		1


	//   ....[49]....
        /*0e0c*/ 	.word	0x00014130
        /*0e10*/ 	.word	0x00000005
        /*0e14*/ 	.word	0x000228a0
        /*0e18*/ 	.short	0x010a
        /*0e1a*/ 	.byte	0x3f
	.zero		1


	//   ....[50]....
        /*0e1c*/ 	.word	0x00014360
        /*0e20*/ 	.word	0x00000005
        /*0e24*/ 	.word	0x000228c0
        /*0e28*/ 	.short	0x010a
        /*0e2a*/ 	.byte	0x3f
	.zero		1


	//   ....[51]....
        /*0e2c*/ 	.word	0x000154c0
        /*0e30*/ 	.word	0x00000000
        /*0e34*/ 	.word	0x00022840
        /*0e38*/ 	.short	0x010a
        /*0e3a*/ 	.byte	0x3f
	.zero		1


	//   ....[52]....
        /*0e3c*/ 	.word	0x00016210
        /*0e40*/ 	.word	0x00000012
        /*0e44*/ 	.word	0x00022800
        /*0e48*/ 	.short	0x0107
        /*0e4a*/ 	.byte	0x3f
	.zero		1


	//   ....[53]....
        /*0e4c*/ 	.word	0x00016300
        /*0e50*/ 	.word	0x00000012
        /*0e54*/ 	.word	0x00022800
        /*0e58*/ 	.short	0x0101
        /*0e5a*/ 	.byte	0x3f
	.zero		1


	//   ....[54]....
        /*0e5c*/ 	.word	0x00016320
        /*0e60*/ 	.word	0x00000012
        /*0e64*/ 	.word	0x00022820
        /*0e68*/ 	.short	0x010a
        /*0e6a*/ 	.byte	0x3f
	.zero		1


	//   ....[55]....
        /*0e6c*/ 	.word	0x00016400
        /*0e70*/ 	.word	0x00000002
        /*0e74*/ 	.word	0x00022860
        /*0e78*/ 	.short	0x010a
        /*0e7a*/ 	.byte	0x3f
	.zero		1


	//   ....[56]....
        /*0e7c*/ 	.word	0x00016cb0
        /*0e80*/ 	.word	0x00000002
        /*0e84*/ 	.word	0x00022840
        /*0e88*/ 	.short	0x010a
        /*0e8a*/ 	.byte	0x3f
	.zero		1


	//   ....[57]....
        /*0e8c*/ 	.word	0x00016f00
        /*0e90*/ 	.word	0x00000002
        /*0e94*/ 	.word	0x00022860
        /*0e98*/ 	.short	0x010a
        /*0e9a*/ 	.byte	0x3f
	.zero		1


	//   ....[58]....
        /*0e9c*/ 	.word	0x000176f0
        /*0ea0*/ 	.word	0x00000003
        /*0ea4*/ 	.word	0x00022840
        /*0ea8*/ 	.short	0x010a
        /*0eaa*/ 	.byte	0x3f
	.zero		1


	//   ....[59]....
        /*0eac*/ 	.word	0x00017940
        /*0eb0*/ 	.word	0x00000003
        /*0eb4*/ 	.word	0x00022860
        /*0eb8*/ 	.short	0x010a
        /*0eba*/ 	.byte	0x3f
	.zero		1


	//   ....[60]....
        /*0ebc*/ 	.word	0x000180c0
        /*0ec0*/ 	.word	0x00000003
        /*0ec4*/ 	.word	0x00022840
        /*0ec8*/ 	.short	0x010a
        /*0eca*/ 	.byte	0x3f
	.zero		1


	//   ....[61]....
        /*0ecc*/ 	.word	0x00018310
        /*0ed0*/ 	.word	0x00000003
        /*0ed4*/ 	.word	0x00022860
        /*0ed8*/ 	.short	0x010a
        /*0eda*/ 	.byte	0x3f
	.zero		1


	//   ....[62]....
        /*0edc*/ 	.word	0x00019870
        /*0ee0*/ 	.word	0x00000000
        /*0ee4*/ 	.word	0x00022820
        /*0ee8*/ 	.short	0x010a
        /*0eea*/ 	.byte	0x3f
	.zero		1


	//   ....[63]....
        /*0eec*/ 	.word	0x00019a50
        /*0ef0*/ 	.word	0x00000006
        /*0ef4*/ 	.word	0x00000000
        /*0ef8*/ 	.short	0x010a
        /*0efa*/ 	.byte	0x3f
	.zero		1


	//   ....[64]....
        /*0efc*/ 	.word	0x00019a80
        /*0f00*/ 	.word	0x00000007
        /*0f04*/ 	.word	0x00000000
        /*0f08*/ 	.short	0x010a
        /*0f0a*/ 	.byte	0x3f
	.zero		1


	//   ....[65]....
        /*0f0c*/ 	.word	0x00019ae0
        /*0f10*/ 	.word	0x00000004
        /*0f14*/ 	.word	0x00000000
        /*0f18*/ 	.short	0x010a
        /*0f1a*/ 	.byte	0x3f
	.zero		1


	//   ....[66]....
        /*0f1c*/ 	.word	0x00019b10
        /*0f20*/ 	.word	0x00000003
        /*0f24*/ 	.word	0x00000000
        /*0f28*/ 	.short	0x010a
        /*0f2a*/ 	.byte	0x3f
	.zero		1


	//   ....[67]....
        /*0f2c*/ 	.word	0x00019b70
        /*0f30*/ 	.word	0x0000005f
        /*0f34*/ 	.word	0x00022890
        /*0f38*/ 	.short	0x010a
        /*0f3a*/ 	.byte	0x3f
	.zero		1


	//   ....[68]....
        /*0f3c*/ 	.word	0x00019bc0
        /*0f40*/ 	.word	0x0000005f
        /*0f44*/ 	.word	0x00022890
        /*0f48*/ 	.short	0x010a
        /*0f4a*/ 	.byte	0x3f
	.zero		1


	//   ....[69]....
        /*0f4c*/ 	.word	0x00019c10
        /*0f50*/ 	.word	0x0000005f
        /*0f54*/ 	.word	0x00022890
        /*0f58*/ 	.short	0x010a
        /*0f5a*/ 	.byte	0x3f
	.zero		1


	//   ....[70]....
        /*0f5c*/ 	.word	0x00019c60
        /*0f60*/ 	.word	0x0000005f
        /*0f64*/ 	.word	0x000228b0
        /*0f68*/ 	.short	0x010a
        /*0f6a*/ 	.byte	0x3f
	.zero		1


	//   ....[71]....
        /*0f6c*/ 	.word	0x00019f00
        /*0f70*/ 	.word	0x00000013
        /*0f74*/ 	.word	0x00022800
        /*0f78*/ 	.short	0x010a
        /*0f7a*/ 	.byte	0x3f
	.zero		1


	//   ....[72]....
        /*0f7c*/ 	.word	0x0001a110
        /*0f80*/ 	.word	0x00000013
        /*0f84*/ 	.word	0x00022800
        /*0f88*/ 	.short	0x010a
        /*0f8a*/ 	.byte	0x3f
	.zero		1


	//   ....[73]....
        /*0f8c*/ 	.word	0x0001a160
        /*0f90*/ 	.word	0x0000000f
        /*0f94*/ 	.word	0x00022830
        /*0f98*/ 	.short	0x010a
        /*0f9a*/ 	.byte	0x3f
	.zero		1


	//   ....[74]....
        /*0f9c*/ 	.word	0x0001a1b0
        /*0fa0*/ 	.word	0x0000000f
        /*0fa4*/ 	.word	0x00022850
        /*0fa8*/ 	.short	0x010a
        /*0faa*/ 	.byte	0x3f
	.zero		1


	//   ....[75]....
        /*0fac*/ 	.word	0x0001a200
        /*0fb0*/ 	.word	0x00000014
        /*0fb4*/ 	.word	0x00022830
        /*0fb8*/ 	.short	0x010a
        /*0fba*/ 	.byte	0x3f
	.zero		1


	//   ....[76]....
        /*0fbc*/ 	.word	0x0001a250
        /*0fc0*/ 	.word	0x00000014
        /*0fc4*/ 	.word	0x00022850
        /*0fc8*/ 	.short	0x010a
        /*0fca*/ 	.byte	0x3f
	.zero		1


	//   ....[77]....
        /*0fcc*/ 	.word	0x0001ae50
        /*0fd0*/ 	.word	0x00000012
        /*0fd4*/ 	.word	0x00022820
        /*0fd8*/ 	.short	0x010a
        /*0fda*/ 	.byte	0x3f
	.zero		1


	//   ....[78]....
        /*0fdc*/ 	.word	0x0001aea0
        /*0fe0*/ 	.word	0x00000004
        /*0fe4*/ 	.word	0x000228a0
        /*0fe8*/ 	.short	0x010a
        /*0fea*/ 	.byte	0x3f
	.zero		1


	//   ....[79]....
        /*0fec*/ 	.word	0x0001aef0
        /*0ff0*/ 	.word	0x00000004
        /*0ff4*/ 	.word	0x000228c0
        /*0ff8*/ 	.short	0x010a
        /*0ffa*/ 	.byte	0x3f
	.zero		1


	//   ....[80]....
        /*0ffc*/ 	.word	0x0001af40
        /*1000*/ 	.word	0x00000005
        /*1004*/ 	.word	0x000228a0
        /*1008*/ 	.short	0x010a
        /*100a*/ 	.byte	0x3f
	.zero		1


	//   ....[81]....
        /*100c*/ 	.word	0x0001af90
        /*1010*/ 	.word	0x00000005
        /*1014*/ 	.word	0x000228c0
        /*1018*/ 	.short	0x010a
        /*101a*/ 	.byte	0x3f
	.zero		1


	//   ....[82]....
        /*101c*/ 	.word	0x0001b130
        /*1020*/ 	.word	0x00000000
        /*1024*/ 	.word	0x00022840
        /*1028*/ 	.short	0x010a
        /*102a*/ 	.byte	0x3f
	.zero		1


	//   ....[83]....
        /*102c*/ 	.word	0x0001bbf0
        /*1030*/ 	.word	0x00000012
        /*1034*/ 	.word	0x00022820
        /*1038*/ 	.short	0x010a
        /*103a*/ 	.byte	0x3f
	.zero		1


	//   ....[84]....
        /*103c*/ 	.word	0x0001bc40
        /*1040*/ 	.word	0x00000002
        /*1044*/ 	.word	0x00022860
        /*1048*/ 	.short	0x010a
        /*104a*/ 	.byte	0x3f
	.zero		1


	//   ....[85]....
        /*104c*/ 	.word	0x0001bc90
        /*1050*/ 	.word	0x00000002
        /*1054*/ 	.word	0x00022840
        /*1058*/ 	.short	0x010a
        /*105a*/ 	.byte	0x3f
	.zero		1


	//   ....[86]....
        /*105c*/ 	.word	0x0001bce0
        /*1060*/ 	.word	0x00000002
        /*1064*/ 	.word	0x00022860
        /*1068*/ 	.short	0x010a
        /*106a*/ 	.byte	0x3f
	.zero		1


	//   ....[87]....
        /*106c*/ 	.word	0x0001bd30
        /*1070*/ 	.word	0x00000003
        /*1074*/ 	.word	0x00022840
        /*1078*/ 	.short	0x010a
        /*107a*/ 	.byte	0x3f
	.zero		1


	//   ....[88]....
        /*107c*/ 	.word	0x0001bd80
        /*1080*/ 	.word	0x00000003
        /*1084*/ 	.word	0x00022860
        /*1088*/ 	.short	0x010a
        /*108a*/ 	.byte	0x3f
	.zero		1


	//   ....[89]....
        /*108c*/ 	.word	0x0001bdd0
        /*1090*/ 	.word	0x00000003
        /*1094*/ 	.word	0x00022840
        /*1098*/ 	.short	0x010a
        /*109a*/ 	.byte	0x3f
	.zero		1


	//   ....[90]....
        /*109c*/ 	.word	0x0001be20
        /*10a0*/ 	.word	0x00000003
        /*10a4*/ 	.word	0x00022860
        /*10a8*/ 	.short	0x010a
        /*10aa*/ 	.byte	0x3f
	.zero		1


	//   ....[91]....
        /*10ac*/ 	.word	0x0001c960
        /*10b0*/ 	.word	0x00000000
        /*10b4*/ 	.word	0x00022820
        /*10b8*/ 	.short	0x010a
        /*10ba*/ 	.byte	0x3f
	.zero		1


	//   ....[92]....
        /*10bc*/ 	.word	0x0001cb00
        /*10c0*/ 	.word	0x00000006
        /*10c4*/ 	.word	0x00000000
        /*10c8*/ 	.short	0x010a
        /*10ca*/ 	.byte	0x3f
	.zero		1


	//   ....[93]....
        /*10cc*/ 	.word	0x0001cb50
        /*10d0*/ 	.word	0x00000007
        /*10d4*/ 	.word	0x00000000
        /*10d8*/ 	.short	0x010a
        /*10da*/ 	.byte	0x3f
	.zero		1


	//   ....[94]....
        /*10dc*/ 	.word	0x0001cba0
        /*10e0*/ 	.word	0x00000004
        /*10e4*/ 	.word	0x00000000
        /*10e8*/ 	.short	0x010a
        /*10ea*/ 	.byte	0x3f
	.zero		1


	//----- nvinfo : EIATTR_NUM_MBARRIERS
	.align		4
.L_1209:
        /*10ec*/ 	.byte	0x03, 0x38
        /*10ee*/ 	.short	0x0016


	//----- nvinfo : EIATTR_EXIT_INSTR_OFFSETS
	.align		4
        /*10f0*/ 	.byte	0x04, 0x1c
        /*10f2*/ 	.short	(.L_1211 - .L_1210)


	//   ....[0]....
.L_1210:
        /*10f4*/ 	.word	0x00019b60


	//----- nvinfo : EIATTR_MAX_THREADS
	.align		4
.L_1211:
        /*10f8*/ 	.byte	0x04, 0x05
        /*10fa*/ 	.short	(.L_1213 - .L_1212)
.L_1212:
        /*10fc*/ 	.word	0x00000180
        /*1100*/ 	.word	0x00000001
        /*1104*/ 	.word	0x00000001


	//----- nvinfo : EIATTR_CRS_STACK_SIZE
	.align		4
.L_1213:
        /*1108*/ 	.byte	0x04, 0x1e
        /*110a*/ 	.short	(.L_1215 - .L_1214)
.L_1214:
        /*110c*/ 	.word	0x00000000


	//----- nvinfo : EIATTR_CBANK_PARAM_SIZE
	.align		4
.L_1215:
        /*1110*/ 	.byte	0x03, 0x19
        /*1112*/ 	.short	0x0af0


	//----- nvinfo : EIATTR_PARAM_CBANK
	.align		4
        /*1114*/ 	.byte	0x04, 0x0a
        /*1116*/ 	.short	(.L_1217 - .L_1216)
	.align		4
.L_1216:
        /*1118*/ 	.word	index@(.nv.constant0._ZN7cutlass13device_kernelIN5flash11enable_sm90INS1_16FlashAttnFwdSm90INS1_25CollectiveMainloopFwdSm90ILi2EN4cute5tupleIJNS5_1CILi1EEES8_S8_EEENS6_IJNS7_ILi128EEENS7_ILi96EEENS7_ILi64EEEEEELi256ENS_10bfloat16_tEfNS_4arch4Sm90ELb0ELb0ELb0ELb1ELb0ELb1ELb0ELb1ELb0ELb1ELb1ELb0EEENS1_21CollectiveEpilogueFwdINS6_IJSA_NS7_ILi256EEESB_EEES9_SE_SG_Li256ELb1ELb1ELb1ELb0EEENS1_36VarlenDynamicPersistentTileSchedulerILi128ELi96ELi256ELi128ELb1ELb1ELb1ELb0ELb1ELb1EEEEEEEEEvNT_6ParamsE)
        /*111c*/ 	.short	0x0210
        /*111e*/ 	.short	0x0af0


	//----- nvinfo : EIATTR_SW_WAR
	.align		4
.L_1217:
        /*1120*/ 	.byte	0x04, 0x36
        /*1122*/ 	.short	(.L_1219 - .L_1218)
.L_1218:
        /*1124*/ 	.word	0x00000008
.L_1219:


//--------------------- .nv.info._ZN7cutlass13device_kernelIN5flash11enable_sm90INS1_16FlashAttnFwdSm90INS1_25CollectiveMainloopFwdSm90ILi2EN4cute5tupleIJNS5_1CILi1EEES8_S8_EEENS6_IJNS7_ILi128EEENS7_ILi96EEENS7_ILi64EEEEEELi256ENS_10bfloat16_tEfNS_4arch4Sm90ELb0ELb0ELb0ELb1ELb0ELb0ELb1ELb1ELb0ELb1ELb1ELb0EEENS1_21CollectiveEpilogueFwdINS6_IJSA_NS7_ILi256EEESB_EEES9_SE_SG_Li256ELb1ELb1ELb1ELb0EEENS1_36VarlenDynamicPersistentTileSchedulerILi128ELi96ELi256ELi128ELb1ELb1ELb1ELb0ELb1ELb1EEEEEEEEEvNT_6ParamsE --------------------------
	.section	.nv.info._ZN7cutlass13device_kernelIN5flash11enable_sm90INS1_16FlashAttnFwdSm90INS1_25CollectiveMainloopFwdSm90ILi2EN4cute5tupleIJNS5_1CILi1EEES8_S8_EEENS6_IJNS7_ILi128EEENS7_ILi96EEENS7_ILi64EEEEEELi256ENS_10bfloat16_tEfNS_4arch4Sm90ELb0ELb0ELb0ELb1ELb0ELb0ELb1ELb1ELb0ELb1ELb1ELb0EEENS1_21CollectiveEpilogueFwdINS6_IJSA_NS7_ILi256EEESB_EEES9_SE_SG_Li256ELb1ELb1ELb1ELb0EEENS1_36VarlenDynamicPersistentTileSchedulerILi128ELi96ELi256ELi128ELb1ELb1ELb1ELb0ELb1ELb1EEEEEEEEEvNT_6ParamsE,"",@"SHT_CUDA_INFO"
	.sectionflags	@""
	.align	4


	//----- nvinfo : EIATTR_CUDA_API_VERSION
	.align		4
        /*0000*/ 	.byte	0x04, 0x37
        /*0002*/ 	.short	(.L_1221 - .L_1220)
.L_1220:
        /*0004*/ 	.word	0x00000082


	//----- nvinfo : EIATTR_KPARAM_INFO
	.align		4
.L_1221:
        /*0008*/ 	.byte	0x04, 0x17
        /*000a*/ 	.short	(.L_1223 - .L_1222)
.L_1222:
        /*000c*/ 	.word	0x00000000
        /*0010*/ 	.short	0x0000
        /*0012*/ 	.short	0x0070
        /*0014*/ 	.byte	0x00, 0xf0, 0x01, 0x2e


	//----- nvinfo : EIATTR_SPARSE_MMA_MASK
	.align		4
.L_1223:
        /*0018*/ 	.byte	0x03, 0x50
        /*001a*/ 	.short	0x0000


	//----- nvinfo : EIATTR_MAXREG_COUNT
	.align		4
        /*001c*/ 	.byte	0x03, 0x1b
        /*001e*/ 	.short	0x00a8


	//----- nvinfo : EIATTR_NUM_BARRIERS
	.align		4
        /*0020*/ 	.byte	0x02, 0x4c
        /*0022*/ 	.byte	0x10
	.zero		1


	//----- nvinfo : EIATTR_EXTERNS
	.align		4
        /*0024*/ 	.byte	0x04, 0x0f
        /*0026*/ 	.short	(.L_1225 - .L_1224)


	//   ....[0]....
	.align		4
.L_1224:
        /*0028*/ 	.word	index@(__assertfail)


	//----- nvinfo : EIATTR_ANNOTATIONS
	.align		4
.L_1225:
        /*002c*/ 	.byte	0x04, 0x55
        /*002e*/ 	.short	(.L_1227 - .L_1226)


	//   ....[0]....
.L_1226:
        /* <DEDUP_REMOVED lines=96> */


	//----- nvinfo : EIATTR_MERCURY_ISA_VERSION
	.align		4
.L_1227:
        /*0620*/ 	.byte	0x03, 0x5f
        /*0622*/ 	.short	0x0101


	//----- nvinfo : EIATTR_UNUSED_LOAD_BYTE_OFFSET
	.align		4
        /*0624*/ 	.byte	0x04, 0x44
        /*0626*/ 	.short	(.L_1229 - .L_1228)


	//   ....[0]....
.L_1228:
        /*0628*/ 	.word	0x00000a50
        /*062c*/ 	.word	0x0000fff0


	//   ....[1]....
        /*0630*/ 	.word	0x00006ec0
        /*0634*/ 	.word	0x0000fff0


	//----- nvinfo : EIATTR_INT_WARP_WIDE_INSTR_OFFSETS
	.align		4
.L_1229:
        /*0638*/ 	.byte	0x04, 0x31
        /*063a*/ 	.short	(.L_1231 - .L_1230)


	//   ....[0]....
.L_1230:
        /*063c*/ 	.word	0x00000120


	//   ....[1]....
        /*0640*/ 	.word	0x00000160


	//   ....[2]....
        /*0644*/ 	.word	0x000001d0


	//   ....[3]....
        /*0648*/ 	.word	0x00000240


	//   ....[4]....
        /*064c*/ 	.word	0x0000cbe0


	//   ....[5]....
        /*0650*/ 	.word	0x0000cc70


	//   ....[6]....
        /*0654*/ 	.word	0x00011510


	//   ....[7]....
        /*0658*/ 	.word	0x000115a0


	//----- nvinfo : EIATTR_COOP_GROUP_MASK_REGIDS
	.align		4
.L_1231:
        /*065c*/ 	.byte	0x04, 0x29
        /*065e*/ 	.short	(.L_1233 - .L_1232)


	//   ....[0]....
.L_1232:
        /*0660*/ 	.word	0xffffffff


	//   ....[1]....
        /*0664*/ 	.word	0xffffffff


	//   ....[2]....
        /*0668*/ 	.word	0xffffffff


	//   ....[3]....
        /*066c*/ 	.word	0xffffffff


	//   ....[4]....
        /*0670*/ 	.word	0xffffffff


	//   ....[5]....
        /*0674*/ 	.word	0xffffffff


	//   ....[6]....
        /*0678*/ 	.word	0xffffffff


	//   ....[7]....
        /*067c*/ 	.word	0xffffffff


	//   ....[8]....
        /*0680*/ 	.word	0xffffffff


	//   ....[9]....
        /*0684*/ 	.word	0xffffffff


	//   ....[10]....
        /*0688*/ 	.word	0xffffffff


	//   ....[11]....
        /*068c*/ 	.word	0xffffffff


	//   ....[12]....
        /*0690*/ 	.word	0xffffffff


	//   ....[13]....
        /*0694*/ 	.word	0xffffffff


	//   ....[14]....
        /*0698*/ 	.word	0xffffffff


	//   ....[15]....
        /*069c*/ 	.word	0xffffffff


	//   ....[16]....
        /*06a0*/ 	.word	0xffffffff


	//   ....[17]....
        /*06a4*/ 	.word	0xffffffff


	//   ....[18]....
        /*06a8*/ 	.word	0xffffffff


	//   ....[19]....
        /*06ac*/ 	.word	0xffffffff


	//   ....[20]....
        /*06b0*/ 	.word	0xffffffff


	//   ....[21]....
        /*06b4*/ 	.word	0xffffffff


	//   ....[22]....
        /*06b8*/ 	.word	0xffffffff


	//   ....[23]....
        /*06bc*/ 	.word	0xffffffff


	//   ....[24]....
        /*06c0*/ 	.word	0xffffffff


	//   ....[25]....
        /*06c4*/ 	.word	0xffffffff


	//   ....[26]....
        /*06c8*/ 	.word	0xffffffff


	//   ....[27]....
        /*06cc*/ 	.word	0xffffffff


	//   ....[28]....
        /*06d0*/ 	.word	0xffffffff


	//   ....[29]....
        /*06d4*/ 	.word	0xffffffff


	//   ....[30]....
        /*06d8*/ 	.word	0xffffffff


	//   ....[31]....
        /*06dc*/ 	.word	0xffffffff


	//   ....[32]....
        /*06e0*/ 	.word	0xffffffff


	//   ....[33]....
        /*06e4*/ 	.word	0xffffffff


	//   ....[34]....
        /*06e8*/ 	.word	0xffffffff


	//   ....[35]....
        /*06ec*/ 	.word	0xffffffff


	//   ....[36]....
        /*06f0*/ 	.word	0xffffffff


	//   ....[37]....
        /*06f4*/ 	.word	0xffffffff


	//   ....[38]....
        /*06f8*/ 	.word	0xffffffff


	//   ....[39]....
        /*06fc*/ 	.word	0xffffffff


	//   ....[40]....
        /*0700*/ 	.word	0xffffffff


	//   ....[41]....
        /*0704*/ 	.word	0xffffffff


	//   ....[42]....
        /*0708*/ 	.word	0xffffffff


	//   ....[43]....
        /*070c*/ 	.word	0xffffffff


	//   ....[44]....
        /*0710*/ 	.word	0xffffffff


	//   ....[45]....
        /*0714*/ 	.word	0xffffffff


	//   ....[46]....
        /*0718*/ 	.word	0xffffffff


	//   ....[47]....
        /*071c*/ 	.word	0xffffffff


	//   ....[48]....
        /*0720*/ 	.word	0xffffffff


	//   ....[49]....
        /*0724*/ 	.word	0xffffffff


	//   ....[50]....
        /*0728*/ 	.word	0xffffffff


	//   ....[51]....
        /*072c*/ 	.word	0xffffffff


	//   ....[52]....
        /*0730*/ 	.word	0xffffffff


	//   ....[53]....
        /*0734*/ 	.word	0xffffffff


	//   ....[54]....
        /*0738*/ 	.word	0xffffffff


	//   ....[55]....
        /*073c*/ 	.word	0xffffffff


	//   ....[56]....
        /*0740*/ 	.word	0xffffffff


	//   ....[57]....
        /*0744*/ 	.word	0xffffffff


	//   ....[58]....
        /*0748*/ 	.word	0xffffffff


	//   ....[59]....
        /*074c*/ 	.word	0xffffffff


	//   ....[60]....
        /*0750*/ 	.word	0xffffffff


	//   ....[61]....
        /*0754*/ 	.word	0xffffffff


	//   ....[62]....
        /*0758*/ 	.word	0xffffffff


	//   ....[63]....
        /*075c*/ 	.word	0xffffffff


	//   ....[64]....
        /*0760*/ 	.word	0xffffffff


	//   ....[65]....
        /*0764*/ 	.word	0xffffffff


	//   ....[66]....
        /*0768*/ 	.word	0xffffffff


	//   ....[67]....
        /*076c*/ 	.word	0xffffffff


	//   ....[68]....
        /*0770*/ 	.word	0xffffffff


	//   ....[69]....
        /*0774*/ 	.word	0xffffffff


	//   ....[70]....
        /*0778*/ 	.word	0xffffffff


	//   ....[71]....
        /*077c*/ 	.word	0xffffffff


	//   ....[72]....
        /*0780*/ 	.word	0xffffffff


	//   ....[73]....
        /*0784*/ 	.word	0xffffffff


	//   ....[74]....
        /*0788*/ 	.word	0xffffffff


	//   ....[75]....
        /*078c*/ 	.word	0xffffffff


	//   ....[76]....
        /*0790*/ 	.word	0xffffffff


	//   ....[77]....
        /*0794*/ 	.word	0xffffffff


	//   ....[78]....
        /*0798*/ 	.word	0xffffffff


	//   ....[79]....
        /*079c*/ 	.word	0xffffffff


	//   ....[80]....
        /*07a0*/ 	.word	0xffffffff


	//   ....[81]....
        /*07a4*/ 	.word	0xffffffff


	//   ....[82]....
        /*07a8*/ 	.word	0xffffffff


	//   ....[83]....
        /*07ac*/ 	.word	0xffffffff


	//   ....[84]....
        /*07b0*/ 	.word	0xffffffff


	//   ....[85]....
        /*07b4*/ 	.word	0xffffffff


	//   ....[86]....
        /*07b8*/ 	.word	0xffffffff


	//   ....[87]....
        /*07bc*/ 	.word	0xffffffff


	//   ....[88]....
        /*07c0*/ 	.word	0xffffffff


	//   ....[89]....
        /*07c4*/ 	.word	0xffffffff


	//   ....[90]....
        /*07c8*/ 	.word	0xffffffff


	//   ....[91]....
        /*07cc*/ 	.word	0xffffffff


	//   ....[92]....
        /*07d0*/ 	.word	0xffffffff


	//   ....[93]....
        /*07d4*/ 	.word	0xffffffff


	//   ....[94]....
        /*07d8*/ 	.word	0xffffffff


	//   ....[95]....
        /*07dc*/ 	.word	0xffffffff


	//   ....[96]....
        /*07e0*/ 	.word	0xffffffff


	//   ....[97]....
        /*07e4*/ 	.word	0xffffffff


	//   ....[98]....
        /*07e8*/ 	.word	0xffffffff


	//   ....[99]....
        /*07ec*/ 	.word	0xffffffff


	//   ....[100]....
        /*07f0*/ 	.word	0xffffffff


	//   ....[101]....
        /*07f4*/ 	.word	0xffffffff


	//   ....[102]....
        /*07f8*/ 	.word	0xffffffff


	//   ....[103]....
        /*07fc*/ 	.word	0xffffffff


	//   ....[104]....
        /*0800*/ 	.word	0xffffffff


	//   ....[105]....
        /*0804*/ 	.word	0xffffffff


	//   ....[106]....
        /*0808*/ 	.word	0xffffffff


	//   ....[107]....
        /*080c*/ 	.word	0xffffffff


	//   ....[108]....
        /*0810*/ 	.word	0xffffffff


	//   ....[109]....
        /*0814*/ 	.word	0xffffffff


	//   ....[110]....
        /*0818*/ 	.word	0xffffffff


	//   ....[111]....
        /*081c*/ 	.word	0xffffffff


	//   ....[112]....
        /*0820*/ 	.word	0xffffffff


	//   ....[113]....
        /*0824*/ 	.word	0x0500000f


	//   ....[114]....
        /*0828*/ 	.word	0x0500000f


	//   ....[115]....
        /*082c*/ 	.word	0x0500000f


	//   ....[116]....
        /*0830*/ 	.word	0x0500000f


	//   ....[117]....
        /*0834*/ 	.word	0x0500000f


	//   ....[118]....
        /*0838*/ 	.word	0x0500000f


	//   ....[119]....
        /*083c*/ 	.word	0x0500000f


	//   ....[120]....
        /*0840*/ 	.word	0x0500000f


	//   ....[121]....
        /*0844*/ 	.word	0x0500000f


	//   ....[122]....
        /*0848*/ 	.word	0x0500000f


	//   ....[123]....
        /*084c*/ 	.word	0x0500000f


	//   ....[124]....
        /*0850*/ 	.word	0x0500000f


	//   ....[125]....
        /*0854*/ 	.word	0x0500000f


	//   ....[126]....
        /*0858*/ 	.word	0x0500000f


	//   ....[127]....
        /*085c*/ 	.word	0x0500000f


	//   ....[128]....
        /*0860*/ 	.word	0x0500000f


	//   ....[129]....
        /*0864*/ 	.word	0x0500000f


	//   ....[130]....
        /*0868*/ 	.word	0x0500000f


	//   ....[131]....
        /*086c*/ 	.word	0x0500000f


	//   ....[132]....
        /*0870*/ 	.word	0x0500000f


	//   ....[133]....
        /*0874*/ 	.word	0x0500000f


	//   ....[134]....
        /*0878*/ 	.word	0x0500000f


	//   ....[135]....
        /*087c*/ 	.word	0x0500000f


	//   ....[136]....
        /*0880*/ 	.word	0x0500000f


	//   ....[137]....
        /*0884*/ 	.word	0x0500000f


	//   ....[138]....
        /*0888*/ 	.word	0x0500000f


	//   ....[139]....
        /*088c*/ 	.word	0x0500000f


	//   ....[140]....
        /*0890*/ 	.word	0x0500000f


	//   ....[141]....
        /*0894*/ 	.word	0x0500000f


	//   ....[142]....
        /*0898*/ 	.word	0x0500000f


	//   ....[143]....
        /*089c*/ 	.word	0x0500000f


	//   ....[144]....
        /*08a0*/ 	.word	0x0500000f


	//   ....[145]....
        /*08a4*/ 	.word	0x0500000f


	//   ....[146]....
        /*08a8*/ 	.word	0x0500000f


	//   ....[147]....
        /*08ac*/ 	.word	0x0500000f


	//   ....[148]....
        /*08b0*/ 	.word	0x0500000f


	//   ....[149]....
        /*08b4*/ 	.word	0x0500000f


	//   ....[150]....
        /*08b8*/ 	.word	0x0500000f


	//   ....[151]....
        /*08bc*/ 	.word	0x0500000f


	//   ....[152]....
        /*08c0*/ 	.word	0x0500000f


	//   ....[153]....
        /*08c4*/ 	.word	0x0500000f


	//   ....[154]....
        /*08c8*/ 	.word	0x0500000f


	//   ....[155]....
        /*08cc*/ 	.word	0x0500000f


	//   ....[156]....
        /*08d0*/ 	.word	0x0500000f


	//   ....[157]....
        /*08d4*/ 	.word	0x0500000f


	//   ....[158]....
        /*08d8*/ 	.word	0x0500000f


	//   ....[159]....
        /*08dc*/ 	.word	0x0500000f


	//   ....[160]....
        /*08e0*/ 	.word	0x0500000f


	//   ....[161]....
        /*08e4*/ 	.word	0x0500000f


	//   ....[162]....
        /*08e8*/ 	.word	0x0500000f


	//   ....[163]....
        /*08ec*/ 	.word	0x0500000f


	//   ....[164]....
        /*08f0*/ 	.word	0x0500000f


	//----- nvinfo : EIATTR_COOP_GROUP_INSTR_OFFSETS
	.align		4
.L_1233:
        /*08f4*/ 	.byte	0x04, 0x28
        /*08f6*/ 	.short	(.L_1235 - .L_1234)


	//   ....[0]....
.L_1234:
        /*08f8*/ 	.word	0x00000060


	//   ....[1]....
        /*08fc*/ 	.word	0x00000130


	//   ....[2]....
        /*0900*/ 	.word	0x000001f0


	//   ....[3]....
        /*0904*/ 	.word	0x000003c0


	//   ....[4]....
        /*0908*/ 	.word	0x00000520


	//   ....[5]....
        /*090c*/ 	.word	0x00000640


	//   ....[6]....
        /*0910*/ 	.word	0x000007a0


	//   ....[7]....
        /*0914*/ 	.word	0x00001b90


	//   ....[8]....
        /*0918*/ 	.word	0x00003210


	//   ....[9]....
        /*091c*/ 	.word	0x000032f0


	//   ....[10]....
        /*0920*/ 	.word	0x000033a0


	//   ....[11]....
        /*0924*/ 	.word	0x000034f0


	//   ....[12]....
        /*0928*/ 	.word	0x00004c80


	//   ....[13]....
        /*092c*/ 	.word	0x00004ca0


	//   ....[14]....
        /*0930*/ 	.word	0x00005500


	//   ....[15]....
        /*0934*/ 	.word	0x00005560


	//   ....[16]....
        /*0938*/ 	.word	0x000064c0


	//   ....[17]....
        /*093c*/ 	.word	0x000064f0


	//   ....[18]....
        /*0940*/ 	.word	0x00006520


	//   ....[19]....
        /*0944*/ 	.word	0x00006530


	//   ....[20]....
        /*0948*/ 	.word	0x00007f20


	//   ....[21]....
        /*094c*/ 	.word	0x00007f30


	//   ....[22]....
        /*0950*/ 	.word	0x00007f40


	//   ....[23]....
        /*0954*/ 	.word	0x00007f90


	//   ....[24]....
        /*0958*/ 	.word	0x00008a30


	//   ....[25]....
        /*095c*/ 	.word	0x00008a60


	//   ....[26]....
        /*0960*/ 	.word	0x00008be0


	//   ....[27]....
        /*0964*/ 	.word	0x00008c00


	//   ....[28]....
        /*0968*/ 	.word	0x00008d40


	//   ....[29]....
        /*096c*/ 	.word	0x00008d60


	//   ....[30]....
        /*0970*/ 	.word	0x00008eb0


	//   ....[31]....
        /*0974*/ 	.word	0x00008ed0


	//   ....[32]....
        /*0978*/ 	.word	0x000094f0


	//   ....[33]....
        /*097c*/ 	.word	0x00009520


	//   ....[34]....
        /*0980*/ 	.word	0x00009dd0


	//   ....[35]....
        /*0984*/ 	.word	0x00009de0


	//   ....[36]....
        /*0988*/ 	.word	0x0000af30


	//   ....[37]....
        /*098c*/ 	.word	0x0000af60


	//   ....[38]....
        /*0990*/ 	.word	0x0000b0d0


	//   ....[39]....
        /*0994*/ 	.word	0x0000b0f0


	//   ....[40]....
        /*0998*/ 	.word	0x0000b230


	//   ....[41]....
        /*099c*/ 	.word	0x0000b250


	//   ....[42]....
        /*09a0*/ 	.word	0x0000b3a0


	//   ....[43]....
        /*09a4*/ 	.word	0x0000b3c0


	//   ....[44]....
        /*09a8*/ 	.word	0x0000b590


	//   ....[45]....
        /*09ac*/ 	.word	0x0000b7d0


	//   ....[46]....
        /*09b0*/ 	.word	0x0000b800


	//   ....[47]....
        /*09b4*/ 	.word	0x0000b830


	//   ....[48]....
        /*09b8*/ 	.word	0x0000b860


	//   ....[49]....
        /*09bc*/ 	.word	0x0000b890


	//   ....[50]....
        /*09c0*/ 	.word	0x0000b8c0


	//   ....[51]....
        /*09c4*/ 	.word	0x0000ba60


	//   ....[52]....
        /*09c8*/ 	.word	0x0000ba90


	//   ....[53]....
        /*09cc*/ 	.word	0x0000bac0


	//   ....[54]....
        /*09d0*/ 	.word	0x0000baf0


	//   ....[55]....
        /*09d4*/ 	.word	0x0000bb20


	//   ....[56]....
        /*09d8*/ 	.word	0x0000bb50


	//   ....[57]....
        /*09dc*/ 	.word	0x0000bbe0


	//   ....[58]....
        /*09e0*/ 	.word	0x0000bc10


	//   ....[59]....
        /*09e4*/ 	.word	0x0000bc20


	//   ....[60]....
        /*09e8*/ 	.word	0x0000bcd0


	//   ....[61]....
        /*09ec*/ 	.word	0x0000d1c0


	//   ....[62]....
        /*09f0*/ 	.word	0x0000dca0


	//   ....[63]....
        /*09f4*/ 	.word	0x0000dcc0


	//   ....[64]....
        /*09f8*/ 	.word	0x0000dcd0


	//   ....[65]....
        /*09fc*/ 	.word	0x0000dd00


	//   ....[66]....
        /*0a00*/ 	.word	0x0000dde0


	//   ....[67]....
        /*0a04*/ 	.word	0x0000de70


	//   ....[68]....
        /*0a08*/ 	.word	0x0000dea0


	//   ....[69]....
        /*0a0c*/ 	.word	0x0000df20


	//   ....[70]....
        /*0a10*/ 	.word	0x0000df50


	//   ....[71]....
        /*0a14*/ 	.word	0x0000dfd0


	//   ....[72]....
        /*0a18*/ 	.word	0x0000e000


	//   ....[73]....
        /*0a1c*/ 	.word	0x0000e080


	//   ....[74]....
        /*0a20*/ 	.word	0x0000e0b0


	//   ....[75]....
        /*0a24*/ 	.word	0x0000e0d0


	//   ....[76]....
        /*0a28*/ 	.word	0x0000e120


	//   ....[77]....
        /*0a2c*/ 	.word	0x0000e130


	//   ....[78]....
        /*0a30*/ 	.word	0x0000e860


	//   ....[79]....
        /*0a34*/ 	.word	0x0000e8c0


	//   ....[80]....
        /*0a38*/ 	.word	0x0000e8d0


	//   ....[81]....
        /*0a3c*/ 	.word	0x0000e970


	//   ....[82]....
        /*0a40*/ 	.word	0x0000ea00


	//   ....[83]....
        /*0a44*/ 	.word	0x0000ea10


	//   ....[84]....
        /*0a48*/ 	.word	0x0000eaa0


	//   ....[85]....
        /*0a4c*/ 	.word	0x0000eab0


	//   ....[86]....
        /*0a50*/ 	.word	0x0000eb20


	//   ....[87]....
        /*0a54*/ 	.word	0x0000eb30


	//   ....[88]....
        /*0a58*/ 	.word	0x0000ebb0


	//   ....[89]....
        /*0a5c*/ 	.word	0x0000ebc0


	//   ....[90]....
        /*0a60*/ 	.word	0x0000ec40


	//   ....[91]....
        /*0a64*/ 	.word	0x0000ec50


	//   ....[92]....
        /*0a68*/ 	.word	0x0000ec60


	//   ....[93]....
        /*0a6c*/ 	.word	0x0000eca0


	//   ....[94]....
        /*0a70*/ 	.word	0x00011830


	//   ....[95]....
        /*0a74*/ 	.word	0x00011860


	//   ....[96]....
        /*0a78*/ 	.word	0x000118c0


	//   ....[97]....
        /*0a7c*/ 	.word	0x000118f0


	//   ....[98]....
        /*0a80*/ 	.word	0x00011920


	//   ....[99]....
        /*0a84*/ 	.word	0x00011950


	//   ....[100]....
        /*0a88*/ 	.word	0x00011980


	//   ....[101]....
        /*0a8c*/ 	.word	0x000119b0


	//   ....[102]....
        /*0a90*/ 	.word	0x00011b70


	//   ....[103]....
        /*0a94*/ 	.word	0x00011ba0


	//   ....[104]....
        /*0a98*/ 	.word	0x00011bd0


	//   ....[105]....
        /*0a9c*/ 	.word	0x00011c00


	//   ....[106]....
        /*0aa0*/ 	.word	0x00011c30


	//   ....[107]....
        /*0aa4*/ 	.word	0x00011c60


	//   ....[108]....
        /*0aa8*/ 	.word	0x00011d20


	//   ....[109]....
        /*0aac*/ 	.word	0x00011d40


	//   ....[110]....
        /*0ab0*/ 	.word	0x00011d50


	//   ....[111]....
        /*0ab4*/ 	.word	0x00011db0


	//   ....[112]....
        /*0ab8*/ 	.word	0x000124d0


	//   ....[113]....
        /*0abc*/ 	.word	0x000129f0


	//   ....[114]....
        /*0ac0*/ 	.word	0x00012b70


	//   ....[115]....
        /*0ac4*/ 	.word	0x00012bd0


	//   ....[116]....
        /*0ac8*/ 	.word	0x00012c40


	//   ....[117]....
        /*0acc*/ 	.word	0x00012cb0


	//   ....[118]....
        /*0ad0*/ 	.word	0x00012d60


	//   ....[119]....
        /*0ad4*/ 	.word	0x00012e50


	//   ....[120]....
        /*0ad8*/ 	.word	0x00012f80


	//   ....[121]....
        /*0adc*/ 	.word	0x00013020


	//   ....[122]....
        /*0ae0*/ 	.word	0x000130f0


	//   ....[123]....
        /*0ae4*/ 	.word	0x00013190


	//   ....[124]....
        /*0ae8*/ 	.word	0x00013260


	//   ....[125]....
        /*0aec*/ 	.word	0x00013300


	//   ....[126]....
        /*0af0*/ 	.word	0x000133d0


	//   ....[127]....
        /*0af4*/ 	.word	0x00013470


	//   ....[128]....
        /*0af8*/ 	.word	0x00013520


	//   ....[129]....
        /*0afc*/ 	.word	0x000135c0


	//   ....[130]....
        /*0b00*/ 	.word	0x00013860


	//   ....[131]....
        /*0b04*/ 	.word	0x00013910


	//   ....[132]....
        /*0b08*/ 	.word	0x00013a10


	//   ....[133]....
        /*0b0c*/ 	.word	0x00013b00


	//   ....[134]....
        /*0b10*/ 	.word	0x00013bc0


	//   ....[135]....
        /*0b14*/ 	.word	0x00013c80


	//   ....[136]....
        /*0b18*/ 	.word	0x00013d40


	//   ....[137]....
        /*0b1c*/ 	.word	0x00013e00


	//   ....[138]....
        /*0b20*/ 	.word	0x00013ec0


	//   ....[139]....
        /*0b24*/ 	.word	0x00013f80


	//   ....[140]....
        /*0b28*/ 	.word	0x00014040


	//   ....[141]....
        /*0b2c*/ 	.word	0x000140f0


	//   ....[142]....
        /*0b30*/ 	.word	0x000141f0


	//   ....[143]....
        /*0b34*/ 	.word	0x00014240


	//   ....[144]....
        /*0b38*/ 	.word	0x000142a0


	//   ....[145]....
        /*0b3c*/ 	.word	0x00014380


	//   ....[146]....
        /*0b40*/ 	.word	0x000146b0


	//   ....[147]....
        /*0b44*/ 	.word	0x00014750


	//   ....[148]....
        /*0b48*/ 	.word	0x000148f0


	//   ....[149]....
        /*0b4c*/ 	.word	0x00014970


	//   ....[150]....
        /*0b50*/ 	.word	0x000149f0


	//   ....[151]....
        /*0b54*/ 	.word	0x00014a70


	//   ....[152]....
        /*0b58*/ 	.word	0x00014af0


	//   ....[153]....
        /*0b5c*/ 	.word	0x00014b80


	//   ....[154]....
        /*0b60*/ 	.word	0x00014c20


	//   ....[155]....
        /*0b64*/ 	.word	0x00014cd0


	//   ....[156]....
        /*0b68*/ 	.word	0x00014d50


	//   ....[157]....
        /*0b6c*/ 	.word	0x00014dd0


	//   ....[158]....
        /*0b70*/ 	.word	0x00014e50


	//   ....[159]....
        /*0b74*/ 	.word	0x00014ee0


	//   ....[160]....
        /*0b78*/ 	.word	0x00014f60


	//   ....[161]....
        /*0b7c*/ 	.word	0x00015000


	//   ....[162]....
        /*0b80*/ 	.word	0x00015050


	//   ....[163]....
        /*0b84*/ 	.word	0x000150e0


	//   ....[164]....
        /*0b88*/ 	.word	0x00015210


	//----- nvinfo : EIATTR_REG_RECONFIG
	.align		4
.L_1235:
        /*0b8c*/ 	.byte	0x01, 0x54
	.zero		2


	//----- nvinfo : EIATTR_SYSCALL_OFFSETS
	.align		4
        /*0b90*/ 	.byte	0x04, 0x46
        /*0b92*/ 	.short	(.L_1237 - .L_1236)


	//   ....[0]....
.L_1236:
        /*0b94*/ 	.word	0x00001d10


	//   ....[1]....
        /*0b98*/ 	.word	0x0000cde0


	//   ....[2]....
        /*0b9c*/ 	.word	0x0000cf30


	//   ....[3]....
        /*0ba0*/ 	.word	0x0000d030


	//   ....[4]....
        /*0ba4*/ 	.word	0x0000d890


	//   ....[5]....
        /*0ba8*/ 	.word	0x0000e4a0


	//----- nvinfo : EIATTR_MBARRIER_INSTR_OFFSETS
	.align		4
.L_1237:
        /*0bac*/ 	.byte	0x04, 0x39
        /*0bae*/ 	.short	(.L_1239 - .L_1238)


	//   ....[0]....
.L_1238:
        /*0bb0*/ 	.word	0x00000260
        /*0bb4*/ 	.word	0x000000ff
        /*0bb8*/ 	.word	0x00032400
        /*0bbc*/ 	.short	0x0100
        /*0bbe*/ 	.byte	0x08
	.zero		1


	//   ....[1]....
        /*0bc0*/ 	.word	0x00000270
        /*0bc4*/ 	.word	0x000000ff
        /*0bc8*/ 	.word	0x00032410
        /*0bcc*/ 	.short	0x0100
        /*0bce*/ 	.byte	0x08
	.zero		1


	//   ....[2]....
        /*0bd0*/ 	.word	0x00000280
        /*0bd4*/ 	.word	0x000000ff
        /*0bd8*/ 	.word	0x00032420
        /*0bdc*/ 	.short	0x0100
        /*0bde*/ 	.byte	0x08
	.zero		1


	//   ....[3]....
        /*0be0*/ 	.word	0x00000370
        /*0be4*/ 	.word	0x000000ff
        /*0be8*/ 	.word	0x00032430
        /*0bec*/ 	.short	0x0100
        /*0bee*/ 	.byte	0x08
	.zero		1


	//   ....[4]....
        /*0bf0*/ 	.word	0x00000380
        /*0bf4*/ 	.word	0x000000ff
        /*0bf8*/ 	.word	0x00032440
        /*0bfc*/ 	.short	0x0100
        /*0bfe*/ 	.byte	0x08
	.zero		1


	//   ....[5]....
        /*0c00*/ 	.word	0x00000390
        /*0c04*/ 	.word	0x000000ff
        /*0c08*/ 	.word	0x00032438
        /*0c0c*/ 	.short	0x0100
        /*0c0e*/ 	.byte	0x08
	.zero		1


	//   ....[6]....
        /*0c10*/ 	.word	0x000003a0
        /*0c14*/ 	.word	0x000000ff
        /*0c18*/ 	.word	0x00032448
        /*0c1c*/ 	.short	0x0100
        /*0c1e*/ 	.byte	0x08
	.zero		1


	//   ....[7]....
        /*0c20*/ 	.word	0x000004d0
        /*0c24*/ 	.word	0x000000ff
        /*0c28*/ 	.word	0x00032450
        /*0c2c*/ 	.short	0x0100
        /*0c2e*/ 	.byte	0x08
	.zero		1


	//   ....[8]....
        /*0c30*/ 	.word	0x000004e0
        /*0c34*/ 	.word	0x000000ff
        /*0c38*/ 	.word	0x00032460
        /*0c3c*/ 	.short	0x0100
        /*0c3e*/ 	.byte	0x08
	.zero		1


	//   ....[9]....
        /*0c40*/ 	.word	0x000004f0
        /*0c44*/ 	.word	0x000000ff
        /*0c48*/ 	.word	0x00032458
        /*0c4c*/ 	.short	0x0100
        /*0c4e*/ 	.byte	0x08
	.zero		1


	//   ....[10]....
        /*0c50*/ 	.word	0x00000500
        /*0c54*/ 	.word	0x000000ff
        /*0c58*/ 	.word	0x00032468
        /*0c5c*/ 	.short	0x0100
        /*0c5e*/ 	.byte	0x08
	.zero		1


	//   ....[11]....
        /*0c60*/ 	.word	0x000005f0
        /*0c64*/ 	.word	0x000000ff
        /*0c68*/ 	.word	0x00032470
        /*0c6c*/ 	.short	0x0100
        /*0c6e*/ 	.byte	0x06
	.zero		1


	//   ....[12]....
        /*0c70*/ 	.word	0x00000600
        /*0c74*/ 	.word	0x000000ff
        /*0c78*/ 	.word	0x00032480
        /*0c7c*/ 	.short	0x0100
        /*0c7e*/ 	.byte	0x06
	.zero		1


	//   ....[13]....
        /*0c80*/ 	.word	0x00000610
        /*0c84*/ 	.word	0x000000ff
        /*0c88*/ 	.word	0x00032478
        /*0c8c*/ 	.short	0x0100
        /*0c8e*/ 	.byte	0x06
	.zero		1


	//   ....[14]....
        /*0c90*/ 	.word	0x00000620
        /*0c94*/ 	.word	0x000000ff
        /*0c98*/ 	.word	0x00032488
        /*0c9c*/ 	.short	0x0100
        /*0c9e*/ 	.byte	0x06
	.zero		1


	//   ....[15]....
        /*0ca0*/ 	.word	0x00000750
        /*0ca4*/ 	.word	0x000000ff
        /*0ca8*/ 	.word	0x00032490
        /*0cac*/ 	.short	0x0100
        /*0cae*/ 	.byte	0x08
	.zero		1


	//   ....[16]....
        /*0cb0*/ 	.word	0x00000760
        /*0cb4*/ 	.word	0x000000ff
        /*0cb8*/ 	.word	0x000324a0
        /*0cbc*/ 	.short	0x0100
        /*0cbe*/ 	.byte	0x08
	.zero		1


	//   ....[17]....
        /*0cc0*/ 	.word	0x00000770
        /*0cc4*/ 	.word	0x000000ff
        /*0cc8*/ 	.word	0x00032498
        /*0ccc*/ 	.short	0x0100
        /*0cce*/ 	.byte	0x08
	.zero		1


	//   ....[18]....
        /*0cd0*/ 	.word	0x00000780
        /*0cd4*/ 	.word	0x000000ff
        /*0cd8*/ 	.word	0x000324a8
        /*0cdc*/ 	.short	0x0100
        /*0cde*/ 	.byte	0x08
	.zero		1


	//   ....[19]....
        /*0ce0*/ 	.word	0x000008b0
        /*0ce4*/ 	.word	0x000000ff
        /*0ce8*/ 	.word	0x000324b0
        /*0cec*/ 	.short	0x0100
        /*0cee*/ 	.byte	0x08
	.zero		1


	//   ....[20]....
        /*0cf0*/ 	.word	0x000008c0
        /*0cf4*/ 	.word	0x000000ff
        /*0cf8*/ 	.word	0x000324c0
        /*0cfc*/ 	.short	0x0100
        /*0cfe*/ 	.byte	0x08
	.zero		1


	//   ....[21]....
        /*0d00*/ 	.word	0x000008d0
        /*0d04*/ 	.word	0x000000ff
        /*0d08*/ 	.word	0x000324b8
        /*0d0c*/ 	.short	0x0100
        /*0d0e*/ 	.byte	0x08
	.zero		1


	//   ....[22]....
        /*0d10*/ 	.word	0x000008e0
        /*0d14*/ 	.word	0x000000ff
        /*0d18*/ 	.word	0x000324c8
        /*0d1c*/ 	.short	0x0100
        /*0d1e*/ 	.byte	0x08
	.zero		1


	//   ....[23]....
        /*0d20*/ 	.word	0x00001dd0
        /*0d24*/ 	.word	0x00000005
        /*0d28*/ 	.word	0x00032400
        /*0d2c*/ 	.short	0x010a
        /*0d2e*/ 	.byte	0x3f
	.zero		1


	//   ....[24]....
        /*0d30*/ 	.word	0x00001e80
        /*0d34*/ 	.word	0x00000015
        /*0d38*/ 	.word	0x00032430
        /*0d3c*/ 	.short	0x010a
        /*0d3e*/ 	.byte	0x3f
	.zero		1


	//   ....[25]....
        /*0d40*/ 	.word	0x00001ec0
        /*0d44*/ 	.word	0x00000015
        /*0d48*/ 	.word	0x00032430
        /*0d4c*/ 	.short	0x010a
        /*0d4e*/ 	.byte	0x3f
	.zero		1


	//   ....[26]....
        /*0d50*/ 	.word	0x000021f0
        /*0d54*/ 	.word	0x00000005
        /*0d58*/ 	.word	0x00032410
        /*0d5c*/ 	.short	0x010a
        /*0d5e*/ 	.byte	0x3f
	.zero		1


	//   ....[27]....
        /*0d60*/ 	.word	0x00002230
        /*0d64*/ 	.word	0x00000015
        /*0d68*/ 	.word	0x00032450
        /*0d6c*/ 	.short	0x010a
        /*0d6e*/ 	.byte	0x3f
	.zero		1


	//   ....[28]....
        /*0d70*/ 	.word	0x00002270
        /*0d74*/ 	.word	0x00000015
        /*0d78*/ 	.word	0x00032450
        /*0d7c*/ 	.short	0x010a
        /*0d7e*/ 	.byte	0x3f
	.zero		1


	//   ....[29]....
        /*0d80*/ 	.word	0x000037a0
        /*0d84*/ 	.word	0x00000018
        /*0d88*/ 	.word	0x00000000
        /*0d8c*/ 	.short	0x0101
        /*0d8e*/ 	.byte	0x3f
	.zero		1


	//   ....[30]....
        /*0d90*/ 	.word	0x00004110
        /*0d94*/ 	.word	0x00000015
        /*0d98*/ 	.word	0x00000000
        /*0d9c*/ 	.short	0x0101
        /*0d9e*/ 	.byte	0x3f
	.zero		1


	//   ....[31]....
        /*0da0*/ 	.word	0x00004260
        /*0da4*/ 	.word	0x000000ff
        /*0da8*/ 	.word	0x00032430
        /*0dac*/ 	.short	0x010a
        /*0dae*/ 	.byte	0x04
	.zero		1


	//   ....[32]....
        /*0db0*/ 	.word	0x000042a0
        /*0db4*/ 	.word	0x000000ff
        /*0db8*/ 	.word	0x00032430
        /*0dbc*/ 	.short	0x010a
        /*0dbe*/ 	.byte	0x04
	.zero		1


	//   ....[33]....
        /*0dc0*/ 	.word	0x000044b0
        /*0dc4*/ 	.word	0x000000ff
        /*0dc8*/ 	.word	0x00032450
        /*0dcc*/ 	.short	0x010a
        /*0dce*/ 	.byte	0x04
	.zero		1


	//   ....[34]....
        /*0dd0*/ 	.word	0x000044f0
        /*0dd4*/ 	.word	0x000000ff
        /*0dd8*/ 	.word	0x00032450
        /*0ddc*/ 	.short	0x010a
        /*0dde*/ 	.byte	0x04
	.zero		1


	//   ....[35]....
        /*0de0*/ 	.word	0x00005620
        /*0de4*/ 	.word	0x0000009c
        /*0de8*/ 	.word	0x00000000
        /*0dec*/ 	.short	0x0101
        /*0dee*/ 	.byte	0x3f
	.zero		1


	//   ....[36]....
        /*0df0*/ 	.word	0x00006430
        /*0df4*/ 	.word	0x000000dc
        /*0df8*/ 	.word	0x00000000
        /*0dfc*/ 	.short	0x0101
        /*0dfe*/ 	.byte	0x3f
	.zero		1


	//   ....[37]....
        /*0e00*/ 	.word	0x00008a10
        /*0e04*/ 	.word	0x00000000
        /*0e08*/ 	.word	0x00000000
        /*0e0c*/ 	.short	0x0101
        /*0e0e*/ 	.byte	0x3f
	.zero		1


	//   ....[38]....
        /*0e10*/ 	.word	0x000094c0
        /*0e14*/ 	.word	0x00000002
        /*0e18*/ 	.word	0x00000000
        /*0e1c*/ 	.short	0x0101
        /*0e1e*/ 	.byte	0x3f
	.zero		1


	//   ....[39]....
        /*0e20*/ 	.word	0x0000d430
        /*0e24*/ 	.word	0x00000000
        /*0e28*/ 	.word	0x00032440
        /*0e2c*/ 	.short	0x010a
        /*0e2e*/ 	.byte	0x3f
	.zero		1


	//   ....[40]....
        /*0e30*/ 	.word	0x0000e250
        /*0e34*/ 	.word	0x00000012
        /*0e38*/ 	.word	0x00032400
        /*0e3c*/ 	.short	0x0107
        /*0e3e*/ 	.byte	0x3f
	.zero		1


	//   ....[41]....
        /*0e40*/ 	.word	0x0000e2f0
        /*0e44*/ 	.word	0x00000012
        /*0e48*/ 	.word	0x00032400
        /*0e4c*/ 	.short	0x0101
        /*0e4e*/ 	.byte	0x3f
	.zero		1


	//   ....[42]....
        /*0e50*/ 	.word	0x0000ede0
        /*0e54*/ 	.word	0x00000012
        /*0e58*/ 	.word	0x00032410
        /*0e5c*/ 	.short	0x0107
        /*0e5e*/ 	.byte	0x3f
	.zero		1


	//   ....[43]....
        /*0e60*/ 	.word	0x0000eee0
        /*0e64*/ 	.word	0x00000012
        /*0e68*/ 	.word	0x00032410
        /*0e6c*/ 	.short	0x0101
        /*0e6e*/ 	.byte	0x3f
	.zero		1


	//   ....[44]....
        /*0e70*/ 	.word	0x0000ef00
        /*0e74*/ 	.word	0x00000012
        /*0e78*/ 	.word	0x00032420
        /*0e7c*/ 	.short	0x010a
        /*0e7e*/ 	.byte	0x3f
	.zero		1


	//   ....[45]....
        /*0e80*/ 	.word	0x0000efe0
        /*0e84*/ 	.word	0x00000002
        /*0e88*/ 	.word	0x00032460
        /*0e8c*/ 	.short	0x010a
        /*0e8e*/ 	.byte	0x3f
	.zero		1


	//   ....[46]....
        /*0e90*/ 	.word	0x0000f8b0
        /*0e94*/ 	.word	0x00000002
        /*0e98*/ 	.word	0x00032440
        /*0e9c*/ 	.short	0x010a
        /*0e9e*/ 	.byte	0x3f
	.zero		1


	//   ....[47]....
        /*0ea0*/ 	.word	0x0000fae0
        /*0ea4*/ 	.word	0x00000002
        /*0ea8*/ 	.word	0x00032460
        /*0eac*/ 	.short	0x010a
        /*0eae*/ 	.byte	0x3f
	.zero		1


	//   ....[48]....
        /*0eb0*/ 	.word	0x000102f0
        /*0eb4*/ 	.word	0x00000002
        /*0eb8*/ 	.word	0x00032440
        /*0ebc*/ 	.short	0x010a
        /*0ebe*/ 	.byte	0x3f
	.zero		1


	//   ....[49]....
        /*0ec0*/ 	.word	0x00010520
        /*0ec4*/ 	.word	0x00000002
        /*0ec8*/ 	.word	0x00032460
        /*0ecc*/ 	.short	0x010a
        /*0ece*/ 	.byte	0x3f
	.zero		1


	//   ....[50]....
        /*0ed0*/ 	.word	0x00010cc0
        /*0ed4*/ 	.word	0x00000003
        /*0ed8*/ 	.word	0x00032440
        /*0edc*/ 	.short	0x010a
        /*0ede*/ 	.byte	0x3f
	.zero		1


	//   ....[51]....
        /*0ee0*/ 	.word	0x00010ef0
        /*0ee4*/ 	.word	0x00000003
        /*0ee8*/ 	.word	0x00032460
        /*0eec*/ 	.short	0x010a
        /*0eee*/ 	.byte	0x3f
	.zero		1


	//   ....[52]....
        /*0ef0*/ 	.word	0x00012450
        /*0ef4*/ 	.word	0x00000000
        /*0ef8*/ 	.word	0x00032420
        /*0efc*/ 	.short	0x010a
        /*0efe*/ 	.byte	0x3f
	.zero		1


	//   ....[53]....
        /*0f00*/ 	.word	0x00012640
        /*0f04*/ 	.word	0x00000006
        /*0f08*/ 	.word	0x00000000
        /*0f0c*/ 	.short	0x010a
        /*0f0e*/ 	.byte	0x3f
	.zero		1


	//   ....[54]....
        /*0f10*/ 	.word	0x00012670
        /*0f14*/ 	.word	0x00000007
        /*0f18*/ 	.word	0x00000000
        /*0f1c*/ 	.short	0x010a
        /*0f1e*/ 	.byte	0x3f
	.zero		1


	//   ....[55]....
        /*0f20*/ 	.word	0x000126d0
        /*0f24*/ 	.word	0x00000004
        /*0f28*/ 	.word	0x00000000
        /*0f2c*/ 	.short	0x010a
        /*0f2e*/ 	.byte	0x3f
	.zero		1


	//   ....[56]....
        /*0f30*/ 	.word	0x00012700
        /*0f34*/ 	.word	0x00000003
        /*0f38*/ 	.word	0x00000000
        /*0f3c*/ 	.short	0x010a
        /*0f3e*/ 	.byte	0x3f
	.zero		1


	//   ....[57]....
        /*0f40*/ 	.word	0x00012760
        /*0f44*/ 	.word	0x00000005
        /*0f48*/ 	.word	0x00032400
        /*0f4c*/ 	.short	0x010a
        /*0f4e*/ 	.byte	0x3f
	.zero		1


	//   ....[58]....
        /*0f50*/ 	.word	0x000127b0
        /*0f54*/ 	.word	0x00000015
        /*0f58*/ 	.word	0x00032430
        /*0f5c*/ 	.short	0x010a
        /*0f5e*/ 	.byte	0x3f
	.zero		1


	//   ....[59]....
        /*0f60*/ 	.word	0x00012800
        /*0f64*/ 	.word	0x00000005
        /*0f68*/ 	.word	0x00032410
        /*0f6c*/ 	.short	0x010a
        /*0f6e*/ 	.byte	0x3f
	.zero		1


	//   ....[60]....
        /*0f70*/ 	.word	0x00012850
        /*0f74*/ 	.word	0x00000015
        /*0f78*/ 	.word	0x00032450
        /*0f7c*/ 	.short	0x010a
        /*0f7e*/ 	.byte	0x3f
	.zero		1


	//   ....[61]....
        /*0f80*/ 	.word	0x000128b0
        /*0f84*/ 	.word	0x00000099
        /*0f88*/ 	.word	0x00032430
        /*0f8c*/ 	.short	0x010a
        /*0f8e*/ 	.byte	0x3f
	.zero		1


	//   ....[62]....
        /*0f90*/ 	.word	0x00012910
        /*0f94*/ 	.word	0x00000014
        /*0f98*/ 	.word	0x00032450
        /*0f9c*/ 	.short	0x010a
        /*0f9e*/ 	.byte	0x3f
	.zero		1


	//   ....[63]....
        /*0fa0*/ 	.word	0x00012ab0
        /*0fa4*/ 	.word	0x00000000
        /*0fa8*/ 	.word	0x00032440
        /*0fac*/ 	.short	0x010a
        /*0fae*/ 	.byte	0x3f
	.zero		1


	//   ....[64]....
        /*0fb0*/ 	.word	0x000143c0
        /*0fb4*/ 	.word	0x00000012
        /*0fb8*/ 	.word	0x00032420
        /*0fbc*/ 	.short	0x010a
        /*0fbe*/ 	.byte	0x3f
	.zero		1


	//   ....[65]....
        /*0fc0*/ 	.word	0x00014410
        /*0fc4*/ 	.word	0x00000002
        /*0fc8*/ 	.word	0x00032460
        /*0fcc*/ 	.short	0x010a
        /*0fce*/ 	.byte	0x3f
	.zero		1


	//   ....[66]....
        /*0fd0*/ 	.word	0x00014460
        /*0fd4*/ 	.word	0x00000002
        /*0fd8*/ 	.word	0x00032440
        /*0fdc*/ 	.short	0x010a
        /*0fde*/ 	.byte	0x3f
	.zero		1


	//   ....[67]....
        /*0fe0*/ 	.word	0x000144b0
        /*0fe4*/ 	.word	0x00000002
        /*0fe8*/ 	.word	0x00032460
        /*0fec*/ 	.short	0x010a
        /*0fee*/ 	.byte	0x3f
	.zero		1


	//   ....[68]....
        /*0ff0*/ 	.word	0x00014500
        /*0ff4*/ 	.word	0x00000002
        /*0ff8*/ 	.word	0x00032440
        /*0ffc*/ 	.short	0x010a
        /*0ffe*/ 	.byte	0x3f
	.zero		1


	//   ....[69]....
        /*1000*/ 	.word	0x00014550
        /*1004*/ 	.word	0x00000002
        /*1008*/ 	.word	0x00032460
        /*100c*/ 	.short	0x010a
        /*100e*/ 	.byte	0x3f
	.zero		1


	//   ....[70]....
        /*1010*/ 	.word	0x000145a0
        /*1014*/ 	.word	0x00000003
        /*1018*/ 	.word	0x00032440
        /*101c*/ 	.short	0x010a
        /*101e*/ 	.byte	0x3f
	.zero		1


	//   ....[71]....
        /*1020*/ 	.word	0x000145f0
        /*1024*/ 	.word	0x00000003
        /*1028*/ 	.word	0x00032460
        /*102c*/ 	.short	0x010a
        /*102e*/ 	.byte	0x3f
	.zero		1


	//   ....[72]....
        /*1030*/ 	.word	0x00015130
        /*1034*/ 	.word	0x00000000
        /*1038*/ 	.word	0x00032420
        /*103c*/ 	.short	0x010a
        /*103e*/ 	.byte	0x3f
	.zero		1


	//   ....[73]....
        /*1040*/ 	.word	0x000152d0
        /*1044*/ 	.word	0x00000006
        /*1048*/ 	.word	0x00000000
        /*104c*/ 	.short	0x010a
        /*104e*/ 	.byte	0x3f
	.zero		1


	//   ....[74]....
        /*1050*/ 	.word	0x00015320
        /*1054*/ 	.word	0x00000007
        /*1058*/ 	.word	0x00000000
        /*105c*/ 	.short	0x010a
        /*105e*/ 	.byte	0x3f
	.zero		1


	//   ....[75]....
        /*1060*/ 	.word	0x00015370
        /*1064*/ 	.word	0x00000004
        /*1068*/ 	.word	0x00000000
        /*106c*/ 	.short	0x010a
        /*106e*/ 	.byte	0x3f
	.zero		1


	//----- nvinfo : EIATTR_NUM_MBARRIERS
	.align		4
.L_1239:
        /*1070*/ 	.byte	0x03, 0x38
        /*1072*/ 	.short	0x0017


	//----- nvinfo : EIATTR_EXIT_INSTR_OFFSETS
	.align		4
        /*1074*/ 	.byte	0x04, 0x1c
        /*1076*/ 	.short	(.L_1241 - .L_1240)


	//   ....[0]....
.L_1240:
        /*1078*/ 	.word	0x00000a90


	//   ....[1]....
        /*107c*/ 	.word	0x0000b530


	//   ....[2]....
        /*1080*/ 	.word	0x00012750


	//----- nvinfo : EIATTR_MAX_THREADS
	.align		4
.L_1241:
        /*1084*/ 	.byte	0x04, 0x05
        /*1086*/ 	.short	(.L_1243 - .L_1242)
.L_1242:
        /*1088*/ 	.word	0x00000180
        /*108c*/ 	.word	0x00000001
        /*1090*/ 	.word	0x00000001


	//----- nvinfo : EIATTR_CRS_STACK_SIZE
	.align		4
.L_1243:
        /*1094*/ 	.byte	0x04, 0x1e
        /*1096*/ 	.short	(.L_1245 - .L_1244)
.L_1244:
        /*1098*/ 	.word	0x00000000


	//----- nvinfo : EIATTR_CBANK_PARAM_SIZE
	.align		4
.L_1245:
        /*109c*/ 	.byte	0x03, 0x19
        /*109e*/ 	.short	0x0bf0


	//----- nvinfo : EIATTR_PARAM_CBANK
	.align		4
        /*10a0*/ 	.byte	0x04, 0x0a
        /*10a2*/ 	.short	(.L_1247 - .L_1246)
	.align		4
.L_1246:
        /*10a4*/ 	.word	index@(.nv.constant0._ZN7cutlass13device_kernelIN5flash11enable_sm90INS1_16FlashAttnFwdSm90INS1_25CollectiveMainloopFwdSm90ILi2EN4cute5tupleIJNS5_1CILi1EEES8_S8_EEENS6_IJNS7_ILi128EEENS7_ILi96EEENS7_ILi64EEEEEELi256ENS_10bfloat16_tEfNS_4arch4Sm90ELb0ELb0ELb0ELb1ELb0ELb0ELb1ELb1ELb0ELb1ELb1ELb0EEENS1_21CollectiveEpilogueFwdINS6_IJSA_NS7_ILi256EEESB_EEES9_SE_SG_Li256ELb1ELb1ELb1ELb0EEENS1_36VarlenDynamicPersistentTileSchedulerILi128ELi96ELi256ELi128ELb1ELb1ELb1ELb0ELb1ELb1EEEEEEEEEvNT_6ParamsE)
        /*10a8*/ 	.short	0x0210
        /*10aa*/ 	.short	0x0bf0


	//----- nvinfo : EIATTR_SW_WAR
	.align		4
.L_1247:
        /*10ac*/ 	.byte	0x04, 0x36
        /*10ae*/ 	.short	(.L_1249 - .L_1248)
.L_1248:
        /*10b0*/ 	.word	0x00000008
.L_1249:


//--------------------- .nv.info._ZN7cutlass13device_kernelIN5flash11enable_sm90INS1_16FlashAttnFwdSm90INS1_25CollectiveMainloopFwdSm90ILi2EN4cute5tupleIJNS5_1CILi1EEES8_S8_EEENS6_IJNS7_ILi128EEENS7_ILi96EEENS7_ILi64EEEEEELi256ENS_10bfloat16_tEfNS_4arch4Sm90ELb0ELb0ELb0ELb1ELb0ELb1ELb1ELb1ELb0ELb1ELb1ELb0EEENS1_21CollectiveEpilogueFwdINS6_IJSA_NS7_ILi256EEESB_EEES9_SE_SG_Li256ELb1ELb1ELb1ELb0EEENS1_36VarlenDynamicPersistentTileSchedulerILi128ELi96ELi256ELi128ELb1ELb1ELb1ELb0ELb1ELb1EEEEEEEEEvNT_6ParamsE --------------------------
	.section	.nv.info._ZN7cutlass13device_kernelIN5flash11enable_sm90INS1_16FlashAttnFwdSm90INS1_25CollectiveMainloopFwdSm90ILi2EN4cute5tupleIJNS5_1CILi1EEES8_S8_EEENS6_IJNS7_ILi128EEENS7_ILi96EEENS7_ILi64EEEEEELi256ENS_10bfloat16_tEfNS_4arch4Sm90ELb0ELb0ELb0ELb1ELb0ELb1ELb1ELb1ELb0ELb1ELb1ELb0EEENS1_21CollectiveEpilogueFwdINS6_IJSA_NS7_ILi256EEESB_EEES9_SE_SG_Li256ELb1ELb1ELb1ELb0EEENS1_36VarlenDynamicPersistentTileSchedulerILi128ELi96ELi256ELi128ELb1ELb1ELb1ELb0ELb1ELb1EEEEEEEEEvNT_6ParamsE,"",@"SHT_CUDA_INFO"
	.sectionflags	@""
	.align	4


	//----- nvinfo : EIATTR_CUDA_API_VERSION
	.align		4
        /*0000*/ 	.byte	0x04, 0x37
        /*0002*/ 	.short	(.L_1251 - .L_1250)
.L_1250:
        /*0004*/ 	.word	0x00000082


	//----- nvinfo : EIATTR_KPARAM_INFO
	.align		4
.L_1251:
        /*0008*/ 	.byte	0x04, 0x17
        /*000a*/ 	.short	(.L_1253 - .L_1252)
.L_1252:
        /*000c*/ 	.word	0x00000000
        /*0010*/ 	.short	0x0000
        /*0012*/ 	.short	0x0070
        /*0014*/ 	.byte	0x00, 0xf0, 0x01, 0x2e


	//----- nvinfo : EIATTR_SPARSE_MMA_MASK
	.align		4
.L_1253:
        /*0018*/ 	.byte	0x03, 0x50
        /*001a*/ 	.short	0x0000


	//----- nvinfo : EIATTR_MAXREG_COUNT
	.align		4
        /*001c*/ 	.byte	0x03, 0x1b
        /*001e*/ 	.short	0x00a8


	//----- nvinfo : EIATTR_NUM_BARRIERS
	.align		4
        /*0020*/ 	.byte	0x02, 0x4c
        /*0022*/ 	.byte	0x10
	.zero		1


	//----- nvinfo : EIATTR_EXTERNS
	.align		4
        /*0024*/ 	.byte	0x04, 0x0f
        /*0026*/ 	.short	(.L_1255 - .L_1254)


	//   ....[0]....
	.align		4
.L_1254:
        /*0028*/ 	.word	index@(__assertfail)


	//----- nvinfo : EIATTR_ANNOTATIONS
	.align		4
.L_1255:
        /*002c*/ 	.byte	0x04, 0x55
        /*002e*/ 	.short	(.L_1257 - .L_1256)


	//   ....[0]....
.L_1256:
        /* <DEDUP_REMOVED lines=123> */


	//----- nvinfo : EIATTR_MERCURY_ISA_VERSION
	.align		4
.L_1257:
        /*07c8*/ 	.byte	0x03, 0x5f
        /*07ca*/ 	.short	0x0101


	//----- nvinfo : EIATTR_UNUSED_LOAD_BYTE_OFFSET
	.align		4
        /*07cc*/ 	.byte	0x04, 0x44
        /*07ce*/ 	.short	(.L_1259 - .L_1258)


	//   ....[0]....
.L_1258:
        /*07d0*/ 	.word	0x00000b00
        /*07d4*/ 	.word	0x0000fff0


	//   ....[1]....
        /*07d8*/ 	.word	0x0000e880
        /*07dc*/ 	.word	0x0000fff0


	//----- nvinfo : EIATTR_INT_WARP_WIDE_INSTR_OFFSETS
	.align		4
.L_1259:
        /*07e0*/ 	.byte	0x04, 0x31
        /*07e2*/ 	.short	(.L_1261 - .L_1260)


	//   ....[0]....
.L_1260:
        /*07e4*/ 	.word	0x00000190


	//   ....[1]....
        /*07e8*/ 	.word	0x000001d0


	//   ....[2]....
        /*07ec*/ 	.word	0x00000240


	//   ....[3]....
        /*07f0*/ 	.word	0x00000250


	//   ....[4]....
        /*07f4*/ 	.word	0x00016620


	//   ....[5]....
        /*07f8*/ 	.word	0x000166b0


	//   ....[6]....
        /*07fc*/ 	.word	0x0001b090


	//   ....[7]....
        /*0800*/ 	.word	0x0001b120


	//----- nvinfo : EIATTR_COOP_GROUP_MASK_REGIDS
	.align		4
.L_1261:
        /*0804*/ 	.byte	0x04, 0x29
        /*0806*/ 	.short	(.L_1263 - .L_1262)


	//   ....[0]....
.L_1262:
        /*0808*/ 	.word	0xffffffff


	//   ....[1]....
        /*080c*/ 	.word	0xffffffff


	//   ....[2]....
        /*0810*/ 	.word	0xffffffff


	//   ....[3]....
        /*0814*/ 	.word	0xffffffff


	//   ....[4]....
        /*0818*/ 	.word	0xffffffff


	//   ....[5]....
        /*081c*/ 	.word	0xffffffff


	//   ....[6]....
        /*0820*/ 	.word	0xffffffff


	//   ....[7]....
        /*0824*/ 	.word	0xffffffff


	//   ....[8]....
        /*0828*/ 	.word	0xffffffff


	//   ....[9]....
        /*082c*/ 	.word	0xffffffff


	//   ....[10]....
        /*0830*/ 	.word	0xffffffff


	//   ....[11]....
        /*0834*/ 	.word	0xffffffff


	//   ....[12]....
        /*0838*/ 	.word	0xffffffff


	//   ....[13]....
        /*083c*/ 	.word	0xffffffff


	//   ....[14]....
        /*0840*/ 	.word	0xffffffff


	//   ....[15]....
        /*0844*/ 	.word	0xffffffff


	//   ....[16]....
        /*0848*/ 	.word	0xffffffff


	//   ....[17]....
        /*084c*/ 	.word	0xffffffff


	//   ....[18]....
        /*0850*/ 	.word	0xffffffff


	//   ....[19]....
        /*0854*/ 	.word	0xffffffff


	//   ....[20]....
        /*0858*/ 	.word	0xffffffff


	//   ....[21]....
        /*085c*/ 	.word	0xffffffff


	//   ....[22]....
        /*0860*/ 	.word	0xffffffff


	//   ....[23]....
        /*0864*/ 	.word	0xffffffff


	//   ....[24]....
        /*0868*/ 	.word	0xffffffff


	//   ....[25]....
        /*086c*/ 	.word	0xffffffff


	//   ....[26]....
        /*0870*/ 	.word	0xffffffff


	//   ....[27]....
        /*0874*/ 	.word	0xffffffff


	//   ....[28]....
        /*0878*/ 	.word	0xffffffff


	//   ....[29]....
        /*087c*/ 	.word	0xffffffff


	//   ....[30]....
        /*0880*/ 	.word	0xffffffff


	//   ....[31]....
        /*0884*/ 	.word	0xffffffff


	//   ....[32]....
        /*0888*/ 	.word	0xffffffff


	//   ....[33]....
        /*088c*/ 	.word	0xffffffff


	//   ....[34]....
        /*0890*/ 	.word	0xffffffff


	//   ....[35]....
        /*0894*/ 	.word	0xffffffff


	//   ....[36]....
        /*0898*/ 	.word	0xffffffff


	//   ....[37]....
        /*089c*/ 	.word	0xffffffff


	//   ....[38]....
        /*08a0*/ 	.word	0xffffffff


	//   ....[39]....
        /*08a4*/ 	.word	0xffffffff


	//   ....[40]....
        /*08a8*/ 	.word	0xffffffff


	//   ....[41]....
        /*08ac*/ 	.word	0xffffffff


	//   ....[42]....
        /*08b0*/ 	.word	0xffffffff


	//   ....[43]....
        /*08b4*/ 	.word	0xffffffff


	//   ....[44]....
        /*08b8*/ 	.word	0xffffffff


	//   ....[45]....
        /*08bc*/ 	.word	0xffffffff


	//   ....[46]....
        /*08c0*/ 	.word	0xffffffff


	//   ....[47]....
        /*08c4*/ 	.word	0xffffffff


	//   ....[48]....
        /*08c8*/ 	.word	0xffffffff


	//   ....[49]....
        /*08cc*/ 	.word	0xffffffff


	//   ....[50]....
        /*08d0*/ 	.word	0xffffffff


	//   ....[51]....
        /*08d4*/ 	.word	0xffffffff


	//   ....[52]....
        /*08d8*/ 	.word	0xffffffff


	//   ....[53]....
        /*08dc*/ 	.word	0xffffffff


	//   ....[54]....
        /*08e0*/ 	.word	0xffffffff


	//   ....[55]....
        /*08e4*/ 	.word	0xffffffff


	//   ....[56]....
        /*08e8*/ 	.word	0xffffffff


	//   ....[57]....
        /*08ec*/ 	.word	0xffffffff


	//   ....[58]....
        /*08f0*/ 	.word	0xffffffff


	//   ....[59]....
        /*08f4*/ 	.word	0xffffffff


	//   ....[60]....
        /*08f8*/ 	.word	0xffffffff


	//   ....[61]....
        /*08fc*/ 	.word	0xffffffff


	//   ....[62]....
        /*0900*/ 	.word	0xffffffff


	//   ....[63]....
        /*0904*/ 	.word	0xffffffff


	//   ....[64]....
        /*0908*/ 	.word	0xffffffff


	//   ....[65]....
        /*090c*/ 	.word	0xffffffff


	//   ....[66]....
        /*0910*/ 	.word	0xffffffff


	//   ....[67]....
        /*0914*/ 	.word	0xffffffff


	//   ....[68]....
        /*0918*/ 	.word	0xffffffff


	//   ....[69]....
        /*091c*/ 	.word	0xffffffff


	//   ....[70]....
        /*0920*/ 	.word	0xffffffff


	//   ....[71]....
        /*0924*/ 	.word	0xffffffff


	//   ....[72]....
        /*0928*/ 	.word	0xffffffff


	//   ....[73]....
        /*092c*/ 	.word	0xffffffff


	//   ....[74]....
        /*0930*/ 	.word	0xffffffff


	//   ....[75]....
        /*0934*/ 	.word	0xffffffff


	//   ....[76]....
        /*0938*/ 	.word	0xffffffff


	//   ....[77]....
        /*093c*/ 	.word	0xffffffff


	//   ....[78]....
        /*0940*/ 	.word	0xffffffff


	//   ....[79]....
        /*0944*/ 	.word	0xffffffff


	//   ....[80]....
        /*0948*/ 	.word	0xffffffff


	//   ....[81]....
        /*094c*/ 	.word	0xffffffff


	//   ....[82]....
        /*0950*/ 	.word	0xffffffff


	//   ....[83]....
        /*0954*/ 	.word	0xffffffff


	//   ....[84]....
        /*0958*/ 	.word	0xffffffff


	//   ....[85]....
        /*095c*/ 	.word	0xffffffff


	//   ....[86]....
        /*0960*/ 	.word	0xffffffff


	//   ....[87]....
        /*0964*/ 	.word	0xffffffff


	//   ....[88]....
        /*0968*/ 	.word	0xffffffff


	//   ....[89]....
        /*096c*/ 	.word	0xffffffff


	//   ....[90]....
        /*0970*/ 	.word	0xffffffff


	//   ....[91]....
        /*0974*/ 	.word	0xffffffff


	//   ....[92]....
        /*0978*/ 	.word	0xffffffff


	//   ....[93]....
        /*097c*/ 	.word	0xffffffff


	//   ....[94]....
        /*0980*/ 	.word	0xffffffff


	//   ....[95]....
        /*0984*/ 	.word	0xffffffff


	//   ....[96]....
        /*0988*/ 	.word	0xffffffff


	//   ....[97]....
        /*098c*/ 	.word	0xffffffff


	//   ....[98]....
        /*0990*/ 	.word	0xffffffff


	//   ....[99]....
        /*0994*/ 	.word	0xffffffff


	//   ....[100]....
        /*0998*/ 	.word	0xffffffff


	//   ....[101]....
        /*099c*/ 	.word	0xffffffff


	//   ....[102]....
        /*09a0*/ 	.word	0xffffffff


	//   ....[103]....
        /*09a4*/ 	.word	0xffffffff


	//   ....[104]....
        /*09a8*/ 	.word	0xffffffff


	//   ....[105]....
        /*09ac*/ 	.word	0xffffffff


	//   ....[106]....
        /*09b0*/ 	.word	0xffffffff


	//   ....[107]....
        /*09b4*/ 	.word	0xffffffff


	//   ....[108]....
        /*09b8*/ 	.word	0xffffffff


	//   ....[109]....
        /*09bc*/ 	.word	0xffffffff


	//   ....[110]....
        /*09c0*/ 	.word	0xffffffff


	//   ....[111]....
        /*09c4*/ 	.word	0xffffffff


	//   ....[112]....
        /*09c8*/ 	.word	0xffffffff


	//   ....[113]....
        /*09cc*/ 	.word	0xffffffff


	//   ....[114]....
        /*09d0*/ 	.word	0xffffffff


	//   ....[115]....
        /*09d4*/ 	.word	0xffffffff


	//   ....[116]....
        /*09d8*/ 	.word	0xffffffff


	//   ....[117]....
        /*09dc*/ 	.word	0xffffffff


	//   ....[118]....
        /*09e0*/ 	.word	0xffffffff


	//   ....[119]....
        /*09e4*/ 	.word	0xffffffff


	//   ....[120]....
        /*09e8*/ 	.word	0xffffffff


	//   ....[121]....
        /*09ec*/ 	.word	0xffffffff


	//   ....[122]....
        /*09f0*/ 	.word	0x0500000f


	//   ....[123]....
        /*09f4*/ 	.word	0x0500000f


	//   ....[124]....
        /*09f8*/ 	.word	0x0500000f


	//   ....[125]....
        /*09fc*/ 	.word	0x0500000f


	//   ....[126]....
        /*0a00*/ 	.word	0x0500000f


	//   ....[127]....
        /*0a04*/ 	.word	0x0500000f


	//   ....[128]....
        /*0a08*/ 	.word	0x0500000f


	//   ....[129]....
        /*0a0c*/ 	.word	0x0500000f


	//   ....[130]....
        /*0a10*/ 	.word	0x0500000f


	//   ....[131]....
        /*0a14*/ 	.word	0x0500000f


	//   ....[132]....
        /*0a18*/ 	.word	0x0500000f


	//   ....[133]....
        /*0a1c*/ 	.word	0x0500000f


	//   ....[134]....
        /*0a20*/ 	.word	0x0500000f


	//   ....[135]....
        /*0a24*/ 	.word	0x0500000f


	//   ....[136]....
        /*0a28*/ 	.word	0x0500000f


	//   ....[137]....
        /*0a2c*/ 	.word	0x0500000f


	//   ....[138]....
        /*0a30*/ 	.word	0x0500000f


	//   ....[139]....
        /*0a34*/ 	.word	0x0500000f


	//   ....[140]....
        /*0a38*/ 	.word	0x0500000f


	//   ....[141]....
        /*0a3c*/ 	.word	0x0500000f


	//   ....[142]....
        /*0a40*/ 	.word	0x0500000f


	//   ....[143]....
        /*0a44*/ 	.word	0x0500000f


	//   ....[144]....
        /*0a48*/ 	.word	0x0500000f


	//   ....[145]....
        /*0a4c*/ 	.word	0x0500000f


	//   ....[146]....
        /*0a50*/ 	.word	0x0500000f


	//   ....[147]....
        /*0a54*/ 	.word	0x0500000f


	//   ....[148]....
        /*0a58*/ 	.word	0x0500000f


	//   ....[149]....
        /*0a5c*/ 	.word	0x0500000f


	//   ....[150]....
        /*0a60*/ 	.word	0x0500000f


	//   ....[151]....
        /*0a64*/ 	.word	0x0500000f


	//   ....[152]....
        /*0a68*/ 	.word	0x0500000f


	//   ....[153]....
        /*0a6c*/ 	.word	0x0500000f


	//   ....[154]....
        /*0a70*/ 	.word	0x0500000f


	//   ....[155]....
        /*0a74*/ 	.word	0x0500000f


	//   ....[156]....
        /*0a78*/ 	.word	0x0500000f


	//   ....[157]....
        /*0a7c*/ 	.word	0x0500000f


	//   ....[158]....
        /*0a80*/ 	.word	0x0500000f


	//   ....[159]....
        /*0a84*/ 	.word	0x0500000f


	//   ....[160]....
        /*0a88*/ 	.word	0x0500000f


	//   ....[161]....
        /*0a8c*/ 	.word	0x0500000f


	//   ....[162]....
        /*0a90*/ 	.word	0x0500000f


	//   ....[163]....
        /*0a94*/ 	.word	0x0500000f


	//   ....[164]....
        /*0a98*/ 	.word	0x0500000f


	//   ....[165]....
        /*0a9c*/ 	.word	0x0500000f


	//   ....[166]....
        /*0aa0*/ 	.word	0x0500000f


	//   ....[167]....
        /*0aa4*/ 	.word	0x0500000f


	//   ....[168]....
        /*0aa8*/ 	.word	0x0500000f


	//   ....[169]....
        /*0aac*/ 	.word	0x0500000f


	//   ....[170]....
        /*0ab0*/ 	.word	0x0500000f


	//   ....[171]....
        /*0ab4*/ 	.word	0x0500000f


	//   ....[172]....
        /*0ab8*/ 	.word	0x0500000f


	//   ....[173]....
        /*0abc*/ 	.word	0x0500000f


	//   ....[174]....
        /*0ac0*/ 	.word	0x0500000f


	//   ....[175]....
        /*0ac4*/ 	.word	0x0500000f


	//   ....[176]....
        /*0ac8*/ 	.word	0x0500000f


	//   ....[177]....
        /*0acc*/ 	.word	0x0500000f


	//   ....[178]....
        /*0ad0*/ 	.word	0x0500000f


	//   ....[179]....
        /*0ad4*/ 	.word	0x0500000f


	//   ....[180]....
        /*0ad8*/ 	.word	0x0500000f


	//   ....[181]....
        /*0adc*/ 	.word	0x0500000f


	//   ....[182]....
        /*0ae0*/ 	.word	0x0500000f


	//   ....[183]....
        /*0ae4*/ 	.word	0x0500000f


	//   ....[184]....
        /*0ae8*/ 	.word	0x0500000f


	//   ....[185]....
        /*0aec*/ 	.word	0x0500000f


	//   ....[186]....
        /*0af0*/ 	.word	0x0500000f


	//   ....[187]....
        /*0af4*/ 	.word	0x0500000f


	//   ....[188]....
        /*0af8*/ 	.word	0x0500000f


	//   ....[189]....
        /*0afc*/ 	.word	0x0500000f


	//   ....[190]....
        /*0b00*/ 	.word	0x0500000f


	//   ....[191]....
        /*0b04*/ 	.word	0x0500000f


	//   ....[192]....
        /*0b08*/ 	.word	0x0500000f


	//   ....[193]....
        /*0b0c*/ 	.word	0x0500000f


	//   ....[194]....
        /*0b10*/ 	.word	0x0500000f


	//   ....[195]....
        /*0b14*/ 	.word	0x0500000f


	//   ....[196]....
        /*0b18*/ 	.word	0x0500000f


	//   ....[197]....
        /*0b1c*/ 	.word	0x0500000f


	//   ....[198]....
        /*0b20*/ 	.word	0x0500000f


	//   ....[199]....
        /*0b24*/ 	.word	0x0500000f


	//   ....[200]....
        /*0b28*/ 	.word	0x0500000f


	//   ....[201]....
        /*0b2c*/ 	.word	0x0500000f


	//   ....[202]....
        /*0b30*/ 	.word	0x0500000f


	//   ....[203]....
        /*0b34*/ 	.word	0x0500000f


	//----- nvinfo : EIATTR_COOP_GROUP_INSTR_OFFSETS
	.align		4
.L_1263:
        /*0b38*/ 	.byte	0x04, 0x28
        /*0b3a*/ 	.short	(.L_1265 - .L_1264)


	//   ....[0]....
.L_1264:
        /*0b3c*/ 	.word	0x00000070


	//   ....[1]....
        /*0b40*/ 	.word	0x000001a0


	//   ....[2]....
        /*0b44*/ 	.word	0x000001f0


	//   ....[3]....
        /*0b48*/ 	.word	0x00000440


	//   ....[4]....
        /*0b4c*/ 	.word	0x000005a0


	//   ....[5]....
        /*0b50*/ 	.word	0x000006c0


	//   ....[6]....
        /*0b54*/ 	.word	0x00000820


	//   ....[7]....
        /*0b58*/ 	.word	0x00006700


	//   ....[8]....
        /*0b5c*/ 	.word	0x00006cf0


	//   ....[9]....
        /*0b60*/ 	.word	0x00006d00


	//   ....[10]....
        /*0b64*/ 	.word	0x00006d10


	//   ....[11]....
        /*0b68*/ 	.word	0x00006d20


	//   ....[12]....
        /*0b6c*/ 	.word	0x00007cf0


	//   ....[13]....
        /*0b70*/ 	.word	0x00007d00


	//   ....[14]....
        /*0b74*/ 	.word	0x00007d10


	//   ....[15]....
        /*0b78*/ 	.word	0x00007d20


	//   ....[16]....
        /*0b7c*/ 	.word	0x0000a570


	//   ....[17]....
        /*0b80*/ 	.word	0x0000a620


	//   ....[18]....
        /*0b84*/ 	.word	0x0000a680


	//   ....[19]....
        /*0b88*/ 	.word	0x0000a790


	//   ....[20]....
        /*0b8c*/ 	.word	0x0000c530


	//   ....[21]....
        /*0b90*/ 	.word	0x0000c550


	//   ....[22]....
        /*0b94*/ 	.word	0x0000c930


	//   ....[23]....
        /*0b98*/ 	.word	0x0000c960


	//   ....[24]....
        /*0b9c*/ 	.word	0x0000dde0


	//   ....[25]....
        /*0ba0*/ 	.word	0x0000de80


	//   ....[26]....
        /*0ba4*/ 	.word	0x0000df30


	//   ....[27]....
        /*0ba8*/ 	.word	0x0000e100


	//   ....[28]....
        /*0bac*/ 	.word	0x0000f8e0


	//   ....[29]....
        /*0bb0*/ 	.word	0x0000f900


	//   ....[30]....
        /*0bb4*/ 	.word	0x0000f910


	//   ....[31]....
        /*0bb8*/ 	.word	0x0000f920


	//   ....[32]....
        /*0bbc*/ 	.word	0x00010330


	//   ....[33]....
        /*0bc0*/ 	.word	0x00010340


	//   ....[34]....
        /*0bc4*/ 	.word	0x00010540


	//   ....[35]....
        /*0bc8*/ 	.word	0x00010550


	//   ....[36]....
        /*0bcc*/ 	.word	0x00010710


	//   ....[37]....
        /*0bd0*/ 	.word	0x00010720


	//   ....[38]....
        /*0bd4*/ 	.word	0x000108e0


	//   ....[39]....
        /*0bd8*/ 	.word	0x000108f0


	//   ....[40]....
        /*0bdc*/ 	.word	0x00010d50


	//   ....[41]....
        /*0be0*/ 	.word	0x00010d60


	//   ....[42]....
        /*0be4*/ 	.word	0x00011b20


	//   ....[43]....
        /*0be8*/ 	.word	0x00011b30


	//   ....[44]....
        /*0bec*/ 	.word	0x00013110


	//   ....[45]....
        /*0bf0*/ 	.word	0x00013120


	//   ....[46]....
        /*0bf4*/ 	.word	0x000132f0


	//   ....[47]....
        /*0bf8*/ 	.word	0x00013300


	//   ....[48]....
        /*0bfc*/ 	.word	0x000134c0


	//   ....[49]....
        /*0c00*/ 	.word	0x000134d0


	//   ....[50]....
        /*0c04*/ 	.word	0x00013690


	//   ....[51]....
        /*0c08*/ 	.word	0x000136a0


	//   ....[52]....
        /*0c0c*/ 	.word	0x000138c0


	//   ....[53]....
        /*0c10*/ 	.word	0x00013af0


	//   ....[54]....
        /*0c14*/ 	.word	0x00013b20


	//   ....[55]....
        /*0c18*/ 	.word	0x00013b50


	//   ....[56]....
        /*0c1c*/ 	.word	0x00013b80


	//   ....[57]....
        /*0c20*/ 	.word	0x00013bb0


	//   ....[58]....
        /*0c24*/ 	.word	0x00013be0


	//   ....[59]....
        /*0c28*/ 	.word	0x00013d80


	//   ....[60]....
        /*0c2c*/ 	.word	0x00013db0


	//   ....[61]....
        /*0c30*/ 	.word	0x00013de0


	//   ....[62]....
        /*0c34*/ 	.word	0x00013e10


	//   ....[63]....
        /*0c38*/ 	.word	0x00013e40


	//   ....[64]....
        /*0c3c*/ 	.word	0x00013e70


	//   ....[65]....
        /*0c40*/ 	.word	0x00013f00


	//   ....[66]....
        /*0c44*/ 	.word	0x00013f30


	//   ....[67]....
        /*0c48*/ 	.word	0x00013f40


	//   ....[68]....
        /*0c4c*/ 	.word	0x00013ff0


	//   ....[69]....
        /*0c50*/ 	.word	0x00015050


	//   ....[70]....
        /*0c54*/ 	.word	0x00016c00


	//   ....[71]....
        /*0c58*/ 	.word	0x000176c0


	//   ....[72]....
        /*0c5c*/ 	.word	0x000176f0


	//   ....[73]....
        /*0c60*/ 	.word	0x00017730


	//   ....[74]....
        /*0c64*/ 	.word	0x00017750


	//   ....[75]....
        /*0c68*/ 	.word	0x00017840


	//   ....[76]....
        /*0c6c*/ 	.word	0x00017860


	//   ....[77]....
        /*0c70*/ 	.word	0x00017900


	//   ....[78]....
        /*0c74*/ 	.word	0x00017910


	//   ....[79]....
        /*0c78*/ 	.word	0x000179a0


	//   ....[80]....
        /*0c7c*/ 	.word	0x000179c0


	//   ....[81]....
        /*0c80*/ 	.word	0x00017a60


	//   ....[82]....
        /*0c84*/ 	.word	0x00017a80


	//   ....[83]....
        /*0c88*/ 	.word	0x00017b10


	//   ....[84]....
        /*0c8c*/ 	.word	0x00017b30


	//   ....[85]....
        /*0c90*/ 	.word	0x00017bc0


	//   ....[86]....
        /*0c94*/ 	.word	0x00017bd0


	//   ....[87]....
        /*0c98*/ 	.word	0x00018300


	//   ....[88]....
        /*0c9c*/ 	.word	0x00018310


	//   ....[89]....
        /*0ca0*/ 	.word	0x000183c0


	//   ....[90]....
        /*0ca4*/ 	.word	0x000183d0


	//   ....[91]....
        /*0ca8*/ 	.word	0x00018490


	//   ....[92]....
        /*0cac*/ 	.word	0x000184a0


	//   ....[93]....
        /*0cb0*/ 	.word	0x00018560


	//   ....[94]....
        /*0cb4*/ 	.word	0x00018570


	//   ....[95]....
        /*0cb8*/ 	.word	0x00018610


	//   ....[96]....
        /*0cbc*/ 	.word	0x00018620


	//   ....[97]....
        /*0cc0*/ 	.word	0x000186d0


	//   ....[98]....
        /*0cc4*/ 	.word	0x000186e0


	//   ....[99]....
        /*0cc8*/ 	.word	0x00018790


	//   ....[100]....
        /*0ccc*/ 	.word	0x000187a0


	//   ....[101]....
        /*0cd0*/ 	.word	0x000187b0


	//   ....[102]....
        /*0cd4*/ 	.word	0x00018820


	//   ....[103]....
        /*0cd8*/ 	.word	0x0001b3b0


	//   ....[104]....
        /*0cdc*/ 	.word	0x0001b3e0


	//   ....[105]....
        /*0ce0*/ 	.word	0x0001b440


	//   ....[106]....
        /*0ce4*/ 	.word	0x0001b470


	//   ....[107]....
        /*0ce8*/ 	.word	0x0001b4a0


	//   ....[108]....
        /*0cec*/ 	.word	0x0001b4d0


	//   ....[109]....
        /*0cf0*/ 	.word	0x0001b500


	//   ....[110]....
        /*0cf4*/ 	.word	0x0001b530


	//   ....[111]....
        /*0cf8*/ 	.word	0x0001b6f0


	//   ....[112]....
        /*0cfc*/ 	.word	0x0001b720


	//   ....[113]....
        /*0d00*/ 	.word	0x0001b750


	//   ....[114]....
        /*0d04*/ 	.word	0x0001b780


	//   ....[115]....
        /*0d08*/ 	.word	0x0001b7b0


	//   ....[116]....
        /*0d0c*/ 	.word	0x0001b7e0


	//   ....[117]....
        /*0d10*/ 	.word	0x0001b8a0


	//   ....[118]....
        /*0d14*/ 	.word	0x0001b8c0


	//   ....[119]....
        /*0d18*/ 	.word	0x0001b8d0


	//   ....[120]....
        /*0d1c*/ 	.word	0x0001b930


	//   ....[121]....
        /*0d20*/ 	.word	0x0001c060


	//   ....[122]....
        /*0d24*/ 	.word	0x0001c490


	//   ....[123]....
        /*0d28*/ 	.word	0x0001c530


	//   ....[124]....
        /*0d2c*/ 	.word	0x0001c5c0


	//   ....[125]....
        /*0d30*/ 	.word	0x0001c610


	//   ....[126]....
        /*0d34*/ 	.word	0x0001c660


	//   ....[127]....
        /*0d38*/ 	.word	0x0001c750


	//   ....[128]....
        /*0d3c*/ 	.word	0x0001c7e0


	//   ....[129]....
        /*0d40*/ 	.word	0x0001c830


	//   ....[130]....
        /*0d44*/ 	.word	0x0001c880


	//   ....[131]....
        /*0d48*/ 	.word	0x0001cae0


	//   ....[132]....
        /*0d4c*/ 	.word	0x0001cb30


	//   ....[133]....
        /*0d50*/ 	.word	0x0001cbc0


	//   ....[134]....
        /*0d54*/ 	.word	0x0001cc50


	//   ....[135]....
        /*0d58*/ 	.word	0x0001cce0


	//   ....[136]....
        /*0d5c*/ 	.word	0x0001cd70


	//   ....[137]....
        /*0d60*/ 	.word	0x0001ce00


	//   ....[138]....
        /*0d64*/ 	.word	0x0001ce90


	//   ....[139]....
        /*0d68*/ 	.word	0x0001cf10


	//   ....[140]....
        /*0d6c*/ 	.word	0x0001cf60


	//   ....[141]....
        /*0d70*/ 	.word	0x0001d000


	//   ....[142]....
        /*0d74*/ 	.word	0x0001d090


	//   ....[143]....
        /*0d78*/ 	.word	0x0001d120


	//   ....[144]....
        /*0d7c*/ 	.word	0x0001d170


	//   ....[145]....
        /*0d80*/ 	.word	0x0001d200


	//   ....[146]....
        /*0d84*/ 	.word	0x0001d290


	//   ....[147]....
        /*0d88*/ 	.word	0x0001d320


	//   ....[148]....
        /*0d8c*/ 	.word	0x0001d3b0


	//   ....[149]....
        /*0d90*/ 	.word	0x0001d440


	//   ....[150]....
        /*0d94*/ 	.word	0x0001d4d0


	//   ....[151]....
        /*0d98*/ 	.word	0x0001d590


	//   ....[152]....
        /*0d9c*/ 	.word	0x0001d870


	//   ....[153]....
        /*0da0*/ 	.word	0x0001d9f0


	//   ....[154]....
        /*0da4*/ 	.word	0x0001da50


	//   ....[155]....
        /*0da8*/ 	.word	0x0001dac0


	//   ....[156]....
        /*0dac*/ 	.word	0x0001db30


	//   ....[157]....
        /*0db0*/ 	.word	0x0001dbe0


	//   ....[158]....
        /*0db4*/ 	.word	0x0001dcd0


	//   ....[159]....
        /*0db8*/ 	.word	0x0001de00


	//   ....[160]....
        /*0dbc*/ 	.word	0x0001dea0


	//   ....[161]....
        /*0dc0*/ 	.word	0x0001df70


	//   ....[162]....
        /*0dc4*/ 	.word	0x0001e010


	//   ....[163]....
        /*0dc8*/ 	.word	0x0001e0e0


	//   ....[164]....
        /*0dcc*/ 	.word	0x0001e180


	//   ....[165]....
        /*0dd0*/ 	.word	0x0001e250


	//   ....[166]....
        /*0dd4*/ 	.word	0x0001e2f0


	//   ....[167]....
        /*0dd8*/ 	.word	0x0001e3a0


	//   ....[168]....
        /*0ddc*/ 	.word	0x0001e480


	//   ....[169]....
        /*0de0*/ 	.word	0x0001e6e0


	//   ....[170]....
        /*0de4*/ 	.word	0x0001e790


	//   ....[171]....
        /*0de8*/ 	.word	0x0001e890


	//   ....[172]....
        /*0dec*/ 	.word	0x0001e980


	//   ....[173]....
        /*0df0*/ 	.word	0x0001ea10


	//   ....[174]....
        /*0df4*/ 	.word	0x0001eb00


	//   ....[175]....
        /*0df8*/ 	.word	0x0001eb90


	//   ....[176]....
        /*0dfc*/ 	.word	0x0001ec80


	//   ....[177]....
        /*0e00*/ 	.word	0x0001ed10


	//   ....[178]....
        /*0e04*/ 	.word	0x0001ee00


	//   ....[179]....
        /*0e08*/ 	.word	0x0001ee90


	//   ....[180]....
        /*0e0c*/ 	.word	0x0001ef70


	//   ....[181]....
        /*0e10*/ 	.word	0x0001f0a0


	//   ....[182]....
        /*0e14*/ 	.word	0x0001f0f0


	//   ....[183]....
        /*0e18*/ 	.word	0x0001f150


	//   ....[184]....
        /*0e1c*/ 	.word	0x0001f1f0


	//   ....[185]....
        /*0e20*/ 	.word	0x0001f590


	//   ....[186]....
        /*0e24*/ 	.word	0x0001f630


	//   ....[187]....
        /*0e28*/ 	.word	0x0001f7d0


	//   ....[188]....
        /*0e2c*/ 	.word	0x0001f850


	//   ....[189]....
        /*0e30*/ 	.word	0x0001f8d0


	//   ....[190]....
        /*0e34*/ 	.word	0x0001f950


	//   ....[191]....
        /*0e38*/ 	.word	0x0001f9d0


	//   ....[192]....
        /*0e3c*/ 	.word	0x0001fa60


	//   ....[193]....
        /*0e40*/ 	.word	0x0001fb00


	//   ....[194]....
        /*0e44*/ 	.word	0x0001fbb0


	//   ....[195]....
        /*0e48*/ 	.word	0x0001fc30


	//   ....[196]....
        /*0e4c*/ 	.word	0x0001fcb0


	//   ....[197]....
        /*0e50*/ 	.word	0x0001fd30


	//   ....[198]....
        /*0e54*/ 	.word	0x0001fdc0


	//   ....[199]....
        /*0e58*/ 	.word	0x0001fe40


	//   ....[200]....
        /*0e5c*/ 	.word	0x0001fee0


	//   ....[201]....
        /*0e60*/ 	.word	0x0001ff30


	//   ....[202]....
        /*0e64*/ 	.word	0x0001ffc0


	//   ....[203]....
        /*0e68*/ 	.word	0x000200f0


	//----- nvinfo : EIATTR_REG_RECONFIG
	.align		4
.L_1265:
        /*0e6c*/ 	.byte	0x01, 0x54
	.zero		2


	//----- nvinfo : EIATTR_SYSCALL_OFFSETS
	.align		4
        /*0e70*/ 	.byte	0x04, 0x46
        /*0e72*/ 	.short	(.L_1267 - .L_1266)


	//   ....[0]....
.L_1266:
        /*0e74*/ 	.word	0x00001e50


	//   ....[1]....
        /*0e78*/ 	.word	0x00001fa0


	//   ....[2]....
        /*0e7c*/ 	.word	0x000068a0


	//   ....[3]....
        /*0e80*/ 	.word	0x00006c10


	//   ....[4]....
        /*0e84*/ 	.word	0x00016820


	//   ....[5]....
        /*0e88*/ 	.word	0x00016970


	//   ....[6]....
        /*0e8c*/ 	.word	0x00016a70


	//   ....[7]....
        /*0e90*/ 	.word	0x000172d0


	//   ....[8]....
        /*0e94*/ 	.word	0x00017ee0


	//----- nvinfo : EIATTR_MBARRIER_INSTR_OFFSETS
	.align		4
.L_1267:
        /*0e98*/ 	.byte	0x04, 0x39
        /*0e9a*/ 	.short	(.L_1269 - .L_1268)


	//   ....[0]....
.L_1268:
        /*0e9c*/ 	.word	0x000002e0
        /*0ea0*/ 	.word	0x000000ff
        /*0ea4*/ 	.word	0x00032400
        /*0ea8*/ 	.short	0x0100
        /*0eaa*/ 	.byte	0x08
	.zero		1


	//   ....[1]....
        /*0eac*/ 	.word	0x000002f0
        /*0eb0*/ 	.word	0x000000ff
        /*0eb4*/ 	.word	0x00032410
        /*0eb8*/ 	.short	0x0100
        /*0eba*/ 	.byte	0x08
	.zero		1


	//   ....[2]....
        /*0ebc*/ 	.word	0x00000300
        /*0ec0*/ 	.word	0x000000ff
        /*0ec4*/ 	.word	0x00032420
        /*0ec8*/ 	.short	0x0100
        /*0eca*/ 	.byte	0x08
	.zero		1


	//   ....[3]....
        /*0ecc*/ 	.word	0x000003f0
        /*0ed0*/ 	.word	0x000000ff
        /*0ed4*/ 	.word	0x00032430
        /*0ed8*/ 	.short	0x0100
        /*0eda*/ 	.byte	0x08
	.zero		1


	//   ....[4]....
        /*0edc*/ 	.word	0x00000400
        /*0ee0*/ 	.word	0x000000ff
        /*0ee4*/ 	.word	0x00032440
        /*0ee8*/ 	.short	0x0100
        /*0eea*/ 	.byte	0x08
	.zero		1


	//   ....[5]....
        /*0eec*/ 	.word	0x00000410
        /*0ef0*/ 	.word	0x000000ff
        /*0ef4*/ 	.word	0x00032438
        /*0ef8*/ 	.short	0x0100
        /*0efa*/ 	.byte	0x08
	.zero		1


	//   ....[6]....
        /*0efc*/ 	.word	0x00000420
        /*0f00*/ 	.word	0x000000ff
        /*0f04*/ 	.word	0x00032448
        /*0f08*/ 	.short	0x0100
        /*0f0a*/ 	.byte	0x08
	.zero		1


	//   ....[7]....
        /*0f0c*/ 	.word	0x00000550
        /*0f10*/ 	.word	0x000000ff
        /*0f14*/ 	.word	0x00032450
        /*0f18*/ 	.short	0x0100
        /*0f1a*/ 	.byte	0x08
	.zero		1


	//   ....[8]....
        /*0f1c*/ 	.word	0x00000560
        /*0f20*/ 	.word	0x000000ff
        /*0f24*/ 	.word	0x00032460
        /*0f28*/ 	.short	0x0100
        /*0f2a*/ 	.byte	0x08
	.zero		1


	//   ....[9]....
        /*0f2c*/ 	.word	0x00000570
        /*0f30*/ 	.word	0x000000ff
        /*0f34*/ 	.word	0x00032458
        /*0f38*/ 	.short	0x0100
        /*0f3a*/ 	.byte	0x08
	.zero		1


	//   ....[10]....
        /*0f3c*/ 	.word	0x00000580
        /*0f40*/ 	.word	0x000000ff
        /*0f44*/ 	.word	0x00032468
        /*0f48*/ 	.short	0x0100
        /*0f4a*/ 	.byte	0x08
	.zero		1


	//   ....[11]....
        /*0f4c*/ 	.word	0x00000670
        /*0f50*/ 	.word	0x000000ff
        /*0f54*/ 	.word	0x00032470
        /*0f58*/ 	.short	0x0100
        /*0f5a*/ 	.byte	0x06
	.zero		1


	//   ....[12]....
        /*0f5c*/ 	.word	0x00000680
        /*0f60*/ 	.word	0x000000ff
        /*0f64*/ 	.word	0x00032480
        /*0f68*/ 	.short	0x0100
        /*0f6a*/ 	.byte	0x06
	.zero		1


	//   ....[13]....
        /*0f6c*/ 	.word	0x00000690
        /*0f70*/ 	.word	0x000000ff
        /*0f74*/ 	.word	0x00032478
        /*0f78*/ 	.short	0x0100
        /*0f7a*/ 	.byte	0x06
	.zero		1


	//   ....[14]....
        /*0f7c*/ 	.word	0x000006a0
        /*0f80*/ 	.word	0x000000ff
        /*0f84*/ 	.word	0x00032488
        /*0f88*/ 	.short	0x0100
        /*0f8a*/ 	.byte	0x06
	.zero		1


	//   ....[15]....
        /*0f8c*/ 	.word	0x000007d0
        /*0f90*/ 	.word	0x000000ff
        /*0f94*/ 	.word	0x00032490
        /*0f98*/ 	.short	0x0100
        /*0f9a*/ 	.byte	0x08
	.zero		1


	//   ....[16]....
        /*0f9c*/ 	.word	0x000007e0
        /*0fa0*/ 	.word	0x000000ff
        /*0fa4*/ 	.word	0x000324a0
        /*0fa8*/ 	.short	0x0100
        /*0faa*/ 	.byte	0x08
	.zero		1


	//   ....[17]....
        /*0fac*/ 	.word	0x000007f0
        /*0fb0*/ 	.word	0x000000ff
        /*0fb4*/ 	.word	0x00032498
        /*0fb8*/ 	.short	0x0100
        /*0fba*/ 	.byte	0x08
	.zero		1


	//   ....[18]....
        /*0fbc*/ 	.word	0x00000800
        /*0fc0*/ 	.word	0x000000ff
        /*0fc4*/ 	.word	0x000324a8
        /*0fc8*/ 	.short	0x0100
        /*0fca*/ 	.byte	0x08
	.zero		1


	//   ....[19]....
        /*0fcc*/ 	.word	0x00000930
        /*0fd0*/ 	.word	0x000000ff
        /*0fd4*/ 	.word	0x000324b0
        /*0fd8*/ 	.short	0x0100
        /*0fda*/ 	.byte	0x08
	.zero		1


	//   ....[20]....
        /*0fdc*/ 	.word	0x00000940
        /*0fe0*/ 	.word	0x000000ff
        /*0fe4*/ 	.word	0x000324c0
        /*0fe8*/ 	.short	0x0100
        /*0fea*/ 	.byte	0x08
	.zero		1


	//   ....[21]....
        /*0fec*/ 	.word	0x00000950
        /*0ff0*/ 	.word	0x000000ff
        /*0ff4*/ 	.word	0x000324b8
        /*0ff8*/ 	.short	0x0100
        /*0ffa*/ 	.byte	0x08
	.zero		1


	//   ....[22]....
        /*0ffc*/ 	.word	0x00000960
        /*1000*/ 	.word	0x000000ff
        /*1004*/ 	.word	0x000324c8
        /*1008*/ 	.short	0x0100
        /*100a*/ 	.byte	0x08
	.zero		1


	//   ....[23]....
        /*100c*/ 	.word	0x00003260
        /*1010*/ 	.word	0x00000060
        /*1014*/ 	.word	0x00032490
        /*1018*/ 	.short	0x010a
        /*101a*/ 	.byte	0x3f
	.zero		1


	//   ....[24]....
        /*101c*/ 	.word	0x00004520
        /*1020*/ 	.word	0x00000060
        /*1024*/ 	.word	0x00032490
        /*1028*/ 	.short	0x010a
        /*102a*/ 	.byte	0x3f
	.zero		1


	//   ....[25]....
        /*102c*/ 	.word	0x000056a0
        /*1030*/ 	.word	0x00000060
        /*1034*/ 	.word	0x00032490
        /*1038*/ 	.short	0x010a
        /*103a*/ 	.byte	0x3f
	.zero		1


	//   ....[26]....
        /*103c*/ 	.word	0x000058b0
        /*1040*/ 	.word	0x00000024
        /*1044*/ 	.word	0x00000000
        /*1048*/ 	.short	0x0101
        /*104a*/ 	.byte	0x3f
	.zero		1


	//   ....[27]....
        /*104c*/ 	.word	0x000058f0
        /*1050*/ 	.word	0x00000060
        /*1054*/ 	.word	0x000324b0
        /*1058*/ 	.short	0x010a
        /*105a*/ 	.byte	0x3f
	.zero		1


	//   ....[28]....
        /*105c*/ 	.word	0x00005f50
        /*1060*/ 	.word	0x00000060
        /*1064*/ 	.word	0x00000000
        /*1068*/ 	.short	0x0101
        /*106a*/ 	.byte	0x3f
	.zero		1


	//   ....[29]....
        /*106c*/ 	.word	0x00006930
        /*1070*/ 	.word	0x00000012
        /*1074*/ 	.word	0x00032400
        /*1078*/ 	.short	0x010a
        /*107a*/ 	.byte	0x3f
	.zero		1


	//   ....[30]....
        /*107c*/ 	.word	0x00006980
        /*1080*/ 	.word	0x00000012
        /*1084*/ 	.word	0x00032400
        /*1088*/ 	.short	0x010a
        /*108a*/ 	.byte	0x3f
	.zero		1


	//   ....[31]....
        /*108c*/ 	.word	0x00006f90
        /*1090*/ 	.word	0x00000012
        /*1094*/ 	.word	0x00032400
        /*1098*/ 	.short	0x010a
        /*109a*/ 	.byte	0x3f
	.zero		1


	//   ....[32]....
        /*109c*/ 	.word	0x00007ef0
        /*10a0*/ 	.word	0x00000012
        /*10a4*/ 	.word	0x00032400
        /*10a8*/ 	.short	0x010a
        /*10aa*/ 	.byte	0x3f
	.zero		1


	//   ....[33]....
        /*10ac*/ 	.word	0x00008d50
        /*10b0*/ 	.word	0x00000003
        /*10b4*/ 	.word	0x00032430
        /*10b8*/ 	.short	0x010a
        /*10ba*/ 	.byte	0x3f
	.zero		1


	//   ....[34]....
        /*10bc*/ 	.word	0x00008df0
        /*10c0*/ 	.word	0x00000003
        /*10c4*/ 	.word	0x00032430
        /*10c8*/ 	.short	0x010a
        /*10ca*/ 	.byte	0x3f
	.zero		1


	//   ....[35]....
        /*10cc*/ 	.word	0x000090e0
        /*10d0*/ 	.word	0x00000012
        /*10d4*/ 	.word	0x00032410
        /*10d8*/ 	.short	0x010a
        /*10da*/ 	.byte	0x3f
	.zero		1


	//   ....[36]....
        /*10dc*/ 	.word	0x00009130
        /*10e0*/ 	.word	0x00000003
        /*10e4*/ 	.word	0x00032450
        /*10e8*/ 	.short	0x010a
        /*10ea*/ 	.byte	0x3f
	.zero		1


	//   ....[37]....
        /*10ec*/ 	.word	0x000091b0
        /*10f0*/ 	.word	0x00000003
        /*10f4*/ 	.word	0x00032450
        /*10f8*/ 	.short	0x010a
        /*10fa*/ 	.byte	0x3f
	.zero		1


	//   ....[38]....
        /*10fc*/ 	.word	0x0000a960
        /*1100*/ 	.word	0x00000004
        /*1104*/ 	.word	0x00000000
        /*1108*/ 	.short	0x0101
        /*110a*/ 	.byte	0x3f
	.zero		1


	//   ....[39]....
        /*110c*/ 	.word	0x0000b510
        /*1110*/ 	.word	0x00000003
        /*1114*/ 	.word	0x00000000
        /*1118*/ 	.short	0x0101
        /*111a*/ 	.byte	0x3f
	.zero		1


	//   ....[40]....
        /*111c*/ 	.word	0x0000b640
        /*1120*/ 	.word	0x00000004
        /*1124*/ 	.word	0x00032430
        /*1128*/ 	.short	0x010a
        /*112a*/ 	.byte	0x3f
	.zero		1


	//   ....[41]....
        /*112c*/ 	.word	0x0000b6a0
        /*1130*/ 	.word	0x00000004
        /*1134*/ 	.word	0x00032430
        /*1138*/ 	.short	0x010a
        /*113a*/ 	.byte	0x3f
	.zero		1


	//   ....[42]....
        /*113c*/ 	.word	0x0000b910
        /*1140*/ 	.word	0x00000004
        /*1144*/ 	.word	0x00032450
        /*1148*/ 	.short	0x010a
        /*114a*/ 	.byte	0x3f
	.zero		1


	//   ....[43]....
        /*114c*/ 	.word	0x0000b960
        /*1150*/ 	.word	0x00000004
        /*1154*/ 	.word	0x00032450
        /*1158*/ 	.short	0x010a
        /*115a*/ 	.byte	0x3f
	.zero		1


	//   ....[44]....
        /*115c*/ 	.word	0x0000ce30
        /*1160*/ 	.word	0x00000007
        /*1164*/ 	.word	0x00000000
        /*1168*/ 	.short	0x0101
        /*116a*/ 	.byte	0x3f
	.zero		1


	//   ....[45]....
        /*116c*/ 	.word	0x0000ddb0
        /*1170*/ 	.word	0x00000004
        /*1174*/ 	.word	0x00000000
        /*1178*/ 	.short	0x0101
        /*117a*/ 	.byte	0x3f
	.zero		1


	//   ....[46]....
        /*117c*/ 	.word	0x000102d0
        /*1180*/ 	.word	0x00000003
        /*1184*/ 	.word	0x00000000
        /*1188*/ 	.short	0x0101
        /*118a*/ 	.byte	0x3f
	.zero		1


	//   ....[47]....
        /*118c*/ 	.word	0x00010cc0
        /*1190*/ 	.word	0x0000000a
        /*1194*/ 	.word	0x00000000
        /*1198*/ 	.short	0x0101
        /*119a*/ 	.byte	0x3f
	.zero		1


	//   ....[48]....
        /*119c*/ 	.word	0x00015130
        /*11a0*/ 	.word	0x00000012
        /*11a4*/ 	.word	0x00032420
        /*11a8*/ 	.short	0x010a
        /*11aa*/ 	.byte	0x3f
	.zero		1


	//   ....[49]....
        /*11ac*/ 	.word	0x00015200
        /*11b0*/ 	.word	0x00000003
        /*11b4*/ 	.word	0x000324a0
        /*11b8*/ 	.short	0x010a
        /*11ba*/ 	.byte	0x3f
	.zero		1


	//   ....[50]....
        /*11bc*/ 	.word	0x00015440
        /*11c0*/ 	.word	0x00000003
        /*11c4*/ 	.word	0x000324c0
        /*11c8*/ 	.short	0x010a
        /*11ca*/ 	.byte	0x3f
	.zero		1


	//   ....[51]....
        /*11cc*/ 	.word	0x00015ae0
        /*11d0*/ 	.word	0x00000004
        /*11d4*/ 	.word	0x000324a0
        /*11d8*/ 	.short	0x010a
        /*11da*/ 	.byte	0x3f
	.zero		1


	//   ....[52]....
        /*11dc*/ 	.word	0x00015d10
        /*11e0*/ 	.word	0x00000004
        /*11e4*/ 	.word	0x000324c0
        /*11e8*/ 	.short	0x010a
        /*11ea*/ 	.byte	0x3f
	.zero		1


	//   ....[53]....
        /*11ec*/ 	.word	0x00016e70
        /*11f0*/ 	.word	0x00000000
        /*11f4*/ 	.word	0x00032440
        /*11f8*/ 	.short	0x010a
        /*11fa*/ 	.byte	0x3f
	.zero		1


	//   ....[54]....
        /*11fc*/ 	.word	0x00017c90
        /*1200*/ 	.word	0x00000012
        /*1204*/ 	.word	0x00032400
        /*1208*/ 	.short	0x0107
        /*120a*/ 	.byte	0x3f
	.zero		1


	//   ....[55]....
        /*120c*/ 	.word	0x00017d30
        /*1210*/ 	.word	0x00000012
        /*1214*/ 	.word	0x00032400
        /*1218*/ 	.short	0x0101
        /*121a*/ 	.byte	0x3f
	.zero		1


	//   ....[56]....
        /*121c*/ 	.word	0x00018960
        /*1220*/ 	.word	0x00000012
        /*1224*/ 	.word	0x00032410
        /*1228*/ 	.short	0x0107
        /*122a*/ 	.byte	0x3f
	.zero		1


	//   ....[57]....
        /*122c*/ 	.word	0x00018a60
        /*1230*/ 	.word	0x00000012
        /*1234*/ 	.word	0x00032410
        /*1238*/ 	.short	0x0101
        /*123a*/ 	.byte	0x3f
	.zero		1


	//   ....[58]....
        /*123c*/ 	.word	0x00018a80
        /*1240*/ 	.word	0x00000012
        /*1244*/ 	.word	0x00032420
        /*1248*/ 	.short	0x010a
        /*124a*/ 	.byte	0x3f
	.zero		1


	//   ....[59]....
        /*124c*/ 	.word	0x00018b60
        /*1250*/ 	.word	0x00000002
        /*1254*/ 	.word	0x00032460
        /*1258*/ 	.short	0x010a
        /*125a*/ 	.byte	0x3f
	.zero		1


	//   ....[60]....
        /*125c*/ 	.word	0x00019410
        /*1260*/ 	.word	0x00000002
        /*1264*/ 	.word	0x00032440
        /*1268*/ 	.short	0x010a
        /*126a*/ 	.byte	0x3f
	.zero		1


	//   ....[61]....
        /*126c*/ 	.word	0x00019660
        /*1270*/ 	.word	0x00000002
        /*1274*/ 	.word	0x00032460
        /*1278*/ 	.short	0x010a
        /*127a*/ 	.byte	0x3f
	.zero		1


	//   ....[62]....
        /*127c*/ 	.word	0x00019e50
        /*1280*/ 	.word	0x00000003
        /*1284*/ 	.word	0x00032440
        /*1288*/ 	.short	0x010a
        /*128a*/ 	.byte	0x3f
	.zero		1


	//   ....[63]....
        /*128c*/ 	.word	0x0001a0a0
        /*1290*/ 	.word	0x00000003
        /*1294*/ 	.word	0x00032460
        /*1298*/ 	.short	0x010a
        /*129a*/ 	.byte	0x3f
	.zero		1


	//   ....[64]....
        /*129c*/ 	.word	0x0001a820
        /*12a0*/ 	.word	0x00000003
        /*12a4*/ 	.word	0x00032440
        /*12a8*/ 	.short	0x010a
        /*12aa*/ 	.byte	0x3f
	.zero		1


	//   ....[65]....
        /*12ac*/ 	.word	0x0001aa70
        /*12b0*/ 	.word	0x00000003
        /*12b4*/ 	.word	0x00032460
        /*12b8*/ 	.short	0x010a
        /*12ba*/ 	.byte	0x3f
	.zero		1


	//   ....[66]....
        /*12bc*/ 	.word	0x0001bfe0
        /*12c0*/ 	.word	0x00000000
        /*12c4*/ 	.word	0x00032420
        /*12c8*/ 	.short	0x010a
        /*12ca*/ 	.byte	0x3f
	.zero		1


	//   ....[67]....
        /*12cc*/ 	.word	0x0001c1e0
        /*12d0*/ 	.word	0x00000006
        /*12d4*/ 	.word	0x00000000
        /*12d8*/ 	.short	0x010a
        /*12da*/ 	.byte	0x3f
	.zero		1


	//   ....[68]....
        /*12dc*/ 	.word	0x0001c210
        /*12e0*/ 	.word	0x00000007
        /*12e4*/ 	.word	0x00000000
        /*12e8*/ 	.short	0x010a
        /*12ea*/ 	.byte	0x3f
	.zero		1


	//   ....[69]....
        /*12ec*/ 	.word	0x0001c270
        /*12f0*/ 	.word	0x00000004
        /*12f4*/ 	.word	0x00000000
        /*12f8*/ 	.short	0x010a
        /*12fa*/ 	.byte	0x3f
	.zero		1


	//   ....[70]....
        /*12fc*/ 	.word	0x0001c2a0
        /*1300*/ 	.word	0x00000003
        /*1304*/ 	.word	0x00000000
        /*1308*/ 	.short	0x010a
        /*130a*/ 	.byte	0x3f
	.zero		1


	//   ....[71]....
        /*130c*/ 	.word	0x0001c300
        /*1310*/ 	.word	0x00000060
        /*1314*/ 	.word	0x00032490
        /*1318*/ 	.short	0x010a
        /*131a*/ 	.byte	0x3f
	.zero		1


	//   ....[72]....
        /*131c*/ 	.word	0x0001c350
        /*1320*/ 	.word	0x00000060
        /*1324*/ 	.word	0x00032490
        /*1328*/ 	.short	0x010a
        /*132a*/ 	.byte	0x3f
	.zero		1


	//   ....[73]....
        /*132c*/ 	.word	0x0001c3a0
        /*1330*/ 	.word	0x00000060
        /*1334*/ 	.word	0x00032490
        /*1338*/ 	.short	0x010a
        /*133a*/ 	.byte	0x3f
	.zero		1


	//   ....[74]....
        /*133c*/ 	.word	0x0001c3f0
        /*1340*/ 	.word	0x00000060
        /*1344*/ 	.word	0x000324b0
        /*1348*/ 	.short	0x010a
        /*134a*/ 	.byte	0x3f
	.zero		1


	//   ....[75]....
        /*134c*/ 	.word	0x0001c6a0
        /*1350*/ 	.word	0x00000012
        /*1354*/ 	.word	0x00032400
        /*1358*/ 	.short	0x010a
        /*135a*/ 	.byte	0x3f
	.zero		1


	//   ....[76]....
        /*135c*/ 	.word	0x0001c8b0
        /*1360*/ 	.word	0x00000012
        /*1364*/ 	.word	0x00032400
        /*1368*/ 	.short	0x010a
        /*136a*/ 	.byte	0x3f
	.zero		1


	//   ....[77]....
        /*136c*/ 	.word	0x0001c900
        /*1370*/ 	.word	0x00000003
        /*1374*/ 	.word	0x00032430
        /*1378*/ 	.short	0x010a
        /*137a*/ 	.byte	0x3f
	.zero		1


	//   ....[78]....
        /*137c*/ 	.word	0x0001c950
        /*1380*/ 	.word	0x00000012
        /*1384*/ 	.word	0x00032410
        /*1388*/ 	.short	0x010a
        /*138a*/ 	.byte	0x3f
	.zero		1


	//   ....[79]....
        /*138c*/ 	.word	0x0001c9a0
        /*1390*/ 	.word	0x00000003
        /*1394*/ 	.word	0x00032450
        /*1398*/ 	.short	0x010a
        /*139a*/ 	.byte	0x3f
	.zero		1


	//   ....[80]....
        /*139c*/ 	.word	0x0001c9f0
        /*13a0*/ 	.word	0x00000004
        /*13a4*/ 	.word	0x00032430
        /*13a8*/ 	.short	0x010a
        /*13aa*/ 	.byte	0x3f
	.zero		1


	//   ....[81]....
        /*13ac*/ 	.word	0x0001ca40
        /*13b0*/ 	.word	0x00000004
        /*13b4*/ 	.word	0x00032450
        /*13b8*/ 	.short	0x010a
        /*13ba*/ 	.byte	0x3f
	.zero		1


	//   ....[82]....
        /*13bc*/ 	.word	0x0001d650
        /*13c0*/ 	.word	0x00000012
        /*13c4*/ 	.word	0x00032420
        /*13c8*/ 	.short	0x010a
        /*13ca*/ 	.byte	0x3f
	.zero		1


	//   ....[83]....
        /*13cc*/ 	.word	0x0001d6a0
        /*13d0*/ 	.word	0x00000003
        /*13d4*/ 	.word	0x000324a0
        /*13d8*/ 	.short	0x010a
        /*13da*/ 	.byte	0x3f
	.zero		1


	//   ....[84]....
        /*13dc*/ 	.word	0x0001d6f0
        /*13e0*/ 	.word	0x00000003
        /*13e4*/ 	.word	0x000324c0
        /*13e8*/ 	.short	0x010a
        /*13ea*/ 	.byte	0x3f
	.zero		1


	//   ....[85]....
        /*13ec*/ 	.word	0x0001d740
        /*13f0*/ 	.word	0x00000004
        /*13f4*/ 	.word	0x000324a0
        /*13f8*/ 	.short	0x010a
        /*13fa*/ 	.byte	0x3f
	.zero		1


	//   ....[86]....
        /*13fc*/ 	.word	0x0001d790
        /*1400*/ 	.word	0x00000004
        /*1404*/ 	.word	0x000324c0
        /*1408*/ 	.short	0x010a
        /*140a*/ 	.byte	0x3f
	.zero		1


	//   ....[87]....
        /*140c*/ 	.word	0x0001d930
        /*1410*/ 	.word	0x00000000
        /*1414*/ 	.word	0x00032440
        /*1418*/ 	.short	0x010a
        /*141a*/ 	.byte	0x3f
	.zero		1


	//   ....[88]....
        /*141c*/ 	.word	0x0001f2a0
        /*1420*/ 	.word	0x00000012
        /*1424*/ 	.word	0x00032420
        /*1428*/ 	.short	0x010a
        /*142a*/ 	.byte	0x3f
	.zero		1


	//   ....[89]....
        /*142c*/ 	.word	0x0001f2f0
        /*1430*/ 	.word	0x00000002
        /*1434*/ 	.word	0x00032460
        /*1438*/ 	.short	0x010a
        /*143a*/ 	.byte	0x3f
	.zero		1


	//   ....[90]....
        /*143c*/ 	.word	0x0001f340
        /*1440*/ 	.word	0x00000002
        /*1444*/ 	.word	0x00032440
        /*1448*/ 	.short	0x010a
        /*144a*/ 	.byte	0x3f
	.zero		1


	//   ....[91]....
        /*144c*/ 	.word	0x0001f390
        /*1450*/ 	.word	0x00000002
        /*1454*/ 	.word	0x00032460
        /*1458*/ 	.short	0x010a
        /*145a*/ 	.byte	0x3f
	.zero		1


	//   ....[92]....
        /*145c*/ 	.word	0x0001f3e0
        /*1460*/ 	.word	0x00000003
        /*1464*/ 	.word	0x00032440
        /*1468*/ 	.short	0x010a
        /*146a*/ 	.byte	0x3f
	.zero		1


	//   ....[93]....
        /*146c*/ 	.word	0x0001f430
        /*1470*/ 	.word	0x00000003
        /*1474*/ 	.word	0x00032460
        /*1478*/ 	.short	0x010a
        /*147a*/ 	.byte	0x3f
	.zero		1


	//   ....[94]....
        /*147c*/ 	.word	0x0001f480
        /*1480*/ 	.word	0x00000003
        /*1484*/ 	.word	0x00032440
        /*1488*/ 	.short	0x010a
        /*148a*/ 	.byte	0x3f
	.zero		1


	//   ....[95]....
        /*148c*/ 	.word	0x0001f4d0
        /*1490*/ 	.word	0x00000003
        /*1494*/ 	.word	0x00032460
        /*1498*/ 	.short	0x010a
        /*149a*/ 	.byte	0x3f
	.zero		1


	//   ....[96]....
        /*149c*/ 	.word	0x00020010
        /*14a0*/ 	.word	0x00000000
        /*14a4*/ 	.word	0x00032420
        /*14a8*/ 	.short	0x010a
        /*14aa*/ 	.byte	0x3f
	.zero		1


	//   ....[97]....
        /*14ac*/ 	.word	0x000201b0
        /*14b0*/ 	.word	0x00000006
        /*14b4*/ 	.word	0x00000000
        /*14b8*/ 	.short	0x010a
        /*14ba*/ 	.byte	0x3f
	.zero		1


	//   ....[98]....
        /*14bc*/ 	.word	0x00020200
        /*14c0*/ 	.word	0x00000007
        /*14c4*/ 	.word	0x00000000
        /*14c8*/ 	.short	0x010a
        /*14ca*/ 	.byte	0x3f
	.zero		1


	//   ....[99]....
        /*14cc*/ 	.word	0x00020250
        /*14d0*/ 	.word	0x00000004
        /*14d4*/ 	.word	0x00000000
        /*14d8*/ 	.short	0x010a
        /*14da*/ 	.byte	0x3f
	.zero		1


	//----- nvinfo : EIATTR_NUM_MBARRIERS
	.align		4
.L_1269:
        /*14dc*/ 	.byte	0x03, 0x38
        /*14de*/ 	.short	0x0017


	//----- nvinfo : EIATTR_EXIT_INSTR_OFFSETS
	.align		4
        /*14e0*/ 	.byte	0x04, 0x1c
        /*14e2*/ 	.short	(.L_1271 - .L_1270)


	//   ....[0]....
.L_1270:
        /*14e4*/ 	.word	0x0001c2f0


	//----- nvinfo : EIATTR_MAX_THREADS
	.align		4
.L_1271:
        /*14e8*/ 	.byte	0x04, 0x05
        /*14ea*/ 	.short	(.L_1273 - .L_1272)
.L_1272:
        /*14ec*/ 	.word	0x00000180
        /*14f0*/ 	.word	0x00000001
        /*14f4*/ 	.word	0x00000001


	//----- nvinfo : EIATTR_CRS_STACK_SIZE
	.align		4
.L_1273:
        /*14f8*/ 	.byte	0x04, 0x1e
        /*14fa*/ 	.short	(.L_1275 - .L_1274)
.L_1274:
        /*14fc*/ 	.word	0x00000000


	//----- nvinfo : EIATTR_CBANK_PARAM_SIZE
	.align		4
.L_1275:
        /*1500*/ 	.byte	0x03, 0x19
        /*1502*/ 	.short	0x0bf0


	//----- nvinfo : EIATTR_PARAM_CBANK
	.align		4
        /*1504*/ 	.byte	0x04, 0x0a
        /*1506*/ 	.short	(.L_1277 - .L_1276)
	.align		4
.L_1276:
        /*1508*/ 	.word	index@(.nv.constant0._ZN7cutlass13device_kernelIN5flash11enable_sm90INS1_16FlashAttnFwdSm90INS1_25CollectiveMainloopFwdSm90ILi2EN4cute5tupleIJNS5_1CILi1EEES8_S8_EEENS6_IJNS7_ILi128EEENS7_ILi96EEENS7_ILi64EEEEEELi256ENS_10bfloat16_tEfNS_4arch4Sm90ELb0ELb0ELb0ELb1ELb0ELb1ELb1ELb1ELb0ELb1ELb1ELb0EEENS1_21CollectiveEpilogueFwdINS6_IJSA_NS7_ILi256EEESB_EEES9_SE_SG_Li256ELb1ELb1ELb1ELb0EEENS1_36VarlenDynamicPersistentTileSchedulerILi128ELi96ELi256ELi128ELb1ELb1ELb1ELb0ELb1ELb1EEEEEEEEEvNT_6ParamsE)
        /*150c*/ 	.short	0x0210
        /*150e*/ 	.short	0x0bf0


	//----- nvinfo : EIATTR_SW_WAR
	.align		4
.L_1277:
        /*1510*/ 	.byte	0x04, 0x36
        /*1512*/ 	.short	(.L_1279 - .L_1278)
.L_1278:
        /*1514*/ 	.word	0x00000008
.L_1279:


//--------------------- .nv.info._ZN7cutlass13device_kernelIN5flash11enable_sm90INS1_16FlashAttnFwdSm90INS1_25CollectiveMainloopFwdSm90ILi2EN4cute5tupleIJNS5_1CILi1EEES8_S8_EEENS6_IJNS7_ILi128EEENS7_ILi96EEENS7_ILi64EEEEEELi256ENS_10bfloat16_tEfNS_4arch4Sm90ELb0ELb1ELb0ELb0ELb0ELb0ELb0ELb1ELb0ELb1ELb1ELb0EEENS1_21CollectiveEpilogueFwdINS6_IJSA_NS7_ILi256EEESB_EEES9_SE_SG_Li256ELb0ELb1ELb1ELb0EEENS1_19SingleTileSchedulerILb0ELb1ELb1ELi128EEEEEEEEEvNT_6ParamsE --------------------------
	.section	.nv.info._ZN7cutlass13device_kernelIN5flash11enable_sm90INS1_16FlashAttnFwdSm90INS1_25CollectiveMainloopFwdSm90ILi2EN4cute5tupleIJNS5_1CILi1EEES8_S8_EEENS6_IJNS7_ILi128EEENS7_ILi96EEENS7_ILi64EEEEEELi256ENS_10bfloat16_tEfNS_4arch4Sm90ELb0ELb1ELb0ELb0ELb0ELb0ELb0ELb1ELb0ELb1ELb1ELb0EEENS1_21CollectiveEpilogueFwdINS6_IJSA_NS7_ILi256EEESB_EEES9_SE_SG_Li256ELb0ELb1ELb1ELb0EEENS1_19SingleTileSchedulerILb0ELb1ELb1ELi128EEEEEEEEEvNT_6ParamsE,"",@"SHT_CUDA_INFO"
	.sectionflags	@""
	.align	4


	//----- nvinfo : EIATTR_CUDA_API_VERSION
	.align		4
        /*0000*/ 	.byte	0x04, 0x37
        /*0002*/ 	.short	(.L_1281 - .L_1280)
.L_1280:
        /*0004*/ 	.word	0x00000082


	//----- nvinfo : EIATTR_KPARAM_INFO
	.align		4
.L_1281:
        /*0008*/ 	.byte	0x04, 0x17
        /*000a*/ 	.short	(.L_1283 - .L_1282)
.L_1282:
        /*000c*/ 	.word	0x00000000
        /*0010*/ 	.short	0x0000
        /*0012*/ 	.short	0x0070
        /*0014*/ 	.byte	0x00, 0xf0, 0x01, 0x28


	//----- nvinfo : EIATTR_SPARSE_MMA_MASK
	.align		4
.L_1283:
        /*0018*/ 	.byte	0x03, 0x50
        /*001a*/ 	.short	0x0000


	//----- nvinfo : EIATTR_MAXREG_COUNT
	.align		4
        /*001c*/ 	.byte	0x03, 0x1b
        /*001e*/ 	.short	0x00a8


	//----- nvinfo : EIATTR_NUM_BARRIERS
	.align		4
        /*0020*/ 	.byte	0x02, 0x4c
        /*0022*/ 	.byte	0x10
	.zero		1


	//----- nvinfo : EIATTR_EXTERNS
	.align		4
        /*0024*/ 	.byte	0x04, 0x0f
        /*0026*/ 	.short	(.L_1285 - .L_1284)


	//   ....[0]....
	.align		4
.L_1284:
        /*0028*/ 	.word	index@(__assertfail)


	//----- nvinfo : EIATTR_ANNOTATIONS
	.align		4
.L_1285:
        /*002c*/ 	.byte	0x04, 0x55
        /*002e*/ 	.short	(.L_1287 - .L_1286)


	//   ....[0]....
.L_1286:
        /*0030*/ 	.word	0x00000001
        /*0034*/ 	.byte	0x70, 0xfd, 0x00, 0x00, 0x01, 0x00, 0x00, 0x00, 0x70, 0x02, 0x01, 0x00, 0x01, 0x00, 0x00, 0x00
        /*0044*/ 	.byte	0x60, 0x04, 0x01, 0x00, 0x01, 0x00, 0x00, 0x00, 0x50, 0x05, 0x01, 0x00, 0x01, 0x00, 0x00, 0x00
        /*0054*/ 	.byte	0x30, 0x11, 0x01, 0x00, 0x01, 0x00, 0x00, 0x00, 0xe0, 0x14, 0x01, 0x00


	//----- nvinfo : EIATTR_MERCURY_ISA_VERSION
	.align		4
.L_1287:
        /*0060*/ 	.byte	0x03, 0x5f
        /*0062*/ 	.short	0x0101


	//----- nvinfo : EIATTR_INT_WARP_WIDE_INSTR_OFFSETS
	.align		4
        /*0064*/ 	.byte	0x04, 0x31
        /*0066*/ 	.short	(.L_1289 - .L_1288)


	//   ....[0]....
.L_1288:
        /*0068*/ 	.word	0x00000130


	//   ....[1]....
        /*006c*/ 	.word	0x00000170


	//   ....[2]....
        /*0070*/ 	.word	0x000001e0


	//----- nvinfo : EIATTR_COOP_GROUP_MASK_REGIDS
	.align		4
.L_1289:
        /*0074*/ 	.byte	0x04, 0x29
        /*0076*/ 	.short	(.L_1291 - .L_1290)


	//   ....[0]....
.L_1290:
        /*0078*/ 	.word	0xffffffff


	//   ....[1]....
        /*007c*/ 	.word	0xffffffff


	//   ....[2]....
        /*0080*/ 	.word	0xffffffff


	//   ....[3]....
        /*0084*/ 	.word	0xffffffff


	//   ....[4]....
        /*0088*/ 	.word	0xffffffff


	//   ....[5]....
        /*008c*/ 	.word	0xffffffff


	//   ....[6]....
        /*0090*/ 	.word	0xffffffff


	//   ....[7]....
        /*0094*/ 	.word	0xffffffff


	//   ....[8]....
        /*0098*/ 	.word	0xffffffff


	//   ....[9]....
        /*009c*/ 	.word	0xffffffff


	//   ....[10]....
        /*00a0*/ 	.word	0xffffffff


	//   ....[11]....
        /*00a4*/ 	.word	0xffffffff


	//   ....[12]....
        /*00a8*/ 	.word	0xffffffff


	//   ....[13]....
        /*00ac*/ 	.word	0xffffffff


	//   ....[14]....
        /*00b0*/ 	.word	0xffffffff


	//   ....[15]....
        /*00b4*/ 	.word	0xffffffff


	//   ....[16]....
        /*00b8*/ 	.word	0xffffffff


	//   ....[17]....
        /*00bc*/ 	.word	0xffffffff


	//   ....[18]....
        /*00c0*/ 	.word	0xffffffff


	//   ....[19]....
        /*00c4*/ 	.word	0xffffffff


	//   ....[20]....
        /*00c8*/ 	.word	0xffffffff


	//   ....[21]....
        /*00cc*/ 	.word	0xffffffff


	//   ....[22]....
        /*00d0*/ 	.word	0xffffffff


	//   ....[23]....
        /*00d4*/ 	.word	0xffffffff


	//   ....[24]....
        /*00d8*/ 	.word	0xffffffff


	//   ....[25]....
        /*00dc*/ 	.word	0xffffffff


	//   ....[26]....
        /*00e0*/ 	.word	0xffffffff


	//   ....[27]....
        /*00e4*/ 	.word	0xffffffff


	//   ....[28]....
        /*00e8*/ 	.word	0xffffffff


	//   ....[29]....
        /*00ec*/ 	.word	0xffffffff


	//   ....[30]....
        /*00f0*/ 	.word	0xffffffff


	//   ....[31]....
        /*00f4*/ 	.word	0xffffffff


	//   ....[32]....
        /*00f8*/ 	.word	0xffffffff


	//   ....[33]....
        /*00fc*/ 	.word	0xffffffff


	//   ....[34]....
        /*0100*/ 	.word	0xffffffff


	//   ....[35]....
        /*0104*/ 	.word	0xffffffff


	//   ....[36]....
        /*0108*/ 	.word	0xffffffff


	//   ....[37]....
        /*010c*/ 	.word	0xffffffff


	//   ....[38]....
        /*0110*/ 	.word	0xffffffff


	//   ....[39]....
        /*0114*/ 	.word	0xffffffff


	//   ....[40]....
        /*0118*/ 	.word	0xffffffff


	//   ....[41]....
        /*011c*/ 	.word	0xffffffff


	//   ....[42]....
        /*0120*/ 	.word	0xffffffff


	//   ....[43]....
        /*0124*/ 	.word	0xffffffff


	//   ....[44]....
        /*0128*/ 	.word	0xffffffff


	//   ....[45]....
        /*012c*/ 	.word	0xffffffff


	//   ....[46]....
        /*0130*/ 	.word	0xffffffff


	//   ....[47]....
        /*0134*/ 	.word	0xffffffff


	//   ....[48]....
        /*0138*/ 	.word	0xffffffff


	//   ....[49]....
        /*013c*/ 	.word	0xffffffff


	//   ....[50]....
        /*0140*/ 	.word	0xffffffff


	//   ....[51]....
        /*0144*/ 	.word	0xffffffff


	//   ....[52]....
        /*0148*/ 	.word	0xffffffff


	//   ....[53]....
        /*014c*/ 	.word	0xffffffff


	//   ....[54]....
        /*0150*/ 	.word	0xffffffff


	//   ....[55]....
        /*0154*/ 	.word	0xffffffff


	//   ....[56]....
        /*0158*/ 	.word	0xffffffff


	//   ....[57]....
        /*015c*/ 	.word	0xffffffff


	//   ....[58]....
        /*0160*/ 	.word	0xffffffff


	//   ....[59]....
        /*0164*/ 	.word	0xffffffff


	//   ....[60]....
        /*0168*/ 	.word	0xffffffff


	//   ....[61]....
        /*016c*/ 	.word	0x0500000f


	//   ....[62]....
        /*0170*/ 	.word	0x0500000f


	//   ....[63]....
        /*0174*/ 	.word	0x0500000f


	//   ....[64]....
        /*0178*/ 	.word	0x0500000f


	//   ....[65]....
        /*017c*/ 	.word	0x0500000f


	//   ....[66]....
        /*0180*/ 	.word	0x0500000f


	//   ....[67]....
        /*0184*/ 	.word	0x0500000f


	//   ....[68]....
        /*0188*/ 	.word	0x0500000f


	//   ....[69]....
        /*018c*/ 	.word	0x0500000f


	//   ....[70]....
        /*0190*/ 	.word	0x0500000f


	//   ....[71]....
        /*0194*/ 	.word	0x0500000f


	//   ....[72]....
        /*0198*/ 	.word	0x0500000f


	//   ....[73]....
        /*019c*/ 	.word	0x0500000f


	//   ....[74]....
        /*01a0*/ 	.word	0x0500000f


	//   ....[75]....
        /*01a4*/ 	.word	0x0500000f


	//   ....[76]....
        /*01a8*/ 	.word	0x0500000f


	//   ....[77]....
        /*01ac*/ 	.word	0x0500000f


	//   ....[78]....
        /*01b0*/ 	.word	0x0500000f


	//----- nvinfo : EIATTR_COOP_GROUP_INSTR_OFFSETS
	.align		4
.L_1291:
        /*01b4*/ 	.byte	0x04, 0x28
        /*01b6*/ 	.short	(.L_1293 - .L_1292)


	//   ....[0]....
.L_1292:
        /*01b8*/ 	.word	0x00000070


	//   ....[1]....
        /*01bc*/ 	.word	0x00000140


	//   ....[2]....
        /*01c0*/ 	.word	0x00000190


	//   ....[3]....
        /*01c4*/ 	.word	0x000003c0


	//   ....[4]....
        /*01c8*/ 	.word	0x00000520


	//   ....[5]....
        /*01cc*/ 	.word	0x00000640


	//   ....[6]....
        /*01d0*/ 	.word	0x000007a0


	//   ....[7]....
        /*01d4*/ 	.word	0x000017a0


	//   ....[8]....
        /*01d8*/ 	.word	0x00001ee0


	//   ....[9]....
        /*01dc*/ 	.word	0x00002200


	//   ....[10]....
        /*01e0*/ 	.word	0x00002f30


	//   ....[11]....
        /*01e4*/ 	.word	0x00003040


	//   ....[12]....
        /*01e8*/ 	.word	0x00003620


	//   ....[13]....
        /*01ec*/ 	.word	0x00003690


	//   ....[14]....
        /*01f0*/ 	.word	0x000047a0


	//   ....[15]....
        /*01f4*/ 	.word	0x000052b0


	//   ....[16]....
        /*01f8*/ 	.word	0x00005850


	//   ....[17]....
        /*01fc*/ 	.word	0x00005970


	//   ....[18]....
        /*0200*/ 	.word	0x00005fc0


	//   ....[19]....
        /*0204*/ 	.word	0x00006040


	//   ....[20]....
        /*0208*/ 	.word	0x00007be0


	//   ....[21]....
        /*020c*/ 	.word	0x00007c10


	//   ....[22]....
        /*0210*/ 	.word	0x000080d0


	//   ....[23]....
        /*0214*/ 	.word	0x000082a0


	//   ....[24]....
        /*0218*/ 	.word	0x000097c0


	//   ....[25]....
        /*021c*/ 	.word	0x0000a280


	//   ....[26]....
        /*0220*/ 	.word	0x0000a8c0


	//   ....[27]....
        /*0224*/ 	.word	0x0000a9d0


	//   ....[28]....
        /*0228*/ 	.word	0x0000af90


	//   ....[29]....
        /*022c*/ 	.word	0x0000b010


	//   ....[30]....
        /*0230*/ 	.word	0x0000c460


	//   ....[31]....
        /*0234*/ 	.word	0x0000c4b0


	//   ....[32]....
        /*0238*/ 	.word	0x0000c4e0


	//   ....[33]....
        /*023c*/ 	.word	0x0000c510


	//   ....[34]....
        /*0240*/ 	.word	0x0000d5c0


	//   ....[35]....
        /*0244*/ 	.word	0x0000d620


	//   ....[36]....
        /*0248*/ 	.word	0x0000d660


	//   ....[37]....
        /*024c*/ 	.word	0x0000d690


	//   ....[38]....
        /*0250*/ 	.word	0x0000d6c0


	//   ....[39]....
        /*0254*/ 	.word	0x0000d6e0


	//   ....[40]....
        /*0258*/ 	.word	0x0000e350


	//   ....[41]....
        /*025c*/ 	.word	0x0000e360


	//   ....[42]....
        /*0260*/ 	.word	0x0000f390


	//   ....[43]....
        /*0264*/ 	.word	0x00010260


	//   ....[44]....
        /*0268*/ 	.word	0x00010b20


	//   ....[45]....
        /*026c*/ 	.word	0x00010b50


	//   ....[46]....
        /*0270*/ 	.word	0x00010b80


	//   ....[47]....
        /*0274*/ 	.word	0x00010bf0


	//   ....[48]....
        /*0278*/ 	.word	0x00010c40


	//   ....[49]....
        /*027c*/ 	.word	0x00010c60


	//   ....[50]....
        /*0280*/ 	.word	0x00010cd0


	//   ....[51]....
        /*0284*/ 	.word	0x00010cf0


	//   ....[52]....
        /*0288*/ 	.word	0x00010d40


	//   ....[53]....
        /*028c*/ 	.word	0x00010d60


	//   ....[54]....
        /*0290*/ 	.word	0x00010dd0


	//   ....[55]....
        /*0294*/ 	.word	0x00010df0


	//   ....[56]....
        /*0298*/ 	.word	0x00010e40


	//   ....[57]....
        /*029c*/ 	.word	0x00010e60


	//   ....[58]....
        /*02a0*/ 	.word	0x00010e90


	//   ....[59]....
        /*02a4*/ 	.word	0x00010eb0


	//   ....[60]....
        /*02a8*/ 	.word	0x00013080


	//   ....[61]....
        /*02ac*/ 	.word	0x00013660


	//   ....[62]....
        /*02b0*/ 	.word	0x000137d0


	//   ....[63]....
        /*02b4*/ 	.word	0x00013830


	//   ....[64]....
        /*02b8*/ 	.word	0x000138f0


	//   ....[65]....
        /*02bc*/ 	.word	0x000139a0


	//   ....[66]....
        /*02c0*/ 	.word	0x00013a70


	//   ....[67]....
        /*02c4*/ 	.word	0x00013ae0


	//   ....[68]....
        /*02c8*/ 	.word	0x00013b40


	//   ....[69]....
        /*02cc*/ 	.word	0x00013c00


	//   ....[70]....
        /*02d0*/ 	.word	0x00013cd0


	//   ....[71]....
        /*02d4*/ 	.word	0x00013d40


	//   ....[72]....
        /*02d8*/ 	.word	0x00013da0


	//   ....[73]....
        /*02dc*/ 	.word	0x00013e60


	//   ....[74]....
        /*02e0*/ 	.word	0x00013ec0


	//   ....[75]....
        /*02e4*/ 	.word	0x00013f80


	//   ....[76]....
        /*02e8*/ 	.word	0x00013fe0


	//   ....[77]....
        /*02ec*/ 	.word	0x00014090


	//   ....[78]....
        /*02f0*/ 	.word	0x000144a0


	//----- nvinfo : EIATTR_REG_RECONFIG
	.align		4
.L_1293:
        /*02f4*/ 	.byte	0x01, 0x54
	.zero		2


	//----- nvinfo : EIATTR_SYSCALL_OFFSETS
	.align		4
        /*02f8*/ 	.byte	0x04, 0x46
        /*02fa*/ 	.short	(.L_1295 - .L_1294)


	//   ....[0]....
.L_1294:
        /*02fc*/ 	.word	0x00001960


	//   ....[1]....
        /*0300*/ 	.word	0x0000fef0


	//   ....[2]....
        /*0304*/ 	.word	0x00010030


	//   ....[3]....
        /*0308*/ 	.word	0x00010120


	//   ....[4]....
        /*030c*/ 	.word	0x000107c0


	//----- nvinfo : EIATTR_MBARRIER_INSTR_OFFSETS
	.align		4
.L_1295:
        /*0310*/ 	.byte	0x04, 0x39
        /*0312*/ 	.short	(.L_1297 - .L_1296)


	//   ....[0]....
.L_1296:
        /*0314*/ 	.word	0x00000270
        /*0318*/ 	.word	0x000000ff
        /*031c*/ 	.word	0x00022800
        /*0320*/ 	.short	0x0100
        /*0322*/ 	.byte	0x08
	.zero		1


	//   ....[1]....
        /*0324*/ 	.word	0x00000280
        /*0328*/ 	.word	0x000000ff
        /*032c*/ 	.word	0x00022820
        /*0330*/ 	.short	0x0100
        /*0332*/ 	.byte	0x08
	.zero		1


	//   ....[2]....
        /*0334*/ 	.word	0x00000370
        /*0338*/ 	.word	0x000000ff
        /*033c*/ 	.word	0x00022830
        /*0340*/ 	.short	0x0100
        /*0342*/ 	.byte	0x08
	.zero		1


	//   ....[3]....
        /*0344*/ 	.word	0x00000380
        /*0348*/ 	.word	0x000000ff
        /*034c*/ 	.word	0x00022840
        /*0350*/ 	.short	0x0100
        /*0352*/ 	.byte	0x08
	.zero		1


	//   ....[4]....
        /*0354*/ 	.word	0x00000390
        /*0358*/ 	.word	0x000000ff
        /*035c*/ 	.word	0x00022838
        /*0360*/ 	.short	0x0100
        /*0362*/ 	.byte	0x08
	.zero		1


	//   ....[5]....
        /*0364*/ 	.word	0x000003a0
        /*0368*/ 	.word	0x000000ff
        /*036c*/ 	.word	0x00022848
        /*0370*/ 	.short	0x0100
        /*0372*/ 	.byte	0x08
	.zero		1


	//   ....[6]....
        /*0374*/ 	.word	0x000004d0
        /*0378*/ 	.word	0x000000ff
        /*037c*/ 	.word	0x00022850
        /*0380*/ 	.short	0x0100
        /*0382*/ 	.byte	0x08
	.zero		1


	//   ....[7]....
        /*0384*/ 	.word	0x000004e0
        /*0388*/ 	.word	0x000000ff
        /*038c*/ 	.word	0x00022860
        /*0390*/ 	.short	0x0100
        /*0392*/ 	.byte	0x08
	.zero		1


	//   ....[8]....
        /*0394*/ 	.word	0x000004f0
        /*0398*/ 	.word	0x000000ff
        /*039c*/ 	.word	0x00022858
        /*03a0*/ 	.short	0x0100
        /*03a2*/ 	.byte	0x08
	.zero		1


	//   ....[9]....
        /*03a4*/ 	.word	0x00000500
        /*03a8*/ 	.word	0x000000ff
        /*03ac*/ 	.word	0x00022868
        /*03b0*/ 	.short	0x0100
        /*03b2*/ 	.byte	0x08
	.zero		1


	//   ....[10]....
        /*03b4*/ 	.word	0x000005f0
        /*03b8*/ 	.word	0x000000ff
        /*03bc*/ 	.word	0x00022870
        /*03c0*/ 	.short	0x0100
        /*03c2*/ 	.byte	0x06
	.zero		1


	//   ....[11]....
        /*03c4*/ 	.word	0x00000600
        /*03c8*/ 	.word	0x000000ff
        /*03cc*/ 	.word	0x00022880
        /*03d0*/ 	.short	0x0100
        /*03d2*/ 	.byte	0x06
	.zero		1


	//   ....[12]....
        /*03d4*/ 	.word	0x00000610
        /*03d8*/ 	.word	0x000000ff
        /*03dc*/ 	.word	0x00022878
        /*03e0*/ 	.short	0x0100
        /*03e2*/ 	.byte	0x06
	.zero		1


	//   ....[13]....
        /*03e4*/ 	.word	0x00000620
        /*03e8*/ 	.word	0x000000ff
        /*03ec*/ 	.word	0x00022888
        /*03f0*/ 	.short	0x0100
        /*03f2*/ 	.byte	0x06
	.zero		1


	//   ....[14]....
        /*03f4*/ 	.word	0x00000750
        /*03f8*/ 	.word	0x000000ff
        /*03fc*/ 	.word	0x00022890
        /*0400*/ 	.short	0x0100
        /*0402*/ 	.byte	0x08
	.zero		1


	//   ....[15]....
        /*0404*/ 	.word	0x00000760
        /*0408*/ 	.word	0x000000ff
        /*040c*/ 	.word	0x000228a0
        /*0410*/ 	.short	0x0100
        /*0412*/ 	.byte	0x08
	.zero		1


	//   ....[16]....
        /*0414*/ 	.word	0x00000770
        /*0418*/ 	.word	0x000000ff
        /*041c*/ 	.word	0x00022898
        /*0420*/ 	.short	0x0100
        /*0422*/ 	.byte	0x08
	.zero		1


	//   ....[17]....
        /*0424*/ 	.word	0x00000780
        /*0428*/ 	.word	0x000000ff
        /*042c*/ 	.word	0x000228a8
        /*0430*/ 	.short	0x0100
        /*0432*/ 	.byte	0x08
	.zero		1


	//   ....[18]....
        /*0434*/ 	.word	0x000008b0
        /*0438*/ 	.word	0x000000ff
        /*043c*/ 	.word	0x000228b0
        /*0440*/ 	.short	0x0100
        /*0442*/ 	.byte	0x08
	.zero		1


	//   ....[19]....
        /*0444*/ 	.word	0x000008c0
        /*0448*/ 	.word	0x000000ff
        /*044c*/ 	.word	0x000228c0
        /*0450*/ 	.short	0x0100
        /*0452*/ 	.byte	0x08
	.zero		1


	//   ....[20]....
        /*0454*/ 	.word	0x000008d0
        /*0458*/ 	.word	0x000000ff
        /*045c*/ 	.word	0x000228b8
        /*0460*/ 	.short	0x0100
        /*0462*/ 	.byte	0x08
	.zero		1


	//   ....[21]....
        /*0464*/ 	.word	0x000008e0
        /*0468*/ 	.word	0x000000ff
        /*046c*/ 	.word	0x000228c8
        /*0470*/ 	.short	0x0100
        /*0472*/ 	.byte	0x08
	.zero		1


	//   ....[22]....
        /*0474*/ 	.word	0x00001990
        /*0478*/ 	.word	0x000000ff
        /*047c*/ 	.word	0x00022800
        /*0480*/ 	.short	0x010a
        /*0482*/ 	.byte	0x26
	.zero		1


	//   ....[23]....
        /*0484*/ 	.word	0x00001a30
        /*0488*/ 	.word	0x000000ff
        /*048c*/ 	.word	0x00022830
        /*0490*/ 	.short	0x010a
        /*0492*/ 	.byte	0x26
	.zero		1


	//   ....[24]....
        /*0494*/ 	.word	0x00001a70
        /*0498*/ 	.word	0x000000ff
        /*049c*/ 	.word	0x00022830
        /*04a0*/ 	.short	0x010a
        /*04a2*/ 	.byte	0x26
	.zero		1


	//   ....[25]....
        /*04a4*/ 	.word	0x00002040
        /*04a8*/ 	.word	0x00000000
        /*04ac*/ 	.word	0x00000000
        /*04b0*/ 	.short	0x0101
        /*04b2*/ 	.byte	0x3f
	.zero		1


	//   ....[26]....
        /*04b4*/ 	.word	0x00003f00
        /*04b8*/ 	.word	0x000000ff
        /*04bc*/ 	.word	0x00022850
        /*04c0*/ 	.short	0x010a
        /*04c2*/ 	.byte	0x26
	.zero		1


	//   ....[27]....
        /*04c4*/ 	.word	0x00003f40
        /*04c8*/ 	.word	0x000000ff
        /*04cc*/ 	.word	0x00022850
        /*04d0*/ 	.short	0x010a
        /*04d2*/ 	.byte	0x26
	.zero		1


	//   ....[28]....
        /*04d4*/ 	.word	0x000042b0
        /*04d8*/ 	.word	0x00000009
        /*04dc*/ 	.word	0x00000000
        /*04e0*/ 	.short	0x0101
        /*04e2*/ 	.byte	0x3f
	.zero		1


	//   ....[29]....
        /*04e4*/ 	.word	0x000045c0
        /*04e8*/ 	.word	0x000000ff
        /*04ec*/ 	.word	0x00022830
        /*04f0*/ 	.short	0x010a
        /*04f2*/ 	.byte	0x1f
	.zero		1


	//   ....[30]....
        /*04f4*/ 	.word	0x00004600
        /*04f8*/ 	.word	0x000000ff
        /*04fc*/ 	.word	0x00022830
        /*0500*/ 	.short	0x010a
        /*0502*/ 	.byte	0x1f
	.zero		1


	//   ....[31]....
        /*0504*/ 	.word	0x000048d0
        /*0508*/ 	.word	0x0000000f
        /*050c*/ 	.word	0x00000000
        /*0510*/ 	.short	0x0101
        /*0512*/ 	.byte	0x3f
	.zero		1


	//   ....[32]....
        /*0514*/ 	.word	0x00007160
        /*0518*/ 	.word	0x000000ff
        /*051c*/ 	.word	0x00022850
        /*0520*/ 	.short	0x010a
        /*0522*/ 	.byte	0x1f
	.zero		1


	//   ....[33]....
        /*0524*/ 	.word	0x000071a0
        /*0528*/ 	.word	0x000000ff
        /*052c*/ 	.word	0x00022850
        /*0530*/ 	.short	0x010a
        /*0532*/ 	.byte	0x1f
	.zero		1


	//   ....[34]....
        /*0534*/ 	.word	0x00007470
        /*0538*/ 	.word	0x0000000c
        /*053c*/ 	.word	0x00000000
        /*0540*/ 	.short	0x0101
        /*0542*/ 	.byte	0x3f
	.zero		1


	//   ....[35]....
        /*0544*/ 	.word	0x00007890
        /*0548*/ 	.word	0x000000ff
        /*054c*/ 	.word	0x00022830
        /*0550*/ 	.short	0x010a
        /*0552*/ 	.byte	0x1b
	.zero		1


	//   ....[36]....
        /*0554*/ 	.word	0x000078d0
        /*0558*/ 	.word	0x000000ff
        /*055c*/ 	.word	0x00022830
        /*0560*/ 	.short	0x010a
        /*0562*/ 	.byte	0x1b
	.zero		1


	//   ....[37]....
        /*0564*/ 	.word	0x00008670
        /*0568*/ 	.word	0x0000009a
        /*056c*/ 	.word	0x00000000
        /*0570*/ 	.short	0x0101
        /*0572*/ 	.byte	0x3f
	.zero		1


	//   ....[38]....
        /*0574*/ 	.word	0x00009160
        /*0578*/ 	.word	0x000000ff
        /*057c*/ 	.word	0x00022850
        /*0580*/ 	.short	0x010a
        /*0582*/ 	.byte	0x1b
	.zero		1


	//   ....[39]....
        /*0584*/ 	.word	0x000091a0
        /*0588*/ 	.word	0x000000ff
        /*058c*/ 	.word	0x00022850
        /*0590*/ 	.short	0x010a
        /*0592*/ 	.byte	0x1b
	.zero		1


	//   ....[40]....
        /*0594*/ 	.word	0x00009450
        /*0598*/ 	.word	0x000000b3
        /*059c*/ 	.word	0x00000000
        /*05a0*/ 	.short	0x0101
        /*05a2*/ 	.byte	0x3f
	.zero		1


	//   ....[41]....
        /*05a4*/ 	.word	0x000095c0
        /*05a8*/ 	.word	0x000000ff
        /*05ac*/ 	.word	0x00022830
        /*05b0*/ 	.short	0x010a
        /*05b2*/ 	.byte	0x1e
	.zero		1


	//   ....[42]....
        /*05b4*/ 	.word	0x00009600
        /*05b8*/ 	.word	0x000000ff
        /*05bc*/ 	.word	0x00022830
        /*05c0*/ 	.short	0x010a
        /*05c2*/ 	.byte	0x1e
	.zero		1


	//   ....[43]....
        /*05c4*/ 	.word	0x00009860
        /*05c8*/ 	.word	0x00000000
        /*05cc*/ 	.word	0x00000000
        /*05d0*/ 	.short	0x0101
        /*05d2*/ 	.byte	0x3f
	.zero		1


	//   ....[44]....
        /*05d4*/ 	.word	0x0000c130
        /*05d8*/ 	.word	0x000000ff
        /*05dc*/ 	.word	0x00022850
        /*05e0*/ 	.short	0x010a
        /*05e2*/ 	.byte	0x1e
	.zero		1


	//   ....[45]....
        /*05e4*/ 	.word	0x0000c170
        /*05e8*/ 	.word	0x000000ff
        /*05ec*/ 	.word	0x00022850
        /*05f0*/ 	.short	0x010a
        /*05f2*/ 	.byte	0x1e
	.zero		1


	//   ....[46]....
        /*05f4*/ 	.word	0x0000c440
        /*05f8*/ 	.word	0x00000008
        /*05fc*/ 	.word	0x00000000
        /*0600*/ 	.short	0x0101
        /*0602*/ 	.byte	0x3f
	.zero		1


	//   ....[47]....
        /*0604*/ 	.word	0x0000d6f0
        /*0608*/ 	.word	0x000000ff
        /*060c*/ 	.word	0x00000000
        /*0610*/ 	.short	0x0101
        /*0612*/ 	.byte	0x04
	.zero		1


	//   ....[48]....
        /*0614*/ 	.word	0x000104a0
        /*0618*/ 	.word	0x000000ff
        /*061c*/ 	.word	0x00022840
        /*0620*/ 	.short	0x010a
        /*0622*/ 	.byte	0x26
	.zero		1


	//   ....[49]....
        /*0624*/ 	.word	0x00010fa0
        /*0628*/ 	.word	0x000000ff
        /*062c*/ 	.word	0x00022800
        /*0630*/ 	.short	0x0107
        /*0632*/ 	.byte	0x26
	.zero		1


	//   ....[50]....
        /*0634*/ 	.word	0x00010fe0
        /*0638*/ 	.word	0x000000ff
        /*063c*/ 	.word	0x00022800
        /*0640*/ 	.short	0x0101
        /*0642*/ 	.byte	0x26
	.zero		1


	//   ....[51]....
        /*0644*/ 	.word	0x00010ff0
        /*0648*/ 	.word	0x000000ff
        /*064c*/ 	.word	0x00022820
        /*0650*/ 	.short	0x010a
        /*0652*/ 	.byte	0x26
	.zero		1


	//   ....[52]....
        /*0654*/ 	.word	0x00011050
        /*0658*/ 	.word	0x000000ff
        /*065c*/ 	.word	0x00022860
        /*0660*/ 	.short	0x010a
        /*0662*/ 	.byte	0x26
	.zero		1


	//   ....[53]....
        /*0664*/ 	.word	0x000118c0
        /*0668*/ 	.word	0x000000ff
        /*066c*/ 	.word	0x00022848
        /*0670*/ 	.short	0x010a
        /*0672*/ 	.byte	0x26
	.zero		1


	//   ....[54]....
        /*0674*/ 	.word	0x00011a90
        /*0678*/ 	.word	0x000000ff
        /*067c*/ 	.word	0x00022868
        /*0680*/ 	.short	0x010a
        /*0682*/ 	.byte	0x26
	.zero		1


	//   ....[55]....
        /*0684*/ 	.word	0x000120f0
        /*0688*/ 	.word	0x000000ff
        /*068c*/ 	.word	0x00022840
        /*0690*/ 	.short	0x010a
        /*0692*/ 	.byte	0x26
	.zero		1


	//   ....[56]....
        /*0694*/ 	.word	0x000122d0
        /*0698*/ 	.word	0x000000ff
        /*069c*/ 	.word	0x00022860
        /*06a0*/ 	.short	0x010a
        /*06a2*/ 	.byte	0x26
	.zero		1


	//   ....[57]....
        /*06a4*/ 	.word	0x00012950
        /*06a8*/ 	.word	0x000000ff
        /*06ac*/ 	.word	0x00022848
        /*06b0*/ 	.short	0x010a
        /*06b2*/ 	.byte	0x26
	.zero		1


	//   ....[58]....
        /*06b4*/ 	.word	0x00012b30
        /*06b8*/ 	.word	0x000000ff
        /*06bc*/ 	.word	0x00022868
        /*06c0*/ 	.short	0x010a
        /*06c2*/ 	.byte	0x26
	.zero		1


	//   ....[59]....
        /*06c4*/ 	.word	0x00013010
        /*06c8*/ 	.word	0x00000002
        /*06cc*/ 	.word	0x00022820
        /*06d0*/ 	.short	0x010a
        /*06d2*/ 	.byte	0x3f
	.zero		1


	//   ....[60]....
        /*06d4*/ 	.word	0x00013190
        /*06d8*/ 	.word	0x00000007
        /*06dc*/ 	.word	0x00000000
        /*06e0*/ 	.short	0x010a
        /*06e2*/ 	.byte	0x3f
	.zero		1


	//   ....[61]....
        /*06e4*/ 	.word	0x00013200
        /*06e8*/ 	.word	0x00000005
        /*06ec*/ 	.word	0x00000000
        /*06f0*/ 	.short	0x010a
        /*06f2*/ 	.byte	0x3f
	.zero		1


	//   ....[62]....
        /*06f4*/ 	.word	0x00013260
        /*06f8*/ 	.word	0x00000005
        /*06fc*/ 	.word	0x00000000
        /*0700*/ 	.short	0x010a
        /*0702*/ 	.byte	0x3f
	.zero		1


	//   ....[63]....
        /*0704*/ 	.word	0x00013290
        /*0708*/ 	.word	0x00000003
        /*070c*/ 	.word	0x00000000
        /*0710*/ 	.short	0x010a
        /*0712*/ 	.byte	0x3f
	.zero		1


	//   ....[64]....
        /*0714*/ 	.word	0x00013300
        /*0718*/ 	.word	0x00000003
        /*071c*/ 	.word	0x00022800
        /*0720*/ 	.short	0x010a
        /*0722*/ 	.byte	0x3f
	.zero		1


	//   ....[65]....
        /*0724*/ 	.word	0x00013360
        /*0728*/ 	.word	0x00000003
        /*072c*/ 	.word	0x00022830
        /*0730*/ 	.short	0x010a
        /*0732*/ 	.byte	0x3f
	.zero		1


	//   ....[66]....
        /*0734*/ 	.word	0x000133b0
        /*0738*/ 	.word	0x00000009
        /*073c*/ 	.word	0x00022850
        /*0740*/ 	.short	0x010a
        /*0742*/ 	.byte	0x3f
	.zero		1


	//   ....[67]....
        /*0744*/ 	.word	0x00013410
        /*0748*/ 	.word	0x00000004
        /*074c*/ 	.word	0x00022830
        /*0750*/ 	.short	0x010a
        /*0752*/ 	.byte	0x3f
	.zero		1


	//   ....[68]....
        /*0754*/ 	.word	0x00013460
        /*0758*/ 	.word	0x0000000c
        /*075c*/ 	.word	0x00022850
        /*0760*/ 	.short	0x010a
        /*0762*/ 	.byte	0x3f
	.zero		1


	//   ....[69]....
        /*0764*/ 	.word	0x000134c0
        /*0768*/ 	.word	0x0000000d
        /*076c*/ 	.word	0x00022830
        /*0770*/ 	.short	0x010a
        /*0772*/ 	.byte	0x3f
	.zero		1


	//   ....[70]....
        /*0774*/ 	.word	0x00013510
        /*0778*/ 	.word	0x000000b3
        /*077c*/ 	.word	0x00022850
        /*0780*/ 	.short	0x010a
        /*0782*/ 	.byte	0x3f
	.zero		1


	//   ....[71]....
        /*0784*/ 	.word	0x00013570
        /*0788*/ 	.word	0x00000000
        /*078c*/ 	.word	0x00022830
        /*0790*/ 	.short	0x010a
        /*0792*/ 	.byte	0x3f
	.zero		1


	//   ....[72]....
        /*0794*/ 	.word	0x000135c0
        /*0798*/ 	.word	0x00000008
        /*079c*/ 	.word	0x00022850
        /*07a0*/ 	.short	0x010a
        /*07a2*/ 	.byte	0x3f
	.zero		1


	//   ....[73]....
        /*07a4*/ 	.word	0x00013720
        /*07a8*/ 	.word	0x00000003
        /*07ac*/ 	.word	0x00022840
        /*07b0*/ 	.short	0x010a
        /*07b2*/ 	.byte	0x3f
	.zero		1


	//   ....[74]....
        /*07b4*/ 	.word	0x000140d0
        /*07b8*/ 	.word	0x00000003
        /*07bc*/ 	.word	0x00022820
        /*07c0*/ 	.short	0x010a
        /*07c2*/ 	.byte	0x3f
	.zero		1


	//   ....[75]....
        /*07c4*/ 	.word	0x00014130
        /*07c8*/ 	.word	0x00000003
        /*07cc*/ 	.word	0x00022860
        /*07d0*/ 	.short	0x010a
        /*07d2*/ 	.byte	0x3f
	.zero		1


	//   ....[76]....
        /*07d4*/ 	.word	0x00014190
        /*07d8*/ 	.word	0x00000003
        /*07dc*/ 	.word	0x00022848
        /*07e0*/ 	.short	0x010a
        /*07e2*/ 	.byte	0x3f
	.zero		1


	//   ....[77]....
        /*07e4*/ 	.word	0x000141f0
        /*07e8*/ 	.word	0x00000003
        /*07ec*/ 	.word	0x00022868
        /*07f0*/ 	.short	0x010a
        /*07f2*/ 	.byte	0x3f
	.zero		1


	//   ....[78]....
        /*07f4*/ 	.word	0x00014250
        /*07f8*/ 	.word	0x00000003
        /*07fc*/ 	.word	0x00022840
        /*0800*/ 	.short	0x010a
        /*0802*/ 	.byte	0x3f
	.zero		1


	//   ....[79]....
        /*0804*/ 	.word	0x000142b0
        /*0808*/ 	.word	0x00000003
        /*080c*/ 	.word	0x00022860
        /*0810*/ 	.short	0x010a
        /*0812*/ 	.byte	0x3f
	.zero		1


	//   ....[80]....
        /*0814*/ 	.word	0x00014310
        /*0818*/ 	.word	0x00000003
        /*081c*/ 	.word	0x00022848
        /*0820*/ 	.short	0x010a
        /*0822*/ 	.byte	0x3f
	.zero		1


	//   ....[81]....
        /*0824*/ 	.word	0x00014370
        /*0828*/ 	.word	0x00000003
        /*082c*/ 	.word	0x00022868
        /*0830*/ 	.short	0x010a
        /*0832*/ 	.byte	0x3f
	.zero		1


	//   ....[82]....
        /*0834*/ 	.word	0x000143c0
        /*0838*/ 	.word	0x00000002
        /*083c*/ 	.word	0x00022820
        /*0840*/ 	.short	0x010a
        /*0842*/ 	.byte	0x3f
	.zero		1


	//   ....[83]....
        /*0844*/ 	.word	0x00014560
        /*0848*/ 	.word	0x00000007
        /*084c*/ 	.word	0x00000000
        /*0850*/ 	.short	0x010a
        /*0852*/ 	.byte	0x3f
	.zero		1


	//   ....[84]....
        /*0854*/ 	.word	0x000145b0
        /*0858*/ 	.word	0x00000005
        /*085c*/ 	.word	0x00000000
        /*0860*/ 	.short	0x010a
        /*0862*/ 	.byte	0x3f
	.zero		1


	//   ....[85]....
        /*0864*/ 	.word	0x00014600
        /*0868*/ 	.word	0x00000005
        /*086c*/ 	.word	0x00000000
        /*0870*/ 	.short	0x010a
        /*0872*/ 	.byte	0x3f
	.zero		1


	//----- nvinfo : EIATTR_NUM_MBARRIERS
	.align		4
.L_1297:
        /*0874*/ 	.byte	0x03, 0x38
        /*0876*/ 	.short	0x0016


	//----- nvinfo : EIATTR_EXIT_INSTR_OFFSETS
	.align		4
        /*0878*/ 	.byte	0x04, 0x1c
        /*087a*/ 	.short	(.L_1299 - .L_1298)


	//   ....[0]....
.L_1298:
        /*087c*/ 	.word	0x000132e0


	//----- nvinfo : EIATTR_MAX_THREADS
	.align		4
.L_1299:
        /*0880*/ 	.byte	0x04, 0x05
        /*0882*/ 	.short	(.L_1301 - .L_1300)
.L_1300:
        /*0884*/ 	.word	0x00000180
        /*0888*/ 	.word	0x00000001
        /*088c*/ 	.word	0x00000001


	//----- nvinfo : EIATTR_CRS_STACK_SIZE
	.align		4
.L_1301:
        /*0890*/ 	.byte	0x04, 0x1e
        /*0892*/ 	.short	(.L_1303 - .L_1302)
.L_1302:
        /*0894*/ 	.word	0x00000000


	//----- nvinfo : EIATTR_CBANK_PARAM_SIZE
	.align		4
.L_1303:
        /*0898*/ 	.byte	0x03, 0x19
        /*089a*/ 	.short	0x0a70


	//----- nvinfo : EIATTR_PARAM_CBANK
	.align		4
        /*089c*/ 	.byte	0x04, 0x0a
        /*089e*/ 	.short	(.L_1305 - .L_1304)
	.align		4
.L_1304:
        /*08a0*/ 	.word	index@(.nv.constant0._ZN7cutlass13device_kernelIN5flash11enable_sm90INS1_16FlashAttnFwdSm90INS1_25CollectiveMainloopFwdSm90ILi2EN4cute5tupleIJNS5_1CILi1EEES8_S8_EEENS6_IJNS7_ILi128EEENS7_ILi96EEENS7_ILi64EEEEEELi256ENS_10bfloat16_tEfNS_4arch4Sm90ELb0ELb1ELb0ELb0ELb0ELb0ELb0ELb1ELb0ELb1ELb1ELb0EEENS1_21CollectiveEpilogueFwdINS6_IJSA_NS7_ILi256EEESB_EEES9_SE_SG_Li256ELb0ELb1ELb1ELb0EEENS1_19SingleTileSchedulerILb0ELb1ELb1ELi128EEEEEEEEEvNT_6ParamsE)
        /*08a4*/ 	.short	0x0210
        /*08a6*/ 	.short	0x0a70


	//----- nvinfo : EIATTR_SW_WAR
	.align		4
.L_1305:
        /*08a8*/ 	.byte	0x04, 0x36
        /*08aa*/ 	.short	(.L_1307 - .L_1306)
.L_1306:
        /*08ac*/ 	.word	0x00000008
.L_1307:


//--------------------- .nv.info._ZN7cutlass13device_kernelIN5flash11enable_sm90INS1_16FlashAttnFwdSm90INS1_25CollectiveMainloopFwdSm90ILi2EN4cute5tupleIJNS5_1CILi1EEES8_S8_EEENS6_IJNS7_ILi128EEENS7_ILi96EEENS7_ILi64EEEEEELi256ENS_10bfloat16_tEfNS_4arch4Sm90ELb0ELb1ELb0ELb0ELb0ELb0ELb1ELb1ELb0ELb1ELb1ELb0EEENS1_21CollectiveEpilogueFwdINS6_IJSA_NS7_ILi256EEESB_EEES9_SE_SG_Li256ELb0ELb1ELb1ELb0EEENS1_19SingleTileSchedulerILb0ELb1ELb1ELi128EEEEEEEEEvNT_6ParamsE --------------------------
	.section	.nv.info._ZN7cutlass13device_kernelIN5flash11enable_sm90INS1_16FlashAttnFwdSm90INS1_25CollectiveMainloopFwdSm90ILi2EN4cute5tupleIJNS5_1CILi1EEES8_S8_EEENS6_IJNS7_ILi128EEENS7_ILi96EEENS7_ILi64EEEEEELi256ENS_10bfloat16_tEfNS_4arch4Sm90ELb0ELb1ELb0ELb0ELb0ELb0ELb1ELb1ELb0ELb1ELb1ELb0EEENS1_21CollectiveEpilogueFwdINS6_IJSA_NS7_ILi256EEESB_EEES9_SE_SG_Li256ELb0ELb1ELb1ELb0EEENS1_19SingleTileSchedulerILb0ELb1ELb1ELi128EEEEEEEEEvNT_6ParamsE,"",@"SHT_CUDA_INFO"
	.sectionflags	@""
	.align	4


	//----- nvinfo : EIATTR_CUDA_API_VERSION
	.align		4
        /*0000*/ 	.byte	0x04, 0x37
        /*0002*/ 	.short	(.L_1309 - .L_1308)
.L_1308:
        /*0004*/ 	.word	0x00000082


	//----- nvinfo : EIATTR_KPARAM_INFO
	.align		4
.L_1309:
        /*0008*/ 	.byte	0x04, 0x17
        /*000a*/ 	.short	(.L_1311 - .L_1310)
.L_1310:
        /*000c*/ 	.word	0x00000000
        /*0010*/ 	.short	0x0000
        /*0012*/ 	.short	0x0070
        /*0014*/ 	.byte	0x00, 0xf0, 0x01, 0x2c


	//----- nvinfo : EIATTR_SPARSE_MMA_MASK
	.align		4
.L_1311:
        /*0018*/ 	.byte	0x03, 0x50
        /*001a*/ 	.short	0x0000


	//----- nvinfo : EIATTR_MAXREG_COUNT
	.align		4
        /*001c*/ 	.byte	0x03, 0x1b
        /*001e*/ 	.short	0x00a8


	//----- nvinfo : EIATTR_NUM_BARRIERS
	.align		4
        /*0020*/ 	.byte	0x02, 0x4c
        /*0022*/ 	.byte	0x10
	.zero		1


	//----- nvinfo : EIATTR_EXTERNS
	.align		4
        /*0024*/ 	.byte	0x04, 0x0f
        /*0026*/ 	.short	(.L_1313 - .L_1312)


	//   ....[0]....
	.align		4
.L_1312:
        /*0028*/ 	.word	index@(__assertfail)


	//----- nvinfo : EIATTR_ANNOTATIONS
	.align		4
.L_1313:
        /*002c*/ 	.byte	0x04, 0x55
        /*002e*/ 	.short	(.L_1315 - .L_1314)


	//   ....[0]....
.L_1314:
        /* <DEDUP_REMOVED lines=1275> */


	//----- nvinfo : EIATTR_MERCURY_ISA_VERSION
	.align		4
.L_1315:
        /*4fc8*/ 	.byte	0x03, 0x5f
        /*4fca*/ 	.short	0x0101


	//----- nvinfo : EIATTR_INT_WARP_WIDE_INSTR_OFFSETS
	.align		4
        /*4fcc*/ 	.byte	0x04, 0x31
        /*4fce*/ 	.short	(.L_1317 - .L_1316)


	//   ....[0]....
.L_1316:
        /*4fd0*/ 	.word	0x00000160


	//   ....[1]....
        /*4fd4*/ 	.word	0x000001a0


	//   ....[2]....
        /*4fd8*/ 	.word	0x00000210


	//   ....[3]....
        /*4fdc*/ 	.word	0x00000280


	//----- nvinfo : EIATTR_COOP_GROUP_MASK_REGIDS
	.align		4
.L_1317:
        /*4fe0*/ 	.byte	0x04, 0x29
        /*4fe2*/ 	.short	(.L_1319 - .L_1318)


	//   ....[0]....
.L_1318:
        /*4fe4*/ 	.word	0xffffffff


	//   ....[1]....
        /*4fe8*/ 	.word	0xffffffff


	//   ....[2]....
        /*4fec*/ 	.word	0xffffffff


	//   ....[3]....
        /*4ff0*/ 	.word	0xffffffff


	//   ....[4]....
        /*4ff4*/ 	.word	0xffffffff


	//   ....[5]....
        /*4ff8*/ 	.word	0xffffffff


	//   ....[6]....
        /*4ffc*/ 	.word	0xffffffff


	//   ....[7]....
        /*5000*/ 	.word	0xffffffff


	//   ....[8]....
        /*5004*/ 	.word	0xffffffff


	//   ....[9]....
        /*5008*/ 	.word	0xffffffff


	//   ....[10]....
        /*500c*/ 	.word	0xffffffff


	//   ....[11]....
        /*5010*/ 	.word	0xffffffff


	//   ....[12]....
        /*5014*/ 	.word	0xffffffff


	//   ....[13]....
        /*5018*/ 	.word	0xffffffff


	//   ....[14]....
        /*501c*/ 	.word	0xffffffff


	//   ....[15]....
        /*5020*/ 	.word	0xffffffff


	//   ....[16]....
        /*5024*/ 	.word	0xffffffff


	//   ....[17]....
        /*5028*/ 	.word	0xffffffff


	//   ....[18]....
        /*502c*/ 	.word	0xffffffff


	//   ....[19]....
        /*5030*/ 	.word	0xffffffff


	//   ....[20]....
        /*5034*/ 	.word	0xffffffff


	//   ....[21]....
        /*5038*/ 	.word	0xffffffff


	//   ....[22]....
        /*503c*/ 	.word	0xffffffff


	//   ....[23]....
        /*5040*/ 	.word	0xffffffff


	//   ....[24]....
        /*5044*/ 	.word	0xffffffff


	//   ....[25]....
        /*5048*/ 	.word	0xffffffff


	//   ....[26]....
        /*504c*/ 	.word	0xffffffff


	//   ....[27]....
        /*5050*/ 	.word	0xffffffff


	//   ....[28]....
        /*5054*/ 	.word	0xffffffff


	//   ....[29]....
        /*5058*/ 	.word	0xffffffff


	//   ....[30]....
        /*505c*/ 	.word	0xffffffff


	//   ....[31]....
        /*5060*/ 	.word	0xffffffff


	//   ....[32]....
        /*5064*/ 	.word	0xffffffff


	//   ....[33]....
        /*5068*/ 	.word	0xffffffff


	//   ....[34]....
        /*506c*/ 	.word	0xffffffff


	//   ....[35]....
        /*5070*/ 	.word	0xffffffff


	//   ....[36]....
        /*5074*/ 	.word	0xffffffff


	//   ....[37]....
        /*5078*/ 	.word	0xffffffff


	//   ....[38]....
        /*507c*/ 	.word	0xffffffff


	//   ....[39]....
        /*5080*/ 	.word	0xffffffff


	//   ....[40]....
        /*5084*/ 	.word	0xffffffff


	//   ....[41]....
        /*5088*/ 	.word	0xffffffff


	//   ....[42]....
        /*508c*/ 	.word	0xffffffff


	//   ....[43]....
        /*5090*/ 	.word	0xffffffff


	//   ....[44]....
        /*5094*/ 	.word	0xffffffff


	//   ....[45]....
        /*5098*/ 	.word	0xffffffff


	//   ....[46]....
        /*509c*/ 	.word	0xffffffff


	//   ....[47]....
        /*50a0*/ 	.word	0xffffffff


	//   ....[48]....
        /*50a4*/ 	.word	0xffffffff


	//   ....[49]....
        /*50a8*/ 	.word	0xffffffff


	//   ....[50]....
        /*50ac*/ 	.word	0xffffffff


	//   ....[51]....
        /*50b0*/ 	.word	0xffffffff


	//   ....[52]....
        /*50b4*/ 	.word	0xffffffff


	//   ....[53]....
        /*50b8*/ 	.word	0xffffffff


	//   ....[54]....
        /*50bc*/ 	.word	0xffffffff


	//   ....[55]....
        /*50c0*/ 	.word	0xffffffff


	//   ....[56]....
        /*50c4*/ 	.word	0xffffffff


	//   ....[57]....
        /*50c8*/ 	.word	0xffffffff


	//   ....[58]....
        /*50cc*/ 	.word	0xffffffff


	//   ....[59]....
        /*50d0*/ 	.word	0xffffffff


	//   ....[60]....
        /*50d4*/ 	.word	0xffffffff


	//   ....[61]....
        /*50d8*/ 	.word	0xffffffff


	//   ....[62]....
        /*50dc*/ 	.word	0xffffffff


	//   ....[63]....
        /*50e0*/ 	.word	0xffffffff


	//   ....[64]....
        /*50e4*/ 	.word	0xffffffff


	//   ....[65]....
        /*50e8*/ 	.word	0xffffffff


	//   ....[66]....
        /*50ec*/ 	.word	0xffffffff


	//   ....[67]....
        /*50f0*/ 	.word	0xffffffff


	//   ....[68]....
        /*50f4*/ 	.word	0xffffffff


	//   ....[69]....
        /*50f8*/ 	.word	0xffffffff


	//   ....[70]....
        /*50fc*/ 	.word	0xffffffff


	//   ....[71]....
        /*5100*/ 	.word	0x0500000f


	//   ....[72]....
        /*5104*/ 	.word	0x0500000f


	//   ....[73]....
        /*5108*/ 	.word	0x0500000f


	//   ....[74]....
        /*510c*/ 	.word	0x0500000f


	//   ....[75]....
        /*5110*/ 	.word	0x0500000f


	//   ....[76]....
        /*5114*/ 	.word	0x0500000f


	//   ....[77]....
        /*5118*/ 	.word	0x0500000f


	//   ....[78]....
        /*511c*/ 	.word	0x0500000f


	//   ....[79]....
        /*5120*/ 	.word	0x0500000f


	//   ....[80]....
        /*5124*/ 	.word	0x0500000f


	//   ....[81]....
        /*5128*/ 	.word	0x0500000f


	//   ....[82]....
        /*512c*/ 	.word	0x0500000f


	//   ....[83]....
        /*5130*/ 	.word	0x0500000f


	//   ....[84]....
        /*5134*/ 	.word	0x0500000f


	//   ....[85]....
        /*5138*/ 	.word	0x0500000f


	//   ....[86]....
        /*513c*/ 	.word	0x0500000f


	//   ....[87]....
        /*5140*/ 	.word	0x0500000f


	//   ....[88]....
        /*5144*/ 	.word	0x0500000f


	//   ....[89]....
        /*5148*/ 	.word	0x0500000f


	//   ....[90]....
        /*514c*/ 	.word	0x0500000f


	//   ....[91]....
        /*5150*/ 	.word	0x0500000f


	//   ....[92]....
        /*5154*/ 	.word	0x0500000f


	//   ....[93]....
        /*5158*/ 	.word	0x0500000f


	//   ....[94]....
        /*515c*/ 	.word	0x0500000f


	//   ....[95]....
        /*5160*/ 	.word	0x0500000f


	//   ....[96]....
        /*5164*/ 	.word	0x0500000f


	//   ....[97]....
        /*5168*/ 	.word	0x0500000f


	//   ....[98]....
        /*516c*/ 	.word	0x0500000f


	//   ....[99]....
        /*5170*/ 	.word	0x0500000f


	//   ....[100]....
        /*5174*/ 	.word	0x0500000f


	//   ....[101]....
        /*5178*/ 	.word	0x0500000f


	//   ....[102]....
        /*517c*/ 	.word	0x0500000f


	//   ....[103]....
        /*5180*/ 	.word	0x0500000f


	//   ....[104]....
        /*5184*/ 	.word	0x0500000f


	//   ....[105]....
        /*5188*/ 	.word	0xffffffff


	//   ....[106]....
        /*518c*/ 	.word	0xffffffff


	//   ....[107]....
        /*5190*/ 	.word	0xffffffff


	//   ....[108]....
        /*5194*/ 	.word	0xffffffff


	//   ....[109]....
        /*5198*/ 	.word	0xffffffff


	//   ....[110]....
        /*519c*/ 	.word	0xffffffff


	//----- nvinfo : EIATTR_COOP_GROUP_INSTR_OFFSETS
	.align		4
.L_1319:
        /*51a0*/ 	.byte	0x04, 0x28
        /*51a2*/ 	.short	(.L_1321 - .L_1320)


	//   ....[0]....
.L_1320:
        /*51a4*/ 	.word	0x000000a0


	//   ....[1]....
        /*51a8*/ 	.word	0x00000170


	//   ....[2]....
        /*51ac*/ 	.word	0x00000230


	//   ....[3]....
        /*51b0*/ 	.word	0x00000400


	//   ....[4]....
        /*51b4*/ 	.word	0x00000560


	//   ....[5]....
        /*51b8*/ 	.word	0x00000680


	//   ....[6]....
        /*51bc*/ 	.word	0x000007e0


	//   ....[7]....
        /*51c0*/ 	.word	0x00001b80


	//   ....[8]....
        /*51c4*/ 	.word	0x00003af0


	//   ....[9]....
        /*51c8*/ 	.word	0x00003d40


	//   ....[10]....
        /*51cc*/ 	.word	0x00005340


	//   ....[11]....
        /*51d0*/ 	.word	0x000053d0


	//   ....[12]....
        /*51d4*/ 	.word	0x00005740


	//   ....[13]....
        /*51d8*/ 	.word	0x00005760


	//   ....[14]....
        /*51dc*/ 	.word	0x0000aa50


	//   ....[15]....
        /*51e0*/ 	.word	0x0000aae0


	//   ....[16]....
        /*51e4*/ 	.word	0x0000ab60


	//   ....[17]....
        /*51e8*/ 	.word	0x0000ab80


	//   ....[18]....
        /*51ec*/ 	.word	0x00020d40


	//   ....[19]....
        /*51f0*/ 	.word	0x00020f50


	//   ....[20]....
        /*51f4*/ 	.word	0x00021f10


	//   ....[21]....
        /*51f8*/ 	.word	0x00021fd0


	//   ....[22]....
        /*51fc*/ 	.word	0x000221b0


	//   ....[23]....
        /*5200*/ 	.word	0x000221d0


	//   ....[24]....
        /*5204*/ 	.word	0x0002a590


	//   ....[25]....
        /*5208*/ 	.word	0x0002a5b0


	//   ....[26]....
        /*520c*/ 	.word	0x0002a610


	//   ....[27]....
        /*5210*/ 	.word	0x0002a650


	//   ....[28]....
        /*5214*/ 	.word	0x0002ba00


	//   ....[29]....
        /*5218*/ 	.word	0x0002ba30


	//   ....[30]....
        /*521c*/ 	.word	0x0002bc80


	//   ....[31]....
        /*5220*/ 	.word	0x0002bcd0


	//   ....[32]....
        /*5224*/ 	.word	0x0002bd00


	//   ....[33]....
        /*5228*/ 	.word	0x0002bd10


	//   ....[34]....
        /*522c*/ 	.word	0x0002cb40


	//   ....[35]....
        /*5230*/ 	.word	0x0002cb50


	//   ....[36]....
        /*5234*/ 	.word	0x0002dd10


	//   ....[37]....
        /*5238*/ 	.word	0x0002eba0


	//   ....[38]....
        /*523c*/ 	.word	0x0002f460


	//   ....[39]....
        /*5240*/ 	.word	0x0002f490


	//   ....[40]....
        /*5244*/ 	.word	0x0002f4c0


	//   ....[41]....
        /*5248*/ 	.word	0x0002f4e0


	//   ....[42]....
        /*524c*/ 	.word	0x0002f620


	//   ....[43]....
        /*5250*/ 	.word	0x0002f640


	//   ....[44]....
        /*5254*/ 	.word	0x0002f6e0


	//   ....[45]....
        /*5258*/ 	.word	0x0002f700


	//   ....[46]....
        /*525c*/ 	.word	0x0002f7a0


	//   ....[47]....
        /*5260*/ 	.word	0x0002f7b0


	//   ....[48]....
        /*5264*/ 	.word	0x0002f860


	//   ....[49]....
        /*5268*/ 	.word	0x0002f870


	//   ....[50]....
        /*526c*/ 	.word	0x0002f900


	//   ....[51]....
        /*5270*/ 	.word	0x0002f910


	//   ....[52]....
        /*5274*/ 	.word	0x0002f920


	//   ....[53]....
        /*5278*/ 	.word	0x0002f930


	//   ....[54]....
        /*527c*/ 	.word	0x00030070


	//   ....[55]....
        /*5280*/ 	.word	0x00030090


	//   ....[56]....
        /*5284*/ 	.word	0x000300c0


	//   ....[57]....
        /*5288*/ 	.word	0x00030190


	//   ....[58]....
        /*528c*/ 	.word	0x00030230


	//   ....[59]....
        /*5290*/ 	.word	0x00030240


	//   ....[60]....
        /*5294*/ 	.word	0x000302e0


	//   ....[61]....
        /*5298*/ 	.word	0x000302f0


	//   ....[62]....
        /*529c*/ 	.word	0x00030370


	//   ....[63]....
        /*52a0*/ 	.word	0x00030380


	//   ....[64]....
        /*52a4*/ 	.word	0x00030410


	//   ....[65]....
        /*52a8*/ 	.word	0x00030420


	//   ....[66]....
        /*52ac*/ 	.word	0x00030430


	//   ....[67]....
        /*52b0*/ 	.word	0x000304c0


	//   ....[68]....
        /*52b4*/ 	.word	0x000304d0


	//   ....[69]....
        /*52b8*/ 	.word	0x00030520


	//   ....[70]....
        /*52bc*/ 	.word	0x000327c0


	//   ....[71]....
        /*52c0*/ 	.word	0x00032d00


	//   ....[72]....
        /*52c4*/ 	.word	0x00032e70


	//   ....[73]....
        /*52c8*/ 	.word	0x00032ee0


	//   ....[74]....
        /*52cc*/ 	.word	0x00032f80


	//   ....[75]....
        /*52d0*/ 	.word	0x00033020


	//   ....[76]....
        /*52d4*/ 	.word	0x00033100


	//   ....[77]....
        /*52d8*/ 	.word	0x00033210


	//   ....[78]....
        /*52dc*/ 	.word	0x00033270


	//   ....[79]....
        /*52e0*/ 	.word	0x00033380


	//   ....[80]....
        /*52e4*/ 	.word	0x000333f0


	//   ....[81]....
        /*52e8*/ 	.word	0x00033500


	//   ....[82]....
        /*52ec*/ 	.word	0x00033560


	//   ....[83]....
        /*52f0*/ 	.word	0x00033680


	//   ....[84]....
        /*52f4*/ 	.word	0x000336e0


	//   ....[85]....
        /*52f8*/ 	.word	0x000337d0


	//   ....[86]....
        /*52fc*/ 	.word	0x00033840


	//   ....[87]....
        /*5300*/ 	.word	0x000338f0


	//   ....[88]....
        /*5304*/ 	.word	0x000339e0


	//   ....[89]....
        /*5308*/ 	.word	0x00033a90


	//   ....[90]....
        /*530c*/ 	.word	0x00033d30


	//   ....[91]....
        /*5310*/ 	.word	0x00033db0


	//   ....[92]....
        /*5314*/ 	.word	0x00033ee0


	//   ....[93]....
        /*5318*/ 	.word	0x00033f30


	//   ....[94]....
        /*531c*/ 	.word	0x00034050


	//   ....[95]....
        /*5320*/ 	.word	0x000340a0


	//   ....[96]....
        /*5324*/ 	.word	0x000341c0


	//   ....[97]....
        /*5328*/ 	.word	0x00034210


	//   ....[98]....
        /*532c*/ 	.word	0x000343a0


	//   ....[99]....
        /*5330*/ 	.word	0x000343f0


	//   ....[100]....
        /*5334*/ 	.word	0x00034480


	//   ....[101]....
        /*5338*/ 	.word	0x000344d0


	//   ....[102]....
        /*533c*/ 	.word	0x000345f0


	//   ....[103]....
        /*5340*/ 	.word	0x000346c0


	//   ....[104]....
        /*5344*/ 	.word	0x00034ad0


	//   ....[105]....
        /*5348*/ 	.word	0x00036e80


	//   ....[106]....
        /*534c*/ 	.word	0x00037170


	//   ....[107]....
        /*5350*/ 	.word	0x00038440


	//   ....[108]....
        /*5354*/ 	.word	0x00038480


	//   ....[109]....
        /*5358*/ 	.word	0x000384f0


	//   ....[110]....
        /*535c*/ 	.word	0x00038510


	//----- nvinfo : EIATTR_REG_RECONFIG
	.align		4
.L_1321:
        /*5360*/ 	.byte	0x01, 0x54
	.zero		2


	//----- nvinfo : EIATTR_SYSCALL_OFFSETS
	.align		4
        /*5364*/ 	.byte	0x04, 0x46
        /*5366*/ 	.short	(.L_1323 - .L_1322)


	//   ....[0]....
.L_1322:
        /*5368*/ 	.word	0x00001ec0


	//   ....[1]....
        /*536c*/ 	.word	0x0002e830


	//   ....[2]....
        /*5370*/ 	.word	0x0002e970


	//   ....[3]....
        /*5374*/ 	.word	0x0002ea60


	//   ....[4]....
        /*5378*/ 	.word	0x0002f100


	//   ....[5]....
        /*537c*/ 	.word	0x0002fc50


	//----- nvinfo : EIATTR_MBARRIER_INSTR_OFFSETS
	.align		4
.L_1323:
        /*5380*/ 	.byte	0x04, 0x39
        /*5382*/ 	.short	(.L_1325 - .L_1324)


	//   ....[0]....
.L_1324:
        /*5384*/ 	.word	0x000002a0
        /*5388*/ 	.word	0x000000ff
        /*538c*/ 	.word	0x00032400
        /*5390*/ 	.short	0x0100
        /*5392*/ 	.byte	0x08
	.zero		1


	//   ....[1]....
        /*5394*/ 	.word	0x000002b0
        /*5398*/ 	.word	0x000000ff
        /*539c*/ 	.word	0x00032410
        /*53a0*/ 	.short	0x0100
        /*53a2*/ 	.byte	0x08
	.zero		1


	//   ....[2]....
        /*53a4*/ 	.word	0x000002c0
        /*53a8*/ 	.word	0x000000ff
        /*53ac*/ 	.word	0x00032420
        /*53b0*/ 	.short	0x0100
        /*53b2*/ 	.byte	0x08
	.zero		1


	//   ....[3]....
        /*53b4*/ 	.word	0x000003b0
        /*53b8*/ 	.word	0x000000ff
        /*53bc*/ 	.word	0x00032430
        /*53c0*/ 	.short	0x0100
        /*53c2*/ 	.byte	0x08
	.zero		1


	//   ....[4]....
        /*53c4*/ 	.word	0x000003c0
        /*53c8*/ 	.word	0x000000ff
        /*53cc*/ 	.word	0x00032440
        /*53d0*/ 	.short	0x0100
        /*53d2*/ 	.byte	0x08
	.zero		1


	//   ....[5]....
        /*53d4*/ 	.word	0x000003d0
        /*53d8*/ 	.word	0x000000ff
        /*53dc*/ 	.word	0x00032438
        /*53e0*/ 	.short	0x0100
        /*53e2*/ 	.byte	0x08
	.zero		1


	//   ....[6]....
        /*53e4*/ 	.word	0x000003e0
        /*53e8*/ 	.word	0x000000ff
        /*53ec*/ 	.word	0x00032448
        /*53f0*/ 	.short	0x0100
        /*53f2*/ 	.byte	0x08
	.zero		1


	//   ....[7]....
        /*53f4*/ 	.word	0x00000510
        /*53f8*/ 	.word	0x000000ff
        /*53fc*/ 	.word	0x00032450
        /*5400*/ 	.short	0x0100
        /*5402*/ 	.byte	0x08
	.zero		1


	//   ....[8]....
        /*5404*/ 	.word	0x00000520
        /*5408*/ 	.word	0x000000ff
        /*540c*/ 	.word	0x00032460
        /*5410*/ 	.short	0x0100
        /*5412*/ 	.byte	0x08
	.zero		1


	//   ....[9]....
        /*5414*/ 	.word	0x00000530
        /*5418*/ 	.word	0x000000ff
        /*541c*/ 	.word	0x00032458
        /*5420*/ 	.short	0x0100
        /*5422*/ 	.byte	0x08
	.zero		1


	//   ....[10]....
        /*5424*/ 	.word	0x00000540
        /*5428*/ 	.word	0x000000ff
        /*542c*/ 	.word	0x00032468
        /*5430*/ 	.short	0x0100
        /*5432*/ 	.byte	0x08
	.zero		1


	//   ....[11]....
        /*5434*/ 	.word	0x00000630
        /*5438*/ 	.word	0x000000ff
        /*543c*/ 	.word	0x00032470
        /*5440*/ 	.short	0x0100
        /*5442*/ 	.byte	0x06
	.zero		1


	//   ....[12]....
        /*5444*/ 	.word	0x00000640
        /*5448*/ 	.word	0x000000ff
        /*544c*/ 	.word	0x00032480
        /*5450*/ 	.short	0x0100
        /*5452*/ 	.byte	0x06
	.zero		1


	//   ....[13]....
        /*5454*/ 	.word	0x00000650
        /*5458*/ 	.word	0x000000ff
        /*545c*/ 	.word	0x00032478
        /*5460*/ 	.short	0x0100
        /*5462*/ 	.byte	0x06
	.zero		1


	//   ....[14]....
        /*5464*/ 	.word	0x00000660
        /*5468*/ 	.word	0x000000ff
        /*546c*/ 	.word	0x00032488
        /*5470*/ 	.short	0x0100
        /*5472*/ 	.byte	0x06
	.zero		1


	//   ....[15]....
        /*5474*/ 	.word	0x00000790
        /*5478*/ 	.word	0x000000ff
        /*547c*/ 	.word	0x00032490
        /*5480*/ 	.short	0x0100
        /*5482*/ 	.byte	0x08
	.zero		1


	//   ....[16]....
        /*5484*/ 	.word	0x000007a0
        /*5488*/ 	.word	0x000000ff
        /*548c*/ 	.word	0x000324a0
        /*5490*/ 	.short	0x0100
        /*5492*/ 	.byte	0x08
	.zero		1


	//   ....[17]....
        /*5494*/ 	.word	0x000007b0
        /*5498*/ 	.word	0x000000ff
        /*549c*/ 	.word	0x00032498
        /*54a0*/ 	.short	0x0100
        /*54a2*/ 	.byte	0x08
	.zero		1


	//   ....[18]....
        /*54a4*/ 	.word	0x000007c0
        /*54a8*/ 	.word	0x000000ff
        /*54ac*/ 	.word	0x000324a8
        /*54b0*/ 	.short	0x0100
        /*54b2*/ 	.byte	0x08
	.zero		1


	//   ....[19]....
        /*54b4*/ 	.word	0x000008f0
        /*54b8*/ 	.word	0x000000ff
        /*54bc*/ 	.word	0x000324b0
        /*54c0*/ 	.short	0x0100
        /*54c2*/ 	.byte	0x08
	.zero		1


	//   ....[20]....
        /*54c4*/ 	.word	0x00000900
        /*54c8*/ 	.word	0x000000ff
        /*54cc*/ 	.word	0x000324c0
        /*54d0*/ 	.short	0x0100
        /*54d2*/ 	.byte	0x08
	.zero		1


	//   ....[21]....
        /*54d4*/ 	.word	0x00000910
        /*54d8*/ 	.word	0x000000ff
        /*54dc*/ 	.word	0x000324b8
        /*54e0*/ 	.short	0x0100
        /*54e2*/ 	.byte	0x08
	.zero		1


	//   ....[22]....
        /*54e4*/ 	.word	0x00000920
        /*54e8*/ 	.word	0x000000ff
        /*54ec*/ 	.word	0x000324c8
        /*54f0*/ 	.short	0x0100
        /*54f2*/ 	.byte	0x08
	.zero		1


	//   ....[23]....
        /*54f4*/ 	.word	0x000021c0
        /*54f8*/ 	.word	0x00000048
        /*54fc*/ 	.word	0x00032400
        /*5500*/ 	.short	0x010a
        /*5502*/ 	.byte	0x3f
	.zero		1


	//   ....[24]....
        /*5504*/ 	.word	0x00002600
        /*5508*/ 	.word	0x00000008
        /*550c*/ 	.word	0x00000000
        /*5510*/ 	.short	0x010a
        /*5512*/ 	.byte	0x3f
	.zero		1


	//   ....[25]....
        /*5514*/ 	.word	0x00002660
        /*5518*/ 	.word	0x00000008
        /*551c*/ 	.word	0x00000000
        /*5520*/ 	.short	0x010a
        /*5522*/ 	.byte	0x3f
	.zero		1


	//   ....[26]....
        /*5524*/ 	.word	0x00002a10
        /*5528*/ 	.word	0x00000048
        /*552c*/ 	.word	0x00032410
        /*5530*/ 	.short	0x010a
        /*5532*/ 	.byte	0x3f
	.zero		1


	//   ....[27]....
        /*5534*/ 	.word	0x00002b10
        /*5538*/ 	.word	0x00000008
        /*553c*/ 	.word	0x00000000
        /*5540*/ 	.short	0x010a
        /*5542*/ 	.byte	0x3f
	.zero		1


	//   ....[28]....
        /*5544*/ 	.word	0x00002b70
        /*5548*/ 	.word	0x00000008
        /*554c*/ 	.word	0x00000000
        /*5550*/ 	.short	0x010a
        /*5552*/ 	.byte	0x3f
	.zero		1


	//   ....[29]....
        /*5554*/ 	.word	0x00003870
        /*5558*/ 	.word	0x00000000
        /*555c*/ 	.word	0x00000000
        /*5560*/ 	.short	0x0101
        /*5562*/ 	.byte	0x3f
	.zero		1


	//   ....[30]....
        /*5564*/ 	.word	0x000089a0
        /*5568*/ 	.word	0x00000015
        /*556c*/ 	.word	0x00000000
        /*5570*/ 	.short	0x0101
        /*5572*/ 	.byte	0x3f
	.zero		1


	//   ....[31]....
        /*5574*/ 	.word	0x000090c0
        /*5578*/ 	.word	0x00000005
        /*557c*/ 	.word	0x00000000
        /*5580*/ 	.short	0x010a
        /*5582*/ 	.byte	0x3f
	.zero		1


	//   ....[32]....
        /*5584*/ 	.word	0x00009170
        /*5588*/ 	.word	0x00000000
        /*558c*/ 	.word	0x00000000
        /*5590*/ 	.short	0x010a
        /*5592*/ 	.byte	0x3f
	.zero		1


	//   ....[33]....
        /*5594*/ 	.word	0x000095a0
        /*5598*/ 	.word	0x00000000
        /*559c*/ 	.word	0x00000000
        /*55a0*/ 	.short	0x010a
        /*55a2*/ 	.byte	0x3f
	.zero		1


	//   ....[34]....
        /*55a4*/ 	.word	0x00009650
        /*55a8*/ 	.word	0x00000004
        /*55ac*/ 	.word	0x00000000
        /*55b0*/ 	.short	0x010a
        /*55b2*/ 	.byte	0x3f
	.zero		1


	//   ....[35]....
        /*55b4*/ 	.word	0x0000a3b0
        /*55b8*/ 	.word	0x00000000
        /*55bc*/ 	.word	0x00000000
        /*55c0*/ 	.short	0x0101
        /*55c2*/ 	.byte	0x3f
	.zero		1


	//   ....[36]....
        /*55c4*/ 	.word	0x0001f600
        /*55c8*/ 	.word	0x00000000
        /*55cc*/ 	.word	0x00000000
        /*55d0*/ 	.short	0x0101
        /*55d2*/ 	.byte	0x3f
	.zero		1


	//   ....[37]....
        /*55d4*/ 	.word	0x0001f810
        /*55d8*/ 	.word	0x00000002
        /*55dc*/ 	.word	0x00000000
        /*55e0*/ 	.short	0x010a
        /*55e2*/ 	.byte	0x3f
	.zero		1


	//   ....[38]....
        /*55e4*/ 	.word	0x0001f910
        /*55e8*/ 	.word	0x00000004
        /*55ec*/ 	.word	0x00000000
        /*55f0*/ 	.short	0x010a
        /*55f2*/ 	.byte	0x3f
	.zero		1


	//   ....[39]....
        /*55f4*/ 	.word	0x0001fd40
        /*55f8*/ 	.word	0x00000003
        /*55fc*/ 	.word	0x00000000
        /*5600*/ 	.short	0x010a
        /*5602*/ 	.byte	0x3f
	.zero		1


	//   ....[40]....
        /*5604*/ 	.word	0x0001fdf0
        /*5608*/ 	.word	0x00000004
        /*560c*/ 	.word	0x00000000
        /*5610*/ 	.short	0x010a
        /*5612*/ 	.byte	0x3f
	.zero		1


	//   ....[41]....
        /*5614*/ 	.word	0x00020ac0
        /*5618*/ 	.word	0x00000003
        /*561c*/ 	.word	0x00000000
        /*5620*/ 	.short	0x0101
        /*5622*/ 	.byte	0x3f
	.zero		1


	//   ....[42]....
        /*5624*/ 	.word	0x0002a120
        /*5628*/ 	.word	0x00000002
        /*562c*/ 	.word	0x00000000
        /*5630*/ 	.short	0x0101
        /*5632*/ 	.byte	0x3f
	.zero		1


	//   ....[43]....
        /*5634*/ 	.word	0x0002b5f0
        /*5638*/ 	.word	0x000000ff
        /*563c*/ 	.word	0x00000000
        /*5640*/ 	.short	0x0101
        /*5642*/ 	.byte	0x04
	.zero		1


	//   ....[44]....
        /*5644*/ 	.word	0x0002edd0
        /*5648*/ 	.word	0x000000ff
        /*564c*/ 	.word	0x00032440
        /*5650*/ 	.short	0x010a
        /*5652*/ 	.byte	0x26
	.zero		1


	//   ....[45]....
        /*5654*/ 	.word	0x0002fa60
        /*5658*/ 	.word	0x000000ff
        /*565c*/ 	.word	0x00032400
        /*5660*/ 	.short	0x0107
        /*5662*/ 	.byte	0x26
	.zero		1


	//   ....[46]....
        /*5664*/ 	.word	0x0002fae0
        /*5668*/ 	.word	0x000000ff
        /*566c*/ 	.word	0x00032400
        /*5670*/ 	.short	0x0101
        /*5672*/ 	.byte	0x26
	.zero		1


	//   ....[47]....
        /*5674*/ 	.word	0x000306d0
        /*5678*/ 	.word	0x000000ff
        /*567c*/ 	.word	0x00032410
        /*5680*/ 	.short	0x0107
        /*5682*/ 	.byte	0x26
	.zero		1


	//   ....[48]....
        /*5684*/ 	.word	0x00030730
        /*5688*/ 	.word	0x000000ff
        /*568c*/ 	.word	0x00032410
        /*5690*/ 	.short	0x0101
        /*5692*/ 	.byte	0x26
	.zero		1


	//   ....[49]....
        /*5694*/ 	.word	0x00030740
        /*5698*/ 	.word	0x000000ff
        /*569c*/ 	.word	0x00032420
        /*56a0*/ 	.short	0x010a
        /*56a2*/ 	.byte	0x26
	.zero		1


	//   ....[50]....
        /*56a4*/ 	.word	0x000307a0
        /*56a8*/ 	.word	0x000000ff
        /*56ac*/ 	.word	0x00032460
        /*56b0*/ 	.short	0x010a
        /*56b2*/ 	.byte	0x26
	.zero		1


	//   ....[51]....
        /*56b4*/ 	.word	0x00031020
        /*56b8*/ 	.word	0x000000ff
        /*56bc*/ 	.word	0x00032448
        /*56c0*/ 	.short	0x010a
        /*56c2*/ 	.byte	0x26
	.zero		1


	//   ....[52]....
        /*56c4*/ 	.word	0x000311f0
        /*56c8*/ 	.word	0x000000ff
        /*56cc*/ 	.word	0x00032468
        /*56d0*/ 	.short	0x010a
        /*56d2*/ 	.byte	0x26
	.zero		1


	//   ....[53]....
        /*56d4*/ 	.word	0x00031840
        /*56d8*/ 	.word	0x000000ff
        /*56dc*/ 	.word	0x00032440
        /*56e0*/ 	.short	0x010a
        /*56e2*/ 	.byte	0x26
	.zero		1


	//   ....[54]....
        /*56e4*/ 	.word	0x00031a20
        /*56e8*/ 	.word	0x000000ff
        /*56ec*/ 	.word	0x00032460
        /*56f0*/ 	.short	0x010a
        /*56f2*/ 	.byte	0x26
	.zero		1


	//   ....[55]....
        /*56f4*/ 	.word	0x000320a0
        /*56f8*/ 	.word	0x000000ff
        /*56fc*/ 	.word	0x00032448
        /*5700*/ 	.short	0x010a
        /*5702*/ 	.byte	0x26
	.zero		1


	//   ....[56]....
        /*5704*/ 	.word	0x00032280
        /*5708*/ 	.word	0x000000ff
        /*570c*/ 	.word	0x00032468
        /*5710*/ 	.short	0x010a
        /*5712*/ 	.byte	0x26
	.zero		1


	//   ....[57]....
        /*5714*/ 	.word	0x00032750
        /*5718*/ 	.word	0x00000002
        /*571c*/ 	.word	0x00032420
        /*5720*/ 	.short	0x010a
        /*5722*/ 	.byte	0x3f
	.zero		1


	//   ....[58]....
        /*5724*/ 	.word	0x000328d0
        /*5728*/ 	.word	0x00000008
        /*572c*/ 	.word	0x00000000
        /*5730*/ 	.short	0x010a
        /*5732*/ 	.byte	0x3f
	.zero		1


	//   ....[59]....
        /*5734*/ 	.word	0x00032940
        /*5738*/ 	.word	0x00000003
        /*573c*/ 	.word	0x00000000
        /*5740*/ 	.short	0x010a
        /*5742*/ 	.byte	0x3f
	.zero		1


	//   ....[60]....
        /*5744*/ 	.word	0x000329a0
        /*5748*/ 	.word	0x00000006
        /*574c*/ 	.word	0x00000000
        /*5750*/ 	.short	0x010a
        /*5752*/ 	.byte	0x3f
	.zero		1


	//   ....[61]....
        /*5754*/ 	.word	0x000329d0
        /*5758*/ 	.word	0x00000003
        /*575c*/ 	.word	0x00000000
        /*5760*/ 	.short	0x010a
        /*5762*/ 	.byte	0x3f
	.zero		1


	//   ....[62]....
        /*5764*/ 	.word	0x00032a30
        /*5768*/ 	.word	0x00000048
        /*576c*/ 	.word	0x00032400
        /*5770*/ 	.short	0x010a
        /*5772*/ 	.byte	0x3f
	.zero		1


	//   ....[63]....
        /*5774*/ 	.word	0x00032a80
        /*5778*/ 	.word	0x00000008
        /*577c*/ 	.word	0x00000000
        /*5780*/ 	.short	0x010a
        /*5782*/ 	.byte	0x3f
	.zero		1


	//   ....[64]....
        /*5784*/ 	.word	0x00032ad0
        /*5788*/ 	.word	0x00000048
        /*578c*/ 	.word	0x00032410
        /*5790*/ 	.short	0x010a
        /*5792*/ 	.byte	0x3f
	.zero		1


	//   ....[65]....
        /*5794*/ 	.word	0x00032b20
        /*5798*/ 	.word	0x00000008
        /*579c*/ 	.word	0x00000000
        /*57a0*/ 	.short	0x010a
        /*57a2*/ 	.byte	0x3f
	.zero		1


	//   ....[66]....
        /*57a4*/ 	.word	0x00032b70
        /*57a8*/ 	.word	0x00000000
        /*57ac*/ 	.word	0x00000000
        /*57b0*/ 	.short	0x010a
        /*57b2*/ 	.byte	0x3f
	.zero		1


	//   ....[67]....
        /*57b4*/ 	.word	0x00032bc0
        /*57b8*/ 	.word	0x00000004
        /*57bc*/ 	.word	0x00000000
        /*57c0*/ 	.short	0x010a
        /*57c2*/ 	.byte	0x3f
	.zero		1


	//   ....[68]....
        /*57c4*/ 	.word	0x00032c10
        /*57c8*/ 	.word	0x00000004
        /*57cc*/ 	.word	0x00000000
        /*57d0*/ 	.short	0x010a
        /*57d2*/ 	.byte	0x3f
	.zero		1


	//   ....[69]....
        /*57d4*/ 	.word	0x00032c60
        /*57d8*/ 	.word	0x00000004
        /*57dc*/ 	.word	0x00000000
        /*57e0*/ 	.short	0x010a
        /*57e2*/ 	.byte	0x3f
	.zero		1


	//   ....[70]....
        /*57e4*/ 	.word	0x00032dc0
        /*57e8*/ 	.word	0x00000003
        /*57ec*/ 	.word	0x00032440
        /*57f0*/ 	.short	0x010a
        /*57f2*/ 	.byte	0x3f
	.zero		1


	//   ....[71]....
        /*57f4*/ 	.word	0x00034700
        /*57f8*/ 	.word	0x00000003
        /*57fc*/ 	.word	0x00032420
        /*5800*/ 	.short	0x010a
        /*5802*/ 	.byte	0x3f
	.zero		1


	//   ....[72]....
        /*5804*/ 	.word	0x00034760
        /*5808*/ 	.word	0x00000003
        /*580c*/ 	.word	0x00032460
        /*5810*/ 	.short	0x010a
        /*5812*/ 	.byte	0x3f
	.zero		1


	//   ....[73]....
        /*5814*/ 	.word	0x000347c0
        /*5818*/ 	.word	0x00000003
        /*581c*/ 	.word	0x00032448
        /*5820*/ 	.short	0x010a
        /*5822*/ 	.byte	0x3f
	.zero		1


	//   ....[74]....
        /*5824*/ 	.word	0x00034820
        /*5828*/ 	.word	0x00000003
        /*582c*/ 	.word	0x00032468
        /*5830*/ 	.short	0x010a
        /*5832*/ 	.byte	0x3f
	.zero		1


	//   ....[75]....
        /*5834*/ 	.word	0x00034880
        /*5838*/ 	.word	0x00000003
        /*583c*/ 	.word	0x00032440
        /*5840*/ 	.short	0x010a
        /*5842*/ 	.byte	0x3f
	.zero		1


	//   ....[76]....
        /*5844*/ 	.word	0x000348e0
        /*5848*/ 	.word	0x00000003
        /*584c*/ 	.word	0x00032460
        /*5850*/ 	.short	0x010a
        /*5852*/ 	.byte	0x3f
	.zero		1


	//   ....[77]....
        /*5854*/ 	.word	0x00034940
        /*5858*/ 	.word	0x00000003
        /*585c*/ 	.word	0x00032448
        /*5860*/ 	.short	0x010a
        /*5862*/ 	.byte	0x3f
	.zero		1


	//   ....[78]....
        /*5864*/ 	.word	0x000349a0
        /*5868*/ 	.word	0x00000003
        /*586c*/ 	.word	0x00032468
        /*5870*/ 	.short	0x010a
        /*5872*/ 	.byte	0x3f
	.zero		1


	//   ....[79]....
        /*5874*/ 	.word	0x000349f0
        /*5878*/ 	.word	0x00000002
        /*587c*/ 	.word	0x00032420
        /*5880*/ 	.short	0x010a
        /*5882*/ 	.byte	0x3f
	.zero		1


	//   ....[80]....
        /*5884*/ 	.word	0x00034b90
        /*5888*/ 	.word	0x00000008
        /*588c*/ 	.word	0x00000000
        /*5890*/ 	.short	0x010a
        /*5892*/ 	.byte	0x3f
	.zero		1


	//   ....[81]....
        /*5894*/ 	.word	0x00034be0
        /*5898*/ 	.word	0x00000003
        /*589c*/ 	.word	0x00000000
        /*58a0*/ 	.short	0x010a
        /*58a2*/ 	.byte	0x3f
	.zero		1


	//   ....[82]....
        /*58a4*/ 	.word	0x00034c30
        /*58a8*/ 	.word	0x00000006
        /*58ac*/ 	.word	0x00000000
        /*58b0*/ 	.short	0x010a
        /*58b2*/ 	.byte	0x3f
	.zero		1


	//   ....[83]....
        /*58b4*/ 	.word	0x00034ff0
        /*58b8*/ 	.word	0x0000000c
        /*58bc*/ 	.word	0x00000000
        /*58c0*/ 	.short	0x010a
        /*58c2*/ 	.byte	0x3f
	.zero		1


	//   ....[84]....
        /*58c4*/ 	.word	0x00035130
        /*58c8*/ 	.word	0x0000000a
        /*58cc*/ 	.word	0x00000000
        /*58d0*/ 	.short	0x010a
        /*58d2*/ 	.byte	0x3f
	.zero		1


	//   ....[85]....
        /*58d4*/ 	.word	0x00035790
        /*58d8*/ 	.word	0x0000000e
        /*58dc*/ 	.word	0x00000000
        /*58e0*/ 	.short	0x010a
        /*58e2*/ 	.byte	0x3f
	.zero		1


	//   ....[86]....
        /*58e4*/ 	.word	0x000358d0
        /*58e8*/ 	.word	0x0000000a
        /*58ec*/ 	.word	0x00000000
        /*58f0*/ 	.short	0x010a
        /*58f2*/ 	.byte	0x3f
	.zero		1


	//   ....[87]....
        /*58f4*/ 	.word	0x00036a30
        /*58f8*/ 	.word	0x00000006
        /*58fc*/ 	.word	0x00000000
        /*5900*/ 	.short	0x0101
        /*5902*/ 	.byte	0x3f
	.zero		1


	//   ....[88]....
        /*5904*/ 	.word	0x000501b0
        /*5908*/ 	.word	0x00000004
        /*590c*/ 	.word	0x00000000
        /*5910*/ 	.short	0x0101
        /*5912*/ 	.byte	0x3f
	.zero		1


	//   ....[89]....
        /*5914*/ 	.word	0x000501e0
        /*5918*/ 	.word	0x0000000a
        /*591c*/ 	.word	0x00000000
        /*5920*/ 	.short	0x010a
        /*5922*/ 	.byte	0x3f
	.zero		1


	//   ....[90]....
        /*5924*/ 	.word	0x00050230
        /*5928*/ 	.word	0x0000000a
        /*592c*/ 	.word	0x00000000
        /*5930*/ 	.short	0x010a
        /*5932*/ 	.byte	0x3f
	.zero		1


	//----- nvinfo : EIATTR_NUM_MBARRIERS
	.align		4
.L_1325:
        /*5934*/ 	.byte	0x03, 0x38
        /*5936*/ 	.short	0x0017


	//----- nvinfo : EIATTR_EXIT_INSTR_OFFSETS
	.align		4
        /*5938*/ 	.byte	0x04, 0x1c
        /*593a*/ 	.short	(.L_1327 - .L_1326)


	//   ....[0]....
.L_1326:
        /*593c*/ 	.word	0x00032a20


	//----- nvinfo : EIATTR_MAX_THREADS
	.align		4
.L_1327:
        /*5940*/ 	.byte	0x04, 0x05
        /*5942*/ 	.short	(.L_1329 - .L_1328)
.L_1328:
        /*5944*/ 	.word	0x00000180
        /*5948*/ 	.word	0x00000001
        /*594c*/ 	.word	0x00000001


	//----- nvinfo : EIATTR_CRS_STACK_SIZE
	.align		4
.L_1329:
        /*5950*/ 	.byte	0x04, 0x1e
        /*5952*/ 	.short	(.L_1331 - .L_1330)
.L_1330:
        /*5954*/ 	.word	0x00000000


	//----- nvinfo : EIATTR_CBANK_PARAM_SIZE
	.align		4
.L_1331:
        /*5958*/ 	.byte	0x03, 0x19
        /*595a*/ 	.short	0x0b70


	//----- nvinfo : EIATTR_PARAM_CBANK
	.align		4
        /*595c*/ 	.byte	0x04, 0x0a
        /*595e*/ 	.short	(.L_1333 - .L_1332)
	.align		4
.L_1332:
        /*5960*/ 	.word	index@(.nv.constant0._ZN7cutlass13device_kernelIN5flash11enable_sm90INS1_16FlashAttnFwdSm90INS1_25CollectiveMainloopFwdSm90ILi2EN4cute5tupleIJNS5_1CILi1EEES8_S8_EEENS6_IJNS7_ILi128EEENS7_ILi96EEENS7_ILi64EEEEEELi256ENS_10bfloat16_tEfNS_4arch4Sm90ELb0ELb1ELb0ELb0ELb0ELb0ELb1ELb1ELb0ELb1ELb1ELb0EEENS1_21CollectiveEpilogueFwdINS6_IJSA_NS7_ILi256EEESB_EEES9_SE_SG_Li256ELb0ELb1ELb1ELb0EEENS1_19SingleTileSchedulerILb0ELb1ELb1ELi128EEEEEEEEEvNT_6ParamsE)
        /*5964*/ 	.short	0x0210
        /*5966*/ 	.short	0x0b70


	//----- nvinfo : EIATTR_SW_WAR
	.align		4
.L_1333:
        /*5968*/ 	.byte	0x04, 0x36
        /*596a*/ 	.short	(.L_1335 - .L_1334)
.L_1334:
        /*596c*/ 	.word	0x00000008
.L_1335:


//--------------------- .nv.info._ZN7cutlass13device_kernelIN5flash11enable_sm90INS1_16FlashAttnFwdSm90INS1_25CollectiveMainloopFwdSm90ILi2EN4cute5tupleIJNS5_1CILi1EEES8_S8_EEENS6_IJNS7_ILi128EEENS7_ILi96EEENS7_ILi64EEEEEELi256ENS_10bfloat16_tEfNS_4arch4Sm90ELb0ELb1ELb0ELb1ELb0ELb0ELb0ELb1ELb0ELb1ELb1ELb0EEENS1_21CollectiveEpilogueFwdINS6_IJSA_NS7_ILi256EEESB_EEES9_SE_SG_Li256ELb1ELb1ELb1ELb0EEENS1_36VarlenDynamicPersistentTileSchedulerILi128ELi96ELi256ELi128ELb1ELb1ELb1ELb1ELb0ELb1EEEEEEEEEvNT_6ParamsE --------------------------
	.section	.nv.info._ZN7cutlass13device_kernelIN5flash11enable_sm90INS1_16FlashAttnFwdSm90INS1_25CollectiveMainloopFwdSm90ILi2EN4cute5tupleIJNS5_1CILi1EEES8_S8_EEENS6_IJNS7_ILi128EEENS7_ILi96EEENS7_ILi64EEEEEELi256ENS_10bfloat16_tEfNS_4arch4Sm90ELb0ELb1ELb0ELb1ELb0ELb0ELb0ELb1ELb0ELb1ELb1ELb0EEENS1_21CollectiveEpilogueFwdINS6_IJSA_NS7_ILi256EEESB_EEES9_SE_SG_Li256ELb1ELb1ELb1ELb0EEENS1_36VarlenDynamicPersistentTileSchedulerILi128ELi96ELi256ELi128ELb1ELb1ELb1ELb1ELb0ELb1EEEEEEEEEvNT_6ParamsE,"",@"SHT_CUDA_INFO"
	.sectionflags	@""
	.align	4


	//----- nvinfo : EIATTR_CUDA_API_VERSION
	.align		4
        /*0000*/ 	.byte	0x04, 0x37
        /*0002*/ 	.short	(.L_1337 - .L_1336)
.L_1336:
        /*0004*/ 	.word	0x00000082


	//----- nvinfo : EIATTR_KPARAM_INFO
	.align		4
.L_1337:
        /*0008*/ 	.byte	0x04, 0x17
        /*000a*/ 	.short	(.L_1339 - .L_1338)
.L_1338:
        /*000c*/ 	.word	0x00000000
        /*0010*/ 	.short	0x0000
        /*0012*/ 	.short	0x0070
        /*0014*/ 	.byte	0x00, 0xf0, 0x01, 0x2a


	//----- nvinfo : EIATTR_SPARSE_MMA_MASK
	.align		4
.L_1339:
        /*0018*/ 	.byte	0x03, 0x50
        /*001a*/ 	.short	0x0000


	//----- nvinfo : EIATTR_MAXREG_COUNT
	.align		4
        /*001c*/ 	.byte	0x03, 0x1b
        /*001e*/ 	.short	0x00a8


	//----- nvinfo : EIATTR_NUM_BARRIERS
	.align		4
        /*0020*/ 	.byte	0x02, 0x4c
        /*0022*/ 	.byte	0x10
	.zero		1


	//----- nvinfo : EIATTR_EXTERNS
	.align		4
        /*0024*/ 	.byte	0x04, 0x0f
        /*0026*/ 	.short	(.L_1341 - .L_1340)


	//   ....[0]....
	.align		4
.L_1340:
        /*0028*/ 	.word	index@(__assertfail)


	//----- nvinfo : EIATTR_ANNOTATIONS
	.align		4
.L_1341:
        /*002c*/ 	.byte	0x04, 0x55
        /*002e*/ 	.short	(.L_1343 - .L_1342)


	//   ....[0]....
.L_1342:
        /* <DEDUP_REMOVED lines=70> */


	//----- nvinfo : EIATTR_MERCURY_ISA_VERSION
	.align		4
.L_1343:
        /*0480*/ 	.byte	0x03, 0x5f
        /*0482*/ 	.short	0x0101


	//----- nvinfo : EIATTR_UNUSED_LOAD_BYTE_OFFSET
	.align		4
        /*0484*/ 	.byte	0x04, 0x44
        /*0486*/ 	.short	(.L_1345 - .L_1344)


	//   ....[0]....
.L_1344:
        /*0488*/ 	.word	0x00000a30
        /*048c*/ 	.word	0x0000fff0


	//   ....[1]....
        /*0490*/ 	.word	0x0000d880
        /*0494*/ 	.word	0x0000fff0


	//----- nvinfo : EIATTR_INT_WARP_WIDE_INSTR_OFFSETS
	.align		4
.L_1345:
        /*0498*/ 	.byte	0x04, 0x31
        /*049a*/ 	.short	(.L_1347 - .L_1346)


	//   ....[0]....
.L_1346:
        /*049c*/ 	.word	0x00000130


	//   ....[1]....
        /*04a0*/ 	.word	0x00000170


	//   ....[2]....
        /*04a4*/ 	.word	0x000001e0


	//   ....[3]....
        /*04a8*/ 	.word	0x00004890


	//   ....[4]....
        /*04ac*/ 	.word	0x00013c80


	//   ....[5]....
        /*04b0*/ 	.word	0x00013d10


	//   ....[6]....
        /*04b4*/ 	.word	0x00017990


	//   ....[7]....
        /*04b8*/ 	.word	0x00017a20


	//----- nvinfo : EIATTR_COOP_GROUP_MASK_REGIDS
	.align		4
.L_1347:
        /*04bc*/ 	.byte	0x04, 0x29
        /*04be*/ 	.short	(.L_1349 - .L_1348)


	//   ....[0]....
.L_1348:
        /*04c0*/ 	.word	0xffffffff


	//   ....[1]....
        /*04c4*/ 	.word	0xffffffff


	//   ....[2]....
        /*04c8*/ 	.word	0xffffffff


	//   ....[3]....
        /*04cc*/ 	.word	0xffffffff


	//   ....[4]....
        /*04d0*/ 	.word	0xffffffff


	//   ....[5]....
        /*04d4*/ 	.word	0xffffffff


	//   ....[6]....
        /*04d8*/ 	.word	0xffffffff


	//   ....[7]....
        /*04dc*/ 	.word	0xffffffff


	//   ....[8]....
        /*04e0*/ 	.word	0xffffffff


	//   ....[9]....
        /*04e4*/ 	.word	0xffffffff


	//   ....[10]....
        /*04e8*/ 	.word	0xffffffff


	//   ....[11]....
        /*04ec*/ 	.word	0xffffffff


	//   ....[12]....
        /*04f0*/ 	.word	0xffffffff


	//   ....[13]....
        /*04f4*/ 	.word	0xffffffff


	//   ....[14]....
        /*04f8*/ 	.word	0xffffffff


	//   ....[15]....
        /*04fc*/ 	.word	0xffffffff


	//   ....[16]....
        /*0500*/ 	.word	0xffffffff


	//   ....[17]....
        /*0504*/ 	.word	0xffffffff


	//   ....[18]....
        /*0508*/ 	.word	0xffffffff


	//   ....[19]....
        /*050c*/ 	.word	0xffffffff


	//   ....[20]....
        /*0510*/ 	.word	0xffffffff


	//   ....[21]....
        /*0514*/ 	.word	0xffffffff


	//   ....[22]....
        /*0518*/ 	.word	0xffffffff


	//   ....[23]....
        /*051c*/ 	.word	0xffffffff


	//   ....[24]....
        /*0520*/ 	.word	0xffffffff


	//   ....[25]....
        /*0524*/ 	.word	0xffffffff


	//   ....[26]....
        /*0528*/ 	.word	0xffffffff


	//   ....[27]....
        /*052c*/ 	.word	0xffffffff


	//   ....[28]....
        /*0530*/ 	.word	0xffffffff


	//   ....[29]....
        /*0534*/ 	.word	0xffffffff


	//   ....[30]....
        /*0538*/ 	.word	0xffffffff


	//   ....[31]....
        /*053c*/ 	.word	0xffffffff


	//   ....[32]....
        /*0540*/ 	.word	0xffffffff


	//   ....[33]....
        /*0544*/ 	.word	0xffffffff


	//   ....[34]....
        /*0548*/ 	.word	0xffffffff


	//   ....[35]....
        /*054c*/ 	.word	0xffffffff


	//   ....[36]....
        /*0550*/ 	.word	0xffffffff


	//   ....[37]....
        /*0554*/ 	.word	0xffffffff


	//   ....[38]....
        /*0558*/ 	.word	0xffffffff


	//   ....[39]....
        /*055c*/ 	.word	0xffffffff


	//   ....[40]....
        /*0560*/ 	.word	0xffffffff


	//   ....[41]....
        /*0564*/ 	.word	0xffffffff


	//   ....[42]....
        /*0568*/ 	.word	0xffffffff


	//   ....[43]....
        /*056c*/ 	.word	0xffffffff


	//   ....[44]....
        /*0570*/ 	.word	0xffffffff


	//   ....[45]....
        /*0574*/ 	.word	0xffffffff


	//   ....[46]....
        /*0578*/ 	.word	0xffffffff


	//   ....[47]....
        /*057c*/ 	.word	0xffffffff


	//   ....[48]....
        /*0580*/ 	.word	0xffffffff


	//   ....[49]....
        /*0584*/ 	.word	0xffffffff


	//   ....[50]....
        /*0588*/ 	.word	0xffffffff


	//   ....[51]....
        /*058c*/ 	.word	0xffffffff


	//   ....[52]....
        /*0590*/ 	.word	0xffffffff


	//   ....[53]....
        /*0594*/ 	.word	0xffffffff


	//   ....[54]....
        /*0598*/ 	.word	0xffffffff


	//   ....[55]....
        /*059c*/ 	.word	0xffffffff


	//   ....[56]....
        /*05a0*/ 	.word	0xffffffff


	//   ....[57]....
        /*05a4*/ 	.word	0xffffffff


	//   ....[58]....
        /*05a8*/ 	.word	0xffffffff


	//   ....[59]....
        /*05ac*/ 	.word	0xffffffff


	//   ....[60]....
        /*05b0*/ 	.word	0xffffffff


	//   ....[61]....
        /*05b4*/ 	.word	0xffffffff


	//   ....[62]....
        /*05b8*/ 	.word	0xffffffff


	//   ....[63]....
        /*05bc*/ 	.word	0xffffffff


	//   ....[64]....
        /*05c0*/ 	.word	0xffffffff


	//   ....[65]....
        /*05c4*/ 	.word	0xffffffff


	//   ....[66]....
        /*05c8*/ 	.word	0xffffffff


	//   ....[67]....
        /*05cc*/ 	.word	0xffffffff


	//   ....[68]....
        /*05d0*/ 	.word	0xffffffff


	//   ....[69]....
        /*05d4*/ 	.word	0xffffffff


	//   ....[70]....
        /*05d8*/ 	.word	0xffffffff


	//   ....[71]....
        /*05dc*/ 	.word	0xffffffff


	//   ....[72]....
        /*05e0*/ 	.word	0xffffffff


	//   ....[73]....
        /*05e4*/ 	.word	0xffffffff


	//   ....[74]....
        /*05e8*/ 	.word	0xffffffff


	//   ....[75]....
        /*05ec*/ 	.word	0xffffffff


	//   ....[76]....
        /*05f0*/ 	.word	0xffffffff


	//   ....[77]....
        /*05f4*/ 	.word	0xffffffff


	//   ....[78]....
        /*05f8*/ 	.word	0xffffffff


	//   ....[79]....
        /*05fc*/ 	.word	0xffffffff


	//   ....[80]....
        /*0600*/ 	.word	0xffffffff


	//   ....[81]....
        /*0604*/ 	.word	0xffffffff


	//   ....[82]....
        /*0608*/ 	.word	0xffffffff


	//   ....[83]....
        /*060c*/ 	.word	0xffffffff


	//   ....[84]....
        /*0610*/ 	.word	0xffffffff


	//   ....[85]....
        /*0614*/ 	.word	0xffffffff


	//   ....[86]....
        /*0618*/ 	.word	0xffffffff


	//   ....[87]....
        /*061c*/ 	.word	0xffffffff


	//   ....[88]....
        /*0620*/ 	.word	0xffffffff


	//   ....[89]....
        /*0624*/ 	.word	0xffffffff


	//   ....[90]....
        /*0628*/ 	.word	0xffffffff


	//   ....[91]....
        /*062c*/ 	.word	0xffffffff


	//   ....[92]....
        /*0630*/ 	.word	0xffffffff


	//   ....[93]....
        /*0634*/ 	.word	0xffffffff


	//   ....[94]....
        /*0638*/ 	.word	0xffffffff


	//   ....[95]....
        /*063c*/ 	.word	0xffffffff


	//   ....[96]....
        /*0640*/ 	.word	0xffffffff


	//   ....[97]....
        /*0644*/ 	.word	0xffffffff


	//   ....[98]....
        /*0648*/ 	.word	0xffffffff


	//   ....[99]....
        /*064c*/ 	.word	0xffffffff


	//   ....[100]....
        /*0650*/ 	.word	0xffffffff


	//   ....[101]....
        /*0654*/ 	.word	0xffffffff


	//   ....[102]....
        /*0658*/ 	.word	0xffffffff


	//   ....[103]....
        /*065c*/ 	.word	0xffffffff


	//   ....[104]....
        /*0660*/ 	.word	0xffffffff


	//   ....[105]....
        /*0664*/ 	.word	0xffffffff


	//   ....[106]....
        /*0668*/ 	.word	0xffffffff


	//   ....[107]....
        /*066c*/ 	.word	0xffffffff


	//   ....[108]....
        /*0670*/ 	.word	0xffffffff


	//   ....[109]....
        /*0674*/ 	.word	0xffffffff


	//   ....[110]....
        /*0678*/ 	.word	0xffffffff


	//   ....[111]....
        /*067c*/ 	.word	0x0500000f


	//   ....[112]....
        /*0680*/ 	.word	0x0500000f


	//   ....[113]....
        /*0684*/ 	.word	0x0500000f


	//   ....[114]....
        /*0688*/ 	.word	0x0500000f


	//   ....[115]....
        /*068c*/ 	.word	0x0500000f


	//   ....[116]....
        /*0690*/ 	.word	0x0500000f


	//   ....[117]....
        /*0694*/ 	.word	0x0500000f


	//   ....[118]....
        /*0698*/ 	.word	0x0500000f


	//   ....[119]....
        /*069c*/ 	.word	0x0500000f


	//   ....[120]....
        /*06a0*/ 	.word	0x0500000f


	//   ....[121]....
        /*06a4*/ 	.word	0x0500000f


	//   ....[122]....
        /*06a8*/ 	.word	0x0500000f


	//   ....[123]....
        /*06ac*/ 	.word	0x0500000f


	//   ....[124]....
        /*06b0*/ 	.word	0x0500000f


	//   ....[125]....
        /*06b4*/ 	.word	0x0500000f


	//   ....[126]....
        /*06b8*/ 	.word	0x0500000f


	//   ....[127]....
        /*06bc*/ 	.word	0x0500000f


	//   ....[128]....
        /*06c0*/ 	.word	0x0500000f


	//   ....[129]....
        /*06c4*/ 	.word	0x0500000f


	//   ....[130]....
        /*06c8*/ 	.word	0x0500000f


	//   ....[131]....
        /*06cc*/ 	.word	0x0500000f


	//   ....[132]....
        /*06d0*/ 	.word	0x0500000f


	//   ....[133]....
        /*06d4*/ 	.word	0x0500000f


	//   ....[134]....
        /*06d8*/ 	.word	0x0500000f


	//   ....[135]....
        /*06dc*/ 	.word	0x0500000f


	//   ....[136]....
        /*06e0*/ 	.word	0x0500000f


	//   ....[137]....
        /*06e4*/ 	.word	0x0500000f


	//   ....[138]....
        /*06e8*/ 	.word	0x0500000f


	//   ....[139]....
        /*06ec*/ 	.word	0x0500000f


	//   ....[140]....
        /*06f0*/ 	.word	0x0500000f


	//   ....[141]....
        /*06f4*/ 	.word	0x0500000f


	//   ....[142]....
        /*06f8*/ 	.word	0x0500000f


	//   ....[143]....
        /*06fc*/ 	.word	0x0500000f


	//   ....[144]....
        /*0700*/ 	.word	0x0500000f


	//   ....[145]....
        /*0704*/ 	.word	0x0500000f


	//   ....[146]....
        /*0708*/ 	.word	0x0500000f


	//----- nvinfo : EIATTR_COOP_GROUP_INSTR_OFFSETS
	.align		4
.L_1349:
        /*070c*/ 	.byte	0x04, 0x28
        /*070e*/ 	.short	(.L_1351 - .L_1350)


	//   ....[0]....
.L_1350:
        /*0710*/ 	.word	0x00000070


	//   ....[1]....
        /*0714*/ 	.word	0x00000140


	//   ....[2]....
        /*0718*/ 	.word	0x00000190


	//   ....[3]....
        /*071c*/ 	.word	0x000003c0


	//   ....[4]....
        /*0720*/ 	.word	0x00000520


	//   ....[5]....
        /*0724*/ 	.word	0x00000640


	//   ....[6]....
        /*0728*/ 	.word	0x000007a0


	//   ....[7]....
        /*072c*/ 	.word	0x000021b0


	//   ....[8]....
        /*0730*/ 	.word	0x000027e0


	//   ....[9]....
        /*0734*/ 	.word	0x00002af0


	//   ....[10]....
        /*0738*/ 	.word	0x00003790


	//   ....[11]....
        /*073c*/ 	.word	0x000038a0


	//   ....[12]....
        /*0740*/ 	.word	0x00003fa0


	//   ....[13]....
        /*0744*/ 	.word	0x00004000


	//   ....[14]....
        /*0748*/ 	.word	0x000050a0


	//   ....[15]....
        /*074c*/ 	.word	0x00005ba0


	//   ....[16]....
        /*0750*/ 	.word	0x00006140


	//   ....[17]....
        /*0754*/ 	.word	0x00006260


	//   ....[18]....
        /*0758*/ 	.word	0x00006c10


	//   ....[19]....
        /*075c*/ 	.word	0x00006de0


	//   ....[20]....
        /*0760*/ 	.word	0x000084e0


	//   ....[21]....
        /*0764*/ 	.word	0x00008500


	//   ....[22]....
        /*0768*/ 	.word	0x00008e60


	//   ....[23]....
        /*076c*/ 	.word	0x00008f10


	//   ....[24]....
        /*0770*/ 	.word	0x0000a1a0


	//   ....[25]....
        /*0774*/ 	.word	0x0000ac20


	//   ....[26]....
        /*0778*/ 	.word	0x0000b240


	//   ....[27]....
        /*077c*/ 	.word	0x0000b350


	//   ....[28]....
        /*0780*/ 	.word	0x0000bc30


	//   ....[29]....
        /*0784*/ 	.word	0x0000be00


	//   ....[30]....
        /*0788*/ 	.word	0x0000ce00


	//   ....[31]....
        /*078c*/ 	.word	0x0000ce70


	//   ....[32]....
        /*0790*/ 	.word	0x0000ced0


	//   ....[33]....
        /*0794*/ 	.word	0x0000cf10


	//   ....[34]....
        /*0798*/ 	.word	0x0000e920


	//   ....[35]....
        /*079c*/ 	.word	0x0000e930


	//   ....[36]....
        /*07a0*/ 	.word	0x0000e940


	//   ....[37]....
        /*07a4*/ 	.word	0x0000e950


	//   ....[38]....
        /*07a8*/ 	.word	0x0000f3c0


	//   ....[39]....
        /*07ac*/ 	.word	0x0000f3e0


	//   ....[40]....
        /*07b0*/ 	.word	0x0000f580


	//   ....[41]....
        /*07b4*/ 	.word	0x0000f5a0


	//   ....[42]....
        /*07b8*/ 	.word	0x0000f6e0


	//   ....[43]....
        /*07bc*/ 	.word	0x0000f700


	//   ....[44]....
        /*07c0*/ 	.word	0x0000f850


	//   ....[45]....
        /*07c4*/ 	.word	0x0000f870


	//   ....[46]....
        /*07c8*/ 	.word	0x0000fdb0


	//   ....[47]....
        /*07cc*/ 	.word	0x0000fde0


	//   ....[48]....
        /*07d0*/ 	.word	0x000106d0


	//   ....[49]....
        /*07d4*/ 	.word	0x000106e0


	//   ....[50]....
        /*07d8*/ 	.word	0x00011840


	//   ....[51]....
        /*07dc*/ 	.word	0x00011870


	//   ....[52]....
        /*07e0*/ 	.word	0x000119e0


	//   ....[53]....
        /*07e4*/ 	.word	0x00011a00


	//   ....[54]....
        /*07e8*/ 	.word	0x00011b40


	//   ....[55]....
        /*07ec*/ 	.word	0x00011b60


	//   ....[56]....
        /*07f0*/ 	.word	0x00011cb0


	//   ....[57]....
        /*07f4*/ 	.word	0x00011cd0


	//   ....[58]....
        /*07f8*/ 	.word	0x00011eb0


	//   ....[59]....
        /*07fc*/ 	.word	0x000120c0


	//   ....[60]....
        /*0800*/ 	.word	0x000120f0


	//   ....[61]....
        /*0804*/ 	.word	0x00012120


	//   ....[62]....
        /*0808*/ 	.word	0x00012150


	//   ....[63]....
        /*080c*/ 	.word	0x00012180


	//   ....[64]....
        /*0810*/ 	.word	0x000121b0


	//   ....[65]....
        /*0814*/ 	.word	0x00012350


	//   ....[66]....
        /*0818*/ 	.word	0x00012380


	//   ....[67]....
        /*081c*/ 	.word	0x000123b0


	//   ....[68]....
        /*0820*/ 	.word	0x000123e0


	//   ....[69]....
        /*0824*/ 	.word	0x00012410


	//   ....[70]....
        /*0828*/ 	.word	0x00012440


	//   ....[71]....
        /*082c*/ 	.word	0x000124e0


	//   ....[72]....
        /*0830*/ 	.word	0x00012510


	//   ....[73]....
        /*0834*/ 	.word	0x00012520


	//   ....[74]....
        /*0838*/ 	.word	0x00012550


	//   ....[75]....
        /*083c*/ 	.word	0x00014250


	//   ....[76]....
        /*0840*/ 	.word	0x00014cf0


	//   ....[77]....
        /*0844*/ 	.word	0x00014d10


	//   ....[78]....
        /*0848*/ 	.word	0x00014dc0


	//   ....[79]....
        /*084c*/ 	.word	0x00014dd0


	//   ....[80]....
        /*0850*/ 	.word	0x00014e50


	//   ....[81]....
        /*0854*/ 	.word	0x00014e60


	//   ....[82]....
        /*0858*/ 	.word	0x00014ee0


	//   ....[83]....
        /*085c*/ 	.word	0x00014ef0


	//   ....[84]....
        /*0860*/ 	.word	0x00014f70


	//   ....[85]....
        /*0864*/ 	.word	0x00014f80


	//   ....[86]....
        /*0868*/ 	.word	0x00015000


	//   ....[87]....
        /*086c*/ 	.word	0x00015010


	//   ....[88]....
        /*0870*/ 	.word	0x00015090


	//   ....[89]....
        /*0874*/ 	.word	0x000150a0


	//   ....[90]....
        /*0878*/ 	.word	0x000150b0


	//   ....[91]....
        /*087c*/ 	.word	0x00015100


	//   ....[92]....
        /*0880*/ 	.word	0x00017cb0


	//   ....[93]....
        /*0884*/ 	.word	0x00017ce0


	//   ....[94]....
        /*0888*/ 	.word	0x00017d40


	//   ....[95]....
        /*088c*/ 	.word	0x00017d70


	//   ....[96]....
        /*0890*/ 	.word	0x00017da0


	//   ....[97]....
        /*0894*/ 	.word	0x00017dd0


	//   ....[98]....
        /*0898*/ 	.word	0x00017e00


	//   ....[99]....
        /*089c*/ 	.word	0x00017e30


	//   ....[100]....
        /*08a0*/ 	.word	0x00017ff0


	//   ....[101]....
        /*08a4*/ 	.word	0x00018020


	//   ....[102]....
        /*08a8*/ 	.word	0x00018050


	//   ....[103]....
        /*08ac*/ 	.word	0x00018080


	//   ....[104]....
        /*08b0*/ 	.word	0x000180b0


	//   ....[105]....
        /*08b4*/ 	.word	0x000180e0


	//   ....[106]....
        /*08b8*/ 	.word	0x000181b0


	//   ....[107]....
        /*08bc*/ 	.word	0x000181d0


	//   ....[108]....
        /*08c0*/ 	.word	0x000181e0


	//   ....[109]....
        /*08c4*/ 	.word	0x00018260


	//   ....[110]....
        /*08c8*/ 	.word	0x00018d90


	//   ....[111]....
        /*08cc*/ 	.word	0x000193f0


	//   ....[112]....
        /*08d0*/ 	.word	0x000195b0


	//   ....[113]....
        /*08d4*/ 	.word	0x00019600


	//   ....[114]....
        /*08d8*/ 	.word	0x00019660


	//   ....[115]....
        /*08dc*/ 	.word	0x00019750


	//   ....[116]....
        /*08e0*/ 	.word	0x000197b0


	//   ....[117]....
        /*08e4*/ 	.word	0x000198a0


	//   ....[118]....
        /*08e8*/ 	.word	0x00019900


	//   ....[119]....
        /*08ec*/ 	.word	0x000199f0


	//   ....[120]....
        /*08f0*/ 	.word	0x00019a50


	//   ....[121]....
        /*08f4*/ 	.word	0x00019b40


	//   ....[122]....
        /*08f8*/ 	.word	0x00019ba0


	//   ....[123]....
        /*08fc*/ 	.word	0x00019c90


	//   ....[124]....
        /*0900*/ 	.word	0x00019cf0


	//   ....[125]....
        /*0904*/ 	.word	0x00019dc0


	//   ....[126]....
        /*0908*/ 	.word	0x00019e40


	//   ....[127]....
        /*090c*/ 	.word	0x00019f10


	//   ....[128]....
        /*0910*/ 	.word	0x0001a240


	//   ....[129]....
        /*0914*/ 	.word	0x0001a2e0


	//   ....[130]....
        /*0918*/ 	.word	0x0001a480


	//   ....[131]....
        /*091c*/ 	.word	0x0001a4f0


	//   ....[132]....
        /*0920*/ 	.word	0x0001a560


	//   ....[133]....
        /*0924*/ 	.word	0x0001a5d0


	//   ....[134]....
        /*0928*/ 	.word	0x0001a640


	//   ....[135]....
        /*092c*/ 	.word	0x0001a6c0


	//   ....[136]....
        /*0930*/ 	.word	0x0001a750


	//   ....[137]....
        /*0934*/ 	.word	0x0001a7f0


	//   ....[138]....
        /*0938*/ 	.word	0x0001a860


	//   ....[139]....
        /*093c*/ 	.word	0x0001a8d0


	//   ....[140]....
        /*0940*/ 	.word	0x0001a940


	//   ....[141]....
        /*0944*/ 	.word	0x0001a9c0


	//   ....[142]....
        /*0948*/ 	.word	0x0001aa30


	//   ....[143]....
        /*094c*/ 	.word	0x0001aae0


	//   ....[144]....
        /*0950*/ 	.word	0x0001ab30


	//   ....[145]....
        /*0954*/ 	.word	0x0001abe0


	//   ....[146]....
        /*0958*/ 	.word	0x0001ad10


	//----- nvinfo : EIATTR_REG_RECONFIG
	.align		4
.L_1351:
        /*095c*/ 	.byte	0x01, 0x54
	.zero		2


	//----- nvinfo : EIATTR_SYSCALL_OFFSETS
	.align		4
        /*0960*/ 	.byte	0x04, 0x46
        /*0962*/ 	.short	(.L_1353 - .L_1352)


	//   ....[0]....
.L_1352:
        /*0964*/ 	.word	0x00002330


	//   ....[1]....
        /*0968*/ 	.word	0x00013e80


	//   ....[2]....
        /*096c*/ 	.word	0x00013fd0


	//   ....[3]....
        /*0970*/ 	.word	0x000140c0


	//   ....[4]....
        /*0974*/ 	.word	0x000148d0


	//----- nvinfo : EIATTR_MBARRIER_INSTR_OFFSETS
	.align		4
.L_1353:
        /*0978*/ 	.byte	0x04, 0x39
        /*097a*/ 	.short	(.L_1355 - .L_1354)


	//   ....[0]....
.L_1354:
        /*097c*/ 	.word	0x00000270
        /*0980*/ 	.word	0x000000ff
        /*0984*/ 	.word	0x00022800
        /*0988*/ 	.short	0x0100
        /*098a*/ 	.byte	0x08
	.zero		1


	//   ....[1]....
        /*098c*/ 	.word	0x00000280
        /*0990*/ 	.word	0x000000ff
        /*0994*/ 	.word	0x00022820
        /*0998*/ 	.short	0x0100
        /*099a*/ 	.byte	0x08
	.zero		1


	//   ....[2]....
        /*099c*/ 	.word	0x00000370
        /*09a0*/ 	.word	0x000000ff
        /*09a4*/ 	.word	0x00022830
        /*09a8*/ 	.short	0x0100
        /*09aa*/ 	.byte	0x08
	.zero		1


	//   ....[3]....
        /*09ac*/ 	.word	0x00000380
        /*09b0*/ 	.word	0x000000ff
        /*09b4*/ 	.word	0x00022840
        /*09b8*/ 	.short	0x0100
        /*09ba*/ 	.byte	0x08
	.zero		1


	//   ....[4]....
        /*09bc*/ 	.word	0x00000390
        /*09c0*/ 	.word	0x000000ff
        /*09c4*/ 	.word	0x00022838
        /*09c8*/ 	.short	0x0100
        /*09ca*/ 	.byte	0x08
	.zero		1


	//   ....[5]....
        /*09cc*/ 	.word	0x000003a0
        /*09d0*/ 	.word	0x000000ff
        /*09d4*/ 	.word	0x00022848
        /*09d8*/ 	.short	0x0100
        /*09da*/ 	.byte	0x08
	.zero		1


	//   ....[6]....
        /*09dc*/ 	.word	0x000004d0
        /*09e0*/ 	.word	0x000000ff
        /*09e4*/ 	.word	0x00022850
        /*09e8*/ 	.short	0x0100
        /*09ea*/ 	.byte	0x08
	.zero		1


	//   ....[7]....
        /*09ec*/ 	.word	0x000004e0
        /*09f0*/ 	.word	0x000000ff
        /*09f4*/ 	.word	0x00022860
        /*09f8*/ 	.short	0x0100
        /*09fa*/ 	.byte	0x08
	.zero		1


	//   ....[8]....
        /*09fc*/ 	.word	0x000004f0
        /*0a00*/ 	.word	0x000000ff
        /*0a04*/ 	.word	0x00022858
        /*0a08*/ 	.short	0x0100
        /*0a0a*/ 	.byte	0x08
	.zero		1


	//   ....[9]....
        /*0a0c*/ 	.word	0x00000500
        /*0a10*/ 	.word	0x000000ff
        /*0a14*/ 	.word	0x00022868
        /*0a18*/ 	.short	0x0100
        /*0a1a*/ 	.byte	0x08
	.zero		1


	//   ....[10]....
        /*0a1c*/ 	.word	0x000005f0
        /*0a20*/ 	.word	0x000000ff
        /*0a24*/ 	.word	0x00022870
        /*0a28*/ 	.short	0x0100
        /*0a2a*/ 	.byte	0x06
	.zero		1


	//   ....[11]....
        /*0a2c*/ 	.word	0x00000600
        /*0a30*/ 	.word	0x000000ff
        /*0a34*/ 	.word	0x00022880
        /*0a38*/ 	.short	0x0100
        /*0a3a*/ 	.byte	0x06
	.zero		1


	//   ....[12]....
        /*0a3c*/ 	.word	0x00000610
        /*0a40*/ 	.word	0x000000ff
        /*0a44*/ 	.word	0x00022878
        /*0a48*/ 	.short	0x0100
        /*0a4a*/ 	.byte	0x06
	.zero		1


	//   ....[13]....
        /*0a4c*/ 	.word	0x00000620
        /*0a50*/ 	.word	0x000000ff
        /*0a54*/ 	.word	0x00022888
        /*0a58*/ 	.short	0x0100
        /*0a5a*/ 	.byte	0x06
	.zero		1


	//   ....[14]....
        /*0a5c*/ 	.word	0x00000750
        /*0a60*/ 	.word	0x000000ff
        /*0a64*/ 	.word	0x00022890
        /*0a68*/ 	.short	0x0100
        /*0a6a*/ 	.byte	0x08
	.zero		1


	//   ....[15]....
        /*0a6c*/ 	.word	0x00000760
        /*0a70*/ 	.word	0x000000ff
        /*0a74*/ 	.word	0x000228a0
        /*0a78*/ 	.short	0x0100
        /*0a7a*/ 	.byte	0x08
	.zero		1


	//   ....[16]....
        /*0a7c*/ 	.word	0x00000770
        /*0a80*/ 	.word	0x000000ff
        /*0a84*/ 	.word	0x00022898
        /*0a88*/ 	.short	0x0100
        /*0a8a*/ 	.byte	0x08
	.zero		1


	//   ....[17]....
        /*0a8c*/ 	.word	0x00000780
        /*0a90*/ 	.word	0x000000ff
        /*0a94*/ 	.word	0x000228a8
        /*0a98*/ 	.short	0x0100
        /*0a9a*/ 	.byte	0x08
	.zero		1


	//   ....[18]....
        /*0a9c*/ 	.word	0x000008b0
        /*0aa0*/ 	.word	0x000000ff
        /*0aa4*/ 	.word	0x000228b0
        /*0aa8*/ 	.short	0x0100
        /*0aaa*/ 	.byte	0x08
	.zero		1


	//   ....[19]....
        /*0aac*/ 	.word	0x000008c0
        /*0ab0*/ 	.word	0x000000ff
        /*0ab4*/ 	.word	0x000228c0
        /*0ab8*/ 	.short	0x0100
        /*0aba*/ 	.byte	0x08
	.zero		1


	//   ....[20]....
        /*0abc*/ 	.word	0x000008d0
        /*0ac0*/ 	.word	0x000000ff
        /*0ac4*/ 	.word	0x000228b8
        /*0ac8*/ 	.short	0x0100
        /*0aca*/ 	.byte	0x08
	.zero		1


	//   ....[21]....
        /*0acc*/ 	.word	0x000008e0
        /*0ad0*/ 	.word	0x000000ff
        /*0ad4*/ 	.word	0x000228c8
        /*0ad8*/ 	.short	0x0100
        /*0ada*/ 	.byte	0x08
	.zero		1


	//   ....[22]....
        /*0adc*/ 	.word	0x000023e0
        /*0ae0*/ 	.word	0x00000005
        /*0ae4*/ 	.word	0x00022800
        /*0ae8*/ 	.short	0x010a
        /*0aea*/ 	.byte	0x3f
	.zero		1


	//   ....[23]....
        /*0aec*/ 	.word	0x000024b0
        /*0af0*/ 	.word	0x000000ff
        /*0af4*/ 	.word	0x00022830
        /*0af8*/ 	.short	0x010a
        /*0afa*/ 	.byte	0x15
	.zero		1


	//   ....[24]....
        /*0afc*/ 	.word	0x000024f0
        /*0b00*/ 	.word	0x000000ff
        /*0b04*/ 	.word	0x00022830
        /*0b08*/ 	.short	0x010a
        /*0b0a*/ 	.byte	0x15
	.zero		1


	//   ....[25]....
        /*0b0c*/ 	.word	0x00002960
        /*0b10*/ 	.word	0x00000000
        /*0b14*/ 	.word	0x00000000
        /*0b18*/ 	.short	0x0101
        /*0b1a*/ 	.byte	0x3f
	.zero		1


	//   ....[26]....
        /*0b1c*/ 	.word	0x000047f0
        /*0b20*/ 	.word	0x000000ff
        /*0b24*/ 	.word	0x00022850
        /*0b28*/ 	.short	0x010a
        /*0b2a*/ 	.byte	0x15
	.zero		1


	//   ....[27]....
        /*0b2c*/ 	.word	0x00004830
        /*0b30*/ 	.word	0x000000ff
        /*0b34*/ 	.word	0x00022850
        /*0b38*/ 	.short	0x010a
        /*0b3a*/ 	.byte	0x15
	.zero		1


	//   ....[28]....
        /*0b3c*/ 	.word	0x00004bc0
        /*0b40*/ 	.word	0x000000ff
        /*0b44*/ 	.word	0x00000000
        /*0b48*/ 	.short	0x0101
        /*0b4a*/ 	.byte	0x15
	.zero		1


	//   ....[29]....
        /*0b4c*/ 	.word	0x00004e80
        /*0b50*/ 	.word	0x000000ff
        /*0b54*/ 	.word	0x00022830
        /*0b58*/ 	.short	0x010a
        /*0b5a*/ 	.byte	0x1e
	.zero		1


	//   ....[30]....
        /*0b5c*/ 	.word	0x00004ec0
        /*0b60*/ 	.word	0x000000ff
        /*0b64*/ 	.word	0x00022830
        /*0b68*/ 	.short	0x010a
        /*0b6a*/ 	.byte	0x1e
	.zero		1


	//   ....[31]....
        /*0b6c*/ 	.word	0x000051c0
        /*0b70*/ 	.word	0x00000008
        /*0b74*/ 	.word	0x00000000
        /*0b78*/ 	.short	0x0101
        /*0b7a*/ 	.byte	0x3f
	.zero		1


	//   ....[32]....
        /*0b7c*/ 	.word	0x00007a40
        /*0b80*/ 	.word	0x000000ff
        /*0b84*/ 	.word	0x00022850
        /*0b88*/ 	.short	0x010a
        /*0b8a*/ 	.byte	0x1e
	.zero		1


	//   ....[33]....
        /*0b8c*/ 	.word	0x00007a80
        /*0b90*/ 	.word	0x000000ff
        /*0b94*/ 	.word	0x00022850
        /*0b98*/ 	.short	0x010a
        /*0b9a*/ 	.byte	0x1e
	.zero		1


	//   ....[34]....
        /*0b9c*/ 	.word	0x00007d80
        /*0ba0*/ 	.word	0x0000000a
        /*0ba4*/ 	.word	0x00000000
        /*0ba8*/ 	.short	0x0101
        /*0baa*/ 	.byte	0x3f
	.zero		1


	//   ....[35]....
        /*0bac*/ 	.word	0x00008180
        /*0bb0*/ 	.word	0x000000ff
        /*0bb4*/ 	.word	0x00022830
        /*0bb8*/ 	.short	0x010a
        /*0bba*/ 	.byte	0x16
	.zero		1


	//   ....[36]....
        /*0bbc*/ 	.word	0x000081c0
        /*0bc0*/ 	.word	0x000000ff
        /*0bc4*/ 	.word	0x00022830
        /*0bc8*/ 	.short	0x010a
        /*0bca*/ 	.byte	0x16
	.zero		1


	//   ....[37]....
        /*0bcc*/ 	.word	0x000099f0
        /*0bd0*/ 	.word	0x0000000c
        /*0bd4*/ 	.word	0x00000000
        /*0bd8*/ 	.short	0x0101
        /*0bda*/ 	.byte	0x3f
	.zero		1


	//   ....[38]....
        /*0bdc*/ 	.word	0x00009a60
        /*0be0*/ 	.word	0x000000ff
        /*0be4*/ 	.word	0x00022850
        /*0be8*/ 	.short	0x010a
        /*0bea*/ 	.byte	0x16
	.zero		1


	//   ....[39]....
        /*0bec*/ 	.word	0x00009aa0
        /*0bf0*/ 	.word	0x000000ff
        /*0bf4*/ 	.word	0x00022850
        /*0bf8*/ 	.short	0x010a
        /*0bfa*/ 	.byte	0x16
	.zero		1


	//   ....[40]....
        /*0bfc*/ 	.word	0x00009d80
        /*0c00*/ 	.word	0x0000000a
        /*0c04*/ 	.word	0x00000000
        /*0c08*/ 	.short	0x0101
        /*0c0a*/ 	.byte	0x3f
	.zero		1


	//   ....[41]....
        /*0c0c*/ 	.word	0x00009f00
        /*0c10*/ 	.word	0x000000ff
        /*0c14*/ 	.word	0x00022830
        /*0c18*/ 	.short	0x010a
        /*0c1a*/ 	.byte	0x15
	.zero		1


	//   ....[42]....
        /*0c1c*/ 	.word	0x00009f40
        /*0c20*/ 	.word	0x000000ff
        /*0c24*/ 	.word	0x00022830
        /*0c28*/ 	.short	0x010a
        /*0c2a*/ 	.byte	0x15
	.zero		1


	//   ....[43]....
        /*0c2c*/ 	.word	0x0000a240
        /*0c30*/ 	.word	0x00000000
        /*0c34*/ 	.word	0x00000000
        /*0c38*/ 	.short	0x0101
        /*0c3a*/ 	.byte	0x3f
	.zero		1


	//   ....[44]....
        /*0c3c*/ 	.word	0x0000caa0
        /*0c40*/ 	.word	0x000000ff
        /*0c44*/ 	.word	0x00022850
        /*0c48*/ 	.short	0x010a
        /*0c4a*/ 	.byte	0x15
	.zero		1


	//   ....[45]....
        /*0c4c*/ 	.word	0x0000cae0
        /*0c50*/ 	.word	0x000000ff
        /*0c54*/ 	.word	0x00022850
        /*0c58*/ 	.short	0x010a
        /*0c5a*/ 	.byte	0x15
	.zero		1


	//   ....[46]....
        /*0c5c*/ 	.word	0x0000cde0
        /*0c60*/ 	.word	0x00000009
        /*0c64*/ 	.word	0x00000000
        /*0c68*/ 	.short	0x0101
        /*0c6a*/ 	.byte	0x3f
	.zero		1


	//   ....[47]....
        /*0c6c*/ 	.word	0x0000f3b0
        /*0c70*/ 	.word	0x000000ff
        /*0c74*/ 	.word	0x00000000
        /*0c78*/ 	.short	0x0101
        /*0c7a*/ 	.byte	0x06
	.zero		1


	//   ....[48]....
        /*0c7c*/ 	.word	0x0000fad0
        /*0c80*/ 	.word	0x000000ff
        /*0c84*/ 	.word	0x00000000
        /*0c88*/ 	.short	0x0101
        /*0c8a*/ 	.byte	0x09
	.zero		1


	//   ....[49]....
        /*0c8c*/ 	.word	0x000144b0
        /*0c90*/ 	.word	0x00000000
        /*0c94*/ 	.word	0x00022840
        /*0c98*/ 	.short	0x010a
        /*0c9a*/ 	.byte	0x3f
	.zero		1


	//   ....[50]....
        /*0c9c*/ 	.word	0x000151b0
        /*0ca0*/ 	.word	0x00000013
        /*0ca4*/ 	.word	0x00022800
        /*0ca8*/ 	.short	0x0107
        /*0caa*/ 	.byte	0x3f
	.zero		1


	//   ....[51]....
        /*0cac*/ 	.word	0x000152a0
        /*0cb0*/ 	.word	0x00000013
        /*0cb4*/ 	.word	0x00022800
        /*0cb8*/ 	.short	0x0101
        /*0cba*/ 	.byte	0x3f
	.zero		1


	//   ....[52]....
        /*0cbc*/ 	.word	0x000152c0
        /*0cc0*/ 	.word	0x00000013
        /*0cc4*/ 	.word	0x00022820
        /*0cc8*/ 	.short	0x010a
        /*0cca*/ 	.byte	0x3f
	.zero		1


	//   ....[53]....
        /*0ccc*/ 	.word	0x000153a0
        /*0cd0*/ 	.word	0x00000002
        /*0cd4*/ 	.word	0x00022860
        /*0cd8*/ 	.short	0x010a
        /*0cda*/ 	.byte	0x3f
	.zero		1


	//   ....[54]....
        /*0cdc*/ 	.word	0x00015cd0
        /*0ce0*/ 	.word	0x00000003
        /*0ce4*/ 	.word	0x00022840
        /*0ce8*/ 	.short	0x010a
        /*0cea*/ 	.byte	0x3f
	.zero		1


	//   ....[55]....
        /*0cec*/ 	.word	0x00015f30
        /*0cf0*/ 	.word	0x00000003
        /*0cf4*/ 	.word	0x00022860
        /*0cf8*/ 	.short	0x010a
        /*0cfa*/ 	.byte	0x3f
	.zero		1


	//   ....[56]....
        /*0cfc*/ 	.word	0x00016720
        /*0d00*/ 	.word	0x00000004
        /*0d04*/ 	.word	0x00022840
        /*0d08*/ 	.short	0x010a
        /*0d0a*/ 	.byte	0x3f
	.zero		1


	//   ....[57]....
        /*0d0c*/ 	.word	0x00016970
        /*0d10*/ 	.word	0x00000004
        /*0d14*/ 	.word	0x00022860
        /*0d18*/ 	.short	0x010a
        /*0d1a*/ 	.byte	0x3f
	.zero		1


	//   ....[58]....
        /*0d1c*/ 	.word	0x000170f0
        /*0d20*/ 	.word	0x00000002
        /*0d24*/ 	.word	0x00022840
        /*0d28*/ 	.short	0x010a
        /*0d2a*/ 	.byte	0x3f
	.zero		1


	//   ....[59]....
        /*0d2c*/ 	.word	0x00017350
        /*0d30*/ 	.word	0x00000002
        /*0d34*/ 	.word	0x00022860
        /*0d38*/ 	.short	0x010a
        /*0d3a*/ 	.byte	0x3f
	.zero		1


	//   ....[60]....
        /*0d3c*/ 	.word	0x00018d10
        /*0d40*/ 	.word	0x00000000
        /*0d44*/ 	.word	0x00022820
        /*0d48*/ 	.short	0x010a
        /*0d4a*/ 	.byte	0x3f
	.zero		1


	//   ....[61]....
        /*0d4c*/ 	.word	0x00018ed0
        /*0d50*/ 	.word	0x00000006
        /*0d54*/ 	.word	0x00000000
        /*0d58*/ 	.short	0x010a
        /*0d5a*/ 	.byte	0x3f
	.zero		1


	//   ....[62]....
        /*0d5c*/ 	.word	0x00018f40
        /*0d60*/ 	.word	0x00000007
        /*0d64*/ 	.word	0x00000000
        /*0d68*/ 	.short	0x010a
        /*0d6a*/ 	.byte	0x3f
	.zero		1


	//   ....[63]....
        /*0d6c*/ 	.word	0x00018fb0
        /*0d70*/ 	.word	0x00000004
        /*0d74*/ 	.word	0x00000000
        /*0d78*/ 	.short	0x010a
        /*0d7a*/ 	.byte	0x3f
	.zero		1


	//   ....[64]....
        /*0d7c*/ 	.word	0x00018fe0
        /*0d80*/ 	.word	0x00000003
        /*0d84*/ 	.word	0x00000000
        /*0d88*/ 	.short	0x010a
        /*0d8a*/ 	.byte	0x3f
	.zero		1


	//   ....[65]....
        /*0d8c*/ 	.word	0x00019040
        /*0d90*/ 	.word	0x00000005
        /*0d94*/ 	.word	0x00022800
        /*0d98*/ 	.short	0x010a
        /*0d9a*/ 	.byte	0x3f
	.zero		1


	//   ....[66]....
        /*0d9c*/ 	.word	0x000190a0
        /*0da0*/ 	.word	0x00000003
        /*0da4*/ 	.word	0x00022830
        /*0da8*/ 	.short	0x010a
        /*0daa*/ 	.byte	0x3f
	.zero		1


	//   ....[67]....
        /*0dac*/ 	.word	0x00019100
        /*0db0*/ 	.word	0x00000009
        /*0db4*/ 	.word	0x00022850
        /*0db8*/ 	.short	0x010a
        /*0dba*/ 	.byte	0x3f
	.zero		1


	//   ....[68]....
        /*0dbc*/ 	.word	0x00019160
        /*0dc0*/ 	.word	0x00000004
        /*0dc4*/ 	.word	0x00022830
        /*0dc8*/ 	.short	0x010a
        /*0dca*/ 	.byte	0x3f
	.zero		1


	//   ....[69]....
        /*0dcc*/ 	.word	0x000191b0
        /*0dd0*/ 	.word	0x0000000a
        /*0dd4*/ 	.word	0x00022850
        /*0dd8*/ 	.short	0x010a
        /*0dda*/ 	.byte	0x3f
	.zero		1


	//   ....[70]....
        /*0ddc*/ 	.word	0x00019210
        /*0de0*/ 	.word	0x00000000
        /*0de4*/ 	.word	0x00022830
        /*0de8*/ 	.short	0x010a
        /*0dea*/ 	.byte	0x3f
	.zero		1


	//   ....[71]....
        /*0dec*/ 	.word	0x00019260
        /*0df0*/ 	.word	0x0000000a
        /*0df4*/ 	.word	0x00022850
        /*0df8*/ 	.short	0x010a
        /*0dfa*/ 	.byte	0x3f
	.zero		1


	//   ....[72]....
        /*0dfc*/ 	.word	0x000192c0
        /*0e00*/ 	.word	0x00000007
        /*0e04*/ 	.word	0x00022830
        /*0e08*/ 	.short	0x010a
        /*0e0a*/ 	.byte	0x3f
	.zero		1


	//   ....[73]....
        /*0e0c*/ 	.word	0x00019310
        /*0e10*/ 	.word	0x00000009
        /*0e14*/ 	.word	0x00022850
        /*0e18*/ 	.short	0x010a
        /*0e1a*/ 	.byte	0x3f
	.zero		1


	//   ....[74]....
        /*0e1c*/ 	.word	0x000194b0
        /*0e20*/ 	.word	0x00000000
        /*0e24*/ 	.word	0x00022840
        /*0e28*/ 	.short	0x010a
        /*0e2a*/ 	.byte	0x3f
	.zero		1


	//   ....[75]....
        /*0e2c*/ 	.word	0x00019f50
        /*0e30*/ 	.word	0x00000013
        /*0e34*/ 	.word	0x00022820
        /*0e38*/ 	.short	0x010a
        /*0e3a*/ 	.byte	0x3f
	.zero		1


	//   ....[76]....
        /*0e3c*/ 	.word	0x00019fa0
        /*0e40*/ 	.word	0x00000002
        /*0e44*/ 	.word	0x00022860
        /*0e48*/ 	.short	0x010a
        /*0e4a*/ 	.byte	0x3f
	.zero		1


	//   ....[77]....
        /*0e4c*/ 	.word	0x00019ff0
        /*0e50*/ 	.word	0x00000003
        /*0e54*/ 	.word	0x00022840
        /*0e58*/ 	.short	0x010a
        /*0e5a*/ 	.byte	0x3f
	.zero		1


	//   ....[78]....
        /*0e5c*/ 	.word	0x0001a040
        /*0e60*/ 	.word	0x00000003
        /*0e64*/ 	.word	0x00022860
        /*0e68*/ 	.short	0x010a
        /*0e6a*/ 	.byte	0x3f
	.zero		1


	//   ....[79]....
        /*0e6c*/ 	.word	0x0001a090
        /*0e70*/ 	.word	0x00000004
        /*0e74*/ 	.word	0x00022840
        /*0e78*/ 	.short	0x010a
        /*0e7a*/ 	.byte	0x3f
	.zero		1


	//   ....[80]....
        /*0e7c*/ 	.word	0x0001a0e0
        /*0e80*/ 	.word	0x00000004
        /*0e84*/ 	.word	0x00022860
        /*0e88*/ 	.short	0x010a
        /*0e8a*/ 	.byte	0x3f
	.zero		1


	//   ....[81]....
        /*0e8c*/ 	.word	0x0001a130
        /*0e90*/ 	.word	0x00000002
        /*0e94*/ 	.word	0x00022840
        /*0e98*/ 	.short	0x010a
        /*0e9a*/ 	.byte	0x3f
	.zero		1


	//   ....[82]....
        /*0e9c*/ 	.word	0x0001a180
        /*0ea0*/ 	.word	0x00000002
        /*0ea4*/ 	.word	0x00022860
        /*0ea8*/ 	.short	0x010a
        /*0eaa*/ 	.byte	0x3f
	.zero		1


	//   ....[83]....
        /*0eac*/ 	.word	0x0001ac30
        /*0eb0*/ 	.word	0x00000000
        /*0eb4*/ 	.word	0x00022820
        /*0eb8*/ 	.short	0x010a
        /*0eba*/ 	.byte	0x3f
	.zero		1


	//   ....[84]....
        /*0ebc*/ 	.word	0x0001add0
        /*0ec0*/ 	.word	0x00000006
        /*0ec4*/ 	.word	0x00000000
        /*0ec8*/ 	.short	0x010a
        /*0eca*/ 	.byte	0x3f
	.zero		1


	//   ....[85]....
        /*0ecc*/ 	.word	0x0001ae20
        /*0ed0*/ 	.word	0x00000007
        /*0ed4*/ 	.word	0x00000000
        /*0ed8*/ 	.short	0x010a
        /*0eda*/ 	.byte	0x3f
	.zero		1


	//   ....[86]....
        /*0edc*/ 	.word	0x0001ae70
        /*0ee0*/ 	.word	0x00000004
        /*0ee4*/ 	.word	0x00000000
        /*0ee8*/ 	.short	0x010a
        /*0eea*/ 	.byte	0x3f
	.zero		1


	//----- nvinfo : EIATTR_NUM_MBARRIERS
	.align		4
.L_1355:
        /*0eec*/ 	.byte	0x03, 0x38
        /*0eee*/ 	.short	0x0016


	//----- nvinfo : EIATTR_EXIT_INSTR_OFFSETS
	.align		4
        /*0ef0*/ 	.byte	0x04, 0x1c
        /*0ef2*/ 	.short	(.L_1357 - .L_1356)


	//   ....[0]....
.L_1356:
        /*0ef4*/ 	.word	0x00000a70


	//   ....[1]....
        /*0ef8*/ 	.word	0x00011e50


	//   ....[2]....
        /*0efc*/ 	.word	0x00019030


	//----- nvinfo : EIATTR_MAX_THREADS
	.align		4
.L_1357:
        /*0f00*/ 	.byte	0x04, 0x05
        /*0f02*/ 	.short	(.L_1359 - .L_1358)
.L_1358:
        /*0f04*/ 	.word	0x00000180
        /*0f08*/ 	.word	0x00000001
        /*0f0c*/ 	.word	0x00000001


	//----- nvinfo : EIATTR_CRS_STACK_SIZE
	.align		4
.L_1359:
        /*0f10*/ 	.byte	0x04, 0x1e
        /*0f12*/ 	.short	(.L_1361 - .L_1360)
.L_1360:
        /*0f14*/ 	.word	0x00000000


	//----- nvinfo : EIATTR_CBANK_PARAM_SIZE
	.align		4
.L_1361:
        /*0f18*/ 	.byte	0x03, 0x19
        /*0f1a*/ 	.short	0x0af0


	//----- nvinfo : EIATTR_PARAM_CBANK
	.align		4
        /*0f1c*/ 	.byte	0x04, 0x0a
        /*0f1e*/ 	.short	(.L_1363 - .L_1362)
	.align		4
.L_1362:
        /*0f20*/ 	.word	index@(.nv.constant0._ZN7cutlass13device_kernelIN5flash11enable_sm90INS1_16FlashAttnFwdSm90INS1_25CollectiveMainloopFwdSm90ILi2EN4cute5tupleIJNS5_1CILi1EEES8_S8_EEENS6_IJNS7_ILi128EEENS7_ILi96EEENS7_ILi64EEEEEELi256ENS_10bfloat16_tEfNS_4arch4Sm90ELb0ELb1ELb0ELb1ELb0ELb0ELb0ELb1ELb0ELb1ELb1ELb0EEENS1_21CollectiveEpilogueFwdINS6_IJSA_NS7_ILi256EEESB_EEES9_SE_SG_Li256ELb1ELb1ELb1ELb0EEENS1_36VarlenDynamicPersistentTileSchedulerILi128ELi96ELi256ELi128ELb1ELb1ELb1ELb1ELb0ELb1EEEEEEEEEvNT_6ParamsE)
        /*0f24*/ 	.short	0x0210
        /*0f26*/ 	.short	0x0af0


	//----- nvinfo : EIATTR_SW_WAR
	.align		4
.L_1363:
        /*0f28*/ 	.byte	0x04, 0x36
        /*0f2a*/ 	.short	(.L_1365 - .L_1364)
.L_1364:
        /*0f2c*/ 	.word	0x00000008
.L_1365:


//--------------------- .nv.info._ZN7cutlass13device_kernelIN5flash11enable_sm90INS1_16FlashAttnFwdSm90INS1_25CollectiveMainloopFwdSm90ILi2EN4cute5tupleIJNS5_1CILi1EEES8_S8_EEENS6_IJNS7_ILi128EEENS7_ILi96EEENS7_ILi64EEEEEELi256ENS_10bfloat16_tEfNS_4arch4Sm90ELb0ELb1ELb0ELb1ELb0ELb1ELb0ELb1ELb0ELb1ELb1ELb0EEENS1_21CollectiveEpilogueFwdINS6_IJSA_NS7_ILi256EEESB_EEES9_SE_SG_Li256ELb1ELb1ELb1ELb0EEENS1_36VarlenDynamicPersistentTileSchedulerILi128ELi96ELi256ELi128ELb1ELb1ELb1ELb1ELb0ELb1EEEEEEEEEvNT_6ParamsE --------------------------
	.section	.nv.info._ZN7cutlass13device_kernelIN5flash11enable_sm90INS1_16FlashAttnFwdSm90INS1_25CollectiveMainloopFwdSm90ILi2EN4cute5tupleIJNS5_1CILi1EEES8_S8_EEENS6_IJNS7_ILi128EEENS7_ILi96EEENS7_ILi64EEEEEELi256ENS_10bfloat16_tEfNS_4arch4Sm90ELb0ELb1ELb0ELb1ELb0ELb1ELb0ELb1ELb0ELb1ELb1ELb0EEENS1_21CollectiveEpilogueFwdINS6_IJSA_NS7_ILi256EEESB_EEES9_SE_SG_Li256ELb1ELb1ELb1ELb0EEENS1_36VarlenDynamicPersistentTileSchedulerILi128ELi96ELi256ELi128ELb1ELb1ELb1ELb1ELb0ELb1EEEEEEEEEvNT_6ParamsE,"",@"SHT_CUDA_INFO"
	.sectionflags	@""
	.align	4


	//----- nvinfo : EIATTR_CUDA_API_VERSION
	.align		4
        /*0000*/ 	.byte	0x04, 0x37
        /*0002*/ 	.short	(.L_1367 - .L_1366)
.L_1366:
        /*0004*/ 	.word	0x00000082


	//----- nvinfo : EIATTR_KPARAM_INFO
	.align		4
.L_1367:
        /*0008*/ 	.byte	0x04, 0x17
        /*000a*/ 	.short	(.L_1369 - .L_1368)
.L_1368:
        /*000c*/ 	.word	0x00000000
        /*0010*/ 	.short	0x0000
        /*0012*/ 	.short	0x0070
        /*0014*/ 	.byte	0x00, 0xf0, 0x01, 0x2a


	//----- nvinfo : EIATTR_SPARSE_MMA_MASK
	.align		4
.L_1369:
        /*0018*/ 	.byte	0x03, 0x50
        /*001a*/ 	.short	0x0000


	//----- nvinfo : EIATTR_MAXREG_COUNT
	.align		4
        /*001c*/ 	.byte	0x03, 0x1b
        /*001e*/ 	.short	0x00a8


	//----- nvinfo : EIATTR_NUM_BARRIERS
	.align		4
        /*0020*/ 	.byte	0x02, 0x4c
        /*0022*/ 	.byte	0x10
	.zero		1


	//----- nvinfo : EIATTR_EXTERNS
	.align		4
        /*0024*/ 	.byte	0x04, 0x0f
        /*0026*/ 	.short	(.L_1371 - .L_1370)


	//   ....[0]....
	.align		4
.L_1370:
        /*0028*/ 	.word	index@(__assertfail)


	//----- nvinfo : EIATTR_ANNOTATIONS
	.align		4
.L_1371:
        /*002c*/ 	.byte	0x04, 0x55
        /*002e*/ 	.short	(.L_1373 - .L_1372)


	//   ....[0]....
.L_1372:
        /* <DEDUP_REMOVED lines=84> */


	//----- nvinfo : EIATTR_MERCURY_ISA_VERSION
	.align		4
.L_1373:
        /*0560*/ 	.byte	0x03, 0x5f
        /*0562*/ 	.short	0x0101


	//----- nvinfo : EIATTR_UNUSED_LOAD_BYTE_OFFSET
	.align		4
        /*0564*/ 	.byte	0x04, 0x44
        /*0566*/ 	.short	(.L_1375 - .L_1374)


	//   ....[0]....
.L_1374:
        /*0568*/ 	.word	0x00000ae0
        /*056c*/ 	.word	0x0000fff0


	//   ....[1]....
        /*0570*/ 	.word	0x00015b90
        /*0574*/ 	.word	0x0000fff0


	//----- nvinfo : EIATTR_INT_WARP_WIDE_INSTR_OFFSETS
	.align		4
.L_1375:
        /*0578*/ 	.byte	0x04, 0x31
        /*057a*/ 	.short	(.L_1377 - .L_1376)


	//   ....[0]....
.L_1376:
        /*057c*/ 	.word	0x00000190


	//   ....[1]....
        /*0580*/ 	.word	0x000001d0


	//   ....[2]....
        /*0584*/ 	.word	0x00000240


	//   ....[3]....
        /*0588*/ 	.word	0x0001e610


	//   ....[4]....
        /*058c*/ 	.word	0x0001e6a0


	//   ....[5]....
        /*0590*/ 	.word	0x00022320


	//   ....[6]....
        /*0594*/ 	.word	0x000223b0


	//----- nvinfo : EIATTR_COOP_GROUP_MASK_REGIDS
	.align		4
.L_1377:
        /*0598*/ 	.byte	0x04, 0x29
        /*059a*/ 	.short	(.L_1379 - .L_1378)


	//   ....[0]....
.L_1378:
        /*059c*/ 	.word	0xffffffff


	//   ....[1]....
        /*05a0*/ 	.word	0xffffffff


	//   ....[2]....
        /*05a4*/ 	.word	0xffffffff


	//   ....[3]....
        /*05a8*/ 	.word	0xffffffff


	//   ....[4]....
        /*05ac*/ 	.word	0xffffffff


	//   ....[5]....
        /*05b0*/ 	.word	0xffffffff


	//   ....[6]....
        /*05b4*/ 	.word	0xffffffff


	//   ....[7]....
        /*05b8*/ 	.word	0xffffffff


	//   ....[8]....
        /*05bc*/ 	.word	0xffffffff


	//   ....[9]....
        /*05c0*/ 	.word	0xffffffff


	//   ....[10]....
        /*05c4*/ 	.word	0xffffffff


	//   ....[11]....
        /*05c8*/ 	.word	0xffffffff


	//   ....[12]....
        /*05cc*/ 	.word	0xffffffff


	//   ....[13]....
        /*05d0*/ 	.word	0xffffffff


	//   ....[14]....
        /*05d4*/ 	.word	0xffffffff


	//   ....[15]....
        /*05d8*/ 	.word	0xffffffff


	//   ....[16]....
        /*05dc*/ 	.word	0xffffffff


	//   ....[17]....
        /*05e0*/ 	.word	0xffffffff


	//   ....[18]....
        /*05e4*/ 	.word	0xffffffff


	//   ....[19]....
        /*05e8*/ 	.word	0xffffffff


	//   ....[20]....
        /*05ec*/ 	.word	0xffffffff


	//   ....[21]....
        /*05f0*/ 	.word	0xffffffff


	//   ....[22]....
        /*05f4*/ 	.word	0xffffffff


	//   ....[23]....
        /*05f8*/ 	.word	0xffffffff


	//   ....[24]....
        /*05fc*/ 	.word	0xffffffff


	//   ....[25]....
        /*0600*/ 	.word	0xffffffff


	//   ....[26]....
        /*0604*/ 	.word	0xffffffff


	//   ....[27]....
        /*0608*/ 	.word	0xffffffff


	//   ....[28]....
        /*060c*/ 	.word	0xffffffff


	//   ....[29]....
        /*0610*/ 	.word	0xffffffff


	//   ....[30]....
        /*0614*/ 	.word	0xffffffff


	//   ....[31]....
        /*0618*/ 	.word	0xffffffff


	//   ....[32]....
        /*061c*/ 	.word	0xffffffff


	//   ....[33]....
        /*0620*/ 	.word	0xffffffff


	//   ....[34]....
        /*0624*/ 	.word	0xffffffff


	//   ....[35]....
        /*0628*/ 	.word	0xffffffff


	//   ....[36]....
        /*062c*/ 	.word	0xffffffff


	//   ....[37]....
        /*0630*/ 	.word	0xffffffff


	//   ....[38]....
        /*0634*/ 	.word	0xffffffff


	//   ....[39]....
        /*0638*/ 	.word	0xffffffff


	//   ....[40]....
        /*063c*/ 	.word	0xffffffff


	//   ....[41]....
        /*0640*/ 	.word	0xffffffff


	//   ....[42]....
        /*0644*/ 	.word	0xffffffff


	//   ....[43]....
        /*0648*/ 	.word	0xffffffff


	//   ....[44]....
        /*064c*/ 	.word	0xffffffff


	//   ....[45]....
        /*0650*/ 	.word	0xffffffff


	//   ....[46]....
        /*0654*/ 	.word	0xffffffff


	//   ....[47]....
        /*0658*/ 	.word	0xffffffff


	//   ....[48]....
        /*065c*/ 	.word	0xffffffff


	//   ....[49]....
        /*0660*/ 	.word	0xffffffff


	//   ....[50]....
        /*0664*/ 	.word	0xffffffff


	//   ....[51]....
        /*0668*/ 	.word	0xffffffff


	//   ....[52]....
        /*066c*/ 	.word	0xffffffff


	//   ....[53]....
        /*0670*/ 	.word	0xffffffff


	//   ....[54]....
        /*0674*/ 	.word	0xffffffff


	//   ....[55]....
        /*0678*/ 	.word	0xffffffff


	//   ....[56]....
        /*067c*/ 	.word	0xffffffff


	//   ....[57]....
        /*0680*/ 	.word	0xffffffff


	//   ....[58]....
        /*0684*/ 	.word	0xffffffff


	//   ....[59]....
        /*0688*/ 	.word	0xffffffff


	//   ....[60]....
        /*068c*/ 	.word	0xffffffff


	//   ....[61]....
        /*0690*/ 	.word	0xffffffff


	//   ....[62]....
        /*0694*/ 	.word	0xffffffff


	//   ....[63]....
        /*0698*/ 	.word	0xffffffff


	//   ....[64]....
        /*069c*/ 	.word	0xffffffff


	//   ....[65]....
        /*06a0*/ 	.word	0xffffffff


	//   ....[66]....
        /*06a4*/ 	.word	0xffffffff


	//   ....[67]....
        /*06a8*/ 	.word	0xffffffff


	//   ....[68]....
        /*06ac*/ 	.word	0xffffffff


	//   ....[69]....
        /*06b0*/ 	.word	0xffffffff


	//   ....[70]....
        /*06b4*/ 	.word	0xffffffff


	//   ....[71]....
        /*06b8*/ 	.word	0xffffffff


	//   ....[72]....
        /*06bc*/ 	.word	0xffffffff


	//   ....[73]....
        /*06c0*/ 	.word	0xffffffff


	//   ....[74]....
        /*06c4*/ 	.word	0xffffffff


	//   ....[75]....
        /*06c8*/ 	.word	0xffffffff


	//   ....[76]....
        /*06cc*/ 	.word	0xffffffff


	//   ....[77]....
        /*06d0*/ 	.word	0xffffffff


	//   ....[78]....
        /*06d4*/ 	.word	0xffffffff


	//   ....[79]....
        /*06d8*/ 	.word	0xffffffff


	//   ....[80]....
        /*06dc*/ 	.word	0xffffffff


	//   ....[81]....
        /*06e0*/ 	.word	0xffffffff


	//   ....[82]....
        /*06e4*/ 	.word	0xffffffff


	//   ....[83]....
        /*06e8*/ 	.word	0xffffffff


	//   ....[84]....
        /*06ec*/ 	.word	0xffffffff


	//   ....[85]....
        /*06f0*/ 	.word	0xffffffff


	//   ....[86]....
        /*06f4*/ 	.word	0xffffffff


	//   ....[87]....
        /*06f8*/ 	.word	0xffffffff


	//   ....[88]....
        /*06fc*/ 	.word	0xffffffff


	//   ....[89]....
        /*0700*/ 	.word	0xffffffff


	//   ....[90]....
        /*0704*/ 	.word	0xffffffff


	//   ....[91]....
        /*0708*/ 	.word	0xffffffff


	//   ....[92]....
        /*070c*/ 	.word	0xffffffff


	//   ....[93]....
        /*0710*/ 	.word	0xffffffff


	//   ....[94]....
        /*0714*/ 	.word	0xffffffff


	//   ....[95]....
        /*0718*/ 	.word	0xffffffff


	//   ....[96]....
        /*071c*/ 	.word	0xffffffff


	//   ....[97]....
        /*0720*/ 	.word	0xffffffff


	//   ....[98]....
        /*0724*/ 	.word	0xffffffff


	//   ....[99]....
        /*0728*/ 	.word	0xffffffff


	//   ....[100]....
        /*072c*/ 	.word	0xffffffff


	//   ....[101]....
        /*0730*/ 	.word	0xffffffff


	//   ....[102]....
        /*0734*/ 	.word	0xffffffff


	//   ....[103]....
        /*0738*/ 	.word	0xffffffff


	//   ....[104]....
        /*073c*/ 	.word	0xffffffff


	//   ....[105]....
        /*0740*/ 	.word	0xffffffff


	//   ....[106]....
        /*0744*/ 	.word	0xffffffff


	//   ....[107]....
        /*0748*/ 	.word	0xffffffff


	//   ....[108]....
        /*074c*/ 	.word	0xffffffff


	//   ....[109]....
        /*0750*/ 	.word	0xffffffff


	//   ....[110]....
        /*0754*/ 	.word	0xffffffff


	//   ....[111]....
        /*0758*/ 	.word	0xffffffff


	//   ....[112]....
        /*075c*/ 	.word	0xffffffff


	//   ....[113]....
        /*0760*/ 	.word	0xffffffff


	//   ....[114]....
        /*0764*/ 	.word	0xffffffff


	//   ....[115]....
        /*0768*/ 	.word	0xffffffff


	//   ....[116]....
        /*076c*/ 	.word	0xffffffff


	//   ....[117]....
        /*0770*/ 	.word	0xffffffff


	//   ....[118]....
        /*0774*/ 	.word	0xffffffff


	//   ....[119]....
        /*0778*/ 	.word	0xffffffff


	//   ....[120]....
        /*077c*/ 	.word	0xffffffff


	//   ....[121]....
        /*0780*/ 	.word	0xffffffff


	//   ....[122]....
        /*0784*/ 	.word	0xffffffff


	//   ....[123]....
        /*0788*/ 	.word	0xffffffff


	//   ....[124]....
        /*078c*/ 	.word	0xffffffff


	//   ....[125]....
        /*0790*/ 	.word	0xffffffff


	//   ....[126]....
        /*0794*/ 	.word	0xffffffff


	//   ....[127]....
        /*0798*/ 	.word	0xffffffff


	//   ....[128]....
        /*079c*/ 	.word	0x0500000f


	//   ....[129]....
        /*07a0*/ 	.word	0x0500000f


	//   ....[130]....
        /*07a4*/ 	.word	0x0500000f


	//   ....[131]....
        /*07a8*/ 	.word	0x0500000f


	//   ....[132]....
        /*07ac*/ 	.word	0x0500000f


	//   ....[133]....
        /*07b0*/ 	.word	0x0500000f


	//   ....[134]....
        /*07b4*/ 	.word	0x0500000f


	//   ....[135]....
        /*07b8*/ 	.word	0x0500000f


	//   ....[136]....
        /*07bc*/ 	.word	0x0500000f


	//   ....[137]....
        /*07c0*/ 	.word	0x0500000f


	//   ....[138]....
        /*07c4*/ 	.word	0x0500000f


	//   ....[139]....
        /*07c8*/ 	.word	0x0500000f


	//   ....[140]....
        /*07cc*/ 	.word	0x0500000f


	//   ....[141]....
        /*07d0*/ 	.word	0x0500000f


	//   ....[142]....
        /*07d4*/ 	.word	0x0500000f


	//   ....[143]....
        /*07d8*/ 	.word	0x0500000f


	//   ....[144]....
        /*07dc*/ 	.word	0x0500000f


	//   ....[145]....
        /*07e0*/ 	.word	0x0500000f


	//   ....[146]....
        /*07e4*/ 	.word	0x0500000f


	//   ....[147]....
        /*07e8*/ 	.word	0x0500000f


	//   ....[148]....
        /*07ec*/ 	.word	0x0500000f


	//   ....[149]....
        /*07f0*/ 	.word	0x0500000f


	//   ....[150]....
        /*07f4*/ 	.word	0x0500000f


	//   ....[151]....
        /*07f8*/ 	.word	0x0500000f


	//   ....[152]....
        /*07fc*/ 	.word	0x0500000f


	//   ....[153]....
        /*0800*/ 	.word	0x0500000f


	//   ....[154]....
        /*0804*/ 	.word	0x0500000f


	//   ....[155]....
        /*0808*/ 	.word	0x0500000f


	//   ....[156]....
        /*080c*/ 	.word	0x0500000f


	//   ....[157]....
        /*0810*/ 	.word	0x0500000f


	//   ....[158]....
        /*0814*/ 	.word	0x0500000f


	//   ....[159]....
        /*0818*/ 	.word	0x0500000f


	//   ....[160]....
        /*081c*/ 	.word	0x0500000f


	//   ....[161]....
        /*0820*/ 	.word	0x0500000f


	//   ....[162]....
        /*0824*/ 	.word	0x0500000f


	//   ....[163]....
        /*0828*/ 	.word	0x0500000f


	//   ....[164]....
        /*082c*/ 	.word	0x0500000f


	//   ....[165]....
        /*0830*/ 	.word	0x0500000f


	//   ....[166]....
        /*0834*/ 	.word	0x0500000f


	//   ....[167]....
        /*0838*/ 	.word	0x0500000f


	//   ....[168]....
        /*083c*/ 	.word	0x0500000f


	//   ....[169]....
        /*0840*/ 	.word	0x0500000f


	//   ....[170]....
        /*0844*/ 	.word	0x0500000f


	//   ....[171]....
        /*0848*/ 	.word	0x0500000f


	//   ....[172]....
        /*084c*/ 	.word	0x0500000f


	//   ....[173]....
        /*0850*/ 	.word	0x0500000f


	//   ....[174]....
        /*0854*/ 	.word	0x0500000f


	//   ....[175]....
        /*0858*/ 	.word	0x0500000f


	//   ....[176]....
        /*085c*/ 	.word	0x0500000f


	//   ....[177]....
        /*0860*/ 	.word	0x0500000f


	//   ....[178]....
        /*0864*/ 	.word	0x0500000f


	//   ....[179]....
        /*0868*/ 	.word	0x0500000f


	//   ....[180]....
        /*086c*/ 	.word	0x0500000f


	//   ....[181]....
        /*0870*/ 	.word	0x0500000f


	//   ....[182]....
        /*0874*/ 	.word	0x0500000f


	//   ....[183]....
        /*0878*/ 	.word	0x0500000f


	//   ....[184]....
        /*087c*/ 	.word	0x0500000f


	//   ....[185]....
        /*0880*/ 	.word	0x0500000f


	//   ....[186]....
        /*0884*/ 	.word	0x0500000f


	//   ....[187]....
        /*0888*/ 	.word	0x0500000f


	//   ....[188]....
        /*088c*/ 	.word	0x0500000f


	//   ....[189]....
        /*0890*/ 	.word	0x0500000f


	//   ....[190]....
        /*0894*/ 	.word	0x0500000f


	//   ....[191]....
        /*0898*/ 	.word	0x0500000f


	//   ....[192]....
        /*089c*/ 	.word	0x0500000f


	//   ....[193]....
        /*08a0*/ 	.word	0x0500000f


	//   ....[194]....
        /*08a4*/ 	.word	0x0500000f


	//   ....[195]....
        /*08a8*/ 	.word	0x0500000f


	//   ....[196]....
        /*08ac*/ 	.word	0x0500000f


	//   ....[197]....
        /*08b0*/ 	.word	0x0500000f


	//   ....[198]....
        /*08b4*/ 	.word	0x0500000f


	//   ....[199]....
        /*08b8*/ 	.word	0x0500000f


	//   ....[200]....
        /*08bc*/ 	.word	0x0500000f


	//   ....[201]....
        /*08c0*/ 	.word	0x0500000f


	//----- nvinfo : EIATTR_COOP_GROUP_INSTR_OFFSETS
	.align		4
.L_1379:
        /*08c4*/ 	.byte	0x04, 0x28
        /*08c6*/ 	.short	(.L_1381 - .L_1380)


	//   ....[0]....
.L_1380:
        /*08c8*/ 	.word	0x00000070


	//   ....[1]....
        /*08cc*/ 	.word	0x000001a0


	//   ....[2]....
        /*08d0*/ 	.word	0x000001f0


	//   ....[3]....
        /*08d4*/ 	.word	0x00000420


	//   ....[4]....
        /*08d8*/ 	.word	0x00000580


	//   ....[5]....
        /*08dc*/ 	.word	0x000006a0


	//   ....[6]....
        /*08e0*/ 	.word	0x00000800


	//   ....[7]....
        /*08e4*/ 	.word	0x00006e30


	//   ....[8]....
        /*08e8*/ 	.word	0x000075b0


	//   ....[9]....
        /*08ec*/ 	.word	0x000075c0


	//   ....[10]....
        /*08f0*/ 	.word	0x000075d0


	//   ....[11]....
        /*08f4*/ 	.word	0x000075e0


	//   ....[12]....
        /*08f8*/ 	.word	0x000078e0


	//   ....[13]....
        /*08fc*/ 	.word	0x000078f0


	//   ....[14]....
        /*0900*/ 	.word	0x00007900


	//   ....[15]....
        /*0904*/ 	.word	0x00007910


	//   ....[16]....
        /*0908*/ 	.word	0x00008bf0


	//   ....[17]....
        /*090c*/ 	.word	0x00008c10


	//   ....[18]....
        /*0910*/ 	.word	0x00008c20


	//   ....[19]....
        /*0914*/ 	.word	0x00008c30


	//   ....[20]....
        /*0918*/ 	.word	0x00008d20


	//   ....[21]....
        /*091c*/ 	.word	0x00008d40


	//   ....[22]....
        /*0920*/ 	.word	0x00008dd0


	//   ....[23]....
        /*0924*/ 	.word	0x00008e00


	//   ....[24]....
        /*0928*/ 	.word	0x0000a4e0


	//   ....[25]....
        /*092c*/ 	.word	0x0000ae80


	//   ....[26]....
        /*0930*/ 	.word	0x0000b4c0


	//   ....[27]....
        /*0934*/ 	.word	0x0000b5d0


	//   ....[28]....
        /*0938*/ 	.word	0x0000bb60


	//   ....[29]....
        /*093c*/ 	.word	0x0000bbe0


	//   ....[30]....
        /*0940*/ 	.word	0x0000cfb0


	//   ....[31]....
        /*0944*/ 	.word	0x0000da60


	//   ....[32]....
        /*0948*/ 	.word	0x0000dff0


	//   ....[33]....
        /*094c*/ 	.word	0x0000e160


	//   ....[34]....
        /*0950*/ 	.word	0x0000ec90


	//   ....[35]....
        /*0954*/ 	.word	0x0000eda0


	//   ....[36]....
        /*0958*/ 	.word	0x00010580


	//   ....[37]....
        /*095c*/ 	.word	0x000105a0


	//   ....[38]....
        /*0960*/ 	.word	0x00010d50


	//   ....[39]....
        /*0964*/ 	.word	0x00010e00


	//   ....[40]....
        /*0968*/ 	.word	0x000123b0


	//   ....[41]....
        /*096c*/ 	.word	0x00012e20


	//   ....[42]....
        /*0970*/ 	.word	0x00013460


	//   ....[43]....
        /*0974*/ 	.word	0x00013570


	//   ....[44]....
        /*0978*/ 	.word	0x00013e90


	//   ....[45]....
        /*097c*/ 	.word	0x00014060


	//   ....[46]....
        /*0980*/ 	.word	0x00015110


	//   ....[47]....
        /*0984*/ 	.word	0x00015140


	//   ....[48]....
        /*0988*/ 	.word	0x000151a0


	//   ....[49]....
        /*098c*/ 	.word	0x000151b0


	//   ....[50]....
        /*0990*/ 	.word	0x00016bd0


	//   ....[51]....
        /*0994*/ 	.word	0x00016bf0


	//   ....[52]....
        /*0998*/ 	.word	0x00016c00


	//   ....[53]....
        /*099c*/ 	.word	0x00016c10


	//   ....[54]....
        /*09a0*/ 	.word	0x00017620


	//   ....[55]....
        /*09a4*/ 	.word	0x00017630


	//   ....[56]....
        /*09a8*/ 	.word	0x00017830


	//   ....[57]....
        /*09ac*/ 	.word	0x00017840


	//   ....[58]....
        /*09b0*/ 	.word	0x00017a00


	//   ....[59]....
        /*09b4*/ 	.word	0x00017a10


	//   ....[60]....
        /*09b8*/ 	.word	0x00017bd0


	//   ....[61]....
        /*09bc*/ 	.word	0x00017be0


	//   ....[62]....
        /*09c0*/ 	.word	0x00018040


	//   ....[63]....
        /*09c4*/ 	.word	0x00018050


	//   ....[64]....
        /*09c8*/ 	.word	0x00018e90


	//   ....[65]....
        /*09cc*/ 	.word	0x00018ea0


	//   ....[66]....
        /*09d0*/ 	.word	0x0001a500


	//   ....[67]....
        /*09d4*/ 	.word	0x0001a510


	//   ....[68]....
        /*09d8*/ 	.word	0x0001a6e0


	//   ....[69]....
        /*09dc*/ 	.word	0x0001a6f0


	//   ....[70]....
        /*09e0*/ 	.word	0x0001a8b0


	//   ....[71]....
        /*09e4*/ 	.word	0x0001a8c0


	//   ....[72]....
        /*09e8*/ 	.word	0x0001aa80


	//   ....[73]....
        /*09ec*/ 	.word	0x0001aa90


	//   ....[74]....
        /*09f0*/ 	.word	0x0001acb0


	//   ....[75]....
        /*09f4*/ 	.word	0x0001aec0


	//   ....[76]....
        /*09f8*/ 	.word	0x0001aef0


	//   ....[77]....
        /*09fc*/ 	.word	0x0001af20


	//   ....[78]....
        /*0a00*/ 	.word	0x0001af50


	//   ....[79]....
        /*0a04*/ 	.word	0x0001af80


	//   ....[80]....
        /*0a08*/ 	.word	0x0001afb0


	//   ....[81]....
        /*0a0c*/ 	.word	0x0001b150


	//   ....[82]....
        /*0a10*/ 	.word	0x0001b180


	//   ....[83]....
        /*0a14*/ 	.word	0x0001b1b0


	//   ....[84]....
        /*0a18*/ 	.word	0x0001b1e0


	//   ....[85]....
        /*0a1c*/ 	.word	0x0001b210


	//   ....[86]....
        /*0a20*/ 	.word	0x0001b240


	//   ....[87]....
        /*0a24*/ 	.word	0x0001b2e0


	//   ....[88]....
        /*0a28*/ 	.word	0x0001b310


	//   ....[89]....
        /*0a2c*/ 	.word	0x0001b320


	//   ....[90]....
        /*0a30*/ 	.word	0x0001b350


	//   ....[91]....
        /*0a34*/ 	.word	0x0001cbe0


	//   ....[92]....
        /*0a38*/ 	.word	0x0001ebe0


	//   ....[93]....
        /*0a3c*/ 	.word	0x0001f680


	//   ....[94]....
        /*0a40*/ 	.word	0x0001f6a0


	//   ....[95]....
        /*0a44*/ 	.word	0x0001f750


	//   ....[96]....
        /*0a48*/ 	.word	0x0001f760


	//   ....[97]....
        /*0a4c*/ 	.word	0x0001f7e0


	//   ....[98]....
        /*0a50*/ 	.word	0x0001f7f0


	//   ....[99]....
        /*0a54*/ 	.word	0x0001f870


	//   ....[100]....
        /*0a58*/ 	.word	0x0001f880


	//   ....[101]....
        /*0a5c*/ 	.word	0x0001f900


	//   ....[102]....
        /*0a60*/ 	.word	0x0001f910


	//   ....[103]....
        /*0a64*/ 	.word	0x0001f990


	//   ....[104]....
        /*0a68*/ 	.word	0x0001f9a0


	//   ....[105]....
        /*0a6c*/ 	.word	0x0001fa20


	//   ....[106]....
        /*0a70*/ 	.word	0x0001fa30


	//   ....[107]....
        /*0a74*/ 	.word	0x0001fa80


	//   ....[108]....
        /*0a78*/ 	.word	0x0001faa0


	//   ....[109]....
        /*0a7c*/ 	.word	0x00022640


	//   ....[110]....
        /*0a80*/ 	.word	0x000226c0


	//   ....[111]....
        /*0a84*/ 	.word	0x000226f0


	//   ....[112]....
        /*0a88*/ 	.word	0x00022700


	//   ....[113]....
        /*0a8c*/ 	.word	0x00022730


	//   ....[114]....
        /*0a90*/ 	.word	0x00022760


	//   ....[115]....
        /*0a94*/ 	.word	0x00022790


	//   ....[116]....
        /*0a98*/ 	.word	0x000227c0


	//   ....[117]....
        /*0a9c*/ 	.word	0x00022980


	//   ....[118]....
        /*0aa0*/ 	.word	0x000229b0


	//   ....[119]....
        /*0aa4*/ 	.word	0x000229e0


	//   ....[120]....
        /*0aa8*/ 	.word	0x00022a10


	//   ....[121]....
        /*0aac*/ 	.word	0x00022a40


	//   ....[122]....
        /*0ab0*/ 	.word	0x00022a70


	//   ....[123]....
        /*0ab4*/ 	.word	0x00022b40


	//   ....[124]....
        /*0ab8*/ 	.word	0x00022b60


	//   ....[125]....
        /*0abc*/ 	.word	0x00022b70


	//   ....[126]....
        /*0ac0*/ 	.word	0x00022bf0


	//   ....[127]....
        /*0ac4*/ 	.word	0x00023720


	//   ....[128]....
        /*0ac8*/ 	.word	0x00023b50


	//   ....[129]....
        /*0acc*/ 	.word	0x00023bf0


	//   ....[130]....
        /*0ad0*/ 	.word	0x00023c80


	//   ....[131]....
        /*0ad4*/ 	.word	0x00023cd0


	//   ....[132]....
        /*0ad8*/ 	.word	0x00023d20


	//   ....[133]....
        /*0adc*/ 	.word	0x00023db0


	//   ....[134]....
        /*0ae0*/ 	.word	0x00023e40


	//   ....[135]....
        /*0ae4*/ 	.word	0x00023e90


	//   ....[136]....
        /*0ae8*/ 	.word	0x00023ee0


	//   ....[137]....
        /*0aec*/ 	.word	0x00023fe0


	//   ....[138]....
        /*0af0*/ 	.word	0x00024090


	//   ....[139]....
        /*0af4*/ 	.word	0x00024110


	//   ....[140]....
        /*0af8*/ 	.word	0x00024180


	//   ....[141]....
        /*0afc*/ 	.word	0x000242b0


	//   ....[142]....
        /*0b00*/ 	.word	0x000243d0


	//   ....[143]....
        /*0b04*/ 	.word	0x000244a0


	//   ....[144]....
        /*0b08*/ 	.word	0x000244f0


	//   ....[145]....
        /*0b0c*/ 	.word	0x00024840


	//   ....[146]....
        /*0b10*/ 	.word	0x00024890


	//   ....[147]....
        /*0b14*/ 	.word	0x00024920


	//   ....[148]....
        /*0b18*/ 	.word	0x000249b0


	//   ....[149]....
        /*0b1c*/ 	.word	0x00024a40


	//   ....[150]....
        /*0b20*/ 	.word	0x00024ad0


	//   ....[151]....
        /*0b24*/ 	.word	0x00024b60


	//   ....[152]....
        /*0b28*/ 	.word	0x00024bf0


	//   ....[153]....
        /*0b2c*/ 	.word	0x00024c70


	//   ....[154]....
        /*0b30*/ 	.word	0x00024cc0


	//   ....[155]....
        /*0b34*/ 	.word	0x00024d60


	//   ....[156]....
        /*0b38*/ 	.word	0x00024df0


	//   ....[157]....
        /*0b3c*/ 	.word	0x00024e70


	//   ....[158]....
        /*0b40*/ 	.word	0x00024ec0


	//   ....[159]....
        /*0b44*/ 	.word	0x00024f50


	//   ....[160]....
        /*0b48*/ 	.word	0x00024fe0


	//   ....[161]....
        /*0b4c*/ 	.word	0x00025070


	//   ....[162]....
        /*0b50*/ 	.word	0x00025100


	//   ....[163]....
        /*0b54*/ 	.word	0x00025190


	//   ....[164]....
        /*0b58*/ 	.word	0x00025220


	//   ....[165]....
        /*0b5c*/ 	.word	0x000252e0


	//   ....[166]....
        /*0b60*/ 	.word	0x000255c0


	//   ....[167]....
        /*0b64*/ 	.word	0x00025780


	//   ....[168]....
        /*0b68*/ 	.word	0x000257d0


	//   ....[169]....
        /*0b6c*/ 	.word	0x00025830


	//   ....[170]....
        /*0b70*/ 	.word	0x00025920


	//   ....[171]....
        /*0b74*/ 	.word	0x00025980


	//   ....[172]....
        /*0b78*/ 	.word	0x00025a70


	//   ....[173]....
        /*0b7c*/ 	.word	0x00025ad0


	//   ....[174]....
        /*0b80*/ 	.word	0x00025bc0


	//   ....[175]....
        /*0b84*/ 	.word	0x00025c20


	//   ....[176]....
        /*0b88*/ 	.word	0x00025d10


	//   ....[177]....
        /*0b8c*/ 	.word	0x00025d70


	//   ....[178]....
        /*0b90*/ 	.word	0x00025e60


	//   ....[179]....
        /*0b94*/ 	.word	0x00025ec0


	//   ....[180]....
        /*0b98*/ 	.word	0x00025f90


	//   ....[181]....
        /*0b9c*/ 	.word	0x00026010


	//   ....[182]....
        /*0ba0*/ 	.word	0x000260e0


	//   ....[183]....
        /*0ba4*/ 	.word	0x00026410


	//   ....[184]....
        /*0ba8*/ 	.word	0x000264b0


	//   ....[185]....
        /*0bac*/ 	.word	0x00026650


	//   ....[186]....
        /*0bb0*/ 	.word	0x000266d0


	//   ....[187]....
        /*0bb4*/ 	.word	0x00026750


	//   ....[188]....
        /*0bb8*/ 	.word	0x000267d0


	//   ....[189]....
        /*0bbc*/ 	.word	0x00026850


	//   ....[190]....
        /*0bc0*/ 	.word	0x000268e0


	//   ....[191]....
        /*0bc4*/ 	.word	0x00026980


	//   ....[192]....
        /*0bc8*/ 	.word	0x00026a30


	//   ....[193]....
        /*0bcc*/ 	.word	0x00026ab0


	//   ....[194]....
        /*0bd0*/ 	.word	0x00026b30


	//   ....[195]....
        /*0bd4*/ 	.word	0x00026bb0


	//   ....[196]....
        /*0bd8*/ 	.word	0x00026c40


	//   ....[197]....
        /*0bdc*/ 	.word	0x00026cc0


	//   ....[198]....
        /*0be0*/ 	.word	0x00026d70


	//   ....[199]....
        /*0be4*/ 	.word	0x00026dc0


	//   ....[200]....
        /*0be8*/ 	.word	0x00026e80


	//   ....[201]....
        /*0bec*/ 	.word	0x00026fb0


	//----- nvinfo : EIATTR_REG_RECONFIG
	.align		4
.L_1381:
        /*0bf0*/ 	.byte	0x01, 0x54
	.zero		2


	//----- nvinfo : EIATTR_SYSCALL_OFFSETS
	.align		4
        /*0bf4*/ 	.byte	0x04, 0x46
        /*0bf6*/ 	.short	(.L_1383 - .L_1382)


	//   ....[0]....
.L_1382:
        /*0bf8*/ 	.word	0x000021c0


	//   ....[1]....
        /*0bfc*/ 	.word	0x00002310


	//   ....[2]....
        /*0c00*/ 	.word	0x00006fd0


	//   ....[3]....
        /*0c04*/ 	.word	0x000072e0


	//   ....[4]....
        /*0c08*/ 	.word	0x0001e810


	//   ....[5]....
        /*0c0c*/ 	.word	0x0001e960


	//   ....[6]....
        /*0c10*/ 	.word	0x0001ea50


	//   ....[7]....
        /*0c14*/ 	.word	0x0001f260


	//----- nvinfo : EIATTR_MBARRIER_INSTR_OFFSETS
	.align		4
.L_1383:
        /*0c18*/ 	.byte	0x04, 0x39
        /*0c1a*/ 	.short	(.L_1385 - .L_1384)


	//   ....[0]....
.L_1384:
        /*0c1c*/ 	.word	0x000002d0
        /*0c20*/ 	.word	0x000000ff
        /*0c24*/ 	.word	0x00022800
        /*0c28*/ 	.short	0x0100
        /*0c2a*/ 	.byte	0x08
	.zero		1


	//   ....[1]....
        /*0c2c*/ 	.word	0x000002e0
        /*0c30*/ 	.word	0x000000ff
        /*0c34*/ 	.word	0x00022820
        /*0c38*/ 	.short	0x0100
        /*0c3a*/ 	.byte	0x08
	.zero		1


	//   ....[2]....
        /*0c3c*/ 	.word	0x000003d0
        /*0c40*/ 	.word	0x000000ff
        /*0c44*/ 	.word	0x00022830
        /*0c48*/ 	.short	0x0100
        /*0c4a*/ 	.byte	0x08
	.zero		1


	//   ....[3]....
        /*0c4c*/ 	.word	0x000003e0
        /*0c50*/ 	.word	0x000000ff
        /*0c54*/ 	.word	0x00022840
        /*0c58*/ 	.short	0x0100
        /*0c5a*/ 	.byte	0x08
	.zero		1


	//   ....[4]....
        /*0c5c*/ 	.word	0x000003f0
        /*0c60*/ 	.word	0x000000ff
        /*0c64*/ 	.word	0x00022838
        /*0c68*/ 	.short	0x0100
        /*0c6a*/ 	.byte	0x08
	.zero		1


	//   ....[5]....
        /*0c6c*/ 	.word	0x00000400
        /*0c70*/ 	.word	0x000000ff
        /*0c74*/ 	.word	0x00022848
        /*0c78*/ 	.short	0x0100
        /*0c7a*/ 	.byte	0x08
	.zero		1


	//   ....[6]....
        /*0c7c*/ 	.word	0x00000530
        /*0c80*/ 	.word	0x000000ff
        /*0c84*/ 	.word	0x00022850
        /*0c88*/ 	.short	0x0100
        /*0c8a*/ 	.byte	0x08
	.zero		1


	//   ....[7]....
        /*0c8c*/ 	.word	0x00000540
        /*0c90*/ 	.word	0x000000ff
        /*0c94*/ 	.word	0x00022860
        /*0c98*/ 	.short	0x0100
        /*0c9a*/ 	.byte	0x08
	.zero		1


	//   ....[8]....
        /*0c9c*/ 	.word	0x00000550
        /*0ca0*/ 	.word	0x000000ff
        /*0ca4*/ 	.word	0x00022858
        /*0ca8*/ 	.short	0x0100
        /*0caa*/ 	.byte	0x08
	.zero		1


	//   ....[9]....
        /*0cac*/ 	.word	0x00000560
        /*0cb0*/ 	.word	0x000000ff
        /*0cb4*/ 	.word	0x00022868
        /*0cb8*/ 	.short	0x0100
        /*0cba*/ 	.byte	0x08
	.zero		1


	//   ....[10]....
        /*0cbc*/ 	.word	0x00000650
        /*0cc0*/ 	.word	0x000000ff
        /*0cc4*/ 	.word	0x00022870
        /*0cc8*/ 	.short	0x0100
        /*0cca*/ 	.byte	0x06
	.zero		1


	//   ....[11]....
        /*0ccc*/ 	.word	0x00000660
        /*0cd0*/ 	.word	0x000000ff
        /*0cd4*/ 	.word	0x00022880
        /*0cd8*/ 	.short	0x0100
        /*0cda*/ 	.byte	0x06
	.zero		1


	//   ....[12]....
        /*0cdc*/ 	.word	0x00000670
        /*0ce0*/ 	.word	0x000000ff
        /*0ce4*/ 	.word	0x00022878
        /*0ce8*/ 	.short	0x0100
        /*0cea*/ 	.byte	0x06
	.zero		1


	//   ....[13]....
        /*0cec*/ 	.word	0x00000680
        /*0cf0*/ 	.word	0x000000ff
        /*0cf4*/ 	.word	0x00022888
        /*0cf8*/ 	.short	0x0100
        /*0cfa*/ 	.byte	0x06
	.zero		1


	//   ....[14]....
        /*0cfc*/ 	.word	0x000007b0
        /*0d00*/ 	.word	0x000000ff
        /*0d04*/ 	.word	0x00022890
        /*0d08*/ 	.short	0x0100
        /*0d0a*/ 	.byte	0x08
	.zero		1


	//   ....[15]....
        /*0d0c*/ 	.word	0x000007c0
        /*0d10*/ 	.word	0x000000ff
        /*0d14*/ 	.word	0x000228a0
        /*0d18*/ 	.short	0x0100
        /*0d1a*/ 	.byte	0x08
	.zero		1


	//   ....[16]....
        /*0d1c*/ 	.word	0x000007d0
        /*0d20*/ 	.word	0x000000ff
        /*0d24*/ 	.word	0x00022898
        /*0d28*/ 	.short	0x0100
        /*0d2a*/ 	.byte	0x08
	.zero		1


	//   ....[17]....
        /*0d2c*/ 	.word	0x000007e0
        /*0d30*/ 	.word	0x000000ff
        /*0d34*/ 	.word	0x000228a8
        /*0d38*/ 	.short	0x0100
        /*0d3a*/ 	.byte	0x08
	.zero		1


	//   ....[18]....
        /*0d3c*/ 	.word	0x00000910
        /*0d40*/ 	.word	0x000000ff
        /*0d44*/ 	.word	0x000228b0
        /*0d48*/ 	.short	0x0100
        /*0d4a*/ 	.byte	0x08
	.zero		1


	//   ....[19]....
        /*0d4c*/ 	.word	0x00000920
        /*0d50*/ 	.word	0x000000ff
        /*0d54*/ 	.word	0x000228c0
        /*0d58*/ 	.short	0x0100
        /*0d5a*/ 	.byte	0x08
	.zero		1


	//   ....[20]....
        /*0d5c*/ 	.word	0x00000930
        /*0d60*/ 	.word	0x000000ff
        /*0d64*/ 	.word	0x000228b8
        /*0d68*/ 	.short	0x0100
        /*0d6a*/ 	.byte	0x08
	.zero		1


	//   ....[21]....
        /*0d6c*/ 	.word	0x00000940
        /*0d70*/ 	.word	0x000000ff
        /*0d74*/ 	.word	0x000228c8
        /*0d78*/ 	.short	0x0100
        /*0d7a*/ 	.byte	0x08
	.zero		1


	//   ....[22]....
        /*0d7c*/ 	.word	0x000035c0
        /*0d80*/ 	.word	0x0000005f
        /*0d84*/ 	.word	0x00022890
        /*0d88*/ 	.short	0x010a
        /*0d8a*/ 	.byte	0x3f
	.zero		1


	//   ....[23]....
        /*0d8c*/ 	.word	0x00004890
        /*0d90*/ 	.word	0x0000005f
        /*0d94*/ 	.word	0x00022890
        /*0d98*/ 	.short	0x010a
        /*0d9a*/ 	.byte	0x3f
	.zero		1


	//   ....[24]....
        /*0d9c*/ 	.word	0x000059a0
        /*0da0*/ 	.word	0x0000005f
        /*0da4*/ 	.word	0x00022890
        /*0da8*/ 	.short	0x010a
        /*0daa*/ 	.byte	0x3f
	.zero		1


	//   ....[25]....
        /*0dac*/ 	.word	0x00005bb0
        /*0db0*/ 	.word	0x00000020
        /*0db4*/ 	.word	0x00000000
        /*0db8*/ 	.short	0x0101
        /*0dba*/ 	.byte	0x3f
	.zero		1


	//   ....[26]....
        /*0dbc*/ 	.word	0x00005bf0
        /*0dc0*/ 	.word	0x0000005f
        /*0dc4*/ 	.word	0x000228b0
        /*0dc8*/ 	.short	0x010a
        /*0dca*/ 	.byte	0x3f
	.zero		1


	//   ....[27]....
        /*0dcc*/ 	.word	0x00006240
        /*0dd0*/ 	.word	0x0000005f
        /*0dd4*/ 	.word	0x00000000
        /*0dd8*/ 	.short	0x0101
        /*0dda*/ 	.byte	0x3f
	.zero		1


	//   ....[28]....
        /*0ddc*/ 	.word	0x00007060
        /*0de0*/ 	.word	0x00000013
        /*0de4*/ 	.word	0x00022800
        /*0de8*/ 	.short	0x010a
        /*0dea*/ 	.byte	0x3f
	.zero		1


	//   ....[29]....
        /*0dec*/ 	.word	0x000070b0
        /*0df0*/ 	.word	0x00000013
        /*0df4*/ 	.word	0x00022800
        /*0df8*/ 	.short	0x010a
        /*0dfa*/ 	.byte	0x3f
	.zero		1


	//   ....[30]....
        /*0dfc*/ 	.word	0x00007b30
        /*0e00*/ 	.word	0x00000013
        /*0e04*/ 	.word	0x00022800
        /*0e08*/ 	.short	0x010a
        /*0e0a*/ 	.byte	0x3f
	.zero		1


	//   ....[31]....
        /*0e0c*/ 	.word	0x00009070
        /*0e10*/ 	.word	0x00000013
        /*0e14*/ 	.word	0x00022800
        /*0e18*/ 	.short	0x010a
        /*0e1a*/ 	.byte	0x3f
	.zero		1


	//   ....[32]....
        /*0e1c*/ 	.word	0x0000a010
        /*0e20*/ 	.word	0x00000004
        /*0e24*/ 	.word	0x00022830
        /*0e28*/ 	.short	0x010a
        /*0e2a*/ 	.byte	0x3f
	.zero		1


	//   ....[33]....
        /*0e2c*/ 	.word	0x0000a0b0
        /*0e30*/ 	.word	0x00000004
        /*0e34*/ 	.word	0x00022830
        /*0e38*/ 	.short	0x010a
        /*0e3a*/ 	.byte	0x3f
	.zero		1


	//   ....[34]....
        /*0e3c*/ 	.word	0x0000a580
        /*0e40*/ 	.word	0x00000000
        /*0e44*/ 	.word	0x00000000
        /*0e48*/ 	.short	0x0101
        /*0e4a*/ 	.byte	0x3f
	.zero		1


	//   ....[35]....
        /*0e4c*/ 	.word	0x0000c480
        /*0e50*/ 	.word	0x00000004
        /*0e54*/ 	.word	0x00022850
        /*0e58*/ 	.short	0x010a
        /*0e5a*/ 	.byte	0x3f
	.zero		1


	//   ....[36]....
        /*0e5c*/ 	.word	0x0000c4d0
        /*0e60*/ 	.word	0x00000004
        /*0e64*/ 	.word	0x00022850
        /*0e68*/ 	.short	0x010a
        /*0e6a*/ 	.byte	0x3f
	.zero		1


	//   ....[37]....
        /*0e6c*/ 	.word	0x0000c920
        /*0e70*/ 	.word	0x00000004
        /*0e74*/ 	.word	0x00000000
        /*0e78*/ 	.short	0x0101
        /*0e7a*/ 	.byte	0x3f
	.zero		1


	//   ....[38]....
        /*0e7c*/ 	.word	0x0000cc50
        /*0e80*/ 	.word	0x000000c8
        /*0e84*/ 	.word	0x00022830
        /*0e88*/ 	.short	0x010a
        /*0e8a*/ 	.byte	0x3f
	.zero		1


	//   ....[39]....
        /*0e8c*/ 	.word	0x0000ccb0
        /*0e90*/ 	.word	0x000000c8
        /*0e94*/ 	.word	0x00022830
        /*0e98*/ 	.short	0x010a
        /*0e9a*/ 	.byte	0x3f
	.zero		1


	//   ....[40]....
        /*0e9c*/ 	.word	0x0000d020
        /*0ea0*/ 	.word	0x00000009
        /*0ea4*/ 	.word	0x00000000
        /*0ea8*/ 	.short	0x0101
        /*0eaa*/ 	.byte	0x3f
	.zero		1


	//   ....[41]....
        /*0eac*/ 	.word	0x0000f910
        /*0eb0*/ 	.word	0x000000c8
        /*0eb4*/ 	.word	0x00022850
        /*0eb8*/ 	.short	0x010a
        /*0eba*/ 	.byte	0x3f
	.zero		1


	//   ....[42]....
        /*0ebc*/ 	.word	0x0000f960
        /*0ec0*/ 	.word	0x000000c8
        /*0ec4*/ 	.word	0x00022850
        /*0ec8*/ 	.short	0x010a
        /*0eca*/ 	.byte	0x3f
	.zero		1


	//   ....[43]....
        /*0ecc*/ 	.word	0x0000fd30
        /*0ed0*/ 	.word	0x000000c8
        /*0ed4*/ 	.word	0x00000000
        /*0ed8*/ 	.short	0x0101
        /*0eda*/ 	.byte	0x3f
	.zero		1


	//   ....[44]....
        /*0edc*/ 	.word	0x00010120
        /*0ee0*/ 	.word	0x00000004
        /*0ee4*/ 	.word	0x00022830
        /*0ee8*/ 	.short	0x010a
        /*0eea*/ 	.byte	0x3f
	.zero		1


	//   ....[45]....
        /*0eec*/ 	.word	0x00010180
        /*0ef0*/ 	.word	0x00000004
        /*0ef4*/ 	.word	0x00022830
        /*0ef8*/ 	.short	0x010a
        /*0efa*/ 	.byte	0x3f
	.zero		1


	//   ....[46]....
        /*0efc*/ 	.word	0x00011160
        /*0f00*/ 	.word	0x0000009a
        /*0f04*/ 	.word	0x00000000
        /*0f08*/ 	.short	0x0101
        /*0f0a*/ 	.byte	0x3f
	.zero		1


	//   ....[47]....
        /*0f0c*/ 	.word	0x00011b10
        /*0f10*/ 	.word	0x00000004
        /*0f14*/ 	.word	0x00022850
        /*0f18*/ 	.short	0x010a
        /*0f1a*/ 	.byte	0x3f
	.zero		1


	//   ....[48]....
        /*0f1c*/ 	.word	0x00011b60
        /*0f20*/ 	.word	0x00000004
        /*0f24*/ 	.word	0x00022850
        /*0f28*/ 	.short	0x010a
        /*0f2a*/ 	.byte	0x3f
	.zero		1


	//   ....[49]....
        /*0f2c*/ 	.word	0x00011f10
        /*0f30*/ 	.word	0x00000004
        /*0f34*/ 	.word	0x00000000
        /*0f38*/ 	.short	0x0101
        /*0f3a*/ 	.byte	0x3f
	.zero		1


	//   ....[50]....
        /*0f3c*/ 	.word	0x00012040
        /*0f40*/ 	.word	0x0000000b
        /*0f44*/ 	.word	0x00022830
        /*0f48*/ 	.short	0x010a
        /*0f4a*/ 	.byte	0x3f
	.zero		1


	//   ....[51]....
        /*0f4c*/ 	.word	0x000120a0
        /*0f50*/ 	.word	0x0000000b
        /*0f54*/ 	.word	0x00022830
        /*0f58*/ 	.short	0x010a
        /*0f5a*/ 	.byte	0x3f
	.zero		1


	//   ....[52]....
        /*0f5c*/ 	.word	0x00012460
        /*0f60*/ 	.word	0x00000000
        /*0f64*/ 	.word	0x00000000
        /*0f68*/ 	.short	0x0101
        /*0f6a*/ 	.byte	0x3f
	.zero		1


	//   ....[53]....
        /*0f6c*/ 	.word	0x00014cc0
        /*0f70*/ 	.word	0x0000000b
        /*0f74*/ 	.word	0x00022850
        /*0f78*/ 	.short	0x010a
        /*0f7a*/ 	.byte	0x3f
	.zero		1


	//   ....[54]....
        /*0f7c*/ 	.word	0x00014d10
        /*0f80*/ 	.word	0x0000000b
        /*0f84*/ 	.word	0x00022850
        /*0f88*/ 	.short	0x010a
        /*0f8a*/ 	.byte	0x3f
	.zero		1


	//   ....[55]....
        /*0f8c*/ 	.word	0x000150e0
        /*0f90*/ 	.word	0x0000000b
        /*0f94*/ 	.word	0x00000000
        /*0f98*/ 	.short	0x0101
        /*0f9a*/ 	.byte	0x3f
	.zero		1


	//   ....[56]....
        /*0f9c*/ 	.word	0x000175f0
        /*0fa0*/ 	.word	0x00000003
        /*0fa4*/ 	.word	0x00000000
        /*0fa8*/ 	.short	0x0101
        /*0faa*/ 	.byte	0x3f
	.zero		1


	//   ....[57]....
        /*0fac*/ 	.word	0x00017fa0
        /*0fb0*/ 	.word	0x00000003
        /*0fb4*/ 	.word	0x00000000
        /*0fb8*/ 	.short	0x0101
        /*0fba*/ 	.byte	0x3f
	.zero		1


	//   ....[58]....
        /*0fbc*/ 	.word	0x0001ccc0
        /*0fc0*/ 	.word	0x00000013
        /*0fc4*/ 	.word	0x00022820
        /*0fc8*/ 	.short	0x010a
        /*0fca*/ 	.byte	0x3f
	.zero		1


	//   ....[59]....
        /*0fcc*/ 	.word	0x0001cd90
        /*0fd0*/ 	.word	0x00000007
        /*0fd4*/ 	.word	0x000228a0
        /*0fd8*/ 	.short	0x010a
        /*0fda*/ 	.byte	0x3f
	.zero		1


	//   ....[60]....
        /*0fdc*/ 	.word	0x0001cfd0
        /*0fe0*/ 	.word	0x00000007
        /*0fe4*/ 	.word	0x000228c0
        /*0fe8*/ 	.short	0x010a
        /*0fea*/ 	.byte	0x3f
	.zero		1


	//   ....[61]....
        /*0fec*/ 	.word	0x0001d670
        /*0ff0*/ 	.word	0x00000006
        /*0ff4*/ 	.word	0x000228a0
        /*0ff8*/ 	.short	0x010a
        /*0ffa*/ 	.byte	0x3f
	.zero		1


	//   ....[62]....
        /*0ffc*/ 	.word	0x0001d8a0
        /*1000*/ 	.word	0x00000006
        /*1004*/ 	.word	0x000228c0
        /*1008*/ 	.short	0x010a
        /*100a*/ 	.byte	0x3f
	.zero		1


	//   ....[63]....
        /*100c*/ 	.word	0x0001ee40
        /*1010*/ 	.word	0x00000000
        /*1014*/ 	.word	0x00022840
        /*1018*/ 	.short	0x010a
        /*101a*/ 	.byte	0x3f
	.zero		1


	//   ....[64]....
        /*101c*/ 	.word	0x0001fb40
        /*1020*/ 	.word	0x00000013
        /*1024*/ 	.word	0x00022800
        /*1028*/ 	.short	0x0107
        /*102a*/ 	.byte	0x3f
	.zero		1


	//   ....[65]....
        /*102c*/ 	.word	0x0001fc30
        /*1030*/ 	.word	0x00000013
        /*1034*/ 	.word	0x00022800
        /*1038*/ 	.short	0x0101
        /*103a*/ 	.byte	0x3f
	.zero		1


	//   ....[66]....
        /*103c*/ 	.word	0x0001fc50
        /*1040*/ 	.word	0x00000013
        /*1044*/ 	.word	0x00022820
        /*1048*/ 	.short	0x010a
        /*104a*/ 	.byte	0x3f
	.zero		1


	//   ....[67]....
        /*104c*/ 	.word	0x0001fd30
        /*1050*/ 	.word	0x00000002
        /*1054*/ 	.word	0x00022860
        /*1058*/ 	.short	0x010a
        /*105a*/ 	.byte	0x3f
	.zero		1


	//   ....[68]....
        /*105c*/ 	.word	0x00020660
        /*1060*/ 	.word	0x00000002
        /*1064*/ 	.word	0x00022840
        /*1068*/ 	.short	0x010a
        /*106a*/ 	.byte	0x3f
	.zero		1


	//   ....[69]....
        /*106c*/ 	.word	0x000208c0
        /*1070*/ 	.word	0x00000002
        /*1074*/ 	.word	0x00022860
        /*1078*/ 	.short	0x010a
        /*107a*/ 	.byte	0x3f
	.zero		1


	//   ....[70]....
        /*107c*/ 	.word	0x000210b0
        /*1080*/ 	.word	0x00000003
        /*1084*/ 	.word	0x00022840
        /*1088*/ 	.short	0x010a
        /*108a*/ 	.byte	0x3f
	.zero		1


	//   ....[71]....
        /*108c*/ 	.word	0x00021300
        /*1090*/ 	.word	0x00000003
        /*1094*/ 	.word	0x00022860
        /*1098*/ 	.short	0x010a
        /*109a*/ 	.byte	0x3f
	.zero		1


	//   ....[72]....
        /*109c*/ 	.word	0x00021a80
        /*10a0*/ 	.word	0x00000003
        /*10a4*/ 	.word	0x00022840
        /*10a8*/ 	.short	0x010a
        /*10aa*/ 	.byte	0x3f
	.zero		1


	//   ....[73]....
        /*10ac*/ 	.word	0x00021ce0
        /*10b0*/ 	.word	0x00000003
        /*10b4*/ 	.word	0x00022860
        /*10b8*/ 	.short	0x010a
        /*10ba*/ 	.byte	0x3f
	.zero		1


	//   ....[74]....
        /*10bc*/ 	.word	0x000236a0
        /*10c0*/ 	.word	0x00000000
        /*10c4*/ 	.word	0x00022820
        /*10c8*/ 	.short	0x010a
        /*10ca*/ 	.byte	0x3f
	.zero		1


	//   ....[75]....
        /*10cc*/ 	.word	0x00023850
        /*10d0*/ 	.word	0x00000006
        /*10d4*/ 	.word	0x00000000
        /*10d8*/ 	.short	0x010a
        /*10da*/ 	.byte	0x3f
	.zero		1


	//   ....[76]....
        /*10dc*/ 	.word	0x000238c0
        /*10e0*/ 	.word	0x00000007
        /*10e4*/ 	.word	0x00000000
        /*10e8*/ 	.short	0x010a
        /*10ea*/ 	.byte	0x3f
	.zero		1


	//   ....[77]....
        /*10ec*/ 	.word	0x00023930
        /*10f0*/ 	.word	0x00000004
        /*10f4*/ 	.word	0x00000000
        /*10f8*/ 	.short	0x010a
        /*10fa*/ 	.byte	0x3f
	.zero		1


	//   ....[78]....
        /*10fc*/ 	.word	0x00023960
        /*1100*/ 	.word	0x00000003
        /*1104*/ 	.word	0x00000000
        /*1108*/ 	.short	0x010a
        /*110a*/ 	.byte	0x3f
	.zero		1


	//   ....[79]....
        /*110c*/ 	.word	0x000239c0
        /*1110*/ 	.word	0x0000005f
        /*1114*/ 	.word	0x00022890
        /*1118*/ 	.short	0x010a
        /*111a*/ 	.byte	0x3f
	.zero		1


	//   ....[80]....
        /*111c*/ 	.word	0x00023a10
        /*1120*/ 	.word	0x0000005f
        /*1124*/ 	.word	0x00022890
        /*1128*/ 	.short	0x010a
        /*112a*/ 	.byte	0x3f
	.zero		1


	//   ....[81]....
        /*112c*/ 	.word	0x00023a60
        /*1130*/ 	.word	0x0000005f
        /*1134*/ 	.word	0x00022890
        /*1138*/ 	.short	0x010a
        /*113a*/ 	.byte	0x3f
	.zero		1


	//   ....[82]....
        /*113c*/ 	.word	0x00023ab0
        /*1140*/ 	.word	0x0000005f
        /*1144*/ 	.word	0x000228b0
        /*1148*/ 	.short	0x010a
        /*114a*/ 	.byte	0x3f
	.zero		1


	//   ....[83]....
        /*114c*/ 	.word	0x00023f20
        /*1150*/ 	.word	0x00000013
        /*1154*/ 	.word	0x00022800
        /*1158*/ 	.short	0x010a
        /*115a*/ 	.byte	0x3f
	.zero		1


	//   ....[84]....
        /*115c*/ 	.word	0x00024520
        /*1160*/ 	.word	0x00000013
        /*1164*/ 	.word	0x00022800
        /*1168*/ 	.short	0x010a
        /*116a*/ 	.byte	0x3f
	.zero		1


	//   ....[85]....
        /*116c*/ 	.word	0x00024570
        /*1170*/ 	.word	0x00000004
        /*1174*/ 	.word	0x00022830
        /*1178*/ 	.short	0x010a
        /*117a*/ 	.byte	0x3f
	.zero		1


	//   ....[86]....
        /*117c*/ 	.word	0x000245c0
        /*1180*/ 	.word	0x00000004
        /*1184*/ 	.word	0x00022850
        /*1188*/ 	.short	0x010a
        /*118a*/ 	.byte	0x3f
	.zero		1


	//   ....[87]....
        /*118c*/ 	.word	0x00024610
        /*1190*/ 	.word	0x000000c8
        /*1194*/ 	.word	0x00022830
        /*1198*/ 	.short	0x010a
        /*119a*/ 	.byte	0x3f
	.zero		1


	//   ....[88]....
        /*119c*/ 	.word	0x00024660
        /*11a0*/ 	.word	0x000000c8
        /*11a4*/ 	.word	0x00022850
        /*11a8*/ 	.short	0x010a
        /*11aa*/ 	.byte	0x3f
	.zero		1


	//   ....[89]....
        /*11ac*/ 	.word	0x000246b0
        /*11b0*/ 	.word	0x00000004
        /*11b4*/ 	.word	0x00022830
        /*11b8*/ 	.short	0x010a
        /*11ba*/ 	.byte	0x3f
	.zero		1


	//   ....[90]....
        /*11bc*/ 	.word	0x00024700
        /*11c0*/ 	.word	0x00000004
        /*11c4*/ 	.word	0x00022850
        /*11c8*/ 	.short	0x010a
        /*11ca*/ 	.byte	0x3f
	.zero		1


	//   ....[91]....
        /*11cc*/ 	.word	0x00024750
        /*11d0*/ 	.word	0x0000000b
        /*11d4*/ 	.word	0x00022830
        /*11d8*/ 	.short	0x010a
        /*11da*/ 	.byte	0x3f
	.zero		1


	//   ....[92]....
        /*11dc*/ 	.word	0x000247a0
        /*11e0*/ 	.word	0x0000000b
        /*11e4*/ 	.word	0x00022850
        /*11e8*/ 	.short	0x010a
        /*11ea*/ 	.byte	0x3f
	.zero		1


	//   ....[93]....
        /*11ec*/ 	.word	0x000253a0
        /*11f0*/ 	.word	0x00000013
        /*11f4*/ 	.word	0x00022820
        /*11f8*/ 	.short	0x010a
        /*11fa*/ 	.byte	0x3f
	.zero		1


	//   ....[94]....
        /*11fc*/ 	.word	0x000253f0
        /*1200*/ 	.word	0x00000007
        /*1204*/ 	.word	0x000228a0
        /*1208*/ 	.short	0x010a
        /*120a*/ 	.byte	0x3f
	.zero		1


	//   ....[95]....
        /*120c*/ 	.word	0x00025440
        /*1210*/ 	.word	0x00000007
        /*1214*/ 	.word	0x000228c0
        /*1218*/ 	.short	0x010a
        /*121a*/ 	.byte	0x3f
	.zero		1


	//   ....[96]....
        /*121c*/ 	.word	0x00025490
        /*1220*/ 	.word	0x00000006
        /*1224*/ 	.word	0x000228a0
        /*1228*/ 	.short	0x010a
        /*122a*/ 	.byte	0x3f
	.zero		1


	//   ....[97]....
        /*122c*/ 	.word	0x000254e0
        /*1230*/ 	.word	0x00000006
        /*1234*/ 	.word	0x000228c0
        /*1238*/ 	.short	0x010a
        /*123a*/ 	.byte	0x3f
	.zero		1


	//   ....[98]....
        /*123c*/ 	.word	0x00025680
        /*1240*/ 	.word	0x00000000
        /*1244*/ 	.word	0x00022840
        /*1248*/ 	.short	0x010a
        /*124a*/ 	.byte	0x3f
	.zero		1


	//   ....[99]....
        /*124c*/ 	.word	0x00026120
        /*1250*/ 	.word	0x00000013
        /*1254*/ 	.word	0x00022820
        /*1258*/ 	.short	0x010a
        /*125a*/ 	.byte	0x3f
	.zero		1


	//   ....[100]....
        /*125c*/ 	.word	0x00026170
        /*1260*/ 	.word	0x00000002
        /*1264*/ 	.word	0x00022860
        /*1268*/ 	.short	0x010a
        /*126a*/ 	.byte	0x3f
	.zero		1


	//   ....[101]....
        /*126c*/ 	.word	0x000261c0
        /*1270*/ 	.word	0x00000002
        /*1274*/ 	.word	0x00022840
        /*1278*/ 	.short	0x010a
        /*127a*/ 	.byte	0x3f
	.zero		1


	//   ....[102]....
        /*127c*/ 	.word	0x00026210
        /*1280*/ 	.word	0x00000002
        /*1284*/ 	.word	0x00022860
        /*1288*/ 	.short	0x010a
        /*128a*/ 	.byte	0x3f
	.zero		1


	//   ....[103]....
        /*128c*/ 	.word	0x00026260
        /*1290*/ 	.word	0x00000003
        /*1294*/ 	.word	0x00022840
        /*1298*/ 	.short	0x010a
        /*129a*/ 	.byte	0x3f
	.zero		1


	//   ....[104]....
        /*129c*/ 	.word	0x000262b0
        /*12a0*/ 	.word	0x00000003
        /*12a4*/ 	.word	0x00022860
        /*12a8*/ 	.short	0x010a
        /*12aa*/ 	.byte	0x3f
	.zero		1


	//   ....[105]....
        /*12ac*/ 	.word	0x00026300
        /*12b0*/ 	.word	0x00000003
        /*12b4*/ 	.word	0x00022840
        /*12b8*/ 	.short	0x010a
        /*12ba*/ 	.byte	0x3f
	.zero		1


	//   ....[106]....
        /*12bc*/ 	.word	0x00026350
        /*12c0*/ 	.word	0x00000003
        /*12c4*/ 	.word	0x00022860
        /*12c8*/ 	.short	0x010a
        /*12ca*/ 	.byte	0x3f
	.zero		1


	//   ....[107]....
        /*12cc*/ 	.word	0x00026ed0
        /*12d0*/ 	.word	0x00000000
        /*12d4*/ 	.word	0x00022820
        /*12d8*/ 	.short	0x010a
        /*12da*/ 	.byte	0x3f
	.zero		1


	//   ....[108]....
        /*12dc*/ 	.word	0x00027070
        /*12e0*/ 	.word	0x00000006
        /*12e4*/ 	.word	0x00000000
        /*12e8*/ 	.short	0x010a
        /*12ea*/ 	.byte	0x3f
	.zero		1


	//   ....[109]....
        /*12ec*/ 	.word	0x000270c0
        /*12f0*/ 	.word	0x00000007
        /*12f4*/ 	.word	0x00000000
        /*12f8*/ 	.short	0x010a
        /*12fa*/ 	.byte	0x3f
	.zero		1


	//   ....[110]....
        /*12fc*/ 	.word	0x00027110
        /*1300*/ 	.word	0x00000004
        /*1304*/ 	.word	0x00000000
        /*1308*/ 	.short	0x010a
        /*130a*/ 	.byte	0x3f
	.zero		1


	//----- nvinfo : EIATTR_NUM_MBARRIERS
	.align		4
.L_1385:
        /*130c*/ 	.byte	0x03, 0x38
        /*130e*/ 	.short	0x0016


	//----- nvinfo : EIATTR_EXIT_INSTR_OFFSETS
	.align		4
        /*1310*/ 	.byte	0x04, 0x1c
        /*1312*/ 	.short	(.L_1387 - .L_1386)


	//   ....[0]....
.L_1386:
        /*1314*/ 	.word	0x000239b0


	//----- nvinfo : EIATTR_MAX_THREADS
	.align		4
.L_1387:
        /*1318*/ 	.byte	0x04, 0x05
        /*131a*/ 	.short	(.L_1389 - .L_1388)
.L_1388:
        /*131c*/ 	.word	0x00000180
        /*1320*/ 	.word	0x00000001
        /*1324*/ 	.word	0x00000001


	//----- nvinfo : EIATTR_CRS_STACK_SIZE
	.align		4
.L_1389:
        /*1328*/ 	.byte	0x04, 0x1e
        /*132a*/ 	.short	(.L_1391 - .L_1390)
.L_1390:
        /*132c*/ 	.word	0x00000000


	//----- nvinfo : EIATTR_CBANK_PARAM_SIZE
	.align		4
.L_1391:
        /*1330*/ 	.byte	0x03, 0x19
        /*1332*/ 	.short	0x0af0


	//----- nvinfo : EIATTR_PARAM_CBANK
	.align		4
        /*1334*/ 	.byte	0x04, 0x0a
        /*1336*/ 	.short	(.L_1393 - .L_1392)
	.align		4
.L_1392:
        /*1338*/ 	.word	index@(.nv.constant0._ZN7cutlass13device_kernelIN5flash11enable_sm90INS1_16FlashAttnFwdSm90INS1_25CollectiveMainloopFwdSm90ILi2EN4cute5tupleIJNS5_1CILi1EEES8_S8_EEENS6_IJNS7_ILi128EEENS7_ILi96EEENS7_ILi64EEEEEELi256ENS_10bfloat16_tEfNS_4arch4Sm90ELb0ELb1ELb0ELb1ELb0ELb1ELb0ELb1ELb0ELb1ELb1ELb0EEENS1_21CollectiveEpilogueFwdINS6_IJSA_NS7_ILi256EEESB_EEES9_SE_SG_Li256ELb1ELb1ELb1ELb0EEENS1_36VarlenDynamicPersistentTileSchedulerILi128ELi96ELi256ELi128ELb1ELb1ELb1ELb1ELb0ELb1EEEEEEEEEvNT_6ParamsE)
        /*133c*/ 	.short	0x0210
        /*133e*/ 	.short	0x0af0


	//----- nvinfo : EIATTR_SW_WAR
	.align		4
.L_1393:
        /*1340*/ 	.byte	0x04, 0x36
        /*1342*/ 	.short	(.L_1395 - .L_1394)
.L_1394:
        /*1344*/ 	.word	0x00000008
.L_1395:


//--------------------- .nv.info._ZN7cutlass13device_kernelIN5flash11enable_sm90INS1_16FlashAttnFwdSm90INS1_25CollectiveMainloopFwdSm90ILi2EN4cute5tupleIJNS5_1CILi1EEES8_S8_EEENS6_IJNS7_ILi128EEENS7_ILi96EEENS7_ILi64EEEEEELi256ENS_10bfloat16_tEfNS_4arch4Sm90ELb0ELb1ELb0ELb1ELb0ELb0ELb1ELb1ELb0ELb1ELb1ELb0EEENS1_21CollectiveEpilogueFwdINS6_IJSA_NS7_ILi256EEESB_EEES9_SE_SG_Li256ELb1ELb1ELb1ELb0EEENS1_36VarlenDynamicPersistentTileSchedulerILi128ELi96ELi256ELi128ELb1ELb1ELb1ELb1ELb0ELb1EEEEEEEEEvNT_6ParamsE --------------------------
	.section	.nv.info._ZN7cutlass13device_kernelIN5flash11enable_sm90INS1_16FlashAttnFwdSm90INS1_25CollectiveMainloopFwdSm90ILi2EN4cute5tupleIJNS5_1CILi1EEES8_S8_EEENS6_IJNS7_ILi128EEENS7_ILi96EEENS7_ILi64EEEEEELi256ENS_10bfloat16_tEfNS_4arch4Sm90ELb0ELb1ELb0ELb1ELb0ELb0ELb1ELb1ELb0ELb1ELb1ELb0EEENS1_21CollectiveEpilogueFwdINS6_IJSA_NS7_ILi256EEESB_EEES9_SE_SG_Li256ELb1ELb1ELb1ELb0EEENS1_36VarlenDynamicPersistentTileSchedulerILi128ELi96ELi256ELi128ELb1ELb1ELb1ELb1ELb0ELb1EEEEEEEEEvNT_6ParamsE,"",@"SHT_CUDA_INFO"
	.sectionflags	@""
	.align	4


	//----- nvinfo : EIATTR_CUDA_API_VERSION
	.align		4
        /*0000*/ 	.byte	0x04, 0x37
        /*0002*/ 	.short	(.L_1397 - .L_1396)
.L_1396:
        /*0004*/ 	.word	0x00000082


	//----- nvinfo : EIATTR_KPARAM_INFO
	.align		4
.L_1397:
        /*0008*/ 	.byte	0x04, 0x17
        /*000a*/ 	.short	(.L_1399 - .L_1398)
.L_1398:
        /*000c*/ 	.word	0x00000000
        /*0010*/ 	.short	0x0000
        /*0012*/ 	.short	0x0070
        /*0014*/ 	.byte	0x00, 0xf0, 0x01, 0x2e


	//----- nvinfo : EIATTR_SPARSE_MMA_MASK
	.align		4
.L_1399:
        /*0018*/ 	.byte	0x03, 0x50
        /*001a*/ 	.short	0x0000


	//----- nvinfo : EIATTR_MAXREG_COUNT
	.align		4
        /*001c*/ 	.byte	0x03, 0x1b
        /*001e*/ 	.short	0x00a8


	//----- nvinfo : EIATTR_NUM_BARRIERS
	.align		4
        /*0020*/ 	.byte	0x02, 0x4c
        /*0022*/ 	.byte	0x10
	.zero		1


	//----- nvinfo : EIATTR_EXTERNS
	.align		4
        /*0024*/ 	.byte	0x04, 0x0f
        /*0026*/ 	.short	(.L_1401 - .L_1400)


	//   ....[0]....
	.align		4
.L_1400:
        /*0028*/ 	.word	index@(__assertfail)


	//----- nvinfo : EIATTR_ANNOTATIONS
	.align		4
.L_1401:
        /*002c*/ 	.byte	0x04, 0x55
        /*002e*/ 	.short	(.L_1403 - .L_1402)


	//   ....[0]....
.L_1402:
        /* <DEDUP_REMOVED lines=119> */


	//----- nvinfo : EIATTR_MERCURY_ISA_VERSION
	.align		4
.L_1403:
        /*0790*/ 	.byte	0x03, 0x5f
        /*0792*/ 	.short	0x0101


	//----- nvinfo : EIATTR_UNUSED_LOAD_BYTE_OFFSET
	.align		4
        /*0794*/ 	.byte	0x04, 0x44
        /*0796*/ 	.short	(.L_1405 - .L_1404)


	//   ....[0]....
.L_1404:
        /*0798*/ 	.word	0x00000b70
        /*079c*/ 	.word	0x0000fff0


	//   ....[1]....
        /*07a0*/ 	.word	0x0001f3b0
        /*07a4*/ 	.word	0x0000fff0


	//----- nvinfo : EIATTR_INT_WARP_WIDE_INSTR_OFFSETS
	.align		4
.L_1405:
        /*07a8*/ 	.byte	0x04, 0x31
        /*07aa*/ 	.short	(.L_1407 - .L_1406)


	//   ....[0]....
.L_1406:
        /*07ac*/ 	.word	0x00000170


	//   ....[1]....
        /*07b0*/ 	.word	0x000001b0


	//   ....[2]....
        /*07b4*/ 	.word	0x00000220


	//   ....[3]....
        /*07b8*/ 	.word	0x00000230


	//   ....[4]....
        /*07bc*/ 	.word	0x00025d10


	//   ....[5]....
        /*07c0*/ 	.word	0x00025da0


	//   ....[6]....
        /*07c4*/ 	.word	0x0002a670


	//   ....[7]....
        /*07c8*/ 	.word	0x0002a700


	//----- nvinfo : EIATTR_COOP_GROUP_MASK_REGIDS
	.align		4
.L_1407:
        /*07cc*/ 	.byte	0x04, 0x29
        /*07ce*/ 	.short	(.L_1409 - .L_1408)


	//   ....[0]....
.L_1408:
        /*07d0*/ 	.word	0xffffffff


	//   ....[1]....
        /*07d4*/ 	.word	0xffffffff


	//   ....[2]....
        /*07d8*/ 	.word	0xffffffff


	//   ....[3]....
        /*07dc*/ 	.word	0xffffffff


	//   ....[4]....
        /*07e0*/ 	.word	0xffffffff


	//   ....[5]....
        /*07e4*/ 	.word	0xffffffff


	//   ....[6]....
        /*07e8*/ 	.word	0xffffffff


	//   ....[7]....
        /*07ec*/ 	.word	0xffffffff


	//   ....[8]....
        /*07f0*/ 	.word	0xffffffff


	//   ....[9]....
        /*07f4*/ 	.word	0xffffffff


	//   ....[10]....
        /*07f8*/ 	.word	0xffffffff


	//   ....[11]....
        /*07fc*/ 	.word	0xffffffff


	//   ....[12]....
        /*0800*/ 	.word	0xffffffff


	//   ....[13]....
        /*0804*/ 	.word	0xffffffff


	//   ....[14]....
        /*0808*/ 	.word	0xffffffff


	//   ....[15]....
        /*080c*/ 	.word	0xffffffff


	//   ....[16]....
        /*0810*/ 	.word	0xffffffff


	//   ....[17]....
        /*0814*/ 	.word	0xffffffff


	//   ....[18]....
        /*0818*/ 	.word	0xffffffff


	//   ....[19]....
        /*081c*/ 	.word	0xffffffff


	//   ....[20]....
        /*0820*/ 	.word	0xffffffff


	//   ....[21]....
        /*0824*/ 	.word	0xffffffff


	//   ....[22]....
        /*0828*/ 	.word	0xffffffff


	//   ....[23]....
        /*082c*/ 	.word	0xffffffff


	//   ....[24]....
        /*0830*/ 	.word	0xffffffff


	//   ....[25]....
        /*0834*/ 	.word	0xffffffff


	//   ....[26]....
        /*0838*/ 	.word	0xffffffff


	//   ....[27]....
        /*083c*/ 	.word	0xffffffff


	//   ....[28]....
        /*0840*/ 	.word	0xffffffff


	//   ....[29]....
        /*0844*/ 	.word	0xffffffff


	//   ....[30]....
        /*0848*/ 	.word	0xffffffff


	//   ....[31]....
        /*084c*/ 	.word	0xffffffff


	//   ....[32]....
        /*0850*/ 	.word	0xffffffff


	//   ....[33]....
        /*0854*/ 	.word	0xffffffff


	//   ....[34]....
        /*0858*/ 	.word	0xffffffff


	//   ....[35]....
        /*085c*/ 	.word	0xffffffff


	//   ....[36]....
        /*0860*/ 	.word	0xffffffff


	//   ....[37]....
        /*0864*/ 	.word	0xffffffff


	//   ....[38]....
        /*0868*/ 	.word	0xffffffff


	//   ....[39]....
        /*086c*/ 	.word	0xffffffff


	//   ....[40]....
        /*0870*/ 	.word	0xffffffff


	//   ....[41]....
        /*0874*/ 	.word	0xffffffff


	//   ....[42]....
        /*0878*/ 	.word	0xffffffff


	//   ....[43]....
        /*087c*/ 	.word	0xffffffff


	//   ....[44]....
        /*0880*/ 	.word	0xffffffff


	//   ....[45]....
        /*0884*/ 	.word	0xffffffff


	//   ....[46]....
        /*0888*/ 	.word	0xffffffff


	//   ....[47]....
        /*088c*/ 	.word	0xffffffff


	//   ....[48]....
        /*0890*/ 	.word	0xffffffff


	//   ....[49]....
        /*0894*/ 	.word	0xffffffff


	//   ....[50]....
        /*0898*/ 	.word	0xffffffff


	//   ....[51]....
        /*089c*/ 	.word	0xffffffff


	//   ....[52]....
        /*08a0*/ 	.word	0xffffffff


	//   ....[53]....
        /*08a4*/ 	.word	0xffffffff


	//   ....[54]....
        /*08a8*/ 	.word	0xffffffff


	//   ....[55]....
        /*08ac*/ 	.word	0xffffffff


	//   ....[56]....
        /*08b0*/ 	.word	0xffffffff


	//   ....[57]....
        /*08b4*/ 	.word	0xffffffff


	//   ....[58]....
        /*08b8*/ 	.word	0xffffffff


	//   ....[59]....
        /*08bc*/ 	.word	0xffffffff


	//   ....[60]....
        /*08c0*/ 	.word	0xffffffff


	//   ....[61]....
        /*08c4*/ 	.word	0xffffffff


	//   ....[62]....
        /*08c8*/ 	.word	0xffffffff


	//   ....[63]....
        /*08cc*/ 	.word	0xffffffff


	//   ....[64]....
        /*08d0*/ 	.word	0xffffffff


	//   ....[65]....
        /*08d4*/ 	.word	0xffffffff


	//   ....[66]....
        /*08d8*/ 	.word	0xffffffff


	//   ....[67]....
        /*08dc*/ 	.word	0xffffffff


	//   ....[68]....
        /*08e0*/ 	.word	0xffffffff


	//   ....[69]....
        /*08e4*/ 	.word	0xffffffff


	//   ....[70]....
        /*08e8*/ 	.word	0xffffffff


	//   ....[71]....
        /*08ec*/ 	.word	0xffffffff


	//   ....[72]....
        /*08f0*/ 	.word	0xffffffff


	//   ....[73]....
        /*08f4*/ 	.word	0xffffffff


	//   ....[74]....
        /*08f8*/ 	.word	0xffffffff


	//   ....[75]....
        /*08fc*/ 	.word	0xffffffff


	//   ....[76]....
        /*0900*/ 	.word	0xffffffff


	//   ....[77]....
        /*0904*/ 	.word	0xffffffff


	//   ....[78]....
        /*0908*/ 	.word	0xffffffff


	//   ....[79]....
        /*090c*/ 	.word	0xffffffff


	//   ....[80]....
        /*0910*/ 	.word	0xffffffff


	//   ....[81]....
        /*0914*/ 	.word	0xffffffff


	//   ....[82]....
        /*0918*/ 	.word	0xffffffff


	//   ....[83]....
        /*091c*/ 	.word	0xffffffff


	//   ....[84]....
        /*0920*/ 	.word	0xffffffff


	//   ....[85]....
        /*0924*/ 	.word	0xffffffff


	//   ....[86]....
        /*0928*/ 	.word	0xffffffff


	//   ....[87]....
        /*092c*/ 	.word	0xffffffff


	//   ....[88]....
        /*0930*/ 	.word	0xffffffff


	//   ....[89]....
        /*0934*/ 	.word	0xffffffff


	//   ....[90]....
        /*0938*/ 	.word	0xffffffff


	//   ....[91]....
        /*093c*/ 	.word	0xffffffff


	//   ....[92]....
        /*0940*/ 	.word	0xffffffff


	//   ....[93]....
        /*0944*/ 	.word	0xffffffff


	//   ....[94]....
        /*0948*/ 	.word	0xffffffff


	//   ....[95]....
        /*094c*/ 	.word	0xffffffff


	//   ....[96]....
        /*0950*/ 	.word	0xffffffff


	//   ....[97]....
        /*0954*/ 	.word	0xffffffff


	//   ....[98]....
        /*0958*/ 	.word	0xffffffff


	//   ....[99]....
        /*095c*/ 	.word	0xffffffff


	//   ....[100]....
        /*0960*/ 	.word	0xffffffff


	//   ....[101]....
        /*0964*/ 	.word	0xffffffff


	//   ....[102]....
        /*0968*/ 	.word	0xffffffff


	//   ....[103]....
        /*096c*/ 	.word	0xffffffff


	//   ....[104]....
        /*0970*/ 	.word	0xffffffff


	//   ....[105]....
        /*0974*/ 	.word	0xffffffff


	//   ....[106]....
        /*0978*/ 	.word	0xffffffff


	//   ....[107]....
        /*097c*/ 	.word	0xffffffff


	//   ....[108]....
        /*0980*/ 	.word	0xffffffff


	//   ....[109]....
        /*0984*/ 	.word	0xffffffff


	//   ....[110]....
        /*0988*/ 	.word	0xffffffff


	//   ....[111]....
        /*098c*/ 	.word	0xffffffff


	//   ....[112]....
        /*0990*/ 	.word	0xffffffff


	//   ....[113]....
        /*0994*/ 	.word	0xffffffff


	//   ....[114]....
        /*0998*/ 	.word	0xffffffff


	//   ....[115]....
        /*099c*/ 	.word	0xffffffff


	//   ....[116]....
        /*09a0*/ 	.word	0xffffffff


	//   ....[117]....
        /*09a4*/ 	.word	0xffffffff


	//   ....[118]....
        /*09a8*/ 	.word	0xffffffff


	//   ....[119]....
        /*09ac*/ 	.word	0xffffffff


	//   ....[120]....
        /*09b0*/ 	.word	0xffffffff


	//   ....[121]....
        /*09b4*/ 	.word	0x0500000f


	//   ....[122]....
        /*09b8*/ 	.word	0x0500000f


	//   ....[123]....
        /*09bc*/ 	.word	0x0500000f


	//   ....[124]....
        /*09c0*/ 	.word	0x0500000f


	//   ....[125]....
        /*09c4*/ 	.word	0x0500000f


	//   ....[126]....
        /*09c8*/ 	.word	0x0500000f


	//   ....[127]....
        /*09cc*/ 	.word	0x0500000f


	//   ....[128]....
        /*09d0*/ 	.word	0x0500000f


	//   ....[129]....
        /*09d4*/ 	.word	0x0500000f


	//   ....[130]....
        /*09d8*/ 	.word	0x0500000f


	//   ....[131]....
        /*09dc*/ 	.word	0x0500000f


	//   ....[132]....
        /*09e0*/ 	.word	0x0500000f


	//   ....[133]....
        /*09e4*/ 	.word	0x0500000f


	//   ....[134]....
        /*09e8*/ 	.word	0x0500000f


	//   ....[135]....
        /*09ec*/ 	.word	0x0500000f


	//   ....[136]....
        /*09f0*/ 	.word	0x0500000f


	//   ....[137]....
        /*09f4*/ 	.word	0x0500000f


	//   ....[138]....
        /*09f8*/ 	.word	0x0500000f


	//   ....[139]....
        /*09fc*/ 	.word	0x0500000f


	//   ....[140]....
        /*0a00*/ 	.word	0x0500000f


	//   ....[141]....
        /*0a04*/ 	.word	0x0500000f


	//   ....[142]....
        /*0a08*/ 	.word	0x0500000f


	//   ....[143]....
        /*0a0c*/ 	.word	0x0500000f


	//   ....[144]....
        /*0a10*/ 	.word	0x0500000f


	//   ....[145]....
        /*0a14*/ 	.word	0x0500000f


	//   ....[146]....
        /*0a18*/ 	.word	0x0500000f


	//   ....[147]....
        /*0a1c*/ 	.word	0x0500000f


	//   ....[148]....
        /*0a20*/ 	.word	0x0500000f


	//   ....[149]....
        /*0a24*/ 	.word	0x0500000f


	//   ....[150]....
        /*0a28*/ 	.word	0x0500000f


	//   ....[151]....
        /*0a2c*/ 	.word	0x0500000f


	//   ....[152]....
        /*0a30*/ 	.word	0x0500000f


	//   ....[153]....
        /*0a34*/ 	.word	0x0500000f


	//   ....[154]....
        /*0a38*/ 	.word	0x0500000f


	//   ....[155]....
        /*0a3c*/ 	.word	0x0500000f


	//   ....[156]....
        /*0a40*/ 	.word	0x0500000f


	//   ....[157]....
        /*0a44*/ 	.word	0x0500000f


	//   ....[158]....
        /*0a48*/ 	.word	0x0500000f


	//   ....[159]....
        /*0a4c*/ 	.word	0x0500000f


	//   ....[160]....
        /*0a50*/ 	.word	0x0500000f


	//   ....[161]....
        /*0a54*/ 	.word	0x0500000f


	//   ....[162]....
        /*0a58*/ 	.word	0x0500000f


	//   ....[163]....
        /*0a5c*/ 	.word	0x0500000f


	//   ....[164]....
        /*0a60*/ 	.word	0x0500000f


	//   ....[165]....
        /*0a64*/ 	.word	0x0500000f


	//   ....[166]....
        /*0a68*/ 	.word	0x0500000f


	//   ....[167]....
        /*0a6c*/ 	.word	0x0500000f


	//   ....[168]....
        /*0a70*/ 	.word	0x0500000f


	//   ....[169]....
        /*0a74*/ 	.word	0x0500000f


	//   ....[170]....
        /*0a78*/ 	.word	0x0500000f


	//   ....[171]....
        /*0a7c*/ 	.word	0x0500000f


	//   ....[172]....
        /*0a80*/ 	.word	0x0500000f


	//   ....[173]....
        /*0a84*/ 	.word	0xffffffff


	//   ....[174]....
        /*0a88*/ 	.word	0xffffffff


	//   ....[175]....
        /*0a8c*/ 	.word	0xffffffff


	//   ....[176]....
        /*0a90*/ 	.word	0xffffffff


	//   ....[177]....
        /*0a94*/ 	.word	0xffffffff


	//   ....[178]....
        /*0a98*/ 	.word	0xffffffff


	//----- nvinfo : EIATTR_COOP_GROUP_INSTR_OFFSETS
	.align		4
.L_1409:
        /*0a9c*/ 	.byte	0x04, 0x28
        /*0a9e*/ 	.short	(.L_1411 - .L_1410)


	//   ....[0]....
.L_1410:
        /*0aa0*/ 	.word	0x000000b0


	//   ....[1]....
        /*0aa4*/ 	.word	0x00000180


	//   ....[2]....
        /*0aa8*/ 	.word	0x000001d0


	//   ....[3]....
        /*0aac*/ 	.word	0x00000420


	//   ....[4]....
        /*0ab0*/ 	.word	0x00000580


	//   ....[5]....
        /*0ab4*/ 	.word	0x000006a0


	//   ....[6]....
        /*0ab8*/ 	.word	0x00000800


	//   ....[7]....
        /*0abc*/ 	.word	0x00002950


	//   ....[8]....
        /*0ac0*/ 	.word	0x000047d0


	//   ....[9]....
        /*0ac4*/ 	.word	0x00004a90


	//   ....[10]....
        /*0ac8*/ 	.word	0x00005dc0


	//   ....[11]....
        /*0acc*/ 	.word	0x00006050


	//   ....[12]....
        /*0ad0*/ 	.word	0x000063a0


	//   ....[13]....
        /*0ad4*/ 	.word	0x000063c0


	//   ....[14]....
        /*0ad8*/ 	.word	0x0000b300


	//   ....[15]....
        /*0adc*/ 	.word	0x0000b390


	//   ....[16]....
        /*0ae0*/ 	.word	0x0000b480


	//   ....[17]....
        /*0ae4*/ 	.word	0x0000b4a0


	//   ....[18]....
        /*0ae8*/ 	.word	0x00014b70


	//   ....[19]....
        /*0aec*/ 	.word	0x00014d80


	//   ....[20]....
        /*0af0*/ 	.word	0x00015e90


	//   ....[21]....
        /*0af4*/ 	.word	0x00015f40


	//   ....[22]....
        /*0af8*/ 	.word	0x00015f80


	//   ....[23]....
        /*0afc*/ 	.word	0x00015fa0


	//   ....[24]....
        /*0b00*/ 	.word	0x0001e440


	//   ....[25]....
        /*0b04*/ 	.word	0x0001e460


	//   ....[26]....
        /*0b08*/ 	.word	0x0001e4a0


	//   ....[27]....
        /*0b0c*/ 	.word	0x0001e4e0


	//   ....[28]....
        /*0b10*/ 	.word	0x00020710


	//   ....[29]....
        /*0b14*/ 	.word	0x00020720


	//   ....[30]....
        /*0b18*/ 	.word	0x00020750


	//   ....[31]....
        /*0b1c*/ 	.word	0x00020760


	//   ....[32]....
        /*0b20*/ 	.word	0x00021110


	//   ....[33]....
        /*0b24*/ 	.word	0x00021140


	//   ....[34]....
        /*0b28*/ 	.word	0x00021280


	//   ....[35]....
        /*0b2c*/ 	.word	0x000212a0


	//   ....[36]....
        /*0b30*/ 	.word	0x000213e0


	//   ....[37]....
        /*0b34*/ 	.word	0x00021400


	//   ....[38]....
        /*0b38*/ 	.word	0x00021550


	//   ....[39]....
        /*0b3c*/ 	.word	0x00021570


	//   ....[40]....
        /*0b40*/ 	.word	0x00021ad0


	//   ....[41]....
        /*0b44*/ 	.word	0x00021b00


	//   ....[42]....
        /*0b48*/ 	.word	0x00022540


	//   ....[43]....
        /*0b4c*/ 	.word	0x00022550


	//   ....[44]....
        /*0b50*/ 	.word	0x000238a0


	//   ....[45]....
        /*0b54*/ 	.word	0x000238c0


	//   ....[46]....
        /*0b58*/ 	.word	0x00023a00


	//   ....[47]....
        /*0b5c*/ 	.word	0x00023a20


	//   ....[48]....
        /*0b60*/ 	.word	0x00023b60


	//   ....[49]....
        /*0b64*/ 	.word	0x00023b80


	//   ....[50]....
        /*0b68*/ 	.word	0x00023cd0


	//   ....[51]....
        /*0b6c*/ 	.word	0x00023cf0


	//   ....[52]....
        /*0b70*/ 	.word	0x00023ed0


	//   ....[53]....
        /*0b74*/ 	.word	0x00024100


	//   ....[54]....
        /*0b78*/ 	.word	0x00024130


	//   ....[55]....
        /*0b7c*/ 	.word	0x00024160


	//   ....[56]....
        /*0b80*/ 	.word	0x00024190


	//   ....[57]....
        /*0b84*/ 	.word	0x000241c0


	//   ....[58]....
        /*0b88*/ 	.word	0x000241f0


	//   ....[59]....
        /*0b8c*/ 	.word	0x00024390


	//   ....[60]....
        /*0b90*/ 	.word	0x000243c0


	//   ....[61]....
        /*0b94*/ 	.word	0x000243f0


	//   ....[62]....
        /*0b98*/ 	.word	0x00024420


	//   ....[63]....
        /*0b9c*/ 	.word	0x00024450


	//   ....[64]....
        /*0ba0*/ 	.word	0x00024480


	//   ....[65]....
        /*0ba4*/ 	.word	0x00024520


	//   ....[66]....
        /*0ba8*/ 	.word	0x00024550


	//   ....[67]....
        /*0bac*/ 	.word	0x00024560


	//   ....[68]....
        /*0bb0*/ 	.word	0x00024590


	//   ....[69]....
        /*0bb4*/ 	.word	0x000262e0


	//   ....[70]....
        /*0bb8*/ 	.word	0x00026db0


	//   ....[71]....
        /*0bbc*/ 	.word	0x00026dd0


	//   ....[72]....
        /*0bc0*/ 	.word	0x00026df0


	//   ....[73]....
        /*0bc4*/ 	.word	0x00026e20


	//   ....[74]....
        /*0bc8*/ 	.word	0x00026ef0


	//   ....[75]....
        /*0bcc*/ 	.word	0x00026f80


	//   ....[76]....
        /*0bd0*/ 	.word	0x00026fb0


	//   ....[77]....
        /*0bd4*/ 	.word	0x00027030


	//   ....[78]....
        /*0bd8*/ 	.word	0x00027060


	//   ....[79]....
        /*0bdc*/ 	.word	0x000270e0


	//   ....[80]....
        /*0be0*/ 	.word	0x00027110


	//   ....[81]....
        /*0be4*/ 	.word	0x00027190


	//   ....[82]....
        /*0be8*/ 	.word	0x000271c0


	//   ....[83]....
        /*0bec*/ 	.word	0x000271e0


	//   ....[84]....
        /*0bf0*/ 	.word	0x00027230


	//   ....[85]....
        /*0bf4*/ 	.word	0x00027240


	//   ....[86]....
        /*0bf8*/ 	.word	0x00027980


	//   ....[87]....
        /*0bfc*/ 	.word	0x000279c0


	//   ....[88]....
        /*0c00*/ 	.word	0x000279e0


	//   ....[89]....
        /*0c04*/ 	.word	0x00027a80


	//   ....[90]....
        /*0c08*/ 	.word	0x00027b10


	//   ....[91]....
        /*0c0c*/ 	.word	0x00027b20


	//   ....[92]....
        /*0c10*/ 	.word	0x00027bb0


	//   ....[93]....
        /*0c14*/ 	.word	0x00027bc0


	//   ....[94]....
        /*0c18*/ 	.word	0x00027c30


	//   ....[95]....
        /*0c1c*/ 	.word	0x00027c40


	//   ....[96]....
        /*0c20*/ 	.word	0x00027cc0


	//   ....[97]....
        /*0c24*/ 	.word	0x00027cd0


	//   ....[98]....
        /*0c28*/ 	.word	0x00027d50


	//   ....[99]....
        /*0c2c*/ 	.word	0x00027d60


	//   ....[100]....
        /*0c30*/ 	.word	0x00027d70


	//   ....[101]....
        /*0c34*/ 	.word	0x00027db0


	//   ....[102]....
        /*0c38*/ 	.word	0x0002a990


	//   ....[103]....
        /*0c3c*/ 	.word	0x0002a9a0


	//   ....[104]....
        /*0c40*/ 	.word	0x0002aa00


	//   ....[105]....
        /*0c44*/ 	.word	0x0002aa40


	//   ....[106]....
        /*0c48*/ 	.word	0x0002aa70


	//   ....[107]....
        /*0c4c*/ 	.word	0x0002aaa0


	//   ....[108]....
        /*0c50*/ 	.word	0x0002aad0


	//   ....[109]....
        /*0c54*/ 	.word	0x0002ab00


	//   ....[110]....
        /*0c58*/ 	.word	0x0002acc0


	//   ....[111]....
        /*0c5c*/ 	.word	0x0002acf0


	//   ....[112]....
        /*0c60*/ 	.word	0x0002ad20


	//   ....[113]....
        /*0c64*/ 	.word	0x0002ad50


	//   ....[114]....
        /*0c68*/ 	.word	0x0002ad80


	//   ....[115]....
        /*0c6c*/ 	.word	0x0002adb0


	//   ....[116]....
        /*0c70*/ 	.word	0x0002ae80


	//   ....[117]....
        /*0c74*/ 	.word	0x0002aea0


	//   ....[118]....
        /*0c78*/ 	.word	0x0002aeb0


	//   ....[119]....
        /*0c7c*/ 	.word	0x0002af30


	//   ....[120]....
        /*0c80*/ 	.word	0x0002ba70


	//   ....[121]....
        /*0c84*/ 	.word	0x0002c010


	//   ....[122]....
        /*0c88*/ 	.word	0x0002c1a0


	//   ....[123]....
        /*0c8c*/ 	.word	0x0002c200


	//   ....[124]....
        /*0c90*/ 	.word	0x0002c260


	//   ....[125]....
        /*0c94*/ 	.word	0x0002c2c0


	//   ....[126]....
        /*0c98*/ 	.word	0x0002c360


	//   ....[127]....
        /*0c9c*/ 	.word	0x0002c450


	//   ....[128]....
        /*0ca0*/ 	.word	0x0002c580


	//   ....[129]....
        /*0ca4*/ 	.word	0x0002c620


	//   ....[130]....
        /*0ca8*/ 	.word	0x0002c6f0


	//   ....[131]....
        /*0cac*/ 	.word	0x0002c790


	//   ....[132]....
        /*0cb0*/ 	.word	0x0002c860


	//   ....[133]....
        /*0cb4*/ 	.word	0x0002c900


	//   ....[134]....
        /*0cb8*/ 	.word	0x0002c9d0


	//   ....[135]....
        /*0cbc*/ 	.word	0x0002ca70


	//   ....[136]....
        /*0cc0*/ 	.word	0x0002cb20


	//   ....[137]....
        /*0cc4*/ 	.word	0x0002cbc0


	//   ....[138]....
        /*0cc8*/ 	.word	0x0002ce60


	//   ....[139]....
        /*0ccc*/ 	.word	0x0002cf10


	//   ....[140]....
        /*0cd0*/ 	.word	0x0002d010


	//   ....[141]....
        /*0cd4*/ 	.word	0x0002d100


	//   ....[142]....
        /*0cd8*/ 	.word	0x0002d1c0


	//   ....[143]....
        /*0cdc*/ 	.word	0x0002d280


	//   ....[144]....
        /*0ce0*/ 	.word	0x0002d340


	//   ....[145]....
        /*0ce4*/ 	.word	0x0002d400


	//   ....[146]....
        /*0ce8*/ 	.word	0x0002d4c0


	//   ....[147]....
        /*0cec*/ 	.word	0x0002d580


	//   ....[148]....
        /*0cf0*/ 	.word	0x0002d640


	//   ....[149]....
        /*0cf4*/ 	.word	0x0002d6f0


	//   ....[150]....
        /*0cf8*/ 	.word	0x0002d7f0


	//   ....[151]....
        /*0cfc*/ 	.word	0x0002d840


	//   ....[152]....
        /*0d00*/ 	.word	0x0002d8a0


	//   ....[153]....
        /*0d04*/ 	.word	0x0002d980


	//   ....[154]....
        /*0d08*/ 	.word	0x0002dcb0


	//   ....[155]....
        /*0d0c*/ 	.word	0x0002dd50


	//   ....[156]....
        /*0d10*/ 	.word	0x0002def0


	//   ....[157]....
        /*0d14*/ 	.word	0x0002df70


	//   ....[158]....
        /*0d18*/ 	.word	0x0002dff0


	//   ....[159]....
        /*0d1c*/ 	.word	0x0002e070


	//   ....[160]....
        /*0d20*/ 	.word	0x0002e0f0


	//   ....[161]....
        /*0d24*/ 	.word	0x0002e180


	//   ....[162]....
        /*0d28*/ 	.word	0x0002e220


	//   ....[163]....
        /*0d2c*/ 	.word	0x0002e2d0


	//   ....[164]....
        /*0d30*/ 	.word	0x0002e350


	//   ....[165]....
        /*0d34*/ 	.word	0x0002e3d0


	//   ....[166]....
        /*0d38*/ 	.word	0x0002e450


	//   ....[167]....
        /*0d3c*/ 	.word	0x0002e4e0


	//   ....[168]....
        /*0d40*/ 	.word	0x0002e560


	//   ....[169]....
        /*0d44*/ 	.word	0x0002e610


	//   ....[170]....
        /*0d48*/ 	.word	0x0002e660


	//   ....[171]....
        /*0d4c*/ 	.word	0x0002e720


	//   ....[172]....
        /*0d50*/ 	.word	0x0002e850


	//   ....[173]....
        /*0d54*/ 	.word	0x00030d30


	//   ....[174]....
        /*0d58*/ 	.word	0x00030fd0


	//   ....[175]....
        /*0d5c*/ 	.word	0x000322a0


	//   ....[176]....
        /*0d60*/ 	.word	0x000322e0


	//   ....[177]....
        /*0d64*/ 	.word	0x00032350


	//   ....[178]....
        /*0d68*/ 	.word	0x00032370


	//----- nvinfo : EIATTR_REG_RECONFIG
	.align		4
.L_1411:
        /*0d6c*/ 	.byte	0x01, 0x54
	.zero		2


	//----- nvinfo : EIATTR_SYSCALL_OFFSETS
	.align		4
        /*0d70*/ 	.byte	0x04, 0x46
        /*0d72*/ 	.short	(.L_1413 - .L_1412)


	//   ....[0]....
.L_1412:
        /*0d74*/ 	.word	0x00002bd0


	//   ....[1]....
        /*0d78*/ 	.word	0x00025f10


	//   ....[2]....
        /*0d7c*/ 	.word	0x00026060


	//   ....[3]....
        /*0d80*/ 	.word	0x00026150


	//   ....[4]....
        /*0d84*/ 	.word	0x000269b0


	//   ....[5]....
        /*0d88*/ 	.word	0x000275b0


	//----- nvinfo : EIATTR_MBARRIER_INSTR_OFFSETS
	.align		4
.L_1413:
        /*0d8c*/ 	.byte	0x04, 0x39
        /*0d8e*/ 	.short	(.L_1415 - .L_1414)


	//   ....[0]....
.L_1414:
        /*0d90*/ 	.word	0x000002c0
        /*0d94*/ 	.word	0x000000ff
        /*0d98*/ 	.word	0x00032400
        /*0d9c*/ 	.short	0x0100
        /*0d9e*/ 	.byte	0x08
	.zero		1


	//   ....[1]....
        /*0da0*/ 	.word	0x000002d0
        /*0da4*/ 	.word	0x000000ff
        /*0da8*/ 	.word	0x00032410
        /*0dac*/ 	.short	0x0100
        /*0dae*/ 	.byte	0x08
	.zero		1


	//   ....[2]....
        /*0db0*/ 	.word	0x000002e0
        /*0db4*/ 	.word	0x000000ff
        /*0db8*/ 	.word	0x00032420
        /*0dbc*/ 	.short	0x0100
        /*0dbe*/ 	.byte	0x08
	.zero		1


	//   ....[3]....
        /*0dc0*/ 	.word	0x000003d0
        /*0dc4*/ 	.word	0x000000ff
        /*0dc8*/ 	.word	0x00032430
        /*0dcc*/ 	.short	0x0100
        /*0dce*/ 	.byte	0x08
	.zero		1


	//   ....[4]....
        /*0dd0*/ 	.word	0x000003e0
        /*0dd4*/ 	.word	0x000000ff
        /*0dd8*/ 	.word	0x00032440
        /*0ddc*/ 	.short	0x0100
        /*0dde*/ 	.byte	0x08
	.zero		1


	//   ....[5]....
        /*0de0*/ 	.word	0x000003f0
        /*0de4*/ 	.word	0x000000ff
        /*0de8*/ 	.word	0x00032438
        /*0dec*/ 	.short	0x0100
        /*0dee*/ 	.byte	0x08
	.zero		1


	//   ....[6]....
        /*0df0*/ 	.word	0x00000400
        /*0df4*/ 	.word	0x000000ff
        /*0df8*/ 	.word	0x00032448
        /*0dfc*/ 	.short	0x0100
        /*0dfe*/ 	.byte	0x08
	.zero		1


	//   ....[7]....
        /*0e00*/ 	.word	0x00000530
        /*0e04*/ 	.word	0x000000ff
        /*0e08*/ 	.word	0x00032450
        /*0e0c*/ 	.short	0x0100
        /*0e0e*/ 	.byte	0x08
	.zero		1


	//   ....[8]....
        /*0e10*/ 	.word	0x00000540
        /*0e14*/ 	.word	0x000000ff
        /*0e18*/ 	.word	0x00032460
        /*0e1c*/ 	.short	0x0100
        /*0e1e*/ 	.byte	0x08
	.zero		1


	//   ....[9]....
        /*0e20*/ 	.word	0x00000550
        /*0e24*/ 	.word	0x000000ff
        /*0e28*/ 	.word	0x00032458
        /*0e2c*/ 	.short	0x0100
        /*0e2e*/ 	.byte	0x08
	.zero		1


	//   ....[10]....
        /*0e30*/ 	.word	0x00000560
        /*0e34*/ 	.word	0x000000ff
        /*0e38*/ 	.word	0x00032468
        /*0e3c*/ 	.short	0x0100
        /*0e3e*/ 	.byte	0x08
	.zero		1


	//   ....[11]....
        /*0e40*/ 	.word	0x00000650
        /*0e44*/ 	.word	0x000000ff
        /*0e48*/ 	.word	0x00032470
        /*0e4c*/ 	.short	0x0100
        /*0e4e*/ 	.byte	0x06
	.zero		1


	//   ....[12]....
        /*0e50*/ 	.word	0x00000660
        /*0e54*/ 	.word	0x000000ff
        /*0e58*/ 	.word	0x00032480
        /*0e5c*/ 	.short	0x0100
        /*0e5e*/ 	.byte	0x06
	.zero		1


	//   ....[13]....
        /*0e60*/ 	.word	0x00000670
        /*0e64*/ 	.word	0x000000ff
        /*0e68*/ 	.word	0x00032478
        /*0e6c*/ 	.short	0x0100
        /*0e6e*/ 	.byte	0x06
	.zero		1


	//   ....[14]....
        /*0e70*/ 	.word	0x00000680
        /*0e74*/ 	.word	0x000000ff
        /*0e78*/ 	.word	0x00032488
        /*0e7c*/ 	.short	0x0100
        /*0e7e*/ 	.byte	0x06
	.zero		1


	//   ....[15]....
        /*0e80*/ 	.word	0x000007b0
        /*0e84*/ 	.word	0x000000ff
        /*0e88*/ 	.word	0x00032490
        /*0e8c*/ 	.short	0x0100
        /*0e8e*/ 	.byte	0x08
	.zero		1


	//   ....[16]....
        /*0e90*/ 	.word	0x000007c0
        /*0e94*/ 	.word	0x000000ff
        /*0e98*/ 	.word	0x000324a0
        /*0e9c*/ 	.short	0x0100
        /*0e9e*/ 	.byte	0x08
	.zero		1


	//   ....[17]....
        /*0ea0*/ 	.word	0x000007d0
        /*0ea4*/ 	.word	0x000000ff
        /*0ea8*/ 	.word	0x00032498
        /*0eac*/ 	.short	0x0100
        /*0eae*/ 	.byte	0x08
	.zero		1


	//   ....[18]....
        /*0eb0*/ 	.word	0x000007e0
        /*0eb4*/ 	.word	0x000000ff
        /*0eb8*/ 	.word	0x000324a8
        /*0ebc*/ 	.short	0x0100
        /*0ebe*/ 	.byte	0x08
	.zero		1


	//   ....[19]....
        /*0ec0*/ 	.word	0x00000910
        /*0ec4*/ 	.word	0x000000ff
        /*0ec8*/ 	.word	0x000324b0
        /*0ecc*/ 	.short	0x0100
        /*0ece*/ 	.byte	0x08
	.zero		1


	//   ....[20]....
        /*0ed0*/ 	.word	0x00000920
        /*0ed4*/ 	.word	0x000000ff
        /*0ed8*/ 	.word	0x000324c0
        /*0edc*/ 	.short	0x0100
        /*0ede*/ 	.byte	0x08
	.zero		1


	//   ....[21]....
        /*0ee0*/ 	.word	0x00000930
        /*0ee4*/ 	.word	0x000000ff
        /*0ee8*/ 	.word	0x000324b8
        /*0eec*/ 	.short	0x0100
        /*0eee*/ 	.byte	0x08
	.zero		1


	//   ....[22]....
        /*0ef0*/ 	.word	0x00000940
        /*0ef4*/ 	.word	0x000000ff
        /*0ef8*/ 	.word	0x000324c8
        /*0efc*/ 	.short	0x0100
        /*0efe*/ 	.byte	0x08
	.zero		1


	//   ....[23]....
        /*0f00*/ 	.word	0x00002de0
        /*0f04*/ 	.word	0x00000048
        /*0f08*/ 	.word	0x00032400
        /*0f0c*/ 	.short	0x010a
        /*0f0e*/ 	.byte	0x3f
	.zero		1


	//   ....[24]....
        /*0f10*/ 	.word	0x00003290
        /*0f14*/ 	.word	0x0000000c
        /*0f18*/ 	.word	0x00000000
        /*0f1c*/ 	.short	0x010a
        /*0f1e*/ 	.byte	0x3f
	.zero		1


	//   ....[25]....
        /*0f20*/ 	.word	0x000032f0
        /*0f24*/ 	.word	0x0000000c
        /*0f28*/ 	.word	0x00000000
        /*0f2c*/ 	.short	0x010a
        /*0f2e*/ 	.byte	0x3f
	.zero		1


	//   ....[26]....
        /*0f30*/ 	.word	0x000036a0
        /*0f34*/ 	.word	0x00000048
        /*0f38*/ 	.word	0x00032410
        /*0f3c*/ 	.short	0x010a
        /*0f3e*/ 	.byte	0x3f
	.zero		1


	//   ....[27]....
        /*0f40*/ 	.word	0x000037a0
        /*0f44*/ 	.word	0x00000008
        /*0f48*/ 	.word	0x00000000
        /*0f4c*/ 	.short	0x010a
        /*0f4e*/ 	.byte	0x3f
	.zero		1


	//   ....[28]....
        /*0f50*/ 	.word	0x00003800
        /*0f54*/ 	.word	0x00000008
        /*0f58*/ 	.word	0x00000000
        /*0f5c*/ 	.short	0x010a
        /*0f5e*/ 	.byte	0x3f
	.zero		1


	//   ....[29]....
        /*0f60*/ 	.word	0x00004520
        /*0f64*/ 	.word	0x00000008
        /*0f68*/ 	.word	0x00000000
        /*0f6c*/ 	.short	0x0101
        /*0f6e*/ 	.byte	0x3f
	.zero		1


	//   ....[30]....
        /*0f70*/ 	.word	0x00009670
        /*0f74*/ 	.word	0x00000090
        /*0f78*/ 	.word	0x00000000
        /*0f7c*/ 	.short	0x0101
        /*0f7e*/ 	.byte	0x3f
	.zero		1


	//   ....[31]....
        /*0f80*/ 	.word	0x00009de0
        /*0f84*/ 	.word	0x00000003
        /*0f88*/ 	.word	0x00000000
        /*0f8c*/ 	.short	0x010a
        /*0f8e*/ 	.byte	0x3f
	.zero		1


	//   ....[32]....
        /*0f90*/ 	.word	0x00009ee0
        /*0f94*/ 	.word	0x00000000
        /*0f98*/ 	.word	0x00000000
        /*0f9c*/ 	.short	0x010a
        /*0f9e*/ 	.byte	0x3f
	.zero		1


	//   ....[33]....
        /*0fa0*/ 	.word	0x0000a310
        /*0fa4*/ 	.word	0x00000003
        /*0fa8*/ 	.word	0x00000000
        /*0fac*/ 	.short	0x010a
        /*0fae*/ 	.byte	0x3f
	.zero		1


	//   ....[34]....
        /*0fb0*/ 	.word	0x0000a3c0
        /*0fb4*/ 	.word	0x00000004
        /*0fb8*/ 	.word	0x00000000
        /*0fbc*/ 	.short	0x010a
        /*0fbe*/ 	.byte	0x3f
	.zero		1


	//   ....[35]....
        /*0fc0*/ 	.word	0x0000b0b0
        /*0fc4*/ 	.word	0x00000003
        /*0fc8*/ 	.word	0x00000000
        /*0fcc*/ 	.short	0x0101
        /*0fce*/ 	.byte	0x3f
	.zero		1


	//   ....[36]....
        /*0fd0*/ 	.word	0x00013420
        /*0fd4*/ 	.word	0x00000000
        /*0fd8*/ 	.word	0x00000000
        /*0fdc*/ 	.short	0x0101
        /*0fde*/ 	.byte	0x3f
	.zero		1


	//   ....[37]....
        /*0fe0*/ 	.word	0x00013620
        /*0fe4*/ 	.word	0x00000005
        /*0fe8*/ 	.word	0x00000000
        /*0fec*/ 	.short	0x010a
        /*0fee*/ 	.byte	0x3f
	.zero		1


	//   ....[38]....
        /*0ff0*/ 	.word	0x00013720
        /*0ff4*/ 	.word	0x00000000
        /*0ff8*/ 	.word	0x00000000
        /*0ffc*/ 	.short	0x010a
        /*0ffe*/ 	.byte	0x3f
	.zero		1


	//   ....[39]....
        /*1000*/ 	.word	0x00013b50
        /*1004*/ 	.word	0x0000000b
        /*1008*/ 	.word	0x00000000
        /*100c*/ 	.short	0x010a
        /*100e*/ 	.byte	0x3f
	.zero		1


	//   ....[40]....
        /*1010*/ 	.word	0x00013c00
        /*1014*/ 	.word	0x00000004
        /*1018*/ 	.word	0x00000000
        /*101c*/ 	.short	0x010a
        /*101e*/ 	.byte	0x3f
	.zero		1


	//   ....[41]....
        /*1020*/ 	.word	0x000148f0
        /*1024*/ 	.word	0x00000004
        /*1028*/ 	.word	0x00000000
        /*102c*/ 	.short	0x0101
        /*102e*/ 	.byte	0x3f
	.zero		1


	//   ....[42]....
        /*1030*/ 	.word	0x0001df90
        /*1034*/ 	.word	0x00000000
        /*1038*/ 	.word	0x00000000
        /*103c*/ 	.short	0x0101
        /*103e*/ 	.byte	0x3f
	.zero		1


	//   ....[43]....
        /*1040*/ 	.word	0x00021100
        /*1044*/ 	.word	0x00000000
        /*1048*/ 	.word	0x00000000
        /*104c*/ 	.short	0x0101
        /*104e*/ 	.byte	0x3f
	.zero		1


	//   ....[44]....
        /*1050*/ 	.word	0x00021af0
        /*1054*/ 	.word	0x00000004
        /*1058*/ 	.word	0x00000000
        /*105c*/ 	.short	0x0101
        /*105e*/ 	.byte	0x3f
	.zero		1


	//   ....[45]....
        /*1060*/ 	.word	0x00026550
        /*1064*/ 	.word	0x00000000
        /*1068*/ 	.word	0x00032440
        /*106c*/ 	.short	0x010a
        /*106e*/ 	.byte	0x3f
	.zero		1


	//   ....[46]....
        /*1070*/ 	.word	0x00027360
        /*1074*/ 	.word	0x00000012
        /*1078*/ 	.word	0x00032400
        /*107c*/ 	.short	0x0107
        /*107e*/ 	.byte	0x3f
	.zero		1


	//   ....[47]....
        /*1080*/ 	.word	0x00027420
        /*1084*/ 	.word	0x00000012
        /*1088*/ 	.word	0x00032400
        /*108c*/ 	.short	0x0101
        /*108e*/ 	.byte	0x3f
	.zero		1


	//   ....[48]....
        /*1090*/ 	.word	0x00027ef0
        /*1094*/ 	.word	0x00000012
        /*1098*/ 	.word	0x00032410
        /*109c*/ 	.short	0x0107
        /*109e*/ 	.byte	0x3f
	.zero		1


	//   ....[49]....
        /*10a0*/ 	.word	0x00027ff0
        /*10a4*/ 	.word	0x00000012
        /*10a8*/ 	.word	0x00032410
        /*10ac*/ 	.short	0x0101
        /*10ae*/ 	.byte	0x3f
	.zero		1


	//   ....[50]....
        /*10b0*/ 	.word	0x00028010
        /*10b4*/ 	.word	0x00000012
        /*10b8*/ 	.word	0x00032420
        /*10bc*/ 	.short	0x010a
        /*10be*/ 	.byte	0x3f
	.zero		1


	//   ....[51]....
        /*10c0*/ 	.word	0x000280f0
        /*10c4*/ 	.word	0x00000002
        /*10c8*/ 	.word	0x00032460
        /*10cc*/ 	.short	0x010a
        /*10ce*/ 	.byte	0x3f
	.zero		1


	//   ....[52]....
        /*10d0*/ 	.word	0x00028a20
        /*10d4*/ 	.word	0x00000002
        /*10d8*/ 	.word	0x00032440
        /*10dc*/ 	.short	0x010a
        /*10de*/ 	.byte	0x3f
	.zero		1


	//   ....[53]....
        /*10e0*/ 	.word	0x00028c50
        /*10e4*/ 	.word	0x00000002
        /*10e8*/ 	.word	0x00032460
        /*10ec*/ 	.short	0x010a
        /*10ee*/ 	.byte	0x3f
	.zero		1


	//   ....[54]....
        /*10f0*/ 	.word	0x00029450
        /*10f4*/ 	.word	0x00000002
        /*10f8*/ 	.word	0x00032440
        /*10fc*/ 	.short	0x010a
        /*10fe*/ 	.byte	0x3f
	.zero		1


	//   ....[55]....
        /*1100*/ 	.word	0x00029680
        /*1104*/ 	.word	0x00000002
        /*1108*/ 	.word	0x00032460
        /*110c*/ 	.short	0x010a
        /*110e*/ 	.byte	0x3f
	.zero		1


	//   ....[56]....
        /*1110*/ 	.word	0x00029e20
        /*1114*/ 	.word	0x00000003
        /*1118*/ 	.word	0x00032440
        /*111c*/ 	.short	0x010a
        /*111e*/ 	.byte	0x3f
	.zero		1


	//   ....[57]....
        /*1120*/ 	.word	0x0002a050
        /*1124*/ 	.word	0x00000003
        /*1128*/ 	.word	0x00032460
        /*112c*/ 	.short	0x010a
        /*112e*/ 	.byte	0x3f
	.zero		1


	//   ....[58]....
        /*1130*/ 	.word	0x0002b9f0
        /*1134*/ 	.word	0x00000000
        /*1138*/ 	.word	0x00032420
        /*113c*/ 	.short	0x010a
        /*113e*/ 	.byte	0x3f
	.zero		1


	//   ....[59]....
        /*1140*/ 	.word	0x0002bbe0
        /*1144*/ 	.word	0x00000006
        /*1148*/ 	.word	0x00000000
        /*114c*/ 	.short	0x010a
        /*114e*/ 	.byte	0x3f
	.zero		1


	//   ....[60]....
        /*1150*/ 	.word	0x0002bc10
        /*1154*/ 	.word	0x00000007
        /*1158*/ 	.word	0x00000000
        /*115c*/ 	.short	0x010a
        /*115e*/ 	.byte	0x3f
	.zero		1


	//   ....[61]....
        /*1160*/ 	.word	0x0002bc70
        /*1164*/ 	.word	0x00000004
        /*1168*/ 	.word	0x00000000
        /*116c*/ 	.short	0x010a
        /*116e*/ 	.byte	0x3f
	.zero		1


	//   ....[62]....
        /*1170*/ 	.word	0x0002bca0
        /*1174*/ 	.word	0x00000003
        /*1178*/ 	.word	0x00000000
        /*117c*/ 	.short	0x010a
        /*117e*/ 	.byte	0x3f
	.zero		1


	//   ....[63]....
        /*1180*/ 	.word	0x0002bd00
        /*1184*/ 	.word	0x00000048
        /*1188*/ 	.word	0x00032400
        /*118c*/ 	.short	0x010a
        /*118e*/ 	.byte	0x3f
	.zero		1


	//   ....[64]....
        /*1190*/ 	.word	0x0002bd50
        /*1194*/ 	.word	0x0000000c
        /*1198*/ 	.word	0x00000000
        /*119c*/ 	.short	0x010a
        /*119e*/ 	.byte	0x3f
	.zero		1


	//   ....[65]....
        /*11a0*/ 	.word	0x0002bda0
        /*11a4*/ 	.word	0x00000048
        /*11a8*/ 	.word	0x00032410
        /*11ac*/ 	.short	0x010a
        /*11ae*/ 	.byte	0x3f
	.zero		1


	//   ....[66]....
        /*11b0*/ 	.word	0x0002bdf0
        /*11b4*/ 	.word	0x00000008
        /*11b8*/ 	.word	0x00000000
        /*11bc*/ 	.short	0x010a
        /*11be*/ 	.byte	0x3f
	.zero		1


	//   ....[67]....
        /*11c0*/ 	.word	0x0002be40
        /*11c4*/ 	.word	0x00000000
        /*11c8*/ 	.word	0x00000000
        /*11cc*/ 	.short	0x010a
        /*11ce*/ 	.byte	0x3f
	.zero		1


	//   ....[68]....
        /*11d0*/ 	.word	0x0002be90
        /*11d4*/ 	.word	0x00000004
        /*11d8*/ 	.word	0x00000000
        /*11dc*/ 	.short	0x010a
        /*11de*/ 	.byte	0x3f
	.zero		1


	//   ....[69]....
        /*11e0*/ 	.word	0x0002bee0
        /*11e4*/ 	.word	0x00000000
        /*11e8*/ 	.word	0x00000000
        /*11ec*/ 	.short	0x010a
        /*11ee*/ 	.byte	0x3f
	.zero		1


	//   ....[70]....
        /*11f0*/ 	.word	0x0002bf30
        /*11f4*/ 	.word	0x00000004
        /*11f8*/ 	.word	0x00000000
        /*11fc*/ 	.short	0x010a
        /*11fe*/ 	.byte	0x3f
	.zero		1


	//   ....[71]....
        /*1200*/ 	.word	0x0002c0d0
        /*1204*/ 	.word	0x00000000
        /*1208*/ 	.word	0x00032440
        /*120c*/ 	.short	0x010a
        /*120e*/ 	.byte	0x3f
	.zero		1


	//   ....[72]....
        /*1210*/ 	.word	0x0002d9c0
        /*1214*/ 	.word	0x00000012
        /*1218*/ 	.word	0x00032420
        /*121c*/ 	.short	0x010a
        /*121e*/ 	.byte	0x3f
	.zero		1


	//   ....[73]....
        /*1220*/ 	.word	0x0002da10
        /*1224*/ 	.word	0x00000002
        /*1228*/ 	.word	0x00032460
        /*122c*/ 	.short	0x010a
        /*122e*/ 	.byte	0x3f
	.zero		1


	//   ....[74]....
        /*1230*/ 	.word	0x0002da60
        /*1234*/ 	.word	0x00000002
        /*1238*/ 	.word	0x00032440
        /*123c*/ 	.short	0x010a
        /*123e*/ 	.byte	0x3f
	.zero		1


	//   ....[75]....
        /*1240*/ 	.word	0x0002dab0
        /*1244*/ 	.word	0x00000002
        /*1248*/ 	.word	0x00032460
        /*124c*/ 	.short	0x010a
        /*124e*/ 	.byte	0x3f
	.zero		1


	//   ....[76]....
        /*1250*/ 	.word	0x0002db00
        /*1254*/ 	.word	0x00000002
        /*1258*/ 	.word	0x00032440
        /*125c*/ 	.short	0x010a
        /*125e*/ 	.byte	0x3f
	.zero		1


	//   ....[77]....
        /*1260*/ 	.word	0x0002db50
        /*1264*/ 	.word	0x00000002
        /*1268*/ 	.word	0x00032460
        /*126c*/ 	.short	0x010a
        /*126e*/ 	.byte	0x3f
	.zero		1


	//   ....[78]....
        /*1270*/ 	.word	0x0002dba0
        /*1274*/ 	.word	0x00000003
        /*1278*/ 	.word	0x00032440
        /*127c*/ 	.short	0x010a
        /*127e*/ 	.byte	0x3f
	.zero		1


	//   ....[79]....
        /*1280*/ 	.word	0x0002dbf0
        /*1284*/ 	.word	0x00000003
        /*1288*/ 	.word	0x00032460
        /*128c*/ 	.short	0x010a
        /*128e*/ 	.byte	0x3f
	.zero		1


	//   ....[80]....
        /*1290*/ 	.word	0x0002e770
        /*1294*/ 	.word	0x00000000
        /*1298*/ 	.word	0x00032420
        /*129c*/ 	.short	0x010a
        /*129e*/ 	.byte	0x3f
	.zero		1


	//   ....[81]....
        /*12a0*/ 	.word	0x0002e910
        /*12a4*/ 	.word	0x00000006
        /*12a8*/ 	.word	0x00000000
        /*12ac*/ 	.short	0x010a
        /*12ae*/ 	.byte	0x3f
	.zero		1


	//   ....[82]....
        /*12b0*/ 	.word	0x0002e960
        /*12b4*/ 	.word	0x00000007
        /*12b8*/ 	.word	0x00000000
        /*12bc*/ 	.short	0x010a
        /*12be*/ 	.byte	0x3f
	.zero		1


	//   ....[83]....
        /*12c0*/ 	.word	0x0002e9b0
        /*12c4*/ 	.word	0x00000004
        /*12c8*/ 	.word	0x00000000
        /*12cc*/ 	.short	0x010a
        /*12ce*/ 	.byte	0x3f
	.zero		1


	//   ....[84]....
        /*12d0*/ 	.word	0x0002ed70
        /*12d4*/ 	.word	0x00000014
        /*12d8*/ 	.word	0x00000000
        /*12dc*/ 	.short	0x010a
        /*12de*/ 	.byte	0x3f
	.zero		1


	//   ....[85]....
        /*12e0*/ 	.word	0x0002eeb0
        /*12e4*/ 	.word	0x0000000e
        /*12e8*/ 	.word	0x00000000
        /*12ec*/ 	.short	0x010a
        /*12ee*/ 	.byte	0x3f
	.zero		1


	//   ....[86]....
        /*12f0*/ 	.word	0x0002f510
        /*12f4*/ 	.word	0x0000000d
        /*12f8*/ 	.word	0x00000000
        /*12fc*/ 	.short	0x010a
        /*12fe*/ 	.byte	0x3f
	.zero		1


	//   ....[87]....
        /*1300*/ 	.word	0x0002f650
        /*1304*/ 	.word	0x00000014
        /*1308*/ 	.word	0x00000000
        /*130c*/ 	.short	0x010a
        /*130e*/ 	.byte	0x3f
	.zero		1


	//   ....[88]....
        /*1310*/ 	.word	0x00030880
        /*1314*/ 	.word	0x00000015
        /*1318*/ 	.word	0x00000000
        /*131c*/ 	.short	0x0101
        /*131e*/ 	.byte	0x3f
	.zero		1


	//   ....[89]....
        /*1320*/ 	.word	0x00049fb0
        /*1324*/ 	.word	0x00000004
        /*1328*/ 	.word	0x00000000
        /*132c*/ 	.short	0x0101
        /*132e*/ 	.byte	0x3f
	.zero		1


	//   ....[90]....
        /*1330*/ 	.word	0x00049ff0
        /*1334*/ 	.word	0x0000000e
        /*1338*/ 	.word	0x00000000
        /*133c*/ 	.short	0x010a
        /*133e*/ 	.byte	0x3f
	.zero		1


	//   ....[91]....
        /*1340*/ 	.word	0x0004a040
        /*1344*/ 	.word	0x00000014
        /*1348*/ 	.word	0x00000000
        /*134c*/ 	.short	0x010a
        /*134e*/ 	.byte	0x3f
	.zero		1


	//----- nvinfo : EIATTR_NUM_MBARRIERS
	.align		4
.L_1415:
        /*1350*/ 	.byte	0x03, 0x38
        /*1352*/ 	.short	0x0017


	//----- nvinfo : EIATTR_EXIT_INSTR_OFFSETS
	.align		4
        /*1354*/ 	.byte	0x04, 0x1c
        /*1356*/ 	.short	(.L_1417 - .L_1416)


	//   ....[0]....
.L_1416:
        /*1358*/ 	.word	0x00000bb0


	//   ....[1]....
        /*135c*/ 	.word	0x00023e70


	//   ....[2]....
        /*1360*/ 	.word	0x0002bcf0


	//----- nvinfo : EIATTR_MAX_THREADS
	.align		4
.L_1417:
        /*1364*/ 	.byte	0x04, 0x05
        /*1366*/ 	.short	(.L_1419 - .L_1418)
.L_1418:
        /*1368*/ 	.word	0x00000180
        /*136c*/ 	.word	0x00000001
        /*1370*/ 	.word	0x00000001


	//----- nvinfo : EIATTR_CRS_STACK_SIZE
	.align		4
.L_1419:
        /*1374*/ 	.byte	0x04, 0x1e
        /*1376*/ 	.short	(.L_1421 - .L_1420)
.L_1420:
        /*1378*/ 	.word	0x00000000


	//----- nvinfo : EIATTR_CBANK_PARAM_SIZE
	.align		4
.L_1421:
        /*137c*/ 	.byte	0x03, 0x19
        /*137e*/ 	.short	0x0bf0


	//----- nvinfo : EIATTR_PARAM_CBANK
	.align		4
        /*1380*/ 	.byte	0x04, 0x0a
        /*1382*/ 	.short	(.L_1423 - .L_1422)
	.align		4
.L_1422:
        /*1384*/ 	.word	index@(.nv.constant0._ZN7cutlass13device_kernelIN5flash11enable_sm90INS1_16FlashAttnFwdSm90INS1_25CollectiveMainloopFwdSm90ILi2EN4cute5tupleIJNS5_1CILi1EEES8_S8_EEENS6_IJNS7_ILi128EEENS7_ILi96EEENS7_ILi64EEEEEELi256ENS_10bfloat16_tEfNS_4arch4Sm90ELb0ELb1ELb0ELb1ELb0ELb0ELb1ELb1ELb0ELb1ELb1ELb0EEENS1_21CollectiveEpilogueFwdINS6_IJSA_NS7_ILi256EEESB_EEES9_SE_SG_Li256ELb1ELb1ELb1ELb0EEENS1_36VarlenDynamicPersistentTileSchedulerILi128ELi96ELi256ELi128ELb1ELb1ELb1ELb1ELb0ELb1EEEEEEEEEvNT_6ParamsE)
        /*1388*/ 	.short	0x0210
        /*138a*/ 	.short	0x0bf0


	//----- nvinfo : EIATTR_SW_WAR
	.align		4
.L_1423:
        /*138c*/ 	.byte	0x04, 0x36
        /*138e*/ 	.short	(.L_1425 - .L_1424)
.L_1424:
        /*1390*/ 	.word	0x00000008
.L_1425:


//--------------------- .nv.info._ZN7cutlass13device_kernelIN5flash11enable_sm90INS1_16FlashAttnFwdSm90INS1_25CollectiveMainloopFwdSm90ILi2EN4cute5tupleIJNS5_1CILi1EEES8_S8_EEENS6_IJNS7_ILi128EEENS7_ILi96EEENS7_ILi64EEEEEELi256ENS_10bfloat16_tEfNS_4arch4Sm90ELb0ELb1ELb0ELb1ELb0ELb1ELb1ELb1ELb0ELb1ELb1ELb0EEENS1_21CollectiveEpilogueFwdINS6_IJSA_NS7_ILi256EEESB_EEES9_SE_SG_Li256ELb1ELb1ELb1ELb0EEENS1_36VarlenDynamicPersistentTileSchedulerILi128ELi96ELi256ELi128ELb1ELb1ELb1ELb1ELb0ELb1EEEEEEEEEvNT_6ParamsE --------------------------
	.section	.nv.info._ZN7cutlass13device_kernelIN5flash11enable_sm90INS1_16FlashAttnFwdSm90INS1_25CollectiveMainloopFwdSm90ILi2EN4cute5tupleIJNS5_1CILi1EEES8_S8_EEENS6_IJNS7_ILi128EEENS7_ILi96EEENS7_ILi64EEEEEELi256ENS_10bfloat16_tEfNS_4arch4Sm90ELb0ELb1ELb0ELb1ELb0ELb1ELb1ELb1ELb0ELb1ELb1ELb0EEENS1_21CollectiveEpilogueFwdINS6_IJSA_NS7_ILi256EEESB_EEES9_SE_SG_Li256ELb1ELb1ELb1ELb0EEENS1_36VarlenDynamicPersistentTileSchedulerILi128ELi96ELi256ELi128ELb1ELb1ELb1ELb1ELb0ELb1EEEEEEEEEvNT_6ParamsE,"",@"SHT_CUDA_INFO"
	.sectionflags	@""
	.align	4


	//----- nvinfo : EIATTR_CUDA_API_VERSION
	.align		4
        /*0000*/ 	.byte	0x04, 0x37
        /*0002*/ 	.short	(.L_1427 - .L_1426)
.L_1426:
        /*0004*/ 	.word	0x00000082


	//----- nvinfo : EIATTR_KPARAM_INFO
	.align		4
.L_1427:
        /*0008*/ 	.byte	0x04, 0x17
        /*000a*/ 	.short	(.L_1429 - .L_1428)
.L_1428:
        /*000c*/ 	.word	0x00000000
        /*0010*/ 	.short	0x0000
        /*0012*/ 	.short	0x0070
        /*0014*/ 	.byte	0x00, 0xf0, 0x01, 0x2e


	//----- nvinfo : EIATTR_SPARSE_MMA_MASK
	.align		4
.L_1429:
        /*0018*/ 	.byte	0x03, 0x50
        /*001a*/ 	.short	0x0000


	//----- nvinfo : EIATTR_MAXREG_COUNT
	.align		4
        /*001c*/ 	.byte	0x03, 0x1b
        /*001e*/ 	.short	0x00a8


	//----- nvinfo : EIATTR_NUM_BARRIERS
	.align		4
        /*0020*/ 	.byte	0x02, 0x4c
        /*0022*/ 	.byte	0x10
	.zero		1


	//----- nvinfo : EIATTR_EXTERNS
	.align		4
        /*0024*/ 	.byte	0x04, 0x0f
        /*0026*/ 	.short	(.L_1431 - .L_1430)


	//   ....[0]....
	.align		4
.L_1430:
        /*0028*/ 	.word	index@(__assertfail)


	//----- nvinfo : EIATTR_ANNOTATIONS
	.align		4
.L_1431:
        /*002c*/ 	.byte	0x04, 0x55
        /*002e*/ 	.short	(.L_1433 - .L_1432)


	//   ....[0]....
.L_1432:
        /* <DEDUP_REMOVED lines=172> */


	//----- nvinfo : EIATTR_MERCURY_ISA_VERSION
	.align		4
.L_1433:
        /*0ad8*/ 	.byte	0x03, 0x5f
        /*0ada*/ 	.short	0x0101


	//----- nvinfo : EIATTR_UNUSED_LOAD_BYTE_OFFSET
	.align		4
        /*0adc*/ 	.byte	0x04, 0x44
        /*0ade*/ 	.short	(.L_1435 - .L_1434)


	//   ....[0]....
.L_1434:
        /*0ae0*/ 	.word	0x00000be0
        /*0ae4*/ 	.word	0x0000fff0


	//   ....[1]....
        /*0ae8*/ 	.word	0x0002bbb0
        /*0aec*/ 	.word	0x0000fff0


	//----- nvinfo : EIATTR_INT_WARP_WIDE_INSTR_OFFSETS
	.align		4
.L_1435:
        /*0af0*/ 	.byte	0x04, 0x31
        /*0af2*/ 	.short	(.L_1437 - .L_1436)


	//   ....[0]....
.L_1436:
        /*0af4*/ 	.word	0x000001e0


	//   ....[1]....
        /*0af8*/ 	.word	0x00000220


	//   ....[2]....
        /*0afc*/ 	.word	0x00000290


	//   ....[3]....
        /*0b00*/ 	.word	0x000002a0


	//   ....[4]....
        /*0b04*/ 	.word	0x00034430


	//   ....[5]....
        /*0b08*/ 	.word	0x000344c0


	//   ....[6]....
        /*0b0c*/ 	.word	0x00038eb0


	//   ....[7]....
        /*0b10*/ 	.word	0x00038f40


	//----- nvinfo : EIATTR_COOP_GROUP_MASK_REGIDS
	.align		4
.L_1437:
        /*0b14*/ 	.byte	0x04, 0x29
        /*0b16*/ 	.short	(.L_1439 - .L_1438)


	//   ....[0]....
.L_1438:
        /*0b18*/ 	.word	0xffffffff


	//   ....[1]....
        /*0b1c*/ 	.word	0xffffffff


	//   ....[2]....
        /*0b20*/ 	.word	0xffffffff


	//   ....[3]....
        /*0b24*/ 	.word	0xffffffff


	//   ....[4]....
        /*0b28*/ 	.word	0xffffffff


	//   ....[5]....
        /*0b2c*/ 	.word	0xffffffff


	//   ....[6]....
        /*0b30*/ 	.word	0xffffffff


	//   ....[7]....
        /*0b34*/ 	.word	0xffffffff


	//   ....[8]....
        /*0b38*/ 	.word	0xffffffff


	//   ....[9]....
        /*0b3c*/ 	.word	0xffffffff


	//   ....[10]....
        /*0b40*/ 	.word	0xffffffff


	//   ....[11]....
        /*0b44*/ 	.word	0xffffffff


	//   ....[12]....
        /*0b48*/ 	.word	0xffffffff


	//   ....[13]....
        /*0b4c*/ 	.word	0xffffffff


	//   ....[14]....
        /*0b50*/ 	.word	0xffffffff


	//   ....[15]....
        /*0b54*/ 	.word	0xffffffff


	//   ....[16]....
        /*0b58*/ 	.word	0xffffffff


	//   ....[17]....
        /*0b5c*/ 	.word	0xffffffff


	//   ....[18]....
        /*0b60*/ 	.word	0xffffffff


	//   ....[19]....
        /*0b64*/ 	.word	0xffffffff


	//   ....[20]....
        /*0b68*/ 	.word	0xffffffff


	//   ....[21]....
        /*0b6c*/ 	.word	0xffffffff


	//   ....[22]....
        /*0b70*/ 	.word	0xffffffff


	//   ....[23]....
        /*0b74*/ 	.word	0xffffffff


	//   ....[24]....
        /*0b78*/ 	.word	0xffffffff


	//   ....[25]....
        /*0b7c*/ 	.word	0xffffffff


	//   ....[26]....
        /*0b80*/ 	.word	0xffffffff


	//   ....[27]....
        /*0b84*/ 	.word	0xffffffff


	//   ....[28]....
        /*0b88*/ 	.word	0xffffffff


	//   ....[29]....
        /*0b8c*/ 	.word	0xffffffff


	//   ....[30]....
        /*0b90*/ 	.word	0xffffffff


	//   ....[31]....
        /*0b94*/ 	.word	0xffffffff


	//   ....[32]....
        /*0b98*/ 	.word	0xffffffff


	//   ....[33]....
        /*0b9c*/ 	.word	0xffffffff


	//   ....[34]....
        /*0ba0*/ 	.word	0xffffffff


	//   ....[35]....
        /*0ba4*/ 	.word	0xffffffff


	//   ....[36]....
        /*0ba8*/ 	.word	0xffffffff


	//   ....[37]....
        /*0bac*/ 	.word	0xffffffff


	//   ....[38]....
        /*0bb0*/ 	.word	0xffffffff


	//   ....[39]....
        /*0bb4*/ 	.word	0xffffffff


	//   ....[40]....
        /*0bb8*/ 	.word	0xffffffff


	//   ....[41]....
        /*0bbc*/ 	.word	0xffffffff


	//   ....[42]....
        /*0bc0*/ 	.word	0xffffffff


	//   ....[43]....
        /*0bc4*/ 	.word	0xffffffff


	//   ....[44]....
        /*0bc8*/ 	.word	0xffffffff


	//   ....[45]....
        /*0bcc*/ 	.word	0xffffffff


	//   ....[46]....
        /*0bd0*/ 	.word	0xffffffff


	//   ....[47]....
        /*0bd4*/ 	.word	0xffffffff


	//   ....[48]....
        /*0bd8*/ 	.word	0xffffffff


	//   ....[49]....
        /*0bdc*/ 	.word	0xffffffff


	//   ....[50]....
        /*0be0*/ 	.word	0xffffffff


	//   ....[51]....
        /*0be4*/ 	.word	0xffffffff


	//   ....[52]....
        /*0be8*/ 	.word	0xffffffff


	//   ....[53]....
        /*0bec*/ 	.word	0xffffffff


	//   ....[54]....
        /*0bf0*/ 	.word	0xffffffff


	//   ....[55]....
        /*0bf4*/ 	.word	0xffffffff


	//   ....[56]....
        /*0bf8*/ 	.word	0xffffffff


	//   ....[57]....
        /*0bfc*/ 	.word	0xffffffff


	//   ....[58]....
        /*0c00*/ 	.word	0xffffffff


	//   ....[59]....
        /*0c04*/ 	.word	0xffffffff


	//   ....[60]....
        /*0c08*/ 	.word	0xffffffff


	//   ....[61]....
        /*0c0c*/ 	.word	0xffffffff


	//   ....[62]....
        /*0c10*/ 	.word	0xffffffff


	//   ....[63]....
        /*0c14*/ 	.word	0xffffffff


	//   ....[64]....
        /*0c18*/ 	.word	0xffffffff


	//   ....[65]....
        /*0c1c*/ 	.word	0xffffffff


	//   ....[66]....
        /*0c20*/ 	.word	0xffffffff


	//   ....[67]....
        /*0c24*/ 	.word	0xffffffff


	//   ....[68]....
        /*0c28*/ 	.word	0xffffffff


	//   ....[69]....
        /*0c2c*/ 	.word	0xffffffff


	//   ....[70]....
        /*0c30*/ 	.word	0xffffffff


	//   ....[71]....
        /*0c34*/ 	.word	0xffffffff


	//   ....[72]....
        /*0c38*/ 	.word	0xffffffff


	//   ....[73]....
        /*0c3c*/ 	.word	0xffffffff


	//   ....[74]....
        /*0c40*/ 	.word	0xffffffff


	//   ....[75]....
        /*0c44*/ 	.word	0xffffffff


	//   ....[76]....
        /*0c48*/ 	.word	0xffffffff


	//   ....[77]....
        /*0c4c*/ 	.word	0xffffffff


	//   ....[78]....
        /*0c50*/ 	.word	0xffffffff


	//   ....[79]....
        /*0c54*/ 	.word	0xffffffff


	//   ....[80]....
        /*0c58*/ 	.word	0xffffffff


	//   ....[81]....
        /*0c5c*/ 	.word	0xffffffff


	//   ....[82]....
        /*0c60*/ 	.word	0xffffffff


	//   ....[83]....
        /*0c64*/ 	.word	0xffffffff


	//   ....[84]....
        /*0c68*/ 	.word	0xffffffff


	//   ....[85]....
        /*0c6c*/ 	.word	0xffffffff


	//   ....[86]....
        /*0c70*/ 	.word	0xffffffff


	//   ....[87]....
        /*0c74*/ 	.word	0xffffffff


	//   ....[88]....
        /*0c78*/ 	.word	0xffffffff


	//   ....[89]....
        /*0c7c*/ 	.word	0xffffffff


	//   ....[90]....
        /*0c80*/ 	.word	0xffffffff


	//   ....[91]....
        /*0c84*/ 	.word	0xffffffff


	//   ....[92]....
        /*0c88*/ 	.word	0xffffffff


	//   ....[93]....
        /*0c8c*/ 	.word	0xffffffff


	//   ....[94]....
        /*0c90*/ 	.word	0xffffffff


	//   ....[95]....
        /*0c94*/ 	.word	0xffffffff


	//   ....[96]....
        /*0c98*/ 	.word	0xffffffff


	//   ....[97]....
        /*0c9c*/ 	.word	0xffffffff


	//   ....[98]....
        /*0ca0*/ 	.word	0xffffffff


	//   ....[99]....
        /*0ca4*/ 	.word	0xffffffff


	//   ....[100]....
        /*0ca8*/ 	.word	0xffffffff


	//   ....[101]....
        /*0cac*/ 	.word	0xffffffff


	//   ....[102]....
        /*0cb0*/ 	.word	0xffffffff


	//   ....[103]....
        /*0cb4*/ 	.word	0xffffffff


	//   ....[104]....
        /*0cb8*/ 	.word	0xffffffff


	//   ....[105]....
        /*0cbc*/ 	.word	0xffffffff


	//   ....[106]....
        /*0cc0*/ 	.word	0xffffffff


	//   ....[107]....
        /*0cc4*/ 	.word	0xffffffff


	//   ....[108]....
        /*0cc8*/ 	.word	0xffffffff


	//   ....[109]....
        /*0ccc*/ 	.word	0xffffffff


	//   ....[110]....
        /*0cd0*/ 	.word	0xffffffff


	//   ....[111]....
        /*0cd4*/ 	.word	0xffffffff


	//   ....[112]....
        /*0cd8*/ 	.word	0xffffffff


	//   ....[113]....
        /*0cdc*/ 	.word	0xffffffff


	//   ....[114]....
        /*0ce0*/ 	.word	0xffffffff


	//   ....[115]....
        /*0ce4*/ 	.word	0xffffffff


	//   ....[116]....
        /*0ce8*/ 	.word	0xffffffff


	//   ....[117]....
        /*0cec*/ 	.word	0xffffffff


	//   ....[118]....
        /*0cf0*/ 	.word	0xffffffff


	//   ....[119]....
        /*0cf4*/ 	.word	0xffffffff


	//   ....[120]....
        /*0cf8*/ 	.word	0xffffffff


	//   ....[121]....
        /*0cfc*/ 	.word	0xffffffff


	//   ....[122]....
        /*0d00*/ 	.word	0xffffffff


	//   ....[123]....
        /*0d04*/ 	.word	0xffffffff


	//   ....[124]....
        /*0d08*/ 	.word	0xffffffff


	//   ....[125]....
        /*0d0c*/ 	.word	0xffffffff


	//   ....[126]....
        /*0d10*/ 	.word	0xffffffff


	//   ....[127]....
        /*0d14*/ 	.word	0xffffffff


	//   ....[128]....
        /*0d18*/ 	.word	0xffffffff


	//   ....[129]....
        /*0d1c*/ 	.word	0xffffffff


	//   ....[130]....
        /*0d20*/ 	.word	0xffffffff


	//   ....[131]....
        /*0d24*/ 	.word	0xffffffff


	//   ....[132]....
        /*0d28*/ 	.word	0xffffffff


	//   ....[133]....
        /*0d2c*/ 	.word	0xffffffff


	//   ....[134]....
        /*0d30*/ 	.word	0xffffffff


	//   ....[135]....
        /*0d34*/ 	.word	0xffffffff


	//   ....[136]....
        /*0d38*/ 	.word	0xffffffff


	//   ....[137]....
        /*0d3c*/ 	.word	0xffffffff


	//   ....[138]....
        /*0d40*/ 	.word	0x0500000f


	//   ....[139]....
        /*0d44*/ 	.word	0x0500000f


	//   ....[140]....
        /*0d48*/ 	.word	0x0500000f


	//   ....[141]....
        /*0d4c*/ 	.word	0x0500000f


	//   ....[142]....
        /*0d50*/ 	.word	0x0500000f


	//   ....[143]....
        /*0d54*/ 	.word	0x0500000f


	//   ....[144]....
        /*0d58*/ 	.word	0x0500000f


	//   ....[145]....
        /*0d5c*/ 	.word	0x0500000f


	//   ....[146]....
        /*0d60*/ 	.word	0x0500000f


	//   ....[147]....
        /*0d64*/ 	.word	0x0500000f


	//   ....[148]....
        /*0d68*/ 	.word	0x0500000f


	//   ....[149]....
        /*0d6c*/ 	.word	0x0500000f


	//   ....[150]....
        /*0d70*/ 	.word	0x0500000f


	//   ....[151]....
        /*0d74*/ 	.word	0x0500000f


	//   ....[152]....
        /*0d78*/ 	.word	0x0500000f


	//   ....[153]....
        /*0d7c*/ 	.word	0x0500000f


	//   ....[154]....
        /*0d80*/ 	.word	0x0500000f


	//   ....[155]....
        /*0d84*/ 	.word	0x0500000f


	//   ....[156]....
        /*0d88*/ 	.word	0x0500000f


	//   ....[157]....
        /*0d8c*/ 	.word	0x0500000f


	//   ....[158]....
        /*0d90*/ 	.word	0x0500000f


	//   ....[159]....
        /*0d94*/ 	.word	0x0500000f


	//   ....[160]....
        /*0d98*/ 	.word	0x0500000f


	//   ....[161]....
        /*0d9c*/ 	.word	0x0500000f


	//   ....[162]....
        /*0da0*/ 	.word	0x0500000f


	//   ....[163]....
        /*0da4*/ 	.word	0x0500000f


	//   ....[164]....
        /*0da8*/ 	.word	0x0500000f


	//   ....[165]....
        /*0dac*/ 	.word	0x0500000f


	//   ....[166]....
        /*0db0*/ 	.word	0x0500000f


	//   ....[167]....
        /*0db4*/ 	.word	0x0500000f


	//   ....[168]....
        /*0db8*/ 	.word	0x0500000f


	//   ....[169]....
        /*0dbc*/ 	.word	0x0500000f


	//   ....[170]....
        /*0dc0*/ 	.word	0x0500000f


	//   ....[171]....
        /*0dc4*/ 	.word	0x0500000f


	//   ....[172]....
        /*0dc8*/ 	.word	0x0500000f


	//   ....[173]....
        /*0dcc*/ 	.word	0x0500000f


	//   ....[174]....
        /*0dd0*/ 	.word	0x0500000f


	//   ....[175]....
        /*0dd4*/ 	.word	0x0500000f


	//   ....[176]....
        /*0dd8*/ 	.word	0x0500000f


	//   ....[177]....
        /*0ddc*/ 	.word	0x0500000f


	//   ....[178]....
        /*0de0*/ 	.word	0x0500000f


	//   ....[179]....
        /*0de4*/ 	.word	0x0500000f


	//   ....[180]....
        /*0de8*/ 	.word	0x0500000f


	//   ....[181]....
        /*0dec*/ 	.word	0x0500000f


	//   ....[182]....
        /*0df0*/ 	.word	0x0500000f


	//   ....[183]....
        /*0df4*/ 	.word	0x0500000f


	//   ....[184]....
        /*0df8*/ 	.word	0x0500000f


	//   ....[185]....
        /*0dfc*/ 	.word	0x0500000f


	//   ....[186]....
        /*0e00*/ 	.word	0x0500000f


	//   ....[187]....
        /*0e04*/ 	.word	0x0500000f


	//   ....[188]....
        /*0e08*/ 	.word	0x0500000f


	//   ....[189]....
        /*0e0c*/ 	.word	0x0500000f


	//   ....[190]....
        /*0e10*/ 	.word	0x0500000f


	//   ....[191]....
        /*0e14*/ 	.word	0x0500000f


	//   ....[192]....
        /*0e18*/ 	.word	0x0500000f


	//   ....[193]....
        /*0e1c*/ 	.word	0x0500000f


	//   ....[194]....
        /*0e20*/ 	.word	0x0500000f


	//   ....[195]....
        /*0e24*/ 	.word	0x0500000f


	//   ....[196]....
        /*0e28*/ 	.word	0x0500000f


	//   ....[197]....
        /*0e2c*/ 	.word	0x0500000f


	//   ....[198]....
        /*0e30*/ 	.word	0x0500000f


	//   ....[199]....
        /*0e34*/ 	.word	0x0500000f


	//   ....[200]....
        /*0e38*/ 	.word	0x0500000f


	//   ....[201]....
        /*0e3c*/ 	.word	0x0500000f


	//   ....[202]....
        /*0e40*/ 	.word	0x0500000f


	//   ....[203]....
        /*0e44*/ 	.word	0x0500000f


	//   ....[204]....
        /*0e48*/ 	.word	0x0500000f


	//   ....[205]....
        /*0e4c*/ 	.word	0x0500000f


	//   ....[206]....
        /*0e50*/ 	.word	0x0500000f


	//   ....[207]....
        /*0e54*/ 	.word	0x0500000f


	//   ....[208]....
        /*0e58*/ 	.word	0x0500000f


	//   ....[209]....
        /*0e5c*/ 	.word	0x0500000f


	//   ....[210]....
        /*0e60*/ 	.word	0x0500000f


	//   ....[211]....
        /*0e64*/ 	.word	0x0500000f


	//   ....[212]....
        /*0e68*/ 	.word	0x0500000f


	//   ....[213]....
        /*0e6c*/ 	.word	0x0500000f


	//   ....[214]....
        /*0e70*/ 	.word	0x0500000f


	//   ....[215]....
        /*0e74*/ 	.word	0x0500000f


	//   ....[216]....
        /*0e78*/ 	.word	0x0500000f


	//   ....[217]....
        /*0e7c*/ 	.word	0x0500000f


	//   ....[218]....
        /*0e80*/ 	.word	0x0500000f


	//   ....[219]....
        /*0e84*/ 	.word	0x0500000f


	//   ....[220]....
        /*0e88*/ 	.word	0x0500000f


	//   ....[221]....
        /*0e8c*/ 	.word	0x0500000f


	//   ....[222]....
        /*0e90*/ 	.word	0x0500000f


	//   ....[223]....
        /*0e94*/ 	.word	0x0500000f


	//   ....[224]....
        /*0e98*/ 	.word	0x0500000f


	//   ....[225]....
        /*0e9c*/ 	.word	0x0500000f


	//   ....[226]....
        /*0ea0*/ 	.word	0x0500000f


	//   ....[227]....
        /*0ea4*/ 	.word	0x0500000f


	//   ....[228]....
        /*0ea8*/ 	.word	0xffffffff


	//   ....[229]....
        /*0eac*/ 	.word	0xffffffff


	//   ....[230]....
        /*0eb0*/ 	.word	0xffffffff


	//   ....[231]....
        /*0eb4*/ 	.word	0xffffffff


	//   ....[232]....
        /*0eb8*/ 	.word	0xffffffff


	//   ....[233]....
        /*0ebc*/ 	.word	0xffffffff


	//----- nvinfo : EIATTR_COOP_GROUP_INSTR_OFFSETS
	.align		4
.L_1439:
        /*0ec0*/ 	.byte	0x04, 0x28
        /*0ec2*/ 	.short	(.L_1441 - .L_1440)


	//   ....[0]....
.L_1440:
        /*0ec4*/ 	.word	0x000000c0


	//   ....[1]....
        /*0ec8*/ 	.word	0x000001f0


	//   ....[2]....
        /*0ecc*/ 	.word	0x00000240


	//   ....[3]....
        /*0ed0*/ 	.word	0x00000490


	//   ....[4]....
        /*0ed4*/ 	.word	0x000005f0


	//   ....[5]....
        /*0ed8*/ 	.word	0x00000710


	//   ....[6]....
        /*0edc*/ 	.word	0x00000870


	//   ....[7]....
        /*0ee0*/ 	.word	0x000076e0


	//   ....[8]....
        /*0ee4*/ 	.word	0x00008400


	//   ....[9]....
        /*0ee8*/ 	.word	0x00008410


	//   ....[10]....
        /*0eec*/ 	.word	0x00008420


	//   ....[11]....
        /*0ef0*/ 	.word	0x00008430


	//   ....[12]....
        /*0ef4*/ 	.word	0x00008770


	//   ....[13]....
        /*0ef8*/ 	.word	0x00008780


	//   ....[14]....
        /*0efc*/ 	.word	0x00008790


	//   ....[15]....
        /*0f00*/ 	.word	0x000087a0


	//   ....[16]....
        /*0f04*/ 	.word	0x00009ad0


	//   ....[17]....
        /*0f08*/ 	.word	0x00009af0


	//   ....[18]....
        /*0f0c*/ 	.word	0x00009b00


	//   ....[19]....
        /*0f10*/ 	.word	0x00009b10


	//   ....[20]....
        /*0f14*/ 	.word	0x00009bf0


	//   ....[21]....
        /*0f18*/ 	.word	0x00009c10


	//   ....[22]....
        /*0f1c*/ 	.word	0x00009c20


	//   ....[23]....
        /*0f20*/ 	.word	0x00009c30


	//   ....[24]....
        /*0f24*/ 	.word	0x0000cbe0


	//   ....[25]....
        /*0f28*/ 	.word	0x0000cdf0


	//   ....[26]....
        /*0f2c*/ 	.word	0x0000de40


	//   ....[27]....
        /*0f30*/ 	.word	0x0000dfb0


	//   ....[28]....
        /*0f34*/ 	.word	0x0000dff0


	//   ....[29]....
        /*0f38*/ 	.word	0x0000e010


	//   ....[30]....
        /*0f3c*/ 	.word	0x00017a80


	//   ....[31]....
        /*0f40*/ 	.word	0x00017b20


	//   ....[32]....
        /*0f44*/ 	.word	0x00017ba0


	//   ....[33]....
        /*0f48*/ 	.word	0x00017bd0


	//   ....[34]....
        /*0f4c*/ 	.word	0x00021310


	//   ....[35]....
        /*0f50*/ 	.word	0x00021520


	//   ....[36]....
        /*0f54*/ 	.word	0x000224e0


	//   ....[37]....
        /*0f58*/ 	.word	0x00022590


	//   ....[38]....
        /*0f5c*/ 	.word	0x00022720


	//   ....[39]....
        /*0f60*/ 	.word	0x00022740


	//   ....[40]....
        /*0f64*/ 	.word	0x0002ab90


	//   ....[41]....
        /*0f68*/ 	.word	0x0002abb0


	//   ....[42]....
        /*0f6c*/ 	.word	0x0002abf0


	//   ....[43]....
        /*0f70*/ 	.word	0x0002ac20


	//   ....[44]....
        /*0f74*/ 	.word	0x0002ce50


	//   ....[45]....
        /*0f78*/ 	.word	0x0002ce70


	//   ....[46]....
        /*0f7c*/ 	.word	0x0002cea0


	//   ....[47]....
        /*0f80*/ 	.word	0x0002ceb0


	//   ....[48]....
        /*0f84*/ 	.word	0x0002d820


	//   ....[49]....
        /*0f88*/ 	.word	0x0002d830


	//   ....[50]....
        /*0f8c*/ 	.word	0x0002d9c0


	//   ....[51]....
        /*0f90*/ 	.word	0x0002d9d0


	//   ....[52]....
        /*0f94*/ 	.word	0x0002db60


	//   ....[53]....
        /*0f98*/ 	.word	0x0002db70


	//   ....[54]....
        /*0f9c*/ 	.word	0x0002dd00


	//   ....[55]....
        /*0fa0*/ 	.word	0x0002dd10


	//   ....[56]....
        /*0fa4*/ 	.word	0x0002e140


	//   ....[57]....
        /*0fa8*/ 	.word	0x0002e150


	//   ....[58]....
        /*0fac*/ 	.word	0x0002ee00


	//   ....[59]....
        /*0fb0*/ 	.word	0x0002ee10


	//   ....[60]....
        /*0fb4*/ 	.word	0x00030360


	//   ....[61]....
        /*0fb8*/ 	.word	0x00030370


	//   ....[62]....
        /*0fbc*/ 	.word	0x00030510


	//   ....[63]....
        /*0fc0*/ 	.word	0x00030520


	//   ....[64]....
        /*0fc4*/ 	.word	0x000306b0


	//   ....[65]....
        /*0fc8*/ 	.word	0x000306c0


	//   ....[66]....
        /*0fcc*/ 	.word	0x00030850


	//   ....[67]....
        /*0fd0*/ 	.word	0x00030860


	//   ....[68]....
        /*0fd4*/ 	.word	0x00030a50


	//   ....[69]....
        /*0fd8*/ 	.word	0x00030c80


	//   ....[70]....
        /*0fdc*/ 	.word	0x00030cb0


	//   ....[71]....
        /*0fe0*/ 	.word	0x00030ce0


	//   ....[72]....
        /*0fe4*/ 	.word	0x00030d10


	//   ....[73]....
        /*0fe8*/ 	.word	0x00030d40


	//   ....[74]....
        /*0fec*/ 	.word	0x00030d70


	//   ....[75]....
        /*0ff0*/ 	.word	0x00030f10


	//   ....[76]....
        /*0ff4*/ 	.word	0x00030f40


	//   ....[77]....
        /*0ff8*/ 	.word	0x00030f70


	//   ....[78]....
        /*0ffc*/ 	.word	0x00030fa0


	//   ....[79]....
        /*1000*/ 	.word	0x00030fd0


	//   ....[80]....
        /*1004*/ 	.word	0x00031000


	//   ....[81]....
        /*1008*/ 	.word	0x000310a0


	//   ....[82]....
        /*100c*/ 	.word	0x000310d0


	//   ....[83]....
        /*1010*/ 	.word	0x000310e0


	//   ....[84]....
        /*1014*/ 	.word	0x00031110


	//   ....[85]....
        /*1018*/ 	.word	0x00032a00


	//   ....[86]....
        /*101c*/ 	.word	0x00034a00


	//   ....[87]....
        /*1020*/ 	.word	0x000354d0


	//   ....[88]....
        /*1024*/ 	.word	0x000354e0


	//   ....[89]....
        /*1028*/ 	.word	0x00035500


	//   ....[90]....
        /*102c*/ 	.word	0x00035520


	//   ....[91]....
        /*1030*/ 	.word	0x00035610


	//   ....[92]....
        /*1034*/ 	.word	0x000356a0


	//   ....[93]....
        /*1038*/ 	.word	0x000356d0


	//   ....[94]....
        /*103c*/ 	.word	0x00035750


	//   ....[95]....
        /*1040*/ 	.word	0x00035780


	//   ....[96]....
        /*1044*/ 	.word	0x00035800


	//   ....[97]....
        /*1048*/ 	.word	0x00035830


	//   ....[98]....
        /*104c*/ 	.word	0x000358b0


	//   ....[99]....
        /*1050*/ 	.word	0x000358e0


	//   ....[100]....
        /*1054*/ 	.word	0x00035940


	//   ....[101]....
        /*1058*/ 	.word	0x00035950


	//   ....[102]....
        /*105c*/ 	.word	0x000359c0


	//   ....[103]....
        /*1060*/ 	.word	0x000360a0


	//   ....[104]....
        /*1064*/ 	.word	0x000360e0


	//   ....[105]....
        /*1068*/ 	.word	0x00036100


	//   ....[106]....
        /*106c*/ 	.word	0x000361a0


	//   ....[107]....
        /*1070*/ 	.word	0x00036260


	//   ....[108]....
        /*1074*/ 	.word	0x00036270


	//   ....[109]....
        /*1078*/ 	.word	0x00036330


	//   ....[110]....
        /*107c*/ 	.word	0x00036340


	//   ....[111]....
        /*1080*/ 	.word	0x000363e0


	//   ....[112]....
        /*1084*/ 	.word	0x000363f0


	//   ....[113]....
        /*1088*/ 	.word	0x000364a0


	//   ....[114]....
        /*108c*/ 	.word	0x000364b0


	//   ....[115]....
        /*1090*/ 	.word	0x00036560


	//   ....[116]....
        /*1094*/ 	.word	0x00036570


	//   ....[117]....
        /*1098*/ 	.word	0x00036580


	//   ....[118]....
        /*109c*/ 	.word	0x000365f0


	//   ....[119]....
        /*10a0*/ 	.word	0x000391e0


	//   ....[120]....
        /*10a4*/ 	.word	0x000391f0


	//   ....[121]....
        /*10a8*/ 	.word	0x00039230


	//   ....[122]....
        /*10ac*/ 	.word	0x00039270


	//   ....[123]....
        /*10b0*/ 	.word	0x000392a0


	//   ....[124]....
        /*10b4*/ 	.word	0x000392d0


	//   ....[125]....
        /*10b8*/ 	.word	0x00039300


	//   ....[126]....
        /*10bc*/ 	.word	0x00039330


	//   ....[127]....
        /*10c0*/ 	.word	0x00039500


	//   ....[128]....
        /*10c4*/ 	.word	0x00039530


	//   ....[129]....
        /*10c8*/ 	.word	0x00039560


	//   ....[130]....
        /*10cc*/ 	.word	0x00039590


	//   ....[131]....
        /*10d0*/ 	.word	0x000395c0


	//   ....[132]....
        /*10d4*/ 	.word	0x000395f0


	//   ....[133]....
        /*10d8*/ 	.word	0x000396c0


	//   ....[134]....
        /*10dc*/ 	.word	0x000396e0


	//   ....[135]....
        /*10e0*/ 	.word	0x000396f0


	//   ....[136]....
        /*10e4*/ 	.word	0x00039770


	//   ....[137]....
        /*10e8*/ 	.word	0x0003a2b0


	//   ....[138]....
        /*10ec*/ 	.word	0x0003a6d0


	//   ....[139]....
        /*10f0*/ 	.word	0x0003a770


	//   ....[140]....
        /*10f4*/ 	.word	0x0003a800


	//   ....[141]....
        /*10f8*/ 	.word	0x0003a850


	//   ....[142]....
        /*10fc*/ 	.word	0x0003a8a0


	//   ....[143]....
        /*1100*/ 	.word	0x0003a940


	//   ....[144]....
        /*1104*/ 	.word	0x0003a9d0


	//   ....[145]....
        /*1108*/ 	.word	0x0003aa20


	//   ....[146]....
        /*110c*/ 	.word	0x0003aa70


	//   ....[147]....
        /*1110*/ 	.word	0x0003ab60


	//   ....[148]....
        /*1114*/ 	.word	0x0003ac10


	//   ....[149]....
        /*1118*/ 	.word	0x0003ac90


	//   ....[150]....
        /*111c*/ 	.word	0x0003ad00


	//   ....[151]....
        /*1120*/ 	.word	0x0003ae70


	//   ....[152]....
        /*1124*/ 	.word	0x0003afa0


	//   ....[153]....
        /*1128*/ 	.word	0x0003b000


	//   ....[154]....
        /*112c*/ 	.word	0x0003b060


	//   ....[155]....
        /*1130*/ 	.word	0x0003b310


	//   ....[156]....
        /*1134*/ 	.word	0x0003b360


	//   ....[157]....
        /*1138*/ 	.word	0x0003b3f0


	//   ....[158]....
        /*113c*/ 	.word	0x0003b480


	//   ....[159]....
        /*1140*/ 	.word	0x0003b510


	//   ....[160]....
        /*1144*/ 	.word	0x0003b5a0


	//   ....[161]....
        /*1148*/ 	.word	0x0003b630


	//   ....[162]....
        /*114c*/ 	.word	0x0003b6c0


	//   ....[163]....
        /*1150*/ 	.word	0x0003b740


	//   ....[164]....
        /*1154*/ 	.word	0x0003b790


	//   ....[165]....
        /*1158*/ 	.word	0x0003b820


	//   ....[166]....
        /*115c*/ 	.word	0x0003b8b0


	//   ....[167]....
        /*1160*/ 	.word	0x0003b930


	//   ....[168]....
        /*1164*/ 	.word	0x0003b980


	//   ....[169]....
        /*1168*/ 	.word	0x0003ba10


	//   ....[170]....
        /*116c*/ 	.word	0x0003baa0


	//   ....[171]....
        /*1170*/ 	.word	0x0003bb30


	//   ....[172]....
        /*1174*/ 	.word	0x0003bbc0


	//   ....[173]....
        /*1178*/ 	.word	0x0003bc50


	//   ....[174]....
        /*117c*/ 	.word	0x0003bce0


	//   ....[175]....
        /*1180*/ 	.word	0x0003bda0


	//   ....[176]....
        /*1184*/ 	.word	0x0003c080


	//   ....[177]....
        /*1188*/ 	.word	0x0003c210


	//   ....[178]....
        /*118c*/ 	.word	0x0003c270


	//   ....[179]....
        /*1190*/ 	.word	0x0003c2d0


	//   ....[180]....
        /*1194*/ 	.word	0x0003c330


	//   ....[181]....
        /*1198*/ 	.word	0x0003c3d0


	//   ....[182]....
        /*119c*/ 	.word	0x0003c4c0


	//   ....[183]....
        /*11a0*/ 	.word	0x0003c5f0


	//   ....[184]....
        /*11a4*/ 	.word	0x0003c690


	//   ....[185]....
        /*11a8*/ 	.word	0x0003c760


	//   ....[186]....
        /*11ac*/ 	.word	0x0003c800


	//   ....[187]....
        /*11b0*/ 	.word	0x0003c8d0


	//   ....[188]....
        /*11b4*/ 	.word	0x0003c970


	//   ....[189]....
        /*11b8*/ 	.word	0x0003ca40


	//   ....[190]....
        /*11bc*/ 	.word	0x0003cae0


	//   ....[191]....
        /*11c0*/ 	.word	0x0003cb90


	//   ....[192]....
        /*11c4*/ 	.word	0x0003cc70


	//   ....[193]....
        /*11c8*/ 	.word	0x0003ced0


	//   ....[194]....
        /*11cc*/ 	.word	0x0003cf80


	//   ....[195]....
        /*11d0*/ 	.word	0x0003d080


	//   ....[196]....
        /*11d4*/ 	.word	0x0003d170


	//   ....[197]....
        /*11d8*/ 	.word	0x0003d200


	//   ....[198]....
        /*11dc*/ 	.word	0x0003d2f0


	//   ....[199]....
        /*11e0*/ 	.word	0x0003d380


	//   ....[200]....
        /*11e4*/ 	.word	0x0003d470


	//   ....[201]....
        /*11e8*/ 	.word	0x0003d500


	//   ....[202]....
        /*11ec*/ 	.word	0x0003d5f0


	//   ....[203]....
        /*11f0*/ 	.word	0x0003d680


	//   ....[204]....
        /*11f4*/ 	.word	0x0003d760


	//   ....[205]....
        /*11f8*/ 	.word	0x0003d890


	//   ....[206]....
        /*11fc*/ 	.word	0x0003d8e0


	//   ....[207]....
        /*1200*/ 	.word	0x0003d940


	//   ....[208]....
        /*1204*/ 	.word	0x0003d9e0


	//   ....[209]....
        /*1208*/ 	.word	0x0003dd80


	//   ....[210]....
        /*120c*/ 	.word	0x0003de20


	//   ....[211]....
        /*1210*/ 	.word	0x0003dfc0


	//   ....[212]....
        /*1214*/ 	.word	0x0003e040


	//   ....[213]....
        /*1218*/ 	.word	0x0003e0c0


	//   ....[214]....
        /*121c*/ 	.word	0x0003e140


	//   ....[215]....
        /*1220*/ 	.word	0x0003e1c0


	//   ....[216]....
        /*1224*/ 	.word	0x0003e250


	//   ....[217]....
        /*1228*/ 	.word	0x0003e2f0


	//   ....[218]....
        /*122c*/ 	.word	0x0003e3a0


	//   ....[219]....
        /*1230*/ 	.word	0x0003e420


	//   ....[220]....
        /*1234*/ 	.word	0x0003e4a0


	//   ....[221]....
        /*1238*/ 	.word	0x0003e520


	//   ....[222]....
        /*123c*/ 	.word	0x0003e5b0


	//   ....[223]....
        /*1240*/ 	.word	0x0003e630


	//   ....[224]....
        /*1244*/ 	.word	0x0003e6e0


	//   ....[225]....
        /*1248*/ 	.word	0x0003e730


	//   ....[226]....
        /*124c*/ 	.word	0x0003e7f0


	//   ....[227]....
        /*1250*/ 	.word	0x0003e920


	//   ....[228]....
        /*1254*/ 	.word	0x00040480


	//   ....[229]....
        /*1258*/ 	.word	0x00040670


	//   ....[230]....
        /*125c*/ 	.word	0x00041830


	//   ....[231]....
        /*1260*/ 	.word	0x00041860


	//   ....[232]....
        /*1264*/ 	.word	0x00041880


	//   ....[233]....
        /*1268*/ 	.word	0x00041890


	//----- nvinfo : EIATTR_REG_RECONFIG
	.align		4
.L_1441:
        /*126c*/ 	.byte	0x01, 0x54
	.zero		2


	//----- nvinfo : EIATTR_SYSCALL_OFFSETS
	.align		4
        /*1270*/ 	.byte	0x04, 0x46
        /*1272*/ 	.short	(.L_1443 - .L_1442)


	//   ....[0]....
.L_1442:
        /*1274*/ 	.word	0x00002600


	//   ....[1]....
        /*1278*/ 	.word	0x00002750


	//   ....[2]....
        /*127c*/ 	.word	0x00007c20


	//   ....[3]....
        /*1280*/ 	.word	0x000081b0


	//   ....[4]....
        /*1284*/ 	.word	0x00034630


	//   ....[5]....
        /*1288*/ 	.word	0x00034780


	//   ....[6]....
        /*128c*/ 	.word	0x00034870


	//   ....[7]....
        /*1290*/ 	.word	0x000350d0


	//   ....[8]....
        /*1294*/ 	.word	0x00035cd0


	//----- nvinfo : EIATTR_MBARRIER_INSTR_OFFSETS
	.align		4
.L_1443:
        /*1298*/ 	.byte	0x04, 0x39
        /*129a*/ 	.short	(.L_1445 - .L_1444)


	//   ....[0]....
.L_1444:
        /*129c*/ 	.word	0x00000330
        /*12a0*/ 	.word	0x000000ff
        /*12a4*/ 	.word	0x00032400
        /*12a8*/ 	.short	0x0100
        /*12aa*/ 	.byte	0x08
	.zero		1


	//   ....[1]....
        /*12ac*/ 	.word	0x00000340
        /*12b0*/ 	.word	0x000000ff
        /*12b4*/ 	.word	0x00032410
        /*12b8*/ 	.short	0x0100
        /*12ba*/ 	.byte	0x08
	.zero		1


	//   ....[2]....
        /*12bc*/ 	.word	0x00000350
        /*12c0*/ 	.word	0x000000ff
        /*12c4*/ 	.word	0x00032420
        /*12c8*/ 	.short	0x0100
        /*12ca*/ 	.byte	0x08
	.zero		1


	//   ....[3]....
        /*12cc*/ 	.word	0x00000440
        /*12d0*/ 	.word	0x000000ff
        /*12d4*/ 	.word	0x00032430
        /*12d8*/ 	.short	0x0100
        /*12da*/ 	.byte	0x08
	.zero		1


	//   ....[4]....
        /*12dc*/ 	.word	0x00000450
        /*12e0*/ 	.word	0x000000ff
        /*12e4*/ 	.word	0x00032440
        /*12e8*/ 	.short	0x0100
        /*12ea*/ 	.byte	0x08
	.zero		1


	//   ....[5]....
        /*12ec*/ 	.word	0x00000460
        /*12f0*/ 	.word	0x000000ff
        /*12f4*/ 	.word	0x00032438
        /*12f8*/ 	.short	0x0100
        /*12fa*/ 	.byte	0x08
	.zero		1


	//   ....[6]....
        /*12fc*/ 	.word	0x00000470
        /*1300*/ 	.word	0x000000ff
        /*1304*/ 	.word	0x00032448
        /*1308*/ 	.short	0x0100
        /*130a*/ 	.byte	0x08
	.zero		1


	//   ....[7]....
        /*130c*/ 	.word	0x000005a0
        /*1310*/ 	.word	0x000000ff
        /*1314*/ 	.word	0x00032450
        /*1318*/ 	.short	0x0100
        /*131a*/ 	.byte	0x08
	.zero		1


	//   ....[8]....
        /*131c*/ 	.word	0x000005b0
        /*1320*/ 	.word	0x000000ff
        /*1324*/ 	.word	0x00032460
        /*1328*/ 	.short	0x0100
        /*132a*/ 	.byte	0x08
	.zero		1


	//   ....[9]....
        /*132c*/ 	.word	0x000005c0
        /*1330*/ 	.word	0x000000ff
        /*1334*/ 	.word	0x00032458
        /*1338*/ 	.short	0x0100
        /*133a*/ 	.byte	0x08
	.zero		1


	//   ....[10]....
        /*133c*/ 	.word	0x000005d0
        /*1340*/ 	.word	0x000000ff
        /*1344*/ 	.word	0x00032468
        /*1348*/ 	.short	0x0100
        /*134a*/ 	.byte	0x08
	.zero		1


	//   ....[11]....
        /*134c*/ 	.word	0x000006c0
        /*1350*/ 	.word	0x000000ff
        /*1354*/ 	.word	0x00032470
        /*1358*/ 	.short	0x0100
        /*135a*/ 	.byte	0x06
	.zero		1


	//   ....[12]....
        /*135c*/ 	.word	0x000006d0
        /*1360*/ 	.word	0x000000ff
        /*1364*/ 	.word	0x00032480
        /*1368*/ 	.short	0x0100
        /*136a*/ 	.byte	0x06
	.zero		1


	//   ....[13]....
        /*136c*/ 	.word	0x000006e0
        /*1370*/ 	.word	0x000000ff
        /*1374*/ 	.word	0x00032478
        /*1378*/ 	.short	0x0100
        /*137a*/ 	.byte	0x06
	.zero		1


	//   ....[14]....
        /*137c*/ 	.word	0x000006f0
        /*1380*/ 	.word	0x000000ff
        /*1384*/ 	.word	0x00032488
        /*1388*/ 	.short	0x0100
        /*138a*/ 	.byte	0x06
	.zero		1


	//   ....[15]....
        /*138c*/ 	.word	0x00000820
        /*1390*/ 	.word	0x000000ff
        /*1394*/ 	.word	0x00032490
        /*1398*/ 	.short	0x0100
        /*139a*/ 	.byte	0x08
	.zero		1


	//   ....[16]....
        /*139c*/ 	.word	0x00000830
        /*13a0*/ 	.word	0x000000ff
        /*13a4*/ 	.word	0x000324a0
        /*13a8*/ 	.short	0x0100
        /*13aa*/ 	.byte	0x08
	.zero		1


	//   ....[17]....
        /*13ac*/ 	.word	0x00000840
        /*13b0*/ 	.word	0x000000ff
        /*13b4*/ 	.word	0x00032498
        /*13b8*/ 	.short	0x0100
        /*13ba*/ 	.byte	0x08
	.zero		1


	//   ....[18]....
        /*13bc*/ 	.word	0x00000850
        /*13c0*/ 	.word	0x000000ff
        /*13c4*/ 	.word	0x000324a8
        /*13c8*/ 	.short	0x0100
        /*13ca*/ 	.byte	0x08
	.zero		1


	//   ....[19]....
        /*13cc*/ 	.word	0x00000980
        /*13d0*/ 	.word	0x000000ff
        /*13d4*/ 	.word	0x000324b0
        /*13d8*/ 	.short	0x0100
        /*13da*/ 	.byte	0x08
	.zero		1


	//   ....[20]....
        /*13dc*/ 	.word	0x00000990
        /*13e0*/ 	.word	0x000000ff
        /*13e4*/ 	.word	0x000324c0
        /*13e8*/ 	.short	0x0100
        /*13ea*/ 	.byte	0x08
	.zero		1


	//   ....[21]....
        /*13ec*/ 	.word	0x000009a0
        /*13f0*/ 	.word	0x000000ff
        /*13f4*/ 	.word	0x000324b8
        /*13f8*/ 	.short	0x0100
        /*13fa*/ 	.byte	0x08
	.zero		1


	//   ....[22]....
        /*13fc*/ 	.word	0x000009b0
        /*1400*/ 	.word	0x000000ff
        /*1404*/ 	.word	0x000324c8
        /*1408*/ 	.short	0x0100
        /*140a*/ 	.byte	0x08
	.zero		1


	//   ....[23]....
        /*140c*/ 	.word	0x00003900
        /*1410*/ 	.word	0x00000044
        /*1414*/ 	.word	0x00032490
        /*1418*/ 	.short	0x010a
        /*141a*/ 	.byte	0x3f
	.zero		1


	//   ....[24]....
        /*141c*/ 	.word	0x00004ee0
        /*1420*/ 	.word	0x00000044
        /*1424*/ 	.word	0x00032490
        /*1428*/ 	.short	0x010a
        /*142a*/ 	.byte	0x3f
	.zero		1


	//   ....[25]....
        /*142c*/ 	.word	0x00006080
        /*1430*/ 	.word	0x00000044
        /*1434*/ 	.word	0x00032490
        /*1438*/ 	.short	0x010a
        /*143a*/ 	.byte	0x3f
	.zero		1


	//   ....[26]....
        /*143c*/ 	.word	0x000062b0
        /*1440*/ 	.word	0x00000004
        /*1444*/ 	.word	0x00000000
        /*1448*/ 	.short	0x0101
        /*144a*/ 	.byte	0x3f
	.zero		1


	//   ....[27]....
        /*144c*/ 	.word	0x000062f0
        /*1450*/ 	.word	0x00000044
        /*1454*/ 	.word	0x000324b0
        /*1458*/ 	.short	0x010a
        /*145a*/ 	.byte	0x3f
	.zero		1


	//   ....[28]....
        /*145c*/ 	.word	0x00006940
        /*1460*/ 	.word	0x00000044
        /*1464*/ 	.word	0x00000000
        /*1468*/ 	.short	0x0101
        /*146a*/ 	.byte	0x3f
	.zero		1


	//   ....[29]....
        /*146c*/ 	.word	0x00007f30
        /*1470*/ 	.word	0x00000002
        /*1474*/ 	.word	0x00032400
        /*1478*/ 	.short	0x010a
        /*147a*/ 	.byte	0x3f
	.zero		1


	//   ....[30]....
        /*147c*/ 	.word	0x00007f80
        /*1480*/ 	.word	0x00000002
        /*1484*/ 	.word	0x00032400
        /*1488*/ 	.short	0x010a
        /*148a*/ 	.byte	0x3f
	.zero		1


	//   ....[31]....
        /*148c*/ 	.word	0x00008a00
        /*1490*/ 	.word	0x00000002
        /*1494*/ 	.word	0x00032400
        /*1498*/ 	.short	0x010a
        /*149a*/ 	.byte	0x3f
	.zero		1


	//   ....[32]....
        /*149c*/ 	.word	0x00009f60
        /*14a0*/ 	.word	0x00000002
        /*14a4*/ 	.word	0x00032400
        /*14a8*/ 	.short	0x010a
        /*14aa*/ 	.byte	0x3f
	.zero		1


	//   ....[33]....
        /*14ac*/ 	.word	0x0000b670
        /*14b0*/ 	.word	0x00000005
        /*14b4*/ 	.word	0x00000000
        /*14b8*/ 	.short	0x010a
        /*14ba*/ 	.byte	0x3f
	.zero		1


	//   ....[34]....
        /*14bc*/ 	.word	0x0000b770
        /*14c0*/ 	.word	0x00000002
        /*14c4*/ 	.word	0x00000000
        /*14c8*/ 	.short	0x010a
        /*14ca*/ 	.byte	0x3f
	.zero		1


	//   ....[35]....
        /*14cc*/ 	.word	0x0000bba0
        /*14d0*/ 	.word	0x00000010
        /*14d4*/ 	.word	0x00000000
        /*14d8*/ 	.short	0x010a
        /*14da*/ 	.byte	0x3f
	.zero		1


	//   ....[36]....
        /*14dc*/ 	.word	0x0000bc50
        /*14e0*/ 	.word	0x00000004
        /*14e4*/ 	.word	0x00000000
        /*14e8*/ 	.short	0x010a
        /*14ea*/ 	.byte	0x3f
	.zero		1


	//   ....[37]....
        /*14ec*/ 	.word	0x0000c960
        /*14f0*/ 	.word	0x00000004
        /*14f4*/ 	.word	0x00000000
        /*14f8*/ 	.short	0x0101
        /*14fa*/ 	.byte	0x3f
	.zero		1


	//   ....[38]....
        /*14fc*/ 	.word	0x00016040
        /*1500*/ 	.word	0x00000002
        /*1504*/ 	.word	0x00000000
        /*1508*/ 	.short	0x0101
        /*150a*/ 	.byte	0x3f
	.zero		1


	//   ....[39]....
        /*150c*/ 	.word	0x000164f0
        /*1510*/ 	.word	0x00000007
        /*1514*/ 	.word	0x00000000
        /*1518*/ 	.short	0x010a
        /*151a*/ 	.byte	0x3f
	.zero		1


	//   ....[40]....
        /*151c*/ 	.word	0x000165f0
        /*1520*/ 	.word	0x00000000
        /*1524*/ 	.word	0x00000000
        /*1528*/ 	.short	0x010a
        /*152a*/ 	.byte	0x3f
	.zero		1


	//   ....[41]....
        /*152c*/ 	.word	0x00016a20
        /*1530*/ 	.word	0x00000014
        /*1534*/ 	.word	0x00000000
        /*1538*/ 	.short	0x010a
        /*153a*/ 	.byte	0x3f
	.zero		1


	//   ....[42]....
        /*153c*/ 	.word	0x00016ad0
        /*1540*/ 	.word	0x00000006
        /*1544*/ 	.word	0x00000000
        /*1548*/ 	.short	0x010a
        /*154a*/ 	.byte	0x3f
	.zero		1


	//   ....[43]....
        /*154c*/ 	.word	0x000177e0
        /*1550*/ 	.word	0x00000006
        /*1554*/ 	.word	0x00000000
        /*1558*/ 	.short	0x0101
        /*155a*/ 	.byte	0x3f
	.zero		1


	//   ....[44]....
        /*155c*/ 	.word	0x0001fb90
        /*1560*/ 	.word	0x00000000
        /*1564*/ 	.word	0x00000000
        /*1568*/ 	.short	0x0101
        /*156a*/ 	.byte	0x3f
	.zero		1


	//   ....[45]....
        /*156c*/ 	.word	0x0001fda0
        /*1570*/ 	.word	0x00000005
        /*1574*/ 	.word	0x00000000
        /*1578*/ 	.short	0x010a
        /*157a*/ 	.byte	0x3f
	.zero		1


	//   ....[46]....
        /*157c*/ 	.word	0x0001fea0
        /*1580*/ 	.word	0x00000006
        /*1584*/ 	.word	0x00000000
        /*1588*/ 	.short	0x010a
        /*158a*/ 	.byte	0x3f
	.zero		1


	//   ....[47]....
        /*158c*/ 	.word	0x000202d0
        /*1590*/ 	.word	0x00000005
        /*1594*/ 	.word	0x00000000
        /*1598*/ 	.short	0x010a
        /*159a*/ 	.byte	0x3f
	.zero		1


	//   ....[48]....
        /*159c*/ 	.word	0x00020380
        /*15a0*/ 	.word	0x00000006
        /*15a4*/ 	.word	0x00000000
        /*15a8*/ 	.short	0x010a
        /*15aa*/ 	.byte	0x3f
	.zero		1


	//   ....[49]....
        /*15ac*/ 	.word	0x00021090
        /*15b0*/ 	.word	0x00000005
        /*15b4*/ 	.word	0x00000000
        /*15b8*/ 	.short	0x0101
        /*15ba*/ 	.byte	0x3f
	.zero		1


	//   ....[50]....
        /*15bc*/ 	.word	0x0002a770
        /*15c0*/ 	.word	0x00000004
        /*15c4*/ 	.word	0x00000000
        /*15c8*/ 	.short	0x0101
        /*15ca*/ 	.byte	0x3f
	.zero		1


	//   ....[51]....
        /*15cc*/ 	.word	0x0002d740
        /*15d0*/ 	.word	0x00000003
        /*15d4*/ 	.word	0x00000000
        /*15d8*/ 	.short	0x0101
        /*15da*/ 	.byte	0x3f
	.zero		1


	//   ....[52]....
        /*15dc*/ 	.word	0x0002e040
        /*15e0*/ 	.word	0x00000008
        /*15e4*/ 	.word	0x00000000
        /*15e8*/ 	.short	0x0101
        /*15ea*/ 	.byte	0x3f
	.zero		1


	//   ....[53]....
        /*15ec*/ 	.word	0x00032ae0
        /*15f0*/ 	.word	0x00000012
        /*15f4*/ 	.word	0x00032420
        /*15f8*/ 	.short	0x010a
        /*15fa*/ 	.byte	0x3f
	.zero		1


	//   ....[54]....
        /*15fc*/ 	.word	0x00032bb0
        /*1600*/ 	.word	0x00000005
        /*1604*/ 	.word	0x000324a0
        /*1608*/ 	.short	0x010a
        /*160a*/ 	.byte	0x3f
	.zero		1


	//   ....[55]....
        /*160c*/ 	.word	0x00032df0
        /*1610*/ 	.word	0x00000005
        /*1614*/ 	.word	0x000324c0
        /*1618*/ 	.short	0x010a
        /*161a*/ 	.byte	0x3f
	.zero		1


	//   ....[56]....
        /*161c*/ 	.word	0x00033490
        /*1620*/ 	.word	0x00000006
        /*1624*/ 	.word	0x000324a0
        /*1628*/ 	.short	0x010a
        /*162a*/ 	.byte	0x3f
	.zero		1


	//   ....[57]....
        /*162c*/ 	.word	0x000336c0
        /*1630*/ 	.word	0x00000006
        /*1634*/ 	.word	0x000324c0
        /*1638*/ 	.short	0x010a
        /*163a*/ 	.byte	0x3f
	.zero		1


	//   ....[58]....
        /*163c*/ 	.word	0x00034c70
        /*1640*/ 	.word	0x00000000
        /*1644*/ 	.word	0x00032440
        /*1648*/ 	.short	0x010a
        /*164a*/ 	.byte	0x3f
	.zero		1


	//   ....[59]....
        /*164c*/ 	.word	0x00035a80
        /*1650*/ 	.word	0x00000012
        /*1654*/ 	.word	0x00032400
        /*1658*/ 	.short	0x0107
        /*165a*/ 	.byte	0x3f
	.zero		1


	//   ....[60]....
        /*165c*/ 	.word	0x00035b40
        /*1660*/ 	.word	0x00000012
        /*1664*/ 	.word	0x00032400
        /*1668*/ 	.short	0x0101
        /*166a*/ 	.byte	0x3f
	.zero		1


	//   ....[61]....
        /*166c*/ 	.word	0x00036730
        /*1670*/ 	.word	0x00000012
        /*1674*/ 	.word	0x00032410
        /*1678*/ 	.short	0x0107
        /*167a*/ 	.byte	0x3f
	.zero		1


	//   ....[62]....
        /*167c*/ 	.word	0x00036830
        /*1680*/ 	.word	0x00000012
        /*1684*/ 	.word	0x00032410
        /*1688*/ 	.short	0x0101
        /*168a*/ 	.byte	0x3f
	.zero		1


	//   ....[63]....
        /*168c*/ 	.word	0x00036850
        /*1690*/ 	.word	0x00000012
        /*1694*/ 	.word	0x00032420
        /*1698*/ 	.short	0x010a
        /*169a*/ 	.byte	0x3f
	.zero		1


	//   ....[64]....
        /*169c*/ 	.word	0x00036930
        /*16a0*/ 	.word	0x00000002
        /*16a4*/ 	.word	0x00032460
        /*16a8*/ 	.short	0x010a
        /*16aa*/ 	.byte	0x3f
	.zero		1


	//   ....[65]....
        /*16ac*/ 	.word	0x00037260
        /*16b0*/ 	.word	0x00000002
        /*16b4*/ 	.word	0x00032440
        /*16b8*/ 	.short	0x010a
        /*16ba*/ 	.byte	0x3f
	.zero		1


	//   ....[66]....
        /*16bc*/ 	.word	0x00037490
        /*16c0*/ 	.word	0x00000002
        /*16c4*/ 	.word	0x00032460
        /*16c8*/ 	.short	0x010a
        /*16ca*/ 	.byte	0x3f
	.zero		1


	//   ....[67]....
        /*16cc*/ 	.word	0x00037c90
        /*16d0*/ 	.word	0x00000003
        /*16d4*/ 	.word	0x00032440
        /*16d8*/ 	.short	0x010a
        /*16da*/ 	.byte	0x3f
	.zero		1


	//   ....[68]....
        /*16dc*/ 	.word	0x00037ec0
        /*16e0*/ 	.word	0x00000003
        /*16e4*/ 	.word	0x00032460
        /*16e8*/ 	.short	0x010a
        /*16ea*/ 	.byte	0x3f
	.zero		1


	//   ....[69]....
        /*16ec*/ 	.word	0x00038660
        /*16f0*/ 	.word	0x00000003
        /*16f4*/ 	.word	0x00032440
        /*16f8*/ 	.short	0x010a
        /*16fa*/ 	.byte	0x3f
	.zero		1


	//   ....[70]....
        /*16fc*/ 	.word	0x00038890
        /*1700*/ 	.word	0x00000003
        /*1704*/ 	.word	0x00032460
        /*1708*/ 	.short	0x010a
        /*170a*/ 	.byte	0x3f
	.zero		1


	//   ....[71]....
        /*170c*/ 	.word	0x0003a230
        /*1710*/ 	.word	0x00000000
        /*1714*/ 	.word	0x00032420
        /*1718*/ 	.short	0x010a
        /*171a*/ 	.byte	0x3f
	.zero		1


	//   ....[72]....
        /*171c*/ 	.word	0x0003a410
        /*1720*/ 	.word	0x00000006
        /*1724*/ 	.word	0x00000000
        /*1728*/ 	.short	0x010a
        /*172a*/ 	.byte	0x3f
	.zero		1


	//   ....[73]....
        /*172c*/ 	.word	0x0003a440
        /*1730*/ 	.word	0x00000007
        /*1734*/ 	.word	0x00000000
        /*1738*/ 	.short	0x010a
        /*173a*/ 	.byte	0x3f
	.zero		1


	//   ....[74]....
        /*173c*/ 	.word	0x0003a4a0
        /*1740*/ 	.word	0x00000004
        /*1744*/ 	.word	0x00000000
        /*1748*/ 	.short	0x010a
        /*174a*/ 	.byte	0x3f
	.zero		1


	//   ....[75]....
        /*174c*/ 	.word	0x0003a4d0
        /*1750*/ 	.word	0x00000003
        /*1754*/ 	.word	0x00000000
        /*1758*/ 	.short	0x010a
        /*175a*/ 	.byte	0x3f
	.zero		1


	//   ....[76]....
        /*175c*/ 	.word	0x0003a530
        /*1760*/ 	.word	0x00000044
        /*1764*/ 	.word	0x00032490
        /*1768*/ 	.short	0x010a
        /*176a*/ 	.byte	0x3f
	.zero		1


	//   ....[77]....
        /*176c*/ 	.word	0x0003a580
        /*1770*/ 	.word	0x00000044
        /*1774*/ 	.word	0x00032490
        /*1778*/ 	.short	0x010a
        /*177a*/ 	.byte	0x3f
	.zero		1


	//   ....[78]....
        /*177c*/ 	.word	0x0003a5d0
        /*1780*/ 	.word	0x00000044
        /*1784*/ 	.word	0x00032490
        /*1788*/ 	.short	0x010a
        /*178a*/ 	.byte	0x3f
	.zero		1


	//   ....[79]....
        /*178c*/ 	.word	0x0003a620
        /*1790*/ 	.word	0x00000044
        /*1794*/ 	.word	0x000324b0
        /*1798*/ 	.short	0x010a
        /*179a*/ 	.byte	0x3f
	.zero		1


	//   ....[80]....
        /*179c*/ 	.word	0x0003aaa0
        /*17a0*/ 	.word	0x00000002
        /*17a4*/ 	.word	0x00032400
        /*17a8*/ 	.short	0x010a
        /*17aa*/ 	.byte	0x3f
	.zero		1


	//   ....[81]....
        /*17ac*/ 	.word	0x0003b090
        /*17b0*/ 	.word	0x00000002
        /*17b4*/ 	.word	0x00032400
        /*17b8*/ 	.short	0x010a
        /*17ba*/ 	.byte	0x3f
	.zero		1


	//   ....[82]....
        /*17bc*/ 	.word	0x0003b0e0
        /*17c0*/ 	.word	0x00000002
        /*17c4*/ 	.word	0x00000000
        /*17c8*/ 	.short	0x010a
        /*17ca*/ 	.byte	0x3f
	.zero		1


	//   ....[83]....
        /*17cc*/ 	.word	0x0003b130
        /*17d0*/ 	.word	0x00000004
        /*17d4*/ 	.word	0x00000000
        /*17d8*/ 	.short	0x010a
        /*17da*/ 	.byte	0x3f
	.zero		1


	//   ....[84]....
        /*17dc*/ 	.word	0x0003b180
        /*17e0*/ 	.word	0x00000000
        /*17e4*/ 	.word	0x00000000
        /*17e8*/ 	.short	0x010a
        /*17ea*/ 	.byte	0x3f
	.zero		1


	//   ....[85]....
        /*17ec*/ 	.word	0x0003b1d0
        /*17f0*/ 	.word	0x00000006
        /*17f4*/ 	.word	0x00000000
        /*17f8*/ 	.short	0x010a
        /*17fa*/ 	.byte	0x3f
	.zero		1


	//   ....[86]....
        /*17fc*/ 	.word	0x0003b220
        /*1800*/ 	.word	0x00000006
        /*1804*/ 	.word	0x00000000
        /*1808*/ 	.short	0x010a
        /*180a*/ 	.byte	0x3f
	.zero		1


	//   ....[87]....
        /*180c*/ 	.word	0x0003b270
        /*1810*/ 	.word	0x00000006
        /*1814*/ 	.word	0x00000000
        /*1818*/ 	.short	0x010a
        /*181a*/ 	.byte	0x3f
	.zero		1


	//   ....[88]....
        /*181c*/ 	.word	0x0003be60
        /*1820*/ 	.word	0x00000012
        /*1824*/ 	.word	0x00032420
        /*1828*/ 	.short	0x010a
        /*182a*/ 	.byte	0x3f
	.zero		1


	//   ....[89]....
        /*182c*/ 	.word	0x0003beb0
        /*1830*/ 	.word	0x00000005
        /*1834*/ 	.word	0x000324a0
        /*1838*/ 	.short	0x010a
        /*183a*/ 	.byte	0x3f
	.zero		1


	//   ....[90]....
        /*183c*/ 	.word	0x0003bf00
        /*1840*/ 	.word	0x00000005
        /*1844*/ 	.word	0x000324c0
        /*1848*/ 	.short	0x010a
        /*184a*/ 	.byte	0x3f
	.zero		1


	//   ....[91]....
        /*184c*/ 	.word	0x0003bf50
        /*1850*/ 	.word	0x00000006
        /*1854*/ 	.word	0x000324a0
        /*1858*/ 	.short	0x010a
        /*185a*/ 	.byte	0x3f
	.zero		1


	//   ....[92]....
        /*185c*/ 	.word	0x0003bfa0
        /*1860*/ 	.word	0x00000006
        /*1864*/ 	.word	0x000324c0
        /*1868*/ 	.short	0x010a
        /*186a*/ 	.byte	0x3f
	.zero		1


	//   ....[93]....
        /*186c*/ 	.word	0x0003c140
        /*1870*/ 	.word	0x00000000
        /*1874*/ 	.word	0x00032440
        /*1878*/ 	.short	0x010a
        /*187a*/ 	.byte	0x3f
	.zero		1


	//   ....[94]....
        /*187c*/ 	.word	0x0003da90
        /*1880*/ 	.word	0x00000012
        /*1884*/ 	.word	0x00032420
        /*1888*/ 	.short	0x010a
        /*188a*/ 	.byte	0x3f
	.zero		1


	//   ....[95]....
        /*188c*/ 	.word	0x0003dae0
        /*1890*/ 	.word	0x00000002
        /*1894*/ 	.word	0x00032460
        /*1898*/ 	.short	0x010a
        /*189a*/ 	.byte	0x3f
	.zero		1


	//   ....[96]....
        /*189c*/ 	.word	0x0003db30
        /*18a0*/ 	.word	0x00000002
        /*18a4*/ 	.word	0x00032440
        /*18a8*/ 	.short	0x010a
        /*18aa*/ 	.byte	0x3f
	.zero		1


	//   ....[97]....
        /*18ac*/ 	.word	0x0003db80
        /*18b0*/ 	.word	0x00000002
        /*18b4*/ 	.word	0x00032460
        /*18b8*/ 	.short	0x010a
        /*18ba*/ 	.byte	0x3f
	.zero		1


	//   ....[98]....
        /*18bc*/ 	.word	0x0003dbd0
        /*18c0*/ 	.word	0x00000003
        /*18c4*/ 	.word	0x00032440
        /*18c8*/ 	.short	0x010a
        /*18ca*/ 	.byte	0x3f
	.zero		1


	//   ....[99]....
        /*18cc*/ 	.word	0x0003dc20
        /*18d0*/ 	.word	0x00000003
        /*18d4*/ 	.word	0x00032460
        /*18d8*/ 	.short	0x010a
        /*18da*/ 	.byte	0x3f
	.zero		1


	//   ....[100]....
        /*18dc*/ 	.word	0x0003dc70
        /*18e0*/ 	.word	0x00000003
        /*18e4*/ 	.word	0x00032440
        /*18e8*/ 	.short	0x010a
        /*18ea*/ 	.byte	0x3f
	.zero		1


	//   ....[101]....
        /*18ec*/ 	.word	0x0003dcc0
        /*18f0*/ 	.word	0x00000003
        /*18f4*/ 	.word	0x00032460
        /*18f8*/ 	.short	0x010a
        /*18fa*/ 	.byte	0x3f
	.zero		1


	//   ....[102]....
        /*18fc*/ 	.word	0x0003e840
        /*1900*/ 	.word	0x00000000
        /*1904*/ 	.word	0x00032420
        /*1908*/ 	.short	0x010a
        /*190a*/ 	.byte	0x3f
	.zero		1


	//   ....[103]....
        /*190c*/ 	.word	0x0003e9e0
        /*1910*/ 	.word	0x00000006
        /*1914*/ 	.word	0x00000000
        /*1918*/ 	.short	0x010a
        /*191a*/ 	.byte	0x3f
	.zero		1


	//   ....[104]....
        /*191c*/ 	.word	0x0003ea30
        /*1920*/ 	.word	0x00000007
        /*1924*/ 	.word	0x00000000
        /*1928*/ 	.short	0x010a
        /*192a*/ 	.byte	0x3f
	.zero		1


	//   ....[105]....
        /*192c*/ 	.word	0x0003ea80
        /*1930*/ 	.word	0x00000004
        /*1934*/ 	.word	0x00000000
        /*1938*/ 	.short	0x010a
        /*193a*/ 	.byte	0x3f
	.zero		1


	//   ....[106]....
        /*193c*/ 	.word	0x0003ec10
        /*1940*/ 	.word	0x00000000
        /*1944*/ 	.word	0x00000000
        /*1948*/ 	.short	0x010a
        /*194a*/ 	.byte	0x3f
	.zero		1


	//   ....[107]....
        /*194c*/ 	.word	0x0003ed10
        /*1950*/ 	.word	0x00000003
        /*1954*/ 	.word	0x00000000
        /*1958*/ 	.short	0x010a
        /*195a*/ 	.byte	0x3f
	.zero		1


	//   ....[108]....
        /*195c*/ 	.word	0x0003f130
        /*1960*/ 	.word	0x00000003
        /*1964*/ 	.word	0x00032410
        /*1968*/ 	.short	0x010a
        /*196a*/ 	.byte	0x3f
	.zero		1


	//   ....[109]....
        /*196c*/ 	.word	0x0003f250
        /*1970*/ 	.word	0x00000003
        /*1974*/ 	.word	0x00000000
        /*1978*/ 	.short	0x010a
        /*197a*/ 	.byte	0x3f
	.zero		1


	//   ....[110]....
        /*197c*/ 	.word	0x0003f350
        /*1980*/ 	.word	0x0000000a
        /*1984*/ 	.word	0x00000000
        /*1988*/ 	.short	0x010a
        /*198a*/ 	.byte	0x3f
	.zero		1


	//   ....[111]....
        /*198c*/ 	.word	0x000400c0
        /*1990*/ 	.word	0x0000000a
        /*1994*/ 	.word	0x00000000
        /*1998*/ 	.short	0x0101
        /*199a*/ 	.byte	0x3f
	.zero		1


	//   ....[112]....
        /*199c*/ 	.word	0x0004a000
        /*19a0*/ 	.word	0x00000000
        /*19a4*/ 	.word	0x00000000
        /*19a8*/ 	.short	0x0101
        /*19aa*/ 	.byte	0x3f
	.zero		1


	//   ....[113]....
        /*19ac*/ 	.word	0x0004a040
        /*19b0*/ 	.word	0x00000003
        /*19b4*/ 	.word	0x00000000
        /*19b8*/ 	.short	0x010a
        /*19ba*/ 	.byte	0x3f
	.zero		1


	//   ....[114]....
        /*19bc*/ 	.word	0x0004a090
        /*19c0*/ 	.word	0x00000003
        /*19c4*/ 	.word	0x00032410
        /*19c8*/ 	.short	0x010a
        /*19ca*/ 	.byte	0x3f
	.zero		1


	//   ....[115]....
        /*19cc*/ 	.word	0x0004a0e0
        /*19d0*/ 	.word	0x0000000a
        /*19d4*/ 	.word	0x00000000
        /*19d8*/ 	.short	0x010a
        /*19da*/ 	.byte	0x3f
	.zero		1


	//----- nvinfo : EIATTR_NUM_MBARRIERS
	.align		4
.L_1445:
        /*19dc*/ 	.byte	0x03, 0x38
        /*19de*/ 	.short	0x0017


	//----- nvinfo : EIATTR_EXIT_INSTR_OFFSETS
	.align		4
        /*19e0*/ 	.byte	0x04, 0x1c
        /*19e2*/ 	.short	(.L_1447 - .L_1446)


	//   ....[0]....
.L_1446:
        /*19e4*/ 	.word	0x0003a520


	//----- nvinfo : EIATTR_MAX_THREADS
	.align		4
.L_1447:
        /*19e8*/ 	.byte	0x04, 0x05
        /*19ea*/ 	.short	(.L_1449 - .L_1448)
.L_1448:
        /*19ec*/ 	.word	0x00000180
        /*19f0*/ 	.word	0x00000001
        /*19f4*/ 	.word	0x00000001


	//----- nvinfo : EIATTR_CRS_STACK_SIZE
	.align		4
.L_1449:
        /*19f8*/ 	.byte	0x04, 0x1e
        /*19fa*/ 	.short	(.L_1451 - .L_1450)
.L_1450:
        /*19fc*/ 	.word	0x00000000


	//----- nvinfo : EIATTR_CBANK_PARAM_SIZE
	.align		4
.L_1451:
        /*1a00*/ 	.byte	0x03, 0x19
        /*1a02*/ 	.short	0x0bf0


	//----- nvinfo : EIATTR_PARAM_CBANK
	.align		4
        /*1a04*/ 	.byte	0x04, 0x0a
        /*1a06*/ 	.short	(.L_1453 - .L_1452)
	.align		4
.L_1452:
        /*1a08*/ 	.word	index@(.nv.constant0._ZN7cutlass13device_kernelIN5flash11enable_sm90INS1_16FlashAttnFwdSm90INS1_25CollectiveMainloopFwdSm90ILi2EN4cute5tupleIJNS5_1CILi1EEES8_S8_EEENS6_IJNS7_ILi128EEENS7_ILi96EEENS7_ILi64EEEEEELi256ENS_10bfloat16_tEfNS_4arch4Sm90ELb0ELb1ELb0ELb1ELb0ELb1ELb1ELb1ELb0ELb1ELb1ELb0EEENS1_21CollectiveEpilogueFwdINS6_IJSA_NS7_ILi256EEESB_EEES9_SE_SG_Li256ELb1ELb1ELb1ELb0EEENS1_36VarlenDynamicPersistentTileSchedulerILi128ELi96ELi256ELi128ELb1ELb1ELb1ELb1ELb0ELb1EEEEEEEEEvNT_6ParamsE)
        /*1a0c*/ 	.short	0x0210
        /*1a0e*/ 	.short	0x0bf0


	//----- nvinfo : EIATTR_SW_WAR
	.align		4
.L_1453:
        /*1a10*/ 	.byte	0x04, 0x36
        /*1a12*/ 	.short	(.L_1455 - .L_1454)
.L_1454:
        /*1a14*/ 	.word	0x00000008
.L_1455:


//--------------------- .nv.info._ZN7cutlass13device_kernelIN5flash11enable_sm90INS1_16FlashAttnFwdSm90INS1_25CollectiveMainloopFwdSm90ILi2EN4cute5tupleIJNS5_1CILi1EEES8_S8_EEENS6_IJNS7_ILi128EEENS7_ILi96EEENS7_ILi64EEEEEELi256ENS_10bfloat16_tEfNS_4arch4Sm90ELb1ELb0ELb0ELb0ELb0ELb0ELb0ELb1ELb0ELb1ELb1ELb0EEENS1_21CollectiveEpilogueFwdINS6_IJSA_NS7_ILi256EEESB_EEES9_SE_SG_Li256ELb0ELb1ELb1ELb0EEENS1_19SingleTileSchedulerILb0ELb1ELb1ELi128EEEEEEEEEvNT_6ParamsE --------------------------
	.section	.nv.info._ZN7cutlass13device_kernelIN5flash11enable_sm90INS1_16FlashAttnFwdSm90INS1_25CollectiveMainloopFwdSm90ILi2EN4cute5tupleIJNS5_1CILi1EEES8_S8_EEENS6_IJNS7_ILi128EEENS7_ILi96EEENS7_ILi64EEEEEELi256ENS_10bfloat16_tEfNS_4arch4Sm90ELb1ELb0ELb0ELb0ELb0ELb0ELb0ELb1ELb0ELb1ELb1ELb0EEENS1_21CollectiveEpilogueFwdINS6_IJSA_NS7_ILi256EEESB_EEES9_SE_SG_Li256ELb0ELb1ELb1ELb0EEENS1_19SingleTileSchedulerILb0ELb1ELb1ELi128EEEEEEEEEvNT_6ParamsE,"",@"SHT_CUDA_INFO"
	.sectionflags	@""
	.align	4


	//----- nvinfo : EIATTR_CUDA_API_VERSION
	.align		4
        /*0000*/ 	.byte	0x04, 0x37
        /*0002*/ 	.short	(.L_1457 - .L_1456)
.L_1456:
        /*0004*/ 	.word	0x00000082


	//----- nvinfo : EIATTR_KPARAM_INFO
	.align		4
.L_1457:
        /*0008*/ 	.byte	0x04, 0x17
        /*000a*/ 	.short	(.L_1459 - .L_1458)
.L_1458:
        /*000c*/ 	.word	0x00000000
        /*0010*/ 	.short	0x0000
        /*0012*/ 	.short	0x0070
        /*0014*/ 	.byte	0x00, 0xf0, 0x01, 0x28


	//----- nvinfo : EIATTR_SPARSE_MMA_MASK
	.align		4
.L_1459:
        /*0018*/ 	.byte	0x03, 0x50
        /*001a*/ 	.short	0x0000


	//----- nvinfo : EIATTR_MAXREG_COUNT
	.align		4
        /*001c*/ 	.byte	0x03, 0x1b
        /*001e*/ 	.short	0x00a8


	//----- nvinfo : EIATTR_NUM_BARRIERS
	.align		4
        /*0020*/ 	.byte	0x02, 0x4c
        /*0022*/ 	.byte	0x10
	.zero		1


	//----- nvinfo : EIATTR_EXTERNS
	.align		4
        /*0024*/ 	.byte	0x04, 0x0f
        /*0026*/ 	.short	(.L_1461 - .L_1460)


	//   ....[0]....
	.align		4
.L_1460:
        /*0028*/ 	.word	index@(__assertfail)


	//----- nvinfo : EIATTR_ANNOTATIONS
	.align		4
.L_1461:
        /*002c*/ 	.byte	0x04, 0x55
        /*002e*/ 	.short	(.L_1463 - .L_1462)


	//   ....[0]....
.L_1462:
        /*0030*/ 	.word	0x00000001
        /*0034*/ 	.byte	0xc0, 0xab, 0x00, 0x00, 0x01, 0x00, 0x00, 0x00, 0x40, 0xb0, 0x00, 0x00, 0x01, 0x00, 0x00, 0x00
        /*0044*/ 	.byte	0x90, 0xb0, 0x00, 0x00, 0x01, 0x00, 0x00, 0x00, 0x70, 0xb2, 0x00, 0x00, 0x01, 0x00, 0x00, 0x00
        /*0054*/ 	.byte	0x60, 0xb3, 0x00, 0x00, 0x01, 0x00, 0x00, 0x00, 0xa0, 0xbf, 0x00, 0x00, 0x01, 0x00, 0x00, 0x00
        /*0064*/ 	.byte	0x50, 0xc3, 0x00, 0x00, 0x01, 0x00, 0x00, 0x00, 0x80, 0xc5, 0x00, 0x00, 0x01, 0x00, 0x00, 0x00
        /*0074*/ 	.byte	0xc0, 0xcd, 0x00, 0x00, 0x01, 0x00, 0x00, 0x00, 0x50, 0xd6, 0x00, 0x00


	//----- nvinfo : EIATTR_MERCURY_ISA_VERSION
	.align		4
.L_1463:
        /*0080*/ 	.byte	0x03, 0x5f
        /*0082*/ 	.short	0x0101


	//----- nvinfo : EIATTR_INT_WARP_WIDE_INSTR_OFFSETS
	.align		4
        /*0084*/ 	.byte	0x04, 0x31
        /*0086*/ 	.short	(.L_1465 - .L_1464)


	//   ....[0]....
.L_1464:
        /*0088*/ 	.word	0x00000130


	//   ....[1]....
        /*008c*/ 	.word	0x00000170


	//   ....[2]....
        /*0090*/ 	.word	0x000001e0


	//----- nvinfo : EIATTR_COOP_GROUP_MASK_REGIDS
	.align		4
.L_1465:
        /*0094*/ 	.byte	0x04, 0x29
        /*0096*/ 	.short	(.L_1467 - .L_1466)


	//   ....[0]....
.L_1466:
        /*0098*/ 	.word	0xffffffff


	//   ....[1]....
        /*009c*/ 	.word	0xffffffff


	//   ....[2]....
        /*00a0*/ 	.word	0xffffffff


	//   ....[3]....
        /*00a4*/ 	.word	0xffffffff


	//   ....[4]....
        /*00a8*/ 	.word	0xffffffff


	//   ....[5]....
        /*00ac*/ 	.word	0xffffffff


	//   ....[6]....
        /*00b0*/ 	.word	0xffffffff


	//   ....[7]....
        /*00b4*/ 	.word	0xffffffff


	//   ....[8]....
        /*00b8*/ 	.word	0xffffffff


	//   ....[9]....
        /*00bc*/ 	.word	0xffffffff


	//   ....[10]....
        /*00c0*/ 	.word	0xffffffff


	//   ....[11]....
        /*00c4*/ 	.word	0xffffffff


	//   ....[12]....
        /*00c8*/ 	.word	0xffffffff


	//   ....[13]....
        /*00cc*/ 	.word	0xffffffff


	//   ....[14]....
        /*00d0*/ 	.word	0xffffffff


	//   ....[15]....
        /*00d4*/ 	.word	0xffffffff


	//   ....[16]....
        /*00d8*/ 	.word	0xffffffff


	//   ....[17]....
        /*00dc*/ 	.word	0xffffffff


	//   ....[18]....
        /*00e0*/ 	.word	0xffffffff


	//   ....[19]....
        /*00e4*/ 	.word	0xffffffff


	//   ....[20]....
        /*00e8*/ 	.word	0xffffffff


	//   ....[21]....
        /*00ec*/ 	.word	0xffffffff


	//   ....[22]....
        /*00f0*/ 	.word	0xffffffff


	//   ....[23]....
        /*00f4*/ 	.word	0xffffffff


	//   ....[24]....
        /*00f8*/ 	.word	0xffffffff


	//   ....[25]....
        /*00fc*/ 	.word	0xffffffff


	//   ....[26]....
        /*0100*/ 	.word	0xffffffff


	//   ....[27]....
        /*0104*/ 	.word	0xffffffff


	//   ....[28]....
        /*0108*/ 	.word	0xffffffff


	//   ....[29]....
        /*010c*/ 	.word	0xffffffff


	//   ....[30]....
        /*0110*/ 	.word	0xffffffff


	//   ....[31]....
        /*0114*/ 	.word	0xffffffff


	//   ....[32]....
        /*0118*/ 	.word	0xffffffff


	//   ....[33]....
        /*011c*/ 	.word	0xffffffff


	//   ....[34]....
        /*0120*/ 	.word	0xffffffff


	//   ....[35]....
        /*0124*/ 	.word	0xffffffff


	//   ....[36]....
        /*0128*/ 	.word	0xffffffff


	//   ....[37]....
        /*012c*/ 	.word	0xffffffff


	//   ....[38]....
        /*0130*/ 	.word	0xffffffff


	//   ....[39]....
        /*0134*/ 	.word	0xffffffff


	//   ....[40]....
        /*0138*/ 	.word	0xffffffff


	//   ....[41]....
        /*013c*/ 	.word	0xffffffff


	//   ....[42]....
        /*0140*/ 	.word	0xffffffff


	//   ....[43]....
        /*0144*/ 	.word	0xffffffff


	//   ....[44]....
        /*0148*/ 	.word	0xffffffff


	//   ....[45]....
        /*014c*/ 	.word	0xffffffff


	//   ....[46]....
        /*0150*/ 	.word	0xffffffff


	//   ....[47]....
        /*0154*/ 	.word	0xffffffff


	//   ....[48]....
        /*0158*/ 	.word	0xffffffff


	//   ....[49]....
        /*015c*/ 	.word	0xffffffff


	//   ....[50]....
        /*0160*/ 	.word	0xffffffff


	//   ....[51]....
        /*0164*/ 	.word	0xffffffff


	//   ....[52]....
        /*0168*/ 	.word	0xffffffff


	//   ....[53]....
        /*016c*/ 	.word	0xffffffff


	//   ....[54]....
        /*0170*/ 	.word	0xffffffff


	//   ....[55]....
        /*0174*/ 	.word	0x0500000f


	//   ....[56]....
        /*0178*/ 	.word	0x0500000f


	//   ....[57]....
        /*017c*/ 	.word	0x0500000f


	//   ....[58]....
        /*0180*/ 	.word	0x0500000f


	//   ....[59]....
        /*0184*/ 	.word	0x0500000f


	//   ....[60]....
        /*0188*/ 	.word	0x0500000f


	//   ....[61]....
        /*018c*/ 	.word	0x0500000f


	//   ....[62]....
        /*0190*/ 	.word	0x0500000f


	//   ....[63]....
        /*0194*/ 	.word	0x0500000f


	//   ....[64]....
        /*0198*/ 	.word	0x0500000f


	//   ....[65]....
        /*019c*/ 	.word	0x0500000f


	//   ....[66]....
        /*01a0*/ 	.word	0x0500000f


	//   ....[67]....
        /*01a4*/ 	.word	0x0500000f


	//   ....[68]....
        /*01a8*/ 	.word	0x0500000f


	//   ....[69]....
        /*01ac*/ 	.word	0x0500000f


	//   ....[70]....
        /*01b0*/ 	.word	0x0500000f


	//   ....[71]....
        /*01b4*/ 	.word	0x0500000f


	//   ....[72]....
        /*01b8*/ 	.word	0x0500000f


	//----- nvinfo : EIATTR_COOP_GROUP_INSTR_OFFSETS
	.align		4
.L_1467:
        /*01bc*/ 	.byte	0x04, 0x28
        /*01be*/ 	.short	(.L_1469 - .L_1468)


	//   ....[0]....
.L_1468:
        /*01c0*/ 	.word	0x00000060


	//   ....[1]....
        /*01c4*/ 	.word	0x00000140


	//   ....[2]....
        /*01c8*/ 	.word	0x00000190


	//   ....[3]....
        /*01cc*/ 	.word	0x000003c0


	//   ....[4]....
        /*01d0*/ 	.word	0x00000520


	//   ....[5]....
        /*01d4*/ 	.word	0x00000640


	//   ....[6]....
        /*01d8*/ 	.word	0x000007a0


	//   ....[7]....
        /*01dc*/ 	.word	0x00001430


	//   ....[8]....
        /*01e0*/ 	.word	0x00001ac0


	//   ....[9]....
        /*01e4*/ 	.word	0x00001b00


	//   ....[10]....
        /*01e8*/ 	.word	0x000020c0


	//   ....[11]....
        /*01ec*/ 	.word	0x000021c0


	//   ....[12]....
        /*01f0*/ 	.word	0x000027b0


	//   ....[13]....
        /*01f4*/ 	.word	0x00002810


	//   ....[14]....
        /*01f8*/ 	.word	0x000037d0


	//   ....[15]....
        /*01fc*/ 	.word	0x00003d20


	//   ....[16]....
        /*0200*/ 	.word	0x00003d40


	//   ....[17]....
        /*0204*/ 	.word	0x00003db0


	//   ....[18]....
        /*0208*/ 	.word	0x00004450


	//   ....[19]....
        /*020c*/ 	.word	0x000044e0


	//   ....[20]....
        /*0210*/ 	.word	0x00005d90


	//   ....[21]....
        /*0214*/ 	.word	0x00005db0


	//   ....[22]....
        /*0218*/ 	.word	0x00006410


	//   ....[23]....
        /*021c*/ 	.word	0x000065e0


	//   ....[24]....
        /*0220*/ 	.word	0x00007630


	//   ....[25]....
        /*0224*/ 	.word	0x00007650


	//   ....[26]....
        /*0228*/ 	.word	0x00007680


	//   ....[27]....
        /*022c*/ 	.word	0x000076a0


	//   ....[28]....
        /*0230*/ 	.word	0x00008790


	//   ....[29]....
        /*0234*/ 	.word	0x000087f0


	//   ....[30]....
        /*0238*/ 	.word	0x00008830


	//   ....[31]....
        /*023c*/ 	.word	0x00008860


	//   ....[32]....
        /*0240*/ 	.word	0x00008890


	//   ....[33]....
        /*0244*/ 	.word	0x000088b0


	//   ....[34]....
        /*0248*/ 	.word	0x00009520


	//   ....[35]....
        /*024c*/ 	.word	0x00009530


	//   ....[36]....
        /*0250*/ 	.word	0x0000a560


	//   ....[37]....
        /*0254*/ 	.word	0x0000b080


	//   ....[38]....
        /*0258*/ 	.word	0x0000b930


	//   ....[39]....
        /*025c*/ 	.word	0x0000b960


	//   ....[40]....
        /*0260*/ 	.word	0x0000b9e0


	//   ....[41]....
        /*0264*/ 	.word	0x0000ba20


	//   ....[42]....
        /*0268*/ 	.word	0x0000ba80


	//   ....[43]....
        /*026c*/ 	.word	0x0000bab0


	//   ....[44]....
        /*0270*/ 	.word	0x0000bb00


	//   ....[45]....
        /*0274*/ 	.word	0x0000bb40


	//   ....[46]....
        /*0278*/ 	.word	0x0000bba0


	//   ....[47]....
        /*027c*/ 	.word	0x0000bbd0


	//   ....[48]....
        /*0280*/ 	.word	0x0000bc20


	//   ....[49]....
        /*0284*/ 	.word	0x0000bc50


	//   ....[50]....
        /*0288*/ 	.word	0x0000bcb0


	//   ....[51]....
        /*028c*/ 	.word	0x0000bce0


	//   ....[52]....
        /*0290*/ 	.word	0x0000bd00


	//   ....[53]....
        /*0294*/ 	.word	0x0000bd40


	//   ....[54]....
        /*0298*/ 	.word	0x0000df30


	//   ....[55]....
        /*029c*/ 	.word	0x0000e460


	//   ....[56]....
        /*02a0*/ 	.word	0x0000e5d0


	//   ....[57]....
        /*02a4*/ 	.word	0x0000e630


	//   ....[58]....
        /*02a8*/ 	.word	0x0000e6f0


	//   ....[59]....
        /*02ac*/ 	.word	0x0000e7b0


	//   ....[60]....
        /*02b0*/ 	.word	0x0000e830


	//   ....[61]....
        /*02b4*/ 	.word	0x0000e8f0


	//   ....[62]....
        /*02b8*/ 	.word	0x0000e970


	//   ....[63]....
        /*02bc*/ 	.word	0x0000ea30


	//   ....[64]....
        /*02c0*/ 	.word	0x0000eab0


	//   ....[65]....
        /*02c4*/ 	.word	0x0000eb70


	//   ....[66]....
        /*02c8*/ 	.word	0x0000ebf0


	//   ....[67]....
        /*02cc*/ 	.word	0x0000eca0


	//   ....[68]....
        /*02d0*/ 	.word	0x0000ed20


	//   ....[69]....
        /*02d4*/ 	.word	0x0000edd0


	//   ....[70]....
        /*02d8*/ 	.word	0x0000ee60


	//   ....[71]....
        /*02dc*/ 	.word	0x0000eef0


	//   ....[72]....
        /*02e0*/ 	.word	0x0000f300


	//----- nvinfo : EIATTR_REG_RECONFIG
	.align		4
.L_1469:
        /*02e4*/ 	.byte	0x01, 0x54
	.zero		2


	//----- nvinfo : EIATTR_SYSCALL_OFFSETS
	.align		4
        /*02e8*/ 	.byte	0x04, 0x46
        /*02ea*/ 	.short	(.L_1471 - .L_1470)


	//   ....[0]....
.L_1470:
        /*02ec*/ 	.word	0x000015f0


	//   ....[1]....
        /*02f0*/ 	.word	0x0000ad40


	//   ....[2]....
        /*02f4*/ 	.word	0x0000ae80


	//   ....[3]....
        /*02f8*/ 	.word	0x0000af70


	//   ....[4]....
        /*02fc*/ 	.word	0x0000b5c0


	//----- nvinfo : EIATTR_MBARRIER_INSTR_OFFSETS
	.align		4
.L_1471:
        /*0300*/ 	.byte	0x04, 0x39
        /*0302*/ 	.short	(.L_1473 - .L_1472)


	//   ....[0]....
.L_1472:
        /*0304*/ 	.word	0x00000270
        /*0308*/ 	.word	0x000000ff
        /*030c*/ 	.word	0x00022800
        /*0310*/ 	.short	0x0100
        /*0312*/ 	.byte	0x08
	.zero		1


	//   ....[1]....
        /*0314*/ 	.word	0x00000280
        /*0318*/ 	.word	0x000000ff
        /*031c*/ 	.word	0x00022820
        /*0320*/ 	.short	0x0100
        /*0322*/ 	.byte	0x08
	.zero		1


	//   ....[2]....
        /*0324*/ 	.word	0x00000370
        /*0328*/ 	.word	0x000000ff
        /*032c*/ 	.word	0x00022830
        /*0330*/ 	.short	0x0100
        /*0332*/ 	.byte	0x08
	.zero		1


	//   ....[3]....
        /*0334*/ 	.word	0x00000380
        /*0338*/ 	.word	0x000000ff
        /*033c*/ 	.word	0x00022840
        /*0340*/ 	.short	0x0100
        /*0342*/ 	.byte	0x08
	.zero		1


	//   ....[4]....
        /*0344*/ 	.word	0x00000390
        /*0348*/ 	.word	0x000000ff
        /*034c*/ 	.word	0x00022838
        /*0350*/ 	.short	0x0100
        /*0352*/ 	.byte	0x08
	.zero		1


	//   ....[5]....
        /*0354*/ 	.word	0x000003a0
        /*0358*/ 	.word	0x000000ff
        /*035c*/ 	.word	0x00022848
        /*0360*/ 	.short	0x0100
        /*0362*/ 	.byte	0x08
	.zero		1


	//   ....[6]....
        /*0364*/ 	.word	0x000004d0
        /*0368*/ 	.word	0x000000ff
        /*036c*/ 	.word	0x00022850
        /*0370*/ 	.short	0x0100
        /*0372*/ 	.byte	0x08
	.zero		1


	//   ....[7]....
        /*0374*/ 	.word	0x000004e0
        /*0378*/ 	.word	0x000000ff
        /*037c*/ 	.word	0x00022860
        /*0380*/ 	.short	0x0100
        /*0382*/ 	.byte	0x08
	.zero		1


	//   ....[8]....
        /*0384*/ 	.word	0x000004f0
        /*0388*/ 	.word	0x000000ff
        /*038c*/ 	.word	0x00022858
        /*0390*/ 	.short	0x0100
        /*0392*/ 	.byte	0x08
	.zero		1


	//   ....[9]....
        /*0394*/ 	.word	0x00000500
        /*0398*/ 	.word	0x000000ff
        /*039c*/ 	.word	0x00022868
        /*03a0*/ 	.short	0x0100
        /*03a2*/ 	.byte	0x08
	.zero		1


	//   ....[10]....
        /*03a4*/ 	.word	0x000005f0
        /*03a8*/ 	.word	0x000000ff
        /*03ac*/ 	.word	0x00022870
        /*03b0*/ 	.short	0x0100
        /*03b2*/ 	.byte	0x06
	.zero		1


	//   ....[11]....
        /*03b4*/ 	.word	0x00000600
        /*03b8*/ 	.word	0x000000ff
        /*03bc*/ 	.word	0x00022880
        /*03c0*/ 	.short	0x0100
        /*03c2*/ 	.byte	0x06
	.zero		1


	//   ....[12]....
        /*03c4*/ 	.word	0x00000610
        /*03c8*/ 	.word	0x000000ff
        /*03cc*/ 	.word	0x00022878
        /*03d0*/ 	.short	0x0100
        /*03d2*/ 	.byte	0x06
	.zero		1


	//   ....[13]....
        /*03d4*/ 	.word	0x00000620
        /*03d8*/ 	.word	0x000000ff
        /*03dc*/ 	.word	0x00022888
        /*03e0*/ 	.short	0x0100
        /*03e2*/ 	.byte	0x06
	.zero		1


	//   ....[14]....
        /*03e4*/ 	.word	0x00000750
        /*03e8*/ 	.word	0x000000ff
        /*03ec*/ 	.word	0x00022890
        /*03f0*/ 	.short	0x0100
        /*03f2*/ 	.byte	0x08
	.zero		1


	//   ....[15]....
        /*03f4*/ 	.word	0x00000760
        /*03f8*/ 	.word	0x000000ff
        /*03fc*/ 	.word	0x000228a0
        /*0400*/ 	.short	0x0100
        /*0402*/ 	.byte	0x08
	.zero		1


	//   ....[16]....
        /*0404*/ 	.word	0x00000770
        /*0408*/ 	.word	0x000000ff
        /*040c*/ 	.word	0x00022898
        /*0410*/ 	.short	0x0100
        /*0412*/ 	.byte	0x08
	.zero		1


	//   ....[17]....
        /*0414*/ 	.word	0x00000780
        /*0418*/ 	.word	0x000000ff
        /*041c*/ 	.word	0x000228a8
        /*0420*/ 	.short	0x0100
        /*0422*/ 	.byte	0x08
	.zero		1


	//   ....[18]....
        /*0424*/ 	.word	0x000008b0
        /*0428*/ 	.word	0x000000ff
        /*042c*/ 	.word	0x000228b0
        /*0430*/ 	.short	0x0100
        /*0432*/ 	.byte	0x08
	.zero		1


	//   ....[19]....
        /*0434*/ 	.word	0x000008c0
        /*0438*/ 	.word	0x000000ff
        /*043c*/ 	.word	0x000228c0
        /*0440*/ 	.short	0x0100
        /*0442*/ 	.byte	0x08
	.zero		1


	//   ....[20]....
        /*0444*/ 	.word	0x000008d0
        /*0448*/ 	.word	0x000000ff
        /*044c*/ 	.word	0x000228b8
        /*0450*/ 	.short	0x0100
        /*0452*/ 	.byte	0x08
	.zero		1


	//   ....[21]....
        /*0454*/ 	.word	0x000008e0
        /*0458*/ 	.word	0x000000ff
        /*045c*/ 	.word	0x000228c8
        /*0460*/ 	.short	0x0100
        /*0462*/ 	.byte	0x08
	.zero		1


	//   ....[22]....
        /*0464*/ 	.word	0x00001620
        /*0468*/ 	.word	0x000000ff
        /*046c*/ 	.word	0x00022800
        /*0470*/ 	.short	0x010a
        /*0472*/ 	.byte	0x27
	.zero		1


	//   ....[23]....
        /*0474*/ 	.word	0x000016b0
        /*0478*/ 	.word	0x000000ff
        /*047c*/ 	.word	0x00022830
        /*0480*/ 	.short	0x010a
        /*0482*/ 	.byte	0x27
	.zero		1


	//   ....[24]....
        /*0484*/ 	.word	0x000016f0
        /*0488*/ 	.word	0x000000ff
        /*048c*/ 	.word	0x00022830
        /*0490*/ 	.short	0x010a
        /*0492*/ 	.byte	0x27
	.zero		1


	//   ....[25]....
        /*0494*/ 	.word	0x00002c60
        /*0498*/ 	.word	0x00000006
        /*049c*/ 	.word	0x00000000
        /*04a0*/ 	.short	0x0101
        /*04a2*/ 	.byte	0x3f
	.zero		1


	//   ....[26]....
        /*04a4*/ 	.word	0x000030c0
        /*04a8*/ 	.word	0x000000ff
        /*04ac*/ 	.word	0x00022850
        /*04b0*/ 	.short	0x010a
        /*04b2*/ 	.byte	0x27
	.zero		1


	//   ....[27]....
        /*04b4*/ 	.word	0x00003100
        /*04b8*/ 	.word	0x000000ff
        /*04bc*/ 	.word	0x00022850
        /*04c0*/ 	.short	0x010a
        /*04c2*/ 	.byte	0x27
	.zero		1


	//   ....[28]....
        /*04c4*/ 	.word	0x00003510
        /*04c8*/ 	.word	0x0000000b
        /*04cc*/ 	.word	0x00000000
        /*04d0*/ 	.short	0x0101
        /*04d2*/ 	.byte	0x3f
	.zero		1


	//   ....[29]....
        /*04d4*/ 	.word	0x00003640
        /*04d8*/ 	.word	0x000000ff
        /*04dc*/ 	.word	0x00022830
        /*04e0*/ 	.short	0x010a
        /*04e2*/ 	.byte	0x1d
	.zero		1


	//   ....[30]....
        /*04e4*/ 	.word	0x00003680
        /*04e8*/ 	.word	0x000000ff
        /*04ec*/ 	.word	0x00022830
        /*04f0*/ 	.short	0x010a
        /*04f2*/ 	.byte	0x1d
	.zero		1


	//   ....[31]....
        /*04f4*/ 	.word	0x00004a60
        /*04f8*/ 	.word	0x00000007
        /*04fc*/ 	.word	0x00000000
        /*0500*/ 	.short	0x0101
        /*0502*/ 	.byte	0x3f
	.zero		1


	//   ....[32]....
        /*0504*/ 	.word	0x00005630
        /*0508*/ 	.word	0x000000ff
        /*050c*/ 	.word	0x00022850
        /*0510*/ 	.short	0x010a
        /*0512*/ 	.byte	0x1d
	.zero		1


	//   ....[33]....
        /*0514*/ 	.word	0x00005670
        /*0518*/ 	.word	0x000000ff
        /*051c*/ 	.word	0x00022850
        /*0520*/ 	.short	0x010a
        /*0522*/ 	.byte	0x1d
	.zero		1


	//   ....[34]....
        /*0524*/ 	.word	0x00005950
        /*0528*/ 	.word	0x000000b1
        /*052c*/ 	.word	0x00000000
        /*0530*/ 	.short	0x0101
        /*0532*/ 	.byte	0x3f
	.zero		1


	//   ....[35]....
        /*0534*/ 	.word	0x00005a70
        /*0538*/ 	.word	0x000000ff
        /*053c*/ 	.word	0x00022830
        /*0540*/ 	.short	0x010a
        /*0542*/ 	.byte	0x19
	.zero		1


	//   ....[36]....
        /*0544*/ 	.word	0x00005ab0
        /*0548*/ 	.word	0x000000ff
        /*054c*/ 	.word	0x00022830
        /*0550*/ 	.short	0x010a
        /*0552*/ 	.byte	0x19
	.zero		1


	//   ....[37]....
        /*0554*/ 	.word	0x00006a10
        /*0558*/ 	.word	0x0000009a
        /*055c*/ 	.word	0x00000000
        /*0560*/ 	.short	0x0101
        /*0562*/ 	.byte	0x3f
	.zero		1


	//   ....[38]....
        /*0564*/ 	.word	0x00007300
        /*0568*/ 	.word	0x000000ff
        /*056c*/ 	.word	0x00022850
        /*0570*/ 	.short	0x010a
        /*0572*/ 	.byte	0x19
	.zero		1


	//   ....[39]....
        /*0574*/ 	.word	0x00007340
        /*0578*/ 	.word	0x000000ff
        /*057c*/ 	.word	0x00022850
        /*0580*/ 	.short	0x010a
        /*0582*/ 	.byte	0x19
	.zero		1


	//   ....[40]....
        /*0584*/ 	.word	0x00007610
        /*0588*/ 	.word	0x000000ba
        /*058c*/ 	.word	0x00000000
        /*0590*/ 	.short	0x0101
        /*0592*/ 	.byte	0x3f
	.zero		1


	//   ....[41]....
        /*0594*/ 	.word	0x000088c0
        /*0598*/ 	.word	0x000000ff
        /*059c*/ 	.word	0x00000000
        /*05a0*/ 	.short	0x0101
        /*05a2*/ 	.byte	0x04
	.zero		1


	//   ....[42]....
        /*05a4*/ 	.word	0x0000b2b0
        /*05a8*/ 	.word	0x000000ff
        /*05ac*/ 	.word	0x00022840
        /*05b0*/ 	.short	0x010a
        /*05b2*/ 	.byte	0x26
	.zero		1


	//   ....[43]....
        /*05b4*/ 	.word	0x0000be10
        /*05b8*/ 	.word	0x000000ff
        /*05bc*/ 	.word	0x00022800
        /*05c0*/ 	.short	0x0107
        /*05c2*/ 	.byte	0x26
	.zero		1


	//   ....[44]....
        /*05c4*/ 	.word	0x0000be50
        /*05c8*/ 	.word	0x000000ff
        /*05cc*/ 	.word	0x00022800
        /*05d0*/ 	.short	0x0101
        /*05d2*/ 	.byte	0x26
	.zero		1


	//   ....[45]....
        /*05d4*/ 	.word	0x0000be60
        /*05d8*/ 	.word	0x000000ff
        /*05dc*/ 	.word	0x00022820
        /*05e0*/ 	.short	0x010a
        /*05e2*/ 	.byte	0x26
	.zero		1


	//   ....[46]....
        /*05e4*/ 	.word	0x0000bec0
        /*05e8*/ 	.word	0x000000ff
        /*05ec*/ 	.word	0x00022860
        /*05f0*/ 	.short	0x010a
        /*05f2*/ 	.byte	0x26
	.zero		1


	//   ....[47]....
        /*05f4*/ 	.word	0x0000c740
        /*05f8*/ 	.word	0x000000ff
        /*05fc*/ 	.word	0x00022848
        /*0600*/ 	.short	0x010a
        /*0602*/ 	.byte	0x26
	.zero		1


	//   ....[48]....
        /*0604*/ 	.word	0x0000c910
        /*0608*/ 	.word	0x000000ff
        /*060c*/ 	.word	0x00022868
        /*0610*/ 	.short	0x010a
        /*0612*/ 	.byte	0x26
	.zero		1


	//   ....[49]....
        /*0614*/ 	.word	0x0000cf80
        /*0618*/ 	.word	0x000000ff
        /*061c*/ 	.word	0x00022840
        /*0620*/ 	.short	0x010a
        /*0622*/ 	.byte	0x26
	.zero		1


	//   ....[50]....
        /*0624*/ 	.word	0x0000d160
        /*0628*/ 	.word	0x000000ff
        /*062c*/ 	.word	0x00022860
        /*0630*/ 	.short	0x010a
        /*0632*/ 	.byte	0x26
	.zero		1


	//   ....[51]....
        /*0634*/ 	.word	0x0000d800
        /*0638*/ 	.word	0x000000ff
        /*063c*/ 	.word	0x00022848
        /*0640*/ 	.short	0x010a
        /*0642*/ 	.byte	0x26
	.zero		1


	//   ....[52]....
        /*0644*/ 	.word	0x0000d9e0
        /*0648*/ 	.word	0x000000ff
        /*064c*/ 	.word	0x00022868
        /*0650*/ 	.short	0x010a
        /*0652*/ 	.byte	0x26
	.zero		1


	//   ....[53]....
        /*0654*/ 	.word	0x0000dec0
        /*0658*/ 	.word	0x00000002
        /*065c*/ 	.word	0x00022820
        /*0660*/ 	.short	0x010a
        /*0662*/ 	.byte	0x3f
	.zero		1


	//   ....[54]....
        /*0664*/ 	.word	0x0000e040
        /*0668*/ 	.word	0x00000007
        /*066c*/ 	.word	0x00000000
        /*0670*/ 	.short	0x010a
        /*0672*/ 	.byte	0x3f
	.zero		1


	//   ....[55]....
        /*0674*/ 	.word	0x0000e0b0
        /*0678*/ 	.word	0x00000005
        /*067c*/ 	.word	0x00000000
        /*0680*/ 	.short	0x010a
        /*0682*/ 	.byte	0x3f
	.zero		1


	//   ....[56]....
        /*0684*/ 	.word	0x0000e110
        /*0688*/ 	.word	0x00000005
        /*068c*/ 	.word	0x00000000
        /*0690*/ 	.short	0x010a
        /*0692*/ 	.byte	0x3f
	.zero		1


	//   ....[57]....
        /*0694*/ 	.word	0x0000e140
        /*0698*/ 	.word	0x00000003
        /*069c*/ 	.word	0x00000000
        /*06a0*/ 	.short	0x010a
        /*06a2*/ 	.byte	0x3f
	.zero		1


	//   ....[58]....
        /*06a4*/ 	.word	0x0000e1b0
        /*06a8*/ 	.word	0x00000003
        /*06ac*/ 	.word	0x00022800
        /*06b0*/ 	.short	0x010a
        /*06b2*/ 	.byte	0x3f
	.zero		1


	//   ....[59]....
        /*06b4*/ 	.word	0x0000e210
        /*06b8*/ 	.word	0x00000003
        /*06bc*/ 	.word	0x00022830
        /*06c0*/ 	.short	0x010a
        /*06c2*/ 	.byte	0x3f
	.zero		1


	//   ....[60]....
        /*06c4*/ 	.word	0x0000e260
        /*06c8*/ 	.word	0x0000000b
        /*06cc*/ 	.word	0x00022850
        /*06d0*/ 	.short	0x010a
        /*06d2*/ 	.byte	0x3f
	.zero		1


	//   ....[61]....
        /*06d4*/ 	.word	0x0000e2c0
        /*06d8*/ 	.word	0x00000005
        /*06dc*/ 	.word	0x00022830
        /*06e0*/ 	.short	0x010a
        /*06e2*/ 	.byte	0x3f
	.zero		1


	//   ....[62]....
        /*06e4*/ 	.word	0x0000e310
        /*06e8*/ 	.word	0x000000b1
        /*06ec*/ 	.word	0x00022850
        /*06f0*/ 	.short	0x010a
        /*06f2*/ 	.byte	0x3f
	.zero		1


	//   ....[63]....
        /*06f4*/ 	.word	0x0000e370
        /*06f8*/ 	.word	0x00000004
        /*06fc*/ 	.word	0x00022830
        /*0700*/ 	.short	0x010a
        /*0702*/ 	.byte	0x3f
	.zero		1


	//   ....[64]....
        /*0704*/ 	.word	0x0000e3c0
        /*0708*/ 	.word	0x000000ba
        /*070c*/ 	.word	0x00022850
        /*0710*/ 	.short	0x010a
        /*0712*/ 	.byte	0x3f
	.zero		1


	//   ....[65]....
        /*0714*/ 	.word	0x0000e520
        /*0718*/ 	.word	0x00000003
        /*071c*/ 	.word	0x00022840
        /*0720*/ 	.short	0x010a
        /*0722*/ 	.byte	0x3f
	.zero		1


	//   ....[66]....
        /*0724*/ 	.word	0x0000ef30
        /*0728*/ 	.word	0x00000003
        /*072c*/ 	.word	0x00022820
        /*0730*/ 	.short	0x010a
        /*0732*/ 	.byte	0x3f
	.zero		1


	//   ....[67]....
        /*0734*/ 	.word	0x0000ef90
        /*0738*/ 	.word	0x00000003
        /*073c*/ 	.word	0x00022860
        /*0740*/ 	.short	0x010a
        /*0742*/ 	.byte	0x3f
	.zero		1


	//   ....[68]....
        /*0744*/ 	.word	0x0000eff0
        /*0748*/ 	.word	0x00000003
        /*074c*/ 	.word	0x00022848
        /*0750*/ 	.short	0x010a
        /*0752*/ 	.byte	0x3f
	.zero		1


	//   ....[69]....
        /*0754*/ 	.word	0x0000f050
        /*0758*/ 	.word	0x00000003
        /*075c*/ 	.word	0x00022868
        /*0760*/ 	.short	0x010a
        /*0762*/ 	.byte	0x3f
	.zero		1


	//   ....[70]....
        /*0764*/ 	.word	0x0000f0b0
        /*0768*/ 	.word	0x00000003
        /*076c*/ 	.word	0x00022840
        /*0770*/ 	.short	0x010a
        /*0772*/ 	.byte	0x3f
	.zero		1


	//   ....[71]....
        /*0774*/ 	.word	0x0000f110
        /*0778*/ 	.word	0x00000003
        /*077c*/ 	.word	0x00022860
        /*0780*/ 	.short	0x010a
        /*0782*/ 	.byte	0x3f
	.zero		1


	//   ....[72]....
        /*0784*/ 	.word	0x0000f170
        /*0788*/ 	.word	0x00000003
        /*078c*/ 	.word	0x00022848
        /*0790*/ 	.short	0x010a
        /*0792*/ 	.byte	0x3f
	.zero		1


	//   ....[73]....
        /*0794*/ 	.word	0x0000f1d0
        /*0798*/ 	.word	0x00000003
        /*079c*/ 	.word	0x00022868
        /*07a0*/ 	.short	0x010a
        /*07a2*/ 	.byte	0x3f
	.zero		1


	//   ....[74]....
        /*07a4*/ 	.word	0x0000f220
        /*07a8*/ 	.word	0x00000002
        /*07ac*/ 	.word	0x00022820
        /*07b0*/ 	.short	0x010a
        /*07b2*/ 	.byte	0x3f
	.zero		1


	//   ....[75]....
        /*07b4*/ 	.word	0x0000f3c0
        /*07b8*/ 	.word	0x00000007
        /*07bc*/ 	.word	0x00000000
        /*07c0*/ 	.short	0x010a
        /*07c2*/ 	.byte	0x3f
	.zero		1


	//   ....[76]....
        /*07c4*/ 	.word	0x0000f410
        /*07c8*/ 	.word	0x00000005
        /*07cc*/ 	.word	0x00000000
        /*07d0*/ 	.short	0x010a
        /*07d2*/ 	.byte	0x3f
	.zero		1


	//   ....[77]....
        /*07d4*/ 	.word	0x0000f460
        /*07d8*/ 	.word	0x00000005
        /*07dc*/ 	.word	0x00000000
        /*07e0*/ 	.short	0x010a
        /*07e2*/ 	.byte	0x3f
	.zero		1


	//----- nvinfo : EIATTR_NUM_MBARRIERS
	.align		4
.L_1473:
        /*07e4*/ 	.byte	0x03, 0x38
        /*07e6*/ 	.short	0x0016


	//----- nvinfo : EIATTR_EXIT_INSTR_OFFSETS
	.align		4
        /*07e8*/ 	.byte	0x04, 0x1c
        /*07ea*/ 	.short	(.L_1475 - .L_1474)


	//   ....[0]....
.L_1474:
        /*07ec*/ 	.word	0x0000e190


	//----- nvinfo : EIATTR_MAX_THREADS
	.align		4
.L_1475:
        /*07f0*/ 	.byte	0x04, 0x05
        /*07f2*/ 	.short	(.L_1477 - .L_1476)
.L_1476:
        /*07f4*/ 	.word	0x00000180
        /*07f8*/ 	.word	0x00000001
        /*07fc*/ 	.word	0x00000001


	//----- nvinfo : EIATTR_CRS_STACK_SIZE
	.align		4
.L_1477:
        /*0800*/ 	.byte	0x04, 0x1e
        /*0802*/ 	.short	(.L_1479 - .L_1478)
.L_1478:
        /*0804*/ 	.word	0x00000000


	//----- nvinfo : EIATTR_CBANK_PARAM_SIZE
	.align		4
.L_1479:
        /*0808*/ 	.byte	0x03, 0x19
        /*080a*/ 	.short	0x0a70


	//----- nvinfo : EIATTR_PARAM_CBANK
	.align		4
        /*080c*/ 	.byte	0x04, 0x0a
        /*080e*/ 	.short	(.L_1481 - .L_1480)
	.align		4
.L_1480:
        /*0810*/ 	.word	index@(.nv.constant0._ZN7cutlass13device_kernelIN5flash11enable_sm90INS1_16FlashAttnFwdSm90INS1_25CollectiveMainloopFwdSm90ILi2EN4cute5tupleIJNS5_1CILi1EEES8_S8_EEENS6_IJNS7_ILi128EEENS7_ILi96EEENS7_ILi64EEEEEELi256ENS_10bfloat16_tEfNS_4arch4Sm90ELb1ELb0ELb0ELb0ELb0ELb0ELb0ELb1ELb0ELb1ELb1ELb0EEENS1_21CollectiveEpilogueFwdINS6_IJSA_NS7_ILi256EEESB_EEES9_SE_SG_Li256ELb0ELb1ELb1ELb0EEENS1_19SingleTileSchedulerILb0ELb1ELb1ELi128EEEEEEEEEvNT_6ParamsE)
        /*0814*/ 	.short	0x0210
        /*0816*/ 	.short	0x0a70


	//----- nvinfo : EIATTR_SW_WAR
	.align		4
.L_1481:
        /*0818*/ 	.byte	0x04, 0x36
        /*081a*/ 	.short	(.L_1483 - .L_1482)
.L_1482:
        /*081c*/ 	.word	0x00000008
.L_1483:


//--------------------- .nv.info._ZN7cutlass13device_kernelIN5flash11enable_sm90INS1_16FlashAttnFwdSm90INS1_25CollectiveMainloopFwdSm90ILi2EN4cute5tupleIJNS5_1CILi1EEES8_S8_EEENS6_IJNS7_ILi128EEENS7_ILi96EEENS7_ILi64EEEEEELi256ENS_10bfloat16_tEfNS_4arch4Sm90ELb1ELb0ELb0ELb0ELb0ELb0ELb1ELb1ELb0ELb1ELb1ELb0EEENS1_21CollectiveEpilogueFwdINS6_IJSA_NS7_ILi256EEESB_EEES9_SE_SG_Li256ELb0ELb1ELb1ELb0EEENS1_19SingleTileSchedulerILb0ELb1ELb1ELi128EEEEEEEEEvNT_6ParamsE --------------------------
	.section	.nv.info._ZN7cutlass13device_kernelIN5flash11enable_sm90INS1_16FlashAttnFwdSm90INS1_25CollectiveMainloopFwdSm90ILi2EN4cute5tupleIJNS5_1CILi1EEES8_S8_EEENS6_IJNS7_ILi128EEENS7_ILi96EEENS7_ILi64EEEEEELi256ENS_10bfloat16_tEfNS_4arch4Sm90ELb1ELb0ELb0ELb0ELb0ELb0ELb1ELb1ELb0ELb1ELb1ELb0EEENS1_21CollectiveEpilogueFwdINS6_IJSA_NS7_ILi256EEESB_EEES9_SE_SG_Li256ELb0ELb1ELb1ELb0EEENS1_19SingleTileSchedulerILb0ELb1ELb1ELi128EEEEEEEEEvNT_6ParamsE,"",@"SHT_CUDA_INFO"
	.sectionflags	@""
	.align	4


	//----- nvinfo : EIATTR_CUDA_API_VERSION
	.align		4
        /*0000*/ 	.byte	0x04, 0x37
        /*0002*/ 	.short	(.L_1485 - .L_1484)
.L_1484:
        /*0004*/ 	.word	0x00000082


	//----- nvinfo : EIATTR_KPARAM_INFO
	.align		4
.L_1485:
        /*0008*/ 	.byte	0x04, 0x17
        /*000a*/ 	.short	(.L_1487 - .L_1486)
.L_1486:
        /*000c*/ 	.word	0x00000000
        /*0010*/ 	.short	0x0000
        /*0012*/ 	.short	0x0070
        /*0014*/ 	.byte	0x00, 0xf0, 0x01, 0x2c


	//----- nvinfo : EIATTR_SPARSE_MMA_MASK
	.align		4
.L_1487:
        /*0018*/ 	.byte	0x03, 0x50
        /*001a*/ 	.short	0x0000


	//----- nvinfo : EIATTR_MAXREG_COUNT
	.align		4
        /*001c*/ 	.byte	0x03, 0x1b
        /*001e*/ 	.short	0x00a8


	//----- nvinfo : EIATTR_NUM_BARRIERS
	.align		4
        /*0020*/ 	.byte	0x02, 0x4c
        /*0022*/ 	.byte	0x10
	.zero		1


	//----- nvinfo : EIATTR_EXTERNS
	.align		4
        /*0024*/ 	.byte	0x04, 0x0f
        /*0026*/ 	.short	(.L_1489 - .L_1488)


	//   ....[0]....
	.align		4
.L_1488:
        /*0028*/ 	.word	index@(__assertfail)


	//----- nvinfo : EIATTR_ANNOTATIONS
	.align		4
.L_1489:
        /*002c*/ 	.byte	0x04, 0x55
        /*002e*/ 	.short	(.L_1491 - .L_1490)


	//   ....[0]....
.L_1490:
        /* <DEDUP_REMOVED lines=27> */


	//----- nvinfo : EIATTR_MERCURY_ISA_VERSION
	.align		4
.L_1491:
        /*01c8*/ 	.byte	0x03, 0x5f
        /*01ca*/ 	.short	0x0101


	//----- nvinfo : EIATTR_INT_WARP_WIDE_INSTR_OFFSETS
	.align		4
        /*01cc*/ 	.byte	0x04, 0x31
        /*01ce*/ 	.short	(.L_1493 - .L_1492)


	//   ....[0]....
.L_1492:
        /*01d0*/ 	.word	0x00000120


	//   ....[1]....
        /*01d4*/ 	.word	0x00000160


	//   ....[2]....
        /*01d8*/ 	.word	0x000001d0


	//   ....[3]....
        /*01dc*/ 	.word	0x00000240


	//----- nvinfo : EIATTR_COOP_GROUP_MASK_REGIDS
	.align		4
.L_1493:
        /*01e0*/ 	.byte	0x04, 0x29
        /*01e2*/ 	.short	(.L_1495 - .L_1494)


	//   ....[0]....
.L_1494:
        /*01e4*/ 	.word	0xffffffff


	//   ....[1]....
        /*01e8*/ 	.word	0xffffffff


	//   ....[2]....
        /*01ec*/ 	.word	0xffffffff


	//   ....[3]....
        /*01f0*/ 	.word	0xffffffff


	//   ....[4]....
        /*01f4*/ 	.word	0xffffffff


	//   ....[5]....
        /*01f8*/ 	.word	0xffffffff


	//   ....[6]....
        /*01fc*/ 	.word	0xffffffff


	//   ....[7]....
        /*0200*/ 	.word	0xffffffff


	//   ....[8]....
        /*0204*/ 	.word	0xffffffff


	//   ....[9]....
        /*0208*/ 	.word	0xffffffff


	//   ....[10]....
        /*020c*/ 	.word	0xffffffff


	//   ....[11]....
        /*0210*/ 	.word	0xffffffff


	//   ....[12]....
        /*0214*/ 	.word	0xffffffff


	//   ....[13]....
        /*0218*/ 	.word	0xffffffff


	//   ....[14]....
        /*021c*/ 	.word	0xffffffff


	//   ....[15]....
        /*0220*/ 	.word	0xffffffff


	//   ....[16]....
        /*0224*/ 	.word	0xffffffff


	//   ....[17]....
        /*0228*/ 	.word	0xffffffff


	//   ....[18]....
        /*022c*/ 	.word	0xffffffff


	//   ....[19]....
        /*0230*/ 	.word	0xffffffff


	//   ....[20]....
        /*0234*/ 	.word	0xffffffff


	//   ....[21]....
        /*0238*/ 	.word	0xffffffff


	//   ....[22]....
        /*023c*/ 	.word	0xffffffff


	//   ....[23]....
        /*0240*/ 	.word	0xffffffff


	//   ....[24]....
        /*0244*/ 	.word	0xffffffff


	//   ....[25]....
        /*0248*/ 	.word	0xffffffff


	//   ....[26]....
        /*024c*/ 	.word	0xffffffff


	//   ....[27]....
        /*0250*/ 	.word	0xffffffff


	//   ....[28]....
        /*0254*/ 	.word	0xffffffff


	//   ....[29]....
        /*0258*/ 	.word	0xffffffff


	//   ....[30]....
        /*025c*/ 	.word	0xffffffff


	//   ....[31]....
        /*0260*/ 	.word	0xffffffff


	//   ....[32]....
        /*0264*/ 	.word	0xffffffff


	//   ....[33]....
        /*0268*/ 	.word	0xffffffff


	//   ....[34]....
        /*026c*/ 	.word	0xffffffff


	//   ....[35]....
        /*0270*/ 	.word	0xffffffff


	//   ....[36]....
        /*0274*/ 	.word	0xffffffff


	//   ....[37]....
        /*0278*/ 	.word	0xffffffff


	//   ....[38]....
        /*027c*/ 	.word	0xffffffff


	//   ....[39]....
        /*0280*/ 	.word	0xffffffff


	//   ....[40]....
        /*0284*/ 	.word	0xffffffff


	//   ....[41]....
        /*0288*/ 	.word	0xffffffff


	//   ....[42]....
        /*028c*/ 	.word	0xffffffff


	//   ....[43]....
        /*0290*/ 	.word	0xffffffff


	//   ....[44]....
        /*0294*/ 	.word	0xffffffff


	//   ....[45]....
        /*0298*/ 	.word	0xffffffff


	//   ....[46]....
        /*029c*/ 	.word	0xffffffff


	//   ....[47]....
        /*02a0*/ 	.word	0xffffffff


	//   ....[48]....
        /*02a4*/ 	.word	0xffffffff


	//   ....[49]....
        /*02a8*/ 	.word	0xffffffff


	//   ....[50]....
        /*02ac*/ 	.word	0xffffffff


	//   ....[51]....
        /*02b0*/ 	.word	0xffffffff


	//   ....[52]....
        /*02b4*/ 	.word	0xffffffff


	//   ....[53]....
        /*02b8*/ 	.word	0xffffffff


	//   ....[54]....
        /*02bc*/ 	.word	0xffffffff


	//   ....[55]....
        /*02c0*/ 	.word	0xffffffff


	//   ....[56]....
        /*02c4*/ 	.word	0xffffffff


	//   ....[57]....
        /*02c8*/ 	.word	0xffffffff


	//   ....[58]....
        /*02cc*/ 	.word	0xffffffff


	//   ....[59]....
        /*02d0*/ 	.word	0xffffffff


	//   ....[60]....
        /*02d4*/ 	.word	0xffffffff


	//   ....[61]....
        /*02d8*/ 	.word	0xffffffff


	//   ....[62]....
        /*02dc*/ 	.word	0xffffffff


	//   ....[63]....
        /*02e0*/ 	.word	0xffffffff


	//   ....[64]....
        /*02e4*/ 	.word	0xffffffff


	//   ....[65]....
        /*02e8*/ 	.word	0xffffffff


	//   ....[66]....
        /*02ec*/ 	.word	0xffffffff


	//   ....[67]....
        /*02f0*/ 	.word	0xffffffff


	//   ....[68]....
        /*02f4*/ 	.word	0xffffffff


	//   ....[69]....
        /*02f8*/ 	.word	0xffffffff


	//   ....[70]....
        /*02fc*/ 	.word	0xffffffff


	//   ....[71]....
        /*0300*/ 	.word	0x0500000f


	//   ....[72]....
        /*0304*/ 	.word	0x0500000f


	//   ....[73]....
        /*0308*/ 	.word	0x0500000f


	//   ....[74]....
        /*030c*/ 	.word	0x0500000f


	//   ....[75]....
        /*0310*/ 	.word	0x0500000f


	//   ....[76]....
        /*0314*/ 	.word	0x0500000f


	//   ....[77]....
        /*0318*/ 	.word	0x0500000f


	//   ....[78]....
        /*031c*/ 	.word	0x0500000f


	//   ....[79]....
        /*0320*/ 	.word	0x0500000f


	//   ....[80]....
        /*0324*/ 	.word	0x0500000f


	//   ....[81]....
        /*0328*/ 	.word	0x0500000f


	//   ....[82]....
        /*032c*/ 	.word	0x0500000f


	//   ....[83]....
        /*0330*/ 	.word	0x0500000f


	//   ....[84]....
        /*0334*/ 	.word	0x0500000f


	//   ....[85]....
        /*0338*/ 	.word	0x0500000f


	//   ....[86]....
        /*033c*/ 	.word	0x0500000f


	//   ....[87]....
        /*0340*/ 	.word	0x0500000f


	//   ....[88]....
        /*0344*/ 	.word	0x0500000f


	//   ....[89]....
        /*0348*/ 	.word	0x0500000f


	//   ....[90]....
        /*034c*/ 	.word	0x0500000f


	//   ....[91]....
        /*0350*/ 	.word	0x0500000f


	//   ....[92]....
        /*0354*/ 	.word	0x0500000f


	//   ....[93]....
        /*0358*/ 	.word	0x0500000f


	//   ....[94]....
        /*035c*/ 	.word	0x0500000f


	//   ....[95]....
        /*0360*/ 	.word	0x0500000f


	//   ....[96]....
        /*0364*/ 	.word	0x0500000f


	//   ....[97]....
        /*0368*/ 	.word	0x0500000f


	//   ....[98]....
        /*036c*/ 	.word	0x0500000f


	//   ....[99]....
        /*0370*/ 	.word	0x0500000f


	//   ....[100]....
        /*0374*/ 	.word	0x0500000f


	//   ....[101]....
        /*0378*/ 	.word	0x0500000f


	//   ....[102]....
        /*037c*/ 	.word	0x0500000f


	//   ....[103]....
        /*0380*/ 	.word	0x0500000f


	//   ....[104]....
        /*0384*/ 	.word	0x0500000f


	//----- nvinfo : EIATTR_COOP_GROUP_INSTR_OFFSETS
	.align		4
.L_1495:
        /*0388*/ 	.byte	0x04, 0x28
        /*038a*/ 	.short	(.L_1497 - .L_1496)


	//   ....[0]....
.L_1496:
        /*038c*/ 	.word	0x00000060


	//   ....[1]....
        /*0390*/ 	.word	0x00000130


	//   ....[2]....
        /*0394*/ 	.word	0x000001f0


	//   ....[3]....
        /*0398*/ 	.word	0x000003c0


	//   ....[4]....
        /*039c*/ 	.word	0x00000520


	//   ....[5]....
        /*03a0*/ 	.word	0x00000640


	//   ....[6]....
        /*03a4*/ 	.word	0x000007a0


	//   ....[7]....
        /*03a8*/ 	.word	0x00001480


	//   ....[8]....
        /*03ac*/ 	.word	0x00002890


	//   ....[9]....
        /*03b0*/ 	.word	0x000028c0


	//   ....[10]....
        /*03b4*/ 	.word	0x00003210


	//   ....[11]....
        /*03b8*/ 	.word	0x00003230


	//   ....[12]....
        /*03bc*/ 	.word	0x00003250


	//   ....[13]....
        /*03c0*/ 	.word	0x00003270


	//   ....[14]....
        /*03c4*/ 	.word	0x00004a60


	//   ....[15]....
        /*03c8*/ 	.word	0x00004d60


	//   ....[16]....
        /*03cc*/ 	.word	0x00005680


	//   ....[17]....
        /*03d0*/ 	.word	0x00005700


	//   ....[18]....
        /*03d4*/ 	.word	0x00005720


	//   ....[19]....
        /*03d8*/ 	.word	0x00005740


	//   ....[20]....
        /*03dc*/ 	.word	0x00007a50


	//   ....[21]....
        /*03e0*/ 	.word	0x00007ac0


	//   ....[22]....
        /*03e4*/ 	.word	0x00007ad0


	//   ....[23]....
        /*03e8*/ 	.word	0x00007b00


	//   ....[24]....
        /*03ec*/ 	.word	0x000090a0


	//   ....[25]....
        /*03f0*/ 	.word	0x000090c0


	//   ....[26]....
        /*03f4*/ 	.word	0x00009110


	//   ....[27]....
        /*03f8*/ 	.word	0x00009120


	//   ....[28]....
        /*03fc*/ 	.word	0x0000a250


	//   ....[29]....
        /*0400*/ 	.word	0x0000a2b0


	//   ....[30]....
        /*0404*/ 	.word	0x0000a2f0


	//   ....[31]....
        /*0408*/ 	.word	0x0000a320


	//   ....[32]....
        /*040c*/ 	.word	0x0000a350


	//   ....[33]....
        /*0410*/ 	.word	0x0000a370


	//   ....[34]....
        /*0414*/ 	.word	0x0000aff0


	//   ....[35]....
        /*0418*/ 	.word	0x0000b000


	//   ....[36]....
        /*041c*/ 	.word	0x0000c070


	//   ....[37]....
        /*0420*/ 	.word	0x0000cc20


	//   ....[38]....
        /*0424*/ 	.word	0x0000d550


	//   ....[39]....
        /*0428*/ 	.word	0x0000d590


	//   ....[40]....
        /*042c*/ 	.word	0x0000d5c0


	//   ....[41]....
        /*0430*/ 	.word	0x0000d5e0


	//   ....[42]....
        /*0434*/ 	.word	0x0000d600


	//   ....[43]....
        /*0438*/ 	.word	0x0000d720


	//   ....[44]....
        /*043c*/ 	.word	0x0000d7e0


	//   ....[45]....
        /*0440*/ 	.word	0x0000d800


	//   ....[46]....
        /*0444*/ 	.word	0x0000d8a0


	//   ....[47]....
        /*0448*/ 	.word	0x0000d8c0


	//   ....[48]....
        /*044c*/ 	.word	0x0000d960


	//   ....[49]....
        /*0450*/ 	.word	0x0000d980


	//   ....[50]....
        /*0454*/ 	.word	0x0000da00


	//   ....[51]....
        /*0458*/ 	.word	0x0000da20


	//   ....[52]....
        /*045c*/ 	.word	0x0000da30


	//   ....[53]....
        /*0460*/ 	.word	0x0000da40


	//   ....[54]....
        /*0464*/ 	.word	0x0000e110


	//   ....[55]....
        /*0468*/ 	.word	0x0000e1c0


	//   ....[56]....
        /*046c*/ 	.word	0x0000e1e0


	//   ....[57]....
        /*0470*/ 	.word	0x0000e290


	//   ....[58]....
        /*0474*/ 	.word	0x0000e320


	//   ....[59]....
        /*0478*/ 	.word	0x0000e340


	//   ....[60]....
        /*047c*/ 	.word	0x0000e3e0


	//   ....[61]....
        /*0480*/ 	.word	0x0000e3f0


	//   ....[62]....
        /*0484*/ 	.word	0x0000e420


	//   ....[63]....
        /*0488*/ 	.word	0x0000e440


	//   ....[64]....
        /*048c*/ 	.word	0x0000e4b0


	//   ....[65]....
        /*0490*/ 	.word	0x0000e500


	//   ....[66]....
        /*0494*/ 	.word	0x0000e590


	//   ....[67]....
        /*0498*/ 	.word	0x0000e5c0


	//   ....[68]....
        /*049c*/ 	.word	0x0000e670


	//   ....[69]....
        /*04a0*/ 	.word	0x0000e6c0


	//   ....[70]....
        /*04a4*/ 	.word	0x00010990


	//   ....[71]....
        /*04a8*/ 	.word	0x00010f90


	//   ....[72]....
        /*04ac*/ 	.word	0x00011100


	//   ....[73]....
        /*04b0*/ 	.word	0x00011160


	//   ....[74]....
        /*04b4*/ 	.word	0x000112a0


	//   ....[75]....
        /*04b8*/ 	.word	0x00011330


	//   ....[76]....
        /*04bc*/ 	.word	0x00011430


	//   ....[77]....
        /*04c0*/ 	.word	0x000114c0


	//   ....[78]....
        /*04c4*/ 	.word	0x000115d0


	//   ....[79]....
        /*04c8*/ 	.word	0x00011640


	//   ....[80]....
        /*04cc*/ 	.word	0x00011760


	//   ....[81]....
        /*04d0*/ 	.word	0x000117d0


	//   ....[82]....
        /*04d4*/ 	.word	0x000118f0


	//   ....[83]....
        /*04d8*/ 	.word	0x00011960


	//   ....[84]....
        /*04dc*/ 	.word	0x00011a70


	//   ....[85]....
        /*04e0*/ 	.word	0x00011ad0


	//   ....[86]....
        /*04e4*/ 	.word	0x00011bd0


	//   ....[87]....
        /*04e8*/ 	.word	0x00011c20


	//   ....[88]....
        /*04ec*/ 	.word	0x00011cc0


	//   ....[89]....
        /*04f0*/ 	.word	0x00011d80


	//   ....[90]....
        /*04f4*/ 	.word	0x000120a0


	//   ....[91]....
        /*04f8*/ 	.word	0x00012110


	//   ....[92]....
        /*04fc*/ 	.word	0x00012220


	//   ....[93]....
        /*0500*/ 	.word	0x00012280


	//   ....[94]....
        /*0504*/ 	.word	0x00012390


	//   ....[95]....
        /*0508*/ 	.word	0x000123e0


	//   ....[96]....
        /*050c*/ 	.word	0x000124e0


	//   ....[97]....
        /*0510*/ 	.word	0x00012540


	//   ....[98]....
        /*0514*/ 	.word	0x000126b0


	//   ....[99]....
        /*0518*/ 	.word	0x00012700


	//   ....[100]....
        /*051c*/ 	.word	0x00012820


	//   ....[101]....
        /*0520*/ 	.word	0x00012870


	//   ....[102]....
        /*0524*/ 	.word	0x00012980


	//   ....[103]....
        /*0528*/ 	.word	0x000129d0


	//   ....[104]....
        /*052c*/ 	.word	0x00012de0


	//----- nvinfo : EIATTR_REG_RECONFIG
	.align		4
.L_1497:
        /*0530*/ 	.byte	0x01, 0x54
	.zero		2


	//----- nvinfo : EIATTR_SYSCALL_OFFSETS
	.align		4
        /*0534*/ 	.byte	0x04, 0x46
        /*0536*/ 	.short	(.L_1499 - .L_1498)


	//   ....[0]....
.L_1498:
        /*0538*/ 	.word	0x000016d0


	//   ....[1]....
        /*053c*/ 	.word	0x0000c860


	//   ....[2]....
        /*0540*/ 	.word	0x0000c9a0


	//   ....[3]....
        /*0544*/ 	.word	0x0000ca90


	//   ....[4]....
        /*0548*/ 	.word	0x0000d1b0


	//   ....[5]....
        /*054c*/ 	.word	0x0000dd60


	//----- nvinfo : EIATTR_MBARRIER_INSTR_OFFSETS
	.align		4
.L_1499:
        /*0550*/ 	.byte	0x04, 0x39
        /*0552*/ 	.short	(.L_1501 - .L_1500)


	//   ....[0]....
.L_1500:
        /*0554*/ 	.word	0x00000260
        /*0558*/ 	.word	0x000000ff
        /*055c*/ 	.word	0x00032400
        /*0560*/ 	.short	0x0100
        /*0562*/ 	.byte	0x08
	.zero		1


	//   ....[1]....
        /*0564*/ 	.word	0x00000270
        /*0568*/ 	.word	0x000000ff
        /*056c*/ 	.word	0x00032410
        /*0570*/ 	.short	0x0100
        /*0572*/ 	.byte	0x08
	.zero		1


	//   ....[2]....
        /*0574*/ 	.word	0x00000280
        /*0578*/ 	.word	0x000000ff
        /*057c*/ 	.word	0x00032420
        /*0580*/ 	.short	0x0100
        /*0582*/ 	.byte	0x08
	.zero		1


	//   ....[3]....
        /*0584*/ 	.word	0x00000370
        /*0588*/ 	.word	0x000000ff
        /*058c*/ 	.word	0x00032430
        /*0590*/ 	.short	0x0100
        /*0592*/ 	.byte	0x08
	.zero		1


	//   ....[4]....
        /*0594*/ 	.word	0x00000380
        /*0598*/ 	.word	0x000000ff
        /*059c*/ 	.word	0x00032440
        /*05a0*/ 	.short	0x0100
        /*05a2*/ 	.byte	0x08
	.zero		1


	//   ....[5]....
        /*05a4*/ 	.word	0x00000390
        /*05a8*/ 	.word	0x000000ff
        /*05ac*/ 	.word	0x00032438
        /*05b0*/ 	.short	0x0100
        /*05b2*/ 	.byte	0x08
	.zero		1


	//   ....[6]....
        /*05b4*/ 	.word	0x000003a0
        /*05b8*/ 	.word	0x000000ff
        /*05bc*/ 	.word	0x00032448
        /*05c0*/ 	.short	0x0100
        /*05c2*/ 	.byte	0x08
	.zero		1


	//   ....[7]....
        /*05c4*/ 	.word	0x000004d0
        /*05c8*/ 	.word	0x000000ff
        /*05cc*/ 	.word	0x00032450
        /*05d0*/ 	.short	0x0100
        /*05d2*/ 	.byte	0x08
	.zero		1


	//   ....[8]....
        /*05d4*/ 	.word	0x000004e0
        /*05d8*/ 	.word	0x000000ff
        /*05dc*/ 	.word	0x00032460
        /*05e0*/ 	.short	0x0100
        /*05e2*/ 	.byte	0x08
	.zero		1


	//   ....[9]....
        /*05e4*/ 	.word	0x000004f0
        /*05e8*/ 	.word	0x000000ff
        /*05ec*/ 	.word	0x00032458
        /*05f0*/ 	.short	0x0100
        /*05f2*/ 	.byte	0x08
	.zero		1


	//   ....[10]....
        /*05f4*/ 	.word	0x00000500
        /*05f8*/ 	.word	0x000000ff
        /*05fc*/ 	.word	0x00032468
        /*0600*/ 	.short	0x0100
        /*0602*/ 	.byte	0x08
	.zero		1


	//   ....[11]....
        /*0604*/ 	.word	0x000005f0
        /*0608*/ 	.word	0x000000ff
        /*060c*/ 	.word	0x00032470
        /*0610*/ 	.short	0x0100
        /*0612*/ 	.byte	0x06
	.zero		1


	//   ....[12]....
        /*0614*/ 	.word	0x00000600
        /*0618*/ 	.word	0x000000ff
        /*061c*/ 	.word	0x00032480
        /*0620*/ 	.short	0x0100
        /*0622*/ 	.byte	0x06
	.zero		1


	//   ....[13]....
        /*0624*/ 	.word	0x00000610
        /*0628*/ 	.word	0x000000ff
        /*062c*/ 	.word	0x00032478
        /*0630*/ 	.short	0x0100
        /*0632*/ 	.byte	0x06
	.zero		1


	//   ....[14]....
        /*0634*/ 	.word	0x00000620
        /*0638*/ 	.word	0x000000ff
        /*063c*/ 	.word	0x00032488
        /*0640*/ 	.short	0x0100
        /*0642*/ 	.byte	0x06
	.zero		1


	//   ....[15]....
        /*0644*/ 	.word	0x00000750
        /*0648*/ 	.word	0x000000ff
        /*064c*/ 	.word	0x00032490
        /*0650*/ 	.short	0x0100
        /*0652*/ 	.byte	0x08
	.zero		1


	//   ....[16]....
        /*0654*/ 	.word	0x00000760
        /*0658*/ 	.word	0x000000ff
        /*065c*/ 	.word	0x000324a0
        /*0660*/ 	.short	0x0100
        /*0662*/ 	.byte	0x08
	.zero		1


	//   ....[17]....
        /*0664*/ 	.word	0x00000770
        /*0668*/ 	.word	0x000000ff
        /*066c*/ 	.word	0x00032498
        /*0670*/ 	.short	0x0100
        /*0672*/ 	.byte	0x08
	.zero		1


	//   ....[18]....
        /*0674*/ 	.word	0x00000780
        /*0678*/ 	.word	0x000000ff
        /*067c*/ 	.word	0x000324a8
        /*0680*/ 	.short	0x0100
        /*0682*/ 	.byte	0x08
	.zero		1


	//   ....[19]....
        /*0684*/ 	.word	0x000008b0
        /*0688*/ 	.word	0x000000ff
        /*068c*/ 	.word	0x000324b0
        /*0690*/ 	.short	0x0100
        /*0692*/ 	.byte	0x08
	.zero		1


	//   ....[20]....
        /*0694*/ 	.word	0x000008c0
        /*0698*/ 	.word	0x000000ff
        /*069c*/ 	.word	0x000324c0
        /*06a0*/ 	.short	0x0100
        /*06a2*/ 	.byte	0x08
	.zero		1


	//   ....[21]....
        /*06a4*/ 	.word	0x000008d0
        /*06a8*/ 	.word	0x000000ff
        /*06ac*/ 	.word	0x000324b8
        /*06b0*/ 	.short	0x0100
        /*06b2*/ 	.byte	0x08
	.zero		1


	//   ....[22]....
        /*06b4*/ 	.word	0x000008e0
        /*06b8*/ 	.word	0x000000ff
        /*06bc*/ 	.word	0x000324c8
        /*06c0*/ 	.short	0x0100
        /*06c2*/ 	.byte	0x08
	.zero		1


	//   ....[23]....
        /*06c4*/ 	.word	0x00001710
        /*06c8*/ 	.word	0x000000ff
        /*06cc*/ 	.word	0x00032400
        /*06d0*/ 	.short	0x010a
        /*06d2*/ 	.byte	0x04
	.zero		1


	//   ....[24]....
        /*06d4*/ 	.word	0x000017b0
        /*06d8*/ 	.word	0x000000ff
        /*06dc*/ 	.word	0x00032430
        /*06e0*/ 	.short	0x010a
        /*06e2*/ 	.byte	0x04
	.zero		1


	//   ....[25]....
        /*06e4*/ 	.word	0x00001800
        /*06e8*/ 	.word	0x000000ff
        /*06ec*/ 	.word	0x00032430
        /*06f0*/ 	.short	0x010a
        /*06f2*/ 	.byte	0x04
	.zero		1


	//   ....[26]....
        /*06f4*/ 	.word	0x00001b10
        /*06f8*/ 	.word	0x000000ff
        /*06fc*/ 	.word	0x00032410
        /*0700*/ 	.short	0x010a
        /*0702*/ 	.byte	0x08
	.zero		1


	//   ....[27]....
        /*0704*/ 	.word	0x00001b60
        /*0708*/ 	.word	0x000000ff
        /*070c*/ 	.word	0x00032450
        /*0710*/ 	.short	0x010a
        /*0712*/ 	.byte	0x04
	.zero		1


	//   ....[28]....
        /*0714*/ 	.word	0x00001bb0
        /*0718*/ 	.word	0x000000ff
        /*071c*/ 	.word	0x00032450
        /*0720*/ 	.short	0x010a
        /*0722*/ 	.byte	0x04
	.zero		1


	//   ....[29]....
        /*0724*/ 	.word	0x00003600
        /*0728*/ 	.word	0x00000014
        /*072c*/ 	.word	0x00000000
        /*0730*/ 	.short	0x0101
        /*0732*/ 	.byte	0x3f
	.zero		1


	//   ....[30]....
        /*0734*/ 	.word	0x000040f0
        /*0738*/ 	.word	0x000000be
        /*073c*/ 	.word	0x00000000
        /*0740*/ 	.short	0x0101
        /*0742*/ 	.byte	0x3f
	.zero		1


	//   ....[31]....
        /*0744*/ 	.word	0x00004200
        /*0748*/ 	.word	0x000000ff
        /*074c*/ 	.word	0x00032430
        /*0750*/ 	.short	0x010a
        /*0752*/ 	.byte	0x05
	.zero		1


	//   ....[32]....
        /*0754*/ 	.word	0x00004240
        /*0758*/ 	.word	0x000000ff
        /*075c*/ 	.word	0x00032430
        /*0760*/ 	.short	0x010a
        /*0762*/ 	.byte	0x05
	.zero		1


	//   ....[33]....
        /*0764*/ 	.word	0x00004590
        /*0768*/ 	.word	0x000000ff
        /*076c*/ 	.word	0x00032450
        /*0770*/ 	.short	0x010a
        /*0772*/ 	.byte	0x05
	.zero		1


	//   ....[34]....
        /*0774*/ 	.word	0x000045d0
        /*0778*/ 	.word	0x000000ff
        /*077c*/ 	.word	0x00032450
        /*0780*/ 	.short	0x010a
        /*0782*/ 	.byte	0x05
	.zero		1


	//   ....[35]....
        /*0784*/ 	.word	0x000059e0
        /*0788*/ 	.word	0x00000098
        /*078c*/ 	.word	0x00000000
        /*0790*/ 	.short	0x0101
        /*0792*/ 	.byte	0x3f
	.zero		1


	//   ....[36]....
        /*0794*/ 	.word	0x00006d80
        /*0798*/ 	.word	0x0000009d
        /*079c*/ 	.word	0x00000000
        /*07a0*/ 	.short	0x0101
        /*07a2*/ 	.byte	0x3f
	.zero		1


	//   ....[37]....
        /*07a4*/ 	.word	0x00006eb0
        /*07a8*/ 	.word	0x000000ff
        /*07ac*/ 	.word	0x00032430
        /*07b0*/ 	.short	0x010a
        /*07b2*/ 	.byte	0x06
	.zero		1


	//   ....[38]....
        /*07b4*/ 	.word	0x00006ef0
        /*07b8*/ 	.word	0x000000ff
        /*07bc*/ 	.word	0x00032430
        /*07c0*/ 	.short	0x010a
        /*07c2*/ 	.byte	0x06
	.zero		1


	//   ....[39]....
        /*07c4*/ 	.word	0x00007110
        /*07c8*/ 	.word	0x000000ff
        /*07cc*/ 	.word	0x00032450
        /*07d0*/ 	.short	0x010a
        /*07d2*/ 	.byte	0x06
	.zero		1


	//   ....[40]....
        /*07d4*/ 	.word	0x00007150
        /*07d8*/ 	.word	0x000000ff
        /*07dc*/ 	.word	0x00032450
        /*07e0*/ 	.short	0x010a
        /*07e2*/ 	.byte	0x06
	.zero		1


	//   ....[41]....
        /*07e4*/ 	.word	0x00007d40
        /*07e8*/ 	.word	0x00000098
        /*07ec*/ 	.word	0x00000000
        /*07f0*/ 	.short	0x0101
        /*07f2*/ 	.byte	0x3f
	.zero		1


	//   ....[42]....
        /*07f4*/ 	.word	0x00009080
        /*07f8*/ 	.word	0x000000d2
        /*07fc*/ 	.word	0x00000000
        /*0800*/ 	.short	0x0101
        /*0802*/ 	.byte	0x3f
	.zero		1


	//   ....[43]....
        /*0804*/ 	.word	0x0000a380
        /*0808*/ 	.word	0x000000ff
        /*080c*/ 	.word	0x00000000
        /*0810*/ 	.short	0x0101
        /*0812*/ 	.byte	0x04
	.zero		1


	//   ....[44]....
        /*0814*/ 	.word	0x0000ce70
        /*0818*/ 	.word	0x000000ff
        /*081c*/ 	.word	0x00032440
        /*0820*/ 	.short	0x010a
        /*0822*/ 	.byte	0x26
	.zero		1


	//   ....[45]....
        /*0824*/ 	.word	0x0000db70
        /*0828*/ 	.word	0x000000ff
        /*082c*/ 	.word	0x00032400
        /*0830*/ 	.short	0x0107
        /*0832*/ 	.byte	0x26
	.zero		1


	//   ....[46]....
        /*0834*/ 	.word	0x0000dbf0
        /*0838*/ 	.word	0x000000ff
        /*083c*/ 	.word	0x00032400
        /*0840*/ 	.short	0x0101
        /*0842*/ 	.byte	0x26
	.zero		1


	//   ....[47]....
        /*0844*/ 	.word	0x0000e870
        /*0848*/ 	.word	0x000000ff
        /*084c*/ 	.word	0x00032410
        /*0850*/ 	.short	0x0107
        /*0852*/ 	.byte	0x26
	.zero		1


	//   ....[48]....
        /*0854*/ 	.word	0x0000e8d0
        /*0858*/ 	.word	0x000000ff
        /*085c*/ 	.word	0x00032410
        /*0860*/ 	.short	0x0101
        /*0862*/ 	.byte	0x26
	.zero		1


	//   ....[49]....
        /*0864*/ 	.word	0x0000e8e0
        /*0868*/ 	.word	0x000000ff
        /*086c*/ 	.word	0x00032420
        /*0870*/ 	.short	0x010a
        /*0872*/ 	.byte	0x26
	.zero		1


	//   ....[50]....
        /*0874*/ 	.word	0x0000e940
        /*0878*/ 	.word	0x000000ff
        /*087c*/ 	.word	0x00032460
        /*0880*/ 	.short	0x010a
        /*0882*/ 	.byte	0x26
	.zero		1


	//   ....[51]....
        /*0884*/ 	.word	0x0000f1c0
        /*0888*/ 	.word	0x000000ff
        /*088c*/ 	.word	0x00032448
        /*0890*/ 	.short	0x010a
        /*0892*/ 	.byte	0x26
	.zero		1


	//   ....[52]....
        /*0894*/ 	.word	0x0000f390
        /*0898*/ 	.word	0x000000ff
        /*089c*/ 	.word	0x00032468
        /*08a0*/ 	.short	0x010a
        /*08a2*/ 	.byte	0x26
	.zero		1


	//   ....[53]....
        /*08a4*/ 	.word	0x0000f9f0
        /*08a8*/ 	.word	0x000000ff
        /*08ac*/ 	.word	0x00032440
        /*08b0*/ 	.short	0x010a
        /*08b2*/ 	.byte	0x26
	.zero		1


	//   ....[54]....
        /*08b4*/ 	.word	0x0000fbd0
        /*08b8*/ 	.word	0x000000ff
        /*08bc*/ 	.word	0x00032460
        /*08c0*/ 	.short	0x010a
        /*08c2*/ 	.byte	0x26
	.zero		1


	//   ....[55]....
        /*08c4*/ 	.word	0x00010260
        /*08c8*/ 	.word	0x000000ff
        /*08cc*/ 	.word	0x00032448
        /*08d0*/ 	.short	0x010a
        /*08d2*/ 	.byte	0x26
	.zero		1


	//   ....[56]....
        /*08d4*/ 	.word	0x00010440
        /*08d8*/ 	.word	0x000000ff
        /*08dc*/ 	.word	0x00032468
        /*08e0*/ 	.short	0x010a
        /*08e2*/ 	.byte	0x26
	.zero		1


	//   ....[57]....
        /*08e4*/ 	.word	0x00010920
        /*08e8*/ 	.word	0x00000002
        /*08ec*/ 	.word	0x00032420
        /*08f0*/ 	.short	0x010a
        /*08f2*/ 	.byte	0x3f
	.zero		1


	//   ....[58]....
        /*08f4*/ 	.word	0x00010aa0
        /*08f8*/ 	.word	0x00000007
        /*08fc*/ 	.word	0x00000000
        /*0900*/ 	.short	0x010a
        /*0902*/ 	.byte	0x3f
	.zero		1


	//   ....[59]....
        /*0904*/ 	.word	0x00010b10
        /*0908*/ 	.word	0x00000005
        /*090c*/ 	.word	0x00000000
        /*0910*/ 	.short	0x010a
        /*0912*/ 	.byte	0x3f
	.zero		1


	//   ....[60]....
        /*0914*/ 	.word	0x00010b70
        /*0918*/ 	.word	0x00000005
        /*091c*/ 	.word	0x00000000
        /*0920*/ 	.short	0x010a
        /*0922*/ 	.byte	0x3f
	.zero		1


	//   ....[61]....
        /*0924*/ 	.word	0x00010ba0
        /*0928*/ 	.word	0x00000003
        /*092c*/ 	.word	0x00000000
        /*0930*/ 	.short	0x010a
        /*0932*/ 	.byte	0x3f
	.zero		1


	//   ....[62]....
        /*0934*/ 	.word	0x00010c20
        /*0938*/ 	.word	0x00000003
        /*093c*/ 	.word	0x00032400
        /*0940*/ 	.short	0x010a
        /*0942*/ 	.byte	0x3f
	.zero		1


	//   ....[63]....
        /*0944*/ 	.word	0x00010c90
        /*0948*/ 	.word	0x00000003
        /*094c*/ 	.word	0x00032430
        /*0950*/ 	.short	0x010a
        /*0952*/ 	.byte	0x3f
	.zero		1


	//   ....[64]....
        /*0954*/ 	.word	0x00010d00
        /*0958*/ 	.word	0x00000003
        /*095c*/ 	.word	0x00032410
        /*0960*/ 	.short	0x010a
        /*0962*/ 	.byte	0x3f
	.zero		1


	//   ....[65]....
        /*0964*/ 	.word	0x00010d70
        /*0968*/ 	.word	0x00000003
        /*096c*/ 	.word	0x00032450
        /*0970*/ 	.short	0x010a
        /*0972*/ 	.byte	0x3f
	.zero		1


	//   ....[66]....
        /*0974*/ 	.word	0x00010dd0
        /*0978*/ 	.word	0x00000098
        /*097c*/ 	.word	0x00032430
        /*0980*/ 	.short	0x010a
        /*0982*/ 	.byte	0x3f
	.zero		1


	//   ....[67]....
        /*0984*/ 	.word	0x00010e30
        /*0988*/ 	.word	0x000000ca
        /*098c*/ 	.word	0x00032450
        /*0990*/ 	.short	0x010a
        /*0992*/ 	.byte	0x3f
	.zero		1


	//   ....[68]....
        /*0994*/ 	.word	0x00010e90
        /*0998*/ 	.word	0x00000098
        /*099c*/ 	.word	0x00032430
        /*09a0*/ 	.short	0x010a
        /*09a2*/ 	.byte	0x3f
	.zero		1


	//   ....[69]....
        /*09a4*/ 	.word	0x00010ef0
        /*09a8*/ 	.word	0x000000cc
        /*09ac*/ 	.word	0x00032450
        /*09b0*/ 	.short	0x010a
        /*09b2*/ 	.byte	0x3f
	.zero		1


	//   ....[70]....
        /*09b4*/ 	.word	0x00011050
        /*09b8*/ 	.word	0x00000003
        /*09bc*/ 	.word	0x00032440
        /*09c0*/ 	.short	0x010a
        /*09c2*/ 	.byte	0x3f
	.zero		1


	//   ....[71]....
        /*09c4*/ 	.word	0x00012a10
        /*09c8*/ 	.word	0x00000003
        /*09cc*/ 	.word	0x00032420
        /*09d0*/ 	.short	0x010a
        /*09d2*/ 	.byte	0x3f
	.zero		1


	//   ....[72]....
        /*09d4*/ 	.word	0x00012a70
        /*09d8*/ 	.word	0x00000003
        /*09dc*/ 	.word	0x00032460
        /*09e0*/ 	.short	0x010a
        /*09e2*/ 	.byte	0x3f
	.zero		1


	//   ....[73]....
        /*09e4*/ 	.word	0x00012ad0
        /*09e8*/ 	.word	0x00000003
        /*09ec*/ 	.word	0x00032448
        /*09f0*/ 	.short	0x010a
        /*09f2*/ 	.byte	0x3f
	.zero		1


	//   ....[74]....
        /*09f4*/ 	.word	0x00012b30
        /*09f8*/ 	.word	0x00000003
        /*09fc*/ 	.word	0x00032468
        /*0a00*/ 	.short	0x010a
        /*0a02*/ 	.byte	0x3f
	.zero		1


	//   ....[75]....
        /*0a04*/ 	.word	0x00012b90
        /*0a08*/ 	.word	0x00000003
        /*0a0c*/ 	.word	0x00032440
        /*0a10*/ 	.short	0x010a
        /*0a12*/ 	.byte	0x3f
	.zero		1


	//   ....[76]....
        /*0a14*/ 	.word	0x00012bf0
        /*0a18*/ 	.word	0x00000003
        /*0a1c*/ 	.word	0x00032460
        /*0a20*/ 	.short	0x010a
        /*0a22*/ 	.byte	0x3f
	.zero		1


	//   ....[77]....
        /*0a24*/ 	.word	0x00012c50
        /*0a28*/ 	.word	0x00000003
        /*0a2c*/ 	.word	0x00032448
        /*0a30*/ 	.short	0x010a
        /*0a32*/ 	.byte	0x3f
	.zero		1


	//   ....[78]....
        /*0a34*/ 	.word	0x00012cb0
        /*0a38*/ 	.word	0x00000003
        /*0a3c*/ 	.word	0x00032468
        /*0a40*/ 	.short	0x010a
        /*0a42*/ 	.byte	0x3f
	.zero		1


	//   ....[79]....
        /*0a44*/ 	.word	0x00012d00
        /*0a48*/ 	.word	0x00000002
        /*0a4c*/ 	.word	0x00032420
        /*0a50*/ 	.short	0x010a
        /*0a52*/ 	.byte	0x3f
	.zero		1


	//   ....[80]....
        /*0a54*/ 	.word	0x00012ea0
        /*0a58*/ 	.word	0x00000007
        /*0a5c*/ 	.word	0x00000000
        /*0a60*/ 	.short	0x010a
        /*0a62*/ 	.byte	0x3f
	.zero		1


	//   ....[81]....
        /*0a64*/ 	.word	0x00012ef0
        /*0a68*/ 	.word	0x00000005
        /*0a6c*/ 	.word	0x00000000
        /*0a70*/ 	.short	0x010a
        /*0a72*/ 	.byte	0x3f
	.zero		1


	//   ....[82]....
        /*0a74*/ 	.word	0x00012f40
        /*0a78*/ 	.word	0x00000005
        /*0a7c*/ 	.word	0x00000000
        /*0a80*/ 	.short	0x010a
        /*0a82*/ 	.byte	0x3f
	.zero		1


	//----- nvinfo : EIATTR_NUM_MBARRIERS
	.align		4
.L_1501:
        /*0a84*/ 	.byte	0x03, 0x38
        /*0a86*/ 	.short	0x0017


	//----- nvinfo : EIATTR_EXIT_INSTR_OFFSETS
	.align		4
        /*0a88*/ 	.byte	0x04, 0x1c
        /*0a8a*/ 	.short	(.L_1503 - .L_1502)


	//   ....[0]....
.L_1502:
        /*0a8c*/ 	.word	0x00010bf0


	//----- nvinfo : EIATTR_MAX_THREADS
	.align		4
.L_1503:
        /*0a90*/ 	.byte	0x04, 0x05
        /*0a92*/ 	.short	(.L_1505 - .L_1504)
.L_1504:
        /*0a94*/ 	.word	0x00000180
        /*0a98*/ 	.word	0x00000001
        /*0a9c*/ 	.word	0x00000001


	//----- nvinfo : EIATTR_CRS_STACK_SIZE
	.align		4
.L_1505:
        /*0aa0*/ 	.byte	0x04, 0x1e
        /*0aa2*/ 	.short	(.L_1507 - .L_1506)
.L_1506:
        /*0aa4*/ 	.word	0x00000000


	//----- nvinfo : EIATTR_CBANK_PARAM_SIZE
	.align		4
.L_1507:
        /*0aa8*/ 	.byte	0x03, 0x19
        /*0aaa*/ 	.short	0x0b70


	//----- nvinfo : EIATTR_PARAM_CBANK
	.align		4
        /*0aac*/ 	.byte	0x04, 0x0a
        /*0aae*/ 	.short	(.L_1509 - .L_1508)
	.align		4
.L_1508:
        /*0ab0*/ 	.word	index@(.nv.constant0._ZN7cutlass13device_kernelIN5flash11enable_sm90INS1_16FlashAttnFwdSm90INS1_25CollectiveMainloopFwdSm90ILi2EN4cute5tupleIJNS5_1CILi1EEES8_S8_EEENS6_IJNS7_ILi128EEENS7_ILi96EEENS7_ILi64EEEEEELi256ENS_10bfloat16_tEfNS_4arch4Sm90ELb1ELb0ELb0ELb0ELb0ELb0ELb1ELb1ELb0ELb1ELb1ELb0EEENS1_21CollectiveEpilogueFwdINS6_IJSA_NS7_ILi256EEESB_EEES9_SE_SG_Li256ELb0ELb1ELb1ELb0EEENS1_19SingleTileSchedulerILb0ELb1ELb1ELi128EEEEEEEEEvNT_6ParamsE)
        /*0ab4*/ 	.short	0x0210
        /*0ab6*/ 	.short	0x0b70


	//----- nvinfo : EIATTR_SW_WAR
	.align		4
.L_1509:
        /*0ab8*/ 	.byte	0x04, 0x36
        /*0aba*/ 	.short	(.L_1511 - .L_1510)
.L_1510:
        /*0abc*/ 	.word	0x00000008
.L_1511:


//--------------------- .nv.info._ZN7cutlass13device_kernelIN5flash11enable_sm90INS1_16FlashAttnFwdSm90INS1_25CollectiveMainloopFwdSm90ILi2EN4cute5tupleIJNS5_1CILi1EEES8_S8_EEENS6_IJNS7_ILi128EEENS7_ILi96EEENS7_ILi64EEEEEELi256ENS_10bfloat16_tEfNS_4arch4Sm90ELb1ELb0ELb0ELb1ELb0ELb0ELb0ELb1ELb0ELb1ELb1ELb0EEENS1_21CollectiveEpilogueFwdINS6_IJSA_NS7_ILi256EEESB_EEES9_SE_SG_Li256ELb1ELb1ELb1ELb0EEENS1_36VarlenDynamicPersistentTileSchedulerILi128ELi96ELi256ELi128ELb1ELb1ELb1ELb1ELb1ELb1EEEEEEEEEvNT_6ParamsE --------------------------
	.section	.nv.info._ZN7cutlass13device_kernelIN5flash11enable_sm90INS1_16FlashAttnFwdSm90INS1_25CollectiveMainloopFwdSm90ILi2EN4cute5tupleIJNS5_1CILi1EEES8_S8_EEENS6_IJNS7_ILi128EEENS7_ILi96EEENS7_ILi64EEEEEELi256ENS_10bfloat16_tEfNS_4arch4Sm90ELb1ELb0ELb0ELb1ELb0ELb0ELb0ELb1ELb0ELb1ELb1ELb0EEENS1_21CollectiveEpilogueFwdINS6_IJSA_NS7_ILi256EEESB_EEES9_SE_SG_Li256ELb1ELb1ELb1ELb0EEENS1_36VarlenDynamicPersistentTileSchedulerILi128ELi96ELi256ELi128ELb1ELb1ELb1ELb1ELb1ELb1EEEEEEEEEvNT_6ParamsE,"",@"SHT_CUDA_INFO"
	.sectionflags	@""
	.align	4


	//----- nvinfo : EIATTR_CUDA_API_VERSION
	.align		4
        /*0000*/ 	.byte	0x04, 0x37
        /*0002*/ 	.short	(.L_1513 - .L_1512)
.L_1512:
        /*0004*/ 	.word	0x00000082


	//----- nvinfo : EIATTR_KPARAM_INFO
	.align		4
.L_1513:
        /*0008*/ 	.byte	0x04, 0x17
        /*000a*/ 	.short	(.L_1515 - .L_1514)
.L_1514:
        /*000c*/ 	.word	0x00000000
        /*0010*/ 	.short	0x0000
        /*0012*/ 	.short	0x0070
        /*0014*/ 	.byte	0x00, 0xf0, 0x01, 0x2a


	//----- nvinfo : EIATTR_SPARSE_MMA_MASK
	.align		4
.L_1515:
        /*0018*/ 	.byte	0x03, 0x50
        /*001a*/ 	.short	0x0000


	//----- nvinfo : EIATTR_MAXREG_COUNT
	.align		4
        /*001c*/ 	.byte	0x03, 0x1b
        /*001e*/ 	.short	0x00a8


	//----- nvinfo : EIATTR_NUM_BARRIERS
	.align		4
        /*0020*/ 	.byte	0x02, 0x4c
        /*0022*/ 	.byte	0x10
	.zero		1


	//----- nvinfo : EIATTR_EXTERNS
	.align		4
        /*0024*/ 	.byte	0x04, 0x0f
        /*0026*/ 	.short	(.L_1517 - .L_1516)


	//   ....[0]....
	.align		4
.L_1516:
        /*0028*/ 	.word	index@(__assertfail)


	//----- nvinfo : EIATTR_ANNOTATIONS
	.align		4
.L_1517:
        /*002c*/ 	.byte	0x04, 0x55
        /*002e*/ 	.short	(.L_1519 - .L_1518)


	//   ....[0]....
.L_1518:
        /* <DEDUP_REMOVED lines=69> */


	//----- nvinfo : EIATTR_MERCURY_ISA_VERSION
	.align		4
.L_1519:
        /*0470*/ 	.byte	0x03, 0x5f
        /*0472*/ 	.short	0x0101


	//----- nvinfo : EIATTR_UNUSED_LOAD_BYTE_OFFSET
	.align		4
        /*0474*/ 	.byte	0x04, 0x44
        /*0476*/ 	.short	(.L_1521 - .L_1520)


	//   ....[0]....
.L_1520:
        /*0478*/ 	.word	0x00000a30
        /*047c*/ 	.word	0x0000fff0


	//   ....[1]....
        /*0480*/ 	.word	0x00008cc0
        /*0484*/ 	.word	0x0000fff0


	//----- nvinfo : EIATTR_INT_WARP_WIDE_INSTR_OFFSETS
	.align		4
.L_1521:
        /*0488*/ 	.byte	0x04, 0x31
        /*048a*/ 	.short	(.L_1523 - .L_1522)


	//   ....[0]....
.L_1522:
        /*048c*/ 	.word	0x00000130


	//   ....[1]....
        /*0490*/ 	.word	0x00000170


	//   ....[2]....
        /*0494*/ 	.word	0x000001e0


	//   ....[3]....
        /*0498*/ 	.word	0x00003b80


	//   ....[4]....
        /*049c*/ 	.word	0x0000ef80


	//   ....[5]....
        /*04a0*/ 	.word	0x0000f010


	//   ....[6]....
        /*04a4*/ 	.word	0x00012c40


	//   ....[7]....
        /*04a8*/ 	.word	0x00012cd0


	//----- nvinfo : EIATTR_COOP_GROUP_MASK_REGIDS
	.align		4
.L_1523:
        /*04ac*/ 	.byte	0x04, 0x29
        /*04ae*/ 	.short	(.L_1525 - .L_1524)


	//   ....[0]....
.L_1524:
        /*04b0*/ 	.word	0xffffffff


	//   ....[1]....
        /*04b4*/ 	.word	0xffffffff


	//   ....[2]....
        /*04b8*/ 	.word	0xffffffff


	//   ....[3]....
        /*04bc*/ 	.word	0xffffffff


	//   ....[4]....
        /*04c0*/ 	.word	0xffffffff


	//   ....[5]....
        /*04c4*/ 	.word	0xffffffff


	//   ....[6]....
        /*04c8*/ 	.word	0xffffffff


	//   ....[7]....
        /*04cc*/ 	.word	0xffffffff


	//   ....[8]....
        /*04d0*/ 	.word	0xffffffff


	//   ....[9]....
        /*04d4*/ 	.word	0xffffffff


	//   ....[10]....
        /*04d8*/ 	.word	0xffffffff


	//   ....[11]....
        /*04dc*/ 	.word	0xffffffff


	//   ....[12]....
        /*04e0*/ 	.word	0xffffffff


	//   ....[13]....
        /*04e4*/ 	.word	0xffffffff


	//   ....[14]....
        /*04e8*/ 	.word	0xffffffff


	//   ....[15]....
        /*04ec*/ 	.word	0xffffffff


	//   ....[16]....
        /*04f0*/ 	.word	0xffffffff


	//   ....[17]....
        /*04f4*/ 	.word	0xffffffff


	//   ....[18]....
        /*04f8*/ 	.word	0xffffffff


	//   ....[19]....
        /*04fc*/ 	.word	0xffffffff


	//   ....[20]....
        /*0500*/ 	.word	0xffffffff


	//   ....[21]....
        /*0504*/ 	.word	0xffffffff


	//   ....[22]....
        /*0508*/ 	.word	0xffffffff


	//   ....[23]....
        /*050c*/ 	.word	0xffffffff


	//   ....[24]....
        /*0510*/ 	.word	0xffffffff


	//   ....[25]....
        /*0514*/ 	.word	0xffffffff


	//   ....[26]....
        /*0518*/ 	.word	0xffffffff


	//   ....[27]....
        /*051c*/ 	.word	0xffffffff


	//   ....[28]....
        /*0520*/ 	.word	0xffffffff


	//   ....[29]....
        /*0524*/ 	.word	0xffffffff


	//   ....[30]....
        /*0528*/ 	.word	0xffffffff


	//   ....[31]....
        /*052c*/ 	.word	0xffffffff


	//   ....[32]....
        /*0530*/ 	.word	0xffffffff


	//   ....[33]....
        /*0534*/ 	.word	0xffffffff


	//   ....[34]....
        /*0538*/ 	.word	0xffffffff


	//   ....[35]....
        /*053c*/ 	.word	0xffffffff


	//   ....[36]....
        /*0540*/ 	.word	0xffffffff


	//   ....[37]....
        /*0544*/ 	.word	0xffffffff


	//   ....[38]....
        /*0548*/ 	.word	0xffffffff


	//   ....[39]....
        /*054c*/ 	.word	0xffffffff


	//   ....[40]....
        /*0550*/ 	.word	0xffffffff


	//   ....[41]....
        /*0554*/ 	.word	0xffffffff


	//   ....[42]....
        /*0558*/ 	.word	0xffffffff


	//   ....[43]....
        /*055c*/ 	.word	0xffffffff


	//   ....[44]....
        /*0560*/ 	.word	0xffffffff


	//   ....[45]....
        /*0564*/ 	.word	0xffffffff


	//   ....[46]....
        /*0568*/ 	.word	0xffffffff


	//   ....[47]....
        /*056c*/ 	.word	0xffffffff


	//   ....[48]....
        /*0570*/ 	.word	0xffffffff


	//   ....[49]....
        /*0574*/ 	.word	0xffffffff


	//   ....[50]....
        /*0578*/ 	.word	0xffffffff


	//   ....[51]....
        /*057c*/ 	.word	0xffffffff


	//   ....[52]....
        /*0580*/ 	.word	0xffffffff


	//   ....[53]....
        /*0584*/ 	.word	0xffffffff


	//   ....[54]....
        /*0588*/ 	.word	0xffffffff


	//   ....[55]....
        /*058c*/ 	.word	0xffffffff


	//   ....[56]....
        /*0590*/ 	.word	0xffffffff


	//   ....[57]....
        /*0594*/ 	.word	0xffffffff


	//   ....[58]....
        /*0598*/ 	.word	0xffffffff


	//   ....[59]....
        /*059c*/ 	.word	0xffffffff


	//   ....[60]....
        /*05a0*/ 	.word	0xffffffff


	//   ....[61]....
        /*05a4*/ 	.word	0xffffffff


	//   ....[62]....
        /*05a8*/ 	.word	0xffffffff


	//   ....[63]....
        /*05ac*/ 	.word	0xffffffff


	//   ....[64]....
        /*05b0*/ 	.word	0xffffffff


	//   ....[65]....
        /*05b4*/ 	.word	0xffffffff


	//   ....[66]....
        /*05b8*/ 	.word	0xffffffff


	//   ....[67]....
        /*05bc*/ 	.word	0xffffffff


	//   ....[68]....
        /*05c0*/ 	.word	0xffffffff


	//   ....[69]....
        /*05c4*/ 	.word	0xffffffff


	//   ....[70]....
        /*05c8*/ 	.word	0xffffffff


	//   ....[71]....
        /*05cc*/ 	.word	0xffffffff


	//   ....[72]....
        /*05d0*/ 	.word	0xffffffff


	//   ....[73]....
        /*05d4*/ 	.word	0xffffffff


	//   ....[74]....
        /*05d8*/ 	.word	0xffffffff


	//   ....[75]....
        /*05dc*/ 	.word	0xffffffff


	//   ....[76]....
        /*05e0*/ 	.word	0xffffffff


	//   ....[77]....
        /*05e4*/ 	.word	0xffffffff


	//   ....[78]....
        /*05e8*/ 	.word	0xffffffff


	//   ....[79]....
        /*05ec*/ 	.word	0xffffffff


	//   ....[80]....
        /*05f0*/ 	.word	0xffffffff


	//   ....[81]....
        /*05f4*/ 	.word	0xffffffff


	//   ....[82]....
        /*05f8*/ 	.word	0xffffffff


	//   ....[83]....
        /*05fc*/ 	.word	0xffffffff


	//   ....[84]....
        /*0600*/ 	.word	0xffffffff


	//   ....[85]....
        /*0604*/ 	.word	0xffffffff


	//   ....[86]....
        /*0608*/ 	.word	0xffffffff


	//   ....[87]....
        /*060c*/ 	.word	0xffffffff


	//   ....[88]....
        /*0610*/ 	.word	0xffffffff


	//   ....[89]....
        /*0614*/ 	.word	0xffffffff


	//   ....[90]....
        /*0618*/ 	.word	0xffffffff


	//   ....[91]....
        /*061c*/ 	.word	0xffffffff


	//   ....[92]....
        /*0620*/ 	.word	0xffffffff


	//   ....[93]....
        /*0624*/ 	.word	0xffffffff


	//   ....[94]....
        /*0628*/ 	.word	0xffffffff


	//   ....[95]....
        /*062c*/ 	.word	0xffffffff


	//   ....[96]....
        /*0630*/ 	.word	0xffffffff


	//   ....[97]....
        /*0634*/ 	.word	0xffffffff


	//   ....[98]....
        /*0638*/ 	.word	0xffffffff


	//   ....[99]....
        /*063c*/ 	.word	0xffffffff


	//   ....[100]....
        /*0640*/ 	.word	0xffffffff


	//   ....[101]....
        /*0644*/ 	.word	0xffffffff


	//   ....[102]....
        /*0648*/ 	.word	0xffffffff


	//   ....[103]....
        /*064c*/ 	.word	0xffffffff


	//   ....[104]....
        /*0650*/ 	.word	0xffffffff


	//   ....[105]....
        /*0654*/ 	.word	0x0500000f


	//   ....[106]....
        /*0658*/ 	.word	0x0500000f


	//   ....[107]....
        /*065c*/ 	.word	0x0500000f


	//   ....[108]....
        /*0660*/ 	.word	0x0500000f


	//   ....[109]....
        /*0664*/ 	.word	0x0500000f


	//   ....[110]....
        /*0668*/ 	.word	0x0500000f


	//   ....[111]....
        /*066c*/ 	.word	0x0500000f


	//   ....[112]....
        /*0670*/ 	.word	0x0500000f


	//   ....[113]....
        /*0674*/ 	.word	0x0500000f


	//   ....[114]....
        /*0678*/ 	.word	0x0500000f


	//   ....[115]....
        /*067c*/ 	.word	0x0500000f


	//   ....[116]....
        /*0680*/ 	.word	0x0500000f


	//   ....[117]....
        /*0684*/ 	.word	0x0500000f


	//   ....[118]....
        /*0688*/ 	.word	0x0500000f


	//   ....[119]....
        /*068c*/ 	.word	0x0500000f


	//   ....[120]....
        /*0690*/ 	.word	0x0500000f


	//   ....[121]....
        /*0694*/ 	.word	0x0500000f


	//   ....[122]....
        /*0698*/ 	.word	0x0500000f


	//   ....[123]....
        /*069c*/ 	.word	0x0500000f


	//   ....[124]....
        /*06a0*/ 	.word	0x0500000f


	//   ....[125]....
        /*06a4*/ 	.word	0x0500000f


	//   ....[126]....
        /*06a8*/ 	.word	0x0500000f


	//   ....[127]....
        /*06ac*/ 	.word	0x0500000f


	//   ....[128]....
        /*06b0*/ 	.word	0x0500000f


	//   ....[129]....
        /*06b4*/ 	.word	0x0500000f


	//   ....[130]....
        /*06b8*/ 	.word	0x0500000f


	//   ....[131]....
        /*06bc*/ 	.word	0x0500000f


	//   ....[132]....
        /*06c0*/ 	.word	0x0500000f


	//   ....[133]....
        /*06c4*/ 	.word	0x0500000f


	//   ....[134]....
        /*06c8*/ 	.word	0x0500000f


	//   ....[135]....
        /*06cc*/ 	.word	0x0500000f


	//   ....[136]....
        /*06d0*/ 	.word	0x0500000f


	//   ....[137]....
        /*06d4*/ 	.word	0x0500000f


	//   ....[138]....
        /*06d8*/ 	.word	0x0500000f


	//   ....[139]....
        /*06dc*/ 	.word	0x0500000f


	//   ....[140]....
        /*06e0*/ 	.word	0x0500000f


	//----- nvinfo : EIATTR_COOP_GROUP_INSTR_OFFSETS
	.align		4
.L_1525:
        /*06e4*/ 	.byte	0x04, 0x28
        /*06e6*/ 	.short	(.L_1527 - .L_1526)


	//   ....[0]....
.L_1526:
        /*06e8*/ 	.word	0x00000070


	//   ....[1]....
        /*06ec*/ 	.word	0x00000140


	//   ....[2]....
        /*06f0*/ 	.word	0x00000190


	//   ....[3]....
        /*06f4*/ 	.word	0x000003c0


	//   ....[4]....
        /*06f8*/ 	.word	0x00000520


	//   ....[5]....
        /*06fc*/ 	.word	0x00000640


	//   ....[6]....
        /*0700*/ 	.word	0x000007a0


	//   ....[7]....
        /*0704*/ 	.word	0x00001f50


	//   ....[8]....
        /*0708*/ 	.word	0x00002530


	//   ....[9]....
        /*070c*/ 	.word	0x00002550


	//   ....[10]....
        /*0710*/ 	.word	0x00002ae0


	//   ....[11]....
        /*0714*/ 	.word	0x00002be0


	//   ....[12]....
        /*0718*/ 	.word	0x00003170


	//   ....[13]....
        /*071c*/ 	.word	0x000031c0


	//   ....[14]....
        /*0720*/ 	.word	0x00004160


	//   ....[15]....
        /*0724*/ 	.word	0x000041a0


	//   ....[16]....
        /*0728*/ 	.word	0x00004af0


	//   ....[17]....
        /*072c*/ 	.word	0x00004b80


	//   ....[18]....
        /*0730*/ 	.word	0x000052d0


	//   ....[19]....
        /*0734*/ 	.word	0x000054a0


	//   ....[20]....
        /*0738*/ 	.word	0x00006950


	//   ....[21]....
        /*073c*/ 	.word	0x00006970


	//   ....[22]....
        /*0740*/ 	.word	0x00007120


	//   ....[23]....
        /*0744*/ 	.word	0x000071d0


	//   ....[24]....
        /*0748*/ 	.word	0x00008240


	//   ....[25]....
        /*074c*/ 	.word	0x000082b0


	//   ....[26]....
        /*0750*/ 	.word	0x00008310


	//   ....[27]....
        /*0754*/ 	.word	0x00008340


	//   ....[28]....
        /*0758*/ 	.word	0x00009e20


	//   ....[29]....
        /*075c*/ 	.word	0x00009e30


	//   ....[30]....
        /*0760*/ 	.word	0x00009e40


	//   ....[31]....
        /*0764*/ 	.word	0x00009e50


	//   ....[32]....
        /*0768*/ 	.word	0x0000a8f0


	//   ....[33]....
        /*076c*/ 	.word	0x0000a910


	//   ....[34]....
        /*0770*/ 	.word	0x0000aac0


	//   ....[35]....
        /*0774*/ 	.word	0x0000aae0


	//   ....[36]....
        /*0778*/ 	.word	0x0000ac20


	//   ....[37]....
        /*077c*/ 	.word	0x0000ac40


	//   ....[38]....
        /*0780*/ 	.word	0x0000ad90


	//   ....[39]....
        /*0784*/ 	.word	0x0000adb0


	//   ....[40]....
        /*0788*/ 	.word	0x0000b300


	//   ....[41]....
        /*078c*/ 	.word	0x0000b310


	//   ....[42]....
        /*0790*/ 	.word	0x0000bbc0


	//   ....[43]....
        /*0794*/ 	.word	0x0000bbd0


	//   ....[44]....
        /*0798*/ 	.word	0x0000ce00


	//   ....[45]....
        /*079c*/ 	.word	0x0000ce30


	//   ....[46]....
        /*07a0*/ 	.word	0x0000cfa0


	//   ....[47]....
        /*07a4*/ 	.word	0x0000cfc0


	//   ....[48]....
        /*07a8*/ 	.word	0x0000d100


	//   ....[49]....
        /*07ac*/ 	.word	0x0000d120


	//   ....[50]....
        /*07b0*/ 	.word	0x0000d270


	//   ....[51]....
        /*07b4*/ 	.word	0x0000d290


	//   ....[52]....
        /*07b8*/ 	.word	0x0000d470


	//   ....[53]....
        /*07bc*/ 	.word	0x0000d6a0


	//   ....[54]....
        /*07c0*/ 	.word	0x0000d6d0


	//   ....[55]....
        /*07c4*/ 	.word	0x0000d700


	//   ....[56]....
        /*07c8*/ 	.word	0x0000d730


	//   ....[57]....
        /*07cc*/ 	.word	0x0000d760


	//   ....[58]....
        /*07d0*/ 	.word	0x0000d790


	//   ....[59]....
        /*07d4*/ 	.word	0x0000d930


	//   ....[60]....
        /*07d8*/ 	.word	0x0000d960


	//   ....[61]....
        /*07dc*/ 	.word	0x0000d990


	//   ....[62]....
        /*07e0*/ 	.word	0x0000d9c0


	//   ....[63]....
        /*07e4*/ 	.word	0x0000d9f0


	//   ....[64]....
        /*07e8*/ 	.word	0x0000da20


	//   ....[65]....
        /*07ec*/ 	.word	0x0000dac0


	//   ....[66]....
        /*07f0*/ 	.word	0x0000daf0


	//   ....[67]....
        /*07f4*/ 	.word	0x0000db00


	//   ....[68]....
        /*07f8*/ 	.word	0x0000db30


	//   ....[69]....
        /*07fc*/ 	.word	0x0000f560


	//   ....[70]....
        /*0800*/ 	.word	0x00010060


	//   ....[71]....
        /*0804*/ 	.word	0x00010080


	//   ....[72]....
        /*0808*/ 	.word	0x00010130


	//   ....[73]....
        /*080c*/ 	.word	0x00010140


	//   ....[74]....
        /*0810*/ 	.word	0x000101c0


	//   ....[75]....
        /*0814*/ 	.word	0x000101d0


	//   ....[76]....
        /*0818*/ 	.word	0x00010250


	//   ....[77]....
        /*081c*/ 	.word	0x00010260


	//   ....[78]....
        /*0820*/ 	.word	0x000102e0


	//   ....[79]....
        /*0824*/ 	.word	0x000102f0


	//   ....[80]....
        /*0828*/ 	.word	0x00010370


	//   ....[81]....
        /*082c*/ 	.word	0x00010380


	//   ....[82]....
        /*0830*/ 	.word	0x00010400


	//   ....[83]....
        /*0834*/ 	.word	0x00010410


	//   ....[84]....
        /*0838*/ 	.word	0x00010460


	//   ....[85]....
        /*083c*/ 	.word	0x00010480


	//   ....[86]....
        /*0840*/ 	.word	0x00012f60


	//   ....[87]....
        /*0844*/ 	.word	0x00012f90


	//   ....[88]....
        /*0848*/ 	.word	0x00012ff0


	//   ....[89]....
        /*084c*/ 	.word	0x00013020


	//   ....[90]....
        /*0850*/ 	.word	0x00013050


	//   ....[91]....
        /*0854*/ 	.word	0x00013080


	//   ....[92]....
        /*0858*/ 	.word	0x000130b0


	//   ....[93]....
        /*085c*/ 	.word	0x000130e0


	//   ....[94]....
        /*0860*/ 	.word	0x000132a0


	//   ....[95]....
        /*0864*/ 	.word	0x000132d0


	//   ....[96]....
        /*0868*/ 	.word	0x00013300


	//   ....[97]....
        /*086c*/ 	.word	0x00013330


	//   ....[98]....
        /*0870*/ 	.word	0x00013360


	//   ....[99]....
        /*0874*/ 	.word	0x00013390


	//   ....[100]....
        /*0878*/ 	.word	0x00013460


	//   ....[101]....
        /*087c*/ 	.word	0x00013480


	//   ....[102]....
        /*0880*/ 	.word	0x00013490


	//   ....[103]....
        /*0884*/ 	.word	0x00013510


	//   ....[104]....
        /*0888*/ 	.word	0x00014040


	//   ....[105]....
        /*088c*/ 	.word	0x000145d0


	//   ....[106]....
        /*0890*/ 	.word	0x000147c0


	//   ....[107]....
        /*0894*/ 	.word	0x00014810


	//   ....[108]....
        /*0898*/ 	.word	0x00014870


	//   ....[109]....
        /*089c*/ 	.word	0x00014960


	//   ....[110]....
        /*08a0*/ 	.word	0x000149c0


	//   ....[111]....
        /*08a4*/ 	.word	0x00014ab0


	//   ....[112]....
        /*08a8*/ 	.word	0x00014b10


	//   ....[113]....
        /*08ac*/ 	.word	0x00014c00


	//   ....[114]....
        /*08b0*/ 	.word	0x00014c60


	//   ....[115]....
        /*08b4*/ 	.word	0x00014d50


	//   ....[116]....
        /*08b8*/ 	.word	0x00014db0


	//   ....[117]....
        /*08bc*/ 	.word	0x00014ea0


	//   ....[118]....
        /*08c0*/ 	.word	0x00014f00


	//   ....[119]....
        /*08c4*/ 	.word	0x00014fe0


	//   ....[120]....
        /*08c8*/ 	.word	0x00015040


	//   ....[121]....
        /*08cc*/ 	.word	0x00015110


	//   ....[122]....
        /*08d0*/ 	.word	0x00015440


	//   ....[123]....
        /*08d4*/ 	.word	0x000154e0


	//   ....[124]....
        /*08d8*/ 	.word	0x00015680


	//   ....[125]....
        /*08dc*/ 	.word	0x000156f0


	//   ....[126]....
        /*08e0*/ 	.word	0x00015760


	//   ....[127]....
        /*08e4*/ 	.word	0x000157d0


	//   ....[128]....
        /*08e8*/ 	.word	0x00015840


	//   ....[129]....
        /*08ec*/ 	.word	0x000158c0


	//   ....[130]....
        /*08f0*/ 	.word	0x00015950


	//   ....[131]....
        /*08f4*/ 	.word	0x000159f0


	//   ....[132]....
        /*08f8*/ 	.word	0x00015a60


	//   ....[133]....
        /*08fc*/ 	.word	0x00015ad0


	//   ....[134]....
        /*0900*/ 	.word	0x00015b40


	//   ....[135]....
        /*0904*/ 	.word	0x00015bc0


	//   ....[136]....
        /*0908*/ 	.word	0x00015c30


	//   ....[137]....
        /*090c*/ 	.word	0x00015ce0


	//   ....[138]....
        /*0910*/ 	.word	0x00015d30


	//   ....[139]....
        /*0914*/ 	.word	0x00015de0


	//   ....[140]....
        /*0918*/ 	.word	0x00015f10


	//----- nvinfo : EIATTR_REG_RECONFIG
	.align		4
.L_1527:
        /*091c*/ 	.byte	0x01, 0x54
	.zero		2


	//----- nvinfo : EIATTR_SYSCALL_OFFSETS
	.align		4
        /*0920*/ 	.byte	0x04, 0x46
        /*0922*/ 	.short	(.L_1529 - .L_1528)


	//   ....[0]....
.L_1528:
        /*0924*/ 	.word	0x000020d0


	//   ....[1]....
        /*0928*/ 	.word	0x0000f180


	//   ....[2]....
        /*092c*/ 	.word	0x0000f2d0


	//   ....[3]....
        /*0930*/ 	.word	0x0000f3d0


	//   ....[4]....
        /*0934*/ 	.word	0x0000fc90


	//----- nvinfo : EIATTR_MBARRIER_INSTR_OFFSETS
	.align		4
.L_1529:
        /*0938*/ 	.byte	0x04, 0x39
        /*093a*/ 	.short	(.L_1531 - .L_1530)


	//   ....[0]....
.L_1530:
        /*093c*/ 	.word	0x00000270
        /*0940*/ 	.word	0x000000ff
        /*0944*/ 	.word	0x00022800
        /*0948*/ 	.short	0x0100
        /*094a*/ 	.byte	0x08
	.zero		1


	//   ....[1]....
        /*094c*/ 	.word	0x00000280
        /*0950*/ 	.word	0x000000ff
        /*0954*/ 	.word	0x00022820
        /*0958*/ 	.short	0x0100
        /*095a*/ 	.byte	0x08
	.zero		1


	//   ....[2]....
        /*095c*/ 	.word	0x00000370
        /*0960*/ 	.word	0x000000ff
        /*0964*/ 	.word	0x00022830
        /*0968*/ 	.short	0x0100
        /*096a*/ 	.byte	0x08
	.zero		1


	//   ....[3]....
        /*096c*/ 	.word	0x00000380
        /*0970*/ 	.word	0x000000ff
        /*0974*/ 	.word	0x00022840
        /*0978*/ 	.short	0x0100
        /*097a*/ 	.byte	0x08
	.zero		1


	//   ....[4]....
        /*097c*/ 	.word	0x00000390
        /*0980*/ 	.word	0x000000ff
        /*0984*/ 	.word	0x00022838
        /*0988*/ 	.short	0x0100
        /*098a*/ 	.byte	0x08
	.zero		1


	//   ....[5]....
        /*098c*/ 	.word	0x000003a0
        /*0990*/ 	.word	0x000000ff
        /*0994*/ 	.word	0x00022848
        /*0998*/ 	.short	0x0100
        /*099a*/ 	.byte	0x08
	.zero		1


	//   ....[6]....
        /*099c*/ 	.word	0x000004d0
        /*09a0*/ 	.word	0x000000ff
        /*09a4*/ 	.word	0x00022850
        /*09a8*/ 	.short	0x0100
        /*09aa*/ 	.byte	0x08
	.zero		1


	//   ....[7]....
        /*09ac*/ 	.word	0x000004e0
        /*09b0*/ 	.word	0x000000ff
        /*09b4*/ 	.word	0x00022860
        /*09b8*/ 	.short	0x0100
        /*09ba*/ 	.byte	0x08
	.zero		1


	//   ....[8]....
        /*09bc*/ 	.word	0x000004f0
        /*09c0*/ 	.word	0x000000ff
        /*09c4*/ 	.word	0x00022858
        /*09c8*/ 	.short	0x0100
        /*09ca*/ 	.byte	0x08
	.zero		1


	//   ....[9]....
        /*09cc*/ 	.word	0x00000500
        /*09d0*/ 	.word	0x000000ff
        /*09d4*/ 	.word	0x00022868
        /*09d8*/ 	.short	0x0100
        /*09da*/ 	.byte	0x08
	.zero		1


	//   ....[10]....
        /*09dc*/ 	.word	0x000005f0
        /*09e0*/ 	.word	0x000000ff
        /*09e4*/ 	.word	0x00022870
        /*09e8*/ 	.short	0x0100
        /*09ea*/ 	.byte	0x06
	.zero		1


	//   ....[11]....
        /*09ec*/ 	.word	0x00000600
        /*09f0*/ 	.word	0x000000ff
        /*09f4*/ 	.word	0x00022880
        /*09f8*/ 	.short	0x0100
        /*09fa*/ 	.byte	0x06
	.zero		1


	//   ....[12]....
        /*09fc*/ 	.word	0x00000610
        /*0a00*/ 	.word	0x000000ff
        /*0a04*/ 	.word	0x00022878
        /*0a08*/ 	.short	0x0100
        /*0a0a*/ 	.byte	0x06
	.zero		1


	//   ....[13]....
        /*0a0c*/ 	.word	0x00000620
        /*0a10*/ 	.word	0x000000ff
        /*0a14*/ 	.word	0x00022888
        /*0a18*/ 	.short	0x0100
        /*0a1a*/ 	.byte	0x06
	.zero		1


	//   ....[14]....
        /*0a1c*/ 	.word	0x00000750
        /*0a20*/ 	.word	0x000000ff
        /*0a24*/ 	.word	0x00022890
        /*0a28*/ 	.short	0x0100
        /*0a2a*/ 	.byte	0x08
	.zero		1


	//   ....[15]....
        /*0a2c*/ 	.word	0x00000760
        /*0a30*/ 	.word	0x000000ff
        /*0a34*/ 	.word	0x000228a0
        /*0a38*/ 	.short	0x0100
        /*0a3a*/ 	.byte	0x08
	.zero		1


	//   ....[16]....
        /*0a3c*/ 	.word	0x00000770
        /*0a40*/ 	.word	0x000000ff
        /*0a44*/ 	.word	0x00022898
        /*0a48*/ 	.short	0x0100
        /*0a4a*/ 	.byte	0x08
	.zero		1


	//   ....[17]....
        /*0a4c*/ 	.word	0x00000780
        /*0a50*/ 	.word	0x000000ff
        /*0a54*/ 	.word	0x000228a8
        /*0a58*/ 	.short	0x0100
        /*0a5a*/ 	.byte	0x08
	.zero		1


	//   ....[18]....
        /*0a5c*/ 	.word	0x000008b0
        /*0a60*/ 	.word	0x000000ff
        /*0a64*/ 	.word	0x000228b0
        /*0a68*/ 	.short	0x0100
        /*0a6a*/ 	.byte	0x08
	.zero		1


	//   ....[19]....
        /*0a6c*/ 	.word	0x000008c0
        /*0a70*/ 	.word	0x000000ff
        /*0a74*/ 	.word	0x000228c0
        /*0a78*/ 	.short	0x0100
        /*0a7a*/ 	.byte	0x08
	.zero		1


	//   ....[20]....
        /*0a7c*/ 	.word	0x000008d0
        /*0a80*/ 	.word	0x000000ff
        /*0a84*/ 	.word	0x000228b8
        /*0a88*/ 	.short	0x0100
        /*0a8a*/ 	.byte	0x08
	.zero		1


	//   ....[21]....
        /*0a8c*/ 	.word	0x000008e0
        /*0a90*/ 	.word	0x000000ff
        /*0a94*/ 	.word	0x000228c8
        /*0a98*/ 	.short	0x0100
        /*0a9a*/ 	.byte	0x08
	.zero		1


	//   ....[22]....
        /*0a9c*/ 	.word	0x00002180
        /*0aa0*/ 	.word	0x00000006
        /*0aa4*/ 	.word	0x00022800
        /*0aa8*/ 	.short	0x010a
        /*0aaa*/ 	.byte	0x3f
	.zero		1


	//   ....[23]....
        /*0aac*/ 	.word	0x00002250
        /*0ab0*/ 	.word	0x000000ff
        /*0ab4*/ 	.word	0x00022830
        /*0ab8*/ 	.short	0x010a
        /*0aba*/ 	.byte	0x16
	.zero		1


	//   ....[24]....
        /*0abc*/ 	.word	0x00002290
        /*0ac0*/ 	.word	0x000000ff
        /*0ac4*/ 	.word	0x00022830
        /*0ac8*/ 	.short	0x010a
        /*0aca*/ 	.byte	0x16
	.zero		1


	//   ....[25]....
        /*0acc*/ 	.word	0x00003600
        /*0ad0*/ 	.word	0x00000003
        /*0ad4*/ 	.word	0x00000000
        /*0ad8*/ 	.short	0x0101
        /*0ada*/ 	.byte	0x3f
	.zero		1


	//   ....[26]....
        /*0adc*/ 	.word	0x00003ad0
        /*0ae0*/ 	.word	0x000000ff
        /*0ae4*/ 	.word	0x00022850
        /*0ae8*/ 	.short	0x010a
        /*0aea*/ 	.byte	0x16
	.zero		1


	//   ....[27]....
        /*0aec*/ 	.word	0x00003b10
        /*0af0*/ 	.word	0x000000ff
        /*0af4*/ 	.word	0x00022850
        /*0af8*/ 	.short	0x010a
        /*0afa*/ 	.byte	0x16
	.zero		1


	//   ....[28]....
        /*0afc*/ 	.word	0x00003eb0
        /*0b00*/ 	.word	0x000000ff
        /*0b04*/ 	.word	0x00000000
        /*0b08*/ 	.short	0x0101
        /*0b0a*/ 	.byte	0x16
	.zero		1


	//   ....[29]....
        /*0b0c*/ 	.word	0x00004000
        /*0b10*/ 	.word	0x000000ff
        /*0b14*/ 	.word	0x00022830
        /*0b18*/ 	.short	0x010a
        /*0b1a*/ 	.byte	0x18
	.zero		1


	//   ....[30]....
        /*0b1c*/ 	.word	0x00004050
        /*0b20*/ 	.word	0x000000ff
        /*0b24*/ 	.word	0x00022830
        /*0b28*/ 	.short	0x010a
        /*0b2a*/ 	.byte	0x18
	.zero		1


	//   ....[31]....
        /*0b2c*/ 	.word	0x000057d0
        /*0b30*/ 	.word	0x00000015
        /*0b34*/ 	.word	0x00000000
        /*0b38*/ 	.short	0x0101
        /*0b3a*/ 	.byte	0x3f
	.zero		1


	//   ....[32]....
        /*0b3c*/ 	.word	0x00006160
        /*0b40*/ 	.word	0x000000ff
        /*0b44*/ 	.word	0x00022850
        /*0b48*/ 	.short	0x010a
        /*0b4a*/ 	.byte	0x18
	.zero		1


	//   ....[33]....
        /*0b4c*/ 	.word	0x000061a0
        /*0b50*/ 	.word	0x000000ff
        /*0b54*/ 	.word	0x00022850
        /*0b58*/ 	.short	0x010a
        /*0b5a*/ 	.byte	0x18
	.zero		1


	//   ....[34]....
        /*0b5c*/ 	.word	0x000064a0
        /*0b60*/ 	.word	0x00000007
        /*0b64*/ 	.word	0x00000000
        /*0b68*/ 	.short	0x0101
        /*0b6a*/ 	.byte	0x3f
	.zero		1


	//   ....[35]....
        /*0b6c*/ 	.word	0x00006600
        /*0b70*/ 	.word	0x000000ff
        /*0b74*/ 	.word	0x00022830
        /*0b78*/ 	.short	0x010a
        /*0b7a*/ 	.byte	0x17
	.zero		1


	//   ....[36]....
        /*0b7c*/ 	.word	0x00006640
        /*0b80*/ 	.word	0x000000ff
        /*0b84*/ 	.word	0x00022830
        /*0b88*/ 	.short	0x010a
        /*0b8a*/ 	.byte	0x17
	.zero		1


	//   ....[37]....
        /*0b8c*/ 	.word	0x000077c0
        /*0b90*/ 	.word	0x0000000b
        /*0b94*/ 	.word	0x00000000
        /*0b98*/ 	.short	0x0101
        /*0b9a*/ 	.byte	0x3f
	.zero		1


	//   ....[38]....
        /*0b9c*/ 	.word	0x00007ed0
        /*0ba0*/ 	.word	0x000000ff
        /*0ba4*/ 	.word	0x00022850
        /*0ba8*/ 	.short	0x010a
        /*0baa*/ 	.byte	0x17
	.zero		1


	//   ....[39]....
        /*0bac*/ 	.word	0x00007f10
        /*0bb0*/ 	.word	0x000000ff
        /*0bb4*/ 	.word	0x00022850
        /*0bb8*/ 	.short	0x010a
        /*0bba*/ 	.byte	0x17
	.zero		1


	//   ....[40]....
        /*0bbc*/ 	.word	0x00008210
        /*0bc0*/ 	.word	0x00000009
        /*0bc4*/ 	.word	0x00000000
        /*0bc8*/ 	.short	0x0101
        /*0bca*/ 	.byte	0x3f
	.zero		1


	//   ....[41]....
        /*0bcc*/ 	.word	0x0000a920
        /*0bd0*/ 	.word	0x000000ff
        /*0bd4*/ 	.word	0x00000000
        /*0bd8*/ 	.short	0x0101
        /*0bda*/ 	.byte	0x08
	.zero		1


	//   ....[42]....
        /*0bdc*/ 	.word	0x0000b130
        /*0be0*/ 	.word	0x000000ff
        /*0be4*/ 	.word	0x00000000
        /*0be8*/ 	.short	0x0101
        /*0bea*/ 	.byte	0x08
	.zero		1


	//   ....[43]....
        /*0bec*/ 	.word	0x0000f7d0
        /*0bf0*/ 	.word	0x00000000
        /*0bf4*/ 	.word	0x00022840
        /*0bf8*/ 	.short	0x010a
        /*0bfa*/ 	.byte	0x3f
	.zero		1


	//   ....[44]....
        /*0bfc*/ 	.word	0x00010520
        /*0c00*/ 	.word	0x00000012
        /*0c04*/ 	.word	0x00022800
        /*0c08*/ 	.short	0x0107
        /*0c0a*/ 	.byte	0x3f
	.zero		1


	//   ....[45]....
        /*0c0c*/ 	.word	0x00010610
        /*0c10*/ 	.word	0x00000012
        /*0c14*/ 	.word	0x00022800
        /*0c18*/ 	.short	0x0101
        /*0c1a*/ 	.byte	0x3f
	.zero		1


	//   ....[46]....
        /*0c1c*/ 	.word	0x00010630
        /*0c20*/ 	.word	0x00000012
        /*0c24*/ 	.word	0x00022820
        /*0c28*/ 	.short	0x010a
        /*0c2a*/ 	.byte	0x3f
	.zero		1


	//   ....[47]....
        /*0c2c*/ 	.word	0x00010710
        /*0c30*/ 	.word	0x00000002
        /*0c34*/ 	.word	0x00022860
        /*0c38*/ 	.short	0x010a
        /*0c3a*/ 	.byte	0x3f
	.zero		1


	//   ....[48]....
        /*0c3c*/ 	.word	0x00010fc0
        /*0c40*/ 	.word	0x00000003
        /*0c44*/ 	.word	0x00022840
        /*0c48*/ 	.short	0x010a
        /*0c4a*/ 	.byte	0x3f
	.zero		1


	//   ....[49]....
        /*0c4c*/ 	.word	0x00011210
        /*0c50*/ 	.word	0x00000003
        /*0c54*/ 	.word	0x00022860
        /*0c58*/ 	.short	0x010a
        /*0c5a*/ 	.byte	0x3f
	.zero		1


	//   ....[50]....
        /*0c5c*/ 	.word	0x00011a00
        /*0c60*/ 	.word	0x00000004
        /*0c64*/ 	.word	0x00022840
        /*0c68*/ 	.short	0x010a
        /*0c6a*/ 	.byte	0x3f
	.zero		1


	//   ....[51]....
        /*0c6c*/ 	.word	0x00011c50
        /*0c70*/ 	.word	0x00000004
        /*0c74*/ 	.word	0x00022860
        /*0c78*/ 	.short	0x010a
        /*0c7a*/ 	.byte	0x3f
	.zero		1


	//   ....[52]....
        /*0c7c*/ 	.word	0x000123d0
        /*0c80*/ 	.word	0x00000002
        /*0c84*/ 	.word	0x00022840
        /*0c88*/ 	.short	0x010a
        /*0c8a*/ 	.byte	0x3f
	.zero		1


	//   ....[53]....
        /*0c8c*/ 	.word	0x00012620
        /*0c90*/ 	.word	0x00000002
        /*0c94*/ 	.word	0x00022860
        /*0c98*/ 	.short	0x010a
        /*0c9a*/ 	.byte	0x3f
	.zero		1


	//   ....[54]....
        /*0c9c*/ 	.word	0x00013fc0
        /*0ca0*/ 	.word	0x00000000
        /*0ca4*/ 	.word	0x00022820
        /*0ca8*/ 	.short	0x010a
        /*0caa*/ 	.byte	0x3f
	.zero		1


	//   ....[55]....
        /*0cac*/ 	.word	0x000141b0
        /*0cb0*/ 	.word	0x00000006
        /*0cb4*/ 	.word	0x00000000
        /*0cb8*/ 	.short	0x010a
        /*0cba*/ 	.byte	0x3f
	.zero		1


	//   ....[56]....
        /*0cbc*/ 	.word	0x000141e0
        /*0cc0*/ 	.word	0x00000007
        /*0cc4*/ 	.word	0x00000000
        /*0cc8*/ 	.short	0x010a
        /*0cca*/ 	.byte	0x3f
	.zero		1


	//   ....[57]....
        /*0ccc*/ 	.word	0x00014240
        /*0cd0*/ 	.word	0x00000004
        /*0cd4*/ 	.word	0x00000000
        /*0cd8*/ 	.short	0x010a
        /*0cda*/ 	.byte	0x3f
	.zero		1


	//   ....[58]....
        /*0cdc*/ 	.word	0x00014270
        /*0ce0*/ 	.word	0x00000003
        /*0ce4*/ 	.word	0x00000000
        /*0ce8*/ 	.short	0x010a
        /*0cea*/ 	.byte	0x3f
	.zero		1


	//   ....[59]....
        /*0cec*/ 	.word	0x000142d0
        /*0cf0*/ 	.word	0x00000006
        /*0cf4*/ 	.word	0x00022800
        /*0cf8*/ 	.short	0x010a
        /*0cfa*/ 	.byte	0x3f
	.zero		1


	//   ....[60]....
        /*0cfc*/ 	.word	0x00014330
        /*0d00*/ 	.word	0x00000000
        /*0d04*/ 	.word	0x00022830
        /*0d08*/ 	.short	0x010a
        /*0d0a*/ 	.byte	0x3f
	.zero		1


	//   ....[61]....
        /*0d0c*/ 	.word	0x00014390
        /*0d10*/ 	.word	0x0000000a
        /*0d14*/ 	.word	0x00022850
        /*0d18*/ 	.short	0x010a
        /*0d1a*/ 	.byte	0x3f
	.zero		1


	//   ....[62]....
        /*0d1c*/ 	.word	0x000143f0
        /*0d20*/ 	.word	0x00000005
        /*0d24*/ 	.word	0x00022830
        /*0d28*/ 	.short	0x010a
        /*0d2a*/ 	.byte	0x3f
	.zero		1


	//   ....[63]....
        /*0d2c*/ 	.word	0x00014440
        /*0d30*/ 	.word	0x00000007
        /*0d34*/ 	.word	0x00022850
        /*0d38*/ 	.short	0x010a
        /*0d3a*/ 	.byte	0x3f
	.zero		1


	//   ....[64]....
        /*0d3c*/ 	.word	0x000144a0
        /*0d40*/ 	.word	0x00000005
        /*0d44*/ 	.word	0x00022830
        /*0d48*/ 	.short	0x010a
        /*0d4a*/ 	.byte	0x3f
	.zero		1


	//   ....[65]....
        /*0d4c*/ 	.word	0x000144f0
        /*0d50*/ 	.word	0x00000009
        /*0d54*/ 	.word	0x00022850
        /*0d58*/ 	.short	0x010a
        /*0d5a*/ 	.byte	0x3f
	.zero		1


	//   ....[66]....
        /*0d5c*/ 	.word	0x00014690
        /*0d60*/ 	.word	0x00000000
        /*0d64*/ 	.word	0x00022840
        /*0d68*/ 	.short	0x010a
        /*0d6a*/ 	.byte	0x3f
	.zero		1


	//   ....[67]....
        /*0d6c*/ 	.word	0x00015150
        /*0d70*/ 	.word	0x00000012
        /*0d74*/ 	.word	0x00022820
        /*0d78*/ 	.short	0x010a
        /*0d7a*/ 	.byte	0x3f
	.zero		1


	//   ....[68]....
        /*0d7c*/ 	.word	0x000151a0
        /*0d80*/ 	.word	0x00000002
        /*0d84*/ 	.word	0x00022860
        /*0d88*/ 	.short	0x010a
        /*0d8a*/ 	.byte	0x3f
	.zero		1


	//   ....[69]....
        /*0d8c*/ 	.word	0x000151f0
        /*0d90*/ 	.word	0x00000003
        /*0d94*/ 	.word	0x00022840
        /*0d98*/ 	.short	0x010a
        /*0d9a*/ 	.byte	0x3f
	.zero		1


	//   ....[70]....
        /*0d9c*/ 	.word	0x00015240
        /*0da0*/ 	.word	0x00000003
        /*0da4*/ 	.word	0x00022860
        /*0da8*/ 	.short	0x010a
        /*0daa*/ 	.byte	0x3f
	.zero		1


	//   ....[71]....
        /*0dac*/ 	.word	0x00015290
        /*0db0*/ 	.word	0x00000004
        /*0db4*/ 	.word	0x00022840
        /*0db8*/ 	.short	0x010a
        /*0dba*/ 	.byte	0x3f
	.zero		1


	//   ....[72]....
        /*0dbc*/ 	.word	0x000152e0
        /*0dc0*/ 	.word	0x00000004
        /*0dc4*/ 	.word	0x00022860
        /*0dc8*/ 	.short	0x010a
        /*0dca*/ 	.byte	0x3f
	.zero		1


	//   ....[73]....
        /*0dcc*/ 	.word	0x00015330
        /*0dd0*/ 	.word	0x00000002
        /*0dd4*/ 	.word	0x00022840
        /*0dd8*/ 	.short	0x010a
        /*0dda*/ 	.byte	0x3f
	.zero		1


	//   ....[74]....
        /*0ddc*/ 	.word	0x00015380
        /*0de0*/ 	.word	0x00000002
        /*0de4*/ 	.word	0x00022860
        /*0de8*/ 	.short	0x010a
        /*0dea*/ 	.byte	0x3f
	.zero		1


	//   ....[75]....
        /*0dec*/ 	.word	0x00015e30
        /*0df0*/ 	.word	0x00000000
        /*0df4*/ 	.word	0x00022820
        /*0df8*/ 	.short	0x010a
        /*0dfa*/ 	.byte	0x3f
	.zero		1


	//   ....[76]....
        /*0dfc*/ 	.word	0x00015fd0
        /*0e00*/ 	.word	0x00000006
        /*0e04*/ 	.word	0x00000000
        /*0e08*/ 	.short	0x010a
        /*0e0a*/ 	.byte	0x3f
	.zero		1


	//   ....[77]....
        /*0e0c*/ 	.word	0x00016020
        /*0e10*/ 	.word	0x00000007
        /*0e14*/ 	.word	0x00000000
        /*0e18*/ 	.short	0x010a
        /*0e1a*/ 	.byte	0x3f
	.zero		1


	//   ....[78]....
        /*0e1c*/ 	.word	0x00016070
        /*0e20*/ 	.word	0x00000004
        /*0e24*/ 	.word	0x00000000
        /*0e28*/ 	.short	0x010a
        /*0e2a*/ 	.byte	0x3f
	.zero		1


	//----- nvinfo : EIATTR_NUM_MBARRIERS
	.align		4
.L_1531:
        /*0e2c*/ 	.byte	0x03, 0x38
        /*0e2e*/ 	.short	0x0016


	//----- nvinfo : EIATTR_EXIT_INSTR_OFFSETS
	.align		4
        /*0e30*/ 	.byte	0x04, 0x1c
        /*0e32*/ 	.short	(.L_1533 - .L_1532)


	//   ....[0]....
.L_1532:
        /*0e34*/ 	.word	0x00000a70


	//   ....[1]....
        /*0e38*/ 	.word	0x0000d410


	//   ....[2]....
        /*0e3c*/ 	.word	0x000142c0


	//----- nvinfo : EIATTR_MAX_THREADS
	.align		4
.L_1533:
        /*0e40*/ 	.byte	0x04, 0x05
        /*0e42*/ 	.short	(.L_1535 - .L_1534)
.L_1534:
        /*0e44*/ 	.word	0x00000180
        /*0e48*/ 	.word	0x00000001
        /*0e4c*/ 	.word	0x00000001


	//----- nvinfo : EIATTR_CRS_STACK_SIZE
	.align		4
.L_1535:
        /*0e50*/ 	.byte	0x04, 0x1e
        /*0e52*/ 	.short	(.L_1537 - .L_1536)
.L_1536:
        /*0e54*/ 	.word	0x00000000


	//----- nvinfo : EIATTR_CBANK_PARAM_SIZE
	.align		4
.L_1537:
        /*0e58*/ 	.byte	0x03, 0x19
        /*0e5a*/ 	.short	0x0af0


	//----- nvinfo : EIATTR_PARAM_CBANK
	.align		4
        /*0e5c*/ 	.byte	0x04, 0x0a
        /*0e5e*/ 	.short	(.L_1539 - .L_1538)
	.align		4
.L_1538:
        /*0e60*/ 	.word	index@(.nv.constant0._ZN7cutlass13device_kernelIN5flash11enable_sm90INS1_16FlashAttnFwdSm90INS1_25CollectiveMainloopFwdSm90ILi2EN4cute5tupleIJNS5_1CILi1EEES8_S8_EEENS6_IJNS7_ILi128EEENS7_ILi96EEENS7_ILi64EEEEEELi256ENS_10bfloat16_tEfNS_4arch4Sm90ELb1ELb0ELb0ELb1ELb0ELb0ELb0ELb1ELb0ELb1ELb1ELb0EEENS1_21CollectiveEpilogueFwdINS6_IJSA_NS7_ILi256EEESB_EEES9_SE_SG_Li256ELb1ELb1ELb1ELb0EEENS1_36VarlenDynamicPersistentTileSchedulerILi128ELi96ELi256ELi128ELb1ELb1ELb1ELb1ELb1ELb1EEEEEEEEEvNT_6ParamsE)
        /*0e64*/ 	.short	0x0210
        /*0e66*/ 	.short	0x0af0


	//----- nvinfo : EIATTR_SW_WAR
	.align		4
.L_1539:
        /*0e68*/ 	.byte	0x04, 0x36
        /*0e6a*/ 	.short	(.L_1541 - .L_1540)
.L_1540:
        /*0e6c*/ 	.word	0x00000008
.L_1541:


//--------------------- .nv.info._ZN7cutlass13device_kernelIN5flash11enable_sm90INS1_16FlashAttnFwdSm90INS1_25CollectiveMainloopFwdSm90ILi2EN4cute5tupleIJNS5_1CILi1EEES8_S8_EEENS6_IJNS7_ILi128EEENS7_ILi96EEENS7_ILi64EEEEEELi256ENS_10bfloat16_tEfNS_4arch4Sm90ELb1ELb0ELb0ELb1ELb0ELb1ELb0ELb1ELb0ELb1ELb1ELb0EEENS1_21CollectiveEpilogueFwdINS6_IJSA_NS7_ILi256EEESB_EEES9_SE_SG_Li256ELb1ELb1ELb1ELb0EEENS1_36VarlenDynamicPersistentTileSchedulerILi128ELi96ELi256ELi128ELb1ELb1ELb1ELb1ELb1ELb1EEEEEEEEEvNT_6ParamsE --------------------------
	.section	.nv.info._ZN7cutlass13device_kernelIN5flash11enable_sm90INS1_16FlashAttnFwdSm90INS1_25CollectiveMainloopFwdSm90ILi2EN4cute5tupleIJNS5_1CILi1EEES8_S8_EEENS6_IJNS7_ILi128EEENS7_ILi96EEENS7_ILi64EEEEEELi256ENS_10bfloat16_tEfNS_4arch4Sm90ELb1ELb0ELb0ELb1ELb0ELb1ELb0ELb1ELb0ELb1ELb1ELb0EEENS1_21CollectiveEpilogueFwdINS6_IJSA_NS7_ILi256EEESB_EEES9_SE_SG_Li256ELb1ELb1ELb1ELb0EEENS1_36VarlenDynamicPersistentTileSchedulerILi128ELi96ELi256ELi128ELb1ELb1ELb1ELb1ELb1ELb1EEEEEEEEEvNT_6ParamsE,"",@"SHT_CUDA_INFO"
	.sectionflags	@""
	.align	4


	//----- nvinfo : EIATTR_CUDA_API_VERSION
	.align		4
        /*0000*/ 	.byte	0x04, 0x37
        /*0002*/ 	.short	(.L_1543 - .L_1542)
.L_1542:
        /*0004*/ 	.word	0x00000082


	//----- nvinfo : EIATTR_KPARAM_INFO
	.align		4
.L_1543:
        /*0008*/ 	.byte	0x04, 0x17
        /*000a*/ 	.short	(.L_1545 - .L_1544)
.L_1544:
        /*000c*/ 	.word	0x00000000
        /*0010*/ 	.short	0x0000
        /*0012*/ 	.short	0x0070
        /*0014*/ 	.byte	0x00, 0xf0, 0x01, 0x2a


	//----- nvinfo : EIATTR_SPARSE_MMA_MASK
	.align		4
.L_1545:
        /*0018*/ 	.byte	0x03, 0x50
        /*001a*/ 	.short	0x0000


	//----- nvinfo : EIATTR_MAXREG_COUNT
	.align		4
        /*001c*/ 	.byte	0x03, 0x1b
        /*001e*/ 	.short	0x00a8


	//----- nvinfo : EIATTR_NUM_BARRIERS
	.align		4
        /*0020*/ 	.byte	0x02, 0x4c
        /*0022*/ 	.byte	0x10
	.zero		1


	//----- nvinfo : EIATTR_EXTERNS
	.align		4
        /*0024*/ 	.byte	0x04, 0x0f
        /*0026*/ 	.short	(.L_1547 - .L_1546)


	//   ....[0]....
	.align		4
.L_1546:
        /*0028*/ 	.word	index@(__assertfail)


	//----- nvinfo : EIATTR_ANNOTATIONS
	.align		4
.L_1547:
        /*002c*/ 	.byte	0x04, 0x55
        /*002e*/ 	.short	(.L_1549 - .L_1548)


	//   ....[0]....
.L_1548:
        /* <DEDUP_REMOVED lines=87> */


	//----- nvinfo : EIATTR_MERCURY_ISA_VERSION
	.align		4
.L_1549:
        /*0590*/ 	.byte	0x03, 0x5f
        /*0592*/ 	.short	0x0101


	//----- nvinfo : EIATTR_UNUSED_LOAD_BYTE_OFFSET
	.align		4
        /*0594*/ 	.byte	0x04, 0x44
        /*0596*/ 	.short	(.L_1551 - .L_1550)


	//   ....[0]....
.L_1550:
        /*0598*/ 	.word	0x00000ae0
        /*059c*/ 	.word	0x0000fff0


	//   ....[1]....
        /*05a0*/ 	.word	0x000108b0
        /*05a4*/ 	.word	0x0000fff0


	//----- nvinfo : EIATTR_INT_WARP_WIDE_INSTR_OFFSETS
	.align		4
.L_1551:
        /*05a8*/ 	.byte	0x04, 0x31
        /*05aa*/ 	.short	(.L_1553 - .L_1552)


	//   ....[0]....
.L_1552:
        /*05ac*/ 	.word	0x00000190


	//   ....[1]....
        /*05b0*/ 	.word	0x000001d0


	//   ....[2]....
        /*05b4*/ 	.word	0x00000240


	//   ....[3]....
        /*05b8*/ 	.word	0x00018bb0


	//   ....[4]....
        /*05bc*/ 	.word	0x00018c40


	//   ....[5]....
        /*05c0*/ 	.word	0x0001c8b0


	//   ....[6]....
        /*05c4*/ 	.word	0x0001c940


	//----- nvinfo : EIATTR_COOP_GROUP_MASK_REGIDS
	.align		4
.L_1553:
        /*05c8*/ 	.byte	0x04, 0x29
        /*05ca*/ 	.short	(.L_1555 - .L_1554)


	//   ....[0]....
.L_1554:
        /*05cc*/ 	.word	0xffffffff


	//   ....[1]....
        /*05d0*/ 	.word	0xffffffff


	//   ....[2]....
        /*05d4*/ 	.word	0xffffffff


	//   ....[3]....
        /*05d8*/ 	.word	0xffffffff


	//   ....[4]....
        /*05dc*/ 	.word	0xffffffff


	//   ....[5]....
        /*05e0*/ 	.word	0xffffffff


	//   ....[6]....
        /*05e4*/ 	.word	0xffffffff


	//   ....[7]....
        /*05e8*/ 	.word	0xffffffff


	//   ....[8]....
        /*05ec*/ 	.word	0xffffffff


	//   ....[9]....
        /*05f0*/ 	.word	0xffffffff


	//   ....[10]....
        /*05f4*/ 	.word	0xffffffff


	//   ....[11]....
        /*05f8*/ 	.word	0xffffffff


	//   ....[12]....
        /*05fc*/ 	.word	0xffffffff


	//   ....[13]....
        /*0600*/ 	.word	0xffffffff


	//   ....[14]....
        /*0604*/ 	.word	0xffffffff


	//   ....[15]....
        /*0608*/ 	.word	0xffffffff


	//   ....[16]....
        /*060c*/ 	.word	0xffffffff


	//   ....[17]....
        /*0610*/ 	.word	0xffffffff


	//   ....[18]....
        /*0614*/ 	.word	0xffffffff


	//   ....[19]....
        /*0618*/ 	.word	0xffffffff


	//   ....[20]....
        /*061c*/ 	.word	0xffffffff


	//   ....[21]....
        /*0620*/ 	.word	0xffffffff


	//   ....[22]....
        /*0624*/ 	.word	0xffffffff


	//   ....[23]....
        /*0628*/ 	.word	0xffffffff


	//   ....[24]....
        /*062c*/ 	.word	0xffffffff


	//   ....[25]....
        /*0630*/ 	.word	0xffffffff


	//   ....[26]....
        /*0634*/ 	.word	0xffffffff


	//   ....[27]....
        /*0638*/ 	.word	0xffffffff


	//   ....[28]....
        /*063c*/ 	.word	0xffffffff


	//   ....[29]....
        /*0640*/ 	.word	0xffffffff


	//   ....[30]....
        /*0644*/ 	.word	0xffffffff


	//   ....[31]....
        /*0648*/ 	.word	0xffffffff


	//   ....[32]....
        /*064c*/ 	.word	0xffffffff


	//   ....[33]....
        /*0650*/ 	.word	0xffffffff


	//   ....[34]....
        /*0654*/ 	.word	0xffffffff


	//   ....[35]....
        /*0658*/ 	.word	0xffffffff


	//   ....[36]....
        /*065c*/ 	.word	0xffffffff


	//   ....[37]....
        /*0660*/ 	.word	0xffffffff


	//   ....[38]....
        /*0664*/ 	.word	0xffffffff


	//   ....[39]....
        /*0668*/ 	.word	0xffffffff


	//   ....[40]....
        /*066c*/ 	.word	0xffffffff


	//   ....[41]....
        /*0670*/ 	.word	0xffffffff


	//   ....[42]....
        /*0674*/ 	.word	0xffffffff


	//   ....[43]....
        /*0678*/ 	.word	0xffffffff


	//   ....[44]....
        /*067c*/ 	.word	0xffffffff


	//   ....[45]....
        /*0680*/ 	.word	0xffffffff


	//   ....[46]....
        /*0684*/ 	.word	0xffffffff


	//   ....[47]....
        /*0688*/ 	.word	0xffffffff


	//   ....[48]....
        /*068c*/ 	.word	0xffffffff


	//   ....[49]....
        /*0690*/ 	.word	0xffffffff


	//   ....[50]....
        /*0694*/ 	.word	0xffffffff


	//   ....[51]....
        /*0698*/ 	.word	0xffffffff


	//   ....[52]....
        /*069c*/ 	.word	0xffffffff


	//   ....[53]....
        /*06a0*/ 	.word	0xffffffff


	//   ....[54]....
        /*06a4*/ 	.word	0xffffffff


	//   ....[55]....
        /*06a8*/ 	.word	0xffffffff


	//   ....[56]....
        /*06ac*/ 	.word	0xffffffff


	//   ....[57]....
        /*06b0*/ 	.word	0xffffffff


	//   ....[58]....
        /*06b4*/ 	.word	0xffffffff


	//   ....[59]....
        /*06b8*/ 	.word	0xffffffff


	//   ....[60]....
        /*06bc*/ 	.word	0xffffffff


	//   ....[61]....
        /*06c0*/ 	.word	0xffffffff


	//   ....[62]....
        /*06c4*/ 	.word	0xffffffff


	//   ....[63]....
        /*06c8*/ 	.word	0xffffffff


	//   ....[64]....
        /*06cc*/ 	.word	0xffffffff


	//   ....[65]....
        /*06d0*/ 	.word	0xffffffff


	//   ....[66]....
        /*06d4*/ 	.word	0xffffffff


	//   ....[67]....
        /*06d8*/ 	.word	0xffffffff


	//   ....[68]....
        /*06dc*/ 	.word	0xffffffff


	//   ....[69]....
        /*06e0*/ 	.word	0xffffffff


	//   ....[70]....
        /*06e4*/ 	.word	0xffffffff


	//   ....[71]....
        /*06e8*/ 	.word	0xffffffff


	//   ....[72]....
        /*06ec*/ 	.word	0xffffffff


	//   ....[73]....
        /*06f0*/ 	.word	0xffffffff


	//   ....[74]....
        /*06f4*/ 	.word	0xffffffff


	//   ....[75]....
        /*06f8*/ 	.word	0xffffffff


	//   ....[76]....
        /*06fc*/ 	.word	0xffffffff


	//   ....[77]....
        /*0700*/ 	.word	0xffffffff


	//   ....[78]....
        /*0704*/ 	.word	0xffffffff


	//   ....[79]....
        /*0708*/ 	.word	0xffffffff


	//   ....[80]....
        /*070c*/ 	.word	0xffffffff


	//   ....[81]....
        /*0710*/ 	.word	0xffffffff


	//   ....[82]....
        /*0714*/ 	.word	0xffffffff


	//   ....[83]....
        /*0718*/ 	.word	0xffffffff


	//   ....[84]....
        /*071c*/ 	.word	0xffffffff


	//   ....[85]....
        /*0720*/ 	.word	0xffffffff


	//   ....[86]....
        /*0724*/ 	.word	0xffffffff


	//   ....[87]....
        /*0728*/ 	.word	0xffffffff


	//   ....[88]....
        /*072c*/ 	.word	0xffffffff


	//   ....[89]....
        /*0730*/ 	.word	0xffffffff


	//   ....[90]....
        /*0734*/ 	.word	0xffffffff


	//   ....[91]....
        /*0738*/ 	.word	0xffffffff


	//   ....[92]....
        /*073c*/ 	.word	0xffffffff


	//   ....[93]....
        /*0740*/ 	.word	0xffffffff


	//   ....[94]....
        /*0744*/ 	.word	0xffffffff


	//   ....[95]....
        /*0748*/ 	.word	0xffffffff


	//   ....[96]....
        /*074c*/ 	.word	0xffffffff


	//   ....[97]....
        /*0750*/ 	.word	0xffffffff


	//   ....[98]....
        /*0754*/ 	.word	0xffffffff


	//   ....[99]....
        /*0758*/ 	.word	0xffffffff


	//   ....[100]....
        /*075c*/ 	.word	0xffffffff


	//   ....[101]....
        /*0760*/ 	.word	0xffffffff


	//   ....[102]....
        /*0764*/ 	.word	0xffffffff


	//   ....[103]....
        /*0768*/ 	.word	0xffffffff


	//   ....[104]....
        /*076c*/ 	.word	0xffffffff


	//   ....[105]....
        /*0770*/ 	.word	0xffffffff


	//   ....[106]....
        /*0774*/ 	.word	0xffffffff


	//   ....[107]....
        /*0778*/ 	.word	0xffffffff


	//   ....[108]....
        /*077c*/ 	.word	0xffffffff


	//   ....[109]....
        /*0780*/ 	.word	0xffffffff


	//   ....[110]....
        /*0784*/ 	.word	0xffffffff


	//   ....[111]....
        /*0788*/ 	.word	0xffffffff


	//   ....[112]....
        /*078c*/ 	.word	0xffffffff


	//   ....[113]....
        /*0790*/ 	.word	0xffffffff


	//   ....[114]....
        /*0794*/ 	.word	0xffffffff


	//   ....[115]....
        /*0798*/ 	.word	0xffffffff


	//   ....[116]....
        /*079c*/ 	.word	0xffffffff


	//   ....[117]....
        /*07a0*/ 	.word	0xffffffff


	//   ....[118]....
        /*07a4*/ 	.word	0xffffffff


	//   ....[119]....
        /*07a8*/ 	.word	0xffffffff


	//   ....[120]....
        /*07ac*/ 	.word	0xffffffff


	//   ....[121]....
        /*07b0*/ 	.word	0xffffffff


	//   ....[122]....
        /*07b4*/ 	.word	0x0500000f


	//   ....[123]....
        /*07b8*/ 	.word	0x0500000f


	//   ....[124]....
        /*07bc*/ 	.word	0x0500000f


	//   ....[125]....
        /*07c0*/ 	.word	0x0500000f


	//   ....[126]....
        /*07c4*/ 	.word	0x0500000f


	//   ....[127]....
        /*07c8*/ 	.word	0x0500000f


	//   ....[128]....
        /*07cc*/ 	.word	0x0500000f


	//   ....[129]....
        /*07d0*/ 	.word	0x0500000f


	//   ....[130]....
        /*07d4*/ 	.word	0x0500000f


	//   ....[131]....
        /*07d8*/ 	.word	0x0500000f


	//   ....[132]....
        /*07dc*/ 	.word	0x0500000f


	//   ....[133]....
        /*07e0*/ 	.word	0x0500000f


	//   ....[134]....
        /*07e4*/ 	.word	0x0500000f


	//   ....[135]....
        /*07e8*/ 	.word	0x0500000f


	//   ....[136]....
        /*07ec*/ 	.word	0x0500000f


	//   ....[137]....
        /*07f0*/ 	.word	0x0500000f


	//   ....[138]....
        /*07f4*/ 	.word	0x0500000f


	//   ....[139]....
        /*07f8*/ 	.word	0x0500000f


	//   ....[140]....
        /*07fc*/ 	.word	0x0500000f


	//   ....[141]....
        /*0800*/ 	.word	0x0500000f


	//   ....[142]....
        /*0804*/ 	.word	0x0500000f


	//   ....[143]....
        /*0808*/ 	.word	0x0500000f


	//   ....[144]....
        /*080c*/ 	.word	0x0500000f


	//   ....[145]....
        /*0810*/ 	.word	0x0500000f


	//   ....[146]....
        /*0814*/ 	.word	0x0500000f


	//   ....[147]....
        /*0818*/ 	.word	0x0500000f


	//   ....[148]....
        /*081c*/ 	.word	0x0500000f


	//   ....[149]....
        /*0820*/ 	.word	0x0500000f


	//   ....[150]....
        /*0824*/ 	.word	0x0500000f


	//   ....[151]....
        /*0828*/ 	.word	0x0500000f


	//   ....[152]....
        /*082c*/ 	.word	0x0500000f


	//   ....[153]....
        /*0830*/ 	.word	0x0500000f


	//   ....[154]....
        /*0834*/ 	.word	0x0500000f


	//   ....[155]....
        /*0838*/ 	.word	0x0500000f


	//   ....[156]....
        /*083c*/ 	.word	0x0500000f


	//   ....[157]....
        /*0840*/ 	.word	0x0500000f


	//   ....[158]....
        /*0844*/ 	.word	0x0500000f


	//   ....[159]....
        /*0848*/ 	.word	0x0500000f


	//   ....[160]....
        /*084c*/ 	.word	0x0500000f


	//   ....[161]....
        /*0850*/ 	.word	0x0500000f


	//   ....[162]....
        /*0854*/ 	.word	0x0500000f


	//   ....[163]....
        /*0858*/ 	.word	0x0500000f


	//   ....[164]....
        /*085c*/ 	.word	0x0500000f


	//   ....[165]....
        /*0860*/ 	.word	0x0500000f


	//   ....[166]....
        /*0864*/ 	.word	0x0500000f


	//   ....[167]....
        /*0868*/ 	.word	0x0500000f


	//   ....[168]....
        /*086c*/ 	.word	0x0500000f


	//   ....[169]....
        /*0870*/ 	.word	0x0500000f


	//   ....[170]....
        /*0874*/ 	.word	0x0500000f


	//   ....[171]....
        /*0878*/ 	.word	0x0500000f


	//   ....[172]....
        /*087c*/ 	.word	0x0500000f


	//   ....[173]....
        /*0880*/ 	.word	0x0500000f


	//   ....[174]....
        /*0884*/ 	.word	0x0500000f


	//   ....[175]....
        /*0888*/ 	.word	0x0500000f


	//   ....[176]....
        /*088c*/ 	.word	0x0500000f


	//   ....[177]....
        /*0890*/ 	.word	0x0500000f


	//   ....[178]....
        /*0894*/ 	.word	0x0500000f


	//   ....[179]....
        /*0898*/ 	.word	0x0500000f


	//   ....[180]....
        /*089c*/ 	.word	0x0500000f


	//   ....[181]....
        /*08a0*/ 	.word	0x0500000f


	//   ....[182]....
        /*08a4*/ 	.word	0x0500000f


	//   ....[183]....
        /*08a8*/ 	.word	0x0500000f


	//   ....[184]....
        /*08ac*/ 	.word	0x0500000f


	//   ....[185]....
        /*08b0*/ 	.word	0x0500000f


	//   ....[186]....
        /*08b4*/ 	.word	0x0500000f


	//   ....[187]....
        /*08b8*/ 	.word	0x0500000f


	//   ....[188]....
        /*08bc*/ 	.word	0x0500000f


	//   ....[189]....
        /*08c0*/ 	.word	0x0500000f


	//   ....[190]....
        /*08c4*/ 	.word	0x0500000f


	//   ....[191]....
        /*08c8*/ 	.word	0x0500000f


	//   ....[192]....
        /*08cc*/ 	.word	0x0500000f


	//   ....[193]....
        /*08d0*/ 	.word	0x0500000f


	//   ....[194]....
        /*08d4*/ 	.word	0x0500000f


	//   ....[195]....
        /*08d8*/ 	.word	0x0500000f


	//----- nvinfo : EIATTR_COOP_GROUP_INSTR_OFFSETS
	.align		4
.L_1555:
        /*08dc*/ 	.byte	0x04, 0x28
        /*08de*/ 	.short	(.L_1557 - .L_1556)


	//   ....[0]....
.L_1556:
        /*08e0*/ 	.word	0x00000070


	//   ....[1]....
        /*08e4*/ 	.word	0x000001a0


	//   ....[2]....
        /*08e8*/ 	.word	0x000001f0


	//   ....[3]....
        /*08ec*/ 	.word	0x00000420


	//   ....[4]....
        /*08f0*/ 	.word	0x00000580


	//   ....[5]....
        /*08f4*/ 	.word	0x000006a0


	//   ....[6]....
        /*08f8*/ 	.word	0x00000800


	//   ....[7]....
        /*08fc*/ 	.word	0x000067a0


	//   ....[8]....
        /*0900*/ 	.word	0x00006f20


	//   ....[9]....
        /*0904*/ 	.word	0x00006f30


	//   ....[10]....
        /*0908*/ 	.word	0x00006f40


	//   ....[11]....
        /*090c*/ 	.word	0x00006f50


	//   ....[12]....
        /*0910*/ 	.word	0x00007250


	//   ....[13]....
        /*0914*/ 	.word	0x00007260


	//   ....[14]....
        /*0918*/ 	.word	0x00007270


	//   ....[15]....
        /*091c*/ 	.word	0x00007280


	//   ....[16]....
        /*0920*/ 	.word	0x00008560


	//   ....[17]....
        /*0924*/ 	.word	0x00008580


	//   ....[18]....
        /*0928*/ 	.word	0x00008590


	//   ....[19]....
        /*092c*/ 	.word	0x000085a0


	//   ....[20]....
        /*0930*/ 	.word	0x00008690


	//   ....[21]....
        /*0934*/ 	.word	0x000086b0


	//   ....[22]....
        /*0938*/ 	.word	0x00008740


	//   ....[23]....
        /*093c*/ 	.word	0x00008770


	//   ....[24]....
        /*0940*/ 	.word	0x00009db0


	//   ....[25]....
        /*0944*/ 	.word	0x00009de0


	//   ....[26]....
        /*0948*/ 	.word	0x0000a320


	//   ....[27]....
        /*094c*/ 	.word	0x0000a410


	//   ....[28]....
        /*0950*/ 	.word	0x0000a9f0


	//   ....[29]....
        /*0954*/ 	.word	0x0000aa60


	//   ....[30]....
        /*0958*/ 	.word	0x0000ba80


	//   ....[31]....
        /*095c*/ 	.word	0x0000bac0


	//   ....[32]....
        /*0960*/ 	.word	0x0000c270


	//   ....[33]....
        /*0964*/ 	.word	0x0000c370


	//   ....[34]....
        /*0968*/ 	.word	0x0000cd60


	//   ....[35]....
        /*096c*/ 	.word	0x0000ce40


	//   ....[36]....
        /*0970*/ 	.word	0x0000e460


	//   ....[37]....
        /*0974*/ 	.word	0x0000e480


	//   ....[38]....
        /*0978*/ 	.word	0x0000edf0


	//   ....[39]....
        /*097c*/ 	.word	0x0000eea0


	//   ....[40]....
        /*0980*/ 	.word	0x0000fe30


	//   ....[41]....
        /*0984*/ 	.word	0x0000fe60


	//   ....[42]....
        /*0988*/ 	.word	0x0000fef0


	//   ....[43]....
        /*098c*/ 	.word	0x0000ff80


	//   ....[44]....
        /*0990*/ 	.word	0x00011900


	//   ....[45]....
        /*0994*/ 	.word	0x00011920


	//   ....[46]....
        /*0998*/ 	.word	0x00011930


	//   ....[47]....
        /*099c*/ 	.word	0x00011940


	//   ....[48]....
        /*09a0*/ 	.word	0x00012340


	//   ....[49]....
        /*09a4*/ 	.word	0x00012350


	//   ....[50]....
        /*09a8*/ 	.word	0x00012550


	//   ....[51]....
        /*09ac*/ 	.word	0x00012560


	//   ....[52]....
        /*09b0*/ 	.word	0x00012720


	//   ....[53]....
        /*09b4*/ 	.word	0x00012730


	//   ....[54]....
        /*09b8*/ 	.word	0x000128f0


	//   ....[55]....
        /*09bc*/ 	.word	0x00012900


	//   ....[56]....
        /*09c0*/ 	.word	0x00012d60


	//   ....[57]....
        /*09c4*/ 	.word	0x00012d70


	//   ....[58]....
        /*09c8*/ 	.word	0x00013b30


	//   ....[59]....
        /*09cc*/ 	.word	0x00013b40


	//   ....[60]....
        /*09d0*/ 	.word	0x00015110


	//   ....[61]....
        /*09d4*/ 	.word	0x00015120


	//   ....[62]....
        /*09d8*/ 	.word	0x000152f0


	//   ....[63]....
        /*09dc*/ 	.word	0x00015300


	//   ....[64]....
        /*09e0*/ 	.word	0x000154c0


	//   ....[65]....
        /*09e4*/ 	.word	0x000154d0


	//   ....[66]....
        /*09e8*/ 	.word	0x00015690


	//   ....[67]....
        /*09ec*/ 	.word	0x000156a0


	//   ....[68]....
        /*09f0*/ 	.word	0x000158c0


	//   ....[69]....
        /*09f4*/ 	.word	0x00015ad0


	//   ....[70]....
        /*09f8*/ 	.word	0x00015b00


	//   ....[71]....
        /*09fc*/ 	.word	0x00015b30


	//   ....[72]....
        /*0a00*/ 	.word	0x00015b60


	//   ....[73]....
        /*0a04*/ 	.word	0x00015b90


	//   ....[74]....
        /*0a08*/ 	.word	0x00015bc0


	//   ....[75]....
        /*0a0c*/ 	.word	0x00015d60


	//   ....[76]....
        /*0a10*/ 	.word	0x00015d90


	//   ....[77]....
        /*0a14*/ 	.word	0x00015dc0


	//   ....[78]....
        /*0a18*/ 	.word	0x00015df0


	//   ....[79]....
        /*0a1c*/ 	.word	0x00015e20


	//   ....[80]....
        /*0a20*/ 	.word	0x00015e50


	//   ....[81]....
        /*0a24*/ 	.word	0x00015ef0


	//   ....[82]....
        /*0a28*/ 	.word	0x00015f20


	//   ....[83]....
        /*0a2c*/ 	.word	0x00015f30


	//   ....[84]....
        /*0a30*/ 	.word	0x00015f60


	//   ....[85]....
        /*0a34*/ 	.word	0x00017500


	//   ....[86]....
        /*0a38*/ 	.word	0x00019190


	//   ....[87]....
        /*0a3c*/ 	.word	0x00019c80


	//   ....[88]....
        /*0a40*/ 	.word	0x00019c90


	//   ....[89]....
        /*0a44*/ 	.word	0x00019d30


	//   ....[90]....
        /*0a48*/ 	.word	0x00019d40


	//   ....[91]....
        /*0a4c*/ 	.word	0x00019dc0


	//   ....[92]....
        /*0a50*/ 	.word	0x00019dd0


	//   ....[93]....
        /*0a54*/ 	.word	0x00019e50


	//   ....[94]....
        /*0a58*/ 	.word	0x00019e60


	//   ....[95]....
        /*0a5c*/ 	.word	0x00019ee0


	//   ....[96]....
        /*0a60*/ 	.word	0x00019ef0


	//   ....[97]....
        /*0a64*/ 	.word	0x00019f70


	//   ....[98]....
        /*0a68*/ 	.word	0x00019f80


	//   ....[99]....
        /*0a6c*/ 	.word	0x0001a000


	//   ....[100]....
        /*0a70*/ 	.word	0x0001a010


	//   ....[101]....
        /*0a74*/ 	.word	0x0001a060


	//   ....[102]....
        /*0a78*/ 	.word	0x0001a080


	//   ....[103]....
        /*0a7c*/ 	.word	0x0001cbd0


	//   ....[104]....
        /*0a80*/ 	.word	0x0001cc50


	//   ....[105]....
        /*0a84*/ 	.word	0x0001cc80


	//   ....[106]....
        /*0a88*/ 	.word	0x0001cc90


	//   ....[107]....
        /*0a8c*/ 	.word	0x0001ccc0


	//   ....[108]....
        /*0a90*/ 	.word	0x0001ccf0


	//   ....[109]....
        /*0a94*/ 	.word	0x0001cd20


	//   ....[110]....
        /*0a98*/ 	.word	0x0001cd50


	//   ....[111]....
        /*0a9c*/ 	.word	0x0001cf10


	//   ....[112]....
        /*0aa0*/ 	.word	0x0001cf40


	//   ....[113]....
        /*0aa4*/ 	.word	0x0001cf70


	//   ....[114]....
        /*0aa8*/ 	.word	0x0001cfa0


	//   ....[115]....
        /*0aac*/ 	.word	0x0001cfd0


	//   ....[116]....
        /*0ab0*/ 	.word	0x0001d000


	//   ....[117]....
        /*0ab4*/ 	.word	0x0001d0d0


	//   ....[118]....
        /*0ab8*/ 	.word	0x0001d0f0


	//   ....[119]....
        /*0abc*/ 	.word	0x0001d100


	//   ....[120]....
        /*0ac0*/ 	.word	0x0001d180


	//   ....[121]....
        /*0ac4*/ 	.word	0x0001dcb0


	//   ....[122]....
        /*0ac8*/ 	.word	0x0001e0e0


	//   ....[123]....
        /*0acc*/ 	.word	0x0001e180


	//   ....[124]....
        /*0ad0*/ 	.word	0x0001e210


	//   ....[125]....
        /*0ad4*/ 	.word	0x0001e260


	//   ....[126]....
        /*0ad8*/ 	.word	0x0001e2b0


	//   ....[127]....
        /*0adc*/ 	.word	0x0001e340


	//   ....[128]....
        /*0ae0*/ 	.word	0x0001e3d0


	//   ....[129]....
        /*0ae4*/ 	.word	0x0001e420


	//   ....[130]....
        /*0ae8*/ 	.word	0x0001e470


	//   ....[131]....
        /*0aec*/ 	.word	0x0001e570


	//   ....[132]....
        /*0af0*/ 	.word	0x0001e620


	//   ....[133]....
        /*0af4*/ 	.word	0x0001e6a0


	//   ....[134]....
        /*0af8*/ 	.word	0x0001e710


	//   ....[135]....
        /*0afc*/ 	.word	0x0001e840


	//   ....[136]....
        /*0b00*/ 	.word	0x0001e960


	//   ....[137]....
        /*0b04*/ 	.word	0x0001ea30


	//   ....[138]....
        /*0b08*/ 	.word	0x0001ea80


	//   ....[139]....
        /*0b0c*/ 	.word	0x0001ed30


	//   ....[140]....
        /*0b10*/ 	.word	0x0001ed80


	//   ....[141]....
        /*0b14*/ 	.word	0x0001ee10


	//   ....[142]....
        /*0b18*/ 	.word	0x0001eea0


	//   ....[143]....
        /*0b1c*/ 	.word	0x0001ef30


	//   ....[144]....
        /*0b20*/ 	.word	0x0001efc0


	//   ....[145]....
        /*0b24*/ 	.word	0x0001f050


	//   ....[146]....
        /*0b28*/ 	.word	0x0001f0e0


	//   ....[147]....
        /*0b2c*/ 	.word	0x0001f160


	//   ....[148]....
        /*0b30*/ 	.word	0x0001f1b0


	//   ....[149]....
        /*0b34*/ 	.word	0x0001f250


	//   ....[150]....
        /*0b38*/ 	.word	0x0001f2e0


	//   ....[151]....
        /*0b3c*/ 	.word	0x0001f370


	//   ....[152]....
        /*0b40*/ 	.word	0x0001f3c0


	//   ....[153]....
        /*0b44*/ 	.word	0x0001f450


	//   ....[154]....
        /*0b48*/ 	.word	0x0001f4e0


	//   ....[155]....
        /*0b4c*/ 	.word	0x0001f570


	//   ....[156]....
        /*0b50*/ 	.word	0x0001f600


	//   ....[157]....
        /*0b54*/ 	.word	0x0001f690


	//   ....[158]....
        /*0b58*/ 	.word	0x0001f720


	//   ....[159]....
        /*0b5c*/ 	.word	0x0001f7e0


	//   ....[160]....
        /*0b60*/ 	.word	0x0001fac0


	//   ....[161]....
        /*0b64*/ 	.word	0x0001fca0


	//   ....[162]....
        /*0b68*/ 	.word	0x0001fcf0


	//   ....[163]....
        /*0b6c*/ 	.word	0x0001fd50


	//   ....[164]....
        /*0b70*/ 	.word	0x0001fe40


	//   ....[165]....
        /*0b74*/ 	.word	0x0001fea0


	//   ....[166]....
        /*0b78*/ 	.word	0x0001ff90


	//   ....[167]....
        /*0b7c*/ 	.word	0x0001fff0


	//   ....[168]....
        /*0b80*/ 	.word	0x000200e0


	//   ....[169]....
        /*0b84*/ 	.word	0x00020140


	//   ....[170]....
        /*0b88*/ 	.word	0x00020230


	//   ....[171]....
        /*0b8c*/ 	.word	0x00020290


	//   ....[172]....
        /*0b90*/ 	.word	0x00020380


	//   ....[173]....
        /*0b94*/ 	.word	0x000203e0


	//   ....[174]....
        /*0b98*/ 	.word	0x000204b0


	//   ....[175]....
        /*0b9c*/ 	.word	0x00020530


	//   ....[176]....
        /*0ba0*/ 	.word	0x00020600


	//   ....[177]....
        /*0ba4*/ 	.word	0x00020930


	//   ....[178]....
        /*0ba8*/ 	.word	0x000209d0


	//   ....[179]....
        /*0bac*/ 	.word	0x00020b70


	//   ....[180]....
        /*0bb0*/ 	.word	0x00020bf0


	//   ....[181]....
        /*0bb4*/ 	.word	0x00020c70


	//   ....[182]....
        /*0bb8*/ 	.word	0x00020cf0


	//   ....[183]....
        /*0bbc*/ 	.word	0x00020d70


	//   ....[184]....
        /*0bc0*/ 	.word	0x00020e00


	//   ....[185]....
        /*0bc4*/ 	.word	0x00020ea0


	//   ....[186]....
        /*0bc8*/ 	.word	0x00020f50


	//   ....[187]....
        /*0bcc*/ 	.word	0x00020fd0


	//   ....[188]....
        /*0bd0*/ 	.word	0x00021050


	//   ....[189]....
        /*0bd4*/ 	.word	0x000210d0


	//   ....[190]....
        /*0bd8*/ 	.word	0x00021160


	//   ....[191]....
        /*0bdc*/ 	.word	0x000211e0


	//   ....[192]....
        /*0be0*/ 	.word	0x00021290


	//   ....[193]....
        /*0be4*/ 	.word	0x000212e0


	//   ....[194]....
        /*0be8*/ 	.word	0x000213a0


	//   ....[195]....
        /*0bec*/ 	.word	0x000214d0


	//----- nvinfo : EIATTR_REG_RECONFIG
	.align		4
.L_1557:
        /*0bf0*/ 	.byte	0x01, 0x54
	.zero		2


	//----- nvinfo : EIATTR_SYSCALL_OFFSETS
	.align		4
        /*0bf4*/ 	.byte	0x04, 0x46
        /*0bf6*/ 	.short	(.L_1559 - .L_1558)


	//   ....[0]....
.L_1558:
        /*0bf8*/ 	.word	0x00001ed0


	//   ....[1]....
        /*0bfc*/ 	.word	0x00002020


	//   ....[2]....
        /*0c00*/ 	.word	0x00006940


	//   ....[3]....
        /*0c04*/ 	.word	0x00006c50


	//   ....[4]....
        /*0c08*/ 	.word	0x00018db0


	//   ....[5]....
        /*0c0c*/ 	.word	0x00018f00


	//   ....[6]....
        /*0c10*/ 	.word	0x00019000


	//   ....[7]....
        /*0c14*/ 	.word	0x000198a0


	//----- nvinfo : EIATTR_MBARRIER_INSTR_OFFSETS
	.align		4
.L_1559:
        /*0c18*/ 	.byte	0x04, 0x39
        /*0c1a*/ 	.short	(.L_1561 - .L_1560)


	//   ....[0]....
.L_1560:
        /*0c1c*/ 	.word	0x000002d0
        /*0c20*/ 	.word	0x000000ff
        /*0c24*/ 	.word	0x00022800
        /*0c28*/ 	.short	0x0100
        /*0c2a*/ 	.byte	0x08
	.zero		1


	//   ....[1]....
        /*0c2c*/ 	.word	0x000002e0
        /*0c30*/ 	.word	0x000000ff
        /*0c34*/ 	.word	0x00022820
        /*0c38*/ 	.short	0x0100
        /*0c3a*/ 	.byte	0x08
	.zero		1


	//   ....[2]....
        /*0c3c*/ 	.word	0x000003d0
        /*0c40*/ 	.word	0x000000ff
        /*0c44*/ 	.word	0x00022830
        /*0c48*/ 	.short	0x0100
        /*0c4a*/ 	.byte	0x08
	.zero		1


	//   ....[3]....
        /*0c4c*/ 	.word	0x000003e0
        /*0c50*/ 	.word	0x000000ff
        /*0c54*/ 	.word	0x00022840
        /*0c58*/ 	.short	0x0100
        /*0c5a*/ 	.byte	0x08
	.zero		1


	//   ....[4]....
        /*0c5c*/ 	.word	0x000003f0
        /*0c60*/ 	.word	0x000000ff
        /*0c64*/ 	.word	0x00022838
        /*0c68*/ 	.short	0x0100
        /*0c6a*/ 	.byte	0x08
	.zero		1


	//   ....[5]....
        /*0c6c*/ 	.word	0x00000400
        /*0c70*/ 	.word	0x000000ff
        /*0c74*/ 	.word	0x00022848
        /*0c78*/ 	.short	0x0100
        /*0c7a*/ 	.byte	0x08
	.zero		1


	//   ....[6]....
        /*0c7c*/ 	.word	0x00000530
        /*0c80*/ 	.word	0x000000ff
        /*0c84*/ 	.word	0x00022850
        /*0c88*/ 	.short	0x0100
        /*0c8a*/ 	.byte	0x08
	.zero		1


	//   ....[7]....
        /*0c8c*/ 	.word	0x00000540
        /*0c90*/ 	.word	0x000000ff
        /*0c94*/ 	.word	0x00022860
        /*0c98*/ 	.short	0x0100
        /*0c9a*/ 	.byte	0x08
	.zero		1


	//   ....[8]....
        /*0c9c*/ 	.word	0x00000550
        /*0ca0*/ 	.word	0x000000ff
        /*0ca4*/ 	.word	0x00022858
        /*0ca8*/ 	.short	0x0100
        /*0caa*/ 	.byte	0x08
	.zero		1


	//   ....[9]....
        /*0cac*/ 	.word	0x00000560
        /*0cb0*/ 	.word	0x000000ff
        /*0cb4*/ 	.word	0x00022868
        /*0cb8*/ 	.short	0x0100
        /*0cba*/ 	.byte	0x08
	.zero		1


	//   ....[10]....
        /*0cbc*/ 	.word	0x00000650
        /*0cc0*/ 	.word	0x000000ff
        /*0cc4*/ 	.word	0x00022870
        /*0cc8*/ 	.short	0x0100
        /*0cca*/ 	.byte	0x06
	.zero		1


	//   ....[11]....
        /*0ccc*/ 	.word	0x00000660
        /*0cd0*/ 	.word	0x000000ff
        /*0cd4*/ 	.word	0x00022880
        /*0cd8*/ 	.short	0x0100
        /*0cda*/ 	.byte	0x06
	.zero		1


	//   ....[12]....
        /*0cdc*/ 	.word	0x00000670
        /*0ce0*/ 	.word	0x000000ff
        /*0ce4*/ 	.word	0x00022878
        /*0ce8*/ 	.short	0x0100
        /*0cea*/ 	.byte	0x06
	.zero		1


	//   ....[13]....
        /*0cec*/ 	.word	0x00000680
        /*0cf0*/ 	.word	0x000000ff
        /*0cf4*/ 	.word	0x00022888
        /*0cf8*/ 	.short	0x0100
        /*0cfa*/ 	.byte	0x06
	.zero		1


	//   ....[14]....
        /*0cfc*/ 	.word	0x000007b0
        /*0d00*/ 	.word	0x000000ff
        /*0d04*/ 	.word	0x00022890
        /*0d08*/ 	.short	0x0100
        /*0d0a*/ 	.byte	0x08
	.zero		1


	//   ....[15]....
        /*0d0c*/ 	.word	0x000007c0
        /*0d10*/ 	.word	0x000000ff
        /*0d14*/ 	.word	0x000228a0
        /*0d18*/ 	.short	0x0100
        /*0d1a*/ 	.byte	0x08
	.zero		1


	//   ....[16]....
        /*0d1c*/ 	.word	0x000007d0
        /*0d20*/ 	.word	0x000000ff
        /*0d24*/ 	.word	0x00022898
        /*0d28*/ 	.short	0x0100
        /*0d2a*/ 	.byte	0x08
	.zero		1


	//   ....[17]....
        /*0d2c*/ 	.word	0x000007e0
        /*0d30*/ 	.word	0x000000ff
        /*0d34*/ 	.word	0x000228a8
        /*0d38*/ 	.short	0x0100
        /*0d3a*/ 	.byte	0x08
	.zero		1


	//   ....[18]....
        /*0d3c*/ 	.word	0x00000910
        /*0d40*/ 	.word	0x000000ff
        /*0d44*/ 	.word	0x000228b0
        /*0d48*/ 	.short	0x0100
        /*0d4a*/ 	.byte	0x08
	.zero		1


	//   ....[19]....
        /*0d4c*/ 	.word	0x00000920
        /*0d50*/ 	.word	0x000000ff
        /*0d54*/ 	.word	0x000228c0
        /*0d58*/ 	.short	0x0100
        /*0d5a*/ 	.byte	0x08
	.zero		1


	//   ....[20]....
        /*0d5c*/ 	.word	0x00000930
        /*0d60*/ 	.word	0x000000ff
        /*0d64*/ 	.word	0x000228b8
        /*0d68*/ 	.short	0x0100
        /*0d6a*/ 	.byte	0x08
	.zero		1


	//   ....[21]....
        /*0d6c*/ 	.word	0x00000940
        /*0d70*/ 	.word	0x000000ff
        /*0d74*/ 	.word	0x000228c8
        /*0d78*/ 	.short	0x0100
        /*0d7a*/ 	.byte	0x08
	.zero		1


	//   ....[22]....
        /*0d7c*/ 	.word	0x000032e0
        /*0d80*/ 	.word	0x00000060
        /*0d84*/ 	.word	0x00022890
        /*0d88*/ 	.short	0x010a
        /*0d8a*/ 	.byte	0x3f
	.zero		1


	//   ....[23]....
        /*0d8c*/ 	.word	0x00004590
        /*0d90*/ 	.word	0x00000060
        /*0d94*/ 	.word	0x00022890
        /*0d98*/ 	.short	0x010a
        /*0d9a*/ 	.byte	0x3f
	.zero		1


	//   ....[24]....
        /*0d9c*/ 	.word	0x00005690
        /*0da0*/ 	.word	0x00000060
        /*0da4*/ 	.word	0x00022890
        /*0da8*/ 	.short	0x010a
        /*0daa*/ 	.byte	0x3f
	.zero		1


	//   ....[25]....
        /*0dac*/ 	.word	0x000058a0
        /*0db0*/ 	.word	0x00000020
        /*0db4*/ 	.word	0x00000000
        /*0db8*/ 	.short	0x0101
        /*0dba*/ 	.byte	0x3f
	.zero		1


	//   ....[26]....
        /*0dbc*/ 	.word	0x000058e0
        /*0dc0*/ 	.word	0x00000060
        /*0dc4*/ 	.word	0x000228b0
        /*0dc8*/ 	.short	0x010a
        /*0dca*/ 	.byte	0x3f
	.zero		1


	//   ....[27]....
        /*0dcc*/ 	.word	0x00005f30
        /*0dd0*/ 	.word	0x00000060
        /*0dd4*/ 	.word	0x00000000
        /*0dd8*/ 	.short	0x0101
        /*0dda*/ 	.byte	0x3f
	.zero		1


	//   ....[28]....
        /*0ddc*/ 	.word	0x000069d0
        /*0de0*/ 	.word	0x00000013
        /*0de4*/ 	.word	0x00022800
        /*0de8*/ 	.short	0x010a
        /*0dea*/ 	.byte	0x3f
	.zero		1


	//   ....[29]....
        /*0dec*/ 	.word	0x00006a20
        /*0df0*/ 	.word	0x00000013
        /*0df4*/ 	.word	0x00022800
        /*0df8*/ 	.short	0x010a
        /*0dfa*/ 	.byte	0x3f
	.zero		1


	//   ....[30]....
        /*0dfc*/ 	.word	0x000074b0
        /*0e00*/ 	.word	0x00000013
        /*0e04*/ 	.word	0x00022800
        /*0e08*/ 	.short	0x010a
        /*0e0a*/ 	.byte	0x3f
	.zero		1


	//   ....[31]....
        /*0e0c*/ 	.word	0x000089e0
        /*0e10*/ 	.word	0x00000013
        /*0e14*/ 	.word	0x00022800
        /*0e18*/ 	.short	0x010a
        /*0e1a*/ 	.byte	0x3f
	.zero		1


	//   ....[32]....
        /*0e1c*/ 	.word	0x00009980
        /*0e20*/ 	.word	0x00000014
        /*0e24*/ 	.word	0x00022830
        /*0e28*/ 	.short	0x010a
        /*0e2a*/ 	.byte	0x3f
	.zero		1


	//   ....[33]....
        /*0e2c*/ 	.word	0x00009a20
        /*0e30*/ 	.word	0x00000014
        /*0e34*/ 	.word	0x00022830
        /*0e38*/ 	.short	0x010a
        /*0e3a*/ 	.byte	0x3f
	.zero		1


	//   ....[34]....
        /*0e3c*/ 	.word	0x0000ae60
        /*0e40*/ 	.word	0x00000003
        /*0e44*/ 	.word	0x00000000
        /*0e48*/ 	.short	0x0101
        /*0e4a*/ 	.byte	0x3f
	.zero		1


	//   ....[35]....
        /*0e4c*/ 	.word	0x0000b300
        /*0e50*/ 	.word	0x00000014
        /*0e54*/ 	.word	0x00022850
        /*0e58*/ 	.short	0x010a
        /*0e5a*/ 	.byte	0x3f
	.zero		1


	//   ....[36]....
        /*0e5c*/ 	.word	0x0000b350
        /*0e60*/ 	.word	0x00000014
        /*0e64*/ 	.word	0x00022850
        /*0e68*/ 	.short	0x010a
        /*0e6a*/ 	.byte	0x3f
	.zero		1


	//   ....[37]....
        /*0e6c*/ 	.word	0x0000b7a0
        /*0e70*/ 	.word	0x00000014
        /*0e74*/ 	.word	0x00000000
        /*0e78*/ 	.short	0x0101
        /*0e7a*/ 	.byte	0x3f
	.zero		1


	//   ....[38]....
        /*0e7c*/ 	.word	0x0000b8d0
        /*0e80*/ 	.word	0x000000c8
        /*0e84*/ 	.word	0x00022830
        /*0e88*/ 	.short	0x010a
        /*0e8a*/ 	.byte	0x3f
	.zero		1


	//   ....[39]....
        /*0e8c*/ 	.word	0x0000b980
        /*0e90*/ 	.word	0x000000c8
        /*0e94*/ 	.word	0x00022830
        /*0e98*/ 	.short	0x010a
        /*0e9a*/ 	.byte	0x3f
	.zero		1


	//   ....[40]....
        /*0e9c*/ 	.word	0x0000d150
        /*0ea0*/ 	.word	0x00000099
        /*0ea4*/ 	.word	0x00000000
        /*0ea8*/ 	.short	0x0101
        /*0eaa*/ 	.byte	0x3f
	.zero		1


	//   ....[41]....
        /*0eac*/ 	.word	0x0000daf0
        /*0eb0*/ 	.word	0x000000c8
        /*0eb4*/ 	.word	0x00022850
        /*0eb8*/ 	.short	0x010a
        /*0eba*/ 	.byte	0x3f
	.zero		1


	//   ....[42]....
        /*0ebc*/ 	.word	0x0000db40
        /*0ec0*/ 	.word	0x000000c8
        /*0ec4*/ 	.word	0x00022850
        /*0ec8*/ 	.short	0x010a
        /*0eca*/ 	.byte	0x3f
	.zero		1


	//   ....[43]....
        /*0ecc*/ 	.word	0x0000df10
        /*0ed0*/ 	.word	0x000000c8
        /*0ed4*/ 	.word	0x00000000
        /*0ed8*/ 	.short	0x0101
        /*0eda*/ 	.byte	0x3f
	.zero		1


	//   ....[44]....
        /*0edc*/ 	.word	0x0000e010
        /*0ee0*/ 	.word	0x00000014
        /*0ee4*/ 	.word	0x00022830
        /*0ee8*/ 	.short	0x010a
        /*0eea*/ 	.byte	0x3f
	.zero		1


	//   ....[45]....
        /*0eec*/ 	.word	0x0000e070
        /*0ef0*/ 	.word	0x00000014
        /*0ef4*/ 	.word	0x00022830
        /*0ef8*/ 	.short	0x010a
        /*0efa*/ 	.byte	0x3f
	.zero		1


	//   ....[46]....
        /*0efc*/ 	.word	0x0000f1b0
        /*0f00*/ 	.word	0x0000009a
        /*0f04*/ 	.word	0x00000000
        /*0f08*/ 	.short	0x0101
        /*0f0a*/ 	.byte	0x3f
	.zero		1


	//   ....[47]....
        /*0f0c*/ 	.word	0x0000f9e0
        /*0f10*/ 	.word	0x00000014
        /*0f14*/ 	.word	0x00022850
        /*0f18*/ 	.short	0x010a
        /*0f1a*/ 	.byte	0x3f
	.zero		1


	//   ....[48]....
        /*0f1c*/ 	.word	0x0000fa30
        /*0f20*/ 	.word	0x00000014
        /*0f24*/ 	.word	0x00022850
        /*0f28*/ 	.short	0x010a
        /*0f2a*/ 	.byte	0x3f
	.zero		1


	//   ....[49]....
        /*0f2c*/ 	.word	0x0000fe00
        /*0f30*/ 	.word	0x00000014
        /*0f34*/ 	.word	0x00000000
        /*0f38*/ 	.short	0x0101
        /*0f3a*/ 	.byte	0x3f
	.zero		1


	//   ....[50]....
        /*0f3c*/ 	.word	0x00012310
        /*0f40*/ 	.word	0x00000000
        /*0f44*/ 	.word	0x00000000
        /*0f48*/ 	.short	0x0101
        /*0f4a*/ 	.byte	0x3f
	.zero		1


	//   ....[51]....
        /*0f4c*/ 	.word	0x00012cc0
        /*0f50*/ 	.word	0x00000000
        /*0f54*/ 	.word	0x00000000
        /*0f58*/ 	.short	0x0101
        /*0f5a*/ 	.byte	0x3f
	.zero		1


	//   ....[52]....
        /*0f5c*/ 	.word	0x000175e0
        /*0f60*/ 	.word	0x00000013
        /*0f64*/ 	.word	0x00022820
        /*0f68*/ 	.short	0x010a
        /*0f6a*/ 	.byte	0x3f
	.zero		1


	//   ....[53]....
        /*0f6c*/ 	.word	0x000176b0
        /*0f70*/ 	.word	0x00000004
        /*0f74*/ 	.word	0x000228a0
        /*0f78*/ 	.short	0x010a
        /*0f7a*/ 	.byte	0x3f
	.zero		1


	//   ....[54]....
        /*0f7c*/ 	.word	0x000178f0
        /*0f80*/ 	.word	0x00000004
        /*0f84*/ 	.word	0x000228c0
        /*0f88*/ 	.short	0x010a
        /*0f8a*/ 	.byte	0x3f
	.zero		1


	//   ....[55]....
        /*0f8c*/ 	.word	0x00017f90
        /*0f90*/ 	.word	0x00000005
        /*0f94*/ 	.word	0x000228a0
        /*0f98*/ 	.short	0x010a
        /*0f9a*/ 	.byte	0x3f
	.zero		1


	//   ....[56]....
        /*0f9c*/ 	.word	0x000181c0
        /*0fa0*/ 	.word	0x00000005
        /*0fa4*/ 	.word	0x000228c0
        /*0fa8*/ 	.short	0x010a
        /*0faa*/ 	.byte	0x3f
	.zero		1


	//   ....[57]....
        /*0fac*/ 	.word	0x000193f0
        /*0fb0*/ 	.word	0x00000000
        /*0fb4*/ 	.word	0x00022840
        /*0fb8*/ 	.short	0x010a
        /*0fba*/ 	.byte	0x3f
	.zero		1


	//   ....[58]....
        /*0fbc*/ 	.word	0x0001a120
        /*0fc0*/ 	.word	0x00000013
        /*0fc4*/ 	.word	0x00022800
        /*0fc8*/ 	.short	0x0107
        /*0fca*/ 	.byte	0x3f
	.zero		1


	//   ....[59]....
        /*0fcc*/ 	.word	0x0001a210
        /*0fd0*/ 	.word	0x00000013
        /*0fd4*/ 	.word	0x00022800
        /*0fd8*/ 	.short	0x0101
        /*0fda*/ 	.byte	0x3f
	.zero		1


	//   ....[60]....
        /*0fdc*/ 	.word	0x0001a230
        /*0fe0*/ 	.word	0x00000013
        /*0fe4*/ 	.word	0x00022820
        /*0fe8*/ 	.short	0x010a
        /*0fea*/ 	.byte	0x3f
	.zero		1


	//   ....[61]....
        /*0fec*/ 	.word	0x0001a310
        /*0ff0*/ 	.word	0x00000002
        /*0ff4*/ 	.word	0x00022860
        /*0ff8*/ 	.short	0x010a
        /*0ffa*/ 	.byte	0x3f
	.zero		1


	//   ....[62]....
        /*0ffc*/ 	.word	0x0001abe0
        /*1000*/ 	.word	0x00000002
        /*1004*/ 	.word	0x00022840
        /*1008*/ 	.short	0x010a
        /*100a*/ 	.byte	0x3f
	.zero		1


	//   ....[63]....
        /*100c*/ 	.word	0x0001ae40
        /*1010*/ 	.word	0x00000002
        /*1014*/ 	.word	0x00022860
        /*1018*/ 	.short	0x010a
        /*101a*/ 	.byte	0x3f
	.zero		1


	//   ....[64]....
        /*101c*/ 	.word	0x0001b640
        /*1020*/ 	.word	0x00000003
        /*1024*/ 	.word	0x00022840
        /*1028*/ 	.short	0x010a
        /*102a*/ 	.byte	0x3f
	.zero		1


	//   ....[65]....
        /*102c*/ 	.word	0x0001b890
        /*1030*/ 	.word	0x00000003
        /*1034*/ 	.word	0x00022860
        /*1038*/ 	.short	0x010a
        /*103a*/ 	.byte	0x3f
	.zero		1


	//   ....[66]....
        /*103c*/ 	.word	0x0001c010
        /*1040*/ 	.word	0x00000003
        /*1044*/ 	.word	0x00022840
        /*1048*/ 	.short	0x010a
        /*104a*/ 	.byte	0x3f
	.zero		1


	//   ....[67]....
        /*104c*/ 	.word	0x0001c270
        /*1050*/ 	.word	0x00000003
        /*1054*/ 	.word	0x00022860
        /*1058*/ 	.short	0x010a
        /*105a*/ 	.byte	0x3f
	.zero		1


	//   ....[68]....
        /*105c*/ 	.word	0x0001dc30
        /*1060*/ 	.word	0x00000000
        /*1064*/ 	.word	0x00022820
        /*1068*/ 	.short	0x010a
        /*106a*/ 	.byte	0x3f
	.zero		1


	//   ....[69]....
        /*106c*/ 	.word	0x0001dde0
        /*1070*/ 	.word	0x00000006
        /*1074*/ 	.word	0x00000000
        /*1078*/ 	.short	0x010a
        /*107a*/ 	.byte	0x3f
	.zero		1


	//   ....[70]....
        /*107c*/ 	.word	0x0001de50
        /*1080*/ 	.word	0x00000007
        /*1084*/ 	.word	0x00000000
        /*1088*/ 	.short	0x010a
        /*108a*/ 	.byte	0x3f
	.zero		1


	//   ....[71]....
        /*108c*/ 	.word	0x0001dec0
        /*1090*/ 	.word	0x00000004
        /*1094*/ 	.word	0x00000000
        /*1098*/ 	.short	0x010a
        /*109a*/ 	.byte	0x3f
	.zero		1


	//   ....[72]....
        /*109c*/ 	.word	0x0001def0
        /*10a0*/ 	.word	0x00000003
        /*10a4*/ 	.word	0x00000000
        /*10a8*/ 	.short	0x010a
        /*10aa*/ 	.byte	0x3f
	.zero		1


	//   ....[73]....
        /*10ac*/ 	.word	0x0001df50
        /*10b0*/ 	.word	0x00000060
        /*10b4*/ 	.word	0x00022890
        /*10b8*/ 	.short	0x010a
        /*10ba*/ 	.byte	0x3f
	.zero		1


	//   ....[74]....
        /*10bc*/ 	.word	0x0001dfa0
        /*10c0*/ 	.word	0x00000060
        /*10c4*/ 	.word	0x00022890
        /*10c8*/ 	.short	0x010a
        /*10ca*/ 	.byte	0x3f
	.zero		1


	//   ....[75]....
        /*10cc*/ 	.word	0x0001dff0
        /*10d0*/ 	.word	0x00000060
        /*10d4*/ 	.word	0x00022890
        /*10d8*/ 	.short	0x010a
        /*10da*/ 	.byte	0x3f
	.zero		1


	//   ....[76]....
        /*10dc*/ 	.word	0x0001e040
        /*10e0*/ 	.word	0x00000060
        /*10e4*/ 	.word	0x000228b0
        /*10e8*/ 	.short	0x010a
        /*10ea*/ 	.byte	0x3f
	.zero		1


	//   ....[77]....
        /*10ec*/ 	.word	0x0001e4b0
        /*10f0*/ 	.word	0x00000013
        /*10f4*/ 	.word	0x00022800
        /*10f8*/ 	.short	0x010a
        /*10fa*/ 	.byte	0x3f
	.zero		1


	//   ....[78]....
        /*10fc*/ 	.word	0x0001eab0
        /*1100*/ 	.word	0x00000013
        /*1104*/ 	.word	0x00022800
        /*1108*/ 	.short	0x010a
        /*110a*/ 	.byte	0x3f
	.zero		1


	//   ....[79]....
        /*110c*/ 	.word	0x0001eb00
        /*1110*/ 	.word	0x00000014
        /*1114*/ 	.word	0x00022830
        /*1118*/ 	.short	0x010a
        /*111a*/ 	.byte	0x3f
	.zero		1


	//   ....[80]....
        /*111c*/ 	.word	0x0001eb50
        /*1120*/ 	.word	0x00000014
        /*1124*/ 	.word	0x00022850
        /*1128*/ 	.short	0x010a
        /*112a*/ 	.byte	0x3f
	.zero		1


	//   ....[81]....
        /*112c*/ 	.word	0x0001eba0
        /*1130*/ 	.word	0x000000c8
        /*1134*/ 	.word	0x00022830
        /*1138*/ 	.short	0x010a
        /*113a*/ 	.byte	0x3f
	.zero		1


	//   ....[82]....
        /*113c*/ 	.word	0x0001ebf0
        /*1140*/ 	.word	0x000000c8
        /*1144*/ 	.word	0x00022850
        /*1148*/ 	.short	0x010a
        /*114a*/ 	.byte	0x3f
	.zero		1


	//   ....[83]....
        /*114c*/ 	.word	0x0001ec40
        /*1150*/ 	.word	0x00000014
        /*1154*/ 	.word	0x00022830
        /*1158*/ 	.short	0x010a
        /*115a*/ 	.byte	0x3f
	.zero		1


	//   ....[84]....
        /*115c*/ 	.word	0x0001ec90
        /*1160*/ 	.word	0x00000014
        /*1164*/ 	.word	0x00022850
        /*1168*/ 	.short	0x010a
        /*116a*/ 	.byte	0x3f
	.zero		1


	//   ....[85]....
        /*116c*/ 	.word	0x0001f8a0
        /*1170*/ 	.word	0x00000013
        /*1174*/ 	.word	0x00022820
        /*1178*/ 	.short	0x010a
        /*117a*/ 	.byte	0x3f
	.zero		1


	//   ....[86]....
        /*117c*/ 	.word	0x0001f8f0
        /*1180*/ 	.word	0x00000004
        /*1184*/ 	.word	0x000228a0
        /*1188*/ 	.short	0x010a
        /*118a*/ 	.byte	0x3f
	.zero		1


	//   ....[87]....
        /*118c*/ 	.word	0x0001f940
        /*1190*/ 	.word	0x00000004
        /*1194*/ 	.word	0x000228c0
        /*1198*/ 	.short	0x010a
        /*119a*/ 	.byte	0x3f
	.zero		1


	//   ....[88]....
        /*119c*/ 	.word	0x0001f990
        /*11a0*/ 	.word	0x00000005
        /*11a4*/ 	.word	0x000228a0
        /*11a8*/ 	.short	0x010a
        /*11aa*/ 	.byte	0x3f
	.zero		1


	//   ....[89]....
        /*11ac*/ 	.word	0x0001f9e0
        /*11b0*/ 	.word	0x00000005
        /*11b4*/ 	.word	0x000228c0
        /*11b8*/ 	.short	0x010a
        /*11ba*/ 	.byte	0x3f
	.zero		1


	//   ....[90]....
        /*11bc*/ 	.word	0x0001fb80
        /*11c0*/ 	.word	0x00000000
        /*11c4*/ 	.word	0x00022840
        /*11c8*/ 	.short	0x010a
        /*11ca*/ 	.byte	0x3f
	.zero		1


	//   ....[91]....
        /*11cc*/ 	.word	0x00020640
        /*11d0*/ 	.word	0x00000013
        /*11d4*/ 	.word	0x00022820
        /*11d8*/ 	.short	0x010a
        /*11da*/ 	.byte	0x3f
	.zero		1


	//   ....[92]....
        /*11dc*/ 	.word	0x00020690
        /*11e0*/ 	.word	0x00000002
        /*11e4*/ 	.word	0x00022860
        /*11e8*/ 	.short	0x010a
        /*11ea*/ 	.byte	0x3f
	.zero		1


	//   ....[93]....
        /*11ec*/ 	.word	0x000206e0
        /*11f0*/ 	.word	0x00000002
        /*11f4*/ 	.word	0x00022840
        /*11f8*/ 	.short	0x010a
        /*11fa*/ 	.byte	0x3f
	.zero		1


	//   ....[94]....
        /*11fc*/ 	.word	0x00020730
        /*1200*/ 	.word	0x00000002
        /*1204*/ 	.word	0x00022860
        /*1208*/ 	.short	0x010a
        /*120a*/ 	.byte	0x3f
	.zero		1


	//   ....[95]....
        /*120c*/ 	.word	0x00020780
        /*1210*/ 	.word	0x00000003
        /*1214*/ 	.word	0x00022840
        /*1218*/ 	.short	0x010a
        /*121a*/ 	.byte	0x3f
	.zero		1


	//   ....[96]....
        /*121c*/ 	.word	0x000207d0
        /*1220*/ 	.word	0x00000003
        /*1224*/ 	.word	0x00022860
        /*1228*/ 	.short	0x010a
        /*122a*/ 	.byte	0x3f
	.zero		1


	//   ....[97]....
        /*122c*/ 	.word	0x00020820
        /*1230*/ 	.word	0x00000003
        /*1234*/ 	.word	0x00022840
        /*1238*/ 	.short	0x010a
        /*123a*/ 	.byte	0x3f
	.zero		1


	//   ....[98]....
        /*123c*/ 	.word	0x00020870
        /*1240*/ 	.word	0x00000003
        /*1244*/ 	.word	0x00022860
        /*1248*/ 	.short	0x010a
        /*124a*/ 	.byte	0x3f
	.zero		1


	//   ....[99]....
        /*124c*/ 	.word	0x000213f0
        /*1250*/ 	.word	0x00000000
        /*1254*/ 	.word	0x00022820
        /*1258*/ 	.short	0x010a
        /*125a*/ 	.byte	0x3f
	.zero		1


	//   ....[100]....
        /*125c*/ 	.word	0x00021590
        /*1260*/ 	.word	0x00000006
        /*1264*/ 	.word	0x00000000
        /*1268*/ 	.short	0x010a
        /*126a*/ 	.byte	0x3f
	.zero		1


	//   ....[101]....
        /*126c*/ 	.word	0x000215e0
        /*1270*/ 	.word	0x00000007
        /*1274*/ 	.word	0x00000000
        /*1278*/ 	.short	0x010a
        /*127a*/ 	.byte	0x3f
	.zero		1


	//   ....[102]....
        /*127c*/ 	.word	0x00021630
        /*1280*/ 	.word	0x00000004
        /*1284*/ 	.word	0x00000000
        /*1288*/ 	.short	0x010a
        /*128a*/ 	.byte	0x3f
	.zero		1


	//----- nvinfo : EIATTR_NUM_MBARRIERS
	.align		4
.L_1561:
        /*128c*/ 	.byte	0x03, 0x38
        /*128e*/ 	.short	0x0016


	//----- nvinfo : EIATTR_EXIT_INSTR_OFFSETS
	.align		4
        /*1290*/ 	.byte	0x04, 0x1c
        /*1292*/ 	.short	(.L_1563 - .L_1562)


	//   ....[0]....
.L_1562:
        /*1294*/ 	.word	0x0001df40


	//----- nvinfo : EIATTR_MAX_THREADS
	.align		4
.L_1563:
        /*1298*/ 	.byte	0x04, 0x05
        /*129a*/ 	.short	(.L_1565 - .L_1564)
.L_1564:
        /*129c*/ 	.word	0x00000180
        /*12a0*/ 	.word	0x00000001
        /*12a4*/ 	.word	0x00000001


	//----- nvinfo : EIATTR_CRS_STACK_SIZE
	.align		4
.L_1565:
        /*12a8*/ 	.byte	0x04, 0x1e
        /*12aa*/ 	.short	(.L_1567 - .L_1566)
.L_1566:
        /*12ac*/ 	.word	0x00000000


	//----- nvinfo : EIATTR_CBANK_PARAM_SIZE
	.align		4
.L_1567:
        /*12b0*/ 	.byte	0x03, 0x19
        /*12b2*/ 	.short	0x0af0


	//----- nvinfo : EIATTR_PARAM_CBANK
	.align		4
        /*12b4*/ 	.byte	0x04, 0x0a
        /*12b6*/ 	.short	(.L_1569 - .L_1568)
	.align		4
.L_1568:
        /*12b8*/ 	.word	index@(.nv.constant0._ZN7cutlass13device_kernelIN5flash11enable_sm90INS1_16FlashAttnFwdSm90INS1_25CollectiveMainloopFwdSm90ILi2EN4cute5tupleIJNS5_1CILi1EEES8_S8_EEENS6_IJNS7_ILi128EEENS7_ILi96EEENS7_ILi64EEEEEELi256ENS_10bfloat16_tEfNS_4arch4Sm90ELb1ELb0ELb0ELb1ELb0ELb1ELb0ELb1ELb0ELb1ELb1ELb0EEENS1_21CollectiveEpilogueFwdINS6_IJSA_NS7_ILi256EEESB_EEES9_SE_SG_Li256ELb1ELb1ELb1ELb0EEENS1_36VarlenDynamicPersistentTileSchedulerILi128ELi96ELi256ELi128ELb1ELb1ELb1ELb1ELb1ELb1EEEEEEEEEvNT_6ParamsE)
        /*12bc*/ 	.short	0x0210
        /*12be*/ 	.short	0x0af0


	//----- nvinfo : EIATTR_SW_WAR
	.align		4
.L_1569:
        /*12c0*/ 	.byte	0x04, 0x36
        /*12c2*/ 	.short	(.L_1571 - .L_1570)
.L_1570:
        /*12c4*/ 	.word	0x00000008
.L_1571:


//--------------------- .nv.info._ZN7cutlass13device_kernelIN5flash11enable_sm90INS1_16FlashAttnFwdSm90INS1_25CollectiveMainloopFwdSm90ILi2EN4cute5tupleIJNS5_1CILi1EEES8_S8_EEENS6_IJNS7_ILi128EEENS7_ILi96EEENS7_ILi64EEEEEELi256ENS_10bfloat16_tEfNS_4arch4Sm90ELb1ELb0ELb0ELb1ELb0ELb0ELb1ELb1ELb0ELb1ELb1ELb0EEENS1_21CollectiveEpilogueFwdINS6_IJSA_NS7_ILi256EEESB_EEES9_SE_SG_Li256ELb1ELb1ELb1ELb0EEENS1_36VarlenDynamicPersistentTileSchedulerILi128ELi96ELi256ELi128ELb1ELb1ELb1ELb1ELb1ELb1EEEEEEEEEvNT_6ParamsE --------------------------
	.section	.nv.info._ZN7cutlass13device_kernelIN5flash11enable_sm90INS1_16FlashAttnFwdSm90INS1_25CollectiveMainloopFwdSm90ILi2EN4cute5tupleIJNS5_1CILi1EEES8_S8_EEENS6_IJNS7_ILi128EEENS7_ILi96EEENS7_ILi64EEEEEELi256ENS_10bfloat16_tEfNS_4arch4Sm90ELb1ELb0ELb0ELb1ELb0ELb0ELb1ELb1ELb0ELb1ELb1ELb0EEENS1_21CollectiveEpilogueFwdINS6_IJSA_NS7_ILi256EEESB_EEES9_SE_SG_Li256ELb1ELb1ELb1ELb0EEENS1_36VarlenDynamicPersistentTileSchedulerILi128ELi96ELi256ELi128ELb1ELb1ELb1ELb1ELb1ELb1EEEEEEEEEvNT_6ParamsE,"",@"SHT_CUDA_INFO"
	.sectionflags	@""
	.align	4


	//----- nvinfo : EIATTR_CUDA_API_VERSION
	.align		4
        /*0000*/ 	.byte	0x04, 0x37
        /*0002*/ 	.short	(.L_1573 - .L_1572)
.L_1572:
        /*0004*/ 	.word	0x00000082


	//----- nvinfo : EIATTR_KPARAM_INFO
	.align		4
.L_1573:
        /*0008*/ 	.byte	0x04, 0x17
        /*000a*/ 	.short	(.L_1575 - .L_1574)
.L_1574:
        /*000c*/ 	.word	0x00000000
        /*0010*/ 	.short	0x0000
        /*0012*/ 	.short	0x0070
        /*0014*/ 	.byte	0x00, 0xf0, 0x01, 0x2e


	//----- nvinfo : EIATTR_SPARSE_MMA_MASK
	.align		4
.L_1575:
        /*0018*/ 	.byte	0x03, 0x50
        /*001a*/ 	.short	0x0000


	//----- nvinfo : EIATTR_MAXREG_COUNT
	.align		4
        /*001c*/ 	.byte	0x03, 0x1b
        /*001e*/ 	.short	0x00a8


	//----- nvinfo : EIATTR_NUM_BARRIERS
	.align		4
        /*0020*/ 	.byte	0x02, 0x4c
        /*0022*/ 	.byte	0x10
	.zero		1


	//----- nvinfo : EIATTR_EXTERNS
	.align		4
        /*0024*/ 	.byte	0x04, 0x0f
        /*0026*/ 	.short	(.L_1577 - .L_1576)


	//   ....[0]....
	.align		4
.L_1576:
        /*0028*/ 	.word	index@(__assertfail)


	//----- nvinfo : EIATTR_ANNOTATIONS
	.align		4
.L_1577:
        /*002c*/ 	.byte	0x04, 0x55
        /*002e*/ 	.short	(.L_1579 - .L_1578)


	//   ....[0]....
.L_1578:
        /* <DEDUP_REMOVED lines=100> */


	//----- nvinfo : EIATTR_MERCURY_ISA_VERSION
	.align		4
.L_1579:
        /*0658*/ 	.byte	0x03, 0x5f
        /*065a*/ 	.short	0x0101


	//----- nvinfo : EIATTR_UNUSED_LOAD_BYTE_OFFSET
	.align		4
        /*065c*/ 	.byte	0x04, 0x44
        /*065e*/ 	.short	(.L_1581 - .L_1580)


	//   ....[0]....
.L_1580:
        /*0660*/ 	.word	0x00000a50
        /*0664*/ 	.word	0x0000fff0


	//   ....[1]....
        /*0668*/ 	.word	0x00009ec0
        /*066c*/ 	.word	0x0000fff0


	//----- nvinfo : EIATTR_INT_WARP_WIDE_INSTR_OFFSETS
	.align		4
.L_1581:
        /*0670*/ 	.byte	0x04, 0x31
        /*0672*/ 	.short	(.L_1583 - .L_1582)


	//   ....[0]....
.L_1582:
        /*0674*/ 	.word	0x00000120


	//   ....[1]....
        /*0678*/ 	.word	0x00000160


	//   ....[2]....
        /*067c*/ 	.word	0x000001d0


	//   ....[3]....
        /*0680*/ 	.word	0x00000240


	//   ....[4]....
        /*0684*/ 	.word	0x00010120


	//   ....[5]....
        /*0688*/ 	.word	0x000101b0


	//   ....[6]....
        /*068c*/ 	.word	0x00014a90


	//   ....[7]....
        /*0690*/ 	.word	0x00014b20


	//----- nvinfo : EIATTR_COOP_GROUP_MASK_REGIDS
	.align		4
.L_1583:
        /*0694*/ 	.byte	0x04, 0x29
        /*0696*/ 	.short	(.L_1585 - .L_1584)


	//   ....[0]....
.L_1584:
        /*0698*/ 	.word	0xffffffff


	//   ....[1]....
        /*069c*/ 	.word	0xffffffff


	//   ....[2]....
        /*06a0*/ 	.word	0xffffffff


	//   ....[3]....
        /*06a4*/ 	.word	0xffffffff


	//   ....[4]....
        /*06a8*/ 	.word	0xffffffff


	//   ....[5]....
        /*06ac*/ 	.word	0xffffffff


	//   ....[6]....
        /*06b0*/ 	.word	0xffffffff


	//   ....[7]....
        /*06b4*/ 	.word	0xffffffff


	//   ....[8]....
        /*06b8*/ 	.word	0xffffffff


	//   ....[9]....
        /*06bc*/ 	.word	0xffffffff


	//   ....[10]....
        /*06c0*/ 	.word	0xffffffff


	//   ....[11]....
        /*06c4*/ 	.word	0xffffffff


	//   ....[12]....
        /*06c8*/ 	.word	0xffffffff


	//   ....[13]....
        /*06cc*/ 	.word	0xffffffff


	//   ....[14]....
        /*06d0*/ 	.word	0xffffffff


	//   ....[15]....
        /*06d4*/ 	.word	0xffffffff


	//   ....[16]....
        /*06d8*/ 	.word	0xffffffff


	//   ....[17]....
        /*06dc*/ 	.word	0xffffffff


	//   ....[18]....
        /*06e0*/ 	.word	0xffffffff


	//   ....[19]....
        /*06e4*/ 	.word	0xffffffff


	//   ....[20]....
        /*06e8*/ 	.word	0xffffffff


	//   ....[21]....
        /*06ec*/ 	.word	0xffffffff


	//   ....[22]....
        /*06f0*/ 	.word	0xffffffff


	//   ....[23]....
        /*06f4*/ 	.word	0xffffffff


	//   ....[24]....
        /*06f8*/ 	.word	0xffffffff


	//   ....[25]....
        /*06fc*/ 	.word	0xffffffff


	//   ....[26]....
        /*0700*/ 	.word	0xffffffff


	//   ....[27]....
        /*0704*/ 	.word	0xffffffff


	//   ....[28]....
        /*0708*/ 	.word	0xffffffff


	//   ....[29]....
        /*070c*/ 	.word	0xffffffff


	//   ....[30]....
        /*0710*/ 	.word	0xffffffff


	//   ....[31]....
        /*0714*/ 	.word	0xffffffff


	//   ....[32]....
        /*0718*/ 	.word	0xffffffff


	//   ....[33]....
        /*071c*/ 	.word	0xffffffff


	//   ....[34]....
        /*0720*/ 	.word	0xffffffff


	//   ....[35]....
        /*0724*/ 	.word	0xffffffff


	//   ....[36]....
        /*0728*/ 	.word	0xffffffff


	//   ....[37]....
        /*072c*/ 	.word	0xffffffff


	//   ....[38]....
        /*0730*/ 	.word	0xffffffff


	//   ....[39]....
        /*0734*/ 	.word	0xffffffff


	//   ....[40]....
        /*0738*/ 	.word	0xffffffff


	//   ....[41]....
        /*073c*/ 	.word	0xffffffff


	//   ....[42]....
        /*0740*/ 	.word	0xffffffff


	//   ....[43]....
        /*0744*/ 	.word	0xffffffff


	//   ....[44]....
        /*0748*/ 	.word	0xffffffff


	//   ....[45]....
        /*074c*/ 	.word	0xffffffff


	//   ....[46]....
        /*0750*/ 	.word	0xffffffff


	//   ....[47]....
        /*0754*/ 	.word	0xffffffff


	//   ....[48]....
        /*0758*/ 	.word	0xffffffff


	//   ....[49]....
        /*075c*/ 	.word	0xffffffff


	//   ....[50]....
        /*0760*/ 	.word	0xffffffff


	//   ....[51]....
        /*0764*/ 	.word	0xffffffff


	//   ....[52]....
        /*0768*/ 	.word	0xffffffff


	//   ....[53]....
        /*076c*/ 	.word	0xffffffff


	//   ....[54]....
        /*0770*/ 	.word	0xffffffff


	//   ....[55]....
        /*0774*/ 	.word	0xffffffff


	//   ....[56]....
        /*0778*/ 	.word	0xffffffff


	//   ....[57]....
        /*077c*/ 	.word	0xffffffff


	//   ....[58]....
        /*0780*/ 	.word	0xffffffff


	//   ....[59]....
        /*0784*/ 	.word	0xffffffff


	//   ....[60]....
        /*0788*/ 	.word	0xffffffff


	//   ....[61]....
        /*078c*/ 	.word	0xffffffff


	//   ....[62]....
        /*0790*/ 	.word	0xffffffff


	//   ....[63]....
        /*0794*/ 	.word	0xffffffff


	//   ....[64]....
        /*0798*/ 	.word	0xffffffff


	//   ....[65]....
        /*079c*/ 	.word	0xffffffff


	//   ....[66]....
        /*07a0*/ 	.word	0xffffffff


	//   ....[67]....
        /*07a4*/ 	.word	0xffffffff


	//   ....[68]....
        /*07a8*/ 	.word	0xffffffff


	//   ....[69]....
        /*07ac*/ 	.word	0xffffffff


	//   ....[70]....
        /*07b0*/ 	.word	0xffffffff


	//   ....[71]....
        /*07b4*/ 	.word	0xffffffff


	//   ....[72]....
        /*07b8*/ 	.word	0xffffffff


	//   ....[73]....
        /*07bc*/ 	.word	0xffffffff


	//   ....[74]....
        /*07c0*/ 	.word	0xffffffff


	//   ....[75]....
        /*07c4*/ 	.word	0xffffffff


	//   ....[76]....
        /*07c8*/ 	.word	0xffffffff


	//   ....[77]....
        /*07cc*/ 	.word	0xffffffff


	//   ....[78]....
        /*07d0*/ 	.word	0xffffffff


	//   ....[79]....
        /*07d4*/ 	.word	0xffffffff


	//   ....[80]....
        /*07d8*/ 	.word	0xffffffff


	//   ....[81]....
        /*07dc*/ 	.word	0xffffffff


	//   ....[82]....
        /*07e0*/ 	.word	0xffffffff


	//   ....[83]....
        /*07e4*/ 	.word	0xffffffff


	//   ....[84]....
        /*07e8*/ 	.word	0xffffffff


	//   ....[85]....
        /*07ec*/ 	.word	0xffffffff


	//   ....[86]....
        /*07f0*/ 	.word	0xffffffff


	//   ....[87]....
        /*07f4*/ 	.word	0xffffffff


	//   ....[88]....
        /*07f8*/ 	.word	0xffffffff


	//   ....[89]....
        /*07fc*/ 	.word	0xffffffff


	//   ....[90]....
        /*0800*/ 	.word	0xffffffff


	//   ....[91]....
        /*0804*/ 	.word	0xffffffff


	//   ....[92]....
        /*0808*/ 	.word	0xffffffff


	//   ....[93]....
        /*080c*/ 	.word	0xffffffff


	//   ....[94]....
        /*0810*/ 	.word	0xffffffff


	//   ....[95]....
        /*0814*/ 	.word	0xffffffff


	//   ....[96]....
        /*0818*/ 	.word	0xffffffff


	//   ....[97]....
        /*081c*/ 	.word	0xffffffff


	//   ....[98]....
        /*0820*/ 	.word	0xffffffff


	//   ....[99]....
        /*0824*/ 	.word	0xffffffff


	//   ....[100]....
        /*0828*/ 	.word	0xffffffff


	//   ....[101]....
        /*082c*/ 	.word	0xffffffff


	//   ....[102]....
        /*0830*/ 	.word	0xffffffff


	//   ....[103]....
        /*0834*/ 	.word	0xffffffff


	//   ....[104]....
        /*0838*/ 	.word	0xffffffff


	//   ....[105]....
        /*083c*/ 	.word	0xffffffff


	//   ....[106]....
        /*0840*/ 	.word	0xffffffff


	//   ....[107]....
        /*0844*/ 	.word	0xffffffff


	//   ....[108]....
        /*0848*/ 	.word	0xffffffff


	//   ....[109]....
        /*084c*/ 	.word	0xffffffff


	//   ....[110]....
        /*0850*/ 	.word	0xffffffff


	//   ....[111]....
        /*0854*/ 	.word	0xffffffff


	//   ....[112]....
        /*0858*/ 	.word	0xffffffff


	//   ....[113]....
        /*085c*/ 	.word	0xffffffff


	//   ....[114]....
        /*0860*/ 	.word	0xffffffff


	//   ....[115]....
        /*0864*/ 	.word	0xffffffff


	//   ....[116]....
        /*0868*/ 	.word	0xffffffff


	//   ....[117]....
        /*086c*/ 	.word	0xffffffff


	//   ....[118]....
        /*0870*/ 	.word	0xffffffff


	//   ....[119]....
        /*0874*/ 	.word	0xffffffff


	//   ....[120]....
        /*0878*/ 	.word	0xffffffff


	//   ....[121]....
        /*087c*/ 	.word	0x0500000f


	//   ....[122]....
        /*0880*/ 	.word	0x0500000f


	//   ....[123]....
        /*0884*/ 	.word	0x0500000f


	//   ....[124]....
        /*0888*/ 	.word	0x0500000f


	//   ....[125]....
        /*088c*/ 	.word	0x0500000f


	//   ....[126]....
        /*0890*/ 	.word	0x0500000f


	//   ....[127]....
        /*0894*/ 	.word	0x0500000f


	//   ....[128]....
        /*0898*/ 	.word	0x0500000f


	//   ....[129]....
        /*089c*/ 	.word	0x0500000f


	//   ....[130]....
        /*08a0*/ 	.word	0x0500000f


	//   ....[131]....
        /*08a4*/ 	.word	0x0500000f


	//   ....[132]....
        /*08a8*/ 	.word	0x0500000f


	//   ....[133]....
        /*08ac*/ 	.word	0x0500000f


	//   ....[134]....
        /*08b0*/ 	.word	0x0500000f


	//   ....[135]....
        /*08b4*/ 	.word	0x0500000f


	//   ....[136]....
        /*08b8*/ 	.word	0x0500000f


	//   ....[137]....
        /*08bc*/ 	.word	0x0500000f


	//   ....[138]....
        /*08c0*/ 	.word	0x0500000f


	//   ....[139]....
        /*08c4*/ 	.word	0x0500000f


	//   ....[140]....
        /*08c8*/ 	.word	0x0500000f


	//   ....[141]....
        /*08cc*/ 	.word	0x0500000f


	//   ....[142]....
        /*08d0*/ 	.word	0x0500000f


	//   ....[143]....
        /*08d4*/ 	.word	0x0500000f


	//   ....[144]....
        /*08d8*/ 	.word	0x0500000f


	//   ....[145]....
        /*08dc*/ 	.word	0x0500000f


	//   ....[146]....
        /*08e0*/ 	.word	0x0500000f


	//   ....[147]....
        /*08e4*/ 	.word	0x0500000f


	//   ....[148]....
        /*08e8*/ 	.word	0x0500000f


	//   ....[149]....
        /*08ec*/ 	.word	0x0500000f


	//   ....[150]....
        /*08f0*/ 	.word	0x0500000f


	//   ....[151]....
        /*08f4*/ 	.word	0x0500000f


	//   ....[152]....
        /*08f8*/ 	.word	0x0500000f


	//   ....[153]....
        /*08fc*/ 	.word	0x0500000f


	//   ....[154]....
        /*0900*/ 	.word	0x0500000f


	//   ....[155]....
        /*0904*/ 	.word	0x0500000f


	//   ....[156]....
        /*0908*/ 	.word	0x0500000f


	//   ....[157]....
        /*090c*/ 	.word	0x0500000f


	//   ....[158]....
        /*0910*/ 	.word	0x0500000f


	//   ....[159]....
        /*0914*/ 	.word	0x0500000f


	//   ....[160]....
        /*0918*/ 	.word	0x0500000f


	//   ....[161]....
        /*091c*/ 	.word	0x0500000f


	//   ....[162]....
        /*0920*/ 	.word	0x0500000f


	//   ....[163]....
        /*0924*/ 	.word	0x0500000f


	//   ....[164]....
        /*0928*/ 	.word	0x0500000f


	//   ....[165]....
        /*092c*/ 	.word	0x0500000f


	//   ....[166]....
        /*0930*/ 	.word	0x0500000f


	//   ....[167]....
        /*0934*/ 	.word	0x0500000f


	//   ....[168]....
        /*0938*/ 	.word	0x0500000f


	//   ....[169]....
        /*093c*/ 	.word	0x0500000f


	//   ....[170]....
        /*0940*/ 	.word	0x0500000f


	//   ....[171]....
        /*0944*/ 	.word	0x0500000f


	//   ....[172]....
        /*0948*/ 	.word	0x0500000f


	//----- nvinfo : EIATTR_COOP_GROUP_INSTR_OFFSETS
	.align		4
.L_1585:
        /*094c*/ 	.byte	0x04, 0x28
        /*094e*/ 	.short	(.L_1587 - .L_1586)


	//   ....[0]....
.L_1586:
        /*0950*/ 	.word	0x00000060


	//   ....[1]....
        /*0954*/ 	.word	0x00000130


	//   ....[2]....
        /*0958*/ 	.word	0x000001f0


	//   ....[3]....
        /*095c*/ 	.word	0x000003c0


	//   ....[4]....
        /*0960*/ 	.word	0x00000520


	//   ....[5]....
        /*0964*/ 	.word	0x00000640


	//   ....[6]....
        /*0968*/ 	.word	0x000007a0


	//   ....[7]....
        /*096c*/ 	.word	0x00001d70


	//   ....[8]....
        /*0970*/ 	.word	0x00002970


	//   ....[9]....
        /*0974*/ 	.word	0x000029b0


	//   ....[10]....
        /*0978*/ 	.word	0x000034e0


	//   ....[11]....
        /*097c*/ 	.word	0x00003660


	//   ....[12]....
        /*0980*/ 	.word	0x00003890


	//   ....[13]....
        /*0984*/ 	.word	0x00003a60


	//   ....[14]....
        /*0988*/ 	.word	0x00004cd0


	//   ....[15]....
        /*098c*/ 	.word	0x00004cf0


	//   ....[16]....
        /*0990*/ 	.word	0x00005700


	//   ....[17]....
        /*0994*/ 	.word	0x00005800


	//   ....[18]....
        /*0998*/ 	.word	0x00006180


	//   ....[19]....
        /*099c*/ 	.word	0x000061d0


	//   ....[20]....
        /*09a0*/ 	.word	0x00007c70


	//   ....[21]....
        /*09a4*/ 	.word	0x00007c90


	//   ....[22]....
        /*09a8*/ 	.word	0x000084f0


	//   ....[23]....
        /*09ac*/ 	.word	0x00008550


	//   ....[24]....
        /*09b0*/ 	.word	0x000094b0


	//   ....[25]....
        /*09b4*/ 	.word	0x000094e0


	//   ....[26]....
        /*09b8*/ 	.word	0x00009510


	//   ....[27]....
        /*09bc*/ 	.word	0x00009530


	//   ....[28]....
        /*09c0*/ 	.word	0x0000aef0


	//   ....[29]....
        /*09c4*/ 	.word	0x0000af00


	//   ....[30]....
        /*09c8*/ 	.word	0x0000af10


	//   ....[31]....
        /*09cc*/ 	.word	0x0000af60


	//   ....[32]....
        /*09d0*/ 	.word	0x0000ba10


	//   ....[33]....
        /*09d4*/ 	.word	0x0000ba30


	//   ....[34]....
        /*09d8*/ 	.word	0x0000bbb0


	//   ....[35]....
        /*09dc*/ 	.word	0x0000bbd0


	//   ....[36]....
        /*09e0*/ 	.word	0x0000bd10


	//   ....[37]....
        /*09e4*/ 	.word	0x0000bd30


	//   ....[38]....
        /*09e8*/ 	.word	0x0000be80


	//   ....[39]....
        /*09ec*/ 	.word	0x0000bea0


	//   ....[40]....
        /*09f0*/ 	.word	0x0000c460


	//   ....[41]....
        /*09f4*/ 	.word	0x0000c4a0


	//   ....[42]....
        /*09f8*/ 	.word	0x0000ce20


	//   ....[43]....
        /*09fc*/ 	.word	0x0000ce30


	//   ....[44]....
        /*0a00*/ 	.word	0x0000df70


	//   ....[45]....
        /*0a04*/ 	.word	0x0000dfa0


	//   ....[46]....
        /*0a08*/ 	.word	0x0000e110


	//   ....[47]....
        /*0a0c*/ 	.word	0x0000e130


	//   ....[48]....
        /*0a10*/ 	.word	0x0000e270


	//   ....[49]....
        /*0a14*/ 	.word	0x0000e290


	//   ....[50]....
        /*0a18*/ 	.word	0x0000e3e0


	//   ....[51]....
        /*0a1c*/ 	.word	0x0000e400


	//   ....[52]....
        /*0a20*/ 	.word	0x0000e5d0


	//   ....[53]....
        /*0a24*/ 	.word	0x0000e7f0


	//   ....[54]....
        /*0a28*/ 	.word	0x0000e820


	//   ....[55]....
        /*0a2c*/ 	.word	0x0000e850


	//   ....[56]....
        /*0a30*/ 	.word	0x0000e880


	//   ....[57]....
        /*0a34*/ 	.word	0x0000e8b0


	//   ....[58]....
        /*0a38*/ 	.word	0x0000e8e0


	//   ....[59]....
        /*0a3c*/ 	.word	0x0000ea80


	//   ....[60]....
        /*0a40*/ 	.word	0x0000eab0


	//   ....[61]....
        /*0a44*/ 	.word	0x0000eae0


	//   ....[62]....
        /*0a48*/ 	.word	0x0000eb10


	//   ....[63]....
        /*0a4c*/ 	.word	0x0000eb40


	//   ....[64]....
        /*0a50*/ 	.word	0x0000eb70


	//   ....[65]....
        /*0a54*/ 	.word	0x0000ec10


	//   ....[66]....
        /*0a58*/ 	.word	0x0000ec40


	//   ....[67]....
        /*0a5c*/ 	.word	0x0000ec50


	//   ....[68]....
        /*0a60*/ 	.word	0x0000ec80


	//   ....[69]....
        /*0a64*/ 	.word	0x00010700


	//   ....[70]....
        /*0a68*/ 	.word	0x00011190


	//   ....[71]....
        /*0a6c*/ 	.word	0x000111c0


	//   ....[72]....
        /*0a70*/ 	.word	0x000111e0


	//   ....[73]....
        /*0a74*/ 	.word	0x00011220


	//   ....[74]....
        /*0a78*/ 	.word	0x00011320


	//   ....[75]....
        /*0a7c*/ 	.word	0x00011340


	//   ....[76]....
        /*0a80*/ 	.word	0x000113d0


	//   ....[77]....
        /*0a84*/ 	.word	0x000113e0


	//   ....[78]....
        /*0a88*/ 	.word	0x00011470


	//   ....[79]....
        /*0a8c*/ 	.word	0x00011490


	//   ....[80]....
        /*0a90*/ 	.word	0x00011530


	//   ....[81]....
        /*0a94*/ 	.word	0x00011550


	//   ....[82]....
        /*0a98*/ 	.word	0x000115e0


	//   ....[83]....
        /*0a9c*/ 	.word	0x00011600


	//   ....[84]....
        /*0aa0*/ 	.word	0x00011690


	//   ....[85]....
        /*0aa4*/ 	.word	0x000116a0


	//   ....[86]....
        /*0aa8*/ 	.word	0x00011d70


	//   ....[87]....
        /*0aac*/ 	.word	0x00011dd0


	//   ....[88]....
        /*0ab0*/ 	.word	0x00011de0


	//   ....[89]....
        /*0ab4*/ 	.word	0x00011e80


	//   ....[90]....
        /*0ab8*/ 	.word	0x00011f10


	//   ....[91]....
        /*0abc*/ 	.word	0x00011f20


	//   ....[92]....
        /*0ac0*/ 	.word	0x00011fb0


	//   ....[93]....
        /*0ac4*/ 	.word	0x00011fc0


	//   ....[94]....
        /*0ac8*/ 	.word	0x00012030


	//   ....[95]....
        /*0acc*/ 	.word	0x00012040


	//   ....[96]....
        /*0ad0*/ 	.word	0x000120c0


	//   ....[97]....
        /*0ad4*/ 	.word	0x000120d0


	//   ....[98]....
        /*0ad8*/ 	.word	0x00012150


	//   ....[99]....
        /*0adc*/ 	.word	0x00012160


	//   ....[100]....
        /*0ae0*/ 	.word	0x00012170


	//   ....[101]....
        /*0ae4*/ 	.word	0x000121b0


	//   ....[102]....
        /*0ae8*/ 	.word	0x00014db0


	//   ....[103]....
        /*0aec*/ 	.word	0x00014de0


	//   ....[104]....
        /*0af0*/ 	.word	0x00014e40


	//   ....[105]....
        /*0af4*/ 	.word	0x00014e70


	//   ....[106]....
        /*0af8*/ 	.word	0x00014ea0


	//   ....[107]....
        /*0afc*/ 	.word	0x00014ed0


	//   ....[108]....
        /*0b00*/ 	.word	0x00014f00


	//   ....[109]....
        /*0b04*/ 	.word	0x00014f30


	//   ....[110]....
        /*0b08*/ 	.word	0x000150f0


	//   ....[111]....
        /*0b0c*/ 	.word	0x00015120


	//   ....[112]....
        /*0b10*/ 	.word	0x00015150


	//   ....[113]....
        /*0b14*/ 	.word	0x00015180


	//   ....[114]....
        /*0b18*/ 	.word	0x000151b0


	//   ....[115]....
        /*0b1c*/ 	.word	0x000151e0


	//   ....[116]....
        /*0b20*/ 	.word	0x000152b0


	//   ....[117]....
        /*0b24*/ 	.word	0x000152d0


	//   ....[118]....
        /*0b28*/ 	.word	0x000152e0


	//   ....[119]....
        /*0b2c*/ 	.word	0x00015360


	//   ....[120]....
        /*0b30*/ 	.word	0x00015ea0


	//   ....[121]....
        /*0b34*/ 	.word	0x000164a0


	//   ....[122]....
        /*0b38*/ 	.word	0x00016620


	//   ....[123]....
        /*0b3c*/ 	.word	0x00016680


	//   ....[124]....
        /*0b40*/ 	.word	0x00016710


	//   ....[125]....
        /*0b44*/ 	.word	0x00016770


	//   ....[126]....
        /*0b48*/ 	.word	0x00016810


	//   ....[127]....
        /*0b4c*/ 	.word	0x00016900


	//   ....[128]....
        /*0b50*/ 	.word	0x00016a30


	//   ....[129]....
        /*0b54*/ 	.word	0x00016ad0


	//   ....[130]....
        /*0b58*/ 	.word	0x00016ba0


	//   ....[131]....
        /*0b5c*/ 	.word	0x00016c40


	//   ....[132]....
        /*0b60*/ 	.word	0x00016d10


	//   ....[133]....
        /*0b64*/ 	.word	0x00016db0


	//   ....[134]....
        /*0b68*/ 	.word	0x00016e80


	//   ....[135]....
        /*0b6c*/ 	.word	0x00016f20


	//   ....[136]....
        /*0b70*/ 	.word	0x00016fd0


	//   ....[137]....
        /*0b74*/ 	.word	0x000170b0


	//   ....[138]....
        /*0b78*/ 	.word	0x000172f0


	//   ....[139]....
        /*0b7c*/ 	.word	0x000173c0


	//   ....[140]....
        /*0b80*/ 	.word	0x00017480


	//   ....[141]....
        /*0b84*/ 	.word	0x000174f0


	//   ....[142]....
        /*0b88*/ 	.word	0x00017600


	//   ....[143]....
        /*0b8c*/ 	.word	0x000176c0


	//   ....[144]....
        /*0b90*/ 	.word	0x00017780


	//   ....[145]....
        /*0b94*/ 	.word	0x00017840


	//   ....[146]....
        /*0b98*/ 	.word	0x00017900


	//   ....[147]....
        /*0b9c*/ 	.word	0x000179c0


	//   ....[148]....
        /*0ba0*/ 	.word	0x00017a80


	//   ....[149]....
        /*0ba4*/ 	.word	0x00017b30


	//   ....[150]....
        /*0ba8*/ 	.word	0x00017c30


	//   ....[151]....
        /*0bac*/ 	.word	0x00017c80


	//   ....[152]....
        /*0bb0*/ 	.word	0x00017ce0


	//   ....[153]....
        /*0bb4*/ 	.word	0x00017dc0


	//   ....[154]....
        /*0bb8*/ 	.word	0x000180f0


	//   ....[155]....
        /*0bbc*/ 	.word	0x00018190


	//   ....[156]....
        /*0bc0*/ 	.word	0x00018330


	//   ....[157]....
        /*0bc4*/ 	.word	0x000183b0


	//   ....[158]....
        /*0bc8*/ 	.word	0x00018430


	//   ....[159]....
        /*0bcc*/ 	.word	0x000184b0


	//   ....[160]....
        /*0bd0*/ 	.word	0x00018530


	//   ....[161]....
        /*0bd4*/ 	.word	0x000185c0


	//   ....[162]....
        /*0bd8*/ 	.word	0x00018660


	//   ....[163]....
        /*0bdc*/ 	.word	0x00018710


	//   ....[164]....
        /*0be0*/ 	.word	0x00018790


	//   ....[165]....
        /*0be4*/ 	.word	0x00018810


	//   ....[166]....
        /*0be8*/ 	.word	0x00018890


	//   ....[167]....
        /*0bec*/ 	.word	0x00018920


	//   ....[168]....
        /*0bf0*/ 	.word	0x000189a0


	//   ....[169]....
        /*0bf4*/ 	.word	0x00018a50


	//   ....[170]....
        /*0bf8*/ 	.word	0x00018aa0


	//   ....[171]....
        /*0bfc*/ 	.word	0x00018b60


	//   ....[172]....
        /*0c00*/ 	.word	0x00018c90


	//----- nvinfo : EIATTR_REG_RECONFIG
	.align		4
.L_1587:
        /*0c04*/ 	.byte	0x01, 0x54
	.zero		2


	//----- nvinfo : EIATTR_SYSCALL_OFFSETS
	.align		4
        /*0c08*/ 	.byte	0x04, 0x46
        /*0c0a*/ 	.short	(.L_1589 - .L_1588)


	//   ....[0]....
.L_1588:
        /*0c0c*/ 	.word	0x00001f70


	//   ....[1]....
        /*0c10*/ 	.word	0x00010320


	//   ....[2]....
        /*0c14*/ 	.word	0x00010470


	//   ....[3]....
        /*0c18*/ 	.word	0x00010570


	//   ....[4]....
        /*0c1c*/ 	.word	0x00010db0


	//   ....[5]....
        /*0c20*/ 	.word	0x000119b0


	//----- nvinfo : EIATTR_MBARRIER_INSTR_OFFSETS
	.align		4
.L_1589:
        /*0c24*/ 	.byte	0x04, 0x39
        /*0c26*/ 	.short	(.L_1591 - .L_1590)


	//   ....[0]....
.L_1590:
        /*0c28*/ 	.word	0x00000260
        /*0c2c*/ 	.word	0x000000ff
        /*0c30*/ 	.word	0x00032400
        /*0c34*/ 	.short	0x0100
        /*0c36*/ 	.byte	0x08
	.zero		1


	//   ....[1]....
        /*0c38*/ 	.word	0x00000270
        /*0c3c*/ 	.word	0x000000ff
        /*0c40*/ 	.word	0x00032410
        /*0c44*/ 	.short	0x0100
        /*0c46*/ 	.byte	0x08
	.zero		1


	//   ....[2]....
        /*0c48*/ 	.word	0x00000280
        /*0c4c*/ 	.word	0x000000ff
        /*0c50*/ 	.word	0x00032420
        /*0c54*/ 	.short	0x0100
        /*0c56*/ 	.byte	0x08
	.zero		1


	//   ....[3]....
        /*0c58*/ 	.word	0x00000370
        /*0c5c*/ 	.word	0x000000ff
        /*0c60*/ 	.word	0x00032430
        /*0c64*/ 	.short	0x0100
        /*0c66*/ 	.byte	0x08
	.zero		1


	//   ....[4]....
        /*0c68*/ 	.word	0x00000380
        /*0c6c*/ 	.word	0x000000ff
        /*0c70*/ 	.word	0x00032440
        /*0c74*/ 	.short	0x0100
        /*0c76*/ 	.byte	0x08
	.zero		1


	//   ....[5]....
        /*0c78*/ 	.word	0x00000390
        /*0c7c*/ 	.word	0x000000ff
        /*0c80*/ 	.word	0x00032438
        /*0c84*/ 	.short	0x0100
        /*0c86*/ 	.byte	0x08
	.zero		1


	//   ....[6]....
        /*0c88*/ 	.word	0x000003a0
        /*0c8c*/ 	.word	0x000000ff
        /*0c90*/ 	.word	0x00032448
        /*0c94*/ 	.short	0x0100
        /*0c96*/ 	.byte	0x08
	.zero		1


	//   ....[7]....
        /*0c98*/ 	.word	0x000004d0
        /*0c9c*/ 	.word	0x000000ff
        /*0ca0*/ 	.word	0x00032450
        /*0ca4*/ 	.short	0x0100
        /*0ca6*/ 	.byte	0x08
	.zero		1


	//   ....[8]....
        /*0ca8*/ 	.word	0x000004e0
        /*0cac*/ 	.word	0x000000ff
        /*0cb0*/ 	.word	0x00032460
        /*0cb4*/ 	.short	0x0100
        /*0cb6*/ 	.byte	0x08
	.zero		1


	//   ....[9]....
        /*0cb8*/ 	.word	0x000004f0
        /*0cbc*/ 	.word	0x000000ff
        /*0cc0*/ 	.word	0x00032458
        /*0cc4*/ 	.short	0x0100
        /*0cc6*/ 	.byte	0x08
	.zero		1


	//   ....[10]....
        /*0cc8*/ 	.word	0x00000500
        /*0ccc*/ 	.word	0x000000ff
        /*0cd0*/ 	.word	0x00032468
        /*0cd4*/ 	.short	0x0100
        /*0cd6*/ 	.byte	0x08
	.zero		1


	//   ....[11]....
        /*0cd8*/ 	.word	0x000005f0
        /*0cdc*/ 	.word	0x000000ff
        /*0ce0*/ 	.word	0x00032470
        /*0ce4*/ 	.short	0x0100
        /*0ce6*/ 	.byte	0x06
	.zero		1


	//   ....[12]....
        /*0ce8*/ 	.word	0x00000600
        /*0cec*/ 	.word	0x000000ff
        /*0cf0*/ 	.word	0x00032480
        /*0cf4*/ 	.short	0x0100
        /*0cf6*/ 	.byte	0x06
	.zero		1


	//   ....[13]....
        /*0cf8*/ 	.word	0x00000610
        /*0cfc*/ 	.word	0x000000ff
        /*0d00*/ 	.word	0x00032478
        /*0d04*/ 	.short	0x0100
        /*0d06*/ 	.byte	0x06
	.zero		1


	//   ....[14]....
        /*0d08*/ 	.word	0x00000620
        /*0d0c*/ 	.word	0x000000ff
        /*0d10*/ 	.word	0x00032488
        /*0d14*/ 	.short	0x0100
        /*0d16*/ 	.byte	0x06
	.zero		1


	//   ....[15]....
        /*0d18*/ 	.word	0x00000750
        /*0d1c*/ 	.word	0x000000ff
        /*0d20*/ 	.word	0x00032490
        /*0d24*/ 	.short	0x0100
        /*0d26*/ 	.byte	0x08
	.zero		1


	//   ....[16]....
        /*0d28*/ 	.word	0x00000760
        /*0d2c*/ 	.word	0x000000ff
        /*0d30*/ 	.word	0x000324a0
        /*0d34*/ 	.short	0x0100
        /*0d36*/ 	.byte	0x08
	.zero		1


	//   ....[17]....
        /*0d38*/ 	.word	0x00000770
        /*0d3c*/ 	.word	0x000000ff
        /*0d40*/ 	.word	0x00032498
        /*0d44*/ 	.short	0x0100
        /*0d46*/ 	.byte	0x08
	.zero		1


	//   ....[18]....
        /*0d48*/ 	.word	0x00000780
        /*0d4c*/ 	.word	0x000000ff
        /*0d50*/ 	.word	0x000324a8
        /*0d54*/ 	.short	0x0100
        /*0d56*/ 	.byte	0x08
	.zero		1


	//   ....[19]....
        /*0d58*/ 	.word	0x000008b0
        /*0d5c*/ 	.word	0x000000ff
        /*0d60*/ 	.word	0x000324b0
        /*0d64*/ 	.short	0x0100
        /*0d66*/ 	.byte	0x08
	.zero		1


	//   ....[20]....
        /*0d68*/ 	.word	0x000008c0
        /*0d6c*/ 	.word	0x000000ff
        /*0d70*/ 	.word	0x000324c0
        /*0d74*/ 	.short	0x0100
        /*0d76*/ 	.byte	0x08
	.zero		1


	//   ....[21]....
        /*0d78*/ 	.word	0x000008d0
        /*0d7c*/ 	.word	0x000000ff
        /*0d80*/ 	.word	0x000324b8
        /*0d84*/ 	.short	0x0100
        /*0d86*/ 	.byte	0x08
	.zero		1


	//   ....[22]....
        /*0d88*/ 	.word	0x000008e0
        /*0d8c*/ 	.word	0x000000ff
        /*0d90*/ 	.word	0x000324c8
        /*0d94*/ 	.short	0x0100
        /*0d96*/ 	.byte	0x08
	.zero		1


	//   ....[23]....
        /*0d98*/ 	.word	0x00002030
        /*0d9c*/ 	.word	0x00000005
        /*0da0*/ 	.word	0x00032400
        /*0da4*/ 	.short	0x010a
        /*0da6*/ 	.byte	0x3f
	.zero		1


	//   ....[24]....
        /*0da8*/ 	.word	0x000020e0
        /*0dac*/ 	.word	0x00000000
        /*0db0*/ 	.word	0x00032430
        /*0db4*/ 	.short	0x010a
        /*0db6*/ 	.byte	0x3f
	.zero		1


	//   ....[25]....
        /*0db8*/ 	.word	0x00002120
        /*0dbc*/ 	.word	0x00000000
        /*0dc0*/ 	.word	0x00032430
        /*0dc4*/ 	.short	0x010a
        /*0dc6*/ 	.byte	0x3f
	.zero		1


	//   ....[26]....
        /*0dc8*/ 	.word	0x00002420
        /*0dcc*/ 	.word	0x00000005
        /*0dd0*/ 	.word	0x00032410
        /*0dd4*/ 	.short	0x010a
        /*0dd6*/ 	.byte	0x3f
	.zero		1


	//   ....[27]....
        /*0dd8*/ 	.word	0x00002460
        /*0ddc*/ 	.word	0x00000000
        /*0de0*/ 	.word	0x00032450
        /*0de4*/ 	.short	0x010a
        /*0de6*/ 	.byte	0x3f
	.zero		1


	//   ....[28]....
        /*0de8*/ 	.word	0x000024a0
        /*0dec*/ 	.word	0x00000000
        /*0df0*/ 	.word	0x00032450
        /*0df4*/ 	.short	0x010a
        /*0df6*/ 	.byte	0x3f
	.zero		1


	//   ....[29]....
        /*0df8*/ 	.word	0x00003c70
        /*0dfc*/ 	.word	0x00000018
        /*0e00*/ 	.word	0x00000000
        /*0e04*/ 	.short	0x0101
        /*0e06*/ 	.byte	0x3f
	.zero		1


	//   ....[30]....
        /*0e08*/ 	.word	0x000045e0
        /*0e0c*/ 	.word	0x00000000
        /*0e10*/ 	.word	0x00000000
        /*0e14*/ 	.short	0x0101
        /*0e16*/ 	.byte	0x3f
	.zero		1


	//   ....[31]....
        /*0e18*/ 	.word	0x00004740
        /*0e1c*/ 	.word	0x000000ff
        /*0e20*/ 	.word	0x00032430
        /*0e24*/ 	.short	0x010a
        /*0e26*/ 	.byte	0x04
	.zero		1


	//   ....[32]....
        /*0e28*/ 	.word	0x00004780
        /*0e2c*/ 	.word	0x000000ff
        /*0e30*/ 	.word	0x00032430
        /*0e34*/ 	.short	0x010a
        /*0e36*/ 	.byte	0x04
	.zero		1


	//   ....[33]....
        /*0e38*/ 	.word	0x00004990
        /*0e3c*/ 	.word	0x000000ff
        /*0e40*/ 	.word	0x00032450
        /*0e44*/ 	.short	0x010a
        /*0e46*/ 	.byte	0x04
	.zero		1


	//   ....[34]....
        /*0e48*/ 	.word	0x000049d0
        /*0e4c*/ 	.word	0x000000ff
        /*0e50*/ 	.word	0x00032450
        /*0e54*/ 	.short	0x010a
        /*0e56*/ 	.byte	0x04
	.zero		1


	//   ....[35]....
        /*0e58*/ 	.word	0x00006560
        /*0e5c*/ 	.word	0x000000ca
        /*0e60*/ 	.word	0x00000000
        /*0e64*/ 	.short	0x0101
        /*0e66*/ 	.byte	0x3f
	.zero		1


	//   ....[36]....
        /*0e68*/ 	.word	0x000070e0
        /*0e6c*/ 	.word	0x00000000
        /*0e70*/ 	.word	0x00000000
        /*0e74*/ 	.short	0x0101
        /*0e76*/ 	.byte	0x3f
	.zero		1


	//   ....[37]....
        /*0e78*/ 	.word	0x00007230
        /*0e7c*/ 	.word	0x000000ff
        /*0e80*/ 	.word	0x00032430
        /*0e84*/ 	.short	0x010a
        /*0e86*/ 	.byte	0x04
	.zero		1


	//   ....[38]....
        /*0e88*/ 	.word	0x00007270
        /*0e8c*/ 	.word	0x000000ff
        /*0e90*/ 	.word	0x00032430
        /*0e94*/ 	.short	0x010a
        /*0e96*/ 	.byte	0x04
	.zero		1


	//   ....[39]....
        /*0e98*/ 	.word	0x00007480
        /*0e9c*/ 	.word	0x000000ff
        /*0ea0*/ 	.word	0x00032450
        /*0ea4*/ 	.short	0x010a
        /*0ea6*/ 	.byte	0x04
	.zero		1


	//   ....[40]....
        /*0ea8*/ 	.word	0x000074c0
        /*0eac*/ 	.word	0x000000ff
        /*0eb0*/ 	.word	0x00032450
        /*0eb4*/ 	.short	0x010a
        /*0eb6*/ 	.byte	0x04
	.zero		1


	//   ....[41]....
        /*0eb8*/ 	.word	0x00008710
        /*0ebc*/ 	.word	0x0000009d
        /*0ec0*/ 	.word	0x00000000
        /*0ec4*/ 	.short	0x0101
        /*0ec6*/ 	.byte	0x3f
	.zero		1


	//   ....[42]....
        /*0ec8*/ 	.word	0x00009400
        /*0ecc*/ 	.word	0x0000000c
        /*0ed0*/ 	.word	0x00000000
        /*0ed4*/ 	.short	0x0101
        /*0ed6*/ 	.byte	0x3f
	.zero		1


	//   ....[43]....
        /*0ed8*/ 	.word	0x0000b9f0
        /*0edc*/ 	.word	0x00000000
        /*0ee0*/ 	.word	0x00000000
        /*0ee4*/ 	.short	0x0101
        /*0ee6*/ 	.byte	0x3f
	.zero		1


	//   ....[44]....
        /*0ee8*/ 	.word	0x0000c440
        /*0eec*/ 	.word	0x00000009
        /*0ef0*/ 	.word	0x00000000
        /*0ef4*/ 	.short	0x0101
        /*0ef6*/ 	.byte	0x3f
	.zero		1


	//   ....[45]....
        /*0ef8*/ 	.word	0x00010960
        /*0efc*/ 	.word	0x00000000
        /*0f00*/ 	.word	0x00032440
        /*0f04*/ 	.short	0x010a
        /*0f06*/ 	.byte	0x3f
	.zero		1


	//   ....[46]....
        /*0f08*/ 	.word	0x00011760
        /*0f0c*/ 	.word	0x00000012
        /*0f10*/ 	.word	0x00032400
        /*0f14*/ 	.short	0x0107
        /*0f16*/ 	.byte	0x3f
	.zero		1


	//   ....[47]....
        /*0f18*/ 	.word	0x00011800
        /*0f1c*/ 	.word	0x00000012
        /*0f20*/ 	.word	0x00032400
        /*0f24*/ 	.short	0x0101
        /*0f26*/ 	.byte	0x3f
	.zero		1


	//   ....[48]....
        /*0f28*/ 	.word	0x000122f0
        /*0f2c*/ 	.word	0x00000012
        /*0f30*/ 	.word	0x00032410
        /*0f34*/ 	.short	0x0107
        /*0f36*/ 	.byte	0x3f
	.zero		1


	//   ....[49]....
        /*0f38*/ 	.word	0x000123f0
        /*0f3c*/ 	.word	0x00000012
        /*0f40*/ 	.word	0x00032410
        /*0f44*/ 	.short	0x0101
        /*0f46*/ 	.byte	0x3f
	.zero		1


	//   ....[50]....
        /*0f48*/ 	.word	0x00012410
        /*0f4c*/ 	.word	0x00000012
        /*0f50*/ 	.word	0x00032420
        /*0f54*/ 	.short	0x010a
        /*0f56*/ 	.byte	0x3f
	.zero		1


	//   ....[51]....
        /*0f58*/ 	.word	0x000124f0
        /*0f5c*/ 	.word	0x00000002
        /*0f60*/ 	.word	0x00032460
        /*0f64*/ 	.short	0x010a
        /*0f66*/ 	.byte	0x3f
	.zero		1


	//   ....[52]....
        /*0f68*/ 	.word	0x00012de0
        /*0f6c*/ 	.word	0x00000002
        /*0f70*/ 	.word	0x00032440
        /*0f74*/ 	.short	0x010a
        /*0f76*/ 	.byte	0x3f
	.zero		1


	//   ....[53]....
        /*0f78*/ 	.word	0x00013020
        /*0f7c*/ 	.word	0x00000002
        /*0f80*/ 	.word	0x00032460
        /*0f84*/ 	.short	0x010a
        /*0f86*/ 	.byte	0x3f
	.zero		1


	//   ....[54]....
        /*0f88*/ 	.word	0x00013840
        /*0f8c*/ 	.word	0x00000002
        /*0f90*/ 	.word	0x00032440
        /*0f94*/ 	.short	0x010a
        /*0f96*/ 	.byte	0x3f
	.zero		1


	//   ....[55]....
        /*0f98*/ 	.word	0x00013a70
        /*0f9c*/ 	.word	0x00000002
        /*0fa0*/ 	.word	0x00032460
        /*0fa4*/ 	.short	0x010a
        /*0fa6*/ 	.byte	0x3f
	.zero		1


	//   ....[56]....
        /*0fa8*/ 	.word	0x00014210
        /*0fac*/ 	.word	0x00000003
        /*0fb0*/ 	.word	0x00032440
        /*0fb4*/ 	.short	0x010a
        /*0fb6*/ 	.byte	0x3f
	.zero		1


	//   ....[57]....
        /*0fb8*/ 	.word	0x00014450
        /*0fbc*/ 	.word	0x00000003
        /*0fc0*/ 	.word	0x00032460
        /*0fc4*/ 	.short	0x010a
        /*0fc6*/ 	.byte	0x3f
	.zero		1


	//   ....[58]....
        /*0fc8*/ 	.word	0x00015e20
        /*0fcc*/ 	.word	0x00000000
        /*0fd0*/ 	.word	0x00032420
        /*0fd4*/ 	.short	0x010a
        /*0fd6*/ 	.byte	0x3f
	.zero		1


	//   ....[59]....
        /*0fd8*/ 	.word	0x00015fe0
        /*0fdc*/ 	.word	0x00000006
        /*0fe0*/ 	.word	0x00000000
        /*0fe4*/ 	.short	0x010a
        /*0fe6*/ 	.byte	0x3f
	.zero		1


	//   ....[60]....
        /*0fe8*/ 	.word	0x00016050
        /*0fec*/ 	.word	0x00000007
        /*0ff0*/ 	.word	0x00000000
        /*0ff4*/ 	.short	0x010a
        /*0ff6*/ 	.byte	0x3f
	.zero		1


	//   ....[61]....
        /*0ff8*/ 	.word	0x000160c0
        /*0ffc*/ 	.word	0x00000004
        /*1000*/ 	.word	0x00000000
        /*1004*/ 	.short	0x010a
        /*1006*/ 	.byte	0x3f
	.zero		1


	//   ....[62]....
        /*1008*/ 	.word	0x000160f0
        /*100c*/ 	.word	0x00000003
        /*1010*/ 	.word	0x00000000
        /*1014*/ 	.short	0x010a
        /*1016*/ 	.byte	0x3f
	.zero		1


	//   ....[63]....
        /*1018*/ 	.word	0x00016150
        /*101c*/ 	.word	0x00000005
        /*1020*/ 	.word	0x00032400
        /*1024*/ 	.short	0x010a
        /*1026*/ 	.byte	0x3f
	.zero		1


	//   ....[64]....
        /*1028*/ 	.word	0x000161a0
        /*102c*/ 	.word	0x00000000
        /*1030*/ 	.word	0x00032430
        /*1034*/ 	.short	0x010a
        /*1036*/ 	.byte	0x3f
	.zero		1


	//   ....[65]....
        /*1038*/ 	.word	0x000161f0
        /*103c*/ 	.word	0x00000005
        /*1040*/ 	.word	0x00032410
        /*1044*/ 	.short	0x010a
        /*1046*/ 	.byte	0x3f
	.zero		1


	//   ....[66]....
        /*1048*/ 	.word	0x00016240
        /*104c*/ 	.word	0x00000000
        /*1050*/ 	.word	0x00032450
        /*1054*/ 	.short	0x010a
        /*1056*/ 	.byte	0x3f
	.zero		1


	//   ....[67]....
        /*1058*/ 	.word	0x000162a0
        /*105c*/ 	.word	0x00000098
        /*1060*/ 	.word	0x00032430
        /*1064*/ 	.short	0x010a
        /*1066*/ 	.byte	0x3f
	.zero		1


	//   ....[68]....
        /*1068*/ 	.word	0x00016300
        /*106c*/ 	.word	0x000000cb
        /*1070*/ 	.word	0x00032450
        /*1074*/ 	.short	0x010a
        /*1076*/ 	.byte	0x3f
	.zero		1


	//   ....[69]....
        /*1078*/ 	.word	0x00016360
        /*107c*/ 	.word	0x00000098
        /*1080*/ 	.word	0x00032430
        /*1084*/ 	.short	0x010a
        /*1086*/ 	.byte	0x3f
	.zero		1


	//   ....[70]....
        /*1088*/ 	.word	0x000163c0
        /*108c*/ 	.word	0x000000c8
        /*1090*/ 	.word	0x00032450
        /*1094*/ 	.short	0x010a
        /*1096*/ 	.byte	0x3f
	.zero		1


	//   ....[71]....
        /*1098*/ 	.word	0x00016560
        /*109c*/ 	.word	0x00000000
        /*10a0*/ 	.word	0x00032440
        /*10a4*/ 	.short	0x010a
        /*10a6*/ 	.byte	0x3f
	.zero		1


	//   ....[72]....
        /*10a8*/ 	.word	0x00017e00
        /*10ac*/ 	.word	0x00000012
        /*10b0*/ 	.word	0x00032420
        /*10b4*/ 	.short	0x010a
        /*10b6*/ 	.byte	0x3f
	.zero		1


	//   ....[73]....
        /*10b8*/ 	.word	0x00017e50
        /*10bc*/ 	.word	0x00000002
        /*10c0*/ 	.word	0x00032460
        /*10c4*/ 	.short	0x010a
        /*10c6*/ 	.byte	0x3f
	.zero		1


	//   ....[74]....
        /*10c8*/ 	.word	0x00017ea0
        /*10cc*/ 	.word	0x00000002
        /*10d0*/ 	.word	0x00032440
        /*10d4*/ 	.short	0x010a
        /*10d6*/ 	.byte	0x3f
	.zero		1


	//   ....[75]....
        /*10d8*/ 	.word	0x00017ef0
        /*10dc*/ 	.word	0x00000002
        /*10e0*/ 	.word	0x00032460
        /*10e4*/ 	.short	0x010a
        /*10e6*/ 	.byte	0x3f
	.zero		1


	//   ....[76]....
        /*10e8*/ 	.word	0x00017f40
        /*10ec*/ 	.word	0x00000002
        /*10f0*/ 	.word	0x00032440
        /*10f4*/ 	.short	0x010a
        /*10f6*/ 	.byte	0x3f
	.zero		1


	//   ....[77]....
        /*10f8*/ 	.word	0x00017f90
        /*10fc*/ 	.word	0x00000002
        /*1100*/ 	.word	0x00032460
        /*1104*/ 	.short	0x010a
        /*1106*/ 	.byte	0x3f
	.zero		1


	//   ....[78]....
        /*1108*/ 	.word	0x00017fe0
        /*110c*/ 	.word	0x00000003
        /*1110*/ 	.word	0x00032440
        /*1114*/ 	.short	0x010a
        /*1116*/ 	.byte	0x3f
	.zero		1


	//   ....[79]....
        /*1118*/ 	.word	0x00018030
        /*111c*/ 	.word	0x00000003
        /*1120*/ 	.word	0x00032460
        /*1124*/ 	.short	0x010a
        /*1126*/ 	.byte	0x3f
	.zero		1


	//   ....[80]....
        /*1128*/ 	.word	0x00018bb0
        /*112c*/ 	.word	0x00000000
        /*1130*/ 	.word	0x00032420
        /*1134*/ 	.short	0x010a
        /*1136*/ 	.byte	0x3f
	.zero		1


	//   ....[81]....
        /*1138*/ 	.word	0x00018d50
        /*113c*/ 	.word	0x00000006
        /*1140*/ 	.word	0x00000000
        /*1144*/ 	.short	0x010a
        /*1146*/ 	.byte	0x3f
	.zero		1


	//   ....[82]....
        /*1148*/ 	.word	0x00018da0
        /*114c*/ 	.word	0x00000007
        /*1150*/ 	.word	0x00000000
        /*1154*/ 	.short	0x010a
        /*1156*/ 	.byte	0x3f
	.zero		1


	//   ....[83]....
        /*1158*/ 	.word	0x00018df0
        /*115c*/ 	.word	0x00000004
        /*1160*/ 	.word	0x00000000
        /*1164*/ 	.short	0x010a
        /*1166*/ 	.byte	0x3f
	.zero		1


	//----- nvinfo : EIATTR_NUM_MBARRIERS
	.align		4
.L_1591:
        /*1168*/ 	.byte	0x03, 0x38
        /*116a*/ 	.short	0x0017


	//----- nvinfo : EIATTR_EXIT_INSTR_OFFSETS
	.align		4
        /*116c*/ 	.byte	0x04, 0x1c
        /*116e*/ 	.short	(.L_1593 - .L_1592)


	//   ....[0]....
.L_1592:
        /*1170*/ 	.word	0x00000a90


	//   ....[1]....
        /*1174*/ 	.word	0x0000e570


	//   ....[2]....
        /*1178*/ 	.word	0x00016140


	//----- nvinfo : EIATTR_MAX_THREADS
	.align		4
.L_1593:
        /*117c*/ 	.byte	0x04, 0x05
        /*117e*/ 	.short	(.L_1595 - .L_1594)
.L_1594:
        /*1180*/ 	.word	0x00000180
        /*1184*/ 	.word	0x00000001
        /*1188*/ 	.word	0x00000001


	//----- nvinfo : EIATTR_CRS_STACK_SIZE
	.align		4
.L_1595:
        /*118c*/ 	.byte	0x04, 0x1e
        /*118e*/ 	.short	(.L_1597 - .L_1596)
.L_1596:
        /*1190*/ 	.word	0x00000000


	//----- nvinfo : EIATTR_CBANK_PARAM_SIZE
	.align		4
.L_1597:
        /*1194*/ 	.byte	0x03, 0x19
        /*1196*/ 	.short	0x0bf0


	//----- nvinfo : EIATTR_PARAM_CBANK
	.align		4
        /*1198*/ 	.byte	0x04, 0x0a
        /*119a*/ 	.short	(.L_1599 - .L_1598)
	.align		4
.L_1598:
        /*119c*/ 	.word	index@(.nv.constant0._ZN7cutlass13device_kernelIN5flash11enable_sm90INS1_16FlashAttnFwdSm90INS1_25CollectiveMainloopFwdSm90ILi2EN4cute5tupleIJNS5_1CILi1EEES8_S8_EEENS6_IJNS7_ILi128EEENS7_ILi96EEENS7_ILi64EEEEEELi256ENS_10bfloat16_tEfNS_4arch4Sm90ELb1ELb0ELb0ELb1ELb0ELb0ELb1ELb1ELb0ELb1ELb1ELb0EEENS1_21CollectiveEpilogueFwdINS6_IJSA_NS7_ILi256EEESB_EEES9_SE_SG_Li256ELb1ELb1ELb1ELb0EEENS1_36VarlenDynamicPersistentTileSchedulerILi128ELi96ELi256ELi128ELb1ELb1ELb1ELb1ELb1ELb1EEEEEEEEEvNT_6ParamsE)
        /*11a0*/ 	.short	0x0210
        /*11a2*/ 	.short	0x0bf0


	//----- nvinfo : EIATTR_SW_WAR
	.align		4
.L_1599:
        /*11a4*/ 	.byte	0x04, 0x36
        /*11a6*/ 	.short	(.L_1601 - .L_1600)
.L_1600:
        /*11a8*/ 	.word	0x00000008
.L_1601:


//--------------------- .nv.info._ZN7cutlass13device_kernelIN5flash11enable_sm90INS1_16FlashAttnFwdSm90INS1_25CollectiveMainloopFwdSm90ILi2EN4cute5tupleIJNS5_1CILi1EEES8_S8_EEENS6_IJNS7_ILi128EEENS7_ILi96EEENS7_ILi64EEEEEELi256ENS_10bfloat16_tEfNS_4arch4Sm90ELb1ELb0ELb0ELb1ELb0ELb1ELb1ELb1ELb0ELb1ELb1ELb0EEENS1_21CollectiveEpilogueFwdINS6_IJSA_NS7_ILi256EEESB_EEES9_SE_SG_Li256ELb1ELb1ELb1ELb0EEENS1_36VarlenDynamicPersistentTileSchedulerILi128ELi96ELi256ELi128ELb1ELb1ELb1ELb1ELb1ELb1EEEEEEEEEvNT_6ParamsE --------------------------
	.section	.nv.info._ZN7cutlass13device_kernelIN5flash11enable_sm90INS1_16FlashAttnFwdSm90INS1_25CollectiveMainloopFwdSm90ILi2EN4cute5tupleIJNS5_1CILi1EEES8_S8_EEENS6_IJNS7_ILi128EEENS7_ILi96EEENS7_ILi64EEEEEELi256ENS_10bfloat16_tEfNS_4arch4Sm90ELb1ELb0ELb0ELb1ELb0ELb1ELb1ELb1ELb0ELb1ELb1ELb0EEENS1_21CollectiveEpilogueFwdINS6_IJSA_NS7_ILi256EEESB_EEES9_SE_SG_Li256ELb1ELb1ELb1ELb0EEENS1_36VarlenDynamicPersistentTileSchedulerILi128ELi96ELi256ELi128ELb1ELb1ELb1ELb1ELb1ELb1EEEEEEEEEvNT_6ParamsE,"",@"SHT_CUDA_INFO"
	.sectionflags	@""
	.align	4


	//----- nvinfo : EIATTR_CUDA_API_VERSION
	.align		4
        /*0000*/ 	.byte	0x04, 0x37
        /*0002*/ 	.short	(.L_1603 - .L_1602)
.L_1602:
        /*0004*/ 	.word	0x00000082


	//----- nvinfo : EIATTR_KPARAM_INFO
	.align		4
.L_1603:
        /*0008*/ 	.byte	0x04, 0x17
        /*000a*/ 	.short	(.L_1605 - .L_1604)
.L_1604:
        /*000c*/ 	.word	0x00000000
        /*0010*/ 	.short	0x0000
        /*0012*/ 	.short	0x0070
        /*0014*/ 	.byte	0x00, 0xf0, 0x01, 0x2e


	//----- nvinfo : EIATTR_SPARSE_MMA_MASK
	.align		4
.L_1605:
        /*0018*/ 	.byte	0x03, 0x50
        /*001a*/ 	.short	0x0000


	//----- nvinfo : EIATTR_MAXREG_COUNT
	.align		4
        /*001c*/ 	.byte	0x03, 0x1b
        /*001e*/ 	.short	0x00a8


	//----- nvinfo : EIATTR_NUM_BARRIERS
	.align		4
        /*0020*/ 	.byte	0x02, 0x4c
        /*0022*/ 	.byte	0x10
	.zero		1


	//----- nvinfo : EIATTR_EXTERNS
	.align		4
        /*0024*/ 	.byte	0x04, 0x0f
        /*0026*/ 	.short	(.L_1607 - .L_1606)


	//   ....[0]....
	.align		4
.L_1606:
        /*0028*/ 	.word	index@(__assertfail)


	//----- nvinfo : EIATTR_ANNOTATIONS
	.align		4
.L_1607:
        /*002c*/ 	.byte	0x04, 0x55
        /*002e*/ 	.short	(.L_1609 - .L_1608)


	//   ....[0]....
.L_1608:
        /* <DEDUP_REMOVED lines=246> */


	//----- nvinfo : EIATTR_MERCURY_ISA_VERSION
	.align		4
.L_1609:
        /*0f78*/ 	.byte	0x03, 0x5f
        /*0f7a*/ 	.short	0x0101


	//----- nvinfo : EIATTR_UNUSED_LOAD_BYTE_OFFSET
	.align		4
        /*0f7c*/ 	.byte	0x04, 0x44
        /*0f7e*/ 	.short	(.L_1611 - .L_1610)


	//   ....[0]....
.L_1610:
        /*0f80*/ 	.word	0x00000af0
        /*0f84*/ 	.word	0x0000fff0


	//   ....[1]....
        /*0f88*/ 	.word	0x00012f30
        /*0f8c*/ 	.word	0x0000fff0


	//----- nvinfo : EIATTR_INT_WARP_WIDE_INSTR_OFFSETS
	.align		4
.L_1611:
        /*0f90*/ 	.byte	0x04, 0x31
        /*0f92*/ 	.short	(.L_1613 - .L_1612)


	//   ....[0]....
.L_1612:
        /*0f94*/ 	.word	0x00000190


	//   ....[1]....
        /*0f98*/ 	.word	0x000001d0


	//   ....[2]....
        /*0f9c*/ 	.word	0x00000240


	//   ....[3]....
        /*0fa0*/ 	.word	0x00000250


	//   ....[4]....
        /*0fa4*/ 	.word	0x0001c060


	//   ....[5]....
        /*0fa8*/ 	.word	0x0001c0f0


	//   ....[6]....
        /*0fac*/ 	.word	0x00020ac0


	//   ....[7]....
        /*0fb0*/ 	.word	0x00020b50


	//----- nvinfo : EIATTR_COOP_GROUP_MASK_REGIDS
	.align		4
.L_1613:
        /*0fb4*/ 	.byte	0x04, 0x29
        /*0fb6*/ 	.short	(.L_1615 - .L_1614)


	//   ....[0]....
.L_1614:
        /*0fb8*/ 	.word	0xffffffff


	//   ....[1]....
        /*0fbc*/ 	.word	0xffffffff


	//   ....[2]....
        /*0fc0*/ 	.word	0xffffffff


	//   ....[3]....
        /*0fc4*/ 	.word	0xffffffff


	//   ....[4]....
        /*0fc8*/ 	.word	0xffffffff


	//   ....[5]....
        /*0fcc*/ 	.word	0xffffffff


	//   ....[6]....
        /*0fd0*/ 	.word	0xffffffff


	//   ....[7]....
        /*0fd4*/ 	.word	0xffffffff


	//   ....[8]....
        /*0fd8*/ 	.word	0xffffffff


	//   ....[9]....
        /*0fdc*/ 	.word	0xffffffff


	//   ....[10]....
        /*0fe0*/ 	.word	0xffffffff


	//   ....[11]....
        /*0fe4*/ 	.word	0xffffffff


	//   ....[12]....
        /*0fe8*/ 	.word	0xffffffff


	//   ....[13]....
        /*0fec*/ 	.word	0xffffffff


	//   ....[14]....
        /*0ff0*/ 	.word	0xffffffff


	//   ....[15]....
        /*0ff4*/ 	.word	0xffffffff


	//   ....[16]....
        /*0ff8*/ 	.word	0xffffffff


	//   ....[17]....
        /*0ffc*/ 	.word	0xffffffff


	//   ....[18]....
        /*1000*/ 	.word	0xffffffff


	//   ....[19]....
        /*1004*/ 	.word	0xffffffff


	//   ....[20]....
        /*1008*/ 	.word	0xffffffff


	//   ....[21]....
        /*100c*/ 	.word	0xffffffff


	//   ....[22]....
        /*1010*/ 	.word	0xffffffff


	//   ....[23]....
        /*1014*/ 	.word	0xffffffff


	//   ....[24]....
        /*1018*/ 	.word	0xffffffff


	//   ....[25]....
        /*101c*/ 	.word	0xffffffff


	//   ....[26]....
        /*1020*/ 	.word	0xffffffff


	//   ....[27]....
        /*1024*/ 	.word	0xffffffff


	//   ....[28]....
        /*1028*/ 	.word	0xffffffff


	//   ....[29]....
        /*102c*/ 	.word	0xffffffff


	//   ....[30]....
        /*1030*/ 	.word	0xffffffff


	//   ....[31]....
        /*1034*/ 	.word	0xffffffff


	//   ....[32]....
        /*1038*/ 	.word	0xffffffff


	//   ....[33]....
        /*103c*/ 	.word	0xffffffff


	//   ....[34]....
        /*1040*/ 	.word	0xffffffff


	//   ....[35]....
        /*1044*/ 	.word	0xffffffff


	//   ....[36]....
        /*1048*/ 	.word	0xffffffff


	//   ....[37]....
        /*104c*/ 	.word	0xffffffff


	//   ....[38]....
        /*1050*/ 	.word	0xffffffff


	//   ....[39]....
        /*1054*/ 	.word	0xffffffff


	//   ....[40]....
        /*1058*/ 	.word	0xffffffff


	//   ....[41]....
        /*105c*/ 	.word	0xffffffff


	//   ....[42]....
        /*1060*/ 	.word	0xffffffff


	//   ....[43]....
        /*1064*/ 	.word	0xffffffff


	//   ....[44]....
        /*1068*/ 	.word	0xffffffff


	//   ....[45]....
        /*106c*/ 	.word	0xffffffff


	//   ....[46]....
        /*1070*/ 	.word	0xffffffff


	//   ....[47]....
        /*1074*/ 	.word	0xffffffff


	//   ....[48]....
        /*1078*/ 	.word	0xffffffff


	//   ....[49]....
        /*107c*/ 	.word	0xffffffff


	//   ....[50]....
        /*1080*/ 	.word	0xffffffff


	//   ....[51]....
        /*1084*/ 	.word	0xffffffff


	//   ....[52]....
        /*1088*/ 	.word	0xffffffff


	//   ....[53]....
        /*108c*/ 	.word	0xffffffff


	//   ....[54]....
        /*1090*/ 	.word	0xffffffff


	//   ....[55]....
        /*1094*/ 	.word	0xffffffff


	//   ....[56]....
        /*1098*/ 	.word	0xffffffff


	//   ....[57]....
        /*109c*/ 	.word	0xffffffff


	//   ....[58]....
        /*10a0*/ 	.word	0xffffffff


	//   ....[59]....
        /*10a4*/ 	.word	0xffffffff


	//   ....[60]....
        /*10a8*/ 	.word	0xffffffff


	//   ....[61]....
        /*10ac*/ 	.word	0xffffffff


	//   ....[62]....
        /*10b0*/ 	.word	0xffffffff


	//   ....[63]....
        /*10b4*/ 	.word	0xffffffff


	//   ....[64]....
        /*10b8*/ 	.word	0xffffffff


	//   ....[65]....
        /*10bc*/ 	.word	0xffffffff


	//   ....[66]....
        /*10c0*/ 	.word	0xffffffff


	//   ....[67]....
        /*10c4*/ 	.word	0xffffffff


	//   ....[68]....
        /*10c8*/ 	.word	0xffffffff


	//   ....[69]....
        /*10cc*/ 	.word	0xffffffff


	//   ....[70]....
        /*10d0*/ 	.word	0xffffffff


	//   ....[71]....
        /*10d4*/ 	.word	0xffffffff


	//   ....[72]....
        /*10d8*/ 	.word	0xffffffff


	//   ....[73]....
        /*10dc*/ 	.word	0xffffffff


	//   ....[74]....
        /*10e0*/ 	.word	0xffffffff


	//   ....[75]....
        /*10e4*/ 	.word	0xffffffff


	//   ....[76]....
        /*10e8*/ 	.word	0xffffffff


	//   ....[77]....
        /*10ec*/ 	.word	0xffffffff


	//   ....[78]....
        /*10f0*/ 	.word	0xffffffff


	//   ....[79]....
        /*10f4*/ 	.word	0xffffffff


	//   ....[80]....
        /*10f8*/ 	.word	0xffffffff


	//   ....[81]....
        /*10fc*/ 	.word	0xffffffff


	//   ....[82]....
        /*1100*/ 	.word	0xffffffff


	//   ....[83]....
        /*1104*/ 	.word	0xffffffff


	//   ....[84]....
        /*1108*/ 	.word	0xffffffff


	//   ....[85]....
        /*110c*/ 	.word	0xffffffff


	//   ....[86]....
        /*1110*/ 	.word	0xffffffff


	//   ....[87]....
        /*1114*/ 	.word	0xffffffff


	//   ....[88]....
        /*1118*/ 	.word	0xffffffff


	//   ....[89]....
        /*111c*/ 	.word	0xffffffff


	//   ....[90]....
        /*1120*/ 	.word	0xffffffff


	//   ....[91]....
        /*1124*/ 	.word	0xffffffff


	//   ....[92]....
        /*1128*/ 	.word	0xffffffff


	//   ....[93]....
        /*112c*/ 	.word	0xffffffff


	//   ....[94]....
        /*1130*/ 	.word	0xffffffff


	//   ....[95]....
        /*1134*/ 	.word	0xffffffff


	//   ....[96]....
        /*1138*/ 	.word	0xffffffff


	//   ....[97]....
        /*113c*/ 	.word	0xffffffff


	//   ....[98]....
        /*1140*/ 	.word	0xffffffff


	//   ....[99]....
        /*1144*/ 	.word	0xffffffff


	//   ....[100]....
        /*1148*/ 	.word	0xffffffff


	//   ....[101]....
        /*114c*/ 	.word	0xffffffff


	//   ....[102]....
        /*1150*/ 	.word	0xffffffff


	//   ....[103]....
        /*1154*/ 	.word	0xffffffff


	//   ....[104]....
        /*1158*/ 	.word	0xffffffff


	//   ....[105]....
        /*115c*/ 	.word	0xffffffff


	//   ....[106]....
        /*1160*/ 	.word	0xffffffff


	//   ....[107]....
        /*1164*/ 	.word	0xffffffff


	//   ....[108]....
        /*1168*/ 	.word	0xffffffff


	//   ....[109]....
        /*116c*/ 	.word	0xffffffff


	//   ....[110]....
        /*1170*/ 	.word	0xffffffff


	//   ....[111]....
        /*1174*/ 	.word	0xffffffff


	//   ....[112]....
        /*1178*/ 	.word	0xffffffff


	//   ....[113]....
        /*117c*/ 	.word	0xffffffff


	//   ....[114]....
        /*1180*/ 	.word	0xffffffff


	//   ....[115]....
        /*1184*/ 	.word	0xffffffff


	//   ....[116]....
        /*1188*/ 	.word	0xffffffff


	//   ....[117]....
        /*118c*/ 	.word	0xffffffff


	//   ....[118]....
        /*1190*/ 	.word	0xffffffff


	//   ....[119]....
        /*1194*/ 	.word	0xffffffff


	//   ....[120]....
        /*1198*/ 	.word	0xffffffff


	//   ....[121]....
        /*119c*/ 	.word	0xffffffff


	//   ....[122]....
        /*11a0*/ 	.word	0xffffffff


	//   ....[123]....
        /*11a4*/ 	.word	0xffffffff


	//   ....[124]....
        /*11a8*/ 	.word	0xffffffff


	//   ....[125]....
        /*11ac*/ 	.word	0xffffffff


	//   ....[126]....
        /*11b0*/ 	.word	0xffffffff


	//   ....[127]....
        /*11b4*/ 	.word	0xffffffff


	//   ....[128]....
        /*11b8*/ 	.word	0xffffffff


	//   ....[129]....
        /*11bc*/ 	.word	0xffffffff


	//   ....[130]....
        /*11c0*/ 	.word	0xffffffff


	//   ....[131]....
        /*11c4*/ 	.word	0xffffffff


	//   ....[132]....
        /*11c8*/ 	.word	0xffffffff


	//   ....[133]....
        /*11cc*/ 	.word	0xffffffff


	//   ....[134]....
        /*11d0*/ 	.word	0xffffffff


	//   ....[135]....
        /*11d4*/ 	.word	0xffffffff


	//   ....[136]....
        /*11d8*/ 	.word	0xffffffff


	//   ....[137]....
        /*11dc*/ 	.word	0xffffffff


	//   ....[138]....
        /*11e0*/ 	.word	0x0500000f


	//   ....[139]....
        /*11e4*/ 	.word	0x0500000f


	//   ....[140]....
        /*11e8*/ 	.word	0x0500000f


	//   ....[141]....
        /*11ec*/ 	.word	0x0500000f


	//   ....[142]....
        /*11f0*/ 	.word	0x0500000f


	//   ....[143]....
        /*11f4*/ 	.word	0x0500000f


	//   ....[144]....
        /*11f8*/ 	.word	0x0500000f


	//   ....[145]....
        /*11fc*/ 	.word	0x0500000f


	//   ....[146]....
        /*1200*/ 	.word	0x0500000f


	//   ....[147]....
        /*1204*/ 	.word	0x0500000f


	//   ....[148]....
        /*1208*/ 	.word	0x0500000f


	//   ....[149]....
        /*120c*/ 	.word	0x0500000f


	//   ....[150]....
        /*1210*/ 	.word	0x0500000f


	//   ....[151]....
        /*1214*/ 	.word	0x0500000f


	//   ....[152]....
        /*1218*/ 	.word	0x0500000f


	//   ....[153]....
        /*121c*/ 	.word	0x0500000f


	//   ....[154]....
        /*1220*/ 	.word	0x0500000f


	//   ....[155]....
        /*1224*/ 	.word	0x0500000f


	//   ....[156]....
        /*1228*/ 	.word	0x0500000f


	//   ....[157]....
        /*122c*/ 	.word	0x0500000f


	//   ....[158]....
        /*1230*/ 	.word	0x0500000f


	//   ....[159]....
        /*1234*/ 	.word	0x0500000f


	//   ....[160]....
        /*1238*/ 	.word	0x0500000f


	//   ....[161]....
        /*123c*/ 	.word	0x0500000f


	//   ....[162]....
        /*1240*/ 	.word	0x0500000f


	//   ....[163]....
        /*1244*/ 	.word	0x0500000f


	//   ....[164]....
        /*1248*/ 	.word	0x0500000f


	//   ....[165]....
        /*124c*/ 	.word	0x0500000f


	//   ....[166]....
        /*1250*/ 	.word	0x0500000f


	//   ....[167]....
        /*1254*/ 	.word	0x0500000f


	//   ....[168]....
        /*1258*/ 	.word	0x0500000f


	//   ....[169]....
        /*125c*/ 	.word	0x0500000f


	//   ....[170]....
        /*1260*/ 	.word	0x0500000f


	//   ....[171]....
        /*1264*/ 	.word	0x0500000f


	//   ....[172]....
        /*1268*/ 	.word	0x0500000f


	//   ....[173]....
        /*126c*/ 	.word	0x0500000f


	//   ....[174]....
        /*1270*/ 	.word	0x0500000f


	//   ....[175]....
        /*1274*/ 	.word	0x0500000f


	//   ....[176]....
        /*1278*/ 	.word	0x0500000f


	//   ....[177]....
        /*127c*/ 	.word	0x0500000f


	//   ....[178]....
        /*1280*/ 	.word	0x0500000f


	//   ....[179]....
        /*1284*/ 	.word	0x0500000f


	//   ....[180]....
        /*1288*/ 	.word	0x0500000f


	//   ....[181]....
        /*128c*/ 	.word	0x0500000f


	//   ....[182]....
        /*1290*/ 	.word	0x0500000f


	//   ....[183]....
        /*1294*/ 	.word	0x0500000f


	//   ....[184]....
        /*1298*/ 	.word	0x0500000f


	//   ....[185]....
        /*129c*/ 	.word	0x0500000f


	//   ....[186]....
        /*12a0*/ 	.word	0x0500000f


	//   ....[187]....
        /*12a4*/ 	.word	0x0500000f


	//   ....[188]....
        /*12a8*/ 	.word	0x0500000f


	//   ....[189]....
        /*12ac*/ 	.word	0x0500000f


	//   ....[190]....
        /*12b0*/ 	.word	0x0500000f


	//   ....[191]....
        /*12b4*/ 	.word	0x0500000f


	//   ....[192]....
        /*12b8*/ 	.word	0x0500000f


	//   ....[193]....
        /*12bc*/ 	.word	0x0500000f


	//   ....[194]....
        /*12c0*/ 	.word	0x0500000f


	//   ....[195]....
        /*12c4*/ 	.word	0x0500000f


	//   ....[196]....
        /*12c8*/ 	.word	0x0500000f


	//   ....[197]....
        /*12cc*/ 	.word	0x0500000f


	//   ....[198]....
        /*12d0*/ 	.word	0x0500000f


	//   ....[199]....
        /*12d4*/ 	.word	0x0500000f


	//   ....[200]....
        /*12d8*/ 	.word	0x0500000f


	//   ....[201]....
        /*12dc*/ 	.word	0x0500000f


	//   ....[202]....
        /*12e0*/ 	.word	0x0500000f


	//   ....[203]....
        /*12e4*/ 	.word	0x0500000f


	//   ....[204]....
        /*12e8*/ 	.word	0x0500000f


	//   ....[205]....
        /*12ec*/ 	.word	0x0500000f


	//   ....[206]....
        /*12f0*/ 	.word	0x0500000f


	//   ....[207]....
        /*12f4*/ 	.word	0x0500000f


	//   ....[208]....
        /*12f8*/ 	.word	0x0500000f


	//   ....[209]....
        /*12fc*/ 	.word	0x0500000f


	//   ....[210]....
        /*1300*/ 	.word	0x0500000f


	//   ....[211]....
        /*1304*/ 	.word	0x0500000f


	//   ....[212]....
        /*1308*/ 	.word	0x0500000f


	//   ....[213]....
        /*130c*/ 	.word	0x0500000f


	//   ....[214]....
        /*1310*/ 	.word	0x0500000f


	//   ....[215]....
        /*1314*/ 	.word	0x0500000f


	//   ....[216]....
        /*1318*/ 	.word	0x0500000f


	//   ....[217]....
        /*131c*/ 	.word	0x0500000f


	//   ....[218]....
        /*1320*/ 	.word	0x0500000f


	//   ....[219]....
        /*1324*/ 	.word	0x0500000f


	//   ....[220]....
        /*1328*/ 	.word	0x0500000f


	//   ....[221]....
        /*132c*/ 	.word	0x0500000f


	//   ....[222]....
        /*1330*/ 	.word	0x0500000f


	//   ....[223]....
        /*1334*/ 	.word	0x0500000f


	//   ....[224]....
        /*1338*/ 	.word	0x0500000f


	//   ....[225]....
        /*133c*/ 	.word	0x0500000f


	//   ....[226]....
        /*1340*/ 	.word	0x0500000f


	//   ....[227]....
        /*1344*/ 	.word	0x0500000f


	//----- nvinfo : EIATTR_COOP_GROUP_INSTR_OFFSETS
	.align		4
.L_1615:
        /*1348*/ 	.byte	0x04, 0x28
        /*134a*/ 	.short	(.L_1617 - .L_1616)


	//   ....[0]....
.L_1616:
        /*134c*/ 	.word	0x00000070


	//   ....[1]....
        /*1350*/ 	.word	0x000001a0


	//   ....[2]....
        /*1354*/ 	.word	0x000001f0


	//   ....[3]....
        /*1358*/ 	.word	0x00000440


	//   ....[4]....
        /*135c*/ 	.word	0x000005a0


	//   ....[5]....
        /*1360*/ 	.word	0x000006c0


	//   ....[6]....
        /*1364*/ 	.word	0x00000820


	//   ....[7]....
        /*1368*/ 	.word	0x00006ea0


	//   ....[8]....
        /*136c*/ 	.word	0x00007690


	//   ....[9]....
        /*1370*/ 	.word	0x000076a0


	//   ....[10]....
        /*1374*/ 	.word	0x000076b0


	//   ....[11]....
        /*1378*/ 	.word	0x000076c0


	//   ....[12]....
        /*137c*/ 	.word	0x000079c0


	//   ....[13]....
        /*1380*/ 	.word	0x000079d0


	//   ....[14]....
        /*1384*/ 	.word	0x000079e0


	//   ....[15]....
        /*1388*/ 	.word	0x000079f0


	//   ....[16]....
        /*138c*/ 	.word	0x00008d10


	//   ....[17]....
        /*1390*/ 	.word	0x00008d20


	//   ....[18]....
        /*1394*/ 	.word	0x00008d30


	//   ....[19]....
        /*1398*/ 	.word	0x00008d60


	//   ....[20]....
        /*139c*/ 	.word	0x00008e40


	//   ....[21]....
        /*13a0*/ 	.word	0x00008e60


	//   ....[22]....
        /*13a4*/ 	.word	0x00008e70


	//   ....[23]....
        /*13a8*/ 	.word	0x00008ef0


	//   ....[24]....
        /*13ac*/ 	.word	0x0000b350


	//   ....[25]....
        /*13b0*/ 	.word	0x0000b820


	//   ....[26]....
        /*13b4*/ 	.word	0x0000b830


	//   ....[27]....
        /*13b8*/ 	.word	0x0000b850


	//   ....[28]....
        /*13bc*/ 	.word	0x0000bd60


	//   ....[29]....
        /*13c0*/ 	.word	0x0000bd90


	//   ....[30]....
        /*13c4*/ 	.word	0x0000dac0


	//   ....[31]....
        /*13c8*/ 	.word	0x0000dad0


	//   ....[32]....
        /*13cc*/ 	.word	0x0000dfe0


	//   ....[33]....
        /*13d0*/ 	.word	0x0000e000


	//   ....[34]....
        /*13d4*/ 	.word	0x0000e5a0


	//   ....[35]....
        /*13d8*/ 	.word	0x0000e5c0


	//   ....[36]....
        /*13dc*/ 	.word	0x00010bc0


	//   ....[37]....
        /*13e0*/ 	.word	0x00010be0


	//   ....[38]....
        /*13e4*/ 	.word	0x00011300


	//   ....[39]....
        /*13e8*/ 	.word	0x00011400


	//   ....[40]....
        /*13ec*/ 	.word	0x00012480


	//   ....[41]....
        /*13f0*/ 	.word	0x00012520


	//   ....[42]....
        /*13f4*/ 	.word	0x000125b0


	//   ....[43]....
        /*13f8*/ 	.word	0x00012770


	//   ....[44]....
        /*13fc*/ 	.word	0x00013ff0


	//   ....[45]....
        /*1400*/ 	.word	0x00014010


	//   ....[46]....
        /*1404*/ 	.word	0x00014020


	//   ....[47]....
        /*1408*/ 	.word	0x00014030


	//   ....[48]....
        /*140c*/ 	.word	0x00014a40


	//   ....[49]....
        /*1410*/ 	.word	0x00014a50


	//   ....[50]....
        /*1414*/ 	.word	0x00014c90


	//   ....[51]....
        /*1418*/ 	.word	0x00014ca0


	//   ....[52]....
        /*141c*/ 	.word	0x00014ea0


	//   ....[53]....
        /*1420*/ 	.word	0x00014eb0


	//   ....[54]....
        /*1424*/ 	.word	0x000150b0


	//   ....[55]....
        /*1428*/ 	.word	0x000150c0


	//   ....[56]....
        /*142c*/ 	.word	0x00015560


	//   ....[57]....
        /*1430*/ 	.word	0x00015570


	//   ....[58]....
        /*1434*/ 	.word	0x000161f0


	//   ....[59]....
        /*1438*/ 	.word	0x00016200


	//   ....[60]....
        /*143c*/ 	.word	0x00018450


	//   ....[61]....
        /*1440*/ 	.word	0x00018460


	//   ....[62]....
        /*1444*/ 	.word	0x00018670


	//   ....[63]....
        /*1448*/ 	.word	0x00018680


	//   ....[64]....
        /*144c*/ 	.word	0x00018880


	//   ....[65]....
        /*1450*/ 	.word	0x00018890


	//   ....[66]....
        /*1454*/ 	.word	0x00018a90


	//   ....[67]....
        /*1458*/ 	.word	0x00018aa0


	//   ....[68]....
        /*145c*/ 	.word	0x00018d00


	//   ....[69]....
        /*1460*/ 	.word	0x00018f30


	//   ....[70]....
        /*1464*/ 	.word	0x00018f60


	//   ....[71]....
        /*1468*/ 	.word	0x00018f90


	//   ....[72]....
        /*146c*/ 	.word	0x00018fc0


	//   ....[73]....
        /*1470*/ 	.word	0x00018ff0


	//   ....[74]....
        /*1474*/ 	.word	0x00019020


	//   ....[75]....
        /*1478*/ 	.word	0x000191c0


	//   ....[76]....
        /*147c*/ 	.word	0x000191f0


	//   ....[77]....
        /*1480*/ 	.word	0x00019220


	//   ....[78]....
        /*1484*/ 	.word	0x00019250


	//   ....[79]....
        /*1488*/ 	.word	0x00019280


	//   ....[80]....
        /*148c*/ 	.word	0x000192b0


	//   ....[81]....
        /*1490*/ 	.word	0x00019350


	//   ....[82]....
        /*1494*/ 	.word	0x00019380


	//   ....[83]....
        /*1498*/ 	.word	0x00019390


	//   ....[84]....
        /*149c*/ 	.word	0x000193c0


	//   ....[85]....
        /*14a0*/ 	.word	0x0001a9b0


	//   ....[86]....
        /*14a4*/ 	.word	0x0001c640


	//   ....[87]....
        /*14a8*/ 	.word	0x0001d0f0


	//   ....[88]....
        /*14ac*/ 	.word	0x0001d120


	//   ....[89]....
        /*14b0*/ 	.word	0x0001d140


	//   ....[90]....
        /*14b4*/ 	.word	0x0001d180


	//   ....[91]....
        /*14b8*/ 	.word	0x0001d280


	//   ....[92]....
        /*14bc*/ 	.word	0x0001d2a0


	//   ....[93]....
        /*14c0*/ 	.word	0x0001d330


	//   ....[94]....
        /*14c4*/ 	.word	0x0001d340


	//   ....[95]....
        /*14c8*/ 	.word	0x0001d3d0


	//   ....[96]....
        /*14cc*/ 	.word	0x0001d3f0


	//   ....[97]....
        /*14d0*/ 	.word	0x0001d490


	//   ....[98]....
        /*14d4*/ 	.word	0x0001d4b0


	//   ....[99]....
        /*14d8*/ 	.word	0x0001d540


	//   ....[100]....
        /*14dc*/ 	.word	0x0001d560


	//   ....[101]....
        /*14e0*/ 	.word	0x0001d5f0


	//   ....[102]....
        /*14e4*/ 	.word	0x0001d600


	//   ....[103]....
        /*14e8*/ 	.word	0x0001dd30


	//   ....[104]....
        /*14ec*/ 	.word	0x0001dd40


	//   ....[105]....
        /*14f0*/ 	.word	0x0001ddf0


	//   ....[106]....
        /*14f4*/ 	.word	0x0001de00


	//   ....[107]....
        /*14f8*/ 	.word	0x0001dec0


	//   ....[108]....
        /*14fc*/ 	.word	0x0001ded0


	//   ....[109]....
        /*1500*/ 	.word	0x0001df90


	//   ....[110]....
        /*1504*/ 	.word	0x0001dfa0


	//   ....[111]....
        /*1508*/ 	.word	0x0001e040


	//   ....[112]....
        /*150c*/ 	.word	0x0001e050


	//   ....[113]....
        /*1510*/ 	.word	0x0001e100


	//   ....[114]....
        /*1514*/ 	.word	0x0001e110


	//   ....[115]....
        /*1518*/ 	.word	0x0001e1c0


	//   ....[116]....
        /*151c*/ 	.word	0x0001e1d0


	//   ....[117]....
        /*1520*/ 	.word	0x0001e1e0


	//   ....[118]....
        /*1524*/ 	.word	0x0001e250


	//   ....[119]....
        /*1528*/ 	.word	0x00020de0


	//   ....[120]....
        /*152c*/ 	.word	0x00020e10


	//   ....[121]....
        /*1530*/ 	.word	0x00020e70


	//   ....[122]....
        /*1534*/ 	.word	0x00020ea0


	//   ....[123]....
        /*1538*/ 	.word	0x00020ed0


	//   ....[124]....
        /*153c*/ 	.word	0x00020f00


	//   ....[125]....
        /*1540*/ 	.word	0x00020f30


	//   ....[126]....
        /*1544*/ 	.word	0x00020f60


	//   ....[127]....
        /*1548*/ 	.word	0x00021120


	//   ....[128]....
        /*154c*/ 	.word	0x00021150


	//   ....[129]....
        /*1550*/ 	.word	0x00021180


	//   ....[130]....
        /*1554*/ 	.word	0x000211b0


	//   ....[131]....
        /*1558*/ 	.word	0x000211e0


	//   ....[132]....
        /*155c*/ 	.word	0x00021210


	//   ....[133]....
        /*1560*/ 	.word	0x000212e0


	//   ....[134]....
        /*1564*/ 	.word	0x00021300


	//   ....[135]....
        /*1568*/ 	.word	0x00021310


	//   ....[136]....
        /*156c*/ 	.word	0x00021390


	//   ....[137]....
        /*1570*/ 	.word	0x00021ed0


	//   ....[138]....
        /*1574*/ 	.word	0x000222e0


	//   ....[139]....
        /*1578*/ 	.word	0x00022380


	//   ....[140]....
        /*157c*/ 	.word	0x00022410


	//   ....[141]....
        /*1580*/ 	.word	0x00022460


	//   ....[142]....
        /*1584*/ 	.word	0x000224b0


	//   ....[143]....
        /*1588*/ 	.word	0x00022540


	//   ....[144]....
        /*158c*/ 	.word	0x000225d0


	//   ....[145]....
        /*1590*/ 	.word	0x00022620


	//   ....[146]....
        /*1594*/ 	.word	0x00022670


	//   ....[147]....
        /*1598*/ 	.word	0x00022770


	//   ....[148]....
        /*159c*/ 	.word	0x00022820


	//   ....[149]....
        /*15a0*/ 	.word	0x00022870


	//   ....[150]....
        /*15a4*/ 	.word	0x000228c0


	//   ....[151]....
        /*15a8*/ 	.word	0x00022a40


	//   ....[152]....
        /*15ac*/ 	.word	0x00022b80


	//   ....[153]....
        /*15b0*/ 	.word	0x00022c30


	//   ....[154]....
        /*15b4*/ 	.word	0x00022c80


	//   ....[155]....
        /*15b8*/ 	.word	0x00022f80


	//   ....[156]....
        /*15bc*/ 	.word	0x00022fd0


	//   ....[157]....
        /*15c0*/ 	.word	0x00023060


	//   ....[158]....
        /*15c4*/ 	.word	0x000230f0


	//   ....[159]....
        /*15c8*/ 	.word	0x00023180


	//   ....[160]....
        /*15cc*/ 	.word	0x00023210


	//   ....[161]....
        /*15d0*/ 	.word	0x000232a0


	//   ....[162]....
        /*15d4*/ 	.word	0x00023330


	//   ....[163]....
        /*15d8*/ 	.word	0x000233b0


	//   ....[164]....
        /*15dc*/ 	.word	0x00023400


	//   ....[165]....
        /*15e0*/ 	.word	0x000234a0


	//   ....[166]....
        /*15e4*/ 	.word	0x00023530


	//   ....[167]....
        /*15e8*/ 	.word	0x000235c0


	//   ....[168]....
        /*15ec*/ 	.word	0x00023610


	//   ....[169]....
        /*15f0*/ 	.word	0x000236a0


	//   ....[170]....
        /*15f4*/ 	.word	0x00023730


	//   ....[171]....
        /*15f8*/ 	.word	0x000237c0


	//   ....[172]....
        /*15fc*/ 	.word	0x00023850


	//   ....[173]....
        /*1600*/ 	.word	0x000238e0


	//   ....[174]....
        /*1604*/ 	.word	0x00023970


	//   ....[175]....
        /*1608*/ 	.word	0x00023a30


	//   ....[176]....
        /*160c*/ 	.word	0x00023d10


	//   ....[177]....
        /*1610*/ 	.word	0x00023e90


	//   ....[178]....
        /*1614*/ 	.word	0x00023ef0


	//   ....[179]....
        /*1618*/ 	.word	0x00023f80


	//   ....[180]....
        /*161c*/ 	.word	0x00023fe0


	//   ....[181]....
        /*1620*/ 	.word	0x00024080


	//   ....[182]....
        /*1624*/ 	.word	0x00024170


	//   ....[183]....
        /*1628*/ 	.word	0x000242a0


	//   ....[184]....
        /*162c*/ 	.word	0x00024340


	//   ....[185]....
        /*1630*/ 	.word	0x00024410


	//   ....[186]....
        /*1634*/ 	.word	0x000244b0


	//   ....[187]....
        /*1638*/ 	.word	0x00024580


	//   ....[188]....
        /*163c*/ 	.word	0x00024620


	//   ....[189]....
        /*1640*/ 	.word	0x000246f0


	//   ....[190]....
        /*1644*/ 	.word	0x00024790


	//   ....[191]....
        /*1648*/ 	.word	0x00024840


	//   ....[192]....
        /*164c*/ 	.word	0x00024920


	//   ....[193]....
        /*1650*/ 	.word	0x00024b80


	//   ....[194]....
        /*1654*/ 	.word	0x00024c30


	//   ....[195]....
        /*1658*/ 	.word	0x00024d30


	//   ....[196]....
        /*165c*/ 	.word	0x00024e20


	//   ....[197]....
        /*1660*/ 	.word	0x00024eb0


	//   ....[198]....
        /*1664*/ 	.word	0x00024fa0


	//   ....[199]....
        /*1668*/ 	.word	0x00025030


	//   ....[200]....
        /*166c*/ 	.word	0x00025120


	//   ....[201]....
        /*1670*/ 	.word	0x000251b0


	//   ....[202]....
        /*1674*/ 	.word	0x000252a0


	//   ....[203]....
        /*1678*/ 	.word	0x00025330


	//   ....[204]....
        /*167c*/ 	.word	0x00025410


	//   ....[205]....
        /*1680*/ 	.word	0x00025540


	//   ....[206]....
        /*1684*/ 	.word	0x00025590


	//   ....[207]....
        /*1688*/ 	.word	0x000255f0


	//   ....[208]....
        /*168c*/ 	.word	0x00025690


	//   ....[209]....
        /*1690*/ 	.word	0x00025a30


	//   ....[210]....
        /*1694*/ 	.word	0x00025ad0


	//   ....[211]....
        /*1698*/ 	.word	0x00025c70


	//   ....[212]....
        /*169c*/ 	.word	0x00025cf0


	//   ....[213]....
        /*16a0*/ 	.word	0x00025d70


	//   ....[214]....
        /*16a4*/ 	.word	0x00025df0


	//   ....[215]....
        /*16a8*/ 	.word	0x00025e70


	//   ....[216]....
        /*16ac*/ 	.word	0x00025f00


	//   ....[217]....
        /*16b0*/ 	.word	0x00025fa0


	//   ....[218]....
        /*16b4*/ 	.word	0x00026050


	//   ....[219]....
        /*16b8*/ 	.word	0x000260d0


	//   ....[220]....
        /*16bc*/ 	.word	0x00026150


	//   ....[221]....
        /*16c0*/ 	.word	0x000261d0


	//   ....[222]....
        /*16c4*/ 	.word	0x00026260


	//   ....[223]....
        /*16c8*/ 	.word	0x000262e0


	//   ....[224]....
        /*16cc*/ 	.word	0x00026390


	//   ....[225]....
        /*16d0*/ 	.word	0x000263e0


	//   ....[226]....
        /*16d4*/ 	.word	0x000264a0


	//   ....[227]....
        /*16d8*/ 	.word	0x000265d0


	//----- nvinfo : EIATTR_REG_RECONFIG
	.align		4
.L_1617:
        /*16dc*/ 	.byte	0x01, 0x54
	.zero		2


	//----- nvinfo : EIATTR_SYSCALL_OFFSETS
	.align		4
        /*16e0*/ 	.byte	0x04, 0x46
        /*16e2*/ 	.short	(.L_1619 - .L_1618)


	//   ....[0]....
.L_1618:
        /*16e4*/ 	.word	0x000023f0


	//   ....[1]....
        /*16e8*/ 	.word	0x00002540


	//   ....[2]....
        /*16ec*/ 	.word	0x00007090


	//   ....[3]....
        /*16f0*/ 	.word	0x000073b0


	//   ....[4]....
        /*16f4*/ 	.word	0x0001c260


	//   ....[5]....
        /*16f8*/ 	.word	0x0001c3b0


	//   ....[6]....
        /*16fc*/ 	.word	0x0001c4b0


	//   ....[7]....
        /*1700*/ 	.word	0x0001cd10


	//   ....[8]....
        /*1704*/ 	.word	0x0001d910


	//----- nvinfo : EIATTR_MBARRIER_INSTR_OFFSETS
	.align		4
.L_1619:
        /*1708*/ 	.byte	0x04, 0x39
        /*170a*/ 	.short	(.L_1621 - .L_1620)


	//   ....[0]....
.L_1620:
        /*170c*/ 	.word	0x000002e0
        /*1710*/ 	.word	0x000000ff
        /*1714*/ 	.word	0x00032400
        /*1718*/ 	.short	0x0100
        /*171a*/ 	.byte	0x08
	.zero		1


	//   ....[1]....
        /*171c*/ 	.word	0x000002f0
        /*1720*/ 	.word	0x000000ff
        /*1724*/ 	.word	0x00032410
        /*1728*/ 	.short	0x0100
        /*172a*/ 	.byte	0x08
	.zero		1


	//   ....[2]....
        /*172c*/ 	.word	0x00000300
        /*1730*/ 	.word	0x000000ff
        /*1734*/ 	.word	0x00032420
        /*1738*/ 	.short	0x0100
        /*173a*/ 	.byte	0x08
	.zero		1


	//   ....[3]....
        /*173c*/ 	.word	0x000003f0
        /*1740*/ 	.word	0x000000ff
        /*1744*/ 	.word	0x00032430
        /*1748*/ 	.short	0x0100
        /*174a*/ 	.byte	0x08
	.zero		1


	//   ....[4]....
        /*174c*/ 	.word	0x00000400
        /*1750*/ 	.word	0x000000ff
        /*1754*/ 	.word	0x00032440
        /*1758*/ 	.short	0x0100
        /*175a*/ 	.byte	0x08
	.zero		1


	//   ....[5]....
        /*175c*/ 	.word	0x00000410
        /*1760*/ 	.word	0x000000ff
        /*1764*/ 	.word	0x00032438
        /*1768*/ 	.short	0x0100
        /*176a*/ 	.byte	0x08
	.zero		1


	//   ....[6]....
        /*176c*/ 	.word	0x00000420
        /*1770*/ 	.word	0x000000ff
        /*1774*/ 	.word	0x00032448
        /*1778*/ 	.short	0x0100
        /*177a*/ 	.byte	0x08
	.zero		1


	//   ....[7]....
        /*177c*/ 	.word	0x00000550
        /*1780*/ 	.word	0x000000ff
        /*1784*/ 	.word	0x00032450
        /*1788*/ 	.short	0x0100
        /*178a*/ 	.byte	0x08
	.zero		1


	//   ....[8]....
        /*178c*/ 	.word	0x00000560
        /*1790*/ 	.word	0x000000ff
        /*1794*/ 	.word	0x00032460
        /*1798*/ 	.short	0x0100
        /*179a*/ 	.byte	0x08
	.zero		1


	//   ....[9]....
        /*179c*/ 	.word	0x00000570
        /*17a0*/ 	.word	0x000000ff
        /*17a4*/ 	.word	0x00032458
        /*17a8*/ 	.short	0x0100
        /*17aa*/ 	.byte	0x08
	.zero		1


	//   ....[10]....
        /*17ac*/ 	.word	0x00000580
        /*17b0*/ 	.word	0x000000ff
        /*17b4*/ 	.word	0x00032468
        /*17b8*/ 	.short	0x0100
        /*17ba*/ 	.byte	0x08
	.zero		1


	//   ....[11]....
        /*17bc*/ 	.word	0x00000670
        /*17c0*/ 	.word	0x000000ff
        /*17c4*/ 	.word	0x00032470
        /*17c8*/ 	.short	0x0100
        /*17ca*/ 	.byte	0x06
	.zero		1


	//   ....[12]....
        /*17cc*/ 	.word	0x00000680
        /*17d0*/ 	.word	0x000000ff
        /*17d4*/ 	.word	0x00032480
        /*17d8*/ 	.short	0x0100
        /*17da*/ 	.byte	0x06
	.zero		1


	//   ....[13]....
        /*17dc*/ 	.word	0x00000690
        /*17e0*/ 	.word	0x000000ff
        /*17e4*/ 	.word	0x00032478
        /*17e8*/ 	.short	0x0100
        /*17ea*/ 	.byte	0x06
	.zero		1


	//   ....[14]....
        /*17ec*/ 	.word	0x000006a0
        /*17f0*/ 	.word	0x000000ff
        /*17f4*/ 	.word	0x00032488
        /*17f8*/ 	.short	0x0100
        /*17fa*/ 	.byte	0x06
	.zero		1


	//   ....[15]....
        /*17fc*/ 	.word	0x000007d0
        /*1800*/ 	.word	0x000000ff
        /*1804*/ 	.word	0x00032490
        /*1808*/ 	.short	0x0100
        /*180a*/ 	.byte	0x08
	.zero		1


	//   ....[16]....
        /*180c*/ 	.word	0x000007e0
        /*1810*/ 	.word	0x000000ff
        /*1814*/ 	.word	0x000324a0
        /*1818*/ 	.short	0x0100
        /*181a*/ 	.byte	0x08
	.zero		1


	//   ....[17]....
        /*181c*/ 	.word	0x000007f0
        /*1820*/ 	.word	0x000000ff
        /*1824*/ 	.word	0x00032498
        /*1828*/ 	.short	0x0100
        /*182a*/ 	.byte	0x08
	.zero		1


	//   ....[18]....
        /*182c*/ 	.word	0x00000800
        /*1830*/ 	.word	0x000000ff
        /*1834*/ 	.word	0x000324a8
        /*1838*/ 	.short	0x0100
        /*183a*/ 	.byte	0x08
	.zero		1


	//   ....[19]....
        /*183c*/ 	.word	0x00000930
        /*1840*/ 	.word	0x000000ff
        /*1844*/ 	.word	0x000324b0
        /*1848*/ 	.short	0x0100
        /*184a*/ 	.byte	0x08
	.zero		1


	//   ....[20]....
        /*184c*/ 	.word	0x00000940
        /*1850*/ 	.word	0x000000ff
        /*1854*/ 	.word	0x000324c0
        /*1858*/ 	.short	0x0100
        /*185a*/ 	.byte	0x08
	.zero		1


	//   ....[21]....
        /*185c*/ 	.word	0x00000950
        /*1860*/ 	.word	0x000000ff
        /*1864*/ 	.word	0x000324b8
        /*1868*/ 	.short	0x0100
        /*186a*/ 	.byte	0x08
	.zero		1


	//   ....[22]....
        /*186c*/ 	.word	0x00000960
        /*1870*/ 	.word	0x000000ff
        /*1874*/ 	.word	0x000324c8
        /*1878*/ 	.short	0x0100
        /*187a*/ 	.byte	0x08
	.zero		1


	//   ....[23]....
        /*187c*/ 	.word	0x00003880
        /*1880*/ 	.word	0x00000060
        /*1884*/ 	.word	0x00032490
        /*1888*/ 	.short	0x010a
        /*188a*/ 	.byte	0x3f
	.zero		1


	//   ....[24]....
        /*188c*/ 	.word	0x00004b40
        /*1890*/ 	.word	0x00000060
        /*1894*/ 	.word	0x00032490
        /*1898*/ 	.short	0x010a
        /*189a*/ 	.byte	0x3f
	.zero		1


	//   ....[25]....
        /*189c*/ 	.word	0x00005d30
        /*18a0*/ 	.word	0x00000060
        /*18a4*/ 	.word	0x00032490
        /*18a8*/ 	.short	0x010a
        /*18aa*/ 	.byte	0x3f
	.zero		1


	//   ....[26]....
        /*18ac*/ 	.word	0x00005f50
        /*18b0*/ 	.word	0x00000020
        /*18b4*/ 	.word	0x00000000
        /*18b8*/ 	.short	0x0101
        /*18ba*/ 	.byte	0x3f
	.zero		1


	//   ....[27]....
        /*18bc*/ 	.word	0x00005f90
        /*18c0*/ 	.word	0x00000060
        /*18c4*/ 	.word	0x000324b0
        /*18c8*/ 	.short	0x010a
        /*18ca*/ 	.byte	0x3f
	.zero		1


	//   ....[28]....
        /*18cc*/ 	.word	0x000065f0
        /*18d0*/ 	.word	0x00000060
        /*18d4*/ 	.word	0x00000000
        /*18d8*/ 	.short	0x0101
        /*18da*/ 	.byte	0x3f
	.zero		1


	//   ....[29]....
        /*18dc*/ 	.word	0x00007130
        /*18e0*/ 	.word	0x00000013
        /*18e4*/ 	.word	0x00032400
        /*18e8*/ 	.short	0x010a
        /*18ea*/ 	.byte	0x3f
	.zero		1


	//   ....[30]....
        /*18ec*/ 	.word	0x00007180
        /*18f0*/ 	.word	0x00000013
        /*18f4*/ 	.word	0x00032400
        /*18f8*/ 	.short	0x010a
        /*18fa*/ 	.byte	0x3f
	.zero		1


	//   ....[31]....
        /*18fc*/ 	.word	0x00007c40
        /*1900*/ 	.word	0x00000013
        /*1904*/ 	.word	0x00032400
        /*1908*/ 	.short	0x010a
        /*190a*/ 	.byte	0x3f
	.zero		1


	//   ....[32]....
        /*190c*/ 	.word	0x000091b0
        /*1910*/ 	.word	0x00000013
        /*1914*/ 	.word	0x00032400
        /*1918*/ 	.short	0x010a
        /*191a*/ 	.byte	0x3f
	.zero		1


	//   ....[33]....
        /*191c*/ 	.word	0x0000a1d0
        /*1920*/ 	.word	0x000000ad
        /*1924*/ 	.word	0x00032430
        /*1928*/ 	.short	0x010a
        /*192a*/ 	.byte	0x3f
	.zero		1


	//   ....[34]....
        /*192c*/ 	.word	0x0000a260
        /*1930*/ 	.word	0x000000ad
        /*1934*/ 	.word	0x00032430
        /*1938*/ 	.short	0x010a
        /*193a*/ 	.byte	0x3f
	.zero		1


	//   ....[35]....
        /*193c*/ 	.word	0x0000a580
        /*1940*/ 	.word	0x00000013
        /*1944*/ 	.word	0x00032410
        /*1948*/ 	.short	0x010a
        /*194a*/ 	.byte	0x3f
	.zero		1


	//   ....[36]....
        /*194c*/ 	.word	0x0000a5d0
        /*1950*/ 	.word	0x000000ad
        /*1954*/ 	.word	0x00032450
        /*1958*/ 	.short	0x010a
        /*195a*/ 	.byte	0x3f
	.zero		1


	//   ....[37]....
        /*195c*/ 	.word	0x0000a650
        /*1960*/ 	.word	0x000000ad
        /*1964*/ 	.word	0x00032450
        /*1968*/ 	.short	0x010a
        /*196a*/ 	.byte	0x3f
	.zero		1


	//   ....[38]....
        /*196c*/ 	.word	0x0000c050
        /*1970*/ 	.word	0x00000018
        /*1974*/ 	.word	0x00000000
        /*1978*/ 	.short	0x0101
        /*197a*/ 	.byte	0x3f
	.zero		1


	//   ....[39]....
        /*197c*/ 	.word	0x0000cc40
        /*1980*/ 	.word	0x000000ad
        /*1984*/ 	.word	0x00000000
        /*1988*/ 	.short	0x0101
        /*198a*/ 	.byte	0x3f
	.zero		1


	//   ....[40]....
        /*198c*/ 	.word	0x0000cd30
        /*1990*/ 	.word	0x000000cd
        /*1994*/ 	.word	0x00032430
        /*1998*/ 	.short	0x010a
        /*199a*/ 	.byte	0x3f
	.zero		1


	//   ....[41]....
        /*199c*/ 	.word	0x0000cda0
        /*19a0*/ 	.word	0x000000cd
        /*19a4*/ 	.word	0x00032430
        /*19a8*/ 	.short	0x010a
        /*19aa*/ 	.byte	0x3f
	.zero		1


	//   ....[42]....
        /*19ac*/ 	.word	0x0000d030
        /*19b0*/ 	.word	0x000000cd
        /*19b4*/ 	.word	0x00032450
        /*19b8*/ 	.short	0x010a
        /*19ba*/ 	.byte	0x3f
	.zero		1


	//   ....[43]....
        /*19bc*/ 	.word	0x0000d080
        /*19c0*/ 	.word	0x000000cd
        /*19c4*/ 	.word	0x00032450
        /*19c8*/ 	.short	0x010a
        /*19ca*/ 	.byte	0x3f
	.zero		1


	//   ....[44]....
        /*19cc*/ 	.word	0x0000e7a0
        /*19d0*/ 	.word	0x00000003
        /*19d4*/ 	.word	0x00000000
        /*19d8*/ 	.short	0x0101
        /*19da*/ 	.byte	0x3f
	.zero		1


	//   ....[45]....
        /*19dc*/ 	.word	0x0000fc40
        /*19e0*/ 	.word	0x000000cd
        /*19e4*/ 	.word	0x00000000
        /*19e8*/ 	.short	0x0101
        /*19ea*/ 	.byte	0x3f
	.zero		1


	//   ....[46]....
        /*19ec*/ 	.word	0x0000fd60
        /*19f0*/ 	.word	0x000000d8
        /*19f4*/ 	.word	0x00032430
        /*19f8*/ 	.short	0x010a
        /*19fa*/ 	.byte	0x3f
	.zero		1


	//   ....[47]....
        /*19fc*/ 	.word	0x0000fdd0
        /*1a00*/ 	.word	0x000000d8
        /*1a04*/ 	.word	0x00032430
        /*1a08*/ 	.short	0x010a
        /*1a0a*/ 	.byte	0x3f
	.zero		1


	//   ....[48]....
        /*1a0c*/ 	.word	0x00010060
        /*1a10*/ 	.word	0x000000d8
        /*1a14*/ 	.word	0x00032450
        /*1a18*/ 	.short	0x010a
        /*1a1a*/ 	.byte	0x3f
	.zero		1


	//   ....[49]....
        /*1a1c*/ 	.word	0x000100b0
        /*1a20*/ 	.word	0x000000d8
        /*1a24*/ 	.word	0x00032450
        /*1a28*/ 	.short	0x010a
        /*1a2a*/ 	.byte	0x3f
	.zero		1


	//   ....[50]....
        /*1a2c*/ 	.word	0x00011990
        /*1a30*/ 	.word	0x0000009a
        /*1a34*/ 	.word	0x00000000
        /*1a38*/ 	.short	0x0101
        /*1a3a*/ 	.byte	0x3f
	.zero		1


	//   ....[51]....
        /*1a3c*/ 	.word	0x00012440
        /*1a40*/ 	.word	0x000000d8
        /*1a44*/ 	.word	0x00000000
        /*1a48*/ 	.short	0x0101
        /*1a4a*/ 	.byte	0x3f
	.zero		1


	//   ....[52]....
        /*1a4c*/ 	.word	0x000149b0
        /*1a50*/ 	.word	0x00000003
        /*1a54*/ 	.word	0x00000000
        /*1a58*/ 	.short	0x0101
        /*1a5a*/ 	.byte	0x3f
	.zero		1


	//   ....[53]....
        /*1a5c*/ 	.word	0x000154c0
        /*1a60*/ 	.word	0x00000003
        /*1a64*/ 	.word	0x00000000
        /*1a68*/ 	.short	0x0101
        /*1a6a*/ 	.byte	0x3f
	.zero		1


	//   ....[54]....
        /*1a6c*/ 	.word	0x0001aa90
        /*1a70*/ 	.word	0x00000012
        /*1a74*/ 	.word	0x00032420
        /*1a78*/ 	.short	0x010a
        /*1a7a*/ 	.byte	0x3f
	.zero		1


	//   ....[55]....
        /*1a7c*/ 	.word	0x0001ab60
        /*1a80*/ 	.word	0x00000003
        /*1a84*/ 	.word	0x000324a0
        /*1a88*/ 	.short	0x010a
        /*1a8a*/ 	.byte	0x3f
	.zero		1


	//   ....[56]....
        /*1a8c*/ 	.word	0x0001ada0
        /*1a90*/ 	.word	0x00000003
        /*1a94*/ 	.word	0x000324c0
        /*1a98*/ 	.short	0x010a
        /*1a9a*/ 	.byte	0x3f
	.zero		1


	//   ....[57]....
        /*1a9c*/ 	.word	0x0001b440
        /*1aa0*/ 	.word	0x00000004
        /*1aa4*/ 	.word	0x000324a0
        /*1aa8*/ 	.short	0x010a
        /*1aaa*/ 	.byte	0x3f
	.zero		1


	//   ....[58]....
        /*1aac*/ 	.word	0x0001b670
        /*1ab0*/ 	.word	0x00000004
        /*1ab4*/ 	.word	0x000324c0
        /*1ab8*/ 	.short	0x010a
        /*1aba*/ 	.byte	0x3f
	.zero		1


	//   ....[59]....
        /*1abc*/ 	.word	0x0001c8b0
        /*1ac0*/ 	.word	0x00000000
        /*1ac4*/ 	.word	0x00032440
        /*1ac8*/ 	.short	0x010a
        /*1aca*/ 	.byte	0x3f
	.zero		1


	//   ....[60]....
        /*1acc*/ 	.word	0x0001d6c0
        /*1ad0*/ 	.word	0x00000012
        /*1ad4*/ 	.word	0x00032400
        /*1ad8*/ 	.short	0x0107
        /*1ada*/ 	.byte	0x3f
	.zero		1


	//   ....[61]....
        /*1adc*/ 	.word	0x0001d760
        /*1ae0*/ 	.word	0x00000012
        /*1ae4*/ 	.word	0x00032400
        /*1ae8*/ 	.short	0x0101
        /*1aea*/ 	.byte	0x3f
	.zero		1


	//   ....[62]....
        /*1aec*/ 	.word	0x0001e390
        /*1af0*/ 	.word	0x00000012
        /*1af4*/ 	.word	0x00032410
        /*1af8*/ 	.short	0x0107
        /*1afa*/ 	.byte	0x3f
	.zero		1


	//   ....[63]....
        /*1afc*/ 	.word	0x0001e490
        /*1b00*/ 	.word	0x00000012
        /*1b04*/ 	.word	0x00032410
        /*1b08*/ 	.short	0x0101
        /*1b0a*/ 	.byte	0x3f
	.zero		1


	//   ....[64]....
        /*1b0c*/ 	.word	0x0001e4b0
        /*1b10*/ 	.word	0x00000012
        /*1b14*/ 	.word	0x00032420
        /*1b18*/ 	.short	0x010a
        /*1b1a*/ 	.byte	0x3f
	.zero		1


	//   ....[65]....
        /*1b1c*/ 	.word	0x0001e590
        /*1b20*/ 	.word	0x00000002
        /*1b24*/ 	.word	0x00032460
        /*1b28*/ 	.short	0x010a
        /*1b2a*/ 	.byte	0x3f
	.zero		1


	//   ....[66]....
        /*1b2c*/ 	.word	0x0001ee40
        /*1b30*/ 	.word	0x00000002
        /*1b34*/ 	.word	0x00032440
        /*1b38*/ 	.short	0x010a
        /*1b3a*/ 	.byte	0x3f
	.zero		1


	//   ....[67]....
        /*1b3c*/ 	.word	0x0001f090
        /*1b40*/ 	.word	0x00000002
        /*1b44*/ 	.word	0x00032460
        /*1b48*/ 	.short	0x010a
        /*1b4a*/ 	.byte	0x3f
	.zero		1


	//   ....[68]....
        /*1b4c*/ 	.word	0x0001f880
        /*1b50*/ 	.word	0x00000003
        /*1b54*/ 	.word	0x00032440
        /*1b58*/ 	.short	0x010a
        /*1b5a*/ 	.byte	0x3f
	.zero		1


	//   ....[69]....
        /*1b5c*/ 	.word	0x0001fad0
        /*1b60*/ 	.word	0x00000003
        /*1b64*/ 	.word	0x00032460
        /*1b68*/ 	.short	0x010a
        /*1b6a*/ 	.byte	0x3f
	.zero		1


	//   ....[70]....
        /*1b6c*/ 	.word	0x00020250
        /*1b70*/ 	.word	0x00000003
        /*1b74*/ 	.word	0x00032440
        /*1b78*/ 	.short	0x010a
        /*1b7a*/ 	.byte	0x3f
	.zero		1


	//   ....[71]....
        /*1b7c*/ 	.word	0x000204a0
        /*1b80*/ 	.word	0x00000003
        /*1b84*/ 	.word	0x00032460
        /*1b88*/ 	.short	0x010a
        /*1b8a*/ 	.byte	0x3f
	.zero		1


	//   ....[72]....
        /*1b8c*/ 	.word	0x00021e50
        /*1b90*/ 	.word	0x00000000
        /*1b94*/ 	.word	0x00032420
        /*1b98*/ 	.short	0x010a
        /*1b9a*/ 	.byte	0x3f
	.zero		1


	//   ....[73]....
        /*1b9c*/ 	.word	0x00022030
        /*1ba0*/ 	.word	0x00000006
        /*1ba4*/ 	.word	0x00000000
        /*1ba8*/ 	.short	0x010a
        /*1baa*/ 	.byte	0x3f
	.zero		1


	//   ....[74]....
        /*1bac*/ 	.word	0x00022060
        /*1bb0*/ 	.word	0x00000007
        /*1bb4*/ 	.word	0x00000000
        /*1bb8*/ 	.short	0x010a
        /*1bba*/ 	.byte	0x3f
	.zero		1


	//   ....[75]....
        /*1bbc*/ 	.word	0x000220c0
        /*1bc0*/ 	.word	0x00000004
        /*1bc4*/ 	.word	0x00000000
        /*1bc8*/ 	.short	0x010a
        /*1bca*/ 	.byte	0x3f
	.zero		1


	//   ....[76]....
        /*1bcc*/ 	.word	0x000220f0
        /*1bd0*/ 	.word	0x00000003
        /*1bd4*/ 	.word	0x00000000
        /*1bd8*/ 	.short	0x010a
        /*1bda*/ 	.byte	0x3f
	.zero		1


	//   ....[77]....
        /*1bdc*/ 	.word	0x00022150
        /*1be0*/ 	.word	0x00000060
        /*1be4*/ 	.word	0x00032490
        /*1be8*/ 	.short	0x010a
        /*1bea*/ 	.byte	0x3f
	.zero		1


	//   ....[78]....
        /*1bec*/ 	.word	0x000221a0
        /*1bf0*/ 	.word	0x00000060
        /*1bf4*/ 	.word	0x00032490
        /*1bf8*/ 	.short	0x010a
        /*1bfa*/ 	.byte	0x3f
	.zero		1


	//   ....[79]....
        /*1bfc*/ 	.word	0x000221f0
        /*1c00*/ 	.word	0x00000060
        /*1c04*/ 	.word	0x00032490
        /*1c08*/ 	.short	0x010a
        /*1c0a*/ 	.byte	0x3f
	.zero		1


	//   ....[80]....
        /*1c0c*/ 	.word	0x00022240
        /*1c10*/ 	.word	0x00000060
        /*1c14*/ 	.word	0x000324b0
        /*1c18*/ 	.short	0x010a
        /*1c1a*/ 	.byte	0x3f
	.zero		1


	//   ....[81]....
        /*1c1c*/ 	.word	0x000226b0
        /*1c20*/ 	.word	0x00000013
        /*1c24*/ 	.word	0x00032400
        /*1c28*/ 	.short	0x010a
        /*1c2a*/ 	.byte	0x3f
	.zero		1


	//   ....[82]....
        /*1c2c*/ 	.word	0x00022cb0
        /*1c30*/ 	.word	0x00000013
        /*1c34*/ 	.word	0x00032400
        /*1c38*/ 	.short	0x010a
        /*1c3a*/ 	.byte	0x3f
	.zero		1


	//   ....[83]....
        /*1c3c*/ 	.word	0x00022d00
        /*1c40*/ 	.word	0x000000ad
        /*1c44*/ 	.word	0x00032430
        /*1c48*/ 	.short	0x010a
        /*1c4a*/ 	.byte	0x3f
	.zero		1


	//   ....[84]....
        /*1c4c*/ 	.word	0x00022d50
        /*1c50*/ 	.word	0x00000013
        /*1c54*/ 	.word	0x00032410
        /*1c58*/ 	.short	0x010a
        /*1c5a*/ 	.byte	0x3f
	.zero		1


	//   ....[85]....
        /*1c5c*/ 	.word	0x00022da0
        /*1c60*/ 	.word	0x000000ad
        /*1c64*/ 	.word	0x00032450
        /*1c68*/ 	.short	0x010a
        /*1c6a*/ 	.byte	0x3f
	.zero		1


	//   ....[86]....
        /*1c6c*/ 	.word	0x00022df0
        /*1c70*/ 	.word	0x000000cd
        /*1c74*/ 	.word	0x00032430
        /*1c78*/ 	.short	0x010a
        /*1c7a*/ 	.byte	0x3f
	.zero		1


	//   ....[87]....
        /*1c7c*/ 	.word	0x00022e40
        /*1c80*/ 	.word	0x000000cd
        /*1c84*/ 	.word	0x00032450
        /*1c88*/ 	.short	0x010a
        /*1c8a*/ 	.byte	0x3f
	.zero		1


	//   ....[88]....
        /*1c8c*/ 	.word	0x00022e90
        /*1c90*/ 	.word	0x000000d8
        /*1c94*/ 	.word	0x00032430
        /*1c98*/ 	.short	0x010a
        /*1c9a*/ 	.byte	0x3f
	.zero		1


	//   ....[89]....
        /*1c9c*/ 	.word	0x00022ee0
        /*1ca0*/ 	.word	0x000000d8
        /*1ca4*/ 	.word	0x00032450
        /*1ca8*/ 	.short	0x010a
        /*1caa*/ 	.byte	0x3f
	.zero		1


	//   ....[90]....
        /*1cac*/ 	.word	0x00023af0
        /*1cb0*/ 	.word	0x00000012
        /*1cb4*/ 	.word	0x00032420
        /*1cb8*/ 	.short	0x010a
        /*1cba*/ 	.byte	0x3f
	.zero		1


	//   ....[91]....
        /*1cbc*/ 	.word	0x00023b40
        /*1cc0*/ 	.word	0x00000003
        /*1cc4*/ 	.word	0x000324a0
        /*1cc8*/ 	.short	0x010a
        /*1cca*/ 	.byte	0x3f
	.zero		1


	//   ....[92]....
        /*1ccc*/ 	.word	0x00023b90
        /*1cd0*/ 	.word	0x00000003
        /*1cd4*/ 	.word	0x000324c0
        /*1cd8*/ 	.short	0x010a
        /*1cda*/ 	.byte	0x3f
	.zero		1


	//   ....[93]....
        /*1cdc*/ 	.word	0x00023be0
        /*1ce0*/ 	.word	0x00000004
        /*1ce4*/ 	.word	0x000324a0
        /*1ce8*/ 	.short	0x010a
        /*1cea*/ 	.byte	0x3f
	.zero		1


	//   ....[94]....
        /*1cec*/ 	.word	0x00023c30
        /*1cf0*/ 	.word	0x00000004
        /*1cf4*/ 	.word	0x000324c0
        /*1cf8*/ 	.short	0x010a
        /*1cfa*/ 	.byte	0x3f
	.zero		1


	//   ....[95]....
        /*1cfc*/ 	.word	0x00023dd0
        /*1d00*/ 	.word	0x00000000
        /*1d04*/ 	.word	0x00032440
        /*1d08*/ 	.short	0x010a
        /*1d0a*/ 	.byte	0x3f
	.zero		1


	//   ....[96]....
        /*1d0c*/ 	.word	0x00025740
        /*1d10*/ 	.word	0x00000012
        /*1d14*/ 	.word	0x00032420
        /*1d18*/ 	.short	0x010a
        /*1d1a*/ 	.byte	0x3f
	.zero		1


	//   ....[97]....
        /*1d1c*/ 	.word	0x00025790
        /*1d20*/ 	.word	0x00000002
        /*1d24*/ 	.word	0x00032460
        /*1d28*/ 	.short	0x010a
        /*1d2a*/ 	.byte	0x3f
	.zero		1


	//   ....[98]....
        /*1d2c*/ 	.word	0x000257e0
        /*1d30*/ 	.word	0x00000002
        /*1d34*/ 	.word	0x00032440
        /*1d38*/ 	.short	0x010a
        /*1d3a*/ 	.byte	0x3f
	.zero		1


	//   ....[99]....
        /*1d3c*/ 	.word	0x00025830
        /*1d40*/ 	.word	0x00000002
        /*1d44*/ 	.word	0x00032460
        /*1d48*/ 	.short	0x010a
        /*1d4a*/ 	.byte	0x3f
	.zero		1


	//   ....[100]....
        /*1d4c*/ 	.word	0x00025880
        /*1d50*/ 	.word	0x00000003
        /*1d54*/ 	.word	0x00032440
        /*1d58*/ 	.short	0x010a
        /*1d5a*/ 	.byte	0x3f
	.zero		1


	//   ....[101]....
        /*1d5c*/ 	.word	0x000258d0
        /*1d60*/ 	.word	0x00000003
        /*1d64*/ 	.word	0x00032460
        /*1d68*/ 	.short	0x010a
        /*1d6a*/ 	.byte	0x3f
	.zero		1


	//   ....[102]....
        /*1d6c*/ 	.word	0x00025920
        /*1d70*/ 	.word	0x00000003
        /*1d74*/ 	.word	0x00032440
        /*1d78*/ 	.short	0x010a
        /*1d7a*/ 	.byte	0x3f
	.zero		1


	//   ....[103]....
        /*1d7c*/ 	.word	0x00025970
        /*1d80*/ 	.word	0x00000003
        /*1d84*/ 	.word	0x00032460
        /*1d88*/ 	.short	0x010a
        /*1d8a*/ 	.byte	0x3f
	.zero		1


	//   ....[104]....
        /*1d8c*/ 	.word	0x000264f0
        /*1d90*/ 	.word	0x00000000
        /*1d94*/ 	.word	0x00032420
        /*1d98*/ 	.short	0x010a
        /*1d9a*/ 	.byte	0x3f
	.zero		1


	//   ....[105]....
        /*1d9c*/ 	.word	0x00026690
        /*1da0*/ 	.word	0x00000006
        /*1da4*/ 	.word	0x00000000
        /*1da8*/ 	.short	0x010a
        /*1daa*/ 	.byte	0x3f
	.zero		1


	//   ....[106]....
        /*1dac*/ 	.word	0x000266e0
        /*1db0*/ 	.word	0x00000007
        /*1db4*/ 	.word	0x00000000
        /*1db8*/ 	.short	0x010a
        /*1dba*/ 	.byte	0x3f
	.zero		1


	//   ....[107]....
        /*1dbc*/ 	.word	0x00026730
        /*1dc0*/ 	.word	0x00000004
        /*1dc4*/ 	.word	0x00000000
        /*1dc8*/ 	.short	0x010a
        /*1dca*/ 	.byte	0x3f
	.zero		1


	//----- nvinfo : EIATTR_NUM_MBARRIERS
	.align		4
.L_1621:
        /*1dcc*/ 	.byte	0x03, 0x38
        /*1dce*/ 	.short	0x0017


	//----- nvinfo : EIATTR_EXIT_INSTR_OFFSETS
	.align		4
        /*1dd0*/ 	.byte	0x04, 0x1c
        /*1dd2*/ 	.short	(.L_1623 - .L_1622)


	//   ....[0]....
.L_1622:
        /*1dd4*/ 	.word	0x00022140


	//----- nvinfo : EIATTR_MAX_THREADS
	.align		4
.L_1623:
        /*1dd8*/ 	.byte	0x04, 0x05
        /*1dda*/ 	.short	(.L_1625 - .L_1624)
.L_1624:
        /*1ddc*/ 	.word	0x00000180
        /*1de0*/ 	.word	0x00000001
        /*1de4*/ 	.word	0x00000001


	//----- nvinfo : EIATTR_CRS_STACK_SIZE
	.align		4
.L_1625:
        /*1de8*/ 	.byte	0x04, 0x1e
        /*1dea*/ 	.short	(.L_1627 - .L_1626)
.L_1626:
        /*1dec*/ 	.word	0x00000000


	//----- nvinfo : EIATTR_CBANK_PARAM_SIZE
	.align		4
.L_1627:
        /*1df0*/ 	.byte	0x03, 0x19
        /*1df2*/ 	.short	0x0bf0


	//----- nvinfo : EIATTR_PARAM_CBANK
	.align		4
        /*1df4*/ 	.byte	0x04, 0x0a
        /*1df6*/ 	.short	(.L_1629 - .L_1628)
	.align		4
.L_1628:
        /*1df8*/ 	.word	index@(.nv.constant0._ZN7cutlass13device_kernelIN5flash11enable_sm90INS1_16FlashAttnFwdSm90INS1_25CollectiveMainloopFwdSm90ILi2EN4cute5tupleIJNS5_1CILi1EEES8_S8_EEENS6_IJNS7_ILi128EEENS7_ILi96EEENS7_ILi64EEEEEELi256ENS_10bfloat16_tEfNS_4arch4Sm90ELb1ELb0ELb0ELb1ELb0ELb1ELb1ELb1ELb0ELb1ELb1ELb0EEENS1_21CollectiveEpilogueFwdINS6_IJSA_NS7_ILi256EEESB_EEES9_SE_SG_Li256ELb1ELb1ELb1ELb0EEENS1_36VarlenDynamicPersistentTileSchedulerILi128ELi96ELi256ELi128ELb1ELb1ELb1ELb1ELb1ELb1EEEEEEEEEvNT_6ParamsE)
        /*1dfc*/ 	.short	0x0210
        /*1dfe*/ 	.short	0x0bf0


	//----- nvinfo : EIATTR_SW_WAR
	.align		4
.L_1629:
        /*1e00*/ 	.byte	0x04, 0x36
        /*1e02*/ 	.short	(.L_1631 - .L_1630)
.L_1630:
        /*1e04*/ 	.word	0x00000008
.L_1631:


//--------------------- .nv.callgraph             --------------------------
	.section	.nv.callgraph,"",@"SHT_CUDA_CALLGRAPH"
	.align	4
	.sectionentsize	8
	.align		4
        /*0000*/ 	.word	0x00000000
	.align		4
        /*0004*/ 	.word	0xffffffff
	.align		4
        /*0008*/ 	.word	index@(_ZN7cutlass13device_kernelIN5flash11enable_sm90INS1_16FlashAttnFwdSm90INS1_25CollectiveMainloopFwdSm90ILi2EN4cute5tupleIJNS5_1CILi1EEES8_S8_EEENS6_IJNS7_ILi128EEESA_NS7_ILi192EEEEEELi128ENS_10bfloat16_tEfNS_4arch4Sm90ELb0ELb0ELb0ELb0ELb0ELb0ELb0ELb1ELb1ELb1ELb1ELb0EEENS1_21CollectiveEpilogueFwdINS6_IJSA_SA_SA_EEES9_SD_SF_Li256ELb0ELb1ELb1ELb0EEENS1_19SingleTileSchedulerILb0ELb1ELb1ELi128EEEEEEEEEvNT_6ParamsE)
	.align		4
        /*000c*/ 	.word	index@(__assertfail)
	.align		4
        /*0010*/ 	.word	index@(_ZN7cutlass13device_kernelIN5flash11enable_sm90INS1_16FlashAttnFwdSm90INS1_25CollectiveMainloopFwdSm90ILi2EN4cute5tupleIJNS5_1CILi1EEES8_S8_EEENS6_IJNS7_ILi128EEESA_NS7_ILi192EEEEEELi128ENS_10bfloat16_tEfNS_4arch4Sm90ELb0ELb0ELb0ELb1ELb0ELb0ELb0ELb1ELb1ELb1ELb1ELb0EEENS1_21CollectiveEpilogueFwdINS6_IJSA_SA_SA_EEES9_SD_SF_Li256ELb1ELb1ELb1ELb0EEENS1_36VarlenDynamicPersistentTileSchedulerILi128ELi128ELi256ELi128ELb1ELb1ELb1ELb0ELb1ELb1EEEEEEEEEvNT_6ParamsE)
	.align		4
        /*0014*/ 	.word	index@(__assertfail)
	.align		4
        /*0018*/ 	.word	index@(_ZN7cutlass13device_kernelIN5flash11enable_sm90INS1_16FlashAttnFwdSm90INS1_25CollectiveMainloopFwdSm90ILi2EN4cute5tupleIJNS5_1CILi1EEES8_S8_EEENS6_IJNS7_ILi128EEESA_NS7_ILi192EEEEEELi128ENS_10bfloat16_tEfNS_4arch4Sm90ELb0ELb0ELb0ELb1ELb0ELb1ELb0ELb1ELb1ELb1ELb1ELb0EEENS1_21CollectiveEpilogueFwdINS6_IJSA_SA_SA_EEES9_SD_SF_Li256ELb1ELb1ELb1ELb0EEENS1_36VarlenDynamicPersistentTileSchedulerILi128ELi128ELi256ELi128ELb1ELb1ELb1ELb0ELb1ELb1EEEEEEEEEvNT_6ParamsE)
	.align		4
        /*001c*/ 	.word	index@(__assertfail)
	.align		4
        /*0020*/ 	.word	index@(_ZN7cutlass13device_kernelIN5flash11enable_sm90INS1_16FlashAttnFwdSm90INS1_25CollectiveMainloopFwdSm90ILi2EN4cute5tupleIJNS5_1CILi1EEES8_S8_EEENS6_IJNS7_ILi128EEENS7_ILi96EEENS7_ILi192EEEEEELi128ENS_10bfloat16_tEfNS_4arch4Sm90ELb0ELb1ELb0ELb0ELb0ELb0ELb0ELb1ELb1ELb1ELb1ELb0EEENS1_21CollectiveEpilogueFwdINS6_IJSA_SA_SB_EEES9_SE_SG_Li256ELb0ELb1ELb1ELb0EEENS1_19SingleTileSchedulerILb0ELb1ELb1ELi128EEEEEEEEEvNT_6ParamsE)
	.align		4
        /*0024*/ 	.word	index@(__assertfail)
	.align		4
        /*0028*/ 	.word	index@(_ZN7cutlass13device_kernelIN5flash11enable_sm90INS1_16FlashAttnFwdSm90INS1_25CollectiveMainloopFwdSm90ILi2EN4cute5tupleIJNS5_1CILi1EEES8_S8_EEENS6_IJNS7_ILi128EEENS7_ILi96EEENS7_ILi192EEEEEELi128ENS_10bfloat16_tEfNS_4arch4Sm90ELb0ELb1ELb0ELb1ELb0ELb0ELb0ELb1ELb1ELb1ELb1ELb0EEENS1_21CollectiveEpilogueFwdINS6_IJSA_SA_SB_EEES9_SE_SG_Li256ELb1ELb1ELb1ELb0EEENS1_36VarlenDynamicPersistentTileSchedulerILi128ELi96ELi256ELi128ELb1ELb1ELb1ELb1ELb0ELb1EEEEEEEEEvNT_6ParamsE)
	.align		4
        /*002c*/ 	.word	index@(__assertfail)
	.align		4
        /*0030*/ 	.word	index@(_ZN7cutlass13device_kernelIN5flash11enable_sm90INS1_16FlashAttnFwdSm90INS1_25CollectiveMainloopFwdSm90ILi2EN4cute5tupleIJNS5_1CILi1EEES8_S8_EEENS6_IJNS7_ILi128EEENS7_ILi96EEENS7_ILi192EEEEEELi128ENS_10bfloat16_tEfNS_4arch4Sm90ELb0ELb1ELb0ELb1ELb0ELb1ELb0ELb1ELb1ELb1ELb1ELb0EEENS1_21CollectiveEpilogueFwdINS6_IJSA_SA_SB_EEES9_SE_SG_Li256ELb1ELb1ELb1ELb0EEENS1_36VarlenDynamicPersistentTileSchedulerILi128ELi96ELi256ELi128ELb1ELb1ELb1ELb1ELb0ELb1EEEEEEEEEvNT_6ParamsE)
	.align		4
        /*0034*/ 	.word	index@(__assertfail)
	.align		4
        /*0038*/ 	.word	index@(_ZN7cutlass13device_kernelIN5flash11enable_sm90INS1_16FlashAttnFwdSm90INS1_25CollectiveMainloopFwdSm90ILi2EN4cute5tupleIJNS5_1CILi1EEES8_S8_EEENS6_IJNS7_ILi128EEESA_NS7_ILi192EEEEEELi128ENS_10bfloat16_tEfNS_4arch4Sm90ELb1ELb0ELb0ELb0ELb0ELb0ELb0ELb1ELb1ELb1ELb1ELb0EEENS1_21CollectiveEpilogueFwdINS6_IJSA_SA_SA_EEES9_SD_SF_Li256ELb0ELb1ELb1ELb0EEENS1_19SingleTileSchedulerILb0ELb1ELb1ELi128EEEEEEEEEvNT_6ParamsE)
	.align		4
        /*003c*/ 	.word	index@(__assertfail)
	.align		4
        /*0040*/ 	.word	index@(_ZN7cutlass13device_kernelIN5flash11enable_sm90INS1_16FlashAttnFwdSm90INS1_25CollectiveMainloopFwdSm90ILi2EN4cute5tupleIJNS5_1CILi1EEES8_S8_EEENS6_IJNS7_ILi128EEESA_NS7_ILi192EEEEEELi128ENS_10bfloat16_tEfNS_4arch4Sm90ELb1ELb0ELb0ELb1ELb0ELb0ELb0ELb1ELb1ELb1ELb1ELb0EEENS1_21CollectiveEpilogueFwdINS6_IJSA_SA_SA_EEES9_SD_SF_Li256ELb1ELb1ELb1ELb0EEENS1_36VarlenDynamicPersistentTileSchedulerILi128ELi128ELi256ELi128ELb1ELb1ELb1ELb1ELb1ELb1EEEEEEEEEvNT_6ParamsE)
	.align		4
        /*0044*/ 	.word	index@(__assertfail)
	.align		4
        /*0048*/ 	.word	index@(_ZN7cutlass13device_kernelIN5flash11enable_sm90INS1_16FlashAttnFwdSm90INS1_25CollectiveMainloopFwdSm90ILi2EN4cute5tupleIJNS5_1CILi1EEES8_S8_EEENS6_IJNS7_ILi128EEESA_NS7_ILi192EEEEEELi128ENS_10bfloat16_tEfNS_4arch4Sm90ELb1ELb0ELb0ELb1ELb0ELb1ELb0ELb1ELb1ELb1ELb1ELb0EEENS1_21CollectiveEpilogueFwdINS6_IJSA_SA_SA_EEES9_SD_SF_Li256ELb1ELb1ELb1ELb0EEENS1_36VarlenDynamicPersistentTileSchedulerILi128ELi128ELi256ELi128ELb1ELb1ELb1ELb1ELb1ELb1EEEEEEEEEvNT_6ParamsE)
	.align		4
        /*004c*/ 	.word	index@(__assertfail)
	.align		4
        /*0050*/ 	.word	index@(_ZN7cutlass13device_kernelIN5flash11enable_sm90INS1_16FlashAttnFwdSm90INS1_25CollectiveMainloopFwdSm90ILi2EN4cute5tupleIJNS5_1CILi1EEES8_S8_EEENS6_IJNS7_ILi64EEESA_SA_EEELi512ENS_10bfloat16_tEfNS_4arch4Sm90ELb0ELb0ELb0ELb0ELb0ELb0ELb0ELb0ELb0ELb1ELb1ELb0EEENS1_21CollectiveEpilogueFwdINS6_IJSA_NS7_ILi512EEESA_EEES9_SC_SE_Li256ELb0ELb1ELb1ELb0EEENS1_19SingleTileSchedulerILb0ELb1ELb1ELi64EEEEEEEEEvNT_6ParamsE)
	.align		4
        /*0054*/ 	.word	index@(__assertfail)
	.align		4
        /*0058*/ 	.word	index@(_ZN7cutlass13device_kernelIN5flash11enable_sm90INS1_16FlashAttnFwdSm90INS1_25CollectiveMainloopFwdSm90ILi2EN4cute5tupleIJNS5_1CILi1EEES8_S8_EEENS6_IJNS7_ILi64EEESA_SA_EEELi512ENS_10bfloat16_tEfNS_4arch4Sm90ELb0ELb0ELb0ELb0ELb0ELb0ELb1ELb0ELb0ELb1ELb1ELb0EEENS1_21CollectiveEpilogueFwdINS6_IJSA_NS7_ILi512EEESA_EEES9_SC_SE_Li256ELb0ELb1ELb1ELb0EEENS1_19SingleTileSchedulerILb0ELb1ELb1ELi64EEEEEEEEEvNT_6ParamsE)
	.align		4
        /*005c*/ 	.word	index@(__assertfail)
	.align		4
        /*0060*/ 	.word	index@(_ZN7cutlass13device_kernelIN5flash11enable_sm90INS1_16FlashAttnFwdSm90INS1_25CollectiveMainloopFwdSm90ILi2EN4cute5tupleIJNS5_1CILi1EEES8_S8_EEENS6_IJNS7_ILi64EEESA_SA_EEELi512ENS_10bfloat16_tEfNS_4arch4Sm90ELb0ELb0ELb0ELb1ELb0ELb0ELb0ELb0ELb0ELb1ELb1ELb0EEENS1_21CollectiveEpilogueFwdINS6_IJSA_NS7_ILi512EEESA_EEES9_SC_SE_Li256ELb1ELb1ELb1ELb0EEENS1_36VarlenDynamicPersistentTileSchedulerILi64ELi64ELi256ELi128ELb1ELb1ELb1ELb0ELb1ELb1EEEEEEEEEvNT_6ParamsE)
	.align		4
        /*0064*/ 	.word	index@(__assertfail)
	.align		4
        /*0068*/ 	.word	index@(_ZN7cutlass13device_kernelIN5flash11enable_sm90INS1_16FlashAttnFwdSm90INS1_25CollectiveMainloopFwdSm90ILi2EN4cute5tupleIJNS5_1CILi1EEES8_S8_EEENS6_IJNS7_ILi64EEESA_SA_EEELi512ENS_10bfloat16_tEfNS_4arch4Sm90ELb0ELb0ELb0ELb1ELb0ELb1ELb0ELb0ELb0ELb1ELb1ELb0EEENS1_21CollectiveEpilogueFwdINS6_IJSA_NS7_ILi512EEESA_EEES9_SC_SE_Li256ELb1ELb1ELb1ELb0EEENS1_36VarlenDynamicPersistentTileSchedulerILi64ELi64ELi256ELi128ELb1ELb1ELb1ELb0ELb1ELb1EEEEEEEEEvNT_6ParamsE)
	.align		4
        /*006c*/ 	.word	index@(__assertfail)
	.align		4
        /*0070*/ 	.word	index@(_ZN7cutlass13device_kernelIN5flash11enable_sm90INS1_16FlashAttnFwdSm90INS1_25CollectiveMainloopFwdSm90ILi2EN4cute5tupleIJNS5_1CILi1EEES8_S8_EEENS6_IJNS7_ILi64EEESA_SA_EEELi512ENS_10bfloat16_tEfNS_4arch4Sm90ELb0ELb0ELb0ELb1ELb0ELb0ELb1ELb0ELb0ELb1ELb1ELb0EEENS1_21CollectiveEpilogueFwdINS6_IJSA_NS7_ILi512EEESA_EEES9_SC_SE_Li256ELb1ELb1ELb1ELb0EEENS1_36VarlenDynamicPersistentTileSchedulerILi64ELi64ELi256ELi128ELb1ELb1ELb1ELb0ELb1ELb1EEEEEEEEEvNT_6ParamsE)
	.align		4
        /*0074*/ 	.word	index@(__assertfail)
	.align		4
        /*0078*/ 	.word	index@(_ZN7cutlass13device_kernelIN5flash11enable_sm90INS1_16FlashAttnFwdSm90INS1_25CollectiveMainloopFwdSm90ILi2EN4cute5tupleIJNS5_1CILi1EEES8_S8_EEENS6_IJNS7_ILi64EEESA_SA_EEELi512ENS_10bfloat16_tEfNS_4arch4Sm90ELb0ELb0ELb0ELb1ELb0ELb1ELb1ELb0ELb0ELb1ELb1ELb0EEENS1_21CollectiveEpilogueFwdINS6_IJSA_NS7_ILi512EEESA_EEES9_SC_SE_Li256ELb1ELb1ELb1ELb0EEENS1_36VarlenDynamicPersistentTileSchedulerILi64ELi64ELi256ELi128ELb1ELb1ELb1ELb0ELb1ELb1EEEEEEEEEvNT_6ParamsE)
	.align		4
        /*007c*/ 	.word	index@(__assertfail)
	.align		4
        /*0080*/ 	.word	index@(_ZN7cutlass13device_kernelIN5flash11enable_sm90INS1_16FlashAttnFwdSm90INS1_25CollectiveMainloopFwdSm90ILi2EN4cute5tupleIJNS5_1CILi1EEES8_S8_EEENS6_IJNS7_ILi64EEESA_SA_EEELi512ENS_10bfloat16_tEfNS_4arch4Sm90ELb0ELb1ELb0ELb0ELb0ELb0ELb0ELb0ELb0ELb1ELb1ELb0EEENS1_21CollectiveEpilogueFwdINS6_IJSA_NS7_ILi512EEESA_EEES9_SC_SE_Li256ELb0ELb1ELb1ELb0EEENS1_19SingleTileSchedulerILb0ELb1ELb1ELi64EEEEEEEEEvNT_6ParamsE)
	.align		4
        /*0084*/ 	.word	index@(__assertfail)
	.align		4
        /*0088*/ 	.word	index@(_ZN7cutlass13device_kernelIN5flash11enable_sm90INS1_16FlashAttnFwdSm90INS1_25CollectiveMainloopFwdSm90ILi2EN4cute5tupleIJNS5_1CILi1EEES8_S8_EEENS6_IJNS7_ILi64EEESA_SA_EEELi512ENS_10bfloat16_tEfNS_4arch4Sm90ELb0ELb1ELb0ELb0ELb0ELb0ELb1ELb0ELb0ELb1ELb1ELb0EEENS1_21CollectiveEpilogueFwdINS6_IJSA_NS7_ILi512EEESA_EEES9_SC_SE_Li256ELb0ELb1ELb1ELb0EEENS1_19SingleTileSchedulerILb0ELb1ELb1ELi64EEEEEEEEEvNT_6ParamsE)
	.align		4
        /*008c*/ 	.word	index@(__assertfail)
	.align		4
        /*0090*/ 	.word	index@(_ZN7cutlass13device_kernelIN5flash11enable_sm90INS1_16FlashAttnFwdSm90INS1_25CollectiveMainloopFwdSm90ILi2EN4cute5tupleIJNS5_1CILi1EEES8_S8_EEENS6_IJNS7_ILi64EEESA_SA_EEELi512ENS_10bfloat16_tEfNS_4arch4Sm90ELb0ELb1ELb0ELb1ELb0ELb0ELb0ELb0ELb0ELb1ELb1ELb0EEENS1_21CollectiveEpilogueFwdINS6_IJSA_NS7_ILi512EEESA_EEES9_SC_SE_Li256ELb1ELb1ELb1ELb0EEENS1_36VarlenDynamicPersistentTileSchedulerILi64ELi64ELi256ELi128ELb1ELb1ELb1ELb1ELb0ELb1EEEEEEEEEvNT_6ParamsE)
	.align		4
        /*0094*/ 	.word	index@(__assertfail)
	.align		4
        /*0098*/ 	.word	index@(_ZN7cutlass13device_kernelIN5flash11enable_sm90INS1_16FlashAttnFwdSm90INS1_25CollectiveMainloopFwdSm90ILi2EN4cute5tupleIJNS5_1CILi1EEES8_S8_EEENS6_IJNS7_ILi64EEESA_SA_EEELi512ENS_10bfloat16_tEfNS_4arch4Sm90ELb0ELb1ELb0ELb1ELb0ELb1ELb0ELb0ELb0ELb1ELb1ELb0EEENS1_21CollectiveEpilogueFwdINS6_IJSA_NS7_ILi512EEESA_EEES9_SC_SE_Li256ELb1ELb1ELb1ELb0EEENS1_36VarlenDynamicPersistentTileSchedulerILi64ELi64ELi256ELi128ELb1ELb1ELb1ELb1ELb0ELb1EEEEEEEEEvNT_6ParamsE)
	.align		4
        /*009c*/ 	.word	index@(__assertfail)
	.align		4
        /*00a0*/ 	.word	index@(_ZN7cutlass13device_kernelIN5flash11enable_sm90INS1_16FlashAttnFwdSm90INS1_25CollectiveMainloopFwdSm90ILi2EN4cute5tupleIJNS5_1CILi1EEES8_S8_EEENS6_IJNS7_ILi64EEESA_SA_EEELi512ENS_10bfloat16_tEfNS_4arch4Sm90ELb0ELb1ELb0ELb1ELb0ELb0ELb1ELb0ELb0ELb1ELb1ELb0EEENS1_21CollectiveEpilogueFwdINS6_IJSA_NS7_ILi512EEESA_EEES9_SC_SE_Li256ELb1ELb1ELb1ELb0EEENS1_36VarlenDynamicPersistentTileSchedulerILi64ELi64ELi256ELi128ELb1ELb1ELb1ELb1ELb0ELb1EEEEEEEEEvNT_6ParamsE)
	.align		4
        /*00a4*/ 	.word	index@(__assertfail)
	.align		4
        /*00a8*/ 	.word	index@(_ZN7cutlass13device_kernelIN5flash11enable_sm90INS1_16FlashAttnFwdSm90INS1_25CollectiveMainloopFwdSm90ILi2EN4cute5tupleIJNS5_1CILi1EEES8_S8_EEENS6_IJNS7_ILi64EEESA_SA_EEELi512ENS_10bfloat16_tEfNS_4arch4Sm90ELb0ELb1ELb0ELb1ELb0ELb1ELb1ELb0ELb0ELb1ELb1ELb0EEENS1_21CollectiveEpilogueFwdINS6_IJSA_NS7_ILi512EEESA_EEES9_SC_SE_Li256ELb1ELb1ELb1ELb0EEENS1_36VarlenDynamicPersistentTileSchedulerILi64ELi64ELi256ELi128ELb1ELb1ELb1ELb1ELb0ELb1EEEEEEEEEvNT_6ParamsE)
	.align		4
        /*00ac*/ 	.word	index@(__assertfail)
	.align		4
        /*00b0*/ 	.word	index@(_ZN7cutlass13device_kernelIN5flash11enable_sm90INS1_16FlashAttnFwdSm90INS1_25CollectiveMainloopFwdSm90ILi2EN4cute5tupleIJNS5_1CILi1EEES8_S8_EEENS6_IJNS7_ILi64EEESA_SA_EEELi512ENS_10bfloat16_tEfNS_4arch4Sm90ELb1ELb0ELb0ELb0ELb0ELb0ELb0ELb0ELb0ELb1ELb1ELb0EEENS1_21CollectiveEpilogueFwdINS6_IJSA_NS7_ILi512EEESA_EEES9_SC_SE_Li256ELb0ELb1ELb1ELb0EEENS1_19SingleTileSchedulerILb0ELb1ELb1ELi64EEEEEEEEEvNT_6ParamsE)
	.align		4
        /*00b4*/ 	.word	index@(__assertfail)
	.align		4
        /*00b8*/ 	.word	index@(_ZN7cutlass13device_kernelIN5flash11enable_sm90INS1_16FlashAttnFwdSm90INS1_25CollectiveMainloopFwdSm90ILi2EN4cute5tupleIJNS5_1CILi1EEES8_S8_EEENS6_IJNS7_ILi64EEESA_SA_EEELi512ENS_10bfloat16_tEfNS_4arch4Sm90ELb1ELb0ELb0ELb0ELb0ELb0ELb1ELb0ELb0ELb1ELb1ELb0EEENS1_21CollectiveEpilogueFwdINS6_IJSA_NS7_ILi512EEESA_EEES9_SC_SE_Li256ELb0ELb1ELb1ELb0EEENS1_19SingleTileSchedulerILb0ELb1ELb1ELi64EEEEEEEEEvNT_6ParamsE)
	.align		4
        /*00bc*/ 	.word	index@(__assertfail)
	.align		4
        /*00c0*/ 	.word	index@(_ZN7cutlass13device_kernelIN5flash11enable_sm90INS1_16FlashAttnFwdSm90INS1_25CollectiveMainloopFwdSm90ILi2EN4cute5tupleIJNS5_1CILi1EEES8_S8_EEENS6_IJNS7_ILi64EEESA_SA_EEELi512ENS_10bfloat16_tEfNS_4arch4Sm90ELb1ELb0ELb0ELb1ELb0ELb0ELb0ELb0ELb0ELb1ELb1ELb0EEENS1_21CollectiveEpilogueFwdINS6_IJSA_NS7_ILi512EEESA_EEES9_SC_SE_Li256ELb1ELb1ELb1ELb0EEENS1_36VarlenDynamicPersistentTileSchedulerILi64ELi64ELi256ELi128ELb1ELb1ELb1ELb1ELb1ELb1EEEEEEEEEvNT_6ParamsE)
	.align		4
        /*00c4*/ 	.word	index@(__assertfail)
	.align		4
        /*00c8*/ 	.word	index@(_ZN7cutlass13device_kernelIN5flash11enable_sm90INS1_16FlashAttnFwdSm90INS1_25CollectiveMainloopFwdSm90ILi2EN4cute5tupleIJNS5_1CILi1EEES8_S8_EEENS6_IJNS7_ILi64EEESA_SA_EEELi512ENS_10bfloat16_tEfNS_4arch4Sm90ELb1ELb0ELb0ELb1ELb0ELb1ELb0ELb0ELb0ELb1ELb1ELb0EEENS1_21CollectiveEpilogueFwdINS6_IJSA_NS7_ILi512EEESA_EEES9_SC_SE_Li256ELb1ELb1ELb1ELb0EEENS1_36VarlenDynamicPersistentTileSchedulerILi64ELi64ELi256ELi128ELb1ELb1ELb1ELb1ELb1ELb1EEEEEEEEEvNT_6ParamsE)
	.align		4
        /*00cc*/ 	.word	index@(__assertfail)
	.align		4
        /*00d0*/ 	.word	index@(_ZN7cutlass13device_kernelIN5flash11enable_sm90INS1_16FlashAttnFwdSm90INS1_25CollectiveMainloopFwdSm90ILi2EN4cute5tupleIJNS5_1CILi1EEES8_S8_EEENS6_IJNS7_ILi64EEESA_SA_EEELi512ENS_10bfloat16_tEfNS_4arch4Sm90ELb1ELb0ELb0ELb1ELb0ELb0ELb1ELb0ELb0ELb1ELb1ELb0EEENS1_21CollectiveEpilogueFwdINS6_IJSA_NS7_ILi512EEESA_EEES9_SC_SE_Li256ELb1ELb1ELb1ELb0EEENS1_36VarlenDynamicPersistentTileSchedulerILi64ELi64ELi256ELi128ELb1ELb1ELb1ELb1ELb1ELb1EEEEEEEEEvNT_6ParamsE)
	.align		4
        /*00d4*/ 	.word	index@(__assertfail)
	.align		4
        /*00d8*/ 	.word	index@(_ZN7cutlass13device_kernelIN5flash11enable_sm90INS1_16FlashAttnFwdSm90INS1_25CollectiveMainloopFwdSm90ILi2EN4cute5tupleIJNS5_1CILi1EEES8_S8_EEENS6_IJNS7_ILi64EEESA_SA_EEELi512ENS_10bfloat16_tEfNS_4arch4Sm90ELb1ELb0ELb0ELb1ELb0ELb1ELb1ELb0ELb0ELb1ELb1ELb0EEENS1_21CollectiveEpilogueFwdINS6_IJSA_NS7_ILi512EEESA_EEES9_SC_SE_Li256ELb1ELb1ELb1ELb0EEENS1_36VarlenDynamicPersistentTileSchedulerILi64ELi64ELi256ELi128ELb1ELb1ELb1ELb1ELb1ELb1EEEEEEEEEvNT_6ParamsE)
	.align		4
        /*00dc*/ 	.word	index@(__assertfail)
	.align		4
        /*00e0*/ 	.word	index@(_ZN7cutlass13device_kernelIN5flash11enable_sm90INS1_16FlashAttnFwdSm90INS1_25CollectiveMainloopFwdSm90ILi2EN4cute5tupleIJNS5_1CILi1EEES8_S8_EEENS6_IJNS7_ILi128EEENS7_ILi96EEENS7_ILi64EEEEEELi256ENS_10bfloat16_tEfNS_4arch4Sm90ELb0ELb0ELb0ELb0ELb0ELb0ELb0ELb1ELb0ELb1ELb1ELb0EEENS1_21CollectiveEpilogueFwdINS6_IJSA_NS7_ILi256EEESB_EEES9_SE_SG_Li256ELb0ELb1ELb1ELb0EEENS1_19SingleTileSchedulerILb0ELb1ELb1ELi128EEEEEEEEEvNT_6ParamsE)
	.align		4
        /*00e4*/ 	.word	index@(__assertfail)
	.align		4
        /*00e8*/ 	.word	index@(_ZN7cutlass13device_kernelIN5flash11enable_sm90INS1_16FlashAttnFwdSm90INS1_25CollectiveMainloopFwdSm90ILi2EN4cute5tupleIJNS5_1CILi1EEES8_S8_EEENS6_IJNS7_ILi128EEENS7_ILi96EEENS7_ILi64EEEEEELi256ENS_10bfloat16_tEfNS_4arch4Sm90ELb0ELb0ELb0ELb0ELb0ELb0ELb1ELb1ELb0ELb1ELb1ELb0EEENS1_21CollectiveEpilogueFwdINS6_IJSA_NS7_ILi256EEESB_EEES9_SE_SG_Li256ELb0ELb1ELb1ELb0EEENS1_19SingleTileSchedulerILb0ELb1ELb1ELi128EEEEEEEEEvNT_6ParamsE)
	.align		4
        /*00ec*/ 	.word	index@(__assertfail)
	.align		4
        /*00f0*/ 	.word	index@(_ZN7cutlass13device_kernelIN5flash11enable_sm90INS1_16FlashAttnFwdSm90INS1_25CollectiveMainloopFwdSm90ILi2EN4cute5tupleIJNS5_1CILi1EEES8_S8_EEENS6_IJNS7_ILi128EEENS7_ILi96EEENS7_ILi64EEEEEELi256ENS_10bfloat16_tEfNS_4arch4Sm90ELb0ELb0ELb0ELb1ELb0ELb0ELb0ELb1ELb0ELb1ELb1ELb0EEENS1_21CollectiveEpilogueFwdINS6_IJSA_NS7_ILi256EEESB_EEES9_SE_SG_Li256ELb1ELb1ELb1ELb0EEENS1_36VarlenDynamicPersistentTileSchedulerILi128ELi96ELi256ELi128ELb1ELb1ELb1ELb0ELb1ELb1EEEEEEEEEvNT_6ParamsE)
	.align		4
        /*00f4*/ 	.word	index@(__assertfail)
	.align		4
        /*00f8*/ 	.word	index@(_ZN7cutlass13device_kernelIN5flash11enable_sm90INS1_16FlashAttnFwdSm90INS1_25CollectiveMainloopFwdSm90ILi2EN4cute5tupleIJNS5_1CILi1EEES8_S8_EEENS6_IJNS7_ILi128EEENS7_ILi96EEENS7_ILi64EEEEEELi256ENS_10bfloat16_tEfNS_4arch4Sm90ELb0ELb0ELb0ELb1ELb0ELb1ELb0ELb1ELb0ELb1ELb1ELb0EEENS1_21CollectiveEpilogueFwdINS6_IJSA_NS7_ILi256EEESB_EEES9_SE_SG_Li256ELb1ELb1ELb1ELb0EEENS1_36VarlenDynamicPersistentTileSchedulerILi128ELi96ELi256ELi128ELb1ELb1ELb1ELb0ELb1ELb1EEEEEEEEEvNT_6ParamsE)
	.align		4
        /*00fc*/ 	.word	index@(__assertfail)
	.align		4
        /*0100*/ 	.word	index@(_ZN7cutlass13device_kernelIN5flash11enable_sm90INS1_16FlashAttnFwdSm90INS1_25CollectiveMainloopFwdSm90ILi2EN4cute5tupleIJNS5_1CILi1EEES8_S8_EEENS6_IJNS7_ILi128EEENS7_ILi96EEENS7_ILi64EEEEEELi256ENS_10bfloat16_tEfNS_4arch4Sm90ELb0ELb0ELb0ELb1ELb0ELb0ELb1ELb1ELb0ELb1ELb1ELb0EEENS1_21CollectiveEpilogueFwdINS6_IJSA_NS7_ILi256EEESB_EEES9_SE_SG_Li256ELb1ELb1ELb1ELb0EEENS1_36VarlenDynamicPersistentTileSchedulerILi128ELi96ELi256ELi128ELb1ELb1ELb1ELb0ELb1ELb1EEEEEEEEEvNT_6ParamsE)
	.align		4
        /*0104*/ 	.word	index@(__assertfail)
	.align		4
        /*0108*/ 	.word	index@(_ZN7cutlass13device_kernelIN5flash11enable_sm90INS1_16FlashAttnFwdSm90INS1_25CollectiveMainloopFwdSm90ILi2EN4cute5tupleIJNS5_1CILi1EEES8_S8_EEENS6_IJNS7_ILi128EEENS7_ILi96EEENS7_ILi64EEEEEELi256ENS_10bfloat16_tEfNS_4arch4Sm90ELb0ELb0ELb0ELb1ELb0ELb1ELb1ELb1ELb0ELb1ELb1ELb0EEENS1_21CollectiveEpilogueFwdINS6_IJSA_NS7_ILi256EEESB_EEES9_SE_SG_Li256ELb1ELb1ELb1ELb0EEENS1_36VarlenDynamicPersistentTileSchedulerILi128ELi96ELi256ELi128ELb1ELb1ELb1ELb0ELb1ELb1EEEEEEEEEvNT_6ParamsE)
	.align		4
        /*010c*/ 	.word	index@(__assertfail)
	.align		4
        /*0110*/ 	.word	index@(_ZN7cutlass13device_kernelIN5flash11enable_sm90INS1_16FlashAttnFwdSm90INS1_25CollectiveMainloopFwdSm90ILi2EN4cute5tupleIJNS5_1CILi1EEES8_S8_EEENS6_IJNS7_ILi128EEENS7_ILi96EEENS7_ILi64EEEEEELi256ENS_10bfloat16_tEfNS_4arch4Sm90ELb0ELb1ELb0ELb0ELb0ELb0ELb0ELb1ELb0ELb1ELb1ELb0EEENS1_21CollectiveEpilogueFwdINS6_IJSA_NS7_ILi256EEESB_EEES9_SE_SG_Li256ELb0ELb1ELb1ELb0EEENS1_19SingleTileSchedulerILb0ELb1ELb1ELi128EEEEEEEEEvNT_6ParamsE)
	.align		4
        /*0114*/ 	.word	index@(__assertfail)
	.align		4
        /*0118*/ 	.word	index@(_ZN7cutlass13device_kernelIN5flash11enable_sm90INS1_16FlashAttnFwdSm90INS1_25CollectiveMainloopFwdSm90ILi2EN4cute5tupleIJNS5_1CILi1EEES8_S8_EEENS6_IJNS7_ILi128EEENS7_ILi96EEENS7_ILi64EEEEEELi256ENS_10bfloat16_tEfNS_4arch4Sm90ELb0ELb1ELb0ELb0ELb0ELb0ELb1ELb1ELb0ELb1ELb1ELb0EEENS1_21CollectiveEpilogueFwdINS6_IJSA_NS7_ILi256EEESB_EEES9_SE_SG_Li256ELb0ELb1ELb1ELb0EEENS1_19SingleTileSchedulerILb0ELb1ELb1ELi128EEEEEEEEEvNT_6ParamsE)
	.align		4
        /*011c*/ 	.word	index@(__assertfail)
	.align		4
        /*0120*/ 	.word	index@(_ZN7cutlass13device_kernelIN5flash11enable_sm90INS1_16FlashAttnFwdSm90INS1_25CollectiveMainloopFwdSm90ILi2EN4cute5tupleIJNS5_1CILi1EEES8_S8_EEENS6_IJNS7_ILi128EEENS7_ILi96EEENS7_ILi64EEEEEELi256ENS_10bfloat16_tEfNS_4arch4Sm90ELb0ELb1ELb0ELb1ELb0ELb0ELb0ELb1ELb0ELb1ELb1ELb0EEENS1_21CollectiveEpilogueFwdINS6_IJSA_NS7_ILi256EEESB_EEES9_SE_SG_Li256ELb1ELb1ELb1ELb0EEENS1_36VarlenDynamicPersistentTileSchedulerILi128ELi96ELi256ELi128ELb1ELb1ELb1ELb1ELb0ELb1EEEEEEEEEvNT_6ParamsE)
	.align		4
        /*0124*/ 	.word	index@(__assertfail)
	.align		4
        /*0128*/ 	.word	index@(_ZN7cutlass13device_kernelIN5flash11enable_sm90INS1_16FlashAttnFwdSm90INS1_25CollectiveMainloopFwdSm90ILi2EN4cute5tupleIJNS5_1CILi1EEES8_S8_EEENS6_IJNS7_ILi128EEENS7_ILi96EEENS7_ILi64EEEEEELi256ENS_10bfloat16_tEfNS_4arch4Sm90ELb0ELb1ELb0ELb1ELb0ELb1ELb0ELb1ELb0ELb1ELb1ELb0EEENS1_21CollectiveEpilogueFwdINS6_IJSA_NS7_ILi256EEESB_EEES9_SE_SG_Li256ELb1ELb1ELb1ELb0EEENS1_36VarlenDynamicPersistentTileSchedulerILi128ELi96ELi256ELi128ELb1ELb1ELb1ELb1ELb0ELb1EEEEEEEEEvNT_6ParamsE)
	.align		4
        /*012c*/ 	.word	index@(__assertfail)
	.align		4
        /*0130*/ 	.word	index@(_ZN7cutlass13device_kernelIN5flash11enable_sm90INS1_16FlashAttnFwdSm90INS1_25CollectiveMainloopFwdSm90ILi2EN4cute5tupleIJNS5_1CILi1EEES8_S8_EEENS6_IJNS7_ILi128EEENS7_ILi96EEENS7_ILi64EEEEEELi256ENS_10bfloat16_tEfNS_4arch4Sm90ELb0ELb1ELb0ELb1ELb0ELb0ELb1ELb1ELb0ELb1ELb1ELb0EEENS1_21CollectiveEpilogueFwdINS6_IJSA_NS7_ILi256EEESB_EEES9_SE_SG_Li256ELb1ELb1ELb1ELb0EEENS1_36VarlenDynamicPersistentTileSchedulerILi128ELi96ELi256ELi128ELb1ELb1ELb1ELb1ELb0ELb1EEEEEEEEEvNT_6ParamsE)
	.align		4
        /*0134*/ 	.word	index@(__assertfail)
	.align		4
        /*0138*/ 	.word	index@(_ZN7cutlass13device_kernelIN5flash11enable_sm90INS1_16FlashAttnFwdSm90INS1_25CollectiveMainloopFwdSm90ILi2EN4cute5tupleIJNS5_1CILi1EEES8_S8_EEENS6_IJNS7_ILi128EEENS7_ILi96EEENS7_ILi64EEEEEELi256ENS_10bfloat16_tEfNS_4arch4Sm90ELb0ELb1ELb0ELb1ELb0ELb1ELb1ELb1ELb0ELb1ELb1ELb0EEENS1_21CollectiveEpilogueFwdINS6_IJSA_NS7_ILi256EEESB_EEES9_SE_SG_Li256ELb1ELb1ELb1ELb0EEENS1_36VarlenDynamicPersistentTileSchedulerILi128ELi96ELi256ELi128ELb1ELb1ELb1ELb1ELb0ELb1EEEEEEEEEvNT_6ParamsE)
	.align		4
        /*013c*/ 	.word	index@(__assertfail)
	.align		4
        /*0140*/ 	.word	index@(_ZN7cutlass13device_kernelIN5flash11enable_sm90INS1_16FlashAttnFwdSm90INS1_25CollectiveMainloopFwdSm90ILi2EN4cute5tupleIJNS5_1CILi1EEES8_S8_EEENS6_IJNS7_ILi128EEENS7_ILi96EEENS7_ILi64EEEEEELi256ENS_10bfloat16_tEfNS_4arch4Sm90ELb1ELb0ELb0ELb0ELb0ELb0ELb0ELb1ELb0ELb1ELb1ELb0EEENS1_21CollectiveEpilogueFwdINS6_IJSA_NS7_ILi256EEESB_EEES9_SE_SG_Li256ELb0ELb1ELb1ELb0EEENS1_19SingleTileSchedulerILb0ELb1ELb1ELi128EEEEEEEEEvNT_6ParamsE)
	.align		4
        /*0144*/ 	.word	index@(__assertfail)
	.align		4
        /*0148*/ 	.word	index@(_ZN7cutlass13device_kernelIN5flash11enable_sm90INS1_16FlashAttnFwdSm90INS1_25CollectiveMainloopFwdSm90ILi2EN4cute5tupleIJNS5_1CILi1EEES8_S8_EEENS6_IJNS7_ILi128EEENS7_ILi96EEENS7_ILi64EEEEEELi256ENS_10bfloat16_tEfNS_4arch4Sm90ELb1ELb0ELb0ELb0ELb0ELb0ELb1ELb1ELb0ELb1ELb1ELb0EEENS1_21CollectiveEpilogueFwdINS6_IJSA_NS7_ILi256EEESB_EEES9_SE_SG_Li256ELb0ELb1ELb1ELb0EEENS1_19SingleTileSchedulerILb0ELb1ELb1ELi128EEEEEEEEEvNT_6ParamsE)
	.align		4
        /*014c*/ 	.word	index@(__assertfail)
	.align		4
        /*0150*/ 	.word	index@(_ZN7cutlass13device_kernelIN5flash11enable_sm90INS1_16FlashAttnFwdSm90INS1_25CollectiveMainloopFwdSm90ILi2EN4cute5tupleIJNS5_1CILi1EEES8_S8_EEENS6_IJNS7_ILi128EEENS7_ILi96EEENS7_ILi64EEEEEELi256ENS_10bfloat16_tEfNS_4arch4Sm90ELb1ELb0ELb0ELb1ELb0ELb0ELb0ELb1ELb0ELb1ELb1ELb0EEENS1_21CollectiveEpilogueFwdINS6_IJSA_NS7_ILi256EEESB_EEES9_SE_SG_Li256ELb1ELb1ELb1ELb0EEENS1_36VarlenDynamicPersistentTileSchedulerILi128ELi96ELi256ELi128ELb1ELb1ELb1ELb1ELb1ELb1EEEEEEEEEvNT_6ParamsE)
	.align		4
        /*0154*/ 	.word	index@(__assertfail)
	.align		4
        /*0158*/ 	.word	index@(_ZN7cutlass13device_kernelIN5flash11enable_sm90INS1_16FlashAttnFwdSm90INS1_25CollectiveMainloopFwdSm90ILi2EN4cute5tupleIJNS5_1CILi1EEES8_S8_EEENS6_IJNS7_ILi128EEENS7_ILi96EEENS7_ILi64EEEEEELi256ENS_10bfloat16_tEfNS_4arch4Sm90ELb1ELb0ELb0ELb1ELb0ELb1ELb0ELb1ELb0ELb1ELb1ELb0EEENS1_21CollectiveEpilogueFwdINS6_IJSA_NS7_ILi256EEESB_EEES9_SE_SG_Li256ELb1ELb1ELb1ELb0EEENS1_36VarlenDynamicPersistentTileSchedulerILi128ELi96ELi256ELi128ELb1ELb1ELb1ELb1ELb1ELb1EEEEEEEEEvNT_6ParamsE)
	.align		4
        /*015c*/ 	.word	index@(__assertfail)
	.align		4
        /*0160*/ 	.word	index@(_ZN7cutlass13device_kernelIN5flash11enable_sm90INS1_16FlashAttnFwdSm90INS1_25CollectiveMainloopFwdSm90ILi2EN4cute5tupleIJNS5_1CILi1EEES8_S8_EEENS6_IJNS7_ILi128EEENS7_ILi96EEENS7_ILi64EEEEEELi256ENS_10bfloat16_tEfNS_4arch4Sm90ELb1ELb0ELb0ELb1ELb0ELb0ELb1ELb1ELb0ELb1ELb1ELb0EEENS1_21CollectiveEpilogueFwdINS6_IJSA_NS7_ILi256EEESB_EEES9_SE_SG_Li256ELb1ELb1ELb1ELb0EEENS1_36VarlenDynamicPersistentTileSchedulerILi128ELi96ELi256ELi128ELb1ELb1ELb1ELb1ELb1ELb1EEEEEEEEEvNT_6ParamsE)
	.align		4
        /*0164*/ 	.word	index@(__assertfail)
	.align		4
        /*0168*/ 	.word	index@(_ZN7cutlass13device_kernelIN5flash11enable_sm90INS1_16FlashAttnFwdSm90INS1_25CollectiveMainloopFwdSm90ILi2EN4cute5tupleIJNS5_1CILi1EEES8_S8_EEENS6_IJNS7_ILi128EEENS7_ILi96EEENS7_ILi64EEEEEELi256ENS_10bfloat16_tEfNS_4arch4Sm90ELb1ELb0ELb0ELb1ELb0ELb1ELb1ELb1ELb0ELb1ELb1ELb0EEENS1_21CollectiveEpilogueFwdINS6_IJSA_NS7_ILi256EEESB_EEES9_SE_SG_Li256ELb1ELb1ELb1ELb0EEENS1_36VarlenDynamicPersistentTileSchedulerILi128ELi96ELi256ELi128ELb1ELb1ELb1ELb1ELb1ELb1EEEEEEEEEvNT_6ParamsE)
	.align		4
        /*016c*/ 	.word	index@(__assertfail)
	.align		4
        /*0170*/ 	.word	0x00000000
	.align		4
        /*0174*/ 	.word	0xfffffffe
	.align		4
        /*0178*/ 	.word	0x00000000
	.align		4
        /*017c*/ 	.word	0xfffffffd
	.align		4
        /*0180*/ 	.word	0x00000000
	.align		4
        /*0184*/ 	.word	0xfffffffc


//--------------------- .nv.constant4             --------------------------
	.section	.nv.constant4,"a",@progbits
	.align	8
	.align		8
.nv.constant4:
        /*0000*/ 	.dword	__assertfail
	.align		8
        /*0008*/ 	.dword	__unnamed_1
	.align		8
        /*0010*/ 	.dword	__unnamed_2
	.align		8
        /*0018*/ 	.dword	__unnamed_3
	.align		8
        /*0020*/ 	.dword	__unnamed_4
	.align		8
        /*0028*/ 	.dword	__unnamed_5
	.align		8
        /*0030*/ 	.dword	__unnamed_6
	.align		8
        /*0038*/ 	.dword	__unnamed_7
	.align		8
        /*0040*/ 	.dword	__unnamed_8
	.align		8
        /*0048*/ 	.dword	__unnamed_9
	.align		8
        /*0050*/ 	.dword	__unnamed_10
	.align		8
        /*0058*/ 	.dword	__unnamed_11
	.align		8
        /*0060*/ 	.dword	__unnamed_12
	.align		8
        /*0068*/ 	.dword	__unnamed_13
	.align		8
        /*0070*/ 	.dword	__unnamed_14
	.align		8
        /*0078*/ 	.dword	__unnamed_15
	.align		8
        /*0080*/ 	.dword	__unnamed_16
	.align		8
        /*0088*/ 	.dword	__unnamed_17
	.align		8
        /*0090*/ 	.dword	__unnamed_18
	.align		8
        /*0098*/ 	.dword	__unnamed_19
	.align		8
        /*00a0*/ 	.dword	__unnamed_20
	.align		8
        /*00a8*/ 	.dword	__unnamed_21
	.align		8
        /*00b0*/ 	.dword	__unnamed_22
	.align		8
        /*00b8*/ 	.dword	__unnamed_23
	.align		8
        /*00c0*/ 	.dword	_ZN73_INTERNAL_91085012_37_flash_fwd_hdimdiff_bf16_split_sm90_cu_de61a85f_34234cuda3std3__45__cpo5beginE
	.align		8
        /*00c8*/ 	.dword	_ZN73_INTERNAL_91085012_37_flash_fwd_hdimdiff_bf16_split_sm90_cu_de61a85f_34234cuda3std3__45__cpo3endE
	.align		8
        /*00d0*/ 	.dword	_ZN73_INTERNAL_91085012_37_flash_fwd_hdimdiff_bf16_split_sm90_cu_de61a85f_34234cuda3std3__45__cpo6cbeginE
	.align		8
        /*00d8*/ 	.dword	_ZN73_INTERNAL_91085012_37_flash_fwd_hdimdiff_bf16_split_sm90_cu_de61a85f_34234cuda3std3__45__cpo4cendE
	.align		8
        /*00e0*/ 	.dword	_ZN73_INTERNAL_91085012_37_flash_fwd_hdimdiff_bf16_split_sm90_cu_de61a85f_34234cuda3std3__475_GLOBAL__N__91085012_37_flash_fwd_hdimdiff_bf16_split_sm90_cu_de61a85f_34236ignoreE
	.align		8
        /*00e8*/ 	.dword	_ZN73_INTERNAL_91085012_37_flash_fwd_hdimdiff_bf16_split_sm90_cu_de61a85f_34234cuda3std3__419piecewise_constructE
	.align		8
        /*00f0*/ 	.dword	_ZN73_INTERNAL_91085012_37_flash_fwd_hdimdiff_bf16_split_sm90_cu_de61a85f_34234cuda3std3__48in_placeE
	.align		8
        /*00f8*/ 	.dword	_ZN73_INTERNAL_91085012_37_flash_fwd_hdimdiff_bf16_split_sm90_cu_de61a85f_34234cuda3std6ranges3__45__cpo4swapE
	.align		8
        /*0100*/ 	.dword	_ZN73_INTERNAL_91085012_37_flash_fwd_hdimdiff_bf16_split_sm90_cu_de61a85f_34234cuda3std6ranges3__45__cpo9iter_moveE
	.align		8
        /*0108*/ 	.dword	_ZN73_INTERNAL_91085012_37_flash_fwd_hdimdiff_bf16_split_sm90_cu_de61a85f_34234cute7productE
	.align		8
        /*0110*/ 	.dword	_ZN73_INTERNAL_91085012_37_flash_fwd_hdimdiff_bf16_split_sm90_cu_de61a85f_34234cute1_E
	.align		8
        /*0118*/ 	.dword	$str$20
	.align		8
        /*0120*/ 	.dword	$str$21


//--------------------- .text._ZN7cutlass13device_kernelIN5flash11enable_sm90INS1_16FlashAttnFwdSm90INS1_25CollectiveMainloopFwdSm90ILi2EN4cute5tupleIJNS5_1CILi1EEES8_S8_EEENS6_IJNS7_ILi128EEESA_NS7_ILi192EEEEEELi128ENS_10bfloat16_tEfNS_4arch4Sm90ELb0ELb0ELb0ELb0ELb0ELb0ELb0ELb1ELb1ELb1ELb1ELb0EEENS1_21CollectiveEpilogueFwdINS6_IJSA_SA_SA_EEES9_SD_SF_Li256ELb0ELb1ELb1ELb0EEENS1_19SingleTileSchedulerILb0ELb1ELb1ELi128EEEEEEEEEvNT_6ParamsE --------------------------
	.section	.text._ZN7cutlass13device_kernelIN5flash11enable_sm90INS1_16FlashAttnFwdSm90INS1_25CollectiveMainloopFwdSm90ILi2EN4cute5tupleIJNS5_1CILi1EEES8_S8_EEENS6_IJNS7_ILi128EEESA_NS7_ILi192EEEEEELi128ENS_10bfloat16_tEfNS_4arch4Sm90ELb0ELb0ELb0ELb0ELb0ELb0ELb0ELb1ELb1ELb1ELb1ELb0EEENS1_21CollectiveEpilogueFwdINS6_IJSA_SA_SA_EEES9_SD_SF_Li256ELb0ELb1ELb1ELb0EEENS1_19SingleTileSchedulerILb0ELb1ELb1ELi128EEEEEEEEEvNT_6ParamsE,"ax",@progbits
	.align	128
.text._ZN7cutlass13device_kernelIN5flash11enable_sm90INS1_16FlashAttnFwdSm90INS1_25CollectiveMainloopFwdSm90ILi2EN4cute5tupleIJNS5_1CILi1EEES8_S8_EEENS6_IJNS7_ILi128EEESA_NS7_ILi192EEEEEELi128ENS_10bfloat16_tEfNS_4arch4Sm90ELb0ELb0ELb0ELb0ELb0ELb0ELb0ELb1ELb1ELb1ELb1ELb0EEENS1_21CollectiveEpilogueFwdINS6_IJSA_SA_SA_EEES9_SD_SF_Li256ELb0ELb1ELb1ELb0EEENS1_19SingleTileSchedulerILb0ELb1ELb1ELi128EEEEEEEEEvNT_6ParamsE:
        .type           _ZN7cutlass13device_kernelIN5flash11enable_sm90INS1_16FlashAttnFwdSm90INS1_25CollectiveMainloopFwdSm90ILi2EN4cute5tupleIJNS5_1CILi1EEES8_S8_EEENS6_IJNS7_ILi128EEESA_NS7_ILi192EEEEEELi128ENS_10bfloat16_tEfNS_4arch4Sm90ELb0ELb0ELb0ELb0ELb0ELb0ELb0ELb1ELb1ELb1ELb1ELb0EEENS1_21CollectiveEpilogueFwdINS6_IJSA_SA_SA_EEES9_SD_SF_Li256ELb0ELb1ELb1ELb0EEENS1_19SingleTileSchedulerILb0ELb1ELb1ELi128EEEEEEEEEvNT_6ParamsE,@function
        .size           _ZN7cutlass13device_kernelIN5flash11enable_sm90INS1_16FlashAttnFwdSm90INS1_25CollectiveMainloopFwdSm90ILi2EN4cute5tupleIJNS5_1CILi1EEES8_S8_EEENS6_IJNS7_ILi128EEESA_NS7_ILi192EEEEEELi128ENS_10bfloat16_tEfNS_4arch4Sm90ELb0ELb0ELb0ELb0ELb0ELb0ELb0ELb1ELb1ELb1ELb1ELb0EEENS1_21CollectiveEpilogueFwdINS6_IJSA_SA_SA_EEES9_SD_SF_Li256ELb0ELb1ELb1ELb0EEENS1_19SingleTileSchedulerILb0ELb1ELb1ELi128EEEEEEEEEvNT_6ParamsE,(.L_x_14987 - _ZN7cutlass13device_kernelIN5flash11enable_sm90INS1_16FlashAttnFwdSm90INS1_25CollectiveMainloopFwdSm90ILi2EN4cute5tupleIJNS5_1CILi1EEES8_S8_EEENS6_IJNS7_ILi128EEESA_NS7_ILi192EEEEEELi128ENS_10bfloat16_tEfNS_4arch4Sm90ELb0ELb0ELb0ELb0ELb0ELb0ELb0ELb1ELb1ELb1ELb1ELb0EEENS1_21CollectiveEpilogueFwdINS6_IJSA_SA_SA_EEES9_SD_SF_Li256ELb0ELb1ELb1ELb0EEENS1_19SingleTileSchedulerILb0ELb1ELb1ELi128EEEEEEEEEvNT_6ParamsE)
        .other          _ZN7cutlass13device_kernelIN5flash11enable_sm90INS1_16FlashAttnFwdSm90INS1_25CollectiveMainloopFwdSm90ILi2EN4cute5tupleIJNS5_1CILi1EEES8_S8_EEENS6_IJNS7_ILi128EEESA_NS7_ILi192EEEEEELi128ENS_10bfloat16_tEfNS_4arch4Sm90ELb0ELb0ELb0ELb0ELb0ELb0ELb0ELb1ELb1ELb1ELb1ELb0EEENS1_21CollectiveEpilogueFwdINS6_IJSA_SA_SA_EEES9_SD_SF_Li256ELb0ELb1ELb1ELb0EEENS1_19SingleTileSchedulerILb0ELb1ELb1ELi128EEEEEEEEEvNT_6ParamsE,@"STO_CUDA_ENTRY STV_DEFAULT"
_ZN7cutlass13device_kernelIN5flash11enable_sm90INS1_16FlashAttnFwdSm90INS1_25CollectiveMainloopFwdSm90ILi2EN4cute5tupleIJNS5_1CILi1EEES8_S8_EEENS6_IJNS7_ILi128EEESA_NS7_ILi192EEEEEELi128ENS_10bfloat16_tEfNS_4arch4Sm90ELb0ELb0ELb0ELb0ELb0ELb0ELb0ELb1ELb1ELb1ELb1ELb0EEENS1_21CollectiveEpilogueFwdINS6_IJSA_SA_SA_EEES9_SD_SF_Li256ELb0ELb1ELb1ELb0EEENS1_19SingleTileSchedulerILb0ELb1ELb1ELi128EEEEEEEEEvNT_6ParamsE:
[----:B------:R-:W0:Y:S02]  /*0000*/  LDC R1, c[0x0][0x28] ;  /* 0x00000a00ff017b82 */ /* 0x000e240000000800 */
[----:B0-----:R-:W-:Y:S01]  /*0010*/  VIADD R1, R1, 0xffffffe8 ;  /* 0xffffffe801017836 */ /* 0x001fe20000000000 */
[----:B------:R-:W0:Y:S01]  /*0020*/  S2R R3, SR_TID.X ;  /* 0x0000000000037919 */ /* 0x000e220000002100 */
[----:B------:R-:W-:Y:S01]  /*0030*/  ELECT P0, URZ, PT ;  /* 0x00000000003f782f */ /* 0x000fe20003800000 */
[----:B------:R-:W-:Y:S01]  /*0040*/  BSSY B0, `(.L_x_0) ;  /* 0x000000d000007945 */ /* 0x000fe20003800000 */
[----:B0-----:R-:W-:-:S05]  /*0050*/  SHF.R.U32.HI R0, RZ, 0x5, R3 ;  /* 0x00000005ff007819 */ /* 0x001fca0000011603 */
[----:B------:R-:W0:Y:S02]  /*0060*/  SHFL.IDX PT, R2, R0, RZ, 0x1f ;  /* 0x00001fff00027589 */ /* 0x000e2400000e0000 */
[----:B0-----:R-:W-:-:S13]  /*0070*/  ISETP.EQ.AND P0, PT, R2, RZ, P0 ;  /* 0x000000ff0200720c */ /* 0x001fda0000702270 */
[----:B------:R-:W-:Y:S05]  /*0080*/  @!P0 BRA `(.L_x_1) ;  /* 0x0000000000208947 */ /* 0x000fea0003800000 */
[----:B------:R-:W-:Y:S02]  /*0090*/  ULDC.64 UR4, c[0x0][0x198] ;  /* 0x0000660000047ab9 */ /* 0x000fe40000000a00 */
[----:B------:R-:W-:Y:S02]  /*00a0*/  UIADD3 UR6, UP0, UR4, 0x370, URZ ;  /* 0x0000037004067890 */ /* 0x000fe4000ff1e03f */
[----:B------:R-:W-:Y:S02]  /*00b0*/  UIADD3 UR4, UP1, UR4, 0x470, URZ ;  /* 0x0000047004047890 */ /* 0x000fe4000ff3e03f */
[----:B------:R-:W-:Y:S02]  /*00c0*/  UIADD3.X UR7, URZ, UR5, URZ, UP0, !UPT ;  /* 0x000000053f077290 */ /* 0x000fe400087fe43f */
[----:B------:R-:W-:-:S07]  /*00d0*/  UIADD3.X UR5, URZ, UR5, URZ, UP1, !UPT ;  /* 0x000000053f057290 */ /* 0x000fce0008ffe43f */
[----:B------:R0:W-:Y:S02]  /*00e0*/  UTMACCTL.PF [UR6] ;  /* 0x00000000060079b9 */ /* 0x0001e40008040000 */
[----:B------:R0:W-:Y:S02]  /*00f0*/  UTMACCTL.PF [UR4] ;  /* 0x00000000040079b9 */ /* 0x0001e40008040000 */
[----:B0-----:R-:W-:Y:S01]  /*0100*/  NOP ;  /* 0x0000000000007918 */ /* 0x001fe20000000000 */
.L_x_1:
[----:B------:R-:W-:Y:S05]  /*0110*/  BSYNC B0 ;  /* 0x0000000000007941 */ /* 0x000fea0003800000 */
.L_x_0:
[----:B------:R-:W-:Y:S01]  /*0120*/  VOTEU.ANY UP0, P0 ;  /* 0x00000000003f7886 */ /* 0x000fe20000000100 */
[----:B------:R-:W0:Y:S01]  /*0130*/  SHFL.IDX PT, R2, R0, RZ, 0x1f ;  /* 0x00001fff00027589 */ /* 0x000e2200000e0000 */
[----:B------:R-:W-:Y:S01]  /*0140*/  UMOV UR4, 0x80 ;  /* 0x0000008000047882 */ /* 0x000fe20000000000 */
[----:B------:R-:W-:Y:S01]  /*0150*/  UMOV UR7, 0x100 ;  /* 0x0000010000077882 */ /* 0x000fe20000000000 */
[----:B------:R-:W-:Y:S01]  /*0160*/  VOTEU.ANY UP1, P0 ;  /* 0x00000000003f7886 */ /* 0x000fe20000020100 */
[----:B------:R-:W1:Y:S01]  /*0170*/  @UP0 S2UR UR8, SR_CgaCtaId ;  /* 0x00000000000809c3 */ /* 0x000e620000008800 */
[----:B------:R-:W-:Y:S01]  /*0180*/  @UP0 UMOV UR6, 0x400 ;  /* 0x0000040000060882 */ /* 0x000fe20000000000 */
[----:B------:R-:W-:-:S04]  /*0190*/  @UP0 UIADD3 UR4, -UR4, 0x100000, URZ ;  /* 0x0010000004040890 */ /* 0x000fc8000fffe13f */
[----:B------:R-:W-:Y:S02]  /*01a0*/  @UP0 USHF.L.U32 UR5, UR4, 0xb, URZ ;  /* 0x0000000b04050899 */ /* 0x000fe4000800063f */
[----:B------:R-:W-:Y:S01]  /*01b0*/  @UP0 USHF.L.U32 UR4, UR4, 0x1, URZ ;  /* 0x0000000104040899 */ /* 0x000fe2000800063f */
[----:B0-----:R-:W-:Y:S02]  /*01c0*/  ISETP.NE.AND P1, PT, R2, RZ, PT ;  /* 0x000000ff0200720c */ /* 0x001fe40003f25270 */
[----:B------:R-:W-:Y:S01]  /*01d0*/  SHF.R.U32.HI R2, RZ, 0x7, R3 ;  /* 0x00000007ff027819 */ /* 0x000fe20000011603 */
[----:B-1----:R-:W-:Y:S02]  /*01e0*/  @UP0 ULEA UR8, UR8, UR6, 0x18 ;  /* 0x0000000608080291 */ /* 0x002fe4000f8ec03f */
[----:B------:R-:W-:-:S04]  /*01f0*/  @UP0 UIADD3 UR6, -UR7, 0x100000, URZ ;  /* 0x0010000007060890 */ /* 0x000fc8000fffe13f */
[----:B------:R-:W-:Y:S02]  /*0200*/  @UP0 USHF.L.U32 UR7, UR6, 0xb, URZ ;  /* 0x0000000b06070899 */ /* 0x000fe4000800063f */
[----:B------:R-:W-:Y:S01]  /*0210*/  @UP0 USHF.L.U32 UR6, UR6, 0x1, URZ ;  /* 0x0000000106060899 */ /* 0x000fe2000800063f */
[----:B------:R-:W-:Y:S01]  /*0220*/  VOTEU.ANY UP0, P0 ;  /* 0x00000000003f7886 */ /* 0x000fe20000000100 */
[----:B------:R-:W0:Y:S04]  /*0230*/  SHFL.IDX PT, R2, R2, RZ, 0x1f ;  /* 0x00001fff02027589 */ /* 0x000e2800000e0000 */
[----:B------:R-:W1:Y:S02]  /*0240*/  FENCE.VIEW.ASYNC.S ;  /* 0x00000000000073c6 */ /* 0x000e640000000000 */
[----:B-1----:R1:W2:Y:S04]  /*0250*/  @UP0 SYNCS.EXCH.64 URZ, [UR8+0x34800], UR4 ;  /* 0x03480004083f05b2 */ /* 0x0022a80008000100 */
[----:B------:R1:W3:Y:S01]  /*0260*/  @UP1 SYNCS.EXCH.64 URZ, [UR8+0x34820], UR6 ;  /* 0x03482006083f15b2 */ /* 0x0002e20008000100 */
[----:B------:R-:W-:Y:S05]  /*0270*/  @P1 BRA `(.L_x_2) ;  /* 0x0000000000481947 */ /* 0x000fea0003800000 */
[----:B-1----:R-:W1:Y:S01]  /*0280*/  S2UR UR5, SR_CgaCtaId ;  /* 0x00000000000579c3 */ /* 0x002e620000008800 */
[----:B------:R-:W-:Y:S01]  /*0290*/  UMOV UR4, 0x400 ;  /* 0x0000040000047882 */ /* 0x000fe20000000000 */
[----:B------:R-:W-:Y:S01]  /*02a0*/  UMOV UR6, 0x1 ;  /* 0x0000000100067882 */ /* 0x000fe20000000000 */
[----:B------:R-:W-:Y:S01]  /*02b0*/  UMOV UR7, 0x2 ;  /* 0x0000000200077882 */ /* 0x000fe20000000000 */
[----:B------:R-:W-:Y:S01]  /*02c0*/  ELECT P0, URZ, PT ;  /* 0x00000000003f782f */ /* 0x000fe20003800000 */
[----:B-1----:R-:W-:Y:S02]  /*02d0*/  ULEA UR8, UR5, UR4, 0x18 ;  /* 0x0000000405087291 */ /* 0x002fe4000f8ec03f */
[----:B------:R-:W-:-:S04]  /*02e0*/  UIADD3 UR4, -UR6, 0x100000, URZ ;  /* 0x0010000006047890 */ /* 0x000fc8000fffe13f */
[----:B------:R-:W-:Y:S02]  /*02f0*/  USHF.L.U32 UR5, UR4, 0xb, URZ ;  /* 0x0000000b04057899 */ /* 0x000fe4000800063f */
[----:B------:R-:W-:Y:S02]  /*0300*/  USHF.L.U32 UR4, UR4, 0x1, URZ ;  /* 0x0000000104047899 */ /* 0x000fe4000800063f */
[----:B------:R-:W-:-:S04]  /*0310*/  UIADD3 UR6, -UR7, 0x100000, URZ ;  /* 0x0010000007067890 */ /* 0x000fc8000fffe13f */
[----:B------:R-:W-:Y:S02]  /*0320*/  USHF.L.U32 UR7, UR6, 0xb, URZ ;  /* 0x0000000b06077899 */ /* 0x000fe4000800063f */
[----:B------:R-:W-:Y:S01]  /*0330*/  USHF.L.U32 UR6, UR6, 0x1, URZ ;  /* 0x0000000106067899 */ /* 0x000fe2000800063f */
[----:B------:R-:W1:Y:S03]  /*0340*/  FENCE.VIEW.ASYNC.S ;  /* 0x00000000000073c6 */ /* 0x000e660000000000 */
[----:B-1----:R4:W1:Y:S08]  /*0350*/  SYNCS.EXCH.64 URZ, [UR8+0x34830], UR4 ;  /* 0x03483004083f75b2 */ /* 0x0028700008000100 */
[----:B------:R4:W0:Y:S01]  /*0360*/  SYNCS.EXCH.64 URZ, [UR8+0x34840], UR6 ;  /* 0x03484006083f75b2 */ /* 0x0008220008000100 */
[----:B------:R4:W0:Y:S01]  /*0370*/  SYNCS.EXCH.64 URZ, [UR8+0x34838], UR4 ;  /* 0x03483804083f75b2 */ /* 0x0008220008000100 */
[----:B------:R4:W0:Y:S02]  /*0380*/  SYNCS.EXCH.64 URZ, [UR8+0x34848], UR6 ;  /* 0x03484806083f75b2 */ /* 0x0008240008000100 */
[----:B----4-:R-:W-:Y:S01]  /*0390*/  NOP ;  /* 0x0000000000007918 */ /* 0x010fe20000000000 */
.L_x_2:
[----:B------:R-:W4:Y:S01]  /*03a0*/  SHFL.IDX PT, R3, R0, RZ, 0x1f ;  /* 0x00001fff00037589 */ /* 0x000f2200000e0000 */
[----:B------:R-:W-:Y:S01]  /*03b0*/  NOP ;  /* 0x0000000000007918 */ /* 0x000fe20000000000 */
[----:B----4-:R-:W-:-:S13]  /*03c0*/  ISETP.NE.AND P0, PT, R3, RZ, PT ;  /* 0x000000ff0300720c */ /* 0x010fda0003f05270 */
        /* <DEDUP_REMOVED lines=19> */
.L_x_3:
[----:B------:R-:W4:Y:S01]  /*0500*/  SHFL.IDX PT, R3, R0, RZ, 0x1f ;  /* 0x00001fff00037589 */ /* 0x000f2200000e0000 */
[----:B------:R-:W-:Y:S01]  /*0510*/  NOP ;  /* 0x0000000000007918 */ /* 0x000fe20000000000 */
[----:B----4-:R-:W-:-:S13]  /*0520*/  ISETP.NE.AND P0, PT, R3, RZ, PT ;  /* 0x000000ff0300720c */ /* 0x010fda0003f05270 */
[----:B------:R-:W-:Y:S05]  /*0530*/  @P0 BRA `(.L_x_4) ;  /* 0x0000000000380947 */ /* 0x000fea0003800000 */
[----:B-1----:R-:W1:Y:S01]  /*0540*/  S2UR UR5, SR_CgaCtaId ;  /* 0x00000000000579c3 */ /* 0x002e620000008800 */
[----:B------:R-:W-:Y:S01]  /*0550*/  UMOV UR4, 0x400 ;  /* 0x0000040000047882 */ /* 0x000fe20000000000 */
[----:B------:R-:W-:Y:S01]  /*0560*/  UMOV UR7, 0x1 ;  /* 0x0000000100077882 */ /* 0x000fe20000000000 */
[----:B------:R-:W-:Y:S01]  /*0570*/  ELECT P0, URZ, PT ;  /* 0x00000000003f782f */ /* 0x000fe20003800000 */
[----:B-1----:R-:W-:Y:S02]  /*0580*/  ULEA UR6, UR5, UR4, 0x18 ;  /* 0x0000000405067291 */ /* 0x002fe4000f8ec03f */
[----:B------:R-:W-:-:S04]  /*0590*/  UIADD3 UR4, -UR7, 0x100000, URZ ;  /* 0x0010000007047890 */ /* 0x000fc8000fffe13f */
[----:B------:R-:W-:Y:S02]  /*05a0*/  USHF.L.U32 UR5, UR4, 0xb, URZ ;  /* 0x0000000b04057899 */ /* 0x000fe4000800063f */
[----:B------:R-:W-:Y:S01]  /*05b0*/  USHF.L.U32 UR4, UR4, 0x1, URZ ;  /* 0x0000000104047899 */ /* 0x000fe2000800063f */
[----:B------:R-:W1:Y:S11]  /*05c0*/  FENCE.VIEW.ASYNC.S ;  /* 0x00000000000073c6 */ /* 0x000e760000000000 */
[----:B-1----:R4:W1:Y:S01]  /*05d0*/  SYNCS.EXCH.64 URZ, [UR6+0x34870], UR4 ;  /* 0x03487004063f75b2 */ /* 0x0028620008000100 */
[----:B------:R4:W0:Y:S01]  /*05e0*/  SYNCS.EXCH.64 URZ, [UR6+0x34880], UR4 ;  /* 0x03488004063f75b2 */ /* 0x0008220008000100 */
[----:B------:R4:W0:Y:S01]  /*05f0*/  SYNCS.EXCH.64 URZ, [UR6+0x34878], UR4 ;  /* 0x03487804063f75b2 */ /* 0x0008220008000100 */
[----:B------:R4:W0:Y:S02]  /*0600*/  SYNCS.EXCH.64 URZ, [UR6+0x34888], UR4 ;  /* 0x03488804063f75b2 */ /* 0x0008240008000100 */
[----:B----4-:R-:W-:Y:S01]  /*0610*/  NOP ;  /* 0x0000000000007918 */ /* 0x010fe20000000000 */
.L_x_4:
        /* <DEDUP_REMOVED lines=22> */
.L_x_5:
        /* <DEDUP_REMOVED lines=22> */
.L_x_6:
[----:B0-----:R-:W-:Y:S01]  /*08e0*/  ISETP.NE.AND P0, PT, R2, RZ, PT ;  /* 0x000000ff0200720c */ /* 0x001fe20003f05270 */
[----:B------:R-:W-:Y:S01]  /*08f0*/  IMAD.MOV.U32 R2, RZ, RZ, 0x1 ;  /* 0x00000001ff027424 */ /* 0x000fe200078e00ff */
[----:B------:R-:W-:Y:S01]  /*0900*/  NOP ;  /* 0x0000000000007918 */ /* 0x000fe20000000000 */
[----:B------:R-:W-:Y:S01]  /*0910*/  ULDC.64 UR42, c[0x0][0x208] ;  /* 0x00008200002a7ab9 */ /* 0x000fe20000000a00 */
[----:B------:R-:W-:Y:S02]  /*0920*/  BSSY B6, `(.L_x_7) ;  /* 0x0000b4b000067945 */ /* 0x000fe40003800000 */
[----:B------:R-:W-:-:S05]  /*0930*/  SEL R2, R2, 0x2, !P0 ;  /* 0x0000000202027807 */ /* 0x000fca0004000000 */
[----:B------:R0:W-:Y:S01]  /*0940*/  STL [R1+0x10], R2 ;  /* 0x0000100201007387 */ /* 0x0001e20000100800 */
[----:B-123--:R-:W-:Y:S06]  /*0950*/  BAR.SYNC.DEFER_BLOCKING 0x0 ;  /* 0x0000000000007b1d */ /* 0x00efec0000010000 */
[----:B------:R-:W-:Y:S05]  /*0960*/  @!P0 BRA `(.L_x_8) ;  /* 0x0000007400c08947 */ /* 0x000fea0003800000 */
.L_x_9:
[----:B------:R-:W-:-:S08]  /*0970*/  NOP ;  /* 0x0000000000007918 */ /* 0x000fd00000000000 */
[----:B------:R-:W1:Y:S02]  /*0980*/  USETMAXREG.TRY_ALLOC.CTAPOOL UP0, 0xf0 ;  /* 0x000000f0000079c8 */ /* 0x000e640008000600 */
[----:B-1----:R-:W-:-:S13]  /*0990*/  PLOP3.LUT P0, PT, PT, PT, UP0, 0x80, 0x0 ;  /* 0x000000000000781c */ /* 0x002fda0003f0f008 */
[----:B------:R-:W-:Y:S05]  /*09a0*/  @!P0 BRA `(.L_x_9) ;  /* 0xfffffffc00f08947 */ /* 0x000fea000383ffff */
[----:B0-----:R-:W0:Y:S08]  /*09b0*/  LDC R2, c[0x0][0xc50] ;  /* 0x00031400ff027b82 */ /* 0x001e300000000800 */
[----:B------:R-:W1:Y:S08]  /*09c0*/  S2UR UR4, SR_CTAID.Y ;  /* 0x00000000000479c3 */ /* 0x000e700000002600 */
[----:B------:R-:W2:Y:S08]  /*09d0*/  S2UR UR5, SR_CTAID.Z ;  /* 0x00000000000579c3 */ /* 0x000eb00000002700 */
[----:B------:R-:W-:Y:S06]  /*09e0*/  BAR.ARV 0x8, 0x180 ;  /* 0x0206000000007b1d */ /* 0x000fec0000002000 */
[----:B0-----:R-:W-:Y:S01]  /*09f0*/  ISETP.NE.AND P0, PT, R2, 0x1, PT ;  /* 0x000000010200780c */ /* 0x001fe20003f05270 */
[----:B-1----:R-:W-:-:S12]  /*0a00*/  IMAD.U32 R16, RZ, RZ, UR4 ;  /* 0x00000004ff107e24 */ /* 0x002fd8000f8e00ff */
[----:B------:R-:W0:Y:S08]  /*0a10*/  @P0 LDC R0, c[0x0][0xc54] ;  /* 0x00031500ff000b82 */ /* 0x000e300000000800 */
[----:B------:R-:W1:Y:S01]  /*0a20*/  @P0 LDC R3, c[0x0][0xc58] ;  /* 0x00031600ff030b82 */ /* 0x000e620000000800 */
[----:B0-----:R-:W-:-:S05]  /*0a30*/  @P0 IMAD.HI.U32 R0, R0, UR4, RZ ;  /* 0x0000000400000c27 */ /* 0x001fca000f8e00ff */
[----:B-1----:R-:W-:Y:S02]  /*0a40*/  @P0 SHF.R.U32.HI R16, RZ, R3, R0 ;  /* 0x00000003ff100219 */ /* 0x002fe40000011600 */
[----:B--2---:R-:W-:-:S03]  /*0a50*/  ISETP.LE.AND P0, PT, RZ, UR5, PT ;  /* 0x00000005ff007c0c */ /* 0x004fc6000bf03270 */
[----:B------:R-:W-:-:S04]  /*0a60*/  IMAD.MOV R3, RZ, RZ, -R16 ;  /* 0x000000ffff037224 */ /* 0x000fc800078e0a10 */
[----:B------:R-:W-:-:S06]  /*0a70*/  IMAD R2, R2, R3, UR4 ;  /* 0x0000000402027e24 */ /* 0x000fcc000f8e0203 */
[----:B------:R-:W-:Y:S05]  /*0a80*/  @!P0 BRA `(.L_x_10) ;  /* 0x000000b000d08947 */ /* 0x000fea0003800000 */
[----:B------:R-:W0:Y:S01]  /*0a90*/  LDC.64 R4, c[0x0][0x418] ;  /* 0x00010600ff047b82 */ /* 0x000e220000000a00 */
[----:B------:R-:W-:-:S07]  /*0aa0*/  LOP3.LUT R7, R2, 0xffff, RZ, 0xc0, !PT ;  /* 0x0000ffff02077812 */ /* 0x000fce00078ec0ff */
[----:B------:R-:W1:Y:S08]  /*0ab0*/  LDC R0, c[0x0][0x424] ;  /* 0x00010900ff007b82 */ /* 0x000e700000000800 */
[----:B------:R-:W2:Y:S01]  /*0ac0*/  LDC R3, c[0x0][0x2f0] ;  /* 0x0000bc00ff037b82 */ /* 0x000ea20000000800 */
[----:B0-----:R-:W-:-:S04]  /*0ad0*/  ISETP.NE.U32.AND P0, PT, R4, RZ, PT ;  /* 0x000000ff0400720c */ /* 0x001fc80003f05070 */
[----:B------:R-:W-:-:S04]  /*0ae0*/  ISETP.NE.AND.EX P0, PT, R5, RZ, PT, P0 ;  /* 0x000000ff0500720c */ /* 0x000fc80003f05300 */
[----:B-1----:R-:W-:-:S05]  /*0af0*/  SEL R0, R0, 0x1, P0 ;  /* 0x0000000100007807 */ /* 0x002fca0000000000 */
[----:B--2---:R-:W-:-:S04]  /*0b00*/  IMAD R18, R0, R3, RZ ;  /* 0x0000000300127224 */ /* 0x004fc800078e02ff */
[C---:B------:R-:W-:Y:S01]  /*0b10*/  VIADD R0, R18.reuse, 0x7f ;  /* 0x0000007f12007836 */ /* 0x040fe20000000000 */
[----:B------:R-:W-:-:S04]  /*0b20*/  ISETP.GE.AND P0, PT, R18, 0x1, PT ;  /* 0x000000011200780c */ /* 0x000fc80003f06270 */
[----:B------:R-:W-:-:S04]  /*0b30*/  SHF.R.S32.HI R3, RZ, 0x1f, R0 ;  /* 0x0000001fff037819 */ /* 0x000fc80000011400 */
[----:B------:R-:W-:Y:S01]  /*0b40*/  LEA.HI R3, R3, R0, RZ, 0x7 ;  /* 0x0000000003037211 */ /* 0x000fe200078f38ff */
[----:B------:R-:W-:-:S03]  /*0b50*/  IMAD.MOV.U32 R0, RZ, RZ, RZ ;  /* 0x000000ffff007224 */ /* 0x000fc600078e00ff */
[----:B------:R-:W-:Y:S01]  /*0b60*/  SHF.R.S32.HI R17, RZ, 0x7, R3 ;  /* 0x00000007ff117819 */ /* 0x000fe20000011403 */
[----:B------:R-:W-:Y:S06]  /*0b70*/  @!P0 BRA `(.L_x_11) ;  /* 0x0000000000788947 */ /* 0x000fec0003800000 */
[----:B------:R-:W-:-:S04]  /*0b80*/  SHF.R.U32.HI R0, RZ, 0x10, R2 ;  /* 0x00000010ff007819 */ /* 0x000fc80000011602 */
[----:B------:R-:W-:-:S13]  /*0b90*/  ISETP.NE.AND P0, PT, R0, RZ, PT ;  /* 0x000000ff0000720c */ /* 0x000fda0003f05270 */
[----:B------:R-:W0:Y:S02]  /*0ba0*/  @!P0 LDC R0, c[0x0][0x9f0] ;  /* 0x00027c00ff008b82 */ /* 0x000e240000000800 */
[-C--:B0-----:R-:W-:Y:S02]  /*0bb0*/  IABS R9, R0.reuse ;  /* 0x0000000000097213 */ /* 0x081fe40000000000 */
[----:B------:R-:W-:Y:S02]  /*0bc0*/  IADD3 R5, R17, -0x1, R0 ;  /* 0xffffffff11057810 */ /* 0x000fe40007ffe000 */
[----:B------:R-:W0:Y:S01]  /*0bd0*/  I2F.RP R4, R9 ;  /* 0x0000000900047306 */ /* 0x000e220000209400 */
[----:B------:R-:W-:-:S05]  /*0be0*/  IABS R8, R0 ;  /* 0x0000000000087213 */ /* 0x000fca0000000000 */
[----:B------:R-:W-:Y:S02]  /*0bf0*/  IMAD.MOV R8, RZ, RZ, -R8 ;  /* 0x000000ffff087224 */ /* 0x000fe400078e0a08 */
[----:B0-----:R-:W0:Y:S02]  /*0c00*/  MUFU.RCP R4, R4 ;  /* 0x0000000400047308 */ /* 0x001e240000001000 */
[----:B0-----:R-:W-:Y:S02]  /*0c10*/  IADD3 R2, R4, 0xffffffe, RZ ;  /* 0x0ffffffe04027810 */ /* 0x001fe40007ffe0ff */
[----:B------:R-:W-:-:S04]  /*0c20*/  IABS R4, R5 ;  /* 0x0000000500047213 */ /* 0x000fc80000000000 */
[----:B------:R0:W1:Y:S01]  /*0c30*/  F2I.FTZ.U32.TRUNC.NTZ R3, R2 ;  /* 0x0000000200037305 */ /* 0x000062000021f000 */
[----:B------:R-:W-:-:S04]  /*0c40*/  LOP3.LUT R5, R5, R0, RZ, 0x3c, !PT ;  /* 0x0000000005057212 */ /* 0x000fc800078e3cff */
[----:B------:R-:W-:Y:S01]  /*0c50*/  ISETP.GE.AND P2, PT, R5, RZ, PT ;  /* 0x000000ff0500720c */ /* 0x000fe20003f46270 */
[----:B0-----:R-:W-:Y:S02]  /*0c60*/  IMAD.MOV.U32 R2, RZ, RZ, RZ ;  /* 0x000000ffff027224 */ /* 0x001fe400078e00ff */
[----:B-1----:R-:W-:-:S04]  /*0c70*/  IMAD.MOV R6, RZ, RZ, -R3 ;  /* 0x000000ffff067224 */ /* 0x002fc800078e0a03 */
[----:B------:R-:W-:-:S04]  /*0c80*/  IMAD R11, R6, R9, RZ ;  /* 0x00000009060b7224 */ /* 0x000fc800078e02ff */
[----:B------:R-:W-:-:S04]  /*0c90*/  IMAD.HI.U32 R3, R3, R11, R2 ;  /* 0x0000000b03037227 */ /* 0x000fc800078e0002 */
[----:B------:R-:W-:Y:S02]  /*0ca0*/  IMAD.MOV.U32 R2, RZ, RZ, R8 ;  /* 0x000000ffff027224 */ /* 0x000fe400078e0008 */
[----:B------:R-:W-:-:S04]  /*0cb0*/  IMAD.HI.U32 R3, R3, R4, RZ ;  /* 0x0000000403037227 */ /* 0x000fc800078e00ff */
[----:B------:R-:W-:-:S05]  /*0cc0*/  IMAD R2, R3, R2, R4 ;  /* 0x0000000203027224 */ /* 0x000fca00078e0204 */
[----:B------:R-:W-:-:S13]  /*0cd0*/  ISETP.GT.U32.AND P1, PT, R9, R2, PT ;  /* 0x000000020900720c */ /* 0x000fda0003f24070 */
[----:B------:R-:W-:Y:S02]  /*0ce0*/  @!P1 IMAD.IADD R2, R2, 0x1, -R9 ;  /* 0x0000000102029824 */ /* 0x000fe400078e0a09 */
[----:B------:R-:W-:Y:S01]  /*0cf0*/  @!P1 VIADD R3, R3, 0x1 ;  /* 0x0000000103039836 */ /* 0x000fe20000000000 */
[----:B------:R-:W-:Y:S02]  /*0d00*/  ISETP.NE.AND P1, PT, R0, RZ, PT ;  /* 0x000000ff0000720c */ /* 0x000fe40003f25270 */
[----:B------:R-:W-:-:S13]  /*0d10*/  ISETP.GE.U32.AND P0, PT, R2, R9, PT ;  /* 0x000000090200720c */ /* 0x000fda0003f06070 */
[----:B------:R-:W-:-:S05]  /*0d20*/  @P0 IADD3 R3, R3, 0x1, RZ ;  /* 0x0000000103030810 */ /* 0x000fca0007ffe0ff */
[----:B------:R-:W-:Y:S01]  /*0d30*/  @!P2 IMAD.MOV R3, RZ, RZ, -R3 ;  /* 0x000000ffff03a224 */ /* 0x000fe200078e0a03 */
[----:B------:R-:W-:-:S05]  /*0d40*/  @!P1 LOP3.LUT R3, RZ, R0, RZ, 0x33, !PT ;  /* 0x00000000ff039212 */ /* 0x000fca00078e33ff */
[----:B------:R-:W-:-:S07]  /*0d50*/  IMAD.MOV.U32 R0, RZ, RZ, R3 ;  /* 0x000000ffff007224 */ /* 0x000fce00078e0003 */
.L_x_11:
[----:B------:R-:W0:Y:S01]  /*0d60*/  S2R R3, SR_TID.X ;  /* 0x0000000000037919 */ /* 0x000e220000002100 */
[-C--:B------:R-:W-:Y:S01]  /*0d70*/  IMAD R2, R7, R0.reuse, RZ ;  /* 0x0000000007027224 */ /* 0x080fe200078e02ff */
[----:B------:R-:W-:Y:S01]  /*0d80*/  PLOP3.LUT P0, PT, PT, PT, PT, 0x80, 0x0 ;  /* 0x000000000000781c */ /* 0x000fe20003f0f070 */
[----:B------:R-:W-:Y:S01]  /*0d90*/  IMAD.MOV.U32 R4, RZ, RZ, RZ ;  /* 0x000000ffff047224 */ /* 0x000fe200078e00ff */
[----:B------:R-:W-:Y:S02]  /*0da0*/  CS2R R86, SRZ ;  /* 0x0000000000567805 */ /* 0x000fe4000001ff00 */
[----:B------:R-:W-:Y:S02]  /*0db0*/  CS2R R84, SRZ ;  /* 0x0000000000547805 */ /* 0x000fe4000001ff00 */
[----:B------:R-:W-:Y:S01]  /*0dc0*/  VIADDMNMX R17, R2, R0, R17, PT ;  /* 0x0000000002117246 */ /* 0x000fe20003800111 */
[----:B------:R-:W-:Y:S01]  /*0dd0*/  IMAD.MOV.U32 R0, RZ, RZ, RZ ;  /* 0x000000ffff007224 */ /* 0x000fe200078e00ff */
[----:B------:R-:W-:-:S02]  /*0de0*/  CS2R R82, SRZ ;  /* 0x0000000000527805 */ /* 0x000fc4000001ff00 */
[----:B------:R-:W-:Y:S02]  /*0df0*/  CS2R R80, SRZ ;  /* 0x0000000000507805 */ /* 0x000fe4000001ff00 */
[----:B------:R-:W-:Y:S02]  /*0e00*/  ISETP.GT.AND P1, PT, R17, R2, PT ;  /* 0x000000021100720c */ /* 0x000fe40003f24270 */
[----:B------:R-:W-:Y:S02]  /*0e10*/  CS2R R78, SRZ ;  /* 0x00000000004e7805 */ /* 0x000fe4000001ff00 */
[----:B------:R-:W-:Y:S02]  /*0e20*/  CS2R R76, SRZ ;  /* 0x00000000004c7805 */ /* 0x000fe4000001ff00 */
[----:B------:R-:W-:Y:S02]  /*0e30*/  CS2R R74, SRZ ;  /* 0x00000000004a7805 */ /* 0x000fe4000001ff00 */
[----:B------:R-:W-:-:S02]  /*0e40*/  CS2R R72, SRZ ;  /* 0x0000000000487805 */ /* 0x000fc4000001ff00 */
[----:B------:R-:W-:Y:S02]  /*0e50*/  CS2R R70, SRZ ;  /* 0x0000000000467805 */ /* 0x000fe4000001ff00 */
[----:B------:R-:W-:Y:S02]  /*0e60*/  CS2R R68, SRZ ;  /* 0x0000000000447805 */ /* 0x000fe4000001ff00 */
        /* <DEDUP_REMOVED lines=14> */
[----:B------:R-:W-:Y:S01]  /*0f50*/  CS2R R38, SRZ ;  /* 0x0000000000267805 */ /* 0x000fe2000001ff00 */
[----:B0-----:R-:W-:Y:S01]  /*0f60*/  VIADD R19, R3, 0xffffff80 ;  /* 0xffffff8003137836 */ /* 0x001fe20000000000 */
[----:B------:R-:W-:-:S02]  /*0f70*/  CS2R R36, SRZ ;  /* 0x0000000000247805 */ /* 0x000fc4000001ff00 */
[----:B------:R-:W-:Y:S02]  /*0f80*/  CS2R R34, SRZ ;  /* 0x0000000000227805 */ /* 0x000fe4000001ff00 */
[----:B------:R-:W-:Y:S02]  /*0f90*/  CS2R R32, SRZ ;  /* 0x0000000000207805 */ /* 0x000fe4000001ff00 */
[----:B------:R-:W-:Y:S02]  /*0fa0*/  CS2R R30, SRZ ;  /* 0x00000000001e7805 */ /* 0x000fe4000001ff00 */
[----:B------:R-:W-:Y:S02]  /*0fb0*/  CS2R R28, SRZ ;  /* 0x00000000001c7805 */ /* 0x000fe4000001ff00 */
[----:B------:R-:W-:Y:S02]  /*0fc0*/  CS2R R26, SRZ ;  /* 0x00000000001a7805 */ /* 0x000fe4000001ff00 */
[----:B------:R-:W-:Y:S01]  /*0fd0*/  CS2R R24, SRZ ;  /* 0x0000000000187805 */ /* 0x000fe2000001ff00 */
[----:B------:R-:W-:Y:S06]  /*0fe0*/  @!P1 BRA `(.L_x_12) ;  /* 0x0000005800049947 */ /* 0x000fec0003800000 */
[----:B------:R-:W-:Y:S01]  /*0ff0*/  SHF.R.S32.HI R0, RZ, 0x1f, R19 ;  /* 0x0000001fff007819 */ /* 0x000fe20000011413 */
[----:B------:R-:W0:Y:S01]  /*1000*/  S2UR UR6, SR_CgaCtaId ;  /* 0x00000000000679c3 */ /* 0x000e220000008800 */
[----:B------:R-:W-:Y:S02]  /*1010*/  UMOV UR36, 0x400 ;  /* 0x0000040000247882 */ /* 0x000fe40000000000 */
[----:B------:R-:W-:-:S04]  /*1020*/  LEA.HI R22, R0, R19, RZ, 0x7 ;  /* 0x0000001300167211 */ /* 0x000fc800078f38ff */
[----:B------:R-:W-:-:S06]  /*1030*/  SHF.R.S32.HI R0, RZ, 0x7, R22 ;  /* 0x00000007ff007819 */ /* 0x000fcc0000011416 */
[----:B------:R-:W1:Y:S01]  /*1040*/  SHFL.IDX PT, R0, R0, RZ, 0x1f ;  /* 0x00001fff00007589 */ /* 0x000e6200000e0000 */
[----:B0-----:R-:W-:-:S04]  /*1050*/  ULEA UR36, UR6, UR36, 0x18 ;  /* 0x0000002406247291 */ /* 0x001fc8000f8ec03f */
[----:B------:R-:W-:-:S04]  /*1060*/  UIADD3 UR6, UR36, 0x10400, URZ ;  /* 0x0001040024067890 */ /* 0x000fc8000fffe03f */
[----:B------:R-:W-:Y:S01]  /*1070*/  ULOP3.LUT UP0, URZ, UR6, 0x3ff, URZ, 0xc0, !UPT ;  /* 0x000003ff063f7892 */ /* 0x000fe2000f80c03f */
[----:B-1----:R-:W-:-:S05]  /*1080*/  R2UR UR4, R0 ;  /* 0x00000000000472ca */ /* 0x002fca00000e0000 */
[----:B------:R-:W-:-:S08]  /*1090*/  PLOP3.LUT P0, PT, PT, PT, UP0, 0x80, 0x0 ;  /* 0x000000000000781c */ /* 0x000fd00003f0f008 */
[----:B------:R-:W-:-:S04]  /*10a0*/  ULEA.HI UR5, UR4, UR4, URZ, 0x1 ;  /* 0x0000000404057291 */ /* 0x000fc8000f8f083f */
[----:B------:R-:W-:-:S04]  /*10b0*/  ULOP3.LUT UR5, UR5, 0x1e, URZ, 0xc0, !UPT ;  /* 0x0000001e05057892 */ /* 0x000fc8000f8ec03f */
[----:B------:R-:W-:-:S04]  /*10c0*/  UIADD3 UR5, UR4, -UR5, URZ ;  /* 0x8000000504057290 */ /* 0x000fc8000fffe03f */
[----:B------:R-:W-:-:S04]  /*10d0*/  ULEA UR5, UR5, UR6, 0xd ;  /* 0x0000000605057291 */ /* 0x000fc8000f8e683f */
[----:B------:R-:W-:-:S04]  /*10e0*/  USHF.R.U32.HI UR5, URZ, 0x4, UR5 ;  /* 0x000000043f057899 */ /* 0x000fc80008011605 */
[----:B------:R-:W-:Y:S01]  /*10f0*/  ULOP3.LUT UR37, UR5, 0x3fff, URZ, 0xc0, !UPT ;  /* 0x00003fff05257892 */ /* 0x000fe2000f8ec03f */
[----:B------:R-:W-:Y:S11]  /*1100*/  @!P0 BRA `(.L_x_13) ;  /* 0x0000000000408947 */ /* 0x000ff60003800000 */
[----:B------:R-:W-:Y:S01]  /*1110*/  MOV R0, 0x0 ;  /* 0x0000000000007802 */ /* 0x000fe20000000f00 */
[----:B------:R-:W-:Y:S01]  /*1120*/  ULDC.64 UR4, c[0x4][0x118] ;  /* 0x0100460000047ab9 */ /* 0x000fe20000000a00 */
[----:B------:R-:W-:Y:S01]  /*1130*/  ULDC.64 UR6, c[0x4][0x98] ;  /* 0x0100260000067ab9 */ /* 0x000fe20000000a00 */
[----:B------:R-:W-:Y:S01]  /*1140*/  IMAD.U32 R4, RZ, RZ, UR4 ;  /* 0x00000004ff047e24 */ /* 0x000fe2000f8e00ff */
[----:B------:R0:W1:Y:S01]  /*1150*/  LDC.64 R14, c[0x4][R0] ;  /* 0x01000000000e7b82 */ /* 0x0000620000000a00 */
[----:B------:R-:W-:Y:S01]  /*1160*/  MOV R5, UR5 ;  /* 0x0000000500057c02 */ /* 0x000fe20008000f00 */
[----:B------:R-:W-:Y:S01]  /*1170*/  ULDC.64 UR4, c[0x4][0x120] ;  /* 0x0100480000047ab9 */ /* 0x000fe20000000a00 */
[----:B------:R-:W-:Y:S01]  /*1180*/  IMAD.U32 R10, RZ, RZ, UR6 ;  /* 0x00000006ff0a7e24 */ /* 0x000fe2000f8e00ff */
[----:B------:R-:W-:Y:S01]  /*1190*/  MOV R13, RZ ;  /* 0x000000ff000d7202 */ /* 0x000fe20000000f00 */
[----:B------:R-:W-:Y:S02]  /*11a0*/  IMAD.U32 R6, RZ, RZ, UR4 ;  /* 0x00000004ff067e24 */ /* 0x000fe4000f8e00ff */
[----:B------:R-:W-:-:S02]  /*11b0*/  IMAD.U32 R7, RZ, RZ, UR5 ;  /* 0x00000005ff077e24 */ /* 0x000fc4000f8e00ff */
[----:B------:R-:W-:Y:S02]  /*11c0*/  IMAD.U32 R11, RZ, RZ, UR7 ;  /* 0x00000007ff0b7e24 */ /* 0x000fe4000f8e00ff */
[----:B------:R-:W-:Y:S02]  /*11d0*/  IMAD.MOV.U32 R8, RZ, RZ, 0x70 ;  /* 0x00000070ff087424 */ /* 0x000fe400078e00ff */
[----:B0-----:R-:W-:-:S07]  /*11e0*/  IMAD.MOV.U32 R12, RZ, RZ, 0x1 ;  /* 0x00000001ff0c7424 */ /* 0x001fce00078e00ff */
[----:B------:R-:W-:-:S07]  /*11f0*/  LEPC R20, `(.L_x_13) ;  /* 0x000000001014794e */ /* 0x000fce0000000000 */
[----:B-1----:R-:W-:Y:S05]  /*1200*/  CALL.ABS.NOINC R14 ;  /* 0x000000000e007343 */ /* 0x002fea0003c00000 */
.L_x_13:
[----:B------:R-:W2:Y:S01]  /*1210*/  LDL.LU R20, [R1+0x10] ;  /* 0x0000100001147983 */ /* 0x000ea20000300800 */
[----:B------:R-:W-:-:S04]  /*1220*/  SHF.L.U32 R3, RZ, 0x1f, RZ ;  /* 0x0000001fff037819 */ /* 0x000fc800000006ff */
[----:B------:R-:W0:Y:S01]  /*1230*/  SYNCS.PHASECHK.TRANS64.TRYWAIT P1, [UR36+0x34800], R3 ;  /* 0x03480003ff0075a7 */ /* 0x000e220008020164 */
[----:B--2---:R-:W-:-:S04]  /*1240*/  LOP3.LUT R0, R20, 0x1, RZ, 0xfc, !PT ;  /* 0x0000000114007812 */ /* 0x004fc800078efcff */
[----:B------:R-:W-:Y:S01]  /*1250*/  ISETP.NE.AND P0, PT, R0, 0x3, PT ;  /* 0x000000030000780c */ /* 0x000fe20003f05270 */
[----:B0-----:R-:W-:-:S12]  /*1260*/  @!P1 BRA `(.L_x_14) ;  /* 0x000000a800e09947 */ /* 0x001fd80003800000 */
.L_x_121:
[----:B------:R-:W-:Y:S05]  /*1270*/  @!P0 BRA `(.L_x_15) ;  /* 0x0000000000048947 */ /* 0x000fea0003800000 */
[----:B------:R-:W-:Y:S01]  /*1280*/  BPT.TRAP 0x1 ;  /* 0x000000040000795c */ /* 0x000fe20000300000 */
.L_x_15:
[----:B------:R1:W2:Y:S01]  /*1290*/  SYNCS.PHASECHK.TRANS64.TRYWAIT P2, [UR36+0x34830], R3 ;  /* 0x03483003ff0075a7 */ /* 0x0002a20008040164 */
[----:B------:R-:W-:Y:S05]  /*12a0*/  @!P0 BRA `(.L_x_16) ;  /* 0x0000000000048947 */ /* 0x000fea0003800000 */
[----:B------:R-:W-:Y:S01]  /*12b0*/  BPT.TRAP 0x1 ;  /* 0x000000040000795c */ /* 0x000fe20000300000 */
.L_x_16:
[----:B0-----:R-:W0:Y:S01]  /*12c0*/  S2R R0, SR_TID.X ;  /* 0x0000000000007919 */ /* 0x001e220000002100 */
[----:B------:R-:W-:Y:S01]  /*12d0*/  IMAD.U32 R4, RZ, RZ, UR37 ;  /* 0x00000025ff047e24 */ /* 0x000fe2000f8e00ff */
[----:B0-----:R-:W-:-:S04]  /*12e0*/  LOP3.LUT R0, R0, 0x7f, RZ, 0xc0, !PT ;  /* 0x0000007f00007812 */ /* 0x001fc800078ec0ff */
[----:B------:R-:W-:Y:S01]  /*12f0*/  ISETP.NE.AND P1, PT, R0, RZ, PT ;  /* 0x000000ff0000720c */ /* 0x000fe20003f25270 */
[----:B--2---:R-:W-:-:S12]  /*1300*/  @P2 BRA `(.L_x_17) ;  /* 0x0000000000082947 */ /* 0x004fd80003800000 */
[----:B------:R-:W0:Y:S02]  /*1310*/  SYNCS.PHASECHK.TRANS64.TRYWAIT P2, [UR36+0x34830], R3 ;  /* 0x03483003ff0075a7 */ /* 0x000e240008040164 */
[----:B0-----:R-:W-:Y:S05]  /*1320*/  @!P2 BRA `(.L_x_18) ;  /* 0x000000a800c8a947 */ /* 0x001fea0003800000 */
.L_x_17:
[----:B------:R-:W-:Y:S05]  /*1330*/  WARPSYNC.ALL ;  /* 0x0000000000007948 */ /* 0x000fea0003800000 */
[----:B0-----:R-:W-:Y:S01]  /*1340*/  IMAD.MOV.U32 R0, RZ, RZ, RZ ;  /* 0x000000ffff007224 */ /* 0x001fe200078e00ff */
[----:B------:R-:W-:Y:S01]  /*1350*/  LOP3.LUT R4, R4, 0x10000, RZ, 0xfc, !PT ;  /* 0x0001000004047812 */ /* 0x000fe200078efcff */
[----:B------:R-:W-:Y:S02]  /*1360*/  IMAD.MOV.U32 R151, RZ, RZ, RZ ;  /* 0x000000ffff977224 */ /* 0x000fe400078e00ff */
[----:B------:R-:W-:Y:S01]  /*1370*/  IMAD.MOV.U32 R5, RZ, RZ, 0x40000040 ;  /* 0x40000040ff057424 */ /* 0x000fe200078e00ff */
[----:B------:R-:W-:Y:S01]  /*1380*/  UIADD3 UR4, UR36, 0x1c400, URZ ;  /* 0x0001c40024047890 */ /* 0x000fe2000fffe03f */
[----:B------:R-:W-:Y:S01]  /*1390*/  R2UR UR8, R4 ;  /* 0x00000000040872ca */ /* 0x000fe200000e0000 */
[----:B------:R-:W-:-:S02]  /*13a0*/  WARPGROUP.ARRIVE ;  /* 0x00000000000079c5 */ /* 0x000fc40000000000 */
[----:B------:R-:W-:Y:S01]  /*13b0*/  R2UR UR9, R5 ;  /* 0x00000000050972ca */ /* 0x000fe200000e0000 */
[----:B------:R-:W-:Y:S01]  /*13c0*/  USHF.R.U32.HI UR4, URZ, 0x4, UR4 ;  /* 0x000000043f047899 */ /* 0x000fe20008011604 */
[----:B------:R-:W-:Y:S01]  /*13d0*/  R2UR UR6, R4 ;  /* 0x00000000040672ca */ /* 0x000fe200000e0000 */
[----:B------:R-:W-:Y:S01]  /*13e0*/  UMOV UR11, 0x40000040 ;  /* 0x40000040000b7882 */ /* 0x000fe20000000000 */
[----:B------:R-:W-:Y:S01]  /*13f0*/  UMOV UR5, 0x40000040 ;  /* 0x4000004000057882 */ /* 0x000fe20000000000 */
[----:B------:R-:W-:Y:S01]  /*1400*/  ULOP3.LUT UR4, UR4, 0x3fff, URZ, 0xc0, !UPT ;  /* 0x00003fff04047892 */ /* 0x000fe2000f8ec03f */
[----:B------:R-:W-:Y:S01]  /*1410*/  LOP3.LUT R22, R22, 0xffffff80, RZ, 0xc0, !PT ;  /* 0xffffff8016167812 */ /* 0x000fe200078ec0ff */
[----:B------:R-:W-:Y:S01]  /*1420*/  UMOV UR13, 0x40000040 ;  /* 0x40000040000d7882 */ /* 0x000fe20000000000 */
[----:B------:R-:W-:Y:S01]  /*1430*/  UMOV UR15, 0x40000040 ;  /* 0x40000040000f7882 */ /* 0x000fe20000000000 */
[----:B------:R-:W-:Y:S01]  /*1440*/  ULOP3.LUT UR38, UR4, 0x10000, URZ, 0xfc, !UPT ;  /* 0x0001000004267892 */ /* 0x000fe2000f8efc3f */
[----:B------:R-:W-:Y:S01]  /*1450*/  IMAD.MOV.U32 R6, RZ, RZ, -0x2 ;  /* 0xfffffffeff067424 */ /* 0x000fe200078e00ff */
[----:B------:R-:W-:Y:S01]  /*1460*/  UMOV UR17, 0x40000040 ;  /* 0x4000004000117882 */ /* 0x000fe20000000000 */
[----:B------:R-:W-:Y:S01]  /*1470*/  UMOV UR19, 0x40000040 ;  /* 0x4000004000137882 */ /* 0x000fe20000000000 */
[----:B------:R-:W-:Y:S01]  /*1480*/  UIADD3 UR14, UR38, 0x6, URZ ;  /* 0x00000006260e7890 */ /* 0x000fe2000fffe03f */
[----:B------:R-:W-:Y:S01]  /*1490*/  IMAD.IADD R22, R19, 0x1, -R22 ;  /* 0x0000000113167824 */ /* 0x000fe200078e0a16 */
[----:B------:R-:W-:Y:S01]  /*14a0*/  UIADD3 UR4, UR6, 0x2, URZ ;  /* 0x0000000206047890 */ /* 0x000fe2000fffe03f */
[----:B------:R-:W-:Y:S01]  /*14b0*/  P2R R21, PR, RZ, 0x2 ;  /* 0x00000002ff157803 */ /* 0x000fe20000000000 */
[----:B------:R-:W-:Y:S01]  /*14c0*/  UMOV UR10, UR38 ;  /* 0x00000026000a7c82 */ /* 0x000fe20008000000 */
[----:B------:R-:W-:Y:S01]  /*14d0*/  UIADD3 UR12, UR6, 0x6, URZ ;  /* 0x00000006060c7890 */ /* 0x000fe2000fffe03f */
[----:B------:R-:W-:Y:S01]  /*14e0*/  HGMMA.64x128x16.F32.BF16 R24, gdesc[UR8], RZ, !UPT, gsb0 ;  /* 0x01e00000081879f0 */ /* 0x000fe2000c0018ff */
[----:B------:R-:W-:Y:S01]  /*14f0*/  UIADD3 UR10, UR38, 0x2, URZ ;  /* 0x00000002260a7890 */ /* 0x000fe2000fffe03f */
[----:B-1----:R-:W-:Y:S01]  /*1500*/  SHF.R.S32.HI R3, RZ, 0x1f, R22 ;  /* 0x0000001fff037819 */ /* 0x002fe20000011416 */
[----:B------:R-:W-:Y:S01]  /*1510*/  UMOV UR8, UR4 ;  /* 0x0000000400087c82 */ /* 0x000fe20008000000 */
[----:B------:R-:W-:Y:S01]  /*1520*/  UMOV UR9, UR5 ;  /* 0x0000000500097c82 */ /* 0x000fe20008000000 */
[----:B------:R-:W-:Y:S01]  /*1530*/  UMOV UR11, 0x40000040 ;  /* 0x40000040000b7882 */ /* 0x000fe20000000000 */
[----:B------:R-:W-:Y:S01]  /*1540*/  UIADD3 UR16, UR6, 0x400, URZ ;  /* 0x0000040006107890 */ /* 0x000fe2000fffe03f */
[----:B------:R-:W-:Y:S01]  /*1550*/  LEA.HI R3, R3, R22, RZ, 0x2 ;  /* 0x0000001603037211 */ /* 0x000fe200078f10ff */
[----:B------:R-:W-:Y:S01]  /*1560*/  UIADD3 UR18, UR38, 0x400, URZ ;  /* 0x0000040026127890 */ /* 0x000fe2000fffe03f */
[----:B------:R-:W-:Y:S01]  /*1570*/  P2R R23, PR, RZ, 0x1 ;  /* 0x00000001ff177803 */ /* 0x000fe20000000000 */
[----:B------:R-:W-:Y:S01]  /*1580*/  UIADD3 UR20, UR6, 0x402, URZ ;  /* 0x0000040206147890 */ /* 0x000fe2000fffe03f */
[----:B------:R-:W-:Y:S01]  /*1590*/  LOP3.LUT R3, R3, 0x7ffffffc, RZ, 0xc0, !PT ;  /* 0x7ffffffc03037812 */ /* 0x000fe200078ec0ff */
[----:B------:R-:W-:Y:S01]  /*15a0*/  UIADD3 UR22, UR38, 0x402, URZ ;  /* 0x0000040226167890 */ /* 0x000fe2000fffe03f */
[--C-:B------:R-:W-:Y:S01]  /*15b0*/  IMAD.MOV.U32 R150, RZ, RZ, R151.reuse ;  /* 0x000000ffff967224 */ /* 0x100fe200078e0097 */
[----:B------:R-:W-:Y:S01]  /*15c0*/  UMOV UR21, 0x40000040 ;  /* 0x4000004000157882 */ /* 0x000fe20000000000 */
[----:B------:R-:W-:Y:S01]  /*15d0*/  UMOV UR23, 0x40000040 ;  /* 0x4000004000177882 */ /* 0x000fe20000000000 */
[----:B------:R-:W-:Y:S01]  /*15e0*/  UIADD3 UR24, UR6, 0x404, URZ ;  /* 0x0000040406187890 */ /* 0x000fe2000fffe03f */
[----:B------:R-:W-:Y:S01]  /*15f0*/  IADD3 R3, R22, -R3, RZ ;  /* 0x8000000316037210 */ /* 0x000fe20007ffe0ff */
[----:B------:R-:W-:Y:S01]  /*1600*/  UIADD3 UR26, UR38, 0x404, URZ ;  /* 0x00000404261a7890 */ /* 0x000fe2000fffe03f */
[--C-:B------:R-:W-:Y:S01]  /*1610*/  IMAD.MOV.U32 R149, RZ, RZ, R151.reuse ;  /* 0x000000ffff957224 */ /* 0x100fe200078e0097 */
[----:B------:R-:W-:Y:S01]  /*1620*/  UMOV UR25, 0x40000040 ;  /* 0x4000004000197882 */ /* 0x000fe20000000000 */
[----:B------:R-:W-:Y:S01]  /*1630*/  UMOV UR27, 0x40000040 ;  /* 0x40000040001b7882 */ /* 0x000fe20000000000 */
[----:B------:R-:W-:Y:S01]  /*1640*/  UIADD3 UR28, UR6, 0x406, URZ ;  /* 0x00000406061c7890 */ /* 0x000fe2000fffe03f */
[----:B------:R-:W-:Y:S01]  /*1650*/  IMAD R3, R3, R6, 0x80 ;  /* 0x0000008003037424 */ /* 0x000fe200078e0206 */
[----:B------:R-:W-:Y:S01]  /*1660*/  UIADD3 UR30, UR38, 0x406, URZ ;  /* 0x00000406261e7890 */ /* 0x000fe2000fffe03f */
[----:B------:R-:W-:Y:S01]  /*1670*/  IMAD.MOV.U32 R148, RZ, RZ, R151 ;  /* 0x000000ffff947224 */ /* 0x000fe200078e0097 */
[----:B------:R-:W-:Y:S01]  /*1680*/  UMOV UR29, 0x40000040 ;  /* 0x40000040001d7882 */ /* 0x000fe20000000000 */
[----:B------:R-:W-:Y:S01]  /*1690*/  UMOV UR31, 0x40000040 ;  /* 0x40000040001f7882 */ /* 0x000fe20000000000 */
[----:B------:R-:W-:Y:S01]  /*16a0*/  UIADD3 UR32, UR6, 0x800, URZ ;  /* 0x0000080006207890 */ /* 0x000fe2000fffe03f */
[----:B------:R-:W-:Y:S01]  /*16b0*/  IMAD.IADD R18, R18, 0x1, R3 ;  /* 0x0000000112127824 */ /* 0x000fe200078e0203 */
[----:B------:R-:W-:Y:S01]  /*16c0*/  UIADD3 UR34, UR38, 0x800, URZ ;  /* 0x0000080026227890 */ /* 0x000fe2000fffe03f */
[--C-:B------:R-:W-:Y:S01]  /*16d0*/  IMAD.MOV.U32 R147, RZ, RZ, R151.reuse ;  /* 0x000000ffff937224 */ /* 0x100fe200078e0097 */
[----:B------:R-:W-:Y:S01]  /*16e0*/  UMOV UR33, 0x40000040 ;  /* 0x4000004000217882 */ /* 0x000fe20000000000 */
[----:B------:R-:W-:Y:S01]  /*16f0*/  UMOV UR35, 0x40000040 ;  /* 0x4000004000237882 */ /* 0x000fe20000000000 */
[----:B------:R-:W-:Y:S01]  /*1700*/  UIADD3 UR44, UR6, 0x802, URZ ;  /* 0x00000802062c7890 */ /* 0x000fe2000fffe03f */
[----:B------:R-:W-:Y:S01]  /*1710*/  IMAD R6, R17, -0x80, R18 ;  /* 0xffffff8011067824 */ /* 0x000fe200078e0212 */
[----:B------:R-:W-:Y:S01]  /*1720*/  UIADD3 UR46, UR38, 0x802, URZ ;  /* 0x00000802262e7890 */ /* 0x000fe2000fffe03f */
[-C--:B------:R-:W-:Y:S01]  /*1730*/  MOV R145, R151.reuse ;  /* 0x0000009700917202 */ /* 0x080fe20000000f00 */
[----:B------:R-:W-:Y:S01]  /*1740*/  UMOV UR45, 0x40000040 ;  /* 0x40000040002d7882 */ /* 0x000fe20000000000 */
[----:B------:R-:W-:Y:S01]  /*1750*/  UMOV UR47, 0x40000040 ;  /* 0x40000040002f7882 */ /* 0x000fe20000000000 */
[----:B------:R-:W-:Y:S01]  /*1760*/  UIADD3 UR48, UR6, 0x804, URZ ;  /* 0x0000080406307890 */ /* 0x000fe2000fffe03f */
[C---:B------:R-:W-:Y:S01]  /*1770*/  ISETP.GT.AND P4, PT, R6.reuse, RZ, PT ;  /* 0x000000ff0600720c */ /* 0x040fe20003f84270 */
[----:B------:R-:W-:Y:S01]  /*1780*/  UIADD3 UR50, UR38, 0x804, URZ ;  /* 0x0000080426327890 */ /* 0x000fe2000fffe03f */
[C---:B------:R-:W-:Y:S01]  /*1790*/  ISETP.GT.AND P3, PT, R6.reuse, 0x1, PT ;  /* 0x000000010600780c */ /* 0x040fe20003f64270 */
[----:B------:R-:W-:Y:S01]  /*17a0*/  UMOV UR49, 0x40000040 ;  /* 0x4000004000317882 */ /* 0x000fe20000000000 */
[----:B------:R-:W-:Y:S01]  /*17b0*/  UMOV UR51, 0x40000040 ;  /* 0x4000004000337882 */ /* 0x000fe20000000000 */
[----:B------:R-:W-:Y:S01]  /*17c0*/  UIADD3 UR52, UR6, 0x806, URZ ;  /* 0x0000080606347890 */ /* 0x000fe2000fffe03f */
[C---:B------:R-:W-:Y:S01]  /*17d0*/  ISETP.GT.AND P2, PT, R6.reuse, 0x8, PT ;  /* 0x000000080600780c */ /* 0x040fe20003f44270 */
[----:B------:R-:W-:Y:S01]  /*17e0*/  UIADD3 UR54, UR38, 0x806, URZ ;  /* 0x0000080626367890 */ /* 0x000fe2000fffe03f */
[C---:B------:R-:W-:Y:S01]  /*17f0*/  ISETP.GT.AND P6, PT, R6.reuse, 0x9, PT ;  /* 0x000000090600780c */ /* 0x040fe20003fc4270 */
[----:B------:R-:W-:Y:S01]  /*1800*/  UMOV UR53, 0x40000040 ;  /* 0x4000004000357882 */ /* 0x000fe20000000000 */
[----:B------:R-:W-:Y:S01]  /*1810*/  UMOV UR55, 0x40000040 ;  /* 0x4000004000377882 */ /* 0x000fe20000000000 */
[C---:B------:R-:W-:Y:S01]  /*1820*/  ISETP.GT.AND P5, PT, R6.reuse, 0x10, PT ;  /* 0x000000100600780c */ /* 0x040fe20003fa4270 */
[--C-:B------:R-:W-:Y:S01]  /*1830*/  IMAD.MOV.U32 R143, RZ, RZ, R151.reuse ;  /* 0x000000ffff8f7224 */ /* 0x100fe200078e0097 */
[C---:B------:R-:W-:Y:S01]  /*1840*/  ISETP.GT.AND P1, PT, R6.reuse, 0x59, PT ;  /* 0x000000590600780c */ /* 0x040fe20003f24270 */
[--C-:B------:R-:W-:Y:S01]  /*1850*/  IMAD.MOV.U32 R141, RZ, RZ, R151.reuse ;  /* 0x000000ffff8d7224 */ /* 0x100fe200078e0097 */
[----:B------:R-:W-:Y:S01]  /*1860*/  ISETP.GT.AND P0, PT, R6, 0x60, PT ;  /* 0x000000600600780c */ /* 0x000fe20003f04270 */
[--C-:B------:R-:W-:Y:S01]  /*1870*/  IMAD.MOV.U32 R139, RZ, RZ, R151.reuse ;  /* 0x000000ffff8b7224 */ /* 0x100fe200078e0097 */
[-C--:B------:R-:W-:Y:S01]  /*1880*/  MOV R131, R151.reuse ;  /* 0x0000009700837202 */ /* 0x080fe20000000f00 */
[--C-:B------:R-:W-:Y:S01]  /*1890*/  IMAD.MOV.U32 R137, RZ, RZ, R151.reuse ;  /* 0x000000ffff897224 */ /* 0x100fe200078e0097 */
[-C--:B------:R-:W-:Y:S01]  /*18a0*/  MOV R117, R151.reuse ;  /* 0x0000009700757202 */ /* 0x080fe20000000f00 */
[--C-:B------:R-:W-:Y:S01]  /*18b0*/  IMAD.MOV.U32 R135, RZ, RZ, R151.reuse ;  /* 0x000000ffff877224 */ /* 0x100fe200078e0097 */
[-C--:B------:R-:W-:Y:S01]  /*18c0*/  MOV R103, R151.reuse ;  /* 0x0000009700677202 */ /* 0x080fe20000000f00 */
[--C-:B------:R-:W-:Y:S01]  /*18d0*/  IMAD.MOV.U32 R133, RZ, RZ, R151.reuse ;  /* 0x000000ffff857224 */ /* 0x100fe200078e0097 */
[----:B------:R-:W-:Y:S01]  /*18e0*/  MOV R89, R151 ;  /* 0x0000009700597202 */ /* 0x000fe20000000f00 */
[----:B------:R-:W-:-:S02]  /*18f0*/  IMAD.MOV.U32 R129, RZ, RZ, R151 ;  /* 0x000000ffff817224 */ /* 0x000fc400078e0097 */
[--C-:B------:R-:W-:Y:S02]  /*1900*/  IMAD.MOV.U32 R127, RZ, RZ, R151.reuse ;  /* 0x000000ffff7f7224 */ /* 0x100fe400078e0097 */
[--C-:B------:R-:W-:Y:S02]  /*1910*/  IMAD.MOV.U32 R125, RZ, RZ, R151.reuse ;  /* 0x000000ffff7d7224 */ /* 0x100fe400078e0097 */
[--C-:B------:R-:W-:Y:S02]  /*1920*/  IMAD.MOV.U32 R123, RZ, RZ, R151.reuse ;  /* 0x000000ffff7b7224 */ /* 0x100fe400078e0097 */
[--C-:B------:R-:W-:Y:S02]  /*1930*/  IMAD.MOV.U32 R121, RZ, RZ, R151.reuse ;  /* 0x000000ffff797224 */ /* 0x100fe400078e0097 */
[--C-:B------:R-:W-:Y:S02]  /*1940*/  IMAD.MOV.U32 R119, RZ, RZ, R151.reuse ;  /* 0x000000ffff777224 */ /* 0x100fe400078e0097 */
        /* <DEDUP_REMOVED lines=11> */
[----:B------:R-:W-:Y:S01]  /*1a00*/  IMAD.MOV.U32 R91, RZ, RZ, R151 ;  /* 0x000000ffff5b7224 */ /* 0x000fe200078e0097 */
[----:B------:R-:W-:Y:S02]  /*1a10*/  WARPGROUP.DEPBAR.LE gsb0, 0x0 ;  /* 0x00008000000079c5 */ /* 0x000fe40000010000 */
[----:B------:R-:W-:-:S06]  /*1a20*/  WARPGROUP.ARRIVE ;  /* 0x00000000000079c5 */ /* 0x000fcc0000000000 */
[----:B------:R-:W-:Y:S01]  /*1a30*/  HGMMA.64x128x16.F32.BF16 R24, gdesc[UR8], R24, gsb0 ;  /* 0x01e00000081879f0 */ /* 0x000fe20008001818 */
[----:B------:R-:W-:Y:S02]  /*1a40*/  UIADD3 UR8, UR6, 0x4, URZ ;  /* 0x0000000406087890 */ /* 0x000fe4000fffe03f */
[----:B------:R-:W-:Y:S01]  /*1a50*/  UIADD3 UR10, UR38, 0x4, URZ ;  /* 0x00000004260a7890 */ /* 0x000fe2000fffe03f */
[----:B------:R-:W-:Y:S01]  /*1a60*/  UMOV UR9, 0x40000040 ;  /* 0x4000004000097882 */ /* 0x000fe20000000000 */
[----:B------:R-:W-:Y:S01]  /*1a70*/  UMOV UR11, 0x40000040 ;  /* 0x40000040000b7882 */ /* 0x000fe20000000000 */
[----:B------:R-:W-:Y:S01]  /*1a80*/  ULDC UR6, c[0x0][0x988] ;  /* 0x0002620000067ab9 */ /* 0x000fe20000000800 */
[----:B------:R-:W-:Y:S02]  /*1a90*/  WARPGROUP.DEPBAR.LE gsb0, 0x0 ;  /* 0x00008000000079c5 */ /* 0x000fe40000010000 */
[----:B------:R-:W-:-:S06]  /*1aa0*/  WARPGROUP.ARRIVE ;  /* 0x00000000000079c5 */ /* 0x000fcc0000000000 */
[----:B------:R-:W-:Y:S03]  /*1ab0*/  HGMMA.64x128x16.F32.BF16 R24, gdesc[UR8], R24, gsb0 ;  /* 0x01e00000081879f0 */ /* 0x000fe60008001818 */
[----:B------:R-:W-:Y:S02]  /*1ac0*/  WARPGROUP.DEPBAR.LE gsb0, 0x0 ;  /* 0x00008000000079c5 */ /* 0x000fe40000010000 */
[----:B------:R-:W-:-:S07]  /*1ad0*/  WARPGROUP.ARRIVE ;  /* 0x00000000000079c5 */ /* 0x000fce0000000000 */
        /* <DEDUP_REMOVED lines=26> */
[----:B------:R-:W-:Y:S02]  /*1c80*/  FSEL R88, R26, -INF , P4 ;  /* 0xff8000001a587808 */ /* 0x000fe40002000000 */
[----:B------:R-:W-:Y:S02]  /*1c90*/  FSEL R27, R27, -INF , P3 ;  /* 0xff8000001b1b7808 */ /* 0x000fe40001800000 */
[----:B------:R-:W-:Y:S02]  /*1ca0*/  FSEL R90, R30, -INF , P2 ;  /* 0xff8000001e5a7808 */ /* 0x000fe40001000000 */
[----:B------:R-:W-:-:S02]  /*1cb0*/  FMNMX.FTZ R3, R88, R27, !PT ;  /* 0x0000001b58037209 */ /* 0x000fc40007810000 */
[----:B------:R-:W-:Y:S02]  /*1cc0*/  FSEL R92, R31, -INF , P6 ;  /* 0xff8000001f5c7808 */ /* 0x000fe40003000000 */
[----:B------:R-:W-:Y:S02]  /*1cd0*/  FMNMX.FTZ R3, R90, R3, !PT ;  /* 0x000000035a037209 */ /* 0x000fe40007810000 */
[----:B------:R-:W-:Y:S02]  /*1ce0*/  FSEL R24, R24, -INF , P4 ;  /* 0xff80000018187808 */ /* 0x000fe40002000000 */
[----:B------:R-:W-:Y:S02]  /*1cf0*/  ISETP.GT.AND P4, PT, R6, 0x11, PT ;  /* 0x000000110600780c */ /* 0x000fe40003f84270 */
[----:B------:R-:W-:Y:S02]  /*1d00*/  FSEL R94, R34, -INF , P5 ;  /* 0xff800000225e7808 */ /* 0x000fe40002800000 */
[----:B------:R-:W-:-:S02]  /*1d10*/  FMNMX.FTZ R3, R92, R3, !PT ;  /* 0x000000035c037209 */ /* 0x000fc40007810000 */
[----:B------:R-:W-:Y:S02]  /*1d20*/  FSEL R25, R25, -INF , P3 ;  /* 0xff80000019197808 */ /* 0x000fe40001800000 */
[----:B------:R-:W-:Y:S02]  /*1d30*/  ISETP.GT.AND P3, PT, R6, 0x18, PT ;  /* 0x000000180600780c */ /* 0x000fe40003f64270 */
[----:B------:R-:W-:Y:S02]  /*1d40*/  FSEL R96, R35, -INF , P4 ;  /* 0xff80000023607808 */ /* 0x000fe40002000000 */
[----:B------:R-:W-:Y:S02]  /*1d50*/  FMNMX.FTZ R3, R94, R3, !PT ;  /* 0x000000035e037209 */ /* 0x000fe40007810000 */
[----:B------:R-:W-:Y:S02]  /*1d60*/  FSEL R28, R28, -INF , P2 ;  /* 0xff8000001c1c7808 */ /* 0x000fe40001000000 */
[----:B------:R-:W-:-:S02]  /*1d70*/  ISETP.GT.AND P2, PT, R6, 0x19, PT ;  /* 0x000000190600780c */ /* 0x000fc40003f44270 */
        /* <DEDUP_REMOVED lines=63> */
[----:B------:R-:W-:Y:S02]  /*2170*/  FMNMX.FTZ R3, R128, R3, !PT ;  /* 0x0000000380037209 */ /* 0x000fe40007810000 */
[----:B------:R-:W-:Y:S02]  /*2180*/  FSEL R132, R71, -INF , P1 ;  /* 0xff80000047847808 */ /* 0x000fe40000800000 */
[----:B------:R-:W-:-:S02]  /*2190*/  FMNMX.FTZ R3, R130, R3, !PT ;  /* 0x0000000382037209 */ /* 0x000fc40007810000 */
[----:B------:R-:W-:Y:S02]  /*21a0*/  ISETP.GT.AND P1, PT, R6, 0x61, PT ;  /* 0x000000610600780c */ /* 0x000fe40003f24270 */
[----:B------:R-:W-:Y:S02]  /*21b0*/  FSEL R134, R74, -INF , P0 ;  /* 0xff8000004a867808 */ /* 0x000fe40000000000 */
[----:B------:R-:W-:Y:S02]  /*21c0*/  FMNMX.FTZ R3, R132, R3, !PT ;  /* 0x0000000384037209 */ /* 0x000fe40007810000 */
        /* <DEDUP_REMOVED lines=8> */
[----:B------:R-:W-:-:S02]  /*2250*/  FSEL R138, R79, -INF , P2 ;  /* 0xff8000004f8a7808 */ /* 0x000fc40001000000 */
[----:B------:R-:W-:Y:S02]  /*2260*/  FMNMX.FTZ R3, R78, R3, !PT ;  /* 0x000000034e037209 */ /* 0x000fe40007810000 */
[----:B------:R-:W-:Y:S02]  /*2270*/  ISETP.GT.AND P3, PT, R6, 0x70, PT ;  /* 0x000000700600780c */ /* 0x000fe40003f64270 */
[----:B------:R-:W-:Y:S02]  /*2280*/  FSEL R64, R64, -INF , P4 ;  /* 0xff80000040407808 */ /* 0x000fe40002000000 */
[----:B------:R-:W-:Y:S02]  /*2290*/  FSEL R140, R82, -INF , P3 ;  /* 0xff800000528c7808 */ /* 0x000fe40001800000 */
[----:B------:R-:W-:Y:S02]  /*22a0*/  FMNMX.FTZ R3, R138, R3, !PT ;  /* 0x000000038a037209 */ /* 0x000fe40007810000 */
[----:B------:R-:W-:-:S02]  /*22b0*/  ISETP.GT.AND P4, PT, R6, 0x71, PT ;  /* 0x000000710600780c */ /* 0x000fc40003f84270 */
[----:B------:R-:W-:Y:S02]  /*22c0*/  FSEL R34, R61, -INF , P5 ;  /* 0xff8000003d227808 */ /* 0x000fe40002800000 */
[----:B------:R-:W-:Y:S02]  /*22d0*/  FSEL R142, R83, -INF , P4 ;  /* 0xff800000538e7808 */ /* 0x000fe40002000000 */
[----:B------:R-:W-:Y:S02]  /*22e0*/  FMNMX.FTZ R3, R140, R3, !PT ;  /* 0x000000038c037209 */ /* 0x000fe40007810000 */
[----:B------:R-:W-:Y:S02]  /*22f0*/  ISETP.GT.AND P5, PT, R6, 0x78, PT ;  /* 0x000000780600780c */ /* 0x000fe40003fa4270 */
[----:B------:R-:W-:Y:S02]  /*2300*/  FSEL R60, R60, -INF , P6 ;  /* 0xff8000003c3c7808 */ /* 0x000fe40003000000 */
[----:B------:R-:W-:-:S02]  /*2310*/  FSEL R144, R86, -INF , P5 ;  /* 0xff80000056907808 */ /* 0x000fc40002800000 */
[----:B------:R-:W-:Y:S02]  /*2320*/  FMNMX.FTZ R3, R142, R3, !PT ;  /* 0x000000038e037209 */ /* 0x000fe40007810000 */
[----:B------:R-:W-:Y:S02]  /*2330*/  ISETP.GT.AND P6, PT, R6, 0x79, PT ;  /* 0x000000790600780c */ /* 0x000fe40003fc4270 */
[----:B------:R-:W-:Y:S02]  /*2340*/  FMNMX.FTZ R3, R144, R3, !PT ;  /* 0x0000000390037209 */ /* 0x000fe40007810000 */
[----:B------:R-:W-:Y:S02]  /*2350*/  FSEL R146, R87, -INF , P6 ;  /* 0xff80000057927808 */ /* 0x000fe40003000000 */
[----:B------:R-:W-:Y:S02]  /*2360*/  P2R R15, PR, RZ, 0x1 ;  /* 0x00000001ff0f7803 */ /* 0x000fe40000000000 */
[----:B------:R-:W-:Y:S01]  /*2370*/  FMNMX.FTZ R7, R146, R3, !PT ;  /* 0x0000000392077209 */ /* 0x000fe20007810000 */
[----:B------:R-:W-:Y:S01]  /*2380*/  IMAD.U32 R3, RZ, RZ, UR6 ;  /* 0x00000006ff037e24 */ /* 0x000fe2000f8e00ff */
[----:B------:R-:W-:-:S02]  /*2390*/  ISETP.GT.AND P0, PT, R6, 0x59, PT ;  /* 0x000000590600780c */ /* 0x000fc40003f04270 */
[----:B------:R-:W-:Y:S01]  /*23a0*/  P2R R19, PR, RZ, 0x2 ;  /* 0x00000002ff137803 */ /* 0x000fe20000000000 */
[----:B------:R-:W0:Y:S01]  /*23b0*/  SHFL.BFLY PT, R10, R7, 0x2, 0x1f ;  /* 0x0c401f00070a7f89 */ /* 0x000e2200000e0000 */
[----:B------:R-:W-:Y:S02]  /*23c0*/  ISETP.GT.AND P1, PT, R6, 0x60, PT ;  /* 0x000000600600780c */ /* 0x000fe40003f24270 */
[----:B------:R-:W-:Y:S02]  /*23d0*/  FSEL R54, R69, -INF , P0 ;  /* 0xff80000045367808 */ /* 0x000fe40000000000 */
[----:B------:R-:W-:Y:S02]  /*23e0*/  FSEL R72, R72, -INF , P1 ;  /* 0xff80000048487808 */ /* 0x000fe40000800000 */
[----:B------:R-:W-:Y:S02]  /*23f0*/  ISETP.NE.AND P1, PT, R19, RZ, PT ;  /* 0x000000ff1300720c */ /* 0x000fe40003f25270 */
[----:B------:R-:W-:-:S02]  /*2400*/  P2R R13, PR, RZ, 0x4 ;  /* 0x00000004ff0d7803 */ /* 0x000fc40000000000 */
[----:B------:R-:W-:Y:S02]  /*2410*/  ISETP.NE.AND P0, PT, R15, RZ, PT ;  /* 0x000000ff0f00720c */ /* 0x000fe40003f05270 */
[----:B------:R-:W-:Y:S02]  /*2420*/  FSEL R50, R73, -INF , P1 ;  /* 0xff80000049327808 */ /* 0x000fe40000800000 */
[----:B------:R-:W-:Y:S02]  /*2430*/  FSEL R76, R76, -INF , P0 ;  /* 0xff8000004c4c7808 */ /* 0x000fe40000000000 */
[----:B------:R-:W-:Y:S02]  /*2440*/  FSEL R80, R80, -INF , P3 ;  /* 0xff80000050507808 */ /* 0x000fe40001800000 */
[----:B------:R-:W-:Y:S02]  /*2450*/  FSEL R86, R81, -INF , P4 ;  /* 0xff80000051567808 */ /* 0x000fe40002000000 */
[----:B------:R-:W-:-:S02]  /*2460*/  FSEL R84, R84, -INF , P5 ;  /* 0xff80000054547808 */ /* 0x000fc40002800000 */
[----:B------:R-:W-:Y:S02]  /*2470*/  ISETP.NE.AND P1, PT, R21, RZ, PT ;  /* 0x000000ff1500720c */ /* 0x000fe40003f25270 */
[----:B0-----:R-:W-:Y:S02]  /*2480*/  FMNMX.FTZ R9, R7, R10, !PT ;  /* 0x0000000a07097209 */ /* 0x001fe40007810000 */
[----:B------:R-:W-:Y:S02]  /*2490*/  FMNMX.FTZ R7, R24, R25, !PT ;  /* 0x0000001918077209 */ /* 0x000fe40007810000 */
[----:B------:R-:W-:Y:S01]  /*24a0*/  ISETP.NE.AND P0, PT, R23, RZ, PT ;  /* 0x000000ff1700720c */ /* 0x000fe20003f05270 */
[----:B------:R-:W0:Y:S01]  /*24b0*/  SHFL.BFLY PT, R10, R9, 0x1, 0x1f ;  /* 0x0c201f00090a7f89 */ /* 0x000e2200000e0000 */
[----:B------:R-:W-:-:S04]  /*24c0*/  FMNMX.FTZ R7, R28, R7, !PT ;  /* 0x000000071c077209 */ /* 0x000fc80007810000 */
[----:B------:R-:W-:-:S04]  /*24d0*/  FMNMX.FTZ R7, R8, R7, !PT ;  /* 0x0000000708077209 */ /* 0x000fc80007810000 */
[----:B------:R-:W-:-:S04]  /*24e0*/  FMNMX.FTZ R7, R32, R7, !PT ;  /* 0x0000000720077209 */ /* 0x000fc80007810000 */
[----:B------:R-:W-:-:S04]  /*24f0*/  FMNMX.FTZ R7, R12, R7, !PT ;  /* 0x000000070c077209 */ /* 0x000fc80007810000 */
[----:B------:R-:W-:-:S04]  /*2500*/  FMNMX.FTZ R7, R36, R7, !PT ;  /* 0x0000000724077209 */ /* 0x000fc80007810000 */
[----:B------:R-:W-:Y:S02]  /*2510*/  FMNMX.FTZ R7, R14, R7, !PT ;  /* 0x000000070e077209 */ /* 0x000fe40007810000 */
[----:B0-----:R-:W-:Y:S02]  /*2520*/  FMNMX.FTZ R10, R9, R10, !PT ;  /* 0x0000000a090a7209 */ /* 0x001fe40007810000 */
[----:B------:R-:W-:Y:S02]  /*2530*/  FMNMX.FTZ R7, R40, R7, !PT ;  /* 0x0000000728077209 */ /* 0x000fe40007810000 */
[C---:B------:R-:W-:Y:S01]  /*2540*/  FSETP.NEU.FTZ.AND P2, PT, R10.reuse, -INF , PT ;  /* 0xff8000000a00780b */ /* 0x040fe20003f5d000 */
[----:B------:R-:W-:Y:S01]  /*2550*/  FMUL.FTZ R11, R10, R3 ;  /* 0x000000030a0b7220 */ /* 0x000fe20000410000 */
[----:B------:R-:W-:-:S04]  /*2560*/  FMNMX.FTZ R7, R18, R7, !PT ;  /* 0x0000000712077209 */ /* 0x000fc80007810000 */
[----:B------:R-:W-:Y:S02]  /*2570*/  FMNMX.FTZ R7, R44, R7, !PT ;  /* 0x000000072c077209 */ /* 0x000fe40007810000 */
[----:B------:R-:W-:Y:S02]  /*2580*/  FSEL R11, R11, RZ, P2 ;  /* 0x000000ff0b0b7208 */ /* 0x000fe40001000000 */
[----:B------:R-:W-:Y:S02]  /*2590*/  FMNMX.FTZ R7, R20, R7, !PT ;  /* 0x0000000714077209 */ /* 0x000fe40007810000 */
[----:B------:R-:W-:Y:S01]  /*25a0*/  ISETP.NE.AND P2, PT, R13, RZ, PT ;  /* 0x000000ff0d00720c */ /* 0x000fe20003f45270 */
[--C-:B------:R-:W-:Y:S01]  /*25b0*/  FFMA.FTZ R181, R88, R3, -R11.reuse ;  /* 0x0000000358b57223 */ /* 0x100fe2000001080b */
[----:B------:R-:W-:Y:S01]  /*25c0*/  FMNMX.FTZ R7, R48, R7, !PT ;  /* 0x0000000730077209 */ /* 0x000fe20007810000 */
[-CC-:B------:R-:W-:Y:S01]  /*25d0*/  FFMA.FTZ R42, R27, R3.reuse, -R11.reuse ;  /* 0x000000031b2a7223 */ /* 0x180fe2000001080b */
[----:B------:R-:W-:Y:S01]  /*25e0*/  FSEL R82, R77, -INF , P2 ;  /* 0xff8000004d527808 */ /* 0x000fe20001000000 */
[--C-:B------:R-:W-:Y:S01]  /*25f0*/  FFMA.FTZ R183, R90, R3, -R11.reuse ;  /* 0x000000035ab77223 */ /* 0x100fe2000001080b */
[----:B------:R-:W-:Y:S01]  /*2600*/  FMNMX.FTZ R7, R22, R7, !PT ;  /* 0x0000000716077209 */ /* 0x000fe20007810000 */
[----:B------:R-:W-:Y:S01]  /*2610*/  MUFU.EX2 R181, R181 ;  /* 0x000000b500b57308 */ /* 0x000fe20000000800 */
[----:B------:R-:W-:Y:S01]  /*2620*/  FSEL R88, R85, -INF , P6 ;  /* 0xff80000055587808 */ /* 0x000fe20003000000 */
[--C-:B------:R-:W-:Y:S01]  /*2630*/  FFMA.FTZ R46, R92, R3, -R11.reuse ;  /* 0x000000035c2e7223 */ /* 0x100fe2000001080b */
[----:B------:R-:W-:Y:S01]  /*2640*/  FMNMX.FTZ R7, R52, R7, !PT ;  /* 0x0000000734077209 */ /* 0x000fe20007810000 */
[-CC-:B------:R-:W-:Y:S01]  /*2650*/  FFMA.FTZ R177, R94, R3.reuse, -R11.reuse ;  /* 0x000000035eb17223 */ /* 0x180fe2000001080b */
[-CC-:B------:R-:W-:Y:S01]  /*2660*/  FFMA.FTZ R58, R96, R3.reuse, -R11.reuse ;  /* 0x00000003603a7223 */ /* 0x180fe2000001080b */
[--C-:B------:R-:W-:Y:S01]  /*2670*/  FFMA.FTZ R179, R98, R3, -R11.reuse ;  /* 0x0000000362b37223 */ /* 0x100fe2000001080b */
[----:B------:R-:W-:Y:S01]  /*2680*/  FMNMX.FTZ R7, R26, R7, !PT ;  /* 0x000000071a077209 */ /* 0x000fe20007810000 */
[----:B------:R-:W0:Y:S01]  /*2690*/  MUFU.EX2 R42, R42 ;  /* 0x0000002a002a7308 */ /* 0x000e220000000800 */
[-CC-:B------:R-:W-:Y:S01]  /*26a0*/  FFMA.FTZ R62, R100, R3.reuse, -R11.reuse ;  /* 0x00000003643e7223 */ /* 0x180fe2000001080b */
[--C-:B------:R-:W-:Y:S01]  /*26b0*/  FFMA.FTZ R173, R102, R3, -R11.reuse ;  /* 0x0000000366ad7223 */ /* 0x100fe2000001080b */
[----:B------:R-:W-:Y:S01]  /*26c0*/  FMNMX.FTZ R7, R56, R7, !PT ;  /* 0x0000000738077209 */ /* 0x000fe20007810000 */
[-CC-:B------:R-:W-:Y:S01]  /*26d0*/  FFMA.FTZ R66, R104, R3.reuse, -R11.reuse ;  /* 0x0000000368427223 */ /* 0x180fe2000001080b */
[-CC-:B------:R-:W-:Y:S01]  /*26e0*/  FFMA.FTZ R175, R106, R3.reuse, -R11.reuse ;  /* 0x000000036aaf7223 */ /* 0x180fe2000001080b */
[--C-:B------:R-:W-:Y:S01]  /*26f0*/  FFMA.FTZ R70, R108, R3, -R11.reuse ;  /* 0x000000036c467223 */ /* 0x100fe2000001080b */
[----:B------:R-:W-:Y:S01]  /*2700*/  FMNMX.FTZ R7, R30, R7, !PT ;  /* 0x000000071e077209 */ /* 0x000fe20007810000 */
[----:B------:R-:W1:Y:S01]  /*2710*/  MUFU.EX2 R183, R183 ;  /* 0x000000b700b77308 */ /* 0x000e620000000800 */
[-CC-:B------:R-:W-:Y:S01]  /*2720*/  FFMA.FTZ R169, R110, R3.reuse, -R11.reuse ;  /* 0x000000036ea97223 */ /* 0x180fe2000001080b */
[--C-:B------:R-:W-:Y:S01]  /*2730*/  FFMA.FTZ R74, R112, R3, -R11.reuse ;  /* 0x00000003704a7223 */ /* 0x100fe2000001080b */
[----:B------:R-:W-:Y:S01]  /*2740*/  FMNMX.FTZ R7, R60, R7, !PT ;  /* 0x000000073c077209 */ /* 0x000fe20007810000 */
[-CC-:B------:R-:W-:Y:S01]  /*2750*/  FFMA.FTZ R171, R114, R3.reuse, -R11.reuse ;  /* 0x0000000372ab7223 */ /* 0x180fe2000001080b */
[-CC-:B------:R-:W-:Y:S01]  /*2760*/  FFMA.FTZ R116, R116, R3.reuse, -R11.reuse ;  /* 0x0000000374747223 */ /* 0x180fe2000001080b */
[--C-:B------:R-:W-:Y:S01]  /*2770*/  FFMA.FTZ R118, R118, R3, -R11.reuse ;  /* 0x0000000376767223 */ /* 0x100fe2000001080b */
[----:B------:R-:W-:Y:S01]  /*2780*/  FMNMX.FTZ R7, R34, R7, !PT ;  /* 0x0000000722077209 */ /* 0x000fe20007810000 */
[----:B------:R-:W2:Y:S01]  /*2790*/  MUFU.EX2 R46, R46 ;  /* 0x0000002e002e7308 */ /* 0x000ea20000000800 */
[-CC-:B------:R-:W-:Y:S01]  /*27a0*/  FFMA.FTZ R120, R120, R3.reuse, -R11.reuse ;  /* 0x0000000378787223 */ /* 0x180fe2000001080b */
[--C-:B------:R-:W-:Y:S01]  /*27b0*/  FFMA.FTZ R122, R122, R3, -R11.reuse ;  /* 0x000000037a7a7223 */ /* 0x100fe2000001080b */
[----:B------:R-:W-:Y:S01]  /*27c0*/  FMNMX.FTZ R7, R64, R7, !PT ;  /* 0x0000000740077209 */ /* 0x000fe20007810000 */
[-CC-:B------:R-:W-:Y:S01]  /*27d0*/  FFMA.FTZ R124, R124, R3.reuse, -R11.reuse ;  /* 0x000000037c7c7223 */ /* 0x180fe2000001080b */
[-CC-:B------:R-:W-:Y:S01]  /*27e0*/  FFMA.FTZ R126, R126, R3.reuse, -R11.reuse ;  /* 0x000000037e7e7223 */ /* 0x180fe2000001080b */
[--C-:B------:R-:W-:Y:S01]  /*27f0*/  FFMA.FTZ R128, R128, R3, -R11.reuse ;  /* 0x0000000380807223 */ /* 0x100fe2000001080b */
[----:B------:R-:W-:Y:S01]  /*2800*/  FMNMX.FTZ R7, R38, R7, !PT ;  /* 0x0000000726077209 */ /* 0x000fe20007810000 */
[----:B------:R-:W3:Y:S01]  /*2810*/  MUFU.EX2 R177, R177 ;  /* 0x000000b100b17308 */ /* 0x000ee20000000800 */
[-CC-:B------:R-:W-:Y:S01]  /*2820*/  FFMA.FTZ R130, R130, R3.reuse, -R11.reuse ;  /* 0x0000000382827223 */ /* 0x180fe2000001080b */
[--C-:B------:R-:W-:Y:S01]  /*2830*/  FFMA.FTZ R132, R132, R3, -R11.reuse ;  /* 0x0000000384847223 */ /* 0x100fe2000001080b */
[----:B------:R-:W-:Y:S01]  /*2840*/  FMNMX.FTZ R7, R68, R7, !PT ;  /* 0x0000000744077209 */ /* 0x000fe20007810000 */
[-CC-:B------:R-:W-:Y:S01]  /*2850*/  FFMA.FTZ R134, R134, R3.reuse, -R11.reuse ;  /* 0x0000000386867223 */ /* 0x180fe2000001080b */
        /* <DEDUP_REMOVED lines=8> */
[----:B------:R-:W-:Y:S01]  /*28e0*/  FFMA.FTZ R146, R146, R3, -R11 ;  /* 0x0000000392927223 */ /* 0x000fe2000001080b */
[----:B------:R-:W4:Y:S01]  /*28f0*/  MUFU.EX2 R58, R58 ;  /* 0x0000003a003a7308 */ /* 0x000f220000000800 */
[----:B------:R-:W-:Y:S01]  /*2900*/  FMNMX.FTZ R7, R50, R7, !PT ;  /* 0x0000000732077209 */ /* 0x000fe20007810000 */
[--C-:B------:R-:W-:Y:S01]  /*2910*/  IMAD.MOV.U32 R114, RZ, RZ, R151.reuse ;  /* 0x000000ffff727224 */ /* 0x100fe200078e0097 */
[----:B------:R-:W-:Y:S01]  /*2920*/  MOV R110, R151 ;  /* 0x00000097006e7202 */ /* 0x000fe20000000f00 */
[--C-:B------:R-:W-:Y:S01]  /*2930*/  IMAD.MOV.U32 R112, RZ, RZ, R151.reuse ;  /* 0x000000ffff707224 */ /* 0x100fe200078e0097 */
[----:B------:R-:W-:Y:S01]  /*2940*/  FMNMX.FTZ R7, R76, R7, !PT ;  /* 0x000000074c077209 */ /* 0x000fe20007810000 */
[--C-:B------:R-:W-:Y:S01]  /*2950*/  IMAD.MOV.U32 R108, RZ, RZ, R151.reuse ;  /* 0x000000ffff6c7224 */ /* 0x100fe200078e0097 */
[----:B------:R-:W-:Y:S01]  /*2960*/  MOV R96, R151 ;  /* 0x0000009700607202 */ /* 0x000fe20000000f00 */
[----:B------:R-:W5:Y:S01]  /*2970*/  MUFU.EX2 R179, R179 ;  /* 0x000000b300b37308 */ /* 0x000f620000000800 */
[----:B------:R-:W-:Y:S01]  /*2980*/  FMNMX.FTZ R7, R82, R7, !PT ;  /* 0x0000000752077209 */ /* 0x000fe20007810000 */
[----:B------:R-:W-:-:S02]  /*2990*/  IMAD.MOV.U32 R106, RZ, RZ, R151 ;  /* 0x000000ffff6a7224 */ /* 0x000fc400078e0097 */
[--C-:B------:R-:W-:Y:S01]  /*29a0*/  IMAD.MOV.U32 R104, RZ, RZ, R151.reuse ;  /* 0x000000ffff687224 */ /* 0x100fe200078e0097 */
[----:B------:R-:W-:Y:S01]  /*29b0*/  FMNMX.FTZ R7, R80, R7, !PT ;  /* 0x0000000750077209 */ /* 0x000fe20007810000 */
[--C-:B------:R-:W-:Y:S02]  /*29c0*/  IMAD.MOV.U32 R102, RZ, RZ, R151.reuse ;  /* 0x000000ffff667224 */ /* 0x100fe400078e0097 */
[----:B------:R-:W-:Y:S01]  /*29d0*/  MUFU.EX2 R62, R62 ;  /* 0x0000003e003e7308 */ /* 0x000fe20000000800 */
[----:B------:R-:W-:Y:S01]  /*29e0*/  FMNMX.FTZ R7, R86, R7, !PT ;  /* 0x0000000756077209 */ /* 0x000fe20007810000 */
[--C-:B------:R-:W-:Y:S02]  /*29f0*/  IMAD.MOV.U32 R100, RZ, RZ, R151.reuse ;  /* 0x000000ffff647224 */ /* 0x100fe400078e0097 */
[--C-:B------:R-:W-:Y:S01]  /*2a00*/  IMAD.MOV.U32 R98, RZ, RZ, R151.reuse ;  /* 0x000000ffff627224 */ /* 0x100fe200078e0097 */
[----:B------:R-:W-:Y:S01]  /*2a10*/  FMNMX.FTZ R7, R84, R7, !PT ;  /* 0x0000000754077209 */ /* 0x000fe20007810000 */
[----:B------:R-:W-:-:S02]  /*2a20*/  IMAD.MOV.U32 R94, RZ, RZ, R151 ;  /* 0x000000ffff5e7224 */ /* 0x000fc400078e0097 */
[----:B------:R-:W-:Y:S01]  /*2a30*/  MUFU.EX2 R173, R173 ;  /* 0x000000ad00ad7308 */ /* 0x000fe20000000800 */
[----:B------:R-:W-:Y:S01]  /*2a40*/  FMNMX.FTZ R7, R88, R7, !PT ;  /* 0x0000000758077209 */ /* 0x000fe20007810000 */
[--C-:B------:R-:W-:Y:S02]  /*2a50*/  IMAD.MOV.U32 R92, RZ, RZ, R151.reuse ;  /* 0x000000ffff5c7224 */ /* 0x100fe400078e0097 */
[----:B------:R-:W-:Y:S02]  /*2a60*/  IMAD.MOV.U32 R90, RZ, RZ, R151 ;  /* 0x000000ffff5a7224 */ /* 0x000fe400078e0097 */
[----:B------:R-:W0:Y:S02]  /*2a70*/  SHFL.BFLY PT, R6, R7, 0x2, 0x1f ;  /* 0x0c401f0007067f89 */ /* 0x000e2400000e0000 */
[----:B------:R-:W-:Y:S08]  /*2a80*/  MUFU.EX2 R66, R66 ;  /* 0x0000004200427308 */ /* 0x000ff00000000800 */
[----:B------:R-:W-:Y:S08]  /*2a90*/  MUFU.EX2 R175, R175 ;  /* 0x000000af00af7308 */ /* 0x000ff00000000800 */
[----:B------:R-:W-:Y:S01]  /*2aa0*/  MUFU.EX2 R70, R70 ;  /* 0x0000004600467308 */ /* 0x000fe20000000800 */
[----:B0-----:R-:W-:-:S07]  /*2ab0*/  FMNMX.FTZ R9, R7, R6, !PT ;  /* 0x0000000607097209 */ /* 0x001fce0007810000 */
[----:B------:R-:W-:Y:S01]  /*2ac0*/  MUFU.EX2 R169, R169 ;  /* 0x000000a900a97308 */ /* 0x000fe20000000800 */
[----:B------:R-:W0:Y:S07]  /*2ad0*/  SHFL.BFLY PT, R6, R9, 0x1, 0x1f ;  /* 0x0c201f0009067f89 */ /* 0x000e2e00000e0000 */
[----:B------:R-:W-:Y:S08]  /*2ae0*/  MUFU.EX2 R74, R74 ;  /* 0x0000004a004a7308 */ /* 0x000ff00000000800 */
[----:B------:R-:W-:Y:S08]  /*2af0*/  MUFU.EX2 R171, R171 ;  /* 0x000000ab00ab7308 */ /* 0x000ff00000000800 */
[----:B------:R-:W-:Y:S01]  /*2b00*/  MUFU.EX2 R116, R116 ;  /* 0x0000007400747308 */ /* 0x000fe20000000800 */
[----:B0-----:R-:W-:-:S04]  /*2b10*/  FMNMX.FTZ R6, R9, R6, !PT ;  /* 0x0000000609067209 */ /* 0x001fc80007810000 */
[C---:B------:R-:W-:Y:S01]  /*2b20*/  FSETP.NEU.FTZ.AND P2, PT, R6.reuse, -INF , PT ;  /* 0xff8000000600780b */ /* 0x040fe20003f5d000 */
[----:B------:R-:W-:Y:S02]  /*2b30*/  FMUL.FTZ R7, R6, R3 ;  /* 0x0000000306077220 */ /* 0x000fe40000410000 */
[----:B------:R-:W-:Y:S03]  /*2b40*/  MUFU.EX2 R118, R118 ;  /* 0x0000007600767308 */ /* 0x000fe60000000800 */
[----:B------:R-:W-:-:S05]  /*2b50*/  FSEL R9, R7, RZ, P2 ;  /* 0x000000ff07097208 */ /* 0x000fca0001000000 */
[----:B------:R-:W-:Y:S01]  /*2b60*/  MUFU.EX2 R153, R120 ;  /* 0x0000007800997308 */ /* 0x000fe20000000800 */
[-CC-:B------:R-:W-:Y:S01]  /*2b70*/  FFMA.FTZ R8, R8, R3.reuse, -R9.reuse ;  /* 0x0000000308087223 */ /* 0x180fe20000010809 */
[-CC-:B------:R-:W-:Y:S01]  /*2b80*/  FFMA.FTZ R24, R24, R3.reuse, -R9.reuse ;  /* 0x0000000318187223 */ /* 0x180fe20000010809 */
[-CC-:B------:R-:W-:Y:S01]  /*2b90*/  FFMA.FTZ R25, R25, R3.reuse, -R9.reuse ;  /* 0x0000000319197223 */ /* 0x180fe20000010809 */
[-CC-:B------:R-:W-:Y:S01]  /*2ba0*/  FFMA.FTZ R28, R28, R3.reuse, -R9.reuse ;  /* 0x000000031c1c7223 */ /* 0x180fe20000010809 */
[-CC-:B------:R-:W-:Y:S01]  /*2bb0*/  FFMA.FTZ R32, R32, R3.reuse, -R9.reuse ;  /* 0x0000000320207223 */ /* 0x180fe20000010809 */
[-CC-:B------:R-:W-:Y:S01]  /*2bc0*/  FFMA.FTZ R12, R12, R3.reuse, -R9.reuse ;  /* 0x000000030c0c7223 */ /* 0x180fe20000010809 */
[-CC-:B------:R-:W-:Y:S01]  /*2bd0*/  FFMA.FTZ R36, R36, R3.reuse, -R9.reuse ;  /* 0x0000000324247223 */ /* 0x180fe20000010809 */
[----:B------:R0:W-:Y:S01]  /*2be0*/  MUFU.EX2 R11, R8 ;  /* 0x00000008000b7308 */ /* 0x0001e20000000800 */
[-CC-:B------:R-:W-:Y:S01]  /*2bf0*/  FFMA.FTZ R14, R14, R3.reuse, -R9.reuse ;  /* 0x000000030e0e7223 */ /* 0x180fe20000010809 */
[-CC-:B------:R-:W-:Y:S01]  /*2c00*/  FFMA.FTZ R40, R40, R3.reuse, -R9.reuse ;  /* 0x0000000328287223 */ /* 0x180fe20000010809 */
[-CC-:B------:R-:W-:Y:S01]  /*2c10*/  FFMA.FTZ R18, R18, R3.reuse, -R9.reuse ;  /* 0x0000000312127223 */ /* 0x180fe20000010809 */
[-CC-:B------:R-:W-:Y:S01]  /*2c20*/  FFMA.FTZ R44, R44, R3.reuse, -R9.reuse ;  /* 0x000000032c2c7223 */ /* 0x180fe20000010809 */
[-CC-:B------:R-:W-:Y:S01]  /*2c30*/  FFMA.FTZ R20, R20, R3.reuse, -R9.reuse ;  /* 0x0000000314147223 */ /* 0x180fe20000010809 */
[-CC-:B------:R-:W-:Y:S01]  /*2c40*/  FFMA.FTZ R48, R48, R3.reuse, -R9.reuse ;  /* 0x0000000330307223 */ /* 0x180fe20000010809 */
[-CC-:B------:R-:W-:Y:S01]  /*2c50*/  FFMA.FTZ R22, R22, R3.reuse, -R9.reuse ;  /* 0x0000000316167223 */ /* 0x180fe20000010809 */
[----:B------:R-:W-:Y:S01]  /*2c60*/  MUFU.EX2 R24, R24 ;  /* 0x0000001800187308 */ /* 0x000fe20000000800 */
[----:B0-----:R-:W-:Y:S01]  /*2c70*/  FADD.FTZ R8, R181, R42 ;  /* 0x0000002ab5087221 */ /* 0x001fe20000010000 */
[-CC-:B------:R-:W-:Y:S01]  /*2c80*/  FFMA.FTZ R52, R52, R3.reuse, -R9.reuse ;  /* 0x0000000334347223 */ /* 0x180fe20000010809 */
[-CC-:B------:R-:W-:Y:S01]  /*2c90*/  FFMA.FTZ R26, R26, R3.reuse, -R9.reuse ;  /* 0x000000031a1a7223 */ /* 0x180fe20000010809 */
[-CC-:B------:R-:W-:Y:S01]  /*2ca0*/  FFMA.FTZ R56, R56, R3.reuse, -R9.reuse ;  /* 0x0000000338387223 */ /* 0x180fe20000010809 */
[----:B-1----:R-:W-:Y:S01]  /*2cb0*/  FADD.FTZ R7, R183, R8 ;  /* 0x00000008b7077221 */ /* 0x002fe20000010000 */
[-CC-:B------:R-:W-:Y:S01]  /*2cc0*/  FFMA.FTZ R30, R30, R3.reuse, -R9.reuse ;  /* 0x000000031e1e7223 */ /* 0x180fe20000010809 */
[-C--:B------:R-:W-:Y:S01]  /*2cd0*/  FFMA.FTZ R60, R60, R3.reuse, -R9 ;  /* 0x000000033c3c7223 */ /* 0x080fe20000010809 */
[----:B------:R-:W0:Y:S01]  /*2ce0*/  MUFU.EX2 R25, R25 ;  /* 0x0000001900197308 */ /* 0x000e220000000800 */
[----:B--2---:R-:W-:Y:S01]  /*2cf0*/  FADD.FTZ R8, R46, R7 ;  /* 0x000000072e087221 */ /* 0x004fe20000010000 */
[-CC-:B------:R-:W-:Y:S01]  /*2d00*/  FFMA.FTZ R34, R34, R3.reuse, -R9.reuse ;  /* 0x0000000322227223 */ /* 0x180fe20000010809 */
[-CC-:B------:R-:W-:Y:S01]  /*2d10*/  FFMA.FTZ R64, R64, R3.reuse, -R9.reuse ;  /* 0x0000000340407223 */ /* 0x180fe20000010809 */
[-CC-:B------:R-:W-:Y:S01]  /*2d20*/  FFMA.FTZ R38, R38, R3.reuse, -R9.reuse ;  /* 0x0000000326267223 */ /* 0x180fe20000010809 */
[----:B---3--:R-:W-:Y:S01]  /*2d30*/  FADD.FTZ R7, R177, R8 ;  /* 0x00000008b1077221 */ /* 0x008fe20000010000 */
[-CC-:B------:R-:W-:Y:S01]  /*2d40*/  FFMA.FTZ R68, R68, R3.reuse, -R9.reuse ;  /* 0x0000000344447223 */ /* 0x180fe20000010809 */
[-C--:B------:R-:W-:Y:S01]  /*2d50*/  FFMA.FTZ R54, R54, R3.reuse, -R9 ;  /* 0x0000000336367223 */ /* 0x080fe20000010809 */
[----:B------:R-:W1:Y:S01]  /*2d60*/  MUFU.EX2 R28, R28 ;  /* 0x0000001c001c7308 */ /* 0x000e620000000800 */
[----:B----4-:R-:W-:Y:S01]  /*2d70*/  FADD.FTZ R8, R58, R7 ;  /* 0x000000073a087221 */ /* 0x010fe20000010000 */
[-CC-:B------:R-:W-:Y:S01]  /*2d80*/  FFMA.FTZ R72, R72, R3.reuse, -R9.reuse ;  /* 0x0000000348487223 */ /* 0x180fe20000010809 */
[-CC-:B------:R-:W-:Y:S01]  /*2d90*/  FFMA.FTZ R50, R50, R3.reuse, -R9.reuse ;  /* 0x0000000332327223 */ /* 0x180fe20000010809 */
[-CC-:B------:R-:W-:Y:S01]  /*2da0*/  FFMA.FTZ R76, R76, R3.reuse, -R9.reuse ;  /* 0x000000034c4c7223 */ /* 0x180fe20000010809 */
[----:B-----5:R-:W-:Y:S01]  /*2db0*/  FADD.FTZ R31, R179, R8 ;  /* 0x00000008b31f7221 */ /* 0x020fe20000010000 */
[-CC-:B------:R-:W-:Y:S01]  /*2dc0*/  FFMA.FTZ R82, R82, R3.reuse, -R9.reuse ;  /* 0x0000000352527223 */ /* 0x180fe20000010809 */
[-C--:B------:R-:W-:Y:S01]  /*2dd0*/  FFMA.FTZ R80, R80, R3.reuse, -R9 ;  /* 0x0000000350507223 */ /* 0x080fe20000010809 */
[----:B------:R-:W2:Y:S01]  /*2de0*/  MUFU.EX2 R32, R32 ;  /* 0x0000002000207308 */ /* 0x000ea20000000800 */
[----:B0-----:R-:W-:Y:S01]  /*2df0*/  FADD.FTZ R7, R24, R25 ;  /* 0x0000001918077221 */ /* 0x001fe20000010000 */
[-CC-:B------:R-:W-:Y:S01]  /*2e00*/  FFMA.FTZ R86, R86, R3.reuse, -R9.reuse ;  /* 0x0000000356567223 */ /* 0x180fe20000010809 */
[-CC-:B------:R-:W-:Y:S01]  /*2e10*/  FFMA.FTZ R84, R84, R3.reuse, -R9.reuse ;  /* 0x0000000354547223 */ /* 0x180fe20000010809 */
[----:B------:R-:W-:Y:S01]  /*2e20*/  FFMA.FTZ R88, R88, R3, -R9 ;  /* 0x0000000358587223 */ /* 0x000fe20000010809 */
[----:B------:R-:W-:Y:S01]  /*2e30*/  F2FP.BF16.F32.PACK_AB R181, R42, R181 ;  /* 0x000000b52ab5723e */ /* 0x000fe200000010ff */
[----:B------:R-:W-:Y:S01]  /*2e40*/  IMAD.MOV.U32 R120, RZ, RZ, R151 ;  /* 0x000000ffff787224 */ /* 0x000fe200078e0097 */
[----:B------:R-:W-:Y:S01]  /*2e50*/  F2FP.BF16.F32.PACK_AB R183, R46, R183 ;  /* 0x000000b72eb7723e */ /* 0x000fe200000010ff */
[----:B------:R0:W3:Y:S01]  /*2e60*/  MUFU.EX2 R13, R12 ;  /* 0x0000000c000d7308 */ /* 0x0000e20000000800 */
[----:B-1----:R-:W-:Y:S01]  /*2e70*/  FADD.FTZ R8, R28, R7 ;  /* 0x000000071c087221 */ /* 0x002fe20000010000 */
[----:B------:R-:W-:-:S02]  /*2e80*/  F2FP.BF16.F32.PACK_AB R182, R11, R28 ;  /* 0x0000001c0bb6723e */ /* 0x000fc400000010ff */
[----:B------:R-:W-:Y:S01]  /*2e90*/  F2FP.BF16.F32.PACK_AB R177, R58, R177 ;  /* 0x000000b13ab1723e */ /* 0x000fe200000010ff */
[----:B------:R-:W-:Y:S01]  /*2ea0*/  FADD.FTZ R7, R11, R8 ;  /* 0x000000080b077221 */ /* 0x000fe20000010000 */
[C---:B------:R-:W-:Y:S02]  /*2eb0*/  F2FP.BF16.F32.PACK_AB R179, R62.reuse, R179 ;  /* 0x000000b33eb3723e */ /* 0x040fe400000010ff */
[----:B------:R-:W1:Y:S01]  /*2ec0*/  MUFU.EX2 R36, R36 ;  /* 0x0000002400247308 */ /* 0x000e620000000800 */
[----:B0-----:R-:W-:Y:S01]  /*2ed0*/  FADD.FTZ R12, R62, R31 ;  /* 0x0000001f3e0c7221 */ /* 0x001fe20000010000 */
[----:B--2---:R-:W-:Y:S01]  /*2ee0*/  FADD.FTZ R8, R32, R7 ;  /* 0x0000000720087221 */ /* 0x004fe20000010000 */
[----:B------:R-:W-:Y:S02]  /*2ef0*/  F2FP.BF16.F32.PACK_AB R180, R25, R24 ;  /* 0x0000001819b4723e */ /* 0x000fe400000010ff */
[----:B------:R-:W-:Y:S01]  /*2f00*/  FADD.FTZ R33, R173, R12 ;  /* 0x0000000cad217221 */ /* 0x000fe20000010000 */
[----:B------:R-:W-:-:S02]  /*2f10*/  F2FP.BF16.F32.PACK_AB R173, R66, R173 ;  /* 0x000000ad42ad723e */ /* 0x000fc400000010ff */
[----:B------:R0:W2:Y:S01]  /*2f20*/  MUFU.EX2 R15, R14 ;  /* 0x0000000e000f7308 */ /* 0x0000a20000000800 */
[----:B------:R-:W-:Y:S01]  /*2f30*/  FADD.FTZ R12, R66, R33 ;  /* 0x00000021420c7221 */ /* 0x000fe20000010000 */
[C---:B---3--:R-:W-:Y:S01]  /*2f40*/  FADD.FTZ R7, R13.reuse, R8 ;  /* 0x000000080d077221 */ /* 0x048fe20000010000 */
[----:B------:R-:W-:Y:S02]  /*2f50*/  F2FP.BF16.F32.PACK_AB R176, R13, R32 ;  /* 0x000000200db0723e */ /* 0x000fe400000010ff */
[----:B------:R-:W-:Y:S01]  /*2f60*/  FADD.FTZ R33, R175, R12 ;  /* 0x0000000caf217221 */ /* 0x000fe20000010000 */
[C---:B------:R-:W-:Y:S02]  /*2f70*/  F2FP.BF16.F32.PACK_AB R175, R70.reuse, R175 ;  /* 0x000000af46af723e */ /* 0x040fe400000010ff */
[----:B------:R-:W3:Y:S01]  /*2f80*/  MUFU.EX2 R40, R40 ;  /* 0x0000002800287308 */ /* 0x000ee20000000800 */
[----:B0-----:R-:W-:Y:S02]  /*2f90*/  IMAD.U32 R14, RZ, RZ, UR36 ;  /* 0x00000024ff0e7e24 */ /* 0x001fe4000f8e00ff */
[----:B------:R-:W-:Y:S01]  /*2fa0*/  FADD.FTZ R12, R70, R33 ;  /* 0x00000021460c7221 */ /* 0x000fe20000010000 */
[----:B-1----:R-:W-:Y:S01]  /*2fb0*/  FADD.FTZ R8, R36, R7 ;  /* 0x0000000724087221 */ /* 0x002fe20000010000 */
[----:B------:R-:W-:-:S02]  /*2fc0*/  @!P1 VIADD R7, R14, 0x34840 ;  /* 0x000348400e079836 */ /* 0x000fc40000000000 */
[----:B------:R-:W-:Y:S01]  /*2fd0*/  FADD.FTZ R37, R169, R12 ;  /* 0x0000000ca9257221 */ /* 0x000fe20000010000 */
[C---:B------:R-:W-:Y:S01]  /*2fe0*/  F2FP.BF16.F32.PACK_AB R169, R74.reuse, R169 ;  /* 0x000000a94aa9723e */ /* 0x040fe200000010ff */
[----:B------:R-:W0:Y:S01]  /*2ff0*/  MUFU.EX2 R19, R18 ;  /* 0x0000001200137308 */ /* 0x000e220000000800 */
[C---:B--2---:R-:W-:Y:S01]  /*3000*/  FADD.FTZ R35, R15.reuse, R8 ;  /* 0x000000080f237221 */ /* 0x044fe20000010000 */
[----:B------:R-:W-:Y:S01]  /*3010*/  FADD.FTZ R12, R74, R37 ;  /* 0x000000254a0c7221 */ /* 0x000fe20000010000 */
[----:B------:R-:W-:Y:S02]  /*3020*/  @!P1 PRMT R7, RZ, 0x654, R7 ;  /* 0x00000654ff079816 */ /* 0x000fe40000000007 */
[----:B------:R-:W-:Y:S02]  /*3030*/  F2FP.BF16.F32.PACK_AB R178, R15, R36 ;  /* 0x000000240fb2723e */ /* 0x000fe400000010ff */
[----:B------:R0:W-:Y:S01]  /*3040*/  @!P1 SYNCS.ARRIVE.TRANS64.RED.A1T0 RZ, [R7+URZ], RZ ;  /* 0x000000ff07ff99a7 */ /* 0x0001e2000810043f */
[----:B------:R-:W1:Y:S01]  /*3050*/  MUFU.EX2 R44, R44 ;  /* 0x0000002c002c7308 */ /* 0x000e620000000800 */
[----:B---3--:R-:W-:Y:S01]  /*3060*/  FADD.FTZ R8, R40, R35 ;  /* 0x0000002328087221 */ /* 0x008fe20000010000 */
[----:B------:R-:W-:Y:S01]  /*3070*/  FADD.FTZ R35, R171, R12 ;  /* 0x0000000cab237221 */ /* 0x000fe20000010000 */
[----:B------:R-:W-:-:S03]  /*3080*/  F2FP.BF16.F32.PACK_AB R171, R116, R171 ;  /* 0x000000ab74ab723e */ /* 0x000fc600000010ff */
[----:B------:R-:W-:Y:S01]  /*3090*/  FADD.FTZ R35, R116, R35 ;  /* 0x0000002374237221 */ /* 0x000fe20000010000 */
[----:B------:R-:W-:Y:S01]  /*30a0*/  IMAD.MOV.U32 R116, RZ, RZ, R151 ;  /* 0x000000ffff747224 */ /* 0x000fe200078e0097 */
[----:B------:R-:W2:Y:S01]  /*30b0*/  MUFU.EX2 R21, R20 ;  /* 0x0000001400157308 */ /* 0x000ea20000000800 */
[C---:B0-----:R-:W-:Y:S01]  /*30c0*/  FADD.FTZ R7, R19.reuse, R8 ;  /* 0x0000000813077221 */ /* 0x041fe20000010000 */
[----:B------:R-:W-:Y:S01]  /*30d0*/  FADD.FTZ R12, R118, R35 ;  /* 0x00000023760c7221 */ /* 0x000fe20000010000 */
[----:B------:R-:W-:-:S03]  /*30e0*/  F2FP.BF16.F32.PACK_AB R172, R19, R40 ;  /* 0x0000002813ac723e */ /* 0x000fc600000010ff */
[C---:B------:R-:W-:Y:S01]  /*30f0*/  FADD.FTZ R37, R153.reuse, R12 ;  /* 0x0000000c99257221 */ /* 0x040fe20000010000 */
[----:B------:R-:W-:Y:S01]  /*3100*/  F2FP.BF16.F32.PACK_AB R153, R153, R118 ;  /* 0x000000769999723e */ /* 0x000fe200000010ff */
[----:B------:R-:W0:Y:S01]  /*3110*/  MUFU.EX2 R48, R48 ;  /* 0x0000003000307308 */ /* 0x000e220000000800 */
[----:B-1----:R-:W-:Y:S01]  /*3120*/  FADD.FTZ R8, R44, R7 ;  /* 0x000000072c087221 */ /* 0x002fe20000010000 */
[----:B------:R-:W-:-:S06]  /*3130*/  IMAD.MOV.U32 R118, RZ, RZ, R151 ;  /* 0x000000ffff767224 */ /* 0x000fcc00078e0097 */
[----:B------:R-:W1:Y:S01]  /*3140*/  MUFU.EX2 R122, R122 ;  /* 0x0000007a007a7308 */ /* 0x000e620000000800 */
[C---:B--2---:R-:W-:Y:S01]  /*3150*/  FADD.FTZ R7, R21.reuse, R8 ;  /* 0x0000000815077221 */ /* 0x044fe20000010000 */
[----:B------:R-:W-:-:S06]  /*3160*/  F2FP.BF16.F32.PACK_AB R174, R21, R44 ;  /* 0x0000002c15ae723e */ /* 0x000fcc00000010ff */
[----:B------:R-:W2:Y:S01]  /*3170*/  MUFU.EX2 R23, R22 ;  /* 0x0000001600177308 */ /* 0x000ea20000000800 */
[----:B0-----:R-:W-:-:S07]  /*3180*/  FADD.FTZ R8, R48, R7 ;  /* 0x0000000730087221 */ /* 0x001fce0000010000 */
[----:B------:R0:W3:Y:S01]  /*3190*/  MUFU.EX2 R155, R124 ;  /* 0x0000007c009b7308 */ /* 0x0000e20000000800 */
[----:B-1----:R-:W-:-:S07]  /*31a0*/  FADD.FTZ R12, R122, R37 ;  /* 0x000000257a0c7221 */ /* 0x002fce0000010000 */
[----:B------:R-:W1:Y:S01]  /*31b0*/  MUFU.EX2 R52, R52 ;  /* 0x0000003400347308 */ /* 0x000e620000000800 */
[C---:B--2---:R-:W-:Y:S01]  /*31c0*/  FADD.FTZ R7, R23.reuse, R8 ;  /* 0x0000000817077221 */ /* 0x044fe20000010000 */
[----:B------:R-:W-:Y:S02]  /*31d0*/  F2FP.BF16.F32.PACK_AB R168, R23, R48 ;  /* 0x0000003017a8723e */ /* 0x000fe400000010ff */
[----:B0-----:R-:W-:-:S04]  /*31e0*/  MOV R124, R151 ;  /* 0x00000097007c7202 */ /* 0x001fc80000000f00 */
[----:B------:R-:W0:Y:S01]  /*31f0*/  MUFU.EX2 R126, R126 ;  /* 0x0000007e007e7308 */ /* 0x000e220000000800 */
[C---:B---3--:R-:W-:Y:S01]  /*3200*/  FADD.FTZ R37, R155.reuse, R12 ;  /* 0x0000000c9b257221 */ /* 0x048fe20000010000 */
[----:B------:R-:W-:Y:S01]  /*3210*/  F2FP.BF16.F32.PACK_AB R155, R155, R122 ;  /* 0x0000007a9b9b723e */ /* 0x000fe200000010ff */
[----:B------:R-:W-:-:S05]  /*3220*/  IMAD.MOV.U32 R122, RZ, RZ, R151 ;  /* 0x000000ffff7a7224 */ /* 0x000fca00078e0097 */
[----:B------:R-:W2:Y:S01]  /*3230*/  MUFU.EX2 R27, R26 ;  /* 0x0000001a001b7308 */ /* 0x000ea20000000800 */
[----:B-1----:R-:W-:-:S07]  /*3240*/  FADD.FTZ R8, R52, R7 ;  /* 0x0000000734087221 */ /* 0x002fce0000010000 */
[----:B------:R1:W3:Y:S01]  /*3250*/  MUFU.EX2 R157, R128 ;  /* 0x00000080009d7308 */ /* 0x0002e20000000800 */
[----:B0-----:R-:W-:-:S07]  /*3260*/  FADD.FTZ R12, R126, R37 ;  /* 0x000000257e0c7221 */ /* 0x001fce0000010000 */
[----:B------:R-:W0:Y:S01]  /*3270*/  MUFU.EX2 R56, R56 ;  /* 0x0000003800387308 */ /* 0x000e220000000800 */
[C---:B--2---:R-:W-:Y:S01]  /*3280*/  FADD.FTZ R7, R27.reuse, R8 ;  /* 0x000000081b077221 */ /* 0x044fe20000010000 */
[----:B------:R-:W-:Y:S01]  /*3290*/  F2FP.BF16.F32.PACK_AB R170, R27, R52 ;  /* 0x000000341baa723e */ /* 0x000fe200000010ff */
[----:B-1----:R-:W-:-:S05]  /*32a0*/  IMAD.MOV.U32 R128, RZ, RZ, R151 ;  /* 0x000000ffff807224 */ /* 0x002fca00078e0097 */
[----:B------:R-:W1:Y:S01]  /*32b0*/  MUFU.EX2 R130, R130 ;  /* 0x0000008200827308 */ /* 0x000e620000000800 */
[C---:B---3--:R-:W-:Y:S01]  /*32c0*/  FADD.FTZ R37, R157.reuse, R12 ;  /* 0x0000000c9d257221 */ /* 0x048fe20000010000 */
[----:B------:R-:W-:Y:S01]  /*32d0*/  F2FP.BF16.F32.PACK_AB R157, R157, R126 ;  /* 0x0000007e9d9d723e */ /* 0x000fe200000010ff */
[----:B------:R-:W-:-:S05]  /*32e0*/  IMAD.MOV.U32 R126, RZ, RZ, R151 ;  /* 0x000000ffff7e7224 */ /* 0x000fca00078e0097 */
[----:B------:R-:W2:Y:S01]  /*32f0*/  MUFU.EX2 R29, R30 ;  /* 0x0000001e001d7308 */ /* 0x000ea20000000800 */
[----:B0-----:R-:W-:-:S07]  /*3300*/  FADD.FTZ R8, R56, R7 ;  /* 0x0000000738087221 */ /* 0x001fce0000010000 */
[----:B------:R0:W3:Y:S01]  /*3310*/  MUFU.EX2 R159, R132 ;  /* 0x00000084009f7308 */ /* 0x0000e20000000800 */
[----:B-1----:R-:W-:-:S07]  /*3320*/  FADD.FTZ R12, R130, R37 ;  /* 0x00000025820c7221 */ /* 0x002fce0000010000 */
[----:B------:R-:W1:Y:S01]  /*3330*/  MUFU.EX2 R60, R60 ;  /* 0x0000003c003c7308 */ /* 0x000e620000000800 */
[C---:B--2---:R-:W-:Y:S01]  /*3340*/  FADD.FTZ R7, R29.reuse, R8 ;  /* 0x000000081d077221 */ /* 0x044fe20000010000 */
[----:B------:R-:W-:Y:S01]  /*3350*/  F2FP.BF16.F32.PACK_AB R152, R29, R56 ;  /* 0x000000381d98723e */ /* 0x000fe200000010ff */
[----:B0-----:R-:W-:-:S05]  /*3360*/  IMAD.MOV.U32 R132, RZ, RZ, R151 ;  /* 0x000000ffff847224 */ /* 0x001fca00078e0097 */
        /* <DEDUP_REMOVED lines=26> */
[----:B------:R-:W-:-:S06]  /*3510*/  F2FP.BF16.F32.PACK_AB R163, R163, R78 ;  /* 0x0000004ea3a3723e */ /* 0x000fcc00000010ff */
        /* <DEDUP_REMOVED lines=14> */
[----:B------:R-:W0:Y:S01]  /*3600*/  MUFU.EX2 R76, R76 ;  /* 0x0000004c004c7308 */ /* 0x000e220000000800 */
[----:B-1----:R-:W-:-:S07]  /*3610*/  FADD.FTZ R12, R144, R41 ;  /* 0x00000029900c7221 */ /* 0x002fce0000010000 */
[----:B------:R-:W1:Y:S01]  /*3620*/  MUFU.EX2 R37, R82 ;  /* 0x0000005200257308 */ /* 0x000e620000000800 */
[C---:B--2---:R-:W-:Y:S01]  /*3630*/  FADD.FTZ R41, R9.reuse, R8 ;  /* 0x0000000809297221 */ /* 0x044fe20000010000 */
[----:B------:R-:W-:Y:S01]  /*3640*/  F2FP.BF16.F32.PACK_AB R160, R9, R72 ;  /* 0x0000004809a0723e */ /* 0x000fe200000010ff */
[----:B------:R-:W-:-:S05]  /*3650*/  IMAD.MOV.U32 R9, RZ, RZ, RZ ;  /* 0x000000ffff097224 */ /* 0x000fca00078e00ff */
[----:B------:R-:W2:Y:S01]  /*3660*/  MUFU.EX2 R80, R80 ;  /* 0x0000005000507308 */ /* 0x000ea20000000800 */
[----:B0-----:R-:W-:-:S07]  /*3670*/  FADD.FTZ R8, R76, R41 ;  /* 0x000000294c087221 */ /* 0x001fce0000010000 */
[----:B------:R-:W0:Y:S01]  /*3680*/  MUFU.EX2 R39, R86 ;  /* 0x0000005600277308 */ /* 0x000e220000000800 */
[C---:B-1----:R-:W-:Y:S01]  /*3690*/  FADD.FTZ R13, R37.reuse, R8 ;  /* 0x00000008250d7221 */ /* 0x042fe20000010000 */
[----:B------:R-:W-:-:S06]  /*36a0*/  F2FP.BF16.F32.PACK_AB R162, R37, R76 ;  /* 0x0000004c25a2723e */ /* 0x000fcc00000010ff */
[----:B------:R-:W1:Y:S01]  /*36b0*/  MUFU.EX2 R84, R84 ;  /* 0x0000005400547308 */ /* 0x000e620000000800 */
[----:B--2---:R-:W-:-:S07]  /*36c0*/  FADD.FTZ R8, R80, R13 ;  /* 0x0000000d50087221 */ /* 0x004fce0000010000 */
[----:B------:R2:W3:Y:S01]  /*36d0*/  MUFU.EX2 R167, R146 ;  /* 0x0000009200a77308 */ /* 0x0004e20000000800 */
[C---:B0-----:R-:W-:Y:S01]  /*36e0*/  FADD.FTZ R13, R39.reuse, R8 ;  /* 0x00000008270d7221 */ /* 0x041fe20000010000 */
[----:B------:R-:W-:-:S06]  /*36f0*/  F2FP.BF16.F32.PACK_AB R164, R39, R80 ;  /* 0x0000005027a4723e */ /* 0x000fcc00000010ff */
[----:B------:R0:W4:Y:S01]  /*3700*/  MUFU.EX2 R11, R88 ;  /* 0x00000058000b7308 */ /* 0x0001220000000800 */
[----:B-1----:R-:W-:Y:S01]  /*3710*/  FADD.FTZ R8, R84, R13 ;  /* 0x0000000d54087221 */ /* 0x002fe20000010000 */
[----:B------:R-:W-:Y:S02]  /*3720*/  VIADD R13, R17, 0xfffffffe ;  /* 0xfffffffe110d7836 */ /* 0x000fe40000000000 */
[----:B--2---:R-:W-:-:S03]  /*3730*/  IMAD.MOV.U32 R146, RZ, RZ, R151 ;  /* 0x000000ffff927224 */ /* 0x004fc600078e0097 */
[----:B------:R-:W-:Y:S01]  /*3740*/  ISETP.GE.AND P2, PT, R13, R2, PT ;  /* 0x000000020d00720c */ /* 0x000fe20003f46270 */
[C---:B---3--:R-:W-:Y:S01]  /*3750*/  FADD.FTZ R7, R167.reuse, R12 ;  /* 0x0000000ca7077221 */ /* 0x048fe20000010000 */
[----:B------:R-:W-:Y:S01]  /*3760*/  F2FP.BF16.F32.PACK_AB R167, R167, R144 ;  /* 0x00000090a7a7723e */ /* 0x000fe200000010ff */
[----:B------:R-:W-:Y:S02]  /*3770*/  IMAD.MOV.U32 R12, RZ, RZ, 0x3f800000 ;  /* 0x3f800000ff0c7424 */ /* 0x000fe400078e00ff */
[--C-:B------:R-:W-:Y:S02]  /*3780*/  IMAD.MOV.U32 R144, RZ, RZ, R151.reuse ;  /* 0x000000ffff907224 */ /* 0x100fe400078e0097 */
[----:B0-----:R-:W-:Y:S02]  /*3790*/  IMAD.MOV.U32 R88, RZ, RZ, R151 ;  /* 0x000000ffff587224 */ /* 0x001fe400078e0097 */
[C---:B----4-:R-:W-:Y:S01]  /*37a0*/  FADD.FTZ R8, R11.reuse, R8 ;  /* 0x000000080b087221 */ /* 0x050fe20000010000 */
[----:B------:R-:W-:-:S02]  /*37b0*/  F2FP.BF16.F32.PACK_AB R166, R11, R84 ;  /* 0x000000540ba6723e */ /* 0x000fc400000010ff */
[----:B------:R-:W-:Y:S01]  /*37c0*/  MOV R11, 0x3f800000 ;  /* 0x3f800000000b7802 */ /* 0x000fe20000000f00 */
[----:B------:R-:W-:Y:S06]  /*37d0*/  @!P2 BRA `(.L_x_19) ;  /* 0x0000002000b0a947 */ /* 0x000fec0003800000 */
[----:B------:R-:W-:Y:S01]  /*37e0*/  IMAD.MOV.U32 R15, RZ, RZ, R10 ;  /* 0x000000ffff0f7224 */ /* 0x000fe200078e000a */
[----:B------:R-:W-:Y:S01]  /*37f0*/  CS2R R150, SRZ ;  /* 0x0000000000967805 */ /* 0x000fe2000001ff00 */
[----:B------:R-:W-:Y:S01]  /*3800*/  IMAD.MOV.U32 R17, RZ, RZ, R6 ;  /* 0x000000ffff117224 */ /* 0x000fe200078e0006 */
[----:B------:R-:W-:Y:S01]  /*3810*/  CS2R R146, SRZ ;  /* 0x0000000000927805 */ /* 0x000fe2000001ff00 */
[----:B------:R-:W-:Y:S01]  /*3820*/  IMAD.MOV.U32 R14, RZ, RZ, RZ ;  /* 0x000000ffff0e7224 */ /* 0x000fe200078e00ff */
[----:B------:R-:W-:Y:S01]  /*3830*/  CS2R R142, SRZ ;  /* 0x00000000008e7805 */ /* 0x000fe2000001ff00 */
[----:B------:R-:W-:Y:S01]  /*3840*/  IMAD.MOV.U32 R12, RZ, RZ, 0x3f800000 ;  /* 0x3f800000ff0c7424 */ /* 0x000fe200078e00ff */
        /* <DEDUP_REMOVED lines=28> */
[----:B------:R-:W-:Y:S01]  /*3a10*/  CS2R R88, SRZ ;  /* 0x0000000000587805 */ /* 0x000fe2000001ff00 */
[----:B------:R-:W-:-:S06]  /*3a20*/  UMOV UR37, URZ ;  /* 0x0000003f00257c82 */ /* 0x000fcc0008000000 */
.L_x_28:
[----:B------:R-:W-:-:S04]  /*3a30*/  UIADD3 UR6, UR37, 0x1, URZ ;  /* 0x0000000125067890 */ /* 0x000fc8000fffe03f */
[----:B------:R-:W-:-:S04]  /*3a40*/  UISETP.NE.AND UP0, UPT, UR6, 0x2, UPT ;  /* 0x000000020600788c */ /* 0x000fc8000bf05270 */
[----:B------:R-:W-:Y:S02]  /*3a50*/  USEL UR7, URZ, 0x1, UP0 ;  /* 0x000000013f077887 */ /* 0x000fe40008000000 */
[----:B------:R-:W-:-:S04]  /*3a60*/  USEL UR6, UR6, URZ, UP0 ;  /* 0x0000003f06067287 */ /* 0x000fc80008000000 */
[----:B------:R-:W-:Y:S02]  /*3a70*/  LOP3.LUT R9, R14, UR7, RZ, 0x3c, !PT ;  /* 0x000000070e097c12 */ /* 0x000fe4000f8e3cff */
[----:B------:R-:W-:Y:S01]  /*3a80*/  IMAD.U32 R0, RZ, RZ, UR6 ;  /* 0x00000006ff007e24 */ /* 0x000fe2000f8e00ff */
[----:B------:R-:W-:Y:S06]  /*3a90*/  @!P0 BRA `(.L_x_20) ;  /* 0x0000000000048947 */ /* 0x000fec0003800000 */
[----:B------:R-:W-:Y:S01]  /*3aa0*/  BPT.TRAP 0x1 ;  /* 0x000000040000795c */ /* 0x000fe20000300000 */
.L_x_20:
[----:B------:R-:W-:Y:S01]  /*3ab0*/  ULEA UR39, UR6, UR36, 0x3 ;  /* 0x0000002406277291 */ /* 0x000fe2000f8e183f */
[----:B------:R-:W-:-:S08]  /*3ac0*/  SHF.L.U32 R3, R9, 0x1f, RZ ;  /* 0x0000001f09037819 */ /* 0x000fd000000006ff */
[----:B------:R0:W1:Y:S01]  /*3ad0*/  SYNCS.PHASECHK.TRANS64.TRYWAIT P2, [UR39+0x34830], R3 ;  /* 0x03483003ff0075a7 */ /* 0x0000620008040167 */
[----:B------:R-:W-:Y:S05]  /*3ae0*/  @!P0 BRA `(.L_x_21) ;  /* 0x0000000000048947 */ /* 0x000fea0003800000 */
[----:B------:R-:W-:Y:S01]  /*3af0*/  BPT.TRAP 0x1 ;  /* 0x000000040000795c */ /* 0x000fe20000300000 */
.L_x_21:
[----:B-1----:R-:W-:Y:S05]  /*3b00*/  @P2 BRA `(.L_x_22) ;  /* 0x0000000000082947 */ /* 0x002fea0003800000 */
[----:B------:R-:W1:Y:S02]  /*3b10*/  SYNCS.PHASECHK.TRANS64.TRYWAIT P2, [UR39+0x34830], R3 ;  /* 0x03483003ff0075a7 */ /* 0x000e640008040167 */
[----:B-1----:R-:W-:Y:S05]  /*3b20*/  @!P2 BRA `(.L_x_23) ;  /* 0x0000008000e0a947 */ /* 0x002fea0003800000 */
.L_x_22:
[----:B------:R-:W-:Y:S01]  /*3b30*/  R2UR UR58, R0 ;  /* 0x00000000003a72ca */ /* 0x000fe200000e0000 */
[----:B------:R-:W-:Y:S01]  /*3b40*/  WARPGROUP.ARRIVE ;  /* 0x00000000000079c5 */ /* 0x000fe20000000000 */
[----:B------:R-:W-:Y:S01]  /*3b50*/  R2UR UR56, R4 ;  /* 0x00000000043872ca */ /* 0x000fe200000e0000 */
[----:B------:R-:W-:Y:S01]  /*3b60*/  UMOV UR59, 0x40000040 ;  /* 0x40000040003b7882 */ /* 0x000fe20000000000 */
[----:B------:R-:W-:Y:S01]  /*3b70*/  R2UR UR57, R5 ;  /* 0x00000000053972ca */ /* 0x000fe200000e0000 */
[----:B------:R-:W-:Y:S01]  /*3b80*/  UMOV UR7, 0x40000040 ;  /* 0x4000004000077882 */ /* 0x000fe20000000000 */
[----:B------:R-:W-:Y:S01]  /*3b90*/  UMOV UR11, 0x40000040 ;  /* 0x40000040000b7882 */ /* 0x000fe20000000000 */
[----:B------:R-:W-:Y:S01]  /*3ba0*/  UMOV UR15, 0x40000040 ;  /* 0x40000040000f7882 */ /* 0x000fe20000000000 */
[----:B------:R-:W-:Y:S01]  /*3bb0*/  UMOV UR19, 0x40000040 ;  /* 0x4000004000137882 */ /* 0x000fe20000000000 */
[----:B------:R-:W-:Y:S01]  /*3bc0*/  UMOV UR23, 0x40000040 ;  /* 0x4000004000177882 */ /* 0x000fe20000000000 */
[----:B------:R-:W-:Y:S01]  /*3bd0*/  UMOV UR27, 0x40000040 ;  /* 0x40000040001b7882 */ /* 0x000fe20000000000 */
[----:B------:R-:W-:Y:S01]  /*3be0*/  UMOV UR31, 0x40000040 ;  /* 0x40000040001f7882 */ /* 0x000fe20000000000 */
[----:B------:R-:W-:Y:S01]  /*3bf0*/  UMOV UR35, 0x40000040 ;  /* 0x4000004000237882 */ /* 0x000fe20000000000 */
[----:B------:R-:W-:Y:S01]  /*3c00*/  UIMAD UR58, UR58, 0xc00, UR38 ;  /* 0x00000c003a3a78a4 */ /* 0x000fe2000f8e0226 */
[-C--:B------:R-:W-:Y:S01]  /*3c10*/  FMUL.FTZ R88, R88, R11.reuse ;  /* 0x0000000b58587220 */ /* 0x080fe20000410000 */
[----:B------:R-:W-:Y:S01]  /*3c20*/  UMOV UR47, 0x40000040 ;  /* 0x40000040002f7882 */ /* 0x000fe20000000000 */
[----:B------:R-:W-:Y:S01]  /*3c30*/  UMOV UR51, 0x40000040 ;  /* 0x4000004000337882 */ /* 0x000fe20000000000 */
[----:B------:R-:W-:Y:S01]  /*3c40*/  UIADD3 UR6, UR58, 0x2, URZ ;  /* 0x000000023a067890 */ /* 0x000fe2000fffe03f */
[-C--:B------:R-:W-:Y:S01]  /*3c50*/  FMUL.FTZ R89, R89, R11.reuse ;  /* 0x0000000b59597220 */ /* 0x080fe20000410000 */
[----:B------:R-:W-:Y:S01]  /*3c60*/  UIADD3 UR10, UR58, 0x4, URZ ;  /* 0x000000043a0a7890 */ /* 0x000fe2000fffe03f */
[----:B------:R-:W-:Y:S01]  /*3c70*/  FMUL.FTZ R92, R92, R11 ;  /* 0x0000000b5c5c7220 */ /* 0x000fe20000410000 */
[----:B------:R-:W-:-:S02]  /*3c80*/  UIADD3 UR14, UR58, 0x6, URZ ;  /* 0x000000063a0e7890 */ /* 0x000fc4000fffe03f */
[----:B------:R-:W-:Y:S01]  /*3c90*/  HGMMA.64x128x16.F32.BF16 R24, gdesc[UR56], RZ, !UPT, gsb0 ;  /* 0x01e00000381879f0 */ /* 0x000fe2000c0018ff */
[----:B------:R-:W-:Y:S01]  /*3ca0*/  UIADD3 UR18, UR58, 0x400, URZ ;  /* 0x000004003a127890 */ /* 0x000fe2000fffe03f */
[-C--:B------:R-:W-:Y:S01]  /*3cb0*/  FMUL.FTZ R93, R93, R11.reuse ;  /* 0x0000000b5d5d7220 */ /* 0x080fe20000410000 */
        /* <DEDUP_REMOVED lines=14> */
[----:B------:R-:W-:Y:S01]  /*3da0*/  UMOV UR55, 0x40000040 ;  /* 0x4000004000377882 */ /* 0x000fe20000000000 */
[-C--:B------:R-:W-:Y:S01]  /*3db0*/  FMUL.FTZ R109, R109, R11.reuse ;  /* 0x0000000b6d6d7220 */ /* 0x080fe20000410000 */
        /* <DEDUP_REMOVED lines=19> */
[----:B------:R-:W-:Y:S01]  /*3ef0*/  FMUL.FTZ R149, R149, R11 ;  /* 0x0000000b95957220 */ /* 0x000fe20000410000 */
        /* <DEDUP_REMOVED lines=32> */
[----:B------:R-:W-:-:S02]  /*4100*/  WARPGROUP.DEPBAR.LE gsb0, 0x0 ;  /* 0x00008000000079c5 */ /* 0x000fc40000010000 */
        /* <DEDUP_REMOVED lines=33> */
[----:B------:R-:W-:Y:S05]  /*4320*/  @!P0 BRA `(.L_x_24) ;  /* 0x0000000000048947 */ /* 0x000fea0003800000 */
[----:B------:R-:W-:Y:S01]  /*4330*/  BPT.TRAP 0x1 ;  /* 0x000000040000795c */ /* 0x000fe20000300000 */
.L_x_24:
[----:B------:R-:W-:Y:S01]  /*4340*/  ULEA UR7, UR37, UR36, 0x3 ;  /* 0x0000002425077291 */ /* 0x000fe2000f8e183f */
[----:B01----:R-:W-:-:S08]  /*4350*/  SHF.L.U32 R3, R14, 0x1f, RZ ;  /* 0x0000001f0e037819 */ /* 0x003fd000000006ff */
[----:B------:R0:W1:Y:S01]  /*4360*/  SYNCS.PHASECHK.TRANS64.TRYWAIT P2, [UR7+0x34850], R3 ;  /* 0x03485003ff0075a7 */ /* 0x0000620008040147 */
[----:B------:R-:W-:Y:S05]  /*4370*/  @!P0 BRA `(.L_x_25) ;  /* 0x0000000000048947 */ /* 0x000fea0003800000 */
[----:B------:R-:W-:Y:S01]  /*4380*/  BPT.TRAP 0x1 ;  /* 0x000000040000795c */ /* 0x000fe20000300000 */
.L_x_25:
[----:B-1----:R-:W-:Y:S05]  /*4390*/  @P2 BRA `(.L_x_26) ;  /* 0x0000000000082947 */ /* 0x002fea0003800000 */
[----:B------:R-:W1:Y:S02]  /*43a0*/  SYNCS.PHASECHK.TRANS64.TRYWAIT P2, [UR7+0x34850], R3 ;  /* 0x03485003ff0075a7 */ /* 0x000e640008040147 */
[----:B-1----:R-:W-:Y:S05]  /*43b0*/  @!P2 BRA `(.L_x_27) ;  /* 0x0000007800d4a947 */ /* 0x002fea0003800000 */
.L_x_26:
[----:B------:R-:W-:Y:S01]  /*43c0*/  UIADD3 UR6, UR36, 0x400, URZ ;  /* 0x0000040024067890 */ /* 0x000fe2000fffe03f */
[----:B------:R-:W-:Y:S01]  /*43d0*/  WARPGROUP.ARRIVE ;  /* 0x00000000000079c5 */ /* 0x000fe20000000000 */
[----:B------:R-:W-:Y:S01]  /*43e0*/  UMOV UR11, 0x40000040 ;  /* 0x40000040000b7882 */ /* 0x000fe20000000000 */
[----:B-1----:R-:W-:Y:S01]  /*43f0*/  FMNMX.FTZ R6, R24, R17, !PT ;  /* 0x0000001118067209 */ /* 0x002fe20007810000 */
[----:B------:R-:W-:Y:S01]  /*4400*/  USHF.R.U32.HI UR6, URZ, 0x4, UR6 ;  /* 0x000000043f067899 */ /* 0x000fe20008011606 */
[C---:B------:R-:W-:Y:S01]  /*4410*/  ISETP.GT.AND P2, PT, R13.reuse, R2, PT ;  /* 0x000000020d00720c */ /* 0x040fe20003f44270 */
[----:B------:R-:W-:Y:S01]  /*4420*/  VIADD R13, R13, 0xffffffff ;  /* 0xffffffff0d0d7836 */ /* 0x000fe20000000000 */
[----:B0-----:R-:W-:Y:S01]  /*4430*/  FMNMX.FTZ R3, R25, R6, !PT ;  /* 0x0000000619037209 */ /* 0x001fe20007810000 */
[----:B------:R-:W-:-:S03]  /*4440*/  ULOP3.LUT UR6, UR6, 0x3fff, URZ, 0xc0, !UPT ;  /* 0x00003fff06067892 */ /* 0x000fc6000f8ec03f */
[----:B------:R-:W-:Y:S01]  /*4450*/  FMNMX.FTZ R6, R28, R3, !PT ;  /* 0x000000031c067209 */ /* 0x000fe20007810000 */
[----:B------:R-:W-:-:S03]  /*4460*/  ULOP3.LUT UR6, UR6, 0x4000000, URZ, 0xfc, !UPT ;  /* 0x0400000006067892 */ /* 0x000fc6000f8efc3f */
[----:B------:R-:W-:Y:S01]  /*4470*/  FMNMX.FTZ R3, R29, R6, !PT ;  /* 0x000000061d037209 */ /* 0x000fe20007810000 */
[----:B------:R-:W-:Y:S01]  /*4480*/  ULEA UR6, UR37, UR6, 0xb ;  /* 0x0000000625067291 */ /* 0x000fe2000f8e583f */
[----:B------:R-:W-:Y:S02]  /*4490*/  R2UR UR37, R0 ;  /* 0x00000000002572ca */ /* 0x000fe400000e0000 */
[----:B------:R-:W-:-:S04]  /*44a0*/  FMNMX.FTZ R6, R32, R3, !PT ;  /* 0x0000000320067209 */ /* 0x000fc80007810000 */
[----:B------:R-:W-:Y:S01]  /*44b0*/  UMOV UR10, UR6 ;  /* 0x00000006000a7c82 */ /* 0x000fe20008000000 */
[----:B------:R-:W-:Y:S01]  /*44c0*/  FMNMX.FTZ R3, R33, R6, !PT ;  /* 0x0000000621037209 */ /* 0x000fe20007810000 */
[----:B------:R-:W-:Y:S01]  /*44d0*/  HGMMA.64x128x16.F32.BF16 R88, R180, gdesc[UR8].tnspB, R88, gsb0 ;  /* 0x41e00008b4587df0 */ /* 0x000fe20008001858 */
[----:B------:R-:W-:Y:S01]  /*44e0*/  UIADD3 UR10, UR6, 0x80, URZ ;  /* 0x00000080060a7890 */ /* 0x000fe2000fffe03f */
[----:B------:R-:W-:Y:S01]  /*44f0*/  UMOV UR11, 0x40000040 ;  /* 0x40000040000b7882 */ /* 0x000fe20000000000 */
[----:B------:R-:W-:-:S04]  /*4500*/  FMNMX.FTZ R6, R36, R3, !PT ;  /* 0x0000000324067209 */ /* 0x000fc80007810000 */
        /* <DEDUP_REMOVED lines=24> */
[----:B------:R-:W-:-:S05]  /*4690*/  FMNMX.FTZ R10, R85, R6, !PT ;  /* 0x00000006550a7209 */ /* 0x000fca0007810000 */
[----:B------:R-:W0:Y:S02]  /*46a0*/  SHFL.BFLY PT, R3, R10, 0x2, 0x1f ;  /* 0x0c401f000a037f89 */ /* 0x000e2400000e0000 */
[----:B0-----:R-:W-:Y:S02]  /*46b0*/  FMNMX.FTZ R14, R10, R3, !PT ;  /* 0x000000030a0e7209 */ /* 0x001fe40007810000 */
[----:B------:R-:W0:Y:S01]  /*46c0*/  LDC R3, c[0x0][0x988] ;  /* 0x00026200ff037b82 */ /* 0x000e220000000800 */
[----:B------:R-:W-:Y:S02]  /*46d0*/  FMNMX.FTZ R10, R26, R15, !PT ;  /* 0x0000000f1a0a7209 */ /* 0x000fe40007810000 */
[----:B------:R-:W1:Y:S02]  /*46e0*/  SHFL.BFLY PT, R11, R14, 0x1, 0x1f ;  /* 0x0c201f000e0b7f89 */ /* 0x000e6400000e0000 */
[----:B------:R-:W-:Y:S01]  /*46f0*/  FMNMX.FTZ R21, R27, R10, !PT ;  /* 0x0000000a1b157209 */ /* 0x000fe20007810000 */
[----:B------:R-:W-:-:S02]  /*4700*/  WARPGROUP.DEPBAR.LE gsb0, 0x0 ;  /* 0x00008000000079c5 */ /* 0x000fc40000010000 */
[----:B------:R-:W-:Y:S01]  /*4710*/  WARPGROUP.ARRIVE ;  /* 0x00000000000079c5 */ /* 0x000fe20000000000 */
[----:B------:R-:W-:-:S04]  /*4720*/  FMNMX.FTZ R10, R30, R21, !PT ;  /* 0x000000151e0a7209 */ /* 0x000fc80007810000 */
[----:B------:R-:W-:Y:S01]  /*4730*/  FMNMX.FTZ R23, R31, R10, !PT ;  /* 0x0000000a1f177209 */ /* 0x000fe20007810000 */
[----:B------:R-:W-:Y:S01]  /*4740*/  HGMMA.64x128x16.F32.BF16 R88, R176, gdesc[UR8].tnspB, R88, gsb0 ;  /* 0x41e00008b0587df0 */ /* 0x000fe20008001858 */
[----:B------:R-:W-:Y:S01]  /*4750*/  UIADD3 UR10, UR6, 0x100, URZ ;  /* 0x00000100060a7890 */ /* 0x000fe2000fffe03f */
[----:B------:R-:W-:Y:S01]  /*4760*/  UMOV UR11, 0x40000040 ;  /* 0x40000040000b7882 */ /* 0x000fe20000000000 */
[----:B------:R-:W-:-:S04]  /*4770*/  FMNMX.FTZ R10, R34, R23, !PT ;  /* 0x00000017220a7209 */ /* 0x000fc80007810000 */
[----:B------:R-:W-:Y:S02]  /*4780*/  FMNMX.FTZ R23, R35, R10, !PT ;  /* 0x0000000a23177209 */ /* 0x000fe40007810000 */
[----:B-1----:R-:W-:Y:S02]  /*4790*/  FMNMX.FTZ R6, R14, R11, !PT ;  /* 0x0000000b0e067209 */ /* 0x002fe40007810000 */
[----:B------:R-:W-:-:S03]  /*47a0*/  FMNMX.FTZ R10, R38, R23, !PT ;  /* 0x00000017260a7209 */ /* 0x000fc60007810000 */
[----:B------:R-:W-:-:S04]  /*47b0*/  FADD.FTZ R12, -R6, R17 ;  /* 0x00000011060c7221 */ /* 0x000fc80000010100 */
[-C--:B0-----:R-:W-:Y:S01]  /*47c0*/  FMUL.FTZ R11, R12, R3.reuse ;  /* 0x000000030c0b7220 */ /* 0x081fe20000410000 */
[----:B------:R-:W-:-:S04]  /*47d0*/  FMUL.FTZ R12, R6, R3 ;  /* 0x00000003060c7220 */ /* 0x000fc80000410000 */
[-CC-:B------:R-:W-:Y:S01]  /*47e0*/  FFMA.FTZ R17, R25, R3.reuse, -R12.reuse ;  /* 0x0000000319117223 */ /* 0x180fe2000001080c */
[----:B------:R-:W-:Y:S01]  /*47f0*/  FMNMX.FTZ R25, R39, R10, !PT ;  /* 0x0000000a27197209 */ /* 0x000fe20007810000 */
[-CC-:B------:R-:W-:Y:S01]  /*4800*/  FFMA.FTZ R19, R29, R3.reuse, -R12.reuse ;  /* 0x000000031d137223 */ /* 0x180fe2000001080c */
[-CC-:B------:R-:W-:Y:S01]  /*4810*/  FFMA.FTZ R21, R33, R3.reuse, -R12.reuse ;  /* 0x0000000321157223 */ /* 0x180fe2000001080c */
[--C-:B------:R-:W-:Y:S01]  /*4820*/  FFMA.FTZ R23, R37, R3, -R12.reuse ;  /* 0x0000000325177223 */ /* 0x100fe2000001080c */
[----:B------:R-:W-:Y:S01]  /*4830*/  FMNMX.FTZ R10, R42, R25, !PT ;  /* 0x000000192a0a7209 */ /* 0x000fe20007810000 */
[-CC-:B------:R-:W-:Y:S01]  /*4840*/  FFMA.FTZ R180, R24, R3.reuse, -R12.reuse ;  /* 0x0000000318b47223 */ /* 0x180fe2000001080c */
[-CC-:B------:R-:W-:Y:S01]  /*4850*/  FFMA.FTZ R182, R28, R3.reuse, -R12.reuse ;  /* 0x000000031cb67223 */ /* 0x180fe2000001080c */
[-CC-:B------:R-:W-:Y:S01]  /*4860*/  FFMA.FTZ R14, R72, R3.reuse, -R12.reuse ;  /* 0x00000003480e7223 */ /* 0x180fe2000001080c */
[----:B------:R-:W-:Y:S01]  /*4870*/  FMNMX.FTZ R25, R43, R10, !PT ;  /* 0x0000000a2b197209 */ /* 0x000fe20007810000 */
[-CC-:B------:R-:W-:Y:S01]  /*4880*/  FFMA.FTZ R18, R76, R3.reuse, -R12.reuse ;  /* 0x000000034c127223 */ /* 0x180fe2000001080c */
[-CC-:B------:R-:W-:Y:S01]  /*4890*/  FFMA.FTZ R20, R80, R3.reuse, -R12.reuse ;  /* 0x0000000350147223 */ /* 0x180fe2000001080c */
[--C-:B------:R-:W-:Y:S01]  /*48a0*/  FFMA.FTZ R84, R84, R3, -R12.reuse ;  /* 0x0000000354547223 */ /* 0x100fe2000001080c */
[----:B------:R-:W-:Y:S01]  /*48b0*/  FMNMX.FTZ R10, R46, R25, !PT ;  /* 0x000000192e0a7209 */ /* 0x000fe20007810000 */
[-CC-:B------:R-:W-:Y:S01]  /*48c0*/  FFMA.FTZ R25, R41, R3.reuse, -R12.reuse ;  /* 0x0000000329197223 */ /* 0x180fe2000001080c */
[----:B------:R-:W-:Y:S01]  /*48d0*/  FFMA.FTZ R85, R85, R3, -R12 ;  /* 0x0000000355557223 */ /* 0x000fe2000001080c */
[----:B------:R-:W-:Y:S01]  /*48e0*/  MUFU.EX2 R11, R11 ;  /* 0x0000000b000b7308 */ /* 0x000fe20000000800 */
[----:B------:R-:W-:-:S04]  /*48f0*/  FMNMX.FTZ R29, R47, R10, !PT ;  /* 0x0000000a2f1d7209 */ /* 0x000fc80007810000 */
[----:B------:R-:W-:-:S03]  /*4900*/  FMNMX.FTZ R10, R50, R29, !PT ;  /* 0x0000001d320a7209 */ /* 0x000fc60007810000 */
[----:B------:R-:W0:Y:S01]  /*4910*/  MUFU.EX2 R180, R180 ;  /* 0x000000b400b47308 */ /* 0x000e220000000800 */
[----:B------:R-:W-:-:S04]  /*4920*/  FMNMX.FTZ R29, R51, R10, !PT ;  /* 0x0000000a331d7209 */ /* 0x000fc80007810000 */
[----:B------:R-:W-:Y:S01]  /*4930*/  FMNMX.FTZ R10, R54, R29, !PT ;  /* 0x0000001d360a7209 */ /* 0x000fe20007810000 */
[----:B------:R-:W-:Y:S02]  /*4940*/  FFMA.FTZ R29, R45, R3, -R12 ;  /* 0x000000032d1d7223 */ /* 0x000fe4000001080c */
[----:B------:R-:W1:Y:S01]  /*4950*/  MUFU.EX2 R17, R17 ;  /* 0x0000001100117308 */ /* 0x000e620000000800 */
[----:B------:R-:W-:-:S04]  /*4960*/  FMNMX.FTZ R33, R55, R10, !PT ;  /* 0x0000000a37217209 */ /* 0x000fc80007810000 */
[----:B------:R-:W-:-:S03]  /*4970*/  FMNMX.FTZ R10, R58, R33, !PT ;  /* 0x000000213a0a7209 */ /* 0x000fc60007810000 */
[----:B------:R-:W-:Y:S01]  /*4980*/  MUFU.EX2 R182, R182 ;  /* 0x000000b600b67308 */ /* 0x000fe20000000800 */
[----:B------:R-:W-:Y:S01]  /*4990*/  FMNMX.FTZ R33, R59, R10, !PT ;  /* 0x0000000a3b217209 */ /* 0x000fe20007810000 */
[----:B0-----:R-:W-:-:S03]  /*49a0*/  FFMA.FTZ R8, R11, R8, R180 ;  /* 0x000000080b087223 */ /* 0x001fc600000100b4 */
[----:B------:R-:W-:Y:S01]  /*49b0*/  FMNMX.FTZ R10, R62, R33, !PT ;  /* 0x000000213e0a7209 */ /* 0x000fe20007810000 */
[-CC-:B------:R-:W-:Y:S01]  /*49c0*/  FFMA.FTZ R33, R49, R3.reuse, -R12.reuse ;  /* 0x0000000331217223 */ /* 0x180fe2000001080c */
[-CC-:B------:R-:W-:Y:S01]  /*49d0*/  FFMA.FTZ R49, R65, R3.reuse, -R12.reuse ;  /* 0x0000000341317223 */ /* 0x180fe2000001080c */
[----:B------:R-:W-:Y:S01]  /*49e0*/  FFMA.FTZ R65, R81, R3, -R12 ;  /* 0x0000000351417223 */ /* 0x000fe2000001080c */
[----:B------:R-:W-:Y:S01]  /*49f0*/  FMNMX.FTZ R37, R63, R10, !PT ;  /* 0x0000000a3f257209 */ /* 0x000fe20007810000 */
[----:B------:R-:W-:Y:S01]  /*4a00*/  MUFU.EX2 R19, R19 ;  /* 0x0000001300137308 */ /* 0x000fe20000000800 */
[----:B-1----:R-:W-:Y:S02]  /*4a10*/  F2FP.BF16.F32.PACK_AB R180, R17, R180 ;  /* 0x000000b411b4723e */ /* 0x002fe400000010ff */
[----:B------:R-:W-:-:S04]  /*4a20*/  FMNMX.FTZ R10, R66, R37, !PT ;  /* 0x00000025420a7209 */ /* 0x000fc80007810000 */
[----:B------:R-:W-:Y:S01]  /*4a30*/  FMNMX.FTZ R37, R67, R10, !PT ;  /* 0x0000000a43257209 */ /* 0x000fe20007810000 */
[----:B------:R-:W-:Y:S03]  /*4a40*/  MUFU.EX2 R21, R21 ;  /* 0x0000001500157308 */ /* 0x000fe60000000800 */
[----:B------:R-:W-:Y:S01]  /*4a50*/  FMNMX.FTZ R10, R70, R37, !PT ;  /* 0x00000025460a7209 */ /* 0x000fe20007810000 */
[-CC-:B------:R-:W-:Y:S01]  /*4a60*/  FFMA.FTZ R37, R53, R3.reuse, -R12.reuse ;  /* 0x0000000335257223 */ /* 0x180fe2000001080c */
[----:B------:R-:W-:Y:S02]  /*4a70*/  FFMA.FTZ R53, R69, R3, -R12 ;  /* 0x0000000345357223 */ /* 0x000fe4000001080c */
[----:B------:R-:W-:Y:S01]  /*4a80*/  FMNMX.FTZ R41, R71, R10, !PT ;  /* 0x0000000a47297209 */ /* 0x000fe20007810000 */
[----:B------:R-:W-:Y:S03]  /*4a90*/  MUFU.EX2 R23, R23 ;  /* 0x0000001700177308 */ /* 0x000fe60000000800 */
[----:B------:R-:W-:-:S04]  /*4aa0*/  FMNMX.FTZ R10, R74, R41, !PT ;  /* 0x000000294a0a7209 */ /* 0x000fc80007810000 */
[----:B------:R-:W-:Y:S01]  /*4ab0*/  FMNMX.FTZ R41, R75, R10, !PT ;  /* 0x0000000a4b297209 */ /* 0x000fe20007810000 */
[----:B------:R-:W-:Y:S03]  /*4ac0*/  MUFU.EX2 R25, R25 ;  /* 0x0000001900197308 */ /* 0x000fe60000000800 */
[----:B------:R-:W-:Y:S01]  /*4ad0*/  FMNMX.FTZ R10, R78, R41, !PT ;  /* 0x000000294e0a7209 */ /* 0x000fe20007810000 */
[----:B------:R-:W-:-:S03]  /*4ae0*/  FFMA.FTZ R41, R57, R3, -R12 ;  /* 0x0000000339297223 */ /* 0x000fc6000001080c */
[----:B------:R-:W-:Y:S01]  /*4af0*/  FMNMX.FTZ R45, R79, R10, !PT ;  /* 0x0000000a4f2d7209 */ /* 0x000fe20007810000 */
[----:B------:R-:W-:Y:S03]  /*4b00*/  MUFU.EX2 R29, R29 ;  /* 0x0000001d001d7308 */ /* 0x000fe60000000800 */
[----:B------:R-:W-:-:S04]  /*4b10*/  FMNMX.FTZ R10, R82, R45, !PT ;  /* 0x0000002d520a7209 */ /* 0x000fc80007810000 */
[----:B------:R-:W-:Y:S01]  /*4b20*/  FMNMX.FTZ R45, R83, R10, !PT ;  /* 0x0000000a532d7209 */ /* 0x000fe20007810000 */
[----:B------:R-:W-:Y:S03]  /*4b30*/  MUFU.EX2 R33, R33 ;  /* 0x0000002100217308 */ /* 0x000fe60000000800 */
[----:B------:R-:W-:Y:S01]  /*4b40*/  FMNMX.FTZ R10, R86, R45, !PT ;  /* 0x0000002d560a7209 */ /* 0x000fe20007810000 */
[-CC-:B------:R-:W-:Y:S01]  /*4b50*/  FFMA.FTZ R45, R61, R3.reuse, -R12.reuse ;  /* 0x000000033d2d7223 */ /* 0x180fe2000001080c */
[----:B------:R-:W-:Y:S02]  /*4b60*/  FFMA.FTZ R61, R77, R3, -R12 ;  /* 0x000000034d3d7223 */ /* 0x000fe4000001080c */
[----:B------:R-:W-:Y:S01]  /*4b70*/  FMNMX.FTZ R10, R87, R10, !PT ;  /* 0x0000000a570a7209 */ /* 0x000fe20007810000 */
[----:B------:R-:W-:Y:S04]  /*4b80*/  MUFU.EX2 R37, R37 ;  /* 0x0000002500257308 */ /* 0x000fe80000000800 */
[----:B------:R-:W0:Y:S04]  /*4b90*/  SHFL.BFLY PT, R57, R10, 0x2, 0x1f ;  /* 0x0c401f000a397f89 */ /* 0x000e2800000e0000 */
[----:B------:R-:W-:Y:S08]  /*4ba0*/  MUFU.EX2 R41, R41 ;  /* 0x0000002900297308 */ /* 0x000ff00000000800 */
[----:B------:R-:W-:Y:S01]  /*4bb0*/  MUFU.EX2 R45, R45 ;  /* 0x0000002d002d7308 */ /* 0x000fe20000000800 */
[----:B------:R-:W-:-:S02]  /*4bc0*/  WARPGROUP.DEPBAR.LE gsb0, 0x0 ;  /* 0x00008000000079c5 */ /* 0x000fc40000010000 */
[----:B------:R-:W-:Y:S01]  /*4bd0*/  WARPGROUP.ARRIVE ;  /* 0x00000000000079c5 */ /* 0x000fe20000000000 */
[-CC-:B------:R-:W-:Y:S01]  /*4be0*/  FFMA.FTZ R176, R32, R3.reuse, -R12.reuse ;  /* 0x0000000320b07223 */ /* 0x180fe2000001080c */
[----:B------:R-:W-:-:S03]  /*4bf0*/  FFMA.FTZ R178, R36, R3, -R12 ;  /* 0x0000000324b27223 */ /* 0x000fc6000001080c */
[----:B------:R-:W-:Y:S01]  /*4c00*/  MUFU.EX2 R49, R49 ;  /* 0x0000003100317308 */ /* 0x000fe20000000800 */
[----:B------:R-:W-:Y:S01]  /*4c10*/  HGMMA.64x128x16.F32.BF16 R88, R172, gdesc[UR8].tnspB, R88, gsb0 ;  /* 0x41e00008ac587df0 */ /* 0x000fe20008001858 */
[----:B------:R-:W-:Y:S01]  /*4c20*/  UIADD3 UR10, UR6, 0x180, URZ ;  /* 0x00000180060a7890 */ /* 0x000fe2000fffe03f */
[----:B0-----:R-:W-:Y:S01]  /*4c30*/  FMNMX.FTZ R22, R10, R57, !PT ;  /* 0x000000390a167209 */ /* 0x001fe20007810000 */
[----:B------:R-:W-:Y:S01]  /*4c40*/  UMOV UR11, 0x40000040 ;  /* 0x40000040000b7882 */ /* 0x000fe20000000000 */
[----:B------:R-:W-:-:S03]  /*4c50*/  FFMA.FTZ R57, R73, R3, -R12 ;  /* 0x0000000349397223 */ /* 0x000fc6000001080c */
[----:B------:R-:W-:Y:S01]  /*4c60*/  MUFU.EX2 R176, R176 ;  /* 0x000000b000b07308 */ /* 0x000fe20000000800 */
[----:B------:R-:W0:Y:S07]  /*4c70*/  SHFL.BFLY PT, R69, R22, 0x1, 0x1f ;  /* 0x0c201f0016457f89 */ /* 0x000e2e00000e0000 */
[----:B------:R-:W-:Y:S08]  /*4c80*/  MUFU.EX2 R178, R178 ;  /* 0x000000b200b27308 */ /* 0x000ff00000000800 */
[----:B------:R-:W-:Y:S08]  /*4c90*/  MUFU.EX2 R53, R53 ;  /* 0x0000003500357308 */ /* 0x000ff00000000800 */
[----:B------:R-:W-:Y:S01]  /*4ca0*/  MUFU.EX2 R14, R14 ;  /* 0x0000000e000e7308 */ /* 0x000fe20000000800 */
[----:B0-----:R-:W-:-:S05]  /*4cb0*/  FMNMX.FTZ R10, R22, R69, !PT ;  /* 0x00000045160a7209 */ /* 0x001fca0007810000 */
[-C--:B------:R-:W-:Y:S02]  /*4cc0*/  FMUL.FTZ R28, R10, R3.reuse ;  /* 0x000000030a1c7220 */ /* 0x080fe40000410000 */
[----:B------:R-:W-:Y:S02]  /*4cd0*/  MUFU.EX2 R57, R57 ;  /* 0x0000003900397308 */ /* 0x000fe40000000800 */
        /* <DEDUP_REMOVED lines=15> */
[-CC-:B0-----:R-:W-:Y:S01]  /*4dd0*/  FFMA.FTZ R26, R55, R3.reuse, -R28.reuse ;  /* 0x00000003371a7223 */ /* 0x181fe2000001081c */
[-CC-:B------:R-:W-:Y:S01]  /*4de0*/  FFMA.FTZ R62, R62, R3.reuse, -R28.reuse ;  /* 0x000000033e3e7223 */ /* 0x180fe2000001081c */
[-CC-:B------:R-:W-:Y:S01]  /*4df0*/  FFMA.FTZ R63, R63, R3.reuse, -R28.reuse ;  /* 0x000000033f3f7223 */ /* 0x180fe2000001081c */
[-CC-:B------:R-:W-:Y:S01]  /*4e00*/  FFMA.FTZ R66, R66, R3.reuse, -R28.reuse ;  /* 0x0000000342427223 */ /* 0x180fe2000001081c */
[-CC-:B------:R-:W-:Y:S01]  /*4e10*/  FFMA.FTZ R67, R67, R3.reuse, -R28.reuse ;  /* 0x0000000343437223 */ /* 0x180fe2000001081c */
[-CC-:B------:R-:W-:Y:S01]  /*4e20*/  FFMA.FTZ R70, R70, R3.reuse, -R28.reuse ;  /* 0x0000000346467223 */ /* 0x180fe2000001081c */
[-CC-:B------:R-:W-:Y:S01]  /*4e30*/  FFMA.FTZ R71, R71, R3.reuse, -R28.reuse ;  /* 0x0000000347477223 */ /* 0x180fe2000001081c */
[----:B------:R0:W-:Y:S01]  /*4e40*/  MUFU.EX2 R36, R30 ;  /* 0x0000001e00247308 */ /* 0x0001e20000000800 */
[----:B-1----:R-:W-:Y:S01]  /*4e50*/  MOV R27, UR39 ;  /* 0x00000027001b7c02 */ /* 0x002fe20008000f00 */
[-CC-:B------:R-:W-:Y:S01]  /*4e60*/  FFMA.FTZ R74, R74, R3.reuse, -R28.reuse ;  /* 0x000000034a4a7223 */ /* 0x180fe2000001081c */
[-CC-:B------:R-:W-:Y:S01]  /*4e70*/  FFMA.FTZ R75, R75, R3.reuse, -R28.reuse ;  /* 0x000000034b4b7223 */ /* 0x180fe2000001081c */
[-CC-:B------:R-:W-:Y:S01]  /*4e80*/  FFMA.FTZ R78, R78, R3.reuse, -R28.reuse ;  /* 0x000000034e4e7223 */ /* 0x180fe2000001081c */
[----:B------:R-:W-:Y:S01]  /*4e90*/  FFMA.FTZ R79, R79, R3, -R28 ;  /* 0x000000034f4f7223 */ /* 0x000fe2000001081c */
[----:B------:R-:W-:-:S02]  /*4ea0*/  @!P1 VIADD R27, R27, 0x34840 ;  /* 0x000348401b1b9836 */ /* 0x000fc40000000000 */
[-CC-:B------:R-:W-:Y:S01]  /*4eb0*/  FFMA.FTZ R82, R82, R3.reuse, -R28.reuse ;  /* 0x0000000352527223 */ /* 0x180fe2000001081c */
[----:B------:R-:W1:Y:S01]  /*4ec0*/  MUFU.EX2 R31, R31 ;  /* 0x0000001f001f7308 */ /* 0x000e620000000800 */
[----:B0-----:R-:W-:Y:S02]  /*4ed0*/  IMAD.U32 R30, RZ, RZ, UR7 ;  /* 0x00000007ff1e7e24 */ /* 0x001fe4000f8e00ff */
[-CC-:B------:R-:W-:Y:S01]  /*4ee0*/  FFMA.FTZ R83, R83, R3.reuse, -R28.reuse ;  /* 0x0000000353537223 */ /* 0x180fe2000001081c */
[----:B------:R-:W-:Y:S01]  /*4ef0*/  @!P1 PRMT R27, RZ, 0x654, R27 ;  /* 0x00000654ff1b9816 */ /* 0x000fe2000000001b */
[----:B------:R-:W-:Y:S01]  /*4f00*/  FFMA.FTZ R86, R86, R3, -R28 ;  /* 0x0000000356567223 */ /* 0x000fe2000001081c */
[----:B------:R-:W-:Y:S02]  /*4f10*/  @!P1 VIADD R30, R30, 0x34860 ;  /* 0x000348601e1e9836 */ /* 0x000fe40000000000 */
[----:B------:R-:W-:Y:S03]  /*4f20*/  MUFU.EX2 R34, R34 ;  /* 0x0000002200227308 */ /* 0x000fe60000000800 */
[----:B------:R-:W-:-:S05]  /*4f30*/  @!P1 PRMT R30, RZ, 0x654, R30 ;  /* 0x00000654ff1e9816 */ /* 0x000fca000000001e */
[----:B------:R-:W0:Y:S01]  /*4f40*/  MUFU.EX2 R35, R35 ;  /* 0x0000002300237308 */ /* 0x000e220000000800 */
[----:B-1----:R-:W-:-:S07]  /*4f50*/  F2FP.BF16.F32.PACK_AB R183, R31, R36 ;  /* 0x000000241fb7723e */ /* 0x002fce00000010ff */
[----:B------:R-:W-:Y:S08]  /*4f60*/  MUFU.EX2 R38, R38 ;  /* 0x0000002600267308 */ /* 0x000ff00000000800 */
[----:B------:R-:W1:Y:S01]  /*4f70*/  MUFU.EX2 R39, R39 ;  /* 0x0000002700277308 */ /* 0x000e620000000800 */
[----:B0-----:R-:W-:-:S07]  /*4f80*/  F2FP.BF16.F32.PACK_AB R177, R35, R34 ;  /* 0x0000002223b1723e */ /* 0x001fce00000010ff */
[----:B------:R-:W-:Y:S08]  /*4f90*/  MUFU.EX2 R42, R42 ;  /* 0x0000002a002a7308 */ /* 0x000ff00000000800 */
[----:B------:R-:W0:Y:S01]  /*4fa0*/  MUFU.EX2 R43, R43 ;  /* 0x0000002b002b7308 */ /* 0x000e220000000800 */
[----:B-1----:R-:W-:-:S07]  /*4fb0*/  F2FP.BF16.F32.PACK_AB R179, R39, R38 ;  /* 0x0000002627b3723e */ /* 0x002fce00000010ff */
[----:B------:R-:W-:Y:S08]  /*4fc0*/  MUFU.EX2 R47, R47 ;  /* 0x0000002f002f7308 */ /* 0x000ff00000000800 */
[----:B------:R-:W-:Y:S01]  /*4fd0*/  MUFU.EX2 R24, R24 ;  /* 0x0000001800187308 */ /* 0x000fe20000000800 */
[----:B------:R-:W-:Y:S02]  /*4fe0*/  WARPGROUP.DEPBAR.LE gsb0, 0x0 ;  /* 0x00008000000079c5 */ /* 0x000fe40000010000 */
[----:B------:R-:W-:Y:S01]  /*4ff0*/  WARPGROUP.ARRIVE ;  /* 0x00000000000079c5 */ /* 0x000fe20000000000 */
[-CC-:B------:R-:W-:Y:S01]  /*5000*/  FFMA.FTZ R172, R40, R3.reuse, -R12.reuse ;  /* 0x0000000328ac7223 */ /* 0x180fe2000001080c */
[-C--:B------:R-:W-:Y:S01]  /*5010*/  FFMA.FTZ R174, R44, R3.reuse, -R12 ;  /* 0x000000032cae7223 */ /* 0x080fe2000001080c */
[----:B------:R-:W-:-:S02]  /*5020*/  FFMA.FTZ R175, R46, R3, -R28 ;  /* 0x000000032eaf7223 */ /* 0x000fc4000001081c */
[----:B------:R-:W-:Y:S01]  /*5030*/  MUFU.EX2 R26, R26 ;  /* 0x0000001a001a7308 */ /* 0x000fe20000000800 */
[----:B0-----:R-:W-:Y:S01]  /*5040*/  F2FP.BF16.F32.PACK_AB R173, R43, R42 ;  /* 0x0000002a2bad723e */ /* 0x001fe200000010ff */
[----:B------:R-:W-:Y:S01]  /*5050*/  HGMMA.64x128x16.F32.BF16 R88, R168, gdesc[UR8].tnspB, R88, gsb0 ;  /* 0x41e00008a8587df0 */ /* 0x000fe20008001858 */
[----:B------:R-:W-:Y:S01]  /*5060*/  UIADD3 UR10, UR6, 0x200, URZ ;  /* 0x00000200060a7890 */ /* 0x000fe2000fffe03f */
[----:B------:R-:W-:-:S04]  /*5070*/  UMOV UR11, 0x40000040 ;  /* 0x40000040000b7882 */ /* 0x000fc80000000000 */
[----:B------:R-:W-:Y:S08]  /*5080*/  MUFU.EX2 R172, R172 ;  /* 0x000000ac00ac7308 */ /* 0x000ff00000000800 */
        /* <DEDUP_REMOVED lines=14> */
[----:B------:R-:W-:Y:S01]  /*5170*/  MUFU.EX2 R86, R86 ;  /* 0x0000005600567308 */ /* 0x000fe20000000800 */
[----:B------:R-:W-:-:S02]  /*5180*/  WARPGROUP.DEPBAR.LE gsb0, 0x0 ;  /* 0x00008000000079c5 */ /* 0x000fc40000010000 */
[----:B------:R-:W-:Y:S01]  /*5190*/  WARPGROUP.ARRIVE ;  /* 0x00000000000079c5 */ /* 0x000fe20000000000 */
[-CC-:B------:R-:W-:Y:S01]  /*51a0*/  FFMA.FTZ R168, R48, R3.reuse, -R12.reuse ;  /* 0x0000000330a87223 */ /* 0x180fe2000001080c */
[-C--:B------:R-:W-:Y:S01]  /*51b0*/  FFMA.FTZ R170, R52, R3.reuse, -R12 ;  /* 0x0000000334aa7223 */ /* 0x080fe2000001080c */
[-CC-:B------:R-:W-:Y:S01]  /*51c0*/  FFMA.FTZ R169, R50, R3.reuse, -R28.reuse ;  /* 0x0000000332a97223 */ /* 0x180fe2000001081c */
[----:B------:R-:W-:Y:S02]  /*51d0*/  FFMA.FTZ R171, R54, R3, -R28 ;  /* 0x0000000336ab7223 */ /* 0x000fe4000001081c */
[----:B------:R-:W-:Y:S01]  /*51e0*/  HGMMA.64x128x16.F32.BF16 R88, R152, gdesc[UR8].tnspB, R88, gsb0 ;  /* 0x41e0000898587df0 */ /* 0x000fe20008001858 */
[----:B------:R-:W-:Y:S01]  /*51f0*/  UIADD3 UR10, UR6, 0x280, URZ ;  /* 0x00000280060a7890 */ /* 0x000fe2000fffe03f */
[----:B------:R-:W-:Y:S01]  /*5200*/  MUFU.EX2 R168, R168 ;  /* 0x000000a800a87308 */ /* 0x000fe20000000800 */
[----:B------:R-:W-:-:S07]  /*5210*/  UMOV UR11, 0x40000040 ;  /* 0x40000040000b7882 */ /* 0x000fce0000000000 */
[----:B------:R-:W-:Y:S08]  /*5220*/  MUFU.EX2 R169, R169 ;  /* 0x000000a900a97308 */ /* 0x000ff00000000800 */
[----:B------:R-:W-:Y:S08]  /*5230*/  MUFU.EX2 R170, R170 ;  /* 0x000000aa00aa7308 */ /* 0x000ff00000000800 */
[----:B------:R-:W-:Y:S01]  /*5240*/  MUFU.EX2 R171, R171 ;  /* 0x000000ab00ab7308 */ /* 0x000fe20000000800 */
[----:B------:R-:W-:-:S02]  /*5250*/  WARPGROUP.DEPBAR.LE gsb0, 0x0 ;  /* 0x00008000000079c5 */ /* 0x000fc40000010000 */
[----:B------:R-:W-:Y:S01]  /*5260*/  WARPGROUP.ARRIVE ;  /* 0x00000000000079c5 */ /* 0x000fe20000000000 */
[-CC-:B------:R-:W-:Y:S01]  /*5270*/  FFMA.FTZ R152, R56, R3.reuse, -R12.reuse ;  /* 0x0000000338987223 */ /* 0x180fe2000001080c */
[-C--:B------:R-:W-:Y:S01]  /*5280*/  FFMA.FTZ R154, R60, R3.reuse, -R12 ;  /* 0x000000033c9a7223 */ /* 0x080fe2000001080c */
[-CC-:B------:R-:W-:Y:S02]  /*5290*/  FFMA.FTZ R153, R58, R3.reuse, -R28.reuse ;  /* 0x000000033a997223 */ /* 0x180fe4000001081c */
[----:B------:R-:W-:Y:S01]  /*52a0*/  MUFU.EX2 R155, R62 ;  /* 0x0000003e009b7308 */ /* 0x000fe20000000800 */
[----:B------:R-:W-:Y:S01]  /*52b0*/  FFMA.FTZ R28, R87, R3, -R28 ;  /* 0x00000003571c7223 */ /* 0x000fe2000001081c */
[----:B------:R-:W-:Y:S01]  /*52c0*/  HGMMA.64x128x16.F32.BF16 R88, R156, gdesc[UR8].tnspB, R88, gsb0 ;  /* 0x41e000089c587df0 */ /* 0x000fe20008001858 */
[----:B------:R-:W-:Y:S01]  /*52d0*/  UIADD3 UR10, UR6, 0x300, URZ ;  /* 0x00000300060a7890 */ /* 0x000fe2000fffe03f */
[----:B------:R-:W-:Y:S01]  /*52e0*/  UMOV UR11, 0x40000040 ;  /* 0x40000040000b7882 */ /* 0x000fe20000000000 */
[----:B------:R-:W-:-:S03]  /*52f0*/  UIADD3 UR6, UR6, 0x380, URZ ;  /* 0x0000038006067890 */ /* 0x000fc6000fffe03f */
        /* <DEDUP_REMOVED lines=8> */
[----:B------:R-:W-:Y:S02]  /*5380*/  FADD.FTZ R12, -R10, R15 ;  /* 0x0000000f0a0c7221 */ /* 0x000fe40000010100 */
[----:B------:R-:W-:Y:S01]  /*5390*/  MUFU.EX2 R157, R66 ;  /* 0x00000042009d7308 */ /* 0x000fe20000000800 */
[----:B------:R-:W-:Y:S01]  /*53a0*/  HGMMA.64x128x16.F32.BF16 R88, R160, gdesc[UR8].tnspB, R88, gsb0 ;  /* 0x41e00008a0587df0 */ /* 0x000fe20008001858 */
[----:B------:R-:W-:Y:S01]  /*53b0*/  UMOV UR10, UR6 ;  /* 0x00000006000a7c82 */ /* 0x000fe20008000000 */
[----:B------:R-:W-:Y:S01]  /*53c0*/  UMOV UR11, 0x40000040 ;  /* 0x40000040000b7882 */ /* 0x000fe20000000000 */
[----:B------:R-:W-:-:S04]  /*53d0*/  FMUL.FTZ R12, R12, R3 ;  /* 0x000000030c0c7220 */ /* 0x000fc80000410000 */
[----:B------:R-:W-:Y:S08]  /*53e0*/  MUFU.EX2 R156, R156 ;  /* 0x0000009c009c7308 */ /* 0x000ff00000000800 */
[----:B------:R-:W0:Y:S08]  /*53f0*/  MUFU.EX2 R12, R12 ;  /* 0x0000000c000c7308 */ /* 0x000e300000000800 */
[----:B------:R-:W-:Y:S08]  /*5400*/  MUFU.EX2 R158, R158 ;  /* 0x0000009e009e7308 */ /* 0x000ff00000000800 */
[----:B------:R-:W-:Y:S01]  /*5410*/  MUFU.EX2 R159, R70 ;  /* 0x00000046009f7308 */ /* 0x000fe20000000800 */
[----:B0-----:R-:W-:Y:S01]  /*5420*/  FFMA.FTZ R7, R12, R7, R181 ;  /* 0x000000070c077223 */ /* 0x001fe200000100b5 */
[----:B------:R-:W-:-:S03]  /*5430*/  F2FP.BF16.F32.PACK_AB R181, R32, R181 ;  /* 0x000000b520b5723e */ /* 0x000fc600000010ff */
[----:B------:R-:W-:-:S03]  /*5440*/  FADD.FTZ R7, R32, R7 ;  /* 0x0000000720077221 */ /* 0x000fc60000010000 */
[----:B------:R-:W0:Y:S01]  /*5450*/  MUFU.EX2 R15, R85 ;  /* 0x00000055000f7308 */ /* 0x000e220000000800 */
[----:B------:R-:W-:-:S04]  /*5460*/  FADD.FTZ R7, R36, R7 ;  /* 0x0000000724077221 */ /* 0x000fc80000010000 */
[----:B------:R-:W-:-:S04]  /*5470*/  FADD.FTZ R7, R31, R7 ;  /* 0x000000071f077221 */ /* 0x000fc80000010000 */
[----:B------:R-:W-:-:S04]  /*5480*/  FADD.FTZ R7, R34, R7 ;  /* 0x0000000722077221 */ /* 0x000fc80000010000 */
[----:B------:R-:W-:-:S04]  /*5490*/  FADD.FTZ R7, R35, R7 ;  /* 0x0000000723077221 */ /* 0x000fc80000010000 */
[----:B------:R-:W-:-:S04]  /*54a0*/  FADD.FTZ R7, R38, R7 ;  /* 0x0000000726077221 */ /* 0x000fc80000010000 */
[----:B------:R-:W-:-:S04]  /*54b0*/  FADD.FTZ R7, R39, R7 ;  /* 0x0000000727077221 */ /* 0x000fc80000010000 */
[----:B------:R-:W-:Y:S01]  /*54c0*/  FADD.FTZ R7, R42, R7 ;  /* 0x000000072a077221 */ /* 0x000fe20000010000 */
[----:B------:R-:W-:Y:S02]  /*54d0*/  WARPGROUP.DEPBAR.LE gsb0, 0x0 ;  /* 0x00008000000079c5 */ /* 0x000fe40000010000 */
[----:B------:R-:W-:Y:S01]  /*54e0*/  WARPGROUP.ARRIVE ;  /* 0x00000000000079c5 */ /* 0x000fe20000000000 */
[----:B------:R-:W1:Y:S01]  /*54f0*/  MUFU.EX2 R161, R74 ;  /* 0x0000004a00a17308 */ /* 0x000e620000000800 */
[----:B------:R-:W-:Y:S02]  /*5500*/  F2FP.BF16.F32.PACK_AB R160, R57, R14 ;  /* 0x0000000e39a0723e */ /* 0x000fe400000010ff */
[----:B------:R-:W-:Y:S02]  /*5510*/  F2FP.BF16.F32.PACK_AB R162, R61, R18 ;  /* 0x000000123da2723e */ /* 0x000fe400000010ff */
[----:B------:R-:W-:Y:S03]  /*5520*/  HGMMA.64x128x16.F32.BF16 R88, R164, gdesc[UR8].tnspB, R88, gsb0 ;  /* 0x41e00008a4587df0 */ /* 0x000fe60008001858 */
[----:B------:R-:W2:Y:S01]  /*5530*/  MUFU.EX2 R163, R78 ;  /* 0x0000004e00a37308 */ /* 0x000ea20000000800 */
[----:B------:R-:W-:-:S02]  /*5540*/  WARPGROUP.DEPBAR.LE gsb0, 0x0 ;  /* 0x00008000000079c5 */ /* 0x000fc40000010000 */
[----:B------:R3:W-:Y:S05]  /*5550*/  @!P1 SYNCS.ARRIVE.TRANS64.RED.A1T0 RZ, [R27+URZ], RZ ;  /* 0x000000ff1bff99a7 */ /* 0x0007ea000810043f */
[----:B------:R-:W4:Y:S01]  /*5560*/  MUFU.EX2 R165, R82 ;  /* 0x0000005200a57308 */ /* 0x000f220000000800 */
[----:B0-----:R-:W-:Y:S02]  /*5570*/  F2FP.BF16.F32.PACK_AB R166, R15, R22 ;  /* 0x000000160fa6723e */ /* 0x001fe400000010ff */
[----:B------:R-:W-:Y:S02]  /*5580*/  F2FP.BF16.F32.PACK_AB R164, R65, R20 ;  /* 0x0000001441a4723e */ /* 0x000fe400000010ff */
[----:B------:R-:W-:Y:S01]  /*5590*/  F2FP.BF16.F32.PACK_AB R167, R28, R86 ;  /* 0x000000561ca7723e */ /* 0x000fe200000010ff */
[----:B---3--:R-:W-:Y:S01]  /*55a0*/  FADD.FTZ R27, R17, R8 ;  /* 0x00000008111b7221 */ /* 0x008fe20000010000 */
[----:B------:R0:W-:Y:S03]  /*55b0*/  @!P1 SYNCS.ARRIVE.TRANS64.RED.A1T0 RZ, [R30+URZ], RZ ;  /* 0x000000ff1eff99a7 */ /* 0x0001e6000810043f */
[----:B------:R-:W-:Y:S01]  /*55c0*/  FADD.FTZ R8, R182, R27 ;  /* 0x0000001bb6087221 */ /* 0x000fe20000010000 */
[----:B------:R-:W-:-:S03]  /*55d0*/  F2FP.BF16.F32.PACK_AB R182, R19, R182 ;  /* 0x000000b613b6723e */ /* 0x000fc600000010ff */
[----:B------:R-:W-:-:S04]  /*55e0*/  FADD.FTZ R27, R19, R8 ;  /* 0x00000008131b7221 */ /* 0x000fc80000010000 */
        /* <DEDUP_REMOVED lines=8> */
[----:B------:R-:W-:Y:S01]  /*5670*/  FADD.FTZ R27, R25, R8 ;  /* 0x00000008191b7221 */ /* 0x000fe20000010000 */
[----:B------:R-:W-:-:S03]  /*5680*/  FADD.FTZ R8, R43, R7 ;  /* 0x000000072b087221 */ /* 0x000fc60000010000 */
[----:B0-----:R-:W-:Y:S01]  /*5690*/  FADD.FTZ R30, R174, R27 ;  /* 0x0000001bae1e7221 */ /* 0x001fe20000010000 */
[----:B------:R-:W-:Y:S01]  /*56a0*/  FADD.FTZ R8, R175, R8 ;  /* 0x00000008af087221 */ /* 0x000fe20000010000 */
[C---:B------:R-:W-:Y:S02]  /*56b0*/  F2FP.BF16.F32.PACK_AB R174, R29.reuse, R174 ;  /* 0x000000ae1dae723e */ /* 0x040fe400000010ff */
[----:B------:R-:W-:Y:S01]  /*56c0*/  FADD.FTZ R7, R29, R30 ;  /* 0x0000001e1d077221 */ /* 0x000fe20000010000 */
[C---:B------:R-:W-:Y:S01]  /*56d0*/  FADD.FTZ R8, R47.reuse, R8 ;  /* 0x000000082f087221 */ /* 0x040fe20000010000 */
[----:B------:R-:W-:Y:S02]  /*56e0*/  F2FP.BF16.F32.PACK_AB R175, R47, R175 ;  /* 0x000000af2faf723e */ /* 0x000fe400000010ff */
[----:B------:R-:W-:Y:S01]  /*56f0*/  FADD.FTZ R30, R168, R7 ;  /* 0x00000007a81e7221 */ /* 0x000fe20000010000 */
[----:B------:R-:W-:Y:S01]  /*5700*/  FADD.FTZ R7, R169, R8 ;  /* 0x00000008a9077221 */ /* 0x000fe20000010000 */
[----:B------:R-:W-:-:S02]  /*5710*/  F2FP.BF16.F32.PACK_AB R169, R24, R169 ;  /* 0x000000a918a9723e */ /* 0x000fc400000010ff */
[C---:B------:R-:W-:Y:S01]  /*5720*/  FADD.FTZ R17, R33.reuse, R30 ;  /* 0x0000001e21117221 */ /* 0x040fe20000010000 */
[----:B------:R-:W-:Y:S01]  /*5730*/  FADD.FTZ R8, R24, R7 ;  /* 0x0000000718087221 */ /* 0x000fe20000010000 */
[----:B------:R-:W-:Y:S02]  /*5740*/  F2FP.BF16.F32.PACK_AB R168, R33, R168 ;  /* 0x000000a821a8723e */ /* 0x000fe400000010ff */
[----:B------:R-:W-:Y:S01]  /*5750*/  FADD.FTZ R30, R170, R17 ;  /* 0x00000011aa1e7221 */ /* 0x000fe20000010000 */
[----:B------:R-:W-:Y:S01]  /*5760*/  FADD.FTZ R7, R171, R8 ;  /* 0x00000008ab077221 */ /* 0x000fe20000010000 */
[C---:B------:R-:W-:Y:S02]  /*5770*/  F2FP.BF16.F32.PACK_AB R170, R37.reuse, R170 ;  /* 0x000000aa25aa723e */ /* 0x040fe400000010ff */
[----:B------:R-:W-:Y:S01]  /*5780*/  FADD.FTZ R17, R37, R30 ;  /* 0x0000001e25117221 */ /* 0x000fe20000010000 */
[C---:B------:R-:W-:Y:S01]  /*5790*/  FADD.FTZ R8, R26.reuse, R7 ;  /* 0x000000071a087221 */ /* 0x040fe20000010000 */
[----:B------:R-:W-:-:S02]  /*57a0*/  F2FP.BF16.F32.PACK_AB R171, R26, R171 ;  /* 0x000000ab1aab723e */ /* 0x000fc400000010ff */
[----:B------:R-:W-:Y:S01]  /*57b0*/  FADD.FTZ R30, R152, R17 ;  /* 0x00000011981e7221 */ /* 0x000fe20000010000 */
        /* <DEDUP_REMOVED lines=8> */
[----:B------:R-:W-:Y:S01]  /*5840*/  FADD.FTZ R7, R45, R30 ;  /* 0x0000001e2d077221 */ /* 0x000fe20000010000 */
[C---:B------:R-:W-:Y:S01]  /*5850*/  FADD.FTZ R8, R63.reuse, R8 ;  /* 0x000000083f087221 */ /* 0x040fe20000010000 */
        /* <DEDUP_REMOVED lines=14> */
[----:B-1----:R-:W-:Y:S01]  /*5940*/  FADD.FTZ R8, R161, R8 ;  /* 0x00000008a1087221 */ /* 0x002fe20000010000 */
[----:B------:R-:W-:-:S02]  /*5950*/  F2FP.BF16.F32.PACK_AB R161, R75, R161 ;  /* 0x000000a14ba1723e */ /* 0x000fc400000010ff */
[----:B------:R-:W-:Y:S01]  /*5960*/  FADD.FTZ R7, R57, R24 ;  /* 0x0000001839077221 */ /* 0x000fe20000010000 */
[----:B------:R-:W-:Y:S01]  /*5970*/  FADD.FTZ R8, R75, R8 ;  /* 0x000000084b087221 */ /* 0x000fe20000010000 */
[----:B------:R-:W-:Y:S02]  /*5980*/  MOV R17, R6 ;  /* 0x0000000600117202 */ /* 0x000fe40000000f00 */
[----:B------:R-:W-:Y:S01]  /*5990*/  FADD.FTZ R24, R18, R7 ;  /* 0x0000000712187221 */ /* 0x000fe20000010000 */
[----:B--2---:R-:W-:Y:S01]  /*59a0*/  FADD.FTZ R8, R163, R8 ;  /* 0x00000008a3087221 */ /* 0x004fe20000010000 */
[----:B------:R-:W-:Y:S02]  /*59b0*/  F2FP.BF16.F32.PACK_AB R163, R79, R163 ;  /* 0x000000a34fa3723e */ /* 0x000fe400000010ff */
[----:B------:R-:W-:Y:S01]  /*59c0*/  FADD.FTZ R7, R61, R24 ;  /* 0x000000183d077221 */ /* 0x000fe20000010000 */
[----:B------:R-:W-:-:S03]  /*59d0*/  FADD.FTZ R8, R79, R8 ;  /* 0x000000084f087221 */ /* 0x000fc60000010000 */
[----:B------:R-:W-:Y:S01]  /*59e0*/  FADD.FTZ R14, R20, R7 ;  /* 0x00000007140e7221 */ /* 0x000fe20000010000 */
[----:B----4-:R-:W-:Y:S01]  /*59f0*/  FADD.FTZ R8, R165, R8 ;  /* 0x00000008a5087221 */ /* 0x010fe20000010000 */
[----:B------:R-:W-:Y:S02]  /*5a00*/  F2FP.BF16.F32.PACK_AB R165, R83, R165 ;  /* 0x000000a553a5723e */ /* 0x000fe400000010ff */
[----:B------:R-:W-:-:S04]  /*5a10*/  FADD.FTZ R7, R65, R14 ;  /* 0x0000000e41077221 */ /* 0x000fc80000010000 */
[----:B------:R-:W-:Y:S01]  /*5a20*/  FADD.FTZ R14, R22, R7 ;  /* 0x00000007160e7221 */ /* 0x000fe20000010000 */
[----:B------:R-:W-:-:S03]  /*5a30*/  FADD.FTZ R7, R83, R8 ;  /* 0x0000000853077221 */ /* 0x000fc60000010000 */
[----:B------:R-:W-:Y:S01]  /*5a40*/  FADD.FTZ R8, R15, R14 ;  /* 0x0000000e0f087221 */ /* 0x000fe20000010000 */
[----:B------:R-:W-:Y:S01]  /*5a50*/  FADD.FTZ R7, R86, R7 ;  /* 0x0000000756077221 */ /* 0x000fe20000010000 */
[----:B------:R-:W-:Y:S02]  /*5a60*/  IMAD.MOV.U32 R14, RZ, RZ, R9 ;  /* 0x000000ffff0e7224 */ /* 0x000fe400078e0009 */
[----:B------:R-:W-:Y:S02]  /*5a70*/  IMAD.MOV.U32 R15, RZ, RZ, R10 ;  /* 0x000000ffff0f7224 */ /* 0x000fe400078e000a */
[----:B------:R-:W-:Y:S01]  /*5a80*/  FADD.FTZ R7, R28, R7 ;  /* 0x000000071c077221 */ /* 0x000fe20000010000 */
[----:B------:R-:W-:Y:S06]  /*5a90*/  @P2 BRA `(.L_x_28) ;  /* 0xffffffdc00e42947 */ /* 0x000fec000383ffff */
.L_x_19:
[----:B------:R-:W-:Y:S06]  /*5aa0*/  BAR.ARV 0x8, 0x180 ;  /* 0x0206000000007b1d */ /* 0x000fec0000002000 */
        /* <DEDUP_REMOVED lines=64> */
[----:B------:R-:W-:Y:S06]  /*5eb0*/  @!P0 BRA `(.L_x_29) ;  /* 0x0000000000048947 */ /* 0x000fec0003800000 */
[----:B------:R-:W-:Y:S01]  /*5ec0*/  BPT.TRAP 0x1 ;  /* 0x000000040000795c */ /* 0x000fe20000300000 */
.L_x_29:
[----:B------:R-:W-:Y:S02]  /*5ed0*/  SHF.L.U32 R9, R9, 0x1f, RZ ;  /* 0x0000001f09097819 */ /* 0x000fe400000006ff */
[----:B------:R-:W-:-:S04]  /*5ee0*/  LEA R12, R0, UR36, 0x3 ;  /* 0x00000024000c7c11 */ /* 0x000fc8000f8e18ff */
[----:B------:R0:W1:Y:S01]  /*5ef0*/  SYNCS.PHASECHK.TRANS64.TRYWAIT P2, [R12+URZ+0x34850], R9 ;  /* 0x034850090c0075a7 */ /* 0x000062000804017f */
[----:B------:R-:W-:Y:S05]  /*5f00*/  @!P0 BRA `(.L_x_30) ;  /* 0x0000000000048947 */ /* 0x000fea0003800000 */
[----:B------:R-:W-:Y:S01]  /*5f10*/  BPT.TRAP 0x1 ;  /* 0x000000040000795c */ /* 0x000fe20000300000 */
.L_x_30:
[----:B-1----:R-:W-:Y:S05]  /*5f20*/  @P2 BRA `(.L_x_31) ;  /* 0x0000000000082947 */ /* 0x002fea0003800000 */
[----:B------:R-:W1:Y:S02]  /*5f30*/  SYNCS.PHASECHK.TRANS64.TRYWAIT P0, [R12+URZ+0x34850], R9 ;  /* 0x034850090c0075a7 */ /* 0x000e64000800017f */
[----:B-1----:R-:W-:Y:S05]  /*5f40*/  @!P0 BRA `(.L_x_32) ;  /* 0x0000006000088947 */ /* 0x002fea0003800000 */
.L_x_31:
[----:B------:R-:W-:Y:S01]  /*5f50*/  UIADD3 UR36, UR36, 0x400, URZ ;  /* 0x0000040024247890 */ /* 0x000fe2000fffe03f */
[----:B------:R-:W-:Y:S01]  /*5f60*/  R2UR UR5, R0 ;  /* 0x00000000000572ca */ /* 0x000fe200000e0000 */
[----:B------:R-:W-:Y:S01]  /*5f70*/  WARPGROUP.ARRIVE ;  /* 0x00000000000079c5 */ /* 0x000fe20000000000 */
[----:B------:R-:W-:Y:S01]  /*5f80*/  UMOV UR7, 0x40000040 ;  /* 0x4000004000077882 */ /* 0x000fe20000000000 */
[----:B------:R-:W-:Y:S01]  /*5f90*/  USHF.R.U32.HI UR36, URZ, 0x4, UR36 ;  /* 0x000000043f247899 */ /* 0x000fe20008011624 */
[----:B------:R-:W2:Y:S01]  /*5fa0*/  SHFL.BFLY PT, R5, R8, 0x2, 0x1f ;  /* 0x0c401f0008057f89 */ /* 0x000ea200000e0000 */
[----:B01----:R-:W-:Y:S02]  /*5fb0*/  @!P1 VIADD R12, R12, 0x34860 ;  /* 0x000348600c0c9836 */ /* 0x003fe40000000000 */
[----:B------:R-:W-:Y:S01]  /*5fc0*/  ULOP3.LUT UR36, UR36, 0x3fff, URZ, 0xc0, !UPT ;  /* 0x00003fff24247892 */ /* 0x000fe2000f8ec03f */
[----:B------:R-:W0:Y:S01]  /*5fd0*/  SHFL.BFLY PT, R0, R7, 0x2, 0x1f ;  /* 0x0c401f0007007f89 */ /* 0x000e2200000e0000 */
[----:B------:R-:W-:Y:S01]  /*5fe0*/  IMAD.MOV.U32 R4, RZ, RZ, -0x800000 ;  /* 0xff800000ff047424 */ /* 0x000fe200078e00ff */
[----:B------:R-:W-:Y:S01]  /*5ff0*/  @!P1 PRMT R12, RZ, 0x654, R12 ;  /* 0x00000654ff0c9816 */ /* 0x000fe2000000000c */
[----:B------:R-:W-:-:S04]  /*6000*/  ULOP3.LUT UR4, UR36, 0x4000000, URZ, 0xfc, !UPT ;  /* 0x0400000024047892 */ /* 0x000fc8000f8efc3f */
[----:B------:R-:W-:-:S07]  /*6010*/  ULEA UR4, UR5, UR4, 0xb ;  /* 0x0000000405047291 */ /* 0x000fce000f8e583f */
[----:B------:R-:W-:Y:S02]  /*6020*/  UMOV UR6, UR4 ;  /* 0x0000000400067c82 */ /* 0x000fe40008000000 */
[----:B------:R-:W-:Y:S01]  /*6030*/  HGMMA.64x128x16.F32.BF16 R24, R180, gdesc[UR4].tnspB, R24, gsb0 ;  /* 0x41e00004b4187df0 */ /* 0x000fe20008001818 */
[----:B------:R-:W-:Y:S01]  /*6040*/  UIADD3 UR6, UR4, 0x80, URZ ;  /* 0x0000008004067890 */ /* 0x000fe2000fffe03f */
[----:B------:R-:W-:Y:S01]  /*6050*/  UMOV UR7, 0x40000040 ;  /* 0x4000004000077882 */ /* 0x000fe20000000000 */
[----:B--2---:R-:W-:Y:S01]  /*6060*/  FADD.FTZ R5, R5, R8 ;  /* 0x0000000805057221 */ /* 0x004fe20000010000 */
[----:B------:R-:W-:Y:S02]  /*6070*/  IMAD.MOV.U32 R8, RZ, RZ, RZ ;  /* 0x000000ffff087224 */ /* 0x000fe400078e00ff */
[----:B0-----:R-:W-:Y:S01]  /*6080*/  FADD.FTZ R2, R0, R7 ;  /* 0x0000000700027221 */ /* 0x001fe20000010000 */
[----:B------:R-:W-:Y:S01]  /*6090*/  IMAD.MOV.U32 R7, RZ, RZ, RZ ;  /* 0x000000ffff077224 */ /* 0x000fe200078e00ff */
[----:B------:R-:W0:Y:S04]  /*60a0*/  SHFL.BFLY PT, R0, R5, 0x1, 0x1f ;  /* 0x0c201f0005007f89 */ /* 0x000e2800000e0000 */
[----:B------:R-:W1:Y:S01]  /*60b0*/  SHFL.BFLY PT, R9, R2, 0x1, 0x1f ;  /* 0x0c201f0002097f89 */ /* 0x000e6200000e0000 */
[----:B0-----:R-:W-:Y:S01]  /*60c0*/  FADD.FTZ R13, R5, R0 ;  /* 0x00000000050d7221 */ /* 0x001fe20000010000 */
[----:B------:R-:W-:-:S02]  /*60d0*/  IMAD.MOV.U32 R0, RZ, RZ, -0x800000 ;  /* 0xff800000ff007424 */ /* 0x000fc400078e00ff */
[----:B-1----:R-:W-:Y:S02]  /*60e0*/  FADD.FTZ R14, R2, R9 ;  /* 0x00000009020e7221 */ /* 0x002fe40000010000 */
[----:B------:R-:W-:-:S03]  /*60f0*/  FSETP.NE.FTZ.AND P0, PT, R13, RZ, PT ;  /* 0x000000ff0d00720b */ /* 0x000fc60003f15000 */
[----:B------:R-:W-:-:S10]  /*6100*/  FSETP.NE.FTZ.AND P2, PT, R14, RZ, PT ;  /* 0x000000ff0e00720b */ /* 0x000fd40003f55000 */
[----:B------:R-:W0:Y:S01]  /*6110*/  @P0 MUFU.LG2 R9, R13 ;  /* 0x0000000d00090308 */ /* 0x000e220000000c00 */
[C---:B------:R-:W-:Y:S02]  /*6120*/  @P0 FMUL.FTZ R5, R3.reuse, 0.69314718246459960938 ;  /* 0x3f31721803050820 */ /* 0x040fe40000410000 */
[----:B------:R-:W-:-:S05]  /*6130*/  @P2 FMUL.FTZ R18, R3, 0.69314718246459960938 ;  /* 0x3f31721803122820 */ /* 0x000fca0000410000 */
[----:B------:R-:W1:Y:S08]  /*6140*/  @P2 MUFU.LG2 R11, R14 ;  /* 0x0000000e000b2308 */ /* 0x000e700000000c00 */
[----:B------:R-:W2:Y:S01]  /*6150*/  @P0 MUFU.RCP R7, R13 ;  /* 0x0000000d00070308 */ /* 0x000ea20000001000 */
[----:B0-----:R-:W-:-:S04]  /*6160*/  @P0 FMUL.FTZ R2, R9, 0.69314718246459960938 ;  /* 0x3f31721809020820 */ /* 0x001fc80000410000 */
[----:B------:R-:W-:Y:S01]  /*6170*/  @P0 FFMA.FTZ R4, R5, R6, R2 ;  /* 0x0000000605040223 */ /* 0x000fe20000010002 */
[----:B------:R-:W-:Y:S02]  /*6180*/  PLOP3.LUT P0, PT, PT, PT, PT, 0x8, 0x0 ;  /* 0x000000000000781c */ /* 0x000fe40003f0e170 */
[----:B------:R-:W0:Y:S01]  /*6190*/  @P2 MUFU.RCP R8, R14 ;  /* 0x0000000e00082308 */ /* 0x000e220000001000 */
[----:B-1----:R-:W-:-:S04]  /*61a0*/  @P2 FMUL.FTZ R11, R11, 0.69314718246459960938 ;  /* 0x3f3172180b0b2820 */ /* 0x002fc80000410000 */
[----:B------:R-:W-:Y:S01]  /*61b0*/  @P2 FFMA.FTZ R0, R18, R10, R11 ;  /* 0x0000000a12002223 */ /* 0x000fe2000001000b */
[----:B------:R-:W-:Y:S02]  /*61c0*/  WARPGROUP.DEPBAR.LE gsb0, 0x0 ;  /* 0x00008000000079c5 */ /* 0x000fe40000010000 */
[----:B------:R-:W-:-:S06]  /*61d0*/  WARPGROUP.ARRIVE ;  /* 0x00000000000079c5 */ /* 0x000fcc0000000000 */
[----:B------:R-:W-:Y:S01]  /*61e0*/  HGMMA.64x128x16.F32.BF16 R24, R176, gdesc[UR4].tnspB, R24, gsb0 ;  /* 0x41e00004b0187df0 */ /* 0x000fe20008001818 */
[----:B------:R-:W-:Y:S01]  /*61f0*/  UIADD3 UR6, UR4, 0x100, URZ ;  /* 0x0000010004067890 */ /* 0x000fe2000fffe03f */
[----:B------:R-:W-:Y:S01]  /*6200*/  UMOV UR7, 0x40000040 ;  /* 0x4000004000077882 */ /* 0x000fe20000000000 */
[----:B------:R-:W-:Y:S02]  /*6210*/  WARPGROUP.DEPBAR.LE gsb0, 0x0 ;  /* 0x00008000000079c5 */ /* 0x000fe40000010000 */
[----:B------:R-:W-:-:S07]  /*6220*/  WARPGROUP.ARRIVE ;  /* 0x00000000000079c5 */ /* 0x000fce0000000000 */
        /* <DEDUP_REMOVED lines=18> */
[----:B------:R-:W-:Y:S01]  /*6350*/  UIADD3 UR4, UR4, 0x380, URZ ;  /* 0x0000038004047890 */ /* 0x000fe2000fffe03f */
[----:B------:R-:W-:Y:S02]  /*6360*/  WARPGROUP.DEPBAR.LE gsb0, 0x0 ;  /* 0x00008000000079c5 */ /* 0x000fe40000010000 */
[----:B------:R-:W-:-:S06]  /*6370*/  WARPGROUP.ARRIVE ;  /* 0x00000000000079c5 */ /* 0x000fcc0000000000 */
[----:B------:R-:W-:Y:S01]  /*6380*/  HGMMA.64x128x16.F32.BF16 R24, R160, gdesc[UR4].tnspB, R24, gsb0 ;  /* 0x41e00004a0187df0 */ /* 0x000fe20008001818 */
[----:B------:R-:W-:Y:S01]  /*6390*/  UMOV UR6, UR4 ;  /* 0x0000000400067c82 */ /* 0x000fe20008000000 */
[----:B------:R-:W-:Y:S01]  /*63a0*/  UMOV UR7, 0x40000040 ;  /* 0x4000004000077882 */ /* 0x000fe20000000000 */
[----:B------:R-:W-:Y:S02]  /*63b0*/  WARPGROUP.DEPBAR.LE gsb0, 0x0 ;  /* 0x00008000000079c5 */ /* 0x000fe40000010000 */
[----:B------:R-:W-:-:S07]  /*63c0*/  WARPGROUP.ARRIVE ;  /* 0x00000000000079c5 */ /* 0x000fce0000000000 */
[----:B------:R-:W-:Y:S03]  /*63d0*/  HGMMA.64x128x16.F32.BF16 R24, R164, gdesc[UR4].tnspB, R24, gsb0 ;  /* 0x41e00004a4187df0 */ /* 0x000fe60008001818 */
[----:B------:R-:W-:Y:S02]  /*63e0*/  WARPGROUP.DEPBAR.LE gsb0, 0x0 ;  /* 0x00008000000079c5 */ /* 0x000fe40000010000 */
[----:B------:R1:W-:Y:S01]  /*63f0*/  @!P1 SYNCS.ARRIVE.TRANS64.RED.A1T0 RZ, [R12+URZ], RZ ;  /* 0x000000ff0cff99a7 */ /* 0x0003e2000810043f */
[-C--:B--2---:R-:W-:Y:S01]  /*6400*/  FMUL.FTZ R24, R24, R7.reuse ;  /* 0x0000000718187220 */ /* 0x084fe20000410000 */
        /* <DEDUP_REMOVED lines=31> */
[-C--:B0-----:R-:W-:Y:S01]  /*6600*/  FMUL.FTZ R26, R26, R8.reuse ;  /* 0x000000081a1a7220 */ /* 0x081fe20000410000 */
        /* <DEDUP_REMOVED lines=30> */
[----:B-1----:R-:W-:-:S07]  /*67f0*/  FMUL.FTZ R87, R87, R8 ;  /* 0x0000000857577220 */ /* 0x002fce0000410000 */
.L_x_12:
[----:B------:R-:W-:Y:S05]  /*6800*/  @P0 BRA `(.L_x_33) ;  /* 0x0000001400340947 */ /* 0x000fea0003800000 */
[----:B------:R-:W0:Y:S01]  /*6810*/  S2R R2, SR_TID.X ;  /* 0x0000000000027919 */ /* 0x000e220000002100 */
[----:B------:R-:W1:Y:S01]  /*6820*/  LDC R17, c[0x0][0xbe8] ;  /* 0x0002fa00ff117b82 */ /* 0x000e620000000800 */
[----:B------:R-:W-:Y:S01]  /*6830*/  SHF.R.S32.HI R11, RZ, 0x1f, R16 ;  /* 0x0000001fff0b7819 */ /* 0x000fe20000011410 */
[----:B------:R-:W-:Y:S01]  /*6840*/  ULDC.64 UR4, c[0x0][0xbd0] ;  /* 0x0002f40000047ab9 */ /* 0x000fe20000000a00 */
[----:B------:R-:W2:Y:S01]  /*6850*/  S2R R12, SR_CTAID.X ;  /* 0x00000000000c7919 */ /* 0x000ea20000002500 */
[----:B------:R-:W-:Y:S01]  /*6860*/  ULDC.64 UR6, c[0x0][0xb38] ;  /* 0x0002ce0000067ab9 */ /* 0x000fe20000000a00 */
[----:B------:R-:W-:Y:S03]  /*6870*/  BSSY B0, `(.L_x_34) ;  /* 0x00000e2000007945 */ /* 0x000fe60003800000 */
[----:B------:R-:W3:Y:S08]  /*6880*/  S2UR UR9, SR_CTAID.Z ;  /* 0x00000000000979c3 */ /* 0x000ef00000002700 */
[----:B------:R-:W4:Y:S08]  /*6890*/  LDC.64 R18, c[0x0][0xbd8] ;  /* 0x0002f600ff127b82 */ /* 0x000f300000000a00 */
[----:B------:R-:W-:Y:S01]  /*68a0*/  BAR.SYNC.DEFER_BLOCKING 0x1, 0x100 ;  /* 0x0044000000007b1d */ /* 0x000fe20000010000 */
[----:B-1----:R-:W-:-:S07]  /*68b0*/  ISETP.NE.AND P0, PT, R17, 0x1, PT ;  /* 0x000000011100780c */ /* 0x002fce0003f05270 */
[----:B------:R-:W1:Y:S01]  /*68c0*/  S2UR UR8, SR_CTAID.Y ;  /* 0x00000000000879c3 */ /* 0x000e620000002600 */
[----:B0-----:R-:W-:-:S07]  /*68d0*/  VIADD R6, R2, 0xffffff80 ;  /* 0xffffff8002067836 */ /* 0x001fce0000000000 */
[----:B------:R-:W1:Y:S01]  /*68e0*/  LDC R23, c[0x0][0xc50] ;  /* 0x00031400ff177b82 */ /* 0x000e620000000800 */
[----:B------:R-:W-:-:S04]  /*68f0*/  SHF.R.S32.HI R5, RZ, 0x1f, R6 ;  /* 0x0000001fff057819 */ /* 0x000fc80000011406 */
[----:B------:R-:W-:-:S03]  /*6900*/  LEA.HI R7, R5, R6, RZ, 0x7 ;  /* 0x0000000605077211 */ /* 0x000fc600078f38ff */
[----:B------:R-:W0:Y:S01]  /*6910*/  LDC.64 R20, c[0x0][0xb40] ;  /* 0x0002d000ff147b82 */ /* 0x000e220000000a00 */
[----:B------:R-:W-:Y:S02]  /*6920*/  LEA.HI R5, R5, R6, RZ, 0x2 ;  /* 0x0000000605057211 */ /* 0x000fe400078f10ff */
[----:B------:R-:W-:Y:S02]  /*6930*/  LOP3.LUT R3, R7, 0xffffff80, RZ, 0xc0, !PT ;  /* 0xffffff8007037812 */ /* 0x000fe400078ec0ff */
[----:B------:R-:W-:Y:S02]  /*6940*/  LOP3.LUT R5, R5, 0xfffffffc, RZ, 0xc0, !PT ;  /* 0xfffffffc05057812 */ /* 0x000fe400078ec0ff */
[C---:B------:R-:W-:Y:S01]  /*6950*/  IADD3 R88, R6.reuse, -R3, RZ ;  /* 0x8000000306587210 */ /* 0x040fe20007ffe0ff */
[----:B------:R-:W5:Y:S01]  /*6960*/  @P0 LDC R13, c[0x0][0xbec] ;  /* 0x0002fb00ff0d0b82 */ /* 0x000f620000000800 */
[----:B------:R-:W-:Y:S01]  /*6970*/  SHF.R.S32.HI R8, RZ, 0x7, R7 ;  /* 0x00000007ff087819 */ /* 0x000fe20000011407 */
[----:B------:R-:W-:Y:S01]  /*6980*/  IMAD.IADD R5, R6, 0x1, -R5 ;  /* 0x0000000106057824 */ /* 0x000fe200078e0a05 */
[----:B------:R-:W-:-:S04]  /*6990*/  SHF.R.S32.HI R9, RZ, 0x1f, R88 ;  /* 0x0000001fff097819 */ /* 0x000fc80000011458 */
[----:B------:R-:W-:Y:S01]  /*69a0*/  LEA.HI R89, R9, R88, RZ, 0x2 ;  /* 0x0000005809597211 */ /* 0x000fe200078f10ff */
[----:B------:R-:W5:Y:S03]  /*69b0*/  @P0 LDC R91, c[0x0][0xbec] ;  /* 0x0002fb00ff5b0b82 */ /* 0x000f660000000800 */
[--C-:B------:R-:W-:Y:S02]  /*69c0*/  SHF.R.S32.HI R2, RZ, 0x2, R89.reuse ;  /* 0x00000002ff027819 */ /* 0x100fe40000011459 */
[----:B------:R-:W-:Y:S02]  /*69d0*/  SHF.R.S32.HI R3, RZ, 0x1f, R89 ;  /* 0x0000001fff037819 */ /* 0x000fe40000011459 */
[----:B------:R-:W-:Y:S01]  /*69e0*/  LOP3.LUT R89, R89, 0x7ffffffc, RZ, 0xc0, !PT ;  /* 0x7ffffffc59597812 */ /* 0x000fe200078ec0ff */
[----:B------:R-:W5:Y:S01]  /*69f0*/  @P0 LDC R15, c[0x0][0xbf0] ;  /* 0x0002fc00ff0f0b82 */ /* 0x000f620000000800 */
[----:B------:R-:W-:-:S04]  /*6a00*/  LEA.HI R3, R3, R2, RZ, 0x3 ;  /* 0x0000000203037211 */ /* 0x000fc800078f18ff */
[----:B------:R-:W-:-:S03]  /*6a10*/  LOP3.LUT R3, R3, 0xfffffff8, RZ, 0xc0, !PT ;  /* 0xfffffff803037812 */ /* 0x000fc600078ec0ff */
[----:B------:R-:W5:Y:S02]  /*6a20*/  @P0 LDC R22, c[0x0][0xbf0] ;  /* 0x0002fc00ff160b82 */ /* 0x000f640000000800 */
[----:B------:R-:W-:Y:S01]  /*6a30*/  IMAD.IADD R6, R2, 0x1, -R3 ;  /* 0x0000000102067824 */ /* 0x000fe200078e0a03 */
[----:B------:R-:W-:Y:S02]  /*6a40*/  LEA.HI R2, R7, R8, RZ, 0x1 ;  /* 0x0000000807027211 */ /* 0x000fe400078f08ff */
[----:B------:R-:W-:Y:S02]  /*6a50*/  LEA.HI R3, R9, R88, RZ, 0x5 ;  /* 0x0000005809037211 */ /* 0x000fe400078f28ff */
[----:B------:R-:W-:Y:S02]  /*6a60*/  LOP3.LUT R2, R2, 0x3fffffe, RZ, 0xc0, !PT ;  /* 0x03fffffe02027812 */ /* 0x000fe400078ec0ff */
[----:B------:R-:W-:Y:S02]  /*6a70*/  LEA.HI R7, R5, R5, RZ, 0x1 ;  /* 0x0000000505077211 */ /* 0x000fe400078f08ff */
[----:B------:R-:W-:Y:S01]  /*6a80*/  SHF.R.S32.HI R3, RZ, 0x5, R3 ;  /* 0x00000005ff037819 */ /* 0x000fe20000011403 */
[----:B------:R-:W-:Y:S01]  /*6a90*/  IMAD.IADD R2, R8, 0x1, -R2 ;  /* 0x0000000108027824 */ /* 0x000fe200078e0a02 */
[----:B------:R-:W-:Y:S01]  /*6aa0*/  LOP3.LUT R8, R7, 0x1ffffffe, RZ, 0xc0, !PT ;  /* 0x1ffffffe07087812 */ /* 0x000fe200078ec0ff */
[----:B------:R-:W-:-:S02]  /*6ab0*/  IMAD R7, R11, UR4, RZ ;  /* 0x000000040b077c24 */ /* 0x000fc4000f8e02ff */
[----:B------:R-:W-:Y:S02]  /*6ac0*/  IMAD R3, R3, 0x10, R6 ;  /* 0x0000001003037824 */ /* 0x000fe400078e0206 */
[----:B------:R-:W-:Y:S02]  /*6ad0*/  IMAD.IADD R8, R5, 0x1, -R8 ;  /* 0x0000000105087824 */ /* 0x000fe400078e0a08 */
[----:B------:R-:W-:Y:S02]  /*6ae0*/  IMAD R5, R2, 0x40, R3 ;  /* 0x0000004002057824 */ /* 0x000fe400078e0203 */
[----:B------:R-:W-:Y:S01]  /*6af0*/  IMAD.WIDE.U32 R2, R16, UR4, RZ ;  /* 0x0000000410027c25 */ /* 0x000fe2000f8e00ff */
[----:B---3--:R-:W-:-:S03]  /*6b00*/  USHF.R.S32.HI UR4, URZ, 0x1f, UR9 ;  /* 0x0000001f3f047899 */ /* 0x008fc60008011409 */
[C---:B------:R-:W-:Y:S02]  /*6b10*/  IMAD R9, R16.reuse, UR5, R7 ;  /* 0x0000000510097c24 */ /* 0x040fe4000f8e0207 */
[----:B------:R-:W-:Y:S02]  /*6b20*/  IMAD R11, R11, UR6, RZ ;  /* 0x000000060b0b7c24 */ /* 0x000fe4000f8e02ff */
[----:B------:R-:W-:Y:S01]  /*6b30*/  IMAD.WIDE.U32 R6, R16, UR6, RZ ;  /* 0x0000000610067c25 */ /* 0x000fe2000f8e00ff */
[----:B------:R-:W-:-:S03]  /*6b40*/  IADD3 R3, R3, R9, RZ ;  /* 0x0000000903037210 */ /* 0x000fc60007ffe0ff */
[----:B------:R-:W-:Y:S01]  /*6b50*/  IMAD R9, R16, UR7, R11 ;  /* 0x0000000710097c24 */ /* 0x000fe2000f8e020b */
[----:B------:R-:W-:Y:S01]  /*6b60*/  ULDC.64 UR6, c[0x0][0xb48] ;  /* 0x0002d20000067ab9 */ /* 0x000fe20000000a00 */
[----:B------:R-:W-:Y:S02]  /*6b70*/  IMAD R8, R8, 0x8, R5 ;  /* 0x0000000808087824 */ /* 0x000fe400078e0205 */
[----:B------:R-:W-:Y:S02]  /*6b80*/  IMAD.MOV R16, RZ, RZ, -R16 ;  /* 0x000000ffff107224 */ /* 0x000fe400078e0a10 */
[----:B----4-:R-:W-:Y:S02]  /*6b90*/  IMAD R10, R18, UR4, RZ ;  /* 0x00000004120a7c24 */ /* 0x010fe4000f8e02ff */
[----:B--2---:R-:W-:Y:S02]  /*6ba0*/  IMAD R8, R12, 0x80, R8 ;  /* 0x000000800c087824 */ /* 0x004fe400078e0208 */
[----:B0-----:R-:W-:Y:S01]  /*6bb0*/  IMAD R14, R20, UR4, RZ ;  /* 0x00000004140e7c24 */ /* 0x001fe2000f8e02ff */
[----:B------:R-:W-:Y:S01]  /*6bc0*/  ULDC.64 UR4, c[0x0][0xbe0] ;  /* 0x0002f80000047ab9 */ /* 0x000fe20000000a00 */
[----:B-1----:R-:W-:-:S02]  /*6bd0*/  IMAD R23, R23, R16, UR8 ;  /* 0x0000000817177e24 */ /* 0x002fc4000f8e0210 */
[----:B------:R-:W-:Y:S02]  /*6be0*/  IMAD.IADD R7, R7, 0x1, R9 ;  /* 0x0000000107077824 */ /* 0x000fe400078e0209 */
[----:B------:R-:W-:Y:S02]  /*6bf0*/  IMAD R11, R19, UR9, R10 ;  /* 0x00000009130b7c24 */ /* 0x000fe4000f8e020a */
[----:B------:R-:W-:-:S04]  /*6c00*/  IMAD.WIDE.U32 R2, R18, UR9, R2 ;  /* 0x0000000912027c25 */ /* 0x000fc8000f8e0002 */
[----:B-----5:R-:W-:-:S04]  /*6c10*/  @P0 IMAD.HI.U32 R10, R8, R13, RZ ;  /* 0x0000000d080a0227 */ /* 0x020fc800078e00ff */
[----:B------:R-:W-:Y:S01]  /*6c20*/  IMAD R13, R21, UR9, R14 ;  /* 0x00000009150d7c24 */ /* 0x000fe2000f8e020e */
[----:B------:R-:W-:Y:S01]  /*6c30*/  SHF.R.S32.HI R14, RZ, 0x1f, R23 ;  /* 0x0000001fff0e7819 */ /* 0x000fe20000011417 */
[----:B------:R-:W-:Y:S01]  /*6c40*/  IMAD.WIDE.U32 R6, R20, UR9, R6 ;  /* 0x0000000914067c25 */ /* 0x000fe2000f8e0006 */
[----:B------:R-:W-:-:S03]  /*6c50*/  ULDC.64 UR8, c[0x0][0xb28] ;  /* 0x0002ca0000087ab9 */ /* 0x000fc60000000a00 */
[----:B------:R-:W-:Y:S01]  /*6c60*/  IMAD.IADD R3, R3, 0x1, R11 ;  /* 0x0000000103037824 */ /* 0x000fe200078e020b */
[----:B------:R-:W-:Y:S01]  /*6c70*/  MOV R11, R8 ;  /* 0x00000008000b7202 */ /* 0x000fe20000000f00 */
[----:B------:R-:W-:-:S04]  /*6c80*/  @P0 IMAD.HI.U32 R91, R8, R91, RZ ;  /* 0x0000005b085b0227 */ /* 0x000fc800078e00ff */
[----:B------:R-:W-:Y:S01]  /*6c90*/  IMAD.IADD R7, R7, 0x1, R13 ;  /* 0x0000000107077824 */ /* 0x000fe200078e020d */
[----:B------:R-:W-:Y:S01]  /*6ca0*/  @P0 SHF.R.U32.HI R11, RZ, R22, R91 ;  /* 0x00000016ff0b0219 */ /* 0x000fe2000001165b */
[----:B------:R-:W-:Y:S01]  /*6cb0*/  IMAD.MOV.U32 R9, RZ, RZ, R8 ;  /* 0x000000ffff097224 */ /* 0x000fe200078e0008 */
[----:B------:R-:W-:Y:S01]  /*6cc0*/  @P0 SHF.R.U32.HI R9, RZ, R15, R10 ;  /* 0x0000000fff090219 */ /* 0x000fe2000001160a */
[----:B------:R-:W-:Y:S02]  /*6cd0*/  IMAD R13, R14, UR6, RZ ;  /* 0x000000060e0d7c24 */ /* 0x000fe4000f8e02ff */
[----:B------:R-:W-:-:S04]  /*6ce0*/  IMAD.WIDE.U32 R2, R23, UR4, R2 ;  /* 0x0000000417027c25 */ /* 0x000fc8000f8e0002 */
[----:B------:R-:W-:Y:S01]  /*6cf0*/  IMAD R10, R14, UR4, RZ ;  /* 0x000000040e0a7c24 */ /* 0x000fe2000f8e02ff */
[----:B------:R-:W-:Y:S01]  /*6d00*/  IADD3 R2, P0, R9, R2, RZ ;  /* 0x0000000209027210 */ /* 0x000fe20007f1e0ff */
[C---:B------:R-:W-:Y:S01]  /*6d10*/  IMAD R15, R23.reuse, UR7, R13 ;  /* 0x00000007170f7c24 */ /* 0x040fe2000f8e020d */
[--C-:B------:R-:W-:Y:S01]  /*6d20*/  SHF.R.S32.HI R13, RZ, 0x1f, R9.reuse ;  /* 0x0000001fff0d7819 */ /* 0x100fe20000011409 */
[----:B------:R-:W-:Y:S02]  /*6d30*/  IMAD.MOV R9, RZ, RZ, -R9 ;  /* 0x000000ffff097224 */ /* 0x000fe400078e0a09 */
[----:B------:R-:W-:Y:S01]  /*6d40*/  IMAD R14, R23, UR5, R10 ;  /* 0x00000005170e7c24 */ /* 0x000fe2000f8e020a */
[--C-:B------:R-:W-:Y:S01]  /*6d50*/  SHF.R.S32.HI R10, RZ, 0x1f, R11.reuse ;  /* 0x0000001fff0a7819 */ /* 0x100fe2000001140b */
[----:B------:R-:W-:Y:S01]  /*6d60*/  IMAD.MOV R16, RZ, RZ, -R11 ;  /* 0x000000ffff107224 */ /* 0x000fe200078e0a0b */
[----:B------:R-:W-:Y:S01]  /*6d70*/  ULDC.64 UR4, c[0x0][0xb30] ;  /* 0x0002cc0000047ab9 */ /* 0x000fe20000000a00 */
[----:B------:R-:W-:Y:S01]  /*6d80*/  IMAD R9, R17, R9, R8 ;  /* 0x0000000911097224 */ /* 0x000fe200078e0208 */
[----:B------:R-:W-:Y:S01]  /*6d90*/  IADD3.X R3, R13, R3, R14, P0, !PT ;  /* 0x000000030d037210 */ /* 0x000fe200007fe40e */
[----:B------:R-:W-:Y:S01]  /*6da0*/  IMAD.WIDE.U32 R6, R23, UR6, R6 ;  /* 0x0000000617067c25 */ /* 0x000fe2000f8e0006 */
[----:B------:R-:W-:-:S03]  /*6db0*/  ULDC.64 UR6, c[0x0][0xbc8] ;  /* 0x0002f20000067ab9 */ /* 0x000fc60000000a00 */
[----:B------:R-:W-:Y:S02]  /*6dc0*/  IMAD R10, R10, UR4, RZ ;  /* 0x000000040a0a7c24 */ /* 0x000fe4000f8e02ff */
[----:B------:R-:W-:Y:S01]  /*6dd0*/  IMAD R13, R17, R16, R8 ;  /* 0x00000010110d7224 */ /* 0x000fe200078e0208 */
[----:B------:R-:W-:Y:S01]  /*6de0*/  SHF.R.S32.HI R8, RZ, 0x1f, R9 ;  /* 0x0000001fff087819 */ /* 0x000fe20000011409 */
[----:B------:R-:W-:Y:S02]  /*6df0*/  IMAD.IADD R7, R7, 0x1, R15 ;  /* 0x0000000107077824 */ /* 0x000fe400078e020f */
[C---:B------:R-:W-:Y:S01]  /*6e00*/  IMAD R15, R11.reuse, UR5, R10 ;  /* 0x000000050b0f7c24 */ /* 0x040fe2000f8e020a */
[----:B------:R-:W-:Y:S01]  /*6e10*/  SHF.R.S32.HI R10, RZ, 0x1f, R13 ;  /* 0x0000001fff0a7819 */ /* 0x000fe2000001140d */
[----:B------:R-:W-:Y:S01]  /*6e20*/  IMAD.WIDE.U32 R6, R11, UR4, R6 ;  /* 0x000000040b067c25 */ /* 0x000fe2000f8e0006 */
[----:B------:R-:W0:Y:S01]  /*6e30*/  S2UR UR5, SR_CgaCtaId ;  /* 0x00000000000579c3 */ /* 0x000e220000008800 */
[----:B------:R-:W-:-:S02]  /*6e40*/  UMOV UR4, 0x400 ;  /* 0x0000040000047882 */ /* 0x000fc40000000000 */
[----:B------:R-:W-:Y:S02]  /*6e50*/  IMAD R8, R8, UR6, RZ ;  /* 0x0000000608087c24 */ /* 0x000fe4000f8e02ff */
[----:B------:R-:W-:Y:S02]  /*6e60*/  IMAD.IADD R7, R7, 0x1, R15 ;  /* 0x0000000107077824 */ /* 0x000fe400078e020f */
[----:B------:R-:W-:Y:S02]  /*6e70*/  IMAD R10, R10, UR8, RZ ;  /* 0x000000080a0a7c24 */ /* 0x000fe4000f8e02ff */
[C---:B------:R-:W-:Y:S02]  /*6e80*/  IMAD R11, R9.reuse, UR7, R8 ;  /* 0x00000007090b7c24 */ /* 0x040fe4000f8e0208 */
[----:B------:R-:W-:Y:S01]  /*6e90*/  IMAD.WIDE.U32 R2, R9, UR6, R2 ;  /* 0x0000000609027c25 */ /* 0x000fe2000f8e0002 */
[----:B------:R-:W-:-:S03]  /*6ea0*/  ULDC.64 UR6, c[0x0][0xba8] ;  /* 0x0002ea0000067ab9 */ /* 0x000fc60000000a00 */
[C---:B------:R-:W-:Y:S01]  /*6eb0*/  IMAD R15, R13.reuse, UR9, R10 ;  /* 0x000000090d0f7c24 */ /* 0x040fe2000f8e020a */
[----:B------:R-:W-:Y:S01]  /*6ec0*/  LEA R8, P0, R2, UR6, 0x2 ;  /* 0x0000000602087c11 */ /* 0x000fe2000f8010ff */
[----:B------:R-:W-:Y:S01]  /*6ed0*/  IMAD.WIDE.U32 R6, R13, UR8, R6 ;  /* 0x000000080d067c25 */ /* 0x000fe2000f8e0006 */
[----:B------:R-:W-:Y:S01]  /*6ee0*/  ULDC.64 UR8, c[0x0][0xb00] ;  /* 0x0002c00000087ab9 */ /* 0x000fe20000000a00 */
[----:B------:R-:W-:Y:S02]  /*6ef0*/  ULDC UR6, c[0x0][0xa88] ;  /* 0x0002a20000067ab9 */ /* 0x000fe40000000800 */
[----:B------:R-:W-:Y:S01]  /*6f00*/  IMAD.IADD R9, R3, 0x1, R11 ;  /* 0x0000000103097824 */ /* 0x000fe200078e020b */
[----:B------:R-:W-:Y:S01]  /*6f10*/  IADD3 R3, R7, R15, RZ ;  /* 0x0000000f07037210 */ /* 0x000fe20007ffe0ff */
[----:B------:R-:W-:Y:S01]  /*6f20*/  IMAD R5, R12, 0x80, R5 ;  /* 0x000000800c057824 */ /* 0x000fe200078e0205 */
[----:B------:R-:W-:Y:S01]  /*6f30*/  LEA R20, P1, R6, UR8, 0x2 ;  /* 0x0000000806147c11 */ /* 0x000fe2000f8210ff */
[----:B0-----:R-:W-:Y:S01]  /*6f40*/  ULEA UR4, UR5, UR4, 0x18 ;  /* 0x0000000405047291 */ /* 0x001fe2000f8ec03f */
[----:B------:R-:W-:Y:S01]  /*6f50*/  LEA.HI.X R9, R2, UR7, R9, 0x2, P0 ;  /* 0x0000000702097c11 */ /* 0x000fe200080f1409 */
[----:B------:R-:W-:Y:S01]  /*6f60*/  IMAD R16, R17, UR6, RZ ;  /* 0x0000000611107c24 */ /* 0x000fe2000f8e02ff */
[----:B------:R-:W-:Y:S01]  /*6f70*/  LEA.HI.X R22, R6, UR9, R3, 0x2, P1 ;  /* 0x0000000906167c11 */ /* 0x000fe200088f1403 */
[----:B------:R-:W-:Y:S01]  /*6f80*/  SHFL.IDX PT, R2, R8, RZ, 0x1c1f ;  /* 0x001c1fff08027589 */ /* 0x000fe200000e0000 */
[C---:B------:R-:W-:Y:S01]  /*6f90*/  LOP3.LUT P0, RZ, R88.reuse, 0x3, RZ, 0xc0, !PT ;  /* 0x0000000358ff7812 */ /* 0x040fe2000780c0ff */
[C---:B------:R-:W-:Y:S01]  /*6fa0*/  VIADD R17, R5.reuse, 0x8 ;  /* 0x0000000805117836 */ /* 0x040fe20000000000 */
[----:B------:R-:W-:Y:S01]  /*6fb0*/  UIADD3 UR4, UR4, 0x34820, URZ ;  /* 0x0003482004047890 */ /* 0x000fe2000fffe03f */
[----:B------:R-:W0:Y:S01]  /*6fc0*/  SHFL.IDX PT, R3, R9, RZ, 0x1c1f ;  /* 0x001c1fff09037589 */ /* 0x000e2200000e0000 */
[-C--:B------:R-:W-:Y:S01]  /*6fd0*/  ISETP.GE.OR P1, PT, R5, R16.reuse, P0 ;  /* 0x000000100500720c */ /* 0x080fe20000726670 */
[----:B------:R-:W-:Y:S01]  /*6fe0*/  IMAD.IADD R19, R88, 0x1, -R89 ;  /* 0x0000000158137824 */ /* 0x000fe200078e0a59 */
[-C--:B------:R-:W-:Y:S01]  /*6ff0*/  ISETP.GE.OR P0, PT, R17, R16.reuse, P0 ;  /* 0x000000101100720c */ /* 0x080fe20000706670 */
[----:B------:R-:W-:Y:S01]  /*7000*/  SHFL.IDX PT, R6, R8, 0x1, 0x1c1f ;  /* 0x003c1f0008067f89 */ /* 0x000fe200000e0000 */
[----:B------:R-:W-:Y:S01]  /*7010*/  UPRMT UR4, URZ, 0x654, UR4 ;  /* 0x000006543f047896 */ /* 0x000fe20008000004 */
[----:B------:R-:W-:Y:S01]  /*7020*/  ISETP.GE.AND P2, PT, R5, R16, PT ;  /* 0x000000100500720c */ /* 0x000fe20003f46270 */
[----:B------:R-:W-:Y:S01]  /*7030*/  IMAD.SHL.U32 R19, R19, 0x2, RZ ;  /* 0x0000000213137824 */ /* 0x000fe200078e00ff */
[----:B------:R-:W1:Y:S04]  /*7040*/  SHFL.IDX PT, R7, R9, 0x1, 0x1c1f ;  /* 0x003c1f0009077f89 */ /* 0x000e6800000e0000 */
[----:B------:R2:W3:Y:S02]  /*7050*/  SHFL.IDX PT, R14, R20, RZ, 0x1c1f ;  /* 0x001c1fff140e7589 */ /* 0x0004e400000e0000 */
[----:B------:R-:W-:Y:S02]  /*7060*/  SYNCS.ARRIVE.TRANS64.RED.A1T0 RZ, [UR4], RZ ;  /* 0x000000ffffff79a7 */ /* 0x000fe40008100404 */
[----:B------:R2:W4:Y:S04]  /*7070*/  SHFL.IDX PT, R15, R22, RZ, 0x1c1f ;  /* 0x001c1fff160f7589 */ /* 0x00052800000e0000 */
[----:B0-----:R2:W-:Y:S04]  /*7080*/  @!P1 ST.E desc[UR42][R2.64], R4 ;  /* 0x0000000402009985 */ /* 0x0015e8000c10192a */
[----:B-1----:R2:W-:Y:S01]  /*7090*/  @!P0 ST.E desc[UR42][R6.64], R0 ;  /* 0x0000000006008985 */ /* 0x0025e2000c10192a */
[----:B------:R-:W-:Y:S05]  /*70a0*/  @P2 BRA `(.L_x_35) ;  /* 0x0000000400782947 */ /* 0x000fea0003800000 */
[C---:B--2---:R-:W-:Y:S01]  /*70b0*/  VIADD R0, R19.reuse, 0x8 ;  /* 0x0000000813007836 */ /* 0x044fe20000000000 */
[----:B------:R-:W-:Y:S01]  /*70c0*/  ULDC UR4, c[0x0][0xac8] ;  /* 0x0002b20000047ab9 */ /* 0x000fe20000000800 */
[C---:B------:R-:W-:Y:S01]  /*70d0*/  VIADD R6, R19.reuse, 0x10 ;  /* 0x0000001013067836 */ /* 0x040fe20000000000 */
[C---:B------:R-:W-:Y:S01]  /*70e0*/  ISETP.GE.AND P2, PT, R19.reuse, UR4, PT ;  /* 0x0000000413007c0c */ /* 0x040fe2000bf46270 */
[C---:B------:R-:W-:Y:S01]  /*70f0*/  VIADD R8, R19.reuse, 0x28 ;  /* 0x0000002813087836 */ /* 0x040fe20000000000 */
[----:B------:R-:W-:Y:S01]  /*7100*/  ISETP.GE.AND P3, PT, R0, UR4, PT ;  /* 0x0000000400007c0c */ /* 0x000fe2000bf66270 */
[C---:B------:R-:W-:Y:S01]  /*7110*/  VIADD R9, R19.reuse, 0x30 ;  /* 0x0000003013097836 */ /* 0x040fe20000000000 */
[C---:B------:R-:W-:Y:S01]  /*7120*/  IADD3 R7, R19.reuse, 0x18, RZ ;  /* 0x0000001813077810 */ /* 0x040fe20007ffe0ff */
[C---:B------:R-:W-:Y:S01]  /*7130*/  VIADD R10, R19.reuse, 0x38 ;  /* 0x00000038130a7836 */ /* 0x040fe20000000000 */
[----:B------:R-:W-:Y:S01]  /*7140*/  ISETP.GE.AND P0, PT, R6, UR4, PT ;  /* 0x0000000406007c0c */ /* 0x000fe2000bf06270 */
[----:B------:R-:W-:Y:S01]  /*7150*/  VIADD R11, R19, 0x40 ;  /* 0x00000040130b7836 */ /* 0x000fe20000000000 */
[----:B------:R-:W-:Y:S01]  /*7160*/  ISETP.GE.AND P1, PT, R7, UR4, PT ;  /* 0x0000000407007c0c */ /* 0x000fe2000bf26270 */
[----:B------:R-:W-:Y:S01]  /*7170*/  VIADD R18, R19, 0x60 ;  /* 0x0000006013127836 */ /* 0x000fe20000000000 */
[----:B------:R-:W-:-:S02]  /*7180*/  ISETP.GE.AND P4, PT, R9, UR4, PT ;  /* 0x0000000409007c0c */ /* 0x000fc4000bf86270 */
[----:B------:R-:W-:Y:S01]  /*7190*/  ISETP.GE.AND P5, PT, R10, UR4, PT ;  /* 0x000000040a007c0c */ /* 0x000fe2000bfa6270 */
[----:B---34-:R-:W-:Y:S01]  /*71a0*/  @!P2 IMAD.WIDE R2, R19, 0x4, R14 ;  /* 0x000000041302a825 */ /* 0x018fe200078e020e */
[----:B------:R-:W-:Y:S02]  /*71b0*/  ISETP.GE.AND P6, PT, R11, UR4, PT ;  /* 0x000000040b007c0c */ /* 0x000fe4000bfc6270 */
[----:B------:R-:W-:Y:S02]  /*71c0*/  @!P3 LEA.HI R0, R0, R0, RZ, 0x1 ;  /* 0x000000000000b211 */ /* 0x000fe400078f08ff */
[----:B------:R0:W-:Y:S01]  /*71d0*/  @!P2 ST.E.64 desc[UR42][R2.64], R24 ;  /* 0x000000180200a985 */ /* 0x0001e2000c101b2a */
[----:B------:R-:W-:Y:S02]  /*71e0*/  @!P0 LEA.HI R6, R6, R6, RZ, 0x1 ;  /* 0x0000000606068211 */ /* 0x000fe400078f08ff */
[----:B------:R-:W-:Y:S01]  /*71f0*/  @!P3 LOP3.LUT R5, R0, 0xfffffffe, RZ, 0xc0, !PT ;  /* 0xfffffffe0005b812 */ /* 0x000fe200078ec0ff */
[----:B------:R-:W-:Y:S01]  /*7200*/  VIADD R0, R19, 0x20 ;  /* 0x0000002013007836 */ /* 0x000fe20000000000 */
[----:B------:R-:W-:-:S02]  /*7210*/  @!P1 LEA.HI R7, R7, R7, RZ, 0x1 ;  /* 0x0000000707079211 */ /* 0x000fc400078f08ff */
[----:B------:R-:W-:Y:S01]  /*7220*/  @!P5 LEA.HI R10, R10, R10, RZ, 0x1 ;  /* 0x0000000a0a0ad211 */ /* 0x000fe200078f08ff */
[----:B------:R-:W-:Y:S01]  /*7230*/  @!P3 IMAD.WIDE R4, R5, 0x4, R14 ;  /* 0x000000040504b825 */ /* 0x000fe200078e020e */
[----:B------:R-:W-:Y:S02]  /*7240*/  ISETP.GE.AND P2, PT, R0, UR4, PT ;  /* 0x0000000400007c0c */ /* 0x000fe4000bf46270 */
[----:B------:R-:W-:Y:S02]  /*7250*/  @!P5 LOP3.LUT R13, R10, 0xfffffffe, RZ, 0xc0, !PT ;  /* 0xfffffffe0a0dd812 */ /* 0x000fe400078ec0ff */
[----:B------:R1:W-:Y:S01]  /*7260*/  @!P3 ST.E.64 desc[UR42][R4.64], R28 ;  /* 0x0000001c0400b985 */ /* 0x0003e2000c101b2a */
[----:B------:R-:W-:Y:S02]  /*7270*/  ISETP.GE.AND P3, PT, R8, UR4, PT ;  /* 0x0000000408007c0c */ /* 0x000fe4000bf66270 */
[----:B0-----:R-:W-:Y:S02]  /*7280*/  @!P0 LOP3.LUT R3, R6, 0xfffffffe, RZ, 0xc0, !PT ;  /* 0xfffffffe06038812 */ /* 0x001fe400078ec0ff */
[----:B------:R-:W-:-:S02]  /*7290*/  @!P4 LEA.HI R6, R9, R9, RZ, 0x1 ;  /* 0x000000090906c211 */ /* 0x000fc400078f08ff */
[----:B------:R-:W-:Y:S01]  /*72a0*/  IADD3 R12, R19, 0x50, RZ ;  /* 0x00000050130c7810 */ /* 0x000fe20007ffe0ff */
[----:B------:R-:W-:Y:S01]  /*72b0*/  @!P0 IMAD.WIDE R2, R3, 0x4, R14 ;  /* 0x0000000403028825 */ /* 0x000fe200078e020e */
[----:B------:R-:W-:-:S04]  /*72c0*/  @!P2 LEA.HI R0, R0, R0, RZ, 0x1 ;  /* 0x000000000000a211 */ /* 0x000fc800078f08ff */
[----:B------:R0:W-:Y:S01]  /*72d0*/  @!P0 ST.E.64 desc[UR42][R2.64], R32 ;  /* 0x0000002002008985 */ /* 0x0001e2000c101b2a */
[----:B------:R-:W-:Y:S02]  /*72e0*/  @!P3 LEA.HI R8, R8, R8, RZ, 0x1 ;  /* 0x000000080808b211 */ /* 0x000fe400078f08ff */
[----:B-1----:R-:W-:Y:S02]  /*72f0*/  @!P1 LOP3.LUT R5, R7, 0xfffffffe, RZ, 0xc0, !PT ;  /* 0xfffffffe07059812 */ /* 0x002fe400078ec0ff */
[----:B------:R-:W-:Y:S02]  /*7300*/  @!P2 LOP3.LUT R7, R0, 0xfffffffe, RZ, 0xc0, !PT ;  /* 0xfffffffe0007a812 */ /* 0x000fe400078ec0ff */
[----:B------:R-:W-:Y:S01]  /*7310*/  @!P3 LOP3.LUT R9, R8, 0xfffffffe, RZ, 0xc0, !PT ;  /* 0xfffffffe0809b812 */ /* 0x000fe200078ec0ff */
[--C-:B------:R-:W-:Y:S01]  /*7320*/  @!P1 IMAD.WIDE R4, R5, 0x4, R14.reuse ;  /* 0x0000000405049825 */ /* 0x100fe200078e020e */
[----:B------:R-:W-:Y:S02]  /*7330*/  @!P6 LEA.HI R0, R11, R11, RZ, 0x1 ;  /* 0x0000000b0b00e211 */ /* 0x000fe400078f08ff */
[----:B------:R-:W-:Y:S01]  /*7340*/  @!P4 LOP3.LUT R11, R6, 0xfffffffe, RZ, 0xc0, !PT ;  /* 0xfffffffe060bc812 */ /* 0x000fe200078ec0ff */
[--C-:B------:R-:W-:Y:S01]  /*7350*/  @!P2 IMAD.WIDE R6, R7, 0x4, R14.reuse ;  /* 0x000000040706a825 */ /* 0x100fe200078e020e */
[----:B------:R-:W-:Y:S01]  /*7360*/  @!P6 LOP3.LUT R21, R0, 0xfffffffe, RZ, 0xc0, !PT ;  /* 0xfffffffe0015e812 */ /* 0x000fe200078ec0ff */
[----:B------:R1:W-:Y:S01]  /*7370*/  @!P1 ST.E.64 desc[UR42][R4.64], R36 ;  /* 0x0000002404009985 */ /* 0x0003e2000c101b2a */
[----:B------:R-:W-:Y:S01]  /*7380*/  ISETP.GE.AND P1, PT, R12, UR4, PT ;  /* 0x000000040c007c0c */ /* 0x000fe2000bf26270 */
[----:B0-----:R-:W-:-:S02]  /*7390*/  @!P3 IMAD.WIDE R2, R9, 0x4, R14 ;  /* 0x000000040902b825 */ /* 0x001fc400078e020e */
[----:B------:R0:W-:Y:S02]  /*73a0*/  @!P2 ST.E.64 desc[UR42][R6.64], R40 ;  /* 0x000000280600a985 */ /* 0x0001e4000c101b2a */
[----:B------:R-:W-:Y:S02]  /*73b0*/  VIADD R0, R19, 0x48 ;  /* 0x0000004813007836 */ /* 0x000fe40000000000 */
[--C-:B------:R-:W-:Y:S01]  /*73c0*/  @!P5 IMAD.WIDE R8, R13, 0x4, R14.reuse ;  /* 0x000000040d08d825 */ /* 0x100fe200078e020e */
[----:B------:R2:W-:Y:S01]  /*73d0*/  @!P3 ST.E.64 desc[UR42][R2.64], R44 ;  /* 0x0000002c0200b985 */ /* 0x0005e2000c101b2a */
[----:B------:R-:W-:Y:S02]  /*73e0*/  ISETP.GE.AND P3, PT, R18, UR4, PT ;  /* 0x0000000412007c0c */ /* 0x000fe4000bf66270 */
[----:B------:R-:W-:Y:S01]  /*73f0*/  VIADD R13, R19, 0x58 ;  /* 0x00000058130d7836 */ /* 0x000fe20000000000 */
[----:B------:R-:W-:Y:S01]  /*7400*/  ISETP.GE.AND P0, PT, R0, UR4, PT ;  /* 0x0000000400007c0c */ /* 0x000fe2000bf06270 */
[----:B-1----:R-:W-:Y:S01]  /*7410*/  @!P4 IMAD.WIDE R4, R11, 0x4, R14 ;  /* 0x000000040b04c825 */ /* 0x002fe200078e020e */
[----:B------:R-:W-:-:S02]  /*7420*/  @!P1 LEA.HI R12, R12, R12, RZ, 0x1 ;  /* 0x0000000c0c0c9211 */ /* 0x000fc400078f08ff */
[----:B------:R-:W-:Y:S01]  /*7430*/  ISETP.GE.AND P2, PT, R13, UR4, PT ;  /* 0x000000040d007c0c */ /* 0x000fe2000bf46270 */
[----:B------:R-:W-:Y:S01]  /*7440*/  @!P6 IMAD.WIDE R10, R21, 0x4, R14 ;  /* 0x00000004150ae825 */ /* 0x000fe200078e020e */
[----:B------:R1:W-:Y:S03]  /*7450*/  @!P4 ST.E.64 desc[UR42][R4.64], R48 ;  /* 0x000000300400c985 */ /* 0x0003e6000c101b2a */
[C---:B0-----:R-:W-:Y:S01]  /*7460*/  VIADD R6, R19.reuse, 0x68 ;  /* 0x0000006813067836 */ /* 0x041fe20000000000 */
[----:B------:R0:W-:Y:S01]  /*7470*/  @!P5 ST.E.64 desc[UR42][R8.64], R52 ;  /* 0x000000340800d985 */ /* 0x0001e2000c101b2a */
[C---:B--2---:R-:W-:Y:S01]  /*7480*/  VIADD R3, R19.reuse, 0x78 ;  /* 0x0000007813037836 */ /* 0x044fe20000000000 */
[----:B------:R-:W-:Y:S01]  /*7490*/  @!P3 LEA.HI R18, R18, R18, RZ, 0x1 ;  /* 0x000000121212b211 */ /* 0x000fe200078f08ff */
[----:B------:R-:W-:Y:S01]  /*74a0*/  VIADD R7, R19, 0x70 ;  /* 0x0000007013077836 */ /* 0x000fe20000000000 */
[----:B------:R2:W-:Y:S01]  /*74b0*/  @!P6 ST.E.64 desc[UR42][R10.64], R56 ;  /* 0x000000380a00e985 */ /* 0x0005e2000c101b2a */
[----:B------:R-:W-:-:S02]  /*74c0*/  ISETP.GE.AND P4, PT, R6, UR4, PT ;  /* 0x0000000406007c0c */ /* 0x000fc4000bf86270 */
[----:B------:R-:W-:Y:S02]  /*74d0*/  ISETP.GE.AND P6, PT, R3, UR4, PT ;  /* 0x0000000403007c0c */ /* 0x000fe4000bfc6270 */
[----:B------:R-:W-:Y:S02]  /*74e0*/  ISETP.GE.AND P5, PT, R7, UR4, PT ;  /* 0x0000000407007c0c */ /* 0x000fe4000bfa6270 */
[----:B------:R-:W-:Y:S02]  /*74f0*/  @!P0 LEA.HI R0, R0, R0, RZ, 0x1 ;  /* 0x0000000000008211 */ /* 0x000fe400078f08ff */
[----:B------:R-:W-:Y:S02]  /*7500*/  @!P2 LEA.HI R13, R13, R13, RZ, 0x1 ;  /* 0x0000000d0d0da211 */ /* 0x000fe400078f08ff */
[----:B-1----:R-:W-:Y:S02]  /*7510*/  @!P1 LOP3.LUT R5, R12, 0xfffffffe, RZ, 0xc0, !PT ;  /* 0xfffffffe0c059812 */ /* 0x002fe400078ec0ff */
[----:B0-----:R-:W-:-:S02]  /*7520*/  @!P3 LOP3.LUT R9, R18, 0xfffffffe, RZ, 0xc0, !PT ;  /* 0xfffffffe1209b812 */ /* 0x001fc400078ec0ff */
[----:B------:R-:W-:Y:S02]  /*7530*/  @!P4 LEA.HI R6, R6, R6, RZ, 0x1 ;  /* 0x000000060606c211 */ /* 0x000fe400078f08ff */
[----:B------:R-:W-:Y:S01]  /*7540*/  @!P6 LEA.HI R4, R3, R3, RZ, 0x1 ;  /* 0x000000030304e211 */ /* 0x000fe200078f08ff */
[----:B------:R-:W-:Y:S01]  /*7550*/  @!P3 IMAD.WIDE R8, R9, 0x4, R14 ;  /* 0x000000040908b825 */ /* 0x000fe200078e020e */
[----:B------:R-:W-:Y:S02]  /*7560*/  @!P5 LEA.HI R2, R7, R7, RZ, 0x1 ;  /* 0x000000070702d211 */ /* 0x000fe400078f08ff */
[----:B------:R-:W-:Y:S02]  /*7570*/  @!P0 LOP3.LUT R3, R0, 0xfffffffe, RZ, 0xc0, !PT ;  /* 0xfffffffe00038812 */ /* 0x000fe400078ec0ff */
[----:B------:R-:W-:Y:S02]  /*7580*/  @!P2 LOP3.LUT R7, R13, 0xfffffffe, RZ, 0xc0, !PT ;  /* 0xfffffffe0d07a812 */ /* 0x000fe400078ec0ff */
[----:B--2---:R-:W-:-:S02]  /*7590*/  @!P4 LOP3.LUT R11, R6, 0xfffffffe, RZ, 0xc0, !PT ;  /* 0xfffffffe060bc812 */ /* 0x004fc400078ec0ff */
[----:B------:R-:W-:Y:S01]  /*75a0*/  @!P5 LOP3.LUT R13, R2, 0xfffffffe, RZ, 0xc0, !PT ;  /* 0xfffffffe020dd812 */ /* 0x000fe200078ec0ff */
[----:B------:R-:W-:Y:S01]  /*75b0*/  @!P0 IMAD.WIDE R2, R3, 0x4, R14 ;  /* 0x0000000403028825 */ /* 0x000fe200078e020e */
[----:B------:R-:W-:-:S03]  /*75c0*/  @!P6 LOP3.LUT R21, R4, 0xfffffffe, RZ, 0xc0, !PT ;  /* 0xfffffffe0415e812 */ /* 0x000fc600078ec0ff */
[--C-:B------:R-:W-:Y:S01]  /*75d0*/  @!P1 IMAD.WIDE R4, R5, 0x4, R14.reuse ;  /* 0x0000000405049825 */ /* 0x100fe200078e020e */
[----:B------:R0:W-:Y:S03]  /*75e0*/  @!P0 ST.E.64 desc[UR42][R2.64], R60 ;  /* 0x0000003c02008985 */ /* 0x0001e6000c101b2a */
[--C-:B------:R-:W-:Y:S01]  /*75f0*/  @!P2 IMAD.WIDE R6, R7, 0x4, R14.reuse ;  /* 0x000000040706a825 */ /* 0x100fe200078e020e */
[----:B------:R0:W-:Y:S03]  /*7600*/  @!P1 ST.E.64 desc[UR42][R4.64], R64 ;  /* 0x0000004004009985 */ /* 0x0001e6000c101b2a */
[--C-:B------:R-:W-:Y:S01]  /*7610*/  @!P4 IMAD.WIDE R10, R11, 0x4, R14.reuse ;  /* 0x000000040b0ac825 */ /* 0x100fe200078e020e */
[----:B------:R0:W-:Y:S03]  /*7620*/  @!P2 ST.E.64 desc[UR42][R6.64], R68 ;  /* 0x000000440600a985 */ /* 0x0001e6000c101b2a */
[--C-:B------:R-:W-:Y:S01]  /*7630*/  @!P5 IMAD.WIDE R12, R13, 0x4, R14.reuse ;  /* 0x000000040d0cd825 */ /* 0x100fe200078e020e */
[----:B------:R0:W-:Y:S03]  /*7640*/  @!P3 ST.E.64 desc[UR42][R8.64], R72 ;  /* 0x000000480800b985 */ /* 0x0001e6000c101b2a */
[----:B------:R-:W-:Y:S01]  /*7650*/  @!P6 IMAD.WIDE R14, R21, 0x4, R14 ;  /* 0x00000004150ee825 */ /* 0x000fe200078e020e */
[----:B------:R0:W-:Y:S04]  /*7660*/  @!P4 ST.E.64 desc[UR42][R10.64], R76 ;  /* 0x0000004c0a00c985 */ /* 0x0001e8000c101b2a */
[----:B------:R0:W-:Y:S04]  /*7670*/  @!P5 ST.E.64 desc[UR42][R12.64], R80 ;  /* 0x000000500c00d985 */ /* 0x0001e8000c101b2a */
[----:B------:R0:W-:Y:S02]  /*7680*/  @!P6 ST.E.64 desc[UR42][R14.64], R84 ;  /* 0x000000540e00e985 */ /* 0x0001e4000c101b2a */
.L_x_35:
[----:B------:R-:W-:Y:S05]  /*7690*/  BSYNC B0 ;  /* 0x0000000000007941 */ /* 0x000fea0003800000 */
.L_x_34:
[----:B------:R-:W-:Y:S01]  /*76a0*/  ISETP.GE.AND P0, PT, R17, R16, PT ;  /* 0x000000101100720c */ /* 0x000fe20003f06270 */
[----:B0-----:R0:W1:Y:S04]  /*76b0*/  SHFL.IDX PT, R13, R22, 0x1, 0x1c1f ;  /* 0x003c1f00160d7f89 */ /* 0x00106800000e0000 */
[----:B------:R0:W0:Y:S08]  /*76c0*/  SHFL.IDX PT, R12, R20, 0x1, 0x1c1f ;  /* 0x003c1f00140c7f89 */ /* 0x00003000000e0000 */
[----:B------:R-:W-:Y:S05]  /*76d0*/  @P0 BRA `(.L_x_10) ;  /* 0x0000004400bc0947 */ /* 0x000fea0003800000 */
[----:B------:R-:W-:Y:S01]  /*76e0*/  ULDC UR4, c[0x0][0xac8] ;  /* 0x0002b20000047ab9 */ /* 0x000fe20000000800 */
[C---:B--2---:R-:W-:Y:S01]  /*76f0*/  VIADD R0, R19.reuse, 0x8 ;  /* 0x0000000813007836 */ /* 0x044fe20000000000 */
[C---:B------:R-:W-:Y:S01]  /*7700*/  ISETP.GE.AND P0, PT, R19.reuse, UR4, PT ;  /* 0x0000000413007c0c */ /* 0x040fe2000bf06270 */
[C---:B------:R-:W-:Y:S01]  /*7710*/  VIADD R6, R19.reuse, 0x18 ;  /* 0x0000001813067836 */ /* 0x040fe20000000000 */
[C---:B------:R-:W-:Y:S01]  /*7720*/  IADD3 R4, R19.reuse, 0x10, RZ ;  /* 0x0000001013047810 */ /* 0x040fe20007ffe0ff */
[C---:B------:R-:W-:Y:S01]  /*7730*/  VIADD R8, R19.reuse, 0x20 ;  /* 0x0000002013087836 */ /* 0x040fe20000000000 */
[----:B------:R-:W-:Y:S01]  /*7740*/  ISETP.GE.AND P5, PT, R0, UR4, PT ;  /* 0x0000000400007c0c */ /* 0x000fe2000bfa6270 */
[C---:B------:R-:W-:Y:S01]  /*7750*/  VIADD R9, R19.reuse, 0x28 ;  /* 0x0000002813097836 */ /* 0x040fe20000000000 */
[----:B------:R-:W-:Y:S01]  /*7760*/  ISETP.GE.AND P6, PT, R4, UR4, PT ;  /* 0x0000000404007c0c */ /* 0x000fe2000bfc6270 */
[C---:B------:R-:W-:Y:S01]  /*7770*/  VIADD R10, R19.reuse, 0x30 ;  /* 0x00000030130a7836 */ /* 0x040fe20000000000 */
[----:B------:R-:W-:Y:S01]  /*7780*/  ISETP.GE.AND P4, PT, R8, UR4, PT ;  /* 0x0000000408007c0c */ /* 0x000fe2000bf86270 */
[----:B------:R-:W-:Y:S01]  /*7790*/  VIADD R11, R19, 0x38 ;  /* 0x00000038130b7836 */ /* 0x000fe20000000000 */
[----:B------:R-:W-:Y:S01]  /*77a0*/  ISETP.GE.AND P3, PT, R9, UR4, PT ;  /* 0x0000000409007c0c */ /* 0x000fe2000bf66270 */
[C---:B------:R-:W-:Y:S01]  /*77b0*/  VIADD R16, R19.reuse, 0x40 ;  /* 0x0000004013107836 */ /* 0x040fe20000000000 */
[----:B------:R-:W-:Y:S01]  /*77c0*/  ISETP.GE.AND P2, PT, R10, UR4, PT ;  /* 0x000000040a007c0c */ /* 0x000fe2000bf46270 */
[----:B01----:R-:W-:Y:S01]  /*77d0*/  @!P0 IMAD.WIDE R2, R19, 0x4, R12 ;  /* 0x0000000413028825 */ /* 0x003fe200078e020c */
[----:B------:R-:W-:-:S02]  /*77e0*/  ISETP.GE.AND P1, PT, R11, UR4, PT ;  /* 0x000000040b007c0c */ /* 0x000fc4000bf26270 */
[C---:B------:R-:W-:Y:S01]  /*77f0*/  IADD3 R18, R19.reuse, 0x48, RZ ;  /* 0x0000004813127810 */ /* 0x040fe20007ffe0ff */
[----:B------:R-:W-:Y:S01]  /*7800*/  VIADD R20, R19, 0x70 ;  /* 0x0000007013147836 */ /* 0x000fe20000000000 */
[----:B------:R0:W-:Y:S01]  /*7810*/  @!P0 ST.E.64 desc[UR42][R2.64], R26 ;  /* 0x0000001a02008985 */ /* 0x0001e2000c101b2a */
[----:B------:R-:W-:Y:S02]  /*7820*/  ISETP.GE.AND P0, PT, R6, UR4, PT ;  /* 0x0000000406007c0c */ /* 0x000fe4000bf06270 */
[----:B------:R-:W-:Y:S02]  /*7830*/  @!P5 LEA.HI R0, R0, R0, RZ, 0x1 ;  /* 0x000000000000d211 */ /* 0x000fe400078f08ff */
[----:B------:R-:W-:Y:S02]  /*7840*/  @!P6 LEA.HI R4, R4, R4, RZ, 0x1 ;  /* 0x000000040404e211 */ /* 0x000fe400078f08ff */
[----:B------:R-:W-:Y:S02]  /*7850*/  @!P5 LOP3.LUT R5, R0, 0xfffffffe, RZ, 0xc0, !PT ;  /* 0xfffffffe0005d812 */ /* 0x000fe400078ec0ff */
[----:B------:R-:W-:-:S02]  /*7860*/  @!P6 LOP3.LUT R7, R4, 0xfffffffe, RZ, 0xc0, !PT ;  /* 0xfffffffe0407e812 */ /* 0x000fc400078ec0ff */
[----:B------:R-:W-:Y:S02]  /*7870*/  @!P4 LEA.HI R8, R8, R8, RZ, 0x1 ;  /* 0x000000080808c211 */ /* 0x000fe400078f08ff */
[----:B------:R-:W-:Y:S01]  /*7880*/  @!P3 LEA.HI R0, R9, R9, RZ, 0x1 ;  /* 0x000000090900b211 */ /* 0x000fe200078f08ff */
[--C-:B0-----:R-:W-:Y:S01]  /*7890*/  @!P5 IMAD.WIDE R2, R5, 0x4, R12.reuse ;  /* 0x000000040502d825 */ /* 0x101fe200078e020c */
[----:B------:R-:W-:Y:S02]  /*78a0*/  @!P0 LEA.HI R6, R6, R6, RZ, 0x1 ;  /* 0x0000000606068211 */ /* 0x000fe400078f08ff */
[----:B------:R-:W-:Y:S01]  /*78b0*/  @!P2 LEA.HI R10, R10, R10, RZ, 0x1 ;  /* 0x0000000a0a0aa211 */ /* 0x000fe200078f08ff */
[----:B------:R-:W-:Y:S01]  /*78c0*/  @!P6 IMAD.WIDE R4, R7, 0x4, R12 ;  /* 0x000000040704e825 */ /* 0x000fe200078e020c */
[----:B---3--:R-:W-:Y:S01]  /*78d0*/  @!P1 LEA.HI R14, R11, R11, RZ, 0x1 ;  /* 0x0000000b0b0e9211 */ /* 0x008fe200078f08ff */
[----:B------:R0:W-:Y:S01]  /*78e0*/  @!P5 ST.E.64 desc[UR42][R2.64], R30 ;  /* 0x0000001e0200d985 */ /* 0x0001e2000c101b2a */
[----:B------:R-:W-:-:S02]  /*78f0*/  @!P0 LOP3.LUT R7, R6, 0xfffffffe, RZ, 0xc0, !PT ;  /* 0xfffffffe06078812 */ /* 0x000fc400078ec0ff */
[----:B------:R-:W-:Y:S01]  /*7900*/  @!P4 LOP3.LUT R9, R8, 0xfffffffe, RZ, 0xc0, !PT ;  /* 0xfffffffe0809c812 */ /* 0x000fe200078ec0ff */
[----:B------:R1:W-:Y:S01]  /*7910*/  @!P6 ST.E.64 desc[UR42][R4.64], R34 ;  /* 0x000000220400e985 */ /* 0x0003e2000c101b2a */
[----:B------:R-:W-:Y:S01]  /*7920*/  @!P3 LOP3.LUT R11, R0, 0xfffffffe, RZ, 0xc0, !PT ;  /* 0xfffffffe000bb812 */ /* 0x000fe200078ec0ff */
[C---:B------:R-:W-:Y:S01]  /*7930*/  VIADD R0, R19.reuse, 0x50 ;  /* 0x0000005013007836 */ /* 0x040fe20000000000 */
[----:B----4-:R-:W-:Y:S02]  /*7940*/  @!P2 LOP3.LUT R15, R10, 0xfffffffe, RZ, 0xc0, !PT ;  /* 0xfffffffe0a0fa812 */ /* 0x010fe400078ec0ff */
[----:B------:R-:W-:Y:S01]  /*7950*/  @!P1 LOP3.LUT R17, R14, 0xfffffffe, RZ, 0xc0, !PT ;  /* 0xfffffffe0e119812 */ /* 0x000fe200078ec0ff */
[----:B------:R-:W-:Y:S01]  /*7960*/  VIADD R14, R19, 0x58 ;  /* 0x00000058130e7836 */ /* 0x000fe20000000000 */
[----:B------:R-:W-:Y:S02]  /*7970*/  ISETP.GE.AND P5, PT, R16, UR4, PT ;  /* 0x0000000410007c0c */ /* 0x000fe4000bfa6270 */
[----:B------:R-:W-:Y:S01]  /*7980*/  ISETP.GE.AND P6, PT, R18, UR4, PT ;  /* 0x0000000412007c0c */ /* 0x000fe2000bfc6270 */
[----:B0-----:R-:W-:-:S04]  /*7990*/  @!P0 IMAD.WIDE R2, R7, 0x4, R12 ;  /* 0x0000000407028825 */ /* 0x001fc800078e020c */
[--C-:B-1----:R-:W-:Y:S01]  /*79a0*/  @!P4 IMAD.WIDE R4, R9, 0x4, R12.reuse ;  /* 0x000000040904c825 */ /* 0x102fe200078e020c */
[----:B------:R0:W-:Y:S01]  /*79b0*/  @!P0 ST.E.64 desc[UR42][R2.64], R38 ;  /* 0x0000002602008985 */ /* 0x0001e2000c101b2a */
[----:B------:R-:W-:Y:S02]  /*79c0*/  ISETP.GE.AND P0, PT, R0, UR4, PT ;  /* 0x0000000400007c0c */ /* 0x000fe4000bf06270 */
[--C-:B------:R-:W-:Y:S01]  /*79d0*/  @!P3 IMAD.WIDE R6, R11, 0x4, R12.reuse ;  /* 0x000000040b06b825 */ /* 0x100fe200078e020c */
[----:B------:R1:W-:Y:S01]  /*79e0*/  @!P4 ST.E.64 desc[UR42][R4.64], R42 ;  /* 0x0000002a0400c985 */ /* 0x0003e2000c101b2a */
[----:B------:R-:W-:Y:S02]  /*79f0*/  ISETP.GE.AND P4, PT, R20, UR4, PT ;  /* 0x0000000414007c0c */ /* 0x000fe4000bf86270 */
[----:B------:R-:W-:Y:S01]  /*7a00*/  @!P2 IMAD.WIDE R8, R15, 0x4, R12 ;  /* 0x000000040f08a825 */ /* 0x000fe200078e020c */
[----:B------:R2:W-:Y:S01]  /*7a10*/  @!P3 ST.E.64 desc[UR42][R6.64], R46 ;  /* 0x0000002e0600b985 */ /* 0x0005e2000c101b2a */
[----:B------:R-:W-:-:S02]  /*7a20*/  @!P5 LEA.HI R16, R16, R16, RZ, 0x1 ;  /* 0x000000101010d211 */ /* 0x000fc400078f08ff */
[----:B------:R-:W-:Y:S01]  /*7a30*/  @!P1 IMAD.WIDE R10, R17, 0x4, R12 ;  /* 0x00000004110a9825 */ /* 0x000fe200078e020c */
[----:B------:R3:W-:Y:S01]  /*7a40*/  @!P2 ST.E.64 desc[UR42][R8.64], R50 ;  /* 0x000000320800a985 */ /* 0x0007e2000c101b2a */
[----:B------:R-:W-:Y:S02]  /*7a50*/  @!P6 LEA.HI R18, R18, R18, RZ, 0x1 ;  /* 0x000000121212e211 */ /* 0x000fe400078f08ff */
[C---:B------:R-:W-:Y:S01]  /*7a60*/  VIADD R15, R19.reuse, 0x60 ;  /* 0x00000060130f7836 */ /* 0x040fe20000000000 */
[----:B------:R4:W-:Y:S01]  /*7a70*/  @!P1 ST.E.64 desc[UR42][R10.64], R54 ;  /* 0x000000360a009985 */ /* 0x0009e2000c101b2a */
[C---:B------:R-:W-:Y:S01]  /*7a80*/  VIADD R17, R19.reuse, 0x68 ;  /* 0x0000006813117836 */ /* 0x040fe20000000000 */
[----:B------:R-:W-:Y:S01]  /*7a90*/  ISETP.GE.AND P1, PT, R14, UR4, PT ;  /* 0x000000040e007c0c */ /* 0x000fe2000bf26270 */
[----:B------:R-:W-:Y:S01]  /*7aa0*/  VIADD R19, R19, 0x78 ;  /* 0x0000007813137836 */ /* 0x000fe20000000000 */
[----:B------:R-:W-:Y:S02]  /*7ab0*/  ISETP.GE.AND P2, PT, R15, UR4, PT ;  /* 0x000000040f007c0c */ /* 0x000fe4000bf46270 */
[----:B------:R-:W-:-:S02]  /*7ac0*/  ISETP.GE.AND P3, PT, R17, UR4, PT ;  /* 0x0000000411007c0c */ /* 0x000fc4000bf66270 */
[----:B0-----:R-:W-:Y:S02]  /*7ad0*/  @!P5 LOP3.LUT R3, R16, 0xfffffffe, RZ, 0xc0, !PT ;  /* 0xfffffffe1003d812 */ /* 0x001fe400078ec0ff */
[----:B-1----:R-:W-:Y:S02]  /*7ae0*/  @!P6 LOP3.LUT R5, R18, 0xfffffffe, RZ, 0xc0, !PT ;  /* 0xfffffffe1205e812 */ /* 0x002fe400078ec0ff */
[----:B------:R-:W-:Y:S01]  /*7af0*/  @!P0 LEA.HI R0, R0, R0, RZ, 0x1 ;  /* 0x0000000000008211 */ /* 0x000fe200078f08ff */
[--C-:B------:R-:W-:Y:S01]  /*7b00*/  @!P5 IMAD.WIDE R2, R3, 0x4, R12.reuse ;  /* 0x000000040302d825 */ /* 0x100fe200078e020c */
[----:B------:R-:W-:Y:S02]  /*7b10*/  @!P4 LEA.HI R20, R20, R20, RZ, 0x1 ;  /* 0x000000141414c211 */ /* 0x000fe400078f08ff */
[----:B------:R-:W-:Y:S01]  /*7b20*/  @!P1 LEA.HI R14, R14, R14, RZ, 0x1 ;  /* 0x0000000e0e0e9211 */ /* 0x000fe200078f08ff */
[----:B------:R-:W-:Y:S01]  /*7b30*/  @!P6 IMAD.WIDE R4, R5, 0x4, R12 ;  /* 0x000000040504e825 */ /* 0x000fe200078e020c */
[----:B------:R-:W-:Y:S01]  /*7b40*/  @!P2 LEA.HI R15, R15, R15, RZ, 0x1 ;  /* 0x0000000f0f0fa211 */ /* 0x000fe200078f08ff */
[----:B------:R0:W-:Y:S01]  /*7b50*/  @!P5 ST.E.64 desc[UR42][R2.64], R58 ;  /* 0x0000003a0200d985 */ /* 0x0001e2000c101b2a */
[----:B------:R-:W-:-:S02]  /*7b60*/  @!P3 LEA.HI R17, R17, R17, RZ, 0x1 ;  /* 0x000000111111b211 */ /* 0x000fc400078f08ff */
[----:B--2---:R-:W-:Y:S01]  /*7b70*/  @!P0 LOP3.LUT R7, R0, 0xfffffffe, RZ, 0xc0, !PT ;  /* 0xfffffffe00078812 */ /* 0x004fe200078ec0ff */
[----:B------:R1:W-:Y:S01]  /*7b80*/  @!P6 ST.E.64 desc[UR42][R4.64], R62 ;  /* 0x0000003e0400e985 */ /* 0x0003e2000c101b2a */
[----:B---3--:R-:W-:Y:S02]  /*7b90*/  @!P1 LOP3.LUT R9, R14, 0xfffffffe, RZ, 0xc0, !PT ;  /* 0xfffffffe0e099812 */ /* 0x008fe400078ec0ff */
[----:B------:R-:W-:Y:S02]  /*7ba0*/  @!P2 LOP3.LUT R15, R15, 0xfffffffe, RZ, 0xc0, !PT ;  /* 0xfffffffe0f0fa812 */ /* 0x000fe400078ec0ff */
[----:B------:R-:W-:Y:S02]  /*7bb0*/  @!P3 LOP3.LUT R17, R17, 0xfffffffe, RZ, 0xc0, !PT ;  /* 0xfffffffe1111b812 */ /* 0x000fe400078ec0ff */
[----:B----4-:R-:W-:Y:S01]  /*7bc0*/  @!P4 LOP3.LUT R11, R20, 0xfffffffe, RZ, 0xc0, !PT ;  /* 0xfffffffe140bc812 */ /* 0x010fe200078ec0ff */
[----:B0-----:R-:W-:-:S04]  /*7bd0*/  @!P0 IMAD.WIDE R2, R7, 0x4, R12 ;  /* 0x0000000407028825 */ /* 0x001fc800078e020c */
[--C-:B-1----:R-:W-:Y:S01]  /*7be0*/  @!P1 IMAD.WIDE R4, R9, 0x4, R12.reuse ;  /* 0x0000000409049825 */ /* 0x102fe200078e020c */
[----:B------:R0:W-:Y:S01]  /*7bf0*/  @!P0 ST.E.64 desc[UR42][R2.64], R66 ;  /* 0x0000004202008985 */ /* 0x0001e2000c101b2a */
[----:B------:R-:W-:Y:S02]  /*7c00*/  ISETP.GE.AND P0, PT, R19, UR4, PT ;  /* 0x0000000413007c0c */ /* 0x000fe4000bf06270 */
[--C-:B------:R-:W-:Y:S01]  /*7c10*/  @!P2 IMAD.WIDE R6, R15, 0x4, R12.reuse ;  /* 0x000000040f06a825 */ /* 0x100fe200078e020c */
[----:B------:R0:W-:Y:S03]  /*7c20*/  @!P1 ST.E.64 desc[UR42][R4.64], R70 ;  /* 0x0000004604009985 */ /* 0x0001e6000c101b2a */
[--C-:B------:R-:W-:Y:S01]  /*7c30*/  @!P3 IMAD.WIDE R8, R17, 0x4, R12.reuse ;  /* 0x000000041108b825 */ /* 0x100fe200078e020c */
[----:B------:R0:W-:Y:S03]  /*7c40*/  @!P2 ST.E.64 desc[UR42][R6.64], R74 ;  /* 0x0000004a0600a985 */ /* 0x0001e6000c101b2a */
[----:B------:R-:W-:Y:S01]  /*7c50*/  @!P4 IMAD.WIDE R10, R11, 0x4, R12 ;  /* 0x000000040b0ac825 */ /* 0x000fe200078e020c */
[----:B------:R0:W-:Y:S04]  /*7c60*/  @!P3 ST.E.64 desc[UR42][R8.64], R78 ;  /* 0x0000004e0800b985 */ /* 0x0001e8000c101b2a */
[----:B------:R0:W-:Y:S01]  /*7c70*/  @!P4 ST.E.64 desc[UR42][R10.64], R82 ;  /* 0x000000520a00c985 */ /* 0x0001e2000c101b2a */
[----:B------:R-:W-:Y:S05]  /*7c80*/  @P0 BRA `(.L_x_10) ;  /* 0x0000004000500947 */ /* 0x000fea0003800000 */
[----:B------:R-:W-:-:S04]  /*7c90*/  LEA.HI R19, R19, R19, RZ, 0x1 ;  /* 0x0000001313137211 */ /* 0x000fc800078f08ff */
[----:B0-----:R-:W-:-:S05]  /*7ca0*/  LOP3.LUT R3, R19, 0xfffffffe, RZ, 0xc0, !PT ;  /* 0xfffffffe13037812 */ /* 0x001fca00078ec0ff */
[----:B------:R-:W-:-:S05]  /*7cb0*/  IMAD.WIDE R2, R3, 0x4, R12 ;  /* 0x0000000403027825 */ /* 0x000fca00078e020c */
[----:B------:R0:W-:Y:S01]  /*7cc0*/  ST.E.64 desc[UR42][R2.64], R86 ;  /* 0x0000005602007985 */ /* 0x0001e2000c101b2a */
[----:B------:R-:W-:Y:S05]  /*7cd0*/  BRA `(.L_x_10) ;  /* 0x00000040003c7947 */ /* 0x000fea0003800000 */
.L_x_33:
[----:B------:R-:W0:Y:S02]  /*7ce0*/  S2R R0, SR_TID.X ;  /* 0x0000000000007919 */ /* 0x000e240000002100 */
[----:B0-----:R-:W-:-:S04]  /*7cf0*/  IADD3 R2, R0, -0x80, RZ ;  /* 0xffffff8000027810 */ /* 0x001fc80007ffe0ff */
[----:B------:R-:W-:-:S13]  /*7d00*/  ISETP.GT.AND P0, PT, R2, 0x7f, PT ;  /* 0x0000007f0200780c */ /* 0x000fda0003f04270 */
[----:B------:R-:W-:Y:S05]  /*7d10*/  @P0 BRA `(.L_x_10) ;  /* 0x00000040002c0947 */ /* 0x000fea0003800000 */
[----:B------:R-:W0:Y:S01]  /*7d20*/  S2R R3, SR_CTAID.X ;  /* 0x0000000000037919 */ /* 0x000e220000002500 */
[----:B------:R-:W1:Y:S01]  /*7d30*/  LDC R6, c[0x0][0xbe8] ;  /* 0x0002fa00ff067b82 */ /* 0x000e620000000800 */
[----:B------:R-:W-:Y:S01]  /*7d40*/  ULDC UR4, c[0x0][0xa88] ;  /* 0x0002a20000047ab9 */ /* 0x000fe20000000800 */
[----:B0-----:R-:W-:Y:S02]  /*7d50*/  IMAD R0, R3, 0x80, R0 ;  /* 0x0000008003007824 */ /* 0x001fe400078e0200 */
[----:B-1----:R-:W-:Y:S02]  /*7d60*/  IMAD R3, R6, UR4, RZ ;  /* 0x0000000406037c24 */ /* 0x002fe4000f8e02ff */
[----:B------:R-:W-:-:S05]  /*7d70*/  VIADD R0, R0, 0xffffff80 ;  /* 0xffffff8000007836 */ /* 0x000fca0000000000 */
[----:B------:R-:W-:-:S13]  /*7d80*/  ISETP.GE.AND P0, PT, R0, R3, PT ;  /* 0x000000030000720c */ /* 0x000fda0003f06270 */
[----:B------:R-:W-:Y:S05]  /*7d90*/  @P0 BRA `(.L_x_10) ;  /* 0x00000040000c0947 */ /* 0x000fea0003800000 */
[----:B------:R-:W-:Y:S01]  /*7da0*/  ISETP.NE.AND P0, PT, R6, 0x1, PT ;  /* 0x000000010600780c */ /* 0x000fe20003f05270 */
[----:B------:R-:W0:Y:S01]  /*7db0*/  S2UR UR4, SR_CTAID.Z ;  /* 0x00000000000479c3 */ /* 0x000e220000002700 */
[----:B------:R-:W-:Y:S01]  /*7dc0*/  SHF.R.S32.HI R5, RZ, 0x1f, R16 ;  /* 0x0000001fff057819 */ /* 0x000fe20000011410 */
[----:B------:R-:W-:Y:S02]  /*7dd0*/  ULDC.64 UR6, c[0x0][0xbd0] ;  /* 0x0002f40000067ab9 */ /* 0x000fe40000000a00 */
[----:B------:R-:W-:-:S04]  /*7de0*/  IMAD.WIDE.U32 R2, R16, UR6, RZ ;  /* 0x0000000610027c25 */ /* 0x000fc8000f8e00ff */
[----:B------:R-:W1:Y:S01]  /*7df0*/  LDC.64 R12, c[0x0][0xbd8] ;  /* 0x0002f600ff0c7b82 */ /* 0x000e620000000a00 */
[----:B------:R-:W-:-:S04]  /*7e00*/  IMAD R5, R5, UR6, RZ ;  /* 0x0000000605057c24 */ /* 0x000fc8000f8e02ff */
[----:B------:R-:W-:Y:S02]  /*7e10*/  IMAD R5, R16, UR7, R5 ;  /* 0x0000000710057c24 */ /* 0x000fe4000f8e0205 */
[----:B------:R-:W-:Y:S01]  /*7e20*/  IMAD.MOV R16, RZ, RZ, -R16 ;  /* 0x000000ffff107224 */ /* 0x000fe200078e0a10 */
[----:B------:R-:W2:Y:S01]  /*7e30*/  @P0 LDC R9, c[0x0][0xbec] ;  /* 0x0002fb00ff090b82 */ /* 0x000ea20000000800 */
[----:B------:R-:W-:Y:S02]  /*7e40*/  IMAD.IADD R3, R3, 0x1, R5 ;  /* 0x0000000103037824 */ /* 0x000fe400078e0205 */
[----:B------:R-:W-:-:S05]  /*7e50*/  IMAD.MOV.U32 R5, RZ, RZ, R0 ;  /* 0x000000ffff057224 */ /* 0x000fca00078e0000 */
[----:B------:R-:W3:Y:S01]  /*7e60*/  S2UR UR8, SR_CTAID.Y ;  /* 0x00000000000879c3 */ /* 0x000ee20000002600 */
[----:B0-----:R-:W-:-:S07]  /*7e70*/  USHF.R.S32.HI UR5, URZ, 0x1f, UR4 ;  /* 0x0000001f3f057899 */ /* 0x001fce0008011404 */
[----:B------:R-:W3:Y:S01]  /*7e80*/  LDC R7, c[0x0][0xc50] ;  /* 0x00031400ff077b82 */ /* 0x000ee20000000800 */
[C---:B-1----:R-:W-:Y:S02]  /*7e90*/  IMAD R8, R12.reuse, UR5, RZ ;  /* 0x000000050c087c24 */ /* 0x042fe4000f8e02ff */
[----:B------:R-:W-:-:S04]  /*7ea0*/  IMAD.WIDE.U32 R2, R12, UR4, R2 ;  /* 0x000000040c027c25 */ /* 0x000fc8000f8e0002 */
[----:B------:R-:W-:Y:S01]  /*7eb0*/  IMAD R13, R13, UR4, R8 ;  /* 0x000000040d0d7c24 */ /* 0x000fe2000f8e0208 */
[----:B------:R-:W0:Y:S01]  /*7ec0*/  @P0 LDC R11, c[0x0][0xbf0] ;  /* 0x0002fc00ff0b0b82 */ /* 0x000e220000000800 */
[----:B--2---:R-:W-:Y:S01]  /*7ed0*/  @P0 IMAD.HI.U32 R4, R0, R9, RZ ;  /* 0x0000000900040227 */ /* 0x004fe200078e00ff */
[----:B------:R-:W-:Y:S02]  /*7ee0*/  ULDC.64 UR4, c[0x0][0xbe0] ;  /* 0x0002f80000047ab9 */ /* 0x000fe40000000a00 */
[----:B------:R-:W-:Y:S01]  /*7ef0*/  IADD3 R3, R13, R3, RZ ;  /* 0x000000030d037210 */ /* 0x000fe20007ffe0ff */
[----:B---3--:R-:W-:-:S04]  /*7f00*/  IMAD R9, R7, R16, UR8 ;  /* 0x0000000807097e24 */ /* 0x008fc8000f8e0210 */
[----:B------:R-:W-:Y:S01]  /*7f10*/  IMAD.WIDE.U32 R2, R9, UR4, R2 ;  /* 0x0000000409027c25 */ /* 0x000fe2000f8e0002 */
[----:B0-----:R-:W-:Y:S02]  /*7f20*/  @P0 SHF.R.U32.HI R5, RZ, R11, R4 ;  /* 0x0000000bff050219 */ /* 0x001fe40000011604 */
[----:B------:R-:W-:Y:S02]  /*7f30*/  SHF.R.S32.HI R4, RZ, 0x1f, R9 ;  /* 0x0000001fff047819 */ /* 0x000fe40000011409 */
[----:B------:R-:W-:Y:S01]  /*7f40*/  IADD3 R2, P0, R5, R2, RZ ;  /* 0x0000000205027210 */ /* 0x000fe20007f1e0ff */
[----:B------:R-:W-:Y:S02]  /*7f50*/  IMAD.MOV R7, RZ, RZ, -R5 ;  /* 0x000000ffff077224 */ /* 0x000fe400078e0a05 */
[----:B------:R-:W-:Y:S02]  /*7f60*/  IMAD R4, R4, UR4, RZ ;  /* 0x0000000404047c24 */ /* 0x000fe4000f8e02ff */
[----:B------:R-:W-:-:S02]  /*7f70*/  IMAD R7, R6, R7, R0 ;  /* 0x0000000706077224 */ /* 0x000fc400078e0200 */
[----:B------:R-:W-:Y:S01]  /*7f80*/  IMAD R4, R9, UR5, R4 ;  /* 0x0000000509047c24 */ /* 0x000fe2000f8e0204 */
[----:B------:R-:W-:Y:S01]  /*7f90*/  SHF.R.S32.HI R9, RZ, 0x1f, R5 ;  /* 0x0000001fff097819 */ /* 0x000fe20000011405 */
[----:B------:R-:W-:Y:S01]  /*7fa0*/  ULDC.64 UR4, c[0x0][0xbc8] ;  /* 0x0002f20000047ab9 */ /* 0x000fe20000000a00 */
[----:B------:R-:W-:Y:S02]  /*7fb0*/  SHF.R.S32.HI R0, RZ, 0x1f, R7 ;  /* 0x0000001fff007819 */ /* 0x000fe40000011407 */
[----:B------:R-:W-:-:S03]  /*7fc0*/  IADD3.X R3, R9, R3, R4, P0, !PT ;  /* 0x0000000309037210 */ /* 0x000fc600007fe404 */
[----:B------:R-:W-:Y:S02]  /*7fd0*/  IMAD R0, R0, UR4, RZ ;  /* 0x0000000400007c24 */ /* 0x000fe4000f8e02ff */
[----:B------:R-:W-:-:S04]  /*7fe0*/  IMAD.WIDE.U32 R2, R7, UR4, R2 ;  /* 0x0000000407027c25 */ /* 0x000fc8000f8e0002 */
[----:B------:R-:W-:Y:S01]  /*7ff0*/  IMAD R5, R7, UR5, R0 ;  /* 0x0000000507057c24 */ /* 0x000fe2000f8e0200 */
[----:B------:R-:W-:Y:S02]  /*8000*/  ULDC.64 UR4, c[0x0][0xba8] ;  /* 0x0002ea0000047ab9 */ /* 0x000fe40000000a00 */
[----:B------:R-:W-:Y:S01]  /*8010*/  LEA R4, P0, R2, UR4, 0x2 ;  /* 0x0000000402047c11 */ /* 0x000fe2000f8010ff */
[----:B------:R-:W-:-:S05]  /*8020*/  IMAD.IADD R3, R3, 0x1, R5 ;  /* 0x0000000103037824 */ /* 0x000fca00078e0205 */
[----:B------:R-:W-:Y:S01]  /*8030*/  LEA.HI.X R5, R2, UR5, R3, 0x2, P0 ;  /* 0x0000000502057c11 */ /* 0x000fe200080f1403 */
[----:B------:R-:W-:-:S05]  /*8040*/  IMAD.MOV.U32 R3, RZ, RZ, -0x800000 ;  /* 0xff800000ff037424 */ /* 0x000fca00078e00ff */
[----:B------:R3:W-:Y:S01]  /*8050*/  STG.E desc[UR42][R4.64], R3 ;  /* 0x0000000304007986 */ /* 0x0007e2000c10192a */
[----:B------:R-:W-:Y:S05]  /*8060*/  BRA `(.L_x_10) ;  /* 0x0000003c00587947 */ /* 0x000fea0003800000 */
.L_x_8:
[----:B------:R-:W-:-:S08]  /*8070*/  NOP ;  /* 0x0000000000007918 */ /* 0x000fd00000000000 */
[----:B0-----:R-:W0:-:S00]  /*8080*/  USETMAXREG.DEALLOC.CTAPOOL 0x18 ;  /* 0x00000018000079c8 */ /* 0x001e0000080e0500 */
[----:B0-----:R-:W-:Y:S01]  /*8090*/  LOP3.LUT R0, R0, 0x3, RZ, 0xc0, !PT ;  /* 0x0000000300007812 */ /* 0x001fe200078ec0ff */
[----:B------:R-:W0:Y:S05]  /*80a0*/  S2R R19, SR_CTAID.Z ;  /* 0x0000000000137919 */ /* 0x000e2a0000002700 */
[----:B------:R-:W1:Y:S01]  /*80b0*/  S2UR UR6, SR_CTAID.Y ;  /* 0x00000000000679c3 */ /* 0x000e620000002600 */
[----:B------:R-:W2:Y:S02]  /*80c0*/  SHFL.IDX PT, R0, R0, RZ, 0x1f ;  /* 0x00001fff00007589 */ /* 0x000ea400000e0000 */
[----:B--2---:R-:W-:-:S13]  /*80d0*/  ISETP.NE.AND P0, PT, R0, RZ, PT ;  /* 0x000000ff0000720c */ /* 0x004fda0003f05270 */
[----:B01----:R-:W-:Y:S05]  /*80e0*/  @!P0 BRA `(.L_x_36) ;  /* 0x0000000000288947 */ /* 0x003fea0003800000 */
[----:B------:R-:W-:Y:S01]  /*80f0*/  ULDC UR7, c[0x0][0xc50] ;  /* 0x0003140000077ab9 */ /* 0x000fe20000000800 */
[----:B------:R-:W-:Y:S01]  /*8100*/  UMOV UR36, UR6 ;  /* 0x0000000600247c82 */ /* 0x000fe20008000000 */
[----:B------:R-:W-:-:S06]  /*8110*/  UISETP.NE.AND UP0, UPT, UR7, 0x1, UPT ;  /* 0x000000010700788c */ /* 0x000fcc000bf05270 */
[----:B------:R-:W-:-:S13]  /*8120*/  PLOP3.LUT P0, PT, PT, PT, UP0, 0x80, 0x0 ;  /* 0x000000000000781c */ /* 0x000fda0003f0f008 */
[----:B------:R-:W-:Y:S05]  /*8130*/  @!P0 BRA `(.L_x_37) ;  /* 0x0000000000308947 */ /* 0x000fea0003800000 */
[----:B------:R-:W-:Y:S01]  /*8140*/  ULDC UR4, c[0x0][0xc54] ;  /* 0x0003150000047ab9 */ /* 0x000fe20000000800 */
[----:B------:R-:W-:Y:S01]  /*8150*/  ULDC UR36, c[0x0][0xc58] ;  /* 0x0003160000247ab9 */ /* 0x000fe20000000800 */
[----:B------:R-:W-:-:S04]  /*8160*/  UIMAD.WIDE.U32 UR4, UR6, UR4, URZ ;  /* 0x00000004060472a5 */ /* 0x000fc8000f8e003f */
[----:B------:R-:W-:Y:S01]  /*8170*/  USHF.R.U32.HI UR36, URZ, UR36, UR5 ;  /* 0x000000243f247299 */ /* 0x000fe20008011605 */
[----:B------:R-:W-:Y:S11]  /*8180*/  BRA `(.L_x_37) ;  /* 0x00000000001c7947 */ /* 0x000ff60003800000 */
.L_x_36:
[----:B------:R-:W-:Y:S01]  /*8190*/  ULDC UR7, c[0x0][0xc50] ;  /* 0x0003140000077ab9 */ /* 0x000fe20000000800 */
[----:B------:R-:W-:Y:S01]  /*81a0*/  UMOV UR36, UR6 ;  /* 0x0000000600247c82 */ /* 0x000fe20008000000 */
[----:B------:R-:W-:-:S11]  /*81b0*/  UISETP.NE.AND UP0, UPT, UR7, 0x1, UPT ;  /* 0x000000010700788c */ /* 0x000fd6000bf05270 */
[----:B------:R-:W-:Y:S01]  /*81c0*/  @UP0 ULDC UR4, c[0x0][0xc54] ;  /* 0x0003150000040ab9 */ /* 0x000fe20000000800 */
[----:B------:R-:W-:Y:S01]  /*81d0*/  @UP0 ULDC UR8, c[0x0][0xc58] ;  /* 0x0003160000080ab9 */ /* 0x000fe20000000800 */
[----:B------:R-:W-:-:S04]  /*81e0*/  UIMAD.WIDE.U32 UR4, UR6, UR4, URZ ;  /* 0x00000004060472a5 */ /* 0x000fc8000f8e003f */
[----:B------:R-:W-:-:S12]  /*81f0*/  @UP0 USHF.R.U32.HI UR36, URZ, UR8, UR5 ;  /* 0x000000083f240299 */ /* 0x000fd80008011605 */
.L_x_37:
[----:B------:R-:W-:Y:S01]  /*8200*/  ISETP.GE.AND P0, PT, R19, RZ, PT ;  /* 0x000000ff1300720c */ /* 0x000fe20003f06270 */
[----:B------:R-:W-:Y:S01]  /*8210*/  UIADD3 UR4, -UR36, URZ, URZ ;  /* 0x0000003f24047290 */ /* 0x000fe2000fffe13f */
[----:B------:R-:W-:Y:S02]  /*8220*/  IMAD.MOV.U32 R10, RZ, RZ, 0x1 ;  /* 0x00000001ff0a7424 */ /* 0x000fe400078e00ff */
[----:B------:R-:W-:Y:S01]  /*8230*/  IMAD.MOV.U32 R0, RZ, RZ, RZ ;  /* 0x000000ffff007224 */ /* 0x000fe200078e00ff */
[----:B------:R-:W-:Y:S01]  /*8240*/  UIMAD UR4, UR7, UR4, UR6 ;  /* 0x00000004070472a4 */ /* 0x000fe2000f8e0206 */
[----:B------:R-:W-:-:S07]  /*8250*/  IMAD.MOV.U32 R3, RZ, RZ, 0x1 ;  /* 0x00000001ff037424 */ /* 0x000fce00078e00ff */
[----:B------:R-:W-:Y:S05]  /*8260*/  @!P0 BRA `(.L_x_38) ;  /* 0x0000003800188947 */ /* 0x000fea0003800000 */
[----:B------:R-:W-:Y:S01]  /*8270*/  ULDC.64 UR6, c[0x0][0x418] ;  /* 0x0001060000067ab9 */ /* 0x000fe20000000a00 */
[----:B------:R-:W-:Y:S01]  /*8280*/  ULDC UR5, c[0x0][0x424] ;  /* 0x0001090000057ab9 */ /* 0x000fe20000000800 */
[----:B------:R-:W-:Y:S01]  /*8290*/  UISETP.NE.U32.AND UP0, UPT, UR6, URZ, UPT ;  /* 0x0000003f0600728c */ /* 0x000fe2000bf05070 */
[----:B------:R0:W-:Y:S01]  /*82a0*/  STL [R1+0x8], RZ ;  /* 0x000008ff01007387 */ /* 0x0001e20000100800 */
[----:B------:R-:W-:Y:S02]  /*82b0*/  ULOP3.LUT UR40, UR4, 0xffff, URZ, 0xc0, !UPT ;  /* 0x0000ffff04287892 */ /* 0x000fe4000f8ec03f */
[----:B------:R-:W-:Y:S01]  /*82c0*/  UISETP.NE.AND.EX UP0, UPT, UR7, URZ, UPT, UP0 ;  /* 0x0000003f0700728c */ /* 0x000fe2000bf05300 */
[----:B------:R-:W-:-:S03]  /*82d0*/  ULDC UR6, c[0x0][0x2f0] ;  /* 0x0000bc0000067ab9 */ /* 0x000fc60000000800 */
[----:B------:R-:W-:-:S04]  /*82e0*/  USEL UR5, UR5, 0x1, UP0 ;  /* 0x0000000105057887 */ /* 0x000fc80008000000 */
[----:B------:R-:W-:-:S04]  /*82f0*/  UIMAD UR5, UR5, UR6, URZ ;  /* 0x00000006050572a4 */ /* 0x000fc8000f8e023f */
[----:B------:R-:W-:Y:S02]  /*8300*/  UISETP.GE.AND UP0, UPT, UR5, 0x1, UPT ;  /* 0x000000010500788c */ /* 0x000fe4000bf06270 */
[----:B------:R-:W-:-:S04]  /*8310*/  UIADD3 UR5, UR5, 0x7f, URZ ;  /* 0x0000007f05057890 */ /* 0x000fc8000fffe03f */
[----:B------:R-:W-:Y:S01]  /*8320*/  PLOP3.LUT P0, PT, PT, PT, UP0, 0x80, 0x0 ;  /* 0x000000000000781c */ /* 0x000fe20003f0f008 */
[----:B------:R-:W-:-:S04]  /*8330*/  USHF.R.S32.HI UR6, URZ, 0x1f, UR5 ;  /* 0x0000001f3f067899 */ /* 0x000fc80008011405 */
[----:B------:R-:W-:-:S04]  /*8340*/  ULEA.HI UR6, UR6, UR5, URZ, 0x7 ;  /* 0x0000000506067291 */ /* 0x000fc8000f8f383f */
[----:B------:R-:W-:-:S04]  /*8350*/  USHF.R.S32.HI UR39, URZ, 0x7, UR6 ;  /* 0x000000073f277899 */ /* 0x000fc80008011406 */
[----:B0-----:R-:W-:Y:S08]  /*8360*/  @!P0 BRA `(.L_x_39) ;  /* 0x00000000007c8947 */ /* 0x001ff00003800000 */
[----:B------:R-:W-:-:S04]  /*8370*/  USHF.R.U32.HI UR4, URZ, 0x10, UR4 ;  /* 0x000000103f047899 */ /* 0x000fc80008011604 */
[----:B------:R-:W-:-:S11]  /*8380*/  UISETP.NE.AND UP0, UPT, UR4, URZ, UPT ;  /* 0x0000003f0400728c */ /* 0x000fd6000bf05270 */
[----:B------:R-:W-:Y:S02]  /*8390*/  @!UP0 ULDC UR4, c[0x0][0x9f0] ;  /* 0x00027c0000048ab9 */ /* 0x000fe40000000800 */
[----:B------:R-:W-:Y:S01]  /*83a0*/  IMAD.U32 R6, RZ, RZ, UR4 ;  /* 0x00000004ff067e24 */ /* 0x000fe2000f8e00ff */
[----:B------:R-:W-:-:S04]  /*83b0*/  UIADD3 UR5, UR39, -0x1, UR4 ;  /* 0xffffffff27057890 */ /* 0x000fc8000fffe004 */
[-C--:B------:R-:W-:Y:S02]  /*83c0*/  IABS R0, R6.reuse ;  /* 0x0000000600007213 */ /* 0x080fe40000000000 */
[----:B------:R-:W-:Y:S02]  /*83d0*/  IABS R6, R6 ;  /* 0x0000000600067213 */ /* 0x000fe40000000000 */
[----:B------:R-:W0:Y:S08]  /*83e0*/  I2F.RP R4, R0 ;  /* 0x0000000000047306 */ /* 0x000e300000209400 */
[----:B0-----:R-:W0:Y:S02]  /*83f0*/  MUFU.RCP R4, R4 ;  /* 0x0000000400047308 */ /* 0x001e240000001000 */
[----:B0-----:R-:W-:-:S06]  /*8400*/  IADD3 R2, R4, 0xffffffe, RZ ;  /* 0x0ffffffe04027810 */ /* 0x001fcc0007ffe0ff */
[----:B------:R0:W1:Y:S02]  /*8410*/  F2I.FTZ.U32.TRUNC.NTZ R3, R2 ;  /* 0x0000000200037305 */ /* 0x000064000021f000 */
[----:B0-----:R-:W-:Y:S02]  /*8420*/  IMAD.MOV.U32 R2, RZ, RZ, RZ ;  /* 0x000000ffff027224 */ /* 0x001fe400078e00ff */
[----:B-1----:R-:W-:-:S04]  /*8430*/  IMAD.MOV R5, RZ, RZ, -R3 ;  /* 0x000000ffff057224 */ /* 0x002fc800078e0a03 */
[----:B------:R-:W-:-:S04]  /*8440*/  IMAD R5, R5, R0, RZ ;  /* 0x0000000005057224 */ /* 0x000fc800078e02ff */
[----:B------:R-:W-:-:S04]  /*8450*/  IMAD.HI.U32 R3, R3, R5, R2 ;  /* 0x0000000503037227 */ /* 0x000fc800078e0002 */
[----:B------:R-:W-:Y:S01]  /*8460*/  IMAD.U32 R5, RZ, RZ, UR5 ;  /* 0x00000005ff057e24 */ /* 0x000fe2000f8e00ff */
[----:B------:R-:W-:-:S04]  /*8470*/  ULOP3.LUT UR5, UR5, UR4, URZ, 0x3c, !UPT ;  /* 0x0000000405057292 */ /* 0x000fc8000f8e3c3f */
[----:B------:R-:W-:Y:S01]  /*8480*/  IABS R2, R5 ;  /* 0x0000000500027213 */ /* 0x000fe20000000000 */
[----:B------:R-:W-:Y:S01]  /*8490*/  IMAD.MOV R5, RZ, RZ, -R6 ;  /* 0x000000ffff057224 */ /* 0x000fe200078e0a06 */
[----:B------:R-:W-:-:S03]  /*84a0*/  ISETP.LE.AND P2, PT, RZ, UR5, PT ;  /* 0x00000005ff007c0c */ /* 0x000fc6000bf43270 */
[----:B------:R-:W-:-:S04]  /*84b0*/  IMAD.HI.U32 R3, R3, R2, RZ ;  /* 0x0000000203037227 */ /* 0x000fc800078e00ff */
[----:B------:R-:W-:-:S05]  /*84c0*/  IMAD R5, R3, R5, R2 ;  /* 0x0000000503057224 */ /* 0x000fca00078e0202 */
[----:B------:R-:W-:-:S13]  /*84d0*/  ISETP.GT.U32.AND P1, PT, R0, R5, PT ;  /* 0x000000050000720c */ /* 0x000fda0003f24070 */
[----:B------:R-:W-:Y:S01]  /*84e0*/  @!P1 IMAD.IADD R5, R5, 0x1, -R0 ;  /* 0x0000000105059824 */ /* 0x000fe200078e0a00 */
[----:B------:R-:W-:Y:S02]  /*84f0*/  @!P1 IADD3 R3, R3, 0x1, RZ ;  /* 0x0000000103039810 */ /* 0x000fe40007ffe0ff */
[----:B------:R-:W-:Y:S02]  /*8500*/  ISETP.NE.AND P1, PT, RZ, UR4, PT ;  /* 0x00000004ff007c0c */ /* 0x000fe4000bf25270 */
[----:B------:R-:W-:-:S13]  /*8510*/  ISETP.GE.U32.AND P0, PT, R5, R0, PT ;  /* 0x000000000500720c */ /* 0x000fda0003f06070 */
[----:B------:R-:W-:-:S04]  /*8520*/  @P0 VIADD R3, R3, 0x1 ;  /* 0x0000000103030836 */ /* 0x000fc80000000000 */
[----:B------:R-:W-:Y:S01]  /*8530*/  @!P2 IMAD.MOV R3, RZ, RZ, -R3 ;  /* 0x000000ffff03a224 */ /* 0x000fe200078e0a03 */
[----:B------:R-:W-:-:S05]  /*8540*/  @!P1 LOP3.LUT R3, RZ, UR4, RZ, 0x33, !PT ;  /* 0x00000004ff039c12 */ /* 0x000fca000f8e33ff */
[----:B------:R0:W-:Y:S02]  /*8550*/  STL [R1+0x8], R3 ;  /* 0x0000080301007387 */ /* 0x0001e40000100800 */
.L_x_39:
[----:B------:R-:W2:Y:S01]  /*8560*/  LDL R2, [R1+0x8] ;  /* 0x0000080001027983 */ /* 0x000ea20000100800 */
[----:B0-----:R-:W-:Y:S02]  /*8570*/  IMAD.MOV.U32 R3, RZ, RZ, 0x1 ;  /* 0x00000001ff037424 */ /* 0x001fe400078e00ff */
[----:B--2---:R-:W-:-:S05]  /*8580*/  IMAD R0, R2, UR40, RZ ;  /* 0x0000002802007c24 */ /* 0x004fca000f8e02ff */
[----:B------:R-:W-:Y:S01]  /*8590*/  VIADDMNMX R18, R0, R2, UR39, PT ;  /* 0x0000002700127e46 */ /* 0x000fe2000b800102 */
[----:B------:R0:W-:Y:S03]  /*85a0*/  STL [R1+0x4], R0 ;  /* 0x0000040001007387 */ /* 0x0001e60000100800 */
[----:B------:R-:W-:Y:S01]  /*85b0*/  ISETP.GT.AND P0, PT, R18, R0, PT ;  /* 0x000000001200720c */ /* 0x000fe20003f04270 */
[----:B------:R1:W-:Y:S01]  /*85c0*/  STL [R1+0xc], R18 ;  /* 0x00000c1201007387 */ /* 0x0003e20000100800 */
[----:B0-----:R-:W-:-:S11]  /*85d0*/  IMAD.MOV.U32 R0, RZ, RZ, RZ ;  /* 0x000000ffff007224 */ /* 0x001fd600078e00ff */
[----:B-1----:R-:W-:Y:S05]  /*85e0*/  @!P0 BRA `(.L_x_38) ;  /* 0x0000003400388947 */ /* 0x002fea0003800000 */
[----:B------:R-:W0:Y:S01]  /*85f0*/  S2UR UR4, SR_CgaCtaId ;  /* 0x00000000000479c3 */ /* 0x000e220000008800 */
[----:B------:R-:W-:Y:S02]  /*8600*/  UMOV UR38, 0x400 ;  /* 0x0000040000267882 */ /* 0x000fe40000000000 */
[----:B0-----:R-:W-:-:S04]  /*8610*/  ULEA UR38, UR4, UR38, 0x18 ;  /* 0x0000002604267291 */ /* 0x001fc8000f8ec03f */
[----:B------:R-:W-:-:S04]  /*8620*/  UIADD3 UR4, UR38, 0x1c400, URZ ;  /* 0x0001c40026047890 */ /* 0x000fc8000fffe03f */
[----:B------:R-:W-:-:S06]  /*8630*/  ULOP3.LUT UP0, URZ, UR4, 0x3ff, URZ, 0xc0, !UPT ;  /* 0x000003ff043f7892 */ /* 0x000fcc000f80c03f */
[----:B------:R-:W-:-:S13]  /*8640*/  PLOP3.LUT P0, PT, PT, PT, UP0, 0x80, 0x0 ;  /* 0x000000000000781c */ /* 0x000fda0003f0f008 */
[----:B------:R-:W-:Y:S05]  /*8650*/  @!P0 BRA `(.L_x_40) ;  /* 0x0000000000408947 */ /* 0x000fea0003800000 */
[----:B------:R-:W-:Y:S01]  /*8660*/  MOV R2, 0x0 ;  /* 0x0000000000027802 */ /* 0x000fe20000000f00 */
[----:B------:R-:W-:Y:S01]  /*8670*/  ULDC.64 UR6, c[0x4][0x118] ;  /* 0x0100460000067ab9 */ /* 0x000fe20000000a00 */
[----:B------:R-:W-:Y:S01]  /*8680*/  ULDC.64 UR8, c[0x4][0x120] ;  /* 0x0100480000087ab9 */ /* 0x000fe20000000a00 */
[----:B------:R-:W-:Y:S01]  /*8690*/  ULDC.64 UR4, c[0x4][0x70] ;  /* 0x01001c0000047ab9 */ /* 0x000fe20000000a00 */
[----:B------:R-:W-:Y:S01]  /*86a0*/  IMAD.U32 R4, RZ, RZ, UR6 ;  /* 0x00000006ff047e24 */ /* 0x000fe2000f8e00ff */
[----:B------:R-:W-:Y:S01]  /*86b0*/  MOV R5, UR7 ;  /* 0x0000000700057c02 */ /* 0x000fe20008000f00 */
[----:B------:R-:W0:Y:S01]  /*86c0*/  LDC.64 R2, c[0x4][R2] ;  /* 0x0100000002027b82 */ /* 0x000e220000000a00 */
[----:B------:R-:W-:Y:S01]  /*86d0*/  IMAD.U32 R6, RZ, RZ, UR8 ;  /* 0x00000008ff067e24 */ /* 0x000fe2000f8e00ff */
[----:B------:R-:W-:Y:S01]  /*86e0*/  MOV R12, 0x1 ;  /* 0x00000001000c7802 */ /* 0x000fe20000000f00 */
[----:B------:R-:W-:Y:S02]  /*86f0*/  IMAD.U32 R7, RZ, RZ, UR9 ;  /* 0x00000009ff077e24 */ /* 0x000fe4000f8e00ff */
[----:B------:R-:W-:-:S02]  /*8700*/  IMAD.U32 R10, RZ, RZ, UR4 ;  /* 0x00000004ff0a7e24 */ /* 0x000fc4000f8e00ff */
[----:B------:R-:W-:Y:S02]  /*8710*/  IMAD.U32 R11, RZ, RZ, UR5 ;  /* 0x00000005ff0b7e24 */ /* 0x000fe4000f8e00ff */
[----:B------:R-:W-:Y:S02]  /*8720*/  IMAD.MOV.U32 R8, RZ, RZ, 0x70 ;  /* 0x00000070ff087424 */ /* 0x000fe400078e00ff */
[----:B------:R-:W-:-:S07]  /*8730*/  IMAD.MOV.U32 R13, RZ, RZ, RZ ;  /* 0x000000ffff0d7224 */ /* 0x000fce00078e00ff */
[----:B------:R-:W-:-:S07]  /*8740*/  LEPC R20, `(.L_x_40) ;  /* 0x000000001014794e */ /* 0x000fce0000000000 */
[----:B0-----:R-:W-:Y:S05]  /*8750*/  CALL.ABS.NOINC R2 ;  /* 0x0000000002007343 */ /* 0x001fea0003c00000 */
.L_x_40:
        /* <DEDUP_REMOVED lines=8> */
[----:B------:R0:W1:Y:S01]  /*87e0*/  LDC.64 R2, c[0x4][R16] ;  /* 0x0100000010027b82 */ /* 0x0000620000000a00 */
[----:B------:R-:W-:Y:S01]  /*87f0*/  IMAD.U32 R4, RZ, RZ, UR6 ;  /* 0x00000006ff047e24 */ /* 0x000fe2000f8e00ff */
[----:B------:R-:W-:Y:S01]  /*8800*/  MOV R10, UR4 ;  /* 0x00000004000a7c02 */ /* 0x000fe20008000f00 */
[----:B------:R-:W-:Y:S02]  /*8810*/  IMAD.U32 R5, RZ, RZ, UR7 ;  /* 0x00000007ff057e24 */ /* 0x000fe4000f8e00ff */
[----:B------:R-:W-:Y:S02]  /*8820*/  IMAD.U32 R6, RZ, RZ, UR8 ;  /* 0x00000008ff067e24 */ /* 0x000fe4000f8e00ff */
[----:B------:R-:W-:-:S02]  /*8830*/  IMAD.U32 R7, RZ, RZ, UR9 ;  /* 0x00000009ff077e24 */ /* 0x000fc4000f8e00ff */
[----:B------:R-:W-:Y:S02]  /*8840*/  IMAD.U32 R11, RZ, RZ, UR5 ;  /* 0x00000005ff0b7e24 */ /* 0x000fe4000f8e00ff */
[----:B------:R-:W-:Y:S02]  /*8850*/  IMAD.MOV.U32 R8, RZ, RZ, 0x70 ;  /* 0x00000070ff087424 */ /* 0x000fe400078e00ff */
[----:B------:R-:W-:Y:S02]  /*8860*/  IMAD.MOV.U32 R12, RZ, RZ, 0x1 ;  /* 0x00000001ff0c7424 */ /* 0x000fe400078e00ff */
[----:B0-----:R-:W-:-:S07]  /*8870*/  IMAD.MOV.U32 R13, RZ, RZ, RZ ;  /* 0x000000ffff0d7224 */ /* 0x001fce00078e00ff */
[----:B------:R-:W-:-:S07]  /*8880*/  LEPC R20, `(.L_x_42) ;  /* 0x000000001014794e */ /* 0x000fce0000000000 */
[----:B-1----:R-:W-:Y:S05]  /*8890*/  CALL.ABS.NOINC R2 ;  /* 0x0000000002007343 */ /* 0x002fea0003c00000 */
.L_x_42:
[----:B------:R0:W1:Y:S01]  /*88a0*/  LDC.64 R2, c[0x4][R16] ;  /* 0x0100000010027b82 */ /* 0x0000620000000a00 */
[----:B------:R-:W-:Y:S01]  /*88b0*/  ULDC.64 UR6, c[0x4][0x118] ;  /* 0x0100460000067ab9 */ /* 0x000fe20000000a00 */
[----:B------:R-:W-:Y:S01]  /*88c0*/  ULDC.64 UR8, c[0x4][0x120] ;  /* 0x0100480000087ab9 */ /* 0x000fe20000000a00 */
[----:B------:R-:W-:Y:S01]  /*88d0*/  ULDC.64 UR4, c[0x4][0x80] ;  /* 0x0100200000047ab9 */ /* 0x000fe20000000a00 */
[----:B------:R-:W-:Y:S01]  /*88e0*/  IMAD.U32 R4, RZ, RZ, UR6 ;  /* 0x00000006ff047e24 */ /* 0x000fe2000f8e00ff */
[----:B------:R-:W-:Y:S01]  /*88f0*/  MOV R5, UR7 ;  /* 0x0000000700057c02 */ /* 0x000fe20008000f00 */
[----:B------:R-:W-:Y:S01]  /*8900*/  IMAD.U32 R6, RZ, RZ, UR8 ;  /* 0x00000008ff067e24 */ /* 0x000fe2000f8e00ff */
[----:B------:R-:W-:Y:S01]  /*8910*/  MOV R12, 0x1 ;  /* 0x00000001000c7802 */ /* 0x000fe20000000f00 */
[----:B------:R-:W-:Y:S02]  /*8920*/  IMAD.U32 R7, RZ, RZ, UR9 ;  /* 0x00000009ff077e24 */ /* 0x000fe4000f8e00ff */
[----:B------:R-:W-:-:S02]  /*8930*/  IMAD.U32 R10, RZ, RZ, UR4 ;  /* 0x00000004ff0a7e24 */ /* 0x000fc4000f8e00ff */
[----:B------:R-:W-:Y:S02]  /*8940*/  IMAD.U32 R11, RZ, RZ, UR5 ;  /* 0x00000005ff0b7e24 */ /* 0x000fe4000f8e00ff */
[----:B------:R-:W-:Y:S02]  /*8950*/  IMAD.MOV.U32 R8, RZ, RZ, 0x70 ;  /* 0x00000070ff087424 */ /* 0x000fe400078e00ff */
[----:B0-----:R-:W-:-:S07]  /*8960*/  IMAD.MOV.U32 R13, RZ, RZ, RZ ;  /* 0x000000ffff0d7224 */ /* 0x001fce00078e00ff */
[----:B------:R-:W-:-:S07]  /*8970*/  LEPC R20, `(.L_x_41) ;  /* 0x000000001014794e */ /* 0x000fce0000000000 */
[----:B-1----:R-:W-:Y:S05]  /*8980*/  CALL.ABS.NOINC R2 ;  /* 0x0000000002007343 */ /* 0x002fea0003c00000 */
.L_x_41:
[----:B------:R-:W0:Y:S02]  /*8990*/  LDC.64 R2, c[0x0][0x9f8] ;  /* 0x00027e00ff027b82 */ /* 0x000e240000000a00 */
[----:B0-----:R-:W-:-:S04]  /*89a0*/  ISETP.NE.U32.AND P0, PT, R2, RZ, PT ;  /* 0x000000ff0200720c */ /* 0x001fc80003f05070 */
[----:B------:R-:W-:-:S13]  /*89b0*/  ISETP.NE.AND.EX P0, PT, R3, RZ, PT, P0 ;  /* 0x000000ff0300720c */ /* 0x000fda0003f05300 */
[----:B------:R-:W0:Y:S02]  /*89c0*/  @P0 LDC.64 R2, c[0x0][0x9f8] ;  /* 0x00027e00ff020b82 */ /* 0x000e240000000a00 */
[----:B0-----:R-:W-:-:S05]  /*89d0*/  @P0 IMAD.WIDE R2, R19, 0x4, R2 ;  /* 0x0000000413020825 */ /* 0x001fca00078e0202 */
[----:B------:R0:W2:Y:S01]  /*89e0*/  @P0 LDG.E R19, desc[UR42][R2.64] ;  /* 0x0000002a02130981 */ /* 0x0000a2000c1e1900 */
[----:B------:R-:W-:Y:S01]  /*89f0*/  UMOV UR4, 0xffffffff ;  /* 0xffffffff00047882 */ /* 0x000fe20000000000 */
[----:B------:R-:W-:Y:S01]  /*8a00*/  LOP3.LUT R17, R17, 0xfffffffe, RZ, 0xc0, !PT ;  /* 0xfffffffe11117812 */ /* 0x000fe200078ec0ff */
[----:B------:R-:W-:Y:S01]  /*8a10*/  VIADD R18, R18, 0xffffffff ;  /* 0xffffffff12127836 */ /* 0x000fe20000000000 */
[----:B------:R-:W1:Y:S01]  /*8a20*/  S2R R0, SR_TID.X ;  /* 0x0000000000007919 */ /* 0x000e620000002100 */
[----:B0-----:R-:W0:Y:S02]  /*8a30*/  LDC.64 R2, c[0x0][0x418] ;  /* 0x00010600ff027b82 */ /* 0x001e240000000a00 */
[----:B0-----:R-:W-:Y:S02]  /*8a40*/  ISETP.NE.U32.AND P0, PT, R2, RZ, PT ;  /* 0x000000ff0200720c */ /* 0x001fe40003f05070 */
[----:B-1----:R-:W-:Y:S02]  /*8a50*/  SHF.R.U32.HI R0, RZ, 0x5, R0 ;  /* 0x00000005ff007819 */ /* 0x002fe40000011600 */
[----:B------:R-:W-:-:S02]  /*8a60*/  ISETP.NE.AND.EX P1, PT, R3, RZ, PT, P0 ;  /* 0x000000ff0300720c */ /* 0x000fc40003f25300 */
[----:B------:R-:W-:-:S11]  /*8a70*/  LOP3.LUT R0, R0, 0x3, RZ, 0xc0, !PT ;  /* 0x0000000300007812 */ /* 0x000fd600078ec0ff */
[----:B------:R-:W-:Y:S02]  /*8a80*/  @P1 LOP3.LUT R17, R17, 0x1, RZ, 0xfc, !PT ;  /* 0x0000000111111812 */ /* 0x000fe400078efcff */
[----:B--2---:R-:W-:Y:S02]  /*8a90*/  SHF.R.S32.HI R6, RZ, 0x1f, R19 ;  /* 0x0000001fff067819 */ /* 0x004fe40000011413 */
[----:B------:R-:W-:-:S03]  /*8aa0*/  SEL R16, R19, RZ, !P1 ;  /* 0x000000ff13107207 */ /* 0x000fc60004800000 */
[----:B------:R0:W-:Y:S01]  /*8ab0*/  STL [R1], R6 ;  /* 0x0000000601007387 */ /* 0x0001e20000100800 */
[----:B------:R-:W-:Y:S05]  /*8ac0*/  BRA.DIV UR4, `(.L_x_43) ;  /* 0x00000036043c7947 */ /* 0x000fea000b800000 */
[----:B------:R1:W2:Y:S02]  /*8ad0*/  SHFL.IDX PT, R14, R0, RZ, 0x1f ;  /* 0x00001fff000e7589 */ /* 0x0002a400000e0000 */
.L_x_123:
[----:B--2---:R-:W-:Y:S02]  /*8ae0*/  ISETP.NE.AND P0, PT, R14, RZ, PT ;  /* 0x000000ff0e00720c */ /* 0x004fe40003f05270 */
[----:B------:R-:W-:Y:S02]  /*8af0*/  PLOP3.LUT P2, PT, PT, PT, PT, 0x8, 0x0 ;  /* 0x000000000000781c */ /* 0x000fe40003f4e170 */
[----:B------:R-:W-:-:S11]  /*8b00*/  LOP3.LUT R17, R17, 0xfffffffd, RZ, 0xc0, !PT ;  /* 0xfffffffd11117812 */ /* 0x000fd600078ec0ff */
[----:B------:R-:W-:Y:S01]  /*8b10*/  @P2 LOP3.LUT R17, R17, 0x2, RZ, 0xfc, !PT ;  /* 0x0000000211112812 */ /* 0x000fe200078efcff */
[----:B------:R-:W-:Y:S06]  /*8b20*/  @P0 BRA `(.L_x_44) ;  /* 0x00000004000c0947 */ /* 0x000fec0003800000 */
[----:B------:R-:W-:-:S03]  /*8b30*/  UMOV UR4, 0xffffffff ;  /* 0xffffffff00047882 */ /* 0x000fc60000000000 */
[----:B------:R-:W-:Y:S05]  /*8b40*/  BRA.DIV UR4, `(.L_x_45) ;  /* 0x00000036043c7947 */ /* 0x000fea000b800000 */
[----:B------:R-:W-:-:S13]  /*8b50*/  ELECT P6, URZ, PT ;  /* 0x00000000003f782f */ /* 0x000fda00038c0000 */
.L_x_126:
[----:B------:R-:W-:Y:S05]  /*8b60*/  @!P6 BRA `(.L_x_44) ;  /* 0x0000000000fce947 */ /* 0x000fea0003800000 */
[----:B------:R-:W-:Y:S01]  /*8b70*/  IMAD.MOV.U32 R16, RZ, RZ, R19 ;  /* 0x000000ffff107224 */ /* 0x000fe200078e0013 */
[----:B------:R-:W-:Y:S06]  /*8b80*/  @!P1 BRA `(.L_x_46) ;  /* 0x0000000000449947 */ /* 0x000fec0003800000 */
[----:B------:R-:W2:Y:S01]  /*8b90*/  LDC R7, c[0x0][0x43c] ;  /* 0x00010f00ff077b82 */ /* 0x000ea20000000800 */
[----:B------:R-:W-:Y:S01]  /*8ba0*/  ULDC.64 UR4, c[0x0][0x428] ;  /* 0x00010a0000047ab9 */ /* 0x000fe20000000a00 */
[----:B--2---:R-:W-:-:S13]  /*8bb0*/  ISETP.NE.AND P0, PT, R7, 0x1, PT ;  /* 0x000000010700780c */ /* 0x004fda0003f05270 */
[----:B------:R-:W1:Y:S02]  /*8bc0*/  @P0 LDC.64 R4, c[0x0][0x440] ;  /* 0x00011000ff040b82 */ /* 0x000e640000000a00 */
[----:B-1----:R-:W-:-:S04]  /*8bd0*/  @P0 IMAD.HI.U32 R0, R18, R4, RZ ;  /* 0x0000000412000227 */ /* 0x002fc800078e00ff */
[----:B------:R-:W-:Y:S01]  /*8be0*/  IMAD.MOV.U32 R4, RZ, RZ, R18 ;  /* 0x000000ffff047224 */ /* 0x000fe200078e0012 */
[----:B------:R-:W-:-:S04]  /*8bf0*/  @P0 SHF.R.U32.HI R4, RZ, R5, R0 ;  /* 0x00000005ff040219 */ /* 0x000fc80000011600 */
[--C-:B------:R-:W-:Y:S01]  /*8c00*/  SHF.R.S32.HI R5, RZ, 0x1f, R4.reuse ;  /* 0x0000001fff057819 */ /* 0x100fe20000011404 */
[----:B------:R-:W-:-:S04]  /*8c10*/  IMAD.MOV R0, RZ, RZ, -R4 ;  /* 0x000000ffff007224 */ /* 0x000fc800078e0a04 */
[----:B------:R-:W-:Y:S02]  /*8c20*/  IMAD R18, R7, R0, R18 ;  /* 0x0000000007127224 */ /* 0x000fe400078e0212 */
[----:B------:R-:W-:Y:S02]  /*8c30*/  IMAD R0, R6, UR4, RZ ;  /* 0x0000000406007c24 */ /* 0x000fe4000f8e02ff */
[----:B------:R-:W-:-:S04]  /*8c40*/  IMAD.WIDE.U32 R4, R19, UR4, R4 ;  /* 0x0000000413047c25 */ /* 0x000fc8000f8e0004 */
[----:B------:R-:W-:Y:S01]  /*8c50*/  IMAD R7, R19, UR5, R0 ;  /* 0x0000000513077c24 */ /* 0x000fe2000f8e0200 */
[----:B------:R-:W-:-:S04]  /*8c60*/  LEA R2, P0, R4, R2, 0x2 ;  /* 0x0000000204027211 */ /* 0x000fc800078010ff */
[----:B------:R-:W-:-:S04]  /*8c70*/  IADD3 R0, R5, R7, RZ ;  /* 0x0000000705007210 */ /* 0x000fc80007ffe0ff */
[----:B------:R-:W-:-:S05]  /*8c80*/  LEA.HI.X R3, R4, R3, R0, 0x2, P0 ;  /* 0x0000000304037211 */ /* 0x000fca00000f1400 */
[----:B------:R2:W5:Y:S02]  /*8c90*/  LDG.E R16, desc[UR42][R2.64] ;  /* 0x0000002a02107981 */ /* 0x000564000c1e1900 */
.L_x_46:
[----:B-1----:R-:W-:Y:S01]  /*8ca0*/  IMAD.MOV.U32 R0, RZ, RZ, 0x1 ;  /* 0x00000001ff007424 */ /* 0x002fe200078e00ff */
[----:B0-----:R-:W2:Y:S04]  /*8cb0*/  S2R R6, SR_TID.X ;  /* 0x0000000000067919 */ /* 0x001ea80000002100 */
[----:B------:R-:W-:-:S04]  /*8cc0*/  SHF.L.U32 R0, R0, 0x1f, RZ ;  /* 0x0000001f00007819 */ /* 0x000fc800000006ff */
[----:B------:R-:W0:Y:S01]  /*8cd0*/  SYNCS.PHASECHK.TRANS64.TRYWAIT P0, [UR38+0x34840], R0 ;  /* 0x03484000ff0075a7 */ /* 0x000e220008000166 */
[----:B--2---:R-:W-:-:S04]  /*8ce0*/  LOP3.LUT R2, R6, 0x7f, RZ, 0xc0, !PT ;  /* 0x0000007f06027812 */ /* 0x004fc800078ec0ff */
[----:B------:R-:W-:Y:S01]  /*8cf0*/  ISETP.NE.AND P1, PT, R2, RZ, PT ;  /* 0x000000ff0200720c */ /* 0x000fe20003f25270 */
[----:B0-----:R-:W-:-:S12]  /*8d00*/  @!P0 BRA `(.L_x_47) ;  /* 0x0000003000ec8947 */ /* 0x001fd80003800000 */
.L_x_127:
[----:B------:R-:W-:Y:S05]  /*8d10*/  @P1 BRA `(.L_x_48) ;  /* 0x0000000000181947 */ /* 0x000fea0003800000 */
[----:B------:R-:W1:Y:S01]  /*8d20*/  S2R R2, SR_TID.X ;  /* 0x0000000000027919 */ /* 0x000e620000002100 */
[----:B0-----:R-:W-:-:S04]  /*8d30*/  IMAD.MOV.U32 R0, RZ, RZ, 0xc000 ;  /* 0x0000c000ff007424 */ /* 0x001fc800078e00ff */
[----:B------:R2:W-:Y:S01]  /*8d40*/  SYNCS.ARRIVE.TRANS64 RZ, [UR38+0x34830], R0 ;  /* 0x03483000ffff79a7 */ /* 0x0005e20008000026 */
[----:B-1----:R-:W-:-:S13]  /*8d50*/  LOP3.LUT P0, RZ, R2, 0x1f, RZ, 0xc0, !PT ;  /* 0x0000001f02ff7812 */ /* 0x002fda000780c0ff */
[----:B--2---:R-:W-:Y:S05]  /*8d60*/  @!P0 BRA `(.L_x_48) ;  /* 0x0000000000048947 */ /* 0x004fea0003800000 */
[----:B------:R-:W-:Y:S01]  /*8d70*/  BPT.TRAP 0x1 ;  /* 0x000000040000795c */ /* 0x000fe20000300000 */
.L_x_48:
[----:B------:R-:W-:Y:S01]  /*8d80*/  R2UR UR11, R18 ;  /* 0x00000000120b72ca */ /* 0x000fe200000e0000 */
[----:B------:R-:W-:Y:S01]  /*8d90*/  ULDC.64 UR4, c[0x0][0x198] ;  /* 0x0000660000047ab9 */ /* 0x000fe20000000a00 */
[----:B-----5:R-:W-:Y:S01]  /*8da0*/  R2UR UR13, R16 ;  /* 0x00000000100d72ca */ /* 0x020fe200000e0000 */
[----:B------:R-:W-:Y:S01]  /*8db0*/  UIADD3 UR4, UP0, UR4, 0x370, URZ ;  /* 0x0000037004047890 */ /* 0x000fe2000ff1e03f */
[----:B------:R-:W-:Y:S01]  /*8dc0*/  PLOP3.LUT P0, PT, PT, PT, PT, 0x80, 0x0 ;  /* 0x000000000000781c */ /* 0x000fe20003f0f070 */
[----:B------:R-:W-:Y:S01]  /*8dd0*/  UIADD3 UR8, UR38, 0x1c400, URZ ;  /* 0x0001c40026087890 */ /* 0x000fe2000fffe03f */
[----:B------:R-:W-:Y:S01]  /*8de0*/  LOP3.LUT R17, R17, 0xfffffffd, RZ, 0xc0, !PT ;  /* 0xfffffffd11117812 */ /* 0x000fe200078ec0ff */
[----:B------:R-:W-:Y:S02]  /*8df0*/  UIADD3 UR9, UR38, 0x34830, URZ ;  /* 0x0003483026097890 */ /* 0x000fe4000fffe03f */
[----:B------:R-:W-:Y:S02]  /*8e00*/  UIADD3.X UR5, URZ, UR5, URZ, UP0, !UPT ;  /* 0x000000053f057290 */ /* 0x000fe400087fe43f */
[----:B------:R-:W-:-:S02]  /*8e10*/  UIADD3 UR16, UR38, 0x20400, URZ ;  /* 0x0002040026107890 */ /* 0x000fc4000fffe03f */
[----:B------:R-:W-:Y:S02]  /*8e20*/  USHF.L.U32 UR11, UR11, 0x7, URZ ;  /* 0x000000070b0b7899 */ /* 0x000fe4000800063f */
[----:B------:R-:W-:Y:S01]  /*8e30*/  UIADD3 UR32, UR38, 0x24400, URZ ;  /* 0x0002440026207890 */ /* 0x000fe2000fffe03f */
[----:B------:R-:W-:Y:S01]  /*8e40*/  UMOV UR6, 0x0 ;  /* 0x0000000000067882 */ /* 0x000fe20000000000 */
[----:B------:R-:W-:Y:S01]  /*8e50*/  UMOV UR7, 0x14f00000 ;  /* 0x14f0000000077882 */ /* 0x000fe20000000000 */
[----:B------:R-:W-:Y:S01]  /*8e60*/  UMOV UR10, URZ ;  /* 0x0000003f000a7c82 */ /* 0x000fe20008000000 */
[----:B------:R-:W-:Y:S01]  /*8e70*/  UMOV UR12, UR36 ;  /* 0x00000024000c7c82 */ /* 0x000fe20008000000 */
[----:B------:R-:W-:Y:S01]  /*8e80*/  UMOV UR18, 0x40 ;  /* 0x0000004000127882 */ /* 0x000fe20000000000 */
[----:B------:R-:W-:Y:S01]  /*8e90*/  UMOV UR20, UR36 ;  /* 0x0000002400147c82 */ /* 0x000fe20008000000 */
[----:B------:R-:W-:Y:S01]  /*8ea0*/  UMOV UR17, UR9 ;  /* 0x0000000900117c82 */ /* 0x000fe20008000000 */
[----:B------:R-:W-:Y:S01]  /*8eb0*/  UMOV UR21, UR13 ;  /* 0x0000000d00157c82 */ /* 0x000fe20008000000 */
[----:B------:R-:W-:Y:S01]  /*8ec0*/  UMOV UR19, UR11 ;  /* 0x0000000b00137c82 */ /* 0x000fe20008000000 */
[----:B------:R-:W-:Y:S01]  /*8ed0*/  UMOV UR34, 0x80 ;  /* 0x0000008000227882 */ /* 0x000fe20000000000 */
[----:B------:R-:W-:Y:S01]  /*8ee0*/  UMOV UR33, UR9 ;  /* 0x0000000900217c82 */ /* 0x000fe20008000000 */
[----:B------:R-:W-:Y:S01]  /*8ef0*/  UMOV UR37, UR13 ;  /* 0x0000000d00257c82 */ /* 0x000fe20008000000 */
[----:B------:R2:W-:Y:S01]  /*8f00*/  UTMALDG.4D [UR8], [UR4], desc[UR6] ;  /* 0x00000608040075b4 */ /* 0x0005e20008019000 */
[----:B------:R-:W-:Y:S01]  /*8f10*/  UMOV UR35, UR11 ;  /* 0x0000000b00237c82 */ /* 0x000fe20008000000 */
[----:B------:R-:W-:Y:S01]  /*8f20*/  @P0 LOP3.LUT R17, R17, 0x2, RZ, 0xfc, !PT ;  /* 0x0000000211110812 */ /* 0x000fe200078efcff */
[----:B------:R2:W-:Y:S01]  /*8f30*/  UTMALDG.4D [UR16], [UR4], desc[UR6] ;  /* 0x00000610040075b4 */ /* 0x0005e20008019000 */
[----:B------:R2:W-:Y:S02]  /*8f40*/  UTMALDG.4D [UR32], [UR4], desc[UR6] ;  /* 0x00000620040075b4 */ /* 0x0005e40008019000 */
[----:B--2---:R-:W-:-:S03]  /*8f50*/  NOP ;  /* 0x0000000000007918 */ /* 0x004fc60000000000 */
.L_x_44:
[----:B------:R-:W-:Y:S05]  /*8f60*/  WARPSYNC.ALL ;  /* 0x0000000000007948 */ /* 0x000fea0003800000 */
[----:B------:R-:W-:Y:S01]  /*8f70*/  UIADD3 UR4, UR38, 0x10400, URZ ;  /* 0x0001040026047890 */ /* 0x000fe2000fffe03f */
[----:B------:R-:W-:Y:S03]  /*8f80*/  BAR.SYNC.DEFER_BLOCKING 0x8, 0x180 ;  /* 0x0206000000007b1d */ /* 0x000fe60000010000 */
        /* <DEDUP_REMOVED lines=9> */
[----:B0-----:R-:W0:Y:S01]  /*9020*/  LDC.64 R2, c[0x4][R2] ;  /* 0x0100000002027b82 */ /* 0x001e220000000a00 */
[----:B------:R-:W-:Y:S02]  /*9030*/  IMAD.U32 R5, RZ, RZ, UR7 ;  /* 0x00000007ff057e24 */ /* 0x000fe4000f8e00ff */
[----:B------:R-:W-:Y:S02]  /*9040*/  IMAD.U32 R6, RZ, RZ, UR8 ;  /* 0x00000008ff067e24 */ /* 0x000fe4000f8e00ff */
[----:B------:R-:W-:-:S02]  /*9050*/  IMAD.U32 R10, RZ, RZ, UR4 ;  /* 0x00000004ff0a7e24 */ /* 0x000fc4000f8e00ff */
[----:B------:R-:W-:Y:S02]  /*9060*/  IMAD.U32 R11, RZ, RZ, UR5 ;  /* 0x00000005ff0b7e24 */ /* 0x000fe4000f8e00ff */
[----:B------:R-:W-:Y:S02]  /*9070*/  IMAD.MOV.U32 R8, RZ, RZ, 0x70 ;  /* 0x00000070ff087424 */ /* 0x000fe400078e00ff */
[----:B------:R-:W-:Y:S02]  /*9080*/  IMAD.MOV.U32 R12, RZ, RZ, 0x1 ;  /* 0x00000001ff0c7424 */ /* 0x000fe400078e00ff */
[----:B------:R-:W-:-:S07]  /*9090*/  IMAD.MOV.U32 R13, RZ, RZ, RZ ;  /* 0x000000ffff0d7224 */ /* 0x000fce00078e00ff */
[----:B------:R-:W-:-:S07]  /*90a0*/  LEPC R20, `(.L_x_49) ;  /* 0x000000001014794e */ /* 0x000fce0000000000 */
[----:B01----:R-:W-:Y:S05]  /*90b0*/  CALL.ABS.NOINC R2 ;  /* 0x0000000002007343 */ /* 0x003fea0003c00000 */
.L_x_49:
[----:B------:R-:W2:Y:S01]  /*90c0*/  S2R R4, SR_CTAID.Z ;  /* 0x0000000000047919 */ /* 0x000ea20000002700 */
[----:B0-----:R-:W0:Y:S01]  /*90d0*/  LDC R6, c[0x0][0x448] ;  /* 0x00011200ff067b82 */ /* 0x001e220000000800 */
[----:B------:R-:W-:Y:S01]  /*90e0*/  USHF.R.S32.HI UR4, URZ, 0x1f, UR36 ;  /* 0x0000001f3f047899 */ /* 0x000fe20008011424 */
[----:B------:R-:W3:Y:S01]  /*90f0*/  S2R R12, SR_TID.X ;  /* 0x00000000000c7919 */ /* 0x000ee20000002100 */
[----:B------:R-:W-:Y:S02]  /*9100*/  ULDC.64 UR8, c[0x0][0x2d8] ;  /* 0x0000b60000087ab9 */ /* 0x000fe40000000a00 */
[----:B------:R-:W-:Y:S01]  /*9110*/  UIMAD UR6, UR4, UR8, URZ ;  /* 0x00000008040672a4 */ /* 0x000fe2000f8e023f */
[----:B------:R-:W4:Y:S02]  /*9120*/  S2R R11, SR_CTAID.X ;  /* 0x00000000000b7919 */ /* 0x000f240000002500 */
[----:B------:R-:W1:Y:S01]  /*9130*/  LDC.64 R2, c[0x0][0x2e0] ;  /* 0x0000b800ff027b82 */ /* 0x000e620000000a00 */
[----:B------:R-:W-:-:S02]  /*9140*/  UIMAD.WIDE.U32 UR4, UR36, UR8, URZ ;  /* 0x00000008240472a5 */ /* 0x000fc4000f8e003f */
[----:B------:R-:W-:-:S04]  /*9150*/  UIMAD UR6, UR36, UR9, UR6 ;  /* 0x00000009240672a4 */ /* 0x000fc8000f8e0206 */
[----:B------:R-:W-:Y:S01]  /*9160*/  UIADD3 UR5, UR5, UR6, URZ ;  /* 0x0000000605057290 */ /* 0x000fe2000fffe03f */
[----:B0-----:R-:W-:Y:S02]  /*9170*/  ISETP.NE.AND P0, PT, R6, 0x1, PT ;  /* 0x000000010600780c */ /* 0x001fe40003f05270 */
[----:B--2---:R-:W-:Y:S02]  /*9180*/  SHF.R.S32.HI R5, RZ, 0x1f, R4 ;  /* 0x0000001fff057819 */ /* 0x004fe40000011404 */
[----:B---3--:R-:W-:-:S03]  /*9190*/  LOP3.LUT R9, R12, 0x7f, RZ, 0xc0, !PT ;  /* 0x0000007f0c097812 */ /* 0x008fc600078ec0ff */
[----:B-1----:R-:W-:Y:S01]  /*91a0*/  IMAD R0, R5, R2, RZ ;  /* 0x0000000205007224 */ /* 0x002fe200078e02ff */
[----:B------:R-:W-:-:S03]  /*91b0*/  SHF.R.U32.HI R8, RZ, 0x3, R9 ;  /* 0x00000003ff087819 */ /* 0x000fc60000011609 */
[C---:B------:R-:W-:Y:S02]  /*91c0*/  IMAD R5, R4.reuse, R3, R0 ;  /* 0x0000000304057224 */ /* 0x040fe400078e0200 */
[----:B------:R-:W-:Y:S01]  /*91d0*/  IMAD.WIDE.U32 R2, R4, R2, UR4 ;  /* 0x0000000404027e25 */ /* 0x000fe2000f8e0002 */
[----:B------:R-:W0:Y:S01]  /*91e0*/  @P0 LDC R0, c[0x0][0x450] ;  /* 0x00011400ff000b82 */ /* 0x000e220000000800 */
[----:B------:R-:W-:Y:S02]  /*91f0*/  ULDC.64 UR4, c[0x0][0x2d0] ;  /* 0x0000b40000047ab9 */ /* 0x000fe40000000a00 */
[----:B------:R-:W-:Y:S01]  /*9200*/  IMAD.SHL.U32 R9, R9, 0x8, RZ ;  /* 0x0000000809097824 */ /* 0x000fe200078e00ff */
[----:B------:R-:W-:Y:S01]  /*9210*/  IADD3 R3, R3, R5, RZ ;  /* 0x0000000503037210 */ /* 0x000fe20007ffe0ff */
[----:B------:R-:W-:-:S03]  /*9220*/  IMAD.SHL.U32 R5, R12, 0x10, RZ ;  /* 0x000000100c057824 */ /* 0x000fc600078e00ff */
[----:B------:R-:W1:Y:S02]  /*9230*/  @P0 LDC R4, c[0x0][0x44c] ;  /* 0x00011300ff040b82 */ /* 0x000e640000000800 */
[----:B------:R-:W-:-:S05]  /*9240*/  LOP3.LUT R5, R8, 0x70, R5, 0xf8, !PT ;  /* 0x0000007008057812 */ /* 0x000fca00078ef805 */
[----:B----4-:R-:W-:-:S04]  /*9250*/  IMAD R5, R11, 0x80, R5 ;  /* 0x000000800b057824 */ /* 0x010fc800078e0205 */
[----:B-1----:R-:W-:-:S04]  /*9260*/  @P0 IMAD.HI.U32 R7, R5, R4, RZ ;  /* 0x0000000405070227 */ /* 0x002fc800078e00ff */
[----:B------:R-:W-:Y:S01]  /*9270*/  IMAD.MOV.U32 R4, RZ, RZ, R5 ;  /* 0x000000ffff047224 */ /* 0x000fe200078e0005 */
[----:B0-----:R-:W-:-:S05]  /*9280*/  @P0 SHF.R.U32.HI R4, RZ, R0, R7 ;  /* 0x00000000ff040219 */ /* 0x001fca0000011607 */
[----:B------:R-:W-:Y:S02]  /*9290*/  IMAD.MOV R0, RZ, RZ, -R4 ;  /* 0x000000ffff007224 */ /* 0x000fe400078e0a04 */
[----:B------:R-:W-:-:S04]  /*92a0*/  IMAD.WIDE.U32 R2, R4, UR4, R2 ;  /* 0x0000000404027c25 */ /* 0x000fc8000f8e0002 */
[----:B------:R-:W-:Y:S01]  /*92b0*/  IMAD R0, R6, R0, R5 ;  /* 0x0000000006007224 */ /* 0x000fe200078e0205 */
[----:B------:R-:W-:-:S05]  /*92c0*/  SHF.R.S32.HI R5, RZ, 0x1f, R4 ;  /* 0x0000001fff057819 */ /* 0x000fca0000011404 */
[----:B------:R-:W-:-:S04]  /*92d0*/  IMAD R5, R5, UR4, RZ ;  /* 0x0000000405057c24 */ /* 0x000fc8000f8e02ff */
[----:B------:R-:W-:Y:S01]  /*92e0*/  IMAD R5, R4, UR5, R5 ;  /* 0x0000000504057c24 */ /* 0x000fe2000f8e0205 */
[----:B------:R-:W-:Y:S01]  /*92f0*/  SHF.R.S32.HI R4, RZ, 0x1f, R0 ;  /* 0x0000001fff047819 */ /* 0x000fe20000011400 */
[----:B------:R-:W-:Y:S02]  /*9300*/  ULDC.64 UR4, c[0x0][0x2c8] ;  /* 0x0000b20000047ab9 */ /* 0x000fe40000000a00 */
[----:B------:R-:W-:Y:S02]  /*9310*/  IMAD.IADD R3, R3, 0x1, R5 ;  /* 0x0000000103037824 */ /* 0x000fe400078e0205 */
[----:B------:R-:W-:Y:S02]  /*9320*/  IMAD R5, R4, UR4, RZ ;  /* 0x0000000404057c24 */ /* 0x000fe4000f8e02ff */
[----:B------:R-:W-:-:S04]  /*9330*/  IMAD.WIDE.U32 R2, R0, UR4, R2 ;  /* 0x0000000400027c25 */ /* 0x000fc8000f8e0002 */
[----:B------:R-:W-:Y:S01]  /*9340*/  IMAD R5, R0, UR5, R5 ;  /* 0x0000000500057c24 */ /* 0x000fe2000f8e0205 */
[----:B------:R-:W-:Y:S02]  /*9350*/  ULDC.64 UR4, c[0x0][0x280] ;  /* 0x0000a00000047ab9 */ /* 0x000fe40000000a00 */
[----:B------:R-:W-:Y:S01]  /*9360*/  LEA R0, P0, R2, UR4, 0x1 ;  /* 0x0000000402007c11 */ /* 0x000fe2000f8008ff */
[----:B------:R-:W-:Y:S01]  /*9370*/  ULDC UR4, c[0x0][0x2b8] ;  /* 0x0000ae0000047ab9 */ /* 0x000fe20000000800 */
[----:B------:R-:W-:-:S04]  /*9380*/  IADD3 R7, R3, R5, RZ ;  /* 0x0000000503077210 */ /* 0x000fc80007ffe0ff */
[----:B------:R-:W-:Y:S01]  /*9390*/  LEA.HI.X R7, R2, UR5, R7, 0x1, P0 ;  /* 0x0000000502077c11 */ /* 0x000fe200080f0c07 */
[----:B------:R-:W-:-:S05]  /*93a0*/  IMAD.SHL.U32 R2, R12, 0x8, RZ ;  /* 0x000000080c027824 */ /* 0x000fca00078e00ff */
[----:B------:R-:W-:-:S04]  /*93b0*/  LOP3.LUT R10, R2, 0x38, RZ, 0xc0, !PT ;  /* 0x00000038020a7812 */ /* 0x000fc800078ec0ff */
[C---:B------:R-:W-:Y:S02]  /*93c0*/  LOP3.LUT R3, R10.reuse, 0x40, RZ, 0xfc, !PT ;  /* 0x000000400a037812 */ /* 0x040fe400078efcff */
[C---:B------:R-:W-:Y:S02]  /*93d0*/  ISETP.GE.AND P2, PT, R10.reuse, UR4, PT ;  /* 0x000000040a007c0c */ /* 0x040fe4000bf46270 */
[----:B------:R-:W-:Y:S02]  /*93e0*/  ISETP.GE.AND P0, PT, R3, UR4, PT ;  /* 0x0000000403007c0c */ /* 0x000fe4000bf06270 */
[----:B------:R-:W-:-:S04]  /*93f0*/  LOP3.LUT R3, R10, 0x80, RZ, 0xfc, !PT ;  /* 0x000000800a037812 */ /* 0x000fc800078efcff */
[----:B------:R-:W-:Y:S01]  /*9400*/  ISETP.GE.AND P1, PT, R3, UR4, PT ;  /* 0x0000000403007c0c */ /* 0x000fe2000bf26270 */
[----:B------:R-:W-:Y:S01]  /*9410*/  UMOV UR4, 0xffffffff ;  /* 0xffffffff00047882 */ /* 0x000fe20000000000 */
[----:B------:R-:W-:-:S04]  /*9420*/  LOP3.LUT R3, R2, 0x1c0, RZ, 0xc0, !PT ;  /* 0x000001c002037812 */ /* 0x000fc800078ec0ff */
[----:B------:R-:W-:-:S04]  /*9430*/  LOP3.LUT R3, R3, 0x38, R2, 0xf8, !PT ;  /* 0x0000003803037812 */ /* 0x000fc800078ef802 */
[----:B------:R-:W-:-:S04]  /*9440*/  LOP3.LUT R2, R3, 0x38, R12, 0x78, !PT ;  /* 0x0000003803027812 */ /* 0x000fc800078e780c */
[----:B------:R-:W-:Y:S01]  /*9450*/  LOP3.LUT R9, R2, 0x200, R9, 0xf8, !PT ;  /* 0x0000020002097812 */ /* 0x000fe200078ef809 */
[----:B------:R-:W-:Y:S06]  /*9460*/  BRA.DIV UR4, `(.L_x_50) ;  /* 0x0000002e042c7947 */ /* 0x000fec000b800000 */
[----:B------:R-:W0:Y:S01]  /*9470*/  S2R R2, SR_CTAID.X ;  /* 0x0000000000027919 */ /* 0x000e220000002500 */
[----:B------:R-:W-:Y:S02]  /*9480*/  ULDC UR4, c[0x0][0x288] ;  /* 0x0000a20000047ab9 */ /* 0x000fe40000000800 */
[----:B------:R-:W-:Y:S01]  /*9490*/  IMAD R6, R6, UR4, RZ ;  /* 0x0000000406067c24 */ /* 0x000fe2000f8e02ff */
[----:B------:R-:W-:Y:S04]  /*94a0*/  SHFL.IDX PT, R14, R0, RZ, 0x181f ;  /* 0x00181fff000e7589 */ /* 0x000fe800000e0000 */
[----:B------:R-:W-:Y:S01]  /*94b0*/  SHFL.IDX PT, R4, R7, 0x1, 0x181f ;  /* 0x00381f0007047f89 */ /* 0x000fe200000e0000 */
[----:B0-----:R-:W-:-:S03]  /*94c0*/  IMAD R8, R2, 0x80, R8 ;  /* 0x0000008002087824 */ /* 0x001fc600078e0208 */
[----:B------:R-:W0:Y:S02]  /*94d0*/  SHFL.IDX PT, R2, R7, RZ, 0x181f ;  /* 0x00181fff07027589 */ /* 0x000e2400000e0000 */
[C---:B------:R-:W-:Y:S02]  /*94e0*/  ISETP.GE.AND P3, PT, R8.reuse, R6, PT ;  /* 0x000000060800720c */ /* 0x040fe40003f66270 */
[----:B------:R-:W-:-:S11]  /*94f0*/  IADD3 R5, R8, 0x10, RZ ;  /* 0x0000001008057810 */ /* 0x000fd60007ffe0ff */
[----:B------:R-:W-:Y:S01]  /*9500*/  @!P3 LEA R21, R9, UR38, 0x1 ;  /* 0x000000260915bc11 */ /* 0x000fe2000f8e08ff */
[----:B0-----:R-:W-:Y:S02]  /*9510*/  IMAD.MOV.U32 R3, RZ, RZ, R2 ;  /* 0x000000ffff037224 */ /* 0x001fe400078e0002 */
[----:B------:R-:W-:Y:S02]  /*9520*/  IMAD.MOV.U32 R2, RZ, RZ, R14 ;  /* 0x000000ffff027224 */ /* 0x000fe400078e000e */
[----:B------:R-:W0:Y:S02]  /*9530*/  SHFL.IDX PT, R14, R0, 0x1, 0x181f ;  /* 0x00381f00000e7f89 */ /* 0x000e2400000e0000 */
[----:B------:R-:W-:-:S05]  /*9540*/  @!P3 IMAD.WIDE.U32 R2, R10, 0x2, R2 ;  /* 0x000000020a02b825 */ /* 0x000fca00078e0002 */
[----:B------:R-:W-:Y:S04]  /*9550*/  @!P3 LDGSTS.E.BYPASS.LTC128B.128 [R21+0x10400], desc[UR42][R2.64], !P2 ;  /* 0x104000000215bfae */ /* 0x000fe8000d101d6a */
[----:B------:R-:W-:Y:S04]  /*9560*/  @!P3 LDGSTS.E.BYPASS.LTC128B.128 [R21+0x14400], desc[UR42][R2.64+0x80], !P0 ;  /* 0x144000800215bfae */ /* 0x000fe8000c101d6a */
[----:B------:R1:W-:Y:S01]  /*9570*/  @!P3 LDGSTS.E.BYPASS.LTC128B.128 [R21+0x18400], desc[UR42][R2.64+0x100], !P1 ;  /* 0x184001000215bfae */ /* 0x0003e2000c901d6a */
[----:B------:R-:W-:Y:S01]  /*9580*/  ISETP.GE.AND P3, PT, R5, R6, PT ;  /* 0x000000060500720c */ /* 0x000fe20003f66270 */
[----:B------:R-:W-:-:S02]  /*9590*/  IMAD.MOV.U32 R5, RZ, RZ, R4 ;  /* 0x000000ffff057224 */ /* 0x000fc400078e0004 */
[----:B0-----:R-:W-:Y:S02]  /*95a0*/  IMAD.MOV.U32 R4, RZ, RZ, R14 ;  /* 0x000000ffff047224 */ /* 0x001fe400078e000e */
[----:B------:R-:W-:Y:S01]  /*95b0*/  SHFL.IDX PT, R14, R0, 0x2, 0x181f ;  /* 0x00581f00000e7f89 */ /* 0x000fe200000e0000 */
[----:B-1----:R-:W-:-:S07]  /*95c0*/  VIADD R3, R8, 0x20 ;  /* 0x0000002008037836 */ /* 0x002fce0000000000 */
[----:B------:R-:W-:Y:S01]  /*95d0*/  @!P3 IMAD.WIDE.U32 R4, R10, 0x2, R4 ;  /* 0x000000020a04b825 */ /* 0x000fe200078e0004 */
[----:B------:R-:W0:Y:S01]  /*95e0*/  SHFL.IDX PT, R2, R7, 0x2, 0x181f ;  /* 0x00581f0007027f89 */ /* 0x000e2200000e0000 */
[----:B------:R-:W-:-:S05]  /*95f0*/  @!P3 LEA R20, R9, UR38, 0x1 ;  /* 0x000000260914bc11 */ /* 0x000fca000f8e08ff */
[----:B------:R-:W-:Y:S04]  /*9600*/  @!P3 LDGSTS.E.BYPASS.LTC128B.128 [R20+0x10c00], desc[UR42][R4.64], !P2 ;  /* 0x10c000000414bfae */ /* 0x000fe8000d101d6a */
[----:B------:R-:W-:Y:S04]  /*9610*/  @!P3 LDGSTS.E.BYPASS.LTC128B.128 [R20+0x14c00], desc[UR42][R4.64+0x80], !P0 ;  /* 0x14c000800414bfae */ /* 0x000fe8000c101d6a */
[----:B------:R1:W-:Y:S01]  /*9620*/  @!P3 LDGSTS.E.BYPASS.LTC128B.128 [R20+0x18c00], desc[UR42][R4.64+0x100], !P1 ;  /* 0x18c001000414bfae */ /* 0x0003e2000c901d6a */
[----:B------:R-:W-:Y:S01]  /*9630*/  ISETP.GE.AND P3, PT, R3, R6, PT ;  /* 0x000000060300720c */ /* 0x000fe20003f66270 */
[----:B0-----:R-:W-:-:S02]  /*9640*/  IMAD.MOV.U32 R3, RZ, RZ, R2 ;  /* 0x000000ffff037224 */ /* 0x001fc400078e0002 */
[----:B------:R-:W-:Y:S01]  /*9650*/  IMAD.MOV.U32 R2, RZ, RZ, R14 ;  /* 0x000000ffff027224 */ /* 0x000fe200078e000e */
[----:B-1----:R-:W0:Y:S09]  /*9660*/  SHFL.IDX PT, R4, R7, 0x3, 0x181f ;  /* 0x00781f0007047f89 */ /* 0x002e3200000e0000 */
[----:B------:R-:W-:Y:S01]  /*9670*/  @!P3 LEA R21, R9, UR38, 0x1 ;  /* 0x000000260915bc11 */ /* 0x000fe2000f8e08ff */
[----:B------:R-:W-:Y:S01]  /*9680*/  @!P3 IMAD.WIDE.U32 R2, R10, 0x2, R2 ;  /* 0x000000020a02b825 */ /* 0x000fe200078e0002 */
[----:B------:R-:W1:Y:S01]  /*9690*/  SHFL.IDX PT, R14, R0, 0x3, 0x181f ;  /* 0x00781f00000e7f89 */ /* 0x000e6200000e0000 */
[----:B------:R-:W-:-:S03]  /*96a0*/  IADD3 R5, R8, 0x30, RZ ;  /* 0x0000003008057810 */ /* 0x000fc60007ffe0ff */
[----:B------:R-:W-:Y:S04]  /*96b0*/  @!P3 LDGSTS.E.BYPASS.LTC128B.128 [R21+0x11400], desc[UR42][R2.64], !P2 ;  /* 0x114000000215bfae */ /* 0x000fe8000d101d6a */
[----:B------:R-:W-:Y:S04]  /*96c0*/  @!P3 LDGSTS.E.BYPASS.LTC128B.128 [R21+0x15400], desc[UR42][R2.64+0x80], !P0 ;  /* 0x154000800215bfae */ /* 0x000fe8000c101d6a */
[----:B------:R2:W-:Y:S01]  /*96d0*/  @!P3 LDGSTS.E.BYPASS.LTC128B.128 [R21+0x19400], desc[UR42][R2.64+0x100], !P1 ;  /* 0x194001000215bfae */ /* 0x0005e2000c901d6a */
[----:B------:R-:W-:Y:S01]  /*96e0*/  ISETP.GE.AND P3, PT, R5, R6, PT ;  /* 0x000000060500720c */ /* 0x000fe20003f66270 */
[----:B0-----:R-:W-:-:S02]  /*96f0*/  IMAD.MOV.U32 R5, RZ, RZ, R4 ;  /* 0x000000ffff057224 */ /* 0x001fc400078e0004 */
[----:B-1----:R-:W-:Y:S01]  /*9700*/  IMAD.MOV.U32 R4, RZ, RZ, R14 ;  /* 0x000000ffff047224 */ /* 0x002fe200078e000e */
[----:B--2---:R-:W0:Y:S09]  /*9710*/  SHFL.IDX PT, R2, R7, 0x4, 0x181f ;  /* 0x00981f0007027f89 */ /* 0x004e3200000e0000 */
[----:B------:R-:W-:Y:S01]  /*9720*/  @!P3 LEA R20, R9, UR38, 0x1 ;  /* 0x000000260914bc11 */ /* 0x000fe2000f8e08ff */
[----:B------:R-:W-:Y:S01]  /*9730*/  VIADD R3, R8, 0x40 ;  /* 0x0000004008037836 */ /* 0x000fe20000000000 */
[----:B------:R-:W1:Y:S01]  /*9740*/  SHFL.IDX PT, R14, R0, 0x4, 0x181f ;  /* 0x00981f00000e7f89 */ /* 0x000e6200000e0000 */
[----:B------:R-:W-:-:S05]  /*9750*/  @!P3 IMAD.WIDE.U32 R4, R10, 0x2, R4 ;  /* 0x000000020a04b825 */ /* 0x000fca00078e0004 */
[----:B------:R-:W-:Y:S04]  /*9760*/  @!P3 LDGSTS.E.BYPASS.LTC128B.128 [R20+0x11c00], desc[UR42][R4.64], !P2 ;  /* 0x11c000000414bfae */ /* 0x000fe8000d101d6a */
[----:B------:R-:W-:Y:S04]  /*9770*/  @!P3 LDGSTS.E.BYPASS.LTC128B.128 [R20+0x15c00], desc[UR42][R4.64+0x80], !P0 ;  /* 0x15c000800414bfae */ /* 0x000fe8000c101d6a */
[----:B------:R2:W-:Y:S01]  /*9780*/  @!P3 LDGSTS.E.BYPASS.LTC128B.128 [R20+0x19c00], desc[UR42][R4.64+0x100], !P1 ;  /* 0x19c001000414bfae */ /* 0x0005e2000c901d6a */
[----:B------:R-:W-:Y:S01]  /*9790*/  ISETP.GE.AND P3, PT, R3, R6, PT ;  /* 0x000000060300720c */ /* 0x000fe20003f66270 */
[----:B0-----:R-:W-:-:S02]  /*97a0*/  IMAD.MOV.U32 R3, RZ, RZ, R2 ;  /* 0x000000ffff037224 */ /* 0x001fc400078e0002 */
[----:B-1----:R-:W-:Y:S01]  /*97b0*/  IMAD.MOV.U32 R2, RZ, RZ, R14 ;  /* 0x000000ffff027224 */ /* 0x002fe200078e000e */
[----:B--2---:R-:W0:Y:S01]  /*97c0*/  SHFL.IDX PT, R4, R7, 0x5, 0x181f ;  /* 0x00b81f0007047f89 */ /* 0x004e2200000e0000 */
[----:B------:R-:W-:-:S08]  /*97d0*/  IADD3 R5, R8, 0x50, RZ ;  /* 0x0000005008057810 */ /* 0x000fd00007ffe0ff */
[----:B------:R-:W-:Y:S01]  /*97e0*/  @!P3 IMAD.WIDE.U32 R2, R10, 0x2, R2 ;  /* 0x000000020a02b825 */ /* 0x000fe200078e0002 */
[----:B------:R-:W-:Y:S01]  /*97f0*/  @!P3 LEA R21, R9, UR38, 0x1 ;  /* 0x000000260915bc11 */ /* 0x000fe2000f8e08ff */
[----:B------:R-:W1:Y:S04]  /*9800*/  SHFL.IDX PT, R14, R0, 0x5, 0x181f ;  /* 0x00b81f00000e7f89 */ /* 0x000e6800000e0000 */
        /* <DEDUP_REMOVED lines=17> */
[----:B--2---:R0:W1:Y:S09]  /*9920*/  SHFL.IDX PT, R4, R7, 0x7, 0x181f ;  /* 0x00f81f0007047f89 */ /* 0x00407200000e0000 */
[----:B------:R-:W-:Y:S01]  /*9930*/  @!P3 IMAD.WIDE.U32 R2, R10, 0x2, R2 ;  /* 0x000000020a02b825 */ /* 0x000fe200078e0002 */
[----:B------:R-:W-:Y:S01]  /*9940*/  @!P3 LEA R21, R9, UR38, 0x1 ;  /* 0x000000260915bc11 */ /* 0x000fe2000f8e08ff */
[----:B------:R0:W2:Y:S04]  /*9950*/  SHFL.IDX PT, R14, R0, 0x7, 0x181f ;  /* 0x00f81f00000e7f89 */ /* 0x0000a800000e0000 */
[----:B------:R0:W-:Y:S04]  /*9960*/  @!P3 LDGSTS.E.BYPASS.LTC128B.128 [R21+0x13400], desc[UR42][R2.64], !P2 ;  /* 0x134000000215bfae */ /* 0x0001e8000d101d6a */
[----:B------:R0:W-:Y:S04]  /*9970*/  @!P3 LDGSTS.E.BYPASS.LTC128B.128 [R21+0x17400], desc[UR42][R2.64+0x80], !P0 ;  /* 0x174000800215bfae */ /* 0x0001e8000c101d6a */
[----:B------:R0:W-:Y:S02]  /*9980*/  @!P3 LDGSTS.E.BYPASS.LTC128B.128 [R21+0x1b400], desc[UR42][R2.64+0x100], !P1 ;  /* 0x1b4001000215bfae */ /* 0x0001e4000c901d6a */
.L_x_144:
[----:B0-----:R-:W-:Y:S01]  /*9990*/  IADD3 R3, R8, 0x70, RZ ;  /* 0x0000007008037810 */ /* 0x001fe20007ffe0ff */
[----:B------:R-:W-:Y:S01]  /*99a0*/  BSSY B0, `(.L_x_51) ;  /* 0x000000d000007945 */ /* 0x000fe20003800000 */
[----:B--2---:R-:W-:Y:S02]  /*99b0*/  IMAD.MOV.U32 R2, RZ, RZ, R14 ;  /* 0x000000ffff027224 */ /* 0x004fe400078e000e */
[----:B------:R-:W-:Y:S01]  /*99c0*/  ISETP.GE.AND P3, PT, R3, R6, PT ;  /* 0x000000060300720c */ /* 0x000fe20003f66270 */
[----:B-1----:R-:W-:-:S12]  /*99d0*/  IMAD.MOV.U32 R3, RZ, RZ, R4 ;  /* 0x000000ffff037224 */ /* 0x002fd800078e0004 */
[----:B------:R-:W-:Y:S05]  /*99e0*/  @P3 BRA `(.L_x_52) ;  /* 0x0000000000203947 */ /* 0x000fea0003800000 */
[----:B------:R-:W-:Y:S01]  /*99f0*/  IMAD.WIDE.U32 R10, R10, 0x2, R2 ;  /* 0x000000020a0a7825 */ /* 0x000fe200078e0002 */
[----:B------:R-:W-:-:S05]  /*9a00*/  LEA R9, R9, UR38, 0x1 ;  /* 0x0000002609097c11 */ /* 0x000fca000f8e08ff */
[----:B------:R-:W-:Y:S01]  /*9a10*/  @!PT LDS RZ, [RZ] ;  /* 0x00000000fffff984 */ /* 0x000fe20000000800 */
[----:B------:R-:W-:Y:S01]  /*9a20*/  @!PT LDS RZ, [RZ] ;  /* 0x00000000fffff984 */ /* 0x000fe20000000800 */
[----:B------:R-:W-:Y:S01]  /*9a30*/  @!PT LDS RZ, [RZ] ;  /* 0x00000000fffff984 */ /* 0x000fe20000000800 */
[----:B------:R0:W-:Y:S04]  /*9a40*/  LDGSTS.E.BYPASS.LTC128B.128 [R9+0x13c00], desc[UR42][R10.64], !P2 ;  /* 0x13c000000a097fae */ /* 0x0001e8000d101d6a */
[----:B------:R0:W-:Y:S04]  /*9a50*/  LDGSTS.E.BYPASS.LTC128B.128 [R9+0x17c00], desc[UR42][R10.64+0x80], !P0 ;  /* 0x17c000800a097fae */ /* 0x0001e8000c101d6a */
[----:B------:R0:W-:Y:S02]  /*9a60*/  LDGSTS.E.BYPASS.LTC128B.128 [R9+0x1bc00], desc[UR42][R10.64+0x100], !P1 ;  /* 0x1bc001000a097fae */ /* 0x0001e4000c901d6a */
.L_x_52:
[----:B------:R-:W-:Y:S05]  /*9a70*/  BSYNC B0 ;  /* 0x0000000000007941 */ /* 0x000fea0003800000 */
.L_x_51:
[----:B------:R-:W-:Y:S01]  /*9a80*/  NOP ;  /* 0x0000000000007918 */ /* 0x000fe20000000000 */
[----:B------:R-:W-:Y:S01]  /*9a90*/  SYNCS.ARRIVE.TRANS64.RED.A0T1 RZ, [UR38+0x34800], RZ ;  /* 0x034800ffffff79a7 */ /* 0x000fe20008200426 */
[----:B------:R-:W-:Y:S01]  /*9aa0*/  IMAD.MOV.U32 R0, RZ, RZ, 0x1 ;  /* 0x00000001ff007424 */ /* 0x000fe200078e00ff */
[----:B------:R-:W-:Y:S04]  /*9ab0*/  ARRIVES.LDGSTSBAR.64.TRANSCNT [UR38+0x34800] ;  /* 0x03480000ff0079b0 */ /* 0x000fe80008000aa6 */
[----:B------:R-:W-:Y:S01]  /*9ac0*/  SHF.L.U32 R0, R0, 0x1f, RZ ;  /* 0x0000001f00007819 */ /* 0x000fe200000006ff */
[----:B------:R-:W-:Y:S01]  /*9ad0*/  NOP ;  /* 0x0000000000007918 */ /* 0x000fe20000000000 */
[----:B------:R-:W2:Y:S01]  /*9ae0*/  LDL.LU R4, [R1+0xc] ;  /* 0x00000c0001047983 */ /* 0x000ea20000300800 */
[----:B------:R-:W-:Y:S03]  /*9af0*/  SYNCS.ARRIVE.TRANS64.A1T0 RZ, [UR38+0x34800], RZ ;  /* 0x034800ffffff79a7 */ /* 0x000fe60008100026 */
[----:B------:R-:W3:Y:S01]  /*9b00*/  LDL R3, [R1+0x4] ;  /* 0x0000040001037983 */ /* 0x000ee20000100800 */
[----:B------:R-:W1:Y:S01]  /*9b10*/  SYNCS.PHASECHK.TRANS64.TRYWAIT P0, [UR38+0x34820], R0 ;  /* 0x03482000ff0075a7 */ /* 0x000e620008000166 */
[----:B--2---:R-:W-:-:S05]  /*9b20*/  VIADD R6, R4, 0xfffffffe ;  /* 0xfffffffe04067836 */ /* 0x004fca0000000000 */
[----:B---3--:R-:W-:Y:S01]  /*9b30*/  ISETP.GE.AND P1, PT, R6, R3, PT ;  /* 0x000000030600720c */ /* 0x008fe20003f26270 */
[----:B-1----:R-:W-:-:S12]  /*9b40*/  @!P0 BRA `(.L_x_53) ;  /* 0x0000003000188947 */ /* 0x002fd80003800000 */
.L_x_145:
[----:B0-----:R-:W-:Y:S01]  /*9b50*/  IMAD.MOV.U32 R10, RZ, RZ, 0x1 ;  /* 0x00000001ff0a7424 */ /* 0x001fe200078e00ff */
[----:B-1----:R-:W-:Y:S01]  /*9b60*/  MOV R0, RZ ;  /* 0x000000ff00007202 */ /* 0x002fe20000000f00 */
[----:B------:R-:W-:Y:S06]  /*9b70*/  @!P1 BRA `(.L_x_54) ;  /* 0x0000001800dc9947 */ /* 0x000fec0003800000 */
[----:B------:R-:W2:Y:S04]  /*9b80*/  LDL.LU R2, [R1+0x8] ;  /* 0x0000080001027983 */ /* 0x000ea80000300800 */
[----:B------:R-:W3:Y:S01]  /*9b90*/  LDL.LU R3, [R1+0x4] ;  /* 0x0000040001037983 */ /* 0x000ee20000300800 */
[----:B------:R-:W-:Y:S01]  /*9ba0*/  UIADD3 UR4, UR40, 0x1, URZ ;  /* 0x0000000128047890 */ /* 0x000fe2000fffe03f */
[----:B------:R-:W-:Y:S01]  /*9bb0*/  IMAD.MOV.U32 R10, RZ, RZ, 0x1 ;  /* 0x00000001ff0a7424 */ /* 0x000fe200078e00ff */
[----:B------:R-:W0:Y:S02]  /*9bc0*/  S2R R7, SR_TID.X ;  /* 0x0000000000077919 */ /* 0x000e240000002100 */
[----:B0-----:R-:W-:Y:S02]  /*9bd0*/  LOP3.LUT R9, R7, 0x1f, RZ, 0xc0, !PT ;  /* 0x0000001f07097812 */ /* 0x001fe400078ec0ff */
[----:B--2---:R-:W-:Y:S01]  /*9be0*/  IMAD R2, R2, UR4, RZ ;  /* 0x0000000402027c24 */ /* 0x004fe2000f8e02ff */
[----:B---3--:R-:W-:-:S04]  /*9bf0*/  LOP3.LUT R3, RZ, R3, RZ, 0x33, !PT ;  /* 0x00000003ff037212 */ /* 0x008fc800078e33ff */
[----:B------:R-:W-:-:S05]  /*9c00*/  VIMNMX R2, R2, UR39, PT ;  /* 0x0000002702027c48 */ /* 0x000fca000bfe0100 */
[----:B------:R-:W-:-:S05]  /*9c10*/  IMAD.MOV R4, RZ, RZ, -R2 ;  /* 0x000000ffff047224 */ /* 0x000fca00078e0a02 */
[----:B------:R-:W-:Y:S02]  /*9c20*/  VIADDMNMX R5, R4, 0x1, R3, !PT ;  /* 0x0000000104057846 */ /* 0x000fe40007800103 */
[----:B------:R-:W-:-:S03]  /*9c30*/  LOP3.LUT R3, RZ, R2, RZ, 0x33, !PT ;  /* 0x00000002ff037212 */ /* 0x000fc600078e33ff */
[----:B------:R-:W-:Y:S02]  /*9c40*/  VIADD R4, R5, 0xfffffffe ;  /* 0xfffffffe05047836 */ /* 0x000fe40000000000 */
[----:B------:R-:W-:-:S03]  /*9c50*/  IMAD.IADD R2, R2, 0x1, R5 ;  /* 0x0000000102027824 */ /* 0x000fc600078e0205 */
[----:B------:R-:W-:Y:S01]  /*9c60*/  ISETP.NE.AND P0, PT, R4, R3, PT ;  /* 0x000000030400720c */ /* 0x000fe20003f05270 */
[----:B------:R-:W-:Y:S01]  /*9c70*/  IMAD.MOV.U32 R4, RZ, RZ, R16 ;  /* 0x000000ffff047224 */ /* 0x000fe200078e0010 */
[----:B------:R-:W-:-:S11]  /*9c80*/  LOP3.LUT R11, R2, 0x1, RZ, 0xc0, !PT ;  /* 0x00000001020b7812 */ /* 0x000fd600078ec0ff */
[----:B------:R-:W-:Y:S05]  /*9c90*/  @!P0 BRA `(.L_x_55) ;  /* 0x00000010006c8947 */ /* 0x000fea0003800000 */
[----:B------:R-:W-:Y:S01]  /*9ca0*/  BSSY B0, `(.L_x_55) ;  /* 0x000011a000007945 */ /* 0x000fe20003800000 */
[----:B------:R-:W-:Y:S01]  /*9cb0*/  IADD3 R7, R2, -R11, RZ ;  /* 0x8000000b02077210 */ /* 0x000fe20007ffe0ff */
[----:B------:R-:W-:Y:S02]  /*9cc0*/  IMAD.MOV.U32 R8, RZ, RZ, 0x1 ;  /* 0x00000001ff087424 */ /* 0x000fe400078e00ff */
[----:B------:R-:W-:-:S07]  /*9cd0*/  IMAD.MOV.U32 R4, RZ, RZ, R16 ;  /* 0x000000ffff047224 */ /* 0x000fce00078e0010 */
.L_x_88:
[----:B------:R-:W-:Y:S01]  /*9ce0*/  LOP3.LUT P0, RZ, R17, 0x2, RZ, 0xc0, !PT ;  /* 0x0000000211ff7812 */ /* 0x000fe2000780c0ff */
[----:B------:R-:W-:Y:S01]  /*9cf0*/  VIADD R7, R7, 0xfffffffe ;  /* 0xfffffffe07077836 */ /* 0x000fe20000000000 */
[----:B------:R-:W-:Y:S04]  /*9d00*/  BSSY B1, `(.L_x_56) ;  /* 0x0000087000017945 */ /* 0x000fe80003800000 */
[----:B------:R-:W-:-:S07]  /*9d10*/  ISETP.NE.AND P1, PT, R7, RZ, PT ;  /* 0x000000ff0700720c */ /* 0x000fce0003f25270 */
[----:B------:R-:W-:Y:S06]  /*9d20*/  @!P0 BRA `(.L_x_57) ;  /* 0x0000000800108947 */ /* 0x000fec0003800000 */
[----:B------:R-:W-:Y:S01]  /*9d30*/  LOP3.LUT P0, RZ, R17, 0x1, RZ, 0xc0, !PT ;  /* 0x0000000111ff7812 */ /* 0x000fe2000780c0ff */
[----:B------:R-:W-:-:S12]  /*9d40*/  IMAD.MOV.U32 R10, RZ, RZ, R6 ;  /* 0x000000ffff0a7224 */ /* 0x000fd800078e0006 */
[----:B------:R-:W-:Y:S05]  /*9d50*/  @!P0 BRA `(.L_x_58) ;  /* 0x00000000004c8947 */ /* 0x000fea0003800000 */
[----:B------:R-:W2:Y:S01]  /*9d60*/  LDL R5, [R1] ;  /* 0x0000000001057983 */ /* 0x000ea20000100800 */
[----:B------:R-:W0:Y:S01]  /*9d70*/  LDC R10, c[0x0][0x43c] ;  /* 0x00010f00ff0a7b82 */ /* 0x000e220000000800 */
[----:B------:R-:W-:Y:S01]  /*9d80*/  ULDC.64 UR4, c[0x0][0x428] ;  /* 0x00010a0000047ab9 */ /* 0x000fe20000000a00 */
[----:B0-----:R-:W-:-:S13]  /*9d90*/  ISETP.NE.AND P0, PT, R10, 0x1, PT ;  /* 0x000000010a00780c */ /* 0x001fda0003f05270 */
[----:B------:R-:W0:Y:S02]  /*9da0*/  @P0 LDC.64 R2, c[0x0][0x440] ;  /* 0x00011000ff020b82 */ /* 0x000e240000000a00 */
[----:B0-----:R-:W-:-:S04]  /*9db0*/  @P0 IMAD.HI.U32 R4, R6, R2, RZ ;  /* 0x0000000206040227 */ /* 0x001fc800078e00ff */
[----:B------:R-:W-:Y:S01]  /*9dc0*/  IMAD.MOV.U32 R2, RZ, RZ, R6 ;  /* 0x000000ffff027224 */ /* 0x000fe200078e0006 */
[----:B------:R-:W-:-:S04]  /*9dd0*/  @P0 SHF.R.U32.HI R2, RZ, R3, R4 ;  /* 0x00000003ff020219 */ /* 0x000fc80000011604 */
[----:B------:R-:W-:-:S05]  /*9de0*/  IADD3 R3, -R2, RZ, RZ ;  /* 0x000000ff02037210 */ /* 0x000fca0007ffe1ff */
[----:B------:R-:W-:Y:S01]  /*9df0*/  IMAD R10, R10, R3, R6 ;  /* 0x000000030a0a7224 */ /* 0x000fe200078e0206 */
[----:B------:R-:W-:-:S03]  /*9e00*/  SHF.R.S32.HI R3, RZ, 0x1f, R2 ;  /* 0x0000001fff037819 */ /* 0x000fc60000011402 */
[----:B------:R-:W-:-:S04]  /*9e10*/  IMAD.WIDE.U32 R2, R19, UR4, R2 ;  /* 0x0000000413027c25 */ /* 0x000fc8000f8e0002 */
[----:B--2---:R-:W-:-:S04]  /*9e20*/  IMAD R4, R5, UR4, RZ ;  /* 0x0000000405047c24 */ /* 0x004fc8000f8e02ff */
[----:B------:R-:W-:Y:S01]  /*9e30*/  IMAD R5, R19, UR5, R4 ;  /* 0x0000000513057c24 */ /* 0x000fe2000f8e0204 */
[----:B------:R-:W-:Y:S02]  /*9e40*/  ULDC.64 UR4, c[0x0][0x418] ;  /* 0x0001060000047ab9 */ /* 0x000fe40000000a00 */
[----:B------:R-:W-:Y:S01]  /*9e50*/  LEA R4, P0, R2, UR4, 0x2 ;  /* 0x0000000402047c11 */ /* 0x000fe2000f8010ff */
[----:B------:R-:W-:-:S05]  /*9e60*/  IMAD.IADD R5, R5, 0x1, R3 ;  /* 0x0000000105057824 */ /* 0x000fca00078e0203 */
[----:B------:R-:W-:-:S05]  /*9e70*/  LEA.HI.X R5, R2, UR5, R5, 0x2, P0 ;  /* 0x0000000502057c11 */ /* 0x000fca00080f1405 */
[----:B------:R0:W5:Y:S02]  /*9e80*/  LDG.E R4, desc[UR42][R4.64] ;  /* 0x0000002a04047981 */ /* 0x000164000c1e1900 */
.L_x_58:
[----:B------:R-:W1:Y:S01]  /*9e90*/  S2R R2, SR_TID.X ;  /* 0x0000000000027919 */ /* 0x000e620000002100 */
[----:B------:R-:W-:Y:S01]  /*9ea0*/  BSSY B2, `(.L_x_59) ;  /* 0x0000006000027945 */ /* 0x000fe20003800000 */
[----:B-1----:R-:W-:Y:S02]  /*9eb0*/  LOP3.LUT R3, R2, 0x7f, RZ, 0xc0, !PT ;  /* 0x0000007f02037812 */ /* 0x002fe400078ec0ff */
[----:B------:R-:W-:Y:S02]  /*9ec0*/  SHF.L.U32 R2, R8, 0x1f, RZ ;  /* 0x0000001f08027819 */ /* 0x000fe400000006ff */
[----:B------:R-:W-:Y:S02]  /*9ed0*/  ISETP.NE.AND P2, PT, R3, RZ, PT ;  /* 0x000000ff0300720c */ /* 0x000fe40003f45270 */
[----:B------:R-:W1:Y:S02]  /*9ee0*/  SYNCS.PHASECHK.TRANS64.TRYWAIT P0, [UR38+0x34848], R2 ;  /* 0x03484802ff0075a7 */ /* 0x000e640008000166 */
[----:B-1----:R-:W-:Y:S09]  /*9ef0*/  @!P0 BRA `(.L_x_60) ;  /* 0x0000002c00448947 */ /* 0x002ff20003800000 */
.L_x_146:
[----:B------:R-:W-:Y:S05]  /*9f00*/  BSYNC B2 ;  /* 0x0000000000027941 */ /* 0x000fea0003800000 */
.L_x_59:
[----:B------:R-:W-:Y:S04]  /*9f10*/  BSSY B2, `(.L_x_61) ;  /* 0x0000007000027945 */ /* 0x000fe80003800000 */
[----:B------:R-:W-:Y:S05]  /*9f20*/  @P2 BRA `(.L_x_62) ;  /* 0x0000000000142947 */ /* 0x000fea0003800000 */
[----:B------:R-:W-:Y:S01]  /*9f30*/  ISETP.NE.AND P0, PT, R9, RZ, PT ;  /* 0x000000ff0900720c */ /* 0x000fe20003f05270 */
[----:B-1----:R-:W-:-:S04]  /*9f40*/  IMAD.MOV.U32 R3, RZ, RZ, 0xc000 ;  /* 0x0000c000ff037424 */ /* 0x002fc800078e00ff */
[----:B------:R2:W-:Y:S08]  /*9f50*/  SYNCS.ARRIVE.TRANS64 RZ, [UR38+0x34838], R3 ;  /* 0x03483803ffff79a7 */ /* 0x0005f00008000026 */
[----:B--2---:R-:W-:Y:S05]  /*9f60*/  @!P0 BRA `(.L_x_62) ;  /* 0x0000000000048947 */ /* 0x004fea0003800000 */
[----:B------:R-:W-:Y:S01]  /*9f70*/  BPT.TRAP 0x1 ;  /* 0x000000040000795c */ /* 0x000fe20000300000 */
.L_x_62:
[----:B------:R-:W-:Y:S05]  /*9f80*/  BSYNC B2 ;  /* 0x0000000000027941 */ /* 0x000fea0003800000 */
.L_x_61:
[----:B0-----:R-:W-:Y:S01]  /*9f90*/  IMAD.MOV.U32 R5, RZ, RZ, RZ ;  /* 0x000000ffff057224 */ /* 0x001fe200078e00ff */
[----:B------:R-:W-:Y:S01]  /*9fa0*/  ULDC.64 UR4, c[0x0][0x198] ;  /* 0x0000660000047ab9 */ /* 0x000fe20000000a00 */
[----:B------:R-:W-:Y:S01]  /*9fb0*/  PLOP3.LUT P0, PT, PT, PT, PT, 0x80, 0x0 ;  /* 0x000000000000781c */ /* 0x000fe20003f0f070 */
[----:B------:R-:W-:Y:S01]  /*9fc0*/  UIADD3 UR4, UP0, UR4, 0x370, URZ ;  /* 0x0000037004047890 */ /* 0x000fe2000ff1e03f */
[----:B-1----:R-:W-:Y:S01]  /*9fd0*/  IMAD.SHL.U32 R3, R10, 0x80, RZ ;  /* 0x000000800a037824 */ /* 0x002fe200078e00ff */
[----:B------:R-:W-:Y:S01]  /*9fe0*/  R2UR UR34, R5 ;  /* 0x00000000052272ca */ /* 0x000fe200000e0000 */
[----:B------:R-:W-:Y:S02]  /*9ff0*/  UIADD3 UR32, UR38, 0x28400, URZ ;  /* 0x0002840026207890 */ /* 0x000fe4000fffe03f */
[----:B------:R-:W-:Y:S02]  /*a000*/  UIADD3 UR33, UR38, 0x34838, URZ ;  /* 0x0003483826217890 */ /* 0x000fe4000fffe03f */
[----:B------:R-:W-:Y:S01]  /*a010*/  UIADD3.X UR5, URZ, UR5, URZ, UP0, !UPT ;  /* 0x000000053f057290 */ /* 0x000fe200087fe43f */
[----:B------:R-:W-:Y:S01]  /*a020*/  UMOV UR6, 0x0 ;  /* 0x0000000000067882 */ /* 0x000fe20000000000 */
[----:B------:R-:W-:-:S10]  /*a030*/  UMOV UR7, 0x14f00000 ;  /* 0x14f0000000077882 */ /* 0x000fd40000000000 */
.L_x_63:
[----:B------:R-:W-:-:S13]  /*a040*/  @P0 ELECT P3, URZ, PT ;  /* 0x00000000003f082f */ /* 0x000fda0003860000 */
[----:B-----5:R-:W-:Y:S02]  /*a050*/  @P3 R2UR UR37, R4 ;  /* 0x00000000042532ca */ /* 0x020fe400000e0000 */
[----:B------:R-:W-:Y:S02]  /*a060*/  @P3 R2UR UR35, R3 ;  /* 0x00000000032332ca */ /* 0x000fe400000e0000 */
[----:B------:R-:W-:Y:S02]  /*a070*/  @P3 PLOP3.LUT P0, PT, P3, PT, PT, 0x8, 0x0 ;  /* 0x000000000000381c */ /* 0x000fe40001f0e170 */
[----:B------:R-:W-:-:S09]  /*a080*/  PLOP3.LUT P3, PT, PT, PT, PT, 0x8, 0x0 ;  /* 0x000000000000781c */ /* 0x000fd20003f6e170 */
[----:B------:R0:W-:Y:S02]  /*a090*/  UTMALDG.4D [UR32], [UR4], desc[UR6] ;  /* 0x00000620040075b4 */ /* 0x0001e40008019000 */
[----:B0-----:R-:W-:Y:S05]  /*a0a0*/  @P0 BRA.U.ANY `(.L_x_63) ;  /* 0xfffffffd00e40947 */ /* 0x001fea000393ffff */
[----:B------:R-:W-:Y:S01]  /*a0b0*/  IMAD.MOV.U32 R12, RZ, RZ, 0x40 ;  /* 0x00000040ff0c7424 */ /* 0x000fe200078e00ff */
[----:B------:R-:W-:Y:S01]  /*a0c0*/  PLOP3.LUT P0, PT, PT, PT, PT, 0x80, 0x0 ;  /* 0x000000000000781c */ /* 0x000fe20003f0f070 */
[----:B------:R-:W-:Y:S01]  /*a0d0*/  UIADD3 UR8, UR38, 0x2c400, URZ ;  /* 0x0002c40026087890 */ /* 0x000fe2000fffe03f */
[----:B------:R-:W-:Y:S02]  /*a0e0*/  UMOV UR6, 0x0 ;  /* 0x0000000000067882 */ /* 0x000fe40000000000 */
[----:B------:R-:W-:Y:S01]  /*a0f0*/  R2UR UR10, R12 ;  /* 0x000000000c0a72ca */ /* 0x000fe200000e0000 */
[----:B------:R-:W-:-:S14]  /*a100*/  UMOV UR7, 0x14f00000 ;  /* 0x14f0000000077882 */ /* 0x000fdc0000000000 */
.L_x_64:
[----:B------:R-:W-:-:S13]  /*a110*/  @P0 ELECT P3, URZ, PT ;  /* 0x00000000003f082f */ /* 0x000fda0003860000 */
[----:B------:R-:W-:Y:S01]  /*a120*/  @P3 R2UR UR13, R4 ;  /* 0x00000000040d32ca */ /* 0x000fe200000e0000 */
[----:B------:R-:W-:Y:S01]  /*a130*/  UMOV UR9, UR33 ;  /* 0x0000002100097c82 */ /* 0x000fe20008000000 */
[----:B------:R-:W-:Y:S01]  /*a140*/  @P3 R2UR UR11, R3 ;  /* 0x00000000030b32ca */ /* 0x000fe200000e0000 */
[----:B------:R-:W-:Y:S01]  /*a150*/  UMOV UR12, UR36 ;  /* 0x00000024000c7c82 */ /* 0x000fe20008000000 */
[----:B------:R-:W-:Y:S02]  /*a160*/  @P3 PLOP3.LUT P0, PT, P3, PT, PT, 0x8, 0x0 ;  /* 0x000000000000381c */ /* 0x000fe40001f0e170 */
[----:B------:R-:W-:-:S09]  /*a170*/  PLOP3.LUT P3, PT, PT, PT, PT, 0x8, 0x0 ;  /* 0x000000000000781c */ /* 0x000fd20003f6e170 */
[----:B------:R0:W-:Y:S02]  /*a180*/  UTMALDG.4D [UR8], [UR4], desc[UR6] ;  /* 0x00000608040075b4 */ /* 0x0001e40008019000 */
[----:B0-----:R-:W-:Y:S05]  /*a190*/  @P0 BRA.U.ANY `(.L_x_64) ;  /* 0xfffffffd00dc0947 */ /* 0x001fea000393ffff */
[----:B------:R-:W-:Y:S01]  /*a1a0*/  PLOP3.LUT P0, PT, PT, PT, PT, 0x80, 0x0 ;  /* 0x000000000000781c */ /* 0x000fe20003f0f070 */
[----:B------:R-:W-:Y:S01]  /*a1b0*/  UIADD3 UR8, UR38, 0x30400, URZ ;  /* 0x0003040026087890 */ /* 0x000fe2000fffe03f */
[----:B------:R-:W-:Y:S01]  /*a1c0*/  UMOV UR6, 0x0 ;  /* 0x0000000000067882 */ /* 0x000fe20000000000 */
[----:B------:R-:W-:Y:S01]  /*a1d0*/  UMOV UR7, 0x14f00000 ;  /* 0x14f0000000077882 */ /* 0x000fe20000000000 */
[----:B------:R-:W-:-:S09]  /*a1e0*/  UMOV UR10, 0x80 ;  /* 0x00000080000a7882 */ /* 0x000fd20000000000 */
.L_x_65:
        /* <DEDUP_REMOVED lines=9> */
[----:B------:R-:W0:Y:S01]  /*a280*/  SYNCS.PHASECHK.TRANS64.TRYWAIT P0, [UR38+0x34860], R2 ;  /* 0x03486002ff0075a7 */ /* 0x000e220008000166 */
[----:B------:R-:W-:Y:S04]  /*a290*/  BSSY B2, `(.L_x_66) ;  /* 0x0000002000027945 */ /* 0x000fe80003800000 */
[----:B0-----:R-:W-:Y:S05]  /*a2a0*/  @!P0 BRA `(.L_x_67) ;  /* 0x0000002800708947 */ /* 0x001fea0003800000 */
.L_x_147:
[----:B------:R-:W-:Y:S05]  /*a2b0*/  BSYNC B2 ;  /* 0x0000000000027941 */ /* 0x000fea0003800000 */
.L_x_66:
[----:B------:R-:W-:Y:S01]  /*a2c0*/  BSSY B2, `(.L_x_68) ;  /* 0x0000009000027945 */ /* 0x000fe20003800000 */
[----:B0-----:R-:W-:Y:S01]  /*a2d0*/  MOV R2, 0x0 ;  /* 0x0000000000027802 */ /* 0x001fe20000000f00 */
[----:B------:R-:W-:Y:S02]  /*a2e0*/  IMAD.MOV.U32 R3, RZ, RZ, 0x14f00000 ;  /* 0x14f00000ff037424 */ /* 0x000fe400078e00ff */
[----:B------:R-:W-:Y:S05]  /*a2f0*/  @P2 BRA `(.L_x_69) ;  /* 0x0000000000142947 */ /* 0x000fea0003800000 */
[----:B------:R-:W-:Y:S01]  /*a300*/  ISETP.NE.AND P0, PT, R9, RZ, PT ;  /* 0x000000ff0900720c */ /* 0x000fe20003f05270 */
[----:B------:R-:W-:-:S04]  /*a310*/  IMAD.MOV.U32 R13, RZ, RZ, 0x8000 ;  /* 0x00008000ff0d7424 */ /* 0x000fc800078e00ff */
[----:B------:R0:W-:Y:S08]  /*a320*/  SYNCS.ARRIVE.TRANS64 RZ, [UR38+0x34850], R13 ;  /* 0x0348500dffff79a7 */ /* 0x0001f00008000026 */
[----:B0-----:R-:W-:Y:S05]  /*a330*/  @!P0 BRA `(.L_x_69) ;  /* 0x0000000000048947 */ /* 0x001fea0003800000 */
[----:B------:R-:W-:Y:S01]  /*a340*/  BPT.TRAP 0x1 ;  /* 0x000000040000795c */ /* 0x000fe20000300000 */
.L_x_69:
[----:B------:R-:W-:Y:S05]  /*a350*/  BSYNC B2 ;  /* 0x0000000000027941 */ /* 0x000fea0003800000 */
.L_x_68:
[----:B------:R-:W-:Y:S01]  /*a360*/  R2UR UR6, R2 ;  /* 0x00000000020672ca */ /* 0x000fe200000e0000 */
[----:B------:R-:W-:Y:S01]  /*a370*/  ULDC.64 UR4, c[0x0][0x198] ;  /* 0x0000660000047ab9 */ /* 0x000fe20000000a00 */
[----:B------:R-:W-:Y:S01]  /*a380*/  R2UR UR7, R3 ;  /* 0x00000000030772ca */ /* 0x000fe200000e0000 */
[----:B------:R-:W-:Y:S01]  /*a390*/  UIADD3 UR4, UP0, UR4, 0x470, URZ ;  /* 0x0000047004047890 */ /* 0x000fe2000ff1e03f */
[----:B------:R-:W-:Y:S01]  /*a3a0*/  R2UR UR10, R5 ;  /* 0x00000000050a72ca */ /* 0x000fe200000e0000 */
[----:B------:R-:W-:Y:S01]  /*a3b0*/  IMAD.SHL.U32 R5, R18, 0x80, RZ ;  /* 0x0000008012057824 */ /* 0x000fe200078e00ff */
[----:B------:R-:W-:Y:S01]  /*a3c0*/  PLOP3.LUT P0, PT, PT, PT, PT, 0x80, 0x0 ;  /* 0x000000000000781c */ /* 0x000fe20003f0f070 */
[----:B------:R-:W-:Y:S02]  /*a3d0*/  UIADD3 UR8, UR38, 0x400, URZ ;  /* 0x0000040026087890 */ /* 0x000fe4000fffe03f */
[----:B------:R-:W-:Y:S02]  /*a3e0*/  UIADD3 UR9, UR38, 0x34850, URZ ;  /* 0x0003485026097890 */ /* 0x000fe4000fffe03f */
[----:B------:R-:W-:-:S12]  /*a3f0*/  UIADD3.X UR5, URZ, UR5, URZ, UP0, !UPT ;  /* 0x000000053f057290 */ /* 0x000fd800087fe43f */
.L_x_70:
[----:B------:R-:W-:-:S13]  /*a400*/  @P0 ELECT P2, URZ, PT ;  /* 0x00000000003f082f */ /* 0x000fda0003840000 */
[----:B------:R-:W-:Y:S01]  /*a410*/  @P2 R2UR UR13, R16 ;  /* 0x00000000100d22ca */ /* 0x000fe200000e0000 */
[----:B------:R-:W-:Y:S01]  /*a420*/  UMOV UR12, UR36 ;  /* 0x00000024000c7c82 */ /* 0x000fe20008000000 */
[----:B------:R-:W-:Y:S02]  /*a430*/  @P2 R2UR UR11, R5 ;  /* 0x00000000050b22ca */ /* 0x000fe400000e0000 */
[----:B------:R-:W-:Y:S02]  /*a440*/  @P2 PLOP3.LUT P0, PT, P2, PT, PT, 0x8, 0x0 ;  /* 0x000000000000281c */ /* 0x000fe4000170e170 */
[----:B------:R-:W-:-:S09]  /*a450*/  PLOP3.LUT P2, PT, PT, PT, PT, 0x8, 0x0 ;  /* 0x000000000000781c */ /* 0x000fd20003f4e170 */
[----:B------:R0:W-:Y:S02]  /*a460*/  UTMALDG.4D [UR8], [UR4], desc[UR6] ;  /* 0x00000608040075b4 */ /* 0x0001e40008019000 */
[----:B0-----:R-:W-:Y:S05]  /*a470*/  @P0 BRA.U.ANY `(.L_x_70) ;  /* 0xfffffffd00e00947 */ /* 0x001fea000393ffff */
[----:B------:R-:W-:Y:S01]  /*a480*/  R2UR UR6, R2 ;  /* 0x00000000020672ca */ /* 0x000fe200000e0000 */
[----:B------:R-:W-:Y:S01]  /*a490*/  UIADD3 UR8, UR38, 0x4400, URZ ;  /* 0x0000440026087890 */ /* 0x000fe2000fffe03f */
[----:B------:R-:W-:Y:S02]  /*a4a0*/  R2UR UR7, R3 ;  /* 0x00000000030772ca */ /* 0x000fe400000e0000 */
[----:B------:R-:W-:Y:S02]  /*a4b0*/  R2UR UR10, R12 ;  /* 0x000000000c0a72ca */ /* 0x000fe400000e0000 */
[----:B------:R-:W-:-:S13]  /*a4c0*/  PLOP3.LUT P0, PT, PT, PT, PT, 0x80, 0x0 ;  /* 0x000000000000781c */ /* 0x000fda0003f0f070 */
.L_x_71:
        /* <DEDUP_REMOVED lines=8> */
[----:B------:R-:W-:Y:S02]  /*a550*/  IMAD.MOV.U32 R18, RZ, RZ, R10 ;  /* 0x000000ffff127224 */ /* 0x000fe400078e000a */
[----:B------:R-:W-:-:S07]  /*a560*/  IMAD.MOV.U32 R16, RZ, RZ, R4 ;  /* 0x000000ffff107224 */ /* 0x000fce00078e0004 */
.L_x_57:
[----:B------:R-:W-:Y:S05]  /*a570*/  BSYNC B1 ;  /* 0x0000000000017941 */ /* 0x000fea0003800000 */
.L_x_56:
[----:B------:R-:W-:Y:S01]  /*a580*/  LOP3.LUT P0, RZ, R17, 0x2, RZ, 0xc0, !PT ;  /* 0x0000000211ff7812 */ /* 0x000fe2000780c0ff */
[----:B------:R-:W-:Y:S01]  /*a590*/  BSSY B1, `(.L_x_72) ;  /* 0x0000087000017945 */ /* 0x000fe20003800000 */
[----:B------:R-:W-:-:S11]  /*a5a0*/  LOP3.LUT R10, R8, 0x1, RZ, 0x3c, !PT ;  /* 0x00000001080a7812 */ /* 0x000fd600078e3cff */
[----:B------:R-:W-:Y:S05]  /*a5b0*/  @!P0 BRA `(.L_x_73) ;  /* 0x0000000800108947 */ /* 0x000fea0003800000 */
[----:B------:R-:W-:Y:S02]  /*a5c0*/  LOP3.LUT P0, RZ, R17, 0x1, RZ, 0xc0, !PT ;  /* 0x0000000111ff7812 */ /* 0x000fe4000780c0ff */
[----:B------:R-:W-:-:S11]  /*a5d0*/  IADD3 R12, R6, -0x1, RZ ;  /* 0xffffffff060c7810 */ /* 0x000fd60007ffe0ff */
        /* <DEDUP_REMOVED lines=8> */
[----:B------:R-:W-:-:S05]  /*a660*/  @P0 SHF.R.U32.HI R2, RZ, R3, R4 ;  /* 0x00000003ff020219 */ /* 0x000fca0000011604 */
[----:B------:R-:W-:-:S04]  /*a670*/  IMAD.MOV R3, RZ, RZ, -R2 ;  /* 0x000000ffff037224 */ /* 0x000fc800078e0a02 */
[----:B------:R-:W-:Y:S01]  /*a680*/  IMAD R12, R5, R3, R12 ;  /* 0x00000003050c7224 */ /* 0x000fe200078e020c */
[----:B------:R-:W-:-:S03]  /*a690*/  SHF.R.S32.HI R3, RZ, 0x1f, R2 ;  /* 0x0000001fff037819 */ /* 0x000fc60000011402 */
[----:B------:R-:W-:-:S04]  /*a6a0*/  IMAD.WIDE.U32 R2, R19, UR4, R2 ;  /* 0x0000000413027c25 */ /* 0x000fc8000f8e0002 */
[----:B--2---:R-:W-:-:S04]  /*a6b0*/  IMAD R4, R13, UR4, RZ ;  /* 0x000000040d047c24 */ /* 0x004fc8000f8e02ff */
[----:B------:R-:W-:Y:S01]  /*a6c0*/  IMAD R4, R19, UR5, R4 ;  /* 0x0000000513047c24 */ /* 0x000fe2000f8e0204 */
[----:B------:R-:W-:-:S03]  /*a6d0*/  ULDC.64 UR4, c[0x0][0x418] ;  /* 0x0001060000047ab9 */ /* 0x000fc60000000a00 */
[----:B------:R-:W-:Y:S01]  /*a6e0*/  IMAD.IADD R3, R4, 0x1, R3 ;  /* 0x0000000104037824 */ /* 0x000fe200078e0203 */
[----:B------:R-:W-:-:S04]  /*a6f0*/  LEA R4, P0, R2, UR4, 0x2 ;  /* 0x0000000402047c11 */ /* 0x000fc8000f8010ff */
[----:B------:R-:W-:-:S05]  /*a700*/  LEA.HI.X R5, R2, UR5, R3, 0x2, P0 ;  /* 0x0000000502057c11 */ /* 0x000fca00080f1403 */
[----:B------:R0:W5:Y:S04]  /*a710*/  LDG.E R4, desc[UR42][R4.64] ;  /* 0x0000002a04047981 */ /* 0x000168000c1e1900 */
.L_x_74:
[----:B------:R-:W1:Y:S01]  /*a720*/  S2R R2, SR_TID.X ;  /* 0x0000000000027919 */ /* 0x000e620000002100 */
[----:B------:R-:W-:Y:S01]  /*a730*/  BSSY B2, `(.L_x_75) ;  /* 0x0000006000027945 */ /* 0x000fe20003800000 */
[----:B-1----:R-:W-:Y:S02]  /*a740*/  LOP3.LUT R3, R2, 0x7f, RZ, 0xc0, !PT ;  /* 0x0000007f02037812 */ /* 0x002fe400078ec0ff */
[----:B------:R-:W-:Y:S02]  /*a750*/  SHF.L.U32 R2, R10, 0x1f, RZ ;  /* 0x0000001f0a027819 */ /* 0x000fe400000006ff */
[----:B------:R-:W-:Y:S02]  /*a760*/  ISETP.NE.AND P2, PT, R3, RZ, PT ;  /* 0x000000ff0300720c */ /* 0x000fe40003f45270 */
[----:B------:R-:W1:Y:S02]  /*a770*/  SYNCS.PHASECHK.TRANS64.TRYWAIT P0, [UR38+0x34840], R2 ;  /* 0x03484002ff0075a7 */ /* 0x000e640008000166 */
[----:B-1----:R-:W-:Y:S09]  /*a780*/  @!P0 BRA `(.L_x_76) ;  /* 0x0000002400508947 */ /* 0x002ff20003800000 */
.L_x_148:
[----:B------:R-:W-:Y:S05]  /*a790*/  BSYNC B2 ;  /* 0x0000000000027941 */ /* 0x000fea0003800000 */
.L_x_75:
[----:B------:R-:W-:Y:S04]  /*a7a0*/  BSSY B2, `(.L_x_77) ;  /* 0x0000007000027945 */ /* 0x000fe80003800000 */
[----:B------:R-:W-:Y:S05]  /*a7b0*/  @P2 BRA `(.L_x_78) ;  /* 0x0000000000142947 */ /* 0x000fea0003800000 */
[----:B------:R-:W-:Y:S01]  /*a7c0*/  ISETP.NE.AND P0, PT, R9, RZ, PT ;  /* 0x000000ff0900720c */ /* 0x000fe20003f05270 */
[----:B-1----:R-:W-:-:S04]  /*a7d0*/  IMAD.MOV.U32 R2, RZ, RZ, 0xc000 ;  /* 0x0000c000ff027424 */ /* 0x002fc800078e00ff */
[----:B------:R2:W-:Y:S08]  /*a7e0*/  SYNCS.ARRIVE.TRANS64 RZ, [UR38+0x34830], R2 ;  /* 0x03483002ffff79a7 */ /* 0x0005f00008000026 */
[----:B--2---:R-:W-:Y:S05]  /*a7f0*/  @!P0 BRA `(.L_x_78) ;  /* 0x0000000000048947 */ /* 0x004fea0003800000 */
[----:B------:R-:W-:Y:S01]  /*a800*/  BPT.TRAP 0x1 ;  /* 0x000000040000795c */ /* 0x000fe20000300000 */
.L_x_78:
[----:B------:R-:W-:Y:S05]  /*a810*/  BSYNC B2 ;  /* 0x0000000000027941 */ /* 0x000fea0003800000 */
.L_x_77:
[----:B0-----:R-:W-:Y:S01]  /*a820*/  IMAD.MOV.U32 R5, RZ, RZ, RZ ;  /* 0x000000ffff057224 */ /* 0x001fe200078e00ff */
[----:B------:R-:W-:Y:S01]  /*a830*/  ULDC.64 UR4, c[0x0][0x198] ;  /* 0x0000660000047ab9 */ /* 0x000fe20000000a00 */
[----:B------:R-:W-:Y:S01]  /*a840*/  PLOP3.LUT P0, PT, PT, PT, PT, 0x80, 0x0 ;  /* 0x000000000000781c */ /* 0x000fe20003f0f070 */
[----:B------:R-:W-:Y:S01]  /*a850*/  UIADD3 UR4, UP0, UR4, 0x370, URZ ;  /* 0x0000037004047890 */ /* 0x000fe2000ff1e03f */
[----:B-1----:R-:W-:Y:S01]  /*a860*/  SHF.L.U32 R2, R12, 0x7, RZ ;  /* 0x000000070c027819 */ /* 0x002fe200000006ff */
[----:B------:R-:W-:Y:S01]  /*a870*/  UIADD3 UR8, UR38, 0x1c400, URZ ;  /* 0x0001c40026087890 */ /* 0x000fe2000fffe03f */
[----:B------:R-:W-:Y:S01]  /*a880*/  R2UR UR10, R5 ;  /* 0x00000000050a72ca */ /* 0x000fe200000e0000 */
[----:B------:R-:W-:Y:S02]  /*a890*/  UIADD3 UR9, UR38, 0x34830, URZ ;  /* 0x0003483026097890 */ /* 0x000fe4000fffe03f */
[----:B------:R-:W-:Y:S01]  /*a8a0*/  UIADD3.X UR5, URZ, UR5, URZ, UP0, !UPT ;  /* 0x000000053f057290 */ /* 0x000fe200087fe43f */
[----:B------:R-:W-:Y:S01]  /*a8b0*/  UMOV UR6, 0x0 ;  /* 0x0000000000067882 */ /* 0x000fe20000000000 */
[----:B------:R-:W-:-:S10]  /*a8c0*/  UMOV UR7, 0x14f00000 ;  /* 0x14f0000000077882 */ /* 0x000fd40000000000 */
.L_x_79:
[----:B------:R-:W-:-:S13]  /*a8d0*/  @P0 ELECT P3, URZ, PT ;  /* 0x00000000003f082f */ /* 0x000fda0003860000 */
[----:B-----5:R-:W-:Y:S01]  /*a8e0*/  @P3 R2UR UR13, R4 ;  /* 0x00000000040d32ca */ /* 0x020fe200000e0000 */
[----:B------:R-:W-:Y:S01]  /*a8f0*/  UMOV UR12, UR36 ;  /* 0x00000024000c7c82 */ /* 0x000fe20008000000 */
        /* <DEDUP_REMOVED lines=11> */
.L_x_80:
        /* <DEDUP_REMOVED lines=13> */
.L_x_81:
        /* <DEDUP_REMOVED lines=8> */
[----:B------:R-:W-:Y:S01]  /*ab00*/  SHF.L.U32 R2, R8, 0x1f, RZ ;  /* 0x0000001f08027819 */ /* 0x000fe200000006ff */
[----:B------:R-:W-:Y:S03]  /*ab10*/  BSSY B2, `(.L_x_82) ;  /* 0x0000003000027945 */ /* 0x000fe60003800000 */
[----:B------:R-:W0:Y:S02]  /*ab20*/  SYNCS.PHASECHK.TRANS64.TRYWAIT P0, [UR38+0x34868], R2 ;  /* 0x03486802ff0075a7 */ /* 0x000e240008000166 */
[----:B0-----:R-:W-:Y:S05]  /*ab30*/  @!P0 BRA `(.L_x_83) ;  /* 0x00000020007c8947 */ /* 0x001fea0003800000 */
.L_x_149:
[----:B------:R-:W-:Y:S05]  /*ab40*/  BSYNC B2 ;  /* 0x0000000000027941 */ /* 0x000fea0003800000 */
.L_x_82:
[----:B------:R-:W-:Y:S01]  /*ab50*/  BSSY B2, `(.L_x_84) ;  /* 0x0000009000027945 */ /* 0x000fe20003800000 */
[----:B0-----:R-:W-:Y:S02]  /*ab60*/  IMAD.MOV.U32 R2, RZ, RZ, 0x0 ;  /* 0x00000000ff027424 */ /* 0x001fe400078e00ff */
[----:B------:R-:W-:Y:S01]  /*ab70*/  IMAD.MOV.U32 R3, RZ, RZ, 0x14f00000 ;  /* 0x14f00000ff037424 */ /* 0x000fe200078e00ff */
[----:B------:R-:W-:Y:S06]  /*ab80*/  @P2 BRA `(.L_x_85) ;  /* 0x0000000000142947 */ /* 0x000fec0003800000 */
[----:B------:R-:W-:Y:S01]  /*ab90*/  ISETP.NE.AND P0, PT, R9, RZ, PT ;  /* 0x000000ff0900720c */ /* 0x000fe20003f05270 */
[----:B------:R-:W-:-:S04]  /*aba0*/  IMAD.MOV.U32 R8, RZ, RZ, 0x8000 ;  /* 0x00008000ff087424 */ /* 0x000fc800078e00ff */
[----:B------:R0:W-:Y:S08]  /*abb0*/  SYNCS.ARRIVE.TRANS64 RZ, [UR38+0x34858], R8 ;  /* 0x03485808ffff79a7 */ /* 0x0001f00008000026 */
[----:B0-----:R-:W-:Y:S05]  /*abc0*/  @!P0 BRA `(.L_x_85) ;  /* 0x0000000000048947 */ /* 0x001fea0003800000 */
[----:B------:R-:W-:Y:S01]  /*abd0*/  BPT.TRAP 0x1 ;  /* 0x000000040000795c */ /* 0x000fe20000300000 */
.L_x_85:
[----:B------:R-:W-:Y:S05]  /*abe0*/  BSYNC B2 ;  /* 0x0000000000027941 */ /* 0x000fea0003800000 */
.L_x_84:
        /* <DEDUP_REMOVED lines=10> */
.L_x_86:
        /* <DEDUP_REMOVED lines=13> */
.L_x_87:
        /* <DEDUP_REMOVED lines=8> */
[----:B------:R-:W-:Y:S01]  /*ade0*/  MOV R18, R12 ;  /* 0x0000000c00127202 */ /* 0x000fe20000000f00 */
[----:B------:R-:W-:-:S07]  /*adf0*/  IMAD.MOV.U32 R16, RZ, RZ, R4 ;  /* 0x000000ffff107224 */ /* 0x000fce00078e0004 */
.L_x_73:
[----:B------:R-:W-:Y:S05]  /*ae00*/  BSYNC B1 ;  /* 0x0000000000017941 */ /* 0x000fea0003800000 */
.L_x_72:
[----:B------:R-:W-:Y:S02]  /*ae10*/  VIADD R6, R6, 0xfffffffe ;  /* 0xfffffffe06067836 */ /* 0x000fe40000000000 */
[----:B------:R-:W-:Y:S01]  /*ae20*/  IMAD.MOV.U32 R8, RZ, RZ, R10 ;  /* 0x000000ffff087224 */ /* 0x000fe200078e000a */
[----:B------:R-:W-:Y:S06]  /*ae30*/  @P1 BRA `(.L_x_88) ;  /* 0xffffffec00a81947 */ /* 0x000fec000383ffff */
[----:B------:R-:W-:Y:S05]  /*ae40*/  BSYNC B0 ;  /* 0x0000000000007941 */ /* 0x000fea0003800000 */
.L_x_55:
[----:B------:R-:W-:Y:S01]  /*ae50*/  ISETP.NE.AND P0, PT, R11, RZ, PT ;  /* 0x000000ff0b00720c */ /* 0x000fe20003f05270 */
[----:B------:R-:W-:-:S12]  /*ae60*/  BSSY B0, `(.L_x_54) ;  /* 0x0000088000007945 */ /* 0x000fd80003800000 */
[----:B------:R-:W-:Y:S05]  /*ae70*/  @!P0 BRA `(.L_x_89) ;  /* 0x0000000800188947 */ /* 0x000fea0003800000 */
[----:B------:R-:W-:Y:S01]  /*ae80*/  LOP3.LUT P1, RZ, R17, 0x2, RZ, 0xc0, !PT ;  /* 0x0000000211ff7812 */ /* 0x000fe2000782c0ff */
[----:B------:R-:W-:-:S12]  /*ae90*/  IMAD.MOV.U32 R0, RZ, RZ, 0x1 ;  /* 0x00000001ff007424 */ /* 0x000fd800078e00ff */
[----:B------:R-:W-:Y:S05]  /*aea0*/  @!P1 BRA `(.L_x_89) ;  /* 0x00000008000c9947 */ /* 0x000fea0003800000 */
[----:B------:R-:W-:-:S13]  /*aeb0*/  LOP3.LUT P1, RZ, R17, 0x1, RZ, 0xc0, !PT ;  /* 0x0000000111ff7812 */ /* 0x000fda000782c0ff */
[----:B------:R-:W-:Y:S05]  /*aec0*/  @!P1 BRA `(.L_x_90) ;  /* 0x0000000000509947 */ /* 0x000fea0003800000 */
[----:B------:R-:W2:Y:S01]  /*aed0*/  LDL.LU R5, [R1] ;  /* 0x0000000001057983 */ /* 0x000ea20000300800 */
[----:B------:R-:W0:Y:S01]  /*aee0*/  LDC R8, c[0x0][0x43c] ;  /* 0x00010f00ff087b82 */ /* 0x000e220000000800 */
[----:B------:R-:W-:Y:S01]  /*aef0*/  IMAD.MOV.U32 R7, RZ, RZ, R6 ;  /* 0x000000ffff077224 */ /* 0x000fe200078e0006 */
[----:B------:R-:W-:Y:S01]  /*af00*/  ULDC.64 UR4, c[0x0][0x428] ;  /* 0x00010a0000047ab9 */ /* 0x000fe20000000a00 */
[----:B0-----:R-:W-:-:S13]  /*af10*/  ISETP.NE.AND P0, PT, R8, 0x1, PT ;  /* 0x000000010800780c */ /* 0x001fda0003f05270 */
[----:B------:R-:W0:Y:S02]  /*af20*/  @P0 LDC.64 R2, c[0x0][0x440] ;  /* 0x00011000ff020b82 */ /* 0x000e240000000a00 */
[----:B0-----:R-:W-:-:S05]  /*af30*/  @P0 IMAD.HI.U32 R2, R6, R2, RZ ;  /* 0x0000000206020227 */ /* 0x001fca00078e00ff */
[----:B------:R-:W-:-:S04]  /*af40*/  @P0 SHF.R.U32.HI R7, RZ, R3, R2 ;  /* 0x00000003ff070219 */ /* 0x000fc80000011602 */
[----:B------:R-:W-:Y:S01]  /*af50*/  SHF.R.S32.HI R3, RZ, 0x1f, R7 ;  /* 0x0000001fff037819 */ /* 0x000fe20000011407 */
[----:B--2---:R-:W-:-:S04]  /*af60*/  IMAD R2, R5, UR4, RZ ;  /* 0x0000000405027c24 */ /* 0x004fc8000f8e02ff */
[----:B------:R-:W-:Y:S01]  /*af70*/  IMAD R5, R19, UR5, R2 ;  /* 0x0000000513057c24 */ /* 0x000fe2000f8e0202 */
[----:B------:R-:W-:-:S05]  /*af80*/  MOV R2, R7 ;  /* 0x0000000700027202 */ /* 0x000fca0000000f00 */
[----:B------:R-:W-:Y:S01]  /*af90*/  IMAD.WIDE.U32 R2, R19, UR4, R2 ;  /* 0x0000000413027c25 */ /* 0x000fe2000f8e0002 */
[----:B------:R-:W-:-:S03]  /*afa0*/  ULDC.64 UR4, c[0x0][0x418] ;  /* 0x0001060000047ab9 */ /* 0x000fc60000000a00 */
[----:B------:R-:W-:Y:S01]  /*afb0*/  IMAD.IADD R3, R5, 0x1, R3 ;  /* 0x0000000105037824 */ /* 0x000fe200078e0203 */
[----:B------:R-:W-:-:S04]  /*afc0*/  LEA R4, P0, R2, UR4, 0x2 ;  /* 0x0000000402047c11 */ /* 0x000fc8000f8010ff */
[----:B------:R-:W-:-:S05]  /*afd0*/  LEA.HI.X R5, R2, UR5, R3, 0x2, P0 ;  /* 0x0000000502057c11 */ /* 0x000fca00080f1403 */
[----:B------:R0:W5:Y:S01]  /*afe0*/  LDG.E R4, desc[UR42][R4.64] ;  /* 0x0000002a04047981 */ /* 0x000162000c1e1900 */
[----:B------:R-:W-:-:S04]  /*aff0*/  IMAD.MOV R3, RZ, RZ, -R7 ;  /* 0x000000ffff037224 */ /* 0x000fc800078e0a07 */
[----:B------:R-:W-:-:S07]  /*b000*/  IMAD R6, R8, R3, R6 ;  /* 0x0000000308067224 */ /* 0x000fce00078e0206 */
.L_x_90:
[----:B------:R-:W1:Y:S01]  /*b010*/  S2R R2, SR_TID.X ;  /* 0x0000000000027919 */ /* 0x000e620000002100 */
[----:B------:R-:W-:Y:S01]  /*b020*/  BSSY B1, `(.L_x_91) ;  /* 0x0000006000017945 */ /* 0x000fe20003800000 */
[----:B-1----:R-:W-:Y:S02]  /*b030*/  LOP3.LUT R3, R2, 0x7f, RZ, 0xc0, !PT ;  /* 0x0000007f02037812 */ /* 0x002fe400078ec0ff */
[----:B------:R-:W-:Y:S02]  /*b040*/  SHF.L.U32 R2, R10, 0x1f, RZ ;  /* 0x0000001f0a027819 */ /* 0x000fe400000006ff */
[----:B------:R-:W-:Y:S02]  /*b050*/  ISETP.NE.AND P1, PT, R3, RZ, PT ;  /* 0x000000ff0300720c */ /* 0x000fe40003f25270 */
[----:B------:R-:W1:Y:S02]  /*b060*/  SYNCS.PHASECHK.TRANS64.TRYWAIT P0, [UR38+0x34848], R2 ;  /* 0x03484802ff0075a7 */ /* 0x000e640008000166 */
[----:B-1----:R-:W-:Y:S09]  /*b070*/  @!P0 BRA `(.L_x_92) ;  /* 0x0000001c00448947 */ /* 0x002ff20003800000 */
.L_x_150:
[----:B------:R-:W-:Y:S05]  /*b080*/  BSYNC B1 ;  /* 0x0000000000017941 */ /* 0x000fea0003800000 */
.L_x_91:
[----:B------:R-:W-:Y:S04]  /*b090*/  BSSY B1, `(.L_x_93) ;  /* 0x0000007000017945 */ /* 0x000fe80003800000 */
[----:B------:R-:W-:Y:S05]  /*b0a0*/  @P1 BRA `(.L_x_94) ;  /* 0x0000000000141947 */ /* 0x000fea0003800000 */
[----:B------:R-:W-:Y:S01]  /*b0b0*/  ISETP.NE.AND P0, PT, R9, RZ, PT ;  /* 0x000000ff0900720c */ /* 0x000fe20003f05270 */
[----:B-1----:R-:W-:-:S04]  /*b0c0*/  IMAD.MOV.U32 R3, RZ, RZ, 0xc000 ;  /* 0x0000c000ff037424 */ /* 0x002fc800078e00ff */
[----:B------:R2:W-:Y:S08]  /*b0d0*/  SYNCS.ARRIVE.TRANS64 RZ, [UR38+0x34838], R3 ;  /* 0x03483803ffff79a7 */ /* 0x0005f00008000026 */
[----:B--2---:R-:W-:Y:S05]  /*b0e0*/  @!P0 BRA `(.L_x_94) ;  /* 0x0000000000048947 */ /* 0x004fea0003800000 */
[----:B------:R-:W-:Y:S01]  /*b0f0*/  BPT.TRAP 0x1 ;  /* 0x000000040000795c */ /* 0x000fe20000300000 */
.L_x_94:
[----:B------:R-:W-:Y:S05]  /*b100*/  BSYNC B1 ;  /* 0x0000000000017941 */ /* 0x000fea0003800000 */
.L_x_93:
        /* <DEDUP_REMOVED lines=11> */
.L_x_95:
        /* <DEDUP_REMOVED lines=8> */
[----:B------:R-:W-:Y:S01]  /*b240*/  MOV R7, 0x40 ;  /* 0x0000004000077802 */ /* 0x000fe20000000f00 */
[----:B------:R-:W-:Y:S01]  /*b250*/  UIADD3 UR8, UR38, 0x2c400, URZ ;  /* 0x0002c40026087890 */ /* 0x000fe2000fffe03f */
[----:B------:R-:W-:Y:S01]  /*b260*/  PLOP3.LUT P0, PT, PT, PT, PT, 0x80, 0x0 ;  /* 0x000000000000781c */ /* 0x000fe20003f0f070 */
[----:B------:R-:W-:Y:S01]  /*b270*/  UMOV UR6, 0x0 ;  /* 0x0000000000067882 */ /* 0x000fe20000000000 */
[----:B------:R-:W-:Y:S01]  /*b280*/  R2UR UR10, R7 ;  /* 0x00000000070a72ca */ /* 0x000fe200000e0000 */
[----:B------:R-:W-:-:S14]  /*b290*/  UMOV UR7, 0x14f00000 ;  /* 0x14f0000000077882 */ /* 0x000fdc0000000000 */
.L_x_96:
        /* <DEDUP_REMOVED lines=13> */
.L_x_97:
        /* <DEDUP_REMOVED lines=8> */
[----:B------:R-:W0:Y:S01]  /*b3f0*/  SYNCS.PHASECHK.TRANS64.TRYWAIT P0, [UR38+0x34860], R2 ;  /* 0x03486002ff0075a7 */ /* 0x000e220008000166 */
[----:B------:R-:W-:Y:S04]  /*b400*/  BSSY B1, `(.L_x_98) ;  /* 0x0000002000017945 */ /* 0x000fe80003800000 */
[----:B0-----:R-:W-:Y:S05]  /*b410*/  @!P0 BRA `(.L_x_99) ;  /* 0x0000001800748947 */ /* 0x001fea0003800000 */
.L_x_151:
[----:B------:R-:W-:Y:S05]  /*b420*/  BSYNC B1 ;  /* 0x0000000000017941 */ /* 0x000fea0003800000 */
.L_x_98:
        /* <DEDUP_REMOVED lines=9> */
.L_x_101:
[----:B------:R-:W-:Y:S05]  /*b4c0*/  BSYNC B1 ;  /* 0x0000000000017941 */ /* 0x000fea0003800000 */
.L_x_100:
        /* <DEDUP_REMOVED lines=10> */
.L_x_102:
        /* <DEDUP_REMOVED lines=13> */
.L_x_103:
        /* <DEDUP_REMOVED lines=8> */
[----:B------:R-:W-:Y:S01]  /*b6c0*/  IMAD.MOV.U32 R18, RZ, RZ, R6 ;  /* 0x000000ffff127224 */ /* 0x000fe200078e0006 */
[----:B------:R-:W-:-:S07]  /*b6d0*/  MOV R16, R4 ;  /* 0x0000000400107202 */ /* 0x000fce0000000f00 */
.L_x_89:
[----:B------:R-:W-:Y:S05]  /*b6e0*/  BSYNC B0 ;  /* 0x0000000000007941 */ /* 0x000fea0003800000 */
.L_x_54:
[----:B------:R-:W-:Y:S01]  /*b6f0*/  LOP3.LUT P0, RZ, R17, 0x2, RZ, 0xc0, !PT ;  /* 0x0000000211ff7812 */ /* 0x000fe2000780c0ff */
[----:B------:R-:W-:-:S12]  /*b700*/  BSSY B0, `(.L_x_104) ;  /* 0x0000036000007945 */ /* 0x000fd80003800000 */
[----:B------:R-:W-:Y:S05]  /*b710*/  @!P0 BRA `(.L_x_105) ;  /* 0x0000000000d08947 */ /* 0x000fea0003800000 */
[----:B------:R-:W0:Y:S01]  /*b720*/  S2R R2, SR_TID.X ;  /* 0x0000000000027919 */ /* 0x000e220000002100 */
[----:B------:R-:W-:Y:S01]  /*b730*/  LEA R3, R0, UR38, 0x3 ;  /* 0x0000002600037c11 */ /* 0x000fe2000f8e18ff */
[----:B------:R-:W-:Y:S01]  /*b740*/  BSSY B1, `(.L_x_106) ;  /* 0x0000006000017945 */ /* 0x000fe20003800000 */
[----:B0-----:R-:W-:Y:S02]  /*b750*/  LOP3.LUT R4, R2, 0x7f, RZ, 0xc0, !PT ;  /* 0x0000007f02047812 */ /* 0x001fe400078ec0ff */
[----:B------:R-:W-:Y:S02]  /*b760*/  SHF.L.U32 R2, R10, 0x1f, RZ ;  /* 0x0000001f0a027819 */ /* 0x000fe400000006ff */
[----:B------:R-:W-:Y:S02]  /*b770*/  ISETP.NE.AND P1, PT, R4, RZ, PT ;  /* 0x000000ff0400720c */ /* 0x000fe40003f25270 */
[----:B------:R-:W0:Y:S02]  /*b780*/  SYNCS.PHASECHK.TRANS64.TRYWAIT P0, [R3+URZ+0x34860], R2 ;  /* 0x03486002030075a7 */ /* 0x000e24000800017f */
[----:B0-----:R-:W-:Y:S09]  /*b790*/  @!P0 BRA `(.L_x_107) ;  /* 0x0000001400ac8947 */ /* 0x001ff20003800000 */
.L_x_152:
[----:B------:R-:W-:Y:S05]  /*b7a0*/  BSYNC B1 ;  /* 0x0000000000017941 */ /* 0x000fea0003800000 */
.L_x_106:
[----:B------:R-:W-:Y:S04]  /*b7b0*/  BSSY B1, `(.L_x_108) ;  /* 0x0000008000017945 */ /* 0x000fe80003800000 */
[----:B------:R-:W-:Y:S05]  /*b7c0*/  @P1 BRA `(.L_x_109) ;  /* 0x0000000000181947 */ /* 0x000fea0003800000 */
[----:B------:R-:W1:Y:S01]  /*b7d0*/  S2R R4, SR_TID.X ;  /* 0x0000000000047919 */ /* 0x000e620000002100 */
[----:B0-----:R-:W-:-:S04]  /*b7e0*/  IMAD.MOV.U32 R2, RZ, RZ, 0x8000 ;  /* 0x00008000ff027424 */ /* 0x001fc800078e00ff */
[----:B------:R2:W-:Y:S01]  /*b7f0*/  SYNCS.ARRIVE.TRANS64 RZ, [R3+URZ+0x34850], R2 ;  /* 0x0348500203ff79a7 */ /* 0x0005e2000800003f */
[----:B-1----:R-:W-:-:S13]  /*b800*/  LOP3.LUT P0, RZ, R4, 0x1f, RZ, 0xc0, !PT ;  /* 0x0000001f04ff7812 */ /* 0x002fda000780c0ff */
[----:B--2---:R-:W-:Y:S05]  /*b810*/  @!P0 BRA `(.L_x_109) ;  /* 0x0000000000048947 */ /* 0x004fea0003800000 */
[----:B------:R-:W-:Y:S01]  /*b820*/  BPT.TRAP 0x1 ;  /* 0x000000040000795c */ /* 0x000fe20000300000 */
.L_x_109:
[----:B------:R-:W-:Y:S05]  /*b830*/  BSYNC B1 ;  /* 0x0000000000017941 */ /* 0x000fea0003800000 */
.L_x_108:
[----:B------:R-:W-:Y:S01]  /*b840*/  R2UR UR4, R0 ;  /* 0x00000000000472ca */ /* 0x000fe200000e0000 */
[----:B------:R-:W-:Y:S01]  /*b850*/  ULDC.64 UR6, c[0x0][0x198] ;  /* 0x0000660000067ab9 */ /* 0x000fe20000000a00 */
[----:B------:R-:W-:Y:S01]  /*b860*/  R2UR UR9, R3 ;  /* 0x00000000030972ca */ /* 0x000fe200000e0000 */
[----:B------:R-:W-:Y:S01]  /*b870*/  UIADD3 UR6, UP0, UR6, 0x470, URZ ;  /* 0x0000047006067890 */ /* 0x000fe2000ff1e03f */
[----:B------:R-:W-:Y:S01]  /*b880*/  PLOP3.LUT P0, PT, PT, PT, PT, 0x80, 0x0 ;  /* 0x000000000000781c */ /* 0x000fe20003f0f070 */
[----:B------:R-:W-:Y:S01]  /*b890*/  IMAD.SHL.U32 R18, R18, 0x80, RZ ;  /* 0x0000008012127824 */ /* 0x000fe200078e00ff */
[----:B------:R-:W-:Y:S01]  /*b8a0*/  UMOV UR14, 0x0 ;  /* 0x00000000000e7882 */ /* 0x000fe20000000000 */
[----:B------:R-:W-:Y:S01]  /*b8b0*/  UIADD3.X UR7, URZ, UR7, URZ, UP0, !UPT ;  /* 0x000000073f077290 */ /* 0x000fe200087fe43f */
[----:B------:R-:W-:Y:S01]  /*b8c0*/  UMOV UR15, 0x14f00000 ;  /* 0x14f00000000f7882 */ /* 0x000fe20000000000 */
[----:B------:R-:W-:-:S04]  /*b8d0*/  UMOV UR10, URZ ;  /* 0x0000003f000a7c82 */ /* 0x000fc80008000000 */
[----:B------:R-:W-:Y:S02]  /*b8e0*/  ULEA UR4, UR4, UR38, 0xf ;  /* 0x0000002604047291 */ /* 0x000fe4000f8e783f */
[----:B------:R-:W-:Y:S02]  /*b8f0*/  UIADD3 UR9, UR9, 0x34850, URZ ;  /* 0x0003485009097890 */ /* 0x000fe4000fffe03f */
[----:B------:R-:W-:-:S12]  /*b900*/  UIADD3 UR8, UR4, 0x400, URZ ;  /* 0x0000040004087890 */ /* 0x000fd8000fffe03f */
.L_x_110:
[----:B------:R-:W-:-:S13]  /*b910*/  @P0 ELECT P1, URZ, PT ;  /* 0x00000000003f082f */ /* 0x000fda0003820000 */
[----:B------:R-:W-:Y:S01]  /*b920*/  @P1 R2UR UR13, R16 ;  /* 0x00000000100d12ca */ /* 0x000fe200000e0000 */
[----:B------:R-:W-:Y:S01]  /*b930*/  UMOV UR12, UR36 ;  /* 0x00000024000c7c82 */ /* 0x000fe20008000000 */
[----:B------:R-:W-:Y:S02]  /*b940*/  @P1 R2UR UR11, R18 ;  /* 0x00000000120b12ca */ /* 0x000fe400000e0000 */
[----:B------:R-:W-:Y:S02]  /*b950*/  @P1 PLOP3.LUT P0, PT, P1, PT, PT, 0x8, 0x0 ;  /* 0x000000000000181c */ /* 0x000fe40000f0e170 */
[----:B------:R-:W-:-:S09]  /*b960*/  PLOP3.LUT P1, PT, PT, PT, PT, 0x8, 0x0 ;  /* 0x000000000000781c */ /* 0x000fd20003f2e170 */
[----:B------:R1:W-:Y:S02]  /*b970*/  UTMALDG.4D [UR8], [UR6], desc[UR14] ;  /* 0x00000e08060075b4 */ /* 0x0003e40008019000 */
[----:B-1----:R-:W-:Y:S05]  /*b980*/  @P0 BRA.U.ANY `(.L_x_110) ;  /* 0xfffffffd00e00947 */ /* 0x002fea000393ffff */
[----:B------:R-:W-:Y:S01]  /*b990*/  PLOP3.LUT P0, PT, PT, PT, PT, 0x80, 0x0 ;  /* 0x000000000000781c */ /* 0x000fe20003f0f070 */
[----:B------:R-:W-:Y:S01]  /*b9a0*/  UIADD3 UR8, UR4, 0x4400, URZ ;  /* 0x0000440004087890 */ /* 0x000fe2000fffe03f */
[----:B------:R-:W-:Y:S02]  /*b9b0*/  UMOV UR5, 0x14f00000 ;  /* 0x14f0000000057882 */ /* 0x000fe40000000000 */
[----:B------:R-:W-:Y:S01]  /*b9c0*/  UMOV UR4, 0x0 ;  /* 0x0000000000047882 */ /* 0x000fe20000000000 */
[----:B------:R-:W-:-:S08]  /*b9d0*/  UMOV UR10, 0x40 ;  /* 0x00000040000a7882 */ /* 0x000fd00000000000 */
.L_x_111:
        /* <DEDUP_REMOVED lines=8> */
.L_x_105:
[----:B------:R-:W-:Y:S05]  /*ba60*/  BSYNC B0 ;  /* 0x0000000000007941 */ /* 0x000fea0003800000 */
.L_x_104:
[----:B------:R-:W-:-:S05]  /*ba70*/  VIADD R0, R0, 0x1 ;  /* 0x0000000100007836 */ /* 0x000fca0000000000 */
[----:B------:R-:W-:-:S04]  /*ba80*/  ISETP.NE.AND P0, PT, R0, 0x2, PT ;  /* 0x000000020000780c */ /* 0x000fc80003f05270 */
[----:B0-----:R-:W-:Y:S02]  /*ba90*/  SEL R3, RZ, 0x1, P0 ;  /* 0x00000001ff037807 */ /* 0x001fe40000000000 */
[----:B------:R-:W-:Y:S02]  /*baa0*/  SEL R0, R0, RZ, P0 ;  /* 0x000000ff00007207 */ /* 0x000fe40000000000 */
[----:B------:R-:W-:Y:S01]  /*bab0*/  LOP3.LUT R10, R10, R3, RZ, 0x3c, !PT ;  /* 0x000000030a0a7212 */ /* 0x000fe200078e3cff */
[----:B------:R-:W-:-:S07]  /*bac0*/  IMAD.MOV.U32 R3, RZ, RZ, RZ ;  /* 0x000000ffff037224 */ /* 0x000fce00078e00ff */
.L_x_38:
[----:B------:R-:W0:Y:S01]  /*bad0*/  S2R R5, SR_CgaCtaId ;  /* 0x0000000000057919 */ /* 0x000e220000008800 */
[----:B------:R-:W-:Y:S02]  /*bae0*/  MOV R2, 0x400 ;  /* 0x0000040000027802 */ /* 0x000fe40000000f00 */
[----:B------:R-:W-:Y:S02]  /*baf0*/  SHF.L.U32 R3, R3, 0x1f, RZ ;  /* 0x0000001f03037819 */ /* 0x000fe400000006ff */
[----:B0-----:R-:W-:-:S04]  /*bb00*/  LEA R2, R5, R2, 0x18 ;  /* 0x0000000205027211 */ /* 0x001fc800078ec0ff */
[----:B------:R-:W0:Y:S02]  /*bb10*/  SYNCS.PHASECHK.TRANS64.TRYWAIT P0, [R2+URZ+0x34820], R3 ;  /* 0x03482003020075a7 */ /* 0x000e24000800017f */
[----:B0-----:R-:W-:Y:S05]  /*bb20*/  @!P0 BRA `(.L_x_112) ;  /* 0x0000001000dc8947 */ /* 0x001fea0003800000 */
.L_x_153:
[----:B------:R-:W-:-:S03]  /*bb30*/  UMOV UR4, 0xffffffff ;  /* 0xffffffff00047882 */ /* 0x000fc60000000000 */
[----:B------:R-:W-:Y:S05]  /*bb40*/  BRA.DIV UR4, `(.L_x_113) ;  /* 0x0000001204e87947 */ /* 0x000fea000b800000 */
[----:B0-----:R-:W0:Y:S02]  /*bb50*/  S2R R3, SR_TID.X ;  /* 0x0000000000037919 */ /* 0x001e240000002100 */
[----:B0-----:R-:W-:-:S04]  /*bb60*/  SHF.R.U32.HI R3, RZ, 0x5, R3 ;  /* 0x00000005ff037819 */ /* 0x001fc80000011603 */
[----:B------:R-:W-:-:S05]  /*bb70*/  LOP3.LUT R3, R3, 0x3, RZ, 0xc0, !PT ;  /* 0x0000000303037812 */ /* 0x000fca00078ec0ff */
[----:B------:R0:W1:Y:S02]  /*bb80*/  SHFL.IDX PT, R14, R3, RZ, 0x1f ;  /* 0x00001fff030e7589 */ /* 0x00006400000e0000 */
.L_x_156:
[----:B-1----:R-:W-:-:S13]  /*bb90*/  ISETP.NE.AND P0, PT, R14, RZ, PT ;  /* 0x000000ff0e00720c */ /* 0x002fda0003f05270 */
[----:B------:R-:W-:Y:S05]  /*bba0*/  @P0 BRA `(.L_x_10) ;  /* 0x0000000000880947 */ /* 0x000fea0003800000 */
[----:B------:R-:W-:-:S03]  /*bbb0*/  UMOV UR4, 0xffffffff ;  /* 0xffffffff00047882 */ /* 0x000fc60000000000 */
[----:B------:R-:W-:Y:S05]  /*bbc0*/  BRA.DIV UR4, `(.L_x_114) ;  /* 0x0000001204fc7947 */ /* 0x000fea000b800000 */
[----:B------:R-:W-:-:S13]  /*bbd0*/  ELECT P6, URZ, PT ;  /* 0x00000000003f782f */ /* 0x000fda00038c0000 */
.L_x_159:
[----:B------:R-:W-:Y:S05]  /*bbe0*/  @!P6 BRA `(.L_x_10) ;  /* 0x000000000078e947 */ /* 0x000fea0003800000 */
[----:B0-----:R-:W2:Y:S02]  /*bbf0*/  LDL.LU R3, [R1+0x10] ;  /* 0x0000100001037983 */ /* 0x001ea40000300800 */
[----:B--2---:R-:W-:-:S04]  /*bc00*/  LOP3.LUT R3, R3, 0x2, RZ, 0xfc, !PT ;  /* 0x0000000203037812 */ /* 0x004fc800078efcff */
[----:B------:R-:W-:-:S13]  /*bc10*/  ISETP.NE.AND P2, PT, R3, 0x3, PT ;  /* 0x000000030300780c */ /* 0x000fda0003f45270 */
[----:B------:R-:W-:Y:S05]  /*bc20*/  @!P2 BRA `(.L_x_115) ;  /* 0x000000000004a947 */ /* 0x000fea0003800000 */
[----:B------:R-:W-:Y:S01]  /*bc30*/  BPT.TRAP 0x1 ;  /* 0x000000040000795c */ /* 0x000fe20000300000 */
.L_x_115:
[----:B------:R-:W-:Y:S01]  /*bc40*/  VIADD R9, R2, 0x34840 ;  /* 0x0003484002097836 */ /* 0x000fe20000000000 */
[----:B------:R-:W-:Y:S01]  /*bc50*/  SHF.L.U32 R4, R10, 0x1f, RZ ;  /* 0x0000001f0a047819 */ /* 0x000fe200000006ff */
[----:B------:R-:W-:-:S03]  /*bc60*/  VIADD R3, R0, 0x1 ;  /* 0x0000000100037836 */ /* 0x000fc60000000000 */
[----:B------:R-:W-:Y:S02]  /*bc70*/  LEA R7, R0, R9, 0x3 ;  /* 0x0000000900077211 */ /* 0x000fe400078e18ff */
[C---:B------:R-:W-:Y:S02]  /*bc80*/  ISETP.NE.AND P1, PT, R3.reuse, 0x2, PT ;  /* 0x000000020300780c */ /* 0x040fe40003f25270 */
[----:B------:R-:W0:Y:S02]  /*bc90*/  SYNCS.PHASECHK.TRANS64.TRYWAIT P0, [R7+URZ], R4 ;  /* 0x00000004070075a7 */ /* 0x000e24000800017f */
[----:B------:R-:W-:Y:S02]  /*bca0*/  SEL R5, RZ, 0x1, P1 ;  /* 0x00000001ff057807 */ /* 0x000fe40000800000 */
[----:B------:R-:W-:Y:S02]  /*bcb0*/  SEL R6, R3, RZ, P1 ;  /* 0x000000ff03067207 */ /* 0x000fe40000800000 */
[----:B------:R-:W-:-:S03]  /*bcc0*/  LOP3.LUT R5, R10, R5, RZ, 0x3c, !PT ;  /* 0x000000050a057212 */ /* 0x000fc600078e3cff */
[----:B------:R-:W-:Y:S01]  /*bcd0*/  IMAD R8, R6, 0x8, R9 ;  /* 0x0000000806087824 */ /* 0x000fe200078e0209 */
[----:B------:R-:W-:Y:S01]  /*bce0*/  SHF.L.U32 R5, R5, 0x1f, RZ ;  /* 0x0000001f05057819 */ /* 0x000fe200000006ff */
[----:B0-----:R-:W-:Y:S06]  /*bcf0*/  @!P0 BRA `(.L_x_116) ;  /* 0x0000001000d08947 */ /* 0x001fec0003800000 */
.L_x_160:
[----:B------:R-:W1:Y:S02]  /*bd00*/  SYNCS.PHASECHK.TRANS64.TRYWAIT P0, [R8+URZ], R5 ;  /* 0x00000005080075a7 */ /* 0x000e64000800017f */
[----:B-1----:R-:W-:Y:S05]  /*bd10*/  @!P0 BRA `(.L_x_117) ;  /* 0x0000001000dc8947 */ /* 0x002fea0003800000 */
.L_x_161:
[----:B------:R-:W-:Y:S05]  /*bd20*/  @!P2 BRA `(.L_x_118) ;  /* 0x000000000004a947 */ /* 0x000fea0003800000 */
[----:B------:R-:W-:Y:S01]  /*bd30*/  BPT.TRAP 0x1 ;  /* 0x000000040000795c */ /* 0x000fe20000300000 */
.L_x_118:
[----:B------:R-:W-:-:S04]  /*bd40*/  VIADD R3, R2, 0x34860 ;  /* 0x0003486002037836 */ /* 0x000fc80000000000 */
[----:B0-----:R-:W-:-:S04]  /*bd50*/  IMAD R7, R0, 0x8, R3 ;  /* 0x0000000800077824 */ /* 0x001fc800078e0203 */
[----:B------:R-:W0:Y:S02]  /*bd60*/  SYNCS.PHASECHK.TRANS64.TRYWAIT P0, [R7+URZ], R4 ;  /* 0x00000004070075a7 */ /* 0x000e24000800017f */
[----:B0-----:R-:W-:Y:S05]  /*bd70*/  @!P0 BRA `(.L_x_119) ;  /* 0x0000001000d88947 */ /* 0x001fea0003800000 */
.L_x_162:
[----:B------:R-:W-:-:S07]  /*bd80*/  IMAD R6, R6, 0x8, R3 ;  /* 0x0000000806067824 */ /* 0x000fce00078e0203 */
.L_x_120:
[----:B--2---:R2:W3:Y:S02]  /*bd90*/  SYNCS.PHASECHK.TRANS64.TRYWAIT P0, [R6+URZ], R5 ;  /* 0x00000005060075a7 */ /* 0x0044e4000800017f */
[----:B---3--:R-:W-:Y:S05]  /*bda0*/  @!P0 NANOSLEEP.SYNCS 0x989680 ;  /* 0x009896800000895d */ /* 0x008fea0003900000 */
[----:B------:R-:W3:Y:S02]  /*bdb0*/  @!P0 SYNCS.PHASECHK.TRANS64 P0, [R6+URZ], R5 ;  /* 0x00000005060085a7 */ /* 0x000ee4000800007f */
[----:B---3--:R-:W-:Y:S05]  /*bdc0*/  @!P0 BRA `(.L_x_120) ;  /* 0xfffffffc00f08947 */ /* 0x008fea000383ffff */
.L_x_10:
[----:B------:R-:W-:Y:S05]  /*bdd0*/  BSYNC B6 ;  /* 0x0000000000067941 */ /* 0x000fea0003800000 */
.L_x_7:
[----:B------:R-:W-:Y:S05]  /*bde0*/  EXIT ;  /* 0x000000000000794d */ /* 0x000fea0003800000 */
.L_x_14:
[----:B0-----:R-:W-:-:S04]  /*bdf0*/  MOV R0, UR36 ;  /* 0x0000002400007c02 */ /* 0x001fc80008000f00 */
[----:B------:R0:W1:Y:S03]  /*be00*/  SYNCS.PHASECHK.TRANS64.TRYWAIT P1, [R0+URZ+0x34800], R3 ;  /* 0x03480003000075a7 */ /* 0x000066000802017f */
[----:B-1----:R-:W-:Y:S05]  /*be10*/  @!P1 NANOSLEEP.SYNCS 0x989680 ;  /* 0x009896800000995d */ /* 0x002fea0003900000 */
[----:B------:R-:W1:Y:S02]  /*be20*/  @!P1 SYNCS.PHASECHK.TRANS64 P1, [R0+URZ+0x34800], R3 ;  /* 0x03480003000095a7 */ /* 0x000e64000802007f */
[----:B-1----:R-:W-:Y:S05]  /*be30*/  @!P1 BRA `(.L_x_14) ;  /* 0xfffffffc00ec9947 */ /* 0x002fea000383ffff */
[----:B------:R-:W-:Y:S05]  /*be40*/  BRA `(.L_x_121) ;  /* 0xffffff5400087947 */ /* 0x000fea000383ffff */
.L_x_18:
[----:B0-----:R-:W-:-:S04]  /*be50*/  IMAD.U32 R0, RZ, RZ, UR36 ;  /* 0x00000024ff007e24 */ /* 0x001fc8000f8e00ff */
[----:B------:R0:W2:Y:S03]  /*be60*/  SYNCS.PHASECHK.TRANS64.TRYWAIT P2, [R0+URZ+0x34830], R3 ;  /* 0x03483003000075a7 */ /* 0x0000a6000804017f */
[----:B--2---:R-:W-:Y:S05]  /*be70*/  @!P2 NANOSLEEP.SYNCS 0x989680 ;  /* 0x009896800000a95d */ /* 0x004fea0003900000 */
[----:B------:R-:W2:Y:S02]  /*be80*/  @!P2 SYNCS.PHASECHK.TRANS64 P2, [R0+URZ+0x34830], R3 ;  /* 0x034830030000a5a7 */ /* 0x000ea4000804007f */
[----:B--2---:R-:W-:Y:S05]  /*be90*/  @!P2 BRA `(.L_x_18) ;  /* 0xfffffffc00eca947 */ /* 0x004fea000383ffff */
[----:B------:R-:W-:Y:S05]  /*bea0*/  BRA `(.L_x_17) ;  /* 0xffffff5400207947 */ /* 0x000fea000383ffff */
.L_x_23:
[----:B-1----:R-:W-:-:S04]  /*beb0*/  IMAD.U32 R6, RZ, RZ, UR39 ;  /* 0x00000027ff067e24 */ /* 0x002fc8000f8e00ff */
[----:B------:R1:W2:Y:S03]  /*bec0*/  SYNCS.PHASECHK.TRANS64.TRYWAIT P2, [R6+URZ+0x34830], R3 ;  /* 0x03483003060075a7 */ /* 0x0002a6000804017f */
[----:B--2---:R-:W-:Y:S05]  /*bed0*/  @!P2 NANOSLEEP.SYNCS 0x989680 ;  /* 0x009896800000a95d */ /* 0x004fea0003900000 */
[----:B------:R-:W2:Y:S02]  /*bee0*/  @!P2 SYNCS.PHASECHK.TRANS64 P2, [R6+URZ+0x34830], R3 ;  /* 0x034830030600a5a7 */ /* 0x000ea4000804007f */
[----:B--2---:R-:W-:Y:S05]  /*bef0*/  @!P2 BRA `(.L_x_23) ;  /* 0xfffffffc00eca947 */ /* 0x004fea000383ffff */
[----:B------:R-:W-:Y:S05]  /*bf00*/  BRA `(.L_x_22) ;  /* 0xffffff7c00087947 */ /* 0x000fea000383ffff */
.L_x_27:
[----:B-1----:R-:W-:-:S04]  /*bf10*/  IMAD.U32 R6, RZ, RZ, UR7 ;  /* 0x00000007ff067e24 */ /* 0x002fc8000f8e00ff */
[----:B------:R1:W2:Y:S03]  /*bf20*/  SYNCS.PHASECHK.TRANS64.TRYWAIT P2, [R6+URZ+0x34850], R3 ;  /* 0x03485003060075a7 */ /* 0x0002a6000804017f */
[----:B--2---:R-:W-:Y:S05]  /*bf30*/  @!P2 NANOSLEEP.SYNCS 0x989680 ;  /* 0x009896800000a95d */ /* 0x004fea0003900000 */
[----:B------:R-:W2:Y:S02]  /*bf40*/  @!P2 SYNCS.PHASECHK.TRANS64 P2, [R6+URZ+0x34850], R3 ;  /* 0x034850030600a5a7 */ /* 0x000ea4000804007f */
[----:B--2---:R-:W-:Y:S05]  /*bf50*/  @!P2 BRA `(.L_x_27) ;  /* 0xfffffffc00eca947 */ /* 0x004fea000383ffff */
[----:B------:R-:W-:Y:S05]  /*bf60*/  BRA `(.L_x_26) ;  /* 0xffffff8400147947 */ /* 0x000fea000383ffff */
.L_x_32:
[----:B-1----:R1:W2:Y:S02]  /*bf70*/  SYNCS.PHASECHK.TRANS64.TRYWAIT P0, [R12+URZ+0x34850], R9 ;  /* 0x034850090c0075a7 */ /* 0x0022a4000800017f */
[----:B--2---:R-:W-:Y:S05]  /*bf80*/  @!P0 NANOSLEEP.SYNCS 0x989680 ;  /* 0x009896800000895d */ /* 0x004fea0003900000 */
[----:B------:R-:W2:Y:S02]  /*bf90*/  @!P0 SYNCS.PHASECHK.TRANS64 P0, [R12+URZ+0x34850], R9 ;  /* 0x034850090c0085a7 */ /* 0x000ea4000800007f */
[----:B--2---:R-:W-:Y:S05]  /*bfa0*/  @!P0 BRA `(.L_x_32) ;  /* 0xfffffffc00f08947 */ /* 0x004fea000383ffff */
[----:B------:R-:W-:Y:S05]  /*bfb0*/  BRA `(.L_x_31) ;  /* 0xffffff9c00e47947 */ /* 0x000fea000383ffff */
.L_x_43:
[----:B------:R-:W-:Y:S01]  /*bfc0*/  IMAD.MOV.U32 R13, RZ, RZ, R0 ;  /* 0x000000ffff0d7224 */ /* 0x000fe200078e0000 */
[----:B------:R-:W-:Y:S01]  /*bfd0*/  MOV R11, 0x1f ;  /* 0x0000001f000b7802 */ /* 0x000fe20000000f00 */
[----:B------:R-:W-:Y:S02]  /*bfe0*/  IMAD.MOV.U32 R12, RZ, RZ, RZ ;  /* 0x000000ffff0c7224 */ /* 0x000fe400078e00ff */
[----:B------:R-:W-:-:S07]  /*bff0*/  IMAD.MOV.U32 R15, RZ, RZ, -0x1 ;  /* 0xffffffffff0f7424 */ /* 0x000fce00078e00ff */
[----:B0-----:R-:W-:Y:S05]  /*c000*/  WARPSYNC.COLLECTIVE R15, `(.L_x_122) ;  /* 0x000000000f087348 */ /* 0x001fea0003c00000 */
[----:B------:R1:W2:Y:S02]  /*c010*/  SHFL.IDX P6, R14, R13, R12, R11 ;  /* 0x0000000c0d0e7389 */ /* 0x0002a400000c000b */
[----:B012---:R-:W-:Y:S01]  /*c020*/  ENDCOLLECTIVE ;  /* 0x000000000000791b */ /* 0x007fe20003800000 */
.L_x_122:
[----:B------:R-:W-:Y:S05]  /*c030*/  BRA `(.L_x_123) ;  /* 0xffffffc800a87947 */ /* 0x000fea000383ffff */
.L_x_45:
[----:B------:R-:W-:Y:S01]  /*c040*/  BSSY B0, `(.L_x_124) ;  /* 0x0000006000007945 */ /* 0x000fe20003800000 */
[----:B------:R-:W-:-:S07]  /*c050*/  IMAD.MOV.U32 R15, RZ, RZ, -0x1 ;  /* 0xffffffffff0f7424 */ /* 0x000fce00078e00ff */
[----:B01----:R-:W-:Y:S05]  /*c060*/  WARPSYNC.COLLECTIVE R15, `(.L_x_125) ;  /* 0x000000000f0c7348 */ /* 0x003fea0003c00000 */
[----:B------:R-:W-:Y:S02]  /*c070*/  ELECT P6, UR62, PT ;  /* 0x00000000003e782f */ /* 0x000fe400038c0000 */
[----:B------:R-:W-:Y:S01]  /*c080*/  MOV R14, UR62 ;  /* 0x0000003e000e7c02 */ /* 0x000fe20008000f00 */
[----:B01----:R-:W-:Y:S10]  /*c090*/  ENDCOLLECTIVE ;  /* 0x000000000000791b */ /* 0x003ff40003800000 */
.L_x_125:
[----:B------:R-:W-:Y:S05]  /*c0a0*/  BSYNC B0 ;  /* 0x0000000000007941 */ /* 0x000fea0003800000 */
.L_x_124:
[----:B------:R-:W-:Y:S05]  /*c0b0*/  BRA `(.L_x_126) ;  /* 0xffffffc800a87947 */ /* 0x000fea000383ffff */
.L_x_47:
[----:B0-----:R-:W-:-:S04]  /*c0c0*/  IMAD.U32 R3, RZ, RZ, UR38 ;  /* 0x00000026ff037e24 */ /* 0x001fc8000f8e00ff */
[----:B------:R0:W1:Y:S03]  /*c0d0*/  SYNCS.PHASECHK.TRANS64.TRYWAIT P0, [R3+URZ+0x34840], R0 ;  /* 0x03484000030075a7 */ /* 0x000066000800017f */
[----:B-1----:R-:W-:Y:S05]  /*c0e0*/  @!P0 NANOSLEEP.SYNCS 0x989680 ;  /* 0x009896800000895d */ /* 0x002fea0003900000 */
[----:B------:R-:W1:Y:S02]  /*c0f0*/  @!P0 SYNCS.PHASECHK.TRANS64 P0, [R3+URZ+0x34840], R0 ;  /* 0x03484000030085a7 */ /* 0x000e64000800007f */
[----:B-1----:R-:W-:Y:S05]  /*c100*/  @!P0 BRA `(.L_x_47) ;  /* 0xfffffffc00ec8947 */ /* 0x002fea000383ffff */
[----:B------:R-:W-:Y:S05]  /*c110*/  BRA `(.L_x_127) ;  /* 0xffffffc800fc7947 */ /* 0x000fea000383ffff */
.L_x_50:
[----:B------:R-:W-:Y:S01]  /*c120*/  IMAD R8, R11, 0x80, R8 ;  /* 0x000000800b087824 */ /* 0x000fe200078e0208 */
[----:B------:R-:W-:Y:S01]  /*c130*/  MOV R12, RZ ;  /* 0x000000ff000c7202 */ /* 0x000fe20000000f00 */
[----:B------:R-:W-:Y:S02]  /*c140*/  IMAD.MOV.U32 R13, RZ, RZ, R7 ;  /* 0x000000ffff0d7224 */ /* 0x000fe400078e0007 */
[----:B------:R-:W-:Y:S02]  /*c150*/  IMAD.MOV.U32 R11, RZ, RZ, 0x181f ;  /* 0x0000181fff0b7424 */ /* 0x000fe400078e00ff */
[----:B------:R-:W-:Y:S02]  /*c160*/  IMAD.MOV.U32 R15, RZ, RZ, -0x1 ;  /* 0xffffffffff0f7424 */ /* 0x000fe400078e00ff */
[----:B------:R-:W-:-:S07]  /*c170*/  VIADD R5, R8, 0x10 ;  /* 0x0000001008057836 */ /* 0x000fce0000000000 */
[----:B------:R-:W-:Y:S05]  /*c180*/  WARPSYNC.COLLECTIVE R15, `(.L_x_128) ;  /* 0x000000000f087348 */ /* 0x000fea0003c00000 */
[----:B------:R0:W1:Y:S02]  /*c190*/  SHFL.IDX P6, R14, R13, R12, R11 ;  /* 0x0000000c0d0e7389 */ /* 0x00006400000c000b */
[----:B01----:R-:W-:Y:S01]  /*c1a0*/  ENDCOLLECTIVE ;  /* 0x000000000000791b */ /* 0x003fe20003800000 */
.L_x_128:
[----:B------:R-:W-:Y:S02]  /*c1b0*/  IMAD.MOV.U32 R13, RZ, RZ, R0 ;  /* 0x000000ffff0d7224 */ /* 0x000fe400078e0000 */
[----:B------:R-:W-:-:S07]  /*c1c0*/  IMAD.MOV.U32 R2, RZ, RZ, R14 ;  /* 0x000000ffff027224 */ /* 0x000fce00078e000e */
[----:B------:R-:W-:Y:S05]  /*c1d0*/  WARPSYNC.COLLECTIVE R15, `(.L_x_129) ;  /* 0x000000000f087348 */ /* 0x000fea0003c00000 */
[----:B------:R0:W1:Y:S02]  /*c1e0*/  SHFL.IDX P6, R14, R13, R12, R11 ;  /* 0x0000000c0d0e7389 */ /* 0x00006400000c000b */
[----:B01----:R-:W-:Y:S01]  /*c1f0*/  ENDCOLLECTIVE ;  /* 0x000000000000791b */ /* 0x003fe20003800000 */
.L_x_129:
[----:B------:R-:W-:Y:S01]  /*c200*/  ULDC UR4, c[0x0][0x288] ;  /* 0x0000a20000047ab9 */ /* 0x000fe20000000800 */
[----:B------:R-:W-:Y:S02]  /*c210*/  IMAD.MOV.U32 R3, RZ, RZ, R2 ;  /* 0x000000ffff037224 */ /* 0x000fe400078e0002 */
[----:B------:R-:W-:-:S05]  /*c220*/  IMAD R6, R6, UR4, RZ ;  /* 0x0000000406067c24 */ /* 0x000fca000f8e02ff */
[----:B------:R-:W-:Y:S01]  /*c230*/  ISETP.GE.AND P3, PT, R8, R6, PT ;  /* 0x000000060800720c */ /* 0x000fe20003f66270 */
[----:B------:R-:W-:Y:S02]  /*c240*/  IMAD.MOV.U32 R13, RZ, RZ, R7 ;  /* 0x000000ffff0d7224 */ /* 0x000fe400078e0007 */
[----:B------:R-:W-:-:S10]  /*c250*/  IMAD.MOV.U32 R12, RZ, RZ, 0x1 ;  /* 0x00000001ff0c7424 */ /* 0x000fd400078e00ff */
[----:B------:R-:W-:Y:S02]  /*c260*/  @!P3 LEA R21, R9, UR38, 0x1 ;  /* 0x000000260915bc11 */ /* 0x000fe4000f8e08ff */
[----:B------:R-:W-:-:S07]  /*c270*/  MOV R2, R14 ;  /* 0x0000000e00027202 */ /* 0x000fce0000000f00 */
[----:B------:R-:W-:Y:S05]  /*c280*/  WARPSYNC.COLLECTIVE R15, `(.L_x_130) ;  /* 0x000000000f087348 */ /* 0x000fea0003c00000 */
[----:B------:R0:W1:Y:S02]  /*c290*/  SHFL.IDX P6, R14, R13, R12, R11 ;  /* 0x0000000c0d0e7389 */ /* 0x00006400000c000b */
[----:B01----:R-:W-:Y:S01]  /*c2a0*/  ENDCOLLECTIVE ;  /* 0x000000000000791b */ /* 0x003fe20003800000 */
.L_x_130:
[----:B------:R-:W-:-:S05]  /*c2b0*/  @!P3 IMAD.WIDE.U32 R2, R10, 0x2, R2 ;  /* 0x000000020a02b825 */ /* 0x000fca00078e0002 */
[----:B------:R-:W-:Y:S01]  /*c2c0*/  @!PT LDS RZ, [RZ] ;  /* 0x00000000fffff984 */ /* 0x000fe20000000800 */
[----:B------:R-:W-:Y:S01]  /*c2d0*/  @!PT LDS RZ, [RZ] ;  /* 0x00000000fffff984 */ /* 0x000fe20000000800 */
[----:B------:R-:W-:Y:S01]  /*c2e0*/  @!PT LDS RZ, [RZ] ;  /* 0x00000000fffff984 */ /* 0x000fe20000000800 */
[----:B------:R0:W-:Y:S04]  /*c2f0*/  @!P3 LDGSTS.E.BYPASS.LTC128B.128 [R21+0x10400], desc[UR42][R2.64], !P2 ;  /* 0x104000000215bfae */ /* 0x0001e8000d101d6a */
[----:B------:R0:W-:Y:S01]  /*c300*/  @!P3 LDGSTS.E.BYPASS.LTC128B.128 [R21+0x14400], desc[UR42][R2.64+0x80], !P0 ;  /* 0x144000800215bfae */ /* 0x0001e2000c101d6a */
[----:B------:R-:W-:-:S03]  /*c310*/  IMAD.MOV.U32 R13, RZ, RZ, R0 ;  /* 0x000000ffff0d7224 */ /* 0x000fc600078e0000 */
[----:B------:R0:W-:Y:S01]  /*c320*/  @!P3 LDGSTS.E.BYPASS.LTC128B.128 [R21+0x18400], desc[UR42][R2.64+0x100], !P1 ;  /* 0x184001000215bfae */ /* 0x0001e2000c901d6a */
[----:B------:R-:W-:Y:S01]  /*c330*/  ISETP.GE.AND P3, PT, R5, R6, PT ;  /* 0x000000060500720c */ /* 0x000fe20003f66270 */
[----:B------:R-:W-:-:S12]  /*c340*/  IMAD.MOV.U32 R4, RZ, RZ, R14 ;  /* 0x000000ffff047224 */ /* 0x000fd800078e000e */
[----:B0-----:R-:W-:Y:S05]  /*c350*/  WARPSYNC.COLLECTIVE R15, `(.L_x_131) ;  /* 0x000000000f087348 */ /* 0x001fea0003c00000 */
[----:B------:R1:W2:Y:S02]  /*c360*/  SHFL.IDX P6, R14, R13, R12, R11 ;  /* 0x0000000c0d0e7389 */ /* 0x0002a400000c000b */
[----:B012---:R-:W-:Y:S01]  /*c370*/  ENDCOLLECTIVE ;  /* 0x000000000000791b */ /* 0x007fe20003800000 */
.L_x_131:
[----:B------:R-:W-:Y:S01]  /*c380*/  VIADD R3, R8, 0x20 ;  /* 0x0000002008037836 */ /* 0x000fe20000000000 */
[----:B------:R-:W-:Y:S02]  /*c390*/  MOV R5, R4 ;  /* 0x0000000400057202 */ /* 0x000fe40000000f00 */
[----:B------:R-:W-:Y:S01]  /*c3a0*/  @!P3 LEA R20, R9, UR38, 0x1 ;  /* 0x000000260914bc11 */ /* 0x000fe2000f8e08ff */
[----:B------:R-:W-:Y:S02]  /*c3b0*/  IMAD.MOV.U32 R13, RZ, RZ, R7 ;  /* 0x000000ffff0d7224 */ /* 0x000fe400078e0007 */
[----:B------:R-:W-:Y:S02]  /*c3c0*/  IMAD.MOV.U32 R12, RZ, RZ, 0x2 ;  /* 0x00000002ff0c7424 */ /* 0x000fe400078e00ff */
[----:B------:R-:W-:-:S07]  /*c3d0*/  IMAD.MOV.U32 R4, RZ, RZ, R14 ;  /* 0x000000ffff047224 */ /* 0x000fce00078e000e */
[----:B------:R-:W-:Y:S05]  /*c3e0*/  WARPSYNC.COLLECTIVE R15, `(.L_x_132) ;  /* 0x000000000f087348 */ /* 0x000fea0003c00000 */
[----:B------:R0:W1:Y:S02]  /*c3f0*/  SHFL.IDX P6, R14, R13, R12, R11 ;  /* 0x0000000c0d0e7389 */ /* 0x00006400000c000b */
[----:B01----:R-:W-:Y:S01]  /*c400*/  ENDCOLLECTIVE ;  /* 0x000000000000791b */ /* 0x003fe20003800000 */
.L_x_132:
[----:B------:R-:W-:-:S05]  /*c410*/  @!P3 IMAD.WIDE.U32 R4, R10, 0x2, R4 ;  /* 0x000000020a04b825 */ /* 0x000fca00078e0004 */
[----:B------:R-:W-:Y:S01]  /*c420*/  @!PT LDS RZ, [RZ] ;  /* 0x00000000fffff984 */ /* 0x000fe20000000800 */
[----:B------:R-:W-:Y:S01]  /*c430*/  @!PT LDS RZ, [RZ] ;  /* 0x00000000fffff984 */ /* 0x000fe20000000800 */
[----:B------:R-:W-:Y:S01]  /*c440*/  @!PT LDS RZ, [RZ] ;  /* 0x00000000fffff984 */ /* 0x000fe20000000800 */
[----:B------:R0:W-:Y:S04]  /*c450*/  @!P3 LDGSTS.E.BYPASS.LTC128B.128 [R20+0x10c00], desc[UR42][R4.64], !P2 ;  /* 0x10c000000414bfae */ /* 0x0001e8000d101d6a */
[----:B------:R0:W-:Y:S01]  /*c460*/  @!P3 LDGSTS.E.BYPASS.LTC128B.128 [R20+0x14c00], desc[UR42][R4.64+0x80], !P0 ;  /* 0x14c000800414bfae */ /* 0x0001e2000c101d6a */
[----:B------:R-:W-:-:S03]  /*c470*/  MOV R13, R0 ;  /* 0x00000000000d7202 */ /* 0x000fc60000000f00 */
[----:B------:R0:W-:Y:S01]  /*c480*/  @!P3 LDGSTS.E.BYPASS.LTC128B.128 [R20+0x18c00], desc[UR42][R4.64+0x100], !P1 ;  /* 0x18c001000414bfae */ /* 0x0001e2000c901d6a */
[----:B------:R-:W-:Y:S01]  /*c490*/  ISETP.GE.AND P3, PT, R3, R6, PT ;  /* 0x000000060300720c */ /* 0x000fe20003f66270 */
[----:B------:R-:W-:-:S12]  /*c4a0*/  IMAD.MOV.U32 R2, RZ, RZ, R14 ;  /* 0x000000ffff027224 */ /* 0x000fd800078e000e */
[----:B0-----:R-:W-:Y:S05]  /*c4b0*/  WARPSYNC.COLLECTIVE R15, `(.L_x_133) ;  /* 0x000000000f087348 */ /* 0x001fea0003c00000 */
[----:B------:R1:W2:Y:S02]  /*c4c0*/  SHFL.IDX P6, R14, R13, R12, R11 ;  /* 0x0000000c0d0e7389 */ /* 0x0002a400000c000b */
[----:B012---:R-:W-:Y:S01]  /*c4d0*/  ENDCOLLECTIVE ;  /* 0x000000000000791b */ /* 0x007fe20003800000 */
.L_x_133:
[----:B------:R-:W-:Y:S02]  /*c4e0*/  VIADD R5, R8, 0x30 ;  /* 0x0000003008057836 */ /* 0x000fe40000000000 */
[----:B------:R-:W-:Y:S01]  /*c4f0*/  IMAD.MOV.U32 R3, RZ, RZ, R2 ;  /* 0x000000ffff037224 */ /* 0x000fe200078e0002 */
[----:B------:R-:W-:Y:S01]  /*c500*/  @!P3 LEA R21, R9, UR38, 0x1 ;  /* 0x000000260915bc11 */ /* 0x000fe2000f8e08ff */
[----:B------:R-:W-:Y:S02]  /*c510*/  IMAD.MOV.U32 R13, RZ, RZ, R7 ;  /* 0x000000ffff0d7224 */ /* 0x000fe400078e0007 */
[----:B------:R-:W-:Y:S02]  /*c520*/  IMAD.MOV.U32 R12, RZ, RZ, 0x3 ;  /* 0x00000003ff0c7424 */ /* 0x000fe400078e00ff */
[----:B------:R-:W-:-:S07]  /*c530*/  IMAD.MOV.U32 R2, RZ, RZ, R14 ;  /* 0x000000ffff027224 */ /* 0x000fce00078e000e */
[----:B------:R-:W-:Y:S05]  /*c540*/  WARPSYNC.COLLECTIVE R15, `(.L_x_134) ;  /* 0x000000000f087348 */ /* 0x000fea0003c00000 */
[----:B------:R0:W1:Y:S02]  /*c550*/  SHFL.IDX P6, R14, R13, R12, R11 ;  /* 0x0000000c0d0e7389 */ /* 0x00006400000c000b */
[----:B01----:R-:W-:Y:S01]  /*c560*/  ENDCOLLECTIVE ;  /* 0x000000000000791b */ /* 0x003fe20003800000 */
.L_x_134:
        /* <DEDUP_REMOVED lines=8> */
[----:B------:R-:W-:Y:S02]  /*c5f0*/  ISETP.GE.AND P3, PT, R5, R6, PT ;  /* 0x000000060500720c */ /* 0x000fe40003f66270 */
[----:B------:R-:W-:-:S11]  /*c600*/  MOV R4, R14 ;  /* 0x0000000e00047202 */ /* 0x000fd60000000f00 */
[----:B0-----:R-:W-:Y:S05]  /*c610*/  WARPSYNC.COLLECTIVE R15, `(.L_x_135) ;  /* 0x000000000f087348 */ /* 0x001fea0003c00000 */
[----:B------:R1:W2:Y:S02]  /*c620*/  SHFL.IDX P6, R14, R13, R12, R11 ;  /* 0x0000000c0d0e7389 */ /* 0x0002a400000c000b */
[----:B012---:R-:W-:Y:S01]  /*c630*/  ENDCOLLECTIVE ;  /* 0x000000000000791b */ /* 0x007fe20003800000 */
.L_x_135:
[----:B------:R-:W-:Y:S02]  /*c640*/  VIADD R3, R8, 0x40 ;  /* 0x0000004008037836 */ /* 0x000fe40000000000 */
[----:B------:R-:W-:Y:S01]  /*c650*/  IMAD.MOV.U32 R5, RZ, RZ, R4 ;  /* 0x000000ffff057224 */ /* 0x000fe200078e0004 */
[----:B------:R-:W-:Y:S01]  /*c660*/  @!P3 LEA R20, R9, UR38, 0x1 ;  /* 0x000000260914bc11 */ /* 0x000fe2000f8e08ff */
[----:B------:R-:W-:Y:S01]  /*c670*/  IMAD.MOV.U32 R13, RZ, RZ, R7 ;  /* 0x000000ffff0d7224 */ /* 0x000fe200078e0007 */
[----:B------:R-:W-:Y:S01]  /*c680*/  MOV R12, 0x4 ;  /* 0x00000004000c7802 */ /* 0x000fe20000000f00 */
[----:B------:R-:W-:-:S07]  /*c690*/  IMAD.MOV.U32 R4, RZ, RZ, R14 ;  /* 0x000000ffff047224 */ /* 0x000fce00078e000e */
[----:B------:R-:W-:Y:S05]  /*c6a0*/  WARPSYNC.COLLECTIVE R15, `(.L_x_136) ;  /* 0x000000000f087348 */ /* 0x000fea0003c00000 */
[----:B------:R0:W1:Y:S02]  /*c6b0*/  SHFL.IDX P6, R14, R13, R12, R11 ;  /* 0x0000000c0d0e7389 */ /* 0x00006400000c000b */
[----:B01----:R-:W-:Y:S01]  /*c6c0*/  ENDCOLLECTIVE ;  /* 0x000000000000791b */ /* 0x003fe20003800000 */
.L_x_136:
        /* <DEDUP_REMOVED lines=13> */
.L_x_137:
[----:B------:R-:W-:Y:S02]  /*c7a0*/  VIADD R5, R8, 0x50 ;  /* 0x0000005008057836 */ /* 0x000fe40000000000 */
[----:B------:R-:W-:Y:S01]  /*c7b0*/  IMAD.MOV.U32 R3, RZ, RZ, R2 ;  /* 0x000000ffff037224 */ /* 0x000fe200078e0002 */
[----:B------:R-:W-:Y:S02]  /*c7c0*/  @!P3 LEA R21, R9, UR38, 0x1 ;  /* 0x000000260915bc11 */ /* 0x000fe4000f8e08ff */
[----:B------:R-:W-:Y:S01]  /*c7d0*/  MOV R13, R7 ;  /* 0x00000007000d7202 */ /* 0x000fe20000000f00 */
[----:B------:R-:W-:Y:S02]  /*c7e0*/  IMAD.MOV.U32 R12, RZ, RZ, 0x5 ;  /* 0x00000005ff0c7424 */ /* 0x000fe400078e00ff */
[----:B------:R-:W-:-:S07]  /*c7f0*/  IMAD.MOV.U32 R2, RZ, RZ, R14 ;  /* 0x000000ffff027224 */ /* 0x000fce00078e000e */
[----:B------:R-:W-:Y:S05]  /*c800*/  WARPSYNC.COLLECTIVE R15, `(.L_x_138) ;  /* 0x000000000f087348 */ /* 0x000fea0003c00000 */
[----:B------:R0:W1:Y:S02]  /*c810*/  SHFL.IDX P6, R14, R13, R12, R11 ;  /* 0x0000000c0d0e7389 */ /* 0x00006400000c000b */
[----:B01----:R-:W-:Y:S01]  /*c820*/  ENDCOLLECTIVE ;  /* 0x000000000000791b */ /* 0x003fe20003800000 */
.L_x_138:
        /* <DEDUP_REMOVED lines=13> */
.L_x_139:
[----:B------:R-:W-:Y:S01]  /*c900*/  IADD3 R3, R8, 0x60, RZ ;  /* 0x0000006008037810 */ /* 0x000fe20007ffe0ff */
        /* <DEDUP_REMOVED lines=8> */
.L_x_140:
        /* <DEDUP_REMOVED lines=13> */
.L_x_141:
[----:B------:R-:W-:Y:S01]  /*ca60*/  IMAD.MOV.U32 R3, RZ, RZ, R2 ;  /* 0x000000ffff037224 */ /* 0x000fe200078e0002 */
[----:B------:R-:W-:Y:S01]  /*ca70*/  @!P3 LEA R21, R9, UR38, 0x1 ;  /* 0x000000260915bc11 */ /* 0x000fe2000f8e08ff */
[----:B------:R-:W-:Y:S02]  /*ca80*/  IMAD.MOV.U32 R13, RZ, RZ, R7 ;  /* 0x000000ffff0d7224 */ /* 0x000fe400078e0007 */
[----:B------:R-:W-:Y:S01]  /*ca90*/  IMAD.MOV.U32 R12, RZ, RZ, 0x7 ;  /* 0x00000007ff0c7424 */ /* 0x000fe200078e00ff */
[----:B------:R-:W-:-:S07]  /*caa0*/  MOV R2, R14 ;  /* 0x0000000e00027202 */ /* 0x000fce0000000f00 */
[----:B------:R-:W-:Y:S05]  /*cab0*/  WARPSYNC.COLLECTIVE R15, `(.L_x_142) ;  /* 0x000000000f087348 */ /* 0x000fea0003c00000 */
[----:B------:R0:W1:Y:S02]  /*cac0*/  SHFL.IDX P6, R14, R13, R12, R11 ;  /* 0x0000000c0d0e7389 */ /* 0x00006400000c000b */
[----:B01----:R-:W-:Y:S01]  /*cad0*/  ENDCOLLECTIVE ;  /* 0x000000000000791b */ /* 0x003fe20003800000 */
.L_x_142:
        /* <DEDUP_REMOVED lines=8> */
[----:B------:R-:W-:-:S07]  /*cb60*/  IMAD.MOV.U32 R4, RZ, RZ, R14 ;  /* 0x000000ffff047224 */ /* 0x000fce00078e000e */
[----:B0-----:R-:W-:Y:S05]  /*cb70*/  WARPSYNC.COLLECTIVE R15, `(.L_x_143) ;  /* 0x000000000f087348 */ /* 0x001fea0003c00000 */
[----:B------:R1:W2:Y:S02]  /*cb80*/  SHFL.IDX P6, R14, R13, R12, R11 ;  /* 0x0000000c0d0e7389 */ /* 0x0002a400000c000b */
[----:B012---:R-:W-:Y:S01]  /*cb90*/  ENDCOLLECTIVE ;  /* 0x000000000000791b */ /* 0x007fe20003800000 */
.L_x_143:
[----:B------:R-:W-:Y:S05]  /*cba0*/  BRA `(.L_x_144) ;  /* 0xffffffcc00787947 */ /* 0x000fea000383ffff */
.L_x_53:
[----:B-1----:R-:W-:-:S04]  /*cbb0*/  IMAD.U32 R3, RZ, RZ, UR38 ;  /* 0x00000026ff037e24 */ /* 0x002fc8000f8e00ff */
[----:B------:R1:W2:Y:S03]  /*cbc0*/  SYNCS.PHASECHK.TRANS64.TRYWAIT P0, [R3+URZ+0x34820], R0 ;  /* 0x03482000030075a7 */ /* 0x0002a6000800017f */
[----:B--2---:R-:W-:Y:S05]  /*cbd0*/  @!P0 NANOSLEEP.SYNCS 0x989680 ;  /* 0x009896800000895d */ /* 0x004fea0003900000 */
[----:B------:R-:W2:Y:S02]  /*cbe0*/  @!P0 SYNCS.PHASECHK.TRANS64 P0, [R3+URZ+0x34820], R0 ;  /* 0x03482000030085a7 */ /* 0x000ea4000800007f */
[----:B--2---:R-:W-:Y:S05]  /*cbf0*/  @!P0 BRA `(.L_x_53) ;  /* 0xfffffffc00ec8947 */ /* 0x004fea000383ffff */
[----:B------:R-:W-:Y:S05]  /*cc00*/  BRA `(.L_x_145) ;  /* 0xffffffcc00d07947 */ /* 0x000fea000383ffff */
.L_x_60:
[----:B-1----:R-:W-:-:S04]  /*cc10*/  MOV R3, UR38 ;  /* 0x0000002600037c02 */ /* 0x002fc80008000f00 */
[----:B------:R1:W2:Y:S03]  /*cc20*/  SYNCS.PHASECHK.TRANS64.TRYWAIT P0, [R3+URZ+0x34848], R2 ;  /* 0x03484802030075a7 */ /* 0x0002a6000800017f */
[----:B--2---:R-:W-:Y:S05]  /*cc30*/  @!P0 NANOSLEEP.SYNCS 0x989680 ;  /* 0x009896800000895d */ /* 0x004fea0003900000 */
[----:B------:R-:W2:Y:S02]  /*cc40*/  @!P0 SYNCS.PHASECHK.TRANS64 P0, [R3+URZ+0x34848], R2 ;  /* 0x03484802030085a7 */ /* 0x000ea4000800007f */
[----:B--2---:R-:W-:Y:S05]  /*cc50*/  @!P0 BRA `(.L_x_60) ;  /* 0xfffffffc00ec8947 */ /* 0x004fea000383ffff */
[----:B------:R-:W-:Y:S05]  /*cc60*/  BRA `(.L_x_146) ;  /* 0xffffffd000a47947 */ /* 0x000fea000383ffff */
.L_x_67:
[----:B0-----:R-:W-:-:S04]  /*cc70*/  IMAD.U32 R3, RZ, RZ, UR38 ;  /* 0x00000026ff037e24 */ /* 0x001fc8000f8e00ff */
[----:B------:R0:W1:Y:S03]  /*cc80*/  SYNCS.PHASECHK.TRANS64.TRYWAIT P0, [R3+URZ+0x34860], R2 ;  /* 0x03486002030075a7 */ /* 0x000066000800017f */
[----:B-1----:R-:W-:Y:S05]  /*cc90*/  @!P0 NANOSLEEP.SYNCS 0x989680 ;  /* 0x009896800000895d */ /* 0x002fea0003900000 */
[----:B------:R-:W1:Y:S02]  /*cca0*/  @!P0 SYNCS.PHASECHK.TRANS64 P0, [R3+URZ+0x34860], R2 ;  /* 0x03486002030085a7 */ /* 0x000e64000800007f */
[----:B-1----:R-:W-:Y:S05]  /*ccb0*/  @!P0 BRA `(.L_x_67) ;  /* 0xfffffffc00ec8947 */ /* 0x002fea000383ffff */
[----:B------:R-:W-:Y:S05]  /*ccc0*/  BRA `(.L_x_147) ;  /* 0xffffffd400787947 */ /* 0x000fea000383ffff */
.L_x_76:
[----:B-1----:R-:W-:-:S04]  /*ccd0*/  IMAD.U32 R3, RZ, RZ, UR38 ;  /* 0x00000026ff037e24 */ /* 0x002fc8000f8e00ff */
[----:B------:R1:W2:Y:S03]  /*cce0*/  SYNCS.PHASECHK.TRANS64.TRYWAIT P0, [R3+URZ+0x34840], R2 ;  /* 0x03484002030075a7 */ /* 0x0002a6000800017f */
[----:B--2---:R-:W-:Y:S05]  /*ccf0*/  @!P0 NANOSLEEP.SYNCS 0x989680 ;  /* 0x009896800000895d */ /* 0x004fea0003900000 */
[----:B------:R-:W2:Y:S02]  /*cd00*/  @!P0 SYNCS.PHASECHK.TRANS64 P0, [R3+URZ+0x34840], R2 ;  /* 0x03484002030085a7 */ /* 0x000ea4000800007f */
[----:B--2---:R-:W-:Y:S05]  /*cd10*/  @!P0 BRA `(.L_x_76) ;  /* 0xfffffffc00ec8947 */ /* 0x004fea000383ffff */
[----:B------:R-:W-:Y:S05]  /*cd20*/  BRA `(.L_x_148) ;  /* 0xffffffd800987947 */ /* 0x000fea000383ffff */
.L_x_83:
[----:B0-----:R-:W-:-:S04]  /*cd30*/  IMAD.U32 R3, RZ, RZ, UR38 ;  /* 0x00000026ff037e24 */ /* 0x001fc8000f8e00ff */
[----:B------:R0:W1:Y:S03]  /*cd40*/  SYNCS.PHASECHK.TRANS64.TRYWAIT P0, [R3+URZ+0x34868], R2 ;  /* 0x03486802030075a7 */ /* 0x000066000800017f */
[----:B-1----:R-:W-:Y:S05]  /*cd50*/  @!P0 NANOSLEEP.SYNCS 0x989680 ;  /* 0x009896800000895d */ /* 0x002fea0003900000 */
[----:B------:R-:W1:Y:S02]  /*cd60*/  @!P0 SYNCS.PHASECHK.TRANS64 P0, [R3+URZ+0x34868], R2 ;  /* 0x03486802030085a7 */ /* 0x000e64000800007f */
[----:B-1----:R-:W-:Y:S05]  /*cd70*/  @!P0 BRA `(.L_x_83) ;  /* 0xfffffffc00ec8947 */ /* 0x002fea000383ffff */
[----:B------:R-:W-:Y:S05]  /*cd80*/  BRA `(.L_x_149) ;  /* 0xffffffdc006c7947 */ /* 0x000fea000383ffff */
.L_x_92:
[----:B-1----:R-:W-:-:S04]  /*cd90*/  IMAD.U32 R3, RZ, RZ, UR38 ;  /* 0x00000026ff037e24 */ /* 0x002fc8000f8e00ff */
[----:B------:R1:W2:Y:S03]  /*cda0*/  SYNCS.PHASECHK.TRANS64.TRYWAIT P0, [R3+URZ+0x34848], R2 ;  /* 0x03484802030075a7 */ /* 0x0002a6000800017f */
[----:B--2---:R-:W-:Y:S05]  /*cdb0*/  @!P0 NANOSLEEP.SYNCS 0x989680 ;  /* 0x009896800000895d */ /* 0x004fea0003900000 */
[----:B------:R-:W2:Y:S02]  /*cdc0*/  @!P0 SYNCS.PHASECHK.TRANS64 P0, [R3+URZ+0x34848], R2 ;  /* 0x03484802030085a7 */ /* 0x000ea4000800007f */
[----:B--2---:R-:W-:Y:S05]  /*cdd0*/  @!P0 BRA `(.L_x_92) ;  /* 0xfffffffc00ec8947 */ /* 0x004fea000383ffff */
[----:B------:R-:W-:Y:S05]  /*cde0*/  BRA `(.L_x_150) ;  /* 0xffffffe000a47947 */ /* 0x000fea000383ffff */
.L_x_99:
[----:B0-----:R-:W-:-:S04]  /*cdf0*/  IMAD.U32 R3, RZ, RZ, UR38 ;  /* 0x00000026ff037e24 */ /* 0x001fc8000f8e00ff */
[----:B------:R0:W1:Y:S03]  /*ce00*/  SYNCS.PHASECHK.TRANS64.TRYWAIT P0, [R3+URZ+0x34860], R2 ;  /* 0x03486002030075a7 */ /* 0x000066000800017f */
[----:B-1----:R-:W-:Y:S05]  /*ce10*/  @!P0 NANOSLEEP.SYNCS 0x989680 ;  /* 0x009896800000895d */ /* 0x002fea0003900000 */
[----:B------:R-:W1:Y:S02]  /*ce20*/  @!P0 SYNCS.PHASECHK.TRANS64 P0, [R3+URZ+0x34860], R2 ;  /* 0x03486002030085a7 */ /* 0x000e64000800007f */
[----:B-1----:R-:W-:Y:S05]  /*ce30*/  @!P0 BRA `(.L_x_99) ;  /* 0xfffffffc00ec8947 */ /* 0x002fea000383ffff */
[----:B------:R-:W-:Y:S05]  /*ce40*/  BRA `(.L_x_151) ;  /* 0xffffffe400747947 */ /* 0x000fea000383ffff */
.L_x_107:
[----:B0-----:R0:W1:Y:S02]  /*ce50*/  SYNCS.PHASECHK.TRANS64.TRYWAIT P0, [R3+URZ+0x34860], R2 ;  /* 0x03486002030075a7 */ /* 0x001064000800017f */
[----:B-1----:R-:W-:Y:S05]  /*ce60*/  @!P0 NANOSLEEP.SYNCS 0x989680 ;  /* 0x009896800000895d */ /* 0x002fea0003900000 */
[----:B------:R-:W1:Y:S02]  /*ce70*/  @!P0 SYNCS.PHASECHK.TRANS64 P0, [R3+URZ+0x34860], R2 ;  /* 0x03486002030085a7 */ /* 0x000e64000800007f */
[----:B-1----:R-:W-:Y:S05]  /*ce80*/  @!P0 BRA `(.L_x_107) ;  /* 0xfffffffc00f08947 */ /* 0x002fea000383ffff */
[----:B------:R-:W-:Y:S05]  /*ce90*/  BRA `(.L_x_152) ;  /* 0xffffffe800407947 */ /* 0x000fea000383ffff */
.L_x_112:
[----:B0-----:R0:W1:Y:S02]  /*cea0*/  SYNCS.PHASECHK.TRANS64.TRYWAIT P0, [R2+URZ+0x34820], R3 ;  /* 0x03482003020075a7 */ /* 0x001064000800017f */
[----:B-1----:R-:W-:Y:S05]  /*ceb0*/  @!P0 NANOSLEEP.SYNCS 0x989680 ;  /* 0x009896800000895d */ /* 0x002fea0003900000 */
[----:B------:R-:W1:Y:S02]  /*cec0*/  @!P0 SYNCS.PHASECHK.TRANS64 P0, [R2+URZ+0x34820], R3 ;  /* 0x03482003020085a7 */ /* 0x000e64000800007f */
[----:B-1----:R-:W-:Y:S05]  /*ced0*/  @!P0 BRA `(.L_x_112) ;  /* 0xfffffffc00f08947 */ /* 0x002fea000383ffff */
[----:B------:R-:W-:Y:S05]  /*cee0*/  BRA `(.L_x_153) ;  /* 0xffffffec00107947 */ /* 0x000fea000383ffff */
.L_x_113:
[----:B------:R-:W1:Y:S01]  /*cef0*/  S2R R4, SR_TID.X ;  /* 0x0000000000047919 */ /* 0x000e620000002100 */
[----:B------:R-:W-:Y:S01]  /*cf00*/  BSSY B0, `(.L_x_154) ;  /* 0x000000a000007945 */ /* 0x000fe20003800000 */
[----:B------:R-:W-:Y:S02]  /*cf10*/  IMAD.MOV.U32 R12, RZ, RZ, RZ ;  /* 0x000000ffff0c7224 */ /* 0x000fe400078e00ff */
[----:B------:R-:W-:Y:S02]  /*cf20*/  IMAD.MOV.U32 R11, RZ, RZ, 0x1f ;  /* 0x0000001fff0b7424 */ /* 0x000fe400078e00ff */
[----:B------:R-:W-:Y:S01]  /*cf30*/  IMAD.MOV.U32 R15, RZ, RZ, -0x1 ;  /* 0xffffffffff0f7424 */ /* 0x000fe200078e00ff */
[----:B-1----:R-:W-:-:S04]  /*cf40*/  SHF.R.U32.HI R4, RZ, 0x5, R4 ;  /* 0x00000005ff047819 */ /* 0x002fc80000011604 */
[----:B------:R-:W-:-:S04]  /*cf50*/  LOP3.LUT R4, R4, 0x3, RZ, 0xc0, !PT ;  /* 0x0000000304047812 */ /* 0x000fc800078ec0ff */
[----:B------:R-:W-:-:S07]  /*cf60*/  MOV R13, R4 ;  /* 0x00000004000d7202 */ /* 0x000fce0000000f00 */
[----:B0-----:R-:W-:Y:S05]  /*cf70*/  WARPSYNC.COLLECTIVE R15, `(.L_x_155) ;  /* 0x000000000f087348 */ /* 0x001fea0003c00000 */
[----:B------:R1:W2:Y:S02]  /*cf80*/  SHFL.IDX P6, R14, R13, R12, R11 ;  /* 0x0000000c0d0e7389 */ /* 0x0002a400000c000b */
[----:B012---:R-:W-:Y:S01]  /*cf90*/  ENDCOLLECTIVE ;  /* 0x000000000000791b */ /* 0x007fe20003800000 */
.L_x_155:
[----:B------:R-:W-:Y:S05]  /*cfa0*/  BSYNC B0 ;  /* 0x0000000000007941 */ /* 0x000fea0003800000 */
.L_x_154:
[----:B------:R-:W-:Y:S05]  /*cfb0*/  BRA `(.L_x_156) ;  /* 0xffffffe800f47947 */ /* 0x000fea000383ffff */
.L_x_114:
[----:B------:R-:W-:Y:S01]  /*cfc0*/  BSSY B0, `(.L_x_157) ;  /* 0x0000006000007945 */ /* 0x000fe20003800000 */
[----:B------:R-:W-:-:S07]  /*cfd0*/  IMAD.MOV.U32 R15, RZ, RZ, -0x1 ;  /* 0xffffffffff0f7424 */ /* 0x000fce00078e00ff */
[----:B0-----:R-:W-:Y:S05]  /*cfe0*/  WARPSYNC.COLLECTIVE R15, `(.L_x_158) ;  /* 0x000000000f0c7348 */ /* 0x001fea0003c00000 */
[----:B------:R-:W-:Y:S02]  /*cff0*/  ELECT P6, UR62, PT ;  /* 0x00000000003e782f */ /* 0x000fe400038c0000 */
[----:B------:R-:W-:Y:S01]  /*d000*/  MOV R14, UR62 ;  /* 0x0000003e000e7c02 */ /* 0x000fe20008000f00 */
[----:B0-----:R-:W-:Y:S10]  /*d010*/  ENDCOLLECTIVE ;  /* 0x000000000000791b */ /* 0x001ff40003800000 */
.L_x_158:
[----:B------:R-:W-:Y:S05]  /*d020*/  BSYNC B0 ;  /* 0x0000000000007941 */ /* 0x000fea0003800000 */
.L_x_157:
[----:B------:R-:W-:Y:S05]  /*d030*/  BRA `(.L_x_159) ;  /* 0xffffffe800e87947 */ /* 0x000fea000383ffff */
.L_x_116:
[----:B0-----:R0:W1:Y:S02]  /*d040*/  SYNCS.PHASECHK.TRANS64.TRYWAIT P0, [R7+URZ], R4 ;  /* 0x00000004070075a7 */ /* 0x001064000800017f */
[----:B-1----:R-:W-:Y:S05]  /*d050*/  @!P0 NANOSLEEP.SYNCS 0x989680 ;  /* 0x009896800000895d */ /* 0x002fea0003900000 */
[----:B------:R-:W1:Y:S02]  /*d060*/  @!P0 SYNCS.PHASECHK.TRANS64 P0, [R7+URZ], R4 ;  /* 0x00000004070085a7 */ /* 0x000e64000800007f */
[----:B-1----:R-:W-:Y:S05]  /*d070*/  @!P0 BRA `(.L_x_116) ;  /* 0xfffffffc00f08947 */ /* 0x002fea000383ffff */
[----:B------:R-:W-:Y:S05]  /*d080*/  BRA `(.L_x_160) ;  /* 0xffffffec001c7947 */ /* 0x000fea000383ffff */
.L_x_117:
[----:B-1----:R1:W2:Y:S02]  /*d090*/  SYNCS.PHASECHK.TRANS64.TRYWAIT P0, [R8+URZ], R5 ;  /* 0x00000005080075a7 */ /* 0x0022a4000800017f */
[----:B--2---:R-:W-:Y:S05]  /*d0a0*/  @!P0 NANOSLEEP.SYNCS 0x989680 ;  /* 0x009896800000895d */ /* 0x004fea0003900000 */
[----:B------:R-:W2:Y:S02]  /*d0b0*/  @!P0 SYNCS.PHASECHK.TRANS64 P0, [R8+URZ], R5 ;  /* 0x00000005080085a7 */ /* 0x000ea4000800007f */
[----:B--2---:R-:W-:Y:S05]  /*d0c0*/  @!P0 BRA `(.L_x_117) ;  /* 0xfffffffc00f08947 */ /* 0x004fea000383ffff */
[----:B------:R-:W-:Y:S05]  /*d0d0*/  BRA `(.L_x_161) ;  /* 0xffffffec00107947 */ /* 0x000fea000383ffff */
.L_x_119:
[----:B0-----:R0:W2:Y:S02]  /*d0e0*/  SYNCS.PHASECHK.TRANS64.TRYWAIT P0, [R7+URZ], R4 ;  /* 0x00000004070075a7 */ /* 0x0010a4000800017f */
[----:B--2---:R-:W-:Y:S05]  /*d0f0*/  @!P0 NANOSLEEP.SYNCS 0x989680 ;  /* 0x009896800000895d */ /* 0x004fea0003900000 */
[----:B------:R-:W2:Y:S02]  /*d100*/  @!P0 SYNCS.PHASECHK.TRANS64 P0, [R7+URZ], R4 ;  /* 0x00000004070085a7 */ /* 0x000ea4000800007f */
[----:B--2---:R-:W-:Y:S05]  /*d110*/  @!P0 BRA `(.L_x_119) ;  /* 0xfffffffc00f08947 */ /* 0x004fea000383ffff */
[----:B------:R-:W-:Y:S05]  /*d120*/  BRA `(.L_x_162) ;  /* 0xffffffec00147947 */ /* 0x000fea000383ffff */
.L_x_163:
[----:B------:R-:W-:-:S00]  /*d130*/  BRA `(.L_x_163) ;  /* 0xfffffffc00fc7947 */ /* 0x000fc0000383ffff */
[----:B------:R-:W-:-:S00]  /*d140*/  NOP ;  /* 0x0000000000007918 */ /* 0x000fc00000000000 */
        /* <DEDUP_REMOVED lines=11> */
.L_x_14987:


//--------------------- .text._ZN7cutlass13device_kernelIN5flash11enable_sm90INS1_16FlashAttnFwdSm90INS1_25CollectiveMainloopFwdSm90ILi2EN4cute5tupleIJNS5_1CILi1EEES8_S8_EEENS6_IJNS7_ILi128EEESA_NS7_ILi192EEEEEELi128ENS_10bfloat16_tEfNS_4arch4Sm90ELb0ELb0ELb0ELb1ELb0ELb0ELb0ELb1ELb1ELb1ELb1ELb0EEENS1_21CollectiveEpilogueFwdINS6_IJSA_SA_SA_EEES9_SD_SF_Li256ELb1ELb1ELb1ELb0EEENS1_36VarlenDynamicPersistentTileSchedulerILi128ELi128ELi256ELi128ELb1ELb1ELb1ELb0ELb1ELb1EEEEEEEEEvNT_6ParamsE --------------------------
	.section	.text._ZN7cutlass13device_kernelIN5flash11enable_sm90INS1_16FlashAttnFwdSm90INS1_25CollectiveMainloopFwdSm90ILi2EN4cute5tupleIJNS5_1CILi1EEES8_S8_EEENS6_IJNS7_ILi128EEESA_NS7_ILi192EEEEEELi128ENS_10bfloat16_tEfNS_4arch4Sm90ELb0ELb0ELb0ELb1ELb0ELb0ELb0ELb1ELb1ELb1ELb1ELb0EEENS1_21CollectiveEpilogueFwdINS6_IJSA_SA_SA_EEES9_SD_SF_Li256ELb1ELb1ELb1ELb0EEENS1_36VarlenDynamicPersistentTileSchedulerILi128ELi128ELi256ELi128ELb1ELb1ELb1ELb0ELb1ELb1EEEEEEEEEvNT_6ParamsE,"ax",@progbits
	.align	128
.text._ZN7cutlass13device_kernelIN5flash11enable_sm90INS1_16FlashAttnFwdSm90INS1_25CollectiveMainloopFwdSm90ILi2EN4cute5tupleIJNS5_1CILi1EEES8_S8_EEENS6_IJNS7_ILi128EEESA_NS7_ILi192EEEEEELi128ENS_10bfloat16_tEfNS_4arch4Sm90ELb0ELb0ELb0ELb1ELb0ELb0ELb0ELb1ELb1ELb1ELb1ELb0EEENS1_21CollectiveEpilogueFwdINS6_IJSA_SA_SA_EEES9_SD_SF_Li256ELb1ELb1ELb1ELb0EEENS1_36VarlenDynamicPersistentTileSchedulerILi128ELi128ELi256ELi128ELb1ELb1ELb1ELb0ELb1ELb1EEEEEEEEEvNT_6ParamsE:
        .type           _ZN7cutlass13device_kernelIN5flash11enable_sm90INS1_16FlashAttnFwdSm90INS1_25CollectiveMainloopFwdSm90ILi2EN4cute5tupleIJNS5_1CILi1EEES8_S8_EEENS6_IJNS7_ILi128EEESA_NS7_ILi192EEEEEELi128ENS_10bfloat16_tEfNS_4arch4Sm90ELb0ELb0ELb0ELb1ELb0ELb0ELb0ELb1ELb1ELb1ELb1ELb0EEENS1_21CollectiveEpilogueFwdINS6_IJSA_SA_SA_EEES9_SD_SF_Li256ELb1ELb1ELb1ELb0EEENS1_36VarlenDynamicPersistentTileSchedulerILi128ELi128ELi256ELi128ELb1ELb1ELb1ELb0ELb1ELb1EEEEEEEEEvNT_6ParamsE,@function
        .size           _ZN7cutlass13device_kernelIN5flash11enable_sm90INS1_16FlashAttnFwdSm90INS1_25CollectiveMainloopFwdSm90ILi2EN4cute5tupleIJNS5_1CILi1EEES8_S8_EEENS6_IJNS7_ILi128EEESA_NS7_ILi192EEEEEELi128ENS_10bfloat16_tEfNS_4arch4Sm90ELb0ELb0ELb0ELb1ELb0ELb0ELb0ELb1ELb1ELb1ELb1ELb0EEENS1_21CollectiveEpilogueFwdINS6_IJSA_SA_SA_EEES9_SD_SF_Li256ELb1ELb1ELb1ELb0EEENS1_36VarlenDynamicPersistentTileSchedulerILi128ELi128ELi256ELi128ELb1ELb1ELb1ELb0ELb1ELb1EEEEEEEEEvNT_6ParamsE,(.L_x_14988 - _ZN7cutlass13device_kernelIN5flash11enable_sm90INS1_16FlashAttnFwdSm90INS1_25CollectiveMainloopFwdSm90ILi2EN4cute5tupleIJNS5_1CILi1EEES8_S8_EEENS6_IJNS7_ILi128EEESA_NS7_ILi192EEEEEELi128ENS_10bfloat16_tEfNS_4arch4Sm90ELb0ELb0ELb0ELb1ELb0ELb0ELb0ELb1ELb1ELb1ELb1ELb0EEENS1_21CollectiveEpilogueFwdINS6_IJSA_SA_SA_EEES9_SD_SF_Li256ELb1ELb1ELb1ELb0EEENS1_36VarlenDynamicPersistentTileSchedulerILi128ELi128ELi256ELi128ELb1ELb1ELb1ELb0ELb1ELb1EEEEEEEEEvNT_6ParamsE)
        .other          _ZN7cutlass13device_kernelIN5flash11enable_sm90INS1_16FlashAttnFwdSm90INS1_25CollectiveMainloopFwdSm90ILi2EN4cute5tupleIJNS5_1CILi1EEES8_S8_EEENS6_IJNS7_ILi128EEESA_NS7_ILi192EEEEEELi128ENS_10bfloat16_tEfNS_4arch4Sm90ELb0ELb0ELb0ELb1ELb0ELb0ELb0ELb1ELb1ELb1ELb1ELb0EEENS1_21CollectiveEpilogueFwdINS6_IJSA_SA_SA_EEES9_SD_SF_Li256ELb1ELb1ELb1ELb0EEENS1_36VarlenDynamicPersistentTileSchedulerILi128ELi128ELi256ELi128ELb1ELb1ELb1ELb0ELb1ELb1EEEEEEEEEvNT_6ParamsE,@"STO_CUDA_ENTRY STV_DEFAULT"
_ZN7cutlass13device_kernelIN5flash11enable_sm90INS1_16FlashAttnFwdSm90INS1_25CollectiveMainloopFwdSm90ILi2EN4cute5tupleIJNS5_1CILi1EEES8_S8_EEENS6_IJNS7_ILi128EEESA_NS7_ILi192EEEEEELi128ENS_10bfloat16_tEfNS_4arch4Sm90ELb0ELb0ELb0ELb1ELb0ELb0ELb0ELb1ELb1ELb1ELb1ELb0EEENS1_21CollectiveEpilogueFwdINS6_IJSA_SA_SA_EEES9_SD_SF_Li256ELb1ELb1ELb1ELb0EEENS1_36VarlenDynamicPersistentTileSchedulerILi128ELi128ELi256ELi128ELb1ELb1ELb1ELb0ELb1ELb1EEEEEEEEEvNT_6ParamsE:
        /* <DEDUP_REMOVED lines=17> */
.L_x_165:
[----:B------:R-:W-:Y:S05]  /*0110*/  BSYNC B0 ;  /* 0x0000000000007941 */ /* 0x000fea0003800000 */
.L_x_164:
        /* <DEDUP_REMOVED lines=40> */
.L_x_166:
        /* <DEDUP_REMOVED lines=22> */
.L_x_167:
        /* <DEDUP_REMOVED lines=18> */
.L_x_168:
        /* <DEDUP_REMOVED lines=22> */
.L_x_169:
        /* <DEDUP_REMOVED lines=22> */
.L_x_170:
[----:B0-----:R-:W-:Y:S01]  /*08e0*/  ISETP.NE.AND P0, PT, R2, RZ, PT ;  /* 0x000000ff0200720c */ /* 0x001fe20003f05270 */
[----:B------:R-:W-:Y:S01]  /*08f0*/  IMAD.MOV.U32 R2, RZ, RZ, 0x1 ;  /* 0x00000001ff027424 */ /* 0x000fe200078e00ff */
[----:B------:R-:W-:Y:S01]  /*0900*/  NOP ;  /* 0x0000000000007918 */ /* 0x000fe20000000000 */
[----:B------:R-:W-:-:S03]  /*0910*/  ULDC.64 UR40, c[0x0][0x208] ;  /* 0x0000820000287ab9 */ /* 0x000fc60000000a00 */
[----:B------:R-:W-:-:S05]  /*0920*/  SEL R2, R2, 0x2, !P0 ;  /* 0x0000000202027807 */ /* 0x000fca0004000000 */
[----:B------:R0:W-:Y:S01]  /*0930*/  STL [R1+0x5c], R2 ;  /* 0x00005c0201007387 */ /* 0x0001e20000100800 */
[----:B-123--:R-:W-:Y:S06]  /*0940*/  BAR.SYNC.DEFER_BLOCKING 0x0 ;  /* 0x0000000000007b1d */ /* 0x00efec0000010000 */
[----:B------:R-:W-:Y:S05]  /*0950*/  @!P0 BRA `(.L_x_171) ;  /* 0x0000009000f08947 */ /* 0x000fea0003800000 */
.L_x_172:
[----:B------:R-:W-:-:S08]  /*0960*/  NOP ;  /* 0x0000000000007918 */ /* 0x000fd00000000000 */
[----:B------:R-:W1:Y:S02]  /*0970*/  USETMAXREG.TRY_ALLOC.CTAPOOL UP0, 0xf0 ;  /* 0x000000f0000079c8 */ /* 0x000e640008000600 */
[----:B-1----:R-:W-:-:S13]  /*0980*/  PLOP3.LUT P0, PT, PT, PT, UP0, 0x80, 0x0 ;  /* 0x000000000000781c */ /* 0x002fda0003f0f008 */
[----:B------:R-:W-:Y:S05]  /*0990*/  @!P0 BRA `(.L_x_172) ;  /* 0xfffffffc00f08947 */ /* 0x000fea000383ffff */
[----:B------:R-:W1:Y:S08]  /*09a0*/  S2UR UR5, SR_CgaCtaId ;  /* 0x00000000000579c3 */ /* 0x000e700000008800 */
[----:B------:R-:W-:Y:S06]  /*09b0*/  BAR.ARV 0x8, 0x180 ;  /* 0x0206000000007b1d */ /* 0x000fec0000002000 */
[----:B------:R-:W-:-:S02]  /*09c0*/  UMOV UR4, 0x400 ;  /* 0x0000040000047882 */ /* 0x000fc40000000000 */
[----:B------:R-:W-:Y:S01]  /*09d0*/  BAR.SYNC.DEFER_BLOCKING 0x5, 0x180 ;  /* 0x0146000000007b1d */ /* 0x000fe20000010000 */
[----:B-1----:R-:W-:-:S09]  /*09e0*/  ULEA UR4, UR5, UR4, 0x18 ;  /* 0x0000000405047291 */ /* 0x002fd2000f8ec03f */
[----:B------:R-:W1:Y:S01]  /*09f0*/  LDS.128 R12, [UR4+0x348d0] ;  /* 0x0348d004ff0c7984 */ /* 0x000e620008000c00 */
[----:B------:R-:W-:Y:S01]  /*0a00*/  ULDC UR4, c[0x0][0xc3c] ;  /* 0x00030f0000047ab9 */ /* 0x000fe20000000800 */
[----:B------:R-:W-:Y:S06]  /*0a10*/  BAR.ARV 0x4, 0x180 ;  /* 0x0106000000007b1d */ /* 0x000fec0000002000 */
[----:B-1----:R-:W-:-:S13]  /*0a20*/  ISETP.GE.AND P0, PT, R15, UR4, PT ;  /* 0x000000040f007c0c */ /* 0x002fda000bf06270 */
[----:B------:R-:W-:Y:S05]  /*0a30*/  @P0 EXIT ;  /* 0x000000000000094d */ /* 0x000fea0003800000 */
[----:B------:R-:W2:Y:S01]  /*0a40*/  LDL.LU R10, [R1+0x5c] ;  /* 0x00005c00010a7983 */ /* 0x000ea20000300800 */
[----:B------:R-:W1:Y:S02]  /*0a50*/  S2R R0, SR_TID.X ;  /* 0x0000000000007919 */ /* 0x000e640000002100 */
[----:B-1----:R-:W-:-:S05]  /*0a60*/  VIADD R230, R0, 0xffffff80 ;  /* 0xffffff8000e67836 */ /* 0x002fca0000000000 */
[----:B------:R-:W-:-:S04]  /*0a70*/  SHF.R.S32.HI R3, RZ, 0x1f, R230 ;  /* 0x0000001fff037819 */ /* 0x000fc800000114e6 */
[----:B------:R-:W-:-:S04]  /*0a80*/  LEA.HI R5, R3, R230, RZ, 0x7 ;  /* 0x000000e603057211 */ /* 0x000fc800078f38ff */
[----:B------:R-:W-:-:S05]  /*0a90*/  LOP3.LUT R7, R5, 0xffffff80, RZ, 0xc0, !PT ;  /* 0xffffff8005077812 */ /* 0x000fca00078ec0ff */
[----:B------:R-:W-:-:S05]  /*0aa0*/  IMAD.IADD R208, R230, 0x1, -R7 ;  /* 0x00000001e6d07824 */ /* 0x000fca00078e0a07 */
[----:B------:R-:W-:-:S04]  /*0ab0*/  SHF.R.S32.HI R9, RZ, 0x1f, R208 ;  /* 0x0000001fff097819 */ /* 0x000fc800000114d0 */
[----:B------:R-:W-:-:S04]  /*0ac0*/  LEA.HI R4, R9, R208, RZ, 0x2 ;  /* 0x000000d009047211 */ /* 0x000fc800078f10ff */
[--C-:B------:R-:W-:Y:S02]  /*0ad0*/  SHF.R.S32.HI R6, RZ, 0x2, R4.reuse ;  /* 0x00000002ff067819 */ /* 0x100fe40000011404 */
[----:B------:R-:W-:-:S04]  /*0ae0*/  SHF.R.S32.HI R11, RZ, 0x1f, R4 ;  /* 0x0000001fff0b7819 */ /* 0x000fc80000011404 */
[----:B------:R-:W-:Y:S02]  /*0af0*/  LEA.HI R11, R11, R6, RZ, 0x3 ;  /* 0x000000060b0b7211 */ /* 0x000fe400078f18ff */
[----:B------:R-:W-:Y:S02]  /*0b00*/  LEA.HI R9, R9, R208, RZ, 0x5 ;  /* 0x000000d009097211 */ /* 0x000fe400078f28ff */
[----:B------:R-:W-:Y:S02]  /*0b10*/  LOP3.LUT R11, R11, 0xfffffff8, RZ, 0xc0, !PT ;  /* 0xfffffff80b0b7812 */ /* 0x000fe400078ec0ff */
[CC--:B0-----:R-:W-:Y:S02]  /*0b20*/  LEA.HI R2, R3.reuse, R230.reuse, RZ, 0x5 ;  /* 0x000000e603027211 */ /* 0x0c1fe400078f28ff */
[CC--:B------:R-:W-:Y:S01]  /*0b30*/  LEA.HI R0, R3.reuse, R230.reuse, RZ, 0x4 ;  /* 0x000000e603007211 */ /* 0x0c0fe200078f20ff */
[----:B------:R-:W-:Y:S01]  /*0b40*/  IMAD.IADD R6, R6, 0x1, -R11 ;  /* 0x0000000106067824 */ /* 0x000fe200078e0a0b */
[----:B------:R-:W-:Y:S01]  /*0b50*/  SHF.R.S32.HI R9, RZ, 0x5, R9 ;  /* 0x00000005ff097819 */ /* 0x000fe20000011409 */
[----:B------:R-:W-:Y:S01]  /*0b60*/  IMAD.SHL.U32 R2, R2, 0x20, RZ ;  /* 0x0000002002027824 */ /* 0x000fe200078e00ff */
[----:B------:R-:W-:-:S02]  /*0b70*/  LEA.HI R8, R3, R230, RZ, 0x2 ;  /* 0x000000e603087211 */ /* 0x000fc400078f10ff */
[----:B------:R-:W-:Y:S02]  /*0b80*/  LEA.HI R3, R3, R230, RZ, 0x3 ;  /* 0x000000e603037211 */ /* 0x000fe400078f18ff */
[----:B------:R-:W-:Y:S01]  /*0b90*/  LOP3.LUT R7, R0, 0x3fffff0, RZ, 0xc0, !PT ;  /* 0x03fffff000077812 */ /* 0x000fe200078ec0ff */
[----:B------:R-:W-:Y:S01]  /*0ba0*/  IMAD R6, R9, 0x10, R6 ;  /* 0x0000001009067824 */ /* 0x000fe200078e0206 */
[----:B------:R-:W-:Y:S02]  /*0bb0*/  LOP3.LUT R9, R3, 0xfffffff8, RZ, 0xc0, !PT ;  /* 0xfffffff803097812 */ /* 0x000fe400078ec0ff */
[----:B------:R-:W-:Y:S01]  /*0bc0*/  LOP3.LUT R2, R2, 0xfffffc00, RZ, 0xc0, !PT ;  /* 0xfffffc0002027812 */ /* 0x000fe200078ec0ff */
[----:B------:R-:W-:Y:S01]  /*0bd0*/  IMAD.IADD R7, R230, 0x1, -R7 ;  /* 0x00000001e6077824 */ /* 0x000fe200078e0a07 */
[----:B------:R-:W-:Y:S02]  /*0be0*/  LOP3.LUT R11, R8, 0xfffffffc, RZ, 0xc0, !PT ;  /* 0xfffffffc080b7812 */ /* 0x000fe400078ec0ff */
[----:B------:R-:W-:Y:S01]  /*0bf0*/  SHF.R.S32.HI R224, RZ, 0x7, R5 ;  /* 0x00000007ffe07819 */ /* 0x000fe20000011405 */
[----:B------:R-:W-:Y:S01]  /*0c00*/  IMAD.IADD R184, R230, 0x1, -R9 ;  /* 0x00000001e6b87824 */ /* 0x000fe200078e0a09 */
[----:B------:R-:W-:Y:S01]  /*0c10*/  LOP3.LUT R9, R4, 0x7ffffffc, RZ, 0xc0, !PT ;  /* 0x7ffffffc04097812 */ /* 0x000fe200078ec0ff */
[----:B------:R-:W-:Y:S01]  /*0c20*/  IMAD R227, R7, 0x40, R2 ;  /* 0x0000004007e37824 */ /* 0x000fe200078e0202 */
[----:B------:R-:W-:Y:S01]  /*0c30*/  SHF.R.S32.HI R7, RZ, 0x4, R0 ;  /* 0x00000004ff077819 */ /* 0x000fe20000011400 */
[----:B------:R-:W-:Y:S01]  /*0c40*/  IMAD.IADD R11, R230, 0x1, -R11 ;  /* 0x00000001e60b7824 */ /* 0x000fe200078e0a0b */
[----:B------:R-:W-:Y:S01]  /*0c50*/  LEA.HI R5, R5, R224, RZ, 0x1 ;  /* 0x000000e005057211 */ /* 0x000fe200078f08ff */
[----:B------:R-:W-:Y:S01]  /*0c60*/  IMAD.IADD R9, R208, 0x1, -R9 ;  /* 0x00000001d0097824 */ /* 0x000fe200078e0a09 */
[----:B------:R-:W-:-:S02]  /*0c70*/  LEA.HI R0, R0, R7, RZ, 0x1 ;  /* 0x0000000700007211 */ /* 0x000fc400078f08ff */
[----:B------:R-:W-:Y:S02]  /*0c80*/  LEA.HI R2, R11, R11, RZ, 0x1 ;  /* 0x0000000b0b027211 */ /* 0x000fe400078f08ff */
[----:B------:R-:W-:Y:S01]  /*0c90*/  LOP3.LUT R5, R5, 0x3fffffe, RZ, 0xc0, !PT ;  /* 0x03fffffe05057812 */ /* 0x000fe200078ec0ff */
[----:B------:R-:W-:Y:S01]  /*0ca0*/  IMAD.SHL.U32 R18, R184, 0x8, RZ ;  /* 0x00000008b8127824 */ /* 0x000fe200078e00ff */
[----:B------:R-:W-:Y:S01]  /*0cb0*/  LOP3.LUT R0, R0, 0x1ffffffe, RZ, 0xc0, !PT ;  /* 0x1ffffffe00007812 */ /* 0x000fe200078ec0ff */
[----:B------:R-:W-:Y:S01]  /*0cc0*/  IMAD.SHL.U32 R205, R9, 0x2, RZ ;  /* 0x0000000209cd7824 */ /* 0x000fe200078e00ff */
[----:B------:R-:W-:Y:S01]  /*0cd0*/  LOP3.LUT R2, R2, 0x1ffffffe, RZ, 0xc0, !PT ;  /* 0x1ffffffe02027812 */ /* 0x000fe200078ec0ff */
[----:B------:R-:W-:Y:S02]  /*0ce0*/  IMAD.IADD R5, R224, 0x1, -R5 ;  /* 0x00000001e0057824 */ /* 0x000fe400078e0a05 */
[----:B------:R-:W-:Y:S02]  /*0cf0*/  VIADD R22, R18, 0x40 ;  /* 0x0000004012167836 */ /* 0x000fe40000000000 */
[----:B------:R-:W-:-:S02]  /*0d00*/  VIADD R203, R205, 0x8 ;  /* 0x00000008cdcb7836 */ /* 0x000fc40000000000 */
[C---:B------:R-:W-:Y:S02]  /*0d10*/  VIADD R202, R205.reuse, 0x10 ;  /* 0x00000010cdca7836 */ /* 0x040fe40000000000 */
[C---:B------:R-:W-:Y:S02]  /*0d20*/  VIADD R201, R205.reuse, 0x18 ;  /* 0x00000018cdc97836 */ /* 0x040fe40000000000 */
[C---:B------:R-:W-:Y:S02]  /*0d30*/  VIADD R200, R205.reuse, 0x20 ;  /* 0x00000020cdc87836 */ /* 0x040fe40000000000 */
[C---:B------:R-:W-:Y:S02]  /*0d40*/  VIADD R199, R205.reuse, 0x28 ;  /* 0x00000028cdc77836 */ /* 0x040fe40000000000 */
[C---:B------:R-:W-:Y:S02]  /*0d50*/  VIADD R198, R205.reuse, 0x30 ;  /* 0x00000030cdc67836 */ /* 0x040fe40000000000 */
        /* <DEDUP_REMOVED lines=8> */
[----:B------:R-:W-:Y:S02]  /*0de0*/  VIADD R189, R205, 0x78 ;  /* 0x00000078cdbd7836 */ /* 0x000fe40000000000 */
[----:B------:R-:W-:Y:S02]  /*0df0*/  IMAD.IADD R0, R7, 0x1, -R0 ;  /* 0x0000000107007824 */ /* 0x000fe400078e0a00 */
[----:B------:R-:W-:Y:S02]  /*0e00*/  IMAD.IADD R226, R11, 0x1, -R2 ;  /* 0x000000010be27824 */ /* 0x000fe400078e0a02 */
[----:B------:R-:W-:Y:S01]  /*0e10*/  IMAD R225, R5, 0x40, R6 ;  /* 0x0000004005e17824 */ /* 0x000fe200078e0206 */
[----:B------:R-:W-:Y:S01]  /*0e20*/  SHF.R.S32.HI R206, RZ, 0x3, R3 ;  /* 0x00000003ffce7819 */ /* 0x000fe20000011403 */
[----:B------:R-:W-:Y:S01]  /*0e30*/  IMAD R227, R0, 0x8, R227 ;  /* 0x0000000800e37824 */ /* 0x000fe200078e02e3 */
[----:B------:R-:W-:Y:S01]  /*0e40*/  SHF.R.S32.HI R229, RZ, 0x1f, R18 ;  /* 0x0000001fffe57819 */ /* 0x000fe20000011412 */
[----:B------:R-:W-:Y:S01]  /*0e50*/  IMAD.MOV.U32 R5, RZ, RZ, R13 ;  /* 0x000000ffff057224 */ /* 0x000fe200078e000d */
[----:B------:R-:W-:Y:S01]  /*0e60*/  SHF.R.S32.HI R228, RZ, 0x1f, R22 ;  /* 0x0000001fffe47819 */ /* 0x000fe20000011416 */
[----:B------:R-:W-:Y:S01]  /*0e70*/  IMAD.MOV.U32 R6, RZ, RZ, R14 ;  /* 0x000000ffff067224 */ /* 0x000fe200078e000e */
[----:B------:R-:W-:Y:S01]  /*0e80*/  SHF.R.S32.HI R223, RZ, 0x1f, R203 ;  /* 0x0000001fffdf7819 */ /* 0x000fe200000114cb */
[----:B------:R-:W-:Y:S01]  /*0e90*/  IMAD.MOV.U32 R7, RZ, RZ, R15 ;  /* 0x000000ffff077224 */ /* 0x000fe200078e000f */
[----:B------:R-:W-:Y:S01]  /*0ea0*/  SHF.R.S32.HI R222, RZ, 0x1f, R202 ;  /* 0x0000001fffde7819 */ /* 0x000fe200000114ca */
[----:B------:R-:W-:Y:S01]  /*0eb0*/  IMAD.MOV.U32 R207, RZ, RZ, RZ ;  /* 0x000000ffffcf7224 */ /* 0x000fe200078e00ff */
[----:B------:R-:W-:Y:S01]  /*0ec0*/  SHF.R.S32.HI R221, RZ, 0x1f, R201 ;  /* 0x0000001fffdd7819 */ /* 0x000fe200000114c9 */
[----:B------:R-:W-:Y:S01]  /*0ed0*/  IMAD.MOV.U32 R16, RZ, RZ, RZ ;  /* 0x000000ffff107224 */ /* 0x000fe200078e00ff */
[----:B------:R-:W-:Y:S01]  /*0ee0*/  SHF.R.S32.HI R220, RZ, 0x1f, R200 ;  /* 0x0000001fffdc7819 */ /* 0x000fe200000114c8 */
[----:B------:R-:W-:Y:S01]  /*0ef0*/  IMAD.MOV.U32 R2, RZ, RZ, RZ ;  /* 0x000000ffff027224 */ /* 0x000fe200078e00ff */
[----:B------:R-:W-:Y:S01]  /*0f00*/  SHF.R.S32.HI R219, RZ, 0x1f, R199 ;  /* 0x0000001fffdb7819 */ /* 0x000fe200000114c7 */
[----:B------:R-:W-:Y:S01]  /*0f10*/  IMAD R226, R226, 0x8, R225 ;  /* 0x00000008e2e27824 */ /* 0x000fe200078e02e1 */
[----:B------:R-:W-:-:S02]  /*0f20*/  SHF.R.S32.HI R218, RZ, 0x1f, R198 ;  /* 0x0000001fffda7819 */ /* 0x000fc400000114c6 */
[----:B------:R-:W-:Y:S02]  /*0f30*/  SHF.R.S32.HI R217, RZ, 0x1f, R197 ;  /* 0x0000001fffd97819 */ /* 0x000fe400000114c5 */
[----:B------:R-:W-:Y:S02]  /*0f40*/  SHF.R.S32.HI R216, RZ, 0x1f, R196 ;  /* 0x0000001fffd87819 */ /* 0x000fe400000114c4 */
[----:B------:R-:W-:Y:S02]  /*0f50*/  SHF.R.S32.HI R215, RZ, 0x1f, R195 ;  /* 0x0000001fffd77819 */ /* 0x000fe400000114c3 */
[----:B------:R-:W-:Y:S02]  /*0f60*/  SHF.R.S32.HI R214, RZ, 0x1f, R194 ;  /* 0x0000001fffd67819 */ /* 0x000fe400000114c2 */
[----:B------:R-:W-:Y:S02]  /*0f70*/  SHF.R.S32.HI R213, RZ, 0x1f, R193 ;  /* 0x0000001fffd57819 */ /* 0x000fe400000114c1 */
[----:B------:R-:W-:-:S02]  /*0f80*/  SHF.R.S32.HI R212, RZ, 0x1f, R192 ;  /* 0x0000001fffd47819 */ /* 0x000fc400000114c0 */
[----:B------:R-:W-:Y:S02]  /*0f90*/  SHF.R.S32.HI R211, RZ, 0x1f, R191 ;  /* 0x0000001fffd37819 */ /* 0x000fe400000114bf */
[----:B------:R-:W-:Y:S02]  /*0fa0*/  SHF.R.S32.HI R210, RZ, 0x1f, R190 ;  /* 0x0000001fffd27819 */ /* 0x000fe400000114be */
[----:B------:R-:W-:Y:S02]  /*0fb0*/  SHF.R.S32.HI R209, RZ, 0x1f, R189 ;  /* 0x0000001fffd17819 */ /* 0x000fe400000114bd */
[----:B--2---:R-:W-:-:S07]  /*0fc0*/  LOP3.LUT R19, R10, 0x1, RZ, 0xfc, !PT ;  /* 0x000000010a137812 */ /* 0x004fce00078efcff */
.L_x_219:
[----:B0-2-4-:R-:W0:Y:S01]  /*0fd0*/  LDC.64 R8, c[0x0][0xc88] ;  /* 0x00032200ff087b82 */ /* 0x015e220000000a00 */
[----:B------:R-:W-:-:S07]  /*0fe0*/  ULDC.64 UR4, c[0x0][0xa28] ;  /* 0x00028a0000047ab9 */ /* 0x000fce0000000a00 */
[----:B------:R-:W1:Y:S08]  /*0ff0*/  LDC.64 R12, c[0x0][0x418] ;  /* 0x00010600ff0c7b82 */ /* 0x000e700000000a00 */
[----:B------:R-:W2:Y:S01]  /*1000*/  LDC R0, c[0x0][0x424] ;  /* 0x00010900ff007b82 */ /* 0x000ea20000000800 */
[----:B0-----:R-:W-:Y:S01]  /*1010*/  IMAD.WIDE R8, R7, 0x4, R8 ;  /* 0x0000000407087825 */ /* 0x001fe200078e0208 */
[----:B------:R-:W-:-:S06]  /*1020*/  ISETP.NE.U32.AND P0, PT, RZ, UR4, PT ;  /* 0x00000004ff007c0c */ /* 0x000fcc000bf05070 */
[----:B------:R-:W0:Y:S01]  /*1030*/  LDC R7, c[0x0][0x2f0] ;  /* 0x0000bc00ff077b82 */ /* 0x000e220000000800 */
[----:B---3--:R-:W3:Y:S01]  /*1040*/  LDG.E R23, desc[UR40][R8.64] ;  /* 0x0000002808177981 */ /* 0x008ee2000c1e1900 */
[----:B------:R-:W-:Y:S01]  /*1050*/  ISETP.NE.AND.EX P0, PT, RZ, UR5, PT, P0 ;  /* 0x00000005ff007c0c */ /* 0x000fe2000bf05300 */
[----:B------:R-:W-:Y:S01]  /*1060*/  IMAD.MOV.U32 R3, RZ, RZ, RZ ;  /* 0x000000ffff037224 */ /* 0x000fe200078e00ff */
[----:B---3--:R-:W-:-:S11]  /*1070*/  SHF.R.S32.HI R188, RZ, 0x1f, R23 ;  /* 0x0000001fffbc7819 */ /* 0x008fd60000011417 */
[----:B------:R-:W-:-:S04]  /*1080*/  @P0 LEA R10, P1, R23, UR4, 0x2 ;  /* 0x00000004170a0c11 */ /* 0x000fc8000f8210ff */
[----:B------:R-:W-:Y:S01]  /*1090*/  @P0 LEA.HI.X R11, R23, UR5, R188, 0x2, P1 ;  /* 0x00000005170b0c11 */ /* 0x000fe200088f14bc */
[----:B------:R-:W-:Y:S02]  /*10a0*/  ULDC.64 UR4, c[0x0][0xa20] ;  /* 0x0002880000047ab9 */ /* 0x000fe40000000a00 */
[----:B------:R-:W-:Y:S02]  /*10b0*/  ISETP.NE.U32.AND P1, PT, RZ, UR4, PT ;  /* 0x00000004ff007c0c */ /* 0x000fe4000bf25070 */
[----:B------:R3:W5:Y:S01]  /*10c0*/  @P0 LDG.E R3, desc[UR40][R10.64] ;  /* 0x000000280a030981 */ /* 0x000762000c1e1900 */
[----:B-1----:R-:W-:Y:S02]  /*10d0*/  ISETP.NE.U32.AND P0, PT, R12, RZ, PT ;  /* 0x000000ff0c00720c */ /* 0x002fe40003f05070 */
[----:B------:R-:W-:Y:S02]  /*10e0*/  ISETP.NE.AND.EX P1, PT, RZ, UR5, PT, P1 ;  /* 0x00000005ff007c0c */ /* 0x000fe4000bf25310 */
[----:B------:R-:W-:-:S04]  /*10f0*/  ISETP.NE.AND.EX P0, PT, R13, RZ, PT, P0 ;  /* 0x000000ff0d00720c */ /* 0x000fc80003f05300 */
[----:B--2---:R-:W-:-:S05]  /*1100*/  SEL R0, R0, 0x1, P0 ;  /* 0x0000000100007807 */ /* 0x004fca0000000000 */
[----:B0-----:R-:W-:Y:S02]  /*1110*/  IMAD R104, R0, R7, RZ ;  /* 0x0000000700687224 */ /* 0x001fe400078e02ff */
[----:B------:R-:W-:-:S04]  /*1120*/  @P1 LEA R8, P2, R23, UR4, 0x2 ;  /* 0x0000000417081c11 */ /* 0x000fc8000f8410ff */
[----:B------:R-:W-:-:S05]  /*1130*/  @P1 LEA.HI.X R9, R23, UR5, R188, 0x2, P2 ;  /* 0x0000000517091c11 */ /* 0x000fca00090f14bc */
[----:B------:R3:W5:Y:S01]  /*1140*/  @P1 LDG.E R104, desc[UR40][R8.64] ;  /* 0x0000002808681981 */ /* 0x000762000c1e1900 */
[----:B------:R-:W-:Y:S05]  /*1150*/  @P1 BRA `(.L_x_173) ;  /* 0x0000000000241947 */ /* 0x000fea0003800000 */
[----:B------:R-:W-:Y:S02]  /*1160*/  ULDC.64 UR4, c[0x0][0xa08] ;  /* 0x0002820000047ab9 */ /* 0x000fe40000000a00 */
[----:B------:R-:W-:-:S04]  /*1170*/  ISETP.NE.U32.AND P0, PT, RZ, UR4, PT ;  /* 0x00000004ff007c0c */ /* 0x000fc8000bf05070 */
[----:B------:R-:W-:-:S13]  /*1180*/  ISETP.NE.AND.EX P0, PT, RZ, UR5, PT, P0 ;  /* 0x00000005ff007c0c */ /* 0x000fda000bf05300 */
[----:B------:R-:W-:Y:S05]  /*1190*/  @!P0 BRA `(.L_x_173) ;  /* 0x0000000000148947 */ /* 0x000fea0003800000 */
[----:B---3--:R-:W0:Y:S02]  /*11a0*/  LDC.64 R8, c[0x0][0xa08] ;  /* 0x00028200ff087b82 */ /* 0x008e240000000a00 */
[----:B0-----:R-:W-:-:S05]  /*11b0*/  IMAD.WIDE R8, R23, 0x4, R8 ;  /* 0x0000000417087825 */ /* 0x001fca00078e0208 */
[----:B-----5:R-:W2:Y:S04]  /*11c0*/  LDG.E R104, desc[UR40][R8.64] ;  /* 0x0000002808687981 */ /* 0x020ea8000c1e1900 */
[----:B------:R-:W2:Y:S02]  /*11d0*/  LDG.E R7, desc[UR40][R8.64+0x4] ;  /* 0x0000042808077981 */ /* 0x000ea4000c1e1900 */
[----:B--2---:R-:W-:-:S07]  /*11e0*/  IMAD.IADD R104, R7, 0x1, -R104 ;  /* 0x0000000107687824 */ /* 0x004fce00078e0a68 */
.L_x_173:
[----:B-----5:R-:W-:Y:S01]  /*11f0*/  IMAD.IADD R104, R104, 0x1, -R3 ;  /* 0x0000000168687824 */ /* 0x020fe200078e0a03 */
[C---:B------:R-:W-:Y:S01]  /*1200*/  LOP3.LUT R3, R6.reuse, 0xff000000, RZ, 0xc0, !PT ;  /* 0xff00000006037812 */ /* 0x040fe200078ec0ff */
[----:B------:R-:W-:Y:S01]  /*1210*/  IMAD.MOV.U32 R94, RZ, RZ, RZ ;  /* 0x000000ffff5e7224 */ /* 0x000fe200078e00ff */
[----:B------:R-:W-:Y:S01]  /*1220*/  LOP3.LUT R0, R6, 0xff0000, RZ, 0xc0, !PT ;  /* 0x00ff000006007812 */ /* 0x000fe200078ec0ff */
[C---:B------:R-:W-:Y:S01]  /*1230*/  VIADD R4, R104.reuse, 0x7f ;  /* 0x0000007f68047836 */ /* 0x040fe20000000000 */
[----:B------:R-:W-:Y:S02]  /*1240*/  ISETP.GE.AND P0, PT, R104, 0x1, PT ;  /* 0x000000016800780c */ /* 0x000fe40003f06270 */
[----:B------:R-:W-:Y:S02]  /*1250*/  SHF.R.U32.HI R3, RZ, 0x8, R3 ;  /* 0x00000008ff037819 */ /* 0x000fe40000011603 */
[----:B------:R-:W-:Y:S02]  /*1260*/  SHF.R.S32.HI R7, RZ, 0x1f, R4 ;  /* 0x0000001fff077819 */ /* 0x000fe40000011404 */
[----:B------:R-:W-:-:S02]  /*1270*/  LEA.HI R0, R0, R3, RZ, 0x10 ;  /* 0x0000000300007211 */ /* 0x000fc400078f80ff */
[----:B------:R-:W-:Y:S02]  /*1280*/  LEA.HI R7, R7, R4, RZ, 0x7 ;  /* 0x0000000407077211 */ /* 0x000fe400078f38ff */
[----:B------:R-:W-:Y:S02]  /*1290*/  LOP3.LUT R204, R0, 0xff, RZ, 0xc0, !PT ;  /* 0x000000ff00cc7812 */ /* 0x000fe400078ec0ff */
[----:B------:R-:W-:Y:S02]  /*12a0*/  SHF.R.U32.HI R186, RZ, 0x10, R0 ;  /* 0x00000010ffba7819 */ /* 0x000fe40000011600 */
[----:B---3--:R-:W-:Y:S01]  /*12b0*/  SHF.R.S32.HI R11, RZ, 0x7, R7 ;  /* 0x00000007ff0b7819 */ /* 0x008fe20000011407 */
[----:B------:R-:W-:Y:S06]  /*12c0*/  @!P0 BRA `(.L_x_174) ;  /* 0x0000000000748947 */ /* 0x000fec0003800000 */
[----:B------:R-:W0:Y:S01]  /*12d0*/  LDC R3, c[0x0][0x9f0] ;  /* 0x00027c00ff037b82 */ /* 0x000e220000000800 */
[----:B------:R-:W-:-:S04]  /*12e0*/  ISETP.NE.AND P0, PT, R186, RZ, PT ;  /* 0x000000ffba00720c */ /* 0x000fc80003f05270 */
[----:B0-----:R-:W-:-:S04]  /*12f0*/  SEL R12, R186, R3, P0 ;  /* 0x00000003ba0c7207 */ /* 0x001fc80000000000 */
[-C--:B------:R-:W-:Y:S02]  /*1300*/  IABS R4, R12.reuse ;  /* 0x0000000c00047213 */ /* 0x080fe40000000000 */
[----:B------:R-:W-:Y:S02]  /*1310*/  IADD3 R0, R11, -0x1, R12 ;  /* 0xffffffff0b007810 */ /* 0x000fe40007ffe00c */
[----:B------:R-:W0:Y:S01]  /*1320*/  I2F.RP R3, R4 ;  /* 0x0000000400037306 */ /* 0x000e220000209400 */
[----:B------:R-:W-:Y:S02]  /*1330*/  IABS R13, R12 ;  /* 0x0000000c000d7213 */ /* 0x000fe40000000000 */
[----:B------:R-:W-:Y:S02]  /*1340*/  IABS R10, R0 ;  /* 0x00000000000a7213 */ /* 0x000fe40000000000 */
[----:B------:R-:W-:-:S04]  /*1350*/  LOP3.LUT R0, R0, R12, RZ, 0x3c, !PT ;  /* 0x0000000c00007212 */ /* 0x000fc800078e3cff */
[----:B------:R-:W-:Y:S01]  /*1360*/  ISETP.GE.AND P2, PT, R0, RZ, PT ;  /* 0x000000ff0000720c */ /* 0x000fe20003f46270 */
[----:B0-----:R-:W0:Y:S02]  /*1370*/  MUFU.RCP R3, R3 ;  /* 0x0000000300037308 */ /* 0x001e240000001000 */
[----:B0-----:R-:W-:Y:S02]  /*1380*/  VIADD R8, R3, 0xffffffe ;  /* 0x0ffffffe03087836 */ /* 0x001fe40000000000 */
[----:B------:R-:W-:-:S04]  /*1390*/  IMAD.MOV R3, RZ, RZ, -R13 ;  /* 0x000000ffff037224 */ /* 0x000fc800078e0a0d */
[----:B------:R0:W1:Y:S02]  /*13a0*/  F2I.FTZ.U32.TRUNC.NTZ R9, R8 ;  /* 0x0000000800097305 */ /* 0x000064000021f000 */
[----:B0-----:R-:W-:Y:S02]  /*13b0*/  IMAD.MOV.U32 R8, RZ, RZ, RZ ;  /* 0x000000ffff087224 */ /* 0x001fe400078e00ff */
[----:B-1----:R-:W-:-:S04]  /*13c0*/  IMAD.MOV R7, RZ, RZ, -R9 ;  /* 0x000000ffff077224 */ /* 0x002fc800078e0a09 */
[----:B------:R-:W-:-:S04]  /*13d0*/  IMAD R7, R7, R4, RZ ;  /* 0x0000000407077224 */ /* 0x000fc800078e02ff */
[----:B------:R-:W-:-:S06]  /*13e0*/  IMAD.HI.U32 R9, R9, R7, R8 ;  /* 0x0000000709097227 */ /* 0x000fcc00078e0008 */
[----:B------:R-:W-:-:S04]  /*13f0*/  IMAD.HI.U32 R9, R9, R10, RZ ;  /* 0x0000000a09097227 */ /* 0x000fc800078e00ff */
[----:B------:R-:W-:-:S05]  /*1400*/  IMAD R3, R9, R3, R10 ;  /* 0x0000000309037224 */ /* 0x000fca00078e020a */
[----:B------:R-:W-:-:S13]  /*1410*/  ISETP.GT.U32.AND P1, PT, R4, R3, PT ;  /* 0x000000030400720c */ /* 0x000fda0003f24070 */
[----:B------:R-:W-:Y:S02]  /*1420*/  @!P1 IMAD.IADD R3, R3, 0x1, -R4 ;  /* 0x0000000103039824 */ /* 0x000fe400078e0a04 */
[----:B------:R-:W-:Y:S01]  /*1430*/  @!P1 VIADD R9, R9, 0x1 ;  /* 0x0000000109099836 */ /* 0x000fe20000000000 */
[----:B------:R-:W-:Y:S02]  /*1440*/  ISETP.NE.AND P1, PT, R12, RZ, PT ;  /* 0x000000ff0c00720c */ /* 0x000fe40003f25270 */
[----:B------:R-:W-:-:S13]  /*1450*/  ISETP.GE.U32.AND P0, PT, R3, R4, PT ;  /* 0x000000040300720c */ /* 0x000fda0003f06070 */
[----:B------:R-:W-:-:S04]  /*1460*/  @P0 VIADD R9, R9, 0x1 ;  /* 0x0000000109090836 */ /* 0x000fc80000000000 */
[----:B------:R-:W-:Y:S01]  /*1470*/  @!P2 IMAD.MOV R9, RZ, RZ, -R9 ;  /* 0x000000ffff09a224 */ /* 0x000fe200078e0a09 */
[----:B------:R-:W-:-:S05]  /*1480*/  @!P1 LOP3.LUT R9, RZ, R12, RZ, 0x33, !PT ;  /* 0x0000000cff099212 */ /* 0x000fca00078e33ff */
[----:B------:R-:W-:-:S07]  /*1490*/  IMAD.MOV.U32 R94, RZ, RZ, R9 ;  /* 0x000000ffff5e7224 */ /* 0x000fce00078e0009 */
.L_x_174:
[-C--:B------:R-:W-:Y:S01]  /*14a0*/  IMAD R17, R204, R94.reuse, RZ ;  /* 0x0000005ecc117224 */ /* 0x080fe200078e02ff */
[----:B------:R-:W-:Y:S01]  /*14b0*/  LOP3.LUT R185, R6, 0xffff, RZ, 0xc0, !PT ;  /* 0x0000ffff06b97812 */ /* 0x000fe200078ec0ff */
[----:B------:R-:W-:Y:S01]  /*14c0*/  IMAD.MOV.U32 R187, RZ, RZ, R5 ;  /* 0x000000ffffbb7224 */ /* 0x000fe200078e0005 */
[----:B------:R-:W-:Y:S01]  /*14d0*/  PLOP3.LUT P0, PT, PT, PT, PT, 0x80, 0x0 ;  /* 0x000000000000781c */ /* 0x000fe20003f0f070 */
[----:B------:R-:W-:Y:S01]  /*14e0*/  IMAD.MOV.U32 R95, RZ, RZ, RZ ;  /* 0x000000ffff5f7224 */ /* 0x000fe200078e00ff */
[----:B------:R-:W-:Y:S01]  /*14f0*/  VIADDMNMX R94, R17, R94, R11, PT ;  /* 0x0000005e115e7246 */ /* 0x000fe2000380010b */
[----:B------:R-:W-:Y:S01]  /*1500*/  IMAD.MOV.U32 R0, RZ, RZ, RZ ;  /* 0x000000ffff007224 */ /* 0x000fe200078e00ff */
[----:B------:R-:W-:Y:S02]  /*1510*/  CS2R R86, SRZ ;  /* 0x0000000000567805 */ /* 0x000fe4000001ff00 */
[----:B------:R-:W-:Y:S02]  /*1520*/  CS2R R84, SRZ ;  /* 0x0000000000547805 */ /* 0x000fe4000001ff00 */
[----:B------:R-:W-:-:S02]  /*1530*/  ISETP.GT.AND P1, PT, R94, R17, PT ;  /* 0x000000115e00720c */ /* 0x000fc40003f24270 */
        /* <DEDUP_REMOVED lines=31> */
[----:B------:R-:W0:Y:S01]  /*1730*/  SHFL.IDX PT, R0, R224, RZ, 0x1f ;  /* 0x00001fffe0007589 */ /* 0x000e2200000e0000 */
[----:B------:R-:W1:Y:S01]  /*1740*/  S2UR UR7, SR_CgaCtaId ;  /* 0x00000000000779c3 */ /* 0x000e620000008800 */
[----:B------:R-:W-:Y:S01]  /*1750*/  UMOV UR6, 0x400 ;  /* 0x0000040000067882 */ /* 0x000fe20000000000 */
[----:B0-----:R-:W-:Y:S01]  /*1760*/  R2UR UR4, R0 ;  /* 0x00000000000472ca */ /* 0x001fe200000e0000 */
[----:B-1----:R-:W-:-:S04]  /*1770*/  ULEA UR6, UR7, UR6, 0x18 ;  /* 0x0000000607067291 */ /* 0x002fc8000f8ec03f */
[----:B------:R-:W-:-:S04]  /*1780*/  UIADD3 UR6, UR6, 0x10400, URZ ;  /* 0x0001040006067890 */ /* 0x000fc8000fffe03f */
[----:B------:R-:W-:-:S04]  /*1790*/  ULOP3.LUT UP0, URZ, UR6, 0x3ff, URZ, 0xc0, !UPT ;  /* 0x000003ff063f7892 */ /* 0x000fc8000f80c03f */
[----:B------:R-:W-:Y:S02]  /*17a0*/  ULEA.HI UR5, UR4, UR4, URZ, 0x1 ;  /* 0x0000000404057291 */ /* 0x000fe4000f8f083f */
[----:B------:R-:W-:Y:S02]  /*17b0*/  PLOP3.LUT P0, PT, PT, PT, UP0, 0x80, 0x0 ;  /* 0x000000000000781c */ /* 0x000fe40003f0f008 */
        /* <DEDUP_REMOVED lines=11> */
[----:B------:R-:W-:Y:S01]  /*1870*/  IMAD.U32 R5, RZ, RZ, UR5 ;  /* 0x00000005ff057e24 */ /* 0x000fe2000f8e00ff */
[----:B------:R-:W-:Y:S01]  /*1880*/  ULDC.64 UR4, c[0x4][0x120] ;  /* 0x0100480000047ab9 */ /* 0x000fe20000000a00 */
        /* <DEDUP_REMOVED lines=9> */
.L_x_176:
[----:B------:R-:W0:Y:S01]  /*1920*/  S2UR UR5, SR_CgaCtaId ;  /* 0x00000000000579c3 */ /* 0x000e220000008800 */
[----:B------:R-:W-:Y:S01]  /*1930*/  LEA.HI R0, R207, R207, RZ, 0x1 ;  /* 0x000000cfcf007211 */ /* 0x000fe200078f08ff */
[----:B------:R-:W-:Y:S01]  /*1940*/  UMOV UR4, 0x400 ;  /* 0x0000040000047882 */ /* 0x000fe20000000000 */
[----:B------:R-:W-:Y:S01]  /*1950*/  BSSY B0, `(.L_x_177) ;  /* 0x0000009000007945 */ /* 0x000fe20003800000 */
[----:B------:R-:W-:Y:S02]  /*1960*/  ISETP.NE.AND P0, PT, R19, 0x3, PT ;  /* 0x000000031300780c */ /* 0x000fe40003f05270 */
[----:B------:R-:W-:-:S05]  /*1970*/  LOP3.LUT R0, R0, 0xfffffffe, RZ, 0xc0, !PT ;  /* 0xfffffffe00007812 */ /* 0x000fca00078ec0ff */
[----:B------:R-:W-:-:S05]  /*1980*/  IMAD.IADD R3, R207, 0x1, -R0 ;  /* 0x00000001cf037824 */ /* 0x000fca00078e0a00 */
[----:B------:R-:W-:Y:S01]  /*1990*/  SHF.L.U32 R3, R3, 0x1f, RZ ;  /* 0x0000001f03037819 */ /* 0x000fe200000006ff */
[----:B0-----:R-:W-:-:S06]  /*19a0*/  ULEA UR4, UR5, UR4, 0x18 ;  /* 0x0000000405047291 */ /* 0x001fcc000f8ec03f */
[----:B------:R-:W-:-:S04]  /*19b0*/  IMAD.U32 R0, RZ, RZ, UR4 ;  /* 0x00000004ff007e24 */ /* 0x000fc8000f8e00ff */
[----:B------:R-:W0:Y:S02]  /*19c0*/  SYNCS.PHASECHK.TRANS64.TRYWAIT P1, [R0+URZ+0x34800], R3 ;  /* 0x03480003000075a7 */ /* 0x000e24000802017f */
[----:B0-----:R-:W-:Y:S05]  /*19d0*/  @!P1 BRA `(.L_x_178) ;  /* 0x000000e800d09947 */ /* 0x001fea0003800000 */
.L_x_342:
[----:B------:R-:W-:Y:S05]  /*19e0*/  BSYNC B0 ;  /* 0x0000000000007941 */ /* 0x000fea0003800000 */
.L_x_177:
[----:B------:R-:W-:Y:S05]  /*19f0*/  @!P0 BRA `(.L_x_179) ;  /* 0x0000000000048947 */ /* 0x000fea0003800000 */
[----:B------:R-:W-:Y:S01]  /*1a00*/  BPT.TRAP 0x1 ;  /* 0x000000040000795c */ /* 0x000fe20000300000 */
.L_x_179:
[----:B------:R-:W-:Y:S01]  /*1a10*/  IMAD R5, R2, 0x8, R0 ;  /* 0x0000000802057824 */ /* 0x000fe200078e0200 */
[----:B------:R-:W-:-:S04]  /*1a20*/  SHF.L.U32 R4, R16, 0x1f, RZ ;  /* 0x0000001f10047819 */ /* 0x000fc800000006ff */
[----:B------:R1:W2:Y:S01]  /*1a30*/  SYNCS.PHASECHK.TRANS64.TRYWAIT P2, [R5+URZ+0x34830], R4 ;  /* 0x03483004050075a7 */ /* 0x0002a2000804017f */
[----:B------:R-:W-:Y:S05]  /*1a40*/  @!P0 BRA `(.L_x_180) ;  /* 0x0000000000048947 */ /* 0x000fea0003800000 */
[----:B------:R-:W-:Y:S01]  /*1a50*/  BPT.TRAP 0x1 ;  /* 0x000000040000795c */ /* 0x000fe20000300000 */
.L_x_180:
[----:B0-----:R-:W0:Y:S01]  /*1a60*/  S2R R3, SR_TID.X ;  /* 0x0000000000037919 */ /* 0x001e220000002100 */
[----:B------:R-:W-:Y:S01]  /*1a70*/  IMAD.MOV.U32 R151, RZ, RZ, RZ ;  /* 0x000000ffff977224 */ /* 0x000fe200078e00ff */
[----:B0-----:R-:W-:Y:S01]  /*1a80*/  LOP3.LUT P1, RZ, R3, 0x7f, RZ, 0xc0, !PT ;  /* 0x0000007f03ff7812 */ /* 0x001fe2000782c0ff */
[----:B--2---:R-:W-:-:S12]  /*1a90*/  @P2 BRA `(.L_x_181) ;  /* 0x0000000000082947 */ /* 0x004fd80003800000 */
[----:B------:R-:W0:Y:S02]  /*1aa0*/  SYNCS.PHASECHK.TRANS64.TRYWAIT P2, [R5+URZ+0x34830], R4 ;  /* 0x03483004050075a7 */ /* 0x000e24000804017f */
[----:B0-----:R-:W-:Y:S05]  /*1ab0*/  @!P2 BRA `(.L_x_182) ;  /* 0x000000e800aca947 */ /* 0x001fea0003800000 */
.L_x_181:
[----:B------:R-:W-:Y:S05]  /*1ac0*/  WARPSYNC.ALL ;  /* 0x0000000000007948 */ /* 0x000fea0003800000 */
[----:B------:R-:W-:Y:S01]  /*1ad0*/  VIADD R3, R0, 0x1c400 ;  /* 0x0001c40000037836 */ /* 0x000fe20000000000 */
[----:B------:R-:W-:Y:S01]  /*1ae0*/  ULOP3.LUT UR52, UR52, 0x10000, URZ, 0xfc, !UPT ;  /* 0x0001000034347892 */ /* 0x000fe2000f8efc3f */
[----:B------:R-:W-:Y:S01]  /*1af0*/  WARPGROUP.ARRIVE ;  /* 0x00000000000079c5 */ /* 0x000fe20000000000 */
[----:B------:R-:W-:Y:S01]  /*1b00*/  UMOV UR53, 0x40000040 ;  /* 0x4000004000357882 */ /* 0x000fe20000000000 */
[----:B------:R-:W-:Y:S01]  /*1b10*/  UMOV UR55, 0x40000040 ;  /* 0x4000004000377882 */ /* 0x000fe20000000000 */
[----:B------:R-:W-:Y:S01]  /*1b20*/  SHF.R.U32.HI R3, RZ, 0x4, R3 ;  /* 0x00000004ff037819 */ /* 0x000fe20000011603 */
[----:B------:R-:W-:Y:S01]  /*1b30*/  UIADD3 UR56, UR52, 0x2, URZ ;  /* 0x0000000234387890 */ /* 0x000fe2000fffe03f */
[----:B------:R-:W-:Y:S01]  /*1b40*/  P2R R88, PR, RZ, 0x2 ;  /* 0x00000002ff587803 */ /* 0x000fe20000000000 */
[----:B------:R-:W-:Y:S01]  /*1b50*/  UMOV UR57, 0x40000040 ;  /* 0x4000004000397882 */ /* 0x000fe20000000000 */
[----:B------:R-:W-:Y:S01]  /*1b60*/  LOP3.LUT R3, R3, 0x3fff, RZ, 0xc0, !PT ;  /* 0x00003fff03037812 */ /* 0x000fe200078ec0ff */
[----:B------:R-:W-:Y:S01]  /*1b70*/  UMOV UR59, 0x40000040 ;  /* 0x40000040003b7882 */ /* 0x000fe20000000000 */
[----:B------:R-:W-:Y:S01]  /*1b80*/  UIADD3 UR8, UR52, 0x4, URZ ;  /* 0x0000000434087890 */ /* 0x000fe2000fffe03f */
[----:B------:R-:W-:Y:S01]  /*1b90*/  P2R R90, PR, RZ, 0x1 ;  /* 0x00000001ff5a7803 */ /* 0x000fe20000000000 */
[----:B------:R-:W-:Y:S01]  /*1ba0*/  UMOV UR9, 0x40000040 ;  /* 0x4000004000097882 */ /* 0x000fe20000000000 */
[----:B------:R-:W-:Y:S01]  /*1bb0*/  LOP3.LUT R7, R3, 0x10000, RZ, 0xfc, !PT ;  /* 0x0001000003077812 */ /* 0x000fe200078efcff */
[----:B------:R-:W-:Y:S01]  /*1bc0*/  UMOV UR11, 0x40000040 ;  /* 0x40000040000b7882 */ /* 0x000fe20000000000 */
[----:B------:R-:W-:Y:S01]  /*1bd0*/  UIADD3 UR12, UR52, 0x6, URZ ;  /* 0x00000006340c7890 */ /* 0x000fe2000fffe03f */
[----:B------:R-:W-:Y:S01]  /*1be0*/  IMAD.MOV.U32 R150, RZ, RZ, R151 ;  /* 0x000000ffff967224 */ /* 0x000fe200078e0097 */
[----:B------:R-:W-:Y:S01]  /*1bf0*/  UMOV UR13, 0x40000040 ;  /* 0x40000040000d7882 */ /* 0x000fe20000000000 */
[----:B------:R-:W-:Y:S01]  /*1c00*/  IMAD R3, R2, 0xc00, R7 ;  /* 0x00000c0002037824 */ /* 0x000fe200078e0207 */
[----:B------:R-:W-:Y:S01]  /*1c10*/  UMOV UR15, 0x40000040 ;  /* 0x40000040000f7882 */ /* 0x000fe20000000000 */
[----:B------:R-:W-:Y:S01]  /*1c20*/  UIADD3 UR16, UR52, 0x400, URZ ;  /* 0x0000040034107890 */ /* 0x000fe2000fffe03f */
[----:B------:R-:W-:Y:S01]  /*1c30*/  IMAD.MOV.U32 R149, RZ, RZ, R151 ;  /* 0x000000ffff957224 */ /* 0x000fe200078e0097 */
[----:B------:R-:W-:Y:S01]  /*1c40*/  UMOV UR17, 0x40000040 ;  /* 0x4000004000117882 */ /* 0x000fe20000000000 */
[----:B------:R-:W-:Y:S01]  /*1c50*/  R2UR UR54, R3 ;  /* 0x00000000033672ca */ /* 0x000fe200000e0000 */
[----:B------:R-:W-:Y:S01]  /*1c60*/  UMOV UR19, 0x40000040 ;  /* 0x4000004000137882 */ /* 0x000fe20000000000 */
[----:B------:R-:W-:Y:S01]  /*1c70*/  UIADD3 UR20, UR52, 0x402, URZ ;  /* 0x0000040234147890 */ /* 0x000fe2000fffe03f */
[----:B------:R-:W-:Y:S01]  /*1c80*/  IADD3 R3, R104, 0x80, -R205 ;  /* 0x0000008068037810 */ /* 0x000fe20007ffe8cd */
[----:B------:R-:W-:Y:S01]  /*1c90*/  UMOV UR21, 0x40000040 ;  /* 0x4000004000157882 */ /* 0x000fe20000000000 */
[----:B------:R-:W-:Y:S01]  /*1ca0*/  UMOV UR23, 0x40000040 ;  /* 0x4000004000177882 */ /* 0x000fe20000000000 */
[----:B------:R-:W-:Y:S01]  /*1cb0*/  UIADD3 UR24, UR52, 0x404, URZ ;  /* 0x0000040434187890 */ /* 0x000fe2000fffe03f */
[----:B------:R-:W-:Y:S01]  /*1cc0*/  IMAD.MOV.U32 R148, RZ, RZ, R151 ;  /* 0x000000ffff947224 */ /* 0x000fe200078e0097 */
[----:B------:R-:W-:Y:S01]  /*1cd0*/  UMOV UR25, 0x40000040 ;  /* 0x4000004000197882 */ /* 0x000fe20000000000 */
[----:B------:R-:W-:Y:S01]  /*1ce0*/  UMOV UR27, 0x40000040 ;  /* 0x40000040001b7882 */ /* 0x000fe20000000000 */
[----:B------:R-:W-:Y:S01]  /*1cf0*/  UIADD3 UR28, UR52, 0x406, URZ ;  /* 0x00000406341c7890 */ /* 0x000fe2000fffe03f */
[----:B------:R-:W-:Y:S01]  /*1d00*/  IMAD R6, R94, -0x80, R3 ;  /* 0xffffff805e067824 */ /* 0x000fe200078e0203 */
[----:B------:R-:W-:Y:S01]  /*1d10*/  UMOV UR29, 0x40000040 ;  /* 0x40000040001d7882 */ /* 0x000fe20000000000 */
[----:B------:R-:W-:Y:S01]  /*1d20*/  HGMMA.64x128x16.F32.BF16 R24, gdesc[UR52], RZ, !UPT, gsb0 ;  /* 0x01e00000341879f0 */ /* 0x000fe2000c0018ff */
[----:B------:R-:W-:Y:S01]  /*1d30*/  UIADD3 UR58, UR54, 0x2, URZ ;  /* 0x00000002363a7890 */ /* 0x000fe2000fffe03f */
[--C-:B------:R-:W-:Y:S01]  /*1d40*/  IMAD.MOV.U32 R147, RZ, RZ, R151.reuse ;  /* 0x000000ffff937224 */ /* 0x100fe200078e0097 */
[----:B------:R-:W-:Y:S01]  /*1d50*/  UIADD3 UR10, UR54, 0x4, URZ ;  /* 0x00000004360a7890 */ /* 0x000fe2000fffe03f */
[C---:B------:R-:W-:Y:S01]  /*1d60*/  ISETP.GT.AND P4, PT, R6.reuse, RZ, PT ;  /* 0x000000ff0600720c */ /* 0x040fe20003f84270 */
[----:B------:R-:W-:Y:S01]  /*1d70*/  UIADD3 UR14, UR54, 0x6, URZ ;  /* 0x00000006360e7890 */ /* 0x000fe2000fffe03f */
[C---:B------:R-:W-:Y:S01]  /*1d80*/  ISETP.GT.AND P3, PT, R6.reuse, 0x1, PT ;  /* 0x000000010600780c */ /* 0x040fe20003f64270 */
        /* <DEDUP_REMOVED lines=8> */
[----:B------:R-:W-:Y:S01]  /*1e10*/  UMOV UR31, 0x40000040 ;  /* 0x40000040001f7882 */ /* 0x000fe20000000000 */
[----:B------:R-:W-:Y:S01]  /*1e20*/  UIADD3 UR32, UR52, 0x800, URZ ;  /* 0x0000080034207890 */ /* 0x000fe2000fffe03f */
[----:B------:R-:W-:Y:S01]  /*1e30*/  ISETP.GT.AND P0, PT, R6, 0x60, PT ;  /* 0x000000600600780c */ /* 0x000fe20003f04270 */
[----:B------:R-:W-:Y:S01]  /*1e40*/  UIADD3 UR34, UR54, 0x800, URZ ;  /* 0x0000080036227890 */ /* 0x000fe2000fffe03f */
[--C-:B------:R-:W-:Y:S01]  /*1e50*/  IMAD.MOV.U32 R146, RZ, RZ, R151.reuse ;  /* 0x000000ffff927224 */ /* 0x100fe200078e0097 */
[----:B------:R-:W-:Y:S01]  /*1e60*/  UMOV UR33, 0x40000040 ;  /* 0x4000004000217882 */ /* 0x000fe20000000000 */
[----:B------:R-:W-:Y:S01]  /*1e70*/  UMOV UR35, 0x40000040 ;  /* 0x4000004000237882 */ /* 0x000fe20000000000 */
[----:B------:R-:W-:Y:S01]  /*1e80*/  UIADD3 UR36, UR52, 0x802, URZ ;  /* 0x0000080234247890 */ /* 0x000fe2000fffe03f */
[--C-:B------:R-:W-:Y:S01]  /*1e90*/  IMAD.MOV.U32 R145, RZ, RZ, R151.reuse ;  /* 0x000000ffff917224 */ /* 0x100fe200078e0097 */
        /* <DEDUP_REMOVED lines=16> */
[----:B------:R-:W-:Y:S01]  /*1fa0*/  ULDC UR4, c[0x0][0x988] ;  /* 0x0002620000047ab9 */ /* 0x000fe20000000800 */
        /* <DEDUP_REMOVED lines=21> */
[----:B------:R-:W-:Y:S01]  /*2100*/  IMAD.MOV.U32 R92, RZ, RZ, R151 ;  /* 0x000000ffff5c7224 */ /* 0x000fe200078e0097 */
        /* <DEDUP_REMOVED lines=37> */
[----:B01----:R-:W-:-:S02]  /*2360*/  FMNMX.FTZ R4, R111, R113, !PT ;  /* 0x000000716f047209 */ /* 0x003fc40007810000 */
        /* <DEDUP_REMOVED lines=103> */
[C---:B------:R-:W-:Y:S02]  /*29e0*/  ISETP.GT.AND P6, PT, R6.reuse, 0x79, PT ;  /* 0x000000790600780c */ /* 0x040fe40003fc4270 */
        /* <DEDUP_REMOVED lines=17> */
[----:B------:R-:W-:Y:S01]  /*2b00*/  ISETP.NE.AND P1, PT, R88, RZ, PT ;  /* 0x000000ff5800720c */ /* 0x000fe20003f25270 */
[--C-:B------:R-:W-:Y:S01]  /*2b10*/  IMAD.MOV.U32 R88, RZ, RZ, R151.reuse ;  /* 0x000000ffff587224 */ /* 0x100fe200078e0097 */
[----:B------:R-:W-:Y:S01]  /*2b20*/  ISETP.NE.AND P0, PT, R90, RZ, PT ;  /* 0x000000ff5a00720c */ /* 0x000fe20003f05270 */
[----:B------:R-:W-:Y:S01]  /*2b30*/  IMAD.MOV.U32 R90, RZ, RZ, R151 ;  /* 0x000000ffff5a7224 */ /* 0x000fe200078e0097 */
[----:B0-----:R-:W-:-:S02]  /*2b40*/  FMNMX.FTZ R10, R8, R3, !PT ;  /* 0x00000003080a7209 */ /* 0x001fc40007810000 */
[----:B------:R-:W-:-:S03]  /*2b50*/  FMNMX.FTZ R8, R11, R27, !PT ;  /* 0x0000001b0b087209 */ /* 0x000fc60007810000 */
[----:B------:R-:W0:Y:S01]  /*2b60*/  SHFL.BFLY PT, R3, R10, 0x1, 0x1f ;  /* 0x0c201f000a037f89 */ /* 0x000e2200000e0000 */
[----:B------:R-:W-:-:S03]  /*2b70*/  FMNMX.FTZ R8, R13, R8, !PT ;  /* 0x000000080d087209 */ /* 0x000fc60007810000 */
[----:B------:R-:W-:Y:S01]  /*2b80*/  @!P1 VIADD R5, R5, 0x34840 ;  /* 0x0003484005059836 */ /* 0x000fe20000000000 */
[----:B------:R-:W-:-:S04]  /*2b90*/  FMNMX.FTZ R8, R31, R8, !PT ;  /* 0x000000081f087209 */ /* 0x000fc80007810000 */
[----:B------:R-:W-:Y:S02]  /*2ba0*/  @!P1 PRMT R5, RZ, 0x654, R5 ;  /* 0x00000654ff059816 */ /* 0x000fe40000000005 */
[----:B------:R-:W-:Y:S02]  /*2bb0*/  FMNMX.FTZ R8, R15, R8, !PT ;  /* 0x000000080f087209 */ /* 0x000fe40007810000 */
[----:B------:R1:W-:Y:S02]  /*2bc0*/  @!P1 SYNCS.ARRIVE.TRANS64.RED.A1T0 RZ, [R5+URZ], RZ ;  /* 0x000000ff05ff99a7 */ /* 0x0003e4000810043f */
        /* <DEDUP_REMOVED lines=18> */
[-CC-:B------:R-:W-:Y:S01]  /*2cf0*/  FFMA.FTZ R168, R125, R4.reuse, -R6.reuse ;  /* 0x000000047da87223 */ /* 0x180fe20000010806 */
[----:B------:R-:W-:Y:S01]  /*2d00*/  FSEL R123, R82, -INF , P3 ;  /* 0xff800000527b7808 */ /* 0x000fe20001800000 */
[--C-:B------:R-:W-:Y:S01]  /*2d10*/  FFMA.FTZ R154, R9, R4, -R6.reuse ;  /* 0x00000004099a7223 */ /* 0x100fe20000010806 */
[----:B------:R-:W-:Y:S01]  /*2d20*/  FMNMX.FTZ R8, R37, R8, !PT ;  /* 0x0000000825087209 */ /* 0x000fe20007810000 */
[----:B------:R0:W-:Y:S01]  /*2d30*/  MUFU.EX2 R79, R10 ;  /* 0x0000000a004f7308 */ /* 0x0001e20000000800 */
[----:B------:R-:W-:Y:S01]  /*2d40*/  FSEL R91, R86, -INF , P5 ;  /* 0xff800000565b7808 */ /* 0x000fe20002800000 */
[--C-:B------:R-:W-:Y:S01]  /*2d50*/  FFMA.FTZ R180, R111, R4, -R6.reuse ;  /* 0x000000046fb47223 */ /* 0x100fe20000010806 */
[----:B------:R-:W-:Y:S01]  /*2d60*/  FMNMX.FTZ R8, R55, R8, !PT ;  /* 0x0000000837087209 */ /* 0x000fe20007810000 */
[-CC-:B------:R-:W-:Y:S01]  /*2d70*/  FFMA.FTZ R77, R113, R4.reuse, -R6.reuse ;  /* 0x00000004714d7223 */ /* 0x180fe20000010806 */
[----:B------:R-:W-:Y:S01]  /*2d80*/  FSEL R125, R87, -INF , P6 ;  /* 0xff800000577d7808 */ /* 0x000fe20003000000 */
[--C-:B------:R-:W-:Y:S01]  /*2d90*/  FFMA.FTZ R182, R115, R4, -R6.reuse ;  /* 0x0000000473b67223 */ /* 0x100fe20000010806 */
[----:B------:R-:W-:Y:S01]  /*2da0*/  FMNMX.FTZ R8, R41, R8, !PT ;  /* 0x0000000829087209 */ /* 0x000fe20007810000 */
[----:B------:R-:W-:Y:S01]  /*2db0*/  MUFU.EX2 R180, R180 ;  /* 0x000000b400b47308 */ /* 0x000fe20000000800 */
        /* <DEDUP_REMOVED lines=33> */
[----:B------:R-:W-:Y:S01]  /*2fd0*/  FFMA.FTZ R85, R85, R4, -R6 ;  /* 0x0000000455557223 */ /* 0x000fe20000010806 */
[----:B------:R-:W-:Y:S01]  /*2fe0*/  FMNMX.FTZ R8, R75, R8, !PT ;  /* 0x000000084b087209 */ /* 0x000fe20007810000 */
[----:B------:R-:W4:Y:S01]  /*2ff0*/  MUFU.EX2 R81, R81 ;  /* 0x0000005100517308 */ /* 0x000f220000000800 */
[----:B------:R-:W-:-:S02]  /*3000*/  IMAD.MOV.U32 R141, RZ, RZ, R151 ;  /* 0x000000ffff8d7224 */ /* 0x000fc400078e0097 */
[----:B------:R-:W-:Y:S01]  /*3010*/  FMNMX.FTZ R8, R73, R8, !PT ;  /* 0x0000000849087209 */ /* 0x000fe20007810000 */
[--C-:B------:R-:W-:Y:S02]  /*3020*/  IMAD.MOV.U32 R139, RZ, RZ, R151.reuse ;  /* 0x000000ffff8b7224 */ /* 0x100fe400078e0097 */
[--C-:B------:R-:W-:Y:S01]  /*3030*/  IMAD.MOV.U32 R137, RZ, RZ, R151.reuse ;  /* 0x000000ffff897224 */ /* 0x100fe200078e0097 */
[----:B------:R-:W-:Y:S01]  /*3040*/  FMNMX.FTZ R8, R121, R8, !PT ;  /* 0x0000000879087209 */ /* 0x000fe20007810000 */
[----:B------:R-:W5:Y:S01]  /*3050*/  MUFU.EX2 R176, R176 ;  /* 0x000000b000b07308 */ /* 0x000f620000000800 */
[--C-:B------:R-:W-:Y:S02]  /*3060*/  IMAD.MOV.U32 R135, RZ, RZ, R151.reuse ;  /* 0x000000ffff877224 */ /* 0x100fe400078e0097 */
[----:B------:R-:W-:Y:S01]  /*3070*/  FMNMX.FTZ R8, R123, R8, !PT ;  /* 0x000000087b087209 */ /* 0x000fe20007810000 */
[--C-:B------:R-:W-:Y:S02]  /*3080*/  IMAD.MOV.U32 R133, RZ, RZ, R151.reuse ;  /* 0x000000ffff857224 */ /* 0x100fe400078e0097 */
[--C-:B------:R-:W-:Y:S01]  /*3090*/  IMAD.MOV.U32 R131, RZ, RZ, R151.reuse ;  /* 0x000000ffff837224 */ /* 0x100fe200078e0097 */
[----:B------:R-:W-:Y:S01]  /*30a0*/  FMNMX.FTZ R8, R83, R8, !PT ;  /* 0x0000000853087209 */ /* 0x000fe20007810000 */
[----:B------:R-:W1:Y:S01]  /*30b0*/  MUFU.EX2 R111, R111 ;  /* 0x0000006f006f7308 */ /* 0x000e620000000800 */
[----:B------:R-:W-:-:S02]  /*30c0*/  IMAD.MOV.U32 R129, RZ, RZ, R151 ;  /* 0x000000ffff817224 */ /* 0x000fc400078e0097 */
[----:B------:R-:W-:Y:S01]  /*30d0*/  FMNMX.FTZ R8, R91, R8, !PT ;  /* 0x000000085b087209 */ /* 0x000fe20007810000 */
[--C-:B------:R-:W-:Y:S02]  /*30e0*/  IMAD.MOV.U32 R127, RZ, RZ, R151.reuse ;  /* 0x000000ffff7f7224 */ /* 0x100fe400078e0097 */
[--C-:B------:R-:W-:Y:S01]  /*30f0*/  IMAD.MOV.U32 R109, RZ, RZ, R151.reuse ;  /* 0x000000ffff6d7224 */ /* 0x100fe200078e0097 */
[----:B------:R-:W-:Y:S01]  /*3100*/  FMNMX.FTZ R8, R125, R8, !PT ;  /* 0x000000087d087209 */ /* 0x000fe20007810000 */
[----:B------:R-:W1:Y:S01]  /*3110*/  MUFU.EX2 R178, R178 ;  /* 0x000000b200b27308 */ /* 0x000e620000000800 */
[--C-:B------:R-:W-:Y:S02]  /*3120*/  IMAD.MOV.U32 R107, RZ, RZ, R151.reuse ;  /* 0x000000ffff6b7224 */ /* 0x100fe400078e0097 */
[--C-:B------:R-:W-:Y:S01]  /*3130*/  IMAD.MOV.U32 R105, RZ, RZ, R151.reuse ;  /* 0x000000ffff697224 */ /* 0x100fe200078e0097 */
[----:B------:R-:W0:Y:S01]  /*3140*/  SHFL.BFLY PT, R9, R8, 0x2, 0x1f ;  /* 0x0c401f0008097f89 */ /* 0x000e2200000e0000 */
[----:B------:R-:W-:-:S02]  /*3150*/  IMAD.MOV.U32 R103, RZ, RZ, R151 ;  /* 0x000000ffff677224 */ /* 0x000fc400078e0097 */
[--C-:B------:R-:W-:Y:S01]  /*3160*/  IMAD.MOV.U32 R101, RZ, RZ, R151.reuse ;  /* 0x000000ffff657224 */ /* 0x100fe200078e0097 */
[----:B------:R-:W1:Y:S01]  /*3170*/  MUFU.EX2 R113, R113 ;  /* 0x0000007100717308 */ /* 0x000e620000000800 */
[--C-:B------:R-:W-:Y:S02]  /*3180*/  IMAD.MOV.U32 R99, RZ, RZ, R151.reuse ;  /* 0x000000ffff637224 */ /* 0x100fe400078e0097 */
[----:B------:R-:W-:-:S05]  /*3190*/  IMAD.MOV.U32 R97, RZ, RZ, R151 ;  /* 0x000000ffff617224 */ /* 0x000fca00078e0097 */
        /* <DEDUP_REMOVED lines=13> */
[-CC-:B------:R-:W-:Y:S01]  /*3270*/  FFMA.FTZ R181, R11, R4.reuse, -R6.reuse ;  /* 0x000000040bb57223 */ /* 0x180fe20000010806 */
[-CC-:B------:R-:W-:Y:S01]  /*3280*/  FFMA.FTZ R8, R27, R4.reuse, -R6.reuse ;  /* 0x000000041b087223 */ /* 0x180fe20000010806 */
[-CC-:B------:R-:W-:Y:S01]  /*3290*/  FFMA.FTZ R183, R13, R4.reuse, -R6.reuse ;  /* 0x000000040db77223 */ /* 0x180fe20000010806 */
[----:B--2---:R-:W-:Y:S01]  /*32a0*/  FADD.FTZ R11, R180, R77 ;  /* 0x0000004db40b7221 */ /* 0x004fe20000010000 */
[-CC-:B------:R-:W-:Y:S01]  /*32b0*/  FFMA.FTZ R10, R31, R4.reuse, -R6.reuse ;  /* 0x000000041f0a7223 */ /* 0x180fe20000010806 */
[-CC-:B------:R-:W-:Y:S01]  /*32c0*/  FFMA.FTZ R177, R15, R4.reuse, -R6.reuse ;  /* 0x000000040fb17223 */ /* 0x180fe20000010806 */
[----:B------:R-:W-:Y:S01]  /*32d0*/  MUFU.EX2 R181, R181 ;  /* 0x000000b500b57308 */ /* 0x000fe20000000800 */
[----:B---3--:R-:W-:Y:S01]  /*32e0*/  FADD.FTZ R30, R182, R11 ;  /* 0x0000000bb61e7221 */ /* 0x008fe20000010000 */
[-CC-:B------:R-:W-:Y:S01]  /*32f0*/  FFMA.FTZ R12, R35, R4.reuse, -R6.reuse ;  /* 0x00000004230c7223 */ /* 0x180fe20000010806 */
[-CC-:B------:R-:W-:Y:S01]  /*3300*/  FFMA.FTZ R179, R21, R4.reuse, -R6.reuse ;  /* 0x0000000415b37223 */ /* 0x180fe20000010806 */
[-C--:B------:R-:W-:Y:S01]  /*3310*/  FFMA.FTZ R14, R39, R4.reuse, -R6 ;  /* 0x00000004270e7223 */ /* 0x080fe20000010806 */
[----:B----4-:R-:W-:Y:S01]  /*3320*/  FADD.FTZ R11, R81, R30 ;  /* 0x0000001e510b7221 */ /* 0x010fe20000010000 */
[-CC-:B------:R-:W-:Y:S01]  /*3330*/  FFMA.FTZ R173, R25, R4.reuse, -R6.reuse ;  /* 0x0000000419ad7223 */ /* 0x180fe20000010806 */
[-CC-:B------:R-:W-:Y:S01]  /*3340*/  FFMA.FTZ R20, R43, R4.reuse, -R6.reuse ;  /* 0x000000042b147223 */ /* 0x180fe20000010806 */
[----:B------:R-:W0:Y:S01]  /*3350*/  MUFU.EX2 R8, R8 ;  /* 0x0000000800087308 */ /* 0x000e220000000800 */
[----:B-----5:R-:W-:Y:S01]  /*3360*/  FADD.FTZ R32, R176, R11 ;  /* 0x0000000bb0207221 */ /* 0x020fe20000010000 */
[-CC-:B------:R-:W-:Y:S01]  /*3370*/  FFMA.FTZ R175, R29, R4.reuse, -R6.reuse ;  /* 0x000000041daf7223 */ /* 0x180fe20000010806 */
[-CC-:B------:R-:W-:Y:S01]  /*3380*/  FFMA.FTZ R24, R47, R4.reuse, -R6.reuse ;  /* 0x000000042f187223 */ /* 0x180fe20000010806 */
[-C--:B------:R-:W-:Y:S01]  /*3390*/  FFMA.FTZ R169, R33, R4.reuse, -R6 ;  /* 0x0000000421a97223 */ /* 0x080fe20000010806 */
[----:B-1----:R-:W-:Y:S01]  /*33a0*/  FADD.FTZ R11, R111, R32 ;  /* 0x000000206f0b7221 */ /* 0x002fe20000010000 */
[-CC-:B------:R-:W-:Y:S01]  /*33b0*/  FFMA.FTZ R26, R51, R4.reuse, -R6.reuse ;  /* 0x00000004331a7223 */ /* 0x180fe20000010806 */
[-CC-:B------:R-:W-:Y:S01]  /*33c0*/  FFMA.FTZ R171, R37, R4.reuse, -R6.reuse ;  /* 0x0000000425ab7223 */ /* 0x180fe20000010806 */
[----:B------:R-:W1:Y:S01]  /*33d0*/  MUFU.EX2 R183, R183 ;  /* 0x000000b700b77308 */ /* 0x000e620000000800 */
[----:B------:R-:W-:Y:S01]  /*33e0*/  FADD.FTZ R34, R178, R11 ;  /* 0x0000000bb2227221 */ /* 0x000fe20000010000 */
[-CC-:B------:R-:W-:Y:S01]  /*33f0*/  FFMA.FTZ R28, R55, R4.reuse, -R6.reuse ;  /* 0x00000004371c7223 */ /* 0x180fe20000010806 */
[-CC-:B------:R-:W-:Y:S01]  /*3400*/  FFMA.FTZ R153, R41, R4.reuse, -R6.reuse ;  /* 0x0000000429997223 */ /* 0x180fe20000010806 */
[-C--:B------:R-:W-:Y:S01]  /*3410*/  FFMA.FTZ R30, R59, R4.reuse, -R6 ;  /* 0x000000043b1e7223 */ /* 0x080fe20000010806 */
[----:B------:R-:W-:Y:S01]  /*3420*/  FADD.FTZ R13, R113, R34 ;  /* 0x00000022710d7221 */ /* 0x000fe20000010000 */
[-CC-:B------:R-:W-:Y:S01]  /*3430*/  FFMA.FTZ R45, R45, R4.reuse, -R6.reuse ;  /* 0x000000042d2d7223 */ /* 0x180fe20000010806 */
[-C--:B------:R-:W-:Y:S01]  /*3440*/  FFMA.FTZ R63, R63, R4.reuse, -R6 ;  /* 0x000000043f3f7223 */ /* 0x080fe20000010806 */
[----:B------:R-:W2:Y:S01]  /*3450*/  MUFU.EX2 R10, R10 ;  /* 0x0000000a000a7308 */ /* 0x000ea20000000800 */
[----:B0-----:R-:W-:Y:S01]  /*3460*/  FADD.FTZ R32, R181, R8 ;  /* 0x00000008b5207221 */ /* 0x001fe20000010000 */
[----:B------:R-:W-:Y:S01]  /*3470*/  FADD.FTZ R36, R172, R13 ;  /* 0x0000000dac247221 */ /* 0x000fe20000010000 */
[-CC-:B------:R-:W-:Y:S01]  /*3480*/  FFMA.FTZ R49, R49, R4.reuse, -R6.reuse ;  /* 0x0000000431317223 */ /* 0x180fe20000010806 */
[-CC-:B------:R-:W-:Y:S01]  /*3490*/  FFMA.FTZ R67, R67, R4.reuse, -R6.reuse ;  /* 0x0000000443437223 */ /* 0x180fe20000010806 */
[-C--:B------:R-:W-:Y:S01]  /*34a0*/  FFMA.FTZ R53, R53, R4.reuse, -R6 ;  /* 0x0000000435357223 */ /* 0x080fe20000010806 */
[----:B------:R-:W-:Y:S01]  /*34b0*/  FADD.FTZ R13, R115, R36 ;  /* 0x00000024730d7221 */ /* 0x000fe20000010000 */
[-C--:B------:R-:W-:Y:S01]  /*34c0*/  FFMA.FTZ R71, R71, R4.reuse, -R6 ;  /* 0x0000000447477223 */ /* 0x080fe20000010806 */
[----:B------:R-:W0:Y:S01]  /*34d0*/  MUFU.EX2 R177, R177 ;  /* 0x000000b100b17308 */ /* 0x000e220000000800 */
[----:B-1----:R-:W-:Y:S01]  /*34e0*/  FADD.FTZ R11, R183, R32 ;  /* 0x00000020b70b7221 */ /* 0x002fe20000010000 */
[----:B------:R-:W-:Y:S01]  /*34f0*/  FADD.FTZ R36, R174, R13 ;  /* 0x0000000dae247221 */ /* 0x000fe20000010000 */
[-CC-:B------:R-:W-:Y:S01]  /*3500*/  FFMA.FTZ R69, R69, R4.reuse, -R6.reuse ;  /* 0x0000000445457223 */ /* 0x180fe20000010806 */
[-CC-:B------:R-:W-:Y:S01]  /*3510*/  FFMA.FTZ R75, R75, R4.reuse, -R6.reuse ;  /* 0x000000044b4b7223 */ /* 0x180fe20000010806 */
[-C--:B------:R-:W-:Y:S01]  /*3520*/  FFMA.FTZ R73, R73, R4.reuse, -R6 ;  /* 0x0000000449497223 */ /* 0x080fe20000010806 */
[----:B------:R-:W-:Y:S01]  /*3530*/  FADD.FTZ R13, R117, R36 ;  /* 0x00000024750d7221 */ /* 0x000fe20000010000 */
[-CC-:B------:R-:W-:Y:S01]  /*3540*/  FFMA.FTZ R121, R121, R4.reuse, -R6.reuse ;  /* 0x0000000479797223 */ /* 0x180fe20000010806 */
[----:B------:R-:W1:Y:S01]  /*3550*/  MUFU.EX2 R12, R12 ;  /* 0x0000000c000c7308 */ /* 0x000e620000000800 */
[----:B--2---:R-:W-:Y:S01]  /*3560*/  FADD.FTZ R34, R10, R11 ;  /* 0x0000000b0a227221 */ /* 0x004fe20000010000 */
[----:B------:R-:W-:Y:S01]  /*3570*/  FADD.FTZ R38, R168, R13 ;  /* 0x0000000da8267221 */ /* 0x000fe20000010000 */
[-CC-:B------:R-:W-:Y:S01]  /*3580*/  FFMA.FTZ R123, R123, R4.reuse, -R6.reuse ;  /* 0x000000047b7b7223 */ /* 0x180fe20000010806 */
[-CC-:B------:R-:W-:Y:S01]  /*3590*/  FFMA.FTZ R83, R83, R4.reuse, -R6.reuse ;  /* 0x0000000453537223 */ /* 0x180fe20000010806 */
[-C--:B------:R-:W-:Y:S01]  /*35a0*/  FFMA.FTZ R91, R91, R4.reuse, -R6 ;  /* 0x000000045b5b7223 */ /* 0x080fe20000010806 */
[----:B------:R-:W-:Y:S01]  /*35b0*/  FADD.FTZ R13, R119, R38 ;  /* 0x00000026770d7221 */ /* 0x000fe20000010000 */
[----:B------:R-:W-:Y:S01]  /*35c0*/  FFMA.FTZ R125, R125, R4, -R6 ;  /* 0x000000047d7d7223 */ /* 0x000fe20000010806 */
[----:B------:R-:W2:Y:S01]  /*35d0*/  MUFU.EX2 R179, R179 ;  /* 0x000000b300b37308 */ /* 0x000ea20000000800 */
[----:B0-----:R-:W-:Y:S01]  /*35e0*/  FADD.FTZ R11, R177, R34 ;  /* 0x00000022b10b7221 */ /* 0x001fe20000010000 */
[----:B------:R-:W-:Y:S01]  /*35f0*/  FADD.FTZ R38, R170, R13 ;  /* 0x0000000daa267221 */ /* 0x000fe20000010000 */
[----:B------:R-:W-:-:S02]  /*3600*/  F2FP.BF16.F32.PACK_AB R181, R8, R181 ;  /* 0x000000b508b5723e */ /* 0x000fc400000010ff */
[----:B------:R-:W-:Y:S02]  /*3610*/  F2FP.BF16.F32.PACK_AB R183, R10, R183 ;  /* 0x000000b70ab7723e */ /* 0x000fe400000010ff */
[----:B------:R-:W-:Y:S01]  /*3620*/  F2FP.BF16.F32.PACK_AB R176, R111, R176 ;  /* 0x000000b06fb0723e */ /* 0x000fe200000010ff */
[----:B------:R-:W0:Y:S01]  /*3630*/  MUFU.EX2 R14, R14 ;  /* 0x0000000e000e7308 */ /* 0x000e220000000800 */
[C---:B-1----:R-:W-:Y:S01]  /*3640*/  FADD.FTZ R34, R12.reuse, R11 ;  /* 0x0000000b0c227221 */ /* 0x042fe20000010000 */
[----:B------:R-:W-:Y:S01]  /*3650*/  F2FP.BF16.F32.PACK_AB R177, R12, R177 ;  /* 0x000000b10cb1723e */ /* 0x000fe200000010ff */
[----:B------:R-:W-:Y:S01]  /*3660*/  VIADD R12, R94, 0xfffffffe ;  /* 0xfffffffe5e0c7836 */ /* 0x000fe20000000000 */
[----:B------:R-:W-:Y:S01]  /*3670*/  F2FP.BF16.F32.PACK_AB R178, R113, R178 ;  /* 0x000000b271b2723e */ /* 0x000fe200000010ff */
[--C-:B------:R-:W-:Y:S01]  /*3680*/  IMAD.MOV.U32 R113, RZ, RZ, R151.reuse ;  /* 0x000000ffff717224 */ /* 0x100fe200078e0097 */
[----:B------:R-:W-:Y:S01]  /*3690*/  F2FP.BF16.F32.PACK_AB R172, R115, R172 ;  /* 0x000000ac73ac723e */ /* 0x000fe200000010ff */
[--C-:B------:R-:W-:Y:S01]  /*36a0*/  IMAD.MOV.U32 R115, RZ, RZ, R151.reuse ;  /* 0x000000ffff737224 */ /* 0x100fe200078e0097 */
[----:B------:R-:W1:Y:S01]  /*36b0*/  MUFU.EX2 R173, R173 ;  /* 0x000000ad00ad7308 */ /* 0x000e620000000800 */
[----:B--2---:R-:W-:Y:S01]  /*36c0*/  FADD.FTZ R11, R179, R34 ;  /* 0x00000022b30b7221 */ /* 0x004fe20000010000 */
[----:B------:R-:W-:Y:S01]  /*36d0*/  ISETP.GE.AND P2, PT, R12, R17, PT ;  /* 0x000000110c00720c */ /* 0x000fe20003f46270 */
[--C-:B------:R-:W-:Y:S01]  /*36e0*/  IMAD.MOV.U32 R111, RZ, RZ, R151.reuse ;  /* 0x000000ffff6f7224 */ /* 0x100fe200078e0097 */
[----:B------:R-:W-:Y:S01]  /*36f0*/  F2FP.BF16.F32.PACK_AB R174, R117, R174 ;  /* 0x000000ae75ae723e */ /* 0x000fe200000010ff */
[--C-:B------:R-:W-:Y:S01]  /*3700*/  IMAD.MOV.U32 R117, RZ, RZ, R151.reuse ;  /* 0x000000ffff757224 */ /* 0x100fe200078e0097 */
[----:B------:R-:W-:Y:S01]  /*3710*/  F2FP.BF16.F32.PACK_AB R168, R119, R168 ;  /* 0x000000a877a8723e */ /* 0x000fe200000010ff */
[----:B------:R-:W-:Y:S01]  /*3720*/  IMAD.MOV.U32 R119, RZ, RZ, R151 ;  /* 0x000000ffff777224 */ /* 0x000fe200078e0097 */
[----:B------:R-:W2:Y:S01]  /*3730*/  MUFU.EX2 R20, R20 ;  /* 0x0000001400147308 */ /* 0x000ea20000000800 */
[----:B0-----:R-:W-:Y:S01]  /*3740*/  FADD.FTZ R36, R14, R11 ;  /* 0x0000000b0e247221 */ /* 0x001fe20000010000 */
[----:B------:R-:W-:Y:S01]  /*3750*/  F2FP.BF16.F32.PACK_AB R180, R77, R180 ;  /* 0x000000b44db4723e */ /* 0x000fe200000010ff */
[----:B------:R-:W-:Y:S01]  /*3760*/  IMAD.MOV.U32 R94, RZ, RZ, R151 ;  /* 0x000000ffff5e7224 */ /* 0x000fe200078e0097 */
[----:B------:R-:W-:-:S02]  /*3770*/  F2FP.BF16.F32.PACK_AB R182, R81, R182 ;  /* 0x000000b651b6723e */ /* 0x000fc400000010ff */
[----:B------:R-:W-:Y:S02]  /*3780*/  F2FP.BF16.F32.PACK_AB R170, R79, R170 ;  /* 0x000000aa4faa723e */ /* 0x000fe400000010ff */
[----:B------:R-:W0:Y:S01]  /*3790*/  MUFU.EX2 R175, R175 ;  /* 0x000000af00af7308 */ /* 0x000e220000000800 */
[----:B-1----:R-:W-:Y:S01]  /*37a0*/  FADD.FTZ R11, R173, R36 ;  /* 0x00000024ad0b7221 */ /* 0x002fe20000010000 */
[----:B------:R-:W-:-:S06]  /*37b0*/  F2FP.BF16.F32.PACK_AB R179, R14, R179 ;  /* 0x000000b30eb3723e */ /* 0x000fcc00000010ff */
[----:B------:R-:W1:Y:S01]  /*37c0*/  MUFU.EX2 R24, R24 ;  /* 0x0000001800187308 */ /* 0x000e620000000800 */
[C---:B--2---:R-:W-:Y:S01]  /*37d0*/  FADD.FTZ R36, R20.reuse, R11 ;  /* 0x0000000b14247221 */ /* 0x044fe20000010000 */
[----:B------:R-:W-:Y:S01]  /*37e0*/  FADD.FTZ R11, R79, R38 ;  /* 0x000000264f0b7221 */ /* 0x000fe20000010000 */
[----:B------:R-:W-:-:S05]  /*37f0*/  F2FP.BF16.F32.PACK_AB R173, R20, R173 ;  /* 0x000000ad14ad723e */ /* 0x000fca00000010ff */
[----:B------:R-:W2:Y:S01]  /*3800*/  MUFU.EX2 R152, R152 ;  /* 0x0000009800987308 */ /* 0x000ea20000000800 */
[----:B0-----:R-:W-:-:S07]  /*3810*/  FADD.FTZ R5, R175, R36 ;  /* 0x00000024af057221 */ /* 0x001fce0000010000 */
[----:B------:R-:W0:Y:S01]  /*3820*/  MUFU.EX2 R169, R169 ;  /* 0x000000a900a97308 */ /* 0x000e220000000800 */
[C---:B-1----:R-:W-:Y:S01]  /*3830*/  FADD.FTZ R38, R24.reuse, R5 ;  /* 0x0000000518267221 */ /* 0x042fe20000010000 */
[----:B------:R-:W-:-:S06]  /*3840*/  F2FP.BF16.F32.PACK_AB R175, R24, R175 ;  /* 0x000000af18af723e */ /* 0x000fcc00000010ff */
[----:B------:R-:W1:Y:S01]  /*3850*/  MUFU.EX2 R57, R57 ;  /* 0x0000003900397308 */ /* 0x000e620000000800 */
[----:B--2---:R-:W-:-:S07]  /*3860*/  FADD.FTZ R40, R152, R11 ;  /* 0x0000000b98287221 */ /* 0x004fce0000010000 */
[----:B------:R-:W2:Y:S01]  /*3870*/  MUFU.EX2 R26, R26 ;  /* 0x0000001a001a7308 */ /* 0x000ea20000000800 */
[----:B0-----:R-:W-:-:S07]  /*3880*/  FADD.FTZ R5, R169, R38 ;  /* 0x00000026a9057221 */ /* 0x001fce0000010000 */
[----:B------:R-:W0:Y:S01]  /*3890*/  MUFU.EX2 R154, R154 ;  /* 0x0000009a009a7308 */ /* 0x000e220000000800 */
[C---:B-1----:R-:W-:Y:S01]  /*38a0*/  FADD.FTZ R11, R57.reuse, R40 ;  /* 0x00000028390b7221 */ /* 0x042fe20000010000 */
[----:B------:R-:W-:-:S06]  /*38b0*/  F2FP.BF16.F32.PACK_AB R152, R57, R152 ;  /* 0x000000983998723e */ /* 0x000fcc00000010ff */
[----:B------:R-:W1:Y:S01]  /*38c0*/  MUFU.EX2 R171, R171 ;  /* 0x000000ab00ab7308 */ /* 0x000e620000000800 */
[C---:B--2---:R-:W-:Y:S01]  /*38d0*/  FADD.FTZ R38, R26.reuse, R5 ;  /* 0x000000051a267221 */ /* 0x044fe20000010000 */
[----:B------:R-:W-:-:S06]  /*38e0*/  F2FP.BF16.F32.PACK_AB R169, R26, R169 ;  /* 0x000000a91aa9723e */ /* 0x000fcc00000010ff */
[----:B------:R-:W2:Y:S01]  /*38f0*/  MUFU.EX2 R61, R61 ;  /* 0x0000003d003d7308 */ /* 0x000ea20000000800 */
[----:B0-----:R-:W-:-:S07]  /*3900*/  FADD.FTZ R40, R154, R11 ;  /* 0x0000000b9a287221 */ /* 0x001fce0000010000 */
[----:B------:R-:W0:Y:S01]  /*3910*/  MUFU.EX2 R28, R28 ;  /* 0x0000001c001c7308 */ /* 0x000e220000000800 */
[----:B-1----:R-:W-:-:S07]  /*3920*/  FADD.FTZ R5, R171, R38 ;  /* 0x00000026ab057221 */ /* 0x002fce0000010000 */
[----:B------:R-:W1:Y:S01]  /*3930*/  MUFU.EX2 R156, R156 ;  /* 0x0000009c009c7308 */ /* 0x000e620000000800 */
[C---:B--2---:R-:W-:Y:S01]  /*3940*/  FADD.FTZ R11, R61.reuse, R40 ;  /* 0x000000283d0b7221 */ /* 0x044fe20000010000 */
[----:B------:R-:W-:-:S06]  /*3950*/  F2FP.BF16.F32.PACK_AB R154, R61, R154 ;  /* 0x0000009a3d9a723e */ /* 0x000fcc00000010ff */
[----:B------:R-:W2:Y:S01]  /*3960*/  MUFU.EX2 R153, R153 ;  /* 0x0000009900997308 */ /* 0x000ea20000000800 */
[C---:B0-----:R-:W-:Y:S01]  /*3970*/  FADD.FTZ R6, R28.reuse, R5 ;  /* 0x000000051c067221 */ /* 0x041fe20000010000 */
[----:B------:R-:W-:-:S06]  /*3980*/  F2FP.BF16.F32.PACK_AB R171, R28, R171 ;  /* 0x000000ab1cab723e */ /* 0x000fcc00000010ff */
[----:B------:R-:W0:Y:S01]  /*3990*/  MUFU.EX2 R65, R65 ;  /* 0x0000004100417308 */ /* 0x000e220000000800 */
[----:B-1----:R-:W-:-:S07]  /*39a0*/  FADD.FTZ R40, R156, R11 ;  /* 0x0000000b9c287221 */ /* 0x002fce0000010000 */
[----:B------:R-:W1:Y:S01]  /*39b0*/  MUFU.EX2 R30, R30 ;  /* 0x0000001e001e7308 */ /* 0x000e620000000800 */
[----:B--2---:R-:W-:-:S07]  /*39c0*/  FADD.FTZ R5, R153, R6 ;  /* 0x0000000699057221 */ /* 0x004fce0000010000 */
[----:B------:R-:W2:Y:S01]  /*39d0*/  MUFU.EX2 R158, R158 ;  /* 0x0000009e009e7308 */ /* 0x000ea20000000800 */
[C---:B0-----:R-:W-:Y:S01]  /*39e0*/  FADD.FTZ R11, R65.reuse, R40 ;  /* 0x00000028410b7221 */ /* 0x041fe20000010000 */
[----:B------:R-:W-:-:S06]  /*39f0*/  F2FP.BF16.F32.PACK_AB R156, R65, R156 ;  /* 0x0000009c419c723e */ /* 0x000fcc00000010ff */
        /* <DEDUP_REMOVED lines=19> */
[----:B------:R-:W-:Y:S01]  /*3b30*/  F2FP.BF16.F32.PACK_AB R160, R89, R160 ;  /* 0x000000a059a0723e */ /* 0x000fe200000010ff */
[----:B------:R-:W-:-:S05]  /*3b40*/  IMAD.MOV.U32 R89, RZ, RZ, R151 ;  /* 0x000000ffff597224 */ /* 0x000fca00078e0097 */
        /* <DEDUP_REMOVED lines=9> */
[----:B------:R-:W-:Y:S01]  /*3be0*/  F2FP.BF16.F32.PACK_AB R162, R93, R162 ;  /* 0x000000a25da2723e */ /* 0x000fe200000010ff */
[----:B------:R-:W-:-:S05]  /*3bf0*/  IMAD.MOV.U32 R93, RZ, RZ, R151 ;  /* 0x000000ffff5d7224 */ /* 0x000fca00078e0097 */
        /* <DEDUP_REMOVED lines=9> */
[----:B------:R-:W-:Y:S01]  /*3c90*/  F2FP.BF16.F32.PACK_AB R164, R95, R164 ;  /* 0x000000a45fa4723e */ /* 0x000fe200000010ff */
[----:B------:R-:W-:-:S05]  /*3ca0*/  IMAD.MOV.U32 R95, RZ, RZ, R151 ;  /* 0x000000ffff5f7224 */ /* 0x000fca00078e0097 */
[----:B------:R1:W3:Y:S01]  /*3cb0*/  MUFU.EX2 R40, R121 ;  /* 0x0000007900287308 */ /* 0x0002e20000000800 */
[C---:B--2---:R-:W-:Y:S01]  /*3cc0*/  FADD.FTZ R44, R38.reuse, R5 ;  /* 0x00000005262c7221 */ /* 0x044fe20000010000 */
[----:B------:R-:W-:-:S06]  /*3cd0*/  F2FP.BF16.F32.PACK_AB R161, R38, R69 ;  /* 0x0000004526a1723e */ /* 0x000fcc00000010ff */
[----:B------:R-:W2:Y:S01]  /*3ce0*/  MUFU.EX2 R123, R123 ;  /* 0x0000007b007b7308 */ /* 0x000ea20000000800 */
[----:B0-----:R-:W-:Y:S01]  /*3cf0*/  FADD.FTZ R5, R73, R44 ;  /* 0x0000002c49057221 */ /* 0x001fe20000010000 */
[----:B-1----:R-:W-:-:S06]  /*3d00*/  IMAD.MOV.U32 R121, RZ, RZ, R151 ;  /* 0x000000ffff797224 */ /* 0x002fcc00078e0097 */
[----:B------:R-:W0:Y:S01]  /*3d10*/  MUFU.EX2 R42, R83 ;  /* 0x00000053002a7308 */ /* 0x000e220000000800 */
[C---:B---3--:R-:W-:Y:S01]  /*3d20*/  FADD.FTZ R10, R40.reuse, R5 ;  /* 0x00000005280a7221 */ /* 0x048fe20000010000 */
[----:B------:R-:W-:-:S06]  /*3d30*/  F2FP.BF16.F32.PACK_AB R163, R40, R73 ;  /* 0x0000004928a3723e */ /* 0x000fcc00000010ff */
[----:B------:R-:W1:Y:S01]  /*3d40*/  MUFU.EX2 R91, R91 ;  /* 0x0000005b005b7308 */ /* 0x000e620000000800 */
[----:B--2---:R-:W-:-:S07]  /*3d50*/  FADD.FTZ R5, R123, R10 ;  /* 0x0000000a7b057221 */ /* 0x004fce0000010000 */
[----:B------:R-:W2:Y:S01]  /*3d60*/  MUFU.EX2 R166, R166 ;  /* 0x000000a600a67308 */ /* 0x000ea20000000800 */
[C---:B0-----:R-:W-:Y:S01]  /*3d70*/  FADD.FTZ R10, R42.reuse, R5 ;  /* 0x000000052a0a7221 */ /* 0x041fe20000010000 */
[----:B------:R-:W-:Y:S01]  /*3d80*/  F2FP.BF16.F32.PACK_AB R165, R42, R123 ;  /* 0x0000007b2aa5723e */ /* 0x000fe200000010ff */
[----:B------:R-:W-:-:S05]  /*3d90*/  IMAD.MOV.U32 R123, RZ, RZ, R151 ;  /* 0x000000ffff7b7224 */ /* 0x000fca00078e0097 */
[----:B------:R0:W3:Y:S01]  /*3da0*/  MUFU.EX2 R8, R125 ;  /* 0x0000007d00087308 */ /* 0x0000e20000000800 */
[----:B-1----:R-:W-:Y:S01]  /*3db0*/  FADD.FTZ R5, R91, R10 ;  /* 0x0000000a5b057221 */ /* 0x002fe20000010000 */
[----:B------:R-:W-:-:S06]  /*3dc0*/  IMAD.MOV.U32 R10, RZ, RZ, 0x3f800000 ;  /* 0x3f800000ff0a7424 */ /* 0x000fcc00078e00ff */
[----:B------:R-:W1:Y:S01]  /*3dd0*/  MUFU.EX2 R85, R85 ;  /* 0x0000005500557308 */ /* 0x000e620000000800 */
[----:B--2---:R-:W-:Y:S01]  /*3de0*/  FADD.FTZ R6, R166, R11 ;  /* 0x0000000ba6067221 */ /* 0x004fe20000010000 */
[----:B0-----:R-:W-:Y:S02]  /*3df0*/  IMAD.MOV.U32 R125, RZ, RZ, R151 ;  /* 0x000000ffff7d7224 */ /* 0x001fe400078e0097 */
[C---:B---3--:R-:W-:Y:S01]  /*3e00*/  FADD.FTZ R5, R8.reuse, R5 ;  /* 0x0000000508057221 */ /* 0x048fe20000010000 */
[----:B------:R-:W-:Y:S01]  /*3e10*/  F2FP.BF16.F32.PACK_AB R167, R8, R91 ;  /* 0x0000005b08a7723e */ /* 0x000fe200000010ff */
[----:B------:R-:W-:Y:S02]  /*3e20*/  IMAD.MOV.U32 R8, RZ, RZ, 0x3f800000 ;  /* 0x3f800000ff087424 */ /* 0x000fe400078e00ff */
[----:B------:R-:W-:Y:S02]  /*3e30*/  IMAD.MOV.U32 R91, RZ, RZ, R151 ;  /* 0x000000ffff5b7224 */ /* 0x000fe400078e0097 */
[C---:B-1----:R-:W-:Y:S01]  /*3e40*/  FADD.FTZ R6, R85.reuse, R6 ;  /* 0x0000000655067221 */ /* 0x042fe20000010000 */
[----:B------:R-:W-:Y:S01]  /*3e50*/  F2FP.BF16.F32.PACK_AB R166, R85, R166 ;  /* 0x000000a655a6723e */ /* 0x000fe200000010ff */
[----:B------:R-:W-:Y:S06]  /*3e60*/  @!P2 BRA `(.L_x_183) ;  /* 0x0000002000d8a947 */ /* 0x000fec0003800000 */
[----:B------:R-:W-:Y:S01]  /*3e70*/  R2UR UR31, R2 ;  /* 0x00000000021f72ca */ /* 0x000fe200000e0000 */
[----:B------:R-:W-:Y:S01]  /*3e80*/  IMAD.MOV.U32 R11, RZ, RZ, R9 ;  /* 0x000000ffff0b7224 */ /* 0x000fe200078e0009 */
[----:B------:R-:W-:Y:S01]  /*3e90*/  CS2R R150, SRZ ;  /* 0x0000000000967805 */ /* 0x000fe2000001ff00 */
[----:B------:R-:W-:Y:S01]  /*3ea0*/  IMAD.MOV.U32 R15, RZ, RZ, R3 ;  /* 0x000000ffff0f7224 */ /* 0x000fe200078e0003 */
[----:B------:R-:W-:Y:S01]  /*3eb0*/  CS2R R146, SRZ ;  /* 0x0000000000927805 */ /* 0x000fe2000001ff00 */
[----:B------:R-:W-:Y:S01]  /*3ec0*/  IMAD.MOV.U32 R13, RZ, RZ, R16 ;  /* 0x000000ffff0d7224 */ /* 0x000fe200078e0010 */
[----:B------:R-:W-:Y:S01]  /*3ed0*/  CS2R R142, SRZ ;  /* 0x00000000008e7805 */ /* 0x000fe2000001ff00 */
[----:B------:R-:W-:Y:S01]  /*3ee0*/  IMAD.MOV.U32 R8, RZ, RZ, 0x3f800000 ;  /* 0x3f800000ff087424 */ /* 0x000fe200078e00ff */
        /* <DEDUP_REMOVED lines=28> */
[----:B------:R-:W-:-:S07]  /*40b0*/  CS2R R88, SRZ ;  /* 0x0000000000587805 */ /* 0x000fce000001ff00 */
.L_x_192:
        /* <DEDUP_REMOVED lines=8> */
.L_x_184:
[----:B------:R-:W0:Y:S01]  /*4140*/  S2UR UR6, SR_CgaCtaId ;  /* 0x00000000000679c3 */ /* 0x000e220000008800 */
[----:B------:R-:W-:Y:S01]  /*4150*/  UMOV UR5, 0x400 ;  /* 0x0000040000057882 */ /* 0x000fe20000000000 */
[----:B------:R-:W-:Y:S01]  /*4160*/  IMAD.U32 R9, RZ, RZ, UR4 ;  /* 0x00000004ff097e24 */ /* 0x000fe2000f8e00ff */
[----:B------:R-:W-:Y:S01]  /*4170*/  SHF.L.U32 R3, R16, 0x1f, RZ ;  /* 0x0000001f10037819 */ /* 0x000fe200000006ff */
[----:B0-----:R-:W-:-:S06]  /*4180*/  ULEA UR5, UR6, UR5, 0x18 ;  /* 0x0000000506057291 */ /* 0x001fcc000f8ec03f */
[----:B------:R-:W-:-:S04]  /*4190*/  IMAD.U32 R0, RZ, RZ, UR5 ;  /* 0x00000005ff007e24 */ /* 0x000fc8000f8e00ff */
[----:B------:R-:W-:-:S04]  /*41a0*/  IMAD R14, R9, 0x8, R0 ;  /* 0x00000008090e7824 */ /* 0x000fc800078e0200 */
[----:B------:R0:W1:Y:S01]  /*41b0*/  SYNCS.PHASECHK.TRANS64.TRYWAIT P2, [R14+URZ+0x34830], R3 ;  /* 0x034830030e0075a7 */ /* 0x000062000804017f */
[----:B------:R-:W-:Y:S05]  /*41c0*/  @!P0 BRA `(.L_x_185) ;  /* 0x0000000000048947 */ /* 0x000fea0003800000 */
[----:B------:R-:W-:Y:S01]  /*41d0*/  BPT.TRAP 0x1 ;  /* 0x000000040000795c */ /* 0x000fe20000300000 */
.L_x_185:
[----:B------:R-:W-:Y:S01]  /*41e0*/  IMAD R4, R2, 0xc00, R7 ;  /* 0x00000c0002047824 */ /* 0x000fe200078e0207 */
[----:B-1----:R-:W-:Y:S06]  /*41f0*/  @P2 BRA `(.L_x_186) ;  /* 0x0000000000082947 */ /* 0x002fec0003800000 */
[----:B------:R-:W1:Y:S02]  /*4200*/  SYNCS.PHASECHK.TRANS64.TRYWAIT P2, [R14+URZ+0x34830], R3 ;  /* 0x034830030e0075a7 */ /* 0x000e64000804017f */
[----:B-1----:R-:W-:Y:S05]  /*4210*/  @!P2 BRA `(.L_x_187) ;  /* 0x000000c000e8a947 */ /* 0x002fea0003800000 */
.L_x_186:
[----:B------:R-:W-:Y:S01]  /*4220*/  R2UR UR30, R4 ;  /* 0x00000000041e72ca */ /* 0x000fe200000e0000 */
[----:B------:R-:W-:Y:S01]  /*4230*/  WARPGROUP.ARRIVE ;  /* 0x00000000000079c5 */ /* 0x000fe20000000000 */
[----:B------:R-:W-:Y:S01]  /*4240*/  UMOV UR4, UR52 ;  /* 0x0000003400047c82 */ /* 0x000fe20008000000 */
[----:B------:R-:W-:Y:S01]  /*4250*/  UMOV UR5, UR53 ;  /* 0x0000003500057c82 */ /* 0x000fe20008000000 */
        /* <DEDUP_REMOVED lines=9> */
[----:B------:R-:W-:Y:S01]  /*42f0*/  UMOV UR6, UR30 ;  /* 0x0000001e00067c82 */ /* 0x000fe20008000000 */
[----:B------:R-:W-:Y:S01]  /*4300*/  UIADD3 UR10, UR30, 0x4, URZ ;  /* 0x000000041e0a7890 */ /* 0x000fe2000fffe03f */
[----:B------:R-:W-:Y:S01]  /*4310*/  HGMMA.64x128x16.F32.BF16 R24, gdesc[UR4], RZ, !UPT, gsb0 ;  /* 0x01e00000041879f0 */ /* 0x000fe2000c0018ff */
[----:B------:R-:W-:Y:S01]  /*4320*/  UIADD3 UR6, UR30, 0x2, URZ ;  /* 0x000000021e067890 */ /* 0x000fe2000fffe03f */
[-C--:B------:R-:W-:Y:S01]  /*4330*/  FMUL.FTZ R88, R88, R10.reuse ;  /* 0x0000000a58587220 */ /* 0x080fe20000410000 */
[----:B------:R-:W-:Y:S01]  /*4340*/  UMOV UR4, UR56 ;  /* 0x0000003800047c82 */ /* 0x000fe20008000000 */
[----:B------:R-:W-:Y:S01]  /*4350*/  UMOV UR5, UR57 ;  /* 0x0000003900057c82 */ /* 0x000fe20008000000 */
[----:B------:R-:W-:Y:S01]  /*4360*/  UMOV UR7, 0x40000040 ;  /* 0x4000004000077882 */ /* 0x000fe20000000000 */
        /* <DEDUP_REMOVED lines=74> */
[----:B------:R-:W-:Y:S01]  /*4810*/  HGMMA.64x128x16.F32.BF16 R24, gdesc[UR4], R24, gsb0 ;  /* 0x01e00000041879f0 */ /* 0x000fe20008001818 */
[----:B------:R-:W-:Y:S01]  /*4820*/  UIADD3 UR6, UR30, 0x406, URZ ;  /* 0x000004061e067890 */ /* 0x000fe2000fffe03f */
[----:B------:R-:W-:Y:S01]  /*4830*/  UMOV UR4, UR28 ;  /* 0x0000001c00047c82 */ /* 0x000fe20008000000 */
[----:B------:R-:W-:Y:S01]  /*4840*/  UMOV UR5, UR29 ;  /* 0x0000001d00057c82 */ /* 0x000fe20008000000 */
[----:B------:R-:W-:Y:S01]  /*4850*/  UMOV UR7, 0x40000040 ;  /* 0x4000004000077882 */ /* 0x000fe20000000000 */
        /* <DEDUP_REMOVED lines=33> */
.L_x_188:
[----:B01----:R-:W-:Y:S01]  /*4a70*/  IMAD.U32 R3, RZ, RZ, UR31 ;  /* 0x0000001fff037e24 */ /* 0x003fe2000f8e00ff */
[----:B------:R-:W-:-:S03]  /*4a80*/  SHF.L.U32 R4, R13, 0x1f, RZ ;  /* 0x0000001f0d047819 */ /* 0x000fc600000006ff */
[----:B------:R-:W-:-:S04]  /*4a90*/  IMAD R13, R3, 0x8, R0 ;  /* 0x00000008030d7824 */ /* 0x000fc800078e0200 */
[----:B------:R0:W1:Y:S01]  /*4aa0*/  SYNCS.PHASECHK.TRANS64.TRYWAIT P2, [R13+URZ+0x34850], R4 ;  /* 0x034850040d0075a7 */ /* 0x000062000804017f */
[----:B------:R-:W-:Y:S05]  /*4ab0*/  @!P0 BRA `(.L_x_189) ;  /* 0x0000000000048947 */ /* 0x000fea0003800000 */
[----:B------:R-:W-:Y:S01]  /*4ac0*/  BPT.TRAP 0x1 ;  /* 0x000000040000795c */ /* 0x000fe20000300000 */
.L_x_189:
[----:B-1----:R-:W-:Y:S05]  /*4ad0*/  @P2 BRA `(.L_x_190) ;  /* 0x0000000000082947 */ /* 0x002fea0003800000 */
[----:B------:R-:W1:Y:S02]  /*4ae0*/  SYNCS.PHASECHK.TRANS64.TRYWAIT P2, [R13+URZ+0x34850], R4 ;  /* 0x034850040d0075a7 */ /* 0x000e64000804017f */
[----:B-1----:R-:W-:Y:S05]  /*4af0*/  @!P2 BRA `(.L_x_191) ;  /* 0x000000b800c4a947 */ /* 0x002fea0003800000 */
.L_x_190:
[----:B------:R-:W-:Y:S01]  /*4b00*/  R2UR UR4, R0 ;  /* 0x00000000000472ca */ /* 0x000fe200000e0000 */
[----:B------:R-:W-:Y:S01]  /*4b10*/  WARPGROUP.ARRIVE ;  /* 0x00000000000079c5 */ /* 0x000fe20000000000 */
[----:B------:R-:W-:Y:S01]  /*4b20*/  UMOV UR7, 0x40000040 ;  /* 0x4000004000077882 */ /* 0x000fe20000000000 */
[----:B01----:R-:W-:Y:S02]  /*4b30*/  FMNMX.FTZ R4, R24, R15, !PT ;  /* 0x0000000f18047209 */ /* 0x003fe40007810000 */
[C---:B------:R-:W-:Y:S01]  /*4b40*/  ISETP.GT.AND P2, PT, R12.reuse, R17, PT ;  /* 0x000000110c00720c */ /* 0x040fe20003f44270 */
[----:B------:R-:W-:Y:S01]  /*4b50*/  VIADD R12, R12, 0xffffffff ;  /* 0xffffffff0c0c7836 */ /* 0x000fe20000000000 */
[----:B------:R-:W-:-:S04]  /*4b60*/  FMNMX.FTZ R3, R25, R4, !PT ;  /* 0x0000000419037209 */ /* 0x000fc80007810000 */
[----:B------:R-:W-:Y:S02]  /*4b70*/  FMNMX.FTZ R4, R28, R3, !PT ;  /* 0x000000031c047209 */ /* 0x000fe40007810000 */
[----:B------:R-:W-:Y:S02]  /*4b80*/  UIADD3 UR4, UR4, 0x400, URZ ;  /* 0x0000040004047890 */ /* 0x000fe4000fffe03f */
[----:B------:R-:W-:Y:S02]  /*4b90*/  FMNMX.FTZ R3, R29, R4, !PT ;  /* 0x000000041d037209 */ /* 0x000fe40007810000 */
[----:B------:R-:W-:Y:S02]  /*4ba0*/  USHF.R.U32.HI UR4, URZ, 0x4, UR4 ;  /* 0x000000043f047899 */ /* 0x000fe40008011604 */
[----:B------:R-:W-:Y:S02]  /*4bb0*/  FMNMX.FTZ R4, R32, R3, !PT ;  /* 0x0000000320047209 */ /* 0x000fe40007810000 */
[----:B------:R-:W-:-:S02]  /*4bc0*/  ULOP3.LUT UR4, UR4, 0x3fff, URZ, 0xc0, !UPT ;  /* 0x00003fff04047892 */ /* 0x000fc4000f8ec03f */
[----:B------:R-:W-:Y:S02]  /*4bd0*/  FMNMX.FTZ R3, R33, R4, !PT ;  /* 0x0000000421037209 */ /* 0x000fe40007810000 */
[----:B------:R-:W-:Y:S02]  /*4be0*/  ULOP3.LUT UR4, UR4, 0x4000000, URZ, 0xfc, !UPT ;  /* 0x0400000004047892 */ /* 0x000fe4000f8efc3f */
[----:B------:R-:W-:Y:S02]  /*4bf0*/  FMNMX.FTZ R4, R36, R3, !PT ;  /* 0x0000000324047209 */ /* 0x000fe40007810000 */
        /* <DEDUP_REMOVED lines=30> */
[----:B------:R-:W-:Y:S02]  /*4de0*/  FMNMX.FTZ R8, R85, R4, !PT ;  /* 0x0000000455087209 */ /* 0x000fe40007810000 */
[----:B------:R-:W0:Y:S03]  /*4df0*/  LDC R4, c[0x0][0x988] ;  /* 0x00026200ff047b82 */ /* 0x000e260000000800 */
[----:B------:R-:W1:Y:S02]  /*4e00*/  SHFL.BFLY PT, R3, R8, 0x2, 0x1f ;  /* 0x0c401f0008037f89 */ /* 0x000e6400000e0000 */
[----:B-1----:R-:W-:Y:S02]  /*4e10*/  FMNMX.FTZ R9, R8, R3, !PT ;  /* 0x0000000308097209 */ /* 0x002fe40007810000 */
[----:B------:R-:W-:-:S03]  /*4e20*/  FMNMX.FTZ R8, R26, R11, !PT ;  /* 0x0000000b1a087209 */ /* 0x000fc60007810000 */
[----:B------:R-:W1:Y:S01]  /*4e30*/  SHFL.BFLY PT, R10, R9, 0x1, 0x1f ;  /* 0x0c201f00090a7f89 */ /* 0x000e6200000e0000 */
[----:B------:R-:W-:Y:S02]  /*4e40*/  WARPGROUP.DEPBAR.LE gsb0, 0x0 ;  /* 0x00008000000079c5 */ /* 0x000fe40000010000 */
[----:B------:R-:W-:-:S06]  /*4e50*/  WARPGROUP.ARRIVE ;  /* 0x00000000000079c5 */ /* 0x000fcc0000000000 */
[----:B------:R-:W-:Y:S01]  /*4e60*/  HGMMA.64x128x16.F32.BF16 R88, R176, gdesc[UR4].tnspB, R88, gsb0 ;  /* 0x41e00004b0587df0 */ /* 0x000fe20008001858 */
[----:B------:R-:W-:Y:S01]  /*4e70*/  UIADD3 UR6, UR4, 0x100, URZ ;  /* 0x0000010004067890 */ /* 0x000fe2000fffe03f */
[----:B-1----:R-:W-:Y:S01]  /*4e80*/  FMNMX.FTZ R3, R9, R10, !PT ;  /* 0x0000000a09037209 */ /* 0x002fe20007810000 */
[----:B------:R-:W-:Y:S01]  /*4e90*/  UMOV UR7, 0x40000040 ;  /* 0x4000004000077882 */ /* 0x000fe20000000000 */
[----:B------:R-:W-:-:S03]  /*4ea0*/  FMNMX.FTZ R9, R27, R8, !PT ;  /* 0x000000081b097209 */ /* 0x000fc60007810000 */
[----:B------:R-:W-:Y:S01]  /*4eb0*/  FADD.FTZ R15, -R3, R15 ;  /* 0x0000000f030f7221 */ /* 0x000fe20000010100 */
[----:B------:R-:W-:-:S03]  /*4ec0*/  FMNMX.FTZ R8, R30, R9, !PT ;  /* 0x000000091e087209 */ /* 0x000fc60007810000 */
[----:B0-----:R-:W-:Y:S01]  /*4ed0*/  FMUL.FTZ R10, R15, R4 ;  /* 0x000000040f0a7220 */ /* 0x001fe20000410000 */
[----:B------:R-:W-:Y:S01]  /*4ee0*/  FMNMX.FTZ R9, R31, R8, !PT ;  /* 0x000000081f097209 */ /* 0x000fe20007810000 */
[----:B------:R-:W-:-:S03]  /*4ef0*/  FMUL.FTZ R15, R3, R4 ;  /* 0x00000004030f7220 */ /* 0x000fc60000410000 */
        /* <DEDUP_REMOVED lines=17> */
[----:B------:R-:W-:Y:S03]  /*5010*/  MUFU.EX2 R10, R10 ;  /* 0x0000000a000a7308 */ /* 0x000fe60000000800 */
[----:B------:R-:W-:-:S04]  /*5020*/  FMNMX.FTZ R9, R43, R8, !PT ;  /* 0x000000082b097209 */ /* 0x000fc80007810000 */
[----:B------:R-:W-:Y:S01]  /*5030*/  FMNMX.FTZ R8, R46, R9, !PT ;  /* 0x000000092e087209 */ /* 0x000fe20007810000 */
[----:B------:R-:W0:Y:S03]  /*5040*/  MUFU.EX2 R21, R21 ;  /* 0x0000001500157308 */ /* 0x000e260000000800 */
[----:B------:R-:W-:-:S04]  /*5050*/  FMNMX.FTZ R9, R47, R8, !PT ;  /* 0x000000082f097209 */ /* 0x000fc80007810000 */
[----:B------:R-:W-:Y:S01]  /*5060*/  FMNMX.FTZ R8, R50, R9, !PT ;  /* 0x0000000932087209 */ /* 0x000fe20007810000 */
[----:B------:R-:W1:Y:S03]  /*5070*/  MUFU.EX2 R180, R180 ;  /* 0x000000b400b47308 */ /* 0x000e660000000800 */
[----:B------:R-:W-:-:S04]  /*5080*/  FMNMX.FTZ R9, R51, R8, !PT ;  /* 0x0000000833097209 */ /* 0x000fc80007810000 */
[----:B------:R-:W-:Y:S01]  /*5090*/  FMNMX.FTZ R8, R54, R9, !PT ;  /* 0x0000000936087209 */ /* 0x000fe20007810000 */
[----:B------:R-:W-:Y:S03]  /*50a0*/  MUFU.EX2 R182, R182 ;  /* 0x000000b600b67308 */ /* 0x000fe60000000800 */
        /* <DEDUP_REMOVED lines=24> */
[----:B------:R-:W-:-:S05]  /*5230*/  FMNMX.FTZ R8, R87, R8, !PT ;  /* 0x0000000857087209 */ /* 0x000fca0007810000 */
[----:B------:R-:W2:Y:S01]  /*5240*/  SHFL.BFLY PT, R9, R8, 0x2, 0x1f ;  /* 0x0c401f0008097f89 */ /* 0x000ea200000e0000 */
[----:B------:R-:W-:Y:S02]  /*5250*/  WARPGROUP.DEPBAR.LE gsb0, 0x0 ;  /* 0x00008000000079c5 */ /* 0x000fe40000010000 */
[----:B------:R-:W-:Y:S01]  /*5260*/  WARPGROUP.ARRIVE ;  /* 0x00000000000079c5 */ /* 0x000fe20000000000 */
[-CC-:B------:R-:W-:Y:S01]  /*5270*/  FFMA.FTZ R176, R32, R4.reuse, -R15.reuse ;  /* 0x0000000420b07223 */ /* 0x180fe2000001080f */
[-CC-:B------:R-:W-:Y:S01]  /*5280*/  FFMA.FTZ R178, R36, R4.reuse, -R15.reuse ;  /* 0x0000000424b27223 */ /* 0x180fe2000001080f */
[----:B------:R-:W-:-:S03]  /*5290*/  FFMA.FTZ R32, R84, R4, -R15 ;  /* 0x0000000454207223 */ /* 0x000fc6000001080f */
[----:B------:R-:W-:Y:S01]  /*52a0*/  HGMMA.64x128x16.F32.BF16 R88, R172, gdesc[UR4].tnspB, R88, gsb0 ;  /* 0x41e00004ac587df0 */ /* 0x000fe20008001858 */
[----:B------:R-:W-:Y:S01]  /*52b0*/  UIADD3 UR6, UR4, 0x180, URZ ;  /* 0x0000018004067890 */ /* 0x000fe2000fffe03f */
[----:B------:R-:W-:Y:S01]  /*52c0*/  MUFU.EX2 R176, R176 ;  /* 0x000000b000b07308 */ /* 0x000fe20000000800 */
[----:B------:R-:W-:Y:S01]  /*52d0*/  UMOV UR7, 0x40000040 ;  /* 0x4000004000077882 */ /* 0x000fe20000000000 */
[----:B--2---:R-:W-:-:S05]  /*52e0*/  FMNMX.FTZ R9, R8, R9, !PT ;  /* 0x0000000908097209 */ /* 0x004fca0007810000 */
[----:B------:R-:W2:Y:S01]  /*52f0*/  SHFL.BFLY PT, R8, R9, 0x1, 0x1f ;  /* 0x0c201f0009087f89 */ /* 0x000ea200000e0000 */
[----:B------:R-:W-:Y:S08]  /*5300*/  MUFU.EX2 R178, R178 ;  /* 0x000000b200b27308 */ /* 0x000ff00000000800 */
[----:B------:R-:W-:Y:S01]  /*5310*/  MUFU.EX2 R32, R32 ;  /* 0x0000002000207308 */ /* 0x000fe20000000800 */
[----:B--2---:R-:W-:Y:S01]  /*5320*/  FMNMX.FTZ R9, R9, R8, !PT ;  /* 0x0000000809097209 */ /* 0x004fe20007810000 */
[----:B------:R-:W-:-:S02]  /*5330*/  WARPGROUP.DEPBAR.LE gsb0, 0x0 ;  /* 0x00008000000079c5 */ /* 0x000fc40000010000 */
[----:B------:R-:W-:Y:S01]  /*5340*/  WARPGROUP.ARRIVE ;  /* 0x00000000000079c5 */ /* 0x000fe20000000000 */
[-CC-:B------:R-:W-:Y:S01]  /*5350*/  FFMA.FTZ R172, R40, R4.reuse, -R15.reuse ;  /* 0x0000000428ac7223 */ /* 0x180fe2000001080f */
[----:B------:R-:W-:-:S04]  /*5360*/  FFMA.FTZ R174, R44, R4, -R15 ;  /* 0x000000042cae7223 */ /* 0x000fc8000001080f */
[----:B------:R-:W-:Y:S01]  /*5370*/  HGMMA.64x128x16.F32.BF16 R88, R168, gdesc[UR4].tnspB, R88, gsb0 ;  /* 0x41e00004a8587df0 */ /* 0x000fe20008001858 */
[----:B------:R-:W-:Y:S01]  /*5380*/  UIADD3 UR6, UR4, 0x200, URZ ;  /* 0x0000020004067890 */ /* 0x000fe2000fffe03f */
[----:B------:R-:W-:Y:S01]  /*5390*/  MUFU.EX2 R172, R172 ;  /* 0x000000ac00ac7308 */ /* 0x000fe20000000800 */
[----:B------:R-:W-:-:S07]  /*53a0*/  UMOV UR7, 0x40000040 ;  /* 0x4000004000077882 */ /* 0x000fce0000000000 */
[----:B------:R-:W-:Y:S01]  /*53b0*/  MUFU.EX2 R174, R174 ;  /* 0x000000ae00ae7308 */ /* 0x000fe20000000800 */
[----:B------:R-:W-:Y:S02]  /*53c0*/  WARPGROUP.DEPBAR.LE gsb0, 0x0 ;  /* 0x00008000000079c5 */ /* 0x000fe40000010000 */
        /* <DEDUP_REMOVED lines=11> */
[-CC-:B------:R-:W-:Y:S01]  /*5480*/  FFMA.FTZ R155, R33, R4.reuse, -R15.reuse ;  /* 0x00000004219b7223 */ /* 0x180fe2000001080f */
[-CC-:B------:R-:W-:Y:S01]  /*5490*/  FFMA.FTZ R29, R49, R4.reuse, -R15.reuse ;  /* 0x00000004311d7223 */ /* 0x180fe2000001080f */
[-CC-:B------:R-:W-:Y:S01]  /*54a0*/  FFMA.FTZ R33, R41, R4.reuse, -R15.reuse ;  /* 0x0000000429217223 */ /* 0x180fe2000001080f */
[-CC-:B------:R-:W-:Y:S01]  /*54b0*/  FFMA.FTZ R49, R57, R4.reuse, -R15.reuse ;  /* 0x0000000439317223 */ /* 0x180fe2000001080f */
[----:B------:R-:W-:Y:S01]  /*54c0*/  HGMMA.64x128x16.F32.BF16 R88, R156, gdesc[UR4].tnspB, R88, gsb0 ;  /* 0x41e000049c587df0 */ /* 0x000fe20008001858 */
[----:B------:R-:W-:Y:S01]  /*54d0*/  UIADD3 UR6, UR4, 0x300, URZ ;  /* 0x0000030004067890 */ /* 0x000fe2000fffe03f */
[-CC-:B------:R-:W-:Y:S01]  /*54e0*/  FFMA.FTZ R41, R61, R4.reuse, -R15.reuse ;  /* 0x000000043d297223 */ /* 0x180fe2000001080f */
[----:B------:R-:W-:Y:S01]  /*54f0*/  UMOV UR7, 0x40000040 ;  /* 0x4000004000077882 */ /* 0x000fe20000000000 */
[----:B------:R-:W-:Y:S01]  /*5500*/  UIADD3 UR4, UR4, 0x380, URZ ;  /* 0x0000038004047890 */ /* 0x000fe2000fffe03f */
[-CC-:B------:R-:W-:Y:S01]  /*5510*/  FFMA.FTZ R57, R69, R4.reuse, -R15.reuse ;  /* 0x0000000445397223 */ /* 0x180fe2000001080f */
[-CC-:B------:R-:W-:Y:S01]  /*5520*/  FFMA.FTZ R152, R56, R4.reuse, -R15.reuse ;  /* 0x0000000438987223 */ /* 0x180fe2000001080f */
[-CC-:B------:R-:W-:Y:S01]  /*5530*/  FFMA.FTZ R154, R60, R4.reuse, -R15.reuse ;  /* 0x000000043c9a7223 */ /* 0x180fe2000001080f */
[-CC-:B------:R-:W-:Y:S01]  /*5540*/  FFMA.FTZ R61, R73, R4.reuse, -R15.reuse ;  /* 0x00000004493d7223 */ /* 0x180fe2000001080f */
[----:B------:R-:W-:Y:S01]  /*5550*/  FFMA.FTZ R69, R81, R4, -R15 ;  /* 0x0000000451457223 */ /* 0x000fe2000001080f */
        /* <DEDUP_REMOVED lines=20> */
[-C--:B------:R-:W-:Y:S01]  /*56a0*/  FMUL.FTZ R8, R15, R4.reuse ;  /* 0x000000040f087220 */ /* 0x080fe20000410000 */
[----:B------:R-:W-:-:S03]  /*56b0*/  FMUL.FTZ R15, R9, R4 ;  /* 0x00000004090f7220 */ /* 0x000fc60000410000 */
[----:B------:R-:W-:Y:S01]  /*56c0*/  MUFU.EX2 R156, R156 ;  /* 0x0000009c009c7308 */ /* 0x000fe20000000800 */
[-CC-:B------:R-:W-:Y:S01]  /*56d0*/  FFMA.FTZ R181, R26, R4.reuse, -R15.reuse ;  /* 0x000000041ab57223 */ /* 0x180fe2000001080f */
[-CC-:B------:R-:W-:Y:S01]  /*56e0*/  FFMA.FTZ R26, R27, R4.reuse, -R15.reuse ;  /* 0x000000041b1a7223 */ /* 0x180fe2000001080f */
[-CC-:B------:R-:W-:Y:S01]  /*56f0*/  FFMA.FTZ R183, R30, R4.reuse, -R15.reuse ;  /* 0x000000041eb77223 */ /* 0x180fe2000001080f */
[-CC-:B------:R-:W-:Y:S01]  /*5700*/  FFMA.FTZ R30, R31, R4.reuse, -R15.reuse ;  /* 0x000000041f1e7223 */ /* 0x180fe2000001080f */
[----:B------:R-:W-:Y:S02]  /*5710*/  @!P1 VIADD R27, R14, 0x34840 ;  /* 0x000348400e1b9836 */ /* 0x000fe40000000000 */
[-CC-:B------:R-:W-:Y:S01]  /*5720*/  FFMA.FTZ R177, R34, R4.reuse, -R15.reuse ;  /* 0x0000000422b17223 */ /* 0x180fe2000001080f */
[----:B------:R-:W-:Y:S01]  /*5730*/  FFMA.FTZ R34, R35, R4, -R15 ;  /* 0x0000000423227223 */ /* 0x000fe2000001080f */
[----:B------:R-:W-:Y:S01]  /*5740*/  MUFU.EX2 R8, R8 ;  /* 0x0000000800087308 */ /* 0x000fe20000000800 */
[----:B0-----:R-:W-:Y:S01]  /*5750*/  FFMA.FTZ R35, R10, R6, R21 ;  /* 0x000000060a237223 */ /* 0x001fe20000010015 */
[----:B------:R-:W-:Y:S01]  /*5760*/  @!P1 PRMT R31, RZ, 0x654, R27 ;  /* 0x00000654ff1f9816 */ /* 0x000fe2000000001b */
[----:B------:R-:W-:-:S02]  /*5770*/  @!P1 VIADD R6, R13, 0x34860 ;  /* 0x000348600d069836 */ /* 0x000fc40000000000 */
[-C--:B------:R-:W-:Y:S01]  /*5780*/  FFMA.FTZ R179, R38, R4.reuse, -R15 ;  /* 0x0000000426b37223 */ /* 0x080fe2000001080f */
[----:B-1----:R-:W-:Y:S01]  /*5790*/  FADD.FTZ R35, R180, R35 ;  /* 0x00000023b4237221 */ /* 0x002fe20000010000 */
[-CC-:B------:R-:W-:Y:S01]  /*57a0*/  FFMA.FTZ R175, R46, R4.reuse, -R15.reuse ;  /* 0x000000042eaf7223 */ /* 0x180fe2000001080f */
[-CC-:B------:R-:W-:Y:S01]  /*57b0*/  FFMA.FTZ R36, R39, R4.reuse, -R15.reuse ;  /* 0x0000000427247223 */ /* 0x180fe2000001080f */
[----:B------:R-:W0:Y:S01]  /*57c0*/  MUFU.EX2 R181, R181 ;  /* 0x000000b500b57308 */ /* 0x000e220000000800 */
[-CC-:B------:R-:W-:Y:S01]  /*57d0*/  FFMA.FTZ R173, R42, R4.reuse, -R15.reuse ;  /* 0x000000042aad7223 */ /* 0x180fe2000001080f */
[-CC-:B------:R-:W-:Y:S01]  /*57e0*/  FFMA.FTZ R169, R50, R4.reuse, -R15.reuse ;  /* 0x0000000432a97223 */ /* 0x180fe2000001080f */
[-CC-:B------:R-:W-:Y:S01]  /*57f0*/  FFMA.FTZ R38, R43, R4.reuse, -R15.reuse ;  /* 0x000000042b267223 */ /* 0x180fe2000001080f */
[-CC-:B------:R-:W-:Y:S01]  /*5800*/  FFMA.FTZ R40, R47, R4.reuse, -R15.reuse ;  /* 0x000000042f287223 */ /* 0x180fe2000001080f */
[-CC-:B------:R-:W-:Y:S01]  /*5810*/  FFMA.FTZ R42, R51, R4.reuse, -R15.reuse ;  /* 0x00000004332a7223 */ /* 0x180fe2000001080f */
[-CC-:B------:R-:W-:Y:S01]  /*5820*/  FFMA.FTZ R171, R54, R4.reuse, -R15.reuse ;  /* 0x0000000436ab7223 */ /* 0x180fe2000001080f */
[-CC-:B------:R-:W-:Y:S01]  /*5830*/  FFMA.FTZ R44, R55, R4.reuse, -R15.reuse ;  /* 0x00000004372c7223 */ /* 0x180fe2000001080f */
[----:B------:R-:W1:Y:S01]  /*5840*/  MUFU.EX2 R26, R26 ;  /* 0x0000001a001a7308 */ /* 0x000e620000000800 */
[-CC-:B------:R-:W-:Y:S01]  /*5850*/  FFMA.FTZ R14, R58, R4.reuse, -R15.reuse ;  /* 0x000000043a0e7223 */ /* 0x180fe2000001080f */
[-CC-:B------:R-:W-:Y:S01]  /*5860*/  FFMA.FTZ R27, R59, R4.reuse, -R15.reuse ;  /* 0x000000043b1b7223 */ /* 0x180fe2000001080f */
[----:B------:R-:W-:Y:S01]  /*5870*/  F2FP.BF16.F32.PACK_AB R180, R180, R21 ;  /* 0x00000015b4b4723e */ /* 0x000fe200000010ff */
[-CC-:B------:R-:W-:Y:S01]  /*5880*/  FFMA.FTZ R62, R62, R4.reuse, -R15.reuse ;  /* 0x000000043e3e7223 */ /* 0x180fe2000001080f */
[-CC-:B------:R-:W-:Y:S01]  /*5890*/  FFMA.FTZ R157, R66, R4.reuse, -R15.reuse ;  /* 0x00000004429d7223 */ /* 0x180fe2000001080f */
[-CC-:B------:R-:W-:Y:S01]  /*58a0*/  FFMA.FTZ R159, R70, R4.reuse, -R15.reuse ;  /* 0x00000004469f7223 */ /* 0x180fe2000001080f */
[-C--:B------:R-:W-:Y:S01]  /*58b0*/  FFMA.FTZ R75, R75, R4.reuse, -R15 ;  /* 0x000000044b4b7223 */ /* 0x080fe2000001080f */
[----:B------:R-:W2:Y:S01]  /*58c0*/  MUFU.EX2 R183, R183 ;  /* 0x000000b700b77308 */ /* 0x000ea20000000800 */
[----:B0-----:R-:W-:Y:S01]  /*58d0*/  FFMA.FTZ R13, R8, R5, R181 ;  /* 0x00000005080d7223 */ /* 0x001fe200000100b5 */
[-CC-:B------:R-:W-:Y:S01]  /*58e0*/  FFMA.FTZ R78, R78, R4.reuse, -R15.reuse ;  /* 0x000000044e4e7223 */ /* 0x180fe2000001080f */
[-CC-:B------:R-:W-:Y:S01]  /*58f0*/  FFMA.FTZ R79, R79, R4.reuse, -R15.reuse ;  /* 0x000000044f4f7223 */ /* 0x180fe2000001080f */
[-CC-:B------:R-:W-:Y:S01]  /*5900*/  FFMA.FTZ R82, R82, R4.reuse, -R15.reuse ;  /* 0x0000000452527223 */ /* 0x180fe2000001080f */
[-CC-:B------:R-:W-:Y:S01]  /*5910*/  FFMA.FTZ R83, R83, R4.reuse, -R15.reuse ;  /* 0x0000000453537223 */ /* 0x180fe2000001080f */
[----:B------:R-:W-:-:S02]  /*5920*/  FFMA.FTZ R86, R86, R4, -R15 ;  /* 0x0000000456567223 */ /* 0x000fc4000001080f */
[----:B------:R-:W0:Y:S01]  /*5930*/  MUFU.EX2 R30, R30 ;  /* 0x0000001e001e7308 */ /* 0x000e220000000800 */
[C---:B-1----:R-:W-:Y:S01]  /*5940*/  FADD.FTZ R46, R26.reuse, R13 ;  /* 0x0000000d1a2e7221 */ /* 0x042fe20000010000 */
[----:B------:R-:W-:-:S06]  /*5950*/  F2FP.BF16.F32.PACK_AB R181, R26, R181 ;  /* 0x000000b51ab5723e */ /* 0x000fcc00000010ff */
[----:B------:R-:W1:Y:S01]  /*5960*/  MUFU.EX2 R177, R177 ;  /* 0x000000b100b17308 */ /* 0x000e620000000800 */
[----:B--2---:R-:W-:Y:S01]  /*5970*/  FADD.FTZ R13, R183, R46 ;  /* 0x0000002eb70d7221 */ /* 0x004fe20000010000 */
[----:B------:R-:W-:-:S06]  /*5980*/  FFMA.FTZ R46, R67, R4, -R15 ;  /* 0x00000004432e7223 */ /* 0x000fcc000001080f */
[----:B------:R-:W2:Y:S01]  /*5990*/  MUFU.EX2 R34, R34 ;  /* 0x0000002200227308 */ /* 0x000ea20000000800 */
[C---:B0-----:R-:W-:Y:S01]  /*59a0*/  FADD.FTZ R48, R30.reuse, R13 ;  /* 0x0000000d1e307221 */ /* 0x041fe20000010000 */
[----:B------:R-:W-:-:S06]  /*59b0*/  F2FP.BF16.F32.PACK_AB R183, R30, R183 ;  /* 0x000000b71eb7723e */ /* 0x000fcc00000010ff */
[----:B------:R-:W-:Y:S01]  /*59c0*/  MUFU.EX2 R179, R179 ;  /* 0x000000b300b37308 */ /* 0x000fe20000000800 */
[----:B-1----:R-:W-:Y:S01]  /*59d0*/  FADD.FTZ R13, R177, R48 ;  /* 0x00000030b10d7221 */ /* 0x002fe20000010000 */
[----:B------:R-:W-:-:S06]  /*59e0*/  FFMA.FTZ R48, R71, R4, -R15 ;  /* 0x0000000447307223 */ /* 0x000fcc000001080f */
[----:B------:R-:W-:Y:S01]  /*59f0*/  MUFU.EX2 R36, R36 ;  /* 0x0000002400247308 */ /* 0x000fe20000000800 */
[----:B--2---:R-:W-:-:S07]  /*5a00*/  F2FP.BF16.F32.PACK_AB R177, R34, R177 ;  /* 0x000000b122b1723e */ /* 0x004fce00000010ff */
        /* <DEDUP_REMOVED lines=8> */
[----:B------:R-:W-:-:S05]  /*5a90*/  WARPGROUP.ARRIVE ;  /* 0x00000000000079c5 */ /* 0x000fca0000000000 */
[----:B------:R-:W-:Y:S01]  /*5aa0*/  MUFU.EX2 R44, R44 ;  /* 0x0000002c002c7308 */ /* 0x000fe20000000800 */
[----:B------:R-:W-:Y:S01]  /*5ab0*/  FFMA.FTZ R161, R74, R4, -R15 ;  /* 0x000000044aa17223 */ /* 0x000fe2000001080f */
[----:B------:R-:W-:Y:S02]  /*5ac0*/  F2FP.BF16.F32.PACK_AB R160, R61, R20 ;  /* 0x000000143da0723e */ /* 0x000fe400000010ff */
[----:B------:R-:W-:Y:S01]  /*5ad0*/  F2FP.BF16.F32.PACK_AB R162, R65, R24 ;  /* 0x0000001841a2723e */ /* 0x000fe200000010ff */
[----:B------:R-:W-:Y:S03]  /*5ae0*/  HGMMA.64x128x16.F32.BF16 R88, R164, gdesc[UR4].tnspB, R88, gsb0 ;  /* 0x41e00004a4587df0 */ /* 0x000fe60008001858 */
[----:B------:R-:W-:Y:S08]  /*5af0*/  MUFU.EX2 R14, R14 ;  /* 0x0000000e000e7308 */ /* 0x000ff00000000800 */
[----:B------:R-:W0:Y:S08]  /*5b00*/  MUFU.EX2 R27, R27 ;  /* 0x0000001b001b7308 */ /* 0x000e300000000800 */
        /* <DEDUP_REMOVED lines=12> */
[----:B------:R1:W-:Y:S05]  /*5bd0*/  @!P1 SYNCS.ARRIVE.TRANS64.RED.A1T0 RZ, [R31+URZ], RZ ;  /* 0x000000ff1fff99a7 */ /* 0x0003ea000810043f */
[----:B------:R-:W-:Y:S01]  /*5be0*/  MUFU.EX2 R165, R82 ;  /* 0x0000005200a57308 */ /* 0x000fe20000000800 */
[----:B------:R-:W-:Y:S02]  /*5bf0*/  F2FP.BF16.F32.PACK_AB R166, R11, R32 ;  /* 0x000000200ba6723e */ /* 0x000fe400000010ff */
[----:B------:R-:W-:Y:S02]  /*5c00*/  F2FP.BF16.F32.PACK_AB R164, R69, R28 ;  /* 0x0000001c45a4723e */ /* 0x000fe400000010ff */
[----:B-1----:R-:W-:Y:S01]  /*5c10*/  @!P1 PRMT R31, RZ, 0x654, R6 ;  /* 0x00000654ff1f9816 */ /* 0x002fe20000000006 */
[----:B------:R-:W-:Y:S01]  /*5c20*/  FADD.FTZ R6, R182, R35 ;  /* 0x00000023b6067221 */ /* 0x000fe20000010000 */
[C---:B------:R-:W-:Y:S01]  /*5c30*/  F2FP.BF16.F32.PACK_AB R182, R153.reuse, R182 ;  /* 0x000000b699b6723e */ /* 0x040fe200000010ff */
[----:B------:R-:W-:Y:S01]  /*5c40*/  MUFU.EX2 R167, R86 ;  /* 0x0000005600a77308 */ /* 0x000fe20000000800 */
[----:B------:R1:W-:Y:S02]  /*5c50*/  @!P1 SYNCS.ARRIVE.TRANS64.RED.A1T0 RZ, [R31+URZ], RZ ;  /* 0x000000ff1fff99a7 */ /* 0x0003e4000810043f */
[----:B-1----:R-:W-:Y:S01]  /*5c60*/  FADD.FTZ R31, R153, R6 ;  /* 0x00000006991f7221 */ /* 0x002fe20000010000 */
[--C-:B------:R-:W-:Y:S01]  /*5c70*/  FFMA.FTZ R6, R63, R4, -R15.reuse ;  /* 0x000000043f067223 */ /* 0x100fe2000001080f */
[----:B0-----:R-:W-:Y:S01]  /*5c80*/  F2FP.BF16.F32.PACK_AB R153, R27, R14 ;  /* 0x0000000e1b99723e */ /* 0x001fe200000010ff */
[----:B------:R-:W-:Y:S01]  /*5c90*/  FFMA.FTZ R15, R87, R4, -R15 ;  /* 0x00000004570f7223 */ /* 0x000fe2000001080f */
[----:B------:R-:W-:Y:S01]  /*5ca0*/  FADD.FTZ R50, R176, R31 ;  /* 0x0000001fb0327221 */ /* 0x000fe20000010000 */
[----:B------:R-:W-:-:S02]  /*5cb0*/  F2FP.BF16.F32.PACK_AB R176, R155, R176 ;  /* 0x000000b09bb0723e */ /* 0x000fc400000010ff */
[----:B------:R-:W0:Y:S01]  /*5cc0*/  MUFU.EX2 R6, R6 ;  /* 0x0000000600067308 */ /* 0x000e220000000800 */
[----:B------:R-:W-:Y:S01]  /*5cd0*/  FADD.FTZ R31, R155, R50 ;  /* 0x000000329b1f7221 */ /* 0x000fe20000010000 */
[----:B------:R-:W-:-:S03]  /*5ce0*/  FADD.FTZ R50, R34, R13 ;  /* 0x0000000d22327221 */ /* 0x000fc60000010000 */
[----:B------:R-:W-:Y:S01]  /*5cf0*/  FADD.FTZ R52, R178, R31 ;  /* 0x0000001fb2347221 */ /* 0x000fe20000010000 */
[----:B------:R-:W-:Y:S01]  /*5d00*/  FADD.FTZ R13, R179, R50 ;  /* 0x00000032b30d7221 */ /* 0x000fe20000010000 */
[C---:B------:R-:W-:Y:S01]  /*5d10*/  F2FP.BF16.F32.PACK_AB R178, R25.reuse, R178 ;  /* 0x000000b219b2723e */ /* 0x040fe200000010ff */
[----:B------:R-:W1:Y:S01]  /*5d20*/  MUFU.EX2 R15, R15 ;  /* 0x0000000f000f7308 */ /* 0x000e620000000800 */
[----:B------:R-:W-:Y:S01]  /*5d30*/  FADD.FTZ R31, R25, R52 ;  /* 0x00000034191f7221 */ /* 0x000fe20000010000 */
[C---:B------:R-:W-:Y:S01]  /*5d40*/  FADD.FTZ R50, R36.reuse, R13 ;  /* 0x0000000d24327221 */ /* 0x040fe20000010000 */
[----:B------:R-:W-:Y:S02]  /*5d50*/  F2FP.BF16.F32.PACK_AB R179, R36, R179 ;  /* 0x000000b324b3723e */ /* 0x000fe400000010ff */
[----:B------:R-:W-:Y:S01]  /*5d60*/  FADD.FTZ R52, R172, R31 ;  /* 0x0000001fac347221 */ /* 0x000fe20000010000 */
[----:B------:R-:W-:Y:S01]  /*5d70*/  FADD.FTZ R13, R173, R50 ;  /* 0x00000032ad0d7221 */ /* 0x000fe20000010000 */
[----:B------:R-:W-:-:S02]  /*5d80*/  F2FP.BF16.F32.PACK_AB R172, R33, R172 ;  /* 0x000000ac21ac723e */ /* 0x000fc400000010ff */
[----:B------:R-:W-:Y:S01]  /*5d90*/  FADD.FTZ R31, R33, R52 ;  /* 0x00000034211f7221 */ /* 0x000fe20000010000 */
[----:B------:R-:W-:Y:S01]  /*5da0*/  FADD.FTZ R50, R38, R13 ;  /* 0x0000000d26327221 */ /* 0x000fe20000010000 */
[----:B0-----:R-:W-:Y:S02]  /*5db0*/  F2FP.BF16.F32.PACK_AB R155, R6, R5 ;  /* 0x00000005069b723e */ /* 0x001fe400000010ff */
[----:B------:R-:W-:Y:S01]  /*5dc0*/  FADD.FTZ R52, R174, R31 ;  /* 0x0000001fae347221 */ /* 0x000fe20000010000 */
[----:B------:R-:W-:Y:S01]  /*5dd0*/  FADD.FTZ R13, R175, R50 ;  /* 0x00000032af0d7221 */ /* 0x000fe20000010000 */
[----:B------:R-:W-:Y:S02]  /*5de0*/  F2FP.BF16.F32.PACK_AB R173, R38, R173 ;  /* 0x000000ad26ad723e */ /* 0x000fe400000010ff */
[C---:B------:R-:W-:Y:S01]  /*5df0*/  FADD.FTZ R31, R37.reuse, R52 ;  /* 0x00000034251f7221 */ /* 0x040fe20000010000 */
[----:B------:R-:W-:Y:S01]  /*5e00*/  FADD.FTZ R50, R40, R13 ;  /* 0x0000000d28327221 */ /* 0x000fe20000010000 */
[----:B------:R-:W-:-:S02]  /*5e10*/  F2FP.BF16.F32.PACK_AB R174, R37, R174 ;  /* 0x000000ae25ae723e */ /* 0x000fc400000010ff */
[----:B------:R-:W-:Y:S01]  /*5e20*/  FADD.FTZ R52, R168, R31 ;  /* 0x0000001fa8347221 */ /* 0x000fe20000010000 */
[----:B------:R-:W-:Y:S01]  /*5e30*/  FADD.FTZ R13, R169, R50 ;  /* 0x00000032a90d7221 */ /* 0x000fe20000010000 */
[----:B------:R-:W-:Y:S02]  /*5e40*/  F2FP.BF16.F32.PACK_AB R175, R40, R175 ;  /* 0x000000af28af723e */ /* 0x000fe400000010ff */
[C---:B------:R-:W-:Y:S01]  /*5e50*/  FADD.FTZ R21, R29.reuse, R52 ;  /* 0x000000341d157221 */ /* 0x040fe20000010000 */
[----:B------:R-:W-:Y:S01]  /*5e60*/  FADD.FTZ R26, R42, R13 ;  /* 0x0000000d2a1a7221 */ /* 0x000fe20000010000 */
        /* <DEDUP_REMOVED lines=8> */
[----:B------:R-:W-:Y:S02]  /*5ef0*/  F2FP.BF16.F32.PACK_AB R171, R44, R171 ;  /* 0x000000ab2cab723e */ /* 0x000fe400000010ff */
[C---:B------:R-:W-:Y:S01]  /*5f00*/  F2FP.BF16.F32.PACK_AB R152, R49.reuse, R152 ;  /* 0x000000983198723e */ /* 0x040fe200000010ff */
[----:B------:R-:W-:Y:S01]  /*5f10*/  FADD.FTZ R21, R49, R26 ;  /* 0x0000001a31157221 */ /* 0x000fe20000010000 */
[----:B------:R-:W-:-:S03]  /*5f20*/  FADD.FTZ R26, R14, R13 ;  /* 0x0000000d0e1a7221 */ /* 0x000fc60000010000 */
[----:B------:R-:W-:Y:S01]  /*5f30*/  FADD.FTZ R30, R154, R21 ;  /* 0x000000159a1e7221 */ /* 0x000fe20000010000 */
[----:B------:R-:W-:Y:S01]  /*5f40*/  FADD.FTZ R26, R27, R26 ;  /* 0x0000001a1b1a7221 */ /* 0x000fe20000010000 */
[C---:B------:R-:W-:Y:S02]  /*5f50*/  F2FP.BF16.F32.PACK_AB R154, R41.reuse, R154 ;  /* 0x0000009a299a723e */ /* 0x040fe400000010ff */
[----:B------:R-:W-:Y:S01]  /*5f60*/  FADD.FTZ R21, R41, R30 ;  /* 0x0000001e29157221 */ /* 0x000fe20000010000 */
[----:B------:R-:W-:-:S03]  /*5f70*/  FADD.FTZ R13, R5, R26 ;  /* 0x0000001a050d7221 */ /* 0x000fc60000010000 */
[----:B------:R-:W-:Y:S01]  /*5f80*/  FADD.FTZ R30, R156, R21 ;  /* 0x000000159c1e7221 */ /* 0x000fe20000010000 */
[----:B------:R-:W-:Y:S01]  /*5f90*/  FADD.FTZ R26, R6, R13 ;  /* 0x0000000d061a7221 */ /* 0x000fe20000010000 */
[C---:B------:R-:W-:Y:S02]  /*5fa0*/  F2FP.BF16.F32.PACK_AB R156, R53.reuse, R156 ;  /* 0x0000009c359c723e */ /* 0x040fe400000010ff */
[----:B------:R-:W-:Y:S01]  /*5fb0*/  FADD.FTZ R21, R53, R30 ;  /* 0x0000001e35157221 */ /* 0x000fe20000010000 */
[----:B------:R-:W-:Y:S01]  /*5fc0*/  FADD.FTZ R13, R157, R26 ;  /* 0x0000001a9d0d7221 */ /* 0x000fe20000010000 */
[----:B------:R-:W-:Y:S02]  /*5fd0*/  F2FP.BF16.F32.PACK_AB R157, R46, R157 ;  /* 0x0000009d2e9d723e */ /* 0x000fe400000010ff */
[----:B------:R-:W-:Y:S01]  /*5fe0*/  FADD.FTZ R30, R158, R21 ;  /* 0x000000159e1e7221 */ /* 0x000fe20000010000 */
[----:B------:R-:W-:Y:S01]  /*5ff0*/  FADD.FTZ R26, R46, R13 ;  /* 0x0000000d2e1a7221 */ /* 0x000fe20000010000 */
[----:B------:R-:W-:-:S02]  /*6000*/  F2FP.BF16.F32.PACK_AB R158, R57, R158 ;  /* 0x0000009e399e723e */ /* 0x000fc400000010ff */
[----:B------:R-:W-:Y:S01]  /*6010*/  FADD.FTZ R21, R57, R30 ;  /* 0x0000001e39157221 */ /* 0x000fe20000010000 */
[----:B------:R-:W-:Y:S01]  /*6020*/  FADD.FTZ R13, R159, R26 ;  /* 0x0000001a9f0d7221 */ /* 0x000fe20000010000 */
[----:B------:R-:W-:Y:S02]  /*6030*/  F2FP.BF16.F32.PACK_AB R159, R48, R159 ;  /* 0x0000009f309f723e */ /* 0x000fe400000010ff */
[----:B------:R-:W-:Y:S01]  /*6040*/  FADD.FTZ R26, R20, R21 ;  /* 0x00000015141a7221 */ /* 0x000fe20000010000 */
[----:B------:R-:W-:Y:S01]  /*6050*/  FADD.FTZ R14, R48, R13 ;  /* 0x0000000d300e7221 */ /* 0x000fe20000010000 */
[----:B------:R-:W-:Y:S02]  /*6060*/  IMAD.MOV.U32 R13, RZ, RZ, R16 ;  /* 0x000000ffff0d7224 */ /* 0x000fe400078e0010 */
[----:B------:R-:W-:Y:S01]  /*6070*/  FADD.FTZ R5, R61, R26 ;  /* 0x0000001a3d057221 */ /* 0x000fe20000010000 */
[----:B------:R-:W-:Y:S01]  /*6080*/  FADD.FTZ R14, R161, R14 ;  /* 0x0000000ea10e7221 */ /* 0x000fe20000010000 */
[----:B------:R-:W-:-:S02]  /*6090*/  F2FP.BF16.F32.PACK_AB R161, R75, R161 ;  /* 0x000000a14ba1723e */ /* 0x000fc400000010ff */
        /* <DEDUP_REMOVED lines=14> */
[C---:B-1----:R-:W-:Y:S01]  /*6180*/  F2FP.BF16.F32.PACK_AB R167, R15.reuse, R167 ;  /* 0x000000a70fa7723e */ /* 0x042fe200000010ff */
[----:B------:R-:W-:Y:S02]  /*6190*/  IMAD.MOV.U32 R11, RZ, RZ, R9 ;  /* 0x000000ffff0b7224 */ /* 0x000fe400078e0009 */
[----:B------:R-:W-:Y:S01]  /*61a0*/  FADD.FTZ R5, R15, R14 ;  /* 0x0000000e0f057221 */ /* 0x000fe20000010000 */
[----:B------:R-:W-:Y:S01]  /*61b0*/  IMAD.MOV.U32 R15, RZ, RZ, R3 ;  /* 0x000000ffff0f7224 */ /* 0x000fe200078e0003 */
[----:B------:R-:W-:Y:S06]  /*61c0*/  @P2 BRA `(.L_x_192) ;  /* 0xffffffdc00bc2947 */ /* 0x000fec000383ffff */
.L_x_183:
        /* <DEDUP_REMOVED lines=67> */
.L_x_193:
[----:B------:R-:W-:Y:S01]  /*6600*/  IMAD R14, R2, 0x8, R0 ;  /* 0x00000008020e7824 */ /* 0x000fe200078e0200 */
[----:B------:R-:W-:-:S04]  /*6610*/  SHF.L.U32 R7, R16, 0x1f, RZ ;  /* 0x0000001f10077819 */ /* 0x000fc800000006ff */
[----:B------:R0:W1:Y:S01]  /*6620*/  SYNCS.PHASECHK.TRANS64.TRYWAIT P2, [R14+URZ+0x34850], R7 ;  /* 0x034850070e0075a7 */ /* 0x000062000804017f */
[----:B------:R-:W-:Y:S05]  /*6630*/  @!P0 BRA `(.L_x_194) ;  /* 0x0000000000048947 */ /* 0x000fea0003800000 */
[----:B------:R-:W-:Y:S01]  /*6640*/  BPT.TRAP 0x1 ;  /* 0x000000040000795c */ /* 0x000fe20000300000 */
.L_x_194:
[----:B-1----:R-:W-:Y:S05]  /*6650*/  @P2 BRA `(.L_x_195) ;  /* 0x0000000000082947 */ /* 0x002fea0003800000 */
[----:B------:R-:W1:Y:S02]  /*6660*/  SYNCS.PHASECHK.TRANS64.TRYWAIT P0, [R14+URZ+0x34850], R7 ;  /* 0x034850070e0075a7 */ /* 0x000e64000800017f */
[----:B-1----:R-:W-:Y:S05]  /*6670*/  @!P0 BRA `(.L_x_196) ;  /* 0x0000009c00f88947 */ /* 0x002fea0003800000 */
.L_x_195:
[----:B------:R-:W-:Y:S05]  /*6680*/  WARPSYNC.ALL ;  /* 0x0000000000007948 */ /* 0x000fea0003800000 */
[----:B------:R-:W-:Y:S01]  /*6690*/  VIADD R0, R0, 0x400 ;  /* 0x0000040000007836 */ /* 0x000fe20000000000 */
[----:B------:R-:W-:Y:S01]  /*66a0*/  WARPGROUP.ARRIVE ;  /* 0x00000000000079c5 */ /* 0x000fe20000000000 */
[----:B------:R-:W-:Y:S01]  /*66b0*/  IMAD.MOV.U32 R13, RZ, RZ, 0x40000040 ;  /* 0x40000040ff0d7424 */ /* 0x000fe200078e00ff */
[----:B01----:R-:W0:Y:S01]  /*66c0*/  SHFL.BFLY PT, R7, R6, 0x2, 0x1f ;  /* 0x0c401f0006077f89 */ /* 0x003e2200000e0000 */
[----:B------:R-:W-:Y:S01]  /*66d0*/  IMAD.MOV.U32 R95, RZ, RZ, -0x800000 ;  /* 0xff800000ff5f7424 */ /* 0x000fe200078e00ff */
[----:B------:R-:W-:Y:S01]  /*66e0*/  SHF.R.U32.HI R0, RZ, 0x4, R0 ;  /* 0x00000004ff007819 */ /* 0x000fe20000011600 */
[----:B------:R-:W-:-:S03]  /*66f0*/  VIADD R207, R207, 0x1 ;  /* 0x00000001cfcf7836 */ /* 0x000fc60000000000 */
[----:B------:R-:W-:-:S04]  /*6700*/  LOP3.LUT R0, R0, 0x3fff, RZ, 0xc0, !PT ;  /* 0x00003fff00007812 */ /* 0x000fc800078ec0ff */
[----:B------:R-:W-:Y:S02]  /*6710*/  LOP3.LUT R11, R0, 0x4000000, RZ, 0xfc, !PT ;  /* 0x04000000000b7812 */ /* 0x000fe400078efcff */
[----:B------:R-:W1:Y:S03]  /*6720*/  SHFL.BFLY PT, R0, R5, 0x2, 0x1f ;  /* 0x0c401f0005007f89 */ /* 0x000e6600000e0000 */
[----:B------:R-:W-:Y:S02]  /*6730*/  IMAD R10, R2, 0x800, R11 ;  /* 0x00000800020a7824 */ /* 0x000fe400078e020b */
[----:B------:R-:W-:Y:S02]  /*6740*/  IMAD.MOV.U32 R11, RZ, RZ, 0x40000040 ;  /* 0x40000040ff0b7424 */ /* 0x000fe400078e00ff */
[C---:B------:R-:W-:Y:S01]  /*6750*/  VIADD R12, R10.reuse, 0x80 ;  /* 0x000000800a0c7836 */ /* 0x040fe20000000000 */
[----:B------:R-:W-:-:S02]  /*6760*/  R2UR UR6, R10 ;  /* 0x000000000a0672ca */ /* 0x000fc400000e0000 */
[----:B------:R-:W-:Y:S01]  /*6770*/  R2UR UR7, R11 ;  /* 0x000000000b0772ca */ /* 0x000fe200000e0000 */
[----:B------:R-:W-:Y:S02]  /*6780*/  IMAD.MOV.U32 R11, RZ, RZ, 0x40000040 ;  /* 0x40000040ff0b7424 */ /* 0x000fe400078e00ff */
[----:B0-----:R-:W-:-:S10]  /*6790*/  FADD.FTZ R7, R7, R6 ;  /* 0x0000000607077221 */ /* 0x001fd40000010000 */
[----:B------:R-:W-:Y:S01]  /*67a0*/  HGMMA.64x128x16.F32.BF16 R24, R180, gdesc[UR4].tnspB, R24, gsb0 ;  /* 0x41e00004b4187df0 */ /* 0x000fe20008001818 */
[----:B------:R-:W-:Y:S01]  /*67b0*/  R2UR UR6, R12 ;  /* 0x000000000c0672ca */ /* 0x000fe200000e0000 */
[----:B------:R-:W-:Y:S01]  /*67c0*/  VIADD R12, R10, 0x100 ;  /* 0x000001000a0c7836 */ /* 0x000fe20000000000 */
[----:B------:R-:W-:Y:S01]  /*67d0*/  R2UR UR7, R13 ;  /* 0x000000000d0772ca */ /* 0x000fe200000e0000 */
[----:B------:R-:W-:Y:S02]  /*67e0*/  IMAD.MOV.U32 R13, RZ, RZ, 0x40000040 ;  /* 0x40000040ff0d7424 */ /* 0x000fe400078e00ff */
[----:B-1----:R-:W-:Y:S02]  /*67f0*/  FADD.FTZ R8, R0, R5 ;  /* 0x0000000500087221 */ /* 0x002fe40000010000 */
[----:B------:R-:W0:Y:S01]  /*6800*/  SHFL.BFLY PT, R0, R7, 0x1, 0x1f ;  /* 0x0c201f0007007f89 */ /* 0x000e2200000e0000 */
[----:B------:R-:W-:Y:S02]  /*6810*/  WARPGROUP.DEPBAR.LE gsb0, 0x0 ;  /* 0x00008000000079c5 */ /* 0x000fe40000010000 */
[----:B------:R-:W-:-:S06]  /*6820*/  WARPGROUP.ARRIVE ;  /* 0x00000000000079c5 */ /* 0x000fcc0000000000 */
[----:B------:R-:W-:Y:S01]  /*6830*/  HGMMA.64x128x16.F32.BF16 R24, R176, gdesc[UR4].tnspB, R24, gsb0 ;  /* 0x41e00004b0187df0 */ /* 0x000fe20008001818 */
[----:B------:R-:W-:Y:S01]  /*6840*/  R2UR UR6, R12 ;  /* 0x000000000c0672ca */ /* 0x000fe200000e0000 */
[----:B------:R-:W-:Y:S01]  /*6850*/  VIADD R12, R10, 0x180 ;  /* 0x000001800a0c7836 */ /* 0x000fe20000000000 */
[----:B------:R-:W-:Y:S01]  /*6860*/  R2UR UR7, R13 ;  /* 0x000000000d0772ca */ /* 0x000fe200000e0000 */
[----:B------:R-:W-:Y:S01]  /*6870*/  IMAD.MOV.U32 R13, RZ, RZ, 0x40000040 ;  /* 0x40000040ff0d7424 */ /* 0x000fe200078e00ff */
[----:B------:R-:W-:Y:S02]  /*6880*/  WARPGROUP.DEPBAR.LE gsb0, 0x0 ;  /* 0x00008000000079c5 */ /* 0x000fe40000010000 */
[----:B------:R-:W-:-:S09]  /*6890*/  WARPGROUP.ARRIVE ;  /* 0x00000000000079c5 */ /* 0x000fd20000000000 */
        /* <DEDUP_REMOVED lines=16> */
[C---:B------:R-:W-:Y:S01]  /*69a0*/  VIADD R12, R10.reuse, 0x300 ;  /* 0x000003000a0c7836 */ /* 0x040fe20000000000 */
[----:B------:R-:W-:Y:S01]  /*69b0*/  R2UR UR7, R13 ;  /* 0x000000000d0772ca */ /* 0x000fe200000e0000 */
[----:B------:R-:W-:Y:S02]  /*69c0*/  IMAD.MOV.U32 R13, RZ, RZ, 0x40000040 ;  /* 0x40000040ff0d7424 */ /* 0x000fe400078e00ff */
[----:B------:R-:W-:Y:S01]  /*69d0*/  VIADD R10, R10, 0x380 ;  /* 0x000003800a0a7836 */ /* 0x000fe20000000000 */
[----:B------:R-:W-:Y:S02]  /*69e0*/  WARPGROUP.DEPBAR.LE gsb0, 0x0 ;  /* 0x00008000000079c5 */ /* 0x000fe40000010000 */
[----:B------:R-:W-:-:S07]  /*69f0*/  WARPGROUP.ARRIVE ;  /* 0x00000000000079c5 */ /* 0x000fce0000000000 */
[----:B------:R-:W-:Y:S01]  /*6a00*/  HGMMA.64x128x16.F32.BF16 R24, R156, gdesc[UR4].tnspB, R24, gsb0 ;  /* 0x41e000049c187df0 */ /* 0x000fe20008001818 */
[----:B------:R-:W-:Y:S01]  /*6a10*/  R2UR UR6, R12 ;  /* 0x000000000c0672ca */ /* 0x000fe200000e0000 */
[----:B------:R-:W-:Y:S01]  /*6a20*/  VIADD R12, R2, 0x1 ;  /* 0x00000001020c7836 */ /* 0x000fe20000000000 */
[----:B------:R-:W-:Y:S01]  /*6a30*/  R2UR UR7, R13 ;  /* 0x000000000d0772ca */ /* 0x000fe200000e0000 */
[----:B0-----:R-:W-:Y:S01]  /*6a40*/  FADD.FTZ R13, R7, R0 ;  /* 0x00000000070d7221 */ /* 0x001fe20000010000 */
[----:B------:R-:W-:Y:S02]  /*6a50*/  IMAD.MOV.U32 R2, RZ, RZ, RZ ;  /* 0x000000ffff027224 */ /* 0x000fe400078e00ff */
[----:B------:R-:W-:Y:S01]  /*6a60*/  IMAD.MOV.U32 R7, RZ, RZ, RZ ;  /* 0x000000ffff077224 */ /* 0x000fe200078e00ff */
[----:B------:R-:W-:Y:S01]  /*6a70*/  ISETP.NE.AND P2, PT, R12, 0x2, PT ;  /* 0x000000020c00780c */ /* 0x000fe20003f45270 */
[----:B------:R-:W-:Y:S01]  /*6a80*/  IMAD.MOV.U32 R0, RZ, RZ, -0x800000 ;  /* 0xff800000ff007424 */ /* 0x000fe200078e00ff */
[----:B------:R-:W-:-:S02]  /*6a90*/  FSETP.NE.FTZ.AND P0, PT, R13, RZ, PT ;  /* 0x000000ff0d00720b */ /* 0x000fc40003f15000 */
[----:B------:R-:W-:-:S04]  /*6aa0*/  SEL R5, RZ, 0x1, P2 ;  /* 0x00000001ff057807 */ /* 0x000fc80001000000 */
[----:B------:R-:W-:-:S07]  /*6ab0*/  LOP3.LUT R16, R16, R5, RZ, 0x3c, !PT ;  /* 0x0000000510107212 */ /* 0x000fce00078e3cff */
[----:B------:R-:W-:Y:S01]  /*6ac0*/  @P0 MUFU.RCP R2, R13 ;  /* 0x0000000d00020308 */ /* 0x000fe20000001000 */
[----:B------:R-:W-:Y:S01]  /*6ad0*/  @P0 FMUL.FTZ R6, R4, 0.69314718246459960938 ;  /* 0x3f31721804060820 */ /* 0x000fe20000410000 */
[----:B------:R-:W-:Y:S02]  /*6ae0*/  WARPGROUP.DEPBAR.LE gsb0, 0x0 ;  /* 0x00008000000079c5 */ /* 0x000fe40000010000 */
[----:B------:R-:W-:-:S06]  /*6af0*/  WARPGROUP.ARRIVE ;  /* 0x00000000000079c5 */ /* 0x000fcc0000000000 */
[----:B------:R-:W-:Y:S01]  /*6b00*/  HGMMA.64x128x16.F32.BF16 R24, R160, gdesc[UR4].tnspB, R24, gsb0 ;  /* 0x41e00004a0187df0 */ /* 0x000fe20008001818 */
[----:B------:R-:W-:Y:S02]  /*6b10*/  R2UR UR6, R10 ;  /* 0x000000000a0672ca */ /* 0x000fe400000e0000 */
[----:B------:R-:W-:Y:S01]  /*6b20*/  R2UR UR7, R11 ;  /* 0x000000000b0772ca */ /* 0x000fe200000e0000 */
[----:B------:R-:W0:Y:S01]  /*6b30*/  @P0 MUFU.LG2 R10, R13 ;  /* 0x0000000d000a0308 */ /* 0x000e220000000c00 */
[----:B------:R-:W1:Y:S01]  /*6b40*/  SHFL.BFLY PT, R11, R8, 0x1, 0x1f ;  /* 0x0c201f00080b7f89 */ /* 0x000e6200000e0000 */
[----:B0-----:R-:W-:-:S04]  /*6b50*/  @P0 FMUL.FTZ R5, R10, 0.69314718246459960938 ;  /* 0x3f3172180a050820 */ /* 0x001fc80000410000 */
[----:B------:R-:W-:Y:S01]  /*6b60*/  @P0 FFMA.FTZ R0, R6, R3, R5 ;  /* 0x0000000306000223 */ /* 0x000fe20000010005 */
[----:B------:R-:W-:Y:S01]  /*6b70*/  PLOP3.LUT P0, PT, PT, PT, PT, 0x8, 0x0 ;  /* 0x000000000000781c */ /* 0x000fe20003f0e170 */
[----:B-1----:R-:W-:Y:S01]  /*6b80*/  FADD.FTZ R15, R8, R11 ;  /* 0x0000000b080f7221 */ /* 0x002fe20000010000 */
[----:B------:R-:W-:-:S04]  /*6b90*/  @!P1 VIADD R8, R14, 0x34860 ;  /* 0x000348600e089836 */ /* 0x000fc80000000000 */
[----:B------:R-:W-:Y:S02]  /*6ba0*/  FSETP.NE.FTZ.AND P3, PT, R15, RZ, PT ;  /* 0x000000ff0f00720b */ /* 0x000fe40003f75000 */
[----:B------:R-:W-:-:S11]  /*6bb0*/  @!P1 PRMT R8, RZ, 0x654, R8 ;  /* 0x00000654ff089816 */ /* 0x000fd60000000008 */
[----:B------:R-:W0:Y:S01]  /*6bc0*/  @P3 MUFU.LG2 R11, R15 ;  /* 0x0000000f000b3308 */ /* 0x000e220000000c00 */
[----:B------:R-:W-:-:S07]  /*6bd0*/  @P3 FMUL.FTZ R17, R4, 0.69314718246459960938 ;  /* 0x3f31721804113820 */ /* 0x000fce0000410000 */
[----:B------:R-:W1:Y:S01]  /*6be0*/  @P3 MUFU.RCP R7, R15 ;  /* 0x0000000f00073308 */ /* 0x000e620000001000 */
[----:B0-----:R-:W-:-:S04]  /*6bf0*/  @P3 FMUL.FTZ R4, R11, 0.69314718246459960938 ;  /* 0x3f3172180b043820 */ /* 0x001fc80000410000 */
[----:B------:R-:W-:Y:S01]  /*6c00*/  @P3 FFMA.FTZ R95, R17, R9, R4 ;  /* 0x00000009115f3223 */ /* 0x000fe20000010004 */
[----:B------:R-:W-:Y:S02]  /*6c10*/  WARPGROUP.DEPBAR.LE gsb0, 0x0 ;  /* 0x00008000000079c5 */ /* 0x000fe40000010000 */
[----:B------:R-:W-:-:S06]  /*6c20*/  WARPGROUP.ARRIVE ;  /* 0x00000000000079c5 */ /* 0x000fcc0000000000 */
[----:B------:R-:W-:Y:S03]  /*6c30*/  HGMMA.64x128x16.F32.BF16 R24, R164, gdesc[UR4].tnspB, R24, gsb0 ;  /* 0x41e00004a4187df0 */ /* 0x000fe60008001818 */
[----:B------:R-:W-:Y:S02]  /*6c40*/  WARPGROUP.DEPBAR.LE gsb0, 0x0 ;  /* 0x00008000000079c5 */ /* 0x000fe40000010000 */
[----:B------:R0:W-:Y:S01]  /*6c50*/  @!P1 SYNCS.ARRIVE.TRANS64.RED.A1T0 RZ, [R8+URZ], RZ ;  /* 0x000000ff08ff99a7 */ /* 0x0001e2000810043f */
        /* <DEDUP_REMOVED lines=32> */
[-C--:B-1----:R-:W-:Y:S01]  /*6e60*/  FMUL.FTZ R96, R26, R7.reuse ;  /* 0x000000071a607220 */ /* 0x082fe20000410000 */
        /* <DEDUP_REMOVED lines=31> */
[----:B0-----:R-:W-:-:S07]  /*7060*/  SEL R2, R12, RZ, P2 ;  /* 0x000000ff0c027207 */ /* 0x001fce0001000000 */
.L_x_175:
[----:B------:R-:W0:Y:S01]  /*7070*/  S2R R4, SR_CgaCtaId ;  /* 0x0000000000047919 */ /* 0x000e220000008800 */
[----:B------:R-:W-:Y:S01]  /*7080*/  MOV R3, 0x400 ;  /* 0x0000040000037802 */ /* 0x000fe20000000f00 */
[----:B------:R-:W-:Y:S01]  /*7090*/  BSSY B0, `(.L_x_197) ;  /* 0x00002c4000007945 */ /* 0x000fe20003800000 */
[----:B------:R-:W-:Y:S02]  /*70a0*/  BAR.SYNC.DEFER_BLOCKING 0x5, 0x180 ;  /* 0x0146000000007b1d */ /* 0x000fe40000010000 */
[----:B0-----:R-:W-:-:S05]  /*70b0*/  LEA R3, R4, R3, 0x18 ;  /* 0x0000000304037211 */ /* 0x001fca00078ec0ff */
[----:B------:R0:W1:Y:S01]  /*70c0*/  LDS.128 R4, [R3+0x348d0] ;  /* 0x0348d00003047984 */ /* 0x0000620000000c00 */
[----:B------:R-:W-:Y:S06]  /*70d0*/  BAR.ARV 0x4, 0x180 ;  /* 0x0106000000007b1d */ /* 0x000fec0000002000 */
[----:B------:R-:W-:Y:S05]  /*70e0*/  @P0 BRA `(.L_x_198) ;  /* 0x00000020001c0947 */ /* 0x000fea0003800000 */
[----:B-1----:R-:W1:Y:S01]  /*70f0*/  S2R R4, SR_SWINHI ;  /* 0x0000000000047919 */ /* 0x002e620000002f00 */
[----:B------:R-:W-:Y:S01]  /*7100*/  F2FP.BF16.F32.PACK_AB R36, R73, R72 ;  /* 0x000000484924723e */ /* 0x000fe200000010ff */
[----:B------:R-:W-:Y:S01]  /*7110*/  ULDC.64 UR4, c[0x0][0xc08] ;  /* 0x0003020000047ab9 */ /* 0x000fe20000000a00 */
[----:B------:R-:W-:Y:S02]  /*7120*/  SHF.L.U64.HI R110, R23, 0x2, R188 ;  /* 0x00000002176e7819 */ /* 0x000fe400000102bc */
[----:B------:R-:W-:Y:S02]  /*7130*/  MOV R104, R3 ;  /* 0x0000000300687202 */ /* 0x000fe40000000f00 */
[----:B-1----:R-:W-:-:S03]  /*7140*/  MOV R105, R4 ;  /* 0x0000000400697202 */ /* 0x002fc60000000f00 */
[----:B------:R-:W-:-:S03]  /*7150*/  IMAD.WIDE R12, R227, 0x2, R104 ;  /* 0x00000002e30c7825 */ /* 0x000fc600078e0268 */
[C---:B------:R-:W-:Y:S02]  /*7160*/  IADD3 R39, P2, R12.reuse, 0x4020, RZ ;  /* 0x000040200c277810 */ /* 0x040fe40007f5e0ff */
[C---:B------:R-:W-:Y:S02]  /*7170*/  IADD3 R107, P1, R12.reuse, 0x4040, RZ ;  /* 0x000040400c6b7810 */ /* 0x040fe40007f3e0ff */
[----:B------:R-:W-:Y:S01]  /*7180*/  LOP3.LUT R8, R39, 0x380, RZ, 0xc0, !PT ;  /* 0x0000038027087812 */ /* 0x000fe200078ec0ff */
[--C-:B------:R-:W-:Y:S01]  /*7190*/  IMAD.X R33, RZ, RZ, R13.reuse, P2 ;  /* 0x000000ffff217224 */ /* 0x100fe200010e060d */
[----:B------:R-:W-:Y:S01]  /*71a0*/  LOP3.LUT R10, R107, 0x380, RZ, 0xc0, !PT ;  /* 0x000003806b0a7812 */ /* 0x000fe200078ec0ff */
[----:B------:R-:W-:Y:S01]  /*71b0*/  IMAD.X R27, RZ, RZ, R13, P1 ;  /* 0x000000ffff1b7224 */ /* 0x000fe200008e060d */
[----:B------:R-:W-:Y:S02]  /*71c0*/  IADD3 R15, P3, R12, 0x4000, RZ ;  /* 0x000040000c0f7810 */ /* 0x000fe40007f7e0ff */
[----:B------:R-:W-:-:S02]  /*71d0*/  SHF.R.U64 R8, R8, 0x3, RZ ;  /* 0x0000000308087819 */ /* 0x000fc400000012ff */
[C---:B------:R-:W-:Y:S01]  /*71e0*/  LOP3.LUT R9, R12.reuse, 0x380, RZ, 0xc0, !PT ;  /* 0x000003800c097812 */ /* 0x040fe200078ec0ff */
[--C-:B------:R-:W-:Y:S01]  /*71f0*/  IMAD.X R29, RZ, RZ, R13.reuse, P3 ;  /* 0x000000ffff1d7224 */ /* 0x100fe200018e060d */
[C---:B------:R-:W-:Y:S02]  /*7200*/  IADD3 R109, P0, R12.reuse, 0x4060, RZ ;  /* 0x000040600c6d7810 */ /* 0x040fe40007f1e0ff */
[----:B------:R-:W-:Y:S02]  /*7210*/  IADD3 R17, P6, R12, 0x20, RZ ;  /* 0x000000200c117810 */ /* 0x000fe40007fde0ff */
[----:B------:R-:W-:Y:S01]  /*7220*/  SHF.R.U64 R10, R10, 0x3, RZ ;  /* 0x000000030a0a7819 */ /* 0x000fe200000012ff */
[--C-:B------:R-:W-:Y:S01]  /*7230*/  IMAD.X R31, RZ, RZ, R13.reuse, P0 ;  /* 0x000000ffff1f7224 */ /* 0x100fe200000e060d */
[C---:B------:R-:W-:Y:S01]  /*7240*/  IADD3 R37, P4, R12.reuse, 0x60, RZ ;  /* 0x000000600c257810 */ /* 0x040fe20007f9e0ff */
[----:B------:R-:W-:Y:S01]  /*7250*/  IMAD.X R25, RZ, RZ, R13, P6 ;  /* 0x000000ffff197224 */ /* 0x000fe200030e060d */
[----:B------:R-:W-:Y:S01]  /*7260*/  BAR.SYNC.DEFER_BLOCKING 0x1, 0x100 ;  /* 0x0044000000007b1d */ /* 0x000fe20000010000 */
[----:B------:R-:W-:-:S02]  /*7270*/  IADD3 R35, P5, R12, 0x40, RZ ;  /* 0x000000400c237810 */ /* 0x000fc40007fbe0ff */
[----:B------:R-:W-:Y:S01]  /*7280*/  LOP3.LUT R4, R15, 0x380, RZ, 0xc0, !PT ;  /* 0x000003800f047812 */ /* 0x000fe200078ec0ff */
[----:B------:R-:W-:Y:S01]  /*7290*/  IMAD.X R11, RZ, RZ, R13, P4 ;  /* 0x000000ffff0b7224 */ /* 0x000fe200020e060d */
[----:B------:R-:W-:Y:S02]  /*72a0*/  LOP3.LUT R32, R8, R39, RZ, 0x3c, !PT ;  /* 0x0000002708207212 */ /* 0x000fe400078e3cff */
[----:B------:R-:W-:Y:S02]  /*72b0*/  SHF.R.U64 R9, R9, 0x3, RZ ;  /* 0x0000000309097819 */ /* 0x000fe400000012ff */
[----:B------:R-:W-:Y:S02]  /*72c0*/  LOP3.LUT R14, R109, 0x380, RZ, 0xc0, !PT ;  /* 0x000003806d0e7812 */ /* 0x000fe400078ec0ff */
[----:B------:R-:W-:Y:S02]  /*72d0*/  LOP3.LUT R26, R10, R107, RZ, 0x3c, !PT ;  /* 0x0000006b0a1a7212 */ /* 0x000fe400078e3cff */
[----:B------:R-:W-:Y:S01]  /*72e0*/  LOP3.LUT R8, R17, 0x380, RZ, 0xc0, !PT ;  /* 0x0000038011087812 */ /* 0x000fe200078ec0ff */
[----:B------:R-:W1:Y:S01]  /*72f0*/  LDC.64 R106, c[0x0][0xc00] ;  /* 0x00030000ff6a7b82 */ /* 0x000e620000000a00 */
[----:B------:R-:W-:-:S02]  /*7300*/  LOP3.LUT R10, R37, 0x380, RZ, 0xc0, !PT ;  /* 0x00000380250a7812 */ /* 0x000fc400078ec0ff */
[----:B------:R-:W-:Y:S02]  /*7310*/  LOP3.LUT R34, R35, 0x380, RZ, 0xc0, !PT ;  /* 0x0000038023227812 */ /* 0x000fe400078ec0ff */
[----:B------:R-:W-:Y:S02]  /*7320*/  SHF.R.U64 R4, R4, 0x3, RZ ;  /* 0x0000000304047819 */ /* 0x000fe400000012ff */
[----:B------:R-:W-:Y:S01]  /*7330*/  LOP3.LUT R12, R9, R12, RZ, 0x3c, !PT ;  /* 0x0000000c090c7212 */ /* 0x000fe200078e3cff */
[----:B------:R-:W-:Y:S01]  /*7340*/  IMAD.X R9, RZ, RZ, R13, P5 ;  /* 0x000000ffff097224 */ /* 0x000fe200028e060d */
[----:B------:R-:W-:Y:S02]  /*7350*/  SHF.R.U64 R14, R14, 0x3, RZ ;  /* 0x000000030e0e7819 */ /* 0x000fe400000012ff */
[----:B------:R-:W-:Y:S02]  /*7360*/  SHF.R.U64 R8, R8, 0x3, RZ ;  /* 0x0000000308087819 */ /* 0x000fe400000012ff */
[----:B------:R-:W-:-:S02]  /*7370*/  SHF.R.U64 R10, R10, 0x3, RZ ;  /* 0x000000030a0a7819 */ /* 0x000fc400000012ff */
[----:B------:R-:W-:Y:S02]  /*7380*/  SHF.R.U64 R34, R34, 0x3, RZ ;  /* 0x0000000322227819 */ /* 0x000fe400000012ff */
[----:B------:R-:W-:Y:S02]  /*7390*/  LOP3.LUT R28, R4, R15, RZ, 0x3c, !PT ;  /* 0x0000000f041c7212 */ /* 0x000fe400078e3cff */
[----:B------:R-:W-:Y:S01]  /*73a0*/  LOP3.LUT R30, R14, R109, RZ, 0x3c, !PT ;  /* 0x0000006d0e1e7212 */ /* 0x000fe200078e3cff */
[----:B------:R-:W-:Y:S01]  /*73b0*/  IMAD.SHL.U32 R109, R23, 0x4, RZ ;  /* 0x00000004176d7824 */ /* 0x000fe200078e00ff */
[----:B------:R-:W-:Y:S02]  /*73c0*/  MOV R4, R12 ;  /* 0x0000000c00047202 */ /* 0x000fe40000000f00 */
[----:B------:R-:W-:Y:S02]  /*73d0*/  LOP3.LUT R24, R8, R17, RZ, 0x3c, !PT ;  /* 0x0000001108187212 */ /* 0x000fe400078e3cff */
[----:B------:R-:W-:-:S02]  /*73e0*/  F2FP.BF16.F32.PACK_AB R12, R21, R20 ;  /* 0x00000014150c723e */ /* 0x000fc400000010ff */
[----:B------:R-:W-:Y:S02]  /*73f0*/  F2FP.BF16.F32.PACK_AB R13, R97, R96 ;  /* 0x00000060610d723e */ /* 0x000fe400000010ff */
[----:B------:R-:W-:Y:S02]  /*7400*/  F2FP.BF16.F32.PACK_AB R14, R89, R88 ;  /* 0x00000058590e723e */ /* 0x000fe400000010ff */
[----:B------:R-:W-:Y:S02]  /*7410*/  F2FP.BF16.F32.PACK_AB R15, R99, R98 ;  /* 0x00000062630f723e */ /* 0x000fe400000010ff */
[----:B------:R-:W-:Y:S02]  /*7420*/  LOP3.LUT R10, R10, R37, RZ, 0x3c, !PT ;  /* 0x000000250a0a7212 */ /* 0x000fe400078e3cff */
[----:B------:R-:W-:Y:S01]  /*7430*/  LOP3.LUT R8, R34, R35, RZ, 0x3c, !PT ;  /* 0x0000002322087212 */ /* 0x000fe200078e3cff */
[----:B------:R2:W-:Y:S01]  /*7440*/  STSM.16.M88.4 [R4], R12 ;  /* 0x0000000c04007844 */ /* 0x0005e20000000200 */
[----:B------:R-:W-:-:S02]  /*7450*/  MOV R38, R10 ;  /* 0x0000000a00267202 */ /* 0x000fc40000000f00 */
[----:B------:R-:W-:Y:S02]  /*7460*/  MOV R37, R8 ;  /* 0x0000000800257202 */ /* 0x000fe40000000f00 */
[----:B------:R-:W-:Y:S02]  /*7470*/  MOV R94, R24 ;  /* 0x00000018005e7202 */ /* 0x000fe40000000f00 */
[----:B------:R-:W-:Y:S02]  /*7480*/  F2FP.BF16.F32.PACK_AB R8, R91, R90 ;  /* 0x0000005a5b08723e */ /* 0x000fe400000010ff */
[----:B------:R-:W-:Y:S02]  /*7490*/  F2FP.BF16.F32.PACK_AB R9, R101, R100 ;  /* 0x000000646509723e */ /* 0x000fe400000010ff */
[----:B------:R-:W-:Y:S02]  /*74a0*/  F2FP.BF16.F32.PACK_AB R10, R93, R92 ;  /* 0x0000005c5d0a723e */ /* 0x000fe400000010ff */
[----:B------:R-:W-:-:S02]  /*74b0*/  F2FP.BF16.F32.PACK_AB R11, R103, R102 ;  /* 0x00000066670b723e */ /* 0x000fc400000010ff */
[----:B------:R-:W-:Y:S02]  /*74c0*/  MOV R108, R26 ;  /* 0x0000001a006c7202 */ /* 0x000fe40000000f00 */
[----:B--2---:R-:W-:Y:S01]  /*74d0*/  F2FP.BF16.F32.PACK_AB R12, R41, R40 ;  /* 0x00000028290c723e */ /* 0x004fe200000010ff */
[----:B------:R2:W-:Y:S01]  /*74e0*/  STSM.16.M88.4 [R94], R8 ;  /* 0x000000085e007844 */ /* 0x0005e20000000200 */
[----:B------:R-:W-:Y:S02]  /*74f0*/  F2FP.BF16.F32.PACK_AB R13, R43, R42 ;  /* 0x0000002a2b0d723e */ /* 0x000fe400000010ff */
[----:B------:R-:W-:Y:S02]  /*7500*/  F2FP.BF16.F32.PACK_AB R14, R45, R44 ;  /* 0x0000002c2d0e723e */ /* 0x000fe400000010ff */
[----:B------:R-:W-:Y:S02]  /*7510*/  F2FP.BF16.F32.PACK_AB R15, R47, R46 ;  /* 0x0000002e2f0f723e */ /* 0x000fe400000010ff */
[----:B------:R-:W-:-:S02]  /*7520*/  MOV R17, R30 ;  /* 0x0000001e00117202 */ /* 0x000fc40000000f00 */
[----:B------:R-:W-:Y:S01]  /*7530*/  MOV R39, R28 ;  /* 0x0000001c00277202 */ /* 0x000fe20000000f00 */
[----:B------:R3:W-:Y:S01]  /*7540*/  STSM.16.M88.4 [R37], R12 ;  /* 0x0000000c25007844 */ /* 0x0007e20000000200 */
[----:B------:R-:W-:Y:S02]  /*7550*/  F2FP.BF16.F32.PACK_AB R24, R49, R48 ;  /* 0x000000303118723e */ /* 0x000fe400000010ff */
[----:B------:R-:W-:Y:S02]  /*7560*/  F2FP.BF16.F32.PACK_AB R25, R51, R50 ;  /* 0x000000323319723e */ /* 0x000fe400000010ff */
[----:B------:R-:W-:Y:S01]  /*7570*/  F2FP.BF16.F32.PACK_AB R26, R53, R52 ;  /* 0x00000034351a723e */ /* 0x000fe200000010ff */
[----:B--2---:R-:W-:Y:S01]  /*7580*/  IMAD.MOV.U32 R94, RZ, RZ, RZ ;  /* 0x000000ffff5e7224 */ /* 0x004fe200078e00ff */
[----:B------:R-:W-:Y:S02]  /*7590*/  F2FP.BF16.F32.PACK_AB R27, R55, R54 ;  /* 0x00000036371b723e */ /* 0x000fe400000010ff */
[----:B------:R-:W-:-:S02]  /*75a0*/  F2FP.BF16.F32.PACK_AB R28, R57, R56 ;  /* 0x00000038391c723e */ /* 0x000fc400000010ff */
[----:B------:R-:W-:Y:S01]  /*75b0*/  F2FP.BF16.F32.PACK_AB R29, R59, R58 ;  /* 0x0000003a3b1d723e */ /* 0x000fe200000010ff */
[----:B------:R2:W-:Y:S01]  /*75c0*/  STSM.16.M88.4 [R38], R24 ;  /* 0x0000001826007844 */ /* 0x0005e20000000200 */
[----:B------:R-:W-:Y:S02]  /*75d0*/  F2FP.BF16.F32.PACK_AB R30, R61, R60 ;  /* 0x0000003c3d1e723e */ /* 0x000fe400000010ff */
[----:B------:R-:W-:Y:S02]  /*75e0*/  F2FP.BF16.F32.PACK_AB R31, R63, R62 ;  /* 0x0000003e3f1f723e */ /* 0x000fe400000010ff */
[----:B------:R-:W-:Y:S02]  /*75f0*/  MOV R4, R32 ;  /* 0x0000002000047202 */ /* 0x000fe40000000f00 */
[----:B------:R-:W-:Y:S01]  /*7600*/  F2FP.BF16.F32.PACK_AB R32, R65, R64 ;  /* 0x000000404120723e */ /* 0x000fe200000010ff */
[----:B------:R4:W-:Y:S01]  /*7610*/  STSM.16.M88.4 [R39], R28 ;  /* 0x0000001c27007844 */ /* 0x0009e20000000200 */
[----:B------:R-:W-:-:S02]  /*7620*/  F2FP.BF16.F32.PACK_AB R33, R67, R66 ;  /* 0x000000424321723e */ /* 0x000fc400000010ff */
[----:B------:R-:W-:Y:S02]  /*7630*/  F2FP.BF16.F32.PACK_AB R34, R69, R68 ;  /* 0x000000444522723e */ /* 0x000fe400000010ff */
[----:B------:R-:W-:Y:S02]  /*7640*/  F2FP.BF16.F32.PACK_AB R35, R71, R70 ;  /* 0x000000464723723e */ /* 0x000fe400000010ff */
[----:B---3--:R-:W-:Y:S02]  /*7650*/  F2FP.BF16.F32.PACK_AB R37, R75, R74 ;  /* 0x0000004a4b25723e */ /* 0x008fe400000010ff */
[----:B--2---:R-:W-:Y:S01]  /*7660*/  F2FP.BF16.F32.PACK_AB R38, R77, R76 ;  /* 0x0000004c4d26723e */ /* 0x004fe200000010ff */
[----:B------:R-:W-:Y:S01]  /*7670*/  STSM.16.M88.4 [R4], R32 ;  /* 0x0000002004007844 */ /* 0x000fe20000000200 */
[----:B------:R-:W-:Y:S02]  /*7680*/  F2FP.BF16.F32.PACK_AB R8, R81, R80 ;  /* 0x000000505108723e */ /* 0x000fe400000010ff */
[----:B------:R-:W-:-:S02]  /*7690*/  F2FP.BF16.F32.PACK_AB R9, R83, R82 ;  /* 0x000000525309723e */ /* 0x000fc400000010ff */
[----:B------:R-:W-:Y:S02]  /*76a0*/  F2FP.BF16.F32.PACK_AB R10, R85, R84 ;  /* 0x00000054550a723e */ /* 0x000fe400000010ff */
[----:B----4-:R-:W-:Y:S02]  /*76b0*/  F2FP.BF16.F32.PACK_AB R39, R79, R78 ;  /* 0x0000004e4f27723e */ /* 0x010fe400000010ff */
[----:B------:R-:W-:Y:S02]  /*76c0*/  F2FP.BF16.F32.PACK_AB R11, R87, R86 ;  /* 0x00000056570b723e */ /* 0x000fe400000010ff */
[----:B-1----:R-:W-:Y:S01]  /*76d0*/  ISETP.NE.U32.AND P0, PT, R106, RZ, PT ;  /* 0x000000ff6a00720c */ /* 0x002fe20003f05070 */
[----:B------:R-:W-:Y:S01]  /*76e0*/  STSM.16.M88.4 [R108], R36 ;  /* 0x000000246c007844 */ /* 0x000fe20000000200 */
[----:B------:R-:W-:Y:S02]  /*76f0*/  IADD3 R12, P1, R109, R106, RZ ;  /* 0x0000006a6d0c7210 */ /* 0x000fe40007f3e0ff */
[----:B------:R-:W-:Y:S01]  /*7700*/  ISETP.NE.AND.EX P0, PT, R107, RZ, PT, P0 ;  /* 0x000000ff6b00720c */ /* 0x000fe20003f05300 */
[----:B------:R1:W-:Y:S02]  /*7710*/  STSM.16.M88.4 [R17], R8 ;  /* 0x0000000811007844 */ /* 0x0003e40000000200 */
[----:B------:R-:W-:Y:S01]  /*7720*/  IMAD.X R13, R110, 0x1, R107, P1 ;  /* 0x000000016e0d7824 */ /* 0x000fe200008e066b */
[----:B------:R-:W-:Y:S08]  /*7730*/  BAR.SYNC.DEFER_BLOCKING 0x1, 0x100 ;  /* 0x0044000000007b1d */ /* 0x000ff00000010000 */
[----:B-1----:R-:W1:Y:S08]  /*7740*/  LDC R9, c[0x0][0xad4] ;  /* 0x0002b500ff097b82 */ /* 0x002e700000000800 */
[----:B------:R-:W2:Y:S01]  /*7750*/  LDC R17, c[0x0][0xbe8] ;  /* 0x0002fa00ff117b82 */ /* 0x000ea20000000800 */
[----:B------:R-:W3:Y:S01]  /*7760*/  @P0 LDG.E R94, desc[UR40][R12.64] ;  /* 0x000000280c5e0981 */ /* 0x000ee2000c1e1900 */
[----:B------:R-:W-:-:S04]  /*7770*/  ISETP.NE.U32.AND P1, PT, RZ, UR4, PT ;  /* 0x00000004ff007c0c */ /* 0x000fc8000bf25070 */
[----:B------:R-:W-:Y:S01]  /*7780*/  ISETP.NE.AND.EX P1, PT, RZ, UR5, PT, P1 ;  /* 0x00000005ff007c0c */ /* 0x000fe2000bf25310 */
[----:B------:R-:W-:-:S12]  /*7790*/  IMAD.MOV.U32 R28, RZ, RZ, 0x9b8 ;  /* 0x000009b8ff1c7424 */ /* 0x000fd800078e00ff */
[----:B------:R-:W-:Y:S01]  /*77a0*/  @P1 IADD3 R14, P2, R109, UR4, RZ ;  /* 0x000000046d0e1c10 */ /* 0x000fe2000ff5e0ff */
[----:B------:R-:W-:Y:S01]  /*77b0*/  ULDC UR4, c[0x0][0xa88] ;  /* 0x0002a20000047ab9 */ /* 0x000fe20000000800 */
[----:B--2---:R-:W-:Y:S01]  /*77c0*/  ISETP.NE.AND P4, PT, R17, 0x1, PT ;  /* 0x000000011100780c */ /* 0x004fe20003f85270 */
[----:B------:R-:W-:Y:S01]  /*77d0*/  IMAD.U32 R4, RZ, RZ, UR4 ;  /* 0x00000004ff047e24 */ /* 0x000fe2000f8e00ff */
[----:B------:R-:W-:Y:S02]  /*77e0*/  @P1 IADD3.X R15, R110, UR5, RZ, P2, !PT ;  /* 0x000000056e0f1c10 */ /* 0x000fe400097fe4ff */
[----:B------:R-:W-:-:S03]  /*77f0*/  ISETP.NE.AND P2, PT, R186, RZ, PT ;  /* 0x000000ffba00720c */ /* 0x000fc60003f45270 */
[----:B------:R2:W5:Y:S01]  /*7800*/  @P1 LDG.E R4, desc[UR40][R14.64] ;  /* 0x000000280e041981 */ /* 0x000562000c1e1900 */
[----:B-1----:R-:W-:Y:S01]  /*7810*/  SEL R9, R186, R9, P2 ;  /* 0x00000009ba097207 */ /* 0x002fe20001000000 */
[----:B------:R-:W-:Y:S01]  /*7820*/  IMAD R37, R187, 0x80, R226 ;  /* 0x00000080bb257824 */ /* 0x000fe200078e02e2 */
[----:B------:R-:W-:Y:S02]  /*7830*/  ISETP.NE.U32.AND P2, PT, R106, RZ, PT ;  /* 0x000000ff6a00720c */ /* 0x000fe40003f45070 */
[----:B------:R-:W-:Y:S01]  /*7840*/  ISETP.GT.AND P3, PT, R9, 0x1, PT ;  /* 0x000000010900780c */ /* 0x000fe20003f64270 */
[----:B------:R-:W1:Y:S01]  /*7850*/  @P4 LDC R30, c[0x0][0xbec] ;  /* 0x0002fb00ff1e4b82 */ /* 0x000e620000000800 */
[----:B------:R-:W-:Y:S02]  /*7860*/  ISETP.NE.AND.EX P2, PT, R107, RZ, PT, P2 ;  /* 0x000000ff6b00720c */ /* 0x000fe40003f45320 */
[----:B------:R-:W-:Y:S02]  /*7870*/  SEL R28, R28, 0x978, P3 ;  /* 0x000009781c1c7807 */ /* 0x000fe40001800000 */
[----:B------:R-:W-:-:S02]  /*7880*/  SEL R23, R23, RZ, !P2 ;  /* 0x000000ff17177207 */ /* 0x000fc40005000000 */
[----:B------:R-:W-:Y:S01]  /*7890*/  SEL R27, R188, RZ, !P2 ;  /* 0x000000ffbc1b7207 */ /* 0x000fe20005000000 */
[----:B------:R-:W4:Y:S01]  /*78a0*/  LDC.64 R24, c[0x0][R28+0x220] ;  /* 0x000088001c187b82 */ /* 0x000f220000000a00 */
[----:B------:R-:W-:-:S07]  /*78b0*/  SEL R29, R204, RZ, P3 ;  /* 0x000000ffcc1d7207 */ /* 0x000fce0001800000 */
[----:B------:R-:W0:Y:S08]  /*78c0*/  LDC.64 R10, c[0x0][R28+0x218] ;  /* 0x000086001c0a7b82 */ /* 0x000e300000000a00 */
[----:B------:R-:W1:Y:S08]  /*78d0*/  @P4 LDC R35, c[0x0][0xbf0] ;  /* 0x0002fc00ff234b82 */ /* 0x000e700000000800 */
[----:B------:R-:W1:Y:S01]  /*78e0*/  LDC.64 R8, c[0x0][0xba8] ;  /* 0x0002ea00ff087b82 */ /* 0x000e620000000a00 */
[----:B----4-:R-:W-:-:S04]  /*78f0*/  IMAD R25, R25, R23, RZ ;  /* 0x0000001719197224 */ /* 0x010fc800078e02ff */
[C---:B------:R-:W-:Y:S02]  /*7900*/  IMAD R33, R24.reuse, R27, R25 ;  /* 0x0000001b18217224 */ /* 0x040fe400078e0219 */
[----:B------:R-:W-:Y:S01]  /*7910*/  IMAD.WIDE.U32 R24, R24, R23, RZ ;  /* 0x0000001718187225 */ /* 0x000fe200078e00ff */
[----:B--2---:R-:W2:Y:S03]  /*7920*/  LDC.64 R14, c[0x0][R28+0x228] ;  /* 0x00008a001c0e7b82 */ /* 0x004ea60000000a00 */
[----:B0-----:R-:W-:-:S04]  /*7930*/  IMAD.WIDE.U32 R26, R10, R185, RZ ;  /* 0x000000b90a1a7225 */ /* 0x001fc800078e00ff */
[----:B------:R-:W-:Y:S02]  /*7940*/  IMAD R31, R11, R185, RZ ;  /* 0x000000b90b1f7224 */ /* 0x000fe400078e02ff */
[----:B------:R0:W4:Y:S01]  /*7950*/  LDC.64 R10, c[0x0][R28+0x210] ;  /* 0x000084001c0a7b82 */ /* 0x0001220000000a00 */
[----:B------:R-:W-:Y:S02]  /*7960*/  IMAD.IADD R33, R25, 0x1, R33 ;  /* 0x0000000119217824 */ /* 0x000fe400078e0221 */
[----:B------:R-:W-:Y:S02]  /*7970*/  IMAD.MOV.U32 R25, RZ, RZ, R37 ;  /* 0x000000ffff197224 */ /* 0x000fe400078e0025 */
[----:B------:R-:W-:-:S03]  /*7980*/  IMAD.IADD R31, R27, 0x1, R31 ;  /* 0x000000011b1f7824 */ /* 0x000fc600078e021f */
[----:B-1----:R-:W1:Y:S01]  /*7990*/  @!P3 LDC R8, c[0x0][0xb50] ;  /* 0x0002d400ff08bb82 */ /* 0x002e620000000800 */
[----:B--2---:R-:W-:-:S07]  /*79a0*/  IMAD R27, R15, R29, RZ ;  /* 0x0000001d0f1b7224 */ /* 0x004fce00078e02ff */
[----:B------:R-:W2:Y:S01]  /*79b0*/  @!P3 LDC R9, c[0x0][0xb54] ;  /* 0x0002d500ff09bb82 */ /* 0x000ea20000000800 */
[----:B------:R-:W-:-:S04]  /*79c0*/  IMAD.WIDE.U32 R14, R14, R29, RZ ;  /* 0x0000001d0e0e7225 */ /* 0x000fc800078e00ff */
[----:B------:R-:W-:Y:S01]  /*79d0*/  IMAD.IADD R27, R15, 0x1, R27 ;  /* 0x000000010f1b7824 */ /* 0x000fe200078e021b */
[--C-:B---3--:R-:W-:Y:S01]  /*79e0*/  IADD3 R26, P2, P5, R24, R26, R94.reuse ;  /* 0x0000001a181a7210 */ /* 0x108fe20007d5e05e */
[----:B------:R-:W-:Y:S01]  /*79f0*/  @P4 IMAD.HI.U32 R24, R37, R30, RZ ;  /* 0x0000001e25184227 */ /* 0x000fe200078e00ff */
[----:B------:R-:W-:-:S04]  /*7a00*/  SHF.R.S32.HI R106, RZ, 0x1f, R94 ;  /* 0x0000001fff6a7819 */ /* 0x000fc8000001145e */
[----:B------:R-:W-:Y:S02]  /*7a10*/  @P4 SHF.R.U32.HI R25, RZ, R35, R24 ;  /* 0x00000023ff194219 */ /* 0x000fe40000011618 */
[----:B------:R-:W-:Y:S02]  /*7a20*/  IADD3.X R24, R33, R31, R106, P2, P5 ;  /* 0x0000001f21187210 */ /* 0x000fe400017ea46a */
[----:B------:R-:W-:Y:S01]  /*7a30*/  IADD3 R14, P2, P5, R25, R26, R14 ;  /* 0x0000001a190e7210 */ /* 0x000fe20007d5e00e */
[--C-:B0-----:R-:W-:Y:S01]  /*7a40*/  IMAD.MOV R28, RZ, RZ, -R25.reuse ;  /* 0x000000ffff1c7224 */ /* 0x101fe200078e0a19 */
[----:B------:R-:W-:-:S03]  /*7a50*/  SHF.R.S32.HI R15, RZ, 0x1f, R25 ;  /* 0x0000001fff0f7819 */ /* 0x000fc60000011419 */
[----:B------:R-:W-:Y:S01]  /*7a60*/  IMAD R25, R17, R28, R37 ;  /* 0x0000001c11197224 */ /* 0x000fe200078e0225 */
[----:B------:R-:W-:-:S03]  /*7a70*/  IADD3.X R15, R15, R24, R27, P2, P5 ;  /* 0x000000180f0f7210 */ /* 0x000fc600017ea41b */
[----:B----4-:R-:W-:Y:S01]  /*7a80*/  IMAD R11, R11, R25, RZ ;  /* 0x000000190b0b7224 */ /* 0x010fe200078e02ff */
[----:B------:R-:W-:-:S05]  /*7a90*/  SHF.R.S32.HI R27, RZ, 0x1f, R25 ;  /* 0x0000001fff1b7819 */ /* 0x000fca0000011419 */
[C---:B------:R-:W-:Y:S02]  /*7aa0*/  IMAD R27, R10.reuse, R27, R11 ;  /* 0x0000001b0a1b7224 */ /* 0x040fe400078e020b */
[----:B------:R-:W-:-:S04]  /*7ab0*/  IMAD.WIDE.U32 R10, R10, R25, R14 ;  /* 0x000000190a0a7225 */ /* 0x000fc800078e000e */
[----:B------:R-:W-:Y:S01]  /*7ac0*/  IMAD.IADD R11, R11, 0x1, R27 ;  /* 0x000000010b0b7824 */ /* 0x000fe200078e021b */
[----:B-1----:R-:W-:-:S04]  /*7ad0*/  LEA R14, P2, R10, R8, 0x2 ;  /* 0x000000080a0e7211 */ /* 0x002fc800078410ff */
[----:B--2---:R-:W-:Y:S01]  /*7ae0*/  LEA.HI.X R15, R10, R9, R11, 0x2, P2 ;  /* 0x000000090a0f7211 */ /* 0x004fe200010f140b */
[----:B------:R-:W-:Y:S08]  /*7af0*/  @P1 BRA `(.L_x_199) ;  /* 0x0000000000101947 */ /* 0x000ff00003800000 */
[----:B------:R-:W-:Y:S05]  /*7b00*/  @!P0 BRA `(.L_x_199) ;  /* 0x00000000000c8947 */ /* 0x000fea0003800000 */
[----:B------:R-:W2:Y:S04]  /*7b10*/  LDG.E R9, desc[UR40][R12.64] ;  /* 0x000000280c097981 */ /* 0x000ea8000c1e1900 */
[----:B-----5:R-:W2:Y:S02]  /*7b20*/  LDG.E R4, desc[UR40][R12.64+0x4] ;  /* 0x000004280c047981 */ /* 0x020ea4000c1e1900 */
[----:B--2---:R-:W-:-:S07]  /*7b30*/  IMAD.IADD R4, R4, 0x1, -R9 ;  /* 0x0000000104047824 */ /* 0x004fce00078e0a09 */
.L_x_199:
[----:B------:R-:W-:Y:S01]  /*7b40*/  SHFL.IDX PT, R8, R14, RZ, 0x1c1f ;  /* 0x001c1fff0e087589 */ /* 0x000fe200000e0000 */
[----:B------:R-:W-:Y:S01]  /*7b50*/  IMAD R25, R187, 0x80, R225 ;  /* 0x00000080bb197824 */ /* 0x000fe200078e02e1 */
[----:B------:R-:W-:Y:S01]  /*7b60*/  LOP3.LUT P0, RZ, R208, 0x3, RZ, 0xc0, !PT ;  /* 0x00000003d0ff7812 */ /* 0x000fe2000780c0ff */
[----:B-----5:R-:W-:Y:S01]  /*7b70*/  IMAD R4, R4, R17, RZ ;  /* 0x0000001104047224 */ /* 0x020fe200078e02ff */
[----:B------:R-:W0:Y:S01]  /*7b80*/  SHFL.IDX PT, R9, R15, RZ, 0x1c1f ;  /* 0x001c1fff0f097589 */ /* 0x000e2200000e0000 */
[----:B------:R-:W-:-:S03]  /*7b90*/  VIADD R29, R25, 0x8 ;  /* 0x00000008191d7836 */ /* 0x000fc60000000000 */
[----:B------:R-:W-:Y:S01]  /*7ba0*/  SHFL.IDX PT, R10, R14, 0x1, 0x1c1f ;  /* 0x003c1f000e0a7f89 */ /* 0x000fe200000e0000 */
[-C--:B------:R-:W-:Y:S02]  /*7bb0*/  ISETP.GE.OR P1, PT, R25, R4.reuse, P0 ;  /* 0x000000041900720c */ /* 0x080fe40000726670 */
[----:B------:R-:W-:Y:S01]  /*7bc0*/  ISETP.GE.OR P0, PT, R29, R4, P0 ;  /* 0x000000041d00720c */ /* 0x000fe20000706670 */
[----:B------:R-:W1:Y:S10]  /*7bd0*/  SHFL.IDX PT, R11, R15, 0x1, 0x1c1f ;  /* 0x003c1f000f0b7f89 */ /* 0x000e7400000e0000 */
[----:B0-----:R0:W-:Y:S04]  /*7be0*/  @!P1 ST.E desc[UR40][R8.64], R0 ;  /* 0x0000000008009985 */ /* 0x0011e8000c101928 */
[----:B-1----:R0:W-:Y:S01]  /*7bf0*/  @!P0 ST.E desc[UR40][R10.64], R95 ;  /* 0x0000005f0a008985 */ /* 0x0021e2000c101928 */
[----:B------:R-:W-:Y:S05]  /*7c00*/  @P3 BRA `(.L_x_200) ;  /* 0x00000008007c3947 */ /* 0x000fea0003800000 */
[----:B0-----:R-:W-:Y:S01]  /*7c10*/  IMAD R9, R206, 0x40, R18 ;  /* 0x00000040ce097824 */ /* 0x001fe200078e0212 */
[----:B------:R-:W0:Y:S01]  /*7c20*/  @P4 LDC R51, c[0x0][0xbec] ;  /* 0x0002fb00ff334b82 */ /* 0x000e220000000800 */
[----:B------:R-:W-:Y:S02]  /*7c30*/  ULDC.64 UR4, c[0x0][0xaa0] ;  /* 0x0002a80000047ab9 */ /* 0x000fe40000000a00 */
[----:B------:R-:W-:-:S03]  /*7c40*/  IMAD.WIDE R104, R9, 0x2, R104 ;  /* 0x0000000209687825 */ /* 0x000fc600078e0268 */
[----:B------:R-:W-:Y:S02]  /*7c50*/  IADD3 R13, P6, R104, 0x1000, RZ ;  /* 0x00001000680d7810 */ /* 0x000fe40007fde0ff */
[----:B------:R-:W1:Y:S01]  /*7c60*/  @P4 LDC R53, c[0x0][0xbf0] ;  /* 0x0002fc00ff354b82 */ /* 0x000e620000000800 */
[----:B------:R-:W-:Y:S01]  /*7c70*/  IMAD R21, R106, UR4, RZ ;  /* 0x000000046a157c24 */ /* 0x000fe2000f8e02ff */
[----:B------:R-:W-:Y:S02]  /*7c80*/  IADD3 R25, P5, R104, 0x2000, RZ ;  /* 0x0000200068197810 */ /* 0x000fe40007fbe0ff */
[----:B------:R-:W-:Y:S01]  /*7c90*/  LOP3.LUT R12, R13, 0x380, RZ, 0xc0, !PT ;  /* 0x000003800d0c7812 */ /* 0x000fe200078ec0ff */
[----:B------:R-:W-:Y:S01]  /*7ca0*/  IMAD R49, R94, UR5, R21 ;  /* 0x000000055e317c24 */ /* 0x000fe2000f8e0215 */
[----:B------:R-:W-:Y:S02]  /*7cb0*/  IADD3 R29, P3, R104, 0x3000, RZ ;  /* 0x00003000681d7810 */ /* 0x000fe40007f7e0ff */
[----:B------:R-:W-:Y:S01]  /*7cc0*/  SHF.R.U64 R12, R12, 0x3, RZ ;  /* 0x000000030c0c7819 */ /* 0x000fe200000012ff */
[----:B------:R-:W-:Y:S01]  /*7cd0*/  IMAD.WIDE.U32 R20, R94, UR4, RZ ;  /* 0x000000045e147c25 */ /* 0x000fe2000f8e00ff */
[----:B------:R-:W-:Y:S01]  /*7ce0*/  ULDC.64 UR4, c[0x0][0xae8] ;  /* 0x0002ba0000047ab9 */ /* 0x000fe20000000a00 */
[----:B------:R-:W-:-:S02]  /*7cf0*/  IADD3 R33, P2, R104, 0x4000, RZ ;  /* 0x0000400068217810 */ /* 0x000fc40007f5e0ff */
[----:B------:R-:W-:Y:S01]  /*7d00*/  LOP3.LUT R12, R12, R13, RZ, 0x3c, !PT ;  /* 0x0000000d0c0c7212 */ /* 0x000fe200078e3cff */
[----:B------:R-:W-:Y:S01]  /*7d10*/  IMAD.X R13, RZ, RZ, R105, P6 ;  /* 0x000000ffff0d7224 */ /* 0x000fe200030e0669 */
[C---:B------:R-:W-:Y:S01]  /*7d20*/  IADD3 R9, P6, R104.reuse, 0x7000, RZ ;  /* 0x0000700068097810 */ /* 0x040fe20007fde0ff */
[----:B------:R-:W-:Y:S01]  /*7d30*/  IMAD.IADD R21, R21, 0x1, R49 ;  /* 0x0000000115157824 */ /* 0x000fe200078e0231 */
[C---:B------:R-:W-:Y:S02]  /*7d40*/  IADD3 R37, P1, R104.reuse, 0x5000, RZ ;  /* 0x0000500068257810 */ /* 0x040fe40007f3e0ff */
[----:B------:R-:W-:Y:S01]  /*7d50*/  LOP3.LUT R0, R9, 0x380, RZ, 0xc0, !PT ;  /* 0x0000038009007812 */ /* 0x000fe200078ec0ff */
[----:B------:R-:W-:Y:S01]  /*7d60*/  IMAD.WIDE.U32 R20, R185, UR4, R20 ;  /* 0x00000004b9147c25 */ /* 0x000fe2000f8e0014 */
[----:B------:R-:W-:Y:S01]  /*7d70*/  IADD3 R41, P0, R104, 0x6000, RZ ;  /* 0x0000600068297810 */ /* 0x000fe20007f1e0ff */
[----:B------:R-:W5:Y:S01]  /*7d80*/  LD.E.128 R12, desc[UR40][R12.64] ;  /* 0x000000280c0c7980 */ /* 0x000f62000c101d00 */
[----:B------:R-:W-:-:S02]  /*7d90*/  SHF.R.U64 R0, R0, 0x3, RZ ;  /* 0x0000000300007819 */ /* 0x000fc400000012ff */
[----:B------:R-:W-:Y:S01]  /*7da0*/  SHF.R.S32.HI R48, RZ, 0x1f, R23 ;  /* 0x0000001fff307819 */ /* 0x000fe20000011417 */
[----:B------:R-:W-:Y:S01]  /*7db0*/  IMAD.X R45, RZ, RZ, R105, P6 ;  /* 0x000000ffff2d7224 */ /* 0x000fe200030e0669 */
[----:B------:R-:W-:Y:S01]  /*7dc0*/  LOP3.LUT R44, R0, R9, RZ, 0x3c, !PT ;  /* 0x00000009002c7212 */ /* 0x000fe200078e3cff */
[----:B------:R-:W-:Y:S01]  /*7dd0*/  IMAD R0, R184, 0x20, R206 ;  /* 0x00000020b8007824 */ /* 0x000fe200078e02ce */
[----:B------:R-:W-:Y:S01]  /*7de0*/  LOP3.LUT R24, R25, 0x380, RZ, 0xc0, !PT ;  /* 0x0000038019187812 */ /* 0x000fe200078ec0ff */
[----:B------:R-:W-:Y:S01]  /*7df0*/  IMAD R21, R185, UR5, R21 ;  /* 0x00000005b9157c24 */ /* 0x000fe2000f8e0215 */
[----:B------:R-:W-:Y:S01]  /*7e00*/  LOP3.LUT R28, R29, 0x380, RZ, 0xc0, !PT ;  /* 0x000003801d1c7812 */ /* 0x000fe200078ec0ff */
[----:B------:R-:W-:Y:S01]  /*7e10*/  IMAD R50, R187, 0x80, R0 ;  /* 0x00000080bb327824 */ /* 0x000fe200078e0200 */
[----:B------:R-:W-:Y:S01]  /*7e20*/  LOP3.LUT R32, R33, 0x380, RZ, 0xc0, !PT ;  /* 0x0000038021207812 */ /* 0x000fe200078ec0ff */
[----:B------:R-:W-:Y:S01]  /*7e30*/  ULDC.64 UR4, c[0x0][0xaf0] ;  /* 0x0002bc0000047ab9 */ /* 0x000fe20000000a00 */
[----:B------:R-:W-:Y:S01]  /*7e40*/  LOP3.LUT R36, R37, 0x380, RZ, 0xc0, !PT ;  /* 0x0000038025247812 */ /* 0x000fe200078ec0ff */
[----:B0-----:R-:W-:Y:S01]  /*7e50*/  @P4 IMAD.HI.U32 R0, R50, R51, RZ ;  /* 0x0000003332004227 */ /* 0x001fe200078e00ff */
[----:B------:R-:W-:Y:S01]  /*7e60*/  LOP3.LUT R40, R41, 0x380, RZ, 0xc0, !PT ;  /* 0x0000038029287812 */ /* 0x000fe200078ec0ff */
[----:B------:R-:W5:Y:S01]  /*7e70*/  LD.E.128 R44, desc[UR40][R44.64] ;  /* 0x000000282c2c7980 */ /* 0x000f62000c101d00 */
[----:B------:R-:W-:Y:S01]  /*7e80*/  LOP3.LUT R11, R104, 0x380, RZ, 0xc0, !PT ;  /* 0x00000380680b7812 */ /* 0x000fe200078ec0ff */
[----:B------:R-:W-:Y:S01]  /*7e90*/  IMAD.MOV.U32 R49, RZ, RZ, R50 ;  /* 0x000000ffff317224 */ /* 0x000fe200078e0032 */
[----:B------:R-:W-:Y:S01]  /*7ea0*/  SHF.R.U64 R24, R24, 0x3, RZ ;  /* 0x0000000318187819 */ /* 0x000fe200000012ff */
[----:B------:R-:W-:Y:S01]  /*7eb0*/  IMAD R48, R48, UR4, RZ ;  /* 0x0000000430307c24 */ /* 0x000fe2000f8e02ff */
[----:B------:R-:W-:-:S02]  /*7ec0*/  SHF.R.U64 R28, R28, 0x3, RZ ;  /* 0x000000031c1c7819 */ /* 0x000fc400000012ff */
[----:B------:R-:W-:Y:S02]  /*7ed0*/  SHF.R.U64 R32, R32, 0x3, RZ ;  /* 0x0000000320207819 */ /* 0x000fe400000012ff */
[----:B------:R-:W-:Y:S02]  /*7ee0*/  SHF.R.U64 R36, R36, 0x3, RZ ;  /* 0x0000000324247819 */ /* 0x000fe400000012ff */
[----:B------:R-:W-:Y:S02]  /*7ef0*/  SHF.R.U64 R40, R40, 0x3, RZ ;  /* 0x0000000328287819 */ /* 0x000fe400000012ff */
[----:B-1----:R-:W-:Y:S02]  /*7f00*/  @P4 SHF.R.U32.HI R49, RZ, R53, R0 ;  /* 0x00000035ff314219 */ /* 0x002fe40000011600 */
[----:B------:R-:W-:Y:S01]  /*7f10*/  SHF.R.U64 R11, R11, 0x3, RZ ;  /* 0x000000030b0b7819 */ /* 0x000fe200000012ff */
[----:B------:R-:W-:Y:S01]  /*7f20*/  IMAD R51, R23, UR5, R48 ;  /* 0x0000000517337c24 */ /* 0x000fe2000f8e0230 */
[----:B------:R-:W-:Y:S01]  /*7f30*/  LOP3.LUT R24, R24, R25, RZ, 0x3c, !PT ;  /* 0x0000001918187212 */ /* 0x000fe200078e3cff */
[--C-:B------:R-:W-:Y:S01]  /*7f40*/  IMAD.X R25, RZ, RZ, R105.reuse, P5 ;  /* 0x000000ffff197224 */ /* 0x100fe200028e0669 */
[----:B------:R-:W-:Y:S01]  /*7f50*/  LOP3.LUT R28, R28, R29, RZ, 0x3c, !PT ;  /* 0x0000001d1c1c7212 */ /* 0x000fe200078e3cff */
[--C-:B------:R-:W-:Y:S01]  /*7f60*/  IMAD.X R29, RZ, RZ, R105.reuse, P3 ;  /* 0x000000ffff1d7224 */ /* 0x100fe200018e0669 */
[----:B------:R-:W-:Y:S01]  /*7f70*/  LOP3.LUT R32, R32, R33, RZ, 0x3c, !PT ;  /* 0x0000002120207212 */ /* 0x000fe200078e3cff */
[--C-:B------:R-:W-:Y:S01]  /*7f80*/  IMAD.X R33, RZ, RZ, R105.reuse, P2 ;  /* 0x000000ffff217224 */ /* 0x100fe200010e0669 */
[----:B------:R-:W-:Y:S01]  /*7f90*/  LOP3.LUT R36, R36, R37, RZ, 0x3c, !PT ;  /* 0x0000002524247212 */ /* 0x000fe200078e3cff */
[--C-:B------:R-:W-:Y:S01]  /*7fa0*/  IMAD.X R37, RZ, RZ, R105.reuse, P1 ;  /* 0x000000ffff257224 */ /* 0x100fe200008e0669 */
[----:B------:R-:W-:Y:S01]  /*7fb0*/  LOP3.LUT R40, R40, R41, RZ, 0x3c, !PT ;  /* 0x0000002928287212 */ /* 0x000fe200078e3cff */
[----:B------:R-:W-:Y:S01]  /*7fc0*/  IMAD.X R41, RZ, RZ, R105, P0 ;  /* 0x000000ffff297224 */ /* 0x000fe200000e0669 */
[--C-:B------:R-:W-:Y:S01]  /*7fd0*/  SHF.R.S32.HI R0, RZ, 0x1f, R49.reuse ;  /* 0x0000001fff007819 */ /* 0x100fe20000011431 */
[----:B------:R-:W-:Y:S01]  /*7fe0*/  IMAD.MOV R48, RZ, RZ, -R49 ;  /* 0x000000ffff307224 */ /* 0x000fe200078e0a31 */
[----:B------:R-:W-:Y:S01]  /*7ff0*/  LOP3.LUT R104, R11, R104, RZ, 0x3c, !PT ;  /* 0x000000680b687212 */ /* 0x000fe200078e3cff */
[----:B------:R-:W-:Y:S01]  /*8000*/  IMAD.WIDE.U32 R20, R23, UR4, R20 ;  /* 0x0000000417147c25 */ /* 0x000fe2000f8e0014 */
[----:B------:R-:W-:Y:S01]  /*8010*/  ULDC.64 UR4, c[0x0][0xae0] ;  /* 0x0002b80000047ab9 */ /* 0x000fe20000000a00 */
[----:B------:R-:W5:Y:S02]  /*8020*/  LD.E.128 R24, desc[UR40][R24.64] ;  /* 0x0000002818187980 */ /* 0x000f64000c101d00 */
[----:B------:R-:W-:-:S02]  /*8030*/  IMAD R0, R0, UR4, RZ ;  /* 0x0000000400007c24 */ /* 0x000fc4000f8e02ff */
[----:B------:R-:W-:Y:S01]  /*8040*/  IMAD R17, R17, R48, R50 ;  /* 0x0000003011117224 */ /* 0x000fe200078e0232 */
[----:B------:R0:W5:Y:S01]  /*8050*/  LD.E.128 R8, desc[UR40][R104.64] ;  /* 0x0000002868087980 */ /* 0x000162000c101d00 */
[----:B------:R-:W-:-:S03]  /*8060*/  IMAD.IADD R21, R21, 0x1, R51 ;  /* 0x0000000115157824 */ /* 0x000fc600078e0233 */
[----:B------:R-:W5:Y:S01]  /*8070*/  LD.E.128 R28, desc[UR40][R28.64] ;  /* 0x000000281c1c7980 */ /* 0x000f62000c101d00 */
[----:B------:R-:W-:-:S03]  /*8080*/  IMAD R23, R49, UR5, R0 ;  /* 0x0000000531177c24 */ /* 0x000fc6000f8e0200 */
[----:B------:R-:W5:Y:S01]  /*8090*/  LD.E.128 R32, desc[UR40][R32.64] ;  /* 0x0000002820207980 */ /* 0x000f62000c101d00 */
[----:B------:R-:W-:-:S03]  /*80a0*/  SHF.R.S32.HI R0, RZ, 0x1f, R17 ;  /* 0x0000001fff007819 */ /* 0x000fc60000011411 */
[----:B------:R-:W5:Y:S04]  /*80b0*/  LD.E.128 R36, desc[UR40][R36.64] ;  /* 0x0000002824247980 */ /* 0x000f68000c101d00 */
[----:B------:R-:W5:Y:S01]  /*80c0*/  LD.E.128 R40, desc[UR40][R40.64] ;  /* 0x0000002828287980 */ /* 0x000f62000c101d00 */
[----:B------:R-:W-:Y:S01]  /*80d0*/  IMAD.WIDE.U32 R20, R49, UR4, R20 ;  /* 0x0000000431147c25 */ /* 0x000fe2000f8e0014 */
[----:B------:R-:W-:Y:S01]  /*80e0*/  ULDC.64 UR4, c[0x0][0xad8] ;  /* 0x0002b60000047ab9 */ /* 0x000fe20000000a00 */
[----:B------:R-:W-:Y:S01]  /*80f0*/  @!PT LDS RZ, [RZ] ;  /* 0x00000000fffff984 */ /* 0x000fe20000000800 */
[----:B------:R-:W-:Y:S01]  /*8100*/  @!PT LDS RZ, [RZ] ;  /* 0x00000000fffff984 */ /* 0x000fe20000000800 */
[----:B------:R-:W-:Y:S01]  /*8110*/  @!PT LDS RZ, [RZ] ;  /* 0x00000000fffff984 */ /* 0x000fe20000000800 */
[----:B------:R-:W-:Y:S01]  /*8120*/  @!PT LDS RZ, [RZ] ;  /* 0x00000000fffff984 */ /* 0x000fe20000000800 */
[----:B------:R1:W-:Y:S06]  /*8130*/  MEMBAR.ALL.CTA ;  /* 0x0000000000007992 */ /* 0x0003ec0000008000 */
[----:B-1----:R-:W1:Y:S01]  /*8140*/  FENCE.VIEW.ASYNC.S ;  /* 0x00000000000073c6 */ /* 0x002e620000000000 */
[----:B------:R-:W-:-:S02]  /*8150*/  IMAD.IADD R21, R21, 0x1, R23 ;  /* 0x0000000115157824 */ /* 0x000fc400078e0217 */
[----:B------:R-:W-:Y:S02]  /*8160*/  IMAD R0, R0, UR4, RZ ;  /* 0x0000000400007c24 */ /* 0x000fe4000f8e02ff */
[----:B------:R-:W-:Y:S02]  /*8170*/  IMAD R51, R187, 0x80, R206 ;  /* 0x00000080bb337824 */ /* 0x000fe400078e02ce */
[C---:B------:R-:W-:Y:S02]  /*8180*/  IMAD R49, R17.reuse, UR5, R0 ;  /* 0x0000000511317c24 */ /* 0x040fe4000f8e0200 */
[----:B------:R-:W-:Y:S01]  /*8190*/  IMAD.WIDE.U32 R20, R17, UR4, R20 ;  /* 0x0000000411147c25 */ /* 0x000fe2000f8e0014 */
[----:B------:R-:W-:Y:S01]  /*81a0*/  ISETP.GE.AND P2, PT, R51, R4, PT ;  /* 0x000000043300720c */ /* 0x000fe20003f46270 */
[----:B------:R-:W-:Y:S02]  /*81b0*/  ULDC.64 UR4, c[0x0][0xa80] ;  /* 0x0002a00000047ab9 */ /* 0x000fe40000000a00 */
[----:B------:R-:W-:-:S02]  /*81c0*/  VIADD R3, R3, 0x34820 ;  /* 0x0003482003037836 */ /* 0x000fc40000000000 */
[----:B------:R-:W-:Y:S01]  /*81d0*/  VIADD R17, R51, 0x40 ;  /* 0x0000004033117836 */ /* 0x000fe20000000000 */
[C---:B------:R-:W-:Y:S01]  /*81e0*/  LEA R0, P3, R20.reuse, UR4, 0x1 ;  /* 0x0000000414007c11 */ /* 0x040fe2000f8608ff */
[----:B------:R-:W-:Y:S01]  /*81f0*/  IMAD.IADD R21, R21, 0x1, R49 ;  /* 0x0000000115157824 */ /* 0x000fe200078e0231 */
[----:B------:R-:W-:Y:S02]  /*8200*/  PRMT R3, RZ, 0x654, R3 ;  /* 0x00000654ff037816 */ /* 0x000fe40000000003 */
[-C--:B------:R-:W-:Y:S02]  /*8210*/  ISETP.GE.AND P1, PT, R17, R4.reuse, PT ;  /* 0x000000041100720c */ /* 0x080fe40003f26270 */
[----:B------:R-:W-:Y:S01]  /*8220*/  LEA.HI.X R17, R20, UR5, R21, 0x1, P3 ;  /* 0x0000000514117c11 */ /* 0x000fe200098f0c15 */
[----:B------:R-:W-:Y:S01]  /*8230*/  VIADD R23, R51, 0x20 ;  /* 0x0000002033177836 */ /* 0x000fe20000000000 */
[----:B-1----:R1:W-:Y:S01]  /*8240*/  SYNCS.ARRIVE.TRANS64.RED.A1T0 RZ, [R3+URZ], RZ ;  /* 0x000000ff03ff79a7 */ /* 0x0023e2000810043f */
[----:B------:R0:W2:Y:S01]  /*8250*/  SHFL.IDX PT, R49, R0, RZ, 0x181f ;  /* 0x00181fff00317589 */ /* 0x0000a200000e0000 */
[----:B------:R-:W-:Y:S02]  /*8260*/  BSSY B1, `(.L_x_201) ;  /* 0x000000d000017945 */ /* 0x000fe40003800000 */
[----:B------:R-:W-:Y:S01]  /*8270*/  ISETP.GE.AND P0, PT, R23, R4, PT ;  /* 0x000000041700720c */ /* 0x000fe20003f06270 */
[----:B-1----:R0:W1:Y:S01]  /*8280*/  SHFL.IDX PT, R3, R17, RZ, 0x181f ;  /* 0x00181fff11037589 */ /* 0x00206200000e0000 */
[----:B------:R-:W-:Y:S11]  /*8290*/  @P2 BRA `(.L_x_202) ;  /* 0x0000000000242947 */ /* 0x000ff60003800000 */
[----:B------:R-:W-:Y:S02]  /*82a0*/  ULDC UR4, c[0x0][0xac8] ;  /* 0x0002b20000047ab9 */ /* 0x000fe40000000800 */
[----:B------:R-:W-:Y:S02]  /*82b0*/  ISETP.GE.AND P2, PT, R18, UR4, PT ;  /* 0x0000000412007c0c */ /* 0x000fe4000bf46270 */
[----:B------:R-:W-:-:S11]  /*82c0*/  ISETP.GE.AND P3, PT, R22, UR4, PT ;  /* 0x0000000416007c0c */ /* 0x000fd6000bf66270 */
[-C--:B--2---:R-:W-:Y:S02]  /*82d0*/  @!P2 LEA R20, P4, R18, R49.reuse, 0x1 ;  /* 0x000000311214a211 */ /* 0x084fe400078808ff */
[----:B------:R-:W-:Y:S02]  /*82e0*/  @!P3 LEA R48, P5, R22, R49, 0x1 ;  /* 0x000000311630b211 */ /* 0x000fe400078a08ff */
[-C--:B-1----:R-:W-:Y:S02]  /*82f0*/  @!P2 LEA.HI.X R21, R18, R3.reuse, R229, 0x1, P4 ;  /* 0x000000031215a211 */ /* 0x082fe400020f0ce5 */
[----:B------:R-:W-:-:S03]  /*8300*/  @!P3 LEA.HI.X R49, R22, R3, R228, 0x1, P5 ;  /* 0x000000031631b211 */ /* 0x000fc600028f0ce4 */
[----:B-----5:R3:W-:Y:S04]  /*8310*/  @!P2 ST.E.128 desc[UR40][R20.64], R8 ;  /* 0x000000081400a985 */ /* 0x0207e8000c101d28 */
[----:B------:R3:W-:Y:S02]  /*8320*/  @!P3 ST.E.128 desc[UR40][R48.64], R32 ;  /* 0x000000203000b985 */ /* 0x0007e4000c101d28 */
.L_x_202:
[----:B------:R-:W-:Y:S05]  /*8330*/  BSYNC B1 ;  /* 0x0000000000017941 */ /* 0x000fea0003800000 */
.L_x_201:
[----:B-1----:R1:W4:Y:S01]  /*8340*/  SHFL.IDX PT, R3, R17, 0x1, 0x181f ;  /* 0x00381f0011037f89 */ /* 0x00232200000e0000 */
[----:B------:R-:W-:Y:S03]  /*8350*/  BSSY B1, `(.L_x_203) ;  /* 0x000000c000017945 */ /* 0x000fe60003800000 */
[----:B---3-5:R1:W3:Y:S01]  /*8360*/  SHFL.IDX PT, R11, R0, 0x1, 0x181f ;  /* 0x00381f00000b7f89 */ /* 0x0282e200000e0000 */
[----:B------:R-:W-:Y:S05]  /*8370*/  @P0 BRA `(.L_x_204) ;  /* 0x0000000000240947 */ /* 0x000fea0003800000 */
[----:B------:R-:W-:Y:S02]  /*8380*/  ULDC UR4, c[0x0][0xac8] ;  /* 0x0002b20000047ab9 */ /* 0x000fe40000000800 */
[----:B------:R-:W-:Y:S02]  /*8390*/  ISETP.GE.AND P3, PT, R18, UR4, PT ;  /* 0x0000000412007c0c */ /* 0x000fe4000bf66270 */
[----:B------:R-:W-:-:S11]  /*83a0*/  ISETP.GE.AND P4, PT, R22, UR4, PT ;  /* 0x0000000416007c0c */ /* 0x000fd6000bf86270 */
[-C--:B---3--:R-:W-:Y:S02]  /*83b0*/  @!P3 LEA R8, P0, R18, R11.reuse, 0x1 ;  /* 0x0000000b1208b211 */ /* 0x088fe400078008ff */
[----:B------:R-:W-:Y:S02]  /*83c0*/  @!P4 LEA R10, P2, R22, R11, 0x1 ;  /* 0x0000000b160ac211 */ /* 0x000fe400078408ff */
[-C--:B----4-:R-:W-:Y:S02]  /*83d0*/  @!P3 LEA.HI.X R9, R18, R3.reuse, R229, 0x1, P0 ;  /* 0x000000031209b211 */ /* 0x090fe400000f0ce5 */
[----:B------:R-:W-:-:S03]  /*83e0*/  @!P4 LEA.HI.X R11, R22, R3, R228, 0x1, P2 ;  /* 0x00000003160bc211 */ /* 0x000fc600010f0ce4 */
[----:B------:R3:W-:Y:S04]  /*83f0*/  @!P3 ST.E.128 desc[UR40][R8.64], R12 ;  /* 0x0000000c0800b985 */ /* 0x0007e8000c101d28 */
[----:B------:R3:W-:Y:S02]  /*8400*/  @!P4 ST.E.128 desc[UR40][R10.64], R36 ;  /* 0x000000240a00c985 */ /* 0x0007e4000c101d28 */
.L_x_204:
[----:B------:R-:W-:Y:S05]  /*8410*/  BSYNC B1 ;  /* 0x0000000000017941 */ /* 0x000fea0003800000 */
.L_x_203:
[----:B----4-:R4:W0:Y:S01]  /*8420*/  SHFL.IDX PT, R3, R17, 0x2, 0x181f ;  /* 0x00581f0011037f89 */ /* 0x01082200000e0000 */
[----:B------:R-:W-:Y:S03]  /*8430*/  BSSY B1, `(.L_x_205) ;  /* 0x000000c000017945 */ /* 0x000fe60003800000 */
[----:B---3--:R4:W3:Y:S01]  /*8440*/  SHFL.IDX PT, R11, R0, 0x2, 0x181f ;  /* 0x00581f00000b7f89 */ /* 0x0088e200000e0000 */
[----:B------:R-:W-:Y:S05]  /*8450*/  @P1 BRA `(.L_x_206) ;  /* 0x0000000000241947 */ /* 0x000fea0003800000 */
[----:B------:R-:W-:Y:S02]  /*8460*/  ULDC UR4, c[0x0][0xac8] ;  /* 0x0002b20000047ab9 */ /* 0x000fe40000000800 */
[----:B------:R-:W-:Y:S02]  /*8470*/  ISETP.GE.AND P2, PT, R18, UR4, PT ;  /* 0x0000000412007c0c */ /* 0x000fe4000bf46270 */
[----:B------:R-:W-:-:S11]  /*8480*/  ISETP.GE.AND P3, PT, R22, UR4, PT ;  /* 0x0000000416007c0c */ /* 0x000fd6000bf66270 */
[-C--:B---3--:R-:W-:Y:S02]  /*8490*/  @!P2 LEA R8, P0, R18, R11.reuse, 0x1 ;  /* 0x0000000b1208a211 */ /* 0x088fe400078008ff */
[----:B------:R-:W-:Y:S02]  /*84a0*/  @!P3 LEA R10, P1, R22, R11, 0x1 ;  /* 0x0000000b160ab211 */ /* 0x000fe400078208ff */
[-C--:B0-----:R-:W-:Y:S02]  /*84b0*/  @!P2 LEA.HI.X R9, R18, R3.reuse, R229, 0x1, P0 ;  /* 0x000000031209a211 */ /* 0x081fe400000f0ce5 */
[----:B------:R-:W-:-:S03]  /*84c0*/  @!P3 LEA.HI.X R11, R22, R3, R228, 0x1, P1 ;  /* 0x00000003160bb211 */ /* 0x000fc600008f0ce4 */
[----:B------:R0:W-:Y:S04]  /*84d0*/  @!P2 ST.E.128 desc[UR40][R8.64], R24 ;  /* 0x000000180800a985 */ /* 0x0001e8000c101d28 */
[----:B------:R0:W-:Y:S02]  /*84e0*/  @!P3 ST.E.128 desc[UR40][R10.64], R40 ;  /* 0x000000280a00b985 */ /* 0x0001e4000c101d28 */
.L_x_206:
[----:B------:R-:W-:Y:S05]  /*84f0*/  BSYNC B1 ;  /* 0x0000000000017941 */ /* 0x000fea0003800000 */
.L_x_205:
[----:B0-----:R-:W-:Y:S01]  /*8500*/  VIADD R3, R51, 0x60 ;  /* 0x0000006033037836 */ /* 0x001fe20000000000 */
[----:B-1--4-:R-:W0:Y:S04]  /*8510*/  SHFL.IDX PT, R17, R17, 0x3, 0x181f ;  /* 0x00781f0011117f89 */ /* 0x012e2800000e0000 */
[----:B------:R-:W-:Y:S01]  /*8520*/  ISETP.GE.AND P0, PT, R3, R4, PT ;  /* 0x000000040300720c */ /* 0x000fe20003f06270 */
[----:B---3--:R1:W3:-:S12]  /*8530*/  SHFL.IDX PT, R11, R0, 0x3, 0x181f ;  /* 0x00781f00000b7f89 */ /* 0x0082d800000e0000 */
[----:B-1----:R-:W-:Y:S05]  /*8540*/  @P0 BRA `(.L_x_207) ;  /* 0x0000001400e00947 */ /* 0x002fea0003800000 */
[----:B------:R-:W-:Y:S02]  /*8550*/  ULDC UR4, c[0x0][0xac8] ;  /* 0x0002b20000047ab9 */ /* 0x000fe40000000800 */
[----:B------:R-:W-:-:S13]  /*8560*/  ISETP.GE.AND P1, PT, R18, UR4, PT ;  /* 0x0000000412007c0c */ /* 0x000fda000bf26270 */
[----:B---3--:R-:W-:-:S04]  /*8570*/  @!P1 LEA R8, P0, R18, R11, 0x1 ;  /* 0x0000000b12089211 */ /* 0x008fc800078008ff */
[----:B0-----:R-:W-:Y:S02]  /*8580*/  @!P1 LEA.HI.X R9, R18, R17, R229, 0x1, P0 ;  /* 0x0000001112099211 */ /* 0x001fe400000f0ce5 */
[----:B------:R-:W-:-:S03]  /*8590*/  ISETP.GE.AND P0, PT, R22, UR4, PT ;  /* 0x0000000416007c0c */ /* 0x000fc6000bf06270 */
[----:B------:R0:W-:Y:S10]  /*85a0*/  @!P1 ST.E.128 desc[UR40][R8.64], R28 ;  /* 0x0000001c08009985 */ /* 0x0001f4000c101d28 */
[----:B------:R-:W-:Y:S05]  /*85b0*/  @P0 BRA `(.L_x_207) ;  /* 0x0000001400c40947 */ /* 0x000fea0003800000 */
[----:B0-----:R-:W-:-:S04]  /*85c0*/  LEA R8, P0, R22, R11, 0x1 ;  /* 0x0000000b16087211 */ /* 0x001fc800078008ff */
[----:B------:R-:W-:-:S05]  /*85d0*/  LEA.HI.X R9, R22, R17, R228, 0x1, P0 ;  /* 0x0000001116097211 */ /* 0x000fca00000f0ce4 */
[----:B------:R0:W-:Y:S01]  /*85e0*/  ST.E.128 desc[UR40][R8.64], R44 ;  /* 0x0000002c08007985 */ /* 0x0001e2000c101d28 */
[----:B------:R-:W-:Y:S05]  /*85f0*/  BRA `(.L_x_207) ;  /* 0x0000001400b47947 */ /* 0x000fea0003800000 */
.L_x_200:
[----:B0-----:R-:W0:Y:S01]  /*8600*/  @P4 LDC R10, c[0x0][0xbec] ;  /* 0x0002fb00ff0a4b82 */ /* 0x001e220000000800 */
[----:B------:R-:W-:Y:S01]  /*8610*/  ULDC.64 UR4, c[0x0][0xb08] ;  /* 0x0002c20000047ab9 */ /* 0x000fe20000000a00 */
[----:B------:R-:W-:Y:S01]  /*8620*/  SHF.R.S32.HI R0, RZ, 0x1f, R23 ;  /* 0x0000001fff007819 */ /* 0x000fe20000011417 */
[----:B------:R-:W-:Y:S01]  /*8630*/  IMAD R11, R106, UR4, RZ ;  /* 0x000000046a0b7c24 */ /* 0x000fe2000f8e02ff */
[----:B------:R-:W-:Y:S01]  /*8640*/  ULDC.64 UR6, c[0x0][0xb30] ;  /* 0x0002cc0000067ab9 */ /* 0x000fe20000000a00 */
[C---:B------:R-:W-:Y:S01]  /*8650*/  IMAD.WIDE.U32 R8, R94.reuse, UR4, RZ ;  /* 0x000000045e087c25 */ /* 0x040fe2000f8e00ff */
[----:B------:R-:W-:Y:S01]  /*8660*/  ISETP.GE.AND P0, PT, R25, R4, PT ;  /* 0x000000041900720c */ /* 0x000fe20003f06270 */
[----:B------:R-:W-:Y:S01]  /*8670*/  BSSY B1, `(.L_x_208) ;  /* 0x0000068000017945 */ /* 0x000fe20003800000 */
[----:B------:R-:W1:Y:S01]  /*8680*/  @P4 LDC R15, c[0x0][0xbf0] ;  /* 0x0002fc00ff0f4b82 */ /* 0x000e620000000800 */
[----:B------:R-:W-:Y:S01]  /*8690*/  IMAD R11, R94, UR5, R11 ;  /* 0x000000055e0b7c24 */ /* 0x000fe2000f8e020b */
[----:B------:R-:W-:-:S03]  /*86a0*/  ULDC.64 UR4, c[0x0][0xb38] ;  /* 0x0002ce0000047ab9 */ /* 0x000fc60000000a00 */
[----:B------:R-:W-:Y:S02]  /*86b0*/  IMAD.IADD R9, R9, 0x1, R11 ;  /* 0x0000000109097824 */ /* 0x000fe400078e020b */
[----:B------:R-:W-:Y:S02]  /*86c0*/  IMAD.MOV.U32 R11, RZ, RZ, R37 ;  /* 0x000000ffff0b7224 */ /* 0x000fe400078e0025 */
[----:B------:R-:W-:-:S04]  /*86d0*/  IMAD.WIDE.U32 R8, R185, UR4, R8 ;  /* 0x00000004b9087c25 */ /* 0x000fc8000f8e0008 */
[----:B------:R-:W-:Y:S01]  /*86e0*/  IMAD R9, R185, UR5, R9 ;  /* 0x00000005b9097c24 */ /* 0x000fe2000f8e0209 */
[----:B------:R-:W-:Y:S02]  /*86f0*/  ULDC.64 UR4, c[0x0][0xb40] ;  /* 0x0002d00000047ab9 */ /* 0x000fe40000000a00 */
[----:B------:R-:W-:Y:S02]  /*8700*/  IMAD R0, R0, UR4, RZ ;  /* 0x0000000400007c24 */ /* 0x000fe4000f8e02ff */
[----:B0-----:R-:W-:-:S04]  /*8710*/  @P4 IMAD.HI.U32 R10, R37, R10, RZ ;  /* 0x0000000a250a4227 */ /* 0x001fc800078e00ff */
[C---:B------:R-:W-:Y:S02]  /*8720*/  IMAD R13, R23.reuse, UR5, R0 ;  /* 0x00000005170d7c24 */ /* 0x040fe4000f8e0200 */
[----:B------:R-:W-:Y:S01]  /*8730*/  IMAD.WIDE.U32 R8, R23, UR4, R8 ;  /* 0x0000000417087c25 */ /* 0x000fe2000f8e0008 */
[----:B-1----:R-:W-:Y:S01]  /*8740*/  @P4 SHF.R.U32.HI R11, RZ, R15, R10 ;  /* 0x0000000fff0b4219 */ /* 0x002fe2000001160a */
[----:B------:R-:W-:Y:S02]  /*8750*/  ULDC.64 UR4, c[0x0][0xb48] ;  /* 0x0002d20000047ab9 */ /* 0x000fe40000000a00 */
[----:B------:R-:W-:Y:S01]  /*8760*/  IMAD.IADD R9, R9, 0x1, R13 ;  /* 0x0000000109097824 */ /* 0x000fe200078e020d */
[--C-:B------:R-:W-:Y:S01]  /*8770*/  SHF.R.S32.HI R0, RZ, 0x1f, R11.reuse ;  /* 0x0000001fff007819 */ /* 0x100fe2000001140b */
[----:B------:R-:W-:Y:S02]  /*8780*/  IMAD.MOV R10, RZ, RZ, -R11 ;  /* 0x000000ffff0a7224 */ /* 0x000fe400078e0a0b */
[----:B------:R-:W-:-:S04]  /*8790*/  IMAD.WIDE.U32 R8, R204, UR4, R8 ;  /* 0x00000004cc087c25 */ /* 0x000fc8000f8e0008 */
[----:B------:R-:W-:Y:S02]  /*87a0*/  IMAD R17, R17, R10, R37 ;  /* 0x0000000a11117224 */ /* 0x000fe400078e0225 */
[----:B------:R-:W-:Y:S02]  /*87b0*/  IMAD R0, R0, UR6, RZ ;  /* 0x0000000600007c24 */ /* 0x000fe4000f8e02ff */
[----:B------:R-:W-:Y:S01]  /*87c0*/  IMAD R9, R204, UR5, R9 ;  /* 0x00000005cc097c24 */ /* 0x000fe2000f8e0209 */
[----:B------:R-:W-:Y:S01]  /*87d0*/  ULDC.64 UR4, c[0x0][0xb28] ;  /* 0x0002ca0000047ab9 */ /* 0x000fe20000000a00 */
[C---:B------:R-:W-:Y:S01]  /*87e0*/  IMAD R13, R11.reuse, UR7, R0 ;  /* 0x000000070b0d7c24 */ /* 0x040fe2000f8e0200 */
[----:B------:R-:W-:Y:S01]  /*87f0*/  SHF.R.S32.HI R0, RZ, 0x1f, R17 ;  /* 0x0000001fff007819 */ /* 0x000fe20000011411 */
[----:B------:R-:W-:-:S04]  /*8800*/  IMAD.WIDE.U32 R8, R11, UR6, R8 ;  /* 0x000000060b087c25 */ /* 0x000fc8000f8e0008 */
[----:B------:R-:W-:Y:S02]  /*8810*/  IMAD R0, R0, UR4, RZ ;  /* 0x0000000400007c24 */ /* 0x000fe4000f8e02ff */
[----:B------:R-:W-:Y:S02]  /*8820*/  IMAD.IADD R9, R9, 0x1, R13 ;  /* 0x0000000109097824 */ /* 0x000fe400078e020d */
[C---:B------:R-:W-:Y:S02]  /*8830*/  IMAD R11, R17.reuse, UR5, R0 ;  /* 0x00000005110b7c24 */ /* 0x040fe4000f8e0200 */
[----:B------:R-:W-:Y:S01]  /*8840*/  IMAD.WIDE.U32 R8, R17, UR4, R8 ;  /* 0x0000000411087c25 */ /* 0x000fe2000f8e0008 */
[----:B------:R-:W-:-:S03]  /*8850*/  ULDC.64 UR4, c[0x0][0xb00] ;  /* 0x0002c00000047ab9 */ /* 0x000fc60000000a00 */
[----:B------:R-:W-:Y:S01]  /*8860*/  VIADD R10, R3, 0x34820 ;  /* 0x00034820030a7836 */ /* 0x000fe20000000000 */
[----:B------:R-:W-:Y:S01]  /*8870*/  LEA R0, P1, R8, UR4, 0x2 ;  /* 0x0000000408007c11 */ /* 0x000fe2000f8210ff */
[----:B------:R-:W-:-:S03]  /*8880*/  IMAD.IADD R3, R9, 0x1, R11 ;  /* 0x0000000109037824 */ /* 0x000fc600078e020b */
[----:B------:R-:W-:Y:S02]  /*8890*/  PRMT R10, RZ, 0x654, R10 ;  /* 0x00000654ff0a7816 */ /* 0x000fe4000000000a */
[----:B------:R-:W-:Y:S02]  /*88a0*/  LEA.HI.X R3, R8, UR5, R3, 0x2, P1 ;  /* 0x0000000508037c11 */ /* 0x000fe400088f1403 */
[----:B------:R0:W-:Y:S03]  /*88b0*/  SYNCS.ARRIVE.TRANS64.RED.A1T0 RZ, [R10+URZ], RZ ;  /* 0x000000ff0aff79a7 */ /* 0x0001e6000810043f */
[----:B------:R1:W2:Y:S04]  /*88c0*/  SHFL.IDX PT, R11, R3, RZ, 0x1c1f ;  /* 0x001c1fff030b7589 */ /* 0x0002a800000e0000 */
[----:B0-----:R1:W0:Y:S01]  /*88d0*/  SHFL.IDX PT, R10, R0, RZ, 0x1c1f ;  /* 0x001c1fff000a7589 */ /* 0x00122200000e0000 */
[----:B------:R-:W-:Y:S05]  /*88e0*/  @P0 BRA `(.L_x_209) ;  /* 0x0000000400000947 */ /* 0x000fea0003800000 */
[----:B------:R-:W-:Y:S02]  /*88f0*/  ULDC UR4, c[0x0][0xac8] ;  /* 0x0002b20000047ab9 */ /* 0x000fe40000000800 */
[----:B------:R-:W-:Y:S02]  /*8900*/  ISETP.GE.AND P3, PT, R205, UR4, PT ;  /* 0x00000004cd007c0c */ /* 0x000fe4000bf66270 */
[----:B------:R-:W-:Y:S02]  /*8910*/  ISETP.GE.AND P2, PT, R203, UR4, PT ;  /* 0x00000004cb007c0c */ /* 0x000fe4000bf46270 */
[----:B------:R-:W-:Y:S02]  /*8920*/  ISETP.GE.AND P1, PT, R202, UR4, PT ;  /* 0x00000004ca007c0c */ /* 0x000fe4000bf26270 */
[----:B------:R-:W-:Y:S02]  /*8930*/  ISETP.GE.AND P0, PT, R201, UR4, PT ;  /* 0x00000004c9007c0c */ /* 0x000fe4000bf06270 */
[----:B------:R-:W-:-:S05]  /*8940*/  ISETP.GE.AND P4, PT, R199, UR4, PT ;  /* 0x00000004c7007c0c */ /* 0x000fca000bf86270 */
[----:B0-2---:R-:W-:Y:S02]  /*8950*/  @!P3 IMAD.WIDE R8, R205, 0x4, R10 ;  /* 0x00000004cd08b825 */ /* 0x005fe400078e020a */
[CC--:B------:R-:W-:Y:S02]  /*8960*/  @!P2 LEA R12, P6, R203.reuse, R10.reuse, 0x2 ;  /* 0x0000000acb0ca211 */ /* 0x0c0fe400078c10ff */
[-C--:B------:R-:W-:Y:S01]  /*8970*/  @!P1 LEA R14, P5, R202, R10.reuse, 0x2 ;  /* 0x0000000aca0e9211 */ /* 0x080fe200078a10ff */
[----:B------:R0:W-:Y:S01]  /*8980*/  @!P3 ST.E.64 desc[UR40][R8.64], R20 ;  /* 0x000000140800b985 */ /* 0x0001e2000c101b28 */
[----:B------:R-:W-:Y:S02]  /*8990*/  ISETP.GE.AND P3, PT, R200, UR4, PT ;  /* 0x00000004c8007c0c */ /* 0x000fe4000bf66270 */
[----:B------:R-:W-:Y:S02]  /*89a0*/  @!P2 LEA.HI.X R13, R203, R11, R223, 0x2, P6 ;  /* 0x0000000bcb0da211 */ /* 0x000fe400030f14df */
[----:B------:R-:W-:-:S02]  /*89b0*/  @!P0 LEA R24, P6, R201, R10, 0x2 ;  /* 0x0000000ac9188211 */ /* 0x000fc400078c10ff */
[-C--:B------:R-:W-:Y:S01]  /*89c0*/  @!P1 LEA.HI.X R15, R202, R11.reuse, R222, 0x2, P5 ;  /* 0x0000000bca0f9211 */ /* 0x080fe200028f14de */
[----:B------:R2:W-:Y:S01]  /*89d0*/  @!P2 ST.E.64 desc[UR40][R12.64], R88 ;  /* 0x000000580c00a985 */ /* 0x0005e2000c101b28 */
[----:B------:R-:W-:Y:S02]  /*89e0*/  ISETP.GE.AND P5, PT, R198, UR4, PT ;  /* 0x00000004c6007c0c */ /* 0x000fe4000bfa6270 */
[----:B------:R-:W-:Y:S01]  /*89f0*/  @!P0 LEA.HI.X R25, R201, R11, R221, 0x2, P6 ;  /* 0x0000000bc9198211 */ /* 0x000fe200030f14dd */
[----:B------:R3:W-:Y:S01]  /*8a00*/  @!P1 ST.E.64 desc[UR40][R14.64], R90 ;  /* 0x0000005a0e009985 */ /* 0x0007e2000c101b28 */
[----:B------:R-:W-:Y:S02]  /*8a10*/  ISETP.GE.AND P2, PT, R197, UR4, PT ;  /* 0x00000004c5007c0c */ /* 0x000fe4000bf46270 */
[-C--:B0-----:R-:W-:Y:S01]  /*8a20*/  @!P3 LEA R8, P6, R200, R10.reuse, 0x2 ;  /* 0x0000000ac808b211 */ /* 0x081fe200078c10ff */
[----:B------:R0:W-:Y:S01]  /*8a30*/  @!P0 ST.E.64 desc[UR40][R24.64], R92 ;  /* 0x0000005c18008985 */ /* 0x0001e2000c101b28 */
[----:B------:R-:W-:-:S02]  /*8a40*/  @!P4 LEA R20, P0, R199, R10, 0x2 ;  /* 0x0000000ac714c211 */ /* 0x000fc400078010ff */
[----:B------:R-:W-:Y:S02]  /*8a50*/  ISETP.GE.AND P1, PT, R196, UR4, PT ;  /* 0x00000004c4007c0c */ /* 0x000fe4000bf26270 */
[-C--:B------:R-:W-:Y:S02]  /*8a60*/  @!P4 LEA.HI.X R21, R199, R11.reuse, R219, 0x2, P0 ;  /* 0x0000000bc715c211 */ /* 0x080fe400000f14db */
[----:B------:R-:W-:Y:S02]  /*8a70*/  @!P3 LEA.HI.X R9, R200, R11, R220, 0x2, P6 ;  /* 0x0000000bc809b211 */ /* 0x000fe400030f14dc */
[----:B------:R-:W-:Y:S02]  /*8a80*/  ISETP.GE.AND P0, PT, R195, UR4, PT ;  /* 0x00000004c3007c0c */ /* 0x000fe4000bf06270 */
[----:B------:R-:W-:Y:S01]  /*8a90*/  @!P5 LEA R26, P6, R198, R10, 0x2 ;  /* 0x0000000ac61ad211 */ /* 0x000fe200078c10ff */
[----:B------:R4:W-:Y:S01]  /*8aa0*/  @!P3 ST.E.64 desc[UR40][R8.64], R40 ;  /* 0x000000280800b985 */ /* 0x0009e2000c101b28 */
[----:B------:R-:W-:-:S02]  /*8ab0*/  ISETP.GE.AND P3, PT, R194, UR4, PT ;  /* 0x00000004c2007c0c */ /* 0x000fc4000bf66270 */
[----:B------:R-:W-:Y:S01]  /*8ac0*/  @!P5 LEA.HI.X R27, R198, R11, R218, 0x2, P6 ;  /* 0x0000000bc61bd211 */ /* 0x000fe200030f14da */
[----:B------:R5:W-:Y:S01]  /*8ad0*/  @!P4 ST.E.64 desc[UR40][R20.64], R44 ;  /* 0x0000002c1400c985 */ /* 0x000be2000c101b28 */
[----:B--2---:R-:W-:-:S03]  /*8ae0*/  @!P2 LEA R12, P4, R197, R10, 0x2 ;  /* 0x0000000ac50ca211 */ /* 0x004fc600078810ff */
[----:B------:R-:W-:Y:S01]  /*8af0*/  @!P5 ST.E.64 desc[UR40][R26.64], R48 ;  /* 0x000000301a00d985 */ /* 0x000fe2000c101b28 */
[CC--:B---3--:R-:W-:Y:S02]  /*8b00*/  @!P1 LEA R14, P5, R196.reuse, R10.reuse, 0x2 ;  /* 0x0000000ac40e9211 */ /* 0x0c8fe400078a10ff */
[-C--:B------:R-:W-:Y:S02]  /*8b10*/  @!P2 LEA.HI.X R13, R197, R11.reuse, R217, 0x2, P4 ;  /* 0x0000000bc50da211 */ /* 0x080fe400020f14d9 */
[----:B0-----:R-:W-:Y:S02]  /*8b20*/  @!P0 LEA R24, P6, R195, R10, 0x2 ;  /* 0x0000000ac3188211 */ /* 0x001fe400078c10ff */
[----:B------:R-:W-:Y:S01]  /*8b30*/  ISETP.GE.AND P4, PT, R193, UR4, PT ;  /* 0x00000004c1007c0c */ /* 0x000fe2000bf86270 */
[----:B------:R0:W-:Y:S01]  /*8b40*/  @!P2 ST.E.64 desc[UR40][R12.64], R52 ;  /* 0x000000340c00a985 */ /* 0x0001e2000c101b28 */
[-C--:B------:R-:W-:Y:S02]  /*8b50*/  @!P1 LEA.HI.X R15, R196, R11.reuse, R216, 0x2, P5 ;  /* 0x0000000bc40f9211 */ /* 0x080fe400028f14d8 */
[----:B------:R-:W-:-:S02]  /*8b60*/  @!P0 LEA.HI.X R25, R195, R11, R215, 0x2, P6 ;  /* 0x0000000bc3198211 */ /* 0x000fc400030f14d7 */
[----:B------:R-:W-:Y:S01]  /*8b70*/  ISETP.GE.AND P2, PT, R192, UR4, PT ;  /* 0x00000004c0007c0c */ /* 0x000fe2000bf46270 */
[----:B------:R2:W-:Y:S01]  /*8b80*/  @!P1 ST.E.64 desc[UR40][R14.64], R56 ;  /* 0x000000380e009985 */ /* 0x0005e2000c101b28 */
[----:B----4-:R-:W-:Y:S02]  /*8b90*/  @!P3 LEA R8, P5, R194, R10, 0x2 ;  /* 0x0000000ac208b211 */ /* 0x010fe400078a10ff */
[----:B------:R-:W-:Y:S01]  /*8ba0*/  ISETP.GE.AND P1, PT, R191, UR4, PT ;  /* 0x00000004bf007c0c */ /* 0x000fe2000bf26270 */
[----:B------:R3:W-:Y:S01]  /*8bb0*/  @!P0 ST.E.64 desc[UR40][R24.64], R60 ;  /* 0x0000003c18008985 */ /* 0x0007e2000c101b28 */
[----:B------:R-:W-:Y:S02]  /*8bc0*/  ISETP.GE.AND P0, PT, R190, UR4, PT ;  /* 0x00000004be007c0c */ /* 0x000fe4000bf06270 */
[----:B------:R-:W-:Y:S02]  /*8bd0*/  @!P3 LEA.HI.X R9, R194, R11, R214, 0x2, P5 ;  /* 0x0000000bc209b211 */ /* 0x000fe400028f14d6 */
[----:B------:R-:W-:-:S02]  /*8be0*/  ISETP.GE.AND P5, PT, R189, UR4, PT ;  /* 0x00000004bd007c0c */ /* 0x000fc4000bfa6270 */
[CC--:B-----5:R-:W-:Y:S01]  /*8bf0*/  @!P4 LEA R20, P6, R193.reuse, R10.reuse, 0x2 ;  /* 0x0000000ac114c211 */ /* 0x0e0fe200078c10ff */
[----:B------:R4:W-:Y:S01]  /*8c00*/  @!P3 ST.E.64 desc[UR40][R8.64], R64 ;  /* 0x000000400800b985 */ /* 0x0009e2000c101b28 */
[CC--:B0-----:R-:W-:Y:S02]  /*8c10*/  @!P2 LEA R12, P3, R192.reuse, R10.reuse, 0x2 ;  /* 0x0000000ac00ca211 */ /* 0x0c1fe400078610ff */
[-C--:B------:R-:W-:Y:S02]  /*8c20*/  @!P4 LEA.HI.X R21, R193, R11.reuse, R213, 0x2, P6 ;  /* 0x0000000bc115c211 */ /* 0x080fe400030f14d5 */
[-C--:B--2---:R-:W-:Y:S02]  /*8c30*/  @!P1 LEA R14, P6, R191, R10.reuse, 0x2 ;  /* 0x0000000abf0e9211 */ /* 0x084fe400078c10ff */
[----:B------:R-:W-:Y:S01]  /*8c40*/  @!P2 LEA.HI.X R13, R192, R11, R212, 0x2, P3 ;  /* 0x0000000bc00da211 */ /* 0x000fe200018f14d4 */
[----:B------:R4:W-:Y:S01]  /*8c50*/  @!P4 ST.E.64 desc[UR40][R20.64], R68 ;  /* 0x000000441400c985 */ /* 0x0009e2000c101b28 */
[----:B---3--:R-:W-:-:S02]  /*8c60*/  @!P0 LEA R24, P4, R190, R10, 0x2 ;  /* 0x0000000abe188211 */ /* 0x008fc400078810ff */
[----:B------:R-:W-:Y:S01]  /*8c70*/  @!P5 LEA R10, P3, R189, R10, 0x2 ;  /* 0x0000000abd0ad211 */ /* 0x000fe200078610ff */
[----:B------:R4:W-:Y:S01]  /*8c80*/  @!P2 ST.E.64 desc[UR40][R12.64], R72 ;  /* 0x000000480c00a985 */ /* 0x0009e2000c101b28 */
[-C--:B------:R-:W-:Y:S02]  /*8c90*/  @!P1 LEA.HI.X R15, R191, R11.reuse, R211, 0x2, P6 ;  /* 0x0000000bbf0f9211 */ /* 0x080fe400030f14d3 */
[-C--:B------:R-:W-:Y:S02]  /*8ca0*/  @!P0 LEA.HI.X R25, R190, R11.reuse, R210, 0x2, P4 ;  /* 0x0000000bbe198211 */ /* 0x080fe400020f14d2 */
[----:B------:R-:W-:Y:S01]  /*8cb0*/  @!P5 LEA.HI.X R11, R189, R11, R209, 0x2, P3 ;  /* 0x0000000bbd0bd211 */ /* 0x000fe200018f14d1 */
[----:B------:R4:W-:Y:S04]  /*8cc0*/  @!P1 ST.E.64 desc[UR40][R14.64], R76 ;  /* 0x0000004c0e009985 */ /* 0x0009e8000c101b28 */
[----:B------:R4:W-:Y:S04]  /*8cd0*/  @!P0 ST.E.64 desc[UR40][R24.64], R80 ;  /* 0x0000005018008985 */ /* 0x0009e8000c101b28 */
[----:B------:R4:W-:Y:S02]  /*8ce0*/  @!P5 ST.E.64 desc[UR40][R10.64], R84 ;  /* 0x000000540a00d985 */ /* 0x0009e4000c101b28 */
.L_x_209:
[----:B------:R-:W-:Y:S05]  /*8cf0*/  BSYNC B1 ;  /* 0x0000000000017941 */ /* 0x000fea0003800000 */
.L_x_208:
[----:B------:R-:W-:Y:S01]  /*8d00*/  ISETP.GE.AND P0, PT, R29, R4, PT ;  /* 0x000000041d00720c */ /* 0x000fe20003f06270 */
[----:B--2-4-:R2:W3:Y:S04]  /*8d10*/  SHFL.IDX PT, R11, R3, 0x1, 0x1c1f ;  /* 0x003c1f00030b7f89 */ /* 0x0144e800000e0000 */
[----:B0-----:R2:W0:Y:S08]  /*8d20*/  SHFL.IDX PT, R10, R0, 0x1, 0x1c1f ;  /* 0x003c1f00000a7f89 */ /* 0x00143000000e0000 */
[----:B--2---:R-:W-:Y:S05]  /*8d30*/  @P0 BRA `(.L_x_207) ;  /* 0x0000000c00e40947 */ /* 0x004fea0003800000 */
[----:B------:R-:W-:Y:S02]  /*8d40*/  ULDC UR4, c[0x0][0xac8] ;  /* 0x0002b20000047ab9 */ /* 0x000fe40000000800 */
[----:B------:R-:W-:Y:S02]  /*8d50*/  ISETP.GE.AND P1, PT, R203, UR4, PT ;  /* 0x00000004cb007c0c */ /* 0x000fe4000bf26270 */
[----:B------:R-:W-:Y:S02]  /*8d60*/  ISETP.GE.AND P0, PT, R202, UR4, PT ;  /* 0x00000004ca007c0c */ /* 0x000fe4000bf06270 */
[----:B------:R-:W-:Y:S02]  /*8d70*/  ISETP.GE.AND P2, PT, R205, UR4, PT ;  /* 0x00000004cd007c0c */ /* 0x000fe4000bf46270 */
[----:B------:R-:W-:Y:S02]  /*8d80*/  ISETP.GE.AND P4, PT, R200, UR4, PT ;  /* 0x00000004c8007c0c */ /* 0x000fe4000bf86270 */
[----:B------:R-:W-:-:S05]  /*8d90*/  ISETP.GE.AND P3, PT, R201, UR4, PT ;  /* 0x00000004c9007c0c */ /* 0x000fca000bf66270 */
[CC--:B0-----:R-:W-:Y:S02]  /*8da0*/  @!P1 LEA R12, P5, R203.reuse, R10.reuse, 0x2 ;  /* 0x0000000acb0c9211 */ /* 0x0c1fe400078a10ff */
[CC--:B------:R-:W-:Y:S02]  /*8db0*/  @!P0 LEA R14, P6, R202.reuse, R10.reuse, 0x2 ;  /* 0x0000000aca0e8211 */ /* 0x0c0fe400078c10ff */
[-C--:B---3--:R-:W-:Y:S01]  /*8dc0*/  @!P1 LEA.HI.X R13, R203, R11.reuse, R223, 0x2, P5 ;  /* 0x0000000bcb0d9211 */ /* 0x088fe200028f14df */
[----:B------:R-:W-:Y:S01]  /*8dd0*/  @!P2 IMAD.WIDE R8, R205, 0x4, R10 ;  /* 0x00000004cd08a825 */ /* 0x000fe200078e020a */
[----:B------:R-:W-:Y:S02]  /*8de0*/  ISETP.GE.AND P5, PT, R199, UR4, PT ;  /* 0x00000004c7007c0c */ /* 0x000fe4000bfa6270 */
[----:B------:R-:W-:Y:S02]  /*8df0*/  @!P0 LEA.HI.X R15, R202, R11, R222, 0x2, P6 ;  /* 0x0000000bca0f8211 */ /* 0x000fe400030f14de */
[----:B------:R0:W-:Y:S01]  /*8e00*/  @!P2 ST.E.64 desc[UR40][R8.64], R96 ;  /* 0x000000600800a985 */ /* 0x0001e2000c101b28 */
[----:B------:R-:W-:-:S02]  /*8e10*/  @!P4 LEA R24, P2, R200, R10, 0x2 ;  /* 0x0000000ac818c211 */ /* 0x000fc400078410ff */
[----:B------:R-:W-:Y:S01]  /*8e20*/  @!P3 LEA R20, P6, R201, R10, 0x2 ;  /* 0x0000000ac914b211 */ /* 0x000fe200078c10ff */
[----:B------:R-:W-:Y:S01]  /*8e30*/  @!P1 ST.E.64 desc[UR40][R12.64], R98 ;  /* 0x000000620c009985 */ /* 0x000fe2000c101b28 */
[----:B------:R-:W-:Y:S02]  /*8e40*/  ISETP.GE.AND P1, PT, R197, UR4, PT ;  /* 0x00000004c5007c0c */ /* 0x000fe4000bf26270 */
[-C--:B------:R-:W-:Y:S01]  /*8e50*/  @!P4 LEA.HI.X R25, R200, R11.reuse, R220, 0x2, P2 ;  /* 0x0000000bc819c211 */ /* 0x080fe200010f14dc */
[----:B------:R2:W-:Y:S01]  /*8e60*/  @!P0 ST.E.64 desc[UR40][R14.64], R100 ;  /* 0x000000640e008985 */ /* 0x0005e2000c101b28 */
[----:B------:R-:W-:Y:S02]  /*8e70*/  ISETP.GE.AND P0, PT, R198, UR4, PT ;  /* 0x00000004c6007c0c */ /* 0x000fe4000bf06270 */
[----:B------:R-:W-:Y:S02]  /*8e80*/  ISETP.GE.AND P2, PT, R196, UR4, PT ;  /* 0x00000004c4007c0c */ /* 0x000fe4000bf46270 */
[----:B------:R-:W-:-:S02]  /*8e90*/  @!P3 LEA.HI.X R21, R201, R11, R221, 0x2, P6 ;  /* 0x0000000bc915b211 */ /* 0x000fc400030f14dd */
[----:B------:R-:W-:-:S03]  /*8ea0*/  @!P5 LEA R26, P6, R199, R10, 0x2 ;  /* 0x0000000ac71ad211 */ /* 0x000fc600078c10ff */
[----:B------:R3:W-:Y:S01]  /*8eb0*/  @!P3 ST.E.64 desc[UR40][R20.64], R102 ;  /* 0x000000661400b985 */ /* 0x0007e2000c101b28 */
[-C--:B------:R-:W-:Y:S02]  /*8ec0*/  @!P5 LEA.HI.X R27, R199, R11.reuse, R219, 0x2, P6 ;  /* 0x0000000bc71bd211 */ /* 0x080fe400030f14db */
[----:B------:R-:W-:Y:S01]  /*8ed0*/  ISETP.GE.AND P3, PT, R195, UR4, PT ;  /* 0x00000004c3007c0c */ /* 0x000fe2000bf66270 */
[----:B------:R4:W-:Y:S01]  /*8ee0*/  @!P4 ST.E.64 desc[UR40][R24.64], R42 ;  /* 0x0000002a1800c985 */ /* 0x0009e2000c101b28 */
[-C--:B0-----:R-:W-:Y:S02]  /*8ef0*/  @!P0 LEA R8, P4, R198, R10.reuse, 0x2 ;  /* 0x0000000ac6088211 */ /* 0x081fe400078810ff */
[-C--:B--2---:R-:W-:Y:S01]  /*8f00*/  @!P2 LEA R14, P6, R196, R10.reuse, 0x2 ;  /* 0x0000000ac40ea211 */ /* 0x084fe200078c10ff */
[----:B------:R-:W-:Y:S01]  /*8f10*/  @!P5 ST.E.64 desc[UR40][R26.64], R46 ;  /* 0x0000002e1a00d985 */ /* 0x000fe2000c101b28 */
[----:B------:R-:W-:Y:S02]  /*8f20*/  @!P1 LEA R12, P5, R197, R10, 0x2 ;  /* 0x0000000ac50c9211 */ /* 0x000fe400078a10ff */
[----:B------:R-:W-:-:S02]  /*8f30*/  @!P0 LEA.HI.X R9, R198, R11, R218, 0x2, P4 ;  /* 0x0000000bc6098211 */ /* 0x000fc400020f14da */
[-C--:B------:R-:W-:Y:S02]  /*8f40*/  @!P1 LEA.HI.X R13, R197, R11.reuse, R217, 0x2, P5 ;  /* 0x0000000bc50d9211 */ /* 0x080fe400028f14d9 */
[----:B------:R-:W-:Y:S01]  /*8f50*/  ISETP.GE.AND P4, PT, R194, UR4, PT ;  /* 0x00000004c2007c0c */ /* 0x000fe2000bf86270 */
[----:B------:R-:W-:Y:S01]  /*8f60*/  @!P0 ST.E.64 desc[UR40][R8.64], R50 ;  /* 0x0000003208008985 */ /* 0x000fe2000c101b28 */
[----:B------:R-:W-:Y:S02]  /*8f70*/  @!P2 LEA.HI.X R15, R196, R11, R216, 0x2, P6 ;  /* 0x0000000bc40fa211 */ /* 0x000fe400030f14d8 */
[----:B---3--:R-:W-:Y:S01]  /*8f80*/  @!P3 LEA R20, P5, R195, R10, 0x2 ;  /* 0x0000000ac314b211 */ /* 0x008fe200078a10ff */
[----:B------:R0:W-:Y:S01]  /*8f90*/  @!P1 ST.E.64 desc[UR40][R12.64], R54 ;  /* 0x000000360c009985 */ /* 0x0001e2000c101b28 */
[----:B------:R-:W-:Y:S02]  /*8fa0*/  ISETP.GE.AND P1, PT, R192, UR4, PT ;  /* 0x00000004c0007c0c */ /* 0x000fe4000bf26270 */
[----:B------:R-:W-:Y:S01]  /*8fb0*/  ISETP.GE.AND P0, PT, R191, UR4, PT ;  /* 0x00000004bf007c0c */ /* 0x000fe2000bf06270 */
[----:B------:R2:W-:Y:S01]  /*8fc0*/  @!P2 ST.E.64 desc[UR40][R14.64], R58 ;  /* 0x0000003a0e00a985 */ /* 0x0005e2000c101b28 */
[----:B------:R-:W-:-:S02]  /*8fd0*/  ISETP.GE.AND P2, PT, R193, UR4, PT ;  /* 0x00000004c1007c0c */ /* 0x000fc4000bf46270 */
[-C--:B------:R-:W-:Y:S02]  /*8fe0*/  @!P3 LEA.HI.X R21, R195, R11.reuse, R215, 0x2, P5 ;  /* 0x0000000bc315b211 */ /* 0x080fe400028f14d7 */
[----:B------:R-:W-:Y:S02]  /*8ff0*/  ISETP.GE.AND P5, PT, R190, UR4, PT ;  /* 0x00000004be007c0c */ /* 0x000fe4000bfa6270 */
[CC--:B----4-:R-:W-:Y:S01]  /*9000*/  @!P4 LEA R24, P6, R194.reuse, R10.reuse, 0x2 ;  /* 0x0000000ac218c211 */ /* 0x0d0fe200078c10ff */
[----:B------:R4:W-:Y:S03]  /*9010*/  @!P3 ST.E.64 desc[UR40][R20.64], R62 ;  /* 0x0000003e1400b985 */ /* 0x0009e6000c101b28 */
[----:B------:R-:W-:Y:S02]  /*9020*/  @!P4 LEA.HI.X R25, R194, R11, R214, 0x2, P6 ;  /* 0x0000000bc219c211 */ /* 0x000fe400030f14d6 */
[----:B0-----:R-:W-:-:S02]  /*9030*/  @!P1 LEA R12, P6, R192, R10, 0x2 ;  /* 0x0000000ac00c9211 */ /* 0x001fc400078c10ff */
[-C--:B------:R-:W-:Y:S01]  /*9040*/  @!P2 LEA R8, P3, R193, R10.reuse, 0x2 ;  /* 0x0000000ac108a211 */ /* 0x080fe200078610ff */
[----:B------:R4:W-:Y:S01]  /*9050*/  @!P4 ST.E.64 desc[UR40][R24.64], R66 ;  /* 0x000000421800c985 */ /* 0x0009e2000c101b28 */
[-C--:B--2---:R-:W-:Y:S02]  /*9060*/  @!P0 LEA R14, P4, R191, R10.reuse, 0x2 ;  /* 0x0000000abf0e8211 */ /* 0x084fe400078810ff */
[-C--:B------:R-:W-:Y:S02]  /*9070*/  @!P2 LEA.HI.X R9, R193, R11.reuse, R213, 0x2, P3 ;  /* 0x0000000bc109a211 */ /* 0x080fe400018f14d5 */
[----:B------:R-:W-:Y:S02]  /*9080*/  @!P5 LEA R26, P3, R190, R10, 0x2 ;  /* 0x0000000abe1ad211 */ /* 0x000fe400078610ff */
[-C--:B------:R-:W-:Y:S01]  /*9090*/  @!P1 LEA.HI.X R13, R192, R11.reuse, R212, 0x2, P6 ;  /* 0x0000000bc00d9211 */ /* 0x080fe200030f14d4 */
[----:B------:R4:W-:Y:S01]  /*90a0*/  @!P2 ST.E.64 desc[UR40][R8.64], R70 ;  /* 0x000000460800a985 */ /* 0x0009e2000c101b28 */
[----:B------:R-:W-:-:S02]  /*90b0*/  @!P0 LEA.HI.X R15, R191, R11, R211, 0x2, P4 ;  /* 0x0000000bbf0f8211 */ /* 0x000fc400020f14d3 */
[----:B------:R-:W-:Y:S01]  /*90c0*/  @!P5 LEA.HI.X R27, R190, R11, R210, 0x2, P3 ;  /* 0x0000000bbe1bd211 */ /* 0x000fe200018f14d2 */
[----:B------:R4:W-:Y:S04]  /*90d0*/  @!P1 ST.E.64 desc[UR40][R12.64], R74 ;  /* 0x0000004a0c009985 */ /* 0x0009e8000c101b28 */
[----:B------:R4:W-:Y:S01]  /*90e0*/  @!P0 ST.E.64 desc[UR40][R14.64], R78 ;  /* 0x0000004e0e008985 */ /* 0x0009e2000c101b28 */
[----:B------:R-:W-:-:S03]  /*90f0*/  ISETP.GE.AND P0, PT, R189, UR4, PT ;  /* 0x00000004bd007c0c */ /* 0x000fc6000bf06270 */
[----:B------:R4:W-:Y:S10]  /*9100*/  @!P5 ST.E.64 desc[UR40][R26.64], R82 ;  /* 0x000000521a00d985 */ /* 0x0009f4000c101b28 */
[----:B------:R-:W-:Y:S05]  /*9110*/  @P0 BRA `(.L_x_207) ;  /* 0x0000000800ec0947 */ /* 0x000fea0003800000 */
[----:B----4-:R-:W-:-:S04]  /*9120*/  LEA R8, P0, R189, R10, 0x2 ;  /* 0x0000000abd087211 */ /* 0x010fc800078010ff */
[----:B------:R-:W-:-:S05]  /*9130*/  LEA.HI.X R9, R189, R11, R209, 0x2, P0 ;  /* 0x0000000bbd097211 */ /* 0x000fca00000f14d1 */
[----:B------:R2:W-:Y:S01]  /*9140*/  ST.E.64 desc[UR40][R8.64], R86 ;  /* 0x0000005608007985 */ /* 0x0005e2000c101b28 */
[----:B------:R-:W-:Y:S05]  /*9150*/  BRA `(.L_x_207) ;  /* 0x0000000800dc7947 */ /* 0x000fea0003800000 */
.L_x_198:
[----:B------:R-:W2:Y:S01]  /*9160*/  LDC.64 R10, c[0x0][0xc00] ;  /* 0x00030000ff0a7b82 */ /* 0x000ea20000000a00 */
[----:B------:R-:W-:Y:S01]  /*9170*/  ULDC.64 UR4, c[0x0][0xc08] ;  /* 0x0003020000047ab9 */ /* 0x000fe20000000a00 */
[----:B0-----:R-:W-:Y:S01]  /*9180*/  IMAD.MOV.U32 R3, RZ, RZ, RZ ;  /* 0x000000ffff037224 */ /* 0x001fe200078e00ff */
[----:B------:R-:W-:-:S04]  /*9190*/  ISETP.NE.U32.AND P1, PT, RZ, UR4, PT ;  /* 0x00000004ff007c0c */ /* 0x000fc8000bf25070 */
[----:B------:R-:W-:Y:S01]  /*91a0*/  ISETP.NE.AND.EX P1, PT, RZ, UR5, PT, P1 ;  /* 0x00000005ff007c0c */ /* 0x000fe2000bf25310 */
[----:B------:R-:W0:Y:S01]  /*91b0*/  LDC.64 R8, c[0x0][0xc00] ;  /* 0x00030000ff087b82 */ /* 0x000e220000000a00 */
[----:B--2---:R-:W-:-:S04]  /*91c0*/  ISETP.NE.U32.AND P0, PT, R10, RZ, PT ;  /* 0x000000ff0a00720c */ /* 0x004fc80003f05070 */
[----:B------:R-:W-:Y:S01]  /*91d0*/  ISETP.NE.AND.EX P0, PT, R11, RZ, PT, P0 ;  /* 0x000000ff0b00720c */ /* 0x000fe20003f05300 */
[----:B0-----:R-:W-:-:S06]  /*91e0*/  IMAD.WIDE R10, R23, 0x4, R8 ;  /* 0x00000004170a7825 */ /* 0x001fcc00078e0208 */
[C---:B------:R-:W-:Y:S01]  /*91f0*/  @P1 LEA R8, P2, R23.reuse, UR4, 0x2 ;  /* 0x0000000417081c11 */ /* 0x040fe2000f8410ff */
[----:B------:R-:W-:Y:S02]  /*9200*/  ULDC UR4, c[0x0][0xa88] ;  /* 0x0002a20000047ab9 */ /* 0x000fe40000000800 */
[----:B------:R-:W-:Y:S01]  /*9210*/  IMAD.U32 R0, RZ, RZ, UR4 ;  /* 0x00000004ff007e24 */ /* 0x000fe2000f8e00ff */
[----:B------:R-:W-:Y:S02]  /*9220*/  @P1 LEA.HI.X R9, R23, UR5, R188, 0x2, P2 ;  /* 0x0000000517091c11 */ /* 0x000fe400090f14bc */
[----:B------:R0:W5:Y:S04]  /*9230*/  @P0 LDG.E R3, desc[UR40][R10.64] ;  /* 0x000000280a030981 */ /* 0x000168000c1e1900 */
[----:B------:R0:W5:Y:S01]  /*9240*/  @P1 LDG.E R0, desc[UR40][R8.64] ;  /* 0x0000002808001981 */ /* 0x000162000c1e1900 */
[----:B------:R-:W-:-:S02]  /*9250*/  ISETP.NE.AND P2, PT, R186, RZ, PT ;  /* 0x000000ffba00720c */ /* 0x000fc40003f45270 */
[----:B------:R-:W-:-:S11]  /*9260*/  ISETP.GT.AND P3, PT, R230, 0x7f, PT ;  /* 0x0000007fe600780c */ /* 0x000fd60003f64270 */
[----:B------:R-:W2:Y:S02]  /*9270*/  @!P2 LDC R186, c[0x0][0xad4] ;  /* 0x0002b500ffbaab82 */ /* 0x000ea40000000800 */
[----:B--2---:R-:W-:Y:S01]  /*9280*/  ISETP.GT.AND P2, PT, R186, 0x1, PT ;  /* 0x00000001ba00780c */ /* 0x004fe20003f44270 */
[----:B0-----:R-:W-:-:S12]  /*9290*/  @P1 BRA `(.L_x_210) ;  /* 0x0000000000101947 */ /* 0x001fd80003800000 */
[----:B------:R-:W-:Y:S05]  /*92a0*/  @!P0 BRA `(.L_x_210) ;  /* 0x00000000000c8947 */ /* 0x000fea0003800000 */
[----:B------:R-:W2:Y:S04]  /*92b0*/  LDG.E R9, desc[UR40][R10.64] ;  /* 0x000000280a097981 */ /* 0x000ea8000c1e1900 */
[----:B-----5:R-:W2:Y:S02]  /*92c0*/  LDG.E R0, desc[UR40][R10.64+0x4] ;  /* 0x000004280a007981 */ /* 0x020ea4000c1e1900 */
[----:B--2---:R-:W-:-:S07]  /*92d0*/  IMAD.IADD R0, R0, 0x1, -R9 ;  /* 0x0000000100007824 */ /* 0x004fce00078e0a09 */
.L_x_210:
[----:B------:R-:W-:Y:S01]  /*92e0*/  BSSY B1, `(.L_x_211) ;  /* 0x0000037000017945 */ /* 0x000fe20003800000 */
[----:B------:R-:W-:Y:S02]  /*92f0*/  SEL R29, R23, RZ, !P0 ;  /* 0x000000ff171d7207 */ /* 0x000fe40004000000 */
[----:B------:R-:W-:Y:S02]  /*9300*/  SEL R188, R188, RZ, !P0 ;  /* 0x000000ffbcbc7207 */ /* 0x000fe40004000000 */
[----:B-----5:R-:W-:Y:S01]  /*9310*/  SHF.R.S32.HI R24, RZ, 0x1f, R3 ;  /* 0x0000001fff187819 */ /* 0x020fe20000011403 */
[----:B------:R-:W-:Y:S06]  /*9320*/  @P3 BRA `(.L_x_212) ;  /* 0x0000000000c83947 */ /* 0x000fec0003800000 */
[----:B-1----:R-:W0:Y:S01]  /*9330*/  S2R R4, SR_TID.X ;  /* 0x0000000000047919 */ /* 0x002e220000002100 */
[----:B------:R-:W1:Y:S02]  /*9340*/  LDC R35, c[0x0][0xbe8] ;  /* 0x0002fa00ff237b82 */ /* 0x000e640000000800 */
[----:B-1----:R-:W-:Y:S02]  /*9350*/  IMAD R8, R0, R35, RZ ;  /* 0x0000002300087224 */ /* 0x002fe400078e02ff */
[----:B0-----:R-:W-:-:S04]  /*9360*/  IMAD R4, R187, 0x80, R4 ;  /* 0x00000080bb047824 */ /* 0x001fc800078e0204 */
[----:B------:R-:W-:-:S05]  /*9370*/  VIADD R31, R4, 0xffffff80 ;  /* 0xffffff80041f7836 */ /* 0x000fca0000000000 */
[----:B------:R-:W-:-:S13]  /*9380*/  ISETP.GE.AND P0, PT, R31, R8, PT ;  /* 0x000000081f00720c */ /* 0x000fda0003f06270 */
[----:B------:R-:W-:Y:S05]  /*9390*/  @P0 BRA `(.L_x_212) ;  /* 0x0000000000ac0947 */ /* 0x000fea0003800000 */
[----:B------:R-:W-:Y:S01]  /*93a0*/  ISETP.NE.AND P1, PT, R35, 0x1, PT ;  /* 0x000000012300780c */ /* 0x000fe20003f25270 */
[----:B------:R-:W-:Y:S01]  /*93b0*/  IMAD.MOV.U32 R23, RZ, RZ, 0x9b8 ;  /* 0x000009b8ff177424 */ /* 0x000fe200078e00ff */
[----:B------:R-:W-:Y:S01]  /*93c0*/  ISETP.GT.AND P0, PT, R186, 0x1, PT ;  /* 0x00000001ba00780c */ /* 0x000fe20003f04270 */
[----:B------:R-:W0:Y:S01]  /*93d0*/  LDC.64 R32, c[0x0][0xba8] ;  /* 0x0002ea00ff207b82 */ /* 0x000e220000000a00 */
[----:B------:R-:W-:Y:S02]  /*93e0*/  IMAD.MOV.U32 R17, RZ, RZ, R31 ;  /* 0x000000ffff117224 */ /* 0x000fe400078e001f */
[----:B------:R-:W-:-:S05]  /*93f0*/  SEL R23, R23, 0x978, P0 ;  /* 0x0000097817177807 */ /* 0x000fca0000000000 */
[----:B------:R-:W1:Y:S08]  /*9400*/  LDC.64 R10, c[0x0][R23+0x220] ;  /* 0x00008800170a7b82 */ /* 0x000e700000000a00 */
[----:B------:R-:W2:Y:S08]  /*9410*/  @P1 LDC R4, c[0x0][0xbec] ;  /* 0x0002fb00ff041b82 */ /* 0x000eb00000000800 */
[----:B------:R-:W3:Y:S08]  /*9420*/  LDC.64 R8, c[0x0][R23+0x218] ;  /* 0x0000860017087b82 */ /* 0x000ef00000000a00 */
[----:B------:R-:W4:Y:S01]  /*9430*/  @P1 LDC R27, c[0x0][0xbf0] ;  /* 0x0002fc00ff1b1b82 */ /* 0x000f220000000800 */
[----:B-1----:R-:W-:-:S02]  /*9440*/  IMAD R11, R11, R29, RZ ;  /* 0x0000001d0b0b7224 */ /* 0x002fc400078e02ff */
[----:B------:R-:W-:-:S05]  /*9450*/  IMAD.WIDE.U32 R20, R10, R29, RZ ;  /* 0x0000001d0a147225 */ /* 0x000fca00078e00ff */
[----:B------:R-:W1:Y:S01]  /*9460*/  LDC.64 R12, c[0x0][R23+0x228] ;  /* 0x00008a00170c7b82 */ /* 0x000e620000000a00 */
[----:B--2---:R-:W-:-:S07]  /*9470*/  @P1 IMAD.HI.U32 R4, R31, R4, RZ ;  /* 0x000000041f041227 */ /* 0x004fce00078e00ff */
[----:B------:R-:W2:Y:S01]  /*9480*/  LDC.64 R14, c[0x0][R23+0x210] ;  /* 0x00008400170e7b82 */ /* 0x000ea20000000a00 */
[-C--:B---3--:R-:W-:Y:S02]  /*9490*/  IMAD R25, R9, R185.reuse, RZ ;  /* 0x000000b909197224 */ /* 0x088fe400078e02ff */
[----:B------:R-:W-:-:S04]  /*94a0*/  IMAD.WIDE.U32 R8, R8, R185, RZ ;  /* 0x000000b908087225 */ /* 0x000fc800078e00ff */
[----:B------:R-:W-:Y:S01]  /*94b0*/  IMAD.IADD R25, R9, 0x1, R25 ;  /* 0x0000000109197824 */ /* 0x000fe200078e0219 */
[----:B----4-:R-:W-:Y:S01]  /*94c0*/  @P1 SHF.R.U32.HI R17, RZ, R27, R4 ;  /* 0x0000001bff111219 */ /* 0x010fe20000011604 */
[----:B------:R-:W-:Y:S01]  /*94d0*/  IMAD R27, R10, R188, R11 ;  /* 0x000000bc0a1b7224 */ /* 0x000fe200078e020b */
[----:B------:R-:W-:Y:S01]  /*94e0*/  SEL R11, R204, RZ, P0 ;  /* 0x000000ffcc0b7207 */ /* 0x000fe20000000000 */
[----:B0-----:R-:W0:Y:S01]  /*94f0*/  @!P0 LDC R32, c[0x0][0xb50] ;  /* 0x0002d400ff208b82 */ /* 0x001e220000000800 */
[----:B------:R-:W-:Y:S01]  /*9500*/  IADD3 R4, P1, P3, R20, R8, R3 ;  /* 0x0000000814047210 */ /* 0x000fe20007b3e003 */
[----:B------:R-:W-:Y:S02]  /*9510*/  IMAD.MOV R10, RZ, RZ, -R17 ;  /* 0x000000ffff0a7224 */ /* 0x000fe400078e0a11 */
[----:B------:R-:W-:Y:S02]  /*9520*/  IMAD.IADD R27, R21, 0x1, R27 ;  /* 0x00000001151b7824 */ /* 0x000fe400078e021b */
[----:B-1----:R-:W-:-:S02]  /*9530*/  IMAD.WIDE.U32 R8, R12, R11, RZ ;  /* 0x0000000b0c087225 */ /* 0x002fc400078e00ff */
[----:B------:R-:W1:Y:S02]  /*9540*/  @!P0 LDC R33, c[0x0][0xb54] ;  /* 0x0002d500ff218b82 */ /* 0x000e640000000800 */
[----:B------:R-:W-:Y:S02]  /*9550*/  IMAD R13, R13, R11, RZ ;  /* 0x0000000b0d0d7224 */ /* 0x000fe400078e02ff */
[----:B------:R-:W-:Y:S01]  /*9560*/  IMAD R11, R35, R10, R31 ;  /* 0x0000000a230b7224 */ /* 0x000fe200078e021f */
[----:B------:R-:W-:Y:S01]  /*9570*/  IADD3.X R10, R27, R25, R24, P1, P3 ;  /* 0x000000191b0a7210 */ /* 0x000fe20000fe6418 */
[----:B------:R-:W-:Y:S01]  /*9580*/  IMAD.IADD R13, R9, 0x1, R13 ;  /* 0x00000001090d7824 */ /* 0x000fe200078e020d */
[----:B------:R-:W-:Y:S01]  /*9590*/  IADD3 R8, P0, P1, R17, R4, R8 ;  /* 0x0000000411087210 */ /* 0x000fe2000791e008 */
[----:B--2---:R-:W-:Y:S01]  /*95a0*/  IMAD R4, R15, R11, RZ ;  /* 0x0000000b0f047224 */ /* 0x004fe200078e02ff */
[----:B------:R-:W-:-:S04]  /*95b0*/  SHF.R.S32.HI R17, RZ, 0x1f, R17 ;  /* 0x0000001fff117819 */ /* 0x000fc80000011411 */
[----:B------:R-:W-:Y:S02]  /*95c0*/  IADD3.X R9, R17, R10, R13, P0, P1 ;  /* 0x0000000a11097210 */ /* 0x000fe400007e240d */
[----:B------:R-:W-:Y:S01]  /*95d0*/  SHF.R.S32.HI R13, RZ, 0x1f, R11 ;  /* 0x0000001fff0d7819 */ /* 0x000fe2000001140b */
[----:B------:R-:W-:-:S04]  /*95e0*/  IMAD.WIDE.U32 R8, R14, R11, R8 ;  /* 0x0000000b0e087225 */ /* 0x000fc800078e0008 */
[----:B------:R-:W-:Y:S01]  /*95f0*/  IMAD R13, R14, R13, R4 ;  /* 0x0000000d0e0d7224 */ /* 0x000fe200078e0204 */
[----:B0-----:R-:W-:-:S03]  /*9600*/  LEA R10, P0, R8, R32, 0x2 ;  /* 0x00000020080a7211 */ /* 0x001fc600078010ff */
[----:B------:R-:W-:Y:S02]  /*9610*/  IMAD.IADD R4, R9, 0x1, R13 ;  /* 0x0000000109047824 */ /* 0x000fe400078e020d */
[----:B------:R-:W-:-:S03]  /*9620*/  IMAD.MOV.U32 R9, RZ, RZ, -0x800000 ;  /* 0xff800000ff097424 */ /* 0x000fc600078e00ff */
[----:B-1----:R-:W-:-:S05]  /*9630*/  LEA.HI.X R11, R8, R33, R4, 0x2, P0 ;  /* 0x00000021080b7211 */ /* 0x002fca00000f1404 */
[----:B------:R0:W-:Y:S02]  /*9640*/  STG.E desc[UR40][R10.64], R9 ;  /* 0x000000090a007986 */ /* 0x0001e4000c101928 */
.L_x_212:
[----:B------:R-:W-:Y:S05]  /*9650*/  BSYNC B1 ;  /* 0x0000000000017941 */ /* 0x000fea0003800000 */
.L_x_211:
[----:B------:R-:W-:Y:S05]  /*9660*/  @P2 BRA `(.L_x_207) ;  /* 0x0000000400982947 */ /* 0x000fea0003800000 */
[----:B------:R-:W2:Y:S01]  /*9670*/  LDC R15, c[0x0][0xbe8] ;  /* 0x0002fa00ff0f7b82 */ /* 0x000ea20000000800 */
[----:B------:R-:W-:Y:S01]  /*9680*/  ULDC.64 UR4, c[0x0][0xaa0] ;  /* 0x0002a80000047ab9 */ /* 0x000fe20000000a00 */
[----:B------:R-:W-:Y:S01]  /*9690*/  ULDC.64 UR6, c[0x0][0xaf0] ;  /* 0x0002bc0000067ab9 */ /* 0x000fe20000000a00 */
[----:B-1----:R-:W-:Y:S01]  /*96a0*/  IMAD R4, R24, UR4, RZ ;  /* 0x0000000418047c24 */ /* 0x002fe2000f8e02ff */
[----:B------:R-:W-:Y:S01]  /*96b0*/  BSSY B1, `(.L_x_213) ;  /* 0x0000037000017945 */ /* 0x000fe20003800000 */
[----:B0-----:R-:W-:-:S04]  /*96c0*/  IMAD.WIDE.U32 R8, R3, UR4, RZ ;  /* 0x0000000403087c25 */ /* 0x001fc8000f8e00ff */
[----:B------:R-:W-:Y:S01]  /*96d0*/  IMAD R11, R3, UR5, R4 ;  /* 0x00000005030b7c24 */ /* 0x000fe2000f8e0204 */
[----:B------:R-:W-:Y:S01]  /*96e0*/  ULDC.64 UR4, c[0x0][0xae8] ;  /* 0x0002ba0000047ab9 */ /* 0x000fe20000000a00 */
[----:B------:R-:W-:Y:S02]  /*96f0*/  IMAD R4, R184, 0x20, R206 ;  /* 0x00000020b8047824 */ /* 0x000fe400078e02ce */
[----:B------:R-:W-:Y:S02]  /*9700*/  IMAD.IADD R9, R9, 0x1, R11 ;  /* 0x0000000109097824 */ /* 0x000fe400078e020b */
[----:B------:R-:W-:Y:S02]  /*9710*/  IMAD R13, R187, 0x80, R4 ;  /* 0x00000080bb0d7824 */ /* 0x000fe400078e0204 */
[----:B------:R-:W-:-:S04]  /*9720*/  IMAD.WIDE.U32 R8, R185, UR4, R8 ;  /* 0x00000004b9087c25 */ /* 0x000fc8000f8e0008 */
[----:B------:R-:W-:Y:S02]  /*9730*/  IMAD.MOV.U32 R3, RZ, RZ, R13 ;  /* 0x000000ffff037224 */ /* 0x000fe400078e000d */
[----:B------:R-:W-:Y:S01]  /*9740*/  IMAD R9, R185, UR5, R9 ;  /* 0x00000005b9097c24 */ /* 0x000fe2000f8e0209 */
[----:B--2---:R-:W-:Y:S01]  /*9750*/  ISETP.NE.AND P0, PT, R15, 0x1, PT ;  /* 0x000000010f00780c */ /* 0x004fe20003f05270 */
[----:B------:R-:W-:Y:S01]  /*9760*/  ULDC.64 UR4, c[0x0][0xae0] ;  /* 0x0002b80000047ab9 */ /* 0x000fe20000000a00 */
[----:B------:R-:W-:-:S11]  /*9770*/  IMAD.WIDE.U32 R8, R29, UR6, R8 ;  /* 0x000000061d087c25 */ /* 0x000fd6000f8e0008 */
[----:B------:R-:W0:Y:S08]  /*9780*/  @P0 LDC R10, c[0x0][0xbec] ;  /* 0x0002fb00ff0a0b82 */ /* 0x000e300000000800 */
[----:B------:R-:W1:Y:S01]  /*9790*/  @P0 LDC R17, c[0x0][0xbf0] ;  /* 0x0002fc00ff110b82 */ /* 0x000e620000000800 */
[----:B0-----:R-:W-:-:S04]  /*97a0*/  @P0 IMAD.HI.U32 R4, R13, R10, RZ ;  /* 0x0000000a0d040227 */ /* 0x001fc800078e00ff */
[----:B------:R-:W-:Y:S01]  /*97b0*/  IMAD R10, R188, UR6, RZ ;  /* 0x00000006bc0a7c24 */ /* 0x000fe2000f8e02ff */
[----:B-1----:R-:W-:-:S03]  /*97c0*/  @P0 SHF.R.U32.HI R3, RZ, R17, R4 ;  /* 0x00000011ff030219 */ /* 0x002fc60000011604 */
[----:B------:R-:W-:Y:S01]  /*97d0*/  IMAD R11, R29, UR7, R10 ;  /* 0x000000071d0b7c24 */ /* 0x000fe2000f8e020a */
[--C-:B------:R-:W-:Y:S01]  /*97e0*/  SHF.R.S32.HI R4, RZ, 0x1f, R3.reuse ;  /* 0x0000001fff047819 */ /* 0x100fe20000011403 */
[----:B------:R-:W-:Y:S02]  /*97f0*/  IMAD.MOV R10, RZ, RZ, -R3 ;  /* 0x000000ffff0a7224 */ /* 0x000fe400078e0a03 */
[----:B------:R-:W-:Y:S02]  /*9800*/  IMAD.IADD R9, R9, 0x1, R11 ;  /* 0x0000000109097824 */ /* 0x000fe400078e020b */
[----:B------:R-:W-:Y:S02]  /*9810*/  IMAD R4, R4, UR4, RZ ;  /* 0x0000000404047c24 */ /* 0x000fe4000f8e02ff */
[----:B------:R-:W-:Y:S02]  /*9820*/  IMAD R11, R15, R10, R13 ;  /* 0x0000000a0f0b7224 */ /* 0x000fe400078e020d */
[----:B------:R-:W-:-:S02]  /*9830*/  IMAD R13, R3, UR5, R4 ;  /* 0x00000005030d7c24 */ /* 0x000fc4000f8e0204 */
[----:B------:R-:W-:Y:S01]  /*9840*/  IMAD.WIDE.U32 R8, R3, UR4, R8 ;  /* 0x0000000403087c25 */ /* 0x000fe2000f8e0008 */
[----:B------:R-:W-:Y:S01]  /*9850*/  SHF.R.S32.HI R3, RZ, 0x1f, R11 ;  /* 0x0000001fff037819 */ /* 0x000fe2000001140b */
[----:B------:R-:W-:Y:S02]  /*9860*/  ULDC.64 UR4, c[0x0][0xad8] ;  /* 0x0002b60000047ab9 */ /* 0x000fe40000000a00 */
[----:B------:R-:W-:Y:S02]  /*9870*/  IMAD.IADD R9, R9, 0x1, R13 ;  /* 0x0000000109097824 */ /* 0x000fe400078e020d */
[----:B------:R-:W-:Y:S02]  /*9880*/  IMAD R4, R3, UR4, RZ ;  /* 0x0000000403047c24 */ /* 0x000fe4000f8e02ff */
[----:B------:R-:W-:Y:S02]  /*9890*/  IMAD R10, R187, 0x80, R206 ;  /* 0x00000080bb0a7824 */ /* 0x000fe400078e02ce */
[----:B------:R-:W-:-:S02]  /*98a0*/  IMAD R15, R0, R15, RZ ;  /* 0x0000000f000f7224 */ /* 0x000fc400078e02ff */
[C---:B------:R-:W-:Y:S02]  /*98b0*/  IMAD R3, R11.reuse, UR5, R4 ;  /* 0x000000050b037c24 */ /* 0x040fe4000f8e0204 */
[----:B------:R-:W-:Y:S01]  /*98c0*/  IMAD.WIDE.U32 R8, R11, UR4, R8 ;  /* 0x000000040b087c25 */ /* 0x000fe2000f8e0008 */
[----:B------:R-:W-:Y:S01]  /*98d0*/  ISETP.GE.AND P2, PT, R10, R15, PT ;  /* 0x0000000f0a00720c */ /* 0x000fe20003f46270 */
[----:B------:R-:W-:Y:S02]  /*98e0*/  ULDC.64 UR4, c[0x0][0xa80] ;  /* 0x0002a00000047ab9 */ /* 0x000fe40000000a00 */
[----:B------:R-:W-:Y:S01]  /*98f0*/  IMAD.IADD R3, R9, 0x1, R3 ;  /* 0x0000000109037824 */ /* 0x000fe200078e0203 */
[----:B------:R-:W-:Y:S01]  /*9900*/  LEA R4, P3, R8, UR4, 0x1 ;  /* 0x0000000408047c11 */ /* 0x000fe2000f8608ff */
[----:B------:R-:W-:-:S03]  /*9910*/  VIADD R0, R10, 0x20 ;  /* 0x000000200a007836 */ /* 0x000fc60000000000 */
[----:B------:R-:W-:Y:S01]  /*9920*/  LEA.HI.X R3, R8, UR5, R3, 0x1, P3 ;  /* 0x0000000508037c11 */ /* 0x000fe200098f0c03 */
[----:B------:R0:W1:Y:S01]  /*9930*/  SHFL.IDX PT, R11, R4, RZ, 0x181f ;  /* 0x00181fff040b7589 */ /* 0x00006200000e0000 */
[-C--:B------:R-:W-:Y:S01]  /*9940*/  ISETP.GE.AND P1, PT, R0, R15.reuse, PT ;  /* 0x0000000f0000720c */ /* 0x080fe20003f26270 */
[----:B------:R-:W-:Y:S02]  /*9950*/  VIADD R0, R10, 0x40 ;  /* 0x000000400a007836 */ /* 0x000fe40000000000 */
[----:B------:R0:W2:Y:S03]  /*9960*/  SHFL.IDX PT, R9, R3, RZ, 0x181f ;  /* 0x00181fff03097589 */ /* 0x0000a600000e0000 */
[----:B------:R-:W-:Y:S01]  /*9970*/  ISETP.GE.AND P0, PT, R0, R15, PT ;  /* 0x0000000f0000720c */ /* 0x000fe20003f06270 */
[----:B------:R-:W-:-:S12]  /*9980*/  @P2 BRA `(.L_x_214) ;  /* 0x0000000000242947 */ /* 0x000fd80003800000 */
[----:B------:R-:W-:Y:S02]  /*9990*/  ULDC UR4, c[0x0][0xac8] ;  /* 0x0002b20000047ab9 */ /* 0x000fe40000000800 */
[----:B------:R-:W-:Y:S02]  /*99a0*/  ISETP.GE.AND P4, PT, R18, UR4, PT ;  /* 0x0000000412007c0c */ /* 0x000fe4000bf86270 */
[----:B------:R-:W-:-:S11]  /*99b0*/  ISETP.GE.AND P5, PT, R22, UR4, PT ;  /* 0x0000000416007c0c */ /* 0x000fd6000bfa6270 */
[-C--:B-1----:R-:W-:Y:S02]  /*99c0*/  @!P4 LEA R12, P2, R18, R11.reuse, 0x1 ;  /* 0x0000000b120cc211 */ /* 0x082fe400078408ff */
[----:B------:R-:W-:Y:S02]  /*99d0*/  @!P5 LEA R8, P3, R22, R11, 0x1 ;  /* 0x0000000b1608d211 */ /* 0x000fe400078608ff */
[-C--:B--2---:R-:W-:Y:S02]  /*99e0*/  @!P4 LEA.HI.X R13, R18, R9.reuse, R229, 0x1, P2 ;  /* 0x00000009120dc211 */ /* 0x084fe400010f0ce5 */
[----:B------:R-:W-:-:S03]  /*99f0*/  @!P5 LEA.HI.X R9, R22, R9, R228, 0x1, P3 ;  /* 0x000000091609d211 */ /* 0x000fc600018f0ce4 */
[----:B------:R3:W-:Y:S04]  /*9a00*/  @!P4 ST.E.128 desc[UR40][R12.64], RZ ;  /* 0x000000ff0c00c985 */ /* 0x0007e8000c101d28 */
[----:B------:R3:W-:Y:S02]  /*9a10*/  @!P5 ST.E.128 desc[UR40][R8.64], RZ ;  /* 0x000000ff0800d985 */ /* 0x0007e4000c101d28 */
.L_x_214:
[----:B------:R-:W-:Y:S05]  /*9a20*/  BSYNC B1 ;  /* 0x0000000000017941 */ /* 0x000fea0003800000 */
.L_x_213:
[----:B--23--:R2:W3:Y:S01]  /*9a30*/  SHFL.IDX PT, R9, R3, 0x1, 0x181f ;  /* 0x00381f0003097f89 */ /* 0x00c4e200000e0000 */
[----:B------:R-:W-:Y:S03]  /*9a40*/  BSSY B1, `(.L_x_215) ;  /* 0x000000c000017945 */ /* 0x000fe60003800000 */
[----:B-1----:R2:W1:Y:S01]  /*9a50*/  SHFL.IDX PT, R11, R4, 0x1, 0x181f ;  /* 0x00381f00040b7f89 */ /* 0x00246200000e0000 */
[----:B------:R-:W-:Y:S05]  /*9a60*/  @P1 BRA `(.L_x_216) ;  /* 0x0000000000241947 */ /* 0x000fea0003800000 */
[----:B------:R-:W-:Y:S02]  /*9a70*/  ULDC UR4, c[0x0][0xac8] ;  /* 0x0002b20000047ab9 */ /* 0x000fe40000000800 */
[----:B------:R-:W-:Y:S02]  /*9a80*/  ISETP.GE.AND P3, PT, R18, UR4, PT ;  /* 0x0000000412007c0c */ /* 0x000fe4000bf66270 */
[----:B------:R-:W-:-:S11]  /*9a90*/  ISETP.GE.AND P4, PT, R22, UR4, PT ;  /* 0x0000000416007c0c */ /* 0x000fd6000bf86270 */
[-C--:B-1----:R-:W-:Y:S02]  /*9aa0*/  @!P3 LEA R12, P1, R18, R11.reuse, 0x1 ;  /* 0x0000000b120cb211 */ /* 0x082fe400078208ff */
[----:B------:R-:W-:Y:S02]  /*9ab0*/  @!P4 LEA R8, P2, R22, R11, 0x1 ;  /* 0x0000000b1608c211 */ /* 0x000fe400078408ff */
[-C--:B---3--:R-:W-:Y:S02]  /*9ac0*/  @!P3 LEA.HI.X R13, R18, R9.reuse, R229, 0x1, P1 ;  /* 0x00000009120db211 */ /* 0x088fe400008f0ce5 */
[----:B------:R-:W-:-:S03]  /*9ad0*/  @!P4 LEA.HI.X R9, R22, R9, R228, 0x1, P2 ;  /* 0x000000091609c211 */ /* 0x000fc600010f0ce4 */
[----:B------:R4:W-:Y:S04]  /*9ae0*/  @!P3 ST.E.128 desc[UR40][R12.64], RZ ;  /* 0x000000ff0c00b985 */ /* 0x0009e8000c101d28 */
[----:B------:R4:W-:Y:S02]  /*9af0*/  @!P4 ST.E.128 desc[UR40][R8.64], RZ ;  /* 0x000000ff0800c985 */ /* 0x0009e4000c101d28 */
.L_x_216:
[----:B------:R-:W-:Y:S05]  /*9b00*/  BSYNC B1 ;  /* 0x0000000000017941 */ /* 0x000fea0003800000 */
.L_x_215:
[----:B---34-:R3:W4:Y:S01]  /*9b10*/  SHFL.IDX PT, R9, R3, 0x2, 0x181f ;  /* 0x00581f0003097f89 */ /* 0x01872200000e0000 */
        /* <DEDUP_REMOVED lines=8> */
[-C--:B----4-:R-:W-:Y:S02]  /*9ba0*/  @!P2 LEA.HI.X R13, R18, R9.reuse, R229, 0x1, P0 ;  /* 0x00000009120da211 */ /* 0x090fe400000f0ce5 */
[----:B------:R-:W-:-:S03]  /*9bb0*/  @!P3 LEA.HI.X R9, R22, R9, R228, 0x1, P1 ;  /* 0x000000091609b211 */ /* 0x000fc600008f0ce4 */
[----:B------:R1:W-:Y:S04]  /*9bc0*/  @!P2 ST.E.128 desc[UR40][R12.64], RZ ;  /* 0x000000ff0c00a985 */ /* 0x0003e8000c101d28 */
[----:B------:R1:W-:Y:S02]  /*9bd0*/  @!P3 ST.E.128 desc[UR40][R8.64], RZ ;  /* 0x000000ff0800b985 */ /* 0x0003e4000c101d28 */
.L_x_218:
[----:B------:R-:W-:Y:S05]  /*9be0*/  BSYNC B1 ;  /* 0x0000000000017941 */ /* 0x000fea0003800000 */
.L_x_217:
[----:B------:R-:W-:Y:S01]  /*9bf0*/  VIADD R0, R10, 0x60 ;  /* 0x000000600a007836 */ /* 0x000fe20000000000 */
[----:B0-23--:R-:W0:Y:S04]  /*9c00*/  SHFL.IDX PT, R3, R3, 0x3, 0x181f ;  /* 0x00781f0003037f89 */ /* 0x00de2800000e0000 */
[----:B------:R-:W-:Y:S01]  /*9c10*/  ISETP.GE.AND P0, PT, R0, R15, PT ;  /* 0x0000000f0000720c */ /* 0x000fe20003f06270 */
[----:B-1--4-:R1:W2:-:S12]  /*9c20*/  SHFL.IDX PT, R9, R4, 0x3, 0x181f ;  /* 0x00781f0004097f89 */ /* 0x01229800000e0000 */
[----:B-1----:R-:W-:Y:S05]  /*9c30*/  @P0 BRA `(.L_x_207) ;  /* 0x0000000000240947 */ /* 0x002fea0003800000 */
[----:B------:R-:W-:Y:S02]  /*9c40*/  ULDC UR4, c[0x0][0xac8] ;  /* 0x0002b20000047ab9 */ /* 0x000fe40000000800 */
[----:B------:R-:W-:Y:S02]  /*9c50*/  ISETP.GE.AND P2, PT, R18, UR4, PT ;  /* 0x0000000412007c0c */ /* 0x000fe4000bf46270 */
[----:B------:R-:W-:-:S11]  /*9c60*/  ISETP.GE.AND P3, PT, R22, UR4, PT ;  /* 0x0000000416007c0c */ /* 0x000fd6000bf66270 */
[-C--:B--2---:R-:W-:Y:S02]  /*9c70*/  @!P2 LEA R10, P0, R18, R9.reuse, 0x1 ;  /* 0x00000009120aa211 */ /* 0x084fe400078008ff */
[----:B------:R-:W-:Y:S02]  /*9c80*/  @!P3 LEA R8, P1, R22, R9, 0x1 ;  /* 0x000000091608b211 */ /* 0x000fe400078208ff */
[-C--:B0-----:R-:W-:Y:S02]  /*9c90*/  @!P2 LEA.HI.X R11, R18, R3.reuse, R229, 0x1, P0 ;  /* 0x00000003120ba211 */ /* 0x081fe400000f0ce5 */
[----:B------:R-:W-:-:S03]  /*9ca0*/  @!P3 LEA.HI.X R9, R22, R3, R228, 0x1, P1 ;  /* 0x000000031609b211 */ /* 0x000fc600008f0ce4 */
[----:B------:R0:W-:Y:S04]  /*9cb0*/  @!P2 ST.E.128 desc[UR40][R10.64], RZ ;  /* 0x000000ff0a00a985 */ /* 0x0001e8000c101d28 */
[----:B------:R0:W-:Y:S02]  /*9cc0*/  @!P3 ST.E.128 desc[UR40][R8.64], RZ ;  /* 0x000000ff0800b985 */ /* 0x0001e4000c101d28 */
.L_x_207:
[----:B------:R-:W-:Y:S05]  /*9cd0*/  BSYNC B0 ;  /* 0x0000000000007941 */ /* 0x000fea0003800000 */
.L_x_197:
[----:B------:R-:W-:Y:S02]  /*9ce0*/  ULDC UR4, c[0x0][0xc3c] ;  /* 0x00030f0000047ab9 */ /* 0x000fe40000000800 */
[----:B-1----:R-:W-:-:S13]  /*9cf0*/  ISETP.GE.AND P0, PT, R7, UR4, PT ;  /* 0x0000000407007c0c */ /* 0x002fda000bf06270 */
[----:B------:R-:W-:Y:S05]  /*9d00*/  @!P0 BRA `(.L_x_219) ;  /* 0xffffff7000b08947 */ /* 0x000fea000383ffff */
[----:B------:R-:W-:Y:S05]  /*9d10*/  EXIT ;  /* 0x000000000000794d */ /* 0x000fea0003800000 */
.L_x_171:
[----:B------:R-:W-:-:S08]  /*9d20*/  NOP ;  /* 0x0000000000007918 */ /* 0x000fd00000000000 */
[----:B0-----:R-:W0:-:S00]  /*9d30*/  USETMAXREG.DEALLOC.CTAPOOL 0x18 ;  /* 0x00000018000079c8 */ /* 0x001e0000080e0500 */
[----:B0-----:R-:W2:Y:S01]  /*9d40*/  LDL.LU R2, [R1+0x1c] ;  /* 0x00001c0001027983 */ /* 0x001ea20000300800 */
[----:B------:R-:W-:Y:S01]  /*9d50*/  LOP3.LUT R0, R0, 0x3, RZ, 0xc0, !PT ;  /* 0x0000000300007812 */ /* 0x000fe200078ec0ff */
[----:B------:R-:W-:-:S05]  /*9d60*/  IMAD.MOV.U32 R6, RZ, RZ, RZ ;  /* 0x000000ffff067224 */ /* 0x000fca00078e00ff */
[----:B------:R-:W0:Y:S02]  /*9d70*/  SHFL.IDX PT, R0, R0, RZ, 0x1f ;  /* 0x00001fff00007589 */ /* 0x000e2400000e0000 */
[----:B0-----:R-:W-:Y:S02]  /*9d80*/  ISETP.NE.AND P0, PT, R0, RZ, PT ;  /* 0x000000ff0000720c */ /* 0x001fe40003f05270 */
[----:B--2---:R-:W-:-:S11]  /*9d90*/  LOP3.LUT R2, R2, 0xfffffffd, RZ, 0xc0, !PT ;  /* 0xfffffffd02027812 */ /* 0x004fd600078ec0ff */
[----:B------:R-:W-:-:S05]  /*9da0*/  @P0 LOP3.LUT R2, R2, 0x2, RZ, 0xfc, !PT ;  /* 0x0000000202020812 */ /* 0x000fca00078efcff */
[----:B------:R0:W-:Y:S01]  /*9db0*/  STL [R1+0x1c], R2 ;  /* 0x00001c0201007387 */ /* 0x0001e20000100800 */
[----:B------:R-:W-:Y:S05]  /*9dc0*/  @!P0 BRA `(.L_x_220) ;  /* 0x0000000000248947 */ /* 0x000fea0003800000 */
[----:B------:R-:W1:Y:S08]  /*9dd0*/  S2UR UR5, SR_CgaCtaId ;  /* 0x00000000000579c3 */ /* 0x000e700000008800 */
[----:B------:R-:W-:Y:S06]  /*9de0*/  BAR.SYNC.DEFER_BLOCKING 0x5, 0x180 ;  /* 0x0146000000007b1d */ /* 0x000fec0000010000 */
[----:B------:R-:W-:-:S02]  /*9df0*/  UMOV UR4, 0x400 ;  /* 0x0000040000047882 */ /* 0x000fc40000000000 */
[----:B-1----:R-:W-:-:S09]  /*9e00*/  ULEA UR4, UR5, UR4, 0x18 ;  /* 0x0000000405047291 */ /* 0x002fd2000f8ec03f */
[----:B------:R-:W1:Y:S04]  /*9e10*/  LDS.128 R4, [UR4+0x348d0] ;  /* 0x0348d004ff047984 */ /* 0x000e680008000c00 */
[----:B-1----:R2:W-:Y:S04]  /*9e20*/  STL.64 [R1], R4 ;  /* 0x0000000401007387 */ /* 0x0025e80000100a00 */
[----:B------:R2:W-:Y:S01]  /*9e30*/  STL.64 [R1+0x8], R6 ;  /* 0x0000080601007387 */ /* 0x0005e20000100a00 */
[----:B------:R-:W-:Y:S06]  /*9e40*/  BAR.ARV 0x4, 0x180 ;  /* 0x0106000000007b1d */ /* 0x000fec0000002000 */
[----:B------:R-:W-:Y:S05]  /*9e50*/  BRA `(.L_x_221) ;  /* 0x0000000800a87947 */ /* 0x000fea0003800000 */
.L_x_220:
[----:B------:R-:W1:Y:S01]  /*9e60*/  S2R R0, SR_TID.X ;  /* 0x0000000000007919 */ /* 0x000e620000002100 */
[----:B------:R-:W-:Y:S01]  /*9e70*/  ULDC UR4, c[0x0][0xc3c] ;  /* 0x00030f0000047ab9 */ /* 0x000fe20000000800 */
[----:B------:R-:W-:Y:S01]  /*9e80*/  IMAD.MOV.U32 R9, RZ, RZ, RZ ;  /* 0x000000ffff097224 */ /* 0x000fe200078e00ff */
[----:B------:R-:W2:Y:S01]  /*9e90*/  S2UR UR6, SR_CTAID.X ;  /* 0x00000000000679c3 */ /* 0x000ea20000002500 */
[----:B------:R-:W-:Y:S01]  /*9ea0*/  ULDC UR5, c[0x0][0xc38] ;  /* 0x00030e0000057ab9 */ /* 0x000fe20000000800 */
[----:B-1----:R-:W-:-:S04]  /*9eb0*/  LOP3.LUT R0, R0, 0x1f, RZ, 0xc0, !PT ;  /* 0x0000001f00007812 */ /* 0x002fc800078ec0ff */
[----:B------:R-:W-:-:S04]  /*9ec0*/  ISETP.NE.AND P0, PT, R0, 0x1f, PT ;  /* 0x0000001f0000780c */ /* 0x000fc80003f05270 */
[----:B------:R-:W-:-:S13]  /*9ed0*/  ISETP.GE.OR P1, PT, R0, UR4, !P0 ;  /* 0x0000000400007c0c */ /* 0x000fda000c726670 */
[----:B0-----:R-:W0:Y:S08]  /*9ee0*/  @!P1 LDC.64 R2, c[0x0][0xc80] ;  /* 0x00032000ff029b82 */ /* 0x001e300000000a00 */
[----:B------:R-:W1:Y:S01]  /*9ef0*/  @!P1 LDC.64 R4, c[0x0][0xc78] ;  /* 0x00031e00ff049b82 */ /* 0x000e620000000a00 */
[----:B0-----:R-:W-:-:S05]  /*9f00*/  @!P1 IMAD.WIDE.U32 R2, R0, 0x4, R2 ;  /* 0x0000000400029825 */ /* 0x001fca00078e0002 */
[----:B------:R1:W3:Y:S02]  /*9f10*/  @!P1 LDG.E R6, desc[UR40][R2.64] ;  /* 0x0000002802069981 */ /* 0x0002e4000c1e1900 */
[----:B-1----:R-:W-:-:S05]  /*9f20*/  @!P1 IMAD.WIDE.U32 R2, R0, 0x4, R4 ;  /* 0x0000000400029825 */ /* 0x002fca00078e0004 */
[----:B------:R-:W3:Y:S01]  /*9f30*/  @!P1 LDG.E R9, desc[UR40][R2.64] ;  /* 0x0000002802099981 */ /* 0x000ee2000c1e1900 */
[C---:B------:R-:W-:Y:S01]  /*9f40*/  ISETP.NE.AND P1, PT, R0.reuse, RZ, PT ;  /* 0x000000ff0000720c */ /* 0x040fe20003f25270 */
[----:B------:R-:W-:Y:S01]  /*9f50*/  UMOV UR4, URZ ;  /* 0x0000003f00047c82 */ /* 0x000fe20008000000 */
[C---:B------:R-:W-:Y:S02]  /*9f60*/  ISETP.GE.U32.AND P2, PT, R0.reuse, 0x2, PT ;  /* 0x000000020000780c */ /* 0x040fe40003f46070 */
[C---:B------:R-:W-:Y:S02]  /*9f70*/  ISETP.GE.U32.AND P3, PT, R0.reuse, 0x4, PT ;  /* 0x000000040000780c */ /* 0x040fe40003f66070 */
[C---:B------:R-:W-:Y:S02]  /*9f80*/  ISETP.GE.U32.AND P4, PT, R0.reuse, 0x8, PT ;  /* 0x000000080000780c */ /* 0x040fe40003f86070 */
[----:B------:R-:W-:Y:S01]  /*9f90*/  ISETP.GE.U32.AND P5, PT, R0, 0x10, PT ;  /* 0x000000100000780c */ /* 0x000fe20003fa6070 */
[----:B---3--:R-:W-:-:S05]  /*9fa0*/  IMAD R4, R6, R9, RZ ;  /* 0x0000000906047224 */ /* 0x008fca00078e02ff */
[----:B------:R-:W0:Y:S02]  /*9fb0*/  SHFL.UP PT, R5, R4, 0x1, RZ ;  /* 0x0420000004057989 */ /* 0x000e2400000e00ff */
[----:B0-----:R-:W-:-:S05]  /*9fc0*/  SEL R5, R5, RZ, P1 ;  /* 0x000000ff05057207 */ /* 0x001fca0000800000 */
[----:B------:R-:W-:-:S05]  /*9fd0*/  IMAD.IADD R5, R4, 0x1, R5 ;  /* 0x0000000104057824 */ /* 0x000fca00078e0205 */
        /* <DEDUP_REMOVED lines=12> */
[----:B------:R-:W0:Y:S02]  /*a0a0*/  SHFL.IDX PT, R4, R2, 0x1f, 0x1f ;  /* 0x03e01f0002047f89 */ /* 0x000e2400000e0000 */
[----:B0-----:R-:W-:-:S04]  /*a0b0*/  IMAD R7, R4, UR5, RZ ;  /* 0x0000000504077c24 */ /* 0x001fc8000f8e02ff */
[----:B------:R-:W-:Y:S01]  /*a0c0*/  IMAD.MOV.U32 R4, RZ, RZ, R7 ;  /* 0x000000ffff047224 */ /* 0x000fe200078e0007 */
[----:B--2---:R-:W-:-:S13]  /*a0d0*/  ISETP.GT.AND P6, PT, R7, UR6, PT ;  /* 0x0000000607007c0c */ /* 0x004fda000bfc4270 */
[----:B------:R-:W-:Y:S05]  /*a0e0*/  @P6 BRA `(.L_x_222) ;  /* 0x0000000000a46947 */ /* 0x000fea0003800000 */
[----:B------:R-:W-:Y:S01]  /*a0f0*/  IMAD.MOV.U32 R7, RZ, RZ, R4 ;  /* 0x000000ffff077224 */ /* 0x000fe200078e0004 */
[----:B------:R-:W-:Y:S01]  /*a100*/  UMOV UR4, URZ ;  /* 0x0000003f00047c82 */ /* 0x000fe20008000000 */
[----:B------:R-:W-:-:S05]  /*a110*/  ULDC UR5, c[0x0][0xc38] ;  /* 0x00030e0000057ab9 */ /* 0x000fca0000000800 */
.L_x_224:
[----:B------:R-:W0:Y:S01]  /*a120*/  LDC R2, c[0x0][0xc3c] ;  /* 0x00030f00ff027b82 */ /* 0x000e220000000800 */
[----:B------:R-:W-:Y:S01]  /*a130*/  ULDC UR7, c[0x0][0xc3c] ;  /* 0x00030f0000077ab9 */ /* 0x000fe20000000800 */
[----:B------:R-:W-:Y:S01]  /*a140*/  UIADD3 UR4, UR4, 0x1f, URZ ;  /* 0x0000001f04047890 */ /* 0x000fe2000fffe03f */
[----:B------:R-:W-:-:S05]  /*a150*/  IMAD.U32 R3, RZ, RZ, UR7 ;  /* 0x00000007ff037e24 */ /* 0x000fca000f8e00ff */
[----:B------:R1:W-:Y:S01]  /*a160*/  STL [R1+0xc], R3 ;  /* 0x00000c0301007387 */ /* 0x0003e20000100800 */
[----:B0-----:R-:W-:-:S13]  /*a170*/  ISETP.LE.AND P6, PT, R2, UR4, PT ;  /* 0x0000000402007c0c */ /* 0x001fda000bfc3270 */
[----:B-1----:R-:W-:Y:S05]  /*a180*/  @P6 BRA `(.L_x_223) ;  /* 0x0000000400a46947 */ /* 0x002fea0003800000 */
[----:B------:R-:W-:Y:S02]  /*a190*/  VIADD R9, R0, UR4 ;  /* 0x0000000400097c36 */ /* 0x000fe40008000000 */
[----:B------:R-:W-:-:S03]  /*a1a0*/  IMAD.MOV.U32 R6, RZ, RZ, RZ ;  /* 0x000000ffff067224 */ /* 0x000fc600078e00ff */
[----:B------:R-:W-:-:S13]  /*a1b0*/  ISETP.GE.OR P6, PT, R9, R2, !P0 ;  /* 0x000000020900720c */ /* 0x000fda00047c6670 */
[----:B------:R-:W0:Y:S08]  /*a1c0*/  @!P6 LDC.64 R2, c[0x0][0xc80] ;  /* 0x00032000ff02eb82 */ /* 0x000e300000000a00 */
[----:B------:R-:W1:Y:S01]  /*a1d0*/  @!P6 LDC.64 R4, c[0x0][0xc78] ;  /* 0x00031e00ff04eb82 */ /* 0x000e620000000a00 */
[----:B0-----:R-:W-:-:S05]  /*a1e0*/  @!P6 IMAD.WIDE R2, R9, 0x4, R2 ;  /* 0x000000040902e825 */ /* 0x001fca00078e0202 */
[----:B------:R1:W2:Y:S02]  /*a1f0*/  @!P6 LDG.E R6, desc[UR40][R2.64] ;  /* 0x000000280206e981 */ /* 0x0002a4000c1e1900 */
[----:B-1----:R-:W-:-:S04]  /*a200*/  @!P6 IMAD.WIDE R2, R9, 0x4, R4 ;  /* 0x000000040902e825 */ /* 0x002fc800078e0204 */
[----:B------:R-:W-:-:S06]  /*a210*/  IMAD.MOV.U32 R9, RZ, RZ, RZ ;  /* 0x000000ffff097224 */ /* 0x000fcc00078e00ff */
[----:B------:R-:W2:Y:S02]  /*a220*/  @!P6 LDG.E R9, desc[UR40][R2.64] ;  /* 0x000000280209e981 */ /* 0x000ea4000c1e1900 */
[----:B--2---:R-:W-:-:S05]  /*a230*/  IMAD R11, R6, R9, RZ ;  /* 0x00000009060b7224 */ /* 0x004fca00078e02ff */
        /* <DEDUP_REMOVED lines=17> */
[----:B------:R-:W-:-:S05]  /*a350*/  IMAD.IADD R7, R4, 0x1, R7 ;  /* 0x0000000104077824 */ /* 0x000fca00078e0207 */
[----:B------:R-:W-:-:S13]  /*a360*/  ISETP.GT.AND P6, PT, R7, UR6, PT ;  /* 0x0000000607007c0c */ /* 0x000fda000bfc4270 */
[----:B------:R-:W-:Y:S05]  /*a370*/  @!P6 BRA `(.L_x_224) ;  /* 0xfffffffc0068e947 */ /* 0x000fea000383ffff */
.L_x_222:
[----:B------:R-:W-:Y:S02]  /*a380*/  IMAD.IADD R11, R7, 0x1, -R4 ;  /* 0x00000001070b7824 */ /* 0x000fe400078e0a04 */
[----:B------:R-:W-:Y:S02]  /*a390*/  IMAD.MOV.U32 R12, RZ, RZ, RZ ;  /* 0x000000ffff0c7224 */ /* 0x000fe400078e00ff */
[----:B------:R-:W-:-:S05]  /*a3a0*/  IMAD R3, R2, UR5, R11 ;  /* 0x0000000502037c24 */ /* 0x000fca000f8e020b */
[----:B------:R-:W-:-:S13]  /*a3b0*/  ISETP.GT.AND P0, PT, R3, UR6, PT ;  /* 0x0000000603007c0c */ /* 0x000fda000bf04270 */
[----:B------:R-:W-:-:S04]  /*a3c0*/  VOTE.ANY R10, PT, !P0 ;  /* 0x00000000000a7806 */ /* 0x000fc800040e0100 */
[----:B------:R-:W0:Y:S01]  /*a3d0*/  POPC R5, R10 ;  /* 0x0000000a00057309 */ /* 0x000e220000000000 */
[----:B------:R-:W-:Y:S01]  /*a3e0*/  ISETP.NE.AND P0, PT, R10, RZ, PT ;  /* 0x000000ff0a00720c */ /* 0x000fe20003f05270 */
[----:B0-----:R-:W0:Y:S04]  /*a3f0*/  SHFL.IDX PT, R6, R6, R5, 0x1f ;  /* 0x00001f0506067589 */ /* 0x001e2800000e0000 */
[----:B------:R-:W1:Y:S01]  /*a400*/  SHFL.IDX PT, R8, R9, R5, 0x1f ;  /* 0x00001f0509087589 */ /* 0x000e6200000e0000 */
[----:B0-----:R-:W-:-:S04]  /*a410*/  IABS R4, R6 ;  /* 0x0000000600047213 */ /* 0x001fc80000000000 */
[----:B------:R-:W0:Y:S01]  /*a420*/  I2F.RP R13, R4 ;  /* 0x00000004000d7306 */ /* 0x000e220000209400 */
[----:B-1----:R-:W-:-:S07]  /*a430*/  IABS R7, R8 ;  /* 0x0000000800077213 */ /* 0x002fce0000000000 */
[----:B------:R-:W-:Y:S08]  /*a440*/  I2F.RP R10, R7 ;  /* 0x00000007000a7306 */ /* 0x000ff00000209400 */
[----:B0-----:R-:W0:Y:S02]  /*a450*/  MUFU.RCP R13, R13 ;  /* 0x0000000d000d7308 */ /* 0x001e240000001000 */
[----:B0-----:R-:W-:-:S06]  /*a460*/  VIADD R3, R13, 0xffffffe ;  /* 0x0ffffffe0d037836 */ /* 0x001fcc0000000000 */
[----:B------:R-:W0:Y:S02]  /*a470*/  F2I.FTZ.U32.TRUNC.NTZ R3, R3 ;  /* 0x0000000300037305 */ /* 0x000e24000021f000 */
[----:B0-----:R-:W-:Y:S01]  /*a480*/  IMAD.MOV R15, RZ, RZ, -R3 ;  /* 0x000000ffff0f7224 */ /* 0x001fe200078e0a03 */
[----:B------:R-:W-:Y:S06]  /*a490*/  @!P0 BRA `(.L_x_225) ;  /* 0x0000000000088947 */ /* 0x000fec0003800000 */
[----:B------:R-:W-:-:S05]  /*a4a0*/  VIADD R9, R5, 0xffffffff ;  /* 0xffffffff05097836 */ /* 0x000fca0000000000 */
[----:B------:R0:W1:Y:S02]  /*a4b0*/  SHFL.IDX PT, R12, R2, R9, 0x1f ;  /* 0x00001f09020c7589 */ /* 0x00006400000e0000 */
.L_x_225:
[----:B-1----:R-:W-:Y:S01]  /*a4c0*/  IMAD R11, R12, UR5, R11 ;  /* 0x000000050c0b7c24 */ /* 0x002fe2000f8e020b */
[----:B------:R-:W1:Y:S01]  /*a4d0*/  MUFU.RCP R10, R10 ;  /* 0x0000000a000a7308 */ /* 0x000e620000001000 */
[----:B0-----:R-:W-:Y:S02]  /*a4e0*/  IMAD R9, R15, R4, RZ ;  /* 0x000000040f097224 */ /* 0x001fe400078e02ff */
[----:B------:R-:W-:Y:S01]  /*a4f0*/  IMAD.MOV.U32 R2, RZ, RZ, RZ ;  /* 0x000000ffff027224 */ /* 0x000fe200078e00ff */
[----:B------:R0:W-:Y:S03]  /*a500*/  STL [R1], R11 ;  /* 0x0000000b01007387 */ /* 0x0001e60000100800 */
[----:B------:R-:W-:Y:S01]  /*a510*/  IMAD.HI.U32 R2, R3, R9, R2 ;  /* 0x0000000903027227 */ /* 0x000fe200078e0002 */
[----:B------:R-:W-:Y:S02]  /*a520*/  IADD3 R9, -R11, UR6, RZ ;  /* 0x000000060b097c10 */ /* 0x000fe4000fffe1ff */
[----:B------:R-:W-:-:S02]  /*a530*/  IABS R3, R6 ;  /* 0x0000000600037213 */ /* 0x000fc40000000000 */
[----:B------:R-:W-:-:S03]  /*a540*/  IABS R13, R9 ;  /* 0x00000009000d7213 */ /* 0x000fc60000000000 */
[----:B------:R-:W-:Y:S02]  /*a550*/  IMAD.MOV R12, RZ, RZ, -R3 ;  /* 0x000000ffff0c7224 */ /* 0x000fe400078e0a03 */
[----:B0-----:R-:W-:-:S04]  /*a560*/  IMAD.HI.U32 R11, R2, R13, RZ ;  /* 0x0000000d020b7227 */ /* 0x001fc800078e00ff */
[----:B-1----:R-:W-:Y:S02]  /*a570*/  VIADD R3, R10, 0xffffffe ;  /* 0x0ffffffe0a037836 */ /* 0x002fe40000000000 */
[----:B------:R-:W-:-:S04]  /*a580*/  IMAD R13, R11, R12, R13 ;  /* 0x0000000c0b0d7224 */ /* 0x000fc800078e020d */
[----:B------:R-:W0:Y:S01]  /*a590*/  F2I.FTZ.U32.TRUNC.NTZ R3, R3 ;  /* 0x0000000300037305 */ /* 0x000e22000021f000 */
[----:B------:R-:W-:-:S13]  /*a5a0*/  ISETP.GT.U32.AND P1, PT, R4, R13, PT ;  /* 0x0000000d0400720c */ /* 0x000fda0003f24070 */
[----:B------:R-:W-:Y:S02]  /*a5b0*/  @!P1 IMAD.IADD R13, R13, 0x1, -R4 ;  /* 0x000000010d0d9824 */ /* 0x000fe400078e0a04 */
[----:B0-----:R-:W-:Y:S02]  /*a5c0*/  IMAD.MOV R2, RZ, RZ, -R3 ;  /* 0x000000ffff027224 */ /* 0x001fe400078e0a03 */
[----:B------:R-:W-:Y:S01]  /*a5d0*/  @!P1 VIADD R11, R11, 0x1 ;  /* 0x000000010b0b9836 */ /* 0x000fe20000000000 */
[----:B------:R-:W-:Y:S01]  /*a5e0*/  ISETP.GE.U32.AND P0, PT, R13, R4, PT ;  /* 0x000000040d00720c */ /* 0x000fe20003f06070 */
[----:B------:R-:W-:Y:S01]  /*a5f0*/  IMAD R13, R2, R7, RZ ;  /* 0x00000007020d7224 */ /* 0x000fe200078e02ff */
[----:B------:R-:W-:Y:S01]  /*a600*/  ISETP.NE.AND P1, PT, R6, RZ, PT ;  /* 0x000000ff0600720c */ /* 0x000fe20003f25270 */
[----:B------:R-:W-:-:S04]  /*a610*/  IMAD.MOV.U32 R2, RZ, RZ, RZ ;  /* 0x000000ffff027224 */ /* 0x000fc800078e00ff */
[----:B------:R-:W-:Y:S01]  /*a620*/  IMAD.HI.U32 R4, R3, R13, R2 ;  /* 0x0000000d03047227 */ /* 0x000fe200078e0002 */
[----:B------:R-:W-:-:S04]  /*a630*/  LOP3.LUT R2, R9, R6, RZ, 0x3c, !PT ;  /* 0x0000000609027212 */ /* 0x000fc800078e3cff */
[----:B------:R-:W-:Y:S01]  /*a640*/  ISETP.GE.AND P2, PT, R2, RZ, PT ;  /* 0x000000ff0200720c */ /* 0x000fe20003f46270 */
[----:B------:R-:W-:Y:S01]  /*a650*/  @P0 VIADD R11, R11, 0x1 ;  /* 0x000000010b0b0836 */ /* 0x000fe20000000000 */
[----:B------:R-:W-:-:S05]  /*a660*/  IABS R2, R8 ;  /* 0x0000000800027213 */ /* 0x000fca0000000000 */
[----:B------:R-:W-:-:S06]  /*a670*/  IMAD.MOV R2, RZ, RZ, -R2 ;  /* 0x000000ffff027224 */ /* 0x000fcc00078e0a02 */
[----:B------:R-:W-:Y:S01]  /*a680*/  @!P2 IMAD.MOV R11, RZ, RZ, -R11 ;  /* 0x000000ffff0ba224 */ /* 0x000fe200078e0a0b */
[----:B------:R-:W-:-:S04]  /*a690*/  @!P1 LOP3.LUT R11, RZ, R6, RZ, 0x33, !PT ;  /* 0x00000006ff0b9212 */ /* 0x000fc800078e33ff */
[-C--:B------:R-:W-:Y:S01]  /*a6a0*/  IABS R3, R11.reuse ;  /* 0x0000000b00037213 */ /* 0x080fe20000000000 */
[----:B------:R-:W-:-:S04]  /*a6b0*/  IMAD R6, R6, R11, RZ ;  /* 0x0000000b06067224 */ /* 0x000fc800078e02ff */
[----:B------:R-:W-:-:S04]  /*a6c0*/  IMAD.HI.U32 R4, R4, R3, RZ ;  /* 0x0000000304047227 */ /* 0x000fc800078e00ff */
[----:B------:R-:W-:Y:S02]  /*a6d0*/  IMAD R2, R4, R2, R3 ;  /* 0x0000000204027224 */ /* 0x000fe400078e0203 */
[----:B------:R-:W-:-:S03]  /*a6e0*/  IMAD.IADD R6, R9, 0x1, -R6 ;  /* 0x0000000109067824 */ /* 0x000fc600078e0a06 */
[----:B------:R-:W-:Y:S02]  /*a6f0*/  ISETP.GT.U32.AND P1, PT, R7, R2, PT ;  /* 0x000000020700720c */ /* 0x000fe40003f24070 */
[----:B------:R1:W-:Y:S11]  /*a700*/  STL [R1+0x4], R6 ;  /* 0x0000040601007387 */ /* 0x0003f60000100800 */
[----:B------:R-:W-:-:S02]  /*a710*/  @!P1 IMAD.IADD R2, R2, 0x1, -R7 ;  /* 0x0000000102029824 */ /* 0x000fc400078e0a07 */
[----:B------:R-:W-:Y:S01]  /*a720*/  @!P1 VIADD R4, R4, 0x1 ;  /* 0x0000000104049836 */ /* 0x000fe20000000000 */
[----:B------:R-:W-:Y:S02]  /*a730*/  ISETP.NE.AND P1, PT, R8, RZ, PT ;  /* 0x000000ff0800720c */ /* 0x000fe40003f25270 */
[----:B------:R-:W-:Y:S02]  /*a740*/  ISETP.GE.U32.AND P0, PT, R2, R7, PT ;  /* 0x000000070200720c */ /* 0x000fe40003f06070 */
[----:B------:R-:W-:-:S04]  /*a750*/  LOP3.LUT R2, R11, R8, RZ, 0x3c, !PT ;  /* 0x000000080b027212 */ /* 0x000fc800078e3cff */
[----:B------:R-:W-:-:S07]  /*a760*/  ISETP.GE.AND P2, PT, R2, RZ, PT ;  /* 0x000000ff0200720c */ /* 0x000fce0003f46270 */
[----:B------:R-:W-:-:S06]  /*a770*/  @P0 VIADD R4, R4, 0x1 ;  /* 0x0000000104040836 */ /* 0x000fcc0000000000 */
[----:B------:R-:W-:Y:S01]  /*a780*/  @!P2 IMAD.MOV R4, RZ, RZ, -R4 ;  /* 0x000000ffff04a224 */ /* 0x000fe200078e0a04 */
[----:B------:R-:W-:-:S05]  /*a790*/  @!P1 LOP3.LUT R4, RZ, R8, RZ, 0x33, !PT ;  /* 0x00000008ff049212 */ /* 0x000fca00078e33ff */
[--C-:B------:R-:W-:Y:S02]  /*a7a0*/  IMAD.MOV R2, RZ, RZ, -R4.reuse ;  /* 0x000000ffff027224 */ /* 0x100fe400078e0a04 */
[C---:B------:R-:W-:Y:S02]  /*a7b0*/  IMAD R4, R8.reuse, 0x1000000, R4 ;  /* 0x0100000008047824 */ /* 0x040fe400078e0204 */
[----:B------:R-:W-:Y:S02]  /*a7c0*/  IMAD R11, R8, R2, R11 ;  /* 0x00000002080b7224 */ /* 0x000fe400078e020b */
[----:B------:R-:W-:Y:S02]  /*a7d0*/  VIADD R2, R5, UR4 ;  /* 0x0000000405027c36 */ /* 0x000fe40008000000 */
[----:B------:R-:W-:-:S03]  /*a7e0*/  IMAD R3, R11, 0x10000, R4 ;  /* 0x000100000b037824 */ /* 0x000fc600078e0204 */
[----:B------:R1:W-:Y:S04]  /*a7f0*/  STL [R1+0xc], R2 ;  /* 0x00000c0201007387 */ /* 0x0003e80000100800 */
[----:B------:R1:W-:Y:S01]  /*a800*/  STL [R1+0x8], R3 ;  /* 0x0000080301007387 */ /* 0x0003e20000100800 */
[----:B------:R-:W-:Y:S05]  /*a810*/  BRA `(.L_x_226) ;  /* 0x0000000000107947 */ /* 0x000fea0003800000 */
.L_x_223:
[----:B------:R-:W-:Y:S01]  /*a820*/  IMAD.U32 R2, RZ, RZ, UR6 ;  /* 0x00000006ff027e24 */ /* 0x000fe2000f8e00ff */
[----:B------:R0:W-:Y:S04]  /*a830*/  STL [R1+0x4], RZ ;  /* 0x000004ff01007387 */ /* 0x0001e80000100800 */
[----:B------:R0:W-:Y:S04]  /*a840*/  STL [R1+0x8], RZ ;  /* 0x000008ff01007387 */ /* 0x0001e80000100800 */
[----:B------:R0:W-:Y:S02]  /*a850*/  STL [R1], R2 ;  /* 0x0000000201007387 */ /* 0x0001e40000100800 */
.L_x_226:
[----:B------:R-:W2:Y:S04]  /*a860*/  LDL R4, [R1] ;  /* 0x0000000001047983 */ /* 0x000ea80000100800 */
[----:B------:R-:W2:Y:S04]  /*a870*/  LDL R5, [R1+0x4] ;  /* 0x0000040001057983 */ /* 0x000ea80000100800 */
[----:B-1----:R-:W2:Y:S04]  /*a880*/  LDL R6, [R1+0x8] ;  /* 0x0000080001067983 */ /* 0x002ea80000100800 */
[----:B------:R-:W2:Y:S01]  /*a890*/  LDL R7, [R1+0xc] ;  /* 0x00000c0001077983 */ /* 0x000ea20000100800 */
[----:B------:R-:W-:-:S13]  /*a8a0*/  ISETP.NE.AND P0, PT, R0, RZ, PT ;  /* 0x000000ff0000720c */ /* 0x000fda0003f05270 */
[----:B------:R-:W1:Y:S01]  /*a8b0*/  @!P0 S2R R3, SR_CgaCtaId ;  /* 0x0000000000038919 */ /* 0x000e620000008800 */
[----:B------:R-:W-:-:S04]  /*a8c0*/  @!P0 MOV R0, 0x400 ;  /* 0x0000040000008802 */ /* 0x000fc80000000f00 */
[----:B-1----:R-:W-:-:S05]  /*a8d0*/  @!P0 LEA R0, R3, R0, 0x18 ;  /* 0x0000000003008211 */ /* 0x002fca00078ec0ff */
[----:B--2---:R1:W-:Y:S01]  /*a8e0*/  @!P0 STS.128 [R0+0x348d0], R4 ;  /* 0x0348d00400008388 */ /* 0x0043e20000000c00 */
[----:B------:R-:W-:Y:S06]  /*a8f0*/  BAR.ARV 0x5, 0x180 ;  /* 0x0146000000007b1d */ /* 0x000fec0000002000 */
.L_x_221:
[----:B-1----:R-:W3:Y:S01]  /*a900*/  LDL R0, [R1+0xc] ;  /* 0x00000c0001007983 */ /* 0x002ee20000100800 */
[----:B------:R-:W-:Y:S01]  /*a910*/  ULDC UR4, c[0x0][0xc3c] ;  /* 0x00030f0000047ab9 */ /* 0x000fe20000000800 */
[----:B------:R-:W-:Y:S02]  /*a920*/  IMAD.MOV.U32 R19, RZ, RZ, RZ ;  /* 0x000000ffff137224 */ /* 0x000fe400078e00ff */
[----:B------:R1:W-:Y:S01]  /*a930*/  STL [R1+0x48], RZ ;  /* 0x000048ff01007387 */ /* 0x0003e20000100800 */
[----:B---3--:R-:W-:Y:S01]  /*a940*/  ISETP.GE.AND P0, PT, R0, UR4, PT ;  /* 0x0000000400007c0c */ /* 0x008fe2000bf06270 */
[----:B------:R-:W-:-:S05]  /*a950*/  IMAD.MOV.U32 R0, RZ, RZ, 0x1 ;  /* 0x00000001ff007424 */ /* 0x000fca00078e00ff */
[----:B------:R1:W-:Y:S07]  /*a960*/  STL [R1+0x14], R0 ;  /* 0x0000140001007387 */ /* 0x0003ee0000100800 */
[----:B------:R-:W-:Y:S05]  /*a970*/  @P0 BRA `(.L_x_227) ;  /* 0x0000005400fc0947 */ /* 0x000fea0003800000 */
[----:B--2---:R-:W2:Y:S01]  /*a980*/  S2R R5, SR_TID.X ;  /* 0x0000000000057919 */ /* 0x004ea20000002100 */
[----:B------:R-:W3:Y:S01]  /*a990*/  S2UR UR5, SR_CgaCtaId ;  /* 0x00000000000579c3 */ /* 0x000ee20000008800 */
[----:B------:R-:W-:Y:S01]  /*a9a0*/  UMOV UR4, 0x400 ;  /* 0x0000040000047882 */ /* 0x000fe20000000000 */
[----:B------:R-:W-:Y:S01]  /*a9b0*/  BSSY B8, `(.L_x_227) ;  /* 0x000057b000087945 */ /* 0x000fe20003800000 */
[----:B------:R-:W-:Y:S01]  /*a9c0*/  IMAD.MOV.U32 R19, RZ, RZ, RZ ;  /* 0x000000ffff137224 */ /* 0x000fe200078e00ff */
[----:B------:R-:W-:Y:S01]  /*a9d0*/  ULDC UR36, c[0x0][0xc] ;  /* 0x0000030000247ab9 */ /* 0x000fe20000000800 */
[----:B------:R-:W-:Y:S01]  /*a9e0*/  ULDC.64 UR38, c[0x0][0x198] ;  /* 0x0000660000267ab9 */ /* 0x000fe20000000a00 */
[----:B---3--:R-:W-:-:S06]  /*a9f0*/  ULEA UR4, UR5, UR4, 0x18 ;  /* 0x0000000405047291 */ /* 0x008fcc000f8ec03f */
[----:B------:R-:W-:Y:S01]  /*aa00*/  IMAD.U32 R18, RZ, RZ, UR4 ;  /* 0x00000004ff127e24 */ /* 0x000fe2000f8e00ff */
[C---:B--2---:R-:W-:Y:S01]  /*aa10*/  LOP3.LUT R4, R5.reuse, 0x7f, RZ, 0xc0, !PT ;  /* 0x0000007f05047812 */ /* 0x044fe200078ec0ff */
[----:B-1----:R-:W-:-:S05]  /*aa20*/  IMAD.SHL.U32 R0, R5, 0x8, RZ ;  /* 0x0000000805007824 */ /* 0x002fca00078e00ff */
[C---:B0-----:R-:W-:Y:S02]  /*aa30*/  LOP3.LUT R2, R0.reuse, 0x1f8, RZ, 0xc0, !PT ;  /* 0x000001f800027812 */ /* 0x041fe400078ec0ff */
[----:B------:R-:W-:Y:S02]  /*aa40*/  LOP3.LUT R0, R0, 0x38, RZ, 0xc0, !PT ;  /* 0x0000003800007812 */ /* 0x000fe400078ec0ff */
[----:B------:R-:W-:Y:S01]  /*aa50*/  LOP3.LUT R3, R2, 0x38, R5, 0x78, !PT ;  /* 0x0000003802037812 */ /* 0x000fe200078e7805 */
[----:B------:R-:W-:Y:S01]  /*aa60*/  IMAD.SHL.U32 R2, R4, 0x8, RZ ;  /* 0x0000000804027824 */ /* 0x000fe200078e00ff */
[----:B------:R-:W-:-:S04]  /*aa70*/  SHF.R.U32.HI R4, RZ, 0x3, R4 ;  /* 0x00000003ff047819 */ /* 0x000fc80000011604 */
[----:B------:R-:W-:Y:S01]  /*aa80*/  LOP3.LUT R3, R3, 0x200, R2, 0xf8, !PT ;  /* 0x0000020003037812 */ /* 0x000fe200078ef802 */
[----:B------:R-:W-:-:S04]  /*aa90*/  IMAD.SHL.U32 R2, R5, 0x10, RZ ;  /* 0x0000001005027824 */ /* 0x000fc800078e00ff */
[----:B------:R-:W-:Y:S01]  /*aaa0*/  IMAD R3, R3, 0x2, R18 ;  /* 0x0000000203037824 */ /* 0x000fe200078e0212 */
[----:B------:R-:W-:Y:S01]  /*aab0*/  LOP3.LUT R4, R4, 0x70, R2, 0xf8, !PT ;  /* 0x0000007004047812 */ /* 0x000fe200078ef802 */
[----:B------:R-:W-:-:S03]  /*aac0*/  IMAD.MOV.U32 R2, RZ, RZ, 0x1 ;  /* 0x00000001ff027424 */ /* 0x000fc600078e00ff */
[----:B------:R-:W-:Y:S04]  /*aad0*/  STL [R1+0x24], R3 ;  /* 0x0000240301007387 */ /* 0x000fe80000100800 */
[----:B------:R0:W-:Y:S04]  /*aae0*/  STL [R1+0x14], R2 ;  /* 0x0000140201007387 */ /* 0x0001e80000100800 */
[----:B------:R1:W-:Y:S01]  /*aaf0*/  STL [R1+0x48], RZ ;  /* 0x000048ff01007387 */ /* 0x0003e20000100800 */
[C---:B0-----:R-:W-:Y:S02]  /*ab00*/  LOP3.LUT R2, R0.reuse, 0x40, RZ, 0xfc, !PT ;  /* 0x0000004000027812 */ /* 0x041fe400078efcff */
[----:B-1----:R-:W-:-:S07]  /*ab10*/  LOP3.LUT R0, R0, 0x80, RZ, 0xfc, !PT ;  /* 0x0000008000007812 */ /* 0x002fce00078efcff */
.L_x_329:
[----:B--2---:R-:W2:Y:S01]  /*ab20*/  LDL R0, [R1+0xc] ;  /* 0x00000c0001007983 */ /* 0x004ea20000100800 */
[----:B------:R-:W2:Y:S01]  /*ab30*/  LDC.64 R2, c[0x0][0xc88] ;  /* 0x00032200ff027b82 */ /* 0x000ea20000000a00 */
[----:B------:R-:W-:Y:S05]  /*ab40*/  YIELD ;  /* 0x0000000000007946 */ /* 0x000fea0003800000 */
[----:B------:R-:W-:Y:S01]  /*ab50*/  ULDC.64 UR4, c[0x0][0xa28] ;  /* 0x00028a0000047ab9 */ /* 0x000fe20000000a00 */
[----:B-1----:R-:W-:Y:S01]  /*ab60*/  IMAD.MOV.U32 R6, RZ, RZ, RZ ;  /* 0x000000ffff067224 */ /* 0x002fe200078e00ff */
[----:B------:R-:W-:Y:S01]  /*ab70*/  ISETP.NE.U32.AND P0, PT, RZ, UR4, PT ;  /* 0x00000004ff007c0c */ /* 0x000fe2000bf05070 */
[----:B------:R-:W-:Y:S01]  /*ab80*/  ULDC.64 UR6, c[0x0][0xa18] ;  /* 0x0002860000067ab9 */ /* 0x000fe20000000a00 */
[----:B------:R-:W-:Y:S01]  /*ab90*/  ULDC.64 UR8, c[0x0][0xa08] ;  /* 0x0002820000087ab9 */ /* 0x000fe20000000a00 */
[----:B--2---:R-:W-:-:S05]  /*aba0*/  IMAD.WIDE R2, R0, 0x4, R2 ;  /* 0x0000000400027825 */ /* 0x004fca00078e0202 */
[----:B------:R-:W2:Y:S01]  /*abb0*/  LDG.E R10, desc[UR40][R2.64] ;  /* 0x00000028020a7981 */ /* 0x000ea2000c1e1900 */
[----:B------:R-:W-:Y:S01]  /*abc0*/  ISETP.NE.AND.EX P0, PT, RZ, UR5, PT, P0 ;  /* 0x00000005ff007c0c */ /* 0x000fe2000bf05300 */
[----:B------:R-:W-:Y:S01]  /*abd0*/  IMAD.MOV.U32 R0, RZ, RZ, RZ ;  /* 0x000000ffff007224 */ /* 0x000fe200078e00ff */
[----:B--2---:R-:W-:Y:S01]  /*abe0*/  SHF.R.S32.HI R4, RZ, 0x1f, R10 ;  /* 0x0000001fff047819 */ /* 0x004fe2000001140a */
[----:B------:R-:W-:-:S10]  /*abf0*/  IMAD.SHL.U32 R17, R10, 0x4, RZ ;  /* 0x000000040a117824 */ /* 0x000fd400078e00ff */
[C---:B------:R-:W-:Y:S01]  /*ac00*/  @P0 LEA R2, P1, R10.reuse, UR4, 0x2 ;  /* 0x000000040a020c11 */ /* 0x040fe2000f8210ff */
[----:B------:R-:W-:Y:S03]  /*ac10*/  STL [R1+0x2c], R10 ;  /* 0x00002c0a01007387 */ /* 0x000fe60000100800 */
[C-C-:B------:R-:W-:Y:S01]  /*ac20*/  @P0 LEA.HI.X R3, R10.reuse, UR5, R4.reuse, 0x2, P1 ;  /* 0x000000050a030c11 */ /* 0x140fe200088f1404 */
[----:B------:R-:W-:Y:S01]  /*ac30*/  ULDC.64 UR4, c[0x0][0xa00] ;  /* 0x0002800000047ab9 */ /* 0x000fe20000000a00 */
[----:B------:R-:W-:Y:S01]  /*ac40*/  SHF.L.U64.HI R9, R10, 0x2, R4 ;  /* 0x000000020a097819 */ /* 0x000fe20000010204 */
[----:B0-----:R0:W-:Y:S01]  /*ac50*/  STL [R1+0x3c], R4 ;  /* 0x00003c0401007387 */ /* 0x0011e20000100800 */
[----:B------:R-:W-:-:S03]  /*ac60*/  ISETP.NE.U32.AND P1, PT, RZ, UR4, PT ;  /* 0x00000004ff007c0c */ /* 0x000fc6000bf25070 */
[----:B------:R1:W5:Y:S01]  /*ac70*/  @P0 LDG.E R0, desc[UR40][R2.64] ;  /* 0x0000002802000981 */ /* 0x000362000c1e1900 */
[----:B------:R-:W-:Y:S01]  /*ac80*/  ISETP.NE.AND.EX P1, PT, RZ, UR5, PT, P1 ;  /* 0x00000005ff007c0c */ /* 0x000fe2000bf25310 */
[----:B------:R-:W-:Y:S01]  /*ac90*/  IMAD.MOV.U32 R8, RZ, RZ, RZ ;  /* 0x000000ffff087224 */ /* 0x000fe200078e00ff */
[----:B------:R-:W-:Y:S01]  /*aca0*/  ISETP.NE.U32.AND P2, PT, RZ, UR6, PT ;  /* 0x00000006ff007c0c */ /* 0x000fe2000bf45070 */
[----:B------:R-:W-:Y:S01]  /*acb0*/  STL [R1+0x20], R9 ;  /* 0x0000200901007387 */ /* 0x000fe20000100800 */
[----:B------:R-:W-:Y:S02]  /*acc0*/  ISETP.NE.U32.AND P0, PT, RZ, UR8, PT ;  /* 0x00000008ff007c0c */ /* 0x000fe4000bf05070 */
[C---:B0-----:R-:W-:Y:S02]  /*acd0*/  IADD3 R4, P4, R17.reuse, UR8, RZ ;  /* 0x0000000811047c10 */ /* 0x041fe4000ff9e0ff */
[----:B-1----:R-:W-:Y:S02]  /*ace0*/  IADD3 R2, P3, R17, UR4, RZ ;  /* 0x0000000411027c10 */ /* 0x002fe4000ff7e0ff */
[----:B------:R-:W-:-:S02]  /*acf0*/  ISETP.NE.AND.EX P2, PT, RZ, UR7, PT, P2 ;  /* 0x00000007ff007c0c */ /* 0x000fc4000bf45320 */
[C---:B------:R-:W-:Y:S02]  /*ad00*/  IADD3.X R3, R9.reuse, UR5, RZ, P3, !PT ;  /* 0x0000000509037c10 */ /* 0x040fe40009ffe4ff */
[----:B------:R-:W-:Y:S02]  /*ad10*/  ISETP.NE.AND.EX P0, PT, RZ, UR9, PT, P0 ;  /* 0x00000009ff007c0c */ /* 0x000fe4000bf05300 */
[----:B------:R-:W-:Y:S01]  /*ad20*/  IADD3.X R5, R9, UR9, RZ, P4, !PT ;  /* 0x0000000909057c10 */ /* 0x000fe2000a7fe4ff */
[----:B------:R-:W2:Y:S01]  /*ad30*/  @P1 LDG.E R6, desc[UR40][R2.64] ;  /* 0x0000002802061981 */ /* 0x000ea2000c1e1900 */
[----:B------:R-:W-:Y:S02]  /*ad40*/  ULDC UR4, c[0x0][0x288] ;  /* 0x0000a20000047ab9 */ /* 0x000fe40000000800 */
[----:B------:R-:W-:Y:S01]  /*ad50*/  IMAD.U32 R11, RZ, RZ, UR4 ;  /* 0x00000004ff0b7e24 */ /* 0x000fe2000f8e00ff */
[----:B------:R-:W-:-:S06]  /*ad60*/  ULDC.64 UR4, c[0x0][0x418] ;  /* 0x0001060000047ab9 */ /* 0x000fcc0000000a00 */
[----:B------:R-:W5:Y:S04]  /*ad70*/  @P0 LDG.E R8, desc[UR40][R4.64] ;  /* 0x0000002804080981 */ /* 0x000f68000c1e1900 */
[----:B--2---:R0:W-:Y:S02]  /*ad80*/  STL [R1+0x30], R6 ;  /* 0x0000300601007387 */ /* 0x0041e40000100800 */
[----:B0-----:R-:W-:-:S04]  /*ad90*/  @P2 IADD3 R6, P3, R17, UR6, RZ ;  /* 0x0000000611062c10 */ /* 0x001fc8000ff7e0ff */
[----:B------:R-:W-:-:S05]  /*ada0*/  @P2 IADD3.X R7, R9, UR7, RZ, P3, !PT ;  /* 0x0000000709072c10 */ /* 0x000fca0009ffe4ff */
[----:B------:R0:W2:Y:S01]  /*adb0*/  @P2 LDG.E R11, desc[UR40][R6.64] ;  /* 0x00000028060b2981 */ /* 0x0000a2000c1e1900 */
[----:B------:R-:W-:-:S03]  /*adc0*/  UISETP.NE.U32.AND UP0, UPT, UR4, URZ, UPT ;  /* 0x0000003f0400728c */ /* 0x000fc6000bf05070 */
[----:B------:R-:W-:Y:S01]  /*add0*/  ULDC UR4, c[0x0][0x424] ;  /* 0x0001090000047ab9 */ /* 0x000fe20000000800 */
[----:B------:R-:W-:-:S03]  /*ade0*/  UISETP.NE.AND.EX UP0, UPT, UR5, URZ, UPT, UP0 ;  /* 0x0000003f0500728c */ /* 0x000fc6000bf05300 */
[----:B------:R-:W-:Y:S01]  /*adf0*/  ULDC UR5, c[0x0][0x2f0] ;  /* 0x0000bc0000057ab9 */ /* 0x000fe20000000800 */
[----:B------:R-:W-:-:S04]  /*ae00*/  USEL UR4, UR4, 0x1, UP0 ;  /* 0x0000000104047887 */ /* 0x000fc80008000000 */
[----:B------:R-:W-:-:S06]  /*ae10*/  UIMAD UR4, UR4, UR5, URZ ;  /* 0x00000005040472a4 */ /* 0x000fcc000f8e023f */
[----:B0-----:R-:W-:Y:S01]  /*ae20*/  IMAD.U32 R6, RZ, RZ, UR4 ;  /* 0x00000004ff067e24 */ /* 0x001fe2000f8e00ff */
[----:B--2---:R0:W-:Y:S01]  /*ae30*/  STL [R1+0x40], R11 ;  /* 0x0000400b01007387 */ /* 0x0041e20000100800 */
[----:B------:R-:W-:Y:S05]  /*ae40*/  @P2 BRA `(.L_x_228) ;  /* 0x0000000000142947 */ /* 0x000fea0003800000 */
[----:B------:R-:W-:Y:S05]  /*ae50*/  @!P1 BRA `(.L_x_228) ;  /* 0x0000000000109947 */ /* 0x000fea0003800000 */
[----:B------:R-:W2:Y:S04]  /*ae60*/  LDG.E R7, desc[UR40][R2.64] ;  /* 0x0000002802077981 */ /* 0x000ea8000c1e1900 */
[----:B------:R-:W2:Y:S02]  /*ae70*/  LDG.E R2, desc[UR40][R2.64+0x4] ;  /* 0x0000042802027981 */ /* 0x000ea4000c1e1900 */
[----:B--2---:R-:W-:-:S05]  /*ae80*/  IMAD.IADD R2, R2, 0x1, -R7 ;  /* 0x0000000102027824 */ /* 0x004fca00078e0a07 */
[----:B------:R1:W-:Y:S02]  /*ae90*/  STL [R1+0x40], R2 ;  /* 0x0000400201007387 */ /* 0x0003e40000100800 */
.L_x_228:
[----:B------:R-:W1:Y:S01]  /*aea0*/  LDL.LU R7, [R1+0x8] ;  /* 0x0000080001077983 */ /* 0x000e620000300800 */
[----:B------:R-:W-:Y:S02]  /*aeb0*/  ULDC.64 UR4, c[0x0][0xa20] ;  /* 0x0002880000047ab9 */ /* 0x000fe40000000a00 */
[----:B------:R-:W-:-:S04]  /*aec0*/  ISETP.NE.U32.AND P1, PT, RZ, UR4, PT ;  /* 0x00000004ff007c0c */ /* 0x000fc8000bf25070 */
[----:B------:R-:W-:Y:S02]  /*aed0*/  ISETP.NE.AND.EX P1, PT, RZ, UR5, PT, P1 ;  /* 0x00000005ff007c0c */ /* 0x000fe4000bf25310 */
[C---:B-1----:R-:W-:Y:S02]  /*aee0*/  LOP3.LUT R2, R7.reuse, 0xff000000, RZ, 0xc0, !PT ;  /* 0xff00000007027812 */ /* 0x042fe400078ec0ff */
[C---:B------:R-:W-:Y:S02]  /*aef0*/  LOP3.LUT R3, R7.reuse, 0xff0000, RZ, 0xc0, !PT ;  /* 0x00ff000007037812 */ /* 0x040fe400078ec0ff */
[----:B------:R-:W-:Y:S02]  /*af00*/  SHF.R.U32.HI R2, RZ, 0x8, R2 ;  /* 0x00000008ff027819 */ /* 0x000fe40000011602 */
[----:B------:R-:W-:Y:S01]  /*af10*/  LOP3.LUT R16, R7, 0xffff, RZ, 0xc0, !PT ;  /* 0x0000ffff07107812 */ /* 0x000fe200078ec0ff */
[----:B-----5:R-:W-:Y:S01]  /*af20*/  IMAD.IADD R7, R8, 0x1, R0 ;  /* 0x0000000108077824 */ /* 0x020fe200078e0200 */
[----:B------:R-:W-:Y:S01]  /*af30*/  LEA.HI R2, R3, R2, RZ, 0x10 ;  /* 0x0000000203027211 */ /* 0x000fe200078f80ff */
[----:B------:R-:W-:-:S05]  /*af40*/  IMAD.MOV.U32 R3, RZ, RZ, R10 ;  /* 0x000000ffff037224 */ /* 0x000fca00078e000a */
[----:B------:R1:W-:Y:S04]  /*af50*/  STL [R1+0x10], R3 ;  /* 0x0000100301007387 */ /* 0x0003e80000100800 */
[----:B------:R1:W-:Y:S01]  /*af60*/  STL [R1+0x18], R7 ;  /* 0x0000180701007387 */ /* 0x0003e20000100800 */
[----:B------:R-:W-:Y:S05]  /*af70*/  @!P1 BRA `(.L_x_229) ;  /* 0x0000000000109947 */ /* 0x000fea0003800000 */
[----:B------:R-:W-:-:S04]  /*af80*/  IADD3 R6, P0, R17, UR4, RZ ;  /* 0x0000000411067c10 */ /* 0x000fc8000ff1e0ff */
[----:B-1----:R-:W-:-:S05]  /*af90*/  IADD3.X R7, R9, UR5, RZ, P0, !PT ;  /* 0x0000000509077c10 */ /* 0x002fca00087fe4ff */
[----:B------:R2:W5:Y:S01]  /*afa0*/  LDG.E R6, desc[UR40][R6.64] ;  /* 0x0000002806067981 */ /* 0x000562000c1e1900 */
[----:B------:R-:W-:Y:S05]  /*afb0*/  BRA `(.L_x_230) ;  /* 0x0000000000107947 */ /* 0x000fea0003800000 */
.L_x_229:
[----:B------:R-:W-:Y:S05]  /*afc0*/  @!P0 BRA `(.L_x_230) ;  /* 0x00000000000c8947 */ /* 0x000fea0003800000 */
[----:B------:R-:W2:Y:S04]  /*afd0*/  LDG.E R6, desc[UR40][R4.64] ;  /* 0x0000002804067981 */ /* 0x000ea8000c1e1900 */
[----:B------:R-:W2:Y:S02]  /*afe0*/  LDG.E R4, desc[UR40][R4.64+0x4] ;  /* 0x0000042804047981 */ /* 0x000ea4000c1e1900 */
[----:B--2---:R-:W-:-:S07]  /*aff0*/  IMAD.IADD R6, R4, 0x1, -R6 ;  /* 0x0000000104067824 */ /* 0x004fce00078e0a06 */
.L_x_230:
[----:B-----5:R-:W-:Y:S01]  /*b000*/  IMAD.IADD R6, R6, 0x1, -R0 ;  /* 0x0000000106067824 */ /* 0x020fe200078e0a00 */
[----:B------:R-:W-:Y:S01]  /*b010*/  LOP3.LUT R9, R2, 0xff, RZ, 0xc0, !PT ;  /* 0x000000ff02097812 */ /* 0x000fe200078ec0ff */
[----:B------:R-:W-:Y:S01]  /*b020*/  IMAD.MOV.U32 R4, RZ, RZ, RZ ;  /* 0x000000ffff047224 */ /* 0x000fe200078e00ff */
[----:B------:R-:W-:Y:S01]  /*b030*/  BSSY B0, `(.L_x_231) ;  /* 0x000002a000007945 */ /* 0x000fe20003800000 */
[C---:B------:R-:W-:Y:S01]  /*b040*/  VIADD R0, R6.reuse, 0x7f ;  /* 0x0000007f06007836 */ /* 0x040fe20000000000 */
[----:B------:R-:W-:Y:S01]  /*b050*/  ISETP.GE.AND P0, PT, R6, 0x1, PT ;  /* 0x000000010600780c */ /* 0x000fe20003f06270 */
[----:B------:R-:W-:Y:S01]  /*b060*/  IMAD.MOV.U32 R10, RZ, RZ, R4 ;  /* 0x000000ffff0a7224 */ /* 0x000fe200078e0004 */
[----:B------:R3:W-:Y:S02]  /*b070*/  STL [R1+0x34], R4 ;  /* 0x0000340401007387 */ /* 0x0007e40000100800 */
[----:B-1----:R-:W-:-:S04]  /*b080*/  SHF.R.S32.HI R3, RZ, 0x1f, R0 ;  /* 0x0000001fff037819 */ /* 0x002fc80000011400 */
[----:B------:R-:W-:-:S04]  /*b090*/  LEA.HI R3, R3, R0, RZ, 0x7 ;  /* 0x0000000003037211 */ /* 0x000fc800078f38ff */
[----:B------:R-:W-:-:S05]  /*b0a0*/  SHF.R.S32.HI R8, RZ, 0x7, R3 ;  /* 0x00000007ff087819 */ /* 0x000fca0000011403 */
[----:B------:R3:W-:Y:S04]  /*b0b0*/  STL [R1+0x44], R8 ;  /* 0x0000440801007387 */ /* 0x0007e80000100800 */
[----:B------:R3:W-:Y:S01]  /*b0c0*/  STL [R1+0x58], R9 ;  /* 0x0000580901007387 */ /* 0x0007e20000100800 */
[----:B------:R-:W-:Y:S05]  /*b0d0*/  @!P0 BRA `(.L_x_232) ;  /* 0x00000000007c8947 */ /* 0x000fea0003800000 */
[----:B------:R-:W-:-:S04]  /*b0e0*/  SHF.R.U32.HI R0, RZ, 0x10, R2 ;  /* 0x00000010ff007819 */ /* 0x000fc80000011602 */
[----:B------:R-:W-:-:S13]  /*b0f0*/  ISETP.NE.AND P0, PT, R0, RZ, PT ;  /* 0x000000ff0000720c */ /* 0x000fda0003f05270 */
[----:B------:R-:W3:Y:S02]  /*b100*/  @!P0 LDC R0, c[0x0][0x9f0] ;  /* 0x00027c00ff008b82 */ /* 0x000ee40000000800 */
[----:B---3--:R-:W-:-:S04]  /*b110*/  IABS R4, R0 ;  /* 0x0000000000047213 */ /* 0x008fc80000000000 */
[----:B------:R-:W1:Y:S08]  /*b120*/  I2F.RP R2, R4 ;  /* 0x0000000400027306 */ /* 0x000e700000209400 */
[----:B-1----:R-:W1:Y:S02]  /*b130*/  MUFU.RCP R2, R2 ;  /* 0x0000000200027308 */ /* 0x002e640000001000 */
[----:B-1----:R-:W-:-:S06]  /*b140*/  VIADD R2, R2, 0xffffffe ;  /* 0x0ffffffe02027836 */ /* 0x002fcc0000000000 */
[----:B------:R-:W1:Y:S02]  /*b150*/  F2I.FTZ.U32.TRUNC.NTZ R3, R2 ;  /* 0x0000000200037305 */ /* 0x000e64000021f000 */
[----:B-1----:R-:W-:-:S04]  /*b160*/  IMAD.MOV R2, RZ, RZ, -R3 ;  /* 0x000000ffff027224 */ /* 0x002fc800078e0a03 */
[----:B------:R-:W-:Y:S02]  /*b170*/  IMAD R5, R2, R4, RZ ;  /* 0x0000000402057224 */ /* 0x000fe400078e02ff */
[----:B------:R-:W-:-:S04]  /*b180*/  IMAD.MOV.U32 R2, RZ, RZ, RZ ;  /* 0x000000ffff027224 */ /* 0x000fc800078e00ff */
[----:B--2---:R-:W-:Y:S01]  /*b190*/  IMAD.HI.U32 R7, R3, R5, R2 ;  /* 0x0000000503077227 */ /* 0x004fe200078e0002 */
[----:B------:R-:W-:Y:S02]  /*b1a0*/  IABS R2, R0 ;  /* 0x0000000000027213 */ /* 0x000fe40000000000 */
[----:B------:R-:W-:-:S03]  /*b1b0*/  IADD3 R5, R0, -0x1, R8 ;  /* 0xffffffff00057810 */ /* 0x000fc60007ffe008 */
[----:B------:R-:W-:Y:S01]  /*b1c0*/  IMAD.MOV R2, RZ, RZ, -R2 ;  /* 0x000000ffff027224 */ /* 0x000fe200078e0a02 */
[----:B------:R-:W-:Y:S02]  /*b1d0*/  IABS R3, R5 ;  /* 0x0000000500037213 */ /* 0x000fe40000000000 */
[----:B------:R-:W-:Y:S01]  /*b1e0*/  LOP3.LUT R5, R5, R0, RZ, 0x3c, !PT ;  /* 0x0000000005057212 */ /* 0x000fe200078e3cff */
[----:B------:R-:W-:Y:S02]  /*b1f0*/  IMAD.MOV.U32 R6, RZ, RZ, R2 ;  /* 0x000000ffff067224 */ /* 0x000fe400078e0002 */
[----:B------:R-:W-:Y:S01]  /*b200*/  IMAD.HI.U32 R2, R7, R3, RZ ;  /* 0x0000000307027227 */ /* 0x000fe200078e00ff */
[----:B------:R-:W-:-:S03]  /*b210*/  ISETP.GE.AND P2, PT, R5, RZ, PT ;  /* 0x000000ff0500720c */ /* 0x000fc60003f46270 */
        /* <DEDUP_REMOVED lines=9> */
[----:B------:R-:W-:-:S05]  /*b2b0*/  IMAD.MOV.U32 R10, RZ, RZ, R2 ;  /* 0x000000ffff0a7224 */ /* 0x000fca00078e0002 */
[----:B------:R1:W-:Y:S02]  /*b2c0*/  STL [R1+0x34], R10 ;  /* 0x0000340a01007387 */ /* 0x0003e40000100800 */
.L_x_232:
[----:B------:R-:W-:Y:S05]  /*b2d0*/  BSYNC B0 ;  /* 0x0000000000007941 */ /* 0x000fea0003800000 */
.L_x_231:
[----:B------:R-:W-:Y:S01]  /*b2e0*/  IMAD.MOV.U32 R0, RZ, RZ, R10 ;  /* 0x000000ffff007224 */ /* 0x000fe200078e000a */
[----:B------:R-:W-:Y:S03]  /*b2f0*/  BSSY B7, `(.L_x_233) ;  /* 0x000040d000077945 */ /* 0x000fe60003800000 */
[----:B------:R-:W-:-:S05]  /*b300*/  IMAD R2, R9, R0, RZ ;  /* 0x0000000009027224 */ /* 0x000fca00078e02ff */
[----:B------:R-:W-:Y:S01]  /*b310*/  VIADDMNMX R0, R2, R0, R8, PT ;  /* 0x0000000002007246 */ /* 0x000fe20003800108 */
[----:B------:R4:W-:Y:S03]  /*b320*/  STL [R1+0x28], R2 ;  /* 0x0000280201007387 */ /* 0x0009e60000100800 */
[----:B------:R-:W-:Y:S01]  /*b330*/  ISETP.GT.AND P0, PT, R0, R2, PT ;  /* 0x000000020000720c */ /* 0x000fe20003f04270 */
[----:B------:R4:W-:-:S12]  /*b340*/  STL [R1+0x38], R0 ;  /* 0x0000380001007387 */ /* 0x0009d80000100800 */
[----:B----4-:R-:W-:Y:S05]  /*b350*/  @P0 BRA `(.L_x_234) ;  /* 0x0000000000480947 */ /* 0x010fea0003800000 */
[----:B------:R-:W4:Y:S02]  /*b360*/  S2R R0, SR_TID.X ;  /* 0x0000000000007919 */ /* 0x000f240000002100 */
[----:B----4-:R-:W-:-:S04]  /*b370*/  LOP3.LUT R0, R0, 0x7f, RZ, 0xc0, !PT ;  /* 0x0000007f00007812 */ /* 0x010fc800078ec0ff */
[----:B------:R-:W-:-:S13]  /*b380*/  ISETP.NE.AND P0, PT, R0, RZ, PT ;  /* 0x000000ff0000720c */ /* 0x000fda0003f05270 */
[----:B------:R-:W-:Y:S05]  /*b390*/  @P0 BRA `(.L_x_235) ;  /* 0x0000004000080947 */ /* 0x000fea0003800000 */
[----:B------:R-:W4:Y:S01]  /*b3a0*/  S2R R3, SR_LANEID ;  /* 0x0000000000037919 */ /* 0x000f220000000000 */
[----:B------:R-:W-:Y:S02]  /*b3b0*/  VOTEU.ANY UR4, UPT, PT ;  /* 0x0000000000047886 */ /* 0x000fe400038e0100 */
[----:B------:R-:W4:Y:S08]  /*b3c0*/  FLO.U32 R0, UR4 ;  /* 0x0000000400007d00 */ /* 0x000f3000080e0000 */
[----:B------:R-:W5:Y:S01]  /*b3d0*/  POPC R5, UR4 ;  /* 0x0000000400057d09 */ /* 0x000f620008000000 */
[----:B----4-:R-:W-:-:S02]  /*b3e0*/  ISETP.EQ.U32.AND P0, PT, R0, R3, PT ;  /* 0x000000030000720c */ /* 0x010fc40003f02070 */
[----:B------:R-:W5:Y:S11]  /*b3f0*/  LDC.64 R2, c[0x0][0xc60] ;  /* 0x00031800ff027b82 */ /* 0x000f760000000a00 */
[----:B-----5:R-:W4:Y:S01]  /*b400*/  @P0 ATOMG.E.ADD.STRONG.GPU PT, R3, desc[UR40][R2.64], R5 ;  /* 0x00000005020309a8 */ /* 0x020f2200081ee1e8 */
[----:B---3--:R-:W3:Y:S02]  /*b410*/  S2R R4, SR_LTMASK ;  /* 0x0000000000047919 */ /* 0x008ee40000003900 */
[----:B---3--:R-:W-:-:S04]  /*b420*/  LOP3.LUT R4, R4, UR4, RZ, 0xc0, !PT ;  /* 0x0000000404047c12 */ /* 0x008fc8000f8ec0ff */
[----:B--2---:R-:W2:Y:S01]  /*b430*/  POPC R7, R4 ;  /* 0x0000000400077309 */ /* 0x004ea20000000000 */
[----:B----4-:R-:W2:Y:S02]  /*b440*/  SHFL.IDX PT, R0, R3, R0, 0x1f ;  /* 0x00001f0003007589 */ /* 0x010ea400000e0000 */
[----:B--2---:R-:W-:-:S05]  /*b450*/  IADD3 R0, R0, UR36, R7 ;  /* 0x0000002400007c10 */ /* 0x004fca000fffe007 */
[----:B------:R4:W-:Y:S01]  /*b460*/  STL [R1], R0 ;  /* 0x0000000001007387 */ /* 0x0009e20000100800 */
[----:B------:R-:W-:Y:S05]  /*b470*/  BRA `(.L_x_235) ;  /* 0x0000003c00d07947 */ /* 0x000fea0003800000 */
.L_x_234:
[----:B------:R-:W-:Y:S01]  /*b480*/  VIADD R0, R18, 0x1c400 ;  /* 0x0001c40012007836 */ /* 0x000fe20000000000 */
[----:B------:R-:W-:Y:S04]  /*b490*/  BSSY B6, `(.L_x_236) ;  /* 0x0000013000067945 */ /* 0x000fe80003800000 */
[----:B------:R-:W-:-:S13]  /*b4a0*/  LOP3.LUT P0, RZ, R0, 0x3ff, RZ, 0xc0, !PT ;  /* 0x000003ff00ff7812 */ /* 0x000fda000780c0ff */
[----:B------:R-:W-:Y:S05]  /*b4b0*/  @!P0 BRA `(.L_x_237) ;  /* 0x0000000000408947 */ /* 0x000fea0003800000 */
[----:B------:R-:W-:Y:S01]  /*b4c0*/  MOV R2, 0x0 ;  /* 0x0000000000027802 */ /* 0x000fe20000000f00 */
[----:B------:R-:W-:Y:S01]  /*b4d0*/  ULDC.64 UR6, c[0x4][0x118] ;  /* 0x0100460000067ab9 */ /* 0x000fe20000000a00 */
[----:B------:R-:W-:Y:S01]  /*b4e0*/  ULDC.64 UR8, c[0x4][0x120] ;  /* 0x0100480000087ab9 */ /* 0x000fe20000000a00 */
[----:B------:R-:W-:Y:S01]  /*b4f0*/  ULDC.64 UR4, c[0x4][0x70] ;  /* 0x01001c0000047ab9 */ /* 0x000fe20000000a00 */
[----:B---3--:R-:W-:Y:S02]  /*b500*/  IMAD.U32 R4, RZ, RZ, UR6 ;  /* 0x00000006ff047e24 */ /* 0x008fe4000f8e00ff */
[----:B------:R-:W3:Y:S01]  /*b510*/  LDC.64 R2, c[0x4][R2] ;  /* 0x0100000002027b82 */ /* 0x000ee20000000a00 */
[----:B------:R-:W-:Y:S02]  /*b520*/  IMAD.U32 R5, RZ, RZ, UR7 ;  /* 0x00000007ff057e24 */ /* 0x000fe4000f8e00ff */
[----:B------:R-:W-:Y:S02]  /*b530*/  IMAD.U32 R6, RZ, RZ, UR8 ;  /* 0x00000008ff067e24 */ /* 0x000fe4000f8e00ff */
[----:B--2---:R-:W-:-:S02]  /*b540*/  IMAD.U32 R7, RZ, RZ, UR9 ;  /* 0x00000009ff077e24 */ /* 0x004fc4000f8e00ff */
[----:B-1----:R-:W-:Y:S02]  /*b550*/  IMAD.U32 R10, RZ, RZ, UR4 ;  /* 0x00000004ff0a7e24 */ /* 0x002fe4000f8e00ff */
[----:B0-----:R-:W-:Y:S02]  /*b560*/  IMAD.U32 R11, RZ, RZ, UR5 ;  /* 0x00000005ff0b7e24 */ /* 0x001fe4000f8e00ff */
[----:B------:R-:W-:Y:S02]  /*b570*/  IMAD.MOV.U32 R8, RZ, RZ, 0x70 ;  /* 0x00000070ff087424 */ /* 0x000fe400078e00ff */
[----:B------:R-:W-:Y:S02]  /*b580*/  IMAD.MOV.U32 R12, RZ, RZ, 0x1 ;  /* 0x00000001ff0c7424 */ /* 0x000fe400078e00ff */
[----:B------:R-:W-:-:S07]  /*b590*/  IMAD.MOV.U32 R13, RZ, RZ, RZ ;  /* 0x000000ffff0d7224 */ /* 0x000fce00078e00ff */
[----:B------:R-:W-:-:S07]  /*b5a0*/  LEPC R20, `(.L_x_237) ;  /* 0x000000001014794e */ /* 0x000fce0000000000 */
[----:B---3--:R-:W-:Y:S05]  /*b5b0*/  CALL.ABS.NOINC R2 ;  /* 0x0000000002007343 */ /* 0x008fea0003c00000 */
.L_x_237:
[----:B------:R-:W-:Y:S05]  /*b5c0*/  BSYNC B6 ;  /* 0x0000000000067941 */ /* 0x000fea0003800000 */
.L_x_236:
        /* <DEDUP_REMOVED lines=8> */
[----:B------:R4:W4:Y:S01]  /*b650*/  LDC.64 R2, c[0x4][R0] ;  /* 0x0100000000027b82 */ /* 0x0009220000000a00 */
[----:B---3--:R-:W-:Y:S02]  /*b660*/  IMAD.U32 R4, RZ, RZ, UR6 ;  /* 0x00000006ff047e24 */ /* 0x008fe4000f8e00ff */
        /* <DEDUP_REMOVED lines=9> */
[----:B----4-:R-:W-:Y:S05]  /*b700*/  CALL.ABS.NOINC R2 ;  /* 0x0000000002007343 */ /* 0x010fea0003c00000 */
.L_x_240:
[----:B------:R-:W-:Y:S01]  /*b710*/  MOV R2, 0x0 ;  /* 0x0000000000027802 */ /* 0x000fe20000000f00 */
[----:B------:R-:W-:Y:S01]  /*b720*/  ULDC.64 UR6, c[0x4][0x118] ;  /* 0x0100460000067ab9 */ /* 0x000fe20000000a00 */
[----:B------:R-:W-:Y:S01]  /*b730*/  ULDC.64 UR8, c[0x4][0x120] ;  /* 0x0100480000087ab9 */ /* 0x000fe20000000a00 */
[----:B------:R-:W-:Y:S01]  /*b740*/  ULDC.64 UR4, c[0x4][0x80] ;  /* 0x0100200000047ab9 */ /* 0x000fe20000000a00 */
[----:B------:R-:W-:Y:S02]  /*b750*/  IMAD.U32 R4, RZ, RZ, UR6 ;  /* 0x00000006ff047e24 */ /* 0x000fe4000f8e00ff */
[----:B------:R-:W0:Y:S01]  /*b760*/  LDC.64 R2, c[0x4][R2] ;  /* 0x0100000002027b82 */ /* 0x000e220000000a00 */
[----:B------:R-:W-:Y:S02]  /*b770*/  IMAD.U32 R5, RZ, RZ, UR7 ;  /* 0x00000007ff057e24 */ /* 0x000fe4000f8e00ff */
[----:B------:R-:W-:Y:S02]  /*b780*/  IMAD.U32 R6, RZ, RZ, UR8 ;  /* 0x00000008ff067e24 */ /* 0x000fe4000f8e00ff */
[----:B------:R-:W-:-:S02]  /*b790*/  IMAD.U32 R7, RZ, RZ, UR9 ;  /* 0x00000009ff077e24 */ /* 0x000fc4000f8e00ff */
[----:B------:R-:W-:Y:S02]  /*b7a0*/  IMAD.U32 R10, RZ, RZ, UR4 ;  /* 0x00000004ff0a7e24 */ /* 0x000fe4000f8e00ff */
[----:B------:R-:W-:Y:S02]  /*b7b0*/  IMAD.U32 R11, RZ, RZ, UR5 ;  /* 0x00000005ff0b7e24 */ /* 0x000fe4000f8e00ff */
[----:B------:R-:W-:Y:S02]  /*b7c0*/  IMAD.MOV.U32 R8, RZ, RZ, 0x70 ;  /* 0x00000070ff087424 */ /* 0x000fe400078e00ff */
[----:B------:R-:W-:Y:S02]  /*b7d0*/  IMAD.MOV.U32 R12, RZ, RZ, 0x1 ;  /* 0x00000001ff0c7424 */ /* 0x000fe400078e00ff */
[----:B------:R-:W-:-:S07]  /*b7e0*/  IMAD.MOV.U32 R13, RZ, RZ, RZ ;  /* 0x000000ffff0d7224 */ /* 0x000fce00078e00ff */
[----:B------:R-:W-:-:S07]  /*b7f0*/  LEPC R20, `(.L_x_239) ;  /* 0x000000001014794e */ /* 0x000fce0000000000 */
[----:B0-----:R-:W-:Y:S05]  /*b800*/  CALL.ABS.NOINC R2 ;  /* 0x0000000002007343 */ /* 0x001fea0003c00000 */
.L_x_239:
[----:B------:R-:W-:Y:S05]  /*b810*/  BSYNC B6 ;  /* 0x0000000000067941 */ /* 0x000fea0003800000 */
.L_x_238:
[----:B---3--:R-:W3:Y:S01]  /*b820*/  LDL.LU R4, [R1+0x20] ;  /* 0x0000200001047983 */ /* 0x008ee20000300800 */
[----:B------:R-:W-:-:S03]  /*b830*/  ULDC.64 UR4, c[0x0][0x9f8] ;  /* 0x00027e0000047ab9 */ /* 0x000fc60000000a00 */
[----:B--2---:R-:W2:Y:S01]  /*b840*/  LDL R7, [R1+0x10] ;  /* 0x0000100001077983 */ /* 0x004ea20000100800 */
[----:B------:R-:W-:-:S03]  /*b850*/  ISETP.NE.U32.AND P0, PT, RZ, UR4, PT ;  /* 0x00000004ff007c0c */ /* 0x000fc6000bf05070 */
[----:B------:R-:W4:Y:S01]  /*b860*/  LDL R0, [R1+0x38] ;  /* 0x0000380001007983 */ /* 0x000f220000100800 */
[----:B------:R-:W-:-:S13]  /*b870*/  ISETP.NE.AND.EX P0, PT, RZ, UR5, PT, P0 ;  /* 0x00000005ff007c0c */ /* 0x000fda000bf05300 */
[----:B------:R-:W-:-:S04]  /*b880*/  @P0 IADD3 R2, P1, R17, UR4, RZ ;  /* 0x0000000411020c10 */ /* 0x000fc8000ff3e0ff */
[----:B---3--:R-:W-:Y:S01]  /*b890*/  @P0 IADD3.X R3, R4, UR5, RZ, P1, !PT ;  /* 0x0000000504030c10 */ /* 0x008fe20008ffe4ff */
[----:B------:R-:W-:-:S04]  /*b8a0*/  ULDC.64 UR4, c[0x0][0xa08] ;  /* 0x0002820000047ab9 */ /* 0x000fc80000000a00 */
[----:B--2---:R2:W3:Y:S02]  /*b8b0*/  @P0 LDG.E R7, desc[UR40][R2.64] ;  /* 0x0000002802070981 */ /* 0x0044e4000c1e1900 */
[----:B--2---:R-:W2:Y:S01]  /*b8c0*/  LDC.64 R2, c[0x0][0x418] ;  /* 0x00010600ff027b82 */ /* 0x004ea20000000a00 */
[----:B----4-:R-:W-:Y:S01]  /*b8d0*/  VIADD R0, R0, 0xffffffff ;  /* 0xffffffff00007836 */ /* 0x010fe20000000000 */
[----:B---3--:R-:W-:Y:S01]  /*b8e0*/  SHF.R.S32.HI R8, RZ, 0x1f, R7 ;  /* 0x0000001fff087819 */ /* 0x008fe20000011407 */
[----:B------:R3:W-:Y:S04]  /*b8f0*/  @P0 STL [R1+0x10], R7 ;  /* 0x0000100701000387 */ /* 0x0007e80000100800 */
[----:B------:R3:W-:Y:S01]  /*b900*/  STL [R1+0x20], R8 ;  /* 0x0000200801007387 */ /* 0x0007e20000100800 */
[----:B--2---:R-:W-:Y:S01]  /*b910*/  LOP3.LUT P0, RZ, R2, UR4, RZ, 0xfc, !PT ;  /* 0x0000000402ff7c12 */ /* 0x004fe2000f80fcff */
[----:B------:R-:W-:-:S03]  /*b920*/  UMOV UR4, 0xffffffff ;  /* 0xffffffff00047882 */ /* 0x000fc60000000000 */
[----:B------:R-:W-:-:S04]  /*b930*/  LOP3.LUT P0, RZ, R3, UR5, RZ, 0xfc, P0 ;  /* 0x0000000503ff7c12 */ /* 0x000fc8000800fcff */
[----:B------:R-:W-:Y:S01]  /*b940*/  SEL R17, R7, RZ, !P0 ;  /* 0x000000ff07117207 */ /* 0x000fe20004000000 */
[----:B---3--:R-:W-:Y:S08]  /*b950*/  BRA.DIV UR4, `(.L_x_241) ;  /* 0x0000004e04547947 */ /* 0x008ff0000b800000 */
[----:B------:R-:W2:Y:S02]  /*b960*/  S2R R4, SR_TID.X ;  /* 0x0000000000047919 */ /* 0x000ea40000002100 */
[----:B--2---:R-:W-:-:S04]  /*b970*/  SHF.R.U32.HI R4, RZ, 0x5, R4 ;  /* 0x00000005ff047819 */ /* 0x004fc80000011604 */
[----:B------:R-:W-:-:S05]  /*b980*/  LOP3.LUT R4, R4, 0x3, RZ, 0xc0, !PT ;  /* 0x0000000304047812 */ /* 0x000fca00078ec0ff */
[----:B------:R2:W3:Y:S02]  /*b990*/  SHFL.IDX PT, R14, R4, RZ, 0x1f ;  /* 0x00001fff040e7589 */ /* 0x0004e400000e0000 */
.L_x_345:
[----:B--2---:R-:W2:Y:S01]  /*b9a0*/  LDL.LU R4, [R1+0x1c] ;  /* 0x00001c0001047983 */ /* 0x004ea20000300800 */
[----:B------:R-:W-:Y:S02]  /*b9b0*/  PLOP3.LUT P1, PT, PT, PT, PT, 0x8, 0x0 ;  /* 0x000000000000781c */ /* 0x000fe40003f2e170 */
[----:B---3--:R-:W-:Y:S01]  /*b9c0*/  ISETP.NE.AND P0, PT, R14, RZ, PT ;  /* 0x000000ff0e00720c */ /* 0x008fe20003f05270 */
[----:B------:R3:W-:Y:S01]  /*b9d0*/  STL [R1+0x8], R0 ;  /* 0x0000080001007387 */ /* 0x0007e20000100800 */
[----:B--2---:R-:W-:-:S09]  /*b9e0*/  LOP3.LUT R4, R4, 0xfffffffe, RZ, 0xc0, !PT ;  /* 0xfffffffe04047812 */ /* 0x004fd200078ec0ff */
[----:B------:R-:W-:-:S05]  /*b9f0*/  @P1 LOP3.LUT R4, R4, 0x1, RZ, 0xfc, !PT ;  /* 0x0000000104041812 */ /* 0x000fca00078efcff */
[----:B------:R3:W-:Y:S01]  /*ba00*/  STL [R1+0x1c], R4 ;  /* 0x00001c0401007387 */ /* 0x0007e20000100800 */
[----:B------:R-:W-:Y:S05]  /*ba10*/  @P0 BRA `(.L_x_242) ;  /* 0x0000000400380947 */ /* 0x000fea0003800000 */
[----:B------:R-:W-:-:S03]  /*ba20*/  UMOV UR4, 0xffffffff ;  /* 0xffffffff00047882 */ /* 0x000fc60000000000 */
[----:B------:R-:W-:Y:S05]  /*ba30*/  BRA.DIV UR4, `(.L_x_243) ;  /* 0x0000004e04507947 */ /* 0x000fea000b800000 */
[----:B------:R-:W-:-:S13]  /*ba40*/  ELECT P6, URZ, PT ;  /* 0x00000000003f782f */ /* 0x000fda00038c0000 */
.L_x_348:
[----:B------:R-:W-:Y:S05]  /*ba50*/  @!P6 BRA `(.L_x_242) ;  /* 0x000000040028e947 */ /* 0x000fea0003800000 */
[----:B------:R-:W-:-:S04]  /*ba60*/  ISETP.NE.U32.AND P0, PT, R2, RZ, PT ;  /* 0x000000ff0200720c */ /* 0x000fc80003f05070 */
[----:B------:R-:W-:-:S13]  /*ba70*/  ISETP.NE.AND.EX P0, PT, R3, RZ, PT, P0 ;  /* 0x000000ff0300720c */ /* 0x000fda0003f05300 */
[----:B------:R-:W-:Y:S05]  /*ba80*/  @!P0 BRA `(.L_x_244) ;  /* 0x0000000000508947 */ /* 0x000fea0003800000 */
[----:B------:R-:W2:Y:S01]  /*ba90*/  LDC R6, c[0x0][0x43c] ;  /* 0x00010f00ff067b82 */ /* 0x000ea20000000800 */
[----:B------:R-:W-:Y:S01]  /*baa0*/  IMAD.MOV.U32 R9, RZ, RZ, R0 ;  /* 0x000000ffff097224 */ /* 0x000fe200078e0000 */
[----:B------:R-:W-:-:S03]  /*bab0*/  ULDC.64 UR4, c[0x0][0x428] ;  /* 0x00010a0000047ab9 */ /* 0x000fc60000000a00 */
[----:B---3--:R-:W-:Y:S01]  /*bac0*/  IMAD.MOV.U32 R0, RZ, RZ, R9 ;  /* 0x000000ffff007224 */ /* 0x008fe200078e0009 */
[----:B--2---:R-:W-:-:S13]  /*bad0*/  ISETP.NE.AND P0, PT, R6, 0x1, PT ;  /* 0x000000010600780c */ /* 0x004fda0003f05270 */
[----:B------:R-:W2:Y:S02]  /*bae0*/  @P0 LDC.64 R4, c[0x0][0x440] ;  /* 0x00011000ff040b82 */ /* 0x000ea40000000a00 */
[----:B--2---:R-:W-:-:S05]  /*baf0*/  @P0 IMAD.HI.U32 R4, R9, R4, RZ ;  /* 0x0000000409040227 */ /* 0x004fca00078e00ff */
[----:B------:R-:W-:-:S04]  /*bb00*/  @P0 SHF.R.U32.HI R0, RZ, R5, R4 ;  /* 0x00000005ff000219 */ /* 0x000fc80000011604 */
[--C-:B------:R-:W-:Y:S01]  /*bb10*/  SHF.R.S32.HI R5, RZ, 0x1f, R0.reuse ;  /* 0x0000001fff057819 */ /* 0x100fe20000011400 */
[----:B------:R-:W-:-:S04]  /*bb20*/  IMAD.MOV R4, RZ, RZ, -R0 ;  /* 0x000000ffff047224 */ /* 0x000fc800078e0a00 */
[----:B------:R-:W-:Y:S02]  /*bb30*/  IMAD R9, R6, R4, R9 ;  /* 0x0000000406097224 */ /* 0x000fe400078e0209 */
[----:B------:R-:W-:Y:S02]  /*bb40*/  IMAD R6, R8, UR4, RZ ;  /* 0x0000000408067c24 */ /* 0x000fe4000f8e02ff */
[----:B------:R-:W-:Y:S01]  /*bb50*/  IMAD.MOV.U32 R4, RZ, RZ, R0 ;  /* 0x000000ffff047224 */ /* 0x000fe200078e0000 */
[----:B------:R2:W-:Y:S01]  /*bb60*/  STL [R1+0x8], R9 ;  /* 0x0000080901007387 */ /* 0x0005e20000100800 */
[C---:B------:R-:W-:Y:S02]  /*bb70*/  IMAD R0, R7.reuse, UR5, R6 ;  /* 0x0000000507007c24 */ /* 0x040fe4000f8e0206 */
[----:B------:R-:W-:-:S04]  /*bb80*/  IMAD.WIDE.U32 R4, R7, UR4, R4 ;  /* 0x0000000407047c25 */ /* 0x000fc8000f8e0004 */
[----:B------:R-:W-:Y:S01]  /*bb90*/  IMAD.IADD R0, R5, 0x1, R0 ;  /* 0x0000000105007824 */ /* 0x000fe200078e0200 */
[----:B------:R-:W-:-:S04]  /*bba0*/  LEA R2, P0, R4, R2, 0x2 ;  /* 0x0000000204027211 */ /* 0x000fc800078010ff */
[----:B------:R-:W-:-:S05]  /*bbb0*/  LEA.HI.X R3, R4, R3, R0, 0x2, P0 ;  /* 0x0000000304037211 */ /* 0x000fca00000f1400 */
[----:B------:R2:W5:Y:S04]  /*bbc0*/  LDG.E R17, desc[UR40][R2.64] ;  /* 0x0000002802117981 */ /* 0x000568000c1e1900 */
.L_x_244:
[----:B--2---:R-:W2:Y:S01]  /*bbd0*/  LDL R2, [R1+0x14] ;  /* 0x0000140001027983 */ /* 0x004ea20000100800 */
[----:B---3--:R-:W-:Y:S01]  /*bbe0*/  IMAD R0, R19, 0x8, R18 ;  /* 0x0000000813007824 */ /* 0x008fe200078e0212 */
[----:B--2---:R-:W-:-:S04]  /*bbf0*/  SHF.L.U32 R2, R2, 0x1f, RZ ;  /* 0x0000001f02027819 */ /* 0x004fc800000006ff */
[----:B------:R-:W2:Y:S02]  /*bc00*/  SYNCS.PHASECHK.TRANS64.TRYWAIT P0, [R0+URZ+0x34840], R2 ;  /* 0x03484002000075a7 */ /* 0x000ea4000800017f */
[----:B--2---:R-:W-:Y:S05]  /*bc10*/  @!P0 BRA `(.L_x_245) ;  /* 0x0000004800f88947 */ /* 0x004fea0003800000 */
.L_x_349:
[----:B------:R-:W3:Y:S02]  /*bc20*/  S2R R3, SR_TID.X ;  /* 0x0000000000037919 */ /* 0x000ee40000002100 */
[----:B---3--:R-:W-:-:S04]  /*bc30*/  LOP3.LUT R3, R3, 0x7f, RZ, 0xc0, !PT ;  /* 0x0000007f03037812 */ /* 0x008fc800078ec0ff */
[----:B------:R-:W-:-:S13]  /*bc40*/  ISETP.NE.AND P0, PT, R3, RZ, PT ;  /* 0x000000ff0300720c */ /* 0x000fda0003f05270 */
[----:B------:R-:W-:Y:S05]  /*bc50*/  @P0 BRA `(.L_x_246) ;  /* 0x00000000001c0947 */ /* 0x000fea0003800000 */
[----:B------:R-:W3:Y:S01]  /*bc60*/  S2R R3, SR_TID.X ;  /* 0x0000000000037919 */ /* 0x000ee20000002100 */
[----:B--2---:R-:W-:-:S04]  /*bc70*/  IMAD.MOV.U32 R2, RZ, RZ, 0xc000 ;  /* 0x0000c000ff027424 */ /* 0x004fc800078e00ff */
[----:B------:R4:W-:Y:S01]  /*bc80*/  SYNCS.ARRIVE.TRANS64 RZ, [R0+URZ+0x34830], R2 ;  /* 0x0348300200ff79a7 */ /* 0x0009e2000800003f */
[----:B---3--:R-:W-:-:S04]  /*bc90*/  LOP3.LUT R3, R3, 0x1f, RZ, 0xc0, !PT ;  /* 0x0000001f03037812 */ /* 0x008fc800078ec0ff */
[----:B------:R-:W-:-:S13]  /*bca0*/  ISETP.NE.AND P0, PT, R3, RZ, PT ;  /* 0x000000ff0300720c */ /* 0x000fda0003f05270 */
[----:B----4-:R-:W-:Y:S05]  /*bcb0*/  @!P0 BRA `(.L_x_246) ;  /* 0x0000000000048947 */ /* 0x010fea0003800000 */
[----:B------:R-:W-:Y:S01]  /*bcc0*/  BPT.TRAP 0x1 ;  /* 0x000000040000795c */ /* 0x000fe20000300000 */
.L_x_246:
[----:B------:R-:W3:Y:S04]  /*bcd0*/  LDL R4, [R1+0x8] ;  /* 0x0000080001047983 */ /* 0x000ee80000100800 */
[----:B------:R-:W4:Y:S04]  /*bce0*/  LDL R3, [R1+0x18] ;  /* 0x0000180001037983 */ /* 0x000f280000100800 */
[----:B--2---:R-:W2:Y:S01]  /*bcf0*/  LDL.LU R2, [R1+0x1c] ;  /* 0x00001c0001027983 */ /* 0x004ea20000300800 */
[----:B------:R-:W-:Y:S01]  /*bd00*/  R2UR UR9, R0 ;  /* 0x00000000000972ca */ /* 0x000fe200000e0000 */
[----:B------:R-:W-:Y:S01]  /*bd10*/  IMAD R0, R19, 0xc000, R18 ;  /* 0x0000c00013007824 */ /* 0x000fe200078e0212 */
[----:B------:R-:W-:Y:S01]  /*bd20*/  UIADD3 UR4, UP0, UR38, 0x370, URZ ;  /* 0x0000037026047890 */ /* 0x000fe2000ff1e03f */
[----:B------:R-:W-:Y:S01]  /*bd30*/  R2UR UR12, R16 ;  /* 0x00000000100c72ca */ /* 0x000fe200000e0000 */
[----:B------:R-:W-:Y:S01]  /*bd40*/  UMOV UR10, URZ ;  /* 0x0000003f000a7c82 */ /* 0x000fe20008000000 */
[----:B-----5:R-:W-:Y:S01]  /*bd50*/  R2UR UR13, R17 ;  /* 0x00000000110d72ca */ /* 0x020fe200000e0000 */
[----:B------:R-:W-:Y:S01]  /*bd60*/  UMOV UR6, 0x0 ;  /* 0x0000000000067882 */ /* 0x000fe20000000000 */
[----:B------:R-:W-:Y:S01]  /*bd70*/  R2UR UR8, R0 ;  /* 0x00000000000872ca */ /* 0x000fe200000e0000 */
[----:B------:R-:W-:Y:S01]  /*bd80*/  UMOV UR7, 0x14f00000 ;  /* 0x14f0000000077882 */ /* 0x000fe20000000000 */
[----:B------:R-:W-:Y:S01]  /*bd90*/  PLOP3.LUT P0, PT, PT, PT, PT, 0x80, 0x0 ;  /* 0x000000000000781c */ /* 0x000fe20003f0f070 */
[----:B------:R-:W-:-:S03]  /*bda0*/  UMOV UR16, 0x40 ;  /* 0x0000004000107882 */ /* 0x000fc60000000000 */
[----:B------:R-:W-:-:S07]  /*bdb0*/  UIADD3 UR9, UR9, 0x34830, URZ ;  /* 0x0003483009097890 */ /* 0x000fce000fffe03f */
[----:B------:R-:W-:Y:S02]  /*bdc0*/  UIADD3 UR14, UR8, 0x1c400, URZ ;  /* 0x0001c400080e7890 */ /* 0x000fe4000fffe03f */
[----:B------:R-:W-:Y:S02]  /*bdd0*/  UIADD3 UR15, UR8, 0x20400, URZ ;  /* 0x00020400080f7890 */ /* 0x000fe4000fffe03f */
[----:B------:R-:W-:-:S03]  /*bde0*/  UIADD3 UR17, UR8, 0x24400, URZ ;  /* 0x0002440008117890 */ /* 0x000fc6000fffe03f */
[----:B------:R-:W-:Y:S01]  /*bdf0*/  UMOV UR8, UR14 ;  /* 0x0000000e00087c82 */ /* 0x000fe20008000000 */
[----:B------:R-:W-:Y:S01]  /*be00*/  UMOV UR14, 0x80 ;  /* 0x00000080000e7882 */ /* 0x000fe20000000000 */
[----:B---3--:R-:W-:Y:S02]  /*be10*/  R2UR UR11, R4 ;  /* 0x00000000040b72ca */ /* 0x008fe400000e0000 */
[----:B----4-:R-:W-:Y:S02]  /*be20*/  R2UR UR5, R3 ;  /* 0x00000000030572ca */ /* 0x010fe400000e0000 */
[----:B--2---:R-:W-:-:S04]  /*be30*/  LOP3.LUT R2, R2, 0xfffffffe, RZ, 0xc0, !PT ;  /* 0xfffffffe02027812 */ /* 0x004fc800078ec0ff */
[----:B------:R-:W-:-:S07]  /*be40*/  @P0 LOP3.LUT R2, R2, 0x1, RZ, 0xfc, !PT ;  /* 0x0000000102020812 */ /* 0x000fce00078efcff */
[----:B------:R-:W-:Y:S01]  /*be50*/  ULEA UR11, UR11, UR5, 0x7 ;  /* 0x000000050b0b7291 */ /* 0x000fe2000f8e383f */
[----:B------:R2:W-:Y:S01]  /*be60*/  STL [R1+0x1c], R2 ;  /* 0x00001c0201007387 */ /* 0x0005e20000100800 */
[----:B------:R-:W-:-:S09]  /*be70*/  UIADD3.X UR5, URZ, UR39, URZ, UP0, !UPT ;  /* 0x000000273f057290 */ /* 0x000fd200087fe43f */
[----:B------:R3:W-:Y:S02]  /*be80*/  UTMALDG.4D [UR8], [UR4], desc[UR6] ;  /* 0x00000608040075b4 */ /* 0x0007e40008019000 */
[----:B---3--:R-:W-:Y:S01]  /*be90*/  UMOV UR8, UR15 ;  /* 0x0000000f00087c82 */ /* 0x008fe20008000000 */
[----:B------:R-:W-:Y:S02]  /*bea0*/  UMOV UR10, UR16 ;  /* 0x00000010000a7c82 */ /* 0x000fe40008000000 */
[----:B------:R3:W-:Y:S02]  /*beb0*/  UTMALDG.4D [UR8], [UR4], desc[UR6] ;  /* 0x00000608040075b4 */ /* 0x0007e40008019000 */
[----:B---3--:R-:W-:Y:S01]  /*bec0*/  UMOV UR8, UR17 ;  /* 0x0000001100087c82 */ /* 0x008fe20008000000 */
[----:B------:R-:W-:Y:S02]  /*bed0*/  UMOV UR10, UR14 ;  /* 0x0000000e000a7c82 */ /* 0x000fe40008000000 */
[----:B------:R2:W-:Y:S02]  /*bee0*/  UTMALDG.4D [UR8], [UR4], desc[UR6] ;  /* 0x00000608040075b4 */ /* 0x0005e40008019000 */
[----:B--2---:R-:W-:Y:S01]  /*bef0*/  NOP ;  /* 0x0000000000007918 */ /* 0x004fe20000000000 */
.L_x_242:
[----:B------:R-:W2:Y:S04]  /*bf00*/  LDL.LU R3, [R1+0x30] ;  /* 0x0000300001037983 */ /* 0x000ea80000300800 */
[----:B------:R-:W4:Y:S04]  /*bf10*/  LDL.LU R5, [R1+0x2c] ;  /* 0x00002c0001057983 */ /* 0x000f280000300800 */
[----:B---3--:R-:W3:Y:S01]  /*bf20*/  LDL.LU R4, [R1+0x3c] ;  /* 0x00003c0001047983 */ /* 0x008ee20000300800 */
[----:B------:R-:W-:Y:S05]  /*bf30*/  WARPSYNC.ALL ;  /* 0x0000000000007948 */ /* 0x000fea0003800000 */
[----:B------:R-:W-:Y:S01]  /*bf40*/  ULDC.64 UR6, c[0x0][0xa00] ;  /* 0x0002800000067ab9 */ /* 0x000fe20000000a00 */
[----:B------:R-:W-:Y:S01]  /*bf50*/  ULDC.64 UR4, c[0x0][0x298] ;  /* 0x0000a60000047ab9 */ /* 0x000fe20000000a00 */
[----:B------:R-:W-:Y:S01]  /*bf60*/  BAR.SYNC.DEFER_BLOCKING 0x8, 0x180 ;  /* 0x0206000000007b1d */ /* 0x000fe20000010000 */
[----:B------:R-:W-:Y:S01]  /*bf70*/  ISETP.NE.U32.AND P0, PT, RZ, UR6, PT ;  /* 0x00000006ff007c0c */ /* 0x000fe2000bf05070 */
[----:B------:R-:W-:-:S03]  /*bf80*/  VIADD R2, R18, 0x10400 ;  /* 0x0001040012027836 */ /* 0x000fc60000000000 */
[----:B------:R-:W-:Y:S01]  /*bf90*/  ISETP.NE.AND.EX P0, PT, RZ, UR7, PT, P0 ;  /* 0x00000007ff007c0c */ /* 0x000fe2000bf05300 */
[----:B------:R-:W-:Y:S01]  /*bfa0*/  BSSY B6, `(.L_x_247) ;  /* 0x000001e000067945 */ /* 0x000fe20003800000 */
[----:B------:R-:W-:Y:S02]  /*bfb0*/  LOP3.LUT P1, RZ, R2, 0x3ff, RZ, 0xc0, !PT ;  /* 0x000003ff02ff7812 */ /* 0x000fe4000782c0ff */
[----:B--2---:R-:W-:Y:S02]  /*bfc0*/  SHF.R.S32.HI R0, RZ, 0x1f, R3 ;  /* 0x0000001fff007819 */ /* 0x004fe40000011403 */
[----:B----4-:R-:W-:-:S03]  /*bfd0*/  SEL R5, R5, RZ, !P0 ;  /* 0x000000ff05057207 */ /* 0x010fc60004000000 */
[----:B------:R-:W-:Y:S01]  /*bfe0*/  IMAD R0, R0, UR4, RZ ;  /* 0x0000000400007c24 */ /* 0x000fe2000f8e02ff */
[----:B---3--:R-:W-:-:S03]  /*bff0*/  SEL R4, R4, RZ, !P0 ;  /* 0x000000ff04047207 */ /* 0x008fc60004000000 */
[C---:B------:R-:W-:Y:S02]  /*c000*/  IMAD R0, R3.reuse, UR5, R0 ;  /* 0x0000000503007c24 */ /* 0x040fe4000f8e0200 */
[----:B------:R-:W-:-:S04]  /*c010*/  IMAD.WIDE.U32 R2, R3, UR4, RZ ;  /* 0x0000000403027c25 */ /* 0x000fc8000f8e00ff */
[----:B------:R-:W-:Y:S01]  /*c020*/  IMAD.IADD R0, R3, 0x1, R0 ;  /* 0x0000000103007824 */ /* 0x000fe200078e0200 */
[----:B------:R2:W-:Y:S04]  /*c030*/  STL.64 [R1+0x50], R2 ;  /* 0x0000500201007387 */ /* 0x0005e80000100a00 */
[----:B------:R2:W-:Y:S04]  /*c040*/  STL [R1+0x2c], R5 ;  /* 0x00002c0501007387 */ /* 0x0005e80000100800 */
[----:B------:R2:W-:Y:S04]  /*c050*/  STL [R1+0x3c], R4 ;  /* 0x00003c0401007387 */ /* 0x0005e80000100800 */
[----:B------:R2:W-:Y:S01]  /*c060*/  STL [R1+0x30], R0 ;  /* 0x0000300001007387 */ /* 0x0005e20000100800 */
[----:B------:R-:W-:Y:S05]  /*c070*/  @!P1 BRA `(.L_x_248) ;  /* 0x0000000000409947 */ /* 0x000fea0003800000 */
[----:B--2---:R-:W-:Y:S01]  /*c080*/  MOV R2, 0x0 ;  /* 0x0000000000027802 */ /* 0x004fe20000000f00 */
[----:B------:R-:W-:Y:S01]  /*c090*/  ULDC.64 UR6, c[0x4][0x118] ;  /* 0x0100460000067ab9 */ /* 0x000fe20000000a00 */
[----:B------:R-:W-:Y:S01]  /*c0a0*/  ULDC.64 UR8, c[0x4][0x120] ;  /* 0x0100480000087ab9 */ /* 0x000fe20000000a00 */
[----:B------:R-:W-:Y:S01]  /*c0b0*/  ULDC.64 UR4, c[0x4][0x88] ;  /* 0x0100220000047ab9 */ /* 0x000fe20000000a00 */
[----:B------:R-:W-:Y:S02]  /*c0c0*/  IMAD.U32 R4, RZ, RZ, UR6 ;  /* 0x00000006ff047e24 */ /* 0x000fe4000f8e00ff */
[----:B------:R-:W2:Y:S01]  /*c0d0*/  LDC.64 R2, c[0x4][R2] ;  /* 0x0100000002027b82 */ /* 0x000ea20000000a00 */
[----:B------:R-:W-:Y:S02]  /*c0e0*/  IMAD.U32 R5, RZ, RZ, UR7 ;  /* 0x00000007ff057e24 */ /* 0x000fe4000f8e00ff */
[----:B------:R-:W-:Y:S02]  /*c0f0*/  IMAD.U32 R6, RZ, RZ, UR8 ;  /* 0x00000008ff067e24 */ /* 0x000fe4000f8e00ff */
[----:B------:R-:W-:-:S02]  /*c100*/  IMAD.U32 R7, RZ, RZ, UR9 ;  /* 0x00000009ff077e24 */ /* 0x000fc4000f8e00ff */
[----:B-1----:R-:W-:Y:S02]  /*c110*/  IMAD.U32 R10, RZ, RZ, UR4 ;  /* 0x00000004ff0a7e24 */ /* 0x002fe4000f8e00ff */
[----:B0-----:R-:W-:Y:S02]  /*c120*/  IMAD.U32 R11, RZ, RZ, UR5 ;  /* 0x00000005ff0b7e24 */ /* 0x001fe4000f8e00ff */
[----:B------:R-:W-:Y:S02]  /*c130*/  IMAD.MOV.U32 R8, RZ, RZ, 0x70 ;  /* 0x00000070ff087424 */ /* 0x000fe400078e00ff */
[----:B------:R-:W-:Y:S02]  /*c140*/  IMAD.MOV.U32 R12, RZ, RZ, 0x1 ;  /* 0x00000001ff0c7424 */ /* 0x000fe400078e00ff */
[----:B------:R-:W-:-:S07]  /*c150*/  IMAD.MOV.U32 R13, RZ, RZ, RZ ;  /* 0x000000ffff0d7224 */ /* 0x000fce00078e00ff */
[----:B------:R-:W-:-:S07]  /*c160*/  LEPC R20, `(.L_x_248) ;  /* 0x000000001014794e */ /* 0x000fce0000000000 */
[----:B--2---:R-:W-:Y:S05]  /*c170*/  CALL.ABS.NOINC R2 ;  /* 0x0000000002007343 */ /* 0x004fea0003c00000 */
.L_x_248:
[----:B------:R-:W-:Y:S05]  /*c180*/  BSYNC B6 ;  /* 0x0000000000067941 */ /* 0x000fea0003800000 */
.L_x_247:
[----:B--2---:R-:W2:Y:S01]  /*c190*/  LDL.LU R0, [R1+0x3c] ;  /* 0x00003c0001007983 */ /* 0x004ea20000300800 */
[----:B------:R-:W3:Y:S01]  /*c1a0*/  LDC R8, c[0x0][0x448] ;  /* 0x00011200ff087b82 */ /* 0x000ee20000000800 */
[----:B------:R-:W-:Y:S01]  /*c1b0*/  ULDC.64 UR4, c[0x0][0x2d8] ;  /* 0x0000b60000047ab9 */ /* 0x000fe20000000a00 */
[----:B------:R-:W-:Y:S01]  /*c1c0*/  ULDC.64 UR6, c[0x0][0x280] ;  /* 0x0000a00000067ab9 */ /* 0x000fe20000000a00 */
[----:B------:R-:W4:Y:S04]  /*c1d0*/  LDL.LU R4, [R1+0x30] ;  /* 0x0000300001047983 */ /* 0x000f280000300800 */
[----:B------:R-:W4:Y:S04]  /*c1e0*/  LDL.LU.64 R2, [R1+0x50] ;  /* 0x0000500001027983 */ /* 0x000f280000300a00 */
[----:B------:R-:W2:Y:S04]  /*c1f0*/  LDL.LU R6, [R1+0x2c] ;  /* 0x00002c0001067983 */ /* 0x000ea80000300800 */
[----:B------:R-:W2:Y:S01]  /*c200*/  LDL.LU R5, [R1+0x4] ;  /* 0x0000040001057983 */ /* 0x000ea20000300800 */
[----:B---3--:R-:W-:Y:S01]  /*c210*/  ISETP.NE.AND P0, PT, R8, 0x1, PT ;  /* 0x000000010800780c */ /* 0x008fe20003f05270 */
[----:B------:R-:W0:-:S12]  /*c220*/  S2R R9, SR_TID.X ;  /* 0x0000000000097919 */ /* 0x000e180000002100 */
[----:B------:R-:W3:Y:S01]  /*c230*/  @P0 LDC R7, c[0x0][0x450] ;  /* 0x00011400ff070b82 */ /* 0x000ee20000000800 */
[----:B0-----:R-:W-:-:S05]  /*c240*/  IMAD.SHL.U32 R11, R9, 0x8, RZ ;  /* 0x00000008090b7824 */ /* 0x001fca00078e00ff */
[----:B------:R-:W-:-:S04]  /*c250*/  LOP3.LUT R11, R11, 0x38, RZ, 0xc0, !PT ;  /* 0x000000380b0b7812 */ /* 0x000fc800078ec0ff */
[----:B-1----:R-:W-:Y:S01]  /*c260*/  LOP3.LUT R10, R11, 0x40, RZ, 0xfc, !PT ;  /* 0x000000400b0a7812 */ /* 0x002fe200078efcff */
[----:B----4-:R-:W-:Y:S02]  /*c270*/  IMAD.MOV.U32 R3, RZ, RZ, R4 ;  /* 0x000000ffff037224 */ /* 0x010fe400078e0004 */
[----:B------:R-:W0:Y:S01]  /*c280*/  S2R R4, SR_TID.X ;  /* 0x0000000000047919 */ /* 0x000e220000002100 */
[----:B------:R-:W-:-:S04]  /*c290*/  IMAD.WIDE.U32 R2, R16, UR4, R2 ;  /* 0x0000000410027c25 */ /* 0x000fc8000f8e0002 */
[----:B------:R-:W-:Y:S01]  /*c2a0*/  IMAD R3, R16, UR5, R3 ;  /* 0x0000000510037c24 */ /* 0x000fe2000f8e0203 */
[----:B------:R-:W-:Y:S02]  /*c2b0*/  ULDC.64 UR4, c[0x0][0x2e0] ;  /* 0x0000b80000047ab9 */ /* 0x000fe40000000a00 */
[----:B--2---:R-:W-:Y:S02]  /*c2c0*/  IMAD R0, R0, UR4, RZ ;  /* 0x0000000400007c24 */ /* 0x004fe4000f8e02ff */
[----:B------:R-:W-:-:S04]  /*c2d0*/  IMAD.WIDE.U32 R2, R6, UR4, R2 ;  /* 0x0000000406027c25 */ /* 0x000fc8000f8e0002 */
[----:B------:R-:W-:Y:S01]  /*c2e0*/  IMAD R0, R6, UR5, R0 ;  /* 0x0000000506007c24 */ /* 0x000fe2000f8e0200 */
[----:B------:R-:W-:Y:S01]  /*c2f0*/  ULDC.64 UR4, c[0x0][0x2d0] ;  /* 0x0000b40000047ab9 */ /* 0x000fe20000000a00 */
[C---:B0-----:R-:W-:Y:S01]  /*c300*/  LOP3.LUT R6, R4.reuse, 0x7f, RZ, 0xc0, !PT ;  /* 0x0000007f04067812 */ /* 0x041fe200078ec0ff */
[----:B------:R-:W-:-:S03]  /*c310*/  IMAD.SHL.U32 R4, R4, 0x10, RZ ;  /* 0x0000001004047824 */ /* 0x000fc600078e00ff */
[----:B------:R-:W-:-:S04]  /*c320*/  SHF.R.U32.HI R6, RZ, 0x3, R6 ;  /* 0x00000003ff067819 */ /* 0x000fc80000011606 */
[----:B------:R-:W-:Y:S02]  /*c330*/  LOP3.LUT R4, R6, 0x70, R4, 0xf8, !PT ;  /* 0x0000007006047812 */ /* 0x000fe400078ef804 */
[----:B------:R-:W0:Y:S01]  /*c340*/  @P0 LDC R6, c[0x0][0x44c] ;  /* 0x00011300ff060b82 */ /* 0x000e220000000800 */
[----:B------:R-:W-:Y:S02]  /*c350*/  IMAD.SHL.U32 R5, R5, 0x80, RZ ;  /* 0x0000008005057824 */ /* 0x000fe400078e00ff */
[----:B------:R-:W-:-:S03]  /*c360*/  IMAD.IADD R3, R3, 0x1, R0 ;  /* 0x0000000103037824 */ /* 0x000fc600078e0200 */
[----:B------:R-:W-:-:S05]  /*c370*/  LOP3.LUT R0, R4, R5, RZ, 0xfc, !PT ;  /* 0x0000000504007212 */ /* 0x000fca00078efcff */
[----:B------:R-:W-:Y:S02]  /*c380*/  IMAD.MOV.U32 R4, RZ, RZ, R0 ;  /* 0x000000ffff047224 */ /* 0x000fe400078e0000 */
[----:B0-----:R-:W-:-:S05]  /*c390*/  @P0 IMAD.HI.U32 R6, R0, R6, RZ ;  /* 0x0000000600060227 */ /* 0x001fca00078e00ff */
[----:B---3--:R-:W-:-:S05]  /*c3a0*/  @P0 SHF.R.U32.HI R4, RZ, R7, R6 ;  /* 0x00000007ff040219 */ /* 0x008fca0000011606 */
[----:B------:R-:W-:-:S04]  /*c3b0*/  IMAD.MOV R6, RZ, RZ, -R4 ;  /* 0x000000ffff067224 */ /* 0x000fc800078e0a04 */
[----:B------:R-:W-:Y:S01]  /*c3c0*/  IMAD R0, R8, R6, R0 ;  /* 0x0000000608007224 */ /* 0x000fe200078e0200 */
[----:B------:R-:W-:Y:S01]  /*c3d0*/  SHF.R.S32.HI R6, RZ, 0x1f, R4 ;  /* 0x0000001fff067819 */ /* 0x000fe20000011404 */
[----:B------:R-:W-:-:S04]  /*c3e0*/  IMAD.WIDE.U32 R2, R4, UR4, R2 ;  /* 0x0000000404027c25 */ /* 0x000fc8000f8e0002 */
[----:B------:R-:W-:-:S04]  /*c3f0*/  IMAD R6, R6, UR4, RZ ;  /* 0x0000000406067c24 */ /* 0x000fc8000f8e02ff */
[----:B------:R-:W-:Y:S01]  /*c400*/  IMAD R4, R4, UR5, R6 ;  /* 0x0000000504047c24 */ /* 0x000fe2000f8e0206 */
[----:B------:R-:W-:-:S03]  /*c410*/  ULDC.64 UR4, c[0x0][0x2c8] ;  /* 0x0000b20000047ab9 */ /* 0x000fc60000000a00 */
[----:B------:R-:W-:Y:S01]  /*c420*/  IMAD.IADD R3, R3, 0x1, R4 ;  /* 0x0000000103037824 */ /* 0x000fe200078e0204 */
[----:B------:R-:W-:Y:S01]  /*c430*/  SHF.R.S32.HI R4, RZ, 0x1f, R0 ;  /* 0x0000001fff047819 */ /* 0x000fe20000011400 */
[----:B------:R-:W-:-:S04]  /*c440*/  IMAD.WIDE.U32 R2, R0, UR4, R2 ;  /* 0x0000000400027c25 */ /* 0x000fc8000f8e0002 */
[----:B------:R-:W-:Y:S01]  /*c450*/  IMAD R4, R4, UR4, RZ ;  /* 0x0000000404047c24 */ /* 0x000fe2000f8e02ff */
[----:B------:R-:W-:Y:S02]  /*c460*/  ULDC UR4, c[0x0][0x2b8] ;  /* 0x0000ae0000047ab9 */ /* 0x000fe40000000800 */
[----:B------:R-:W-:Y:S02]  /*c470*/  ISETP.GE.AND P1, PT, R10, UR4, PT ;  /* 0x000000040a007c0c */ /* 0x000fe4000bf26270 */
[----:B------:R0:W5:Y:S01]  /*c480*/  LDL R10, [R1+0x24] ;  /* 0x00002400010a7983 */ /* 0x0001620000100800 */
[----:B------:R-:W-:Y:S01]  /*c490*/  IMAD R0, R0, UR5, R4 ;  /* 0x0000000500007c24 */ /* 0x000fe2000f8e0204 */
[----:B------:R-:W-:Y:S02]  /*c4a0*/  LOP3.LUT R9, R11, 0x80, RZ, 0xfc, !PT ;  /* 0x000000800b097812 */ /* 0x000fe400078efcff */
[----:B------:R-:W-:Y:S01]  /*c4b0*/  LEA R4, P3, R2, UR6, 0x1 ;  /* 0x0000000602047c11 */ /* 0x000fe2000f8608ff */
[----:B------:R-:W-:Y:S01]  /*c4c0*/  IMAD.IADD R0, R3, 0x1, R0 ;  /* 0x0000000103007824 */ /* 0x000fe200078e0200 */
[----:B------:R-:W-:-:S02]  /*c4d0*/  ISETP.GE.AND P2, PT, R11, UR4, PT ;  /* 0x000000040b007c0c */ /* 0x000fc4000bf46270 */
[----:B------:R-:W-:Y:S01]  /*c4e0*/  ISETP.GE.AND P0, PT, R9, UR4, PT ;  /* 0x0000000409007c0c */ /* 0x000fe2000bf06270 */
[----:B------:R-:W-:Y:S01]  /*c4f0*/  UMOV UR4, 0xffffffff ;  /* 0xffffffff00047882 */ /* 0x000fe20000000000 */
[----:B------:R-:W-:Y:S02]  /*c500*/  LEA.HI.X R3, R2, UR7, R0, 0x1, P3 ;  /* 0x0000000702037c11 */ /* 0x000fe400098f0c00 */
[----:B0-----:R-:W-:Y:S09]  /*c510*/  BRA.DIV UR4, `(.L_x_249) ;  /* 0x0000004204cc7947 */ /* 0x001ff2000b800000 */
[----:B------:R-:W2:Y:S01]  /*c520*/  LDL.LU R7, [R1+0x40] ;  /* 0x0000400001077983 */ /* 0x000ea20000300800 */
[----:B------:R-:W0:Y:S02]  /*c530*/  S2R R6, SR_TID.X ;  /* 0x0000000000067919 */ /* 0x000e240000002100 */
[----:B0-----:R-:W-:-:S04]  /*c540*/  LOP3.LUT R6, R6, 0x7f, RZ, 0xc0, !PT ;  /* 0x0000007f06067812 */ /* 0x001fc800078ec0ff */
[----:B------:R-:W-:-:S05]  /*c550*/  SHF.R.U32.HI R6, RZ, 0x3, R6 ;  /* 0x00000003ff067819 */ /* 0x000fca0000011606 */
[----:B------:R-:W-:Y:S02]  /*c560*/  IMAD.IADD R0, R6, 0x1, R5 ;  /* 0x0000000106007824 */ /* 0x000fe400078e0205 */
[----:B------:R-:W0:Y:S02]  /*c570*/  S2R R6, SR_TID.X ;  /* 0x0000000000067919 */ /* 0x000e240000002100 */
[----:B------:R-:W-:Y:S01]  /*c580*/  VIADD R5, R0, 0x10 ;  /* 0x0000001000057836 */ /* 0x000fe20000000000 */
[----:B------:R-:W-:Y:S01]  /*c590*/  SHFL.IDX PT, R9, R3, 0x1, 0x181f ;  /* 0x00381f0003097f89 */ /* 0x000fe200000e0000 */
[----:B0-----:R-:W-:-:S03]  /*c5a0*/  IMAD.SHL.U32 R11, R6, 0x8, RZ ;  /* 0x00000008060b7824 */ /* 0x001fc600078e00ff */
[----:B------:R-:W-:Y:S02]  /*c5b0*/  SHFL.IDX PT, R6, R3, RZ, 0x181f ;  /* 0x00181fff03067589 */ /* 0x000fe400000e0000 */
[----:B------:R-:W-:Y:S01]  /*c5c0*/  LOP3.LUT R11, R11, 0x38, RZ, 0xc0, !PT ;  /* 0x000000380b0b7812 */ /* 0x000fe200078ec0ff */
[----:B--2---:R-:W-:Y:S02]  /*c5d0*/  IMAD R2, R7, R8, RZ ;  /* 0x0000000807027224 */ /* 0x004fe400078e02ff */
[----:B------:R-:W0:Y:S03]  /*c5e0*/  SHFL.IDX PT, R7, R4, RZ, 0x181f ;  /* 0x00181fff04077589 */ /* 0x000e2600000e0000 */
[-C--:B------:R-:W-:Y:S02]  /*c5f0*/  ISETP.GE.AND P4, PT, R0, R2.reuse, PT ;  /* 0x000000020000720c */ /* 0x080fe40003f86270 */
[----:B------:R-:W-:-:S02]  /*c600*/  ISETP.GE.AND P3, PT, R5, R2, PT ;  /* 0x000000020500720c */ /* 0x000fc40003f66270 */
[----:B------:R-:W1:Y:S09]  /*c610*/  SHFL.IDX PT, R5, R4, 0x1, 0x181f ;  /* 0x00381f0004057f89 */ /* 0x000e7200000e0000 */
[----:B0-----:R-:W-:-:S05]  /*c620*/  @!P4 LEA R7, P5, R11, R7, 0x1 ;  /* 0x000000070b07c211 */ /* 0x001fca00078a08ff */
[----:B------:R-:W-:-:S05]  /*c630*/  @!P4 IMAD.X R6, RZ, RZ, R6, P5 ;  /* 0x000000ffff06c224 */ /* 0x000fca00028e0606 */
[----:B------:R-:W-:-:S04]  /*c640*/  @!P4 LOP3.LUT R7, R7, R6, RZ, 0x3c, !PT ;  /* 0x000000060707c212 */ /* 0x000fc800078e3cff */
[----:B------:R-:W-:Y:S02]  /*c650*/  @!P4 LOP3.LUT R6, R7, R6, RZ, 0x3c, !PT ;  /* 0x000000060706c212 */ /* 0x000fe400078e3cff */
[----:B-1----:R-:W-:Y:S02]  /*c660*/  @!P3 LEA R8, P5, R11, R5, 0x1 ;  /* 0x000000050b08b211 */ /* 0x002fe400078a08ff */
[----:B------:R-:W-:-:S03]  /*c670*/  @!P4 LOP3.LUT R7, R7, R6, RZ, 0x3c, !PT ;  /* 0x000000060707c212 */ /* 0x000fc600078e3cff */
[----:B------:R-:W-:Y:S02]  /*c680*/  @!P3 IMAD.X R5, RZ, RZ, R9, P5 ;  /* 0x000000ffff05b224 */ /* 0x000fe400028e0609 */
[----:B-----5:R-:W-:Y:S04]  /*c690*/  @!P4 LDGSTS.E.BYPASS.LTC128B.128 [R10+0x10400], desc[UR40][R6.64], !P2 ;  /* 0x10400000060acfae */ /* 0x020fe8000d101d68 */
[----:B------:R-:W-:Y:S04]  /*c6a0*/  @!P4 LDGSTS.E.BYPASS.LTC128B.128 [R10+0x14400], desc[UR40][R6.64+0x80], !P1 ;  /* 0x14400080060acfae */ /* 0x000fe8000c901d68 */
[----:B------:R0:W-:Y:S02]  /*c6b0*/  @!P4 LDGSTS.E.BYPASS.LTC128B.128 [R10+0x18400], desc[UR40][R6.64+0x100], !P0 ;  /* 0x18400100060acfae */ /* 0x0001e4000c101d68 */
[----:B0-----:R-:W-:-:S02]  /*c6c0*/  @!P3 IMAD.MOV.U32 R6, RZ, RZ, R8 ;  /* 0x000000ffff06b224 */ /* 0x001fc400078e0008 */
[----:B------:R-:W-:Y:S02]  /*c6d0*/  @!P3 IMAD.MOV.U32 R7, RZ, RZ, R5 ;  /* 0x000000ffff07b224 */ /* 0x000fe400078e0005 */
[----:B------:R-:W-:-:S03]  /*c6e0*/  VIADD R5, R0, 0x20 ;  /* 0x0000002000057836 */ /* 0x000fc60000000000 */
[----:B------:R-:W-:Y:S04]  /*c6f0*/  @!P3 LDGSTS.E.BYPASS.LTC128B.128 [R10+0x10c00], desc[UR40][R6.64], !P2 ;  /* 0x10c00000060abfae */ /* 0x000fe8000d101d68 */
[----:B------:R-:W-:Y:S04]  /*c700*/  @!P3 LDGSTS.E.BYPASS.LTC128B.128 [R10+0x14c00], desc[UR40][R6.64+0x80], !P1 ;  /* 0x14c00080060abfae */ /* 0x000fe8000c901d68 */
[----:B------:R0:W-:Y:S01]  /*c710*/  @!P3 LDGSTS.E.BYPASS.LTC128B.128 [R10+0x18c00], desc[UR40][R6.64+0x100], !P0 ;  /* 0x18c00100060abfae */ /* 0x0001e2000c101d68 */
[----:B------:R-:W-:-:S03]  /*c720*/  ISETP.GE.AND P3, PT, R5, R2, PT ;  /* 0x000000020500720c */ /* 0x000fc60003f66270 */
[----:B------:R-:W1:Y:S04]  /*c730*/  SHFL.IDX PT, R5, R4, 0x2, 0x181f ;  /* 0x00581f0004057f89 */ /* 0x000e6800000e0000 */
[----:B------:R-:W0:Y:S06]  /*c740*/  SHFL.IDX PT, R8, R3, 0x2, 0x181f ;  /* 0x00581f0003087f89 */ /* 0x000e2c00000e0000 */
[----:B-1----:R-:W-:-:S05]  /*c750*/  @!P3 LEA R5, P4, R11, R5, 0x1 ;  /* 0x000000050b05b211 */ /* 0x002fca00078808ff */
[----:B0-----:R-:W-:-:S04]  /*c760*/  @!P3 IMAD.X R6, RZ, RZ, R8, P4 ;  /* 0x000000ffff06b224 */ /* 0x001fc800020e0608 */
[----:B------:R-:W-:Y:S02]  /*c770*/  @!P3 IMAD.MOV.U32 R7, RZ, RZ, R6 ;  /* 0x000000ffff07b224 */ /* 0x000fe400078e0006 */
[----:B------:R-:W-:Y:S02]  /*c780*/  @!P3 IMAD.MOV.U32 R6, RZ, RZ, R5 ;  /* 0x000000ffff06b224 */ /* 0x000fe400078e0005 */
[----:B------:R-:W-:-:S03]  /*c790*/  VIADD R5, R0, 0x30 ;  /* 0x0000003000057836 */ /* 0x000fc60000000000 */
[----:B------:R-:W-:Y:S04]  /*c7a0*/  @!P3 LDGSTS.E.BYPASS.LTC128B.128 [R10+0x11400], desc[UR40][R6.64], !P2 ;  /* 0x11400000060abfae */ /* 0x000fe8000d101d68 */
[----:B------:R-:W-:Y:S04]  /*c7b0*/  @!P3 LDGSTS.E.BYPASS.LTC128B.128 [R10+0x15400], desc[UR40][R6.64+0x80], !P1 ;  /* 0x15400080060abfae */ /* 0x000fe8000c901d68 */
[----:B------:R0:W-:Y:S01]  /*c7c0*/  @!P3 LDGSTS.E.BYPASS.LTC128B.128 [R10+0x19400], desc[UR40][R6.64+0x100], !P0 ;  /* 0x19400100060abfae */ /* 0x0001e2000c101d68 */
[----:B------:R-:W-:-:S03]  /*c7d0*/  ISETP.GE.AND P3, PT, R5, R2, PT ;  /* 0x000000020500720c */ /* 0x000fc60003f66270 */
[----:B------:R-:W1:Y:S04]  /*c7e0*/  SHFL.IDX PT, R5, R4, 0x3, 0x181f ;  /* 0x00781f0004057f89 */ /* 0x000e6800000e0000 */
[----:B0-----:R-:W0:Y:S06]  /*c7f0*/  SHFL.IDX PT, R6, R3, 0x3, 0x181f ;  /* 0x00781f0003067f89 */ /* 0x001e2c00000e0000 */
        /* <DEDUP_REMOVED lines=27> */
[----:B------:R-:W-:Y:S02]  /*c9b0*/  @!P3 LDGSTS.E.BYPASS.LTC128B.128 [R10+0x12c00], desc[UR40][R6.64], !P2 ;  /* 0x12c00000060abfae */ /* 0x000fe4000d101d68 */
[----:B------:R-:W-:Y:S02]  /*c9c0*/  ISETP.GE.AND P4, PT, R5, R2, PT ;  /* 0x000000020500720c */ /* 0x000fe40003f86270 */
[----:B------:R-:W0:Y:S04]  /*c9d0*/  SHFL.IDX PT, R5, R4, 0x6, 0x181f ;  /* 0x00d81f0004057f89 */ /* 0x000e2800000e0000 */
[----:B------:R-:W-:Y:S04]  /*c9e0*/  @!P3 LDGSTS.E.BYPASS.LTC128B.128 [R10+0x16c00], desc[UR40][R6.64+0x80], !P1 ;  /* 0x16c00080060abfae */ /* 0x000fe8000c901d68 */
[----:B------:R1:W-:Y:S04]  /*c9f0*/  @!P3 LDGSTS.E.BYPASS.LTC128B.128 [R10+0x1ac00], desc[UR40][R6.64+0x100], !P0 ;  /* 0x1ac00100060abfae */ /* 0x0003e8000c101d68 */
[----:B-1----:R-:W1:Y:S01]  /*ca00*/  SHFL.IDX PT, R6, R3, 0x6, 0x181f ;  /* 0x00d81f0003067f89 */ /* 0x002e6200000e0000 */
[----:B0-----:R-:W-:-:S05]  /*ca10*/  @!P4 LEA R5, P3, R11, R5, 0x1 ;  /* 0x000000050b05c211 */ /* 0x001fca00078608ff */
[----:B-1----:R-:W-:-:S04]  /*ca20*/  @!P4 IMAD.X R6, RZ, RZ, R6, P3 ;  /* 0x000000ffff06c224 */ /* 0x002fc800018e0606 */
[----:B------:R-:W-:Y:S02]  /*ca30*/  @!P4 IMAD.MOV.U32 R7, RZ, RZ, R6 ;  /* 0x000000ffff07c224 */ /* 0x000fe400078e0006 */
[----:B------:R-:W-:Y:S02]  /*ca40*/  @!P4 IMAD.MOV.U32 R6, RZ, RZ, R5 ;  /* 0x000000ffff06c224 */ /* 0x000fe400078e0005 */
[----:B------:R1:W2:Y:S04]  /*ca50*/  SHFL.IDX PT, R5, R3, 0x7, 0x181f ;  /* 0x00f81f0003057f89 */ /* 0x0002a800000e0000 */
[----:B------:R1:W-:Y:S04]  /*ca60*/  @!P4 LDGSTS.E.BYPASS.LTC128B.128 [R10+0x13400], desc[UR40][R6.64], !P2 ;  /* 0x13400000060acfae */ /* 0x0003e8000d101d68 */
[----:B------:R1:W-:Y:S04]  /*ca70*/  @!P4 LDGSTS.E.BYPASS.LTC128B.128 [R10+0x17400], desc[UR40][R6.64+0x80], !P1 ;  /* 0x17400080060acfae */ /* 0x0003e8000c901d68 */
[----:B------:R1:W-:Y:S04]  /*ca80*/  @!P4 LDGSTS.E.BYPASS.LTC128B.128 [R10+0x1b400], desc[UR40][R6.64+0x100], !P0 ;  /* 0x1b400100060acfae */ /* 0x0003e8000c101d68 */
[----:B------:R1:W3:Y:S02]  /*ca90*/  SHFL.IDX PT, R3, R4, 0x7, 0x181f ;  /* 0x00f81f0004037f89 */ /* 0x0002e400000e0000 */
.L_x_366:
[----:B------:R-:W-:Y:S01]  /*caa0*/  VIADD R0, R0, 0x70 ;  /* 0x0000007000007836 */ /* 0x000fe20000000000 */
[----:B------:R-:W-:Y:S04]  /*cab0*/  BSSY B0, `(.L_x_250) ;  /* 0x000000e000007945 */ /* 0x000fe80003800000 */
[----:B------:R-:W-:-:S13]  /*cac0*/  ISETP.GE.AND P3, PT, R0, R2, PT ;  /* 0x000000020000720c */ /* 0x000fda0003f66270 */
[----:B------:R-:W-:Y:S05]  /*cad0*/  @P3 BRA `(.L_x_251) ;  /* 0x00000000002c3947 */ /* 0x000fea0003800000 */
[----:B-1----:R-:W1:Y:S02]  /*cae0*/  S2R R4, SR_TID.X ;  /* 0x0000000000047919 */ /* 0x002e640000002100 */
[----:B-1----:R-:W-:-:S05]  /*caf0*/  IMAD.SHL.U32 R4, R4, 0x8, RZ ;  /* 0x0000000804047824 */ /* 0x002fca00078e00ff */
[----:B------:R-:W-:-:S04]  /*cb00*/  LOP3.LUT R4, R4, 0x38, RZ, 0xc0, !PT ;  /* 0x0000003804047812 */ /* 0x000fc800078ec0ff */
[----:B---3--:R-:W-:-:S05]  /*cb10*/  LEA R2, P3, R4, R3, 0x1 ;  /* 0x0000000304027211 */ /* 0x008fca00078608ff */
[----:B--2---:R-:W-:-:S05]  /*cb20*/  IMAD.X R3, RZ, RZ, R5, P3 ;  /* 0x000000ffff037224 */ /* 0x004fca00018e0605 */
[----:B------:R-:W-:Y:S01]  /*cb30*/  @!PT LDS RZ, [RZ] ;  /* 0x00000000fffff984 */ /* 0x000fe20000000800 */
[----:B------:R-:W-:Y:S01]  /*cb40*/  @!PT LDS RZ, [RZ] ;  /* 0x00000000fffff984 */ /* 0x000fe20000000800 */
[----:B------:R-:W-:Y:S01]  /*cb50*/  @!PT LDS RZ, [RZ] ;  /* 0x00000000fffff984 */ /* 0x000fe20000000800 */
[----:B------:R4:W-:Y:S04]  /*cb60*/  LDGSTS.E.BYPASS.LTC128B.128 [R10+0x13c00], desc[UR40][R2.64], !P2 ;  /* 0x13c00000020a7fae */ /* 0x0009e8000d101d68 */
[----:B------:R4:W-:Y:S04]  /*cb70*/  LDGSTS.E.BYPASS.LTC128B.128 [R10+0x17c00], desc[UR40][R2.64+0x80], !P1 ;  /* 0x17c00080020a7fae */ /* 0x0009e8000c901d68 */
[----:B------:R4:W-:Y:S02]  /*cb80*/  LDGSTS.E.BYPASS.LTC128B.128 [R10+0x1bc00], desc[UR40][R2.64+0x100], !P0 ;  /* 0x1bc00100020a7fae */ /* 0x0009e4000c101d68 */
.L_x_251:
[----:B------:R-:W-:Y:S05]  /*cb90*/  BSYNC B0 ;  /* 0x0000000000007941 */ /* 0x000fea0003800000 */
.L_x_250:
[----:B------:R-:W-:Y:S01]  /*cba0*/  NOP ;  /* 0x0000000000007918 */ /* 0x000fe20000000000 */
[----:B------:R-:W-:Y:S01]  /*cbb0*/  PLOP3.LUT P0, PT, PT, PT, PT, 0x80, 0x0 ;  /* 0x000000000000781c */ /* 0x000fe20003f0f070 */
[----:B01----:R-:W-:-:S12]  /*cbc0*/  VIADD R6, R18, 0x34800 ;  /* 0x0003480012067836 */ /* 0x003fd80000000000 */
.L_x_252:
[----:B------:R-:W-:Y:S02]  /*cbd0*/  PLOP3.LUT P1, PT, P1, P0, PT, 0xa2, 0x0 ;  /* 0x000000000000781c */ /* 0x000fe40000f21472 */
[----:B------:R-:W-:-:S08]  /*cbe0*/  @P0 R2UR P1, UR4, R18 ;  /* 0x00000000120402ca */ /* 0x000fd00000020000 */
[----:B------:R-:W-:-:S05]  /*cbf0*/  @P0 PLOP3.LUT P0, PT, P1, PT, PT, 0x80, 0x0 ;  /* 0x000000000000081c */ /* 0x000fca0000f0f070 */
[----:B------:R-:W-:Y:S01]  /*cc00*/  @!P1 SYNCS.ARRIVE.TRANS64.RED.A0T1 RZ, [UR4+0x34800], RZ ;  /* 0x034800ffffff99a7 */ /* 0x000fe20008200404 */
[----:B------:R-:W-:Y:S07]  /*cc10*/  @!P1 ARRIVES.LDGSTSBAR.64.TRANSCNT [UR4+0x34800] ;  /* 0x03480000ff0099b0 */ /* 0x000fee0008000a84 */
[----:B------:R-:W-:Y:S05]  /*cc20*/  @P0 BRA.U.ANY `(.L_x_252) ;  /* 0xfffffffd00e80947 */ /* 0x000fea000393ffff */
[----:B----4-:R-:W4:Y:S02]  /*cc30*/  LDL.LU R2, [R1+0x48] ;  /* 0x0000480001027983 */ /* 0x010f240000300800 */
[----:B----4-:R-:W-:-:S05]  /*cc40*/  VIADD R2, R2, 0x1 ;  /* 0x0000000102027836 */ /* 0x010fca0000000000 */
[----:B------:R0:W-:Y:S01]  /*cc50*/  STL [R1+0x48], R2 ;  /* 0x0000480201007387 */ /* 0x0001e20000100800 */
[----:B------:R-:W-:-:S04]  /*cc60*/  LEA.HI R0, R2, R2, RZ, 0x1 ;  /* 0x0000000202007211 */ /* 0x000fc800078f08ff */
[----:B------:R-:W-:-:S05]  /*cc70*/  LOP3.LUT R0, R0, 0xfffffffe, RZ, 0xc0, !PT ;  /* 0xfffffffe00007812 */ /* 0x000fca00078ec0ff */
[----:B------:R-:W-:-:S05]  /*cc80*/  IMAD.IADD R0, R2, 0x1, -R0 ;  /* 0x0000000102007824 */ /* 0x000fca00078e0a00 */
[----:B------:R-:W-:Y:S01]  /*cc90*/  SHF.L.U32 R0, R0, 0x1f, RZ ;  /* 0x0000001f00007819 */ /* 0x000fe200000006ff */
[----:B------:R-:W-:Y:S01]  /*cca0*/  NOP ;  /* 0x0000000000007918 */ /* 0x000fe20000000000 */
[----:B------:R0:W-:Y:S01]  /*ccb0*/  SYNCS.ARRIVE.TRANS64.A1T0 RZ, [R18+URZ+0x34800], RZ ;  /* 0x034800ff12ff79a7 */ /* 0x0001e2000810003f */
[----:B------:R-:W-:Y:S01]  /*ccc0*/  BSSY B0, `(.L_x_253) ;  /* 0x0000003000007945 */ /* 0x000fe20003800000 */
[----:B------:R-:W1:Y:S03]  /*ccd0*/  SYNCS.PHASECHK.TRANS64.TRYWAIT P0, [R18+URZ+0x34820], R0 ;  /* 0x03482000120075a7 */ /* 0x000e66000800017f */
[----:B01----:R-:W-:Y:S05]  /*cce0*/  @!P0 BRA `(.L_x_254) ;  /* 0x0000004400dc8947 */ /* 0x003fea0003800000 */
.L_x_367:
[----:B------:R-:W-:Y:S05]  /*ccf0*/  BSYNC B0 ;  /* 0x0000000000007941 */ /* 0x000fea0003800000 */
.L_x_253:
[----:B------:R-:W0:Y:S04]  /*cd00*/  LDL R2, [R1+0x38] ;  /* 0x0000380001027983 */ /* 0x000e280000100800 */
[----:B---3--:R-:W3:Y:S01]  /*cd10*/  LDL R3, [R1+0x28] ;  /* 0x0000280001037983 */ /* 0x008ee20000100800 */
[----:B------:R-:W-:Y:S01]  /*cd20*/  BSSY B0, `(.L_x_255) ;  /* 0x0000213000007945 */ /* 0x000fe20003800000 */
[----:B0-----:R-:W-:-:S05]  /*cd30*/  VIADD R0, R2, 0xfffffffe ;  /* 0xfffffffe02007836 */ /* 0x001fca0000000000 */
[----:B---3--:R-:W-:-:S13]  /*cd40*/  ISETP.GE.AND P0, PT, R0, R3, PT ;  /* 0x000000030000720c */ /* 0x008fda0003f06270 */
[----:B------:R-:W-:Y:S05]  /*cd50*/  @!P0 BRA `(.L_x_256) ;  /* 0x00000020003c8947 */ /* 0x000fea0003800000 */
[----:B------:R-:W3:Y:S04]  /*cd60*/  LDL.LU R2, [R1+0x58] ;  /* 0x0000580001027983 */ /* 0x000ee80000300800 */
[----:B--2---:R-:W2:Y:S04]  /*cd70*/  LDL.LU R5, [R1+0x34] ;  /* 0x0000340001057983 */ /* 0x004ea80000300800 */
[----:B------:R-:W4:Y:S01]  /*cd80*/  LDL.LU R4, [R1+0x44] ;  /* 0x0000440001047983 */ /* 0x000f220000300800 */
[----:B------:R-:W-:Y:S01]  /*cd90*/  LOP3.LUT R12, RZ, R3, RZ, 0x33, !PT ;  /* 0x00000003ff0c7212 */ /* 0x000fe200078e33ff */
[----:B------:R-:W-:Y:S01]  /*cda0*/  BSSY B2, `(.L_x_257) ;  /* 0x00000b5000027945 */ /* 0x000fe20003800000 */
[----:B---3--:R-:W-:-:S04]  /*cdb0*/  VIADD R2, R2, 0x1 ;  /* 0x0000000102027836 */ /* 0x008fc80000000000 */
[----:B--2---:R-:W-:-:S05]  /*cdc0*/  IMAD R2, R2, R5, RZ ;  /* 0x0000000502027224 */ /* 0x004fca00078e02ff */
[----:B----4-:R-:W-:-:S05]  /*cdd0*/  VIMNMX R4, R4, R2, PT ;  /* 0x0000000204047248 */ /* 0x010fca0003fe0100 */
[----:B------:R-:W-:-:S05]  /*cde0*/  IMAD.MOV R2, RZ, RZ, -R4 ;  /* 0x000000ffff027224 */ /* 0x000fca00078e0a04 */
[----:B------:R-:W-:-:S05]  /*cdf0*/  VIADDMNMX R12, R2, 0x1, R12, !PT ;  /* 0x00000001020c7846 */ /* 0x000fca000780010c */
[----:B------:R-:W-:-:S05]  /*ce00*/  IMAD.IADD R2, R4, 0x1, R12 ;  /* 0x0000000104027824 */ /* 0x000fca00078e020c */
[----:B------:R-:W-:-:S04]  /*ce10*/  LOP3.LUT R2, R2, 0x1, RZ, 0xc0, !PT ;  /* 0x0000000102027812 */ /* 0x000fc800078ec0ff */
[----:B------:R-:W-:-:S13]  /*ce20*/  ISETP.NE.U32.AND P0, PT, R2, 0x1, PT ;  /* 0x000000010200780c */ /* 0x000fda0003f05070 */
[----:B------:R-:W-:Y:S05]  /*ce30*/  @P0 BRA `(.L_x_258) ;  /* 0x0000000800ac0947 */ /* 0x000fea0003800000 */
[----:B------:R-:W2:Y:S04]  /*ce40*/  LDL R5, [R1+0x1c] ;  /* 0x00001c0001057983 */ /* 0x000ea80000100800 */
[----:B------:R-:W3:Y:S01]  /*ce50*/  LDL R3, [R1+0x14] ;  /* 0x0000140001037983 */ /* 0x000ee20000100800 */
[----:B------:R-:W-:Y:S01]  /*ce60*/  VIADD R9, R19, 0x1 ;  /* 0x0000000113097836 */ /* 0x000fe20000000000 */
[----:B------:R-:W-:Y:S04]  /*ce70*/  BSSY B1, `(.L_x_259) ;  /* 0x00000a3000017945 */ /* 0x000fe80003800000 */
[----:B------:R-:W-:-:S04]  /*ce80*/  ISETP.NE.AND P0, PT, R9, 0x2, PT ;  /* 0x000000020900780c */ /* 0x000fc80003f05270 */
[----:B------:R-:W-:Y:S02]  /*ce90*/  SEL R13, RZ, 0x1, P0 ;  /* 0x00000001ff0d7807 */ /* 0x000fe40000000000 */
[----:B------:R-:W-:Y:S02]  /*cea0*/  SEL R9, R9, RZ, P0 ;  /* 0x000000ff09097207 */ /* 0x000fe40000000000 */
[----:B--2---:R-:W-:Y:S02]  /*ceb0*/  LOP3.LUT P1, RZ, R5, 0x1, RZ, 0xc0, !PT ;  /* 0x0000000105ff7812 */ /* 0x004fe4000782c0ff */
[----:B---3--:R-:W-:-:S11]  /*cec0*/  LOP3.LUT R13, R3, R13, RZ, 0x3c, !PT ;  /* 0x0000000d030d7212 */ /* 0x008fd600078e3cff */
[----:B------:R-:W-:Y:S05]  /*ced0*/  @!P1 BRA `(.L_x_260) ;  /* 0x0000000800709947 */ /* 0x000fea0003800000 */
[----:B------:R-:W-:Y:S01]  /*cee0*/  ULDC.64 UR4, c[0x0][0x418] ;  /* 0x0001060000047ab9 */ /* 0x000fe20000000a00 */
[----:B------:R-:W-:Y:S01]  /*cef0*/  IMAD.MOV.U32 R5, RZ, RZ, R17 ;  /* 0x000000ffff057224 */ /* 0x000fe200078e0011 */
[----:B------:R-:W-:-:S04]  /*cf00*/  ISETP.NE.U32.AND P0, PT, RZ, UR4, PT ;  /* 0x00000004ff007c0c */ /* 0x000fc8000bf05070 */
[----:B------:R-:W-:-:S13]  /*cf10*/  ISETP.NE.AND.EX P0, PT, RZ, UR5, PT, P0 ;  /* 0x00000005ff007c0c */ /* 0x000fda000bf05300 */
[----:B------:R-:W-:Y:S05]  /*cf20*/  @!P0 BRA `(.L_x_261) ;  /* 0x00000000004c8947 */ /* 0x000fea0003800000 */
[----:B------:R-:W2:Y:S01]  /*cf30*/  LDL R10, [R1+0x20] ;  /* 0x00002000010a7983 */ /* 0x000ea20000100800 */
[----:B------:R-:W0:Y:S01]  /*cf40*/  LDC R7, c[0x0][0x43c] ;  /* 0x00010f00ff077b82 */ /* 0x000e220000000800 */
[----:B------:R-:W-:Y:S02]  /*cf50*/  ULDC.64 UR6, c[0x0][0x428] ;  /* 0x00010a0000067ab9 */ /* 0x000fe40000000a00 */
[----:B------:R-:W3:Y:S01]  /*cf60*/  LDL R8, [R1+0x10] ;  /* 0x0000100001087983 */ /* 0x000ee20000100800 */
[----:B0-----:R-:W-:-:S13]  /*cf70*/  ISETP.NE.AND P0, PT, R7, 0x1, PT ;  /* 0x000000010700780c */ /* 0x001fda0003f05270 */
[----:B------:R-:W0:Y:S02]  /*cf80*/  @P0 LDC.64 R2, c[0x0][0x440] ;  /* 0x00011000ff020b82 */ /* 0x000e240000000a00 */
[----:B0-----:R-:W-:-:S04]  /*cf90*/  @P0 IMAD.HI.U32 R5, R0, R2, RZ ;  /* 0x0000000200050227 */ /* 0x001fc800078e00ff */
[----:B------:R-:W-:Y:S01]  /*cfa0*/  IMAD.MOV.U32 R2, RZ, RZ, R0 ;  /* 0x000000ffff027224 */ /* 0x000fe200078e0000 */
[----:B------:R-:W-:-:S05]  /*cfb0*/  @P0 SHF.R.U32.HI R2, RZ, R3, R5 ;  /* 0x00000003ff020219 */ /* 0x000fca0000011605 */
[----:B------:R-:W-:-:S04]  /*cfc0*/  IMAD.MOV R3, RZ, RZ, -R2 ;  /* 0x000000ffff037224 */ /* 0x000fc800078e0a02 */
[----:B------:R-:W-:Y:S01]  /*cfd0*/  IMAD R0, R7, R3, R0 ;  /* 0x0000000307007224 */ /* 0x000fe200078e0200 */
[----:B------:R-:W-:Y:S01]  /*cfe0*/  SHF.R.S32.HI R3, RZ, 0x1f, R2 ;  /* 0x0000001fff037819 */ /* 0x000fe20000011402 */
[----:B--2---:R-:W-:-:S04]  /*cff0*/  IMAD R5, R10, UR6, RZ ;  /* 0x000000060a057c24 */ /* 0x004fc8000f8e02ff */
[C---:B---3--:R-:W-:Y:S02]  /*d000*/  IMAD R5, R8.reuse, UR7, R5 ;  /* 0x0000000708057c24 */ /* 0x048fe4000f8e0205 */
[----:B------:R-:W-:-:S04]  /*d010*/  IMAD.WIDE.U32 R2, R8, UR6, R2 ;  /* 0x0000000608027c25 */ /* 0x000fc8000f8e0002 */
[----:B------:R-:W-:Y:S01]  /*d020*/  IMAD.IADD R3, R5, 0x1, R3 ;  /* 0x0000000105037824 */ /* 0x000fe200078e0203 */
[----:B------:R-:W-:-:S04]  /*d030*/  LEA R10, P0, R2, UR4, 0x2 ;  /* 0x00000004020a7c11 */ /* 0x000fc8000f8010ff */
[----:B------:R-:W-:-:S05]  /*d040*/  LEA.HI.X R11, R2, UR5, R3, 0x2, P0 ;  /* 0x00000005020b7c11 */ /* 0x000fca00080f1403 */
[----:B------:R0:W5:Y:S04]  /*d050*/  LDG.E R5, desc[UR40][R10.64] ;  /* 0x000000280a057981 */ /* 0x000168000c1e1900 */
.L_x_261:
[----:B------:R-:W-:Y:S01]  /*d060*/  IMAD R3, R9, 0x8, R18 ;  /* 0x0000000809037824 */ /* 0x000fe200078e0212 */
[----:B------:R-:W-:Y:S01]  /*d070*/  SHF.L.U32 R2, R13, 0x1f, RZ ;  /* 0x0000001f0d027819 */ /* 0x000fe200000006ff */
[----:B------:R-:W-:Y:S03]  /*d080*/  BSSY B3, `(.L_x_262) ;  /* 0x0000003000037945 */ /* 0x000fe60003800000 */
[----:B------:R-:W1:Y:S02]  /*d090*/  SYNCS.PHASECHK.TRANS64.TRYWAIT P0, [R3+URZ+0x34840], R2 ;  /* 0x03484002030075a7 */ /* 0x000e64000800017f */
[----:B-1----:R-:W-:Y:S05]  /*d0a0*/  @!P0 BRA `(.L_x_263) ;  /* 0x0000004400008947 */ /* 0x002fea0003800000 */
.L_x_368:
[----:B------:R-:W-:Y:S05]  /*d0b0*/  BSYNC B3 ;  /* 0x0000000000037941 */ /* 0x000fea0003800000 */
.L_x_262:
[----:B------:R-:W2:Y:S01]  /*d0c0*/  S2R R7, SR_TID.X ;  /* 0x0000000000077919 */ /* 0x000ea20000002100 */
[----:B------:R-:W-:Y:S01]  /*d0d0*/  BSSY B3, `(.L_x_264) ;  /* 0x000000b000037945 */ /* 0x000fe20003800000 */
[----:B--2---:R-:W-:-:S04]  /*d0e0*/  LOP3.LUT R7, R7, 0x7f, RZ, 0xc0, !PT ;  /* 0x0000007f07077812 */ /* 0x004fc800078ec0ff */
[----:B------:R-:W-:-:S13]  /*d0f0*/  ISETP.NE.AND P1, PT, R7, RZ, PT ;  /* 0x000000ff0700720c */ /* 0x000fda0003f25270 */
[----:B------:R-:W-:Y:S05]  /*d100*/  @P1 BRA `(.L_x_265) ;  /* 0x00000000001c1947 */ /* 0x000fea0003800000 */
[----:B------:R-:W2:Y:S01]  /*d110*/  S2R R7, SR_TID.X ;  /* 0x0000000000077919 */ /* 0x000ea20000002100 */
[----:B-1----:R-:W-:-:S04]  /*d120*/  IMAD.MOV.U32 R2, RZ, RZ, 0xc000 ;  /* 0x0000c000ff027424 */ /* 0x002fc800078e00ff */
[----:B------:R3:W-:Y:S01]  /*d130*/  SYNCS.ARRIVE.TRANS64 RZ, [R3+URZ+0x34830], R2 ;  /* 0x0348300203ff79a7 */ /* 0x0007e2000800003f */
[----:B--2---:R-:W-:-:S04]  /*d140*/  LOP3.LUT R7, R7, 0x1f, RZ, 0xc0, !PT ;  /* 0x0000001f07077812 */ /* 0x004fc800078ec0ff */
[----:B------:R-:W-:-:S13]  /*d150*/  ISETP.NE.AND P0, PT, R7, RZ, PT ;  /* 0x000000ff0700720c */ /* 0x000fda0003f05270 */
[----:B---3--:R-:W-:Y:S05]  /*d160*/  @!P0 BRA `(.L_x_265) ;  /* 0x0000000000048947 */ /* 0x008fea0003800000 */
[----:B------:R-:W-:Y:S01]  /*d170*/  BPT.TRAP 0x1 ;  /* 0x000000040000795c */ /* 0x000fe20000300000 */
.L_x_265:
[----:B------:R-:W-:Y:S05]  /*d180*/  BSYNC B3 ;  /* 0x0000000000037941 */ /* 0x000fea0003800000 */
.L_x_264:
[----:B-1----:R-:W2:Y:S01]  /*d190*/  LDL R2, [R1+0x18] ;  /* 0x0000180001027983 */ /* 0x002ea20000100800 */
[----:B------:R-:W-:Y:S01]  /*d1a0*/  IMAD.MOV.U32 R14, RZ, RZ, RZ ;  /* 0x000000ffff0e7224 */ /* 0x000fe200078e00ff */
[----:B------:R-:W-:Y:S01]  /*d1b0*/  UIADD3 UR4, UP0, UR38, 0x370, URZ ;  /* 0x0000037026047890 */ /* 0x000fe2000ff1e03f */
[----:B------:R-:W-:Y:S01]  /*d1c0*/  IMAD R8, R9, 0xc000, R18 ;  /* 0x0000c00009087824 */ /* 0x000fe200078e0212 */
[----:B------:R-:W-:Y:S01]  /*d1d0*/  PLOP3.LUT P0, PT, PT, PT, PT, 0x80, 0x0 ;  /* 0x000000000000781c */ /* 0x000fe20003f0f070 */
[----:B------:R-:W-:Y:S01]  /*d1e0*/  VIADD R3, R3, 0x34830 ;  /* 0x0003483003037836 */ /* 0x000fe20000000000 */
[----:B------:R-:W-:Y:S01]  /*d1f0*/  R2UR UR10, R14 ;  /* 0x000000000e0a72ca */ /* 0x000fe200000e0000 */
[----:B------:R-:W-:Y:S01]  /*d200*/  VIADD R7, R8, 0x1c400 ;  /* 0x0001c40008077836 */ /* 0x000fe20000000000 */
[----:B------:R-:W-:Y:S01]  /*d210*/  UIADD3.X UR5, URZ, UR39, URZ, UP0, !UPT ;  /* 0x000000273f057290 */ /* 0x000fe200087fe43f */
[----:B------:R-:W-:Y:S01]  /*d220*/  UMOV UR6, 0x0 ;  /* 0x0000000000067882 */ /* 0x000fe20000000000 */
[----:B------:R-:W-:Y:S01]  /*d230*/  UMOV UR7, 0x14f00000 ;  /* 0x14f0000000077882 */ /* 0x000fe20000000000 */
[----:B--2---:R-:W-:-:S10]  /*d240*/  IMAD R2, R0, 0x80, R2 ;  /* 0x0000008000027824 */ /* 0x004fd400078e0202 */
.L_x_266:
[----:B------:R-:W-:-:S13]  /*d250*/  @P0 ELECT P2, URZ, PT ;  /* 0x00000000003f082f */ /* 0x000fda0003840000 */
[----:B-----5:R-:W-:Y:S02]  /*d260*/  @P2 R2UR UR13, R5 ;  /* 0x00000000050d22ca */ /* 0x020fe400000e0000 */
[----:B------:R-:W-:Y:S02]  /*d270*/  @P2 R2UR UR12, R16 ;  /* 0x00000000100c22ca */ /* 0x000fe400000e0000 */
[----:B------:R-:W-:Y:S02]  /*d280*/  @P2 R2UR UR11, R2 ;  /* 0x00000000020b22ca */ /* 0x000fe400000e0000 */
[----:B------:R-:W-:Y:S02]  /*d290*/  @P2 R2UR UR9, R3 ;  /* 0x00000000030922ca */ /* 0x000fe400000e0000 */
[----:B------:R-:W-:Y:S02]  /*d2a0*/  @P2 R2UR UR8, R7 ;  /* 0x00000000070822ca */ /* 0x000fe400000e0000 */
[----:B------:R-:W-:-:S02]  /*d2b0*/  @P2 PLOP3.LUT P0, PT, P2, PT, PT, 0x8, 0x0 ;  /* 0x000000000000281c */ /* 0x000fc4000170e170 */
[----:B------:R-:W-:-:S09]  /*d2c0*/  PLOP3.LUT P2, PT, PT, PT, PT, 0x8, 0x0 ;  /* 0x000000000000781c */ /* 0x000fd20003f4e170 */
[----:B------:R1:W-:Y:S02]  /*d2d0*/  UTMALDG.4D [UR8], [UR4], desc[UR6] ;  /* 0x00000608040075b4 */ /* 0x0003e40008019000 */
[----:B-1----:R-:W-:Y:S05]  /*d2e0*/  @P0 BRA.U.ANY `(.L_x_266) ;  /* 0xfffffffd00d80947 */ /* 0x002fea000393ffff */
[----:B------:R-:W-:Y:S01]  /*d2f0*/  IMAD.MOV.U32 R15, RZ, RZ, 0x40 ;  /* 0x00000040ff0f7424 */ /* 0x000fe200078e00ff */
[----:B------:R-:W-:Y:S01]  /*d300*/  PLOP3.LUT P0, PT, PT, PT, PT, 0x80, 0x0 ;  /* 0x000000000000781c */ /* 0x000fe20003f0f070 */
[----:B------:R-:W-:Y:S01]  /*d310*/  VIADD R7, R8, 0x20400 ;  /* 0x0002040008077836 */ /* 0x000fe20000000000 */
[----:B------:R-:W-:Y:S01]  /*d320*/  UMOV UR6, 0x0 ;  /* 0x0000000000067882 */ /* 0x000fe20000000000 */
[----:B------:R-:W-:Y:S01]  /*d330*/  UMOV UR7, 0x14f00000 ;  /* 0x14f0000000077882 */ /* 0x000fe20000000000 */
[----:B------:R-:W-:-:S15]  /*d340*/  R2UR UR10, R15 ;  /* 0x000000000f0a72ca */ /* 0x000fde00000e0000 */
.L_x_267:
[----:B------:R-:W-:-:S13]  /*d350*/  @P0 ELECT P2, URZ, PT ;  /* 0x00000000003f082f */ /* 0x000fda0003840000 */
[----:B------:R-:W-:Y:S02]  /*d360*/  @P2 R2UR UR13, R5 ;  /* 0x00000000050d22ca */ /* 0x000fe400000e0000 */
        /* <DEDUP_REMOVED lines=8> */
[----:B------:R-:W-:Y:S01]  /*d3f0*/  PLOP3.LUT P0, PT, PT, PT, PT, 0x80, 0x0 ;  /* 0x000000000000781c */ /* 0x000fe20003f0f070 */
[----:B------:R-:W-:Y:S01]  /*d400*/  VIADD R8, R8, 0x24400 ;  /* 0x0002440008087836 */ /* 0x000fe20000000000 */
[----:B------:R-:W-:Y:S01]  /*d410*/  UMOV UR6, 0x0 ;  /* 0x0000000000067882 */ /* 0x000fe20000000000 */
[----:B------:R-:W-:Y:S01]  /*d420*/  UMOV UR7, 0x14f00000 ;  /* 0x14f0000000077882 */ /* 0x000fe20000000000 */
[----:B------:R-:W-:-:S09]  /*d430*/  UMOV UR10, 0x80 ;  /* 0x00000080000a7882 */ /* 0x000fd20000000000 */
.L_x_268:
        /* <DEDUP_REMOVED lines=10> */
[----:B------:R-:W2:Y:S01]  /*d4e0*/  LDL.LU R7, [R1+0x14] ;  /* 0x0000140001077983 */ /* 0x000ea20000300800 */
[----:B------:R-:W-:Y:S01]  /*d4f0*/  IMAD R3, R19, 0x8, R6 ;  /* 0x0000000813037824 */ /* 0x000fe200078e0206 */
[----:B------:R-:W-:Y:S01]  /*d500*/  BSSY B3, `(.L_x_269) ;  /* 0x0000004000037945 */ /* 0x000fe20003800000 */
[----:B--2---:R-:W-:-:S04]  /*d510*/  SHF.L.U32 R2, R7, 0x1f, RZ ;  /* 0x0000001f07027819 */ /* 0x004fc800000006ff */
[----:B------:R-:W1:Y:S02]  /*d520*/  SYNCS.PHASECHK.TRANS64.TRYWAIT P0, [R3+URZ+0x60], R2 ;  /* 0x00006002030075a7 */ /* 0x000e64000800017f */
[----:B-1----:R-:W-:Y:S05]  /*d530*/  @!P0 BRA `(.L_x_270) ;  /* 0x0000003c00f08947 */ /* 0x002fea0003800000 */
.L_x_369:
[----:B------:R-:W-:Y:S05]  /*d540*/  BSYNC B3 ;  /* 0x0000000000037941 */ /* 0x000fea0003800000 */
.L_x_269:
[----:B------:R-:W-:Y:S01]  /*d550*/  BSSY B3, `(.L_x_271) ;  /* 0x000000c000037945 */ /* 0x000fe20003800000 */
[----:B0-----:R-:W-:Y:S02]  /*d560*/  IMAD.MOV.U32 R10, RZ, RZ, 0x0 ;  /* 0x00000000ff0a7424 */ /* 0x001fe400078e00ff */
[----:B------:R-:W-:Y:S01]  /*d570*/  IMAD.MOV.U32 R11, RZ, RZ, 0x14f00000 ;  /* 0x14f00000ff0b7424 */ /* 0x000fe200078e00ff */
[----:B------:R-:W-:Y:S06]  /*d580*/  @P1 BRA `(.L_x_272) ;  /* 0x0000000000201947 */ /* 0x000fec0003800000 */
[----:B------:R-:W0:Y:S01]  /*d590*/  S2R R7, SR_TID.X ;  /* 0x0000000000077919 */ /* 0x000e220000002100 */
[----:B-1----:R-:W-:Y:S02]  /*d5a0*/  IMAD R2, R19, 0x8, R18 ;  /* 0x0000000813027824 */ /* 0x002fe400078e0212 */
[----:B------:R-:W-:-:S04]  /*d5b0*/  IMAD.MOV.U32 R3, RZ, RZ, 0x8000 ;  /* 0x00008000ff037424 */ /* 0x000fc800078e00ff */
[----:B------:R2:W-:Y:S01]  /*d5c0*/  SYNCS.ARRIVE.TRANS64 RZ, [R2+URZ+0x34850], R3 ;  /* 0x0348500302ff79a7 */ /* 0x0005e2000800003f */
[----:B0-----:R-:W-:-:S04]  /*d5d0*/  LOP3.LUT R7, R7, 0x1f, RZ, 0xc0, !PT ;  /* 0x0000001f07077812 */ /* 0x001fc800078ec0ff */
[----:B------:R-:W-:-:S13]  /*d5e0*/  ISETP.NE.AND P0, PT, R7, RZ, PT ;  /* 0x000000ff0700720c */ /* 0x000fda0003f05270 */
[----:B--2---:R-:W-:Y:S05]  /*d5f0*/  @!P0 BRA `(.L_x_272) ;  /* 0x0000000000048947 */ /* 0x004fea0003800000 */
[----:B------:R-:W-:Y:S01]  /*d600*/  BPT.TRAP 0x1 ;  /* 0x000000040000795c */ /* 0x000fe20000300000 */
.L_x_272:
[----:B------:R-:W-:Y:S05]  /*d610*/  BSYNC B3 ;  /* 0x0000000000037941 */ /* 0x000fea0003800000 */
.L_x_271:
[----:B------:R-:W2:Y:S04]  /*d620*/  LDL R7, [R1+0x18] ;  /* 0x0000180001077983 */ /* 0x000ea80000100800 */
[----:B-1----:R-:W2:Y:S01]  /*d630*/  LDL.LU R2, [R1+0x8] ;  /* 0x0000080001027983 */ /* 0x002ea20000300800 */
[----:B------:R-:W-:Y:S01]  /*d640*/  R2UR UR10, R14 ;  /* 0x000000000e0a72ca */ /* 0x000fe200000e0000 */
[C-C-:B------:R-:W-:Y:S01]  /*d650*/  IMAD R3, R19.reuse, 0x8, R18.reuse ;  /* 0x0000000813037824 */ /* 0x140fe200078e0212 */
[----:B------:R-:W-:Y:S01]  /*d660*/  R2UR UR6, R10 ;  /* 0x000000000a0672ca */ /* 0x000fe200000e0000 */
[----:B------:R-:W-:Y:S01]  /*d670*/  IMAD R8, R19, 0x8000, R18 ;  /* 0x0000800013087824 */ /* 0x000fe200078e0212 */
[----:B------:R-:W-:Y:S01]  /*d680*/  R2UR UR7, R11 ;  /* 0x000000000b0772ca */ /* 0x000fe200000e0000 */
[----:B------:R-:W-:Y:S01]  /*d690*/  UIADD3 UR4, UP0, UR38, 0x470, URZ ;  /* 0x0000047026047890 */ /* 0x000fe2000ff1e03f */
[----:B------:R-:W-:Y:S01]  /*d6a0*/  PLOP3.LUT P0, PT, PT, PT, PT, 0x80, 0x0 ;  /* 0x000000000000781c */ /* 0x000fe20003f0f070 */
[----:B------:R-:W-:-:S02]  /*d6b0*/  VIADD R3, R3, 0x34850 ;  /* 0x0003485003037836 */ /* 0x000fc40000000000 */
[----:B------:R-:W-:Y:S01]  /*d6c0*/  UIADD3.X UR5, URZ, UR39, URZ, UP0, !UPT ;  /* 0x000000273f057290 */ /* 0x000fe200087fe43f */
[----:B--2---:R-:W-:Y:S02]  /*d6d0*/  IMAD R2, R2, 0x80, R7 ;  /* 0x0000008002027824 */ /* 0x004fe400078e0207 */
[----:B------:R-:W-:-:S09]  /*d6e0*/  VIADD R7, R8, 0x400 ;  /* 0x0000040008077836 */ /* 0x000fd20000000000 */
.L_x_273:
        /* <DEDUP_REMOVED lines=9> */
[----:B0-----:R-:W-:Y:S05]  /*d780*/  @P0 BRA.U.ANY `(.L_x_273) ;  /* 0xfffffffd00d80947 */ /* 0x001fea000393ffff */
[----:B------:R-:W-:Y:S01]  /*d790*/  R2UR UR10, R15 ;  /* 0x000000000f0a72ca */ /* 0x000fe200000e0000 */
[----:B------:R-:W-:Y:S01]  /*d7a0*/  VIADD R8, R8, 0x4400 ;  /* 0x0000440008087836 */ /* 0x000fe20000000000 */
[----:B------:R-:W-:Y:S02]  /*d7b0*/  R2UR UR6, R10 ;  /* 0x000000000a0672ca */ /* 0x000fe400000e0000 */
[----:B------:R-:W-:Y:S02]  /*d7c0*/  R2UR UR7, R11 ;  /* 0x000000000b0772ca */ /* 0x000fe400000e0000 */
[----:B------:R-:W-:-:S13]  /*d7d0*/  PLOP3.LUT P0, PT, PT, PT, PT, 0x80, 0x0 ;  /* 0x000000000000781c */ /* 0x000fda0003f0f070 */
.L_x_274:
        /* <DEDUP_REMOVED lines=10> */
[----:B------:R0:W-:Y:S01]  /*d880*/  STL [R1+0x8], R0 ;  /* 0x0000080001007387 */ /* 0x0001e20000100800 */
[----:B------:R-:W-:-:S07]  /*d890*/  IMAD.MOV.U32 R17, RZ, RZ, R5 ;  /* 0x000000ffff117224 */ /* 0x000fce00078e0005 */
.L_x_260:
[----:B------:R-:W-:Y:S05]  /*d8a0*/  BSYNC B1 ;  /* 0x0000000000017941 */ /* 0x000fea0003800000 */
.L_x_259:
[----:B0-----:R-:W2:Y:S01]  /*d8b0*/  LDL.LU R0, [R1+0x38] ;  /* 0x0000380001007983 */ /* 0x001ea20000300800 */
[----:B------:R-:W-:-:S03]  /*d8c0*/  IMAD.MOV.U32 R19, RZ, RZ, R9 ;  /* 0x000000ffff137224 */ /* 0x000fc600078e0009 */
[----:B------:R0:W-:Y:S02]  /*d8d0*/  STL [R1+0x14], R13 ;  /* 0x0000140d01007387 */ /* 0x0001e40000100800 */
[----:B0-2---:R-:W-:-:S07]  /*d8e0*/  VIADD R0, R0, 0xfffffffd ;  /* 0xfffffffd00007836 */ /* 0x005fce0000000000 */
.L_x_258:
[----:B------:R-:W-:Y:S05]  /*d8f0*/  BSYNC B2 ;  /* 0x0000000000027941 */ /* 0x000fea0003800000 */
.L_x_257:
[----:B------:R-:W-:Y:S01]  /*d900*/  VIADD R12, R12, 0xfffffffe ;  /* 0xfffffffe0c0c7836 */ /* 0x000fe20000000000 */
[----:B------:R-:W-:-:S04]  /*d910*/  LOP3.LUT R4, RZ, R4, RZ, 0x33, !PT ;  /* 0x00000004ff047212 */ /* 0x000fc800078e33ff */
[----:B------:R-:W-:-:S13]  /*d920*/  ISETP.NE.AND P0, PT, R12, R4, PT ;  /* 0x000000040c00720c */ /* 0x000fda0003f05270 */
[----:B------:R-:W-:Y:S05]  /*d930*/  @!P0 BRA `(.L_x_256) ;  /* 0x0000001400448947 */ /* 0x000fea0003800000 */
[----:B------:R-:W-:-:S07]  /*d940*/  IMAD.MOV.U32 R9, RZ, RZ, R17 ;  /* 0x000000ffff097224 */ /* 0x000fce00078e0011 */
.L_x_307:
[----:B------:R-:W2:Y:S04]  /*d950*/  LDL R3, [R1+0x1c] ;  /* 0x00001c0001037983 */ /* 0x000ea80000100800 */
[----:B------:R-:W3:Y:S01]  /*d960*/  LDL R2, [R1+0x14] ;  /* 0x0000140001027983 */ /* 0x000ee20000100800 */
[----:B------:R-:W-:Y:S01]  /*d970*/  VIADD R4, R19, 0x1 ;  /* 0x0000000113047836 */ /* 0x000fe20000000000 */
[----:B------:R-:W-:Y:S05]  /*d980*/  YIELD ;  /* 0x0000000000007946 */ /* 0x000fea0003800000 */
[----:B------:R-:W-:Y:S01]  /*d990*/  ISETP.NE.AND P0, PT, R4, 0x2, PT ;  /* 0x000000020400780c */ /* 0x000fe20003f05270 */
[----:B------:R-:W-:Y:S03]  /*d9a0*/  BSSY B1, `(.L_x_275) ;  /* 0x00000a0000017945 */ /* 0x000fe60003800000 */
[----:B------:R-:W-:-:S02]  /*d9b0*/  SEL R5, RZ, 0x1, P0 ;  /* 0x00000001ff057807 */ /* 0x000fc40000000000 */
[----:B------:R-:W-:Y:S02]  /*d9c0*/  SEL R4, R4, RZ, P0 ;  /* 0x000000ff04047207 */ /* 0x000fe40000000000 */
[----:B--2---:R-:W-:Y:S02]  /*d9d0*/  LOP3.LUT P1, RZ, R3, 0x1, RZ, 0xc0, !PT ;  /* 0x0000000103ff7812 */ /* 0x004fe4000782c0ff */
[----:B---3--:R-:W-:-:S11]  /*d9e0*/  LOP3.LUT R5, R2, R5, RZ, 0x3c, !PT ;  /* 0x0000000502057212 */ /* 0x008fd600078e3cff */
[----:B01----:R-:W-:Y:S05]  /*d9f0*/  @!P1 BRA `(.L_x_276) ;  /* 0x0000000800689947 */ /* 0x003fea0003800000 */
        /* <DEDUP_REMOVED lines=13> */
[----:B------:R-:W-:-:S04]  /*dad0*/  @P0 SHF.R.U32.HI R2, RZ, R3, R7 ;  /* 0x00000003ff020219 */ /* 0x000fc80000011607 */
[--C-:B------:R-:W-:Y:S01]  /*dae0*/  SHF.R.S32.HI R3, RZ, 0x1f, R2.reuse ;  /* 0x0000001fff037819 */ /* 0x100fe20000011402 */
[----:B------:R-:W-:-:S04]  /*daf0*/  IMAD.MOV R7, RZ, RZ, -R2 ;  /* 0x000000ffff077224 */ /* 0x000fc800078e0a02 */
[----:B------:R-:W-:Y:S02]  /*db00*/  IMAD R7, R8, R7, R0 ;  /* 0x0000000708077224 */ /* 0x000fe400078e0200 */
[----:B--2---:R-:W-:-:S04]  /*db10*/  IMAD R8, R11, UR6, RZ ;  /* 0x000000060b087c24 */ /* 0x004fc8000f8e02ff */
[C---:B---3--:R-:W-:Y:S02]  /*db20*/  IMAD R8, R10.reuse, UR7, R8 ;  /* 0x000000070a087c24 */ /* 0x048fe4000f8e0208 */
[----:B------:R-:W-:-:S04]  /*db30*/  IMAD.WIDE.U32 R2, R10, UR6, R2 ;  /* 0x000000060a027c25 */ /* 0x000fc8000f8e0002 */
[----:B------:R-:W-:Y:S01]  /*db40*/  IMAD.IADD R3, R8, 0x1, R3 ;  /* 0x0000000108037824 */ /* 0x000fe200078e0203 */
[----:B------:R-:W-:-:S04]  /*db50*/  LEA R8, P0, R2, UR4, 0x2 ;  /* 0x0000000402087c11 */ /* 0x000fc8000f8010ff */
[----:B------:R-:W-:-:S06]  /*db60*/  LEA.HI.X R9, R2, UR5, R3, 0x2, P0 ;  /* 0x0000000502097c11 */ /* 0x000fcc00080f1403 */
[----:B------:R0:W5:Y:S03]  /*db70*/  LDG.E R9, desc[UR40][R8.64] ;  /* 0x0000002808097981 */ /* 0x000166000c1e1900 */
.L_x_277:
[----:B------:R-:W-:Y:S01]  /*db80*/  IMAD R3, R4, 0x8, R18 ;  /* 0x0000000804037824 */ /* 0x000fe200078e0212 */
[----:B------:R-:W-:Y:S01]  /*db90*/  SHF.L.U32 R2, R5, 0x1f, RZ ;  /* 0x0000001f05027819 */ /* 0x000fe200000006ff */
[----:B------:R-:W-:Y:S03]  /*dba0*/  BSSY B2, `(.L_x_278) ;  /* 0x0000003000027945 */ /* 0x000fe60003800000 */
[----:B------:R-:W1:Y:S02]  /*dbb0*/  SYNCS.PHASECHK.TRANS64.TRYWAIT P0, [R3+URZ+0x34840], R2 ;  /* 0x03484002030075a7 */ /* 0x000e64000800017f */
[----:B-1----:R-:W-:Y:S05]  /*dbc0*/  @!P0 BRA `(.L_x_279) ;  /* 0x0000003800608947 */ /* 0x002fea0003800000 */
.L_x_370:
[----:B------:R-:W-:Y:S05]  /*dbd0*/  BSYNC B2 ;  /* 0x0000000000027941 */ /* 0x000fea0003800000 */
.L_x_278:
[----:B0-----:R-:W0:Y:S01]  /*dbe0*/  S2R R8, SR_TID.X ;  /* 0x0000000000087919 */ /* 0x001e220000002100 */
[----:B------:R-:W-:Y:S01]  /*dbf0*/  BSSY B2, `(.L_x_280) ;  /* 0x000000b000027945 */ /* 0x000fe20003800000 */
[----:B0-----:R-:W-:-:S04]  /*dc00*/  LOP3.LUT R8, R8, 0x7f, RZ, 0xc0, !PT ;  /* 0x0000007f08087812 */ /* 0x001fc800078ec0ff */
[----:B------:R-:W-:-:S13]  /*dc10*/  ISETP.NE.AND P1, PT, R8, RZ, PT ;  /* 0x000000ff0800720c */ /* 0x000fda0003f25270 */
[----:B------:R-:W-:Y:S05]  /*dc20*/  @P1 BRA `(.L_x_281) ;  /* 0x00000000001c1947 */ /* 0x000fea0003800000 */
[----:B------:R-:W0:Y:S01]  /*dc30*/  S2R R8, SR_TID.X ;  /* 0x0000000000087919 */ /* 0x000e220000002100 */
[----:B-1----:R-:W-:-:S04]  /*dc40*/  IMAD.MOV.U32 R2, RZ, RZ, 0xc000 ;  /* 0x0000c000ff027424 */ /* 0x002fc800078e00ff */
[----:B------:R2:W-:Y:S01]  /*dc50*/  SYNCS.ARRIVE.TRANS64 RZ, [R3+URZ+0x34830], R2 ;  /* 0x0348300203ff79a7 */ /* 0x0005e2000800003f */
[----:B0-----:R-:W-:-:S04]  /*dc60*/  LOP3.LUT R8, R8, 0x1f, RZ, 0xc0, !PT ;  /* 0x0000001f08087812 */ /* 0x001fc800078ec0ff */
[----:B------:R-:W-:-:S13]  /*dc70*/  ISETP.NE.AND P0, PT, R8, RZ, PT ;  /* 0x000000ff0800720c */ /* 0x000fda0003f05270 */
[----:B--2---:R-:W-:Y:S05]  /*dc80*/  @!P0 BRA `(.L_x_281) ;  /* 0x0000000000048947 */ /* 0x004fea0003800000 */
[----:B------:R-:W-:Y:S01]  /*dc90*/  BPT.TRAP 0x1 ;  /* 0x000000040000795c */ /* 0x000fe20000300000 */
.L_x_281:
[----:B------:R-:W-:Y:S05]  /*dca0*/  BSYNC B2 ;  /* 0x0000000000027941 */ /* 0x000fea0003800000 */
.L_x_280:
        /* <DEDUP_REMOVED lines=12> */
.L_x_282:
        /* <DEDUP_REMOVED lines=10> */
[----:B------:R-:W-:Y:S01]  /*de10*/  IMAD.MOV.U32 R13, RZ, RZ, 0x40 ;  /* 0x00000040ff0d7424 */ /* 0x000fe200078e00ff */
[----:B------:R-:W-:Y:S01]  /*de20*/  PLOP3.LUT P0, PT, PT, PT, PT, 0x80, 0x0 ;  /* 0x000000000000781c */ /* 0x000fe20003f0f070 */
[----:B------:R-:W-:Y:S01]  /*de30*/  VIADD R10, R8, 0x20400 ;  /* 0x00020400080a7836 */ /* 0x000fe20000000000 */
[----:B------:R-:W-:Y:S01]  /*de40*/  UMOV UR6, 0x0 ;  /* 0x0000000000067882 */ /* 0x000fe20000000000 */
[----:B------:R-:W-:Y:S01]  /*de50*/  UMOV UR7, 0x14f00000 ;  /* 0x14f0000000077882 */ /* 0x000fe20000000000 */
[----:B------:R-:W-:-:S15]  /*de60*/  R2UR UR10, R13 ;  /* 0x000000000d0a72ca */ /* 0x000fde00000e0000 */
.L_x_283:
        /* <DEDUP_REMOVED lines=10> */
[----:B------:R-:W-:Y:S01]  /*df10*/  PLOP3.LUT P0, PT, PT, PT, PT, 0x80, 0x0 ;  /* 0x000000000000781c */ /* 0x000fe20003f0f070 */
[----:B------:R-:W-:Y:S01]  /*df20*/  VIADD R8, R8, 0x24400 ;  /* 0x0002440008087836 */ /* 0x000fe20000000000 */
[----:B------:R-:W-:Y:S01]  /*df30*/  UMOV UR6, 0x0 ;  /* 0x0000000000067882 */ /* 0x000fe20000000000 */
[----:B------:R-:W-:Y:S01]  /*df40*/  UMOV UR7, 0x14f00000 ;  /* 0x14f0000000077882 */ /* 0x000fe20000000000 */
[----:B------:R-:W-:-:S09]  /*df50*/  UMOV UR10, 0x80 ;  /* 0x00000080000a7882 */ /* 0x000fd20000000000 */
.L_x_284:
        /* <DEDUP_REMOVED lines=10> */
[----:B------:R-:W2:Y:S01]  /*e000*/  LDL.LU R10, [R1+0x14] ;  /* 0x00001400010a7983 */ /* 0x000ea20000300800 */
[----:B------:R-:W-:Y:S01]  /*e010*/  IMAD R2, R19, 0x8, R6 ;  /* 0x0000000813027824 */ /* 0x000fe200078e0206 */
[----:B------:R-:W-:Y:S01]  /*e020*/  BSSY B2, `(.L_x_285) ;  /* 0x0000004000027945 */ /* 0x000fe20003800000 */
[----:B--2---:R-:W-:-:S04]  /*e030*/  SHF.L.U32 R3, R10, 0x1f, RZ ;  /* 0x0000001f0a037819 */ /* 0x004fc800000006ff */
[----:B------:R-:W0:Y:S02]  /*e040*/  SYNCS.PHASECHK.TRANS64.TRYWAIT P0, [R2+URZ+0x60], R3 ;  /* 0x00006003020075a7 */ /* 0x000e24000800017f */
[----:B0-----:R-:W-:Y:S05]  /*e050*/  @!P0 BRA `(.L_x_286) ;  /* 0x0000003400508947 */ /* 0x001fea0003800000 */
.L_x_371:
[----:B------:R-:W-:Y:S05]  /*e060*/  BSYNC B2 ;  /* 0x0000000000027941 */ /* 0x000fea0003800000 */
.L_x_285:
[----:B------:R-:W-:Y:S01]  /*e070*/  BSSY B2, `(.L_x_287) ;  /* 0x000000b000027945 */ /* 0x000fe20003800000 */
[----:B------:R-:W-:Y:S02]  /*e080*/  IMAD.MOV.U32 R10, RZ, RZ, 0x0 ;  /* 0x00000000ff0a7424 */ /* 0x000fe400078e00ff */
[----:B------:R-:W-:Y:S01]  /*e090*/  IMAD.MOV.U32 R11, RZ, RZ, 0x14f00000 ;  /* 0x14f00000ff0b7424 */ /* 0x000fe200078e00ff */
[----:B------:R-:W-:Y:S06]  /*e0a0*/  @P1 BRA `(.L_x_288) ;  /* 0x00000000001c1947 */ /* 0x000fec0003800000 */
[----:B------:R-:W1:Y:S01]  /*e0b0*/  S2R R8, SR_TID.X ;  /* 0x0000000000087919 */ /* 0x000e620000002100 */
[----:B0-----:R-:W-:-:S04]  /*e0c0*/  IMAD.MOV.U32 R3, RZ, RZ, 0x8000 ;  /* 0x00008000ff037424 */ /* 0x001fc800078e00ff */
[----:B------:R2:W-:Y:S01]  /*e0d0*/  SYNCS.ARRIVE.TRANS64 RZ, [R2+URZ+0x50], R3 ;  /* 0x0000500302ff79a7 */ /* 0x0005e2000800003f */
[----:B-1----:R-:W-:-:S04]  /*e0e0*/  LOP3.LUT R8, R8, 0x1f, RZ, 0xc0, !PT ;  /* 0x0000001f08087812 */ /* 0x002fc800078ec0ff */
[----:B------:R-:W-:-:S13]  /*e0f0*/  ISETP.NE.AND P0, PT, R8, RZ, PT ;  /* 0x000000ff0800720c */ /* 0x000fda0003f05270 */
[----:B--2---:R-:W-:Y:S05]  /*e100*/  @!P0 BRA `(.L_x_288) ;  /* 0x0000000000048947 */ /* 0x004fea0003800000 */
[----:B------:R-:W-:Y:S01]  /*e110*/  BPT.TRAP 0x1 ;  /* 0x000000040000795c */ /* 0x000fe20000300000 */
.L_x_288:
[----:B------:R-:W-:Y:S05]  /*e120*/  BSYNC B2 ;  /* 0x0000000000027941 */ /* 0x000fea0003800000 */
.L_x_287:
[----:B------:R-:W2:Y:S04]  /*e130*/  LDL R8, [R1+0x18] ;  /* 0x0000180001087983 */ /* 0x000ea80000100800 */
[----:B0-----:R-:W2:Y:S01]  /*e140*/  LDL.LU R3, [R1+0x8] ;  /* 0x0000080001037983 */ /* 0x001ea20000300800 */
[----:B------:R-:W-:Y:S01]  /*e150*/  R2UR UR10, R12 ;  /* 0x000000000c0a72ca */ /* 0x000fe200000e0000 */
[----:B------:R-:W-:Y:S01]  /*e160*/  IMAD R19, R19, 0x8000, R18 ;  /* 0x0000800013137824 */ /* 0x000fe200078e0212 */
[----:B------:R-:W-:Y:S01]  /*e170*/  R2UR UR6, R10 ;  /* 0x000000000a0672ca */ /* 0x000fe200000e0000 */
[----:B------:R-:W-:Y:S01]  /*e180*/  UIADD3 UR4, UP0, UR38, 0x470, URZ ;  /* 0x0000047026047890 */ /* 0x000fe2000ff1e03f */
[----:B------:R-:W-:Y:S01]  /*e190*/  R2UR UR7, R11 ;  /* 0x000000000b0772ca */ /* 0x000fe200000e0000 */
[----:B------:R-:W-:Y:S01]  /*e1a0*/  VIADD R2, R2, 0x50 ;  /* 0x0000005002027836 */ /* 0x000fe20000000000 */
[----:B------:R-:W-:Y:S01]  /*e1b0*/  PLOP3.LUT P0, PT, PT, PT, PT, 0x80, 0x0 ;  /* 0x000000000000781c */ /* 0x000fe20003f0f070 */
[----:B------:R-:W-:Y:S01]  /*e1c0*/  UIADD3.X UR5, URZ, UR39, URZ, UP0, !UPT ;  /* 0x000000273f057290 */ /* 0x000fe200087fe43f */
[----:B--2---:R-:W-:-:S02]  /*e1d0*/  IMAD R3, R3, 0x80, R8 ;  /* 0x0000008003037824 */ /* 0x004fc400078e0208 */
[----:B------:R-:W-:-:S09]  /*e1e0*/  VIADD R8, R19, 0x400 ;  /* 0x0000040013087836 */ /* 0x000fd20000000000 */
.L_x_289:
        /* <DEDUP_REMOVED lines=15> */
.L_x_290:
        /* <DEDUP_REMOVED lines=12> */
.L_x_276:
[----:B------:R-:W-:Y:S05]  /*e3a0*/  BSYNC B1 ;  /* 0x0000000000017941 */ /* 0x000fea0003800000 */
.L_x_275:
[----:B------:R-:W2:Y:S01]  /*e3b0*/  LDL R2, [R1+0x1c] ;  /* 0x00001c0001027983 */ /* 0x000ea20000100800 */
[----:B------:R-:W-:Y:S01]  /*e3c0*/  VIADD R19, R4, 0x1 ;  /* 0x0000000104137836 */ /* 0x000fe20000000000 */
[----:B------:R-:W-:Y:S01]  /*e3d0*/  BSSY B1, `(.L_x_291) ;  /* 0x00000a3000017945 */ /* 0x000fe20003800000 */
[----:B0-----:R-:W-:-:S03]  /*e3e0*/  VIADD R7, R0, 0xffffffff ;  /* 0xffffffff00077836 */ /* 0x001fc60000000000 */
[----:B------:R-:W-:-:S04]  /*e3f0*/  ISETP.NE.AND P0, PT, R19, 0x2, PT ;  /* 0x000000021300780c */ /* 0x000fc80003f05270 */
[----:B------:R-:W-:Y:S02]  /*e400*/  SEL R19, R19, RZ, P0 ;  /* 0x000000ff13137207 */ /* 0x000fe40000000000 */
[----:B--2---:R-:W-:Y:S02]  /*e410*/  LOP3.LUT P1, RZ, R2, 0x1, RZ, 0xc0, !PT ;  /* 0x0000000102ff7812 */ /* 0x004fe4000782c0ff */
[----:B------:R-:W-:-:S04]  /*e420*/  SEL R2, RZ, 0x1, P0 ;  /* 0x00000001ff027807 */ /* 0x000fc80000000000 */
[----:B------:R-:W-:-:S05]  /*e430*/  LOP3.LUT R12, R5, R2, RZ, 0x3c, !PT ;  /* 0x00000002050c7212 */ /* 0x000fca00078e3cff */
[----:B------:R0:W-:Y:S02]  /*e440*/  STL [R1+0x14], R12 ;  /* 0x0000140c01007387 */ /* 0x0001e40000100800 */
[----:B------:R-:W-:Y:S05]  /*e450*/  @!P1 BRA `(.L_x_292) ;  /* 0x0000000800689947 */ /* 0x000fea0003800000 */
[----:B------:R-:W-:Y:S01]  /*e460*/  ULDC.64 UR4, c[0x0][0x418] ;  /* 0x0001060000047ab9 */ /* 0x000fe20000000a00 */
[----:B------:R-:W-:Y:S01]  /*e470*/  IMAD.MOV.U32 R8, RZ, RZ, R7 ;  /* 0x000000ffff087224 */ /* 0x000fe200078e0007 */
[----:B------:R-:W-:-:S04]  /*e480*/  ISETP.NE.U32.AND P0, PT, RZ, UR4, PT ;  /* 0x00000004ff007c0c */ /* 0x000fc8000bf05070 */
[----:B------:R-:W-:-:S13]  /*e490*/  ISETP.NE.AND.EX P0, PT, RZ, UR5, PT, P0 ;  /* 0x00000005ff007c0c */ /* 0x000fda000bf05300 */
[----:B------:R-:W-:Y:S05]  /*e4a0*/  @!P0 BRA `(.L_x_293) ;  /* 0x00000000004c8947 */ /* 0x000fea0003800000 */
[----:B------:R-:W2:Y:S01]  /*e4b0*/  LDL R11, [R1+0x20] ;  /* 0x00002000010b7983 */ /* 0x000ea20000100800 */
[----:B------:R-:W1:Y:S01]  /*e4c0*/  LDC R9, c[0x0][0x43c] ;  /* 0x00010f00ff097b82 */ /* 0x000e620000000800 */
[----:B------:R-:W-:Y:S02]  /*e4d0*/  ULDC.64 UR6, c[0x0][0x428] ;  /* 0x00010a0000067ab9 */ /* 0x000fe40000000a00 */
[----:B------:R-:W3:Y:S01]  /*e4e0*/  LDL R10, [R1+0x10] ;  /* 0x00001000010a7983 */ /* 0x000ee20000100800 */
[----:B-1----:R-:W-:-:S13]  /*e4f0*/  ISETP.NE.AND P0, PT, R9, 0x1, PT ;  /* 0x000000010900780c */ /* 0x002fda0003f05270 */
[----:B------:R-:W1:Y:S02]  /*e500*/  @P0 LDC.64 R2, c[0x0][0x440] ;  /* 0x00011000ff020b82 */ /* 0x000e640000000a00 */
[----:B-1----:R-:W-:-:S04]  /*e510*/  @P0 IMAD.HI.U32 R8, R7, R2, RZ ;  /* 0x0000000207080227 */ /* 0x002fc800078e00ff */
        /* <DEDUP_REMOVED lines=10> */
[----:B------:R-:W-:-:S05]  /*e5c0*/  LEA.HI.X R11, R2, UR5, R3, 0x2, P0 ;  /* 0x00000005020b7c11 */ /* 0x000fca00080f1403 */
[----:B------:R1:W5:Y:S04]  /*e5d0*/  LDG.E R9, desc[UR40][R10.64] ;  /* 0x000000280a097981 */ /* 0x000368000c1e1900 */
.L_x_293:
[----:B------:R-:W-:Y:S01]  /*e5e0*/  IMAD R2, R19, 0x8, R18 ;  /* 0x0000000813027824 */ /* 0x000fe200078e0212 */
[----:B------:R-:W-:Y:S01]  /*e5f0*/  SHF.L.U32 R3, R12, 0x1f, RZ ;  /* 0x0000001f0c037819 */ /* 0x000fe200000006ff */
[----:B------:R-:W-:Y:S03]  /*e600*/  BSSY B2, `(.L_x_294) ;  /* 0x0000003000027945 */ /* 0x000fe60003800000 */
[----:B------:R-:W2:Y:S02]  /*e610*/  SYNCS.PHASECHK.TRANS64.TRYWAIT P0, [R2+URZ+0x34840], R3 ;  /* 0x03484003020075a7 */ /* 0x000ea4000800017f */
[----:B--2---:R-:W-:Y:S05]  /*e620*/  @!P0 BRA `(.L_x_295) ;  /* 0x0000002c00f08947 */ /* 0x004fea0003800000 */
.L_x_372:
[----:B------:R-:W-:Y:S05]  /*e630*/  BSYNC B2 ;  /* 0x0000000000027941 */ /* 0x000fea0003800000 */
.L_x_294:
[----:B-1----:R-:W1:Y:S01]  /*e640*/  S2R R10, SR_TID.X ;  /* 0x00000000000a7919 */ /* 0x002e620000002100 */
[----:B------:R-:W-:Y:S01]  /*e650*/  BSSY B2, `(.L_x_296) ;  /* 0x000000b000027945 */ /* 0x000fe20003800000 */
[----:B-1----:R-:W-:-:S04]  /*e660*/  LOP3.LUT R10, R10, 0x7f, RZ, 0xc0, !PT ;  /* 0x0000007f0a0a7812 */ /* 0x002fc800078ec0ff */
[----:B------:R-:W-:-:S13]  /*e670*/  ISETP.NE.AND P1, PT, R10, RZ, PT ;  /* 0x000000ff0a00720c */ /* 0x000fda0003f25270 */
[----:B------:R-:W-:Y:S05]  /*e680*/  @P1 BRA `(.L_x_297) ;  /* 0x00000000001c1947 */ /* 0x000fea0003800000 */
[----:B------:R-:W1:Y:S01]  /*e690*/  S2R R10, SR_TID.X ;  /* 0x00000000000a7919 */ /* 0x000e620000002100 */
[----:B--2---:R-:W-:-:S04]  /*e6a0*/  IMAD.MOV.U32 R3, RZ, RZ, 0xc000 ;  /* 0x0000c000ff037424 */ /* 0x004fc800078e00ff */
[----:B------:R3:W-:Y:S01]  /*e6b0*/  SYNCS.ARRIVE.TRANS64 RZ, [R2+URZ+0x34830], R3 ;  /* 0x0348300302ff79a7 */ /* 0x0007e2000800003f */
[----:B-1----:R-:W-:-:S04]  /*e6c0*/  LOP3.LUT R10, R10, 0x1f, RZ, 0xc0, !PT ;  /* 0x0000001f0a0a7812 */ /* 0x002fc800078ec0ff */
[----:B------:R-:W-:-:S13]  /*e6d0*/  ISETP.NE.AND P0, PT, R10, RZ, PT ;  /* 0x000000ff0a00720c */ /* 0x000fda0003f05270 */
[----:B---3--:R-:W-:Y:S05]  /*e6e0*/  @!P0 BRA `(.L_x_297) ;  /* 0x0000000000048947 */ /* 0x008fea0003800000 */
[----:B------:R-:W-:Y:S01]  /*e6f0*/  BPT.TRAP 0x1 ;  /* 0x000000040000795c */ /* 0x000fe20000300000 */
.L_x_297:
[----:B------:R-:W-:Y:S05]  /*e700*/  BSYNC B2 ;  /* 0x0000000000027941 */ /* 0x000fea0003800000 */
.L_x_296:
[----:B--2---:R-:W2:Y:S01]  /*e710*/  LDL R2, [R1+0x18] ;  /* 0x0000180001027983 */ /* 0x004ea20000100800 */
[----:B0-----:R-:W-:Y:S01]  /*e720*/  IMAD.MOV.U32 R12, RZ, RZ, RZ ;  /* 0x000000ffff0c7224 */ /* 0x001fe200078e00ff */
[----:B------:R-:W-:Y:S01]  /*e730*/  UIADD3 UR4, UP0, UR38, 0x370, URZ ;  /* 0x0000037026047890 */ /* 0x000fe2000ff1e03f */
[C---:B------:R-:W-:Y:S01]  /*e740*/  IMAD R3, R19.reuse, 0x8, R6 ;  /* 0x0000000813037824 */ /* 0x040fe200078e0206 */
[----:B------:R-:W-:Y:S01]  /*e750*/  PLOP3.LUT P0, PT, PT, PT, PT, 0x80, 0x0 ;  /* 0x000000000000781c */ /* 0x000fe20003f0f070 */
[----:B------:R-:W-:Y:S01]  /*e760*/  IMAD R10, R19, 0xc000, R18 ;  /* 0x0000c000130a7824 */ /* 0x000fe200078e0212 */
[----:B------:R-:W-:Y:S01]  /*e770*/  R2UR UR10, R12 ;  /* 0x000000000c0a72ca */ /* 0x000fe200000e0000 */
[----:B------:R-:W-:Y:S01]  /*e780*/  VIADD R3, R3, 0x30 ;  /* 0x0000003003037836 */ /* 0x000fe20000000000 */
[----:B------:R-:W-:Y:S01]  /*e790*/  UIADD3.X UR5, URZ, UR39, URZ, UP0, !UPT ;  /* 0x000000273f057290 */ /* 0x000fe200087fe43f */
[----:B------:R-:W-:Y:S01]  /*e7a0*/  VIADD R11, R10, 0x1c400 ;  /* 0x0001c4000a0b7836 */ /* 0x000fe20000000000 */
[----:B------:R-:W-:Y:S01]  /*e7b0*/  UMOV UR6, 0x0 ;  /* 0x0000000000067882 */ /* 0x000fe20000000000 */
[----:B------:R-:W-:Y:S01]  /*e7c0*/  UMOV UR7, 0x14f00000 ;  /* 0x14f0000000077882 */ /* 0x000fe20000000000 */
[----:B--2---:R-:W-:-:S09]  /*e7d0*/  IMAD R2, R8, 0x80, R2 ;  /* 0x0000008008027824 */ /* 0x004fd200078e0202 */
.L_x_298:
        /* <DEDUP_REMOVED lines=16> */
.L_x_299:
        /* <DEDUP_REMOVED lines=15> */
.L_x_300:
        /* <DEDUP_REMOVED lines=10> */
[----:B------:R-:W-:Y:S01]  /*ea70*/  SHF.L.U32 R5, R5, 0x1f, RZ ;  /* 0x0000001f05057819 */ /* 0x000fe200000006ff */
[----:B------:R-:W-:Y:S01]  /*ea80*/  IMAD R2, R4, 0x8, R6 ;  /* 0x0000000804027824 */ /* 0x000fe200078e0206 */
[----:B------:R-:W-:Y:S03]  /*ea90*/  BSSY B2, `(.L_x_301) ;  /* 0x0000003000027945 */ /* 0x000fe60003800000 */
[----:B------:R-:W0:Y:S02]  /*eaa0*/  SYNCS.PHASECHK.TRANS64.TRYWAIT P0, [R2+URZ+0x60], R5 ;  /* 0x00006005020075a7 */ /* 0x000e24000800017f */
[----:B0-----:R-:W-:Y:S05]  /*eab0*/  @!P0 BRA `(.L_x_302) ;  /* 0x0000002800e08947 */ /* 0x001fea0003800000 */
.L_x_373:
[----:B------:R-:W-:Y:S05]  /*eac0*/  BSYNC B2 ;  /* 0x0000000000027941 */ /* 0x000fea0003800000 */
.L_x_301:
[----:B------:R-:W-:Y:S01]  /*ead0*/  BSSY B2, `(.L_x_303) ;  /* 0x000000b000027945 */ /* 0x000fe20003800000 */
[----:B------:R-:W-:Y:S02]  /*eae0*/  IMAD.MOV.U32 R10, RZ, RZ, 0x0 ;  /* 0x00000000ff0a7424 */ /* 0x000fe400078e00ff */
[----:B------:R-:W-:Y:S01]  /*eaf0*/  IMAD.MOV.U32 R11, RZ, RZ, 0x14f00000 ;  /* 0x14f00000ff0b7424 */ /* 0x000fe200078e00ff */
[----:B------:R-:W-:Y:S06]  /*eb00*/  @P1 BRA `(.L_x_304) ;  /* 0x00000000001c1947 */ /* 0x000fec0003800000 */
[----:B------:R-:W1:Y:S02]  /*eb10*/  S2R R3, SR_TID.X ;  /* 0x0000000000037919 */ /* 0x000e640000002100 */
[----:B-1----:R-:W-:Y:S01]  /*eb20*/  LOP3.LUT R14, R3, 0x1f, RZ, 0xc0, !PT ;  /* 0x0000001f030e7812 */ /* 0x002fe200078ec0ff */
[----:B------:R-:W-:-:S03]  /*eb30*/  IMAD.MOV.U32 R3, RZ, RZ, 0x8000 ;  /* 0x00008000ff037424 */ /* 0x000fc600078e00ff */
[----:B------:R-:W-:Y:S01]  /*eb40*/  ISETP.NE.AND P0, PT, R14, RZ, PT ;  /* 0x000000ff0e00720c */ /* 0x000fe20003f05270 */
[----:B------:R1:W-:-:S12]  /*eb50*/  SYNCS.ARRIVE.TRANS64 RZ, [R2+URZ+0x50], R3 ;  /* 0x0000500302ff79a7 */ /* 0x0003d8000800003f */
[----:B-1----:R-:W-:Y:S05]  /*eb60*/  @!P0 BRA `(.L_x_304) ;  /* 0x0000000000048947 */ /* 0x002fea0003800000 */
[----:B------:R-:W-:Y:S01]  /*eb70*/  BPT.TRAP 0x1 ;  /* 0x000000040000795c */ /* 0x000fe20000300000 */
.L_x_304:
[----:B------:R-:W-:Y:S05]  /*eb80*/  BSYNC B2 ;  /* 0x0000000000027941 */ /* 0x000fea0003800000 */
.L_x_303:
[----:B0-----:R-:W2:Y:S04]  /*eb90*/  LDL R5, [R1+0x18] ;  /* 0x0000180001057983 */ /* 0x001ea80000100800 */
[----:B------:R-:W2:Y:S01]  /*eba0*/  LDL.LU R3, [R1+0x8] ;  /* 0x0000080001037983 */ /* 0x000ea20000300800 */
        /* <DEDUP_REMOVED lines=10> */
.L_x_305:
        /* <DEDUP_REMOVED lines=15> */
.L_x_306:
        /* <DEDUP_REMOVED lines=12> */
.L_x_292:
[----:B------:R-:W-:Y:S05]  /*ee00*/  BSYNC B1 ;  /* 0x0000000000017941 */ /* 0x000fea0003800000 */
.L_x_291:
[----:B------:R-:W2:Y:S01]  /*ee10*/  LDL R2, [R1+0x28] ;  /* 0x0000280001027983 */ /* 0x000ea20000100800 */
[----:B------:R-:W-:Y:S01]  /*ee20*/  VIADD R0, R0, 0xfffffffe ;  /* 0xfffffffe00007836 */ /* 0x000fe20000000000 */
[----:B--2---:R-:W-:-:S13]  /*ee30*/  ISETP.GT.AND P0, PT, R7, R2, PT ;  /* 0x000000020700720c */ /* 0x004fda0003f04270 */
[----:B------:R-:W-:Y:S05]  /*ee40*/  @P0 BRA `(.L_x_307) ;  /* 0xffffffe800c00947 */ /* 0x000fea000383ffff */
.L_x_256:
[----:B------:R-:W-:Y:S05]  /*ee50*/  BSYNC B0 ;  /* 0x0000000000007941 */ /* 0x000fea0003800000 */
.L_x_255:
[----:B------:R-:W3:Y:S01]  /*ee60*/  S2R R2, SR_TID.X ;  /* 0x0000000000027919 */ /* 0x000ee20000002100 */
[----:B------:R-:W-:Y:S01]  /*ee70*/  BSSY B0, `(.L_x_308) ;  /* 0x0000011000007945 */ /* 0x000fe20003800000 */
[----:B---3--:R-:W-:-:S04]  /*ee80*/  LOP3.LUT R3, R2, 0x7f, RZ, 0xc0, !PT ;  /* 0x0000007f02037812 */ /* 0x008fc800078ec0ff */
[----:B------:R-:W-:-:S13]  /*ee90*/  ISETP.NE.AND P0, PT, R3, RZ, PT ;  /* 0x000000ff0300720c */ /* 0x000fda0003f05270 */
[----:B------:R-:W-:Y:S05]  /*eea0*/  @P0 BRA `(.L_x_309) ;  /* 0x0000000000340947 */ /* 0x000fea0003800000 */
[----:B------:R-:W3:Y:S01]  /*eeb0*/  S2R R2, SR_LANEID ;  /* 0x0000000000027919 */ /* 0x000ee20000000000 */
[----:B------:R-:W-:Y:S01]  /*eec0*/  VOTEU.ANY UR4, UPT, PT ;  /* 0x0000000000047886 */ /* 0x000fe200038e0100 */
[----:B--2---:R-:W2:Y:S01]  /*eed0*/  LDC.64 R4, c[0x0][0xc60] ;  /* 0x00031800ff047b82 */ /* 0x004ea20000000a00 */
[----:B------:R-:W3:Y:S02]  /*eee0*/  FLO.U32 R0, UR4 ;  /* 0x0000000400007d00 */ /* 0x000ee400080e0000 */
[----:B---3--:R-:W-:-:S06]  /*eef0*/  ISETP.EQ.U32.AND P0, PT, R0, R2, PT ;  /* 0x000000020000720c */ /* 0x008fcc0003f02070 */
[----:B------:R-:W2:Y:S07]  /*ef00*/  POPC R2, UR4 ;  /* 0x0000000400027d09 */ /* 0x000eae0008000000 */
[----:B--2---:R-:W2:Y:S04]  /*ef10*/  @P0 ATOMG.E.ADD.STRONG.GPU PT, R2, desc[UR40][R4.64], R2 ;  /* 0x00000002040209a8 */ /* 0x004ea800081ee1e8 */
[----:B--2---:R2:W3:Y:S02]  /*ef20*/  SHFL.IDX PT, R2, R2, R0, 0x1f ;  /* 0x00001f0002027589 */ /* 0x0044e400000e0000 */
[----:B--2---:R-:W2:Y:S02]  /*ef30*/  S2R R0, SR_LTMASK ;  /* 0x0000000000007919 */ /* 0x004ea40000003900 */
[----:B--2---:R-:W-:-:S06]  /*ef40*/  LOP3.LUT R0, R0, UR4, RZ, 0xc0, !PT ;  /* 0x0000000400007c12 */ /* 0x004fcc000f8ec0ff */
[----:B------:R-:W3:Y:S02]  /*ef50*/  POPC R0, R0 ;  /* 0x0000000000007309 */ /* 0x000ee40000000000 */
[----:B---3--:R-:W-:-:S05]  /*ef60*/  IADD3 R0, R2, UR36, R0 ;  /* 0x0000002402007c10 */ /* 0x008fca000fffe000 */
[----:B------:R3:W-:Y:S02]  /*ef70*/  STL [R1], R0 ;  /* 0x0000000001007387 */ /* 0x0007e40000100800 */
.L_x_309:
[----:B------:R-:W-:Y:S05]  /*ef80*/  BSYNC B0 ;  /* 0x0000000000007941 */ /* 0x000fea0003800000 */
.L_x_308:
[----:B---3--:R-:W3:Y:S01]  /*ef90*/  LDL R0, [R1+0x1c] ;  /* 0x00001c0001007983 */ /* 0x008ee20000100800 */
[----:B------:R-:W-:Y:S01]  /*efa0*/  BSSY B0, `(.L_x_310) ;  /* 0x000003a000007945 */ /* 0x000fe20003800000 */
[----:B---3--:R-:W-:-:S13]  /*efb0*/  LOP3.LUT P0, RZ, R0, 0x1, RZ, 0xc0, !PT ;  /* 0x0000000100ff7812 */ /* 0x008fda000780c0ff */
[----:B------:R-:W-:Y:S05]  /*efc0*/  @!P0 BRA `(.L_x_311) ;  /* 0x0000000000dc8947 */ /* 0x000fea0003800000 */
[----:B------:R-:W3:Y:S01]  /*efd0*/  LDL R2, [R1+0x14] ;  /* 0x0000140001027983 */ /* 0x000ee20000100800 */
[----:B------:R-:W-:Y:S01]  /*efe0*/  IMAD R0, R19, 0x8, R18 ;  /* 0x0000000813007824 */ /* 0x000fe200078e0212 */
[----:B------:R-:W-:Y:S01]  /*eff0*/  BSSY B1, `(.L_x_312) ;  /* 0x0000005000017945 */ /* 0x000fe20003800000 */
[----:B------:R-:W-:Y:S02]  /*f000*/  ISETP.NE.AND P1, PT, R3, RZ, PT ;  /* 0x000000ff0300720c */ /* 0x000fe40003f25270 */
[----:B---3--:R-:W-:-:S04]  /*f010*/  SHF.L.U32 R2, R2, 0x1f, RZ ;  /* 0x0000001f02027819 */ /* 0x008fc800000006ff */
[----:B------:R-:W3:Y:S02]  /*f020*/  SYNCS.PHASECHK.TRANS64.TRYWAIT P0, [R0+URZ+0x34860], R2 ;  /* 0x03486002000075a7 */ /* 0x000ee4000800017f */
[----:B---3--:R-:W-:Y:S05]  /*f030*/  @!P0 BRA `(.L_x_313) ;  /* 0x0000002400948947 */ /* 0x008fea0003800000 */
.L_x_374:
[----:B------:R-:W-:Y:S05]  /*f040*/  BSYNC B1 ;  /* 0x0000000000017941 */ /* 0x000fea0003800000 */
.L_x_312:
[----:B------:R-:W-:Y:S04]  /*f050*/  BSSY B1, `(.L_x_314) ;  /* 0x0000009000017945 */ /* 0x000fe80003800000 */
[----:B------:R-:W-:Y:S05]  /*f060*/  @P1 BRA `(.L_x_315) ;  /* 0x00000000001c1947 */ /* 0x000fea0003800000 */
[----:B------:R-:W4:Y:S01]  /*f070*/  S2R R3, SR_TID.X ;  /* 0x0000000000037919 */ /* 0x000f220000002100 */
[----:B---3--:R-:W-:-:S04]  /*f080*/  IMAD.MOV.U32 R2, RZ, RZ, 0x8000 ;  /* 0x00008000ff027424 */ /* 0x008fc800078e00ff */
[----:B------:R3:W-:Y:S01]  /*f090*/  SYNCS.ARRIVE.TRANS64 RZ, [R0+URZ+0x34850], R2 ;  /* 0x0348500200ff79a7 */ /* 0x0007e2000800003f */
[----:B----4-:R-:W-:-:S04]  /*f0a0*/  LOP3.LUT R3, R3, 0x1f, RZ, 0xc0, !PT ;  /* 0x0000001f03037812 */ /* 0x010fc800078ec0ff */
[----:B------:R-:W-:-:S13]  /*f0b0*/  ISETP.NE.AND P0, PT, R3, RZ, PT ;  /* 0x000000ff0300720c */ /* 0x000fda0003f05270 */
[----:B---3--:R-:W-:Y:S05]  /*f0c0*/  @!P0 BRA `(.L_x_315) ;  /* 0x0000000000048947 */ /* 0x008fea0003800000 */
[----:B------:R-:W-:Y:S01]  /*f0d0*/  BPT.TRAP 0x1 ;  /* 0x000000040000795c */ /* 0x000fe20000300000 */
.L_x_315:
[----:B------:R-:W-:Y:S05]  /*f0e0*/  BSYNC B1 ;  /* 0x0000000000017941 */ /* 0x000fea0003800000 */
.L_x_314:
[----:B------:R-:W4:Y:S04]  /*f0f0*/  LDL.LU R3, [R1+0x18] ;  /* 0x0000180001037983 */ /* 0x000f280000300800 */
[----:B---3--:R-:W4:Y:S01]  /*f100*/  LDL.LU R2, [R1+0x8] ;  /* 0x0000080001027983 */ /* 0x008f220000300800 */
[----:B------:R-:W-:Y:S01]  /*f110*/  UIADD3 UR4, UP0, UR38, 0x470, URZ ;  /* 0x0000047026047890 */ /* 0x000fe2000ff1e03f */
[----:B------:R-:W-:Y:S01]  /*f120*/  PLOP3.LUT P0, PT, PT, PT, PT, 0x80, 0x0 ;  /* 0x000000000000781c */ /* 0x000fe20003f0f070 */
[----:B------:R-:W-:Y:S01]  /*f130*/  VIADD R0, R0, 0x34850 ;  /* 0x0003485000007836 */ /* 0x000fe20000000000 */
[----:B------:R-:W-:Y:S01]  /*f140*/  UMOV UR6, 0x0 ;  /* 0x0000000000067882 */ /* 0x000fe20000000000 */
[----:B------:R-:W-:Y:S01]  /*f150*/  UIADD3.X UR5, URZ, UR39, URZ, UP0, !UPT ;  /* 0x000000273f057290 */ /* 0x000fe200087fe43f */
[----:B------:R-:W-:Y:S01]  /*f160*/  UMOV UR7, 0x14f00000 ;  /* 0x14f0000000077882 */ /* 0x000fe20000000000 */
[----:B------:R-:W-:Y:S01]  /*f170*/  UMOV UR10, URZ ;  /* 0x0000003f000a7c82 */ /* 0x000fe20008000000 */
[----:B----4-:R-:W-:-:S02]  /*f180*/  IMAD R3, R2, 0x80, R3 ;  /* 0x0000008002037824 */ /* 0x010fc400078e0203 */
[----:B------:R-:W-:-:S04]  /*f190*/  IMAD R2, R19, 0x8000, R18 ;  /* 0x0000800013027824 */ /* 0x000fc800078e0212 */
[----:B------:R-:W-:-:S07]  /*f1a0*/  VIADD R4, R2, 0x400 ;  /* 0x0000040002047836 */ /* 0x000fce0000000000 */
.L_x_316:
        /* <DEDUP_REMOVED lines=9> */
[----:B---3--:R-:W-:Y:S05]  /*f240*/  @P0 BRA.U.ANY `(.L_x_316) ;  /* 0xfffffffd00d80947 */ /* 0x008fea000393ffff */
[----:B------:R-:W-:Y:S01]  /*f250*/  PLOP3.LUT P0, PT, PT, PT, PT, 0x80, 0x0 ;  /* 0x000000000000781c */ /* 0x000fe20003f0f070 */
[----:B------:R-:W-:Y:S01]  /*f260*/  VIADD R2, R2, 0x4400 ;  /* 0x0000440002027836 */ /* 0x000fe20000000000 */
[----:B------:R-:W-:Y:S01]  /*f270*/  UMOV UR6, 0x0 ;  /* 0x0000000000067882 */ /* 0x000fe20000000000 */
[----:B------:R-:W-:Y:S01]  /*f280*/  UMOV UR7, 0x14f00000 ;  /* 0x14f0000000077882 */ /* 0x000fe20000000000 */
[----:B------:R-:W-:-:S09]  /*f290*/  UMOV UR10, 0x40 ;  /* 0x00000040000a7882 */ /* 0x000fd20000000000 */
.L_x_317:
        /* <DEDUP_REMOVED lines=10> */
.L_x_311:
[----:B------:R-:W-:Y:S05]  /*f340*/  BSYNC B0 ;  /* 0x0000000000007941 */ /* 0x000fea0003800000 */
.L_x_310:
[----:B------:R-:W3:Y:S01]  /*f350*/  LDL.LU R4, [R1+0x14] ;  /* 0x0000140001047983 */ /* 0x000ee20000300800 */
[----:B------:R-:W-:-:S05]  /*f360*/  VIADD R19, R19, 0x1 ;  /* 0x0000000113137836 */ /* 0x000fca0000000000 */
[----:B------:R-:W-:-:S04]  /*f370*/  ISETP.NE.AND P0, PT, R19, 0x2, PT ;  /* 0x000000021300780c */ /* 0x000fc80003f05270 */
[----:B------:R-:W-:Y:S02]  /*f380*/  SEL R0, RZ, 0x1, P0 ;  /* 0x00000001ff007807 */ /* 0x000fe40000000000 */
[----:B------:R-:W-:Y:S02]  /*f390*/  SEL R19, R19, RZ, P0 ;  /* 0x000000ff13137207 */ /* 0x000fe40000000000 */
[----:B---3--:R-:W-:-:S05]  /*f3a0*/  LOP3.LUT R4, R4, R0, RZ, 0x3c, !PT ;  /* 0x0000000004047212 */ /* 0x008fca00078e3cff */
[----:B------:R3:W-:Y:S02]  /*f3b0*/  STL [R1+0x14], R4 ;  /* 0x0000140401007387 */ /* 0x0007e40000100800 */
.L_x_235:
[----:B------:R-:W-:Y:S05]  /*f3c0*/  BSYNC B7 ;  /* 0x0000000000077941 */ /* 0x000fea0003800000 */
.L_x_233:
[----:B----4-:R-:W4:Y:S02]  /*f3d0*/  LDL R0, [R1+0x1c] ;  /* 0x00001c0001007983 */ /* 0x010f240000100800 */
[----:B----4-:R-:W-:-:S13]  /*f3e0*/  LOP3.LUT P0, RZ, R0, 0x2, RZ, 0xc0, !PT ;  /* 0x0000000200ff7812 */ /* 0x010fda000780c0ff */
[----:B------:R-:W-:Y:S05]  /*f3f0*/  @!P0 BRA `(.L_x_318) ;  /* 0x00000000002c8947 */ /* 0x000fea0003800000 */
[----:B------:R-:W-:Y:S05]  /*f400*/  WARPSYNC.ALL ;  /* 0x0000000000007948 */ /* 0x000fea0003800000 */
[----:B------:R-:W4:Y:S08]  /*f410*/  S2UR UR5, SR_CgaCtaId ;  /* 0x00000000000579c3 */ /* 0x000f300000008800 */
[----:B------:R-:W-:Y:S06]  /*f420*/  BAR.SYNC.DEFER_BLOCKING 0x5, 0x180 ;  /* 0x0146000000007b1d */ /* 0x000fec0000010000 */
[----:B------:R-:W-:-:S02]  /*f430*/  UMOV UR4, 0x400 ;  /* 0x0000040000047882 */ /* 0x000fc40000000000 */
[----:B----4-:R-:W-:-:S06]  /*f440*/  ULEA UR4, UR5, UR4, 0x18 ;  /* 0x0000000405047291 */ /* 0x010fcc000f8ec03f */
[----:B------:R-:W-:-:S05]  /*f450*/  IMAD.U32 R18, RZ, RZ, UR4 ;  /* 0x00000004ff127e24 */ /* 0x000fca000f8e00ff */
[----:B--23--:R-:W2:Y:S04]  /*f460*/  LDS.128 R4, [R18+0x348d0] ;  /* 0x0348d00012047984 */ /* 0x00cea80000000c00 */
[----:B--2---:R2:W-:Y:S04]  /*f470*/  STL.64 [R1], R4 ;  /* 0x0000000401007387 */ /* 0x0045e80000100a00 */
[----:B------:R2:W-:Y:S01]  /*f480*/  STL.64 [R1+0x8], R6 ;  /* 0x0000080601007387 */ /* 0x0005e20000100a00 */
[----:B------:R-:W-:Y:S06]  /*f490*/  BAR.ARV 0x4, 0x180 ;  /* 0x0106000000007b1d */ /* 0x000fec0000002000 */
[----:B------:R-:W-:Y:S05]  /*f4a0*/  BRA `(.L_x_319) ;  /* 0x0000000c001c7947 */ /* 0x000fea0003800000 */
.L_x_318:
[----:B------:R-:W4:Y:S01]  /*f4b0*/  S2R R0, SR_TID.X ;  /* 0x0000000000007919 */ /* 0x000f220000002100 */
[----:B------:R-:W-:Y:S01]  /*f4c0*/  UMOV UR4, 0xffffffff ;  /* 0xffffffff00047882 */ /* 0x000fe20000000000 */
[----:B----4-:R-:W-:-:S04]  /*f4d0*/  LOP3.LUT R16, R0, 0x1f, RZ, 0xc0, !PT ;  /* 0x0000001f00107812 */ /* 0x010fc800078ec0ff */
[----:B------:R-:W-:Y:S01]  /*f4e0*/  ISETP.NE.AND P0, PT, R16, 0x1f, PT ;  /* 0x0000001f1000780c */ /* 0x000fe20003f05270 */
[----:B------:R-:W-:-:S12]  /*f4f0*/  BRA.DIV UR4, `(.L_x_320) ;  /* 0x0000002204787947 */ /* 0x000fd8000b800000 */
[----:B------:R-:W1:Y:S01]  /*f500*/  LDL.LU R3, [R1] ;  /* 0x0000000001037983 */ /* 0x000e620000300800 */
[----:B------:R-:W-:-:S03]  /*f510*/  ULDC UR4, c[0x0][0xc3c] ;  /* 0x00030f0000047ab9 */ /* 0x000fc60000000800 */
[----:B---3--:R-:W3:Y:S01]  /*f520*/  LDL R4, [R1+0xc] ;  /* 0x00000c0001047983 */ /* 0x008ee20000100800 */
[----:B-1----:R-:W-:Y:S02]  /*f530*/  IMAD.MOV.U32 R10, RZ, RZ, R3 ;  /* 0x000000ffff0a7224 */ /* 0x002fe400078e0003 */
[----:B---3--:R-:W-:-:S05]  /*f540*/  IMAD.IADD R0, R4, 0x1, R16 ;  /* 0x0000000104007824 */ /* 0x008fca00078e0210 */
[----:B------:R-:W-:-:S13]  /*f550*/  ISETP.GE.OR P1, PT, R0, UR4, !P0 ;  /* 0x0000000400007c0c */ /* 0x000fda000c726670 */
[----:B------:R-:W1:Y:S08]  /*f560*/  @!P1 LDC.64 R2, c[0x0][0xc80] ;  /* 0x00032000ff029b82 */ /* 0x000e700000000a00 */
[----:B--2---:R-:W2:Y:S01]  /*f570*/  @!P1 LDC.64 R4, c[0x0][0xc78] ;  /* 0x00031e00ff049b82 */ /* 0x004ea20000000a00 */
[----:B-1----:R-:W-:-:S05]  /*f580*/  @!P1 IMAD.WIDE R2, R0, 0x4, R2 ;  /* 0x0000000400029825 */ /* 0x002fca00078e0202 */
[----:B------:R2:W3:Y:S02]  /*f590*/  @!P1 LDG.E R6, desc[UR40][R2.64] ;  /* 0x0000002802069981 */ /* 0x0004e4000c1e1900 */
[----:B--2---:R-:W-:-:S06]  /*f5a0*/  @!P1 IMAD.WIDE R2, R0, 0x4, R4 ;  /* 0x0000000400029825 */ /* 0x004fcc00078e0204 */
[----:B------:R-:W2:Y:S01]  /*f5b0*/  @!P1 LDG.E R2, desc[UR40][R2.64] ;  /* 0x0000002802029981 */ /* 0x000ea2000c1e1900 */
[----:B------:R-:W-:Y:S01]  /*f5c0*/  IMAD.MOV.U32 R5, RZ, RZ, RZ ;  /* 0x000000ffff057224 */ /* 0x000fe200078e00ff */
[C---:B------:R-:W-:Y:S02]  /*f5d0*/  ISETP.GE.U32.AND P2, PT, R16.reuse, 0x2, PT ;  /* 0x000000021000780c */ /* 0x040fe40003f46070 */
[C---:B------:R-:W-:Y:S01]  /*f5e0*/  ISETP.GE.U32.AND P3, PT, R16.reuse, 0x4, PT ;  /* 0x000000041000780c */ /* 0x040fe20003f66070 */
[----:B------:R-:W-:Y:S01]  /*f5f0*/  SHFL.IDX PT, R0, R10, RZ, 0x1f ;  /* 0x00001fff0a007589 */ /* 0x000fe200000e0000 */
[C---:B------:R-:W-:Y:S02]  /*f600*/  ISETP.GE.U32.AND P4, PT, R16.reuse, 0x8, PT ;  /* 0x000000081000780c */ /* 0x040fe40003f86070 */
[----:B------:R-:W-:Y:S01]  /*f610*/  ISETP.GE.U32.AND P5, PT, R16, 0x10, PT ;  /* 0x000000101000780c */ /* 0x000fe20003fa6070 */
[----:B------:R-:W-:Y:S01]  /*f620*/  SHFL.IDX PT, R8, R10, 0x1, 0x1f ;  /* 0x00201f000a087f89 */ /* 0x000fe200000e0000 */
[----:B---3--:R-:W-:Y:S01]  /*f630*/  @!P1 IMAD.MOV.U32 R5, RZ, RZ, R6 ;  /* 0x000000ffff059224 */ /* 0x008fe200078e0006 */
[----:B------:R-:W-:-:S02]  /*f640*/  CS2R R6, SRZ ;  /* 0x0000000000067805 */ /* 0x000fc4000001ff00 */
[----:B--2---:R-:W-:Y:S01]  /*f650*/  @!P1 IMAD.MOV.U32 R7, RZ, RZ, R2 ;  /* 0x000000ffff079224 */ /* 0x004fe200078e0002 */
[----:B------:R-:W-:-:S03]  /*f660*/  ISETP.NE.AND P1, PT, R16, RZ, PT ;  /* 0x000000ff1000720c */ /* 0x000fc60003f25270 */
[----:B------:R-:W-:-:S05]  /*f670*/  IMAD R2, R7, R5, RZ ;  /* 0x0000000507027224 */ /* 0x000fca00078e02ff */
[----:B------:R-:W1:Y:S02]  /*f680*/  SHFL.UP PT, R3, R2, 0x1, RZ ;  /* 0x0420000002037989 */ /* 0x000e6400000e00ff */
[----:B-1----:R-:W-:-:S05]  /*f690*/  SEL R9, R3, RZ, P1 ;  /* 0x000000ff03097207 */ /* 0x002fca0000800000 */
[----:B------:R-:W-:-:S05]  /*f6a0*/  IMAD.IADD R2, R2, 0x1, R9 ;  /* 0x0000000102027824 */ /* 0x000fca00078e0209 */
        /* <DEDUP_REMOVED lines=12> */
[----:B------:R1:W2:Y:S02]  /*f770*/  SHFL.IDX PT, R9, R2, 0x1f, 0x1f ;  /* 0x03e01f0002097f89 */ /* 0x0002a400000e0000 */
.L_x_384:
[----:B------:R-:W-:Y:S02]  /*f780*/  ULDC UR4, c[0x0][0xc38] ;  /* 0x00030e0000047ab9 */ /* 0x000fe40000000800 */
[----:B------:R-:W-:-:S04]  /*f790*/  IMAD.U32 R3, RZ, RZ, UR4 ;  /* 0x00000004ff037e24 */ /* 0x000fc8000f8e00ff */
[----:B--2---:R-:W-:-:S04]  /*f7a0*/  IMAD R9, R9, R3, RZ ;  /* 0x0000000309097224 */ /* 0x004fc800078e02ff */
[----:B------:R-:W-:-:S05]  /*f7b0*/  IMAD.IADD R4, R8, 0x1, R9 ;  /* 0x0000000108047824 */ /* 0x000fca00078e0209 */
[----:B------:R-:W-:-:S13]  /*f7c0*/  ISETP.GT.AND P6, PT, R4, R0, PT ;  /* 0x000000000400720c */ /* 0x000fda0003fc4270 */
[----:B------:R-:W-:Y:S05]  /*f7d0*/  @P6 BRA `(.L_x_321) ;  /* 0x0000000000ac6947 */ /* 0x000fea0003800000 */
.L_x_324:
[----:B------:R-:W2:Y:S01]  /*f7e0*/  LDL.LU R3, [R1+0xc] ;  /* 0x00000c0001037983 */ /* 0x000ea20000300800 */
[----:B-1----:R-:W1:Y:S01]  /*f7f0*/  LDC R2, c[0x0][0xc3c] ;  /* 0x00030f00ff027b82 */ /* 0x002e620000000800 */
[----:B--2---:R-:W-:-:S05]  /*f800*/  VIADD R3, R3, 0x1f ;  /* 0x0000001f03037836 */ /* 0x004fca0000000000 */
[----:B-1----:R-:W-:-:S13]  /*f810*/  ISETP.GE.AND P6, PT, R3, R2, PT ;  /* 0x000000020300720c */ /* 0x002fda0003fc6270 */
[----:B------:R-:W-:Y:S05]  /*f820*/  @P6 BRA `(.L_x_322) ;  /* 0x0000000400d46947 */ /* 0x000fea0003800000 */
[----:B------:R-:W1:Y:S01]  /*f830*/  S2R R5, SR_TID.X ;  /* 0x0000000000057919 */ /* 0x000e620000002100 */
[----:B------:R2:W-:Y:S01]  /*f840*/  STL [R1+0xc], R3 ;  /* 0x00000c0301007387 */ /* 0x0005e20000100800 */
[----:B-1----:R-:W-:-:S05]  /*f850*/  LOP3.LUT R5, R5, 0x1f, RZ, 0xc0, !PT ;  /* 0x0000001f05057812 */ /* 0x002fca00078ec0ff */
[----:B------:R-:W-:Y:S02]  /*f860*/  IMAD.IADD R7, R3, 0x1, R5 ;  /* 0x0000000103077824 */ /* 0x000fe400078e0205 */
[----:B------:R-:W-:-:S03]  /*f870*/  IMAD.MOV.U32 R5, RZ, RZ, RZ ;  /* 0x000000ffff057224 */ /* 0x000fc600078e00ff */
[----:B------:R-:W-:-:S13]  /*f880*/  ISETP.GE.OR P6, PT, R7, R2, !P0 ;  /* 0x000000020700720c */ /* 0x000fda00047c6670 */
[----:B--2---:R-:W1:Y:S02]  /*f890*/  @!P6 LDC.64 R2, c[0x0][0xc80] ;  /* 0x00032000ff02eb82 */ /* 0x004e640000000a00 */
[----:B-1----:R-:W-:-:S05]  /*f8a0*/  @!P6 IMAD.WIDE R2, R7, 0x4, R2 ;  /* 0x000000040702e825 */ /* 0x002fca00078e0202 */
[----:B------:R1:W2:Y:S02]  /*f8b0*/  @!P6 LDG.E R5, desc[UR40][R2.64] ;  /* 0x000000280205e981 */ /* 0x0002a4000c1e1900 */
[----:B-1----:R-:W1:Y:S02]  /*f8c0*/  @!P6 LDC.64 R2, c[0x0][0xc78] ;  /* 0x00031e00ff02eb82 */ /* 0x002e640000000a00 */
[----:B-1----:R-:W-:-:S04]  /*f8d0*/  @!P6 IMAD.WIDE R2, R7, 0x4, R2 ;  /* 0x000000040702e825 */ /* 0x002fc800078e0202 */
[----:B------:R-:W-:-:S06]  /*f8e0*/  IMAD.MOV.U32 R7, RZ, RZ, RZ ;  /* 0x000000ffff077224 */ /* 0x000fcc00078e00ff */
[----:B------:R-:W2:Y:S01]  /*f8f0*/  @!P6 LDG.E R7, desc[UR40][R2.64] ;  /* 0x000000280207e981 */ /* 0x000ea2000c1e1900 */
[----:B------:R-:W-:Y:S01]  /*f900*/  UMOV UR4, 0xffffffff ;  /* 0xffffffff00047882 */ /* 0x000fe20000000000 */
[----:B--2---:R-:W-:Y:S02]  /*f910*/  IMAD R2, R7, R5, RZ ;  /* 0x0000000507027224 */ /* 0x004fe400078e02ff */
[----:B------:R-:W-:Y:S05]  /*f920*/  BRA.DIV UR4, `(.L_x_323) ;  /* 0x0000002204c87947 */ /* 0x000fea000b800000 */
        /* <DEDUP_REMOVED lines=16> */
.L_x_392:
[----:B------:R-:W-:Y:S02]  /*fa30*/  ULDC UR4, c[0x0][0xc38] ;  /* 0x00030e0000047ab9 */ /* 0x000fe40000000800 */
[----:B------:R-:W-:-:S04]  /*fa40*/  IMAD.U32 R3, RZ, RZ, UR4 ;  /* 0x00000004ff037e24 */ /* 0x000fc8000f8e00ff */
[----:B--2---:R-:W-:-:S04]  /*fa50*/  IMAD R9, R9, R3, RZ ;  /* 0x0000000309097224 */ /* 0x004fc800078e02ff */
[----:B------:R-:W-:-:S05]  /*fa60*/  IMAD.IADD R4, R9, 0x1, R4 ;  /* 0x0000000109047824 */ /* 0x000fca00078e0204 */
[----:B------:R-:W-:-:S13]  /*fa70*/  ISETP.GT.AND P6, PT, R4, R0, PT ;  /* 0x000000000400720c */ /* 0x000fda0003fc4270 */
[----:B------:R-:W-:Y:S05]  /*fa80*/  @!P6 BRA `(.L_x_324) ;  /* 0xfffffffc0054e947 */ /* 0x000fea000383ffff */
.L_x_321:
[----:B------:R-:W-:Y:S01]  /*fa90*/  IMAD.IADD R9, R4, 0x1, -R9 ;  /* 0x0000000104097824 */ /* 0x000fe200078e0a09 */
[----:B------:R-:W-:-:S03]  /*faa0*/  UMOV UR4, 0xffffffff ;  /* 0xffffffff00047882 */ /* 0x000fc60000000000 */
[----:B------:R-:W-:-:S05]  /*fab0*/  IMAD R4, R2, R3, R9 ;  /* 0x0000000302047224 */ /* 0x000fca00078e0209 */
[----:B------:R-:W-:Y:S01]  /*fac0*/  ISETP.GT.AND P6, PT, R4, R0, PT ;  /* 0x000000000400720c */ /* 0x000fe20003fc4270 */
[----:B------:R-:W-:-:S12]  /*fad0*/  BRA.DIV UR4, `(.L_x_325) ;  /* 0x0000002604347947 */ /* 0x000fd8000b800000 */
[----:B------:R-:W-:-:S04]  /*fae0*/  VOTE.ANY R8, PT, !P6 ;  /* 0x0000000000087806 */ /* 0x000fc800070e0100 */
[----:B------:R-:W2:Y:S02]  /*faf0*/  POPC R4, R8 ;  /* 0x0000000800047309 */ /* 0x000ea40000000000 */
[----:B--2---:R2:W3:Y:S04]  /*fb00*/  SHFL.IDX PT, R5, R5, R4, 0x1f ;  /* 0x00001f0405057589 */ /* 0x0044e800000e0000 */
[----:B------:R2:W4:Y:S02]  /*fb10*/  SHFL.IDX PT, R7, R7, R4, 0x1f ;  /* 0x00001f0407077589 */ /* 0x00052400000e0000 */
.L_x_397:
[----:B------:R-:W-:-:S13]  /*fb20*/  ISETP.NE.AND P0, PT, R8, RZ, PT ;  /* 0x000000ff0800720c */ /* 0x000fda0003f05270 */
[----:B------:R-:W-:Y:S05]  /*fb30*/  @!P0 BRA `(.L_x_326) ;  /* 0x0000000000148947 */ /* 0x000fea0003800000 */
[----:B------:R-:W-:Y:S01]  /*fb40*/  UMOV UR4, 0xffffffff ;  /* 0xffffffff00047882 */ /* 0x000fe20000000000 */
[----:B0-----:R-:W-:Y:S02]  /*fb50*/  VIADD R12, R4, 0xffffffff ;  /* 0xffffffff040c7836 */ /* 0x001fe40000000000 */
[----:B------:R-:W-:Y:S05]  /*fb60*/  BRA.DIV UR4, `(.L_x_327) ;  /* 0x00000026046c7947 */ /* 0x000fea000b800000 */
[----:B-1----:R0:W1:Y:S02]  /*fb70*/  SHFL.IDX PT, R2, R2, R12, 0x1f ;  /* 0x00001f0c02027589 */ /* 0x00206400000e0000 */
.L_x_400:
[----:B-1----:R-:W-:-:S07]  /*fb80*/  IMAD.MOV.U32 R6, RZ, RZ, R2 ;  /* 0x000000ffff067224 */ /* 0x002fce00078e0002 */
.L_x_326:
[----:B------:R-:W5:Y:S01]  /*fb90*/  LDL.LU R10, [R1+0xc] ;  /* 0x00000c00010a7983 */ /* 0x000f620000300800 */
[----:B------:R-:W-:Y:S01]  /*fba0*/  IMAD R9, R6, R3, R9 ;  /* 0x0000000306097224 */ /* 0x000fe200078e0209 */
[----:B---3--:R-:W-:-:S03]  /*fbb0*/  IABS R6, R5 ;  /* 0x0000000500067213 */ /* 0x008fc60000000000 */
[----:B------:R-:W-:Y:S01]  /*fbc0*/  IMAD.IADD R0, R0, 0x1, -R9 ;  /* 0x0000000100007824 */ /* 0x000fe200078e0a09 */
[----:B-1----:R-:W1:Y:S01]  /*fbd0*/  I2F.RP R2, R6 ;  /* 0x0000000600027306 */ /* 0x002e620000209400 */
[----:B------:R3:W-:Y:S02]  /*fbe0*/  STL [R1], R9 ;  /* 0x0000000901007387 */ /* 0x0007e40000100800 */
[----:B---3--:R-:W-:-:S05]  /*fbf0*/  IABS R9, R5 ;  /* 0x0000000500097213 */ /* 0x008fca0000000000 */
[----:B-1----:R-:W1:Y:S01]  /*fc00*/  MUFU.RCP R2, R2 ;  /* 0x0000000200027308 */ /* 0x002e620000001000 */
[----:B------:R-:W-:Y:S02]  /*fc10*/  IMAD.MOV R9, RZ, RZ, -R9 ;  /* 0x000000ffff097224 */ /* 0x000fe400078e0a09 */
[----:B-1----:R-:W-:-:S05]  /*fc20*/  VIADD R2, R2, 0xffffffe ;  /* 0x0ffffffe02027836 */ /* 0x002fca0000000000 */
[----:B------:R-:W1:Y:S02]  /*fc30*/  F2I.FTZ.U32.TRUNC.NTZ R3, R2 ;  /* 0x0000000200037305 */ /* 0x000e64000021f000 */
[----:B-1----:R-:W-:-:S04]  /*fc40*/  IMAD.MOV R2, RZ, RZ, -R3 ;  /* 0x000000ffff027224 */ /* 0x002fc800078e0a03 */
[----:B------:R-:W-:Y:S02]  /*fc50*/  IMAD R8, R2, R6, RZ ;  /* 0x0000000602087224 */ /* 0x000fe400078e02ff */
[----:B------:R-:W-:-:S04]  /*fc60*/  IMAD.MOV.U32 R2, RZ, RZ, RZ ;  /* 0x000000ffff027224 */ /* 0x000fc800078e00ff */
[----:B------:R-:W-:Y:S01]  /*fc70*/  IMAD.HI.U32 R2, R3, R8, R2 ;  /* 0x0000000803027227 */ /* 0x000fe200078e0002 */
[----:B------:R-:W-:-:S05]  /*fc80*/  IABS R3, R0 ;  /* 0x0000000000037213 */ /* 0x000fca0000000000 */
[----:B------:R-:W-:-:S04]  /*fc90*/  IMAD.HI.U32 R8, R2, R3, RZ ;  /* 0x0000000302087227 */ /* 0x000fc800078e00ff */
[----:B------:R-:W-:-:S05]  /*fca0*/  IMAD R3, R8, R9, R3 ;  /* 0x0000000908037224 */ /* 0x000fca00078e0203 */
[----:B------:R-:W-:-:S13]  /*fcb0*/  ISETP.GT.U32.AND P1, PT, R6, R3, PT ;  /* 0x000000030600720c */ /* 0x000fda0003f24070 */
[----:B------:R-:W-:Y:S02]  /*fcc0*/  @!P1 IMAD.IADD R3, R3, 0x1, -R6 ;  /* 0x0000000103039824 */ /* 0x000fe400078e0a06 */
[----:B------:R-:W-:Y:S01]  /*fcd0*/  @!P1 VIADD R8, R8, 0x1 ;  /* 0x0000000108089836 */ /* 0x000fe20000000000 */
[----:B------:R-:W-:Y:S02]  /*fce0*/  ISETP.NE.AND P1, PT, R5, RZ, PT ;  /* 0x000000ff0500720c */ /* 0x000fe40003f25270 */
[----:B------:R-:W-:Y:S02]  /*fcf0*/  ISETP.GE.U32.AND P0, PT, R3, R6, PT ;  /* 0x000000060300720c */ /* 0x000fe40003f06070 */
[----:B----4-:R-:W-:-:S04]  /*fd00*/  IABS R6, R7 ;  /* 0x0000000700067213 */ /* 0x010fc80000000000 */
[----:B------:R-:W1:Y:S07]  /*fd10*/  I2F.RP R2, R6 ;  /* 0x0000000600027306 */ /* 0x000e6e0000209400 */
[----:B------:R-:W-:Y:S01]  /*fd20*/  @P0 VIADD R8, R8, 0x1 ;  /* 0x0000000108080836 */ /* 0x000fe20000000000 */
[----:B-1----:R-:W1:Y:S02]  /*fd30*/  MUFU.RCP R2, R2 ;  /* 0x0000000200027308 */ /* 0x002e640000001000 */
[----:B-1----:R-:W-:-:S06]  /*fd40*/  VIADD R2, R2, 0xffffffe ;  /* 0x0ffffffe02027836 */ /* 0x002fcc0000000000 */
[----:B------:R-:W1:Y:S02]  /*fd50*/  F2I.FTZ.U32.TRUNC.NTZ R3, R2 ;  /* 0x0000000200037305 */ /* 0x000e64000021f000 */
[----:B-1----:R-:W-:-:S04]  /*fd60*/  IMAD.MOV R2, RZ, RZ, -R3 ;  /* 0x000000ffff027224 */ /* 0x002fc800078e0a03 */
[----:B------:R-:W-:Y:S02]  /*fd70*/  IMAD R9, R2, R6, RZ ;  /* 0x0000000602097224 */ /* 0x000fe400078e02ff */
[----:B------:R-:W-:-:S04]  /*fd80*/  IMAD.MOV.U32 R2, RZ, RZ, RZ ;  /* 0x000000ffff027224 */ /* 0x000fc800078e00ff */
[----:B------:R-:W-:Y:S01]  /*fd90*/  IMAD.HI.U32 R2, R3, R9, R2 ;  /* 0x0000000903027227 */ /* 0x000fe200078e0002 */
[----:B------:R-:W-:Y:S02]  /*fda0*/  LOP3.LUT R3, R0, R5, RZ, 0x3c, !PT ;  /* 0x0000000500037212 */ /* 0x000fe400078e3cff */
[----:B------:R-:W-:Y:S02]  /*fdb0*/  IABS R9, R7 ;  /* 0x0000000700097213 */ /* 0x000fe40000000000 */
[----:B------:R-:W-:-:S03]  /*fdc0*/  ISETP.GE.AND P2, PT, R3, RZ, PT ;  /* 0x000000ff0300720c */ /* 0x000fc60003f46270 */
[----:B------:R-:W-:-:S10]  /*fdd0*/  IMAD.MOV R9, RZ, RZ, -R9 ;  /* 0x000000ffff097224 */ /* 0x000fd400078e0a09 */
[----:B------:R-:W-:Y:S01]  /*fde0*/  @!P2 IMAD.MOV R8, RZ, RZ, -R8 ;  /* 0x000000ffff08a224 */ /* 0x000fe200078e0a08 */
[----:B------:R-:W-:-:S04]  /*fdf0*/  @!P1 LOP3.LUT R8, RZ, R5, RZ, 0x33, !PT ;  /* 0x00000005ff089212 */ /* 0x000fc800078e33ff */
[-C--:B------:R-:W-:Y:S01]  /*fe00*/  IABS R3, R8.reuse ;  /* 0x0000000800037213 */ /* 0x080fe20000000000 */
[----:B------:R-:W-:-:S04]  /*fe10*/  IMAD R5, R5, R8, RZ ;  /* 0x0000000805057224 */ /* 0x000fc800078e02ff */
[----:B------:R-:W-:-:S04]  /*fe20*/  IMAD.HI.U32 R2, R2, R3, RZ ;  /* 0x0000000302027227 */ /* 0x000fc800078e00ff */
[----:B------:R-:W-:-:S05]  /*fe30*/  IMAD R3, R2, R9, R3 ;  /* 0x0000000902037224 */ /* 0x000fca00078e0203 */
[----:B------:R-:W-:-:S13]  /*fe40*/  ISETP.GT.U32.AND P1, PT, R6, R3, PT ;  /* 0x000000030600720c */ /* 0x000fda0003f24070 */
[----:B------:R-:W-:Y:S02]  /*fe50*/  @!P1 IMAD.IADD R3, R3, 0x1, -R6 ;  /* 0x0000000103039824 */ /* 0x000fe400078e0a06 */
        /* <DEDUP_REMOVED lines=11> */
[----:B-----5:R-:W-:Y:S02]  /*ff10*/  IMAD.IADD R10, R4, 0x1, R10 ;  /* 0x00000001040a7824 */ /* 0x020fe400078e020a */
[----:B--2---:R-:W-:Y:S02]  /*ff20*/  IMAD.IADD R4, R0, 0x1, -R5 ;  /* 0x0000000100047824 */ /* 0x004fe400078e0a05 */
[----:B------:R-:W-:-:S05]  /*ff30*/  IMAD R0, R3, 0x10000, R2 ;  /* 0x0001000003007824 */ /* 0x000fca00078e0202 */
[----:B------:R1:W-:Y:S04]  /*ff40*/  STL [R1+0x8], R0 ;  /* 0x0000080001007387 */ /* 0x0003e80000100800 */
[----:B------:R1:W-:Y:S04]  /*ff50*/  STL [R1+0xc], R10 ;  /* 0x00000c0a01007387 */ /* 0x0003e80000100800 */
[----:B------:R1:W-:Y:S01]  /*ff60*/  STL [R1+0x4], R4 ;  /* 0x0000040401007387 */ /* 0x0003e20000100800 */
[----:B------:R-:W-:Y:S05]  /*ff70*/  BRA `(.L_x_328) ;  /* 0x0000000000287947 */ /* 0x000fea0003800000 */
.L_x_322:
[----:B------:R-:W-:Y:S01]  /*ff80*/  UMOV UR4, URZ ;  /* 0x0000003f00047c82 */ /* 0x000fe20008000000 */
[----:B------:R-:W-:Y:S01]  /*ff90*/  ULDC UR6, c[0x0][0xc3c] ;  /* 0x00030f0000067ab9 */ /* 0x000fe20000000800 */
[----:B------:R-:W-:Y:S01]  /*ffa0*/  UMOV UR5, URZ ;  /* 0x0000003f00057c82 */ /* 0x000fe20008000000 */
[----:B------:R1:W-:Y:S01]  /*ffb0*/  STL [R1], R0 ;  /* 0x0000000001007387 */ /* 0x0003e20000100800 */
[----:B------:R-:W-:Y:S02]  /*ffc0*/  IMAD.U32 R3, RZ, RZ, UR4 ;  /* 0x00000004ff037e24 */ /* 0x000fe4000f8e00ff */
[----:B------:R-:W-:-:S03]  /*ffd0*/  IMAD.U32 R2, RZ, RZ, UR5 ;  /* 0x00000005ff027e24 */ /* 0x000fc6000f8e00ff */
[----:B------:R2:W-:Y:S01]  /*ffe0*/  STL [R1+0x4], R3 ;  /* 0x0000040301007387 */ /* 0x0005e20000100800 */
[----:B-1----:R-:W-:-:S05]  /*fff0*/  IMAD.U32 R0, RZ, RZ, UR6 ;  /* 0x00000006ff007e24 */ /* 0x002fca000f8e00ff */
[----:B------:R2:W-:Y:S04]  /*10000*/  STL [R1+0xc], R0 ;  /* 0x00000c0001007387 */ /* 0x0005e80000100800 */
[----:B------:R2:W-:Y:S02]  /*10010*/  STL [R1+0x8], R2 ;  /* 0x0000080201007387 */ /* 0x0005e40000100800 */
.L_x_328:
[----:B--2---:R-:W2:Y:S04]  /*10020*/  LDL R3, [R1+0x8] ;  /* 0x0000080001037983 */ /* 0x004ea80000100800 */
[----:B------:R-:W3:Y:S04]  /*10030*/  LDL R2, [R1+0xc] ;  /* 0x00000c0001027983 */ /* 0x000ee80000100800 */
[----:B-1----:R-:W4:Y:S04]  /*10040*/  LDL R4, [R1] ;  /* 0x0000000001047983 */ /* 0x002f280000100800 */
[----:B------:R-:W4:Y:S01]  /*10050*/  LDL R5, [R1+0x4] ;  /* 0x0000040001057983 */ /* 0x000f220000100800 */
[----:B------:R-:W-:Y:S05]  /*10060*/  WARPSYNC.ALL ;  /* 0x0000000000007948 */ /* 0x000fea0003800000 */
[----:B------:R-:W1:Y:S02]  /*10070*/  S2R R0, SR_TID.X ;  /* 0x0000000000007919 */ /* 0x000e640000002100 */
[----:B-1----:R-:W-:Y:S01]  /*10080*/  LOP3.LUT R0, R0, 0x1f, RZ, 0xc0, !PT ;  /* 0x0000001f00007812 */ /* 0x002fe200078ec0ff */
[----:B------:R-:W-:Y:S03]  /*10090*/  BAR.SYNC.DEFER_BLOCKING 0x4, 0x180 ;  /* 0x0106000000007b1d */ /* 0x000fe60000010000 */
[----:B------:R-:W-:-:S13]  /*100a0*/  ISETP.NE.AND P0, PT, R0, RZ, PT ;  /* 0x000000ff0000720c */ /* 0x000fda0003f05270 */
[----:B------:R-:W-:Y:S01]  /*100b0*/  @!P0 MOV R0, 0x400 ;  /* 0x0000040000008802 */ /* 0x000fe20000000f00 */
[----:B--2---:R-:W-:Y:S02]  /*100c0*/  IMAD.MOV.U32 R6, RZ, RZ, R3 ;  /* 0x000000ffff067224 */ /* 0x004fe400078e0003 */
[----:B------:R-:W1:Y:S01]  /*100d0*/  @!P0 S2R R3, SR_CgaCtaId ;  /* 0x0000000000038919 */ /* 0x000e620000008800 */
[----:B---3--:R-:W-:Y:S01]  /*100e0*/  IMAD.MOV.U32 R7, RZ, RZ, R2 ;  /* 0x000000ffff077224 */ /* 0x008fe200078e0002 */
[----:B-1----:R-:W-:-:S05]  /*100f0*/  @!P0 LEA R18, R3, R0, 0x18 ;  /* 0x0000000003128211 */ /* 0x002fca00078ec0ff */
[----:B----4-:R1:W-:Y:S01]  /*10100*/  @!P0 STS.128 [R18+0x348d0], R4 ;  /* 0x0348d00412008388 */ /* 0x0103e20000000c00 */
[----:B------:R-:W-:Y:S06]  /*10110*/  BAR.ARV 0x5, 0x180 ;  /* 0x0146000000007b1d */ /* 0x000fec0000002000 */
.L_x_319:
[----:B------:R-:W3:Y:S01]  /*10120*/  LDL R0, [R1+0xc] ;  /* 0x00000c0001007983 */ /* 0x000ee20000100800 */
[----:B------:R-:W-:Y:S02]  /*10130*/  ULDC UR4, c[0x0][0xc3c] ;  /* 0x00030f0000047ab9 */ /* 0x000fe40000000800 */
[----:B---3--:R-:W-:-:S13]  /*10140*/  ISETP.GE.AND P0, PT, R0, UR4, PT ;  /* 0x0000000400007c0c */ /* 0x008fda000bf06270 */
[----:B------:R-:W-:Y:S05]  /*10150*/  @!P0 BRA `(.L_x_329) ;  /* 0xffffffa800708947 */ /* 0x000fea000383ffff */
[----:B------:R-:W-:Y:S05]  /*10160*/  BSYNC B8 ;  /* 0x0000000000087941 */ /* 0x000fea0003800000 */
.L_x_227:
[----:B-1----:R-:W3:Y:S01]  /*10170*/  LDL.LU R0, [R1+0x48] ;  /* 0x0000480001007983 */ /* 0x002ee20000300800 */
[----:B------:R-:W-:Y:S01]  /*10180*/  BSSY B0, `(.L_x_330) ;  /* 0x000000b000007945 */ /* 0x000fe20003800000 */
[----:B--2---:R-:W1:Y:S01]  /*10190*/  S2R R5, SR_CgaCtaId ;  /* 0x0000000000057919 */ /* 0x004e620000008800 */
[----:B---3--:R-:W-:-:S05]  /*101a0*/  VIADD R0, R0, 0x1 ;  /* 0x0000000100007836 */ /* 0x008fca0000000000 */
[----:B0-----:R-:W-:-:S04]  /*101b0*/  LEA.HI R2, R0, R0, RZ, 0x1 ;  /* 0x0000000000027211 */ /* 0x001fc800078f08ff */
[----:B------:R-:W-:-:S05]  /*101c0*/  LOP3.LUT R3, R2, 0xfffffffe, RZ, 0xc0, !PT ;  /* 0xfffffffe02037812 */ /* 0x000fca00078ec0ff */
[----:B------:R-:W-:Y:S01]  /*101d0*/  IMAD.IADD R3, R0, 0x1, -R3 ;  /* 0x0000000100037824 */ /* 0x000fe200078e0a03 */
[----:B------:R-:W-:-:S04]  /*101e0*/  MOV R0, 0x400 ;  /* 0x0000040000007802 */ /* 0x000fc80000000f00 */
[----:B-1----:R-:W-:Y:S02]  /*101f0*/  LEA R0, R5, R0, 0x18 ;  /* 0x0000000005007211 */ /* 0x002fe400078ec0ff */
[----:B------:R-:W-:-:S04]  /*10200*/  SHF.L.U32 R3, R3, 0x1f, RZ ;  /* 0x0000001f03037819 */ /* 0x000fc800000006ff */
[----:B------:R-:W0:Y:S02]  /*10210*/  SYNCS.PHASECHK.TRANS64.TRYWAIT P0, [R0+URZ+0x34820], R3 ;  /* 0x03482003000075a7 */ /* 0x000e24000800017f */
[----:B0-----:R-:W-:Y:S05]  /*10220*/  @!P0 BRA `(.L_x_331) ;  /* 0x0000001c00e48947 */ /* 0x001fea0003800000 */
.L_x_401:
[----:B------:R-:W-:Y:S05]  /*10230*/  BSYNC B0 ;  /* 0x0000000000007941 */ /* 0x000fea0003800000 */
.L_x_330:
[----:B------:R-:W-:-:S03]  /*10240*/  UMOV UR4, 0xffffffff ;  /* 0xffffffff00047882 */ /* 0x000fc60000000000 */
[----:B------:R-:W-:Y:S05]  /*10250*/  BRA.DIV UR4, `(.L_x_332) ;  /* 0x0000001e04ec7947 */ /* 0x000fea000b800000 */
[----:B------:R-:W1:Y:S02]  /*10260*/  S2R R2, SR_TID.X ;  /* 0x0000000000027919 */ /* 0x000e640000002100 */
[----:B-1----:R-:W-:-:S04]  /*10270*/  SHF.R.U32.HI R2, RZ, 0x5, R2 ;  /* 0x00000005ff027819 */ /* 0x002fc80000011602 */
[----:B------:R-:W-:-:S05]  /*10280*/  LOP3.LUT R2, R2, 0x3, RZ, 0xc0, !PT ;  /* 0x0000000302027812 */ /* 0x000fca00078ec0ff */
[----:B------:R1:W2:Y:S02]  /*10290*/  SHFL.IDX PT, R14, R2, RZ, 0x1f ;  /* 0x00001fff020e7589 */ /* 0x0002a400000e0000 */
.L_x_404:
[----:B--2---:R-:W-:Y:S01]  /*102a0*/  ISETP.NE.AND P0, PT, R14, RZ, PT ;  /* 0x000000ff0e00720c */ /* 0x004fe20003f05270 */
[----:B------:R-:W-:-:S12]  /*102b0*/  BSSY B0, `(.L_x_333) ;  /* 0x0000025000007945 */ /* 0x000fd80003800000 */
[----:B------:R-:W-:Y:S05]  /*102c0*/  @P0 BRA `(.L_x_334) ;  /* 0x00000000008c0947 */ /* 0x000fea0003800000 */
[----:B------:R-:W-:-:S03]  /*102d0*/  UMOV UR4, 0xffffffff ;  /* 0xffffffff00047882 */ /* 0x000fc60000000000 */
[----:B------:R-:W-:Y:S05]  /*102e0*/  BRA.DIV UR4, `(.L_x_335) ;  /* 0x0000001e04fc7947 */ /* 0x000fea000b800000 */
[----:B------:R-:W-:-:S13]  /*102f0*/  ELECT P6, URZ, PT ;  /* 0x00000000003f782f */ /* 0x000fda00038c0000 */
.L_x_407:
[----:B------:R-:W-:Y:S05]  /*10300*/  @!P6 BRA `(.L_x_334) ;  /* 0x00000000007ce947 */ /* 0x000fea0003800000 */
[----:B-1----:R-:W2:Y:S02]  /*10310*/  LDL.LU R2, [R1+0x5c] ;  /* 0x00005c0001027983 */ /* 0x002ea40000300800 */
[----:B--2---:R-:W-:-:S04]  /*10320*/  LOP3.LUT R2, R2, 0x2, RZ, 0xfc, !PT ;  /* 0x0000000202027812 */ /* 0x004fc800078efcff */
[----:B------:R-:W-:-:S13]  /*10330*/  ISETP.NE.AND P2, PT, R2, 0x3, PT ;  /* 0x000000030200780c */ /* 0x000fda0003f45270 */
[----:B------:R-:W-:Y:S05]  /*10340*/  @!P2 BRA `(.L_x_336) ;  /* 0x000000000004a947 */ /* 0x000fea0003800000 */
[----:B------:R-:W-:Y:S01]  /*10350*/  BPT.TRAP 0x1 ;  /* 0x000000040000795c */ /* 0x000fe20000300000 */
.L_x_336:
[----:B------:R-:W2:Y:S01]  /*10360*/  LDL.LU R7, [R1+0x14] ;  /* 0x0000140001077983 */ /* 0x000ea20000300800 */
[----:B------:R-:W-:Y:S02]  /*10370*/  VIADD R2, R0, 0x34840 ;  /* 0x0003484000027836 */ /* 0x000fe40000000000 */
[C---:B0-----:R-:W-:Y:S02]  /*10380*/  VIADD R3, R19.reuse, 0x1 ;  /* 0x0000000113037836 */ /* 0x041fe40000000000 */
[----:B------:R-:W-:-:S03]  /*10390*/  IMAD R6, R19, 0x8, R2 ;  /* 0x0000000813067824 */ /* 0x000fc600078e0202 */
[----:B------:R-:W-:-:S04]  /*103a0*/  ISETP.NE.AND P1, PT, R3, 0x2, PT ;  /* 0x000000020300780c */ /* 0x000fc80003f25270 */
[----:B------:R-:W-:Y:S02]  /*103b0*/  SEL R4, RZ, 0x1, P1 ;  /* 0x00000001ff047807 */ /* 0x000fe40000800000 */
[----:B------:R-:W-:Y:S02]  /*103c0*/  SEL R3, R3, RZ, P1 ;  /* 0x000000ff03037207 */ /* 0x000fe40000800000 */
[C---:B--2---:R-:W-:Y:S02]  /*103d0*/  SHF.L.U32 R5, R7.reuse, 0x1f, RZ ;  /* 0x0000001f07057819 */ /* 0x044fe400000006ff */
[----:B------:R-:W-:Y:S01]  /*103e0*/  LOP3.LUT R4, R7, R4, RZ, 0x3c, !PT ;  /* 0x0000000407047212 */ /* 0x000fe200078e3cff */
[----:B------:R-:W-:Y:S01]  /*103f0*/  IMAD R7, R3, 0x8, R2 ;  /* 0x0000000803077824 */ /* 0x000fe200078e0202 */
[----:B------:R-:W0:Y:S02]  /*10400*/  SYNCS.PHASECHK.TRANS64.TRYWAIT P0, [R6+URZ], R5 ;  /* 0x00000005060075a7 */ /* 0x000e24000800017f */
[----:B------:R-:W-:Y:S01]  /*10410*/  SHF.L.U32 R2, R4, 0x1f, RZ ;  /* 0x0000001f04027819 */ /* 0x000fe200000006ff */
[----:B0-----:R-:W-:Y:S06]  /*10420*/  @!P0 BRA `(.L_x_337) ;  /* 0x0000001c00cc8947 */ /* 0x001fec0003800000 */
.L_x_408:
[----:B------:R-:W1:Y:S02]  /*10430*/  SYNCS.PHASECHK.TRANS64.TRYWAIT P0, [R7+URZ], R2 ;  /* 0x00000002070075a7 */ /* 0x000e64000800017f */
[----:B-1----:R-:W-:Y:S05]  /*10440*/  @!P0 BRA `(.L_x_338) ;  /* 0x0000001c00d88947 */ /* 0x002fea0003800000 */
.L_x_409:
[----:B------:R-:W-:Y:S05]  /*10450*/  @!P2 BRA `(.L_x_339) ;  /* 0x000000000004a947 */ /* 0x000fea0003800000 */
[----:B------:R-:W-:Y:S01]  /*10460*/  BPT.TRAP 0x1 ;  /* 0x000000040000795c */ /* 0x000fe20000300000 */
.L_x_339:
[----:B------:R-:W-:-:S04]  /*10470*/  VIADD R0, R0, 0x34860 ;  /* 0x0003486000007836 */ /* 0x000fc80000000000 */
[----:B------:R-:W-:-:S04]  /*10480*/  IMAD R4, R19, 0x8, R0 ;  /* 0x0000000813047824 */ /* 0x000fc800078e0200 */
[----:B------:R-:W2:Y:S02]  /*10490*/  SYNCS.PHASECHK.TRANS64.TRYWAIT P0, [R4+URZ], R5 ;  /* 0x00000005040075a7 */ /* 0x000ea4000800017f */
[----:B--2---:R-:W-:Y:S05]  /*104a0*/  @!P0 BRA `(.L_x_340) ;  /* 0x0000001c00d48947 */ /* 0x004fea0003800000 */
.L_x_410:
[----:B------:R-:W-:-:S07]  /*104b0*/  IMAD R3, R3, 0x8, R0 ;  /* 0x0000000803037824 */ /* 0x000fce00078e0200 */
.L_x_341:
[----:B---3--:R3:W4:Y:S02]  /*104c0*/  SYNCS.PHASECHK.TRANS64.TRYWAIT P0, [R3+URZ], R2 ;  /* 0x00000002030075a7 */ /* 0x008724000800017f */
[----:B----4-:R-:W-:Y:S05]  /*104d0*/  @!P0 NANOSLEEP.SYNCS 0x989680 ;  /* 0x009896800000895d */ /* 0x010fea0003900000 */
[----:B------:R-:W4:Y:S02]  /*104e0*/  @!P0 SYNCS.PHASECHK.TRANS64 P0, [R3+URZ], R2 ;  /* 0x00000002030085a7 */ /* 0x000f24000800007f */
[----:B----4-:R-:W-:Y:S05]  /*104f0*/  @!P0 BRA `(.L_x_341) ;  /* 0xfffffffc00f08947 */ /* 0x010fea000383ffff */
.L_x_334:
[----:B------:R-:W-:Y:S05]  /*10500*/  BSYNC B0 ;  /* 0x0000000000007941 */ /* 0x000fea0003800000 */
.L_x_333:
[----:B------:R-:W-:Y:S05]  /*10510*/  EXIT ;  /* 0x000000000000794d */ /* 0x000fea0003800000 */
.L_x_178:
[----:B0-----:R0:W1:Y:S02]  /*10520*/  SYNCS.PHASECHK.TRANS64.TRYWAIT P1, [R0+URZ+0x34800], R3 ;  /* 0x03480003000075a7 */ /* 0x001064000802017f */
[----:B-1----:R-:W-:Y:S05]  /*10530*/  @!P1 NANOSLEEP.SYNCS 0x989680 ;  /* 0x009896800000995d */ /* 0x002fea0003900000 */
[----:B------:R-:W1:Y:S02]  /*10540*/  @!P1 SYNCS.PHASECHK.TRANS64 P1, [R0+URZ+0x34800], R3 ;  /* 0x03480003000095a7 */ /* 0x000e64000802007f */
[----:B-1----:R-:W-:Y:S05]  /*10550*/  @!P1 BRA `(.L_x_178) ;  /* 0xfffffffc00f09947 */ /* 0x002fea000383ffff */
[----:B------:R-:W-:Y:S05]  /*10560*/  BRA `(.L_x_342) ;  /* 0xffffff14001c7947 */ /* 0x000fea000383ffff */
.L_x_182:
[----:B0-----:R0:W2:Y:S02]  /*10570*/  SYNCS.PHASECHK.TRANS64.TRYWAIT P2, [R5+URZ+0x34830], R4 ;  /* 0x03483004050075a7 */ /* 0x0010a4000804017f */
[----:B--2---:R-:W-:Y:S05]  /*10580*/  @!P2 NANOSLEEP.SYNCS 0x989680 ;  /* 0x009896800000a95d */ /* 0x004fea0003900000 */
[----:B------:R-:W2:Y:S02]  /*10590*/  @!P2 SYNCS.PHASECHK.TRANS64 P2, [R5+URZ+0x34830], R4 ;  /* 0x034830040500a5a7 */ /* 0x000ea4000804007f */
[----:B--2---:R-:W-:Y:S05]  /*105a0*/  @!P2 BRA `(.L_x_182) ;  /* 0xfffffffc00f0a947 */ /* 0x004fea000383ffff */
[----:B------:R-:W-:Y:S05]  /*105b0*/  BRA `(.L_x_181) ;  /* 0xffffff1400407947 */ /* 0x000fea000383ffff */
.L_x_187:
[----:B-1----:R1:W2:Y:S02]  /*105c0*/  SYNCS.PHASECHK.TRANS64.TRYWAIT P2, [R14+URZ+0x34830], R3 ;  /* 0x034830030e0075a7 */ /* 0x0022a4000804017f */
[----:B--2---:R-:W-:Y:S05]  /*105d0*/  @!P2 NANOSLEEP.SYNCS 0x989680 ;  /* 0x009896800000a95d */ /* 0x004fea0003900000 */
[----:B------:R-:W2:Y:S02]  /*105e0*/  @!P2 SYNCS.PHASECHK.TRANS64 P2, [R14+URZ+0x34830], R3 ;  /* 0x034830030e00a5a7 */ /* 0x000ea4000804007f */
[----:B--2---:R-:W-:Y:S05]  /*105f0*/  @!P2 BRA `(.L_x_187) ;  /* 0xfffffffc00f0a947 */ /* 0x004fea000383ffff */
[----:B------:R-:W-:Y:S05]  /*10600*/  BRA `(.L_x_186) ;  /* 0xffffff3c00047947 */ /* 0x000fea000383ffff */
.L_x_191:
[----:B-1----:R1:W2:Y:S02]  /*10610*/  SYNCS.PHASECHK.TRANS64.TRYWAIT P2, [R13+URZ+0x34850], R4 ;  /* 0x034850040d0075a7 */ /* 0x0022a4000804017f */
[----:B--2---:R-:W-:Y:S05]  /*10620*/  @!P2 NANOSLEEP.SYNCS 0x989680 ;  /* 0x009896800000a95d */ /* 0x004fea0003900000 */
[----:B------:R-:W2:Y:S02]  /*10630*/  @!P2 SYNCS.PHASECHK.TRANS64 P2, [R13+URZ+0x34850], R4 ;  /* 0x034850040d00a5a7 */ /* 0x000ea4000804007f */
[----:B--2---:R-:W-:Y:S05]  /*10640*/  @!P2 BRA `(.L_x_191) ;  /* 0xfffffffc00f0a947 */ /* 0x004fea000383ffff */
[----:B------:R-:W-:Y:S05]  /*10650*/  BRA `(.L_x_190) ;  /* 0xffffff4400287947 */ /* 0x000fea000383ffff */
.L_x_196:
[----:B-1----:R1:W2:Y:S02]  /*10660*/  SYNCS.PHASECHK.TRANS64.TRYWAIT P0, [R14+URZ+0x34850], R7 ;  /* 0x034850070e0075a7 */ /* 0x0022a4000800017f */
[----:B--2---:R-:W-:Y:S05]  /*10670*/  @!P0 NANOSLEEP.SYNCS 0x989680 ;  /* 0x009896800000895d */ /* 0x004fea0003900000 */
[----:B------:R-:W2:Y:S02]  /*10680*/  @!P0 SYNCS.PHASECHK.TRANS64 P0, [R14+URZ+0x34850], R7 ;  /* 0x034850070e0085a7 */ /* 0x000ea4000800007f */
[----:B--2---:R-:W-:Y:S05]  /*10690*/  @!P0 BRA `(.L_x_196) ;  /* 0xfffffffc00f08947 */ /* 0x004fea000383ffff */
[----:B------:R-:W-:Y:S05]  /*106a0*/  BRA `(.L_x_195) ;  /* 0xffffff5c00f47947 */ /* 0x000fea000383ffff */
.L_x_241:
[----:B------:R-:W2:Y:S01]  /*106b0*/  S2R R4, SR_TID.X ;  /* 0x0000000000047919 */ /* 0x000ea20000002100 */
[----:B------:R-:W-:Y:S01]  /*106c0*/  BSSY B0, `(.L_x_343) ;  /* 0x000000a000007945 */ /* 0x000fe20003800000 */
[----:B------:R-:W-:Y:S02]  /*106d0*/  IMAD.MOV.U32 R12, RZ, RZ, RZ ;  /* 0x000000ffff0c7224 */ /* 0x000fe400078e00ff */
[----:B0-----:R-:W-:Y:S02]  /*106e0*/  IMAD.MOV.U32 R11, RZ, RZ, 0x1f ;  /* 0x0000001fff0b7424 */ /* 0x001fe400078e00ff */
[----:B------:R-:W-:Y:S01]  /*106f0*/  IMAD.MOV.U32 R15, RZ, RZ, -0x1 ;  /* 0xffffffffff0f7424 */ /* 0x000fe200078e00ff */
[----:B--2---:R-:W-:-:S04]  /*10700*/  SHF.R.U32.HI R4, RZ, 0x5, R4 ;  /* 0x00000005ff047819 */ /* 0x004fc80000011604 */
[----:B------:R-:W-:-:S05]  /*10710*/  LOP3.LUT R4, R4, 0x3, RZ, 0xc0, !PT ;  /* 0x0000000304047812 */ /* 0x000fca00078ec0ff */
[----:B------:R-:W-:-:S07]  /*10720*/  IMAD.MOV.U32 R13, RZ, RZ, R4 ;  /* 0x000000ffff0d7224 */ /* 0x000fce00078e0004 */
[----:B-1----:R-:W-:Y:S05]  /*10730*/  WARPSYNC.COLLECTIVE R15, `(.L_x_344) ;  /* 0x000000000f087348 */ /* 0x002fea0003c00000 */
[----:B------:R0:W2:Y:S02]  /*10740*/  SHFL.IDX P6, R14, R13, R12, R11 ;  /* 0x0000000c0d0e7389 */ /* 0x0000a400000c000b */
[----:B012---:R-:W-:Y:S01]  /*10750*/  ENDCOLLECTIVE ;  /* 0x000000000000791b */ /* 0x007fe20003800000 */
.L_x_344:
[----:B------:R-:W-:Y:S05]  /*10760*/  BSYNC B0 ;  /* 0x0000000000007941 */ /* 0x000fea0003800000 */
.L_x_343:
[----:B------:R-:W-:Y:S05]  /*10770*/  BRA `(.L_x_345) ;  /* 0xffffffb000887947 */ /* 0x000fea000383ffff */
.L_x_243:
[----:B------:R-:W-:Y:S01]  /*10780*/  BSSY B0, `(.L_x_346) ;  /* 0x0000006000007945 */ /* 0x000fe20003800000 */
[----:B------:R-:W-:-:S07]  /*10790*/  IMAD.MOV.U32 R15, RZ, RZ, -0x1 ;  /* 0xffffffffff0f7424 */ /* 0x000fce00078e00ff */
[----:B01-3--:R-:W-:Y:S05]  /*107a0*/  WARPSYNC.COLLECTIVE R15, `(.L_x_347) ;  /* 0x000000000f0c7348 */ /* 0x00bfea0003c00000 */
[----:B------:R-:W-:Y:S02]  /*107b0*/  ELECT P6, UR62, PT ;  /* 0x00000000003e782f */ /* 0x000fe400038c0000 */
[----:B------:R-:W-:Y:S01]  /*107c0*/  MOV R14, UR62 ;  /* 0x0000003e000e7c02 */ /* 0x000fe20008000f00 */
[----:B01-3--:R-:W-:Y:S10]  /*107d0*/  ENDCOLLECTIVE ;  /* 0x000000000000791b */ /* 0x00bff40003800000 */
.L_x_347:
[----:B------:R-:W-:Y:S05]  /*107e0*/  BSYNC B0 ;  /* 0x0000000000007941 */ /* 0x000fea0003800000 */
.L_x_346:
[----:B------:R-:W-:Y:S05]  /*107f0*/  BRA `(.L_x_348) ;  /* 0xffffffb000947947 */ /* 0x000fea000383ffff */
.L_x_245:
[----:B--2---:R2:W3:Y:S02]  /*10800*/  SYNCS.PHASECHK.TRANS64.TRYWAIT P0, [R0+URZ+0x34840], R2 ;  /* 0x03484002000075a7 */ /* 0x0044e4000800017f */
[----:B---3--:R-:W-:Y:S05]  /*10810*/  @!P0 NANOSLEEP.SYNCS 0x989680 ;  /* 0x009896800000895d */ /* 0x008fea0003900000 */
[----:B------:R-:W3:Y:S02]  /*10820*/  @!P0 SYNCS.PHASECHK.TRANS64 P0, [R0+URZ+0x34840], R2 ;  /* 0x03484002000085a7 */ /* 0x000ee4000800007f */
[----:B---3--:R-:W-:Y:S05]  /*10830*/  @!P0 BRA `(.L_x_245) ;  /* 0xfffffffc00f08947 */ /* 0x008fea000383ffff */
[----:B------:R-:W-:Y:S05]  /*10840*/  BRA `(.L_x_349) ;  /* 0xffffffb000f47947 */ /* 0x000fea000383ffff */
.L_x_249:
[----:B------:R0:W5:Y:S01]  /*10850*/  LDL.LU R9, [R1+0x40] ;  /* 0x0000400001097983 */ /* 0x0001620000300800 */
[----:B------:R-:W-:Y:S02]  /*10860*/  IMAD.MOV.U32 R13, RZ, RZ, R3 ;  /* 0x000000ffff0d7224 */ /* 0x000fe400078e0003 */
[----:B------:R-:W-:Y:S01]  /*10870*/  IMAD.MOV.U32 R12, RZ, RZ, RZ ;  /* 0x000000ffff0c7224 */ /* 0x000fe200078e00ff */
[----:B------:R-:W1:Y:S01]  /*10880*/  S2R R7, SR_TID.X ;  /* 0x0000000000077919 */ /* 0x000e620000002100 */
[----:B------:R-:W-:Y:S02]  /*10890*/  IMAD.MOV.U32 R11, RZ, RZ, 0x181f ;  /* 0x0000181fff0b7424 */ /* 0x000fe400078e00ff */
[----:B------:R-:W-:-:S07]  /*108a0*/  IMAD.MOV.U32 R15, RZ, RZ, -0x1 ;  /* 0xffffffffff0f7424 */ /* 0x000fce00078e00ff */
[----:B01---5:R-:W-:Y:S05]  /*108b0*/  WARPSYNC.COLLECTIVE R15, `(.L_x_350) ;  /* 0x000000000f087348 */ /* 0x023fea0003c00000 */
[----:B------:R2:W3:Y:S02]  /*108c0*/  SHFL.IDX P6, R14, R13, R12, R11 ;  /* 0x0000000c0d0e7389 */ /* 0x0004e400000c000b */
[----:B0123-5:R-:W-:Y:S01]  /*108d0*/  ENDCOLLECTIVE ;  /* 0x000000000000791b */ /* 0x02ffe20003800000 */
.L_x_350:
[----:B------:R-:W-:Y:S02]  /*108e0*/  IMAD.MOV.U32 R13, RZ, RZ, R4 ;  /* 0x000000ffff0d7224 */ /* 0x000fe400078e0004 */
[----:B------:R-:W-:-:S07]  /*108f0*/  IMAD.MOV.U32 R6, RZ, RZ, R14 ;  /* 0x000000ffff067224 */ /* 0x000fce00078e000e */
[----:B------:R-:W-:Y:S05]  /*10900*/  WARPSYNC.COLLECTIVE R15, `(.L_x_351) ;  /* 0x000000000f087348 */ /* 0x000fea0003c00000 */
[----:B------:R0:W1:Y:S02]  /*10910*/  SHFL.IDX P6, R14, R13, R12, R11 ;  /* 0x0000000c0d0e7389 */ /* 0x00006400000c000b */
[----:B01----:R-:W-:Y:S01]  /*10920*/  ENDCOLLECTIVE ;  /* 0x000000000000791b */ /* 0x003fe20003800000 */
.L_x_351:
[----:B------:R-:W-:Y:S02]  /*10930*/  IMAD.MOV.U32 R13, RZ, RZ, R3 ;  /* 0x000000ffff0d7224 */ /* 0x000fe400078e0003 */
[----:B------:R-:W-:Y:S02]  /*10940*/  IMAD.MOV.U32 R12, RZ, RZ, 0x1 ;  /* 0x00000001ff0c7424 */ /* 0x000fe400078e00ff */
[----:B------:R-:W-:Y:S02]  /*10950*/  IMAD R2, R9, R8, RZ ;  /* 0x0000000809027224 */ /* 0x000fe400078e02ff */
[----:B------:R-:W0:Y:S01]  /*10960*/  S2R R9, SR_TID.X ;  /* 0x0000000000097919 */ /* 0x000e220000002100 */
[----:B------:R-:W-:Y:S02]  /*10970*/  IMAD.SHL.U32 R8, R7, 0x8, RZ ;  /* 0x0000000807087824 */ /* 0x000fe400078e00ff */
[----:B------:R-:W-:-:S07]  /*10980*/  IMAD.MOV.U32 R7, RZ, RZ, R14 ;  /* 0x000000ffff077224 */ /* 0x000fce00078e000e */
[----:B0-----:R-:W-:Y:S05]  /*10990*/  WARPSYNC.COLLECTIVE R15, `(.L_x_352) ;  /* 0x000000000f087348 */ /* 0x001fea0003c00000 */
[----:B------:R1:W2:Y:S02]  /*109a0*/  SHFL.IDX P6, R14, R13, R12, R11 ;  /* 0x0000000c0d0e7389 */ /* 0x0002a400000c000b */
[----:B012---:R-:W-:Y:S01]  /*109b0*/  ENDCOLLECTIVE ;  /* 0x000000000000791b */ /* 0x007fe20003800000 */
.L_x_352:
[----:B------:R-:W-:Y:S01]  /*109c0*/  LOP3.LUT R8, R8, 0x38, RZ, 0xc0, !PT ;  /* 0x0000003808087812 */ /* 0x000fe200078ec0ff */
[----:B------:R-:W-:Y:S01]  /*109d0*/  IMAD.MOV.U32 R13, RZ, RZ, R4 ;  /* 0x000000ffff0d7224 */ /* 0x000fe200078e0004 */
[----:B------:R-:W-:-:S04]  /*109e0*/  LOP3.LUT R9, R9, 0x7f, RZ, 0xc0, !PT ;  /* 0x0000007f09097812 */ /* 0x000fc800078ec0ff */
[----:B------:R-:W-:-:S05]  /*109f0*/  SHF.R.U32.HI R9, RZ, 0x3, R9 ;  /* 0x00000003ff097819 */ /* 0x000fca0000011609 */
[----:B------:R-:W-:Y:S02]  /*10a00*/  IMAD.IADD R0, R9, 0x1, R5 ;  /* 0x0000000109007824 */ /* 0x000fe400078e0205 */
[----:B------:R-:W-:-:S07]  /*10a10*/  IMAD.MOV.U32 R9, RZ, RZ, R14 ;  /* 0x000000ffff097224 */ /* 0x000fce00078e000e */
[----:B------:R-:W-:Y:S05]  /*10a20*/  WARPSYNC.COLLECTIVE R15, `(.L_x_353) ;  /* 0x000000000f087348 */ /* 0x000fea0003c00000 */
[----:B------:R0:W1:Y:S02]  /*10a30*/  SHFL.IDX P6, R14, R13, R12, R11 ;  /* 0x0000000c0d0e7389 */ /* 0x00006400000c000b */
[----:B01----:R-:W-:Y:S01]  /*10a40*/  ENDCOLLECTIVE ;  /* 0x000000000000791b */ /* 0x003fe20003800000 */
.L_x_353:
[C---:B------:R-:W-:Y:S01]  /*10a50*/  ISETP.GE.AND P3, PT, R0.reuse, R2, PT ;  /* 0x000000020000720c */ /* 0x040fe20003f66270 */
[----:B------:R-:W-:-:S12]  /*10a60*/  VIADD R5, R0, 0x10 ;  /* 0x0000001000057836 */ /* 0x000fd80000000000 */
[----:B------:R-:W-:Y:S01]  /*10a70*/  @!P3 LEA R7, P5, R8, R7, 0x1 ;  /* 0x000000070807b211 */ /* 0x000fe200078a08ff */
[----:B------:R-:W-:Y:S02]  /*10a80*/  IMAD.MOV.U32 R13, RZ, RZ, R3 ;  /* 0x000000ffff0d7224 */ /* 0x000fe400078e0003 */
[----:B------:R-:W-:Y:S02]  /*10a90*/  IMAD.MOV.U32 R12, RZ, RZ, 0x2 ;  /* 0x00000002ff0c7424 */ /* 0x000fe400078e00ff */
[----:B------:R-:W-:-:S05]  /*10aa0*/  @!P3 IMAD.X R6, RZ, RZ, R6, P5 ;  /* 0x000000ffff06b224 */ /* 0x000fca00028e0606 */
[----:B------:R-:W-:-:S04]  /*10ab0*/  @!P3 LOP3.LUT R7, R7, R6, RZ, 0x3c, !PT ;  /* 0x000000060707b212 */ /* 0x000fc800078e3cff */
[----:B------:R-:W-:-:S04]  /*10ac0*/  @!P3 LOP3.LUT R6, R7, R6, RZ, 0x3c, !PT ;  /* 0x000000060706b212 */ /* 0x000fc800078e3cff */
[----:B------:R-:W-:-:S05]  /*10ad0*/  @!P3 LOP3.LUT R7, R7, R6, RZ, 0x3c, !PT ;  /* 0x000000060707b212 */ /* 0x000fca00078e3cff */
[----:B------:R-:W-:Y:S01]  /*10ae0*/  @!PT LDS RZ, [RZ] ;  /* 0x00000000fffff984 */ /* 0x000fe20000000800 */
[----:B------:R-:W-:Y:S01]  /*10af0*/  @!PT LDS RZ, [RZ] ;  /* 0x00000000fffff984 */ /* 0x000fe20000000800 */
[----:B------:R-:W-:Y:S01]  /*10b00*/  @!PT LDS RZ, [RZ] ;  /* 0x00000000fffff984 */ /* 0x000fe20000000800 */
[----:B------:R0:W-:Y:S04]  /*10b10*/  @!P3 LDGSTS.E.BYPASS.LTC128B.128 [R10+0x10400], desc[UR40][R6.64], !P2 ;  /* 0x10400000060abfae */ /* 0x0001e8000d101d68 */
[----:B------:R0:W-:Y:S04]  /*10b20*/  @!P3 LDGSTS.E.BYPASS.LTC128B.128 [R10+0x14400], desc[UR40][R6.64+0x80], !P1 ;  /* 0x14400080060abfae */ /* 0x0001e8000c901d68 */
[----:B------:R0:W-:Y:S01]  /*10b30*/  @!P3 LDGSTS.E.BYPASS.LTC128B.128 [R10+0x18400], desc[UR40][R6.64+0x100], !P0 ;  /* 0x18400100060abfae */ /* 0x0001e2000c101d68 */
[----:B------:R-:W-:Y:S01]  /*10b40*/  ISETP.GE.AND P3, PT, R5, R2, PT ;  /* 0x000000020500720c */ /* 0x000fe20003f66270 */
[----:B------:R-:W-:-:S12]  /*10b50*/  IMAD.MOV.U32 R5, RZ, RZ, R14 ;  /* 0x000000ffff057224 */ /* 0x000fd800078e000e */
[----:B0-----:R-:W-:Y:S05]  /*10b60*/  WARPSYNC.COLLECTIVE R15, `(.L_x_354) ;  /* 0x000000000f087348 */ /* 0x001fea0003c00000 */
[----:B------:R1:W2:Y:S02]  /*10b70*/  SHFL.IDX P6, R14, R13, R12, R11 ;  /* 0x0000000c0d0e7389 */ /* 0x0002a400000c000b */
[----:B012---:R-:W-:Y:S01]  /*10b80*/  ENDCOLLECTIVE ;  /* 0x000000000000791b */ /* 0x007fe20003800000 */
.L_x_354:
[----:B------:R-:W-:Y:S01]  /*10b90*/  @!P3 LEA R8, P5, R8, R5, 0x1 ;  /* 0x000000050808b211 */ /* 0x000fe200078a08ff */
[----:B------:R-:W-:-:S04]  /*10ba0*/  IMAD.MOV.U32 R13, RZ, RZ, R4 ;  /* 0x000000ffff0d7224 */ /* 0x000fc800078e0004 */
[----:B------:R-:W-:Y:S02]  /*10bb0*/  @!P3 IMAD.X R5, RZ, RZ, R9, P5 ;  /* 0x000000ffff05b224 */ /* 0x000fe400028e0609 */
[----:B------:R-:W0:Y:S01]  /*10bc0*/  S2R R9, SR_TID.X ;  /* 0x0000000000097919 */ /* 0x000e220000002100 */
[----:B------:R-:W-:Y:S02]  /*10bd0*/  @!P3 IMAD.MOV.U32 R6, RZ, RZ, R8 ;  /* 0x000000ffff06b224 */ /* 0x000fe400078e0008 */
[----:B------:R-:W-:Y:S02]  /*10be0*/  @!P3 IMAD.MOV.U32 R7, RZ, RZ, R5 ;  /* 0x000000ffff07b224 */ /* 0x000fe400078e0005 */
[----:B------:R-:W-:Y:S02]  /*10bf0*/  VIADD R5, R0, 0x20 ;  /* 0x0000002000057836 */ /* 0x000fe40000000000 */
[----:B------:R-:W-:Y:S01]  /*10c00*/  IMAD.MOV.U32 R8, RZ, RZ, R14 ;  /* 0x000000ffff087224 */ /* 0x000fe200078e000e */
[----:B------:R-:W-:Y:S01]  /*10c10*/  @!PT LDS RZ, [RZ] ;  /* 0x00000000fffff984 */ /* 0x000fe20000000800 */
[----:B------:R-:W-:Y:S01]  /*10c20*/  @!PT LDS RZ, [RZ] ;  /* 0x00000000fffff984 */ /* 0x000fe20000000800 */
[----:B------:R-:W-:Y:S01]  /*10c30*/  @!PT LDS RZ, [RZ] ;  /* 0x00000000fffff984 */ /* 0x000fe20000000800 */
[----:B------:R1:W-:Y:S06]  /*10c40*/  @!P3 LDGSTS.E.BYPASS.LTC128B.128 [R10+0x10c00], desc[UR40][R6.64], !P2 ;  /* 0x10c00000060abfae */ /* 0x0003ec000d101d68 */
[----:B01----:R-:W-:Y:S05]  /*10c50*/  WARPSYNC.COLLECTIVE R15, `(.L_x_355) ;  /* 0x000000000f087348 */ /* 0x003fea0003c00000 */
[----:B------:R2:W3:Y:S02]  /*10c60*/  SHFL.IDX P6, R14, R13, R12, R11 ;  /* 0x0000000c0d0e7389 */ /* 0x0004e400000c000b */
[----:B0123--:R-:W-:Y:S01]  /*10c70*/  ENDCOLLECTIVE ;  /* 0x000000000000791b */ /* 0x00ffe20003800000 */
.L_x_355:
[----:B------:R-:W-:Y:S01]  /*10c80*/  @!PT LDS RZ, [RZ] ;  /* 0x00000000fffff984 */ /* 0x000fe20000000800 */
[----:B------:R-:W-:Y:S01]  /*10c90*/  @!PT LDS RZ, [RZ] ;  /* 0x00000000fffff984 */ /* 0x000fe20000000800 */
[----:B------:R-:W-:Y:S01]  /*10ca0*/  @!PT LDS RZ, [RZ] ;  /* 0x00000000fffff984 */ /* 0x000fe20000000800 */
[----:B------:R0:W-:Y:S04]  /*10cb0*/  @!P3 LDGSTS.E.BYPASS.LTC128B.128 [R10+0x14c00], desc[UR40][R6.64+0x80], !P1 ;  /* 0x14c00080060abfae */ /* 0x0001e8000c901d68 */
[----:B------:R0:W-:Y:S01]  /*10cc0*/  @!P3 LDGSTS.E.BYPASS.LTC128B.128 [R10+0x18c00], desc[UR40][R6.64+0x100], !P0 ;  /* 0x18c00100060abfae */ /* 0x0001e2000c101d68 */
[----:B------:R-:W-:Y:S01]  /*10cd0*/  ISETP.GE.AND P3, PT, R5, R2, PT ;  /* 0x000000020500720c */ /* 0x000fe20003f66270 */
[----:B------:R-:W-:Y:S02]  /*10ce0*/  IMAD.MOV.U32 R13, RZ, RZ, R3 ;  /* 0x000000ffff0d7224 */ /* 0x000fe400078e0003 */
[----:B------:R-:W-:Y:S02]  /*10cf0*/  IMAD.MOV.U32 R12, RZ, RZ, 0x3 ;  /* 0x00000003ff0c7424 */ /* 0x000fe400078e00ff */
[----:B------:R-:W-:-:S02]  /*10d00*/  IMAD.SHL.U32 R9, R9, 0x8, RZ ;  /* 0x0000000809097824 */ /* 0x000fc400078e00ff */
[----:B------:R-:W-:-:S03]  /*10d10*/  IMAD.MOV.U32 R5, RZ, RZ, R14 ;  /* 0x000000ffff057224 */ /* 0x000fc600078e000e */
[----:B------:R-:W-:-:S07]  /*10d20*/  LOP3.LUT R9, R9, 0x38, RZ, 0xc0, !PT ;  /* 0x0000003809097812 */ /* 0x000fce00078ec0ff */
[----:B0-----:R-:W-:Y:S05]  /*10d30*/  WARPSYNC.COLLECTIVE R15, `(.L_x_356) ;  /* 0x000000000f087348 */ /* 0x001fea0003c00000 */
[----:B------:R1:W2:Y:S02]  /*10d40*/  SHFL.IDX P6, R14, R13, R12, R11 ;  /* 0x0000000c0d0e7389 */ /* 0x0002a400000c000b */
[----:B012---:R-:W-:Y:S01]  /*10d50*/  ENDCOLLECTIVE ;  /* 0x000000000000791b */ /* 0x007fe20003800000 */
.L_x_356:
[----:B------:R-:W-:-:S05]  /*10d60*/  @!P3 LEA R5, P4, R9, R5, 0x1 ;  /* 0x000000050905b211 */ /* 0x000fca00078808ff */
[----:B------:R-:W-:-:S04]  /*10d70*/  @!P3 IMAD.X R6, RZ, RZ, R8, P4 ;  /* 0x000000ffff06b224 */ /* 0x000fc800020e0608 */
[----:B------:R-:W-:Y:S02]  /*10d80*/  @!P3 IMAD.MOV.U32 R7, RZ, RZ, R6 ;  /* 0x000000ffff07b224 */ /* 0x000fe400078e0006 */
[----:B------:R-:W-:Y:S02]  /*10d90*/  @!P3 IMAD.MOV.U32 R6, RZ, RZ, R5 ;  /* 0x000000ffff06b224 */ /* 0x000fe400078e0005 */
[----:B------:R-:W-:Y:S02]  /*10da0*/  IMAD.MOV.U32 R13, RZ, RZ, R4 ;  /* 0x000000ffff0d7224 */ /* 0x000fe400078e0004 */
[----:B------:R-:W-:Y:S01]  /*10db0*/  VIADD R5, R0, 0x30 ;  /* 0x0000003000057836 */ /* 0x000fe20000000000 */
[----:B------:R-:W-:Y:S01]  /*10dc0*/  @!PT LDS RZ, [RZ] ;  /* 0x00000000fffff984 */ /* 0x000fe20000000800 */
[----:B------:R-:W-:Y:S01]  /*10dd0*/  @!PT LDS RZ, [RZ] ;  /* 0x00000000fffff984 */ /* 0x000fe20000000800 */
[----:B------:R-:W-:Y:S01]  /*10de0*/  @!PT LDS RZ, [RZ] ;  /* 0x00000000fffff984 */ /* 0x000fe20000000800 */
[----:B------:R-:W-:Y:S04]  /*10df0*/  @!P3 LDGSTS.E.BYPASS.LTC128B.128 [R10+0x11400], desc[UR40][R6.64], !P2 ;  /* 0x11400000060abfae */ /* 0x000fe8000d101d68 */
[----:B------:R-:W-:Y:S04]  /*10e00*/  @!P3 LDGSTS.E.BYPASS.LTC128B.128 [R10+0x15400], desc[UR40][R6.64+0x80], !P1 ;  /* 0x15400080060abfae */ /* 0x000fe8000c901d68 */
[----:B------:R0:W-:Y:S01]  /*10e10*/  @!P3 LDGSTS.E.BYPASS.LTC128B.128 [R10+0x19400], desc[UR40][R6.64+0x100], !P0 ;  /* 0x19400100060abfae */ /* 0x0001e2000c101d68 */
[----:B------:R-:W-:Y:S01]  /*10e20*/  ISETP.GE.AND P3, PT, R5, R2, PT ;  /* 0x000000020500720c */ /* 0x000fe20003f66270 */
[----:B0-----:R-:W-:-:S12]  /*10e30*/  IMAD.MOV.U32 R6, RZ, RZ, R14 ;  /* 0x000000ffff067224 */ /* 0x001fd800078e000e */
[----:B------:R-:W-:Y:S05]  /*10e40*/  WARPSYNC.COLLECTIVE R15, `(.L_x_357) ;  /* 0x000000000f087348 */ /* 0x000fea0003c00000 */
[----:B------:R0:W1:Y:S02]  /*10e50*/  SHFL.IDX P6, R14, R13, R12, R11 ;  /* 0x0000000c0d0e7389 */ /* 0x00006400000c000b */
[----:B01----:R-:W-:Y:S01]  /*10e60*/  ENDCOLLECTIVE ;  /* 0x000000000000791b */ /* 0x003fe20003800000 */
.L_x_357:
[----:B------:R-:W-:Y:S02]  /*10e70*/  IMAD.MOV.U32 R13, RZ, RZ, R3 ;  /* 0x000000ffff0d7224 */ /* 0x000fe400078e0003 */
[----:B------:R-:W-:Y:S02]  /*10e80*/  IMAD.MOV.U32 R12, RZ, RZ, 0x4 ;  /* 0x00000004ff0c7424 */ /* 0x000fe400078e00ff */
[----:B------:R-:W-:-:S07]  /*10e90*/  IMAD.MOV.U32 R5, RZ, RZ, R14 ;  /* 0x000000ffff057224 */ /* 0x000fce00078e000e */
[----:B------:R-:W-:Y:S05]  /*10ea0*/  WARPSYNC.COLLECTIVE R15, `(.L_x_358) ;  /* 0x000000000f087348 */ /* 0x000fea0003c00000 */
[----:B------:R0:W1:Y:S02]  /*10eb0*/  SHFL.IDX P6, R14, R13, R12, R11 ;  /* 0x0000000c0d0e7389 */ /* 0x00006400000c000b */
[----:B01----:R-:W-:Y:S01]  /*10ec0*/  ENDCOLLECTIVE ;  /* 0x000000000000791b */ /* 0x003fe20003800000 */
.L_x_358:
        /* <DEDUP_REMOVED lines=17> */
.L_x_359:
[----:B------:R-:W-:Y:S02]  /*10fe0*/  IMAD.MOV.U32 R13, RZ, RZ, R3 ;  /* 0x000000ffff0d7224 */ /* 0x000fe400078e0003 */
[----:B------:R-:W-:Y:S02]  /*10ff0*/  IMAD.MOV.U32 R12, RZ, RZ, 0x5 ;  /* 0x00000005ff0c7424 */ /* 0x000fe400078e00ff */
[----:B------:R-:W-:-:S07]  /*11000*/  IMAD.MOV.U32 R5, RZ, RZ, R14 ;  /* 0x000000ffff057224 */ /* 0x000fce00078e000e */
[----:B------:R-:W-:Y:S05]  /*11010*/  WARPSYNC.COLLECTIVE R15, `(.L_x_360) ;  /* 0x000000000f087348 */ /* 0x000fea0003c00000 */
[----:B------:R0:W1:Y:S02]  /*11020*/  SHFL.IDX P6, R14, R13, R12, R11 ;  /* 0x0000000c0d0e7389 */ /* 0x00006400000c000b */
[----:B01----:R-:W-:Y:S01]  /*11030*/  ENDCOLLECTIVE ;  /* 0x000000000000791b */ /* 0x003fe20003800000 */
.L_x_360:
        /* <DEDUP_REMOVED lines=17> */
.L_x_361:
[----:B------:R-:W-:Y:S02]  /*11150*/  IMAD.MOV.U32 R13, RZ, RZ, R3 ;  /* 0x000000ffff0d7224 */ /* 0x000fe400078e0003 */
[----:B------:R-:W-:Y:S02]  /*11160*/  IMAD.MOV.U32 R12, RZ, RZ, 0x6 ;  /* 0x00000006ff0c7424 */ /* 0x000fe400078e00ff */
[----:B------:R-:W-:-:S07]  /*11170*/  IMAD.MOV.U32 R5, RZ, RZ, R14 ;  /* 0x000000ffff057224 */ /* 0x000fce00078e000e */
[----:B------:R-:W-:Y:S05]  /*11180*/  WARPSYNC.COLLECTIVE R15, `(.L_x_362) ;  /* 0x000000000f087348 */ /* 0x000fea0003c00000 */
[----:B------:R0:W1:Y:S02]  /*11190*/  SHFL.IDX P6, R14, R13, R12, R11 ;  /* 0x0000000c0d0e7389 */ /* 0x00006400000c000b */
[----:B01----:R-:W-:Y:S01]  /*111a0*/  ENDCOLLECTIVE ;  /* 0x000000000000791b */ /* 0x003fe20003800000 */
.L_x_362:
[----:B------:R-:W-:-:S05]  /*111b0*/  @!P3 LEA R5, P4, R9, R5, 0x1 ;  /* 0x000000050905b211 */ /* 0x000fca00078808ff */
[----:B------:R-:W-:-:S04]  /*111c0*/  @!P3 IMAD.X R6, RZ, RZ, R6, P4 ;  /* 0x000000ffff06b224 */ /* 0x000fc800020e0606 */
[----:B------:R-:W-:Y:S02]  /*111d0*/  @!P3 IMAD.MOV.U32 R7, RZ, RZ, R6 ;  /* 0x000000ffff07b224 */ /* 0x000fe400078e0006 */
[----:B------:R-:W-:Y:S02]  /*111e0*/  @!P3 IMAD.MOV.U32 R6, RZ, RZ, R5 ;  /* 0x000000ffff06b224 */ /* 0x000fe400078e0005 */
[----:B------:R-:W-:-:S03]  /*111f0*/  IMAD.MOV.U32 R13, RZ, RZ, R4 ;  /* 0x000000ffff0d7224 */ /* 0x000fc600078e0004 */
[----:B------:R-:W-:Y:S01]  /*11200*/  @!PT LDS RZ, [RZ] ;  /* 0x00000000fffff984 */ /* 0x000fe20000000800 */
[----:B------:R-:W-:Y:S01]  /*11210*/  @!PT LDS RZ, [RZ] ;  /* 0x00000000fffff984 */ /* 0x000fe20000000800 */
[----:B------:R-:W-:Y:S01]  /*11220*/  @!PT LDS RZ, [RZ] ;  /* 0x00000000fffff984 */ /* 0x000fe20000000800 */
[----:B------:R-:W-:Y:S04]  /*11230*/  @!P3 LDGSTS.E.BYPASS.LTC128B.128 [R10+0x12c00], desc[UR40][R6.64], !P2 ;  /* 0x12c00000060abfae */ /* 0x000fe8000d101d68 */
[----:B------:R-:W-:Y:S04]  /*11240*/  @!P3 LDGSTS.E.BYPASS.LTC128B.128 [R10+0x16c00], desc[UR40][R6.64+0x80], !P1 ;  /* 0x16c00080060abfae */ /* 0x000fe8000c901d68 */
[----:B------:R0:W-:Y:S02]  /*11250*/  @!P3 LDGSTS.E.BYPASS.LTC128B.128 [R10+0x1ac00], desc[UR40][R6.64+0x100], !P0 ;  /* 0x1ac00100060abfae */ /* 0x0001e4000c101d68 */
[----:B0-----:R-:W-:-:S07]  /*11260*/  IMAD.MOV.U32 R6, RZ, RZ, R14 ;  /* 0x000000ffff067224 */ /* 0x001fce00078e000e */
[----:B------:R-:W-:Y:S05]  /*11270*/  WARPSYNC.COLLECTIVE R15, `(.L_x_363) ;  /* 0x000000000f087348 */ /* 0x000fea0003c00000 */
[----:B------:R0:W1:Y:S02]  /*11280*/  SHFL.IDX P6, R14, R13, R12, R11 ;  /* 0x0000000c0d0e7389 */ /* 0x00006400000c000b */
[----:B01----:R-:W-:Y:S01]  /*11290*/  ENDCOLLECTIVE ;  /* 0x000000000000791b */ /* 0x003fe20003800000 */
.L_x_363:
[----:B------:R-:W-:-:S05]  /*112a0*/  VIADD R7, R0, 0x60 ;  /* 0x0000006000077836 */ /* 0x000fca0000000000 */
[----:B------:R-:W-:Y:S01]  /*112b0*/  ISETP.GE.AND P4, PT, R7, R2, PT ;  /* 0x000000020700720c */ /* 0x000fe20003f86270 */
[----:B------:R-:W-:Y:S02]  /*112c0*/  IMAD.MOV.U32 R13, RZ, RZ, R3 ;  /* 0x000000ffff0d7224 */ /* 0x000fe400078e0003 */
[----:B------:R-:W-:Y:S02]  /*112d0*/  IMAD.MOV.U32 R12, RZ, RZ, 0x7 ;  /* 0x00000007ff0c7424 */ /* 0x000fe400078e00ff */
[----:B------:R-:W-:-:S08]  /*112e0*/  IMAD.MOV.U32 R5, RZ, RZ, R14 ;  /* 0x000000ffff057224 */ /* 0x000fd000078e000e */
[----:B------:R-:W-:Y:S05]  /*112f0*/  WARPSYNC.COLLECTIVE R15, `(.L_x_364) ;  /* 0x000000000f087348 */ /* 0x000fea0003c00000 */
[----:B------:R0:W1:Y:S02]  /*11300*/  SHFL.IDX P6, R14, R13, R12, R11 ;  /* 0x0000000c0d0e7389 */ /* 0x00006400000c000b */
[----:B01----:R-:W-:Y:S01]  /*11310*/  ENDCOLLECTIVE ;  /* 0x000000000000791b */ /* 0x003fe20003800000 */
.L_x_364:
[----:B------:R-:W-:-:S05]  /*11320*/  @!P4 LEA R5, P3, R9, R5, 0x1 ;  /* 0x000000050905c211 */ /* 0x000fca00078608ff */
[----:B------:R-:W-:-:S04]  /*11330*/  @!P4 IMAD.X R6, RZ, RZ, R6, P3 ;  /* 0x000000ffff06c224 */ /* 0x000fc800018e0606 */
[----:B------:R-:W-:Y:S02]  /*11340*/  @!P4 IMAD.MOV.U32 R7, RZ, RZ, R6 ;  /* 0x000000ffff07c224 */ /* 0x000fe400078e0006 */
[----:B------:R-:W-:Y:S02]  /*11350*/  IMAD.MOV.U32 R13, RZ, RZ, R4 ;  /* 0x000000ffff0d7224 */ /* 0x000fe400078e0004 */
[----:B------:R-:W-:-:S05]  /*11360*/  @!P4 IMAD.MOV.U32 R6, RZ, RZ, R5 ;  /* 0x000000ffff06c224 */ /* 0x000fca00078e0005 */
[----:B------:R-:W-:Y:S01]  /*11370*/  @!PT LDS RZ, [RZ] ;  /* 0x00000000fffff984 */ /* 0x000fe20000000800 */
[----:B------:R-:W-:Y:S01]  /*11380*/  @!PT LDS RZ, [RZ] ;  /* 0x00000000fffff984 */ /* 0x000fe20000000800 */
[----:B------:R-:W-:Y:S01]  /*11390*/  @!PT LDS RZ, [RZ] ;  /* 0x00000000fffff984 */ /* 0x000fe20000000800 */
[----:B------:R0:W-:Y:S01]  /*113a0*/  @!P4 LDGSTS.E.BYPASS.LTC128B.128 [R10+0x13400], desc[UR40][R6.64], !P2 ;  /* 0x13400000060acfae */ /* 0x0001e2000d101d68 */
[----:B------:R-:W-:-:S03]  /*113b0*/  IMAD.MOV.U32 R5, RZ, RZ, R14 ;  /* 0x000000ffff057224 */ /* 0x000fc600078e000e */
[----:B------:R0:W-:Y:S04]  /*113c0*/  @!P4 LDGSTS.E.BYPASS.LTC128B.128 [R10+0x17400], desc[UR40][R6.64+0x80], !P1 ;  /* 0x17400080060acfae */ /* 0x0001e8000c901d68 */
[----:B0-----:R-:W-:Y:S05]  /*113d0*/  WARPSYNC.COLLECTIVE R15, `(.L_x_365) ;  /* 0x000000000f087348 */ /* 0x001fea0003c00000 */
[----:B------:R1:W2:Y:S02]  /*113e0*/  SHFL.IDX P6, R14, R13, R12, R11 ;  /* 0x0000000c0d0e7389 */ /* 0x0002a400000c000b */
[----:B012---:R-:W-:Y:S01]  /*113f0*/  ENDCOLLECTIVE ;  /* 0x000000000000791b */ /* 0x007fe20003800000 */
.L_x_365:
[----:B------:R-:W-:Y:S01]  /*11400*/  @!PT LDS RZ, [RZ] ;  /* 0x00000000fffff984 */ /* 0x000fe20000000800 */
[----:B------:R-:W-:Y:S01]  /*11410*/  @!PT LDS RZ, [RZ] ;  /* 0x00000000fffff984 */ /* 0x000fe20000000800 */
[----:B------:R-:W-:Y:S01]  /*11420*/  @!PT LDS RZ, [RZ] ;  /* 0x00000000fffff984 */ /* 0x000fe20000000800 */
[----:B------:R0:W-:Y:S01]  /*11430*/  @!P4 LDGSTS.E.BYPASS.LTC128B.128 [R10+0x1b400], desc[UR40][R6.64+0x100], !P0 ;  /* 0x1b400100060acfae */ /* 0x0001e2000c101d68 */
[----:B------:R-:W-:Y:S01]  /*11440*/  IMAD.MOV.U32 R3, RZ, RZ, R14 ;  /* 0x000000ffff037224 */ /* 0x000fe200078e000e */
[----:B------:R-:W-:Y:S06]  /*11450*/  BRA `(.L_x_366) ;  /* 0xffffffb400907947 */ /* 0x000fec000383ffff */
.L_x_254:
[----:B0-----:R0:W1:Y:S02]  /*11460*/  SYNCS.PHASECHK.TRANS64.TRYWAIT P0, [R18+URZ+0x34820], R0 ;  /* 0x03482000120075a7 */ /* 0x001064000800017f */
[----:B-1----:R-:W-:Y:S05]  /*11470*/  @!P0 NANOSLEEP.SYNCS 0x989680 ;  /* 0x009896800000895d */ /* 0x002fea0003900000 */
[----:B------:R-:W1:Y:S02]  /*11480*/  @!P0 SYNCS.PHASECHK.TRANS64 P0, [R18+URZ+0x34820], R0 ;  /* 0x03482000120085a7 */ /* 0x000e64000800007f */
[----:B-1----:R-:W-:Y:S05]  /*11490*/  @!P0 BRA `(.L_x_254) ;  /* 0xfffffffc00f08947 */ /* 0x002fea000383ffff */
[----:B------:R-:W-:Y:S05]  /*114a0*/  BRA `(.L_x_367) ;  /* 0xffffffb800107947 */ /* 0x000fea000383ffff */
.L_x_263:
[----:B-1----:R1:W2:Y:S02]  /*114b0*/  SYNCS.PHASECHK.TRANS64.TRYWAIT P0, [R3+URZ+0x34840], R2 ;  /* 0x03484002030075a7 */ /* 0x0022a4000800017f */
[----:B--2---:R-:W-:Y:S05]  /*114c0*/  @!P0 NANOSLEEP.SYNCS 0x989680 ;  /* 0x009896800000895d */ /* 0x004fea0003900000 */
[----:B------:R-:W2:Y:S02]  /*114d0*/  @!P0 SYNCS.PHASECHK.TRANS64 P0, [R3+URZ+0x34840], R2 ;  /* 0x03484002030085a7 */ /* 0x000ea4000800007f */
[----:B--2---:R-:W-:Y:S05]  /*114e0*/  @!P0 BRA `(.L_x_263) ;  /* 0xfffffffc00f08947 */ /* 0x004fea000383ffff */
[----:B------:R-:W-:Y:S05]  /*114f0*/  BRA `(.L_x_368) ;  /* 0xffffffb800ec7947 */ /* 0x000fea000383ffff */
.L_x_270:
[----:B-1----:R1:W2:Y:S02]  /*11500*/  SYNCS.PHASECHK.TRANS64.TRYWAIT P0, [R3+URZ+0x60], R2 ;  /* 0x00006002030075a7 */ /* 0x0022a4000800017f */
[----:B--2---:R-:W-:Y:S05]  /*11510*/  @!P0 NANOSLEEP.SYNCS 0x989680 ;  /* 0x009896800000895d */ /* 0x004fea0003900000 */
[----:B------:R-:W2:Y:S02]  /*11520*/  @!P0 SYNCS.PHASECHK.TRANS64 P0, [R3+URZ+0x60], R2 ;  /* 0x00006002030085a7 */ /* 0x000ea4000800007f */
[----:B--2---:R-:W-:Y:S05]  /*11530*/  @!P0 BRA `(.L_x_270) ;  /* 0xfffffffc00f08947 */ /* 0x004fea000383ffff */
[----:B------:R-:W-:Y:S05]  /*11540*/  BRA `(.L_x_369) ;  /* 0xffffffbc00fc7947 */ /* 0x000fea000383ffff */
.L_x_279:
[----:B-1----:R1:W2:Y:S02]  /*11550*/  SYNCS.PHASECHK.TRANS64.TRYWAIT P0, [R3+URZ+0x34840], R2 ;  /* 0x03484002030075a7 */ /* 0x0022a4000800017f */
[----:B--2---:R-:W-:Y:S05]  /*11560*/  @!P0 NANOSLEEP.SYNCS 0x989680 ;  /* 0x009896800000895d */ /* 0x004fea0003900000 */
[----:B------:R-:W2:Y:S02]  /*11570*/  @!P0 SYNCS.PHASECHK.TRANS64 P0, [R3+URZ+0x34840], R2 ;  /* 0x03484002030085a7 */ /* 0x000ea4000800007f */
[----:B--2---:R-:W-:Y:S05]  /*11580*/  @!P0 BRA `(.L_x_279) ;  /* 0xfffffffc00f08947 */ /* 0x004fea000383ffff */
[----:B------:R-:W-:Y:S05]  /*11590*/  BRA `(.L_x_370) ;  /* 0xffffffc4008c7947 */ /* 0x000fea000383ffff */
.L_x_286:
[----:B0-----:R0:W1:Y:S02]  /*115a0*/  SYNCS.PHASECHK.TRANS64.TRYWAIT P0, [R2+URZ+0x60], R3 ;  /* 0x00006003020075a7 */ /* 0x001064000800017f */
[----:B-1----:R-:W-:Y:S05]  /*115b0*/  @!P0 NANOSLEEP.SYNCS 0x989680 ;  /* 0x009896800000895d */ /* 0x002fea0003900000 */
[----:B------:R-:W1:Y:S02]  /*115c0*/  @!P0 SYNCS.PHASECHK.TRANS64 P0, [R2+URZ+0x60], R3 ;  /* 0x00006003020085a7 */ /* 0x000e64000800007f */
[----:B-1----:R-:W-:Y:S05]  /*115d0*/  @!P0 BRA `(.L_x_286) ;  /* 0xfffffffc00f08947 */ /* 0x002fea000383ffff */
[----:B------:R-:W-:Y:S05]  /*115e0*/  BRA `(.L_x_371) ;  /* 0xffffffc8009c7947 */ /* 0x000fea000383ffff */
.L_x_295:
[----:B--2---:R2:W3:Y:S02]  /*115f0*/  SYNCS.PHASECHK.TRANS64.TRYWAIT P0, [R2+URZ+0x34840], R3 ;  /* 0x03484003020075a7 */ /* 0x0044e4000800017f */
[----:B---3--:R-:W-:Y:S05]  /*11600*/  @!P0 NANOSLEEP.SYNCS 0x989680 ;  /* 0x009896800000895d */ /* 0x008fea0003900000 */
[----:B------:R-:W3:Y:S02]  /*11610*/  @!P0 SYNCS.PHASECHK.TRANS64 P0, [R2+URZ+0x34840], R3 ;  /* 0x03484003020085a7 */ /* 0x000ee4000800007f */
[----:B---3--:R-:W-:Y:S05]  /*11620*/  @!P0 BRA `(.L_x_295) ;  /* 0xfffffffc00f08947 */ /* 0x008fea000383ffff */
[----:B------:R-:W-:Y:S05]  /*11630*/  BRA `(.L_x_372) ;  /* 0xffffffcc00fc7947 */ /* 0x000fea000383ffff */
.L_x_302:
[----:B0-----:R0:W1:Y:S02]  /*11640*/  SYNCS.PHASECHK.TRANS64.TRYWAIT P0, [R2+URZ+0x60], R5 ;  /* 0x00006005020075a7 */ /* 0x001064000800017f */
[----:B-1----:R-:W-:Y:S05]  /*11650*/  @!P0 NANOSLEEP.SYNCS 0x989680 ;  /* 0x009896800000895d */ /* 0x002fea0003900000 */
[----:B------:R-:W1:Y:S02]  /*11660*/  @!P0 SYNCS.PHASECHK.TRANS64 P0, [R2+URZ+0x60], R5 ;  /* 0x00006005020085a7 */ /* 0x000e64000800007f */
[----:B-1----:R-:W-:Y:S05]  /*11670*/  @!P0 BRA `(.L_x_302) ;  /* 0xfffffffc00f08947 */ /* 0x002fea000383ffff */
[----:B------:R-:W-:Y:S05]  /*11680*/  BRA `(.L_x_373) ;  /* 0xffffffd4000c7947 */ /* 0x000fea000383ffff */
.L_x_313:
[----:B---3--:R3:W4:Y:S02]  /*11690*/  SYNCS.PHASECHK.TRANS64.TRYWAIT P0, [R0+URZ+0x34860], R2 ;  /* 0x03486002000075a7 */ /* 0x008724000800017f */
[----:B----4-:R-:W-:Y:S05]  /*116a0*/  @!P0 NANOSLEEP.SYNCS 0x989680 ;  /* 0x009896800000895d */ /* 0x010fea0003900000 */
[----:B------:R-:W4:Y:S02]  /*116b0*/  @!P0 SYNCS.PHASECHK.TRANS64 P0, [R0+URZ+0x34860], R2 ;  /* 0x03486002000085a7 */ /* 0x000f24000800007f */
[----:B----4-:R-:W-:Y:S05]  /*116c0*/  @!P0 BRA `(.L_x_313) ;  /* 0xfffffffc00f08947 */ /* 0x010fea000383ffff */
[----:B------:R-:W-:Y:S05]  /*116d0*/  BRA `(.L_x_374) ;  /* 0xffffffd800587947 */ /* 0x000fea000383ffff */
.L_x_320:
[----:B------:R-:W4:Y:S01]  /*116e0*/  LDL R3, [R1] ;  /* 0x0000000001037983 */ /* 0x000f220000100800 */
[----:B------:R-:W-:Y:S01]  /*116f0*/  BSSY B0, `(.L_x_375) ;  /* 0x0000008000007945 */ /* 0x000fe20003800000 */
[----:B0-----:R-:W-:Y:S02]  /*11700*/  IMAD.MOV.U32 R12, RZ, RZ, RZ ;  /* 0x000000ffff0c7224 */ /* 0x001fe400078e00ff */
[----:B------:R-:W-:Y:S02]  /*11710*/  IMAD.MOV.U32 R11, RZ, RZ, 0x1f ;  /* 0x0000001fff0b7424 */ /* 0x000fe400078e00ff */
[----:B------:R-:W-:Y:S02]  /*11720*/  IMAD.MOV.U32 R15, RZ, RZ, -0x1 ;  /* 0xffffffffff0f7424 */ /* 0x000fe400078e00ff */
[----:B----4-:R-:W-:-:S07]  /*11730*/  IMAD.MOV.U32 R13, RZ, RZ, R3 ;  /* 0x000000ffff0d7224 */ /* 0x010fce00078e0003 */
[----:B-123--:R-:W-:Y:S05]  /*11740*/  WARPSYNC.COLLECTIVE R15, `(.L_x_376) ;  /* 0x000000000f087348 */ /* 0x00efea0003c00000 */
[----:B------:R0:W4:Y:S02]  /*11750*/  SHFL.IDX P6, R14, R13, R12, R11 ;  /* 0x0000000c0d0e7389 */ /* 0x00012400000c000b */
[----:B01234-:R-:W-:Y:S01]  /*11760*/  ENDCOLLECTIVE ;  /* 0x000000000000791b */ /* 0x01ffe20003800000 */
.L_x_376:
[----:B------:R-:W-:Y:S05]  /*11770*/  BSYNC B0 ;  /* 0x0000000000007941 */ /* 0x000fea0003800000 */
.L_x_375:
[----:B------:R0:W5:Y:S01]  /*11780*/  LDL R2, [R1+0xc] ;  /* 0x00000c0001027983 */ /* 0x0001620000100800 */
[----:B------:R-:W-:Y:S02]  /*11790*/  IMAD.MOV.U32 R13, RZ, RZ, R3 ;  /* 0x000000ffff0d7224 */ /* 0x000fe400078e0003 */
[----:B------:R-:W-:Y:S02]  /*117a0*/  IMAD.MOV.U32 R12, RZ, RZ, 0x1 ;  /* 0x00000001ff0c7424 */ /* 0x000fe400078e00ff */
[----:B------:R-:W-:Y:S02]  /*117b0*/  IMAD.MOV.U32 R11, RZ, RZ, 0x1f ;  /* 0x0000001fff0b7424 */ /* 0x000fe400078e00ff */
[----:B------:R-:W-:Y:S02]  /*117c0*/  IMAD.MOV.U32 R15, RZ, RZ, -0x1 ;  /* 0xffffffffff0f7424 */ /* 0x000fe400078e00ff */
[----:B0-----:R-:W-:-:S07]  /*117d0*/  IMAD.MOV.U32 R0, RZ, RZ, R14 ;  /* 0x000000ffff007224 */ /* 0x001fce00078e000e */
[----:B-----5:R-:W-:Y:S05]  /*117e0*/  WARPSYNC.COLLECTIVE R15, `(.L_x_377) ;  /* 0x000000000f087348 */ /* 0x020fea0003c00000 */
[----:B------:R0:W1:Y:S02]  /*117f0*/  SHFL.IDX P6, R14, R13, R12, R11 ;  /* 0x0000000c0d0e7389 */ /* 0x00006400000c000b */
[----:B01---5:R-:W-:Y:S01]  /*11800*/  ENDCOLLECTIVE ;  /* 0x000000000000791b */ /* 0x023fe20003800000 */
.L_x_377:
[----:B------:R-:W-:Y:S01]  /*11810*/  ULDC UR4, c[0x0][0xc3c] ;  /* 0x00030f0000047ab9 */ /* 0x000fe20000000800 */
[----:B------:R-:W-:Y:S02]  /*11820*/  IMAD.IADD R7, R2, 0x1, R16 ;  /* 0x0000000102077824 */ /* 0x000fe400078e0210 */
[----:B------:R-:W-:Y:S02]  /*11830*/  IMAD.MOV.U32 R11, RZ, RZ, RZ ;  /* 0x000000ffff0b7224 */ /* 0x000fe400078e00ff */
[----:B------:R-:W-:Y:S01]  /*11840*/  IMAD.MOV.U32 R8, RZ, RZ, R14 ;  /* 0x000000ffff087224 */ /* 0x000fe200078e000e */
[----:B------:R-:W-:-:S13]  /*11850*/  ISETP.GE.OR P1, PT, R7, UR4, !P0 ;  /* 0x0000000407007c0c */ /* 0x000fda000c726670 */
[----:B------:R-:W0:Y:S08]  /*11860*/  @!P1 LDC.64 R2, c[0x0][0xc80] ;  /* 0x00032000ff029b82 */ /* 0x000e300000000a00 */
[----:B------:R-:W1:Y:S01]  /*11870*/  @!P1 LDC.64 R4, c[0x0][0xc78] ;  /* 0x00031e00ff049b82 */ /* 0x000e620000000a00 */
[----:B0-----:R-:W-:-:S05]  /*11880*/  @!P1 IMAD.WIDE R2, R7, 0x4, R2 ;  /* 0x0000000407029825 */ /* 0x001fca00078e0202 */
[----:B------:R1:W2:Y:S02]  /*11890*/  @!P1 LDG.E R6, desc[UR40][R2.64] ;  /* 0x0000002802069981 */ /* 0x0002a4000c1e1900 */
[----:B-1----:R-:W-:-:S06]  /*118a0*/  @!P1 IMAD.WIDE R2, R7, 0x4, R4 ;  /* 0x0000000407029825 */ /* 0x002fcc00078e0204 */
[----:B------:R-:W3:Y:S01]  /*118b0*/  @!P1 LDG.E R2, desc[UR40][R2.64] ;  /* 0x0000002802029981 */ /* 0x000ee2000c1e1900 */
[----:B------:R-:W-:Y:S01]  /*118c0*/  IMAD.MOV.U32 R5, RZ, RZ, RZ ;  /* 0x000000ffff057224 */ /* 0x000fe200078e00ff */
[C---:B------:R-:W-:Y:S02]  /*118d0*/  ISETP.GE.U32.AND P2, PT, R16.reuse, 0x2, PT ;  /* 0x000000021000780c */ /* 0x040fe40003f46070 */
[C---:B------:R-:W-:Y:S02]  /*118e0*/  ISETP.GE.U32.AND P3, PT, R16.reuse, 0x4, PT ;  /* 0x000000041000780c */ /* 0x040fe40003f66070 */
[C---:B------:R-:W-:Y:S02]  /*118f0*/  ISETP.GE.U32.AND P4, PT, R16.reuse, 0x8, PT ;  /* 0x000000081000780c */ /* 0x040fe40003f86070 */
[----:B------:R-:W-:Y:S01]  /*11900*/  ISETP.GE.U32.AND P5, PT, R16, 0x10, PT ;  /* 0x000000101000780c */ /* 0x000fe20003fa6070 */
[----:B--2---:R-:W-:Y:S01]  /*11910*/  @!P1 IMAD.MOV.U32 R5, RZ, RZ, R6 ;  /* 0x000000ffff059224 */ /* 0x004fe200078e0006 */
[----:B------:R-:W-:-:S02]  /*11920*/  CS2R R6, SRZ ;  /* 0x0000000000067805 */ /* 0x000fc4000001ff00 */
[----:B---3--:R-:W-:Y:S01]  /*11930*/  @!P1 IMAD.MOV.U32 R7, RZ, RZ, R2 ;  /* 0x000000ffff079224 */ /* 0x008fe200078e0002 */
[----:B------:R-:W-:-:S03]  /*11940*/  ISETP.NE.AND P1, PT, R16, RZ, PT ;  /* 0x000000ff1000720c */ /* 0x000fc60003f25270 */
[----:B------:R-:W-:-:S04]  /*11950*/  IMAD R2, R7, R5, RZ ;  /* 0x0000000507027224 */ /* 0x000fc800078e02ff */
[----:B------:R-:W-:-:S07]  /*11960*/  IMAD.MOV.U32 R13, RZ, RZ, R2 ;  /* 0x000000ffff0d7224 */ /* 0x000fce00078e0002 */
[----:B------:R-:W-:Y:S05]  /*11970*/  WARPSYNC.COLLECTIVE R15, `(.L_x_378) ;  /* 0x000000000f087348 */ /* 0x000fea0003c00000 */
[----:B------:R0:W1:Y:S02]  /*11980*/  SHFL.UP P6, R14, R13, R12, R11 ;  /* 0x0400000c0d0e7389 */ /* 0x00006400000c000b */
[----:B01----:R-:W-:Y:S01]  /*11990*/  ENDCOLLECTIVE ;  /* 0x000000000000791b */ /* 0x003fe20003800000 */
.L_x_378:
[----:B------:R-:W-:Y:S02]  /*119a0*/  IMAD.MOV.U32 R12, RZ, RZ, 0x2 ;  /* 0x00000002ff0c7424 */ /* 0x000fe400078e00ff */
[----:B------:R-:W-:-:S05]  /*119b0*/  IMAD.MOV.U32 R3, RZ, RZ, R14 ;  /* 0x000000ffff037224 */ /* 0x000fca00078e000e */
[----:B------:R-:W-:-:S05]  /*119c0*/  SEL R3, R3, RZ, P1 ;  /* 0x000000ff03037207 */ /* 0x000fca0000800000 */
[----:B------:R-:W-:-:S04]  /*119d0*/  IMAD.IADD R2, R2, 0x1, R3 ;  /* 0x0000000102027824 */ /* 0x000fc800078e0203 */
[----:B------:R-:W-:-:S07]  /*119e0*/  IMAD.MOV.U32 R13, RZ, RZ, R2 ;  /* 0x000000ffff0d7224 */ /* 0x000fce00078e0002 */
[----:B------:R-:W-:Y:S05]  /*119f0*/  WARPSYNC.COLLECTIVE R15, `(.L_x_379) ;  /* 0x000000000f087348 */ /* 0x000fea0003c00000 */
[----:B------:R0:W1:Y:S02]  /*11a00*/  SHFL.UP P6, R14, R13, R12, R11 ;  /* 0x0400000c0d0e7389 */ /* 0x00006400000c000b */
[----:B01----:R-:W-:Y:S01]  /*11a10*/  ENDCOLLECTIVE ;  /* 0x000000000000791b */ /* 0x003fe20003800000 */
.L_x_379:
        /* <DEDUP_REMOVED lines=8> */
.L_x_380:
        /* <DEDUP_REMOVED lines=8> */
.L_x_381:
        /* <DEDUP_REMOVED lines=8> */
.L_x_382:
[----:B------:R-:W-:Y:S02]  /*11ba0*/  IMAD.MOV.U32 R12, RZ, RZ, 0x1f ;  /* 0x0000001fff0c7424 */ /* 0x000fe400078e00ff */
[----:B------:R-:W-:Y:S02]  /*11bb0*/  IMAD.MOV.U32 R11, RZ, RZ, 0x1f ;  /* 0x0000001fff0b7424 */ /* 0x000fe400078e00ff */
[----:B------:R-:W-:-:S05]  /*11bc0*/  IMAD.MOV.U32 R3, RZ, RZ, R14 ;  /* 0x000000ffff037224 */ /* 0x000fca00078e000e */
[----:B------:R-:W-:-:S05]  /*11bd0*/  SEL R3, R3, RZ, P5 ;  /* 0x000000ff03037207 */ /* 0x000fca0002800000 */
[----:B------:R-:W-:-:S04]  /*11be0*/  IMAD.IADD R2, R2, 0x1, R3 ;  /* 0x0000000102027824 */ /* 0x000fc800078e0203 */
[----:B------:R-:W-:-:S07]  /*11bf0*/  IMAD.MOV.U32 R13, RZ, RZ, R2 ;  /* 0x000000ffff0d7224 */ /* 0x000fce00078e0002 */
[----:B------:R-:W-:Y:S05]  /*11c00*/  WARPSYNC.COLLECTIVE R15, `(.L_x_383) ;  /* 0x000000000f087348 */ /* 0x000fea0003c00000 */
[----:B------:R0:W1:Y:S02]  /*11c10*/  SHFL.IDX P6, R14, R13, R12, R11 ;  /* 0x0000000c0d0e7389 */ /* 0x00006400000c000b */
[----:B01----:R-:W-:Y:S01]  /*11c20*/  ENDCOLLECTIVE ;  /* 0x000000000000791b */ /* 0x003fe20003800000 */
.L_x_383:
[----:B------:R-:W-:Y:S01]  /*11c30*/  IMAD.MOV.U32 R9, RZ, RZ, R14 ;  /* 0x000000ffff097224 */ /* 0x000fe200078e000e */
[----:B------:R-:W-:Y:S06]  /*11c40*/  BRA `(.L_x_384) ;  /* 0xffffffd800cc7947 */ /* 0x000fec000383ffff */
.L_x_323:
[----:B------:R-:W-:Y:S01]  /*11c50*/  BSSY B0, `(.L_x_385) ;  /* 0x0000008000007945 */ /* 0x000fe20003800000 */
[----:B------:R-:W-:Y:S02]  /*11c60*/  IMAD.MOV.U32 R13, RZ, RZ, R2 ;  /* 0x000000ffff0d7224 */ /* 0x000fe400078e0002 */
[----:B0-----:R-:W-:Y:S02]  /*11c70*/  IMAD.MOV.U32 R12, RZ, RZ, 0x1 ;  /* 0x00000001ff0c7424 */ /* 0x001fe400078e00ff */
[----:B------:R-:W-:Y:S02]  /*11c80*/  IMAD.MOV.U32 R11, RZ, RZ, RZ ;  /* 0x000000ffff0b7224 */ /* 0x000fe400078e00ff */
[----:B------:R-:W-:-:S07]  /*11c90*/  IMAD.MOV.U32 R15, RZ, RZ, -0x1 ;  /* 0xffffffffff0f7424 */ /* 0x000fce00078e00ff */
[----:B------:R-:W-:Y:S05]  /*11ca0*/  WARPSYNC.COLLECTIVE R15, `(.L_x_386) ;  /* 0x000000000f087348 */ /* 0x000fea0003c00000 */
[----:B------:R0:W1:Y:S02]  /*11cb0*/  SHFL.UP P6, R14, R13, R12, R11 ;  /* 0x0400000c0d0e7389 */ /* 0x00006400000c000b */
[----:B01----:R-:W-:Y:S01]  /*11cc0*/  ENDCOLLECTIVE ;  /* 0x000000000000791b */ /* 0x003fe20003800000 */
.L_x_386:
[----:B------:R-:W-:Y:S05]  /*11cd0*/  BSYNC B0 ;  /* 0x0000000000007941 */ /* 0x000fea0003800000 */
.L_x_385:
[----:B------:R-:W-:Y:S02]  /*11ce0*/  IMAD.MOV.U32 R3, RZ, RZ, R14 ;  /* 0x000000ffff037224 */ /* 0x000fe400078e000e */
[----:B------:R-:W-:Y:S02]  /*11cf0*/  IMAD.MOV.U32 R12, RZ, RZ, 0x2 ;  /* 0x00000002ff0c7424 */ /* 0x000fe400078e00ff */
[----:B------:R-:W-:Y:S01]  /*11d00*/  IMAD.MOV.U32 R11, RZ, RZ, RZ ;  /* 0x000000ffff0b7224 */ /* 0x000fe200078e00ff */
[----:B------:R-:W-:Y:S01]  /*11d10*/  SEL R3, R3, RZ, P1 ;  /* 0x000000ff03037207 */ /* 0x000fe20000800000 */
[----:B------:R-:W-:-:S04]  /*11d20*/  IMAD.MOV.U32 R15, RZ, RZ, -0x1 ;  /* 0xffffffffff0f7424 */ /* 0x000fc800078e00ff */
[----:B------:R-:W-:-:S04]  /*11d30*/  IMAD.IADD R2, R2, 0x1, R3 ;  /* 0x0000000102027824 */ /* 0x000fc800078e0203 */
[----:B------:R-:W-:-:S07]  /*11d40*/  IMAD.MOV.U32 R13, RZ, RZ, R2 ;  /* 0x000000ffff0d7224 */ /* 0x000fce00078e0002 */
[----:B------:R-:W-:Y:S05]  /*11d50*/  WARPSYNC.COLLECTIVE R15, `(.L_x_387) ;  /* 0x000000000f087348 */ /* 0x000fea0003c00000 */
[----:B------:R0:W1:Y:S02]  /*11d60*/  SHFL.UP P6, R14, R13, R12, R11 ;  /* 0x0400000c0d0e7389 */ /* 0x00006400000c000b */
[----:B01----:R-:W-:Y:S01]  /*11d70*/  ENDCOLLECTIVE ;  /* 0x000000000000791b */ /* 0x003fe20003800000 */
.L_x_387:
        /* <DEDUP_REMOVED lines=8> */
.L_x_388:
        /* <DEDUP_REMOVED lines=8> */
.L_x_389:
        /* <DEDUP_REMOVED lines=8> */
.L_x_390:
        /* <DEDUP_REMOVED lines=9> */
.L_x_391:
[----:B------:R-:W-:Y:S01]  /*11f90*/  IMAD.MOV.U32 R9, RZ, RZ, R14 ;  /* 0x000000ffff097224 */ /* 0x000fe200078e000e */
[----:B------:R-:W-:Y:S06]  /*11fa0*/  BRA `(.L_x_392) ;  /* 0xffffffd800a07947 */ /* 0x000fec000383ffff */
.L_x_325:
[----:B------:R-:W-:Y:S01]  /*11fb0*/  BSSY B0, `(.L_x_393) ;  /* 0x0000006000007945 */ /* 0x000fe20003800000 */
[----:B------:R-:W-:Y:S01]  /*11fc0*/  PLOP3.LUT P6, PT, P6, PT, PT, 0x8, 0x0 ;  /* 0x000000000000781c */ /* 0x000fe200037ce170 */
[----:B------:R-:W-:-:S12]  /*11fd0*/  IMAD.MOV.U32 R15, RZ, RZ, -0x1 ;  /* 0xffffffffff0f7424 */ /* 0x000fd800078e00ff */
[----:B01----:R-:W-:Y:S05]  /*11fe0*/  WARPSYNC.COLLECTIVE R15, `(.L_x_394) ;  /* 0x000000000f087348 */ /* 0x003fea0003c00000 */
[----:B------:R-:W-:Y:S01]  /*11ff0*/  VOTE.ANY R14, PT, P6 ;  /* 0x00000000000e7806 */ /* 0x000fe200030e0100 */
[----:B01----:R-:W-:Y:S06]  /*12000*/  ENDCOLLECTIVE ;  /* 0x000000000000791b */ /* 0x003fec0003800000 */
.L_x_394:
[----:B------:R-:W-:Y:S05]  /*12010*/  BSYNC B0 ;  /* 0x0000000000007941 */ /* 0x000fea0003800000 */
.L_x_393:
[----:B------:R-:W-:Y:S02]  /*12020*/  IMAD.MOV.U32 R8, RZ, RZ, R14 ;  /* 0x000000ffff087224 */ /* 0x000fe400078e000e */
[----:B------:R-:W-:Y:S02]  /*12030*/  IMAD.MOV.U32 R13, RZ, RZ, R5 ;  /* 0x000000ffff0d7224 */ /* 0x000fe400078e0005 */
[----:B------:R-:W0:Y:S01]  /*12040*/  POPC R4, R8 ;  /* 0x0000000800047309 */ /* 0x000e220000000000 */
[----:B------:R-:W-:Y:S02]  /*12050*/  IMAD.MOV.U32 R11, RZ, RZ, 0x1f ;  /* 0x0000001fff0b7424 */ /* 0x000fe400078e00ff */
[----:B------:R-:W-:Y:S02]  /*12060*/  IMAD.MOV.U32 R15, RZ, RZ, -0x1 ;  /* 0xffffffffff0f7424 */ /* 0x000fe400078e00ff */
[----:B0-----:R-:W-:-:S07]  /*12070*/  IMAD.MOV.U32 R12, RZ, RZ, R4 ;  /* 0x000000ffff0c7224 */ /* 0x001fce00078e0004 */
[----:B------:R-:W-:Y:S05]  /*12080*/  WARPSYNC.COLLECTIVE R15, `(.L_x_395) ;  /* 0x000000000f087348 */ /* 0x000fea0003c00000 */
[----:B------:R0:W1:Y:S02]  /*12090*/  SHFL.IDX P6, R14, R13, R12, R11 ;  /* 0x0000000c0d0e7389 */ /* 0x00006400000c000b */
[----:B01----:R-:W-:Y:S01]  /*120a0*/  ENDCOLLECTIVE ;  /* 0x000000000000791b */ /* 0x003fe20003800000 */
.L_x_395:
[----:B------:R-:W-:Y:S02]  /*120b0*/  IMAD.MOV.U32 R13, RZ, RZ, R7 ;  /* 0x000000ffff0d7224 */ /* 0x000fe400078e0007 */
[----:B------:R-:W-:-:S07]  /*120c0*/  IMAD.MOV.U32 R5, RZ, RZ, R14 ;  /* 0x000000ffff057224 */ /* 0x000fce00078e000e */
[----:B------:R-:W-:Y:S05]  /*120d0*/  WARPSYNC.COLLECTIVE R15, `(.L_x_396) ;  /* 0x000000000f087348 */ /* 0x000fea0003c00000 */
[----:B------:R0:W1:Y:S02]  /*120e0*/  SHFL.IDX P6, R14, R13, R12, R11 ;  /* 0x0000000c0d0e7389 */ /* 0x00006400000c000b */
[----:B01----:R-:W-:Y:S01]  /*120f0*/  ENDCOLLECTIVE ;  /* 0x000000000000791b */ /* 0x003fe20003800000 */
.L_x_396:
[----:B------:R-:W-:Y:S01]  /*12100*/  IMAD.MOV.U32 R7, RZ, RZ, R14 ;  /* 0x000000ffff077224 */ /* 0x000fe200078e000e */
[----:B------:R-:W-:Y:S06]  /*12110*/  BRA `(.L_x_397) ;  /* 0xffffffd800807947 */ /* 0x000fec000383ffff */
.L_x_327:
[----:B------:R-:W-:Y:S01]  /*12120*/  BSSY B0, `(.L_x_398) ;  /* 0x0000007000007945 */ /* 0x000fe20003800000 */
[----:B------:R-:W-:Y:S02]  /*12130*/  IMAD.MOV.U32 R13, RZ, RZ, R2 ;  /* 0x000000ffff0d7224 */ /* 0x000fe400078e0002 */
[----:B------:R-:W-:Y:S02]  /*12140*/  IMAD.MOV.U32 R11, RZ, RZ, 0x1f ;  /* 0x0000001fff0b7424 */ /* 0x000fe400078e00ff */
[----:B------:R-:W-:-:S07]  /*12150*/  IMAD.MOV.U32 R15, RZ, RZ, -0x1 ;  /* 0xffffffffff0f7424 */ /* 0x000fce00078e00ff */
[----:B-1234-:R-:W-:Y:S05]  /*12160*/  WARPSYNC.COLLECTIVE R15, `(.L_x_399) ;  /* 0x000000000f087348 */ /* 0x01efea0003c00000 */
[----:B------:R0:W0:Y:S02]  /*12170*/  SHFL.IDX P6, R14, R13, R12, R11 ;  /* 0x0000000c0d0e7389 */ /* 0x00002400000c000b */
[----:B01234-:R-:W-:Y:S01]  /*12180*/  ENDCOLLECTIVE ;  /* 0x000000000000791b */ /* 0x01ffe20003800000 */
.L_x_399:
[----:B------:R-:W-:Y:S05]  /*12190*/  BSYNC B0 ;  /* 0x0000000000007941 */ /* 0x000fea0003800000 */
.L_x_398:
[----:B------:R-:W-:Y:S01]  /*121a0*/  IMAD.MOV.U32 R2, RZ, RZ, R14 ;  /* 0x000000ffff027224 */ /* 0x000fe200078e000e */
[----:B------:R-:W-:Y:S06]  /*121b0*/  BRA `(.L_x_400) ;  /* 0xffffffd800707947 */ /* 0x000fec000383ffff */
.L_x_331:
[----:B0-----:R0:W1:Y:S02]  /*121c0*/  SYNCS.PHASECHK.TRANS64.TRYWAIT P0, [R0+URZ+0x34820], R3 ;  /* 0x03482003000075a7 */ /* 0x001064000800017f */
[----:B-1----:R-:W-:Y:S05]  /*121d0*/  @!P0 NANOSLEEP.SYNCS 0x989680 ;  /* 0x009896800000895d */ /* 0x002fea0003900000 */
[----:B------:R-:W1:Y:S02]  /*121e0*/  @!P0 SYNCS.PHASECHK.TRANS64 P0, [R0+URZ+0x34820], R3 ;  /* 0x03482003000085a7 */ /* 0x000e64000800007f */
[----:B-1----:R-:W-:Y:S05]  /*121f0*/  @!P0 BRA `(.L_x_331) ;  /* 0xfffffffc00f08947 */ /* 0x002fea000383ffff */
[----:B------:R-:W-:Y:S05]  /*12200*/  BRA `(.L_x_401) ;  /* 0xffffffe000087947 */ /* 0x000fea000383ffff */
.L_x_332:
[----:B------:R-:W1:Y:S01]  /*12210*/  S2R R2, SR_TID.X ;  /* 0x0000000000027919 */ /* 0x000e620000002100 */
[----:B------:R-:W-:Y:S01]  /*12220*/  BSSY B0, `(.L_x_402) ;  /* 0x000000a000007945 */ /* 0x000fe20003800000 */
[----:B------:R-:W-:Y:S02]  /*12230*/  IMAD.MOV.U32 R12, RZ, RZ, RZ ;  /* 0x000000ffff0c7224 */ /* 0x000fe400078e00ff */
[----:B------:R-:W-:Y:S02]  /*12240*/  IMAD.MOV.U32 R11, RZ, RZ, 0x1f ;  /* 0x0000001fff0b7424 */ /* 0x000fe400078e00ff */
[----:B------:R-:W-:Y:S01]  /*12250*/  IMAD.MOV.U32 R15, RZ, RZ, -0x1 ;  /* 0xffffffffff0f7424 */ /* 0x000fe200078e00ff */
[----:B-1----:R-:W-:-:S04]  /*12260*/  SHF.R.U32.HI R2, RZ, 0x5, R2 ;  /* 0x00000005ff027819 */ /* 0x002fc80000011602 */
[----:B------:R-:W-:-:S05]  /*12270*/  LOP3.LUT R2, R2, 0x3, RZ, 0xc0, !PT ;  /* 0x0000000302027812 */ /* 0x000fca00078ec0ff */
[----:B------:R-:W-:-:S07]  /*12280*/  IMAD.MOV.U32 R13, RZ, RZ, R2 ;  /* 0x000000ffff0d7224 */ /* 0x000fce00078e0002 */
[----:B0-----:R-:W-:Y:S05]  /*12290*/  WARPSYNC.COLLECTIVE R15, `(.L_x_403) ;  /* 0x000000000f087348 */ /* 0x001fea0003c00000 */
[----:B------:R1:W2:Y:S02]  /*122a0*/  SHFL.IDX P6, R14, R13, R12, R11 ;  /* 0x0000000c0d0e7389 */ /* 0x0002a400000c000b */
[----:B012---:R-:W-:Y:S01]  /*122b0*/  ENDCOLLECTIVE ;  /* 0x000000000000791b */ /* 0x007fe20003800000 */
.L_x_403:
[----:B------:R-:W-:Y:S05]  /*122c0*/  BSYNC B0 ;  /* 0x0000000000007941 */ /* 0x000fea0003800000 */
.L_x_402:
[----:B------:R-:W-:Y:S05]  /*122d0*/  BRA `(.L_x_404) ;  /* 0xffffffdc00f07947 */ /* 0x000fea000383ffff */
.L_x_335:
[----:B------:R-:W-:Y:S01]  /*122e0*/  BSSY B1, `(.L_x_405) ;  /* 0x0000006000017945 */ /* 0x000fe20003800000 */
[----:B------:R-:W-:-:S07]  /*122f0*/  IMAD.MOV.U32 R15, RZ, RZ, -0x1 ;  /* 0xffffffffff0f7424 */ /* 0x000fce00078e00ff */
[----:B01----:R-:W-:Y:S05]  /*12300*/  WARPSYNC.COLLECTIVE R15, `(.L_x_406) ;  /* 0x000000000f0c7348 */ /* 0x003fea0003c00000 */
[----:B------:R-:W-:Y:S02]  /*12310*/  ELECT P6, UR62, PT ;  /* 0x00000000003e782f */ /* 0x000fe400038c0000 */
[----:B------:R-:W-:Y:S01]  /*12320*/  MOV R14, UR62 ;  /* 0x0000003e000e7c02 */ /* 0x000fe20008000f00 */
[----:B01----:R-:W-:Y:S10]  /*12330*/  ENDCOLLECTIVE ;  /* 0x000000000000791b */ /* 0x003ff40003800000 */
.L_x_406:
[----:B------:R-:W-:Y:S05]  /*12340*/  BSYNC B1 ;  /* 0x0000000000017941 */ /* 0x000fea0003800000 */
.L_x_405:
[----:B------:R-:W-:Y:S05]  /*12350*/  BRA `(.L_x_407) ;  /* 0xffffffdc00e87947 */ /* 0x000fea000383ffff */
.L_x_337:
[----:B0-----:R0:W1:Y:S02]  /*12360*/  SYNCS.PHASECHK.TRANS64.TRYWAIT P0, [R6+URZ], R5 ;  /* 0x00000005060075a7 */ /* 0x001064000800017f */
[----:B-1----:R-:W-:Y:S05]  /*12370*/  @!P0 NANOSLEEP.SYNCS 0x989680 ;  /* 0x009896800000895d */ /* 0x002fea0003900000 */
[----:B------:R-:W1:Y:S02]  /*12380*/  @!P0 SYNCS.PHASECHK.TRANS64 P0, [R6+URZ], R5 ;  /* 0x00000005060085a7 */ /* 0x000e64000800007f */
[----:B-1----:R-:W-:Y:S05]  /*12390*/  @!P0 BRA `(.L_x_337) ;  /* 0xfffffffc00f08947 */ /* 0x002fea000383ffff */
[----:B------:R-:W-:Y:S05]  /*123a0*/  BRA `(.L_x_408) ;  /* 0xffffffe000207947 */ /* 0x000fea000383ffff */
.L_x_338:
[----:B-1----:R1:W2:Y:S02]  /*123b0*/  SYNCS.PHASECHK.TRANS64.TRYWAIT P0, [R7+URZ], R2 ;  /* 0x00000002070075a7 */ /* 0x0022a4000800017f */
[----:B--2---:R-:W-:Y:S05]  /*123c0*/  @!P0 NANOSLEEP.SYNCS 0x989680 ;  /* 0x009896800000895d */ /* 0x004fea0003900000 */
[----:B------:R-:W2:Y:S02]  /*123d0*/  @!P0 SYNCS.PHASECHK.TRANS64 P0, [R7+URZ], R2 ;  /* 0x00000002070085a7 */ /* 0x000ea4000800007f */
[----:B--2---:R-:W-:Y:S05]  /*123e0*/  @!P0 BRA `(.L_x_338) ;  /* 0xfffffffc00f08947 */ /* 0x004fea000383ffff */
[----:B------:R-:W-:Y:S05]  /*123f0*/  BRA `(.L_x_409) ;  /* 0xffffffe000147947 */ /* 0x000fea000383ffff */
.L_x_340:
[----:B--2---:R2:W3:Y:S02]  /*12400*/  SYNCS.PHASECHK.TRANS64.TRYWAIT P0, [R4+URZ], R5 ;  /* 0x00000005040075a7 */ /* 0x0044e4000800017f */
[----:B---3--:R-:W-:Y:S05]  /*12410*/  @!P0 NANOSLEEP.SYNCS 0x989680 ;  /* 0x009896800000895d */ /* 0x008fea0003900000 */
[----:B------:R-:W3:Y:S02]  /*12420*/  @!P0 SYNCS.PHASECHK.TRANS64 P0, [R4+URZ], R5 ;  /* 0x00000005040085a7 */ /* 0x000ee4000800007f */
[----:B---3--:R-:W-:Y:S05]  /*12430*/  @!P0 BRA `(.L_x_340) ;  /* 0xfffffffc00f08947 */ /* 0x008fea000383ffff */
[----:B------:R-:W-:Y:S05]  /*12440*/  BRA `(.L_x_410) ;  /* 0xffffffe000187947 */ /* 0x000fea000383ffff */
.L_x_411:
        /* <DEDUP_REMOVED lines=11> */
.L_x_14988:


//--------------------- .text._ZN7cutlass13device_kernelIN5flash11enable_sm90INS1_16FlashAttnFwdSm90INS1_25CollectiveMainloopFwdSm90ILi2EN4cute5tupleIJNS5_1CILi1EEES8_S8_EEENS6_IJNS7_ILi128EEESA_NS7_ILi192EEEEEELi128ENS_10bfloat16_tEfNS_4arch4Sm90ELb0ELb0ELb0ELb1ELb0ELb1ELb0ELb1ELb1ELb1ELb1ELb0EEENS1_21CollectiveEpilogueFwdINS6_IJSA_SA_SA_EEES9_SD_SF_Li256ELb1ELb1ELb1ELb0EEENS1_36VarlenDynamicPersistentTileSchedulerILi128ELi128ELi256ELi128ELb1ELb1ELb1ELb0ELb1ELb1EEEEEEEEEvNT_6ParamsE --------------------------
	.section	.text._ZN7cutlass13device_kernelIN5flash11enable_sm90INS1_16FlashAttnFwdSm90INS1_25CollectiveMainloopFwdSm90ILi2EN4cute5tupleIJNS5_1CILi1EEES8_S8_EEENS6_IJNS7_ILi128EEESA_NS7_ILi192EEEEEELi128ENS_10bfloat16_tEfNS_4arch4Sm90ELb0ELb0ELb0ELb1ELb0ELb1ELb0ELb1ELb1ELb1ELb1ELb0EEENS1_21CollectiveEpilogueFwdINS6_IJSA_SA_SA_EEES9_SD_SF_Li256ELb1ELb1ELb1ELb0EEENS1_36VarlenDynamicPersistentTileSchedulerILi128ELi128ELi256ELi128ELb1ELb1ELb1ELb0ELb1ELb1EEEEEEEEEvNT_6ParamsE,"ax",@progbits
	.align	128
.text._ZN7cutlass13device_kernelIN5flash11enable_sm90INS1_16FlashAttnFwdSm90INS1_25CollectiveMainloopFwdSm90ILi2EN4cute5tupleIJNS5_1CILi1EEES8_S8_EEENS6_IJNS7_ILi128EEESA_NS7_ILi192EEEEEELi128ENS_10bfloat16_tEfNS_4arch4Sm90ELb0ELb0ELb0ELb1ELb0ELb1ELb0ELb1ELb1ELb1ELb1ELb0EEENS1_21CollectiveEpilogueFwdINS6_IJSA_SA_SA_EEES9_SD_SF_Li256ELb1ELb1ELb1ELb0EEENS1_36VarlenDynamicPersistentTileSchedulerILi128ELi128ELi256ELi128ELb1ELb1ELb1ELb0ELb1ELb1EEEEEEEEEvNT_6ParamsE:
        .type           _ZN7cutlass13device_kernelIN5flash11enable_sm90INS1_16FlashAttnFwdSm90INS1_25CollectiveMainloopFwdSm90ILi2EN4cute5tupleIJNS5_1CILi1EEES8_S8_EEENS6_IJNS7_ILi128EEESA_NS7_ILi192EEEEEELi128ENS_10bfloat16_tEfNS_4arch4Sm90ELb0ELb0ELb0ELb1ELb0ELb1ELb0ELb1ELb1ELb1ELb1ELb0EEENS1_21CollectiveEpilogueFwdINS6_IJSA_SA_SA_EEES9_SD_SF_Li256ELb1ELb1ELb1ELb0EEENS1_36VarlenDynamicPersistentTileSchedulerILi128ELi128ELi256ELi128ELb1ELb1ELb1ELb0ELb1ELb1EEEEEEEEEvNT_6ParamsE,@function
        .size           _ZN7cutlass13device_kernelIN5flash11enable_sm90INS1_16FlashAttnFwdSm90INS1_25CollectiveMainloopFwdSm90ILi2EN4cute5tupleIJNS5_1CILi1EEES8_S8_EEENS6_IJNS7_ILi128EEESA_NS7_ILi192EEEEEELi128ENS_10bfloat16_tEfNS_4arch4Sm90ELb0ELb0ELb0ELb1ELb0ELb1ELb0ELb1ELb1ELb1ELb1ELb0EEENS1_21CollectiveEpilogueFwdINS6_IJSA_SA_SA_EEES9_SD_SF_Li256ELb1ELb1ELb1ELb0EEENS1_36VarlenDynamicPersistentTileSchedulerILi128ELi128ELi256ELi128ELb1ELb1ELb1ELb0ELb1ELb1EEEEEEEEEvNT_6ParamsE,(.L_x_14989 - _ZN7cutlass13device_kernelIN5flash11enable_sm90INS1_16FlashAttnFwdSm90INS1_25CollectiveMainloopFwdSm90ILi2EN4cute5tupleIJNS5_1CILi1EEES8_S8_EEENS6_IJNS7_ILi128EEESA_NS7_ILi192EEEEEELi128ENS_10bfloat16_tEfNS_4arch4Sm90ELb0ELb0ELb0ELb1ELb0ELb1ELb0ELb1ELb1ELb1ELb1ELb0EEENS1_21CollectiveEpilogueFwdINS6_IJSA_SA_SA_EEES9_SD_SF_Li256ELb1ELb1ELb1ELb0EEENS1_36VarlenDynamicPersistentTileSchedulerILi128ELi128ELi256ELi128ELb1ELb1ELb1ELb0ELb1ELb1EEEEEEEEEvNT_6ParamsE)
        .other          _ZN7cutlass13device_kernelIN5flash11enable_sm90INS1_16FlashAttnFwdSm90INS1_25CollectiveMainloopFwdSm90ILi2EN4cute5tupleIJNS5_1CILi1EEES8_S8_EEENS6_IJNS7_ILi128EEESA_NS7_ILi192EEEEEELi128ENS_10bfloat16_tEfNS_4arch4Sm90ELb0ELb0ELb0ELb1ELb0ELb1ELb0ELb1ELb1ELb1ELb1ELb0EEENS1_21CollectiveEpilogueFwdINS6_IJSA_SA_SA_EEES9_SD_SF_Li256ELb1ELb1ELb1ELb0EEENS1_36VarlenDynamicPersistentTileSchedulerILi128ELi128ELi256ELi128ELb1ELb1ELb1ELb0ELb1ELb1EEEEEEEEEvNT_6ParamsE,@"STO_CUDA_ENTRY STV_DEFAULT"
_ZN7cutlass13device_kernelIN5flash11enable_sm90INS1_16FlashAttnFwdSm90INS1_25CollectiveMainloopFwdSm90ILi2EN4cute5tupleIJNS5_1CILi1EEES8_S8_EEENS6_IJNS7_ILi128EEESA_NS7_ILi192EEEEEELi128ENS_10bfloat16_tEfNS_4arch4Sm90ELb0ELb0ELb0ELb1ELb0ELb1ELb0ELb1ELb1ELb1ELb1ELb0EEENS1_21CollectiveEpilogueFwdINS6_IJSA_SA_SA_EEES9_SD_SF_Li256ELb1ELb1ELb1ELb0EEENS1_36VarlenDynamicPersistentTileSchedulerILi128ELi128ELi256ELi128ELb1ELb1ELb1ELb0ELb1ELb1EEEEEEEEEvNT_6ParamsE:
[----:B------:R-:W0:Y:S02]  /*0000*/  LDC R1, c[0x0][0x28] ;  /* 0x00000a00ff017b82 */ /* 0x000e240000000800 */
[----:B0-----:R-:W-:Y:S01]  /*0010*/  VIADD R1, R1, 0xffffff50 ;  /* 0xffffff5001017836 */ /* 0x001fe20000000000 */
[----:B------:R-:W0:Y:S01]  /*0020*/  S2R R6, SR_TID.X ;  /* 0x0000000000067919 */ /* 0x000e220000002100 */
[----:B------:R-:W-:Y:S01]  /*0030*/  ELECT P0, URZ, PT ;  /* 0x00000000003f782f */ /* 0x000fe20003800000 */
[----:B------:R-:W-:Y:S01]  /*0040*/  BSSY B0, `(.L_x_412) ;  /* 0x0000014000007945 */ /* 0x000fe20003800000 */
[----:B0-----:R-:W-:-:S05]  /*0050*/  SHF.R.U32.HI R0, RZ, 0x5, R6 ;  /* 0x00000005ff007819 */ /* 0x001fca0000011606 */
[----:B------:R-:W0:Y:S02]  /*0060*/  SHFL.IDX PT, R2, R0, RZ, 0x1f ;  /* 0x00001fff00027589 */ /* 0x000e2400000e0000 */
[----:B0-----:R-:W-:Y:S02]  /*0070*/  ISETP.EQ.AND P0, PT, R2, RZ, P0 ;  /* 0x000000ff0200720c */ /* 0x001fe40000702270 */
[----:B------:R-:W-:-:S11]  /*0080*/  SHF.R.U32.HI R2, RZ, 0x7, R6 ;  /* 0x00000007ff027819 */ /* 0x000fd60000011606 */
[----:B------:R-:W-:Y:S05]  /*0090*/  @!P0 BRA `(.L_x_413) ;  /* 0x0000000000388947 */ /* 0x000fea0003800000 */
[----:B------:R-:W-:Y:S02]  /*00a0*/  ULDC.64 UR4, c[0x0][0x198] ;  /* 0x0000660000047ab9 */ /* 0x000fe40000000a00 */
[----:B------:R-:W-:Y:S02]  /*00b0*/  UIADD3 UR6, UP0, UR4, 0x370, URZ ;  /* 0x0000037004067890 */ /* 0x000fe4000ff1e03f */
[----:B------:R-:W-:Y:S02]  /*00c0*/  UIADD3 UR8, UP1, UR4, 0x470, URZ ;  /* 0x0000047004087890 */ /* 0x000fe4000ff3e03f */
[----:B------:R-:W-:Y:S02]  /*00d0*/  UIADD3 UR10, UP2, UR4, 0x570, URZ ;  /* 0x00000570040a7890 */ /* 0x000fe4000ff5e03f */
[----:B------:R-:W-:Y:S02]  /*00e0*/  UIADD3 UR4, UP3, UR4, 0x670, URZ ;  /* 0x0000067004047890 */ /* 0x000fe4000ff7e03f */
[----:B------:R-:W-:-:S02]  /*00f0*/  UIADD3.X UR7, URZ, UR5, URZ, UP0, !UPT ;  /* 0x000000053f077290 */ /* 0x000fc400087fe43f */
[----:B------:R-:W-:Y:S02]  /*0100*/  UIADD3.X UR9, URZ, UR5, URZ, UP1, !UPT ;  /* 0x000000053f097290 */ /* 0x000fe40008ffe43f */
[----:B------:R-:W-:Y:S02]  /*0110*/  UIADD3.X UR11, URZ, UR5, URZ, UP2, !UPT ;  /* 0x000000053f0b7290 */ /* 0x000fe400097fe43f */
[----:B------:R-:W-:-:S03]  /*0120*/  UIADD3.X UR5, URZ, UR5, URZ, UP3, !UPT ;  /* 0x000000053f057290 */ /* 0x000fc60009ffe43f */
[----:B------:R0:W-:Y:S02]  /*0130*/  UTMACCTL.PF [UR6] ;  /* 0x00000000060079b9 */ /* 0x0001e40008040000 */
[----:B------:R0:W-:Y:S02]  /*0140*/  UTMACCTL.PF [UR8] ;  /* 0x00000000080079b9 */ /* 0x0001e40008040000 */
[----:B------:R0:W-:Y:S02]  /*0150*/  UTMACCTL.PF [UR10] ;  /* 0x000000000a0079b9 */ /* 0x0001e40008040000 */
[----:B------:R0:W-:Y:S02]  /*0160*/  UTMACCTL.PF [UR4] ;  /* 0x00000000040079b9 */ /* 0x0001e40008040000 */
[----:B0-----:R-:W-:Y:S01]  /*0170*/  NOP ;  /* 0x0000000000007918 */ /* 0x001fe20000000000 */
.L_x_413:
[----:B------:R-:W-:Y:S05]  /*0180*/  BSYNC B0 ;  /* 0x0000000000007941 */ /* 0x000fea0003800000 */
.L_x_412:
[----:B------:R-:W-:Y:S01]  /*0190*/  VOTEU.ANY UP0, P0 ;  /* 0x00000000003f7886 */ /* 0x000fe20000000100 */
[----:B------:R-:W0:Y:S01]  /*01a0*/  SHFL.IDX PT, R2, R2, RZ, 0x1f ;  /* 0x00001fff02027589 */ /* 0x000e2200000e0000 */
[----:B------:R-:W-:Y:S01]  /*01b0*/  UMOV UR4, 0x80 ;  /* 0x0000008000047882 */ /* 0x000fe20000000000 */
[----:B------:R-:W-:Y:S01]  /*01c0*/  UMOV UR7, 0x100 ;  /* 0x0000010000077882 */ /* 0x000fe20000000000 */
[----:B------:R-:W-:Y:S01]  /*01d0*/  VOTEU.ANY UP1, P0 ;  /* 0x00000000003f7886 */ /* 0x000fe20000020100 */
[----:B------:R-:W1:Y:S01]  /*01e0*/  @UP0 S2UR UR8, SR_CgaCtaId ;  /* 0x00000000000809c3 */ /* 0x000e620000008800 */
[----:B------:R-:W2:Y:S01]  /*01f0*/  SHFL.IDX PT, R3, R0, RZ, 0x1f ;  /* 0x00001fff00037589 */ /* 0x000ea200000e0000 */
[----:B------:R-:W-:Y:S01]  /*0200*/  @UP0 UMOV UR6, 0x400 ;  /* 0x0000040000060882 */ /* 0x000fe20000000000 */
[----:B------:R-:W-:-:S04]  /*0210*/  @UP0 UIADD3 UR4, -UR4, 0x100000, URZ ;  /* 0x0010000004040890 */ /* 0x000fc8000fffe13f */
[----:B------:R-:W-:Y:S02]  /*0220*/  @UP0 USHF.L.U32 UR5, UR4, 0xb, URZ ;  /* 0x0000000b04050899 */ /* 0x000fe4000800063f */
[----:B------:R-:W-:Y:S01]  /*0230*/  @UP0 USHF.L.U32 UR4, UR4, 0x1, URZ ;  /* 0x0000000104040899 */ /* 0x000fe2000800063f */
[----:B------:R-:W-:Y:S01]  /*0240*/  VOTEU.ANY UP2, P0 ;  /* 0x00000000003f7886 */ /* 0x000fe20000040100 */
[----:B0-----:R-:W-:Y:S01]  /*0250*/  R2UR UR9, R2 ;  /* 0x00000000020972ca */ /* 0x001fe200000e0000 */
[----:B-1----:R-:W-:Y:S01]  /*0260*/  @UP0 ULEA UR8, UR8, UR6, 0x18 ;  /* 0x0000000608080291 */ /* 0x002fe2000f8ec03f */
[----:B--2---:R-:W-:Y:S01]  /*0270*/  ISETP.NE.AND P1, PT, R3, RZ, PT ;  /* 0x000000ff0300720c */ /* 0x004fe20003f25270 */
[----:B------:R-:W-:-:S04]  /*0280*/  @UP0 UIADD3 UR6, -UR7, 0x100000, URZ ;  /* 0x0010000007060890 */ /* 0x000fc8000fffe13f */
[----:B------:R-:W-:Y:S02]  /*0290*/  @UP0 USHF.L.U32 UR7, UR6, 0xb, URZ ;  /* 0x0000000b06070899 */ /* 0x000fe4000800063f */
[----:B------:R-:W-:-:S04]  /*02a0*/  @UP0 USHF.L.U32 UR6, UR6, 0x1, URZ ;  /* 0x0000000106060899 */ /* 0x000fc8000800063f */
[----:B------:R-:W-:Y:S01]  /*02b0*/  UISETP.NE.AND UP0, UPT, UR9, URZ, UPT ;  /* 0x0000003f0900728c */ /* 0x000fe2000bf05270 */
[----:B------:R-:W0:Y:S02]  /*02c0*/  FENCE.VIEW.ASYNC.S ;  /* 0x00000000000073c6 */ /* 0x000e240000000000 */
[----:B0-----:R0:W1:Y:S05]  /*02d0*/  @UP1 SYNCS.EXCH.64 URZ, [UR8+0x34800], UR4 ;  /* 0x03480004083f15b2 */ /* 0x00106a0008000100 */
[----:B------:R0:W2:Y:S01]  /*02e0*/  @UP2 SYNCS.EXCH.64 URZ, [UR8+0x34820], UR6 ;  /* 0x03482006083f25b2 */ /* 0x0000a20008000100 */
[----:B------:R-:W-:Y:S05]  /*02f0*/  @P1 BRA `(.L_x_414) ;  /* 0x0000000000481947 */ /* 0x000fea0003800000 */
[----:B0-----:R-:W0:Y:S01]  /*0300*/  S2UR UR5, SR_CgaCtaId ;  /* 0x00000000000579c3 */ /* 0x001e220000008800 */
[----:B------:R-:W-:Y:S01]  /*0310*/  UMOV UR4, 0x400 ;  /* 0x0000040000047882 */ /* 0x000fe20000000000 */
[----:B------:R-:W-:Y:S01]  /*0320*/  UMOV UR6, 0x1 ;  /* 0x0000000100067882 */ /* 0x000fe20000000000 */
[----:B------:R-:W-:Y:S01]  /*0330*/  UMOV UR7, 0x2 ;  /* 0x0000000200077882 */ /* 0x000fe20000000000 */
[----:B------:R-:W-:Y:S01]  /*0340*/  ELECT P0, URZ, PT ;  /* 0x00000000003f782f */ /* 0x000fe20003800000 */
[----:B0-----:R-:W-:Y:S02]  /*0350*/  ULEA UR8, UR5, UR4, 0x18 ;  /* 0x0000000405087291 */ /* 0x001fe4000f8ec03f */
[----:B------:R-:W-:-:S04]  /*0360*/  UIADD3 UR4, -UR6, 0x100000, URZ ;  /* 0x0010000006047890 */ /* 0x000fc8000fffe13f */
[----:B------:R-:W-:Y:S02]  /*0370*/  USHF.L.U32 UR5, UR4, 0xb, URZ ;  /* 0x0000000b04057899 */ /* 0x000fe4000800063f */
[----:B------:R-:W-:Y:S02]  /*0380*/  USHF.L.U32 UR4, UR4, 0x1, URZ ;  /* 0x0000000104047899 */ /* 0x000fe4000800063f */
[----:B------:R-:W-:-:S04]  /*0390*/  UIADD3 UR6, -UR7, 0x100000, URZ ;  /* 0x0010000007067890 */ /* 0x000fc8000fffe13f */
[----:B------:R-:W-:Y:S02]  /*03a0*/  USHF.L.U32 UR7, UR6, 0xb, URZ ;  /* 0x0000000b06077899 */ /* 0x000fe4000800063f */
[----:B------:R-:W-:Y:S01]  /*03b0*/  USHF.L.U32 UR6, UR6, 0x1, URZ ;  /* 0x0000000106067899 */ /* 0x000fe2000800063f */
[----:B------:R-:W0:Y:S03]  /*03c0*/  FENCE.VIEW.ASYNC.S ;  /* 0x00000000000073c6 */ /* 0x000e260000000000 */
[----:B0-----:R3:W4:Y:S08]  /*03d0*/  SYNCS.EXCH.64 URZ, [UR8+0x34830], UR4 ;  /* 0x03483004083f75b2 */ /* 0x0017300008000100 */
[----:B------:R3:W0:Y:S01]  /*03e0*/  SYNCS.EXCH.64 URZ, [UR8+0x34840], UR6 ;  /* 0x03484006083f75b2 */ /* 0x0006220008000100 */
[----:B------:R3:W0:Y:S01]  /*03f0*/  SYNCS.EXCH.64 URZ, [UR8+0x34838], UR4 ;  /* 0x03483804083f75b2 */ /* 0x0006220008000100 */
[----:B------:R3:W0:Y:S02]  /*0400*/  SYNCS.EXCH.64 URZ, [UR8+0x34848], UR6 ;  /* 0x03484806083f75b2 */ /* 0x0006240008000100 */
[----:B---3--:R-:W-:Y:S01]  /*0410*/  NOP ;  /* 0x0000000000007918 */ /* 0x008fe20000000000 */
.L_x_414:
[----:B------:R-:W3:Y:S01]  /*0420*/  SHFL.IDX PT, R2, R0, RZ, 0x1f ;  /* 0x00001fff00027589 */ /* 0x000ee200000e0000 */
[----:B------:R-:W-:Y:S01]  /*0430*/  NOP ;  /* 0x0000000000007918 */ /* 0x000fe20000000000 */
[----:B---3--:R-:W-:-:S13]  /*0440*/  ISETP.NE.AND P0, PT, R2, RZ, PT ;  /* 0x000000ff0200720c */ /* 0x008fda0003f05270 */
        /* <DEDUP_REMOVED lines=14> */
[----:B0-----:R3:W0:Y:S08]  /*0530*/  SYNCS.EXCH.64 URZ, [UR8+0x34850], UR4 ;  /* 0x03485004083f75b2 */ /* 0x0016300008000100 */
[----:B------:R3:W0:Y:S01]  /*0540*/  SYNCS.EXCH.64 URZ, [UR8+0x34860], UR6 ;  /* 0x03486006083f75b2 */ /* 0x0006220008000100 */
[----:B------:R3:W0:Y:S01]  /*0550*/  SYNCS.EXCH.64 URZ, [UR8+0x34858], UR4 ;  /* 0x03485804083f75b2 */ /* 0x0006220008000100 */
[----:B------:R3:W0:Y:S02]  /*0560*/  SYNCS.EXCH.64 URZ, [UR8+0x34868], UR6 ;  /* 0x03486806083f75b2 */ /* 0x0006240008000100 */
[----:B---3--:R-:W-:Y:S01]  /*0570*/  NOP ;  /* 0x0000000000007918 */ /* 0x008fe20000000000 */
.L_x_415:
[----:B------:R-:W3:Y:S01]  /*0580*/  SHFL.IDX PT, R2, R0, RZ, 0x1f ;  /* 0x00001fff00027589 */ /* 0x000ee200000e0000 */
[----:B------:R-:W-:Y:S01]  /*0590*/  NOP ;  /* 0x0000000000007918 */ /* 0x000fe20000000000 */
[----:B---3--:R-:W-:-:S13]  /*05a0*/  ISETP.NE.AND P0, PT, R2, RZ, PT ;  /* 0x000000ff0200720c */ /* 0x008fda0003f05270 */
[----:B------:R-:W-:Y:S05]  /*05b0*/  @P0 BRA `(.L_x_416) ;  /* 0x0000000000380947 */ /* 0x000fea0003800000 */
[----:B0-----:R-:W0:Y:S01]  /*05c0*/  S2UR UR5, SR_CgaCtaId ;  /* 0x00000000000579c3 */ /* 0x001e220000008800 */
[----:B------:R-:W-:Y:S01]  /*05d0*/  UMOV UR4, 0x400 ;  /* 0x0000040000047882 */ /* 0x000fe20000000000 */
[----:B------:R-:W-:Y:S01]  /*05e0*/  UMOV UR7, 0x1 ;  /* 0x0000000100077882 */ /* 0x000fe20000000000 */
[----:B------:R-:W-:Y:S01]  /*05f0*/  ELECT P0, URZ, PT ;  /* 0x00000000003f782f */ /* 0x000fe20003800000 */
[----:B0-----:R-:W-:Y:S02]  /*0600*/  ULEA UR6, UR5, UR4, 0x18 ;  /* 0x0000000405067291 */ /* 0x001fe4000f8ec03f */
[----:B------:R-:W-:-:S04]  /*0610*/  UIADD3 UR4, -UR7, 0x100000, URZ ;  /* 0x0010000007047890 */ /* 0x000fc8000fffe13f */
[----:B------:R-:W-:Y:S02]  /*0620*/  USHF.L.U32 UR5, UR4, 0xb, URZ ;  /* 0x0000000b04057899 */ /* 0x000fe4000800063f */
[----:B------:R-:W-:Y:S01]  /*0630*/  USHF.L.U32 UR4, UR4, 0x1, URZ ;  /* 0x0000000104047899 */ /* 0x000fe2000800063f */
[----:B------:R-:W0:Y:S11]  /*0640*/  FENCE.VIEW.ASYNC.S ;  /* 0x00000000000073c6 */ /* 0x000e360000000000 */
[----:B0-----:R3:W0:Y:S01]  /*0650*/  SYNCS.EXCH.64 URZ, [UR6+0x34870], UR4 ;  /* 0x03487004063f75b2 */ /* 0x0016220008000100 */
[----:B------:R3:W0:Y:S01]  /*0660*/  SYNCS.EXCH.64 URZ, [UR6+0x34880], UR4 ;  /* 0x03488004063f75b2 */ /* 0x0006220008000100 */
[----:B------:R3:W0:Y:S01]  /*0670*/  SYNCS.EXCH.64 URZ, [UR6+0x34878], UR4 ;  /* 0x03487804063f75b2 */ /* 0x0006220008000100 */
[----:B------:R3:W0:Y:S02]  /*0680*/  SYNCS.EXCH.64 URZ, [UR6+0x34888], UR4 ;  /* 0x03488804063f75b2 */ /* 0x0006240008000100 */
[----:B---3--:R-:W-:Y:S01]  /*0690*/  NOP ;  /* 0x0000000000007918 */ /* 0x008fe20000000000 */
.L_x_416:
        /* <DEDUP_REMOVED lines=22> */
.L_x_417:
        /* <DEDUP_REMOVED lines=22> */
.L_x_418:
[----:B0-----:R-:W-:Y:S01]  /*0960*/  UMOV UR4, 0x1 ;  /* 0x0000000100047882 */ /* 0x001fe20000000000 */
[----:B------:R-:W-:Y:S01]  /*0970*/  PLOP3.LUT P0, PT, PT, PT, UP0, 0x80, 0x0 ;  /* 0x000000000000781c */ /* 0x000fe20003f0f008 */
[----:B------:R-:W-:Y:S01]  /*0980*/  USEL UR4, UR4, 0x2, !UP0 ;  /* 0x0000000204047887 */ /* 0x000fe2000c000000 */
[----:B------:R-:W-:Y:S01]  /*0990*/  NOP ;  /* 0x0000000000007918 */ /* 0x000fe20000000000 */
[----:B------:R-:W-:Y:S01]  /*09a0*/  ULDC.64 UR56, c[0x0][0x208] ;  /* 0x0000820000387ab9 */ /* 0x000fe20000000a00 */
[----:B------:R-:W-:Y:S03]  /*09b0*/  BSSY B9, `(.L_x_419) ;  /* 0x0002138000097945 */ /* 0x000fe60003800000 */
[----:B------:R-:W-:-:S05]  /*09c0*/  IMAD.U32 R2, RZ, RZ, UR4 ;  /* 0x00000004ff027e24 */ /* 0x000fca000f8e00ff */
[----:B------:R0:W-:Y:S01]  /*09d0*/  STL [R1+0x88], R2 ;  /* 0x0000880201007387 */ /* 0x0001e20000100800 */
[----:B-12-4-:R-:W-:Y:S06]  /*09e0*/  BAR.SYNC.DEFER_BLOCKING 0x0 ;  /* 0x0000000000007b1d */ /* 0x016fec0000010000 */
[----:B------:R-:W-:Y:S05]  /*09f0*/  @!P0 BRA `(.L_x_420) ;  /* 0x00000190008c8947 */ /* 0x000fea0003800000 */
.L_x_421:
        /* <DEDUP_REMOVED lines=8> */
[----:B-1----:R-:W-:-:S06]  /*0a80*/  ULEA UR4, UR5, UR4, 0x18 ;  /* 0x0000000405047291 */ /* 0x002fcc000f8ec03f */
[----:B0-----:R-:W-:Y:S01]  /*0a90*/  IMAD.U32 R2, RZ, RZ, UR4 ;  /* 0x00000004ff027e24 */ /* 0x001fe2000f8e00ff */
[----:B------:R-:W-:-:S04]  /*0aa0*/  ULDC UR4, c[0x0][0xc3c] ;  /* 0x00030f0000047ab9 */ /* 0x000fc80000000800 */
[----:B------:R-:W0:Y:S01]  /*0ab0*/  LDS.128 R144, [R2+0x348d0] ;  /* 0x0348d00002907984 */ /* 0x000e220000000c00 */
[----:B------:R-:W-:Y:S06]  /*0ac0*/  BAR.ARV 0x4, 0x180 ;  /* 0x0106000000007b1d */ /* 0x000fec0000002000 */
[----:B0-----:R-:W-:-:S13]  /*0ad0*/  ISETP.GE.AND P0, PT, R147, UR4, PT ;  /* 0x0000000493007c0c */ /* 0x001fda000bf06270 */
[----:B------:R-:W-:Y:S05]  /*0ae0*/  @P0 BRA `(.L_x_422) ;  /* 0x0000021000900947 */ /* 0x000fea0003800000 */
[----:B------:R-:W2:Y:S01]  /*0af0*/  LDL R0, [R1+0x88] ;  /* 0x0000880001007983 */ /* 0x000ea20000100800 */
[----:B------:R-:W-:Y:S01]  /*0b00*/  VIADD R18, R6, 0xffffff80 ;  /* 0xffffff8006127836 */ /* 0x000fe20000000000 */
[----:B------:R-:W-:Y:S01]  /*0b10*/  R2UR UR61, R2 ;  /* 0x00000000023d72ca */ /* 0x000fe200000e0000 */
[----:B------:R-:W-:Y:S02]  /*0b20*/  IMAD.MOV.U32 R206, RZ, RZ, RZ ;  /* 0x000000ffffce7224 */ /* 0x000fe400078e00ff */
[----:B------:R-:W-:Y:S02]  /*0b30*/  IMAD.MOV.U32 R16, RZ, RZ, RZ ;  /* 0x000000ffff107224 */ /* 0x000fe400078e00ff */
[----:B------:R-:W-:Y:S02]  /*0b40*/  IMAD.MOV.U32 R184, RZ, RZ, RZ ;  /* 0x000000ffffb87224 */ /* 0x000fe400078e00ff */
[----:B------:R-:W-:Y:S02]  /*0b50*/  IMAD.MOV.U32 R196, RZ, RZ, RZ ;  /* 0x000000ffffc47224 */ /* 0x000fe400078e00ff */
[----:B------:R-:W-:-:S04]  /*0b60*/  IMAD.MOV.U32 R194, RZ, RZ, RZ ;  /* 0x000000ffffc27224 */ /* 0x000fc800078e00ff */
[----:B------:R-:W-:Y:S01]  /*0b70*/  UIADD3 UR61, UR61, 0x10400, URZ ;  /* 0x000104003d3d7890 */ /* 0x000fe2000fffe03f */
[----:B--2---:R-:W-:Y:S02]  /*0b80*/  R2UR UR4, R0 ;  /* 0x00000000000472ca */ /* 0x004fe400000e0000 */
[----:B------:R-:W-:-:S04]  /*0b90*/  SHF.R.S32.HI R0, RZ, 0x1f, R18 ;  /* 0x0000001fff007819 */ /* 0x000fc80000011412 */
[CC--:B------:R-:W-:Y:S02]  /*0ba0*/  LEA.HI R4, R0.reuse, R18.reuse, RZ, 0x4 ;  /* 0x0000001200047211 */ /* 0x0c0fe400078f20ff */
[CC--:B------:R-:W-:Y:S02]  /*0bb0*/  LEA.HI R3, R0.reuse, R18.reuse, RZ, 0x7 ;  /* 0x0000001200037211 */ /* 0x0c0fe400078f38ff */
[----:B------:R-:W-:Y:S02]  /*0bc0*/  SHF.R.S32.HI R7, RZ, 0x4, R4 ;  /* 0x00000004ff077819 */ /* 0x000fe40000011404 */
[----:B------:R-:W-:Y:S01]  /*0bd0*/  LEA.HI R6, R0, R18, RZ, 0x2 ;  /* 0x0000001200067211 */ /* 0x000fe200078f10ff */
[----:B------:R-:W-:Y:S01]  /*0be0*/  ULOP3.LUT UR58, UR4, 0x1, URZ, 0xfc, !UPT ;  /* 0x00000001043a7892 */ /* 0x000fe2000f8efc3f */
[C---:B------:R-:W-:Y:S02]  /*0bf0*/  LOP3.LUT R5, R4.reuse, 0x3fffff0, RZ, 0xc0, !PT ;  /* 0x03fffff004057812 */ /* 0x040fe400078ec0ff */
[----:B------:R-:W-:-:S02]  /*0c00*/  LEA.HI R4, R4, R7, RZ, 0x1 ;  /* 0x0000000704047211 */ /* 0x000fc400078f08ff */
[----:B------:R-:W-:Y:S01]  /*0c10*/  LOP3.LUT R232, R3, 0xffffff80, RZ, 0xc0, !PT ;  /* 0xffffff8003e87812 */ /* 0x000fe200078ec0ff */
[----:B------:R-:W-:Y:S01]  /*0c20*/  IMAD.IADD R5, R18, 0x1, -R5 ;  /* 0x0000000112057824 */ /* 0x000fe200078e0a05 */
[----:B------:R-:W-:Y:S02]  /*0c30*/  LOP3.LUT R228, R6, 0xfffffffc, RZ, 0xc0, !PT ;  /* 0xfffffffc06e47812 */ /* 0x000fe400078ec0ff */
[----:B------:R-:W-:Y:S01]  /*0c40*/  LEA.HI R192, R0, R18, RZ, 0x5 ;  /* 0x0000001200c07211 */ /* 0x000fe200078f28ff */
[----:B------:R-:W-:Y:S01]  /*0c50*/  IMAD.IADD R232, R18, 0x1, -R232 ;  /* 0x0000000112e87824 */ /* 0x000fe200078e0ae8 */
[----:B------:R-:W-:Y:S01]  /*0c60*/  LOP3.LUT R4, R4, 0x1ffffffe, RZ, 0xc0, !PT ;  /* 0x1ffffffe04047812 */ /* 0x000fe200078ec0ff */
[----:B------:R-:W-:Y:S01]  /*0c70*/  IMAD.IADD R228, R18, 0x1, -R228 ;  /* 0x0000000112e47824 */ /* 0x000fe200078e0ae4 */
[----:B------:R-:W-:Y:S02]  /*0c80*/  SHF.R.S32.HI R192, RZ, 0x5, R192 ;  /* 0x00000005ffc07819 */ /* 0x000fe400000114c0 */
[----:B------:R-:W-:Y:S01]  /*0c90*/  SHF.R.S32.HI R17, RZ, 0x2, R6 ;  /* 0x00000002ff117819 */ /* 0x000fe20000011406 */
[----:B------:R-:W-:Y:S01]  /*0ca0*/  IMAD.IADD R4, R7, 0x1, -R4 ;  /* 0x0000000107047824 */ /* 0x000fe200078e0a04 */
[----:B------:R-:W-:Y:S01]  /*0cb0*/  SHF.R.S32.HI R7, RZ, 0x1f, R232 ;  /* 0x0000001fff077819 */ /* 0x000fe200000114e8 */
[----:B------:R-:W-:Y:S01]  /*0cc0*/  IMAD.SHL.U32 R22, R228, 0x4, RZ ;  /* 0x00000004e4167824 */ /* 0x000fe200078e00ff */
[----:B------:R-:W-:Y:S01]  /*0cd0*/  SHF.R.S32.HI R6, RZ, 0x1f, R6 ;  /* 0x0000001fff067819 */ /* 0x000fe20000011406 */
[----:B------:R-:W-:Y:S01]  /*0ce0*/  IMAD R9, R192, 0x10, R5 ;  /* 0x00000010c0097824 */ /* 0x000fe200078e0205 */
[----:B------:R-:W-:Y:S01]  /*0cf0*/  LEA.HI R5, R7, R232, RZ, 0x2 ;  /* 0x000000e807057211 */ /* 0x000fe200078f10ff */
[----:B------:R-:W-:Y:S01]  /*0d00*/  VIADD R186, R22, 0x20 ;  /* 0x0000002016ba7836 */ /* 0x000fe20000000000 */
[----:B------:R-:W-:Y:S01]  /*0d10*/  LEA.HI R6, R6, R17, RZ, 0x3 ;  /* 0x0000001106067211 */ /* 0x000fe200078f18ff */
[----:B------:R-:W-:Y:S01]  /*0d20*/  IMAD R14, R9, 0x8, R4 ;  /* 0x00000008090e7824 */ /* 0x000fe200078e0204 */
[--C-:B------:R-:W-:Y:S01]  /*0d30*/  SHF.R.S32.HI R4, RZ, 0x2, R5.reuse ;  /* 0x00000002ff047819 */ /* 0x100fe20000011405 */
[C---:B------:R-:W-:Y:S01]  /*0d40*/  IMAD.IADD R8, R22.reuse, 0x1, R186 ;  /* 0x0000000116087824 */ /* 0x040fe200078e02ba */
[----:B------:R-:W-:Y:S01]  /*0d50*/  SHF.R.S32.HI R9, RZ, 0x1f, R5 ;  /* 0x0000001fff097819 */ /* 0x000fe20000011405 */
[----:B------:R-:W-:Y:S01]  /*0d60*/  VIADD R207, R17, 0x40 ;  /* 0x0000004011cf7836 */ /* 0x000fe20000000000 */
[----:B------:R-:W-:Y:S01]  /*0d70*/  SHF.R.S32.HI R15, RZ, 0x7, R3 ;  /* 0x00000007ff0f7819 */ /* 0x000fe20000011403 */
[C---:B------:R-:W-:Y:S01]  /*0d80*/  VIADD R188, R22.reuse, 0x40 ;  /* 0x0000004016bc7836 */ /* 0x040fe20000000000 */
[----:B------:R-:W-:Y:S01]  /*0d90*/  LEA.HI R9, R9, R4, RZ, 0x3 ;  /* 0x0000000409097211 */ /* 0x000fe200078f18ff */
[----:B------:R-:W-:Y:S01]  /*0da0*/  IMAD.SHL.U32 R185, R207, 0x40, RZ ;  /* 0x00000040cfb97824 */ /* 0x000fe200078e00ff */
[----:B------:R-:W-:Y:S01]  /*0db0*/  SHF.R.S32.HI R11, RZ, 0x1f, R8 ;  /* 0x0000001fff0b7819 */ /* 0x000fe20000011408 */
[C---:B------:R-:W-:Y:S01]  /*0dc0*/  IMAD.IADD R10, R22.reuse, 0x1, R188 ;  /* 0x00000001160a7824 */ /* 0x040fe200078e02bc */
[----:B------:R-:W-:Y:S01]  /*0dd0*/  LOP3.LUT R9, R9, 0xfffffff8, RZ, 0xc0, !PT ;  /* 0xfffffff809097812 */ /* 0x000fe200078ec0ff */
[C---:B------:R-:W-:Y:S01]  /*0de0*/  VIADD R189, R22.reuse, 0x30 ;  /* 0x0000003016bd7836 */ /* 0x040fe20000000000 */
[----:B------:R-:W-:Y:S01]  /*0df0*/  LEA.HI R7, R7, R232, RZ, 0x5 ;  /* 0x000000e807077211 */ /* 0x000fe200078f28ff */
[----:B------:R-:W-:Y:S01]  /*0e00*/  VIADD R187, R22, 0x10 ;  /* 0x0000001016bb7836 */ /* 0x000fe20000000000 */
[----:B------:R-:W-:Y:S01]  /*0e10*/  LOP3.LUT R6, R6, 0xfffffff8, RZ, 0xc0, !PT ;  /* 0xfffffff806067812 */ /* 0x000fe200078ec0ff */
[----:B------:R-:W-:Y:S01]  /*0e20*/  IMAD.IADD R4, R4, 0x1, -R9 ;  /* 0x0000000104047824 */ /* 0x000fe200078e0a09 */
[----:B------:R-:W-:Y:S01]  /*0e30*/  LEA.HI R3, R3, R15, RZ, 0x1 ;  /* 0x0000000f03037211 */ /* 0x000fe200078f08ff */
[----:B------:R-:W-:Y:S01]  /*0e40*/  VIADD R190, R22, 0x50 ;  /* 0x0000005016be7836 */ /* 0x000fe20000000000 */
[-C--:B------:R-:W-:Y:S01]  /*0e50*/  LEA.HI R12, R11, R8.reuse, RZ, 0x3 ;  /* 0x000000080b0c7211 */ /* 0x080fe200078f18ff */
[----:B------:R-:W-:Y:S01]  /*0e60*/  IMAD.IADD R231, R17, 0x1, -R6 ;  /* 0x0000000111e77824 */ /* 0x000fe200078e0a06 */
[----:B------:R-:W-:Y:S01]  /*0e70*/  LEA.HI R13, R11, R8, RZ, 0x6 ;  /* 0x000000080b0d7211 */ /* 0x000fe200078f30ff */
[----:B------:R-:W-:Y:S01]  /*0e80*/  IMAD.SHL.U32 R25, R189, 0x2, RZ ;  /* 0x00000002bd197824 */ /* 0x000fe200078e00ff */
[----:B------:R-:W-:Y:S01]  /*0e90*/  SHF.R.S32.HI R8, RZ, 0x1f, R207 ;  /* 0x0000001fff087819 */ /* 0x000fe200000114cf */
[----:B------:R-:W-:Y:S01]  /*0ea0*/  IMAD.SHL.U32 R191, R231, 0x40, RZ ;  /* 0x00000040e7bf7824 */ /* 0x000fe200078e00ff */
[----:B------:R-:W-:Y:S01]  /*0eb0*/  SHF.R.S32.HI R7, RZ, 0x5, R7 ;  /* 0x00000005ff077819 */ /* 0x000fe20000011407 */
[----:B------:R-:W-:Y:S01]  /*0ec0*/  IMAD.SHL.U32 R13, R13, 0x80, RZ ;  /* 0x000000800d0d7824 */ /* 0x000fe200078e00ff */
[----:B------:R-:W-:Y:S01]  /*0ed0*/  LOP3.LUT R3, R3, 0x3fffffe, RZ, 0xc0, !PT ;  /* 0x03fffffe03037812 */ /* 0x000fe200078ec0ff */
[----:B------:R-:W-:Y:S01]  /*0ee0*/  IMAD.SHL.U32 R24, R190, 0x2, RZ ;  /* 0x00000002be187824 */ /* 0x000fe200078e00ff */
[----:B------:R-:W-:Y:S01]  /*0ef0*/  LEA.HI R0, R0, R18, RZ, 0x3 ;  /* 0x0000001200007211 */ /* 0x000fe200078f18ff */
[----:B------:R-:W-:Y:S01]  /*0f00*/  IMAD R4, R7, 0x10, R4 ;  /* 0x0000001007047824 */ /* 0x000fe200078e0204 */
[----:B------:R-:W-:Y:S01]  /*0f10*/  LEA.HI R8, R8, R207, RZ, 0x3 ;  /* 0x000000cf08087211 */ /* 0x000fe200078f18ff */
[----:B------:R-:W-:Y:S01]  /*0f20*/  IMAD.IADD R3, R15, 0x1, -R3 ;  /* 0x000000010f037824 */ /* 0x000fe200078e0a03 */
[----:B------:R-:W-:Y:S01]  /*0f30*/  SHF.R.S32.HI R11, RZ, 0x1f, R10 ;  /* 0x0000001fff0b7819 */ /* 0x000fe2000001140a */
[----:B------:R-:W-:Y:S01]  /*0f40*/  IMAD.SHL.U32 R234, R187, 0x2, RZ ;  /* 0x00000002bbea7824 */ /* 0x000fe200078e00ff */
[----:B------:R-:W-:Y:S01]  /*0f50*/  LOP3.LUT R185, R185, 0x1c0, RZ, 0xc0, !PT ;  /* 0x000001c0b9b97812 */ /* 0x000fe200078ec0ff */
[----:B------:R-:W-:Y:S01]  /*0f60*/  IMAD.SHL.U32 R8, R8, 0x40, RZ ;  /* 0x0000004008087824 */ /* 0x000fe200078e00ff */
[----:B------:R-:W-:Y:S01]  /*0f70*/  LOP3.LUT R201, R0, 0xfffffff8, RZ, 0xc0, !PT ;  /* 0xfffffff800c97812 */ /* 0x000fe200078ec0ff */
[----:B------:R-:W-:Y:S01]  /*0f80*/  IMAD R15, R3, 0x40, R4 ;  /* 0x00000040030f7824 */ /* 0x000fe200078e0204 */
[-C--:B------:R-:W-:Y:S01]  /*0f90*/  LEA.HI R230, R11, R10.reuse, RZ, 0x3 ;  /* 0x0000000a0be67211 */ /* 0x080fe200078f18ff */
[----:B------:R-:W-:Y:S01]  /*0fa0*/  IMAD.SHL.U32 R236, R186, 0x2, RZ ;  /* 0x00000002baec7824 */ /* 0x000fe200078e00ff */
[----:B------:R-:W-:Y:S01]  /*0fb0*/  LOP3.LUT R191, R191, 0x1c0, RZ, 0xc0, !PT ;  /* 0x000001c0bfbf7812 */ /* 0x000fe200078ec0ff */
[----:B------:R-:W-:Y:S01]  /*0fc0*/  IMAD.IADD R201, R18, 0x1, -R201 ;  /* 0x0000000112c97824 */ /* 0x000fe200078e0ac9 */
[----:B------:R-:W-:Y:S01]  /*0fd0*/  SHF.R.U32.HI R21, RZ, 0x3, R185 ;  /* 0x00000003ff157819 */ /* 0x000fe200000116b9 */
[----:B------:R-:W-:Y:S01]  /*0fe0*/  IMAD.SHL.U32 R18, R228, 0x8, RZ ;  /* 0x00000008e4127824 */ /* 0x000fe200078e00ff */
[--C-:B------:R-:W-:Y:S01]  /*0ff0*/  LOP3.LUT R3, R185, 0x38, R12.reuse, 0xf8, !PT ;  /* 0x00000038b9037812 */ /* 0x100fe200078ef80c */
[----:B------:R-:W-:Y:S01]  /*1000*/  IMAD.SHL.U32 R198, R201, 0x8, RZ ;  /* 0x00000008c9c67824 */ /* 0x000fe200078e00ff */
[----:B------:R-:W-:Y:S01]  /*1010*/  LEA.HI R10, R11, R10, RZ, 0x6 ;  /* 0x0000000a0b0a7211 */ /* 0x000fe200078f30ff */
[----:B------:R-:W-:Y:S01]  /*1020*/  STL [R1+0x7c], R15 ;  /* 0x00007c0f01007387 */ /* 0x000fe20000100800 */
[----:B------:R-:W-:Y:S01]  /*1030*/  LOP3.LUT R195, R8, 0xfffffe00, RZ, 0xc0, !PT ;  /* 0xfffffe0008c37812 */ /* 0x000fe200078ec0ff */
[----:B------:R-:W-:Y:S01]  /*1040*/  VIADD R200, R198, 0x40 ;  /* 0x00000040c6c87836 */ /* 0x000fe20000000000 */
[----:B------:R-:W-:Y:S01]  /*1050*/  SHF.R.U32.HI R193, RZ, 0x3, R191 ;  /* 0x00000003ffc17819 */ /* 0x000fe200000116bf */
[----:B------:R-:W-:Y:S01]  /*1060*/  IMAD.SHL.U32 R10, R10, 0x80, RZ ;  /* 0x000000800a0a7824 */ /* 0x000fe200078e00ff */
[----:B------:R-:W-:Y:S01]  /*1070*/  LOP3.LUT R4, R191, 0x38, R12, 0xf8, !PT ;  /* 0x00000038bf047812 */ /* 0x000fe200078ef80c */
[----:B------:R-:W-:Y:S01]  /*1080*/  STL [R1+0x14], R25 ;  /* 0x0000141901007387 */ /* 0x000fe20000100800 */
[----:B------:R-:W-:-:S02]  /*1090*/  LOP3.LUT R13, R13, 0xffffe000, RZ, 0xc0, !PT ;  /* 0xffffe0000d0d7812 */ /* 0x000fc400078ec0ff */
[----:B------:R-:W-:Y:S02]  /*10a0*/  LOP3.LUT R8, R3, R21, RZ, 0x3c, !PT ;  /* 0x0000001503087212 */ /* 0x000fe400078e3cff */
[----:B------:R-:W-:Y:S02]  /*10b0*/  LOP3.LUT R7, R185, 0x38, R230, 0xf8, !PT ;  /* 0x00000038b9077812 */ /* 0x000fe400078ef8e6 */
[----:B------:R-:W-:Y:S02]  /*10c0*/  LOP3.LUT R4, R4, R193, RZ, 0x3c, !PT ;  /* 0x000000c104047212 */ /* 0x000fe400078e3cff */
[----:B------:R-:W-:Y:S01]  /*10d0*/  IADD3 R8, R8, R13, R195 ;  /* 0x0000000d08087210 */ /* 0x000fe20007ffe0c3 */
[----:B------:R-:W-:Y:S01]  /*10e0*/  IMAD R13, R192, 0x200, R13 ;  /* 0x00000200c00d7824 */ /* 0x000fe200078e020d */
[----:B------:R-:W-:Y:S02]  /*10f0*/  LOP3.LUT R10, R10, 0xffffe000, RZ, 0xc0, !PT ;  /* 0xffffe0000a0a7812 */ /* 0x000fe400078ec0ff */
[----:B------:R-:W-:Y:S01]  /*1100*/  LOP3.LUT R7, R7, R21, RZ, 0x3c, !PT ;  /* 0x0000001507077212 */ /* 0x000fe200078e3cff */
[----:B------:R-:W-:Y:S01]  /*1110*/  IMAD.IADD R4, R13, 0x1, R4 ;  /* 0x000000010d047824 */ /* 0x000fe200078e0204 */
[----:B------:R-:W-:Y:S01]  /*1120*/  LOP3.LUT R5, R5, 0x7ffffffc, RZ, 0xc0, !PT ;  /* 0x7ffffffc05057812 */ /* 0x000fe200078ec0ff */
[----:B------:R-:W-:Y:S01]  /*1130*/  IMAD R3, R192, 0x200, R10 ;  /* 0x00000200c0037824 */ /* 0x000fe200078e020a */
[----:B------:R-:W-:-:S02]  /*1140*/  SHF.R.S32.HI R227, RZ, 0x3, R0 ;  /* 0x00000003ffe37819 */ /* 0x000fc40000011400 */
[----:B------:R-:W-:Y:S01]  /*1150*/  SHF.R.S32.HI R13, RZ, 0x1f, R200 ;  /* 0x0000001fff0d7819 */ /* 0x000fe200000114c8 */
[----:B------:R-:W-:Y:S01]  /*1160*/  IMAD.SHL.U32 R13, R188, 0x2, RZ ;  /* 0x00000002bc0d7824 */ /* 0x000fe200078e00ff */
[----:B------:R-:W-:Y:S01]  /*1170*/  SHF.R.S32.HI R0, RZ, 0x1f, R198 ;  /* 0x0000001fff007819 */ /* 0x000fe200000114c6 */
[----:B------:R-:W-:Y:S01]  /*1180*/  IMAD.IADD R5, R232, 0x1, -R5 ;  /* 0x00000001e8057824 */ /* 0x000fe200078e0a05 */
[----:B------:R-:W-:Y:S02]  /*1190*/  IADD3 R7, R7, R10, R195 ;  /* 0x0000000a07077210 */ /* 0x000fe40007ffe0c3 */
[----:B------:R-:W-:Y:S01]  /*11a0*/  LOP3.LUT R0, R185, 0x38, R18, 0xf8, !PT ;  /* 0x00000038b9007812 */ /* 0x000fe200078ef812 */
[----:B------:R0:W-:Y:S01]  /*11b0*/  STL [R1+0x4c], R13 ;  /* 0x00004c0d01007387 */ /* 0x0001e20000100800 */
[----:B------:R-:W-:Y:S01]  /*11c0*/  LOP3.LUT R6, R191, 0x38, R230, 0xf8, !PT ;  /* 0x00000038bf067812 */ /* 0x000fe200078ef8e6 */
[----:B------:R-:W-:Y:S01]  /*11d0*/  IMAD.SHL.U32 R225, R5, 0x2, RZ ;  /* 0x0000000205e17824 */ /* 0x000fe200078e00ff */
[----:B------:R-:W-:Y:S01]  /*11e0*/  SHF.R.S32.HI R10, RZ, 0x1f, R187 ;  /* 0x0000001fff0a7819 */ /* 0x000fe200000114bb */
[----:B------:R-:W-:Y:S01]  /*11f0*/  STL [R1+0x54], R24 ;  /* 0x0000541801007387 */ /* 0x000fe20000100800 */
[----:B------:R-:W-:Y:S01]  /*1200*/  SHF.R.S32.HI R9, RZ, 0x1f, R188 ;  /* 0x0000001fff097819 */ /* 0x000fe200000114bc */
[C---:B------:R-:W-:Y:S01]  /*1210*/  VIADD R224, R225.reuse, 0x10 ;  /* 0x00000010e1e07836 */ /* 0x040fe20000000000 */
[----:B------:R-:W-:Y:S01]  /*1220*/  SHF.R.S32.HI R11, RZ, 0x1f, R190 ;  /* 0x0000001fff0b7819 */ /* 0x000fe200000114be */
[----:B------:R-:W-:Y:S01]  /*1230*/  VIADD R221, R225, 0x28 ;  /* 0x00000028e1dd7836 */ /* 0x000fe20000000000 */
[----:B------:R-:W-:Y:S01]  /*1240*/  LOP3.LUT R0, R195, R0, R21, 0xf6, !PT ;  /* 0x00000000c3007212 */ /* 0x000fe200078ef615 */
[----:B0-----:R-:W-:Y:S01]  /*1250*/  IMAD.SHL.U32 R13, R14, 0x8, RZ ;  /* 0x000000080e0d7824 */ /* 0x001fe200078e00ff */
[----:B------:R-:W-:Y:S01]  /*1260*/  LOP3.LUT R6, R6, R193, RZ, 0x3c, !PT ;  /* 0x000000c106067212 */ /* 0x000fe200078e3cff */
[----:B------:R-:W-:Y:S01]  /*1270*/  VIADD R218, R225, 0x40 ;  /* 0x00000040e1da7836 */ /* 0x000fe20000000000 */
[----:B------:R-:W-:Y:S01]  /*1280*/  SHF.L.U64.HI R233, R187, 0x1, R10 ;  /* 0x00000001bbe97819 */ /* 0x000fe2000001020a */
[----:B------:R-:W-:Y:S01]  /*1290*/  VIADD R215, R225, 0x58 ;  /* 0x00000058e1d77836 */ /* 0x000fe20000000000 */
[----:B------:R-:W-:Y:S01]  /*12a0*/  SHF.L.U64.HI R10, R188, 0x1, R9 ;  /* 0x00000001bc0a7819 */ /* 0x000fe20000010209 */
[----:B------:R-:W-:Y:S01]  /*12b0*/  IMAD.IADD R6, R3, 0x1, R6 ;  /* 0x0000000103067824 */ /* 0x000fe200078e0206 */
[----:B------:R-:W-:Y:S01]  /*12c0*/  SHF.L.U64.HI R9, R190, 0x1, R11 ;  /* 0x00000001be097819 */ /* 0x000fe2000001020b */
[----:B------:R-:W-:Y:S01]  /*12d0*/  STL [R1+0x84], R13 ;  /* 0x0000840d01007387 */ /* 0x000fe20000100800 */
[----:B------:R-:W-:Y:S01]  /*12e0*/  LEA R0, R0, UR61, 0x1 ;  /* 0x0000003d00007c11 */ /* 0x000fe2000f8e08ff */
[C---:B------:R-:W-:Y:S01]  /*12f0*/  VIADD R212, R225.reuse, 0x70 ;  /* 0x00000070e1d47836 */ /* 0x040fe20000000000 */
[----:B------:R-:W-:Y:S01]  /*1300*/  LEA.HI R3, R228, R228, RZ, 0x1 ;  /* 0x000000e4e4037211 */ /* 0x000fe200078f08ff */
[----:B------:R-:W-:Y:S01]  /*1310*/  STL [R1+0x48], R10 ;  /* 0x0000480a01007387 */ /* 0x000fe20000100800 */
[C---:B------:R-:W-:Y:S01]  /*1320*/  VIADD R223, R225.reuse, 0x18 ;  /* 0x00000018e1df7836 */ /* 0x040fe20000000000 */
[----:B------:R-:W-:Y:S01]  /*1330*/  LEA R8, R8, UR61, 0x1 ;  /* 0x0000003d08087c11 */ /* 0x000fe2000f8e08ff */
[----:B------:R-:W-:Y:S01]  /*1340*/  VIADD R220, R225, 0x30 ;  /* 0x00000030e1dc7836 */ /* 0x000fe20000000000 */
[----:B------:R-:W-:Y:S01]  /*1350*/  STL [R1+0x50], R9 ;  /* 0x0000500901007387 */ /* 0x000fe20000100800 */
[----:B------:R-:W-:Y:S01]  /*1360*/  LOP3.LUT R3, R3, 0x1ffffffe, RZ, 0xc0, !PT ;  /* 0x1ffffffe03037812 */ /* 0x000fe200078ec0ff */
[C---:B------:R-:W-:Y:S01]  /*1370*/  VIADD R217, R225.reuse, 0x48 ;  /* 0x00000048e1d97836 */ /* 0x040fe20000000000 */
[----:B------:R-:W-:Y:S01]  /*1380*/  SHF.R.S32.HI R5, RZ, 0x1f, R223 ;  /* 0x0000001fff057819 */ /* 0x000fe200000114df */
[----:B------:R0:W-:Y:S01]  /*1390*/  STL [R1+0x74], R0 ;  /* 0x0000740001007387 */ /* 0x0001e20000100800 */
[C---:B------:R-:W-:Y:S01]  /*13a0*/  VIADD R214, R225.reuse, 0x60 ;  /* 0x00000060e1d67836 */ /* 0x040fe20000000000 */
[----:B------:R-:W-:Y:S01]  /*13b0*/  SHF.R.S32.HI R5, RZ, 0x1f, R220 ;  /* 0x0000001fff057819 */ /* 0x000fe200000114dc */
[----:B------:R-:W-:Y:S01]  /*13c0*/  VIADD R211, R225, 0x78 ;  /* 0x00000078e1d37836 */ /* 0x000fe20000000000 */
[----:B------:R-:W-:Y:S01]  /*13d0*/  SHF.R.S32.HI R5, RZ, 0x1f, R217 ;  /* 0x0000001fff057819 */ /* 0x000fe200000114d9 */
[----:B------:R-:W-:Y:S01]  /*13e0*/  IMAD.IADD R3, R228, 0x1, -R3 ;  /* 0x00000001e4037824 */ /* 0x000fe200078e0a03 */
[----:B------:R-:W-:Y:S01]  /*13f0*/  SHF.R.S32.HI R5, RZ, 0x1f, R214 ;  /* 0x0000001fff057819 */ /* 0x000fe200000114d6 */
[----:B------:R-:W-:Y:S01]  /*1400*/  STL [R1+0x6c], R8 ;  /* 0x00006c0801007387 */ /* 0x000fe20000100800 */
[----:B------:R-:W-:Y:S01]  /*1410*/  SHF.R.S32.HI R5, RZ, 0x1f, R211 ;  /* 0x0000001fff057819 */ /* 0x000fe200000114d3 */
[----:B------:R-:W-:Y:S01]  /*1420*/  IMAD R5, R3, 0x8, R15 ;  /* 0x0000000803057824 */ /* 0x000fe200078e020f */
[----:B0-----:R-:W-:Y:S01]  /*1430*/  SHF.R.S32.HI R0, RZ, 0x1f, R224 ;  /* 0x0000001fff007819 */ /* 0x001fe200000114e0 */
[C---:B------:R-:W-:Y:S01]  /*1440*/  VIADD R222, R225.reuse, 0x20 ;  /* 0x00000020e1de7836 */ /* 0x040fe20000000000 */
[----:B------:R-:W-:Y:S01]  /*1450*/  SHF.R.S32.HI R0, RZ, 0x1f, R221 ;  /* 0x0000001fff007819 */ /* 0x000fe200000114dd */
[C---:B------:R-:W-:Y:S01]  /*1460*/  VIADD R219, R225.reuse, 0x38 ;  /* 0x00000038e1db7836 */ /* 0x040fe20000000000 */
[----:B------:R-:W-:Y:S01]  /*1470*/  SHF.R.S32.HI R0, RZ, 0x1f, R218 ;  /* 0x0000001fff007819 */ /* 0x000fe200000114da */
[C---:B------:R-:W-:Y:S01]  /*1480*/  VIADD R216, R225.reuse, 0x50 ;  /* 0x00000050e1d87836 */ /* 0x040fe20000000000 */
[----:B------:R-:W-:Y:S01]  /*1490*/  SHF.R.S32.HI R0, RZ, 0x1f, R215 ;  /* 0x0000001fff007819 */ /* 0x000fe200000114d7 */
[C---:B------:R-:W-:Y:S01]  /*14a0*/  VIADD R213, R225.reuse, 0x68 ;  /* 0x00000068e1d57836 */ /* 0x040fe20000000000 */
[----:B------:R-:W-:Y:S01]  /*14b0*/  SHF.R.S32.HI R0, RZ, 0x1f, R212 ;  /* 0x0000001fff007819 */ /* 0x000fe200000114d4 */
[----:B------:R-:W-:Y:S01]  /*14c0*/  VIADD R210, R225, 0x8 ;  /* 0x00000008e1d27836 */ /* 0x000fe20000000000 */
[----:B------:R-:W-:-:S02]  /*14d0*/  LEA R0, R7, UR61, 0x1 ;  /* 0x0000003d07007c11 */ /* 0x000fc4000f8e08ff */
[----:B------:R-:W-:Y:S02]  /*14e0*/  LEA R3, R4, UR61, 0x1 ;  /* 0x0000003d04037c11 */ /* 0x000fe4000f8e08ff */
[----:B------:R-:W-:Y:S01]  /*14f0*/  SHF.R.S32.HI R235, RZ, 0x1f, R186 ;  /* 0x0000001fffeb7819 */ /* 0x000fe200000114ba */
[----:B------:R0:W-:Y:S01]  /*1500*/  STL [R1+0x68], R0 ;  /* 0x0000680001007387 */ /* 0x0001e20000100800 */
[----:B------:R-:W-:Y:S02]  /*1510*/  SHF.R.S32.HI R20, RZ, 0x1f, R189 ;  /* 0x0000001fff147819 */ /* 0x000fe400000114bd */
[----:B------:R-:W-:Y:S01]  /*1520*/  SHF.R.S32.HI R9, RZ, 0x1f, R222 ;  /* 0x0000001fff097819 */ /* 0x000fe200000114de */
[----:B------:R1:W-:Y:S01]  /*1530*/  STL [R1+0x80], R5 ;  /* 0x0000800501007387 */ /* 0x0003e20000100800 */
[----:B------:R-:W-:Y:S02]  /*1540*/  SHF.R.S32.HI R9, RZ, 0x1f, R219 ;  /* 0x0000001fff097819 */ /* 0x000fe400000114db */
[----:B------:R-:W-:-:S02]  /*1550*/  SHF.R.S32.HI R9, RZ, 0x1f, R216 ;  /* 0x0000001fff097819 */ /* 0x000fc400000114d8 */
[----:B------:R-:W-:Y:S02]  /*1560*/  SHF.L.U64.HI R235, R186, 0x1, R235 ;  /* 0x00000001baeb7819 */ /* 0x000fe400000102eb */
[----:B0-----:R-:W-:Y:S02]  /*1570*/  LEA R0, R6, UR61, 0x1 ;  /* 0x0000003d06007c11 */ /* 0x001fe4000f8e08ff */
[----:B------:R-:W-:Y:S02]  /*1580*/  SHF.L.U64.HI R237, R189, 0x1, R20 ;  /* 0x00000001bded7819 */ /* 0x000fe40000010214 */
[----:B------:R-:W-:Y:S01]  /*1590*/  SHF.R.S32.HI R229, RZ, 0x3, R12 ;  /* 0x00000003ffe57819 */ /* 0x000fe2000001140c */
[----:B------:R1:W-:Y:S01]  /*15a0*/  STL [R1+0x70], R0 ;  /* 0x0000700001007387 */ /* 0x0003e20000100800 */
[----:B------:R-:W-:Y:S02]  /*15b0*/  SHF.R.S32.HI R230, RZ, 0x3, R230 ;  /* 0x00000003ffe67819 */ /* 0x000fe400000114e6 */
[----:B------:R-:W-:Y:S01]  /*15c0*/  SHF.R.S32.HI R9, RZ, 0x1f, R213 ;  /* 0x0000001fff097819 */ /* 0x000fe200000114d5 */
[----:B------:R1:W-:Y:S06]  /*15d0*/  STL [R1+0x78], R3 ;  /* 0x0000780301007387 */ /* 0x0003ec0000100800 */
.L_x_634:
[----:B01-34-:R-:W0:Y:S01]  /*15e0*/  LDC.64 R4, c[0x0][0xc88] ;  /* 0x00032200ff047b82 */ /* 0x01be220000000a00 */
[----:B------:R-:W-:Y:S01]  /*15f0*/  ULDC.64 UR4, c[0x0][0xa28] ;  /* 0x00028a0000047ab9 */ /* 0x000fe20000000a00 */
[----:B------:R-:W-:Y:S01]  /*1600*/  ULDC.64 UR8, c[0x0][0xa18] ;  /* 0x0002860000087ab9 */ /* 0x000fe20000000a00 */
[----:B------:R-:W-:Y:S01]  /*1610*/  ULDC.64 UR6, c[0x0][0xa08] ;  /* 0x0002820000067ab9 */ /* 0x000fe20000000a00 */
[----:B0-----:R-:W-:-:S05]  /*1620*/  IMAD.WIDE R4, R147, 0x4, R4 ;  /* 0x0000000493047825 */ /* 0x001fca00078e0204 */
[----:B------:R-:W2:Y:S01]  /*1630*/  LDG.E R203, desc[UR56][R4.64] ;  /* 0x0000003804cb7981 */ /* 0x000ea2000c1e1900 */
[----:B------:R-:W-:Y:S01]  /*1640*/  ISETP.NE.U32.AND P2, PT, RZ, UR4, PT ;  /* 0x00000004ff007c0c */ /* 0x000fe2000bf45070 */
[----:B------:R-:W-:Y:S01]  /*1650*/  IMAD.MOV.U32 R11, RZ, RZ, RZ ;  /* 0x000000ffff0b7224 */ /* 0x000fe200078e00ff */
[----:B------:R-:W-:Y:S01]  /*1660*/  ISETP.NE.U32.AND P1, PT, RZ, UR8, PT ;  /* 0x00000008ff007c0c */ /* 0x000fe2000bf25070 */
[----:B------:R-:W-:Y:S01]  /*1670*/  IMAD.MOV.U32 R27, RZ, RZ, RZ ;  /* 0x000000ffff1b7224 */ /* 0x000fe200078e00ff */
[----:B------:R-:W-:Y:S02]  /*1680*/  ISETP.NE.AND.EX P2, PT, RZ, UR5, PT, P2 ;  /* 0x00000005ff007c0c */ /* 0x000fe4000bf45320 */
[----:B------:R-:W-:Y:S02]  /*1690*/  ISETP.NE.AND.EX P1, PT, RZ, UR9, PT, P1 ;  /* 0x00000009ff007c0c */ /* 0x000fe4000bf25310 */
[----:B------:R-:W-:-:S04]  /*16a0*/  ISETP.NE.U32.AND P0, PT, RZ, UR6, PT ;  /* 0x00000006ff007c0c */ /* 0x000fc8000bf05070 */
[----:B------:R-:W-:Y:S02]  /*16b0*/  ISETP.NE.AND.EX P0, PT, RZ, UR7, PT, P0 ;  /* 0x00000007ff007c0c */ /* 0x000fe4000bf05300 */
[----:B--2---:R-:W-:Y:S01]  /*16c0*/  SHF.R.S32.HI R226, RZ, 0x1f, R203 ;  /* 0x0000001fffe27819 */ /* 0x004fe200000114cb */
[C---:B------:R-:W-:Y:S02]  /*16d0*/  IMAD.SHL.U32 R204, R203.reuse, 0x4, RZ ;  /* 0x00000004cbcc7824 */ /* 0x040fe400078e00ff */
[C---:B------:R-:W-:Y:S02]  /*16e0*/  @P2 LEA R4, P3, R203.reuse, UR4, 0x2 ;  /* 0x00000004cb042c11 */ /* 0x040fe4000f8610ff */
[C-C-:B------:R-:W-:Y:S02]  /*16f0*/  SHF.L.U64.HI R205, R203.reuse, 0x2, R226.reuse ;  /* 0x00000002cbcd7819 */ /* 0x140fe400000102e2 */
[----:B------:R-:W-:Y:S01]  /*1700*/  @P2 LEA.HI.X R5, R203, UR5, R226, 0x2, P3 ;  /* 0x00000005cb052c11 */ /* 0x000fe200098f14e2 */
[----:B------:R-:W-:Y:S01]  /*1710*/  ULDC UR4, c[0x0][0x288] ;  /* 0x0000a20000047ab9 */ /* 0x000fe20000000800 */
[----:B------:R-:W-:-:S03]  /*1720*/  IADD3 R8, P4, R204, UR6, RZ ;  /* 0x00000006cc087c10 */ /* 0x000fc6000ff9e0ff */
[----:B------:R0:W5:Y:S01]  /*1730*/  @P2 LDG.E R11, desc[UR56][R4.64] ;  /* 0x00000038040b2981 */ /* 0x000162000c1e1900 */
[----:B------:R-:W-:Y:S01]  /*1740*/  @P1 IADD3 R6, P2, R204, UR8, RZ ;  /* 0x00000008cc061c10 */ /* 0x000fe2000ff5e0ff */
[----:B------:R-:W-:Y:S01]  /*1750*/  IMAD.U32 R150, RZ, RZ, UR4 ;  /* 0x00000004ff967e24 */ /* 0x000fe2000f8e00ff */
[C---:B------:R-:W-:Y:S01]  /*1760*/  IADD3.X R9, R205.reuse, UR7, RZ, P4, !PT ;  /* 0x00000007cd097c10 */ /* 0x040fe2000a7fe4ff */
[----:B------:R-:W-:Y:S01]  /*1770*/  ULDC.64 UR4, c[0x0][0x418] ;  /* 0x0001060000047ab9 */ /* 0x000fe20000000a00 */
[----:B------:R-:W-:-:S03]  /*1780*/  @P1 IADD3.X R7, R205, UR9, RZ, P2, !PT ;  /* 0x00000009cd071c10 */ /* 0x000fc600097fe4ff */
[----:B------:R0:W5:Y:S01]  /*1790*/  @P0 LDG.E R27, desc[UR56][R8.64] ;  /* 0x00000038081b0981 */ /* 0x000162000c1e1900 */
[----:B------:R-:W-:Y:S01]  /*17a0*/  UISETP.NE.U32.AND UP0, UPT, UR4, URZ, UPT ;  /* 0x0000003f0400728c */ /* 0x000fe2000bf05070 */
[C---:B------:R-:W-:Y:S01]  /*17b0*/  LOP3.LUT R3, R146.reuse, 0xff000000, RZ, 0xc0, !PT ;  /* 0xff00000092037812 */ /* 0x040fe200078ec0ff */
[----:B------:R-:W-:Y:S01]  /*17c0*/  ULDC.64 UR8, c[0x0][0xa20] ;  /* 0x0002880000087ab9 */ /* 0x000fe20000000a00 */
[----:B------:R0:W5:Y:S01]  /*17d0*/  @P1 LDG.E R150, desc[UR56][R6.64] ;  /* 0x0000003806961981 */ /* 0x000162000c1e1900 */
[----:B------:R-:W-:Y:S01]  /*17e0*/  UISETP.NE.AND.EX UP0, UPT, UR5, URZ, UPT, UP0 ;  /* 0x0000003f0500728c */ /* 0x000fe2000bf05300 */
[----:B------:R-:W-:Y:S01]  /*17f0*/  ULDC UR4, c[0x0][0x424] ;  /* 0x0001090000047ab9 */ /* 0x000fe20000000800 */
[----:B------:R-:W-:Y:S02]  /*1800*/  ISETP.NE.U32.AND P2, PT, RZ, UR8, PT ;  /* 0x00000008ff007c0c */ /* 0x000fe4000bf45070 */
[----:B------:R-:W-:Y:S01]  /*1810*/  USEL UR4, UR4, 0x1, UP0 ;  /* 0x0000000104047887 */ /* 0x000fe20008000000 */
[----:B------:R-:W-:Y:S01]  /*1820*/  ULDC UR5, c[0x0][0x2f0] ;  /* 0x0000bc0000057ab9 */ /* 0x000fe20000000800 */
[----:B------:R-:W-:-:S02]  /*1830*/  LOP3.LUT R0, R146, 0xff0000, RZ, 0xc0, !PT ;  /* 0x00ff000092007812 */ /* 0x000fc400078ec0ff */
[----:B------:R-:W-:Y:S01]  /*1840*/  UIMAD UR4, UR4, UR5, URZ ;  /* 0x00000005040472a4 */ /* 0x000fe2000f8e023f */
[----:B------:R-:W-:Y:S02]  /*1850*/  SHF.R.U32.HI R3, RZ, 0x8, R3 ;  /* 0x00000008ff037819 */ /* 0x000fe40000011603 */
[----:B------:R-:W-:Y:S01]  /*1860*/  ISETP.NE.AND.EX P2, PT, RZ, UR9, PT, P2 ;  /* 0x00000009ff007c0c */ /* 0x000fe2000bf45320 */
[----:B------:R-:W-:Y:S01]  /*1870*/  ULDC UR5, c[0x0][0x348] ;  /* 0x0000d20000057ab9 */ /* 0x000fe20000000800 */
[----:B------:R-:W-:Y:S01]  /*1880*/  LEA.HI R202, R0, R3, RZ, 0x10 ;  /* 0x0000000300ca7211 */ /* 0x000fe200078f80ff */
[----:B------:R-:W-:Y:S01]  /*1890*/  IMAD.MOV.U32 R208, RZ, RZ, R145 ;  /* 0x000000ffffd07224 */ /* 0x000fe200078e0091 */
[----:B------:R-:W-:Y:S01]  /*18a0*/  LOP3.LUT R199, R146, 0xffff, RZ, 0xc0, !PT ;  /* 0x0000ffff92c77812 */ /* 0x000fe200078ec0ff */
[----:B0-----:R-:W-:Y:S08]  /*18b0*/  @P1 BRA `(.L_x_423) ;  /* 0x0000000000241947 */ /* 0x001ff00003800000 */
[----:B------:R-:W-:Y:S02]  /*18c0*/  ULDC.64 UR6, c[0x0][0xa00] ;  /* 0x0002800000067ab9 */ /* 0x000fe40000000a00 */
[----:B------:R-:W-:-:S04]  /*18d0*/  ISETP.NE.U32.AND P1, PT, RZ, UR6, PT ;  /* 0x00000006ff007c0c */ /* 0x000fc8000bf25070 */
[----:B------:R-:W-:-:S13]  /*18e0*/  ISETP.NE.AND.EX P1, PT, RZ, UR7, PT, P1 ;  /* 0x00000007ff007c0c */ /* 0x000fda000bf25310 */
[----:B------:R-:W-:Y:S05]  /*18f0*/  @!P1 BRA `(.L_x_423) ;  /* 0x0000000000149947 */ /* 0x000fea0003800000 */
[----:B------:R-:W0:Y:S02]  /*1900*/  LDC.64 R4, c[0x0][0xa00] ;  /* 0x00028000ff047b82 */ /* 0x000e240000000a00 */
[----:B0-----:R-:W-:-:S05]  /*1910*/  IMAD.WIDE R4, R203, 0x4, R4 ;  /* 0x00000004cb047825 */ /* 0x001fca00078e0204 */
[----:B-----5:R-:W2:Y:S04]  /*1920*/  LDG.E R150, desc[UR56][R4.64] ;  /* 0x0000003804967981 */ /* 0x020ea8000c1e1900 */
[----:B------:R-:W2:Y:S02]  /*1930*/  LDG.E R3, desc[UR56][R4.64+0x4] ;  /* 0x0000043804037981 */ /* 0x000ea4000c1e1900 */
[----:B--2---:R-:W-:-:S07]  /*1940*/  IMAD.IADD R150, R3, 0x1, -R150 ;  /* 0x0000000103967824 */ /* 0x004fce00078e0a96 */
.L_x_423:
[----:B------:R-:W-:Y:S02]  /*1950*/  IMAD.U32 R24, RZ, RZ, UR5 ;  /* 0x00000005ff187e24 */ /* 0x000fe4000f8e00ff */
[----:B------:R-:W-:Y:S01]  /*1960*/  IMAD.U32 R26, RZ, RZ, UR4 ;  /* 0x00000004ff1a7e24 */ /* 0x000fe2000f8e00ff */
[----:B------:R-:W-:Y:S06]  /*1970*/  @!P2 BRA `(.L_x_424) ;  /* 0x000000000010a947 */ /* 0x000fec0003800000 */
[----:B------:R-:W-:-:S04]  /*1980*/  IADD3 R4, P0, R204, UR8, RZ ;  /* 0x00000008cc047c10 */ /* 0x000fc8000ff1e0ff */
[----:B------:R-:W-:-:S05]  /*1990*/  IADD3.X R5, R205, UR9, RZ, P0, !PT ;  /* 0x00000009cd057c10 */ /* 0x000fca00087fe4ff */
[----:B------:R0:W5:Y:S01]  /*19a0*/  LDG.E R26, desc[UR56][R4.64] ;  /* 0x00000038041a7981 */ /* 0x000162000c1e1900 */
[----:B------:R-:W-:Y:S05]  /*19b0*/  BRA `(.L_x_425) ;  /* 0x0000000000107947 */ /* 0x000fea0003800000 */
.L_x_424:
[----:B------:R-:W-:Y:S05]  /*19c0*/  @!P0 BRA `(.L_x_425) ;  /* 0x00000000000c8947 */ /* 0x000fea0003800000 */
[----:B------:R-:W2:Y:S04]  /*19d0*/  LDG.E R3, desc[UR56][R8.64] ;  /* 0x0000003808037981 */ /* 0x000ea8000c1e1900 */
[----:B------:R-:W2:Y:S02]  /*19e0*/  LDG.E R26, desc[UR56][R8.64+0x4] ;  /* 0x00000438081a7981 */ /* 0x000ea4000c1e1900 */
[----:B--2---:R-:W-:-:S07]  /*19f0*/  IMAD.IADD R26, R26, 0x1, -R3 ;  /* 0x000000011a1a7824 */ /* 0x004fce00078e0a03 */
.L_x_425:
[----:B------:R-:W-:Y:S01]  /*1a00*/  ULDC.64 UR4, c[0x0][0xa10] ;  /* 0x0002840000047ab9 */ /* 0x000fe20000000a00 */
[----:B------:R-:W2:Y:S01]  /*1a10*/  LDL.LU R28, [R1+0x10] ;  /* 0x00001000011c7983 */ /* 0x000ea20000300800 */
[----:B------:R-:W-:-:S04]  /*1a20*/  ISETP.NE.U32.AND P0, PT, RZ, UR4, PT ;  /* 0x00000004ff007c0c */ /* 0x000fc8000bf05070 */
[----:B------:R-:W-:Y:S01]  /*1a30*/  ISETP.NE.AND.EX P0, PT, RZ, UR5, PT, P0 ;  /* 0x00000005ff007c0c */ /* 0x000fe2000bf05300 */
[----:B------:R-:W-:Y:S02]  /*1a40*/  ULDC.64 UR4, c[0x0][0xa30] ;  /* 0x00028c0000047ab9 */ /* 0x000fe40000000a00 */
[----:B------:R-:W-:-:S10]  /*1a50*/  ISETP.NE.U32.AND P1, PT, RZ, UR4, PT ;  /* 0x00000004ff007c0c */ /* 0x000fd4000bf25070 */
[----:B0-----:R-:W0:Y:S02]  /*1a60*/  @P0 LDC.64 R4, c[0x0][0xa10] ;  /* 0x00028400ff040b82 */ /* 0x001e240000000a00 */
[----:B0-----:R-:W-:-:S05]  /*1a70*/  @P0 IMAD.WIDE R4, R203, 0x4, R4 ;  /* 0x00000004cb040825 */ /* 0x001fca00078e0204 */
[----:B------:R-:W3:Y:S04]  /*1a80*/  @P0 LDG.E R0, desc[UR56][R4.64] ;  /* 0x0000003804000981 */ /* 0x000ee8000c1e1900 */
[----:B------:R-:W3:Y:S01]  /*1a90*/  @P0 LDG.E R3, desc[UR56][R4.64+0x4] ;  /* 0x0000043804030981 */ /* 0x000ee2000c1e1900 */
[----:B------:R-:W-:Y:S01]  /*1aa0*/  ISETP.NE.AND.EX P1, PT, RZ, UR5, PT, P1 ;  /* 0x00000005ff007c0c */ /* 0x000fe2000bf25310 */
[----:B-----5:R-:W-:-:S12]  /*1ab0*/  IMAD.MOV.U32 R143, RZ, RZ, R26 ;  /* 0x000000ffff8f7224 */ /* 0x020fd800078e001a */
[----:B------:R-:W-:-:S04]  /*1ac0*/  @P1 IADD3 R6, P2, R204, UR4, RZ ;  /* 0x00000004cc061c10 */ /* 0x000fc8000ff5e0ff */
[----:B------:R-:W-:-:S05]  /*1ad0*/  @P1 IADD3.X R7, R205, UR5, RZ, P2, !PT ;  /* 0x00000005cd071c10 */ /* 0x000fca00097fe4ff */
[----:B------:R0:W5:Y:S01]  /*1ae0*/  @P1 LDG.E R143, desc[UR56][R6.64] ;  /* 0x00000038068f1981 */ /* 0x000162000c1e1900 */
[----:B------:R-:W-:Y:S01]  /*1af0*/  IMAD.IADD R11, R26, 0x1, -R11 ;  /* 0x000000011a0b7824 */ /* 0x000fe200078e0a0b */
[----:B------:R-:W-:Y:S01]  /*1b00*/  BSSY B0, `(.L_x_426) ;  /* 0x000002c000007945 */ /* 0x000fe20003800000 */
[----:B------:R-:W-:Y:S02]  /*1b10*/  LOP3.LUT R209, R202, 0xff, RZ, 0xc0, !PT ;  /* 0x000000ffcad17812 */ /* 0x000fe400078ec0ff */
[----:B------:R-:W-:Y:S02]  /*1b20*/  SHF.R.U32.HI R202, RZ, 0x10, R202 ;  /* 0x00000010ffca7819 */ /* 0x000fe400000116ca */
[----:B--2---:R-:W-:Y:S01]  /*1b30*/  LOP3.LUT R28, R28, 0xfffffffb, RZ, 0xc0, !PT ;  /* 0xfffffffb1c1c7812 */ /* 0x004fe200078ec0ff */
[----:B---3--:R-:W-:-:S04]  /*1b40*/  @P0 IMAD.IADD R24, R3, 0x1, -R0 ;  /* 0x0000000103180824 */ /* 0x008fc800078e0a00 */
[----:B------:R-:W-:-:S04]  /*1b50*/  IMAD.IADD R152, R11, 0x1, R24 ;  /* 0x000000010b987824 */ /* 0x000fc800078e0218 */
[C---:B------:R-:W-:Y:S01]  /*1b60*/  VIADD R0, R152.reuse, 0x7f ;  /* 0x0000007f98007836 */ /* 0x040fe20000000000 */
[----:B------:R-:W-:-:S04]  /*1b70*/  ISETP.GE.AND P3, PT, R152, 0x1, PT ;  /* 0x000000019800780c */ /* 0x000fc80003f66270 */
[----:B------:R-:W-:-:S04]  /*1b80*/  SHF.R.S32.HI R3, RZ, 0x1f, R0 ;  /* 0x0000001fff037819 */ /* 0x000fc80000011400 */
[----:B------:R-:W-:Y:S01]  /*1b90*/  LEA.HI R3, R3, R0, RZ, 0x7 ;  /* 0x0000000003037211 */ /* 0x000fe200078f38ff */
[----:B------:R-:W-:-:S03]  /*1ba0*/  IMAD.MOV.U32 R0, RZ, RZ, RZ ;  /* 0x000000ffff007224 */ /* 0x000fc600078e00ff */
[----:B------:R-:W-:Y:S02]  /*1bb0*/  SHF.R.S32.HI R149, RZ, 0x7, R3 ;  /* 0x00000007ff957819 */ /* 0x000fe40000011403 */
[----:B------:R-:W-:-:S05]  /*1bc0*/  @P3 LOP3.LUT R28, R28, 0x4, RZ, 0xfc, !PT ;  /* 0x000000041c1c3812 */ /* 0x000fca00078efcff */
[----:B------:R0:W-:Y:S01]  /*1bd0*/  STL [R1+0x10], R28 ;  /* 0x0000101c01007387 */ /* 0x0001e20000100800 */
[----:B------:R-:W-:Y:S05]  /*1be0*/  @!P3 BRA `(.L_x_427) ;  /* 0x000000000074b947 */ /* 0x000fea0003800000 */
[----:B------:R-:W-:Y:S01]  /*1bf0*/  ISETP.NE.AND P0, PT, R202, RZ, PT ;  /* 0x000000ffca00720c */ /* 0x000fe20003f05270 */
[----:B------:R-:W-:-:S03]  /*1c00*/  ULDC UR4, c[0x0][0x9f0] ;  /* 0x00027c0000047ab9 */ /* 0x000fc60000000800 */
[----:B------:R-:W-:-:S04]  /*1c10*/  SEL R9, R202, UR4, P0 ;  /* 0x00000004ca097c07 */ /* 0x000fc80008000000 */
[-C--:B0-----:R-:W-:Y:S02]  /*1c20*/  IABS R6, R9.reuse ;  /* 0x0000000900067213 */ /* 0x081fe40000000000 */
[----:B------:R-:W-:Y:S02]  /*1c30*/  IADD3 R0, R149, -0x1, R9 ;  /* 0xffffffff95007810 */ /* 0x000fe40007ffe009 */
[----:B------:R-:W0:Y:S01]  /*1c40*/  I2F.RP R3, R6 ;  /* 0x0000000600037306 */ /* 0x000e220000209400 */
[-C--:B------:R-:W-:Y:S02]  /*1c50*/  IABS R10, R9.reuse ;  /* 0x00000009000a7213 */ /* 0x080fe40000000000 */
        /* <DEDUP_REMOVED lines=19> */
[----:B------:R-:W-:-:S04]  /*1d90*/  IMAD.MOV.U32 R0, RZ, RZ, R5 ;  /* 0x000000ffff007224 */ /* 0x000fc800078e0005 */
[----:B------:R-:W-:Y:S01]  /*1da0*/  @!P2 IMAD.MOV R0, RZ, RZ, -R0 ;  /* 0x000000ffff00a224 */ /* 0x000fe200078e0a00 */
[----:B------:R-:W-:-:S07]  /*1db0*/  @!P1 LOP3.LUT R0, RZ, R9, RZ, 0x33, !PT ;  /* 0x00000009ff009212 */ /* 0x000fce00078e33ff */
.L_x_427:
[----:B------:R-:W-:Y:S05]  /*1dc0*/  BSYNC B0 ;  /* 0x0000000000007941 */ /* 0x000fea0003800000 */
.L_x_426:
[----:B------:R-:W-:Y:S01]  /*1dd0*/  IMAD R3, R209, R0, RZ ;  /* 0x00000000d1037224 */ /* 0x000fe200078e02ff */
[----:B------:R-:W-:-:S04]  /*1de0*/  PLOP3.LUT P2, PT, PT, PT, PT, 0x80, 0x0 ;  /* 0x000000000000781c */ /* 0x000fc80003f4f070 */
[C---:B------:R-:W-:Y:S01]  /*1df0*/  VIADDMNMX R0, R3.reuse, R0, R149, PT ;  /* 0x0000000003007246 */ /* 0x040fe20003800195 */
[----:B------:R-:W-:-:S04]  /*1e00*/  IMAD R3, R3, 0x80, -R11 ;  /* 0x0000008003037824 */ /* 0x000fc800078e0a0b */
[----:B------:R-:W-:Y:S01]  /*1e10*/  IMAD R5, R0, 0x80, -R11 ;  /* 0x0000008000057824 */ /* 0x000fe200078e0a0b */
[----:B------:R-:W-:-:S04]  /*1e20*/  VIMNMX R3, RZ, R3, !PT ;  /* 0x00000003ff037248 */ /* 0x000fc80007fe0100 */
[----:B------:R-:W-:Y:S02]  /*1e30*/  VIMNMX R0, R5, R24, PT ;  /* 0x0000001805007248 */ /* 0x000fe40003fe0100 */
[----:B------:R-:W-:Y:S02]  /*1e40*/  SHF.R.U32.HI R123, RZ, 0x7, R3 ;  /* 0x00000007ff7b7819 */ /* 0x000fe40000011603 */
[----:B------:R-:W-:-:S03]  /*1e50*/  ISETP.GT.AND P0, PT, R0, R3, PT ;  /* 0x000000030000720c */ /* 0x000fc60003f04270 */
[----:B------:R-:W-:-:S10]  /*1e60*/  IMAD.MOV.U32 R25, RZ, RZ, R123 ;  /* 0x000000ffff197224 */ /* 0x000fd400078e007b */
[----:B------:R-:W-:-:S05]  /*1e70*/  @P0 VIADD R0, R0, 0x7f ;  /* 0x0000007f00000836 */ /* 0x000fca0000000000 */
[----:B------:R-:W-:-:S04]  /*1e80*/  @P0 SHF.R.S32.HI R3, RZ, 0x1f, R0 ;  /* 0x0000001fff030819 */ /* 0x000fc80000011400 */
[----:B------:R-:W-:-:S04]  /*1e90*/  @P0 LEA.HI R3, R3, R0, RZ, 0x7 ;  /* 0x0000000003030211 */ /* 0x000fc800078f38ff */
[----:B------:R-:W-:-:S04]  /*1ea0*/  @P0 SHF.R.S32.HI R25, RZ, 0x7, R3 ;  /* 0x00000007ff190819 */ /* 0x000fc80000011403 */
[----:B------:R-:W-:-:S13]  /*1eb0*/  ISETP.GT.AND P0, PT, R25, R123, PT ;  /* 0x0000007b1900720c */ /* 0x000fda0003f04270 */
[----:B------:R-:W-:Y:S05]  /*1ec0*/  @!P0 BRA `(.L_x_428) ;  /* 0x0000009000008947 */ /* 0x000fea0003800000 */
[----:B------:R-:W-:Y:S01]  /*1ed0*/  VIADD R116, R2, 0x1c400 ;  /* 0x0001c40002747836 */ /* 0x000fe20000000000 */
[----:B------:R-:W-:Y:S04]  /*1ee0*/  BSSY B6, `(.L_x_429) ;  /* 0x0000013000067945 */ /* 0x000fe80003800000 */
[----:B------:R-:W-:-:S13]  /*1ef0*/  LOP3.LUT P0, RZ, R116, 0x3ff, RZ, 0xc0, !PT ;  /* 0x000003ff74ff7812 */ /* 0x000fda000780c0ff */
[----:B------:R-:W-:Y:S05]  /*1f00*/  @!P0 BRA `(.L_x_430) ;  /* 0x0000000000408947 */ /* 0x000fea0003800000 */
[----:B------:R-:W-:Y:S01]  /*1f10*/  MOV R14, 0x0 ;  /* 0x00000000000e7802 */ /* 0x000fe20000000f00 */
[----:B------:R-:W-:Y:S01]  /*1f20*/  ULDC.64 UR4, c[0x4][0x118] ;  /* 0x0100460000047ab9 */ /* 0x000fe20000000a00 */
[----:B------:R-:W-:Y:S01]  /*1f30*/  ULDC.64 UR6, c[0x4][0x90] ;  /* 0x0100240000067ab9 */ /* 0x000fe20000000a00 */
[----:B------:R-:W-:Y:S02]  /*1f40*/  IMAD.U32 R4, RZ, RZ, UR4 ;  /* 0x00000004ff047e24 */ /* 0x000fe4000f8e00ff */
[----:B------:R-:W-:Y:S01]  /*1f50*/  IMAD.U32 R5, RZ, RZ, UR5 ;  /* 0x00000005ff057e24 */ /* 0x000fe2000f8e00ff */
[----:B------:R-:W1:Y:S01]  /*1f60*/  LDC.64 R14, c[0x4][R14] ;  /* 0x010000000e0e7b82 */ /* 0x000e620000000a00 */
[----:B------:R-:W-:Y:S01]  /*1f70*/  ULDC.64 UR4, c[0x4][0x120] ;  /* 0x0100480000047ab9 */ /* 0x000fe20000000a00 */
[----:B------:R-:W-:Y:S02]  /*1f80*/  IMAD.U32 R10, RZ, RZ, UR6 ;  /* 0x00000006ff0a7e24 */ /* 0x000fe4000f8e00ff */
[----:B0-----:R-:W-:-:S02]  /*1f90*/  IMAD.U32 R6, RZ, RZ, UR4 ;  /* 0x00000004ff067e24 */ /* 0x001fc4000f8e00ff */
[----:B------:R-:W-:Y:S02]  /*1fa0*/  IMAD.U32 R7, RZ, RZ, UR5 ;  /* 0x00000005ff077e24 */ /* 0x000fe4000f8e00ff */
[----:B------:R-:W-:Y:S02]  /*1fb0*/  IMAD.U32 R11, RZ, RZ, UR7 ;  /* 0x00000007ff0b7e24 */ /* 0x000fe4000f8e00ff */
[----:B------:R-:W-:Y:S02]  /*1fc0*/  IMAD.MOV.U32 R8, RZ, RZ, 0x70 ;  /* 0x00000070ff087424 */ /* 0x000fe400078e00ff */
[----:B------:R-:W-:Y:S02]  /*1fd0*/  IMAD.MOV.U32 R12, RZ, RZ, 0x1 ;  /* 0x00000001ff0c7424 */ /* 0x000fe400078e00ff */
[----:B------:R-:W-:-:S07]  /*1fe0*/  IMAD.MOV.U32 R13, RZ, RZ, RZ ;  /* 0x000000ffff0d7224 */ /* 0x000fce00078e00ff */
[----:B------:R-:W-:-:S07]  /*1ff0*/  LEPC R20, `(.L_x_430) ;  /* 0x000000001014794e */ /* 0x000fce0000000000 */
[----:B-1---5:R-:W-:Y:S05]  /*2000*/  CALL.ABS.NOINC R14 ;  /* 0x000000000e007343 */ /* 0x022fea0003c00000 */
.L_x_430:
[----:B------:R-:W-:Y:S05]  /*2010*/  BSYNC B6 ;  /* 0x0000000000067941 */ /* 0x000fea0003800000 */
.L_x_429:
        /* <DEDUP_REMOVED lines=11> */
[----:B0-----:R-:W-:Y:S02]  /*20d0*/  IMAD.U32 R6, RZ, RZ, UR6 ;  /* 0x00000006ff067e24 */ /* 0x001fe4000f8e00ff */
[----:B------:R-:W-:-:S02]  /*20e0*/  IMAD.U32 R7, RZ, RZ, UR7 ;  /* 0x00000007ff077e24 */ /* 0x000fc4000f8e00ff */
[----:B------:R-:W-:Y:S02]  /*20f0*/  IMAD.U32 R10, RZ, RZ, UR4 ;  /* 0x00000004ff0a7e24 */ /* 0x000fe4000f8e00ff */
[----:B------:R-:W-:Y:S02]  /*2100*/  IMAD.U32 R11, RZ, RZ, UR5 ;  /* 0x00000005ff0b7e24 */ /* 0x000fe4000f8e00ff */
[----:B------:R-:W-:Y:S02]  /*2110*/  IMAD.MOV.U32 R8, RZ, RZ, 0x70 ;  /* 0x00000070ff087424 */ /* 0x000fe400078e00ff */
[----:B------:R-:W-:Y:S02]  /*2120*/  IMAD.MOV.U32 R12, RZ, RZ, 0x1 ;  /* 0x00000001ff0c7424 */ /* 0x000fe400078e00ff */
[----:B------:R-:W-:-:S07]  /*2130*/  IMAD.MOV.U32 R13, RZ, RZ, RZ ;  /* 0x000000ffff0d7224 */ /* 0x000fce00078e00ff */
[----:B------:R-:W-:-:S07]  /*2140*/  LEPC R20, `(.L_x_432) ;  /* 0x000000001014794e */ /* 0x000fce0000000000 */
[----:B-1---5:R-:W-:Y:S05]  /*2150*/  CALL.ABS.NOINC R14 ;  /* 0x000000000e007343 */ /* 0x022fea0003c00000 */
.L_x_432:
[----:B------:R-:W-:Y:S05]  /*2160*/  BSYNC B6 ;  /* 0x0000000000067941 */ /* 0x000fea0003800000 */
.L_x_431:
[----:B------:R-:W-:Y:S01]  /*2170*/  ULDC.64 UR4, c[0x0][0x9f8] ;  /* 0x00027e0000047ab9 */ /* 0x000fe20000000a00 */
[----:B------:R-:W-:Y:S01]  /*2180*/  IMAD.MOV.U32 R8, RZ, RZ, R203 ;  /* 0x000000ffff087224 */ /* 0x000fe200078e00cb */
[----:B------:R-:W-:Y:S01]  /*2190*/  ISETP.NE.U32.AND P0, PT, RZ, UR4, PT ;  /* 0x00000004ff007c0c */ /* 0x000fe2000bf05070 */
[----:B------:R-:W1:Y:S01]  /*21a0*/  LDC.64 R10, c[0x0][0x300] ;  /* 0x0000c000ff0a7b82 */ /* 0x000e620000000a00 */
[C---:B------:R-:W-:Y:S02]  /*21b0*/  VIADD R0, R18.reuse, 0x20 ;  /* 0x0000002012007836 */ /* 0x040fe40000000000 */
[----:B------:R-:W-:Y:S01]  /*21c0*/  VIADD R3, R18, 0x80 ;  /* 0x0000008012037836 */ /* 0x000fe20000000000 */
[----:B------:R-:W-:Y:S01]  /*21d0*/  ISETP.NE.AND.EX P0, PT, RZ, UR5, PT, P0 ;  /* 0x00000005ff007c0c */ /* 0x000fe2000bf05300 */
[----:B------:R-:W-:Y:S01]  /*21e0*/  IMAD.IADD R118, R27, 0x1, R26 ;  /* 0x000000011b767824 */ /* 0x000fe200078e021a */
[----:B------:R-:W-:Y:S01]  /*21f0*/  SHF.R.S32.HI R19, RZ, 0x1f, R18 ;  /* 0x0000001fff137819 */ /* 0x000fe20000011412 */
[----:B------:R-:W-:Y:S01]  /*2200*/  ULDC.64 UR6, c[0x0][0x330] ;  /* 0x0000cc0000067ab9 */ /* 0x000fe20000000a00 */
[----:B------:R-:W2:Y:S09]  /*2210*/  LDC.64 R12, c[0x0][0x3f8] ;  /* 0x0000fe00ff0c7b82 */ /* 0x000eb20000000a00 */
[----:B------:R-:W-:Y:S01]  /*2220*/  @P0 IADD3 R4, P1, R204, UR4, RZ ;  /* 0x00000004cc040c10 */ /* 0x000fe2000ff3e0ff */
[----:B------:R-:W-:Y:S01]  /*2230*/  ULDC UR4, c[0x0][0x2f4] ;  /* 0x0000bd0000047ab9 */ /* 0x000fe20000000800 */
[----:B------:R-:W-:Y:S01]  /*2240*/  VIADD R20, R18, 0xa0 ;  /* 0x000000a012147836 */ /* 0x000fe20000000000 */
[----:B------:R-:W3:Y:S01]  /*2250*/  LDC R27, c[0x0][0x3f4] ;  /* 0x0000fd00ff1b7b82 */ /* 0x000ee20000000800 */
[----:B------:R-:W-:-:S05]  /*2260*/  @P0 IADD3.X R5, R205, UR5, RZ, P1, !PT ;  /* 0x00000005cd050c10 */ /* 0x000fca0008ffe4ff */
[----:B------:R4:W3:Y:S01]  /*2270*/  @P0 LDG.E R8, desc[UR56][R4.64] ;  /* 0x0000003804080981 */ /* 0x0008e2000c1e1900 */
[----:B------:R-:W-:Y:S01]  /*2280*/  ISETP.GE.AND P2, PT, R0, UR4, PT ;  /* 0x0000000400007c0c */ /* 0x000fe2000bf46270 */
[C---:B------:R-:W-:Y:S01]  /*2290*/  IMAD.WIDE.U32 R112, R199.reuse, UR6, R18 ;  /* 0x00000006c7707c25 */ /* 0x040fe2000f8e0012 */
[----:B------:R-:W-:Y:S01]  /*22a0*/  ISETP.GE.AND P0, PT, R18, UR4, PT ;  /* 0x0000000412007c0c */ /* 0x000fe2000bf06270 */
[----:B------:R-:W3:Y:S01]  /*22b0*/  S2R R151, SR_TID.X ;  /* 0x0000000000977919 */ /* 0x000ee20000002100 */
[----:B0-----:R-:W-:Y:S01]  /*22c0*/  SEL R6, RZ, 0xffffffff, P2 ;  /* 0xffffffffff067807 */ /* 0x001fe20001000000 */
[----:B------:R-:W-:Y:S01]  /*22d0*/  IMAD R113, R199, UR7, R113 ;  /* 0x00000007c7717c24 */ /* 0x000fe2000f8e0271 */
[----:B------:R-:W-:Y:S01]  /*22e0*/  ISETP.GE.AND P1, PT, R3, UR4, PT ;  /* 0x0000000403007c0c */ /* 0x000fe2000bf26270 */
[----:B------:R-:W-:Y:S01]  /*22f0*/  ULDC.64 UR6, c[0x0][0xa08] ;  /* 0x0002820000067ab9 */ /* 0x000fe20000000a00 */
[----:B------:R-:W-:Y:S01]  /*2300*/  SEL R3, RZ, 0x1, P0 ;  /* 0x00000001ff037807 */ /* 0x000fe20000000000 */
[----:B------:R-:W-:Y:S01]  /*2310*/  IMAD.SHL.U32 R6, R6, 0x2, RZ ;  /* 0x0000000206067824 */ /* 0x000fe200078e00ff */
[----:B------:R-:W-:Y:S01]  /*2320*/  SHF.R.S32.HI R21, RZ, 0x1f, R118 ;  /* 0x0000001fff157819 */ /* 0x000fe20000011476 */
[----:B----4-:R-:W-:Y:S01]  /*2330*/  VIADD R4, R18, 0x60 ;  /* 0x0000006012047836 */ /* 0x010fe20000000000 */
[----:B------:R-:W-:Y:S01]  /*2340*/  SHF.R.S32.HI R144, RZ, 0x1f, R17 ;  /* 0x0000001fff907819 */ /* 0x000fe20000011411 */
[----:B--2---:R-:W-:Y:S01]  /*2350*/  IMAD.WIDE.U32 R108, R17, R12, R18 ;  /* 0x0000000c116c7225 */ /* 0x004fe200078e0012 */
[----:B------:R-:W-:-:S02]  /*2360*/  LOP3.LUT R5, R6, 0x2, R3, 0xe2, !PT ;  /* 0x0000000206057812 */ /* 0x000fc400078ee203 */
[----:B------:R-:W-:Y:S01]  /*2370*/  ISETP.GE.AND P2, PT, R4, UR4, PT ;  /* 0x0000000404007c0c */ /* 0x000fe2000bf46270 */
[----:B------:R-:W-:Y:S01]  /*2380*/  VIADD R3, R18, 0x40 ;  /* 0x0000004012037836 */ /* 0x000fe20000000000 */
[----:B------:R-:W-:Y:S01]  /*2390*/  SEL R34, RZ, 0x10, P1 ;  /* 0x00000010ff227807 */ /* 0x000fe20000800000 */
[-C--:B-1----:R-:W-:Y:S01]  /*23a0*/  IMAD R9, R21, R10.reuse, RZ ;  /* 0x0000000a15097224 */ /* 0x082fe200078e02ff */
[--C-:B------:R-:W-:Y:S01]  /*23b0*/  SHF.R.S32.HI R23, RZ, 0x1f, R22.reuse ;  /* 0x0000001fff177819 */ /* 0x100fe20000011416 */
[C---:B------:R-:W-:Y:S01]  /*23c0*/  IMAD.WIDE.U32 R6, R118.reuse, R10, RZ ;  /* 0x0000000a76067225 */ /* 0x040fe200078e00ff */
[C---:B------:R-:W-:Y:S02]  /*23d0*/  ISETP.GE.AND P0, PT, R3.reuse, UR4, PT ;  /* 0x0000000403007c0c */ /* 0x040fe4000bf06270 */
[----:B---3--:R-:W-:Y:S01]  /*23e0*/  ISETP.GE.AND P3, PT, R3, R27, PT ;  /* 0x0000001b0300720c */ /* 0x008fe20003f66270 */
[----:B------:R-:W-:Y:S01]  /*23f0*/  IMAD R15, R118, R11, R9 ;  /* 0x0000000b760f7224 */ /* 0x000fe200078e0209 */
[----:B------:R-:W-:Y:S01]  /*2400*/  SEL R14, RZ, 0x4, P0 ;  /* 0x00000004ff0e7807 */ /* 0x000fe20000000000 */
[----:B------:R-:W-:Y:S01]  /*2410*/  IMAD.WIDE.U32 R110, R17, R12, R22 ;  /* 0x0000000c116e7225 */ /* 0x000fe200078e0016 */
[----:B------:R-:W-:-:S02]  /*2420*/  SEL R9, RZ, 0x8, P2 ;  /* 0x00000008ff097807 */ /* 0x000fc40001000000 */
[----:B------:R-:W-:Y:S01]  /*2430*/  ISETP.NE.U32.AND P0, PT, RZ, UR6, PT ;  /* 0x00000006ff007c0c */ /* 0x000fe2000bf05070 */
[----:B------:R-:W-:Y:S01]  /*2440*/  IMAD.IADD R7, R7, 0x1, R15 ;  /* 0x0000000107077824 */ /* 0x000fe200078e020f */
[----:B------:R-:W-:Y:S01]  /*2450*/  ISETP.GE.AND P2, PT, R20, UR4, PT ;  /* 0x0000000414007c0c */ /* 0x000fe2000bf46270 */
[----:B------:R-:W-:Y:S01]  /*2460*/  ULDC.64 UR4, c[0x0][0x308] ;  /* 0x0000c20000047ab9 */ /* 0x000fe20000000a00 */
[----:B------:R-:W-:Y:S01]  /*2470*/  LOP3.LUT R5, R9, R5, R14, 0xfe, !PT ;  /* 0x0000000509057212 */ /* 0x000fe200078efe0e */
[----:B------:R-:W-:Y:S01]  /*2480*/  IMAD.WIDE.U32 R6, R199, UR4, R6 ;  /* 0x00000004c7067c25 */ /* 0x000fe2000f8e0006 */
[----:B------:R-:W-:Y:S01]  /*2490*/  ISETP.NE.AND.EX P0, PT, RZ, UR7, PT, P0 ;  /* 0x00000007ff007c0c */ /* 0x000fe2000bf05300 */
[----:B------:R-:W0:Y:S01]  /*24a0*/  LDC.64 R14, c[0x0][0x408] ;  /* 0x00010200ff0e7b82 */ /* 0x000e220000000a00 */
[----:B------:R-:W-:Y:S01]  /*24b0*/  LOP3.LUT R34, R5, R34, RZ, 0xfc, !PT ;  /* 0x0000002205227212 */ /* 0x000fe200078efcff */
[----:B------:R-:W-:Y:S01]  /*24c0*/  IMAD R7, R199, UR5, R7 ;  /* 0x00000005c7077c24 */ /* 0x000fe2000f8e0207 */
[----:B------:R-:W-:Y:S01]  /*24d0*/  ULDC.64 UR4, c[0x0][0x310] ;  /* 0x0000c40000047ab9 */ /* 0x000fe20000000a00 */
[----:B------:R-:W-:Y:S01]  /*24e0*/  ISETP.GE.AND P1, PT, R0, R27, PT ;  /* 0x0000001b0000720c */ /* 0x000fe20003f26270 */
[----:B------:R-:W-:Y:S01]  /*24f0*/  IMAD.SHL.U32 R135, R10, 0x40, RZ ;  /* 0x000000400a877824 */ /* 0x000fe200078e00ff */
[----:B------:R-:W-:Y:S01]  /*2500*/  LOP3.LUT R28, R28, 0xfffffffe, RZ, 0xc0, !PT ;  /* 0xfffffffe1c1c7812 */ /* 0x000fe200078ec0ff */
[----:B------:R-:W-:Y:S01]  /*2510*/  IMAD.MOV.U32 R130, RZ, RZ, 0x20 ;  /* 0x00000020ff827424 */ /* 0x000fe200078e00ff */
[----:B------:R-:W-:Y:S01]  /*2520*/  SHF.R.U32.HI R37, RZ, 0x3, R185 ;  /* 0x00000003ff257819 */ /* 0x000fe200000116b9 */
[----:B------:R-:W-:Y:S01]  /*2530*/  IMAD.SHL.U32 R122, R27, 0x2, RZ ;  /* 0x000000021b7a7824 */ /* 0x000fe200078e00ff */
[----:B------:R-:W-:-:S02]  /*2540*/  @P3 LOP3.LUT R28, R28, 0x1, RZ, 0xfc, !PT ;  /* 0x000000011c1c3812 */ /* 0x000fc400078efcff */
[C-C-:B------:R-:W-:Y:S02]  /*2550*/  SHF.L.U64.HI R131, R10.reuse, 0x7, R11.reuse ;  /* 0x000000070a837819 */ /* 0x140fe4000001020b */
[----:B------:R-:W-:Y:S01]  /*2560*/  SHF.L.U64.HI R134, R10, 0x6, R11 ;  /* 0x000000060a867819 */ /* 0x000fe2000001020b */
[----:B------:R1:W-:Y:S01]  /*2570*/  STL [R1+0x10], R28 ;  /* 0x0000101c01007387 */ /* 0x0003e20000100800 */
[----:B------:R-:W-:Y:S02]  /*2580*/  SHF.L.U64.HI R132, R12, 0x7, R13 ;  /* 0x000000070c847819 */ /* 0x000fe4000001020d */
[----:B------:R-:W-:Y:S02]  /*2590*/  IADD3 R118, P4, R17, R118, RZ ;  /* 0x0000007611767210 */ /* 0x000fe40007f9e0ff */
[----:B------:R-:W-:Y:S02]  /*25a0*/  SHF.R.S32.HI R147, RZ, 0x1f, R207 ;  /* 0x0000001fff937819 */ /* 0x000fe400000114cf */
[----:B------:R-:W-:Y:S01]  /*25b0*/  LEA.HI R151, R151, 0x8, RZ, 0x19 ;  /* 0x0000000897977811 */ /* 0x000fe200078fc8ff */
[----:B------:R-:W-:Y:S01]  /*25c0*/  IMAD.X R119, R21, 0x1, R144, P4 ;  /* 0x0000000115777824 */ /* 0x000fe200020e0690 */
[----:B0-----:R-:W-:Y:S01]  /*25d0*/  SHF.L.U64.HI R133, R14, 0x7, R15 ;  /* 0x000000070e857819 */ /* 0x001fe2000001020f */
[----:B------:R-:W-:-:S04]  /*25e0*/  IMAD.WIDE.U32 R106, R17, R14, R22 ;  /* 0x0000000e116a7225 */ /* 0x000fc800078e0016 */
[----:B------:R-:W-:Y:S01]  /*25f0*/  IMAD.WIDE.U32 R104, R17, R14, R18 ;  /* 0x0000000e11687225 */ /* 0x000fe200078e0012 */
[----:B------:R-:W-:Y:S02]  /*2600*/  SHF.R.S32.HI R9, RZ, 0x1f, R8 ;  /* 0x0000001fff097819 */ /* 0x000fe40000011408 */
[----:B------:R-:W-:Y:S01]  /*2610*/  SEL R99, R8, RZ, !P0 ;  /* 0x000000ff08637207 */ /* 0x000fe20004000000 */
[----:B------:R-:W-:Y:S01]  /*2620*/  IMAD R8, R144, R12, RZ ;  /* 0x0000000c90087224 */ /* 0x000fe200078e02ff */
[----:B------:R-:W-:-:S03]  /*2630*/  SEL R9, R9, RZ, !P0 ;  /* 0x000000ff09097207 */ /* 0x000fc60004000000 */
[----:B------:R-:W-:-:S04]  /*2640*/  IMAD.WIDE.U32 R114, R99, UR4, R6 ;  /* 0x0000000463727c25 */ /* 0x000fc8000f8e0006 */
[----:B------:R-:W-:Y:S02]  /*2650*/  IMAD R20, R9, UR4, RZ ;  /* 0x0000000409147c24 */ /* 0x000fe4000f8e02ff */
[----:B------:R-:W-:-:S04]  /*2660*/  IMAD.WIDE.U32 R6, R17, R10, R18 ;  /* 0x0000000a11067225 */ /* 0x000fc800078e0012 */
[----:B------:R-:W-:Y:S01]  /*2670*/  IMAD R31, R99, UR5, R20 ;  /* 0x00000005631f7c24 */ /* 0x000fe2000f8e0214 */
[----:B------:R-:W-:Y:S01]  /*2680*/  IADD3 R5, P0, R114, R6, RZ ;  /* 0x0000000672057210 */ /* 0x000fe20007f1e0ff */
[----:B------:R-:W-:Y:S01]  /*2690*/  IMAD R20, R144, R10, RZ ;  /* 0x0000000a90147224 */ /* 0x000fe200078e02ff */
[----:B------:R-:W-:Y:S01]  /*26a0*/  ULDC.64 UR4, c[0x0][0x338] ;  /* 0x0000ce0000047ab9 */ /* 0x000fe20000000a00 */
[----:B------:R-:W-:Y:S02]  /*26b0*/  IMAD.IADD R6, R115, 0x1, R31 ;  /* 0x0000000173067824 */ /* 0x000fe400078e021f */
[C---:B------:R-:W-:Y:S02]  /*26c0*/  IMAD R33, R17.reuse, R11, R20 ;  /* 0x0000000b11217224 */ /* 0x040fe400078e0214 */
[----:B------:R-:W-:Y:S02]  /*26d0*/  IMAD R29, R17, R13, R8 ;  /* 0x0000000d111d7224 */ /* 0x000fe400078e0208 */
[----:B------:R-:W-:Y:S01]  /*26e0*/  IMAD R8, R9, UR4, RZ ;  /* 0x0000000409087c24 */ /* 0x000fe2000f8e02ff */
[----:B------:R-:W-:Y:S01]  /*26f0*/  IADD3.X R7, R6, R7, R33, P0, !PT ;  /* 0x0000000706077210 */ /* 0x000fe200007fe421 */
[----:B------:R-:W-:Y:S01]  /*2700*/  IMAD.WIDE.U32 R112, R99, UR4, R112 ;  /* 0x0000000463707c25 */ /* 0x000fe2000f8e0070 */
[----:B------:R-:W-:-:S03]  /*2710*/  ISETP.GE.AND P0, PT, R18, R27, PT ;  /* 0x0000001b1200720c */ /* 0x000fc60003f06270 */
[----:B------:R-:W-:Y:S01]  /*2720*/  IMAD R99, R99, UR5, R8 ;  /* 0x0000000563637c24 */ /* 0x000fe2000f8e0208 */
[----:B------:R-:W-:Y:S01]  /*2730*/  SEL R9, R27, RZ, P0 ;  /* 0x000000ff1b097207 */ /* 0x000fe20000000000 */
[----:B------:R-:W-:Y:S02]  /*2740*/  IMAD R8, R144, R14, RZ ;  /* 0x0000000e90087224 */ /* 0x000fe400078e02ff */
[----:B------:R-:W-:Y:S02]  /*2750*/  IMAD.IADD R111, R111, 0x1, R29 ;  /* 0x000000016f6f7824 */ /* 0x000fe400078e021d */
[----:B------:R-:W-:Y:S01]  /*2760*/  IMAD R31, R17, R15, R8 ;  /* 0x0000000f111f7224 */ /* 0x000fe200078e0208 */
[----:B------:R-:W-:Y:S01]  /*2770*/  SEL R8, R27, RZ, P3 ;  /* 0x000000ff1b087207 */ /* 0x000fe20001800000 */
[----:B------:R-:W-:Y:S01]  /*2780*/  IMAD.IADD R109, R29, 0x1, R109 ;  /* 0x000000011d6d7824 */ /* 0x000fe200078e026d */
[----:B------:R-:W-:Y:S01]  /*2790*/  SEL R29, R27, RZ, P1 ;  /* 0x000000ff1b1d7207 */ /* 0x000fe20000800000 */
[----:B------:R-:W-:Y:S01]  /*27a0*/  IMAD.IADD R9, R18, 0x1, R9 ;  /* 0x0000000112097824 */ /* 0x000fe200078e0209 */
[----:B------:R-:W-:Y:S01]  /*27b0*/  LOP3.LUT P3, RZ, R231, 0x4, RZ, 0xc0, !PT ;  /* 0x00000004e7ff7812 */ /* 0x000fe2000786c0ff */
[----:B------:R-:W-:-:S02]  /*27c0*/  IMAD.IADD R26, R3, 0x1, R8 ;  /* 0x00000001031a7824 */ /* 0x000fc400078e0208 */
[----:B------:R-:W-:Y:S01]  /*27d0*/  IMAD.IADD R29, R0, 0x1, R29 ;  /* 0x00000001001d7824 */ /* 0x000fe200078e021d */
[----:B------:R-:W-:Y:S01]  /*27e0*/  SHF.R.S32.HI R8, RZ, 0x1f, R9 ;  /* 0x0000001fff087819 */ /* 0x000fe20000011409 */
[----:B------:R-:W-:Y:S01]  /*27f0*/  IMAD.IADD R107, R107, 0x1, R31 ;  /* 0x000000016b6b7824 */ /* 0x000fe200078e021f */
[----:B------:R-:W-:Y:S01]  /*2800*/  SEL R130, R130, 0xffffffe0, !P3 ;  /* 0xffffffe082827807 */ /* 0x000fe20005800000 */
[----:B------:R-:W-:Y:S01]  /*2810*/  IMAD.IADD R105, R31, 0x1, R105 ;  /* 0x000000011f697824 */ /* 0x000fe200078e0269 */
[CC--:B------:R-:W-:Y:S01]  /*2820*/  LEA.HI R30, R8.reuse, R9.reuse, RZ, 0x3 ;  /* 0x00000009081e7211 */ /* 0x0c0fe200078f18ff */
[CC--:B-----5:R-:W-:Y:S01]  /*2830*/  IMAD.WIDE.U32 R110, R143.reuse, R12.reuse, R110 ;  /* 0x0000000c8f6e7225 */ /* 0x0e0fe200078e006e */
[----:B------:R-:W-:Y:S02]  /*2840*/  SHF.R.S32.HI R20, RZ, 0x1f, R29 ;  /* 0x0000001fff147819 */ /* 0x000fe4000001141d */
[----:B------:R-:W-:Y:S01]  /*2850*/  LEA.HI R8, R8, R9, RZ, 0x6 ;  /* 0x0000000908087211 */ /* 0x000fe200078f30ff */
[----:B------:R-:W-:Y:S01]  /*2860*/  IMAD.WIDE.U32 R108, R143, R12, R108 ;  /* 0x0000000c8f6c7225 */ /* 0x000fe200078e006c */
[----:B------:R-:W-:-:S02]  /*2870*/  SHF.R.S32.HI R31, RZ, 0x1f, R26 ;  /* 0x0000001fff1f7819 */ /* 0x000fc4000001141a */
[-C--:B------:R-:W-:Y:S01]  /*2880*/  LEA.HI R32, R20, R29.reuse, RZ, 0x3 ;  /* 0x0000001d14207211 */ /* 0x080fe200078f18ff */
[----:B------:R-:W-:Y:S01]  /*2890*/  IMAD.SHL.U32 R9, R8, 0x80, RZ ;  /* 0x0000008008097824 */ /* 0x000fe200078e00ff */
[----:B------:R-:W-:Y:S01]  /*28a0*/  LEA.HI R20, R20, R29, RZ, 0x6 ;  /* 0x0000001d14147211 */ /* 0x000fe200078f30ff */
[----:B------:R-:W-:Y:S01]  /*28b0*/  IMAD.SHL.U32 R11, R12, 0x40, RZ ;  /* 0x000000400c0b7824 */ /* 0x000fe200078e00ff */
[----:B------:R-:W-:Y:S01]  /*28c0*/  LEA.HI R36, R31, R26, RZ, 0x3 ;  /* 0x0000001a1f247211 */ /* 0x000fe200078f18ff */
[----:B------:R-:W-:Y:S01]  /*28d0*/  IMAD.WIDE.U32 R106, R143, R14, R106 ;  /* 0x0000000e8f6a7225 */ /* 0x000fe200078e006a */
[----:B------:R-:W-:Y:S02]  /*28e0*/  LEA.HI R31, R31, R26, RZ, 0x6 ;  /* 0x0000001a1f1f7211 */ /* 0x000fe400078f30ff */
[----:B------:R-:W-:Y:S01]  /*28f0*/  LOP3.LUT R8, R191, 0x38, R30, 0xf8, !PT ;  /* 0x00000038bf087812 */ /* 0x000fe200078ef81e */
[----:B------:R-:W-:Y:S01]  /*2900*/  IMAD.SHL.U32 R26, R20, 0x80, RZ ;  /* 0x00000080141a7824 */ /* 0x000fe200078e00ff */
[----:B------:R-:W-:Y:S01]  /*2910*/  LOP3.LUT R9, R9, 0xffffe000, RZ, 0xc0, !PT ;  /* 0xffffe00009097812 */ /* 0x000fe200078ec0ff */
[----:B------:R-:W-:Y:S01]  /*2920*/  IMAD.SHL.U32 R31, R31, 0x80, RZ ;  /* 0x000000801f1f7824 */ /* 0x000fe200078e00ff */
[----:B------:R-:W-:Y:S01]  /*2930*/  LOP3.LUT R29, R8, R193, RZ, 0x3c, !PT ;  /* 0x000000c1081d7212 */ /* 0x000fe200078e3cff */
[----:B------:R-:W-:Y:S01]  /*2940*/  IMAD.WIDE.U32 R104, R143, R14, R104 ;  /* 0x0000000e8f687225 */ /* 0x000fe200078e0068 */
[----:B------:R-:W-:-:S02]  /*2950*/  LOP3.LUT R20, R191, 0x38, R32, 0xf8, !PT ;  /* 0x00000038bf147812 */ /* 0x000fc400078ef820 */
[----:B------:R-:W-:Y:S01]  /*2960*/  LOP3.LUT R26, R26, 0xffffe000, RZ, 0xc0, !PT ;  /* 0xffffe0001a1a7812 */ /* 0x000fe200078ec0ff */
[----:B------:R-:W-:Y:S01]  /*2970*/  IMAD R142, R192, 0x200, R9 ;  /* 0x00000200c08e7824 */ /* 0x000fe200078e0209 */
[----:B------:R-:W-:Y:S01]  /*2980*/  LOP3.LUT R20, R20, R193, RZ, 0x3c, !PT ;  /* 0x000000c114147212 */ /* 0x000fe200078e3cff */
[----:B------:R-:W-:Y:S01]  /*2990*/  IMAD.IADD R99, R113, 0x1, R99 ;  /* 0x0000000171637824 */ /* 0x000fe200078e0263 */
[----:B------:R-:W-:Y:S01]  /*29a0*/  LOP3.LUT R35, R185, 0x38, R36, 0xf8, !PT ;  /* 0x00000038b9237812 */ /* 0x000fe200078ef824 */
[----:B------:R-:W-:Y:S01]  /*29b0*/  IMAD.IADD R142, R142, 0x1, R29 ;  /* 0x000000018e8e7824 */ /* 0x000fe200078e021d */
[----:B------:R-:W-:Y:S01]  /*29c0*/  SHF.R.S32.HI R29, RZ, 0x1f, R143 ;  /* 0x0000001fff1d7819 */ /* 0x000fe2000001148f */
[----:B------:R-:W-:Y:S01]  /*29d0*/  IMAD R141, R192, 0x200, R26 ;  /* 0x00000200c08d7824 */ /* 0x000fe200078e021a */
[----:B------:R-:W-:Y:S02]  /*29e0*/  LOP3.LUT R31, R31, 0xffffe000, RZ, 0xc0, !PT ;  /* 0xffffe0001f1f7812 */ /* 0x000fe400078ec0ff */
[----:B------:R-:W-:Y:S01]  /*29f0*/  LOP3.LUT R8, R35, R37, RZ, 0x3c, !PT ;  /* 0x0000002523087212 */ /* 0x000fe200078e3cff */
[----:B------:R-:W-:Y:S01]  /*2a00*/  IMAD.IADD R141, R141, 0x1, R20 ;  /* 0x000000018d8d7824 */ /* 0x000fe200078e0214 */
[----:B-1----:R-:W-:Y:S01]  /*2a10*/  LOP3.LUT R28, R185, 0x38, R30, 0xf8, !PT ;  /* 0x00000038b91c7812 */ /* 0x002fe200078ef81e */
[----:B------:R-:W-:Y:S01]  /*2a20*/  IMAD R20, R29, R12, RZ ;  /* 0x0000000c1d147224 */ /* 0x000fe200078e02ff */
[----:B------:R-:W-:Y:S01]  /*2a30*/  IADD3 R137, R8, R31, R195 ;  /* 0x0000001f08897210 */ /* 0x000fe20007ffe0c3 */
[----:B------:R-:W-:Y:S01]  /*2a40*/  IMAD R139, R192, 0x200, R31 ;  /* 0x00000200c08b7824 */ /* 0x000fe200078e021f */
[----:B------:R-:W-:Y:S01]  /*2a50*/  LOP3.LUT R28, R28, R37, RZ, 0x3c, !PT ;  /* 0x000000251c1c7212 */ /* 0x000fe200078e3cff */
[----:B------:R-:W-:Y:S01]  /*2a60*/  IMAD R31, R143, R13, R20 ;  /* 0x0000000d8f1f7224 */ /* 0x000fe200078e0214 */
[----:B------:R-:W-:Y:S01]  /*2a70*/  LOP3.LUT R33, R185, 0x38, R32, 0xf8, !PT ;  /* 0x00000038b9217812 */ /* 0x000fe200078ef820 */
[----:B------:R-:W-:Y:S01]  /*2a80*/  IMAD R20, R29, R14, RZ ;  /* 0x0000000e1d147224 */ /* 0x000fe200078e02ff */
[----:B------:R-:W-:Y:S01]  /*2a90*/  IADD3 R140, R28, R9, R195 ;  /* 0x000000091c8c7210 */ /* 0x000fe20007ffe0c3 */
[----:B------:R-:W-:Y:S01]  /*2aa0*/  IMAD.SHL.U32 R8, R10, 0x80, RZ ;  /* 0x000000800a087824 */ /* 0x000fe200078e00ff */
[----:B------:R-:W-:Y:S01]  /*2ab0*/  LOP3.LUT R38, R191, 0x38, R36, 0xf8, !PT ;  /* 0x00000038bf267812 */ /* 0x000fe200078ef824 */
[----:B------:R-:W-:Y:S01]  /*2ac0*/  IMAD R29, R143, R15, R20 ;  /* 0x0000000f8f1d7224 */ /* 0x000fe200078e0214 */
[----:B------:R-:W-:Y:S01]  /*2ad0*/  LOP3.LUT R20, R191, 0x18, R18, 0xf8, !PT ;  /* 0x00000018bf147812 */ /* 0x000fe200078ef812 */
[C---:B------:R-:W-:Y:S01]  /*2ae0*/  IMAD.SHL.U32 R10, R12.reuse, 0x80, RZ ;  /* 0x000000800c0a7824 */ /* 0x040fe200078e00ff */
[----:B------:R-:W-:Y:S01]  /*2af0*/  SHF.L.U64.HI R9, R12, 0x6, R13 ;  /* 0x000000060c097819 */ /* 0x000fe2000001020d */
[----:B------:R-:W-:Y:S01]  /*2b00*/  IMAD.IADD R21, R31, 0x1, R109 ;  /* 0x000000011f157824 */ /* 0x000fe200078e026d */
[----:B------:R-:W-:Y:S01]  /*2b10*/  LOP3.LUT R33, R33, R37, RZ, 0x3c, !PT ;  /* 0x0000002521217212 */ /* 0x000fe200078e3cff */
[----:B------:R-:W-:Y:S01]  /*2b20*/  IMAD.IADD R27, R29, 0x1, R105 ;  /* 0x000000011d1b7824 */ /* 0x000fe200078e0269 */
[C---:B------:R-:W-:Y:S01]  /*2b30*/  SHF.L.U64.HI R12, R14.reuse, 0x6, R15 ;  /* 0x000000060e0c7819 */ /* 0x040fe2000001020f */
[----:B------:R-:W-:Y:S01]  /*2b40*/  IMAD.SHL.U32 R13, R14, 0x80, RZ ;  /* 0x000000800e0d7824 */ /* 0x000fe200078e00ff */
[-C--:B------:R-:W-:Y:S01]  /*2b50*/  LOP3.LUT R15, R20, R193.reuse, RZ, 0x3c, !PT ;  /* 0x000000c1140f7212 */ /* 0x080fe200078e3cff */
[----:B------:R-:W-:Y:S01]  /*2b60*/  IMAD.IADD R20, R111, 0x1, R31 ;  /* 0x000000016f147824 */ /* 0x000fe200078e021f */
[----:B------:R-:W-:Y:S01]  /*2b70*/  SEL R35, RZ, 0x20, P2 ;  /* 0x00000020ff237807 */ /* 0x000fe20001000000 */
[----:B------:R-:W-:Y:S01]  /*2b80*/  IMAD.SHL.U32 R14, R14, 0x40, RZ ;  /* 0x000000400e0e7824 */ /* 0x000fe200078e00ff */
[----:B------:R-:W-:Y:S01]  /*2b90*/  LOP3.LUT R38, R38, R193, RZ, 0x3c, !PT ;  /* 0x000000c126267212 */ /* 0x000fe200078e3cff */
[----:B------:R-:W-:Y:S01]  /*2ba0*/  IMAD R15, R192, 0x200, R15 ;  /* 0x00000200c00f7824 */ /* 0x000fe200078e020f */
[----:B------:R-:W-:Y:S01]  /*2bb0*/  IADD3 R138, R33, R26, R195 ;  /* 0x0000001a218a7210 */ /* 0x000fe20007ffe0c3 */
[----:B------:R-:W-:Y:S01]  /*2bc0*/  IMAD.IADD R26, R107, 0x1, R29 ;  /* 0x000000016b1a7824 */ /* 0x000fe200078e021d */
[----:B------:R-:W-:Y:S01]  /*2bd0*/  LOP3.LUT R98, R34, R35, RZ, 0xfc, !PT ;  /* 0x0000002322627212 */ /* 0x000fe200078efcff */
[----:B------:R-:W-:Y:S01]  /*2be0*/  IMAD.IADD R139, R139, 0x1, R38 ;  /* 0x000000018b8b7824 */ /* 0x000fe200078e0226 */
[----:B------:R-:W-:Y:S01]  /*2bf0*/  LOP3.LUT R29, R30, 0xfffffff8, RZ, 0xc0, !PT ;  /* 0xfffffff81e1d7812 */ /* 0x000fe200078ec0ff */
[----:B------:R-:W-:Y:S01]  /*2c00*/  IMAD.IADD R136, R130, 0x1, R15 ;  /* 0x0000000182887824 */ /* 0x000fe200078e020f */
[----:B------:R-:W-:-:S02]  /*2c10*/  LOP3.LUT R31, R32, 0xfffffff8, RZ, 0xc0, !PT ;  /* 0xfffffff8201f7812 */ /* 0x000fc400078ec0ff */
[----:B------:R-:W-:Y:S02]  /*2c20*/  LOP3.LUT R33, R36, 0xfffffff8, RZ, 0xc0, !PT ;  /* 0xfffffff824217812 */ /* 0x000fe400078ec0ff */
[----:B------:R-:W-:Y:S02]  /*2c30*/  SHF.R.S32.HI R28, RZ, 0x3, R30 ;  /* 0x00000003ff1c7819 */ /* 0x000fe4000001141e */
[----:B------:R-:W-:Y:S02]  /*2c40*/  SHF.R.S32.HI R30, RZ, 0x3, R32 ;  /* 0x00000003ff1e7819 */ /* 0x000fe40000011420 */
[----:B------:R-:W-:Y:S02]  /*2c50*/  SHF.R.S32.HI R32, RZ, 0x3, R36 ;  /* 0x00000003ff207819 */ /* 0x000fe40000011424 */
[C---:B------:R-:W-:Y:S02]  /*2c60*/  LOP3.LUT R38, R98.reuse, 0x2, RZ, 0xc0, !PT ;  /* 0x0000000262267812 */ /* 0x040fe400078ec0ff */
[----:B------:R-:W-:-:S02]  /*2c70*/  LOP3.LUT R39, R98, 0x4, RZ, 0xc0, !PT ;  /* 0x0000000462277812 */ /* 0x000fc400078ec0ff */
[C---:B------:R-:W-:Y:S02]  /*2c80*/  LOP3.LUT R96, R98.reuse, 0x8, RZ, 0xc0, !PT ;  /* 0x0000000862607812 */ /* 0x040fe400078ec0ff */
[----:B------:R-:W-:Y:S02]  /*2c90*/  LOP3.LUT R97, R98, 0x10, RZ, 0xc0, !PT ;  /* 0x0000001062617812 */ /* 0x000fe400078ec0ff */
[----:B------:R-:W-:Y:S02]  /*2ca0*/  LOP3.LUT R34, R34, 0x1, RZ, 0xc0, !PT ;  /* 0x0000000122227812 */ /* 0x000fe400078ec0ff */
[----:B------:R-:W-:Y:S02]  /*2cb0*/  SHF.R.S32.HI R35, RZ, 0x1f, R29 ;  /* 0x0000001fff237819 */ /* 0x000fe4000001141d */
[----:B------:R-:W-:Y:S02]  /*2cc0*/  SHF.R.S32.HI R36, RZ, 0x1f, R31 ;  /* 0x0000001fff247819 */ /* 0x000fe4000001141f */
[----:B------:R-:W-:-:S02]  /*2cd0*/  SHF.R.S32.HI R37, RZ, 0x1f, R33 ;  /* 0x0000001fff257819 */ /* 0x000fc40000011421 */
[----:B------:R-:W-:-:S07]  /*2ce0*/  LOP3.LUT R98, R98, 0x20, RZ, 0xc0, !PT ;  /* 0x0000002062627812 */ /* 0x000fce00078ec0ff */
.L_x_532:
[----:B------:R-:W2:Y:S01]  /*2cf0*/  LDL.LU R46, [R1+0x10] ;  /* 0x00001000012e7983 */ /* 0x000ea20000300800 */
[----:B------:R-:W0:Y:S01]  /*2d00*/  LDC.64 R120, c[0x0][0x2e8] ;  /* 0x0000ba00ff787b82 */ /* 0x000e220000000a00 */
[----:B------:R-:W-:Y:S01]  /*2d10*/  VIADD R50, R25, 0xffffffff ;  /* 0xffffffff19327836 */ /* 0x000fe20000000000 */
[----:B------:R-:W-:Y:S05]  /*2d20*/  YIELD ;  /* 0x0000000000007946 */ /* 0x000fea0003800000 */
[----:B------:R-:W-:Y:S01]  /*2d30*/  SHF.R.S32.HI R43, RZ, 0x1f, R50 ;  /* 0x0000001fff2b7819 */ /* 0x000fe20000011432 */
[----:B------:R-:W1:Y:S01]  /*2d40*/  LDC R117, c[0x0][0x3f4] ;  /* 0x0000fd00ff757b82 */ /* 0x000e620000000800 */
[-C--:B------:R-:W-:Y:S01]  /*2d50*/  IMAD R25, R131, R50.reuse, RZ ;  /* 0x0000003283197224 */ /* 0x080fe200078e02ff */
[----:B------:R-:W-:Y:S01]  /*2d60*/  BSSY B0, `(.L_x_433) ;  /* 0x00007b3000007945 */ /* 0x000fe20003800000 */
[----:B------:R-:W-:-:S04]  /*2d70*/  IMAD.WIDE.U32 R124, R8, R50, RZ ;  /* 0x00000032087c7225 */ /* 0x000fc800078e00ff */
[----:B------:R-:W-:Y:S01]  /*2d80*/  IMAD R25, R43, R8, R25 ;  /* 0x000000082b197224 */ /* 0x000fe200078e0219 */
[-C--:B------:R-:W-:Y:S01]  /*2d90*/  IADD3 R41, P4, R5, R124.reuse, RZ ;  /* 0x0000007c05297210 */ /* 0x080fe20007f9e0ff */
[----:B------:R-:W-:Y:S02]  /*2da0*/  IMAD R47, R16, 0x6000, R15 ;  /* 0x00006000102f7824 */ /* 0x000fe400078e020f */
[----:B------:R-:W-:Y:S01]  /*2db0*/  IMAD.IADD R92, R125, 0x1, R25 ;  /* 0x000000017d5c7824 */ /* 0x000fe200078e0219 */
[----:B------:R-:W-:Y:S01]  /*2dc0*/  IADD3 R25, P2, P3, R5, R124, R135 ;  /* 0x0000007c05197210 */ /* 0x000fe20007b5e087 */
[----:B------:R-:W-:Y:S02]  /*2dd0*/  IMAD R47, R47, 0x2, R116 ;  /* 0x000000022f2f7824 */ /* 0x000fe400078e0274 */
[----:B------:R-:W-:Y:S01]  /*2de0*/  IMAD.X R42, R92, 0x1, R7, P4 ;  /* 0x000000015c2a7824 */ /* 0x000fe200020e0607 */
[----:B------:R-:W-:Y:S02]  /*2df0*/  IADD3.X R40, R7, R92, R134, P2, P3 ;  /* 0x0000005c07287210 */ /* 0x000fe400017e6486 */
[----:B0-----:R-:W-:-:S02]  /*2e00*/  LEA R44, P2, R25, R120, 0x1 ;  /* 0x00000078192c7211 */ /* 0x001fc400078408ff */
[----:B------:R-:W-:Y:S02]  /*2e10*/  ISETP.GT.AND P3, PT, R50, R123, PT ;  /* 0x0000007b3200720c */ /* 0x000fe40003f64270 */
[----:B------:R-:W-:Y:S01]  /*2e20*/  LEA.HI.X R45, R25, R121, R40, 0x1, P2 ;  /* 0x00000079192d7211 */ /* 0x000fe200010f0c28 */
[----:B------:R-:W-:Y:S01]  /*2e30*/  IMAD R25, R16, 0x6000, R136 ;  /* 0x0000600010197824 */ /* 0x000fe200078e0288 */
[----:B-1----:R-:W-:Y:S02]  /*2e40*/  ISETP.GE.AND P2, PT, R117, 0x1, PT ;  /* 0x000000017500780c */ /* 0x002fe40003f46270 */
[----:B------:R-:W-:-:S04]  /*2e50*/  LEA R48, P4, R41, R120, 0x1 ;  /* 0x0000007829307211 */ /* 0x000fc800078808ff */
[----:B------:R-:W-:Y:S02]  /*2e60*/  LEA.HI.X R49, R41, R121, R42, 0x1, P4 ;  /* 0x0000007929317211 */ /* 0x000fe400020f0c2a */
[----:B--2---:R-:W-:-:S04]  /*2e70*/  LOP3.LUT R46, R46, 0xfffffffd, RZ, 0xc0, !PT ;  /* 0xfffffffd2e2e7812 */ /* 0x004fc800078ec0ff */
[----:B------:R-:W-:-:S05]  /*2e80*/  @P3 LOP3.LUT R46, R46, 0x2, RZ, 0xfc, !PT ;  /* 0x000000022e2e3812 */ /* 0x000fca00078efcff */
[----:B------:R0:W-:Y:S02]  /*2e90*/  STL [R1+0x10], R46 ;  /* 0x0000102e01007387 */ /* 0x0001e40000100800 */
[----:B0-----:R-:W-:Y:S02]  /*2ea0*/  IMAD R46, R25, 0x2, R116 ;  /* 0x00000002192e7824 */ /* 0x001fe400078e0274 */
[----:B------:R-:W-:Y:S01]  /*2eb0*/  IMAD.MOV.U32 R25, RZ, RZ, R50 ;  /* 0x000000ffff197224 */ /* 0x000fe200078e0032 */
[----:B------:R-:W-:Y:S06]  /*2ec0*/  @!P2 BRA `(.L_x_434) ;  /* 0x000000740098a947 */ /* 0x000fec0003800000 */
[----:B------:R-:W-:Y:S01]  /*2ed0*/  ULDC.U8 UR4, c[0x0][0x410] ;  /* 0x0001040000047ab9 */ /* 0x000fe20000000000 */
[-C--:B------:R-:W-:Y:S01]  /*2ee0*/  IMAD R41, R132, R50.reuse, RZ ;  /* 0x0000003284297224 */ /* 0x080fe200078e02ff */
[----:B------:R-:W-:Y:S01]  /*2ef0*/  ISETP.NE.AND P2, PT, RZ, UR4, PT ;  /* 0x00000004ff007c0c */ /* 0x000fe2000bf45270 */
[----:B------:R-:W-:Y:S02]  /*2f00*/  IMAD R40, R133, R50, RZ ;  /* 0x0000003285287224 */ /* 0x000fe400078e02ff */
[----:B------:R-:W-:Y:S02]  /*2f10*/  IMAD R41, R43, R10, R41 ;  /* 0x0000000a2b297224 */ /* 0x000fe400078e0229 */
[----:B------:R-:W-:Y:S02]  /*2f20*/  IMAD R100, R25, -0x80, R24 ;  /* 0xffffff8019647824 */ /* 0x000fe400078e0218 */
[----:B------:R-:W-:Y:S02]  /*2f30*/  IMAD R43, R43, R13, R40 ;  /* 0x0000000d2b2b7224 */ /* 0x000fe400078e0228 */
[----:B------:R-:W-:Y:S01]  /*2f40*/  IMAD.WIDE.U32 R90, R10, R50, RZ ;  /* 0x000000320a5a7225 */ /* 0x000fe200078e00ff */
[----:B------:R-:W-:-:S03]  /*2f50*/  VIMNMX R100, R100, 0x80, PT ;  /* 0x0000008064647848 */ /* 0x000fc60003fe0100 */
[----:B------:R-:W-:-:S04]  /*2f60*/  IMAD.WIDE.U32 R88, R13, R50, RZ ;  /* 0x000000320d587225 */ /* 0x000fc800078e00ff */
[----:B------:R-:W-:Y:S02]  /*2f70*/  IMAD.IADD R101, R91, 0x1, R41 ;  /* 0x000000015b657824 */ /* 0x000fe400078e0229 */
[----:B------:R-:W-:Y:S01]  /*2f80*/  IMAD.IADD R102, R89, 0x1, R43 ;  /* 0x0000000159667824 */ /* 0x000fe200078e022b */
[----:B------:R-:W-:Y:S06]  /*2f90*/  @!P2 BRA `(.L_x_435) ;  /* 0x0000003400cca947 */ /* 0x000fec0003800000 */
[----:B------:R-:W-:Y:S01]  /*2fa0*/  ISETP.GE.AND P3, PT, R17, R100, PT ;  /* 0x000000641100720c */ /* 0x000fe20003f66270 */
[----:B------:R-:W-:Y:S01]  /*2fb0*/  BSSY B1, `(.L_x_436) ;  /* 0x0000037000017945 */ /* 0x000fe20003800000 */
        /* <DEDUP_REMOVED lines=13> */
[----:B------:R-:W-:Y:S06]  /*3090*/  @P3 BRA `(.L_x_437) ;  /* 0x0000000000a03947 */ /* 0x000fec0003800000 */
[----:B------:R-:W-:Y:S01]  /*30a0*/  IADD3 R41, P2, R110, R90, RZ ;  /* 0x0000005a6e297210 */ /* 0x000fe20007f5e0ff */
[----:B------:R-:W-:Y:S01]  /*30b0*/  ULDC.64 UR4, c[0x0][0x3e8] ;  /* 0x0000fa0000047ab9 */ /* 0x000fe20000000a00 */
[----:B------:R-:W-:Y:S02]  /*30c0*/  CS2R R124, SRZ ;  /* 0x00000000007c7805 */ /* 0x000fe4000001ff00 */
[----:B------:R-:W-:Y:S01]  /*30d0*/  CS2R R126, SRZ ;  /* 0x00000000007e7805 */ /* 0x000fe2000001ff00 */
[----:B------:R-:W-:Y:S01]  /*30e0*/  IMAD.X R42, R101, 0x1, R20, P2 ;  /* 0x00000001652a7824 */ /* 0x000fe200010e0614 */
[----:B------:R-:W-:-:S04]  /*30f0*/  LEA R40, P2, R41, UR4, 0x1 ;  /* 0x0000000429287c11 */ /* 0x000fc8000f8408ff */
[----:B------:R-:W-:Y:S01]  /*3100*/  LEA.HI.X R41, R41, UR5, R42, 0x1, P2 ;  /* 0x0000000529297c11 */ /* 0x000fe200090f0c2a */
[----:B------:R-:W-:Y:S01]  /*3110*/  ULDC.64 UR4, c[0x0][0x400] ;  /* 0x0001000000047ab9 */ /* 0x000fe20000000a00 */
[----:B------:R-:W-:-:S05]  /*3120*/  IADD3 R43, P2, R106, R88, RZ ;  /* 0x000000586a2b7210 */ /* 0x000fca0007f5e0ff */
[----:B------:R-:W-:Y:S01]  /*3130*/  IMAD.X R52, R102, 0x1, R26, P2 ;  /* 0x0000000166347824 */ /* 0x000fe200010e061a */
[----:B------:R-:W-:-:S04]  /*3140*/  LEA R42, P2, R43, UR4, 0x1 ;  /* 0x000000042b2a7c11 */ /* 0x000fc8000f8408ff */
[----:B------:R-:W-:Y:S02]  /*3150*/  LEA.HI.X R43, R43, UR5, R52, 0x1, P2 ;  /* 0x000000052b2b7c11 */ /* 0x000fe400090f0c34 */
[----:B------:R-:W-:Y:S02]  /*3160*/  ISETP.GE.AND P2, PT, R22, R117, PT ;  /* 0x000000751600720c */ /* 0x000fe40003f46270 */
[----:B------:R-:W-:Y:S02]  /*3170*/  CS2R R94, SRZ ;  /* 0x00000000005e7805 */ /* 0x000fe4000001ff00 */
[----:B------:R-:W-:-:S09]  /*3180*/  CS2R R120, SRZ ;  /* 0x0000000000787805 */ /* 0x000fd2000001ff00 */
[----:B------:R0:W5:Y:S04]  /*3190*/  @!P2 LDG.E.64 R124, desc[UR56][R40.64] ;  /* 0x00000038287ca981 */ /* 0x000168000c1e1b00 */
[----:B------:R0:W5:Y:S01]  /*31a0*/  @!P2 LDG.E.64 R126, desc[UR56][R42.64] ;  /* 0x000000382a7ea981 */ /* 0x000162000c1e1b00 */
        /* <DEDUP_REMOVED lines=20> */
[----:B------:R-:W-:-:S13]  /*32f0*/  ISETP.GE.AND P2, PT, R190, R117, PT ;  /* 0x00000075be00720c */ /* 0x000fda0003f46270 */
[----:B------:R0:W5:Y:S04]  /*3300*/  @!P2 LDG.E.64 R74, desc[UR56][R40.64+0xa0] ;  /* 0x0000a038284aa981 */ /* 0x000168000c1e1b00 */
[----:B------:R0:W5:Y:S02]  /*3310*/  @!P2 LDG.E.64 R76, desc[UR56][R42.64+0xa0] ;  /* 0x0000a0382a4ca981 */ /* 0x000164000c1e1b00 */
.L_x_437:
[----:B------:R-:W-:Y:S05]  /*3320*/  BSYNC B1 ;  /* 0x0000000000017941 */ /* 0x000fea0003800000 */
.L_x_436:
        /* <DEDUP_REMOVED lines=13> */
[----:B------:R-:W-:Y:S06]  /*3400*/  @P4 BRA `(.L_x_439) ;  /* 0x0000000000a04947 */ /* 0x000fec0003800000 */
[----:B------:R-:W-:Y:S01]  /*3410*/  IADD3 R90, P2, P5, R110, R90, R11 ;  /* 0x0000005a6e5a7210 */ /* 0x000fe20007d5e00b */
[----:B------:R-:W-:Y:S01]  /*3420*/  ULDC.64 UR4, c[0x0][0x3e8] ;  /* 0x0000fa0000047ab9 */ /* 0x000fe20000000a00 */
[----:B------:R-:W-:Y:S02]  /*3430*/  CS2R R70, SRZ ;  /* 0x0000000000467805 */ /* 0x000fe4000001ff00 */
[----:B------:R-:W-:Y:S02]  /*3440*/  CS2R R72, SRZ ;  /* 0x0000000000487805 */ /* 0x000fe4000001ff00 */
[----:B------:R-:W-:Y:S02]  /*3450*/  IADD3.X R101, R20, R101, R9, P2, P5 ;  /* 0x0000006514657210 */ /* 0x000fe400017ea409 */
[----:B------:R-:W-:-:S04]  /*3460*/  IADD3 R88, P2, P5, R106, R88, R14 ;  /* 0x000000586a587210 */ /* 0x000fc80007d5e00e */
[----:B0-----:R-:W-:Y:S02]  /*3470*/  IADD3.X R41, R26, R102, R12, P2, P5 ;  /* 0x000000661a297210 */ /* 0x001fe400017ea40c */
[----:B------:R-:W-:-:S04]  /*3480*/  LEA R42, P2, R90, UR4, 0x1 ;  /* 0x000000045a2a7c11 */ /* 0x000fc8000f8408ff */
[----:B------:R-:W-:Y:S01]  /*3490*/  LEA.HI.X R43, R90, UR5, R101, 0x1, P2 ;  /* 0x000000055a2b7c11 */ /* 0x000fe200090f0c65 */
[----:B------:R-:W-:Y:S02]  /*34a0*/  ULDC.64 UR4, c[0x0][0x400] ;  /* 0x0001000000047ab9 */ /* 0x000fe40000000a00 */
        /* <DEDUP_REMOVED lines=30> */
.L_x_439:
[----:B------:R-:W-:Y:S05]  /*3690*/  BSYNC B1 ;  /* 0x0000000000017941 */ /* 0x000fea0003800000 */
.L_x_438:
[----:B01---5:R-:W-:Y:S01]  /*36a0*/  IMAD.MOV.U32 R41, RZ, RZ, R74 ;  /* 0x000000ffff297224 */ /* 0x023fe200078e004a */
[----:B------:R-:W-:Y:S01]  /*36b0*/  UISETP.NE.AND UP0, UPT, UR58, 0x3, UPT ;  /* 0x000000033a00788c */ /* 0x000fe2000bf05270 */
[----:B------:R-:W-:Y:S02]  /*36c0*/  IMAD.MOV.U32 R40, RZ, RZ, R75 ;  /* 0x000000ffff287224 */ /* 0x000fe400078e004b */
[----:B------:R-:W-:Y:S02]  /*36d0*/  IMAD.MOV.U32 R43, RZ, RZ, R78 ;  /* 0x000000ffff2b7224 */ /* 0x000fe400078e004e */
[----:B------:R-:W-:Y:S01]  /*36e0*/  IMAD.MOV.U32 R42, RZ, RZ, R79 ;  /* 0x000000ffff2a7224 */ /* 0x000fe200078e004f */
[----:B------:R-:W-:Y:S01]  /*36f0*/  PRMT R162, R40, 0x5410, R41 ;  /* 0x0000541028a27816 */ /* 0x000fe20000000029 */
        /* <DEDUP_REMOVED lines=15> */
[----:B------:R-:W-:-:S02]  /*37f0*/  PRMT R171, R171, 0x5410, R43 ;  /* 0x00005410abab7816 */ /* 0x000fc4000000002b */
[----:B------:R-:W-:Y:S01]  /*3800*/  PRMT R128, R128, 0x5410, R40 ;  /* 0x0000541080807816 */ /* 0x000fe20000000028 */
[----:B------:R-:W-:Y:S01]  /*3810*/  IMAD.MOV.U32 R40, RZ, RZ, R77 ;  /* 0x000000ffff287224 */ /* 0x000fe200078e004d */
[----:B------:R-:W-:Y:S01]  /*3820*/  PRMT R129, R129, 0x5410, R41 ;  /* 0x0000541081817816 */ /* 0x000fe20000000029 */
[----:B------:R-:W-:Y:S01]  /*3830*/  IMAD.MOV.U32 R41, RZ, RZ, R76 ;  /* 0x000000ffff297224 */ /* 0x000fe200078e004c */
[----:B------:R-:W-:-:S04]  /*3840*/  PLOP3.LUT P2, PT, PT, PT, UP0, 0x80, 0x0 ;  /* 0x000000000000781c */ /* 0x000fc80003f4f008 */
[----:B------:R-:W-:Y:S01]  /*3850*/  PRMT R161, R40, 0x5410, R41 ;  /* 0x0000541028a17816 */ /* 0x000fe20000000029 */
[----:B------:R-:W-:Y:S02]  /*3860*/  IMAD.MOV.U32 R41, RZ, RZ, R80 ;  /* 0x000000ffff297224 */ /* 0x000fe400078e0050 */
[----:B------:R-:W-:-:S03]  /*3870*/  IMAD.MOV.U32 R40, RZ, RZ, R81 ;  /* 0x000000ffff287224 */ /* 0x000fc600078e0051 */
[----:B------:R-:W-:Y:S01]  /*3880*/  PRMT R165, R41, 0x7610, R165 ;  /* 0x0000761029a57816 */ /* 0x000fe200000000a5 */
[----:B------:R-:W-:Y:S01]  /*3890*/  IMAD.MOV.U32 R41, RZ, RZ, R85 ;  /* 0x000000ffff297224 */ /* 0x000fe200078e0055 */
[----:B------:R-:W-:Y:S01]  /*38a0*/  PRMT R164, R40, 0x7610, R164 ;  /* 0x0000761028a47816 */ /* 0x000fe200000000a4 */
        /* <DEDUP_REMOVED lines=16> */
[----:B------:R-:W-:-:S05]  /*39b0*/  IMAD.MOV.U32 R40, RZ, RZ, R51 ;  /* 0x000000ffff287224 */ /* 0x000fca00078e0033 */
[----:B------:R-:W-:Y:S01]  /*39c0*/  PRMT R88, R41, 0x5410, R40 ;  /* 0x0000541029587816 */ /* 0x000fe20000000028 */
[----:B------:R-:W-:Y:S02]  /*39d0*/  IMAD.MOV.U32 R41, RZ, RZ, R54 ;  /* 0x000000ffff297224 */ /* 0x000fe400078e0036 */
        /* <DEDUP_REMOVED lines=36> */
[----:B------:R-:W-:Y:S06]  /*3c20*/  @!P2 BRA `(.L_x_440) ;  /* 0x000000000004a947 */ /* 0x000fec0003800000 */
[----:B------:R-:W-:Y:S01]  /*3c30*/  BPT.TRAP 0x1 ;  /* 0x000000040000795c */ /* 0x000fe20000300000 */
.L_x_440:
[----:B------:R-:W-:Y:S01]  /*3c40*/  IMAD R101, R16, 0x8, R2 ;  /* 0x0000000810657824 */ /* 0x000fe200078e0202 */
[----:B------:R-:W-:Y:S01]  /*3c50*/  SHF.L.U32 R102, R184, 0x1f, RZ ;  /* 0x0000001fb8667819 */ /* 0x000fe200000006ff */
[----:B------:R-:W-:Y:S03]  /*3c60*/  BSSY B1, `(.L_x_441) ;  /* 0x0000003000017945 */ /* 0x000fe60003800000 */
[----:B------:R-:W0:Y:S02]  /*3c70*/  SYNCS.PHASECHK.TRANS64.TRYWAIT P5, [R101+URZ+0x34890], R102 ;  /* 0x03489066650075a7 */ /* 0x000e2400080a017f */
[----:B0-----:R-:W-:Y:S05]  /*3c80*/  @!P5 BRA `(.L_x_442) ;  /* 0x000001e00030d947 */ /* 0x001fea0003800000 */
.L_x_799:
[----:B------:R-:W-:Y:S05]  /*3c90*/  BSYNC B1 ;  /* 0x0000000000017941 */ /* 0x000fea0003800000 */
.L_x_441:
[----:B------:R-:W-:Y:S04]  /*3ca0*/  BSSY B1, `(.L_x_443) ;  /* 0x0000157000017945 */ /* 0x000fe80003800000 */
[----:B------:R-:W-:Y:S05]  /*3cb0*/  @P3 BRA `(.L_x_444) ;  /* 0x0000001400543947 */ /* 0x000fea0003800000 */
[----:B------:R-:W-:Y:S01]  /*3cc0*/  ISETP.NE.AND P3, PT, R34, RZ, PT ;  /* 0x000000ff2200720c */ /* 0x000fe20003f65270 */
[----:B------:R-:W-:-:S12]  /*3cd0*/  BSSY B2, `(.L_x_445) ;  /* 0x0000037000027945 */ /* 0x000fd80003800000 */
[----:B------:R-:W-:Y:S05]  /*3ce0*/  @!P3 BRA `(.L_x_446) ;  /* 0x0000000000d4b947 */ /* 0x000fea0003800000 */
[----:B------:R1:W2:Y:S01]  /*3cf0*/  LDS.128 R40, [R47] ;  /* 0x000000002f287984 */ /* 0x0002a20000000c00 */
[----:B------:R-:W-:Y:S01]  /*3d00*/  ISETP.GE.AND P3, PT, R22, R117, PT ;  /* 0x000000751600720c */ /* 0x000fe20003f66270 */
[----:B------:R-:W-:-:S12]  /*3d10*/  BSSY B3, `(.L_x_447) ;  /* 0x0000031000037945 */ /* 0x000fd80003800000 */
[----:B-1----:R-:W-:Y:S05]  /*3d20*/  @P3 BRA `(.L_x_448) ;  /* 0x0000000000bc3947 */ /* 0x002fea0003800000 */
[--C-:B------:R-:W-:Y:S02]  /*3d30*/  SHF.R.U64 R90, R124, 0x10, R125.reuse ;  /* 0x000000107c5a7819 */ /* 0x100fe4000000127d */
[----:B------:R-:W-:Y:S02]  /*3d40*/  SHF.R.U32.HI R124, RZ, 0x10, R125 ;  /* 0x00000010ff7c7819 */ /* 0x000fe4000001167d */
[--C-:B------:R-:W-:Y:S02]  /*3d50*/  SHF.R.U64 R125, R126, 0x10, R127.reuse ;  /* 0x000000107e7d7819 */ /* 0x100fe4000000127f */
[----:B------:R-:W-:Y:S01]  /*3d60*/  SHF.R.U32.HI R91, RZ, 0x10, R127 ;  /* 0x00000010ff5b7819 */ /* 0x000fe2000001167f */
[----:B--2---:R-:W-:Y:S01]  /*3d70*/  IMAD.U32 R127, R41, 0x10000, RZ ;  /* 0x00010000297f7824 */ /* 0x004fe200078e00ff */
[C---:B------:R-:W-:Y:S02]  /*3d80*/  PRMT R125, R128.reuse, 0x5410, R125 ;  /* 0x00005410807d7816 */ /* 0x040fe4000000007d */
[----:B------:R-:W-:-:S02]  /*3d90*/  PRMT R90, R128, 0x5432, R90 ;  /* 0x00005432805a7816 */ /* 0x000fc4000000005a */
[C---:B------:R-:W-:Y:S02]  /*3da0*/  PRMT R126, R129.reuse, 0x5432, R124 ;  /* 0x00005432817e7816 */ /* 0x040fe4000000007c */
[----:B------:R-:W-:Y:S02]  /*3db0*/  PRMT R91, R129, 0x5410, R91 ;  /* 0x00005410815b7816 */ /* 0x000fe4000000005b */
[----:B------:R-:W-:Y:S01]  /*3dc0*/  LOP3.LUT R129, R41, 0xffff0000, RZ, 0xc0, !PT ;  /* 0xffff000029817812 */ /* 0x000fe200078ec0ff */
[----:B------:R-:W-:Y:S01]  /*3dd0*/  IMAD.U32 R146, R126, 0x10000, RZ ;  /* 0x000100007e927824 */ /* 0x000fe200078e00ff */
[C---:B------:R-:W-:Y:S01]  /*3de0*/  LOP3.LUT R128, R125.reuse, 0xffff0000, RZ, 0xc0, !PT ;  /* 0xffff00007d807812 */ /* 0x040fe200078ec0ff */
[----:B------:R-:W-:Y:S01]  /*3df0*/  IMAD.U32 R125, R125, 0x10000, RZ ;  /* 0x000100007d7d7824 */ /* 0x000fe200078e00ff */
[C---:B------:R-:W-:Y:S01]  /*3e00*/  LOP3.LUT R41, R90.reuse, 0xffff0000, RZ, 0xc0, !PT ;  /* 0xffff00005a297812 */ /* 0x040fe200078ec0ff */
[----:B------:R-:W-:Y:S01]  /*3e10*/  IMAD.U32 R90, R90, 0x10000, RZ ;  /* 0x000100005a5a7824 */ /* 0x000fe200078e00ff */
[----:B------:R-:W-:Y:S01]  /*3e20*/  LOP3.LUT R126, R126, 0xffff0000, RZ, 0xc0, !PT ;  /* 0xffff00007e7e7812 */ /* 0x000fe200078ec0ff */
[----:B------:R-:W-:-:S04]  /*3e30*/  FMUL.FTZ R124, R129, R128 ;  /* 0x00000080817c7220 */ /* 0x000fc80000410000 */
[-C--:B------:R-:W-:Y:S01]  /*3e40*/  FFMA.FTZ R124, R127, R41.reuse, -R124 ;  /* 0x000000297f7c7223 */ /* 0x080fe2000001087c */
[----:B------:R-:W-:Y:S01]  /*3e50*/  FMUL.FTZ R41, R129, R41 ;  /* 0x0000002981297220 */ /* 0x000fe20000410000 */
[C---:B------:R-:W-:Y:S01]  /*3e60*/  LOP3.LUT R129, R42.reuse, 0xffff0000, RZ, 0xc0, !PT ;  /* 0xffff00002a817812 */ /* 0x040fe200078ec0ff */
[----:B------:R-:W-:Y:S02]  /*3e70*/  IMAD.U32 R42, R42, 0x10000, RZ ;  /* 0x000100002a2a7824 */ /* 0x000fe400078e00ff */
[----:B------:R-:W-:Y:S01]  /*3e80*/  FFMA.FTZ R41, R127, R128, R41 ;  /* 0x000000807f297223 */ /* 0x000fe20000010029 */
[C---:B------:R-:W-:Y:S01]  /*3e90*/  IMAD.U32 R127, R91.reuse, 0x10000, RZ ;  /* 0x000100005b7f7824 */ /* 0x040fe200078e00ff */
[----:B------:R-:W-:-:S03]  /*3ea0*/  LOP3.LUT R91, R91, 0xffff0000, RZ, 0xc0, !PT ;  /* 0xffff00005b5b7812 */ /* 0x000fc600078ec0ff */
[CC--:B------:R-:W-:Y:S01]  /*3eb0*/  FMUL.FTZ R128, R129.reuse, R127.reuse ;  /* 0x0000007f81807220 */ /* 0x0c0fe20000410000 */
[----:B------:R-:W-:Y:S01]  /*3ec0*/  FMUL.FTZ R129, R129, R146 ;  /* 0x0000009281817220 */ /* 0x000fe20000410000 */
[----:B------:R-:W-:Y:S02]  /*3ed0*/  F2FP.BF16.F32.PACK_AB R41, R41, R124 ;  /* 0x0000007c2929723e */ /* 0x000fe400000010ff */
[C---:B------:R-:W-:Y:S01]  /*3ee0*/  FFMA.FTZ R128, R42.reuse, R146, -R128 ;  /* 0x000000922a807223 */ /* 0x040fe20000010880 */
[----:B------:R-:W-:Y:S01]  /*3ef0*/  FFMA.FTZ R129, R42, R127, R129 ;  /* 0x0000007f2a817223 */ /* 0x000fe20000010081 */
[C---:B------:R-:W-:Y:S01]  /*3f00*/  LOP3.LUT R42, R43.reuse, 0xffff0000, RZ, 0xc0, !PT ;  /* 0xffff00002b2a7812 */ /* 0x040fe200078ec0ff */
[----:B------:R-:W-:-:S03]  /*3f10*/  IMAD.U32 R43, R43, 0x10000, RZ ;  /* 0x000100002b2b7824 */ /* 0x000fc600078e00ff */
[----:B------:R-:W-:Y:S01]  /*3f20*/  F2FP.BF16.F32.PACK_AB R128, R129, R128 ;  /* 0x000000808180723e */ /* 0x000fe200000010ff */
[C---:B------:R-:W-:Y:S01]  /*3f30*/  FMUL.FTZ R127, R42.reuse, R91 ;  /* 0x0000005b2a7f7220 */ /* 0x040fe20000410000 */
[----:B------:R-:W-:-:S03]  /*3f40*/  FMUL.FTZ R42, R42, R126 ;  /* 0x0000007e2a2a7220 */ /* 0x000fc60000410000 */
        /* <DEDUP_REMOVED lines=8> */
[----:B------:R-:W-:-:S05]  /*3fd0*/  FFMA.FTZ R43, R40, R125, R43 ;  /* 0x0000007d282b7223 */ /* 0x000fca000001002b */
[----:B------:R-:W-:Y:S01]  /*3fe0*/  F2FP.BF16.F32.PACK_AB R91, R43, R91 ;  /* 0x0000005b2b5b723e */ /* 0x000fe200000010ff */
[----:B------:R-:W-:Y:S02]  /*3ff0*/  IMAD.MOV.U32 R43, RZ, RZ, R42 ;  /* 0x000000ffff2b7224 */ /* 0x000fe400078e002a */
[----:B------:R-:W-:Y:S02]  /*4000*/  IMAD.MOV.U32 R42, RZ, RZ, R128 ;  /* 0x000000ffff2a7224 */ /* 0x000fe400078e0080 */
[----:B------:R-:W-:-:S07]  /*4010*/  IMAD.MOV.U32 R40, RZ, RZ, R91 ;  /* 0x000000ffff287224 */ /* 0x000fce00078e005b */
.L_x_448:
[----:B------:R-:W-:Y:S05]  /*4020*/  BSYNC B3 ;  /* 0x0000000000037941 */ /* 0x000fea0003800000 */
.L_x_447:
[----:B--2---:R1:W-:Y:S02]  /*4030*/  STG.E.128 desc[UR56][R48.64], R40 ;  /* 0x0000002830007986 */ /* 0x0043e4000c101d38 */
.L_x_446:
[----:B------:R-:W-:Y:S05]  /*4040*/  BSYNC B2 ;  /* 0x0000000000027941 */ /* 0x000fea0003800000 */
.L_x_445:
[----:B------:R-:W-:Y:S01]  /*4050*/  ISETP.NE.AND P3, PT, R38, RZ, PT ;  /* 0x000000ff2600720c */ /* 0x000fe20003f65270 */
[----:B------:R-:W-:-:S12]  /*4060*/  BSSY B2, `(.L_x_449) ;  /* 0x0000037000027945 */ /* 0x000fd80003800000 */
[----:B------:R-:W-:Y:S05]  /*4070*/  @!P3 BRA `(.L_x_450) ;  /* 0x0000000000d4b947 */ /* 0x000fea0003800000 */
[----:B-1----:R1:W2:Y:S01]  /*4080*/  LDS.128 R40, [R46] ;  /* 0x000000002e287984 */ /* 0x0022a20000000c00 */
[----:B------:R-:W-:Y:S01]  /*4090*/  ISETP.GE.AND P3, PT, R187, R117, PT ;  /* 0x00000075bb00720c */ /* 0x000fe20003f66270 */
[----:B------:R-:W-:-:S12]  /*40a0*/  BSSY B3, `(.L_x_451) ;  /* 0x0000031000037945 */ /* 0x000fd80003800000 */
[----:B-1----:R-:W-:Y:S05]  /*40b0*/  @P3 BRA `(.L_x_452) ;  /* 0x0000000000bc3947 */ /* 0x002fea0003800000 */
[--C-:B------:R-:W-:Y:S02]  /*40c0*/  SHF.R.U64 R90, R94, 0x10, R95.reuse ;  /* 0x000000105e5a7819 */ /* 0x100fe4000000125f */
[----:B------:R-:W-:Y:S02]  /*40d0*/  SHF.R.U32.HI R94, RZ, 0x10, R95 ;  /* 0x00000010ff5e7819 */ /* 0x000fe4000001165f */
[----:B------:R-:W-:Y:S02]  /*40e0*/  SHF.R.U64 R95, R120, 0x10, R121 ;  /* 0x00000010785f7819 */ /* 0x000fe40000001279 */
[C---:B------:R-:W-:Y:S02]  /*40f0*/  PRMT R90, R170.reuse, 0x5432, R90 ;  /* 0x00005432aa5a7816 */ /* 0x040fe4000000005a */
[----:B------:R-:W-:Y:S02]  /*4100*/  PRMT R95, R170, 0x5410, R95 ;  /* 0x00005410aa5f7816 */ /* 0x000fe4000000005f */
[----:B--2---:R-:W-:-:S02]  /*4110*/  LOP3.LUT R125, R41, 0xffff0000, RZ, 0xc0, !PT ;  /* 0xffff0000297d7812 */ /* 0x004fc400078ec0ff */
[C---:B------:R-:W-:Y:S01]  /*4120*/  LOP3.LUT R124, R95.reuse, 0xffff0000, RZ, 0xc0, !PT ;  /* 0xffff00005f7c7812 */ /* 0x040fe200078ec0ff */
[----:B------:R-:W-:Y:S01]  /*4130*/  IMAD.U32 R95, R95, 0x10000, RZ ;  /* 0x000100005f5f7824 */ /* 0x000fe200078e00ff */
[----:B------:R-:W-:Y:S01]  /*4140*/  SHF.R.U32.HI R91, RZ, 0x10, R121 ;  /* 0x00000010ff5b7819 */ /* 0x000fe20000011679 */
[----:B------:R-:W-:Y:S01]  /*4150*/  IMAD.U32 R121, R41, 0x10000, RZ ;  /* 0x0001000029797824 */ /* 0x000fe200078e00ff */
[----:B------:R-:W-:Y:S01]  /*4160*/  PRMT R120, R171, 0x5432, R94 ;  /* 0x00005432ab787816 */ /* 0x000fe2000000005e */
[----:B------:R-:W-:Y:S01]  /*4170*/  FMUL.FTZ R94, R125, R124 ;  /* 0x0000007c7d5e7220 */ /* 0x000fe20000410000 */
[C---:B------:R-:W-:Y:S01]  /*4180*/  LOP3.LUT R41, R90.reuse, 0xffff0000, RZ, 0xc0, !PT ;  /* 0xffff00005a297812 */ /* 0x040fe200078ec0ff */
[----:B------:R-:W-:Y:S01]  /*4190*/  IMAD.U32 R90, R90, 0x10000, RZ ;  /* 0x000100005a5a7824 */ /* 0x000fe200078e00ff */
[----:B------:R-:W-:-:S03]  /*41a0*/  PRMT R91, R171, 0x5410, R91 ;  /* 0x00005410ab5b7816 */ /* 0x000fc6000000005b */
[-C--:B------:R-:W-:Y:S01]  /*41b0*/  FFMA.FTZ R94, R121, R41.reuse, -R94 ;  /* 0x00000029795e7223 */ /* 0x080fe2000001085e */
[----:B------:R-:W-:Y:S01]  /*41c0*/  FMUL.FTZ R41, R125, R41 ;  /* 0x000000297d297220 */ /* 0x000fe20000410000 */
[C---:B------:R-:W-:Y:S01]  /*41d0*/  IMAD.U32 R125, R120.reuse, 0x10000, RZ ;  /* 0x00010000787d7824 */ /* 0x040fe200078e00ff */
[----:B------:R-:W-:Y:S02]  /*41e0*/  LOP3.LUT R120, R120, 0xffff0000, RZ, 0xc0, !PT ;  /* 0xffff000078787812 */ /* 0x000fe400078ec0ff */
[----:B------:R-:W-:Y:S01]  /*41f0*/  FFMA.FTZ R41, R121, R124, R41 ;  /* 0x0000007c79297223 */ /* 0x000fe20000010029 */
[C---:B------:R-:W-:Y:S01]  /*4200*/  LOP3.LUT R124, R42.reuse, 0xffff0000, RZ, 0xc0, !PT ;  /* 0xffff00002a7c7812 */ /* 0x040fe200078ec0ff */
[C---:B------:R-:W-:Y:S01]  /*4210*/  IMAD.U32 R121, R91.reuse, 0x10000, RZ ;  /* 0x000100005b797824 */ /* 0x040fe200078e00ff */
[----:B------:R-:W-:Y:S01]  /*4220*/  LOP3.LUT R91, R91, 0xffff0000, RZ, 0xc0, !PT ;  /* 0xffff00005b5b7812 */ /* 0x000fe200078ec0ff */
[----:B------:R-:W-:Y:S01]  /*4230*/  IMAD.U32 R42, R42, 0x10000, RZ ;  /* 0x000100002a2a7824 */ /* 0x000fe200078e00ff */
        /* <DEDUP_REMOVED lines=23> */
.L_x_452:
[----:B------:R-:W-:Y:S05]  /*43b0*/  BSYNC B3 ;  /* 0x0000000000037941 */ /* 0x000fea0003800000 */
.L_x_451:
[----:B--2---:R2:W-:Y:S02]  /*43c0*/  STG.E.128 desc[UR56][R48.64+0x40], R40 ;  /* 0x0000402830007986 */ /* 0x0045e4000c101d38 */
.L_x_450:
[----:B------:R-:W-:Y:S05]  /*43d0*/  BSYNC B2 ;  /* 0x0000000000027941 */ /* 0x000fea0003800000 */
.L_x_449:
[----:B------:R-:W-:Y:S01]  /*43e0*/  ISETP.NE.AND P3, PT, R39, RZ, PT ;  /* 0x000000ff2700720c */ /* 0x000fe20003f65270 */
[----:B------:R-:W-:-:S12]  /*43f0*/  BSSY B2, `(.L_x_453) ;  /* 0x0000037000027945 */ /* 0x000fd80003800000 */
[----:B------:R-:W-:Y:S05]  /*4400*/  @!P3 BRA `(.L_x_454) ;  /* 0x0000000000d4b947 */ /* 0x000fea0003800000 */
[----:B-12---:R1:W2:Y:S01]  /*4410*/  LDS.128 R40, [R47+0x4000] ;  /* 0x004000002f287984 */ /* 0x0062a20000000c00 */
[----:B------:R-:W-:Y:S01]  /*4420*/  ISETP.GE.AND P3, PT, R186, R117, PT ;  /* 0x00000075ba00720c */ /* 0x000fe20003f66270 */
[----:B------:R-:W-:-:S12]  /*4430*/  BSSY B3, `(.L_x_455) ;  /* 0x0000031000037945 */ /* 0x000fd80003800000 */
[----:B-1----:R-:W-:Y:S05]  /*4440*/  @P3 BRA `(.L_x_456) ;  /* 0x0000000000bc3947 */ /* 0x002fea0003800000 */
[----:B------:R-:W-:Y:S02]  /*4450*/  SHF.R.U64 R91, R92, 0x10, R93 ;  /* 0x000000105c5b7819 */ /* 0x000fe4000000125d */
[----:B------:R-:W-:Y:S02]  /*4460*/  SHF.R.U64 R86, R86, 0x10, R87 ;  /* 0x0000001056567819 */ /* 0x000fe40000001257 */
[----:B------:R-:W-:Y:S02]  /*4470*/  PRMT R91, R168, 0x5410, R91 ;  /* 0x00005410a85b7816 */ /* 0x000fe4000000005b */
[----:B------:R-:W-:Y:S02]  /*4480*/  SHF.R.U32.HI R87, RZ, 0x10, R87 ;  /* 0x00000010ff577819 */ /* 0x000fe40000011657 */
[----:B------:R-:W-:Y:S02]  /*4490*/  SHF.R.U32.HI R93, RZ, 0x10, R93 ;  /* 0x00000010ff5d7819 */ /* 0x000fe4000001165d */
[----:B------:R-:W-:-:S02]  /*44a0*/  PRMT R86, R169, 0x5432, R86 ;  /* 0x00005432a9567816 */ /* 0x000fc40000000056 */
[----:B--2---:R-:W-:Y:S02]  /*44b0*/  LOP3.LUT R95, R41, 0xffff0000, RZ, 0xc0, !PT ;  /* 0xffff0000295f7812 */ /* 0x004fe400078ec0ff */
[C---:B------:R-:W-:Y:S01]  /*44c0*/  LOP3.LUT R94, R91.reuse, 0xffff0000, RZ, 0xc0, !PT ;  /* 0xffff00005b5e7812 */ /* 0x040fe200078ec0ff */
[----:B------:R-:W-:Y:S01]  /*44d0*/  IMAD.U32 R91, R91, 0x10000, RZ ;  /* 0x000100005b5b7824 */ /* 0x000fe200078e00ff */
[----:B------:R-:W-:Y:S02]  /*44e0*/  PRMT R92, R167, 0x5410, R87 ;  /* 0x00005410a75c7816 */ /* 0x000fe40000000057 */
[----:B------:R-:W-:Y:S01]  /*44f0*/  PRMT R87, R169, 0x5410, R93 ;  /* 0x00005410a9577816 */ /* 0x000fe2000000005d */
[----:B------:R-:W-:Y:S01]  /*4500*/  IMAD.U32 R93, R41, 0x10000, RZ ;  /* 0x00010000295d7824 */ /* 0x000fe200078e00ff */
[C---:B------:R-:W-:Y:S01]  /*4510*/  LOP3.LUT R41, R86.reuse, 0xffff0000, RZ, 0xc0, !PT ;  /* 0xffff000056297812 */ /* 0x040fe200078ec0ff */
[----:B------:R-:W-:Y:S01]  /*4520*/  FMUL.FTZ R90, R95, R94 ;  /* 0x0000005e5f5a7220 */ /* 0x000fe20000410000 */
[----:B------:R-:W-:-:S03]  /*4530*/  IMAD.U32 R86, R86, 0x10000, RZ ;  /* 0x0001000056567824 */ /* 0x000fc600078e00ff */
        /* <DEDUP_REMOVED lines=32> */
.L_x_456:
[----:B------:R-:W-:Y:S05]  /*4740*/  BSYNC B3 ;  /* 0x0000000000037941 */ /* 0x000fea0003800000 */
.L_x_455:
[----:B--2---:R3:W-:Y:S02]  /*4750*/  STG.E.128 desc[UR56][R48.64+0x80], R40 ;  /* 0x0000802830007986 */ /* 0x0047e4000c101d38 */
.L_x_454:
[----:B------:R-:W-:Y:S05]  /*4760*/  BSYNC B2 ;  /* 0x0000000000027941 */ /* 0x000fea0003800000 */
.L_x_453:
[----:B------:R-:W-:Y:S01]  /*4770*/  ISETP.NE.AND P3, PT, R96, RZ, PT ;  /* 0x000000ff6000720c */ /* 0x000fe20003f65270 */
[----:B------:R-:W-:-:S12]  /*4780*/  BSSY B2, `(.L_x_457) ;  /* 0x0000037000027945 */ /* 0x000fd80003800000 */
[----:B------:R-:W-:Y:S05]  /*4790*/  @!P3 BRA `(.L_x_458) ;  /* 0x0000000000d4b947 */ /* 0x000fea0003800000 */
[----:B-123--:R1:W2:Y:S01]  /*47a0*/  LDS.128 R40, [R46+0x4000] ;  /* 0x004000002e287984 */ /* 0x00e2a20000000c00 */
[----:B------:R-:W-:Y:S01]  /*47b0*/  ISETP.GE.AND P3, PT, R189, R117, PT ;  /* 0x00000075bd00720c */ /* 0x000fe20003f66270 */
[----:B------:R-:W-:-:S12]  /*47c0*/  BSSY B3, `(.L_x_459) ;  /* 0x0000031000037945 */ /* 0x000fd80003800000 */
[----:B-1----:R-:W-:Y:S05]  /*47d0*/  @P3 BRA `(.L_x_460) ;  /* 0x0000000000bc3947 */ /* 0x002fea0003800000 */
[--C-:B------:R-:W-:Y:S01]  /*47e0*/  SHF.R.U64 R82, R82, 0x10, R83.reuse ;  /* 0x0000001052527819 */ /* 0x100fe20000001253 */
[----:B--2---:R-:W-:Y:S01]  /*47f0*/  IMAD.U32 R87, R41, 0x10000, RZ ;  /* 0x0001000029577824 */ /* 0x004fe200078e00ff */
[----:B------:R-:W-:Y:S02]  /*4800*/  SHF.R.U32.HI R86, RZ, 0x10, R83 ;  /* 0x00000010ff567819 */ /* 0x000fe40000011653 */
[--C-:B------:R-:W-:Y:S02]  /*4810*/  SHF.R.U64 R83, R84, 0x10, R85.reuse ;  /* 0x0000001054537819 */ /* 0x100fe40000001255 */
[----:B------:R-:W-:Y:S02]  /*4820*/  SHF.R.U32.HI R84, RZ, 0x10, R85 ;  /* 0x00000010ff547819 */ /* 0x000fe40000011655 */
[----:B------:R-:W-:Y:S02]  /*4830*/  PRMT R85, R166, 0x5410, R83 ;  /* 0x00005410a6557816 */ /* 0x000fe40000000053 */
[----:B------:R-:W-:-:S02]  /*4840*/  PRMT R82, R167, 0x5432, R82 ;  /* 0x00005432a7527816 */ /* 0x000fc40000000052 */
[----:B------:R-:W-:Y:S02]  /*4850*/  LOP3.LUT R91, R41, 0xffff0000, RZ, 0xc0, !PT ;  /* 0xffff0000295b7812 */ /* 0x000fe400078ec0ff */
[C---:B------:R-:W-:Y:S01]  /*4860*/  LOP3.LUT R90, R85.reuse, 0xffff0000, RZ, 0xc0, !PT ;  /* 0xffff0000555a7812 */ /* 0x040fe200078ec0ff */
[----:B------:R-:W-:Y:S01]  /*4870*/  IMAD.U32 R85, R85, 0x10000, RZ ;  /* 0x0001000055557824 */ /* 0x000fe200078e00ff */
[----:B------:R-:W-:Y:S02]  /*4880*/  PRMT R83, R168, 0x5432, R84 ;  /* 0x00005432a8537816 */ /* 0x000fe40000000054 */
[----:B------:R-:W-:Y:S01]  /*4890*/  LOP3.LUT R41, R82, 0xffff0000, RZ, 0xc0, !PT ;  /* 0xffff000052297812 */ /* 0x000fe200078ec0ff */
[----:B------:R-:W-:Y:S01]  /*48a0*/  FMUL.FTZ R84, R91, R90 ;  /* 0x0000005a5b547220 */ /* 0x000fe20000410000 */
[----:B------:R-:W-:Y:S01]  /*48b0*/  PRMT R86, R166, 0x5432, R86 ;  /* 0x00005432a6567816 */ /* 0x000fe20000000056 */
[----:B------:R-:W-:Y:S02]  /*48c0*/  IMAD.U32 R82, R82, 0x10000, RZ ;  /* 0x0001000052527824 */ /* 0x000fe400078e00ff */
[-C--:B------:R-:W-:Y:S01]  /*48d0*/  FFMA.FTZ R84, R87, R41.reuse, -R84 ;  /* 0x0000002957547223 */ /* 0x080fe20000010854 */
[----:B------:R-:W-:Y:S01]  /*48e0*/  FMUL.FTZ R41, R91, R41 ;  /* 0x000000295b297220 */ /* 0x000fe20000410000 */
[C---:B------:R-:W-:Y:S01]  /*48f0*/  IMAD.U32 R91, R86.reuse, 0x10000, RZ ;  /* 0x00010000565b7824 */ /* 0x040fe200078e00ff */
[----:B------:R-:W-:-:S02]  /*4900*/  LOP3.LUT R86, R86, 0xffff0000, RZ, 0xc0, !PT ;  /* 0xffff000056567812 */ /* 0x000fc400078ec0ff */
        /* <DEDUP_REMOVED lines=28> */
.L_x_460:
[----:B------:R-:W-:Y:S05]  /*4ad0*/  BSYNC B3 ;  /* 0x0000000000037941 */ /* 0x000fea0003800000 */
.L_x_459:
[----:B--2---:R4:W-:Y:S02]  /*4ae0*/  STG.E.128 desc[UR56][R48.64+0xc0], R40 ;  /* 0x0000c02830007986 */ /* 0x0049e4000c101d38 */
.L_x_458:
[----:B------:R-:W-:Y:S05]  /*4af0*/  BSYNC B2 ;  /* 0x0000000000027941 */ /* 0x000fea0003800000 */
.L_x_457:
[----:B------:R-:W-:Y:S01]  /*4b00*/  ISETP.NE.AND P3, PT, R97, RZ, PT ;  /* 0x000000ff6100720c */ /* 0x000fe20003f65270 */
[----:B------:R-:W-:-:S12]  /*4b10*/  BSSY B2, `(.L_x_461) ;  /* 0x0000038000027945 */ /* 0x000fd80003800000 */
[----:B------:R-:W-:Y:S05]  /*4b20*/  @!P3 BRA `(.L_x_462) ;  /* 0x0000000000d8b947 */ /* 0x000fea0003800000 */
[----:B-1234-:R1:W2:Y:S01]  /*4b30*/  LDS.128 R40, [R47+0x8000] ;  /* 0x008000002f287984 */ /* 0x01e2a20000000c00 */
[----:B------:R-:W-:Y:S01]  /*4b40*/  ISETP.GE.AND P3, PT, R188, R117, PT ;  /* 0x00000075bc00720c */ /* 0x000fe20003f66270 */
[----:B------:R-:W-:-:S12]  /*4b50*/  BSSY B3, `(.L_x_463) ;  /* 0x0000032000037945 */ /* 0x000fd80003800000 */
[----:B-1----:R-:W-:Y:S05]  /*4b60*/  @P3 BRA `(.L_x_464) ;  /* 0x0000000000c03947 */ /* 0x002fea0003800000 */
[--C-:B------:R-:W-:Y:S02]  /*4b70*/  SHF.R.U64 R78, R78, 0x10, R79.reuse ;  /* 0x000000104e4e7819 */ /* 0x100fe4000000124f */
[----:B------:R-:W-:Y:S02]  /*4b80*/  SHF.R.U32.HI R82, RZ, 0x10, R79 ;  /* 0x00000010ff527819 */ /* 0x000fe4000001164f */
[--C-:B------:R-:W-:Y:S02]  /*4b90*/  SHF.R.U64 R79, R80, 0x10, R81.reuse ;  /* 0x00000010504f7819 */ /* 0x100fe40000001251 */
[----:B------:R-:W-:Y:S02]  /*4ba0*/  SHF.R.U32.HI R83, RZ, 0x10, R81 ;  /* 0x00000010ff537819 */ /* 0x000fe40000011651 */
[----:B------:R-:W-:Y:S01]  /*4bb0*/  PRMT R81, R165, 0x5410, R79 ;  /* 0x00005410a5517816 */ /* 0x000fe2000000004f */
[----:B--2---:R-:W-:Y:S01]  /*4bc0*/  IMAD.U32 R79, R41, 0x10000, RZ ;  /* 0x00010000294f7824 */ /* 0x004fe200078e00ff */
[----:B------:R-:W-:-:S02]  /*4bd0*/  PRMT R78, R165, 0x5432, R78 ;  /* 0x00005432a54e7816 */ /* 0x000fc4000000004e */
[----:B------:R-:W-:Y:S02]  /*4be0*/  LOP3.LUT R86, R41, 0xffff0000, RZ, 0xc0, !PT ;  /* 0xffff000029567812 */ /* 0x000fe400078ec0ff */
[C---:B------:R-:W-:Y:S01]  /*4bf0*/  LOP3.LUT R84, R81.reuse, 0xffff0000, RZ, 0xc0, !PT ;  /* 0xffff000051547812 */ /* 0x040fe200078ec0ff */
[----:B------:R-:W-:Y:S01]  /*4c00*/  IMAD.U32 R81, R81, 0x10000, RZ ;  /* 0x0001000051517824 */ /* 0x000fe200078e00ff */
[C---:B------:R-:W-:Y:S01]  /*4c10*/  LOP3.LUT R80, R78.reuse, 0xffff0000, RZ, 0xc0, !PT ;  /* 0xffff00004e507812 */ /* 0x040fe200078ec0ff */
[----:B------:R-:W-:Y:S02]  /*4c20*/  IMAD.U32 R78, R78, 0x10000, RZ ;  /* 0x000100004e4e7824 */ /* 0x000fe400078e00ff */
[C---:B------:R-:W-:Y:S02]  /*4c30*/  FMUL.FTZ R85, R86.reuse, R84 ;  /* 0x0000005456557220 */ /* 0x040fe40000410000 */
[-C--:B------:R-:W-:Y:S01]  /*4c40*/  FMUL.FTZ R41, R86, R80.reuse ;  /* 0x0000005056297220 */ /* 0x080fe20000410000 */
[C---:B------:R-:W-:Y:S01]  /*4c50*/  LOP3.LUT R86, R42.reuse, 0xffff0000, RZ, 0xc0, !PT ;  /* 0xffff00002a567812 */ /* 0x040fe200078ec0ff */
[----:B------:R-:W-:Y:S01]  /*4c60*/  FFMA.FTZ R80, R79, R80, -R85 ;  /* 0x000000504f507223 */ /* 0x000fe20000010855 */
[----:B------:R-:W-:-:S02]  /*4c70*/  IMAD.U32 R42, R42, 0x10000, RZ ;  /* 0x000100002a2a7824 */ /* 0x000fc400078e00ff */
[----:B------:R-:W-:Y:S01]  /*4c80*/  FFMA.FTZ R79, R79, R84, R41 ;  /* 0x000000544f4f7223 */ /* 0x000fe20000010029 */
[C---:B------:R-:W-:Y:S02]  /*4c90*/  PRMT R41, R164.reuse, 0x5432, R82 ;  /* 0x00005432a4297816 */ /* 0x040fe40000000052 */
[----:B------:R-:W-:Y:S02]  /*4ca0*/  PRMT R82, R164, 0x5410, R83 ;  /* 0x00005410a4527816 */ /* 0x000fe40000000053 */
[----:B------:R-:W-:Y:S01]  /*4cb0*/  F2FP.BF16.F32.PACK_AB R79, R79, R80 ;  /* 0x000000504f4f723e */ /* 0x000fe200000010ff */
[C---:B------:R-:W-:Y:S01]  /*4cc0*/  IMAD.U32 R84, R41.reuse, 0x10000, RZ ;  /* 0x0001000029547824 */ /* 0x040fe200078e00ff */
[----:B------:R-:W-:Y:S01]  /*4cd0*/  LOP3.LUT R41, R41, 0xffff0000, RZ, 0xc0, !PT ;  /* 0xffff000029297812 */ /* 0x000fe200078ec0ff */
[C---:B------:R-:W-:Y:S01]  /*4ce0*/  IMAD.U32 R83, R82.reuse, 0x10000, RZ ;  /* 0x0001000052537824 */ /* 0x040fe200078e00ff */
[----:B------:R-:W-:-:S03]  /*4cf0*/  LOP3.LUT R82, R82, 0xffff0000, RZ, 0xc0, !PT ;  /* 0xffff000052527812 */ /* 0x000fc600078ec0ff */
        /* <DEDUP_REMOVED lines=10> */
[C---:B------:R-:W-:Y:S01]  /*4da0*/  LOP3.LUT R41, R40.reuse, 0xffff0000, RZ, 0xc0, !PT ;  /* 0xffff000028297812 */ /* 0x040fe200078ec0ff */
[----:B------:R-:W-:Y:S01]  /*4db0*/  FFMA.FTZ R42, R43, R82, R42 ;  /* 0x000000522b2a7223 */ /* 0x000fe2000001002a */
[----:B------:R-:W-:-:S03]  /*4dc0*/  IMAD.U32 R40, R40, 0x10000, RZ ;  /* 0x0001000028287824 */ /* 0x000fc600078e00ff */
[C---:B------:R-:W-:Y:S01]  /*4dd0*/  FMUL.FTZ R43, R41.reuse, R81 ;  /* 0x00000051292b7220 */ /* 0x040fe20000410000 */
[-C--:B------:R-:W-:Y:S01]  /*4de0*/  FMUL.FTZ R41, R41, R78.reuse ;  /* 0x0000004e29297220 */ /* 0x080fe20000410000 */
[----:B------:R-:W-:Y:S02]  /*4df0*/  F2FP.BF16.F32.PACK_AB R42, R42, R83 ;  /* 0x000000532a2a723e */ /* 0x000fe400000010ff */
[C---:B------:R-:W-:Y:S01]  /*4e00*/  FFMA.FTZ R43, R40.reuse, R78, -R43 ;  /* 0x0000004e282b7223 */ /* 0x040fe2000001082b */
[----:B------:R-:W-:-:S05]  /*4e10*/  FFMA.FTZ R41, R40, R81, R41 ;  /* 0x0000005128297223 */ /* 0x000fca0000010029 */
[----:B------:R-:W-:Y:S01]  /*4e20*/  F2FP.BF16.F32.PACK_AB R41, R41, R43 ;  /* 0x0000002b2929723e */ /* 0x000fe200000010ff */
[----:B------:R-:W-:Y:S02]  /*4e30*/  IMAD.MOV.U32 R43, RZ, RZ, R42 ;  /* 0x000000ffff2b7224 */ /* 0x000fe400078e002a */
[----:B------:R-:W-:Y:S02]  /*4e40*/  IMAD.MOV.U32 R42, RZ, RZ, R85 ;  /* 0x000000ffff2a7224 */ /* 0x000fe400078e0055 */
[----:B------:R-:W-:Y:S02]  /*4e50*/  IMAD.MOV.U32 R40, RZ, RZ, R41 ;  /* 0x000000ffff287224 */ /* 0x000fe400078e0029 */
[----:B------:R-:W-:-:S07]  /*4e60*/  IMAD.MOV.U32 R41, RZ, RZ, R79 ;  /* 0x000000ffff297224 */ /* 0x000fce00078e004f */
.L_x_464:
[----:B------:R-:W-:Y:S05]  /*4e70*/  BSYNC B3 ;  /* 0x0000000000037941 */ /* 0x000fea0003800000 */
.L_x_463:
[----:B--2---:R1:W-:Y:S02]  /*4e80*/  STG.E.128 desc[UR56][R48.64+0x100], R40 ;  /* 0x0001002830007986 */ /* 0x0043e4000c101d38 */
.L_x_462:
[----:B------:R-:W-:Y:S05]  /*4e90*/  BSYNC B2 ;  /* 0x0000000000027941 */ /* 0x000fea0003800000 */
.L_x_461:
[----:B------:R-:W-:-:S13]  /*4ea0*/  ISETP.NE.AND P3, PT, R98, RZ, PT ;  /* 0x000000ff6200720c */ /* 0x000fda0003f65270 */
[----:B------:R-:W-:Y:S05]  /*4eb0*/  @!P3 BRA `(.L_x_444) ;  /* 0x0000000000d4b947 */ /* 0x000fea0003800000 */
[----:B-1234-:R1:W2:Y:S01]  /*4ec0*/  LDS.128 R40, [R46+0x8000] ;  /* 0x008000002e287984 */ /* 0x01e2a20000000c00 */
[----:B------:R-:W-:Y:S01]  /*4ed0*/  ISETP.GE.AND P3, PT, R190, R117, PT ;  /* 0x00000075be00720c */ /* 0x000fe20003f66270 */
[----:B------:R-:W-:-:S12]  /*4ee0*/  BSSY B2, `(.L_x_465) ;  /* 0x0000031000027945 */ /* 0x000fd80003800000 */
[----:B-1----:R-:W-:Y:S05]  /*4ef0*/  @P3 BRA `(.L_x_466) ;  /* 0x0000000000bc3947 */ /* 0x002fea0003800000 */
[----:B------:R-:W-:Y:S02]  /*4f00*/  SHF.R.U64 R78, R76, 0x10, R77 ;  /* 0x000000104c4e7819 */ /* 0x000fe4000000124d */
[----:B------:R-:W-:Y:S02]  /*4f10*/  SHF.R.U64 R74, R74, 0x10, R75 ;  /* 0x000000104a4a7819 */ /* 0x000fe4000000124b */
[----:B------:R-:W-:Y:S02]  /*4f20*/  SHF.R.U32.HI R76, RZ, 0x10, R77 ;  /* 0x00000010ff4c7819 */ /* 0x000fe4000001164d */
[----:B------:R-:W-:Y:S02]  /*4f30*/  PRMT R77, R161, 0x5432, R78 ;  /* 0x00005432a14d7816 */ /* 0x000fe4000000004e */
[----:B------:R-:W-:Y:S02]  /*4f40*/  PRMT R74, R162, 0x5432, R74 ;  /* 0x00005432a24a7816 */ /* 0x000fe4000000004a */
[C---:B--2---:R-:W-:Y:S01]  /*4f50*/  LOP3.LUT R81, R41.reuse, 0xffff0000, RZ, 0xc0, !PT ;  /* 0xffff000029517812 */ /* 0x044fe200078ec0ff */
[----:B------:R-:W-:Y:S01]  /*4f60*/  IMAD.U32 R41, R41, 0x10000, RZ ;  /* 0x0001000029297824 */ /* 0x000fe200078e00ff */
[C---:B------:R-:W-:Y:S01]  /*4f70*/  LOP3.LUT R78, R77.reuse, 0xffff0000, RZ, 0xc0, !PT ;  /* 0xffff00004d4e7812 */ /* 0x040fe200078ec0ff */
[----:B------:R-:W-:Y:S01]  /*4f80*/  IMAD.U32 R77, R77, 0x10000, RZ ;  /* 0x000100004d4d7824 */ /* 0x000fe200078e00ff */
[C---:B------:R-:W-:Y:S01]  /*4f90*/  LOP3.LUT R79, R74.reuse, 0xffff0000, RZ, 0xc0, !PT ;  /* 0xffff00004a4f7812 */ /* 0x040fe200078ec0ff */
[----:B------:R-:W-:Y:S01]  /*4fa0*/  IMAD.U32 R74, R74, 0x10000, RZ ;  /* 0x000100004a4a7824 */ /* 0x000fe200078e00ff */
[----:B------:R-:W-:Y:S01]  /*4fb0*/  SHF.R.U32.HI R75, RZ, 0x10, R75 ;  /* 0x00000010ff4b7819 */ /* 0x000fe2000001164b */
[-C--:B------:R-:W-:Y:S01]  /*4fc0*/  FMUL.FTZ R80, R81, R78.reuse ;  /* 0x0000004e51507220 */ /* 0x080fe20000410000 */
[----:B------:R-:W-:Y:S01]  /*4fd0*/  PRMT R76, R161, 0x5410, R76 ;  /* 0x00005410a14c7816 */ /* 0x000fe2000000004c */
[-C--:B------:R-:W-:Y:S01]  /*4fe0*/  FMUL.FTZ R81, R81, R79.reuse ;  /* 0x0000004f51517220 */ /* 0x080fe20000410000 */
[----:B------:R-:W-:Y:S01]  /*4ff0*/  PRMT R75, R162, 0x5410, R75 ;  /* 0x00005410a24b7816 */ /* 0x000fe2000000004b */
[C---:B------:R-:W-:Y:S01]  /*5000*/  FFMA.FTZ R80, R41.reuse, R79, -R80 ;  /* 0x0000004f29507223 */ /* 0x040fe20000010850 */
[----:B------:R-:W-:Y:S01]  /*5010*/  LOP3.LUT R82, R42, 0xffff0000, RZ, 0xc0, !PT ;  /* 0xffff00002a527812 */ /* 0x000fe200078ec0ff */
[----:B------:R-:W-:Y:S01]  /*5020*/  FFMA.FTZ R81, R41, R78, R81 ;  /* 0x0000004e29517223 */ /* 0x000fe20000010051 */
[C---:B------:R-:W-:Y:S01]  /*5030*/  IMAD.U32 R78, R76.reuse, 0x10000, RZ ;  /* 0x000100004c4e7824 */ /* 0x040fe200078e00ff */
[----:B------:R-:W-:Y:S01]  /*5040*/  LOP3.LUT R76, R76, 0xffff0000, RZ, 0xc0, !PT ;  /* 0xffff00004c4c7812 */ /* 0x000fe200078ec0ff */
[C---:B------:R-:W-:Y:S01]  /*5050*/  IMAD.U32 R79, R75.reuse, 0x10000, RZ ;  /* 0x000100004b4f7824 */ /* 0x040fe200078e00ff */
[----:B------:R-:W-:Y:S01]  /*5060*/  LOP3.LUT R75, R75, 0xffff0000, RZ, 0xc0, !PT ;  /* 0xffff00004b4b7812 */ /* 0x000fe200078ec0ff */
[----:B------:R-:W-:-:S02]  /*5070*/  IMAD.U32 R41, R42, 0x10000, RZ ;  /* 0x000100002a297824 */ /* 0x000fc400078e00ff */
[C---:B------:R-:W-:Y:S01]  /*5080*/  FMUL.FTZ R42, R82.reuse, R78 ;  /* 0x0000004e522a7220 */ /* 0x040fe20000410000 */
[-C--:B------:R-:W-:Y:S01]  /*5090*/  FMUL.FTZ R82, R82, R79.reuse ;  /* 0x0000004f52527220 */ /* 0x080fe20000410000 */
        /* <DEDUP_REMOVED lines=21> */
.L_x_466:
[----:B------:R-:W-:Y:S05]  /*51f0*/  BSYNC B2 ;  /* 0x0000000000027941 */ /* 0x000fea0003800000 */
.L_x_465:
[----:B--2---:R1:W-:Y:S02]  /*5200*/  STG.E.128 desc[UR56][R48.64+0x140], R40 ;  /* 0x0001402830007986 */ /* 0x0043e4000c101d38 */
.L_x_444:
[----:B------:R-:W-:Y:S05]  /*5210*/  BSYNC B1 ;  /* 0x0000000000017941 */ /* 0x000fea0003800000 */
.L_x_443:
[----:B------:R-:W-:Y:S05]  /*5220*/  @P4 BRA `(.L_x_467) ;  /* 0x0000005400984947 */ /* 0x000fea0003800000 */
[----:B------:R-:W-:Y:S01]  /*5230*/  ISETP.NE.AND P3, PT, R34, RZ, PT ;  /* 0x000000ff2200720c */ /* 0x000fe20003f65270 */
[----:B------:R-:W-:-:S12]  /*5240*/  BSSY B1, `(.L_x_468) ;  /* 0x0000036000017945 */ /* 0x000fd80003800000 */
[----:B------:R-:W-:Y:S05]  /*5250*/  @!P3 BRA `(.L_x_469) ;  /* 0x0000000000d0b947 */ /* 0x000fea0003800000 */
[----:B-1234-:R1:W2:Y:S01]  /*5260*/  LDS.128 R40, [R47+0x2000] ;  /* 0x002000002f287984 */ /* 0x01e2a20000000c00 */
[----:B------:R-:W-:Y:S01]  /*5270*/  ISETP.GE.AND P3, PT, R22, R117, PT ;  /* 0x000000751600720c */ /* 0x000fe20003f66270 */
[----:B------:R-:W-:-:S12]  /*5280*/  BSSY B2, `(.L_x_470) ;  /* 0x0000030000027945 */ /* 0x000fd80003800000 */
[----:B-1----:R-:W-:Y:S05]  /*5290*/  @P3 BRA `(.L_x_471) ;  /* 0x0000000000b83947 */ /* 0x002fea0003800000 */
[----:B------:R-:W-:Y:S01]  /*52a0*/  SHF.R.U64 R49, R70, 0x10, R71 ;  /* 0x0000001046317819 */ /* 0x000fe20000001247 */
[----:B--2---:R-:W-:Y:S01]  /*52b0*/  IMAD.U32 R78, R40, 0x10000, RZ ;  /* 0x00010000284e7824 */ /* 0x004fe200078e00ff */
[----:B------:R-:W-:Y:S02]  /*52c0*/  SHF.R.U64 R70, R72, 0x10, R73 ;  /* 0x0000001048467819 */ /* 0x000fe40000001249 */
[----:B------:R-:W-:Y:S02]  /*52d0*/  PRMT R49, R159, 0x5432, R49 ;  /* 0x000054329f317816 */ /* 0x000fe40000000031 */
[----:B------:R-:W-:Y:S02]  /*52e0*/  PRMT R70, R163, 0x5410, R70 ;  /* 0x00005410a3467816 */ /* 0x000fe40000000046 */
[----:B------:R-:W-:Y:S02]  /*52f0*/  LOP3.LUT R48, R41, 0xffff0000, RZ, 0xc0, !PT ;  /* 0xffff000029307812 */ /* 0x000fe400078ec0ff */
[C---:B------:R-:W-:Y:S01]  /*5300*/  LOP3.LUT R72, R70.reuse, 0xffff0000, RZ, 0xc0, !PT ;  /* 0xffff000046487812 */ /* 0x040fe200078ec0ff */
[----:B------:R-:W-:Y:S01]  /*5310*/  IMAD.U32 R70, R70, 0x10000, RZ ;  /* 0x0001000046467824 */ /* 0x000fe200078e00ff */
[C---:B------:R-:W-:Y:S01]  /*5320*/  LOP3.LUT R74, R49.reuse, 0xffff0000, RZ, 0xc0, !PT ;  /* 0xffff0000314a7812 */ /* 0x040fe200078ec0ff */
[----:B------:R-:W-:Y:S01]  /*5330*/  IMAD.U32 R49, R49, 0x10000, RZ ;  /* 0x0001000031317824 */ /* 0x000fe200078e00ff */
[----:B------:R-:W-:Y:S01]  /*5340*/  SHF.R.U32.HI R75, RZ, 0x10, R73 ;  /* 0x00000010ff4b7819 */ /* 0x000fe20000011649 */
[----:B------:R-:W-:Y:S01]  /*5350*/  IMAD.U32 R73, R41, 0x10000, RZ ;  /* 0x0001000029497824 */ /* 0x000fe200078e00ff */
[----:B------:R-:W-:Y:S01]  /*5360*/  SHF.R.U32.HI R71, RZ, 0x10, R71 ;  /* 0x00000010ff477819 */ /* 0x000fe20000011647 */
[C---:B------:R-:W-:Y:S01]  /*5370*/  FMUL.FTZ R41, R48.reuse, R72 ;  /* 0x0000004830297220 */ /* 0x040fe20000410000 */
[----:B------:R-:W-:Y:S01]  /*5380*/  FMUL.FTZ R48, R48, R74 ;  /* 0x0000004a30307220 */ /* 0x000fe20000410000 */
[----:B------:R-:W-:-:S02]  /*5390*/  PRMT R75, R163, 0x5432, R75 ;  /* 0x00005432a34b7816 */ /* 0x000fc4000000004b */
[----:B------:R-:W-:Y:S01]  /*53a0*/  PRMT R71, R160, 0x5410, R71 ;  /* 0x00005410a0477816 */ /* 0x000fe20000000047 */
[C---:B------:R-:W-:Y:S01]  /*53b0*/  FFMA.FTZ R72, R73.reuse, R72, R48 ;  /* 0x0000004849487223 */ /* 0x040fe20000010030 */
[----:B------:R-:W-:Y:S01]  /*53c0*/  FFMA.FTZ R41, R73, R74, -R41 ;  /* 0x0000004a49297223 */ /* 0x000fe20000010829 */
[C---:B------:R-:W-:Y:S01]  /*53d0*/  LOP3.LUT R48, R42.reuse, 0xffff0000, RZ, 0xc0, !PT ;  /* 0xffff00002a307812 */ /* 0x040fe200078ec0ff */
[C---:B------:R-:W-:Y:S01]  /*53e0*/  IMAD.U32 R74, R75.reuse, 0x10000, RZ ;  /* 0x000100004b4a7824 */ /* 0x040fe200078e00ff */
[----:B------:R-:W-:Y:S01]  /*53f0*/  LOP3.LUT R75, R75, 0xffff0000, RZ, 0xc0, !PT ;  /* 0xffff00004b4b7812 */ /* 0x000fe200078ec0ff */
[C---:B------:R-:W-:Y:S01]  /*5400*/  IMAD.U32 R76, R71.reuse, 0x10000, RZ ;  /* 0x00010000474c7824 */ /* 0x040fe200078e00ff */
[----:B------:R-:W-:Y:S01]  /*5410*/  LOP3.LUT R71, R71, 0xffff0000, RZ, 0xc0, !PT ;  /* 0xffff000047477812 */ /* 0x000fe200078ec0ff */
[----:B------:R-:W-:Y:S02]  /*5420*/  IMAD.U32 R73, R42, 0x10000, RZ ;  /* 0x000100002a497824 */ /* 0x000fe400078e00ff */
[C---:B------:R-:W-:Y:S01]  /*5430*/  FMUL.FTZ R77, R48.reuse, R74 ;  /* 0x0000004a304d7220 */ /* 0x040fe20000410000 */
[----:B------:R-:W-:Y:S01]  /*5440*/  LOP3.LUT R42, R43, 0xffff0000, RZ, 0xc0, !PT ;  /* 0xffff00002b2a7812 */ /* 0x000fe200078ec0ff */
[-C--:B------:R-:W-:Y:S01]  /*5450*/  FMUL.FTZ R48, R48, R76.reuse ;  /* 0x0000004c30307220 */ /* 0x080fe20000410000 */
[----:B------:R-:W-:Y:S01]  /*5460*/  LOP3.LUT R40, R40, 0xffff0000, RZ, 0xc0, !PT ;  /* 0xffff000028287812 */ /* 0x000fe200078ec0ff */
[----:B------:R-:W-:Y:S01]  /*5470*/  FFMA.FTZ R77, R73, R76, -R77 ;  /* 0x0000004c494d7223 */ /* 0x000fe2000001084d */
[----:B------:R-:W-:-:S02]  /*5480*/  IMAD.U32 R43, R43, 0x10000, RZ ;  /* 0x000100002b2b7824 */ /* 0x000fc400078e00ff */
[----:B------:R-:W-:Y:S01]  /*5490*/  FFMA.FTZ R48, R73, R74, R48 ;  /* 0x0000004a49307223 */ /* 0x000fe20000010030 */
[C---:B------:R-:W-:Y:S01]  /*54a0*/  FMUL.FTZ R73, R42.reuse, R75 ;  /* 0x0000004b2a497220 */ /* 0x040fe20000410000 */
[----:B------:R-:W-:Y:S01]  /*54b0*/  FMUL.FTZ R74, R42, R71 ;  /* 0x000000472a4a7220 */ /* 0x000fe20000410000 */
[CC--:B------:R-:W-:Y:S01]  /*54c0*/  FMUL.FTZ R42, R40.reuse, R70.reuse ;  /* 0x00000046282a7220 */ /* 0x0c0fe20000410000 */
[----:B------:R-:W-:Y:S01]  /*54d0*/  FMUL.FTZ R40, R40, R49 ;  /* 0x0000003128287220 */ /* 0x000fe20000410000 */
[C---:B------:R-:W-:Y:S01]  /*54e0*/  FFMA.FTZ R73, R43.reuse, R71, -R73 ;  /* 0x000000472b497223 */ /* 0x040fe20000010849 */
[----:B------:R-:W-:Y:S01]  /*54f0*/  FFMA.FTZ R74, R43, R75, R74 ;  /* 0x0000004b2b4a7223 */ /* 0x000fe2000001004a */
[C---:B------:R-:W-:Y:S01]  /*5500*/  FFMA.FTZ R42, R78.reuse, R49, -R42 ;  /* 0x000000314e2a7223 */ /* 0x040fe2000001082a */
[----:B------:R-:W-:Y:S01]  /*5510*/  FFMA.FTZ R40, R78, R70, R40 ;  /* 0x000000464e287223 */ /* 0x000fe20000010028 */
[----:B------:R-:W-:Y:S02]  /*5520*/  F2FP.BF16.F32.PACK_AB R48, R48, R77 ;  /* 0x0000004d3030723e */ /* 0x000fe400000010ff */
[----:B------:R-:W-:-:S02]  /*5530*/  F2FP.BF16.F32.PACK_AB R73, R74, R73 ;  /* 0x000000494a49723e */ /* 0x000fc400000010ff */
[----:B------:R-:W-:Y:S01]  /*5540*/  F2FP.BF16.F32.PACK_AB R40, R40, R42 ;  /* 0x0000002a2828723e */ /* 0x000fe200000010ff */
[----:B------:R-:W-:Y:S01]  /*5550*/  IMAD.MOV.U32 R42, RZ, RZ, R48 ;  /* 0x000000ffff2a7224 */ /* 0x000fe200078e0030 */
[----:B------:R-:W-:Y:S01]  /*5560*/  F2FP.BF16.F32.PACK_AB R41, R72, R41 ;  /* 0x000000294829723e */ /* 0x000fe200000010ff */
[----:B------:R-:W-:-:S07]  /*5570*/  IMAD.MOV.U32 R43, RZ, RZ, R73 ;  /* 0x000000ffff2b7224 */ /* 0x000fce00078e0049 */
.L_x_471:
[----:B------:R-:W-:Y:S05]  /*5580*/  BSYNC B2 ;  /* 0x0000000000027941 */ /* 0x000fea0003800000 */
.L_x_470:
[----:B--2---:R1:W-:Y:S02]  /*5590*/  STG.E.128 desc[UR56][R44.64], R40 ;  /* 0x000000282c007986 */ /* 0x0043e4000c101d38 */
.L_x_469:
[----:B------:R-:W-:Y:S05]  /*55a0*/  BSYNC B1 ;  /* 0x0000000000017941 */ /* 0x000fea0003800000 */
.L_x_468:
        /* <DEDUP_REMOVED lines=9> */
[----:B------:R-:W-:Y:S01]  /*5640*/  SHF.R.U64 R48, R66, 0x10, R67 ;  /* 0x0000001042307819 */ /* 0x000fe20000001243 */
[----:B------:R-:W-:Y:S01]  /*5650*/  IMAD.U32 R71, R40, 0x10000, RZ ;  /* 0x0001000028477824 */ /* 0x000fe200078e00ff */
[----:B------:R-:W-:Y:S02]  /*5660*/  SHF.R.U32.HI R69, RZ, 0x10, R69 ;  /* 0x00000010ff457819 */ /* 0x000fe40000011645 */
[----:B------:R-:W-:Y:S02]  /*5670*/  SHF.R.U32.HI R66, RZ, 0x10, R67 ;  /* 0x00000010ff427819 */ /* 0x000fe40000011643 */
[----:B------:R-:W-:Y:S02]  /*5680*/  PRMT R49, R159, 0x5410, R49 ;  /* 0x000054109f317816 */ /* 0x000fe40000000031 */
[----:B------:R-:W-:Y:S01]  /*5690*/  PRMT R160, R160, 0x5432, R69 ;  /* 0x00005432a0a07816 */ /* 0x000fe20000000045 */
[----:B------:R-:W-:Y:S01]  /*56a0*/  IMAD.U32 R69, R41, 0x10000, RZ ;  /* 0x0001000029457824 */ /* 0x000fe200078e00ff */
[----:B------:R-:W-:-:S02]  /*56b0*/  PRMT R48, R158, 0x5410, R48 ;  /* 0x000054109e307816 */ /* 0x000fc40000000030 */
[----:B------:R-:W-:Y:S01]  /*56c0*/  PRMT R66, R158, 0x5432, R66 ;  /* 0x000054329e427816 */ /* 0x000fe20000000042 */
[----:B------:R-:W-:Y:S01]  /*56d0*/  IMAD.U32 R72, R160, 0x10000, RZ ;  /* 0x00010000a0487824 */ /* 0x000fe200078e00ff */
[----:B------:R-:W-:Y:S02]  /*56e0*/  LOP3.LUT R75, R41, 0xffff0000, RZ, 0xc0, !PT ;  /* 0xffff0000294b7812 */ /* 0x000fe400078ec0ff */
[----:B------:R-:W-:Y:S01]  /*56f0*/  LOP3.LUT R42, R42, 0xffff0000, RZ, 0xc0, !PT ;  /* 0xffff00002a2a7812 */ /* 0x000fe200078ec0ff */
[----:B------:R-:W-:Y:S01]  /*5700*/  IMAD.U32 R73, R66, 0x10000, RZ ;  /* 0x0001000042497824 */ /* 0x000fe200078e00ff */
[C---:B------:R-:W-:Y:S01]  /*5710*/  LOP3.LUT R41, R49.reuse, 0xffff0000, RZ, 0xc0, !PT ;  /* 0xffff000031297812 */ /* 0x040fe200078ec0ff */
[----:B------:R-:W-:Y:S01]  /*5720*/  IMAD.U32 R49, R49, 0x10000, RZ ;  /* 0x0001000031317824 */ /* 0x000fe200078e00ff */
[----:B------:R-:W-:Y:S01]  /*5730*/  LOP3.LUT R70, R48, 0xffff0000, RZ, 0xc0, !PT ;  /* 0xffff000030467812 */ /* 0x000fe200078ec0ff */
[C---:B------:R-:W-:Y:S01]  /*5740*/  FMUL.FTZ R76, R42.reuse, R72 ;  /* 0x000000482a4c7220 */ /* 0x040fe20000410000 */
[----:B------:R-:W-:Y:S01]  /*5750*/  LOP3.LUT R67, R43, 0xffff0000, RZ, 0xc0, !PT ;  /* 0xffff00002b437812 */ /* 0x000fe200078ec0ff */
[C---:B------:R-:W-:Y:S01]  /*5760*/  FMUL.FTZ R74, R75.reuse, R41 ;  /* 0x000000294b4a7220 */ /* 0x040fe20000410000 */
[----:B------:R-:W-:Y:S01]  /*5770*/  FMUL.FTZ R42, R42, R73 ;  /* 0x000000492a2a7220 */ /* 0x000fe20000410000 */
[----:B------:R-:W-:Y:S01]  /*5780*/  FMUL.FTZ R75, R75, R70 ;  /* 0x000000464b4b7220 */ /* 0x000fe20000410000 */
[----:B------:R-:W-:Y:S01]  /*5790*/  LOP3.LUT R160, R160, 0xffff0000, RZ, 0xc0, !PT ;  /* 0xffff0000a0a07812 */ /* 0x000fe200078ec0ff */
[----:B------:R-:W-:Y:S01]  /*57a0*/  IMAD.U32 R48, R48, 0x10000, RZ ;  /* 0x0001000030307824 */ /* 0x000fe200078e00ff */
[----:B------:R-:W-:Y:S01]  /*57b0*/  LOP3.LUT R66, R66, 0xffff0000, RZ, 0xc0, !PT ;  /* 0xffff000042427812 */ /* 0x000fe200078ec0ff */
[----:B------:R-:W-:Y:S01]  /*57c0*/  FFMA.FTZ R75, R69, R41, R75 ;  /* 0x00000029454b7223 */ /* 0x000fe2000001004b */
[----:B------:R-:W-:Y:S01]  /*57d0*/  LOP3.LUT R40, R40, 0xffff0000, RZ, 0xc0, !PT ;  /* 0xffff000028287812 */ /* 0x000fe200078ec0ff */
[C---:B------:R-:W-:Y:S01]  /*57e0*/  FFMA.FTZ R76, R68.reuse, R73, -R76 ;  /* 0x00000049444c7223 */ /* 0x040fe2000001084c */
[----:B------:R-:W-:Y:S01]  /*57f0*/  FFMA.FTZ R42, R68, R72, R42 ;  /* 0x00000048442a7223 */ /* 0x000fe2000001002a */
[C---:B------:R-:W-:Y:S01]  /*5800*/  FMUL.FTZ R41, R67.reuse, R160 ;  /* 0x000000a043297220 */ /* 0x040fe20000410000 */
[----:B------:R-:W-:Y:S01]  /*5810*/  FMUL.FTZ R68, R67, R66 ;  /* 0x0000004243447220 */ /* 0x000fe20000410000 */
[----:B------:R-:W-:-:S02]  /*5820*/  IMAD.U32 R43, R43, 0x10000, RZ ;  /* 0x000100002b2b7824 */ /* 0x000fc400078e00ff */
[----:B------:R-:W-:Y:S01]  /*5830*/  FFMA.FTZ R74, R69, R70, -R74 ;  /* 0x00000046454a7223 */ /* 0x000fe2000001084a */
[CC--:B------:R-:W-:Y:S01]  /*5840*/  FMUL.FTZ R67, R40.reuse, R49.reuse ;  /* 0x0000003128437220 */ /* 0x0c0fe20000410000 */
[----:B------:R-:W-:Y:S01]  /*5850*/  FMUL.FTZ R40, R40, R48 ;  /* 0x0000003028287220 */ /* 0x000fe20000410000 */
[C---:B------:R-:W-:Y:S01]  /*5860*/  FFMA.FTZ R41, R43.reuse, R66, -R41 ;  /* 0x000000422b297223 */ /* 0x040fe20000010829 */
[----:B------:R-:W-:Y:S01]  /*5870*/  FFMA.FTZ R68, R43, R160, R68 ;  /* 0x000000a02b447223 */ /* 0x000fe20000010044 */
[C---:B------:R-:W-:Y:S01]  /*5880*/  FFMA.FTZ R67, R71.reuse, R48, -R67 ;  /* 0x0000003047437223 */ /* 0x040fe20000010843 */
[----:B------:R-:W-:Y:S01]  /*5890*/  FFMA.FTZ R40, R71, R49, R40 ;  /* 0x0000003147287223 */ /* 0x000fe20000010028 */
[----:B------:R-:W-:Y:S02]  /*58a0*/  F2FP.BF16.F32.PACK_AB R74, R75, R74 ;  /* 0x0000004a4b4a723e */ /* 0x000fe400000010ff */
[----:B------:R-:W-:Y:S02]  /*58b0*/  F2FP.BF16.F32.PACK_AB R43, R68, R41 ;  /* 0x00000029442b723e */ /* 0x000fe400000010ff */
[----:B------:R-:W-:Y:S01]  /*58c0*/  F2FP.BF16.F32.PACK_AB R42, R42, R76 ;  /* 0x0000004c2a2a723e */ /* 0x000fe200000010ff */
[----:B------:R-:W-:Y:S01]  /*58d0*/  IMAD.MOV.U32 R41, RZ, RZ, R74 ;  /* 0x000000ffff297224 */ /* 0x000fe200078e004a */
[----:B------:R-:W-:-:S07]  /*58e0*/  F2FP.BF16.F32.PACK_AB R40, R40, R67 ;  /* 0x000000432828723e */ /* 0x000fce00000010ff */
.L_x_475:
[----:B------:R-:W-:Y:S05]  /*58f0*/  BSYNC B2 ;  /* 0x0000000000027941 */ /* 0x000fea0003800000 */
.L_x_474:
[----:B--2---:R1:W-:Y:S02]  /*5900*/  STG.E.128 desc[UR56][R44.64+0x40], R40 ;  /* 0x000040282c007986 */ /* 0x0043e4000c101d38 */
.L_x_473:
[----:B------:R-:W-:Y:S05]  /*5910*/  BSYNC B1 ;  /* 0x0000000000017941 */ /* 0x000fea0003800000 */
.L_x_472:
[----:B------:R-:W-:Y:S01]  /*5920*/  ISETP.NE.AND P3, PT, R39, RZ, PT ;  /* 0x000000ff2700720c */ /* 0x000fe20003f65270 */
[----:B------:R-:W-:-:S12]  /*5930*/  BSSY B1, `(.L_x_476) ;  /* 0x0000034000017945 */ /* 0x000fd80003800000 */
[----:B------:R-:W-:Y:S05]  /*5940*/  @!P3 BRA `(.L_x_477) ;  /* 0x0000000000c8b947 */ /* 0x000fea0003800000 */
[----:B-1234-:R1:W2:Y:S01]  /*5950*/  LDS.128 R40, [R47+0x6000] ;  /* 0x006000002f287984 */ /* 0x01e2a20000000c00 */
[----:B------:R-:W-:Y:S01]  /*5960*/  ISETP.GE.AND P3, PT, R186, R117, PT ;  /* 0x00000075ba00720c */ /* 0x000fe20003f66270 */
[----:B------:R-:W-:-:S12]  /*5970*/  BSSY B2, `(.L_x_478) ;  /* 0x000002e000027945 */ /* 0x000fd80003800000 */
[----:B-1----:R-:W-:Y:S05]  /*5980*/  @P3 BRA `(.L_x_479) ;  /* 0x0000000000b03947 */ /* 0x002fea0003800000 */
[--C-:B------:R-:W-:Y:S01]  /*5990*/  SHF.R.U64 R67, R62, 0x10, R63.reuse ;  /* 0x000000103e437819 */ /* 0x100fe2000000123f */
[----:B--2---:R-:W-:Y:S01]  /*59a0*/  IMAD.U32 R68, R41, 0x10000, RZ ;  /* 0x0001000029447824 */ /* 0x004fe200078e00ff */
[----:B------:R-:W-:Y:S01]  /*59b0*/  SHF.R.U32.HI R63, RZ, 0x10, R63 ;  /* 0x00000010ff3f7819 */ /* 0x000fe2000001163f */
[----:B------:R-:W-:Y:S01]  /*59c0*/  IMAD.U32 R49, R42, 0x10000, RZ ;  /* 0x000100002a317824 */ /* 0x000fe200078e00ff */
[--C-:B------:R-:W-:Y:S02]  /*59d0*/  SHF.R.U64 R64, R64, 0x10, R65.reuse ;  /* 0x0000001040407819 */ /* 0x100fe40000001241 */
[----:B------:R-:W-:Y:S02]  /*59e0*/  SHF.R.U32.HI R66, RZ, 0x10, R65 ;  /* 0x00000010ff427819 */ /* 0x000fe40000011641 */
[C---:B------:R-:W-:Y:S02]  /*59f0*/  PRMT R62, R156.reuse, 0x5410, R67 ;  /* 0x000054109c3e7816 */ /* 0x040fe40000000043 */
[----:B------:R-:W-:-:S02]  /*5a00*/  PRMT R156, R156, 0x5432, R63 ;  /* 0x000054329c9c7816 */ /* 0x000fc4000000003f */
[C---:B------:R-:W-:Y:S01]  /*5a10*/  PRMT R63, R157.reuse, 0x5410, R64 ;  /* 0x000054109d3f7816 */ /* 0x040fe20000000040 */
[----:B------:R-:W-:Y:S01]  /*5a20*/  IMAD.U32 R64, R40, 0x10000, RZ ;  /* 0x0001000028407824 */ /* 0x000fe200078e00ff */
[----:B------:R-:W-:Y:S01]  /*5a30*/  PRMT R157, R157, 0x5432, R66 ;  /* 0x000054329d9d7816 */ /* 0x000fe20000000042 */
[----:B------:R-:W-:Y:S01]  /*5a40*/  IMAD.U32 R66, R156, 0x10000, RZ ;  /* 0x000100009c427824 */ /* 0x000fe200078e00ff */
[----:B------:R-:W-:Y:S02]  /*5a50*/  LOP3.LUT R41, R41, 0xffff0000, RZ, 0xc0, !PT ;  /* 0xffff000029297812 */ /* 0x000fe400078ec0ff */
[----:B------:R-:W-:Y:S01]  /*5a60*/  LOP3.LUT R70, R63, 0xffff0000, RZ, 0xc0, !PT ;  /* 0xffff00003f467812 */ /* 0x000fe200078ec0ff */
[----:B------:R-:W-:Y:S01]  /*5a70*/  IMAD.U32 R65, R157, 0x10000, RZ ;  /* 0x000100009d417824 */ /* 0x000fe200078e00ff */
[----:B------:R-:W-:Y:S01]  /*5a80*/  LOP3.LUT R67, R62, 0xffff0000, RZ, 0xc0, !PT ;  /* 0xffff00003e437812 */ /* 0x000fe200078ec0ff */
[----:B------:R-:W-:Y:S01]  /*5a90*/  IMAD.U32 R63, R63, 0x10000, RZ ;  /* 0x000100003f3f7824 */ /* 0x000fe200078e00ff */
[----:B------:R-:W-:Y:S01]  /*5aa0*/  LOP3.LUT R42, R42, 0xffff0000, RZ, 0xc0, !PT ;  /* 0xffff00002a2a7812 */ /* 0x000fe200078ec0ff */
[----:B------:R-:W-:Y:S01]  /*5ab0*/  FMUL.FTZ R69, R41, R70 ;  /* 0x0000004629457220 */ /* 0x000fe20000410000 */
[----:B------:R-:W-:Y:S01]  /*5ac0*/  LOP3.LUT R48, R43, 0xffff0000, RZ, 0xc0, !PT ;  /* 0xffff00002b307812 */ /* 0x000fe200078ec0ff */
[----:B------:R-:W-:Y:S01]  /*5ad0*/  FMUL.FTZ R41, R41, R67 ;  /* 0x0000004329297220 */ /* 0x000fe20000410000 */
[----:B------:R-:W-:Y:S01]  /*5ae0*/  LOP3.LUT R157, R157, 0xffff0000, RZ, 0xc0, !PT ;  /* 0xffff00009d9d7812 */ /* 0x000fe200078ec0ff */
[C---:B------:R-:W-:Y:S01]  /*5af0*/  FMUL.FTZ R72, R42.reuse, R65 ;  /* 0x000000412a487220 */ /* 0x040fe20000410000 */
[----:B------:R-:W-:Y:S01]  /*5b00*/  FMUL.FTZ R42, R42, R66 ;  /* 0x000000422a2a7220 */ /* 0x000fe20000410000 */
[----:B------:R-:W-:Y:S01]  /*5b10*/  LOP3.LUT R40, R40, 0xffff0000, RZ, 0xc0, !PT ;  /* 0xffff000028287812 */ /* 0x000fe200078ec0ff */
[----:B------:R-:W-:Y:S01]  /*5b20*/  FFMA.FTZ R69, R68, R67, -R69 ;  /* 0x0000004344457223 */ /* 0x000fe20000010845 */
[----:B------:R-:W-:Y:S01]  /*5b30*/  LOP3.LUT R156, R156, 0xffff0000, RZ, 0xc0, !PT ;  /* 0xffff00009c9c7812 */ /* 0x000fe200078ec0ff */
[----:B------:R-:W-:Y:S01]  /*5b40*/  FFMA.FTZ R68, R68, R70, R41 ;  /* 0x0000004644447223 */ /* 0x000fe20000010029 */
[----:B------:R-:W-:Y:S01]  /*5b50*/  FFMA.FTZ R72, R49, R66, -R72 ;  /* 0x0000004231487223 */ /* 0x000fe20000010848 */
[----:B------:R-:W-:-:S02]  /*5b60*/  IMAD.U32 R41, R62, 0x10000, RZ ;  /* 0x000100003e297824 */ /* 0x000fc400078e00ff */
[----:B------:R-:W-:Y:S01]  /*5b70*/  FFMA.FTZ R49, R49, R65, R42 ;  /* 0x0000004131317223 */ /* 0x000fe2000001002a */
[----:B------:R-:W-:Y:S02]  /*5b80*/  IMAD.U32 R43, R43, 0x10000, RZ ;  /* 0x000100002b2b7824 */ /* 0x000fe400078e00ff */
[C---:B------:R-:W-:Y:S01]  /*5b90*/  FMUL.FTZ R42, R48.reuse, R157 ;  /* 0x0000009d302a7220 */ /* 0x040fe20000410000 */
[-C--:B------:R-:W-:Y:S01]  /*5ba0*/  FMUL.FTZ R48, R48, R156.reuse ;  /* 0x0000009c30307220 */ /* 0x080fe20000410000 */
[C---:B------:R-:W-:Y:S01]  /*5bb0*/  FMUL.FTZ R65, R40.reuse, R63 ;  /* 0x0000003f28417220 */ /* 0x040fe20000410000 */
[----:B------:R-:W-:Y:S01]  /*5bc0*/  FMUL.FTZ R40, R40, R41 ;  /* 0x0000002928287220 */ /* 0x000fe20000410000 */
[C---:B------:R-:W-:Y:S01]  /*5bd0*/  FFMA.FTZ R42, R43.reuse, R156, -R42 ;  /* 0x0000009c2b2a7223 */ /* 0x040fe2000001082a */
[----:B------:R-:W-:Y:S01]  /*5be0*/  FFMA.FTZ R43, R43, R157, R48 ;  /* 0x0000009d2b2b7223 */ /* 0x000fe20000010030 */
[C---:B------:R-:W-:Y:S01]  /*5bf0*/  FFMA.FTZ R65, R64.reuse, R41, -R65 ;  /* 0x0000002940417223 */ /* 0x040fe20000010841 */
[----:B------:R-:W-:Y:S01]  /*5c00*/  FFMA.FTZ R40, R64, R63, R40 ;  /* 0x0000003f40287223 */ /* 0x000fe20000010028 */
[----:B------:R-:W-:-:S02]  /*5c10*/  F2FP.BF16.F32.PACK_AB R41, R68, R69 ;  /* 0x000000454429723e */ /* 0x000fc400000010ff */
[----:B------:R-:W-:Y:S02]  /*5c20*/  F2FP.BF16.F32.PACK_AB R43, R43, R42 ;  /* 0x0000002a2b2b723e */ /* 0x000fe400000010ff */
[----:B------:R-:W-:Y:S02]  /*5c30*/  F2FP.BF16.F32.PACK_AB R42, R49, R72 ;  /* 0x00000048312a723e */ /* 0x000fe400000010ff */
[----:B------:R-:W-:-:S07]  /*5c40*/  F2FP.BF16.F32.PACK_AB R40, R40, R65 ;  /* 0x000000412828723e */ /* 0x000fce00000010ff */
.L_x_479:
[----:B------:R-:W-:Y:S05]  /*5c50*/  BSYNC B2 ;  /* 0x0000000000027941 */ /* 0x000fea0003800000 */
.L_x_478:
[----:B--2---:R1:W-:Y:S02]  /*5c60*/  STG.E.128 desc[UR56][R44.64+0x80], R40 ;  /* 0x000080282c007986 */ /* 0x0043e4000c101d38 */
.L_x_477:
[----:B------:R-:W-:Y:S05]  /*5c70*/  BSYNC B1 ;  /* 0x0000000000017941 */ /* 0x000fea0003800000 */
.L_x_476:
        /* <DEDUP_REMOVED lines=12> */
[----:B------:R-:W-:Y:S02]  /*5d40*/  PRMT R60, R155, 0x5410, R60 ;  /* 0x000054109b3c7816 */ /* 0x000fe4000000003c */
[----:B------:R-:W-:Y:S02]  /*5d50*/  PRMT R49, R154, 0x5410, R49 ;  /* 0x000054109a317816 */ /* 0x000fe40000000031 */
[----:B------:R-:W-:-:S02]  /*5d60*/  SHF.R.U32.HI R59, RZ, 0x10, R59 ;  /* 0x00000010ff3b7819 */ /* 0x000fc4000001163b */
[----:B------:R-:W-:Y:S02]  /*5d70*/  PRMT R155, R155, 0x5432, R62 ;  /* 0x000054329b9b7816 */ /* 0x000fe4000000003e */
[----:B------:R-:W-:Y:S01]  /*5d80*/  LOP3.LUT R61, R41, 0xffff0000, RZ, 0xc0, !PT ;  /* 0xffff0000293d7812 */ /* 0x000fe200078ec0ff */
[----:B------:R-:W-:Y:S01]  /*5d90*/  IMAD.U32 R41, R40, 0x10000, RZ ;  /* 0x0001000028297824 */ /* 0x000fe200078e00ff */
[----:B------:R-:W-:Y:S02]  /*5da0*/  LOP3.LUT R64, R60, 0xffff0000, RZ, 0xc0, !PT ;  /* 0xffff00003c407812 */ /* 0x000fe400078ec0ff */
[----:B------:R-:W-:Y:S02]  /*5db0*/  LOP3.LUT R62, R49, 0xffff0000, RZ, 0xc0, !PT ;  /* 0xffff0000313e7812 */ /* 0x000fe400078ec0ff */
[----:B------:R-:W-:Y:S01]  /*5dc0*/  PRMT R154, R154, 0x5432, R59 ;  /* 0x000054329a9a7816 */ /* 0x000fe2000000003b */
[C---:B------:R-:W-:Y:S01]  /*5dd0*/  FMUL.FTZ R66, R61.reuse, R64 ;  /* 0x000000403d427220 */ /* 0x040fe20000410000 */
[----:B------:R-:W-:Y:S01]  /*5de0*/  LOP3.LUT R58, R42, 0xffff0000, RZ, 0xc0, !PT ;  /* 0xffff00002a3a7812 */ /* 0x000fe200078ec0ff */
[----:B------:R-:W-:Y:S01]  /*5df0*/  FMUL.FTZ R67, R61, R62 ;  /* 0x0000003e3d437220 */ /* 0x000fe20000410000 */
[----:B------:R-:W-:Y:S01]  /*5e00*/  IMAD.U32 R59, R155, 0x10000, RZ ;  /* 0x000100009b3b7824 */ /* 0x000fe200078e00ff */
[----:B------:R-:W-:Y:S01]  /*5e10*/  LOP3.LUT R61, R40, 0xffff0000, RZ, 0xc0, !PT ;  /* 0xffff0000283d7812 */ /* 0x000fe200078ec0ff */
[----:B------:R-:W-:-:S02]  /*5e20*/  IMAD.U32 R65, R154, 0x10000, RZ ;  /* 0x000100009a417824 */ /* 0x000fc400078e00ff */
[C---:B------:R-:W-:Y:S01]  /*5e30*/  FFMA.FTZ R40, R63.reuse, R62, -R66 ;  /* 0x0000003e3f287223 */ /* 0x040fe20000010842 */
[----:B------:R-:W-:Y:S01]  /*5e40*/  FFMA.FTZ R63, R63, R64, R67 ;  /* 0x000000403f3f7223 */ /* 0x000fe20000010043 */
[----:B------:R-:W-:Y:S01]  /*5e50*/  LOP3.LUT R42, R43, 0xffff0000, RZ, 0xc0, !PT ;  /* 0xffff00002b2a7812 */ /* 0x000fe200078ec0ff */
[C---:B------:R-:W-:Y:S01]  /*5e60*/  FMUL.FTZ R69, R58.reuse, R59 ;  /* 0x0000003b3a457220 */ /* 0x040fe20000410000 */
[-C--:B------:R-:W-:Y:S01]  /*5e70*/  FMUL.FTZ R67, R58, R65.reuse ;  /* 0x000000413a437220 */ /* 0x080fe20000410000 */
[----:B------:R-:W-:Y:S01]  /*5e80*/  LOP3.LUT R155, R155, 0xffff0000, RZ, 0xc0, !PT ;  /* 0xffff00009b9b7812 */ /* 0x000fe200078ec0ff */
[----:B------:R-:W-:Y:S01]  /*5e90*/  IMAD.U32 R62, R60, 0x10000, RZ ;  /* 0x000100003c3e7824 */ /* 0x000fe200078e00ff */
[----:B------:R-:W-:Y:S01]  /*5ea0*/  LOP3.LUT R154, R154, 0xffff0000, RZ, 0xc0, !PT ;  /* 0xffff00009a9a7812 */ /* 0x000fe200078ec0ff */
[----:B------:R-:W-:Y:S02]  /*5eb0*/  IMAD.U32 R60, R49, 0x10000, RZ ;  /* 0x00010000313c7824 */ /* 0x000fe400078e00ff */
[C---:B------:R-:W-:Y:S01]  /*5ec0*/  FFMA.FTZ R58, R48.reuse, R65, -R69 ;  /* 0x00000041303a7223 */ /* 0x040fe20000010845 */
[----:B------:R-:W-:Y:S01]  /*5ed0*/  FFMA.FTZ R67, R48, R59, R67 ;  /* 0x0000003b30437223 */ /* 0x000fe20000010043 */
[C---:B------:R-:W-:Y:S01]  /*5ee0*/  FMUL.FTZ R48, R42.reuse, R155 ;  /* 0x0000009b2a307220 */ /* 0x040fe20000410000 */
[----:B------:R-:W-:Y:S01]  /*5ef0*/  FMUL.FTZ R64, R42, R154 ;  /* 0x0000009a2a407220 */ /* 0x000fe20000410000 */
[----:B------:R-:W-:Y:S01]  /*5f00*/  FMUL.FTZ R42, R61, R62 ;  /* 0x0000003e3d2a7220 */ /* 0x000fe20000410000 */
[----:B------:R-:W-:-:S02]  /*5f10*/  IMAD.U32 R43, R43, 0x10000, RZ ;  /* 0x000100002b2b7824 */ /* 0x000fc400078e00ff */
[----:B------:R-:W-:Y:S01]  /*5f20*/  FMUL.FTZ R61, R61, R60 ;  /* 0x0000003c3d3d7220 */ /* 0x000fe20000410000 */
[----:B------:R-:W-:Y:S01]  /*5f30*/  F2FP.BF16.F32.PACK_AB R58, R67, R58 ;  /* 0x0000003a433a723e */ /* 0x000fe200000010ff */
[----:B------:R-:W-:Y:S01]  /*5f40*/  FFMA.FTZ R42, R41, R60, -R42 ;  /* 0x0000003c292a7223 */ /* 0x000fe2000001082a */
[----:B------:R-:W-:Y:S01]  /*5f50*/  FFMA.FTZ R48, R43, R154, -R48 ;  /* 0x0000009a2b307223 */ /* 0x000fe20000010830 */
[----:B------:R-:W-:Y:S01]  /*5f60*/  FFMA.FTZ R61, R41, R62, R61 ;  /* 0x0000003e293d7223 */ /* 0x000fe2000001003d */
[----:B------:R-:W-:Y:S01]  /*5f70*/  FFMA.FTZ R43, R43, R155, R64 ;  /* 0x0000009b2b2b7223 */ /* 0x000fe20000010040 */
[----:B------:R-:W-:-:S03]  /*5f80*/  F2FP.BF16.F32.PACK_AB R41, R63, R40 ;  /* 0x000000283f29723e */ /* 0x000fc600000010ff */
[----:B------:R-:W-:Y:S01]  /*5f90*/  F2FP.BF16.F32.PACK_AB R40, R61, R42 ;  /* 0x0000002a3d28723e */ /* 0x000fe200000010ff */
[----:B------:R-:W-:Y:S01]  /*5fa0*/  IMAD.MOV.U32 R42, RZ, RZ, R58 ;  /* 0x000000ffff2a7224 */ /* 0x000fe200078e003a */
[----:B------:R-:W-:-:S07]  /*5fb0*/  F2FP.BF16.F32.PACK_AB R43, R43, R48 ;  /* 0x000000302b2b723e */ /* 0x000fce00000010ff */
.L_x_483:
[----:B------:R-:W-:Y:S05]  /*5fc0*/  BSYNC B2 ;  /* 0x0000000000027941 */ /* 0x000fea0003800000 */
.L_x_482:
[----:B--2---:R1:W-:Y:S02]  /*5fd0*/  STG.E.128 desc[UR56][R44.64+0xc0], R40 ;  /* 0x0000c0282c007986 */ /* 0x0043e4000c101d38 */
.L_x_481:
[----:B------:R-:W-:Y:S05]  /*5fe0*/  BSYNC B1 ;  /* 0x0000000000017941 */ /* 0x000fea0003800000 */
.L_x_480:
        /* <DEDUP_REMOVED lines=10> */
[----:B------:R-:W-:Y:S02]  /*6090*/  SHF.R.U32.HI R56, RZ, 0x10, R57 ;  /* 0x00000010ff387819 */ /* 0x000fe40000011639 */
[----:B------:R-:W-:Y:S02]  /*60a0*/  SHF.R.U32.HI R49, RZ, 0x10, R55 ;  /* 0x00000010ff317819 */ /* 0x000fe40000011637 */
[----:B------:R-:W-:Y:S02]  /*60b0*/  PRMT R58, R153, 0x5410, R58 ;  /* 0x00005410993a7816 */ /* 0x000fe4000000003a */
[----:B------:R-:W-:-:S02]  /*60c0*/  PRMT R55, R148, 0x5432, R59 ;  /* 0x0000543294377816 */ /* 0x000fc4000000003b */
[----:B------:R-:W-:Y:S02]  /*60d0*/  PRMT R153, R153, 0x5432, R56 ;  /* 0x0000543299997816 */ /* 0x000fe40000000038 */
[----:B------:R-:W-:Y:S02]  /*60e0*/  PRMT R148, R148, 0x5410, R49 ;  /* 0x0000541094947816 */ /* 0x000fe40000000031 */
[----:B------:R-:W-:Y:S01]  /*60f0*/  LOP3.LUT R49, R41, 0xffff0000, RZ, 0xc0, !PT ;  /* 0xffff000029317812 */ /* 0x000fe200078ec0ff */
[----:B------:R-:W-:Y:S01]  /*6100*/  IMAD.U32 R59, R153, 0x10000, RZ ;  /* 0x00010000993b7824 */ /* 0x000fe200078e00ff */
[----:B------:R-:W-:Y:S01]  /*6110*/  LOP3.LUT R60, R58, 0xffff0000, RZ, 0xc0, !PT ;  /* 0xffff00003a3c7812 */ /* 0x000fe200078ec0ff */
[----:B------:R-:W-:Y:S01]  /*6120*/  IMAD.U32 R57, R148, 0x10000, RZ ;  /* 0x0001000094397824 */ /* 0x000fe200078e00ff */
[----:B------:R-:W-:Y:S01]  /*6130*/  LOP3.LUT R56, R55, 0xffff0000, RZ, 0xc0, !PT ;  /* 0xffff000037387812 */ /* 0x000fe200078ec0ff */
[----:B------:R-:W-:Y:S01]  /*6140*/  IMAD.U32 R58, R58, 0x10000, RZ ;  /* 0x000100003a3a7824 */ /* 0x000fe200078e00ff */
[----:B------:R-:W-:Y:S01]  /*6150*/  LOP3.LUT R54, R42, 0xffff0000, RZ, 0xc0, !PT ;  /* 0xffff00002a367812 */ /* 0x000fe200078ec0ff */
[C---:B------:R-:W-:Y:S01]  /*6160*/  IMAD.U32 R42, R43.reuse, 0x10000, RZ ;  /* 0x000100002b2a7824 */ /* 0x040fe200078e00ff */
[----:B------:R-:W-:Y:S01]  /*6170*/  LOP3.LUT R47, R43, 0xffff0000, RZ, 0xc0, !PT ;  /* 0xffff00002b2f7812 */ /* 0x000fe200078ec0ff */
[----:B------:R-:W-:Y:S01]  /*6180*/  FMUL.FTZ R62, R49, R60 ;  /* 0x0000003c313e7220 */ /* 0x000fe20000410000 */
[----:B------:R-:W-:-:S02]  /*6190*/  IMAD.U32 R43, R41, 0x10000, RZ ;  /* 0x00010000292b7824 */ /* 0x000fc400078e00ff */
[-C--:B------:R-:W-:Y:S01]  /*61a0*/  FMUL.FTZ R49, R49, R56.reuse ;  /* 0x0000003831317220 */ /* 0x080fe20000410000 */
[----:B------:R-:W-:Y:S01]  /*61b0*/  FMUL.FTZ R61, R54, R59 ;  /* 0x0000003b363d7220 */ /* 0x000fe20000410000 */
[----:B------:R-:W-:Y:S01]  /*61c0*/  LOP3.LUT R153, R153, 0xffff0000, RZ, 0xc0, !PT ;  /* 0xffff000099997812 */ /* 0x000fe200078ec0ff */
[----:B------:R-:W-:Y:S01]  /*61d0*/  IMAD.U32 R41, R40, 0x10000, RZ ;  /* 0x0001000028297824 */ /* 0x000fe200078e00ff */
[----:B------:R-:W-:Y:S01]  /*61e0*/  LOP3.LUT R148, R148, 0xffff0000, RZ, 0xc0, !PT ;  /* 0xffff000094947812 */ /* 0x000fe200078ec0ff */
[C---:B------:R-:W-:Y:S01]  /*61f0*/  FFMA.FTZ R62, R43.reuse, R56, -R62 ;  /* 0x000000382b3e7223 */ /* 0x040fe2000001083e */
[----:B------:R-:W-:Y:S01]  /*6200*/  FFMA.FTZ R49, R43, R60, R49 ;  /* 0x0000003c2b317223 */ /* 0x000fe20000010031 */
[----:B------:R-:W-:Y:S01]  /*6210*/  LOP3.LUT R40, R40, 0xffff0000, RZ, 0xc0, !PT ;  /* 0xffff000028287812 */ /* 0x000fe200078ec0ff */
[-C--:B------:R-:W-:Y:S01]  /*6220*/  FMUL.FTZ R43, R54, R57.reuse ;  /* 0x00000039362b7220 */ /* 0x080fe20000410000 */
[----:B------:R-:W-:Y:S01]  /*6230*/  FFMA.FTZ R61, R48, R57, -R61 ;  /* 0x00000039303d7223 */ /* 0x000fe2000001083d */
[----:B------:R-:W-:-:S02]  /*6240*/  IMAD.U32 R55, R55, 0x10000, RZ ;  /* 0x0001000037377824 */ /* 0x000fc400078e00ff */
[C---:B------:R-:W-:Y:S01]  /*6250*/  FMUL.FTZ R57, R47.reuse, R153 ;  /* 0x000000992f397220 */ /* 0x040fe20000410000 */
[----:B------:R-:W-:Y:S01]  /*6260*/  FMUL.FTZ R56, R47, R148 ;  /* 0x000000942f387220 */ /* 0x000fe20000410000 */
[----:B------:R-:W-:Y:S01]  /*6270*/  FFMA.FTZ R54, R48, R59, R43 ;  /* 0x0000003b30367223 */ /* 0x000fe2000001002b */
[C---:B------:R-:W-:Y:S01]  /*6280*/  FMUL.FTZ R48, R40.reuse, R58 ;  /* 0x0000003a28307220 */ /* 0x040fe20000410000 */
[----:B------:R-:W-:Y:S01]  /*6290*/  FMUL.FTZ R43, R40, R55 ;  /* 0x00000037282b7220 */ /* 0x000fe20000410000 */
[C---:B------:R-:W-:Y:S01]  /*62a0*/  FFMA.FTZ R57, R42.reuse, R148, -R57 ;  /* 0x000000942a397223 */ /* 0x040fe20000010839 */
[----:B------:R-:W-:Y:S01]  /*62b0*/  FFMA.FTZ R56, R42, R153, R56 ;  /* 0x000000992a387223 */ /* 0x000fe20000010038 */
[C---:B------:R-:W-:Y:S01]  /*62c0*/  FFMA.FTZ R48, R41.reuse, R55, -R48 ;  /* 0x0000003729307223 */ /* 0x040fe20000010830 */
[----:B------:R-:W-:Y:S01]  /*62d0*/  FFMA.FTZ R43, R41, R58, R43 ;  /* 0x0000003a292b7223 */ /* 0x000fe2000001002b */
[----:B------:R-:W-:Y:S02]  /*62e0*/  F2FP.BF16.F32.PACK_AB R41, R49, R62 ;  /* 0x0000003e3129723e */ /* 0x000fe400000010ff */
[----:B------:R-:W-:-:S02]  /*62f0*/  F2FP.BF16.F32.PACK_AB R56, R56, R57 ;  /* 0x000000393838723e */ /* 0x000fc400000010ff */
[----:B------:R-:W-:Y:S02]  /*6300*/  F2FP.BF16.F32.PACK_AB R40, R43, R48 ;  /* 0x000000302b28723e */ /* 0x000fe400000010ff */
[----:B------:R-:W-:Y:S01]  /*6310*/  F2FP.BF16.F32.PACK_AB R42, R54, R61 ;  /* 0x0000003d362a723e */ /* 0x000fe200000010ff */
[----:B------:R-:W-:-:S07]  /*6320*/  IMAD.MOV.U32 R43, RZ, RZ, R56 ;  /* 0x000000ffff2b7224 */ /* 0x000fce00078e0038 */
.L_x_487:
[----:B------:R-:W-:Y:S05]  /*6330*/  BSYNC B2 ;  /* 0x0000000000027941 */ /* 0x000fea0003800000 */
.L_x_486:
[----:B--2---:R1:W-:Y:S02]  /*6340*/  STG.E.128 desc[UR56][R44.64+0x100], R40 ;  /* 0x000100282c007986 */ /* 0x0043e4000c101d38 */
.L_x_485:
[----:B------:R-:W-:Y:S05]  /*6350*/  BSYNC B1 ;  /* 0x0000000000017941 */ /* 0x000fea0003800000 */
.L_x_484:
[----:B------:R-:W-:-:S13]  /*6360*/  ISETP.NE.AND P3, PT, R98, RZ, PT ;  /* 0x000000ff6200720c */ /* 0x000fda0003f65270 */
        /* <DEDUP_REMOVED lines=12> */
[----:B------:R-:W-:-:S02]  /*6430*/  PRMT R50, R88, 0x5410, R55 ;  /* 0x0000541058327816 */ /* 0x000fc40000000037 */
[----:B------:R-:W-:Y:S02]  /*6440*/  PRMT R89, R89, 0x5432, R52 ;  /* 0x0000543259597816 */ /* 0x000fe40000000034 */
[----:B------:R-:W-:Y:S02]  /*6450*/  LOP3.LUT R49, R43, 0xffff0000, RZ, 0xc0, !PT ;  /* 0xffff00002b317812 */ /* 0x000fe400078ec0ff */
[----:B------:R-:W-:Y:S01]  /*6460*/  PRMT R88, R88, 0x5432, R51 ;  /* 0x0000543258587816 */ /* 0x000fe20000000033 */
[----:B------:R-:W-:Y:S01]  /*6470*/  IMAD.U32 R55, R89, 0x10000, RZ ;  /* 0x0001000059377824 */ /* 0x000fe200078e00ff */
[----:B------:R-:W-:Y:S02]  /*6480*/  LOP3.LUT R43, R41, 0xffff0000, RZ, 0xc0, !PT ;  /* 0xffff0000292b7812 */ /* 0x000fe400078ec0ff */
[C---:B------:R-:W-:Y:S01]  /*6490*/  LOP3.LUT R54, R53.reuse, 0xffff0000, RZ, 0xc0, !PT ;  /* 0xffff000035367812 */ /* 0x040fe200078ec0ff */
[----:B------:R-:W-:Y:S01]  /*64a0*/  IMAD.U32 R52, R88, 0x10000, RZ ;  /* 0x0001000058347824 */ /* 0x000fe200078e00ff */
[----:B------:R-:W-:Y:S01]  /*64b0*/  LOP3.LUT R51, R50, 0xffff0000, RZ, 0xc0, !PT ;  /* 0xffff000032337812 */ /* 0x000fe200078ec0ff */
[----:B------:R-:W-:Y:S01]  /*64c0*/  IMAD.U32 R53, R53, 0x10000, RZ ;  /* 0x0001000035357824 */ /* 0x000fe200078e00ff */
[----:B------:R-:W-:Y:S01]  /*64d0*/  LOP3.LUT R47, R42, 0xffff0000, RZ, 0xc0, !PT ;  /* 0xffff00002a2f7812 */ /* 0x000fe200078ec0ff */
[----:B------:R-:W-:-:S02]  /*64e0*/  IMAD.U32 R42, R41, 0x10000, RZ ;  /* 0x00010000292a7824 */ /* 0x000fc400078e00ff */
[C---:B------:R-:W-:Y:S01]  /*64f0*/  FMUL.FTZ R57, R43.reuse, R54 ;  /* 0x000000362b397220 */ /* 0x040fe20000410000 */
[C---:B------:R-:W-:Y:S02]  /*6500*/  IMAD.U32 R41, R40.reuse, 0x10000, RZ ;  /* 0x0001000028297824 */ /* 0x040fe400078e00ff */
[----:B------:R-:W-:Y:S01]  /*6510*/  FMUL.FTZ R43, R43, R51 ;  /* 0x000000332b2b7220 */ /* 0x000fe20000410000 */
[----:B------:R-:W-:Y:S01]  /*6520*/  LOP3.LUT R40, R40, 0xffff0000, RZ, 0xc0, !PT ;  /* 0xffff000028287812 */ /* 0x000fe200078ec0ff */
[C---:B------:R-:W-:Y:S01]  /*6530*/  FMUL.FTZ R59, R47.reuse, R55 ;  /* 0x000000372f3b7220 */ /* 0x040fe20000410000 */
[----:B------:R-:W-:Y:S01]  /*6540*/  FMUL.FTZ R47, R47, R52 ;  /* 0x000000342f2f7220 */ /* 0x000fe20000410000 */
[----:B------:R-:W-:Y:S01]  /*6550*/  LOP3.LUT R89, R89, 0xffff0000, RZ, 0xc0, !PT ;  /* 0xffff000059597812 */ /* 0x000fe200078ec0ff */
[----:B------:R-:W-:Y:S01]  /*6560*/  IMAD.U32 R50, R50, 0x10000, RZ ;  /* 0x0001000032327824 */ /* 0x000fe200078e00ff */
[----:B------:R-:W-:Y:S01]  /*6570*/  LOP3.LUT R88, R88, 0xffff0000, RZ, 0xc0, !PT ;  /* 0xffff000058587812 */ /* 0x000fe200078ec0ff */
[C---:B------:R-:W-:Y:S01]  /*6580*/  FFMA.FTZ R57, R42.reuse, R51, -R57 ;  /* 0x000000332a397223 */ /* 0x040fe20000010839 */
[----:B------:R-:W-:Y:S01]  /*6590*/  FFMA.FTZ R54, R42, R54, R43 ;  /* 0x000000362a367223 */ /* 0x000fe2000001002b */
[----:B------:R-:W-:Y:S01]  /*65a0*/  FFMA.FTZ R59, R46, R52, -R59 ;  /* 0x000000342e3b7223 */ /* 0x000fe2000001083b */
[----:B------:R-:W-:Y:S01]  /*65b0*/  FMUL.FTZ R42, R40, R53 ;  /* 0x00000035282a7220 */ /* 0x000fe20000410000 */
[----:B------:R-:W-:Y:S01]  /*65c0*/  FFMA.FTZ R46, R46, R55, R47 ;  /* 0x000000372e2e7223 */ /* 0x000fe2000001002f */
[----:B------:R-:W-:Y:S01]  /*65d0*/  FMUL.FTZ R40, R40, R50 ;  /* 0x0000003228287220 */ /* 0x000fe20000410000 */
        /* <DEDUP_REMOVED lines=8> */
[----:B------:R-:W-:Y:S01]  /*6660*/  F2FP.BF16.F32.PACK_AB R40, R41, R42 ;  /* 0x0000002a2928723e */ /* 0x000fe200000010ff */
[----:B------:R-:W-:Y:S01]  /*6670*/  IMAD.MOV.U32 R41, RZ, RZ, R54 ;  /* 0x000000ffff297224 */ /* 0x000fe200078e0036 */
[----:B------:R-:W-:Y:S01]  /*6680*/  F2FP.BF16.F32.PACK_AB R43, R52, R43 ;  /* 0x0000002b342b723e */ /* 0x000fe200000010ff */
[----:B------:R-:W-:-:S07]  /*6690*/  IMAD.MOV.U32 R42, RZ, RZ, R46 ;  /* 0x000000ffff2a7224 */ /* 0x000fce00078e002e */
.L_x_489:
[----:B------:R-:W-:Y:S05]  /*66a0*/  BSYNC B1 ;  /* 0x0000000000017941 */ /* 0x000fea0003800000 */
.L_x_488:
[----:B--2---:R1:W-:Y:S01]  /*66b0*/  STG.E.128 desc[UR56][R44.64+0x140], R40 ;  /* 0x000140282c007986 */ /* 0x0043e2000c101d38 */
[----:B------:R-:W-:Y:S05]  /*66c0*/  BRA `(.L_x_467) ;  /* 0x0000004000707947 */ /* 0x000fea0003800000 */
.L_x_435:
        /* <DEDUP_REMOVED lines=19> */
[----:B------:R-:W-:Y:S02]  /*6800*/  CS2R R48, SRZ ;  /* 0x0000000000307805 */ /* 0x000fe4000001ff00 */
[----:B------:R-:W-:Y:S01]  /*6810*/  CS2R R62, SRZ ;  /* 0x00000000003e7805 */ /* 0x000fe2000001ff00 */
[----:B------:R-:W-:Y:S01]  /*6820*/  IMAD.X R41, R101, 0x1, R21, P2 ;  /* 0x0000000165297824 */ /* 0x000fe200010e0615 */
[----:B------:R-:W-:Y:S02]  /*6830*/  LEA R64, P2, R40, UR4, 0x1 ;  /* 0x0000000428407c11 */ /* 0x000fe4000f8408ff */
[----:B------:R-:W-:-:S02]  /*6840*/  CS2R R60, SRZ ;  /* 0x00000000003c7805 */ /* 0x000fc4000001ff00 */
        /* <DEDUP_REMOVED lines=8> */
[----:B------:R-:W-:Y:S02]  /*68d0*/  CS2R R44, SRZ ;  /* 0x00000000002c7805 */ /* 0x000fe4000001ff00 */
[----:B------:R-:W-:Y:S02]  /*68e0*/  CS2R R58, SRZ ;  /* 0x00000000003a7805 */ /* 0x000fe4000001ff00 */
[----:B------:R-:W-:-:S05]  /*68f0*/  CS2R R56, SRZ ;  /* 0x0000000000387805 */ /* 0x000fca000001ff00 */
[----:B------:R0:W5:Y:S04]  /*6900*/  @!P2 LDG.E.128 R48, desc[UR56][R64.64] ;  /* 0x000000384030a981 */ /* 0x000168000c1e1d00 */
[----:B------:R0:W5:Y:S01]  /*6910*/  @!P2 LDG.E.128 R60, desc[UR56][R68.64] ;  /* 0x00000038443ca981 */ /* 0x000162000c1e1d00 */
[----:B------:R-:W-:Y:S02]  /*6920*/  ISETP.GE.AND P2, PT, R0, R117, PT ;  /* 0x000000750000720c */ /* 0x000fe40003f46270 */
[----:B------:R-:W-:Y:S02]  /*6930*/  CS2R R42, SRZ ;  /* 0x00000000002a7805 */ /* 0x000fe4000001ff00 */
[----:B------:R-:W-:Y:S02]  /*6940*/  CS2R R40, SRZ ;  /* 0x0000000000287805 */ /* 0x000fe4000001ff00 */
[----:B------:R-:W-:-:S02]  /*6950*/  CS2R R54, SRZ ;  /* 0x0000000000367805 */ /* 0x000fc4000001ff00 */
[----:B------:R-:W-:-:S05]  /*6960*/  CS2R R52, SRZ ;  /* 0x0000000000347805 */ /* 0x000fca000001ff00 */
[----:B------:R0:W5:Y:S04]  /*6970*/  @!P2 LDG.E.128 R44, desc[UR56][R64.64+0x40] ;  /* 0x00004038402ca981 */ /* 0x000168000c1e1d00 */
[----:B------:R0:W5:Y:S01]  /*6980*/  @!P2 LDG.E.128 R56, desc[UR56][R68.64+0x40] ;  /* 0x000040384438a981 */ /* 0x000162000c1e1d00 */
[----:B------:R-:W-:-:S13]  /*6990*/  ISETP.GE.AND P2, PT, R3, R117, PT ;  /* 0x000000750300720c */ /* 0x000fda0003f46270 */
[----:B------:R0:W5:Y:S04]  /*69a0*/  @!P2 LDG.E.128 R40, desc[UR56][R64.64+0x80] ;  /* 0x000080384028a981 */ /* 0x000168000c1e1d00 */
[----:B------:R0:W5:Y:S02]  /*69b0*/  @!P2 LDG.E.128 R52, desc[UR56][R68.64+0x80] ;  /* 0x000080384434a981 */ /* 0x000164000c1e1d00 */
.L_x_491:
[----:B------:R-:W-:Y:S05]  /*69c0*/  BSYNC B1 ;  /* 0x0000000000017941 */ /* 0x000fea0003800000 */
.L_x_490:
[----:B------:R-:W-:Y:S01]  /*69d0*/  ISETP.GE.AND P3, PT, R207, R100, PT ;  /* 0x00000064cf00720c */ /* 0x000fe20003f66270 */
[----:B------:R-:W-:Y:S01]  /*69e0*/  BSSY B1, `(.L_x_492) ;  /* 0x000002c000017945 */ /* 0x000fe20003800000 */
[----:B0-----:R-:W-:Y:S02]  /*69f0*/  CS2R R64, SRZ ;  /* 0x0000000000407805 */ /* 0x001fe4000001ff00 */
        /* <DEDUP_REMOVED lines=16> */
[----:B------:R-:W-:Y:S02]  /*6b00*/  CS2R R86, SRZ ;  /* 0x0000000000567805 */ /* 0x000fe4000001ff00 */
[----:B------:R-:W-:-:S02]  /*6b10*/  IADD3 R89, P2, P5, R104, R88, R14 ;  /* 0x0000005868597210 */ /* 0x000fc40007d5e00e */
[----:B------:R-:W-:Y:S02]  /*6b20*/  CS2R R84, SRZ ;  /* 0x0000000000547805 */ /* 0x000fe4000001ff00 */
[----:B------:R-:W-:Y:S02]  /*6b30*/  IADD3.X R102, R27, R102, R12, P2, P5 ;  /* 0x000000661b667210 */ /* 0x000fe400017ea40c */
[----:B------:R-:W-:-:S04]  /*6b40*/  LEA R76, P2, R90, UR4, 0x1 ;  /* 0x000000045a4c7c11 */ /* 0x000fc8000f8408ff */
[----:B------:R-:W-:Y:S01]  /*6b50*/  LEA.HI.X R77, R90, UR5, R101, 0x1, P2 ;  /* 0x000000055a4d7c11 */ /* 0x000fe200090f0c65 */
[----:B------:R-:W-:Y:S02]  /*6b60*/  ULDC.64 UR4, c[0x0][0x400] ;  /* 0x0001000000047ab9 */ /* 0x000fe40000000a00 */
[----:B------:R-:W-:-:S04]  /*6b70*/  LEA R88, P2, R89, UR4, 0x1 ;  /* 0x0000000459587c11 */ /* 0x000fc8000f8408ff */
[----:B------:R-:W-:Y:S02]  /*6b80*/  LEA.HI.X R89, R89, UR5, R102, 0x1, P2 ;  /* 0x0000000559597c11 */ /* 0x000fe400090f0c66 */
[----:B------:R-:W-:Y:S02]  /*6b90*/  ISETP.GE.AND P2, PT, R18, R117, PT ;  /* 0x000000751200720c */ /* 0x000fe40003f46270 */
[----:B------:R-:W-:Y:S02]  /*6ba0*/  CS2R R70, SRZ ;  /* 0x0000000000467805 */ /* 0x000fe4000001ff00 */
[----:B------:R-:W-:Y:S02]  /*6bb0*/  CS2R R68, SRZ ;  /* 0x0000000000447805 */ /* 0x000fe4000001ff00 */
[----:B------:R-:W-:Y:S02]  /*6bc0*/  CS2R R82, SRZ ;  /* 0x0000000000527805 */ /* 0x000fe4000001ff00 */
[----:B------:R-:W-:-:S05]  /*6bd0*/  CS2R R80, SRZ ;  /* 0x0000000000507805 */ /* 0x000fca000001ff00 */
[----:B------:R-:W5:Y:S04]  /*6be0*/  @!P2 LDG.E.128 R72, desc[UR56][R76.64] ;  /* 0x000000384c48a981 */ /* 0x000f68000c1e1d00 */
[----:B------:R-:W5:Y:S01]  /*6bf0*/  @!P2 LDG.E.128 R84, desc[UR56][R88.64] ;  /* 0x000000385854a981 */ /* 0x000f62000c1e1d00 */
[----:B------:R-:W-:Y:S02]  /*6c00*/  ISETP.GE.AND P2, PT, R0, R117, PT ;  /* 0x000000750000720c */ /* 0x000fe40003f46270 */
[----:B------:R-:W-:Y:S02]  /*6c10*/  CS2R R66, SRZ ;  /* 0x0000000000427805 */ /* 0x000fe4000001ff00 */
[----:B------:R-:W-:-:S09]  /*6c20*/  CS2R R64, SRZ ;  /* 0x0000000000407805 */ /* 0x000fd2000001ff00 */
[----:B------:R-:W5:Y:S04]  /*6c30*/  @!P2 LDG.E.128 R68, desc[UR56][R76.64+0x40] ;  /* 0x000040384c44a981 */ /* 0x000f68000c1e1d00 */
[----:B------:R-:W5:Y:S01]  /*6c40*/  @!P2 LDG.E.128 R80, desc[UR56][R88.64+0x40] ;  /* 0x000040385850a981 */ /* 0x000f62000c1e1d00 */
[----:B------:R-:W-:Y:S02]  /*6c50*/  ISETP.GE.AND P2, PT, R3, R117, PT ;  /* 0x000000750300720c */ /* 0x000fe40003f46270 */
[----:B------:R-:W-:-:S11]  /*6c60*/  CS2R R78, SRZ ;  /* 0x00000000004e7805 */ /* 0x000fd6000001ff00 */
[----:B------:R0:W5:Y:S02]  /*6c70*/  @!P2 LDG.E.128 R64, desc[UR56][R76.64+0x80] ;  /* 0x000080384c40a981 */ /* 0x000164000c1e1d00 */
[----:B0-----:R-:W-:-:S06]  /*6c80*/  CS2R R76, SRZ ;  /* 0x00000000004c7805 */ /* 0x001fcc000001ff00 */
[----:B------:R0:W5:Y:S02]  /*6c90*/  @!P2 LDG.E.128 R76, desc[UR56][R88.64+0x80] ;  /* 0x00008038584ca981 */ /* 0x000164000c1e1d00 */
.L_x_493:
[----:B------:R-:W-:Y:S05]  /*6ca0*/  BSYNC B1 ;  /* 0x0000000000017941 */ /* 0x000fea0003800000 */
.L_x_492:
[----:B0----5:R-:W-:Y:S01]  /*6cb0*/  IMAD.MOV.U32 R89, RZ, RZ, R42 ;  /* 0x000000ffff597224 */ /* 0x021fe200078e002a */
[----:B------:R-:W-:Y:S01]  /*6cc0*/  UISETP.NE.AND UP0, UPT, UR58, 0x3, UPT ;  /* 0x000000033a00788c */ /* 0x000fe2000bf05270 */
[----:B------:R-:W-:Y:S02]  /*6cd0*/  IMAD.MOV.U32 R88, RZ, RZ, R43 ;  /* 0x000000ffff587224 */ /* 0x000fe400078e002b */
[----:B------:R-:W-:Y:S02]  /*6ce0*/  IMAD.MOV.U32 R91, RZ, RZ, R40 ;  /* 0x000000ffff5b7224 */ /* 0x000fe400078e0028 */
[----:B------:R-:W-:Y:S01]  /*6cf0*/  IMAD.MOV.U32 R90, RZ, RZ, R41 ;  /* 0x000000ffff5a7224 */ /* 0x000fe200078e0029 */
[----:B------:R-:W-:Y:S01]  /*6d00*/  PRMT R172, R89, 0x5410, R88 ;  /* 0x0000541059ac7816 */ /* 0x000fe20000000058 */
[----:B------:R-:W-:Y:S01]  /*6d10*/  IMAD.MOV.U32 R89, RZ, RZ, R46 ;  /* 0x000000ffff597224 */ /* 0x000fe200078e002e */
[----:B------:R-:W-:Y:S01]  /*6d20*/  PLOP3.LUT P2, PT, PT, PT, UP0, 0x80, 0x0 ;  /* 0x000000000000781c */ /* 0x000fe20003f4f008 */
[----:B------:R-:W-:Y:S01]  /*6d30*/  IMAD.MOV.U32 R88, RZ, RZ, R47 ;  /* 0x000000ffff587224 */ /* 0x000fe200078e002f */
[----:B------:R-:W-:Y:S01]  /*6d40*/  PRMT R173, R91, 0x5410, R90 ;  /* 0x000054105bad7816 */ /* 0x000fe2000000005a */
[----:B------:R-:W-:-:S02]  /*6d50*/  IMAD.MOV.U32 R90, RZ, RZ, R50 ;  /* 0x000000ffff5a7224 */ /* 0x000fc400078e0032 */
[----:B------:R-:W-:Y:S01]  /*6d60*/  IMAD.MOV.U32 R91, RZ, RZ, R51 ;  /* 0x000000ffff5b7224 */ /* 0x000fe200078e0033 */
[----:B------:R-:W-:Y:S01]  /*6d70*/  PRMT R176, R88, 0x5410, R89 ;  /* 0x0000541058b07816 */ /* 0x000fe20000000059 */
[----:B------:R-:W-:Y:S02]  /*6d80*/  IMAD.MOV.U32 R88, RZ, RZ, R44 ;  /* 0x000000ffff587224 */ /* 0x000fe400078e002c */
[----:B------:R-:W-:Y:S01]  /*6d90*/  IMAD.MOV.U32 R89, RZ, RZ, R45 ;  /* 0x000000ffff597224 */ /* 0x000fe200078e002d */
[----:B------:R-:W-:-:S04]  /*6da0*/  PRMT R163, R91, 0x5410, R90 ;  /* 0x000054105ba37816 */ /* 0x000fc8000000005a */
        /* <DEDUP_REMOVED lines=56> */
[----:B------:R-:W-:-:S04]  /*7130*/  PRMT R158, R89, 0x7610, R158 ;  /* 0x00007610599e7816 */ /* 0x000fc8000000009e */
        /* <DEDUP_REMOVED lines=13> */
.L_x_494:
[----:B------:R-:W-:Y:S01]  /*7210*/  IMAD R101, R16, 0x8, R2 ;  /* 0x0000000810657824 */ /* 0x000fe200078e0202 */
[----:B------:R-:W-:Y:S01]  /*7220*/  SHF.L.U32 R102, R184, 0x1f, RZ ;  /* 0x0000001fb8667819 */ /* 0x000fe200000006ff */
[----:B------:R-:W0:Y:S01]  /*7230*/  LDC R146, c[0x0][0x2f4] ;  /* 0x0000bd00ff927b82 */ /* 0x000e220000000800 */
[----:B------:R-:W-:Y:S01]  /*7240*/  BSSY B1, `(.L_x_495) ;  /* 0x0000004000017945 */ /* 0x000fe20003800000 */
[----:B------:R-:W-:Y:S01]  /*7250*/  IMAD.MOV.U32 R125, RZ, RZ, R92 ;  /* 0x000000ffff7d7224 */ /* 0x000fe200078e005c */
[----:B------:R-:W1:Y:S02]  /*7260*/  SYNCS.PHASECHK.TRANS64.TRYWAIT P5, [R101+URZ+0x34890], R102 ;  /* 0x03489066650075a7 */ /* 0x000e6400080a017f */
[----:B-1----:R-:W-:Y:S05]  /*7270*/  @!P5 BRA `(.L_x_496) ;  /* 0x000001a800c8d947 */ /* 0x002fea0003800000 */
.L_x_800:
[----:B------:R-:W-:Y:S05]  /*7280*/  BSYNC B1 ;  /* 0x0000000000017941 */ /* 0x000fea0003800000 */
.L_x_495:
[----:B------:R-:W2:Y:S01]  /*7290*/  LDC.64 R126, c[0x0][0x300] ;  /* 0x0000c000ff7e7b82 */ /* 0x000ea20000000a00 */
[----:B------:R-:W-:Y:S01]  /*72a0*/  BSSY B1, `(.L_x_497) ;  /* 0x0000194000017945 */ /* 0x000fe20003800000 */
[----:B0-----:R-:W-:-:S03]  /*72b0*/  IMAD.IADD R148, R146, 0x1, -R122 ;  /* 0x0000000192947824 */ /* 0x001fc600078e0a7a */
[----:B------:R-:W-:Y:S05]  /*72c0*/  @P4 BRA `(.L_x_498) ;  /* 0x0000001800444947 */ /* 0x000fea0003800000 */
[----:B------:R-:W-:Y:S01]  /*72d0*/  ISETP.NE.AND P4, PT, R34, RZ, PT ;  /* 0x000000ff2200720c */ /* 0x000fe20003f85270 */
[-C--:B--2---:R-:W-:Y:S01]  /*72e0*/  IMAD R153, R144, R126.reuse, RZ ;  /* 0x0000007e90997224 */ /* 0x084fe200078e02ff */
[----:B------:R-:W-:Y:S01]  /*72f0*/  BSSY B2, `(.L_x_499) ;  /* 0x0000085000027945 */ /* 0x000fe20003800000 */
[----:B------:R-:W-:-:S04]  /*7300*/  IMAD.WIDE.U32 R128, R17, R126, R124 ;  /* 0x0000007e11807225 */ /* 0x000fc800078e007c */
[----:B------:R-:W-:-:S04]  /*7310*/  IMAD R153, R17, R127, R153 ;  /* 0x0000007f11997224 */ /* 0x000fc800078e0299 */
[----:B------:R-:W-:Y:S02]  /*7320*/  IMAD.IADD R153, R153, 0x1, R129 ;  /* 0x0000000199997824 */ /* 0x000fe400078e0281 */
[----:B------:R-:W-:Y:S05]  /*7330*/  @!P4 BRA `(.L_x_500) ;  /* 0x000000080000c947 */ /* 0x000fea0003800000 */
[----:B------:R-:W-:Y:S01]  /*7340*/  SEL R88, R122, R148, !P0 ;  /* 0x000000947a587207 */ /* 0x000fe20004000000 */
[----:B------:R-:W-:Y:S01]  /*7350*/  BSSY B3, `(.L_x_501) ;  /* 0x0000072000037945 */ /* 0x000fe20003800000 */
[----:B------:R-:W-:Y:S02]  /*7360*/  ISETP.GE.AND P4, PT, R18, R117, PT ;  /* 0x000000751200720c */ /* 0x000fe40003f86270 */
[----:B------:R-:W-:-:S04]  /*7370*/  SHF.R.S32.HI R89, RZ, 0x1f, R88 ;  /* 0x0000001fff597819 */ /* 0x000fc80000011458 */
[----:B------:R-:W-:-:S04]  /*7380*/  LEA.HI R89, R89, R88, RZ, 0x4 ;  /* 0x0000005859597211 */ /* 0x000fc800078f20ff */
[----:B------:R-:W-:-:S04]  /*7390*/  LEA.HI.SX32 R161, R89, R28, 0x1c ;  /* 0x0000001c59a17211 */ /* 0x000fc800078fe2ff */
[----:B------:R-:W-:-:S04]  /*73a0*/  SHF.R.S32.HI R88, RZ, 0x1f, R161 ;  /* 0x0000001fff587819 */ /* 0x000fc800000114a1 */
[----:B------:R-:W-:Y:S01]  /*73b0*/  LEA.HI R88, R88, R161, RZ, 0x3 ;  /* 0x000000a158587211 */ /* 0x000fe200078f18ff */
[----:B------:R-:W-:-:S04]  /*73c0*/  IMAD.SHL.U32 R161, R161, 0x8, RZ ;  /* 0x00000008a1a17824 */ /* 0x000fc800078e00ff */
[----:B------:R-:W-:Y:S01]  /*73d0*/  IMAD.SHL.U32 R88, R88, 0x400, RZ ;  /* 0x0000040058587824 */ /* 0x000fe200078e00ff */
[----:B------:R-:W-:-:S04]  /*73e0*/  LOP3.LUT R89, R191, 0x38, R161, 0xf8, !PT ;  /* 0x00000038bf597812 */ /* 0x000fc800078ef8a1 */
[----:B------:R-:W-:Y:S02]  /*73f0*/  LOP3.LUT R88, R88, 0x7fffe000, RZ, 0xc0, !PT ;  /* 0x7fffe00058587812 */ /* 0x000fe400078ec0ff */
[----:B------:R-:W-:-:S03]  /*7400*/  LOP3.LUT R89, R89, R193, RZ, 0x3c, !PT ;  /* 0x000000c159597212 */ /* 0x000fc600078e3cff */
[----:B------:R-:W-:-:S04]  /*7410*/  IMAD R88, R192, 0x200, R88 ;  /* 0x00000200c0587824 */ /* 0x000fc800078e0258 */
[----:B------:R-:W-:-:S04]  /*7420*/  IMAD.IADD R88, R88, 0x1, R89 ;  /* 0x0000000158587824 */ /* 0x000fc800078e0259 */
[C---:B------:R-:W-:Y:S02]  /*7430*/  IMAD R92, R16.reuse, 0x6000, R88 ;  /* 0x00006000105c7824 */ /* 0x040fe400078e0258 */
[----:B------:R-:W-:Y:S02]  /*7440*/  IMAD R88, R16, 0x6000, R142 ;  /* 0x0000600010587824 */ /* 0x000fe400078e028e */
[--C-:B------:R-:W-:Y:S02]  /*7450*/  IMAD R92, R92, 0x2, R2.reuse ;  /* 0x000000025c5c7824 */ /* 0x100fe400078e0202 */
[----:B------:R-:W-:-:S04]  /*7460*/  IMAD R88, R88, 0x2, R2 ;  /* 0x0000000258587824 */ /* 0x000fc800078e0202 */
[----:B------:R-:W0:Y:S04]  /*7470*/  LDS.128 R92, [R92+0x1c400] ;  /* 0x01c400005c5c7984 */ /* 0x000e280000000c00 */
[----:B------:R-:W2:Y:S01]  /*7480*/  LDS.128 R88, [R88+0x1c400] ;  /* 0x01c4000058587984 */ /* 0x000ea20000000c00 */
[----:B------:R-:W-:Y:S05]  /*7490*/  @P4 BRA `(.L_x_502) ;  /* 0x0000000400744947 */ /* 0x000fea0003800000 */
[--C-:B------:R-:W-:Y:S01]  /*74a0*/  SHF.R.U64 R48, R48, 0x10, R49.reuse ;  /* 0x0000001030307819 */ /* 0x100fe20000001231 */
[----:B0-----:R-:W-:Y:S01]  /*74b0*/  IMAD.U32 R166, R93, 0x10000, RZ ;  /* 0x000100005da67824 */ /* 0x001fe200078e00ff */
[----:B------:R-:W-:Y:S02]  /*74c0*/  SHF.R.U32.HI R49, RZ, 0x10, R49 ;  /* 0x00000010ff317819 */ /* 0x000fe40000011631 */
[C---:B------:R-:W-:Y:S02]  /*74d0*/  PRMT R48, R162.reuse, 0x5432, R48 ;  /* 0x00005432a2307816 */ /* 0x040fe40000000030 */
[----:B------:R-:W-:Y:S02]  /*74e0*/  PRMT R49, R162, 0x5410, R49 ;  /* 0x00005410a2317816 */ /* 0x000fe40000000031 */
[----:B------:R-:W-:Y:S02]  /*74f0*/  SHF.R.U64 R50, R50, 0x10, R51 ;  /* 0x0000001032327819 */ /* 0x000fe40000001233 */
[----:B------:R-:W-:-:S02]  /*7500*/  SHF.R.U32.HI R162, RZ, 0x10, R61 ;  /* 0x00000010ffa27819 */ /* 0x000fc4000001163d */
[----:B------:R-:W-:Y:S02]  /*7510*/  SHF.R.U64 R60, R60, 0x10, R61 ;  /* 0x000000103c3c7819 */ /* 0x000fe4000000123d */
[--C-:B------:R-:W-:Y:S02]  /*7520*/  SHF.R.U64 R61, R62, 0x10, R63.reuse ;  /* 0x000000103e3d7819 */ /* 0x100fe4000000123f */
[----:B------:R-:W-:Y:S02]  /*7530*/  PRMT R62, R163, 0x5432, R50 ;  /* 0x00005432a33e7816 */ /* 0x000fe40000000032 */
[----:B------:R-:W-:Y:S02]  /*7540*/  SHF.R.U32.HI R63, RZ, 0x10, R63 ;  /* 0x00000010ff3f7819 */ /* 0x000fe4000001163f */
[----:B------:R-:W-:Y:S01]  /*7550*/  PRMT R50, R165, 0x5432, R162 ;  /* 0x00005432a5327816 */ /* 0x000fe200000000a2 */
[----:B------:R-:W-:Y:S01]  /*7560*/  IMAD.U32 R162, R49, 0x10000, RZ ;  /* 0x0001000031a27824 */ /* 0x000fe200078e00ff */
[----:B------:R-:W-:-:S02]  /*7570*/  SHF.R.U32.HI R51, RZ, 0x10, R51 ;  /* 0x00000010ff337819 */ /* 0x000fc40000011633 */
[----:B------:R-:W-:Y:S01]  /*7580*/  PRMT R63, R165, 0x5410, R63 ;  /* 0x00005410a53f7816 */ /* 0x000fe2000000003f */
[----:B------:R-:W-:Y:S01]  /*7590*/  IMAD.U32 R165, R50, 0x10000, RZ ;  /* 0x0001000032a57824 */ /* 0x000fe200078e00ff */
[----:B------:R-:W-:Y:S02]  /*75a0*/  PRMT R51, R163, 0x5410, R51 ;  /* 0x00005410a3337816 */ /* 0x000fe40000000033 */
[----:B------:R-:W-:Y:S01]  /*75b0*/  PRMT R60, R164, 0x5432, R60 ;  /* 0x00005432a43c7816 */ /* 0x000fe2000000003c */
[-C--:B------:R-:W-:Y:S01]  /*75c0*/  FMUL.FTZ R163, R166, R165.reuse ;  /* 0x000000a5a6a37220 */ /* 0x080fe20000410000 */
[----:B------:R-:W-:Y:S01]  /*75d0*/  PRMT R61, R164, 0x5410, R61 ;  /* 0x00005410a43d7816 */ /* 0x000fe2000000003d */
[----:B--2---:R-:W-:Y:S01]  /*75e0*/  IMAD.U32 R164, R89, 0x10000, RZ ;  /* 0x0001000059a47824 */ /* 0x004fe200078e00ff */
[----:B------:R-:W-:Y:S02]  /*75f0*/  LOP3.LUT R50, R50, 0xffff0000, RZ, 0xc0, !PT ;  /* 0xffff000032327812 */ /* 0x000fe400078ec0ff */
[----:B------:R-:W-:Y:S01]  /*7600*/  LOP3.LUT R93, R93, 0xffff0000, RZ, 0xc0, !PT ;  /* 0xffff00005d5d7812 */ /* 0x000fe200078ec0ff */
[-C--:B------:R-:W-:Y:S01]  /*7610*/  FFMA.FTZ R163, R164, R162.reuse, -R163 ;  /* 0x000000a2a4a37223 */ /* 0x080fe200000108a3 */
[----:B------:R-:W-:Y:S01]  /*7620*/  FMUL.FTZ R162, R166, R162 ;  /* 0x000000a2a6a27220 */ /* 0x000fe20000410000 */
[----:B------:R-:W-:Y:S01]  /*7630*/  LOP3.LUT R89, R89, 0xffff0000, RZ, 0xc0, !PT ;  /* 0xffff000059597812 */ /* 0x000fe200078ec0ff */
[C---:B------:R-:W-:Y:S01]  /*7640*/  IMAD.U32 R166, R95.reuse, 0x10000, RZ ;  /* 0x000100005fa67824 */ /* 0x040fe200078e00ff */
[----:B------:R-:W-:Y:S01]  /*7650*/  LOP3.LUT R95, R95, 0xffff0000, RZ, 0xc0, !PT ;  /* 0xffff00005f5f7812 */ /* 0x000fe200078ec0ff */
[----:B------:R-:W-:Y:S01]  /*7660*/  FFMA.FTZ R162, R164, R165, R162 ;  /* 0x000000a5a4a27223 */ /* 0x000fe200000100a2 */
[----:B------:R-:W-:Y:S01]  /*7670*/  LOP3.LUT R164, R49, 0xffff0000, RZ, 0xc0, !PT ;  /* 0xffff000031a47812 */ /* 0x000fe200078ec0ff */
[----:B------:R-:W-:Y:S01]  /*7680*/  FMUL.FTZ R49, R93, R50 ;  /* 0x000000325d317220 */ /* 0x000fe20000410000 */
[C---:B------:R-:W-:Y:S01]  /*7690*/  IMAD.U32 R165, R63.reuse, 0x10000, RZ ;  /* 0x000100003fa57824 */ /* 0x040fe200078e00ff */
[----:B------:R-:W-:-:S02]  /*76a0*/  LOP3.LUT R63, R63, 0xffff0000, RZ, 0xc0, !PT ;  /* 0xffff00003f3f7812 */ /* 0x000fc400078ec0ff */
[-C--:B------:R-:W-:Y:S01]  /*76b0*/  FMUL.FTZ R93, R93, R164.reuse ;  /* 0x000000a45d5d7220 */ /* 0x080fe20000410000 */
[----:B------:R-:W-:Y:S01]  /*76c0*/  FFMA.FTZ R49, R89, R164, -R49 ;  /* 0x000000a459317223 */ /* 0x000fe20000010831 */
[----:B------:R-:W-:Y:S02]  /*76d0*/  IMAD.U32 R164, R91, 0x10000, RZ ;  /* 0x000100005ba47824 */ /* 0x000fe400078e00ff */
[----:B------:R-:W-:Y:S01]  /*76e0*/  FFMA.FTZ R50, R89, R50, R93 ;  /* 0x0000003259327223 */ /* 0x000fe2000001005d */
[----:B------:R-:W-:Y:S02]  /*76f0*/  IMAD.U32 R93, R51, 0x10000, RZ ;  /* 0x00010000335d7824 */ /* 0x000fe400078e00ff */
[----:B------:R-:W-:Y:S01]  /*7700*/  FMUL.FTZ R89, R166, R165 ;  /* 0x000000a5a6597220 */ /* 0x000fe20000410000 */
[----:B------:R-:W-:Y:S02]  /*7710*/  F2FP.BF16.F32.PACK_AB R49, R49, R163 ;  /* 0x000000a33131723e */ /* 0x000fe400000010ff */
[----:B------:R-:W-:Y:S01]  /*7720*/  F2FP.BF16.F32.PACK_AB R50, R50, R162 ;  /* 0x000000a23232723e */ /* 0x000fe200000010ff */
[-C--:B------:R-:W-:Y:S01]  /*7730*/  FFMA.FTZ R89, R164, R93.reuse, -R89 ;  /* 0x0000005da4597223 */ /* 0x080fe20000010859 */
[----:B------:R-:W-:-:S04]  /*7740*/  FMUL.FTZ R93, R166, R93 ;  /* 0x0000005da65d7220 */ /* 0x000fc80000410000 */
[----:B------:R-:W-:Y:S01]  /*7750*/  FFMA.FTZ R93, R164, R165, R93 ;  /* 0x000000a5a45d7223 */ /* 0x000fe2000001005d */
[----:B------:R-:W-:Y:S02]  /*7760*/  LOP3.LUT R164, R51, 0xffff0000, RZ, 0xc0, !PT ;  /* 0xffff000033a47812 */ /* 0x000fe400078ec0ff */
[----:B------:R-:W-:Y:S01]  /*7770*/  LOP3.LUT R51, R91, 0xffff0000, RZ, 0xc0, !PT ;  /* 0xffff00005b337812 */ /* 0x000fe200078ec0ff */
[CC--:B------:R-:W-:Y:S02]  /*7780*/  FMUL.FTZ R91, R95.reuse, R63.reuse ;  /* 0x0000003f5f5b7220 */ /* 0x0c0fe40000410000 */
[-C--:B------:R-:W-:Y:S02]  /*7790*/  FMUL.FTZ R95, R95, R164.reuse ;  /* 0x000000a45f5f7220 */ /* 0x080fe40000410000 */
[C---:B------:R-:W-:Y:S02]  /*77a0*/  FFMA.FTZ R91, R51.reuse, R164, -R91 ;  /* 0x000000a4335b7223 */ /* 0x040fe4000001085b */
[----:B------:R-:W-:Y:S01]  /*77b0*/  FFMA.FTZ R95, R51, R63, R95 ;  /* 0x0000003f335f7223 */ /* 0x000fe2000001005f */
[C---:B------:R-:W-:Y:S01]  /*77c0*/  IMAD.U32 R63, R60.reuse, 0x10000, RZ ;  /* 0x000100003c3f7824 */ /* 0x040fe200078e00ff */
[----:B------:R-:W-:Y:S01]  /*77d0*/  LOP3.LUT R60, R60, 0xffff0000, RZ, 0xc0, !PT ;  /* 0xffff00003c3c7812 */ /* 0x000fe200078ec0ff */
[----:B------:R-:W-:Y:S01]  /*77e0*/  IMAD.U32 R51, R88, 0x10000, RZ ;  /* 0x0001000058337824 */ /* 0x000fe200078e00ff */
[----:B------:R-:W-:Y:S01]  /*77f0*/  F2FP.BF16.F32.PACK_AB R91, R91, R89 ;  /* 0x000000595b5b723e */ /* 0x000fe200000010ff */
[----:B------:R-:W-:Y:S01]  /*7800*/  IMAD.U32 R89, R92, 0x10000, RZ ;  /* 0x000100005c597824 */ /* 0x000fe200078e00ff */
[----:B------:R-:W-:Y:S01]  /*7810*/  F2FP.BF16.F32.PACK_AB R95, R95, R93 ;  /* 0x0000005d5f5f723e */ /* 0x000fe200000010ff */
[C---:B------:R-:W-:Y:S01]  /*7820*/  IMAD.U32 R93, R48.reuse, 0x10000, RZ ;  /* 0x00010000305d7824 */ /* 0x040fe200078e00ff */
[----:B------:R-:W-:Y:S01]  /*7830*/  LOP3.LUT R48, R48, 0xffff0000, RZ, 0xc0, !PT ;  /* 0xffff000030307812 */ /* 0x000fe200078ec0ff */
[----:B------:R-:W-:-:S02]  /*7840*/  FMUL.FTZ R162, R89, R63 ;  /* 0x0000003f59a27220 */ /* 0x000fc40000410000 */
[-C--:B------:R-:W-:Y:S02]  /*7850*/  FMUL.FTZ R89, R89, R93.reuse ;  /* 0x0000005d59597220 */ /* 0x080fe40000410000 */
[C---:B------:R-:W-:Y:S01]  /*7860*/  FFMA.FTZ R162, R51.reuse, R93, -R162 ;  /* 0x0000005d33a27223 */ /* 0x040fe200000108a2 */
[----:B------:R-:W-:Y:S02]  /*7870*/  IMAD.U32 R93, R94, 0x10000, RZ ;  /* 0x000100005e5d7824 */ /* 0x000fe400078e00ff */
[----:B------:R-:W-:Y:S01]  /*7880*/  FFMA.FTZ R89, R51, R63, R89 ;  /* 0x0000003f33597223 */ /* 0x000fe20000010059 */
[----:B------:R-:W-:Y:S02]  /*7890*/  LOP3.LUT R51, R92, 0xffff0000, RZ, 0xc0, !PT ;  /* 0xffff00005c337812 */ /* 0x000fe400078ec0ff */
[----:B------:R-:W-:-:S03]  /*78a0*/  LOP3.LUT R63, R88, 0xffff0000, RZ, 0xc0, !PT ;  /* 0xffff0000583f7812 */ /* 0x000fc600078ec0ff */
[C---:B------:R-:W-:Y:S01]  /*78b0*/  FMUL.FTZ R88, R51.reuse, R60 ;  /* 0x0000003c33587220 */ /* 0x040fe20000410000 */
[----:B------:R-:W-:-:S03]  /*78c0*/  FMUL.FTZ R51, R51, R48 ;  /* 0x0000003033337220 */ /* 0x000fc60000410000 */
[C---:B------:R-:W-:Y:S01]  /*78d0*/  FFMA.FTZ R48, R63.reuse, R48, -R88 ;  /* 0x000000303f307223 */ /* 0x040fe20000010858 */
[----:B------:R-:W-:Y:S01]  /*78e0*/  FFMA.FTZ R51, R63, R60, R51 ;  /* 0x0000003c3f337223 */ /* 0x000fe20000010033 */
[C---:B------:R-:W-:Y:S01]  /*78f0*/  IMAD.U32 R63, R61.reuse, 0x10000, RZ ;  /* 0x000100003d3f7824 */ /* 0x040fe200078e00ff */
[----:B------:R-:W-:Y:S01]  /*7900*/  LOP3.LUT R61, R61, 0xffff0000, RZ, 0xc0, !PT ;  /* 0xffff00003d3d7812 */ /* 0x000fe200078ec0ff */
[C---:B------:R-:W-:Y:S01]  /*7910*/  IMAD.U32 R88, R62.reuse, 0x10000, RZ ;  /* 0x000100003e587824 */ /* 0x040fe200078e00ff */
[----:B------:R-:W-:Y:S01]  /*7920*/  LOP3.LUT R62, R62, 0xffff0000, RZ, 0xc0, !PT ;  /* 0xffff00003e3e7812 */ /* 0x000fe200078ec0ff */
[C---:B------:R-:W-:Y:S01]  /*7930*/  FMUL.FTZ R92, R93.reuse, R63 ;  /* 0x0000003f5d5c7220 */ /* 0x040fe20000410000 */
[----:B------:R-:W-:Y:S02]  /*7940*/  IMAD.U32 R60, R90, 0x10000, RZ ;  /* 0x000100005a3c7824 */ /* 0x000fe400078e00ff */
[----:B------:R-:W-:Y:S01]  /*7950*/  FMUL.FTZ R93, R93, R88 ;  /* 0x000000585d5d7220 */ /* 0x000fe20000410000 */
[----:B------:R-:W-:Y:S01]  /*7960*/  F2FP.BF16.F32.PACK_AB R48, R48, R162 ;  /* 0x000000a23030723e */ /* 0x000fe200000010ff */
[----:B------:R-:W-:-:S02]  /*7970*/  FFMA.FTZ R92, R60, R88, -R92 ;  /* 0x000000583c5c7223 */ /* 0x000fc4000001085c */
[----:B------:R-:W-:Y:S01]  /*7980*/  FFMA.FTZ R93, R60, R63, R93 ;  /* 0x0000003f3c5d7223 */ /* 0x000fe2000001005d */
[----:B------:R-:W-:Y:S02]  /*7990*/  LOP3.LUT R60, R94, 0xffff0000, RZ, 0xc0, !PT ;  /* 0xffff00005e3c7812 */ /* 0x000fe400078ec0ff */
[----:B------:R-:W-:Y:S02]  /*79a0*/  LOP3.LUT R63, R90, 0xffff0000, RZ, 0xc0, !PT ;  /* 0xffff00005a3f7812 */ /* 0x000fe400078ec0ff */
[----:B------:R-:W-:Y:S01]  /*79b0*/  F2FP.BF16.F32.PACK_AB R51, R51, R89 ;  /* 0x000000593333723e */ /* 0x000fe200000010ff */
[CC--:B------:R-:W-:Y:S01]  /*79c0*/  FMUL.FTZ R88, R60.reuse, R61.reuse ;  /* 0x0000003d3c587220 */ /* 0x0c0fe20000410000 */
[-C--:B------:R-:W-:Y:S01]  /*79d0*/  FMUL.FTZ R60, R60, R62.reuse ;  /* 0x0000003e3c3c7220 */ /* 0x080fe20000410000 */
[----:B------:R-:W-:Y:S02]  /*79e0*/  IMAD.MOV.U32 R89, RZ, RZ, R49 ;  /* 0x000000ffff597224 */ /* 0x000fe400078e0031 */
[C---:B------:R-:W-:Y:S01]  /*79f0*/  FFMA.FTZ R88, R63.reuse, R62, -R88 ;  /* 0x0000003e3f587223 */ /* 0x040fe20000010858 */
[----:B------:R-:W-:-:S04]  /*7a00*/  FFMA.FTZ R60, R63, R61, R60 ;  /* 0x0000003d3f3c7223 */ /* 0x000fc8000001003c */
[----:B------:R-:W-:Y:S01]  /*7a10*/  F2FP.BF16.F32.PACK_AB R90, R88, R92 ;  /* 0x0000005c585a723e */ /* 0x000fe200000010ff */
[----:B------:R-:W-:Y:S01]  /*7a20*/  IMAD.MOV.U32 R88, RZ, RZ, R48 ;  /* 0x000000ffff587224 */ /* 0x000fe200078e0030 */
[----:B------:R-:W-:Y:S01]  /*7a30*/  F2FP.BF16.F32.PACK_AB R60, R60, R93 ;  /* 0x0000005d3c3c723e */ /* 0x000fe200000010ff */
[----:B------:R-:W-:Y:S02]  /*7a40*/  IMAD.MOV.U32 R92, RZ, RZ, R51 ;  /* 0x000000ffff5c7224 */ /* 0x000fe400078e0033 */
[----:B------:R-:W-:Y:S02]  /*7a50*/  IMAD.MOV.U32 R93, RZ, RZ, R50 ;  /* 0x000000ffff5d7224 */ /* 0x000fe400078e0032 */
[----:B------:R-:W-:-:S07]  /*7a60*/  IMAD.MOV.U32 R94, RZ, RZ, R60 ;  /* 0x000000ffff5e7224 */ /* 0x000fce00078e003c */
.L_x_502:
[----:B------:R-:W-:Y:S05]  /*7a70*/  BSYNC B3 ;  /* 0x0000000000037941 */ /* 0x000fea0003800000 */
.L_x_501:
[----:B------:R-:W-:-:S13]  /*7a80*/  ISETP.GE.AND P4, PT, R161, R146, PT ;  /* 0x00000092a100720c */ /* 0x000fda0003f86270 */
[--C-:B------:R-:W-:Y:S02]  /*7a90*/  @!P4 SHF.R.S32.HI R51, RZ, 0x1f, R161.reuse ;  /* 0x0000001fff33c819 */ /* 0x100fe400000114a1 */
[----:B------:R-:W-:-:S04]  /*7aa0*/  @!P4 IADD3 R161, P5, P6, R114, R128, R161 ;  /* 0x0000008072a1c210 */ /* 0x000fc80007ebe0a1 */
[----:B------:R-:W-:Y:S02]  /*7ab0*/  @!P4 IADD3.X R51, R6, R153, R51, P5, P6 ;  /* 0x000000990633c210 */ /* 0x000fe40002fec433 */
[----:B------:R-:W-:-:S04]  /*7ac0*/  IADD3 R49, P5, P6, R114, R128, R29 ;  /* 0x0000008072317210 */ /* 0x000fc80007ebe01d */
[----:B------:R-:W-:Y:S02]  /*7ad0*/  IADD3.X R50, R6, R153, R35, P5, P6 ;  /* 0x0000009906327210 */ /* 0x000fe40002fec423 */
[----:B------:R-:W-:-:S04]  /*7ae0*/  LEA R48, P5, R49, R120, 0x1 ;  /* 0x0000007831307211 */ /* 0x000fc800078a08ff */
[----:B------:R-:W-:Y:S02]  /*7af0*/  LEA.HI.X R49, R49, R121, R50, 0x1, P5 ;  /* 0x0000007931317211 */ /* 0x000fe400028f0c32 */
[----:B------:R-:W-:-:S03]  /*7b00*/  @!P4 LEA R50, P5, R161, R120, 0x1 ;  /* 0x00000078a132c211 */ /* 0x000fc600078a08ff */
[----:B--2---:R2:W-:Y:S01]  /*7b10*/  STG.E.128 desc[UR56][R48.64], R88 ;  /* 0x0000005830007986 */ /* 0x0045e2000c101d38 */
[----:B------:R-:W-:-:S05]  /*7b20*/  @!P4 LEA.HI.X R51, R161, R121, R51, 0x1, P5 ;  /* 0x00000079a133c211 */ /* 0x000fca00028f0c33 */
[----:B0-----:R2:W-:Y:S04]  /*7b30*/  @!P4 STG.E.128 desc[UR56][R50.64], R92 ;  /* 0x0000005c3200c986 */ /* 0x0015e8000c101d38 */
.L_x_500:
[----:B------:R-:W-:Y:S05]  /*7b40*/  BSYNC B2 ;  /* 0x0000000000027941 */ /* 0x000fea0003800000 */
.L_x_499:
[----:B------:R-:W-:Y:S01]  /*7b50*/  ISETP.NE.AND P4, PT, R38, RZ, PT ;  /* 0x000000ff2600720c */ /* 0x000fe20003f85270 */
[----:B------:R-:W-:-:S12]  /*7b60*/  BSSY B2, `(.L_x_503) ;  /* 0x0000081000027945 */ /* 0x000fd80003800000 */
[----:B------:R-:W-:Y:S05]  /*7b70*/  @!P4 BRA `(.L_x_504) ;  /* 0x0000000400fcc947 */ /* 0x000fea0003800000 */
[----:B--2---:R-:W-:Y:S01]  /*7b80*/  SEL R48, R122, R148, !P1 ;  /* 0x000000947a307207 */ /* 0x004fe20004800000 */
        /* <DEDUP_REMOVED lines=21> */
[----:B------:R-:W-:Y:S01]  /*7ce0*/  SHF.R.U64 R46, R46, 0x10, R47 ;  /* 0x000000102e2e7819 */ /* 0x000fe2000000122f */
[----:B0-----:R-:W-:Y:S01]  /*7cf0*/  IMAD.U32 R93, R61, 0x10000, RZ ;  /* 0x000100003d5d7824 */ /* 0x001fe200078e00ff */
[--C-:B------:R-:W-:Y:S01]  /*7d00*/  SHF.R.U32.HI R89, RZ, 0x10, R57.reuse ;  /* 0x00000010ff597819 */ /* 0x100fe20000011639 */
[----:B--2---:R-:W-:Y:S01]  /*7d10*/  IMAD.U32 R91, R49, 0x10000, RZ ;  /* 0x00010000315b7824 */ /* 0x004fe200078e00ff */
[----:B------:R-:W-:Y:S02]  /*7d20*/  SHF.R.U64 R56, R56, 0x10, R57 ;  /* 0x0000001038387819 */ /* 0x000fe40000001239 */
[----:B------:R-:W-:Y:S02]  /*7d30*/  SHF.R.U64 R57, R58, 0x10, R59 ;  /* 0x000000103a397819 */ /* 0x000fe4000000123b */
[----:B------:R-:W-:Y:S02]  /*7d40*/  SHF.R.U64 R44, R44, 0x10, R45 ;  /* 0x000000102c2c7819 */ /* 0x000fe4000000122d */
[----:B------:R-:W-:-:S02]  /*7d50*/  PRMT R58, R176, 0x5432, R46 ;  /* 0x00005432b03a7816 */ /* 0x000fc4000000002e */
[----:B------:R-:W-:Y:S02]  /*7d60*/  SHF.R.U32.HI R45, RZ, 0x10, R45 ;  /* 0x00000010ff2d7819 */ /* 0x000fe4000001162d */
[----:B------:R-:W-:Y:S02]  /*7d70*/  PRMT R46, R179, 0x5432, R89 ;  /* 0x00005432b32e7816 */ /* 0x000fe40000000059 */
[----:B------:R-:W-:Y:S02]  /*7d80*/  PRMT R45, R178, 0x5410, R45 ;  /* 0x00005410b22d7816 */ /* 0x000fe4000000002d */
[----:B------:R-:W-:Y:S01]  /*7d90*/  SHF.R.U32.HI R59, RZ, 0x10, R59 ;  /* 0x00000010ff3b7819 */ /* 0x000fe2000001163b */
[C---:B------:R-:W-:Y:S01]  /*7da0*/  IMAD.U32 R92, R46.reuse, 0x10000, RZ ;  /* 0x000100002e5c7824 */ /* 0x040fe200078e00ff */
[----:B------:R-:W-:Y:S01]  /*7db0*/  LOP3.LUT R46, R46, 0xffff0000, RZ, 0xc0, !PT ;  /* 0xffff00002e2e7812 */ /* 0x000fe200078ec0ff */
[----:B------:R-:W-:Y:S01]  /*7dc0*/  IMAD.U32 R89, R45, 0x10000, RZ ;  /* 0x000100002d597824 */ /* 0x000fe200078e00ff */
[----:B------:R-:W-:Y:S01]  /*7dd0*/  LOP3.LUT R61, R61, 0xffff0000, RZ, 0xc0, !PT ;  /* 0xffff00003d3d7812 */ /* 0x000fe200078ec0ff */
[----:B------:R-:W-:Y:S01]  /*7de0*/  FMUL.FTZ R90, R93, R92 ;  /* 0x0000005c5d5a7220 */ /* 0x000fe20000410000 */
[----:B------:R-:W-:-:S02]  /*7df0*/  SHF.R.U32.HI R47, RZ, 0x10, R47 ;  /* 0x00000010ff2f7819 */ /* 0x000fc4000001162f */
[----:B------:R-:W-:Y:S01]  /*7e00*/  PRMT R59, R177, 0x5432, R59 ;  /* 0x00005432b13b7816 */ /* 0x000fe2000000003b */
[-C--:B------:R-:W-:Y:S01]  /*7e10*/  FFMA.FTZ R90, R91, R89.reuse, -R90 ;  /* 0x000000595b5a7223 */ /* 0x080fe2000001085a */
[----:B------:R-:W-:Y:S01]  /*7e20*/  FMUL.FTZ R89, R93, R89 ;  /* 0x000000595d597220 */ /* 0x000fe20000410000 */
[----:B------:R-:W-:Y:S01]  /*7e30*/  LOP3.LUT R49, R49, 0xffff0000, RZ, 0xc0, !PT ;  /* 0xffff000031317812 */ /* 0x000fe200078ec0ff */
[----:B------:R-:W-:Y:S01]  /*7e40*/  IMAD.U32 R93, R63, 0x10000, RZ ;  /* 0x000100003f5d7824 */ /* 0x000fe200078e00ff */
[----:B------:R-:W-:Y:S01]  /*7e50*/  PRMT R47, R176, 0x5410, R47 ;  /* 0x00005410b02f7816 */ /* 0x000fe2000000002f */
[----:B------:R-:W-:Y:S01]  /*7e60*/  FFMA.FTZ R89, R91, R92, R89 ;  /* 0x0000005c5b597223 */ /* 0x000fe20000010059 */
[----:B------:R-:W-:Y:S01]  /*7e70*/  LOP3.LUT R91, R45, 0xffff0000, RZ, 0xc0, !PT ;  /* 0xffff00002d5b7812 */ /* 0x000fe200078ec0ff */
[----:B------:R-:W-:Y:S01]  /*7e80*/  FMUL.FTZ R45, R61, R46 ;  /* 0x0000002e3d2d7220 */ /* 0x000fe20000410000 */
[C---:B------:R-:W-:Y:S01]  /*7e90*/  IMAD.U32 R92, R59.reuse, 0x10000, RZ ;  /* 0x000100003b5c7824 */ /* 0x040fe200078e00ff */
[----:B------:R-:W-:-:S02]  /*7ea0*/  LOP3.LUT R59, R59, 0xffff0000, RZ, 0xc0, !PT ;  /* 0xffff00003b3b7812 */ /* 0x000fc400078ec0ff */
[-C--:B------:R-:W-:Y:S01]  /*7eb0*/  FMUL.FTZ R61, R61, R91.reuse ;  /* 0x0000005b3d3d7220 */ /* 0x080fe20000410000 */
[----:B------:R-:W-:Y:S01]  /*7ec0*/  FFMA.FTZ R45, R49, R91, -R45 ;  /* 0x0000005b312d7223 */ /* 0x000fe2000001082d */
[----:B------:R-:W-:Y:S01]  /*7ed0*/  IMAD.U32 R91, R51, 0x10000, RZ ;  /* 0x00010000335b7824 */ /* 0x000fe200078e00ff */
[----:B------:R-:W-:Y:S01]  /*7ee0*/  LOP3.LUT R63, R63, 0xffff0000, RZ, 0xc0, !PT ;  /* 0xffff00003f3f7812 */ /* 0x000fe200078ec0ff */
[----:B------:R-:W-:Y:S01]  /*7ef0*/  FFMA.FTZ R46, R49, R46, R61 ;  /* 0x0000002e312e7223 */ /* 0x000fe2000001003d */
[----:B------:R-:W-:Y:S02]  /*7f00*/  IMAD.U32 R61, R47, 0x10000, RZ ;  /* 0x000100002f3d7824 */ /* 0x000fe400078e00ff */
[----:B------:R-:W-:Y:S01]  /*7f10*/  FMUL.FTZ R49, R93, R92 ;  /* 0x0000005c5d317220 */ /* 0x000fe20000410000 */
[----:B------:R-:W-:Y:S02]  /*7f20*/  PRMT R56, R179, 0x5410, R56 ;  /* 0x00005410b3387816 */ /* 0x000fe40000000038 */
[----:B------:R-:W-:Y:S01]  /*7f30*/  PRMT R44, R178, 0x5432, R44 ;  /* 0x00005432b22c7816 */ /* 0x000fe2000000002c */
[-C--:B------:R-:W-:Y:S01]  /*7f40*/  FFMA.FTZ R49, R91, R61.reuse, -R49 ;  /* 0x0000003d5b317223 */ /* 0x080fe20000010831 */
[----:B------:R-:W-:Y:S01]  /*7f50*/  FMUL.FTZ R61, R93, R61 ;  /* 0x0000003d5d3d7220 */ /* 0x000fe20000410000 */
[----:B------:R-:W-:-:S02]  /*7f60*/  F2FP.BF16.F32.PACK_AB R46, R46, R89 ;  /* 0x000000592e2e723e */ /* 0x000fc400000010ff */
[----:B------:R-:W-:Y:S01]  /*7f70*/  PRMT R57, R177, 0x5410, R57 ;  /* 0x00005410b1397816 */ /* 0x000fe20000000039 */
[----:B------:R-:W-:Y:S01]  /*7f80*/  FFMA.FTZ R61, R91, R92, R61 ;  /* 0x0000005c5b3d7223 */ /* 0x000fe2000001003d */
[----:B------:R-:W-:Y:S02]  /*7f90*/  LOP3.LUT R91, R47, 0xffff0000, RZ, 0xc0, !PT ;  /* 0xffff00002f5b7812 */ /* 0x000fe400078ec0ff */
[----:B------:R-:W-:Y:S01]  /*7fa0*/  LOP3.LUT R47, R51, 0xffff0000, RZ, 0xc0, !PT ;  /* 0xffff0000332f7812 */ /* 0x000fe200078ec0ff */
[----:B------:R-:W-:Y:S01]  /*7fb0*/  FMUL.FTZ R51, R63, R59 ;  /* 0x0000003b3f337220 */ /* 0x000fe20000410000 */
[----:B------:R-:W-:Y:S01]  /*7fc0*/  F2FP.BF16.F32.PACK_AB R45, R45, R90 ;  /* 0x0000005a2d2d723e */ /* 0x000fe200000010ff */
[-C--:B------:R-:W-:Y:S02]  /*7fd0*/  FMUL.FTZ R63, R63, R91.reuse ;  /* 0x0000005b3f3f7220 */ /* 0x080fe40000410000 */
[C---:B------:R-:W-:Y:S02]  /*7fe0*/  FFMA.FTZ R51, R47.reuse, R91, -R51 ;  /* 0x0000005b2f337223 */ /* 0x040fe40000010833 */
[----:B------:R-:W-:Y:S01]  /*7ff0*/  FFMA.FTZ R63, R47, R59, R63 ;  /* 0x0000003b2f3f7223 */ /* 0x000fe2000001003f */
[----:B------:R-:W-:-:S02]  /*8000*/  IMAD.U32 R59, R60, 0x10000, RZ ;  /* 0x000100003c3b7824 */ /* 0x000fc400078e00ff */
[----:B------:R-:W-:Y:S01]  /*8010*/  F2FP.BF16.F32.PACK_AB R51, R51, R49 ;  /* 0x000000313333723e */ /* 0x000fe200000010ff */
[----:B------:R-:W-:Y:S01]  /*8020*/  IMAD.U32 R49, R56, 0x10000, RZ ;  /* 0x0001000038317824 */ /* 0x000fe200078e00ff */
[----:B------:R-:W-:Y:S01]  /*8030*/  F2FP.BF16.F32.PACK_AB R63, R63, R61 ;  /* 0x0000003d3f3f723e */ /* 0x000fe200000010ff */
[----:B------:R-:W-:Y:S01]  /*8040*/  IMAD.U32 R61, R44, 0x10000, RZ ;  /* 0x000100002c3d7824 */ /* 0x000fe200078e00ff */
[----:B------:R-:W-:Y:S01]  /*8050*/  LOP3.LUT R56, R56, 0xffff0000, RZ, 0xc0, !PT ;  /* 0xffff000038387812 */ /* 0x000fe200078ec0ff */
[C---:B------:R-:W-:Y:S01]  /*8060*/  FMUL.FTZ R89, R59.reuse, R49 ;  /* 0x000000313b597220 */ /* 0x040fe20000410000 */
[----:B------:R-:W-:Y:S02]  /*8070*/  IMAD.U32 R47, R48, 0x10000, RZ ;  /* 0x00010000302f7824 */ /* 0x000fe400078e00ff */
[-C--:B------:R-:W-:Y:S01]  /*8080*/  FMUL.FTZ R59, R59, R61.reuse ;  /* 0x0000003d3b3b7220 */ /* 0x080fe20000410000 */
[----:B------:R-:W-:Y:S01]  /*8090*/  LOP3.LUT R44, R44, 0xffff0000, RZ, 0xc0, !PT ;  /* 0xffff00002c2c7812 */ /* 0x000fe200078ec0ff */
[----:B------:R-:W-:-:S02]  /*80a0*/  FFMA.FTZ R89, R47, R61, -R89 ;  /* 0x0000003d2f597223 */ /* 0x000fc40000010859 */
[----:B------:R-:W-:Y:S01]  /*80b0*/  FFMA.FTZ R59, R47, R49, R59 ;  /* 0x000000312f3b7223 */ /* 0x000fe2000001003b */
[----:B------:R-:W-:Y:S01]  /*80c0*/  LOP3.LUT R47, R60, 0xffff0000, RZ, 0xc0, !PT ;  /* 0xffff00003c2f7812 */ /* 0x000fe200078ec0ff */
[----:B------:R-:W-:Y:S01]  /*80d0*/  IMAD.U32 R61, R62, 0x10000, RZ ;  /* 0x000100003e3d7824 */ /* 0x000fe200078e00ff */
        /* <DEDUP_REMOVED lines=11> */
[-C--:B------:R-:W-:Y:S01]  /*8190*/  FMUL.FTZ R61, R61, R56.reuse ;  /* 0x000000383d3d7220 */ /* 0x080fe20000410000 */
[----:B------:R-:W-:Y:S01]  /*81a0*/  F2FP.BF16.F32.PACK_AB R44, R44, R89 ;  /* 0x000000592c2c723e */ /* 0x000fe200000010ff */
[----:B------:R-:W-:-:S02]  /*81b0*/  FFMA.FTZ R60, R48, R56, -R60 ;  /* 0x00000038303c7223 */ /* 0x000fc4000001083c */
[----:B------:R-:W-:Y:S01]  /*81c0*/  FFMA.FTZ R61, R48, R49, R61 ;  /* 0x00000031303d7223 */ /* 0x000fe2000001003d */
[----:B------:R-:W-:Y:S02]  /*81d0*/  LOP3.LUT R48, R62, 0xffff0000, RZ, 0xc0, !PT ;  /* 0xffff00003e307812 */ /* 0x000fe400078ec0ff */
[----:B------:R-:W-:Y:S02]  /*81e0*/  LOP3.LUT R49, R50, 0xffff0000, RZ, 0xc0, !PT ;  /* 0xffff000032317812 */ /* 0x000fe400078ec0ff */
[----:B------:R-:W-:Y:S01]  /*81f0*/  F2FP.BF16.F32.PACK_AB R47, R47, R59 ;  /* 0x0000003b2f2f723e */ /* 0x000fe200000010ff */
[C---:B------:R-:W-:Y:S01]  /*8200*/  FMUL.FTZ R50, R48.reuse, R57 ;  /* 0x0000003930327220 */ /* 0x040fe20000410000 */
[----:B------:R-:W-:-:S03]  /*8210*/  FMUL.FTZ R48, R48, R58 ;  /* 0x0000003a30307220 */ /* 0x000fc60000410000 */
[C---:B------:R-:W-:Y:S01]  /*8220*/  FFMA.FTZ R50, R49.reuse, R58, -R50 ;  /* 0x0000003a31327223 */ /* 0x040fe20000010832 */
[----:B------:R-:W-:Y:S01]  /*8230*/  FFMA.FTZ R48, R49, R57, R48 ;  /* 0x0000003931307223 */ /* 0x000fe20000010030 */
[----:B------:R-:W-:-:S03]  /*8240*/  IMAD.MOV.U32 R49, RZ, RZ, R45 ;  /* 0x000000ffff317224 */ /* 0x000fc600078e002d */
[----:B------:R-:W-:Y:S01]  /*8250*/  F2FP.BF16.F32.PACK_AB R50, R50, R60 ;  /* 0x0000003c3232723e */ /* 0x000fe200000010ff */
[----:B------:R-:W-:Y:S01]  /*8260*/  IMAD.MOV.U32 R60, RZ, RZ, R47 ;  /* 0x000000ffff3c7224 */ /* 0x000fe200078e002f */
[----:B------:R-:W-:Y:S01]  /*8270*/  F2FP.BF16.F32.PACK_AB R62, R48, R61 ;  /* 0x0000003d303e723e */ /* 0x000fe200000010ff */
[----:B------:R-:W-:Y:S02]  /*8280*/  IMAD.MOV.U32 R48, RZ, RZ, R44 ;  /* 0x000000ffff307224 */ /* 0x000fe400078e002c */
[----:B------:R-:W-:-:S07]  /*8290*/  IMAD.MOV.U32 R61, RZ, RZ, R46 ;  /* 0x000000ffff3d7224 */ /* 0x000fce00078e002e */
.L_x_506:
[----:B------:R-:W-:Y:S05]  /*82a0*/  BSYNC B3 ;  /* 0x0000000000037941 */ /* 0x000fea0003800000 */
.L_x_505:
        /* <DEDUP_REMOVED lines=12> */
.L_x_504:
[----:B------:R-:W-:Y:S05]  /*8370*/  BSYNC B2 ;  /* 0x0000000000027941 */ /* 0x000fea0003800000 */
.L_x_503:
[----:B------:R-:W-:-:S13]  /*8380*/  ISETP.NE.AND P4, PT, R39, RZ, PT ;  /* 0x000000ff2700720c */ /* 0x000fda0003f85270 */
[----:B------:R-:W-:Y:S05]  /*8390*/  @!P4 BRA `(.L_x_498) ;  /* 0x000000080010c947 */ /* 0x000fea0003800000 */
[----:B---3--:R-:W3:Y:S01]  /*83a0*/  LDL R44, [R1+0x10] ;  /* 0x00001000012c7983 */ /* 0x008ee20000100800 */
[----:B------:R-:W-:Y:S01]  /*83b0*/  ISETP.GE.AND P4, PT, R3, R117, PT ;  /* 0x000000750300720c */ /* 0x000fe20003f86270 */
[----:B------:R-:W-:Y:S01]  /*83c0*/  BSSY B2, `(.L_x_507) ;  /* 0x0000075000027945 */ /* 0x000fe20003800000 */
[----:B---3--:R-:W-:-:S04]  /*83d0*/  LOP3.LUT P5, RZ, R44, 0x1, RZ, 0xc0, !PT ;  /* 0x000000012cff7812 */ /* 0x008fc800078ac0ff */
[----:B------:R-:W-:-:S04]  /*83e0*/  SEL R44, R122, R148, !P5 ;  /* 0x000000947a2c7207 */ /* 0x000fc80006800000 */
        /* <DEDUP_REMOVED lines=12> */
[C---:B--2---:R-:W-:Y:S02]  /*84b0*/  IMAD R48, R16.reuse, 0x6000, R44 ;  /* 0x0000600010307824 */ /* 0x044fe400078e022c */
        /* <DEDUP_REMOVED lines=8> */
[----:B------:R-:W-:Y:S01]  /*8540*/  SHF.R.U32.HI R57, RZ, 0x10, R43 ;  /* 0x00000010ff397819 */ /* 0x000fe2000001162b */
[----:B--2---:R-:W-:Y:S01]  /*8550*/  IMAD.U32 R58, R45, 0x10000, RZ ;  /* 0x000100002d3a7824 */ /* 0x004fe200078e00ff */
[--C-:B------:R-:W-:Y:S02]  /*8560*/  SHF.R.U64 R43, R52, 0x10, R53.reuse ;  /* 0x00000010342b7819 */ /* 0x100fe40000001235 */
[----:B------:R-:W-:Y:S02]  /*8570*/  SHF.R.U32.HI R53, RZ, 0x10, R53 ;  /* 0x00000010ff357819 */ /* 0x000fe40000011635 */
[----:B------:R-:W-:Y:S02]  /*8580*/  SHF.R.U64 R40, R40, 0x10, R41 ;  /* 0x0000001028287819 */ /* 0x000fe40000001229 */
[----:B------:R-:W-:-:S02]  /*8590*/  PRMT R43, R175, 0x5410, R43 ;  /* 0x00005410af2b7816 */ /* 0x000fc4000000002b */
[----:B------:R-:W-:Y:S02]  /*85a0*/  SHF.R.U32.HI R41, RZ, 0x10, R41 ;  /* 0x00000010ff297819 */ /* 0x000fe40000011629 */
[----:B------:R-:W-:Y:S02]  /*85b0*/  PRMT R175, R175, 0x5432, R53 ;  /* 0x00005432afaf7816 */ /* 0x000fe40000000035 */
[----:B------:R-:W-:Y:S02]  /*85c0*/  PRMT R41, R173, 0x5432, R41 ;  /* 0x00005432ad297816 */ /* 0x000fe40000000029 */
[--C-:B------:R-:W-:Y:S01]  /*85d0*/  SHF.R.U64 R52, R54, 0x10, R55.reuse ;  /* 0x0000001036347819 */ /* 0x100fe20000001237 */
[----:B------:R-:W-:Y:S01]  /*85e0*/  IMAD.U32 R59, R175, 0x10000, RZ ;  /* 0x00010000af3b7824 */ /* 0x000fe200078e00ff */
[----:B------:R-:W-:Y:S01]  /*85f0*/  SHF.R.U32.HI R54, RZ, 0x10, R55 ;  /* 0x00000010ff367819 */ /* 0x000fe20000011637 */
[----:B------:R-:W-:Y:S01]  /*8600*/  IMAD.U32 R53, R41, 0x10000, RZ ;  /* 0x0001000029357824 */ /* 0x000fe200078e00ff */
[----:B------:R-:W-:Y:S01]  /*8610*/  LOP3.LUT R175, R175, 0xffff0000, RZ, 0xc0, !PT ;  /* 0xffff0000afaf7812 */ /* 0x000fe200078ec0ff */
[----:B------:R-:W-:Y:S01]  /*8620*/  FMUL.FTZ R55, R60, R59 ;  /* 0x0000003b3c377220 */ /* 0x000fe20000410000 */
[----:B------:R-:W-:-:S02]  /*8630*/  LOP3.LUT R49, R49, 0xffff0000, RZ, 0xc0, !PT ;  /* 0xffff000031317812 */ /* 0x000fc400078ec0ff */
        /* <DEDUP_REMOVED lines=14> */
[----:B------:R-:W-:Y:S01]  /*8720*/  FMUL.FTZ R61, R60, R59 ;  /* 0x0000003b3c3d7220 */ /* 0x000fe20000410000 */
[----:B------:R-:W-:Y:S01]  /*8730*/  FFMA.FTZ R45, R45, R175, R49 ;  /* 0x000000af2d2d7223 */ /* 0x000fe20000010031 */
[C---:B------:R-:W-:Y:S01]  /*8740*/  IMAD.U32 R49, R57.reuse, 0x10000, RZ ;  /* 0x0001000039317824 */ /* 0x040fe200078e00ff */
[----:B------:R-:W-:Y:S02]  /*8750*/  LOP3.LUT R57, R57, 0xffff0000, RZ, 0xc0, !PT ;  /* 0xffff000039397812 */ /* 0x000fe400078ec0ff */
[----:B------:R-:W-:Y:S01]  /*8760*/  LOP3.LUT R47, R47, 0xffff0000, RZ, 0xc0, !PT ;  /* 0xffff00002f2f7812 */ /* 0x000fe200078ec0ff */
[-C--:B------:R-:W-:Y:S01]  /*8770*/  FFMA.FTZ R61, R58, R49.reuse, -R61 ;  /* 0x000000313a3d7223 */ /* 0x080fe2000001083d */
[----:B------:R-:W-:Y:S01]  /*8780*/  FMUL.FTZ R49, R60, R49 ;  /* 0x000000313c317220 */ /* 0x000fe20000410000 */
[----:B------:R-:W-:-:S02]  /*8790*/  PRMT R40, R173, 0x5410, R40 ;  /* 0x00005410ad287816 */ /* 0x000fc40000000028 */
[----:B------:R-:W-:Y:S01]  /*87a0*/  F2FP.BF16.F32.PACK_AB R41, R41, R55 ;  /* 0x000000372929723e */ /* 0x000fe200000010ff */
[----:B------:R-:W-:Y:S01]  /*87b0*/  FFMA.FTZ R58, R58, R59, R49 ;  /* 0x0000003b3a3a7223 */ /* 0x000fe20000010031 */
[----:B------:R-:W-:Y:S02]  /*87c0*/  LOP3.LUT R49, R51, 0xffff0000, RZ, 0xc0, !PT ;  /* 0xffff000033317812 */ /* 0x000fe400078ec0ff */
[----:B------:R-:W-:Y:S01]  /*87d0*/  F2FP.BF16.F32.PACK_AB R53, R45, R53 ;  /* 0x000000352d35723e */ /* 0x000fe200000010ff */
[C---:B------:R-:W-:Y:S01]  /*87e0*/  IMAD.U32 R45, R44.reuse, 0x10000, RZ ;  /* 0x000100002c2d7824 */ /* 0x040fe200078e00ff */
[----:B------:R-:W-:Y:S01]  /*87f0*/  LOP3.LUT R44, R44, 0xffff0000, RZ, 0xc0, !PT ;  /* 0xffff00002c2c7812 */ /* 0x000fe200078ec0ff */
[CC--:B------:R-:W-:Y:S01]  /*8800*/  FMUL.FTZ R51, R49.reuse, R54.reuse ;  /* 0x0000003631337220 */ /* 0x0c0fe20000410000 */
[-C--:B------:R-:W-:Y:S01]  /*8810*/  FMUL.FTZ R49, R49, R57.reuse ;  /* 0x0000003931317220 */ /* 0x080fe20000410000 */
[----:B------:R-:W-:Y:S02]  /*8820*/  PRMT R52, R174, 0x5410, R52 ;  /* 0x00005410ae347816 */ /* 0x000fe40000000034 */
[C---:B------:R-:W-:Y:S01]  /*8830*/  FFMA.FTZ R51, R47.reuse, R57, -R51 ;  /* 0x000000392f337223 */ /* 0x040fe20000010833 */
[----:B------:R-:W-:Y:S01]  /*8840*/  FFMA.FTZ R49, R47, R54, R49 ;  /* 0x000000362f317223 */ /* 0x000fe20000010031 */
[C---:B------:R-:W-:Y:S01]  /*8850*/  IMAD.U32 R47, R43.reuse, 0x10000, RZ ;  /* 0x000100002b2f7824 */ /* 0x040fe200078e00ff */
[----:B------:R-:W-:Y:S01]  /*8860*/  LOP3.LUT R43, R43, 0xffff0000, RZ, 0xc0, !PT ;  /* 0xffff00002b2b7812 */ /* 0x000fe200078ec0ff */
[C---:B------:R-:W-:Y:S01]  /*8870*/  IMAD.U32 R54, R40.reuse, 0x10000, RZ ;  /* 0x0001000028367824 */ /* 0x040fe200078e00ff */
[----:B------:R-:W-:-:S02]  /*8880*/  LOP3.LUT R40, R40, 0xffff0000, RZ, 0xc0, !PT ;  /* 0xffff000028287812 */ /* 0x000fc400078ec0ff */
[----:B------:R-:W-:Y:S01]  /*8890*/  F2FP.BF16.F32.PACK_AB R58, R49, R58 ;  /* 0x0000003a313a723e */ /* 0x000fe200000010ff */
[----:B------:R-:W-:Y:S01]  /*88a0*/  IMAD.U32 R49, R48, 0x10000, RZ ;  /* 0x0001000030317824 */ /* 0x000fe200078e00ff */
[----:B------:R-:W-:Y:S02]  /*88b0*/  PRMT R42, R172, 0x5410, R42 ;  /* 0x00005410ac2a7816 */ /* 0x000fe4000000002a */
[----:B------:R-:W-:Y:S01]  /*88c0*/  F2FP.BF16.F32.PACK_AB R51, R51, R61 ;  /* 0x0000003d3333723e */ /* 0x000fe200000010ff */
[C---:B------:R-:W-:Y:S01]  /*88d0*/  FMUL.FTZ R55, R49.reuse, R47 ;  /* 0x0000002f31377220 */ /* 0x040fe20000410000 */
[----:B------:R-:W-:-:S03]  /*88e0*/  FMUL.FTZ R49, R49, R54 ;  /* 0x0000003631317220 */ /* 0x000fc60000410000 */
[C---:B------:R-:W-:Y:S01]  /*88f0*/  FFMA.FTZ R55, R45.reuse, R54, -R55 ;  /* 0x000000362d377223 */ /* 0x040fe20000010837 */
[----:B------:R-:W-:Y:S01]  /*8900*/  FFMA.FTZ R49, R45, R47, R49 ;  /* 0x0000002f2d317223 */ /* 0x000fe20000010031 */
[----:B------:R-:W-:Y:S01]  /*8910*/  LOP3.LUT R45, R48, 0xffff0000, RZ, 0xc0, !PT ;  /* 0xffff0000302d7812 */ /* 0x000fe200078ec0ff */
[----:B------:R-:W-:-:S04]  /*8920*/  IMAD.U32 R54, R50, 0x10000, RZ ;  /* 0x0001000032367824 */ /* 0x000fc800078e00ff */
        /* <DEDUP_REMOVED lines=8> */
[----:B------:R-:W-:Y:S01]  /*89b0*/  FMUL.FTZ R48, R54, R45 ;  /* 0x0000002d36307220 */ /* 0x000fe20000410000 */
[----:B------:R-:W-:Y:S02]  /*89c0*/  IMAD.U32 R44, R46, 0x10000, RZ ;  /* 0x000100002e2c7824 */ /* 0x000fe400078e00ff */
[----:B------:R-:W-:Y:S01]  /*89d0*/  FMUL.FTZ R54, R54, R47 ;  /* 0x0000002f36367220 */ /* 0x000fe20000410000 */
[----:B------:R-:W-:Y:S01]  /*89e0*/  F2FP.BF16.F32.PACK_AB R49, R43, R49 ;  /* 0x000000312b31723e */ /* 0x000fe200000010ff */
[----:B------:R-:W-:-:S02]  /*89f0*/  FFMA.FTZ R48, R44, R47, -R48 ;  /* 0x0000002f2c307223 */ /* 0x000fc40000010830 */
[----:B------:R-:W-:Y:S01]  /*8a00*/  FFMA.FTZ R54, R44, R45, R54 ;  /* 0x0000002d2c367223 */ /* 0x000fe20000010036 */
[----:B------:R-:W-:Y:S01]  /*8a10*/  LOP3.LUT R44, R50, 0xffff0000, RZ, 0xc0, !PT ;  /* 0xffff0000322c7812 */ /* 0x000fe200078ec0ff */
[----:B------:R-:W-:Y:S01]  /*8a20*/  IMAD.MOV.U32 R47, RZ, RZ, R51 ;  /* 0x000000ffff2f7224 */ /* 0x000fe200078e0033 */
[----:B------:R-:W-:Y:S01]  /*8a30*/  LOP3.LUT R45, R46, 0xffff0000, RZ, 0xc0, !PT ;  /* 0xffff00002e2d7812 */ /* 0x000fe200078ec0ff */
[----:B------:R-:W-:Y:S01]  /*8a40*/  IMAD.MOV.U32 R51, RZ, RZ, R58 ;  /* 0x000000ffff337224 */ /* 0x000fe200078e003a */
        /* <DEDUP_REMOVED lines=10> */
[----:B------:R-:W-:Y:S02]  /*8af0*/  IMAD.MOV.U32 R49, RZ, RZ, R53 ;  /* 0x000000ffff317224 */ /* 0x000fe400078e0035 */
[----:B------:R-:W-:-:S07]  /*8b00*/  IMAD.MOV.U32 R50, RZ, RZ, R54 ;  /* 0x000000ffff327224 */ /* 0x000fce00078e0036 */
.L_x_508:
[----:B------:R-:W-:Y:S05]  /*8b10*/  BSYNC B2 ;  /* 0x0000000000027941 */ /* 0x000fea0003800000 */
.L_x_507:
        /* <DEDUP_REMOVED lines=12> */
.L_x_498:
[----:B------:R-:W-:Y:S05]  /*8be0*/  BSYNC B1 ;  /* 0x0000000000017941 */ /* 0x000fea0003800000 */
.L_x_497:
[-C--:B--2-4-:R-:W-:Y:S02]  /*8bf0*/  IMAD R40, R147, R126.reuse, RZ ;  /* 0x0000007e93287224 */ /* 0x094fe400078e02ff */
[----:B------:R-:W-:-:S04]  /*8c00*/  IMAD.WIDE.U32 R124, R207, R126, R124 ;  /* 0x0000007ecf7c7225 */ /* 0x000fc800078e007c */
[----:B------:R-:W-:Y:S01]  /*8c10*/  IMAD R40, R207, R127, R40 ;  /* 0x0000007fcf287224 */ /* 0x000fe200078e0228 */
[----:B------:R-:W-:Y:S06]  /*8c20*/  @P3 BRA `(.L_x_467) ;  /* 0x0000001c00183947 */ /* 0x000fec0003800000 */
[----:B------:R-:W-:Y:S01]  /*8c30*/  ISETP.NE.AND P3, PT, R34, RZ, PT ;  /* 0x000000ff2200720c */ /* 0x000fe20003f65270 */
[----:B------:R-:W-:Y:S01]  /*8c40*/  BSSY B1, `(.L_x_509) ;  /* 0x0000084000017945 */ /* 0x000fe20003800000 */
[----:B------:R-:W-:-:S11]  /*8c50*/  IMAD.IADD R52, R125, 0x1, R40 ;  /* 0x000000017d347824 */ /* 0x000fd600078e0228 */
[----:B------:R-:W-:Y:S05]  /*8c60*/  @!P3 BRA `(.L_x_510) ;  /* 0x000000080004b947 */ /* 0x000fea0003800000 */
[----:B------:R-:W-:Y:S01]  /*8c70*/  SEL R40, R122, R148, !P0 ;  /* 0x000000947a287207 */ /* 0x000fe20004000000 */
[----:B------:R-:W-:Y:S01]  /*8c80*/  BSSY B2, `(.L_x_511) ;  /* 0x000007d000027945 */ /* 0x000fe20003800000 */
[----:B---3--:R-:W-:Y:S02]  /*8c90*/  IADD3 R44, P3, P4, R114, R124, R29 ;  /* 0x0000007c722c7210 */ /* 0x008fe40007c7e01d */
[----:B------:R-:W-:Y:S02]  /*8ca0*/  SHF.R.S32.HI R41, RZ, 0x1f, R40 ;  /* 0x0000001fff297819 */ /* 0x000fe40000011428 */
[----:B------:R-:W-:Y:S02]  /*8cb0*/  IADD3.X R45, R6, R52, R35, P3, P4 ;  /* 0x00000034062d7210 */ /* 0x000fe40001fe8423 */
[----:B------:R-:W-:Y:S02]  /*8cc0*/  LEA.HI R40, R41, R40, RZ, 0x4 ;  /* 0x0000002829287211 */ /* 0x000fe400078f20ff */
[----:B------:R-:W-:-:S02]  /*8cd0*/  SHF.R.U32.HI R46, RZ, 0x3, R185 ;  /* 0x00000003ff2e7819 */ /* 0x000fc400000116b9 */
[----:B------:R-:W-:-:S05]  /*8ce0*/  LEA.HI.SX32 R40, R40, R28, 0x1c ;  /* 0x0000001c28287211 */ /* 0x000fca00078fe2ff */
[----:B------:R-:W-:-:S05]  /*8cf0*/  IMAD.SHL.U32 R41, R40, 0x8, RZ ;  /* 0x0000000828297824 */ /* 0x000fca00078e00ff */
[----:B------:R-:W-:-:S13]  /*8d00*/  ISETP.GE.AND P3, PT, R41, R146, PT ;  /* 0x000000922900720c */ /* 0x000fda0003f66270 */
[--C-:B------:R-:W-:Y:S02]  /*8d10*/  @!P3 SHF.R.S32.HI R43, RZ, 0x1f, R41.reuse ;  /* 0x0000001fff2bb819 */ /* 0x100fe40000011429 */
[--C-:B------:R-:W-:Y:S02]  /*8d20*/  @!P3 IADD3 R42, P4, P5, R114, R124, R41.reuse ;  /* 0x0000007c722ab210 */ /* 0x100fe40007d9e029 */
[----:B------:R-:W-:Y:S02]  /*8d30*/  LOP3.LUT R41, R185, 0x38, R41, 0xf8, !PT ;  /* 0x00000038b9297812 */ /* 0x000fe400078ef829 */
[----:B------:R-:W-:Y:S02]  /*8d40*/  @!P3 IADD3.X R43, R6, R52, R43, P4, P5 ;  /* 0x00000034062bb210 */ /* 0x000fe400027ea42b */
[----:B------:R-:W-:Y:S02]  /*8d50*/  LEA R48, P4, R44, R120, 0x1 ;  /* 0x000000782c307211 */ /* 0x000fe400078808ff */
[----:B------:R-:W-:-:S02]  /*8d60*/  LOP3.LUT R41, R41, R46, RZ, 0x3c, !PT ;  /* 0x0000002e29297212 */ /* 0x000fc400078e3cff */
[----:B------:R-:W-:Y:S02]  /*8d70*/  LEA.HI.X R49, R44, R121, R45, 0x1, P4 ;  /* 0x000000792c317211 */ /* 0x000fe400020f0c2d */
[----:B------:R-:W-:-:S04]  /*8d80*/  @!P3 LEA R50, P4, R42, R120, 0x1 ;  /* 0x000000782a32b211 */ /* 0x000fc800078808ff */
[----:B------:R-:W-:Y:S02]  /*8d90*/  @!P3 LEA.HI.X R51, R42, R121, R43, 0x1, P4 ;  /* 0x000000792a33b211 */ /* 0x000fe400020f0c2b */
[----:B------:R-:W-:Y:S02]  /*8da0*/  SHF.R.S32.HI R42, RZ, 0x1f, R40 ;  /* 0x0000001fff2a7819 */ /* 0x000fe40000011428 */
[----:B------:R-:W-:Y:S02]  /*8db0*/  ISETP.GE.AND P4, PT, R18, R117, PT ;  /* 0x000000751200720c */ /* 0x000fe40003f86270 */
[----:B------:R-:W-:Y:S01]  /*8dc0*/  LEA.HI R42, R42, R40, RZ, 0x3 ;  /* 0x000000282a2a7211 */ /* 0x000fe200078f18ff */
[----:B------:R-:W-:-:S04]  /*8dd0*/  IMAD R40, R16, 0x6000, R140 ;  /* 0x0000600010287824 */ /* 0x000fc800078e028c */
[----:B------:R-:W-:Y:S02]  /*8de0*/  IMAD.SHL.U32 R42, R42, 0x400, RZ ;  /* 0x000004002a2a7824 */ /* 0x000fe400078e00ff */
[----:B------:R-:W-:-:S03]  /*8df0*/  IMAD R40, R40, 0x2, R2 ;  /* 0x0000000228287824 */ /* 0x000fc600078e0202 */
[----:B------:R-:W-:-:S04]  /*8e00*/  LOP3.LUT R42, R42, 0x7fffe000, RZ, 0xc0, !PT ;  /* 0x7fffe0002a2a7812 */ /* 0x000fc800078ec0ff */
[----:B------:R-:W-:-:S05]  /*8e10*/  IADD3 R41, R41, R42, R195 ;  /* 0x0000002a29297210 */ /* 0x000fca0007ffe0c3 */
[----:B------:R-:W-:Y:S02]  /*8e20*/  IMAD R44, R16, 0x6000, R41 ;  /* 0x00006000102c7824 */ /* 0x000fe400078e0229 */
[----:B------:R-:W0:Y:S02]  /*8e30*/  LDS.128 R40, [R40+0x1c400] ;  /* 0x01c4000028287984 */ /* 0x000e240000000c00 */
[----:B------:R-:W-:-:S06]  /*8e40*/  IMAD R44, R44, 0x2, R2 ;  /* 0x000000022c2c7824 */ /* 0x000fcc00078e0202 */
[----:B------:R-:W2:Y:S01]  /*8e50*/  LDS.128 R44, [R44+0x1c400] ;  /* 0x01c400002c2c7984 */ /* 0x000ea20000000c00 */
[----:B------:R-:W-:Y:S05]  /*8e60*/  @P4 BRA `(.L_x_512) ;  /* 0x0000000400784947 */ /* 0x000fea0003800000 */
[----:B------:R-:W-:Y:S01]  /*8e70*/  SHF.R.U32.HI R55, RZ, 0x10, R85 ;  /* 0x00000010ff377819 */ /* 0x000fe20000011655 */
[----:B--2---:R-:W-:Y:S01]  /*8e80*/  IMAD.U32 R58, R45, 0x10000, RZ ;  /* 0x000100002d3a7824 */ /* 0x004fe200078e00ff */
[----:B------:R-:W-:Y:S01]  /*8e90*/  SHF.R.U32.HI R57, RZ, 0x10, R73 ;  /* 0x00000010ff397819 */ /* 0x000fe20000011649 */
[----:B0-----:R-:W-:Y:S01]  /*8ea0*/  IMAD.U32 R53, R41, 0x10000, RZ ;  /* 0x0001000029357824 */ /* 0x001fe200078e00ff */
[----:B------:R-:W-:Y:S01]  /*8eb0*/  PRMT R55, R171, 0x5432, R55 ;  /* 0x00005432ab377816 */ /* 0x000fe20000000037 */
[----:B------:R-:W-:Y:S01]  /*8ec0*/  IMAD.U32 R61, R47, 0x10000, RZ ;  /* 0x000100002f3d7824 */ /* 0x000fe200078e00ff */
[----:B------:R-:W-:Y:S01]  /*8ed0*/  PRMT R57, R169, 0x5432, R57 ;  /* 0x00005432a9397816 */ /* 0x000fe20000000039 */
[----:B------:R-:W-:Y:S01]  /*8ee0*/  IMAD.U32 R63, R46, 0x10000, RZ ;  /* 0x000100002e3f7824 */ /* 0x000fe200078e00ff */
[----:B------:R-:W-:Y:S01]  /*8ef0*/  LOP3.LUT R41, R41, 0xffff0000, RZ, 0xc0, !PT ;  /* 0xffff000029297812 */ /* 0x000fe200078ec0ff */
[C---:B------:R-:W-:Y:S01]  /*8f00*/  IMAD.U32 R56, R55.reuse, 0x10000, RZ ;  /* 0x0001000037387824 */ /* 0x040fe200078e00ff */
[----:B------:R-:W-:Y:S01]  /*8f10*/  LOP3.LUT R55, R55, 0xffff0000, RZ, 0xc0, !PT ;  /* 0xffff000037377812 */ /* 0x000fe200078ec0ff */
[C---:B------:R-:W-:Y:S01]  /*8f20*/  IMAD.U32 R54, R57.reuse, 0x10000, RZ ;  /* 0x0001000039367824 */ /* 0x040fe200078e00ff */
[----:B------:R-:W-:Y:S01]  /*8f30*/  LOP3.LUT R57, R57, 0xffff0000, RZ, 0xc0, !PT ;  /* 0xffff000039397812 */ /* 0x000fe200078ec0ff */
[----:B------:R-:W-:Y:S01]  /*8f40*/  FMUL.FTZ R59, R58, R56 ;  /* 0x000000383a3b7220 */ /* 0x000fe20000410000 */
[----:B------:R-:W-:Y:S01]  /*8f50*/  SHF.R.U64 R84, R84, 0x10, R85 ;  /* 0x0000001054547819 */ /* 0x000fe20000001255 */
[-C--:B------:R-:W-:Y:S01]  /*8f60*/  FMUL.FTZ R58, R58, R54.reuse ;  /* 0x000000363a3a7220 */ /* 0x080fe20000410000 */
[----:B------:R-:W-:Y:S01]  /*8f70*/  SHF.R.U64 R72, R72, 0x10, R73 ;  /* 0x0000001048487819 */ /* 0x000fe20000001249 */
[----:B------:R-:W-:Y:S01]  /*8f80*/  FFMA.FTZ R54, R53, R54, -R59 ;  /* 0x0000003635367223 */ /* 0x000fe2000001083b */
[----:B------:R-:W-:Y:S01]  /*8f90*/  PRMT R84, R171, 0x5410, R84 ;  /* 0x00005410ab547816 */ /* 0x000fe20000000054 */
[----:B------:R-:W-:Y:S01]  /*8fa0*/  FFMA.FTZ R53, R53, R56, R58 ;  /* 0x0000003835357223 */ /* 0x000fe2000001003a */
[----:B------:R-:W-:-:S02]  /*8fb0*/  LOP3.LUT R56, R45, 0xffff0000, RZ, 0xc0, !PT ;  /* 0xffff00002d387812 */ /* 0x000fc400078ec0ff */
[----:B------:R-:W-:Y:S02]  /*8fc0*/  PRMT R72, R169, 0x5410, R72 ;  /* 0x00005410a9487816 */ /* 0x000fe40000000048 */
[----:B------:R-:W-:Y:S01]  /*8fd0*/  SHF.R.U64 R86, R86, 0x10, R87 ;  /* 0x0000001056567819 */ /* 0x000fe20000001257 */
[C---:B------:R-:W-:Y:S01]  /*8fe0*/  FMUL.FTZ R45, R56.reuse, R55 ;  /* 0x00000037382d7220 */ /* 0x040fe20000410000 */
[-C--:B------:R-:W-:Y:S01]  /*8ff0*/  FMUL.FTZ R56, R56, R57.reuse ;  /* 0x0000003938387220 */ /* 0x080fe20000410000 */
[----:B------:R-:W-:Y:S02]  /*9000*/  SHF.R.U64 R74, R74, 0x10, R75 ;  /* 0x000000104a4a7819 */ /* 0x000fe4000000124b */
[C---:B------:R-:W-:Y:S01]  /*9010*/  FFMA.FTZ R45, R41.reuse, R57, -R45 ;  /* 0x00000039292d7223 */ /* 0x040fe2000001082d */
[----:B------:R-:W-:Y:S01]  /*9020*/  FFMA.FTZ R41, R41, R55, R56 ;  /* 0x0000003729297223 */ /* 0x000fe20000010038 */
[----:B------:R-:W-:Y:S01]  /*9030*/  SHF.R.U32.HI R56, RZ, 0x10, R87 ;  /* 0x00000010ff387819 */ /* 0x000fe20000011657 */
[----:B------:R-:W-:Y:S01]  /*9040*/  IMAD.U32 R57, R43, 0x10000, RZ ;  /* 0x000100002b397824 */ /* 0x000fe200078e00ff */
[----:B------:R-:W-:-:S02]  /*9050*/  SHF.R.U32.HI R55, RZ, 0x10, R75 ;  /* 0x00000010ff377819 */ /* 0x000fc4000001164b */
[----:B------:R-:W-:Y:S02]  /*9060*/  PRMT R56, R170, 0x5432, R56 ;  /* 0x00005432aa387816 */ /* 0x000fe40000000038 */
[----:B------:R-:W-:Y:S02]  /*9070*/  PRMT R55, R168, 0x5432, R55 ;  /* 0x00005432a8377816 */ /* 0x000fe40000000037 */
[----:B------:R-:W-:Y:S01]  /*9080*/  LOP3.LUT R43, R43, 0xffff0000, RZ, 0xc0, !PT ;  /* 0xffff00002b2b7812 */ /* 0x000fe200078ec0ff */
[C---:B------:R-:W-:Y:S01]  /*9090*/  IMAD.U32 R58, R56.reuse, 0x10000, RZ ;  /* 0x00010000383a7824 */ /* 0x040fe200078e00ff */
[----:B------:R-:W-:Y:S01]  /*90a0*/  LOP3.LUT R56, R56, 0xffff0000, RZ, 0xc0, !PT ;  /* 0xffff000038387812 */ /* 0x000fe200078ec0ff */
[C---:B------:R-:W-:Y:S01]  /*90b0*/  IMAD.U32 R59, R55.reuse, 0x10000, RZ ;  /* 0x00010000373b7824 */ /* 0x040fe200078e00ff */
[----:B------:R-:W-:Y:S01]  /*90c0*/  LOP3.LUT R55, R55, 0xffff0000, RZ, 0xc0, !PT ;  /* 0xffff000037377812 */ /* 0x000fe200078ec0ff */
[C---:B------:R-:W-:Y:S01]  /*90d0*/  FMUL.FTZ R60, R61.reuse, R58 ;  /* 0x0000003a3d3c7220 */ /* 0x040fe20000410000 */
[----:B------:R-:W-:Y:S01]  /*90e0*/  PRMT R86, R170, 0x5410, R86 ;  /* 0x00005410aa567816 */ /* 0x000fe20000000056 */
[-C--:B------:R-:W-:Y:S01]  /*90f0*/  FMUL.FTZ R61, R61, R59.reuse ;  /* 0x0000003b3d3d7220 */ /* 0x080fe20000410000 */
[----:B------:R-:W-:Y:S01]  /*9100*/  PRMT R74, R168, 0x5410, R74 ;  /* 0x00005410a84a7816 */ /* 0x000fe2000000004a */
[----:B------:R-:W-:Y:S01]  /*9110*/  FFMA.FTZ R60, R57, R59, -R60 ;  /* 0x0000003b393c7223 */ /* 0x000fe2000001083c */
[----:B------:R-:W-:-:S02]  /*9120*/  IMAD.U32 R59, R44, 0x10000, RZ ;  /* 0x000100002c3b7824 */ /* 0x000fc400078e00ff */
[----:B------:R-:W-:Y:S01]  /*9130*/  FFMA.FTZ R61, R57, R58, R61 ;  /* 0x0000003a393d7223 */ /* 0x000fe2000001003d */
[----:B------:R-:W-:Y:S02]  /*9140*/  LOP3.LUT R57, R47, 0xffff0000, RZ, 0xc0, !PT ;  /* 0xffff00002f397812 */ /* 0x000fe400078ec0ff */
[----:B------:R-:W-:Y:S02]  /*9150*/  LOP3.LUT R44, R44, 0xffff0000, RZ, 0xc0, !PT ;  /* 0xffff00002c2c7812 */ /* 0x000fe400078ec0ff */
[----:B------:R-:W-:Y:S01]  /*9160*/  LOP3.LUT R46, R46, 0xffff0000, RZ, 0xc0, !PT ;  /* 0xffff00002e2e7812 */ /* 0x000fe200078ec0ff */
[C---:B------:R-:W-:Y:S01]  /*9170*/  FMUL.FTZ R47, R57.reuse, R56 ;  /* 0x00000038392f7220 */ /* 0x040fe20000410000 */
[-C--:B------:R-:W-:Y:S01]  /*9180*/  FMUL.FTZ R57, R57, R55.reuse ;  /* 0x0000003739397220 */ /* 0x080fe20000410000 */
[----:B------:R-:W-:Y:S02]  /*9190*/  F2FP.BF16.F32.PACK_AB R45, R45, R54 ;  /* 0x000000362d2d723e */ /* 0x000fe400000010ff */
[C---:B------:R-:W-:Y:S01]  /*91a0*/  FFMA.FTZ R47, R43.reuse, R55, -R47 ;  /* 0x000000372b2f7223 */ /* 0x040fe2000001082f */
[----:B------:R-:W-:Y:S01]  /*91b0*/  FFMA.FTZ R57, R43, R56, R57 ;  /* 0x000000382b397223 */ /* 0x000fe20000010039 */
[C---:B------:R-:W-:Y:S01]  /*91c0*/  IMAD.U32 R55, R84.reuse, 0x10000, RZ ;  /* 0x0001000054377824 */ /* 0x040fe200078e00ff */
[----:B------:R-:W-:Y:S01]  /*91d0*/  LOP3.LUT R84, R84, 0xffff0000, RZ, 0xc0, !PT ;  /* 0xffff000054547812 */ /* 0x000fe200078ec0ff */
[C---:B------:R-:W-:Y:S01]  /*91e0*/  IMAD.U32 R56, R72.reuse, 0x10000, RZ ;  /* 0x0001000048387824 */ /* 0x040fe200078e00ff */
[----:B------:R-:W-:Y:S01]  /*91f0*/  LOP3.LUT R72, R72, 0xffff0000, RZ, 0xc0, !PT ;  /* 0xffff000048487812 */ /* 0x000fe200078ec0ff */
[----:B------:R-:W-:Y:S01]  /*9200*/  FMUL.FTZ R58, R59, R55 ;  /* 0x000000373b3a7220 */ /* 0x000fe20000410000 */
[----:B------:R-:W-:-:S02]  /*9210*/  IMAD.U32 R43, R40, 0x10000, RZ ;  /* 0x00010000282b7824 */ /* 0x000fc400078e00ff */
[-C--:B------:R-:W-:Y:S01]  /*9220*/  FMUL.FTZ R59, R59, R56.reuse ;  /* 0x000000383b3b7220 */ /* 0x080fe20000410000 */
[----:B------:R-:W-:Y:S01]  /*9230*/  LOP3.LUT R40, R40, 0xffff0000, RZ, 0xc0, !PT ;  /* 0xffff000028287812 */ /* 0x000fe200078ec0ff */
[C---:B------:R-:W-:Y:S02]  /*9240*/  FFMA.FTZ R58, R43.reuse, R56, -R58 ;  /* 0x000000382b3a7223 */ /* 0x040fe4000001083a */
[----:B------:R-:W-:Y:S01]  /*9250*/  FFMA.FTZ R59, R43, R55, R59 ;  /* 0x000000372b3b7223 */ /* 0x000fe2000001003b */
[C---:B------:R-:W-:Y:S01]  /*9260*/  FMUL.FTZ R43, R44.reuse, R84 ;  /* 0x000000542c2b7220 */ /* 0x040fe20000410000 */
[-C--:B------:R-:W-:Y:S01]  /*9270*/  FMUL.FTZ R44, R44, R72.reuse ;  /* 0x000000482c2c7220 */ /* 0x080fe20000410000 */
[C---:B------:R-:W-:Y:S01]  /*9280*/  IMAD.U32 R55, R86.reuse, 0x10000, RZ ;  /* 0x0001000056377824 */ /* 0x040fe200078e00ff */
[----:B------:R-:W-:Y:S01]  /*9290*/  LOP3.LUT R86, R86, 0xffff0000, RZ, 0xc0, !PT ;  /* 0xffff000056567812 */ /* 0x000fe200078ec0ff */
[----:B------:R-:W-:Y:S02]  /*92a0*/  IMAD.U32 R56, R74, 0x10000, RZ ;  /* 0x000100004a387824 */ /* 0x000fe400078e00ff */
[C---:B------:R-:W-:Y:S01]  /*92b0*/  FFMA.FTZ R43, R40.reuse, R72, -R43 ;  /* 0x00000048282b7223 */ /* 0x040fe2000001082b */
[----:B------:R-:W-:Y:S01]  /*92c0*/  FFMA.FTZ R44, R40, R84, R44 ;  /* 0x00000054282c7223 */ /* 0x000fe2000001002c */
[----:B------:R-:W-:Y:S01]  /*92d0*/  FMUL.FTZ R62, R63, R55 ;  /* 0x000000373f3e7220 */ /* 0x000fe20000410000 */
[----:B------:R-:W-:-:S02]  /*92e0*/  IMAD.U32 R40, R42, 0x10000, RZ ;  /* 0x000100002a287824 */ /* 0x000fc400078e00ff */
[-C--:B------:R-:W-:Y:S01]  /*92f0*/  FMUL.FTZ R63, R63, R56.reuse ;  /* 0x000000383f3f7220 */ /* 0x080fe20000410000 */
[----:B------:R-:W-:Y:S01]  /*9300*/  LOP3.LUT R74, R74, 0xffff0000, RZ, 0xc0, !PT ;  /* 0xffff00004a4a7812 */ /* 0x000fe200078ec0ff */
[C---:B------:R-:W-:Y:S02]  /*9310*/  FFMA.FTZ R62, R40.reuse, R56, -R62 ;  /* 0x00000038283e7223 */ /* 0x040fe4000001083e */
[----:B------:R-:W-:Y:S01]  /*9320*/  FFMA.FTZ R63, R40, R55, R63 ;  /* 0x00000037283f7223 */ /* 0x000fe2000001003f */
[----:B------:R-:W-:Y:S01]  /*9330*/  LOP3.LUT R42, R42, 0xffff0000, RZ, 0xc0, !PT ;  /* 0xffff00002a2a7812 */ /* 0x000fe200078ec0ff */
[C---:B------:R-:W-:Y:S01]  /*9340*/  FMUL.FTZ R40, R46.reuse, R86 ;  /* 0x000000562e287220 */ /* 0x040fe20000410000 */
[----:B------:R-:W-:Y:S01]  /*9350*/  FMUL.FTZ R46, R46, R74 ;  /* 0x0000004a2e2e7220 */ /* 0x000fe20000410000 */
[----:B------:R-:W-:Y:S02]  /*9360*/  F2FP.BF16.F32.PACK_AB R43, R43, R58 ;  /* 0x0000003a2b2b723e */ /* 0x000fe400000010ff */
[C---:B------:R-:W-:Y:S01]  /*9370*/  FFMA.FTZ R40, R42.reuse, R74, -R40 ;  /* 0x0000004a2a287223 */ /* 0x040fe20000010828 */
[----:B------:R-:W-:Y:S01]  /*9380*/  F2FP.BF16.F32.PACK_AB R47, R47, R60 ;  /* 0x0000003c2f2f723e */ /* 0x000fe200000010ff */
[----:B------:R-:W-:Y:S01]  /*9390*/  FFMA.FTZ R46, R42, R86, R46 ;  /* 0x000000562a2e7223 */ /* 0x000fe2000001002e */
[----:B------:R-:W-:Y:S01]  /*93a0*/  F2FP.BF16.F32.PACK_AB R53, R41, R53 ;  /* 0x000000352935723e */ /* 0x000fe200000010ff */
[----:B------:R-:W-:Y:S01]  /*93b0*/  IMAD.MOV.U32 R41, RZ, RZ, R45 ;  /* 0x000000ffff297224 */ /* 0x000fe200078e002d */
[----:B------:R-:W-:-:S02]  /*93c0*/  F2FP.BF16.F32.PACK_AB R57, R57, R61 ;  /* 0x0000003d3939723e */ /* 0x000fc400000010ff */
[----:B------:R-:W-:Y:S01]  /*93d0*/  F2FP.BF16.F32.PACK_AB R62, R40, R62 ;  /* 0x0000003e283e723e */ /* 0x000fe200000010ff */
[----:B------:R-:W-:Y:S01]  /*93e0*/  IMAD.MOV.U32 R40, RZ, RZ, R43 ;  /* 0x000000ffff287224 */ /* 0x000fe200078e002b */
[----:B------:R-:W-:Y:S01]  /*93f0*/  F2FP.BF16.F32.PACK_AB R44, R44, R59 ;  /* 0x0000003b2c2c723e */ /* 0x000fe200000010ff */
[----:B------:R-:W-:Y:S01]  /*9400*/  IMAD.MOV.U32 R43, RZ, RZ, R47 ;  /* 0x000000ffff2b7224 */ /* 0x000fe200078e002f */
[----:B------:R-:W-:Y:S01]  /*9410*/  F2FP.BF16.F32.PACK_AB R46, R46, R63 ;  /* 0x0000003f2e2e723e */ /* 0x000fe200000010ff */
[----:B------:R-:W-:Y:S02]  /*9420*/  IMAD.MOV.U32 R45, RZ, RZ, R53 ;  /* 0x000000ffff2d7224 */ /* 0x000fe400078e0035 */
[----:B------:R-:W-:Y:S02]  /*9430*/  IMAD.MOV.U32 R42, RZ, RZ, R62 ;  /* 0x000000ffff2a7224 */ /* 0x000fe400078e003e */
[----:B------:R-:W-:-:S07]  /*9440*/  IMAD.MOV.U32 R47, RZ, RZ, R57 ;  /* 0x000000ffff2f7224 */ /* 0x000fce00078e0039 */
.L_x_512:
[----:B------:R-:W-:Y:S05]  /*9450*/  BSYNC B2 ;  /* 0x0000000000027941 */ /* 0x000fea0003800000 */
.L_x_511:
[----:B0-----:R0:W-:Y:S04]  /*9460*/  STG.E.128 desc[UR56][R48.64], R40 ;  /* 0x0000002830007986 */ /* 0x0011e8000c101d38 */
[----:B--2---:R0:W-:Y:S02]  /*9470*/  @!P3 STG.E.128 desc[UR56][R50.64], R44 ;  /* 0x0000002c3200b986 */ /* 0x0041e4000c101d38 */
.L_x_510:
[----:B------:R-:W-:Y:S05]  /*9480*/  BSYNC B1 ;  /* 0x0000000000017941 */ /* 0x000fea0003800000 */
.L_x_509:
[----:B------:R-:W-:Y:S01]  /*9490*/  ISETP.NE.AND P3, PT, R38, RZ, PT ;  /* 0x000000ff2600720c */ /* 0x000fe20003f65270 */
[----:B------:R-:W-:-:S12]  /*94a0*/  BSSY B1, `(.L_x_513) ;  /* 0x0000081000017945 */ /* 0x000fd80003800000 */
[----:B------:R-:W-:Y:S05]  /*94b0*/  @!P3 BRA `(.L_x_514) ;  /* 0x0000000400fcb947 */ /* 0x000fea0003800000 */
[----:B0-----:R-:W-:Y:S01]  /*94c0*/  SEL R40, R122, R148, !P1 ;  /* 0x000000947a287207 */ /* 0x001fe20004800000 */
        /* <DEDUP_REMOVED lines=13> */
[----:B------:R-:W-:-:S04]  /*95a0*/  LEA R48, P4, R45, R120, 0x1 ;  /* 0x000000782d307211 */ /* 0x000fc800078808ff */
[----:B------:R-:W-:Y:S02]  /*95b0*/  LEA.HI.X R49, R45, R121, R44, 0x1, P4 ;  /* 0x000000792d317211 */ /* 0x000fe400020f0c2c */
[----:B------:R-:W-:-:S04]  /*95c0*/  @!P3 LEA R50, P4, R42, R120, 0x1 ;  /* 0x000000782a32b211 */ /* 0x000fc800078808ff */
[----:B------:R-:W-:Y:S02]  /*95d0*/  @!P3 LEA.HI.X R51, R42, R121, R43, 0x1, P4 ;  /* 0x000000792a33b211 */ /* 0x000fe400020f0c2b */
[----:B------:R-:W-:Y:S02]  /*95e0*/  SHF.R.S32.HI R43, RZ, 0x1f, R40 ;  /* 0x0000001fff2b7819 */ /* 0x000fe40000011428 */
[----:B------:R-:W-:Y:S02]  /*95f0*/  ISETP.GE.AND P4, PT, R0, R117, PT ;  /* 0x000000750000720c */ /* 0x000fe40003f86270 */
[----:B------:R-:W-:Y:S02]  /*9600*/  LEA.HI R43, R43, R40, RZ, 0x3 ;  /* 0x000000282b2b7211 */ /* 0x000fe400078f18ff */
[----:B------:R-:W-:Y:S01]  /*9610*/  LOP3.LUT R40, R41, R46, RZ, 0x3c, !PT ;  /* 0x0000002e29287212 */ /* 0x000fe200078e3cff */
[----:B------:R-:W-:Y:S02]  /*9620*/  IMAD R41, R16, 0x6000, R138 ;  /* 0x0000600010297824 */ /* 0x000fe400078e028a */
[----:B------:R-:W-:-:S02]  /*9630*/  IMAD.SHL.U32 R43, R43, 0x400, RZ ;  /* 0x000004002b2b7824 */ /* 0x000fc400078e00ff */
[----:B------:R-:W-:-:S03]  /*9640*/  IMAD R41, R41, 0x2, R2 ;  /* 0x0000000229297824 */ /* 0x000fc600078e0202 */
[----:B------:R-:W-:-:S04]  /*9650*/  LOP3.LUT R43, R43, 0x7fffe000, RZ, 0xc0, !PT ;  /* 0x7fffe0002b2b7812 */ /* 0x000fc800078ec0ff */
[----:B------:R-:W-:-:S05]  /*9660*/  IADD3 R43, R40, R43, R195 ;  /* 0x0000002b282b7210 */ /* 0x000fca0007ffe0c3 */
[----:B------:R-:W-:-:S04]  /*9670*/  IMAD R43, R16, 0x6000, R43 ;  /* 0x00006000102b7824 */ /* 0x000fc800078e022b */
[----:B------:R-:W-:Y:S02]  /*9680*/  IMAD R44, R43, 0x2, R2 ;  /* 0x000000022b2c7824 */ /* 0x000fe400078e0202 */
[----:B------:R-:W0:Y:S04]  /*9690*/  LDS.128 R40, [R41+0x1c400] ;  /* 0x01c4000029287984 */ /* 0x000e280000000c00 */
        /* <DEDUP_REMOVED lines=8> */
[----:B------:R-:W-:Y:S02]  /*9720*/  PRMT R56, R158, 0x5432, R56 ;  /* 0x000054329e387816 */ /* 0x000fe40000000038 */
[----:B------:R-:W-:Y:S01]  /*9730*/  LOP3.LUT R45, R45, 0xffff0000, RZ, 0xc0, !PT ;  /* 0xffff00002d2d7812 */ /* 0x000fe200078ec0ff */
[C---:B------:R-:W-:Y:S01]  /*9740*/  IMAD.U32 R60, R57.reuse, 0x10000, RZ ;  /* 0x00010000393c7824 */ /* 0x040fe200078e00ff */
[----:B------:R-:W-:Y:S01]  /*9750*/  LOP3.LUT R57, R57, 0xffff0000, RZ, 0xc0, !PT ;  /* 0xffff000039397812 */ /* 0x000fe200078ec0ff */
[----:B------:R-:W-:Y:S01]  /*9760*/  IMAD.U32 R61, R56, 0x10000, RZ ;  /* 0x00010000383d7824 */ /* 0x000fe200078e00ff */
[----:B------:R-:W-:Y:S01]  /*9770*/  SHF.R.U64 R55, R82, 0x10, R83 ;  /* 0x0000001052377819 */ /* 0x000fe20000001253 */
[----:B------:R-:W-:Y:S01]  /*9780*/  FMUL.FTZ R63, R62, R60 ;  /* 0x0000003c3e3f7220 */ /* 0x000fe20000410000 */
[----:B------:R-:W-:-:S02]  /*9790*/  LOP3.LUT R56, R56, 0xffff0000, RZ, 0xc0, !PT ;  /* 0xffff000038387812 */ /* 0x000fc400078ec0ff */
[----:B------:R-:W-:Y:S01]  /*97a0*/  SHF.R.U64 R54, R70, 0x10, R71 ;  /* 0x0000001046367819 */ /* 0x000fe20000001247 */
[----:B------:R-:W-:Y:S01]  /*97b0*/  FFMA.FTZ R63, R59, R61, -R63 ;  /* 0x0000003d3b3f7223 */ /* 0x000fe2000001083f */
[----:B------:R-:W-:Y:S02]  /*97c0*/  SHF.R.U32.HI R82, RZ, 0x10, R83 ;  /* 0x00000010ff527819 */ /* 0x000fe40000011653 */
[----:B------:R-:W-:Y:S01]  /*97d0*/  SHF.R.U32.HI R70, RZ, 0x10, R71 ;  /* 0x00000010ff467819 */ /* 0x000fe20000011647 */
[----:B------:R-:W-:Y:S01]  /*97e0*/  FMUL.FTZ R71, R45, R57 ;  /* 0x000000392d477220 */ /* 0x000fe20000410000 */
[----:B------:R-:W-:Y:S01]  /*97f0*/  LOP3.LUT R41, R41, 0xffff0000, RZ, 0xc0, !PT ;  /* 0xffff000029297812 */ /* 0x000fe200078ec0ff */
[-C--:B------:R-:W-:Y:S01]  /*9800*/  FMUL.FTZ R45, R45, R56.reuse ;  /* 0x000000382d2d7220 */ /* 0x080fe20000410000 */
[----:B------:R-:W-:Y:S02]  /*9810*/  PRMT R82, R160, 0x5432, R82 ;  /* 0x00005432a0527816 */ /* 0x000fe40000000052 */
[----:B------:R-:W-:Y:S01]  /*9820*/  PRMT R70, R159, 0x5432, R70 ;  /* 0x000054329f467816 */ /* 0x000fe20000000046 */
[C---:B------:R-:W-:Y:S01]  /*9830*/  FFMA.FTZ R71, R41.reuse, R56, -R71 ;  /* 0x0000003829477223 */ /* 0x040fe20000010847 */
[----:B------:R-:W-:Y:S01]  /*9840*/  SHF.R.U64 R53, R68, 0x10, R69 ;  /* 0x0000001044357819 */ /* 0x000fe20000001245 */
[----:B------:R-:W-:Y:S01]  /*9850*/  FMUL.FTZ R68, R62, R61 ;  /* 0x0000003d3e447220 */ /* 0x000fe20000410000 */
[----:B------:R-:W-:Y:S01]  /*9860*/  FFMA.FTZ R45, R41, R57, R45 ;  /* 0x00000039292d7223 */ /* 0x000fe2000001002d */
[----:B------:R-:W-:Y:S01]  /*9870*/  IMAD.U32 R61, R47, 0x10000, RZ ;  /* 0x000100002f3d7824 */ /* 0x000fe200078e00ff */
[----:B------:R-:W-:Y:S01]  /*9880*/  SHF.R.U64 R80, R80, 0x10, R81 ;  /* 0x0000001050507819 */ /* 0x000fe20000001251 */
[----:B------:R-:W-:-:S02]  /*9890*/  IMAD.U32 R41, R82, 0x10000, RZ ;  /* 0x0001000052297824 */ /* 0x000fc400078e00ff */
[----:B------:R-:W-:Y:S01]  /*98a0*/  FFMA.FTZ R68, R59, R60, R68 ;  /* 0x0000003c3b447223 */ /* 0x000fe20000010044 */
[----:B------:R-:W-:Y:S01]  /*98b0*/  IMAD.U32 R56, R70, 0x10000, RZ ;  /* 0x0001000046387824 */ /* 0x000fe200078e00ff */
[----:B------:R-:W-:Y:S01]  /*98c0*/  LOP3.LUT R47, R47, 0xffff0000, RZ, 0xc0, !PT ;  /* 0xffff00002f2f7812 */ /* 0x000fe200078ec0ff */
[-C--:B------:R-:W-:Y:S01]  /*98d0*/  FMUL.FTZ R57, R61, R41.reuse ;  /* 0x000000293d397220 */ /* 0x080fe20000410000 */
[----:B------:R-:W-:Y:S01]  /*98e0*/  IMAD.U32 R60, R43, 0x10000, RZ ;  /* 0x000100002b3c7824 */ /* 0x000fe200078e00ff */
[----:B------:R-:W-:Y:S01]  /*98f0*/  LOP3.LUT R82, R82, 0xffff0000, RZ, 0xc0, !PT ;  /* 0xffff000052527812 */ /* 0x000fe200078ec0ff */
[-C--:B------:R-:W-:Y:S01]  /*9900*/  FMUL.FTZ R61, R61, R56.reuse ;  /* 0x000000383d3d7220 */ /* 0x080fe20000410000 */
[----:B------:R-:W-:Y:S01]  /*9910*/  PRMT R80, R167, 0x5410, R80 ;  /* 0x00005410a7507816 */ /* 0x000fe20000000050 */
[C---:B------:R-:W-:Y:S01]  /*9920*/  FFMA.FTZ R57, R60.reuse, R56, -R57 ;  /* 0x000000383c397223 */ /* 0x040fe20000010839 */
[----:B------:R-:W-:Y:S01]  /*9930*/  PRMT R53, R159, 0x5410, R53 ;  /* 0x000054109f357816 */ /* 0x000fe20000000035 */
[----:B------:R-:W-:Y:S01]  /*9940*/  FFMA.FTZ R61, R60, R41, R61 ;  /* 0x000000293c3d7223 */ /* 0x000fe2000001003d */
[----:B------:R-:W-:Y:S01]  /*9950*/  LOP3.LUT R43, R43, 0xffff0000, RZ, 0xc0, !PT ;  /* 0xffff00002b2b7812 */ /* 0x000fe200078ec0ff */
[----:B------:R-:W-:Y:S01]  /*9960*/  FMUL.FTZ R60, R47, R82 ;  /* 0x000000522f3c7220 */ /* 0x000fe20000410000 */
[----:B------:R-:W-:Y:S01]  /*9970*/  LOP3.LUT R70, R70, 0xffff0000, RZ, 0xc0, !PT ;  /* 0xffff000046467812 */ /* 0x000fe200078ec0ff */
[C---:B------:R-:W-:Y:S01]  /*9980*/  IMAD.U32 R62, R44.reuse, 0x10000, RZ ;  /* 0x000100002c3e7824 */ /* 0x040fe200078e00ff */
[----:B------:R-:W-:Y:S01]  /*9990*/  LOP3.LUT R44, R44, 0xffff0000, RZ, 0xc0, !PT ;  /* 0xffff00002c2c7812 */ /* 0x000fe200078ec0ff */
[C---:B------:R-:W-:Y:S01]  /*99a0*/  IMAD.U32 R56, R80.reuse, 0x10000, RZ ;  /* 0x0001000050387824 */ /* 0x040fe200078e00ff */
[----:B------:R-:W-:Y:S01]  /*99b0*/  LOP3.LUT R80, R80, 0xffff0000, RZ, 0xc0, !PT ;  /* 0xffff000050507812 */ /* 0x000fe200078ec0ff */
[----:B------:R-:W-:-:S02]  /*99c0*/  IMAD.U32 R41, R53, 0x10000, RZ ;  /* 0x0001000035297824 */ /* 0x000fc400078e00ff */
[-C--:B------:R-:W-:Y:S01]  /*99d0*/  FMUL.FTZ R47, R47, R70.reuse ;  /* 0x000000462f2f7220 */ /* 0x080fe20000410000 */
[----:B------:R-:W-:Y:S01]  /*99e0*/  FFMA.FTZ R60, R43, R70, -R60 ;  /* 0x000000462b3c7223 */ /* 0x000fe2000001083c */
[----:B------:R-:W-:Y:S01]  /*99f0*/  LOP3.LUT R70, R53, 0xffff0000, RZ, 0xc0, !PT ;  /* 0xffff000035467812 */ /* 0x000fe200078ec0ff */
[----:B------:R-:W-:Y:S01]  /*9a00*/  FMUL.FTZ R53, R62, R56 ;  /* 0x000000383e357220 */ /* 0x000fe20000410000 */
[----:B------:R-:W-:Y:S01]  /*9a10*/  PRMT R55, R158, 0x5410, R55 ;  /* 0x000054109e377816 */ /* 0x000fe20000000037 */
[-C--:B------:R-:W-:Y:S01]  /*9a20*/  FMUL.FTZ R62, R62, R41.reuse ;  /* 0x000000293e3e7220 */ /* 0x080fe20000410000 */
[----:B------:R-:W-:Y:S01]  /*9a30*/  PRMT R54, R160, 0x5410, R54 ;  /* 0x00005410a0367816 */ /* 0x000fe20000000036 */
[----:B------:R-:W-:Y:S01]  /*9a40*/  FFMA.FTZ R47, R43, R82, R47 ;  /* 0x000000522b2f7223 */ /* 0x000fe2000001002f */
[----:B------:R-:W-:Y:S01]  /*9a50*/  LOP3.LUT R40, R40, 0xffff0000, RZ, 0xc0, !PT ;  /* 0xffff000028287812 */ /* 0x000fe200078ec0ff */
[----:B------:R-:W-:Y:S01]  /*9a60*/  FMUL.FTZ R43, R44, R80 ;  /* 0x000000502c2b7220 */ /* 0x000fe20000410000 */
[----:B------:R-:W-:Y:S01]  /*9a70*/  FFMA.FTZ R53, R58, R41, -R53 ;  /* 0x000000293a357223 */ /* 0x000fe20000010835 */
[----:B------:R-:W-:Y:S01]  /*9a80*/  FMUL.FTZ R44, R44, R70 ;  /* 0x000000462c2c7220 */ /* 0x000fe20000410000 */
[----:B------:R-:W-:-:S02]  /*9a90*/  IMAD.U32 R69, R46, 0x10000, RZ ;  /* 0x000100002e457824 */ /* 0x000fc400078e00ff */
[----:B------:R-:W-:Y:S01]  /*9aa0*/  FFMA.FTZ R62, R58, R56, R62 ;  /* 0x000000383a3e7223 */ /* 0x000fe2000001003e */
[C---:B------:R-:W-:Y:S01]  /*9ab0*/  IMAD.U32 R41, R55.reuse, 0x10000, RZ ;  /* 0x0001000037297824 */ /* 0x040fe200078e00ff */
[----:B------:R-:W-:Y:S01]  /*9ac0*/  LOP3.LUT R46, R46, 0xffff0000, RZ, 0xc0, !PT ;  /* 0xffff00002e2e7812 */ /* 0x000fe200078ec0ff */
[----:B------:R-:W-:Y:S01]  /*9ad0*/  IMAD.U32 R56, R54, 0x10000, RZ ;  /* 0x0001000036387824 */ /* 0x000fe200078e00ff */
[----:B------:R-:W-:Y:S01]  /*9ae0*/  LOP3.LUT R55, R55, 0xffff0000, RZ, 0xc0, !PT ;  /* 0xffff000037377812 */ /* 0x000fe200078ec0ff */
[C---:B------:R-:W-:Y:S01]  /*9af0*/  FFMA.FTZ R43, R40.reuse, R70, -R43 ;  /* 0x00000046282b7223 */ /* 0x040fe2000001082b */
[----:B------:R-:W-:Y:S01]  /*9b00*/  FFMA.FTZ R44, R40, R80, R44 ;  /* 0x00000050282c7223 */ /* 0x000fe2000001002c */
[----:B------:R-:W-:Y:S01]  /*9b10*/  IMAD.U32 R59, R42, 0x10000, RZ ;  /* 0x000100002a3b7824 */ /* 0x000fe200078e00ff */
[----:B------:R-:W-:Y:S01]  /*9b20*/  LOP3.LUT R54, R54, 0xffff0000, RZ, 0xc0, !PT ;  /* 0xffff000036367812 */ /* 0x000fe200078ec0ff */
[C---:B------:R-:W-:Y:S01]  /*9b30*/  FMUL.FTZ R40, R69.reuse, R41 ;  /* 0x0000002945287220 */ /* 0x040fe20000410000 */
[----:B------:R-:W-:Y:S01]  /*9b40*/  LOP3.LUT R42, R42, 0xffff0000, RZ, 0xc0, !PT ;  /* 0xffff00002a2a7812 */ /* 0x000fe200078ec0ff */
        /* <DEDUP_REMOVED lines=10> */
[----:B------:R-:W-:Y:S01]  /*9bf0*/  F2FP.BF16.F32.PACK_AB R56, R41, R40 ;  /* 0x000000282938723e */ /* 0x000fe200000010ff */
[----:B------:R-:W-:Y:S01]  /*9c00*/  IMAD.MOV.U32 R40, RZ, RZ, R42 ;  /* 0x000000ffff287224 */ /* 0x000fe200078e002a */
[----:B------:R-:W-:Y:S01]  /*9c10*/  F2FP.BF16.F32.PACK_AB R45, R45, R68 ;  /* 0x000000442d2d723e */ /* 0x000fe200000010ff */
[----:B------:R-:W-:Y:S01]  /*9c20*/  IMAD.MOV.U32 R41, RZ, RZ, R63 ;  /* 0x000000ffff297224 */ /* 0x000fe200078e003f */
[----:B------:R-:W-:Y:S01]  /*9c30*/  F2FP.BF16.F32.PACK_AB R47, R47, R61 ;  /* 0x0000003d2f2f723e */ /* 0x000fe200000010ff */
[----:B------:R-:W-:Y:S01]  /*9c40*/  IMAD.MOV.U32 R42, RZ, RZ, R56 ;  /* 0x000000ffff2a7224 */ /* 0x000fe200078e0038 */
[----:B------:R-:W-:Y:S01]  /*9c50*/  F2FP.BF16.F32.PACK_AB R44, R44, R62 ;  /* 0x0000003e2c2c723e */ /* 0x000fe200000010ff */
[----:B------:R-:W-:Y:S01]  /*9c60*/  IMAD.MOV.U32 R43, RZ, RZ, R57 ;  /* 0x000000ffff2b7224 */ /* 0x000fe200078e0039 */
[----:B------:R-:W-:-:S07]  /*9c70*/  F2FP.BF16.F32.PACK_AB R46, R46, R69 ;  /* 0x000000452e2e723e */ /* 0x000fce00000010ff */
.L_x_516:
[----:B------:R-:W-:Y:S05]  /*9c80*/  BSYNC B2 ;  /* 0x0000000000027941 */ /* 0x000fea0003800000 */
.L_x_515:
[----:B0-----:R4:W-:Y:S04]  /*9c90*/  STG.E.128 desc[UR56][R48.64], R40 ;  /* 0x0000002830007986 */ /* 0x0019e8000c101d38 */
[----:B--2---:R4:W-:Y:S02]  /*9ca0*/  @!P3 STG.E.128 desc[UR56][R50.64], R44 ;  /* 0x0000002c3200b986 */ /* 0x0049e4000c101d38 */
.L_x_514:
[----:B------:R-:W-:Y:S05]  /*9cb0*/  BSYNC B1 ;  /* 0x0000000000017941 */ /* 0x000fea0003800000 */
.L_x_513:
[----:B------:R-:W-:-:S13]  /*9cc0*/  ISETP.NE.AND P3, PT, R39, RZ, PT ;  /* 0x000000ff2700720c */ /* 0x000fda0003f65270 */
[----:B------:R-:W-:Y:S05]  /*9cd0*/  @!P3 BRA `(.L_x_467) ;  /* 0x0000000800ecb947 */ /* 0x000fea0003800000 */
[----:B0---4-:R-:W2:Y:S01]  /*9ce0*/  LDL R40, [R1+0x10] ;  /* 0x0000100001287983 */ /* 0x011ea20000100800 */
[----:B------:R-:W-:Y:S01]  /*9cf0*/  SHF.R.U32.HI R43, RZ, 0x3, R185 ;  /* 0x00000003ff2b7819 */ /* 0x000fe200000116b9 */
[----:B------:R-:W-:Y:S01]  /*9d00*/  BSSY B1, `(.L_x_517) ;  /* 0x0000078000017945 */ /* 0x000fe20003800000 */
[----:B------:R-:W-:-:S04]  /*9d10*/  IADD3 R42, P3, P4, R114, R124, R33 ;  /* 0x0000007c722a7210 */ /* 0x000fc80007c7e021 */
[----:B---3--:R-:W-:Y:S02]  /*9d20*/  IADD3.X R45, R6, R52, R37, P3, P4 ;  /* 0x00000034062d7210 */ /* 0x008fe40001fe8425 */
[----:B------:R-:W-:-:S04]  /*9d30*/  LEA R48, P3, R42, R120, 0x1 ;  /* 0x000000782a307211 */ /* 0x000fc800078608ff */
[----:B------:R-:W-:Y:S02]  /*9d40*/  LEA.HI.X R49, R42, R121, R45, 0x1, P3 ;  /* 0x000000792a317211 */ /* 0x000fe400018f0c2d */
[----:B------:R-:W-:Y:S02]  /*9d50*/  ISETP.GE.AND P3, PT, R3, R117, PT ;  /* 0x000000750300720c */ /* 0x000fe40003f66270 */
[----:B--2---:R-:W-:-:S04]  /*9d60*/  LOP3.LUT P5, RZ, R40, 0x1, RZ, 0xc0, !PT ;  /* 0x0000000128ff7812 */ /* 0x004fc800078ac0ff */
[----:B------:R-:W-:-:S04]  /*9d70*/  SEL R148, R122, R148, !P5 ;  /* 0x000000947a947207 */ /* 0x000fc80006800000 */
[----:B------:R-:W-:-:S04]  /*9d80*/  SHF.R.S32.HI R41, RZ, 0x1f, R148 ;  /* 0x0000001fff297819 */ /* 0x000fc80000011494 */
[----:B------:R-:W-:-:S04]  /*9d90*/  LEA.HI R41, R41, R148, RZ, 0x4 ;  /* 0x0000009429297211 */ /* 0x000fc800078f20ff */
[----:B------:R-:W-:-:S04]  /*9da0*/  LEA.HI.SX32 R41, R41, R32, 0x1c ;  /* 0x0000002029297211 */ /* 0x000fc800078fe2ff */
[----:B------:R-:W-:Y:S01]  /*9db0*/  SHF.R.S32.HI R40, RZ, 0x1f, R41 ;  /* 0x0000001fff287819 */ /* 0x000fe20000011429 */
[----:B------:R-:W-:-:S03]  /*9dc0*/  IMAD.SHL.U32 R51, R41, 0x8, RZ ;  /* 0x0000000829337824 */ /* 0x000fc600078e00ff */
[----:B------:R-:W-:Y:S02]  /*9dd0*/  LEA.HI R41, R40, R41, RZ, 0x3 ;  /* 0x0000002928297211 */ /* 0x000fe400078f18ff */
[----:B------:R-:W-:-:S03]  /*9de0*/  LOP3.LUT R40, R185, 0x38, R51, 0xf8, !PT ;  /* 0x00000038b9287812 */ /* 0x000fc600078ef833 */
[----:B------:R-:W-:Y:S01]  /*9df0*/  IMAD.SHL.U32 R41, R41, 0x400, RZ ;  /* 0x0000040029297824 */ /* 0x000fe200078e00ff */
[----:B------:R-:W-:-:S04]  /*9e00*/  LOP3.LUT R40, R40, R43, RZ, 0x3c, !PT ;  /* 0x0000002b28287212 */ /* 0x000fc800078e3cff */
[----:B------:R-:W-:-:S04]  /*9e10*/  LOP3.LUT R41, R41, 0x7fffe000, RZ, 0xc0, !PT ;  /* 0x7fffe00029297812 */ /* 0x000fc800078ec0ff */
[----:B------:R-:W-:Y:S01]  /*9e20*/  IADD3 R43, R40, R41, R195 ;  /* 0x00000029282b7210 */ /* 0x000fe20007ffe0c3 */
[----:B------:R-:W-:-:S04]  /*9e30*/  IMAD R41, R16, 0x6000, R137 ;  /* 0x0000600010297824 */ /* 0x000fc800078e0289 */
[----:B------:R-:W-:Y:S02]  /*9e40*/  IMAD R43, R16, 0x6000, R43 ;  /* 0x00006000102b7824 */ /* 0x000fe400078e022b */
[--C-:B------:R-:W-:Y:S02]  /*9e50*/  IMAD R41, R41, 0x2, R2.reuse ;  /* 0x0000000229297824 */ /* 0x100fe400078e0202 */
[----:B------:R-:W-:-:S04]  /*9e60*/  IMAD R44, R43, 0x2, R2 ;  /* 0x000000022b2c7824 */ /* 0x000fc800078e0202 */
[----:B------:R-:W0:Y:S04]  /*9e70*/  LDS.128 R40, [R41+0x1c400] ;  /* 0x01c4000029287984 */ /* 0x000e280000000c00 */
[----:B------:R-:W2:Y:S01]  /*9e80*/  LDS.128 R44, [R44+0x1c400] ;  /* 0x01c400002c2c7984 */ /* 0x000ea20000000c00 */
[----:B------:R-:W-:Y:S05]  /*9e90*/  @P3 BRA `(.L_x_518) ;  /* 0x0000000400783947 */ /* 0x000fea0003800000 */
[----:B------:R-:W-:Y:S01]  /*9ea0*/  SHF.R.U64 R54, R76, 0x10, R77 ;  /* 0x000000104c367819 */ /* 0x000fe2000000124d */
[----:B--2---:R-:W-:Y:S01]  /*9eb0*/  IMAD.U32 R58, R45, 0x10000, RZ ;  /* 0x000100002d3a7824 */ /* 0x004fe200078e00ff */
[----:B------:R-:W-:Y:S01]  /*9ec0*/  SHF.R.U64 R53, R64, 0x10, R65 ;  /* 0x0000001040357819 */ /* 0x000fe20000001241 */
[----:B------:R-:W-:Y:S01]  /*9ed0*/  IMAD.U32 R63, R47, 0x10000, RZ ;  /* 0x000100002f3f7824 */ /* 0x000fe200078e00ff */
[----:B------:R-:W-:Y:S01]  /*9ee0*/  SHF.R.U32.HI R76, RZ, 0x10, R77 ;  /* 0x00000010ff4c7819 */ /* 0x000fe2000001164d */
[----:B0-----:R-:W-:Y:S01]  /*9ef0*/  IMAD.U32 R61, R43, 0x10000, RZ ;  /* 0x000100002b3d7824 */ /* 0x001fe200078e00ff */
[----:B------:R-:W-:Y:S01]  /*9f00*/  SHF.R.U32.HI R64, RZ, 0x10, R65 ;  /* 0x00000010ff407819 */ /* 0x000fe20000011641 */
[----:B------:R-:W-:Y:S01]  /*9f10*/  IMAD.U32 R56, R41, 0x10000, RZ ;  /* 0x0001000029387824 */ /* 0x000fe200078e00ff */
[----:B------:R-:W-:Y:S01]  /*9f20*/  PRMT R76, R157, 0x5432, R76 ;  /* 0x000054329d4c7816 */ /* 0x000fe2000000004c */
[----:B------:R-:W-:Y:S01]  /*9f30*/  IMAD.U32 R60, R42, 0x10000, RZ ;  /* 0x000100002a3c7824 */ /* 0x000fe200078e00ff */
[----:B------:R-:W-:-:S02]  /*9f40*/  PRMT R64, R155, 0x5432, R64 ;  /* 0x000054329b407816 */ /* 0x000fc40000000040 */
[----:B------:R-:W-:Y:S01]  /*9f50*/  SHF.R.U64 R55, R78, 0x10, R79 ;  /* 0x000000104e377819 */ /* 0x000fe2000000124f */
[----:B------:R-:W-:Y:S01]  /*9f60*/  IMAD.U32 R65, R76, 0x10000, RZ ;  /* 0x000100004c417824 */ /* 0x000fe200078e00ff */
[----:B------:R-:W-:Y:S01]  /*9f70*/  SHF.R.U64 R50, R66, 0x10, R67 ;  /* 0x0000001042327819 */ /* 0x000fe20000001243 */
[----:B------:R-:W-:Y:S01]  /*9f80*/  IMAD.U32 R69, R64, 0x10000, RZ ;  /* 0x0001000040457824 */ /* 0x000fe200078e00ff */
[----:B------:R-:W-:Y:S01]  /*9f90*/  SHF.R.U32.HI R79, RZ, 0x10, R79 ;  /* 0x00000010ff4f7819 */ /* 0x000fe2000001164f */
[C---:B------:R-:W-:Y:S01]  /*9fa0*/  FMUL.FTZ R71, R58.reuse, R65 ;  /* 0x000000413a477220 */ /* 0x040fe20000410000 */
[----:B------:R-:W-:Y:S01]  /*9fb0*/  SHF.R.U32.HI R67, RZ, 0x10, R67 ;  /* 0x00000010ff437819 */ /* 0x000fe20000011643 */
[----:B------:R-:W-:Y:S01]  /*9fc0*/  FMUL.FTZ R73, R58, R69 ;  /* 0x000000453a497220 */ /* 0x000fe20000410000 */
[----:B------:R-:W-:Y:S01]  /*9fd0*/  LOP3.LUT R59, R45, 0xffff0000, RZ, 0xc0, !PT ;  /* 0xffff00002d3b7812 */ /* 0x000fe200078ec0ff */
[----:B------:R-:W-:Y:S01]  /*9fe0*/  IMAD.U32 R45, R44, 0x10000, RZ ;  /* 0x000100002c2d7824 */ /* 0x000fe200078e00ff */
[----:B------:R-:W-:-:S02]  /*9ff0*/  LOP3.LUT R76, R76, 0xffff0000, RZ, 0xc0, !PT ;  /* 0xffff00004c4c7812 */ /* 0x000fc400078ec0ff */
[----:B------:R-:W-:Y:S02]  /*a000*/  PRMT R79, R156, 0x5432, R79 ;  /* 0x000054329c4f7816 */ /* 0x000fe4000000004f */
[----:B------:R-:W-:Y:S01]  /*a010*/  PRMT R67, R154, 0x5432, R67 ;  /* 0x000054329a437816 */ /* 0x000fe20000000043 */
[----:B------:R-:W-:Y:S01]  /*a020*/  FMUL.FTZ R58, R59, R76 ;  /* 0x0000004c3b3a7220 */ /* 0x000fe20000410000 */
[----:B------:R-:W-:Y:S01]  /*a030*/  LOP3.LUT R64, R64, 0xffff0000, RZ, 0xc0, !PT ;  /* 0xffff000040407812 */ /* 0x000fe200078ec0ff */
[----:B------:R-:W-:Y:S01]  /*a040*/  IMAD.U32 R68, R79, 0x10000, RZ ;  /* 0x000100004f447824 */ /* 0x000fe200078e00ff */
[----:B------:R-:W-:Y:S01]  /*a050*/  LOP3.LUT R57, R41, 0xffff0000, RZ, 0xc0, !PT ;  /* 0xffff000029397812 */ /* 0x000fe200078ec0ff */
[----:B------:R-:W-:Y:S01]  /*a060*/  IMAD.U32 R41, R40, 0x10000, RZ ;  /* 0x0001000028297824 */ /* 0x000fe200078e00ff */
[----:B------:R-:W-:Y:S01]  /*a070*/  PRMT R157, R157, 0x5410, R54 ;  /* 0x000054109d9d7816 */ /* 0x000fe20000000036 */
[----:B------:R-:W-:Y:S02]  /*a080*/  IMAD.U32 R54, R67, 0x10000, RZ ;  /* 0x0001000043367824 */ /* 0x000fe400078e00ff */
[-C--:B------:R-:W-:Y:S01]  /*a090*/  FMUL.FTZ R66, R59, R64.reuse ;  /* 0x000000403b427220 */ /* 0x080fe20000410000 */
[----:B------:R-:W-:Y:S01]  /*a0a0*/  FFMA.FTZ R59, R57, R64, -R58 ;  /* 0x00000040393b7223 */ /* 0x000fe2000001083a */
[C---:B------:R-:W-:Y:S01]  /*a0b0*/  FMUL.FTZ R64, R63.reuse, R68 ;  /* 0x000000443f407220 */ /* 0x040fe20000410000 */
[----:B------:R-:W-:Y:S01]  /*a0c0*/  FMUL.FTZ R63, R63, R54 ;  /* 0x000000363f3f7220 */ /* 0x000fe20000410000 */
[----:B------:R-:W-:Y:S01]  /*a0d0*/  LOP3.LUT R47, R47, 0xffff0000, RZ, 0xc0, !PT ;  /* 0xffff00002f2f7812 */ /* 0x000fe200078ec0ff */
[----:B------:R-:W-:Y:S01]  /*a0e0*/  FFMA.FTZ R57, R57, R76, R66 ;  /* 0x0000004c39397223 */ /* 0x000fe20000010042 */
[----:B------:R-:W-:Y:S01]  /*a0f0*/  LOP3.LUT R58, R79, 0xffff0000, RZ, 0xc0, !PT ;  /* 0xffff00004f3a7812 */ /* 0x000fe200078ec0ff */
[C---:B------:R-:W-:Y:S01]  /*a100*/  FFMA.FTZ R54, R61.reuse, R54, -R64 ;  /* 0x000000363d367223 */ /* 0x040fe20000010840 */
[----:B------:R-:W-:Y:S01]  /*a110*/  PRMT R53, R154, 0x5410, R53 ;  /* 0x000054109a357816 */ /* 0x000fe20000000035 */
[----:B------:R-:W-:Y:S01]  /*a120*/  FFMA.FTZ R61, R61, R68, R63 ;  /* 0x000000443d3d7223 */ /* 0x000fe2000001003f */
[----:B------:R-:W-:Y:S01]  /*a130*/  LOP3.LUT R66, R67, 0xffff0000, RZ, 0xc0, !PT ;  /* 0xffff000043427812 */ /* 0x000fe200078ec0ff */
[----:B------:R-:W-:Y:S01]  /*a140*/  IMAD.U32 R68, R157, 0x10000, RZ ;  /* 0x000100009d447824 */ /* 0x000fe200078e00ff */
[----:B------:R-:W-:Y:S01]  /*a150*/  LOP3.LUT R43, R43, 0xffff0000, RZ, 0xc0, !PT ;  /* 0xffff00002b2b7812 */ /* 0x000fe200078ec0ff */
[----:B------:R-:W-:Y:S01]  /*a160*/  FMUL.FTZ R70, R47, R58 ;  /* 0x0000003a2f467220 */ /* 0x000fe20000410000 */
[----:B------:R-:W-:Y:S01]  /*a170*/  LOP3.LUT R44, R44, 0xffff0000, RZ, 0xc0, !PT ;  /* 0xffff00002c2c7812 */ /* 0x000fe200078ec0ff */
[----:B------:R-:W-:Y:S01]  /*a180*/  IMAD.U32 R64, R53, 0x10000, RZ ;  /* 0x0001000035407824 */ /* 0x000fe200078e00ff */
[----:B------:R-:W-:Y:S01]  /*a190*/  LOP3.LUT R157, R157, 0xffff0000, RZ, 0xc0, !PT ;  /* 0xffff00009d9d7812 */ /* 0x000fe200078ec0ff */
[-C--:B------:R-:W-:Y:S01]  /*a1a0*/  FMUL.FTZ R72, R47, R66.reuse ;  /* 0x000000422f487220 */ /* 0x080fe20000410000 */
[----:B------:R-:W-:Y:S01]  /*a1b0*/  LOP3.LUT R53, R53, 0xffff0000, RZ, 0xc0, !PT ;  /* 0xffff000035357812 */ /* 0x000fe200078ec0ff */
[----:B------:R-:W-:Y:S01]  /*a1c0*/  FFMA.FTZ R47, R43, R66, -R70 ;  /* 0x000000422b2f7223 */ /* 0x000fe20000010846 */
[----:B------:R-:W-:Y:S01]  /*a1d0*/  LOP3.LUT R40, R40, 0xffff0000, RZ, 0xc0, !PT ;  /* 0xffff000028287812 */ /* 0x000fe200078ec0ff */
[----:B------:R-:W-:Y:S01]  /*a1e0*/  FMUL.FTZ R66, R45, R68 ;  /* 0x000000442d427220 */ /* 0x000fe20000410000 */
[----:B------:R-:W-:Y:S01]  /*a1f0*/  PRMT R155, R155, 0x5410, R50 ;  /* 0x000054109b9b7816 */ /* 0x000fe20000000032 */
[----:B------:R-:W-:Y:S01]  /*a200*/  FMUL.FTZ R63, R44, R157 ;  /* 0x0000009d2c3f7220 */ /* 0x000fe20000410000 */
[----:B------:R-:W-:Y:S01]  /*a210*/  PRMT R55, R156, 0x5410, R55 ;  /* 0x000054109c377816 */ /* 0x000fe20000000037 */
[C---:B------:R-:W-:Y:S01]  /*a220*/  FFMA.FTZ R50, R56.reuse, R69, -R71 ;  /* 0x0000004538327223 */ /* 0x040fe20000010847 */
[----:B------:R-:W-:Y:S01]  /*a230*/  FMUL.FTZ R45, R45, R64 ;  /* 0x000000402d2d7220 */ /* 0x000fe20000410000 */
[----:B------:R-:W-:Y:S01]  /*a240*/  FFMA.FTZ R56, R56, R65, R73 ;  /* 0x0000004138387223 */ /* 0x000fe20000010049 */
[----:B------:R-:W-:Y:S01]  /*a250*/  FFMA.FTZ R58, R43, R58, R72 ;  /* 0x0000003a2b3a7223 */ /* 0x000fe20000010048 */
[-C--:B------:R-:W-:Y:S01]  /*a260*/  FMUL.FTZ R65, R44, R53.reuse ;  /* 0x000000352c417220 */ /* 0x080fe20000410000 */
[----:B------:R-:W-:Y:S01]  /*a270*/  LOP3.LUT R62, R42, 0xffff0000, RZ, 0xc0, !PT ;  /* 0xffff00002a3e7812 */ /* 0x000fe200078ec0ff */
[----:B------:R-:W-:Y:S01]  /*a280*/  FFMA.FTZ R43, R41, R64, -R66 ;  /* 0x00000040292b7223 */ /* 0x000fe20000010842 */
[----:B------:R-:W-:Y:S01]  /*a290*/  FFMA.FTZ R44, R40, R53, -R63 ;  /* 0x00000035282c7223 */ /* 0x000fe2000001083f */
[----:B------:R-:W-:-:S02]  /*a2a0*/  IMAD.U32 R42, R46, 0x10000, RZ ;  /* 0x000100002e2a7824 */ /* 0x000fc400078e00ff */
[----:B------:R-:W-:Y:S01]  /*a2b0*/  FFMA.FTZ R41, R41, R68, R45 ;  /* 0x0000004429297223 */ /* 0x000fe2000001002d */
[----:B------:R-:W-:Y:S01]  /*a2c0*/  IMAD.U32 R53, R55, 0x10000, RZ ;  /* 0x0001000037357824 */ /* 0x000fe200078e00ff */
[----:B------:R-:W-:Y:S01]  /*a2d0*/  LOP3.LUT R46, R46, 0xffff0000, RZ, 0xc0, !PT ;  /* 0xffff00002e2e7812 */ /* 0x000fe200078ec0ff */
[----:B------:R-:W-:Y:S01]  /*a2e0*/  IMAD.U32 R45, R155, 0x10000, RZ ;  /* 0x000100009b2d7824 */ /* 0x000fe200078e00ff */
[----:B------:R-:W-:Y:S01]  /*a2f0*/  LOP3.LUT R55, R55, 0xffff0000, RZ, 0xc0, !PT ;  /* 0xffff000037377812 */ /* 0x000fe200078ec0ff */
[----:B------:R-:W-:Y:S01]  /*a300*/  FFMA.FTZ R40, R40, R157, R65 ;  /* 0x0000009d28287223 */ /* 0x000fe20000010041 */
[----:B------:R-:W-:Y:S01]  /*a310*/  LOP3.LUT R155, R155, 0xffff0000, RZ, 0xc0, !PT ;  /* 0xffff00009b9b7812 */ /* 0x000fe200078ec0ff */
[C---:B------:R-:W-:Y:S01]  /*a320*/  FMUL.FTZ R63, R42.reuse, R53 ;  /* 0x000000352a3f7220 */ /* 0x040fe20000410000 */
[----:B------:R-:W-:Y:S01]  /*a330*/  FMUL.FTZ R42, R42, R45 ;  /* 0x0000002d2a2a7220 */ /* 0x000fe20000410000 */
[----:B------:R-:W-:Y:S01]  /*a340*/  FMUL.FTZ R65, R46, R55 ;  /* 0x000000372e417220 */ /* 0x000fe20000410000 */
[----:B------:R-:W-:Y:S01]  /*a350*/  F2FP.BF16.F32.PACK_AB R43, R44, R43 ;  /* 0x0000002b2c2b723e */ /* 0x000fe200000010ff */
[----:B------:R-:W-:Y:S01]  /*a360*/  FMUL.FTZ R64, R46, R155 ;  /* 0x0000009b2e407220 */ /* 0x000fe20000410000 */
[----:B------:R-:W-:Y:S01]  /*a370*/  FFMA.FTZ R63, R60, R45, -R63 ;  /* 0x0000002d3c3f7223 */ /* 0x000fe2000001083f */
[----:B------:R-:W-:Y:S01]  /*a380*/  FFMA.FTZ R46, R62, R155, -R65 ;  /* 0x0000009b3e2e7223 */ /* 0x000fe20000010841 */
[----:B------:R-:W-:Y:S01]  /*a390*/  FFMA.FTZ R42, R60, R53, R42 ;  /* 0x000000353c2a7223 */ /* 0x000fe2000001002a */
[----:B------:R-:W-:Y:S01]  /*a3a0*/  FFMA.FTZ R55, R62, R55, R64 ;  /* 0x000000373e377223 */ /* 0x000fe20000010040 */
[----:B------:R-:W-:-:S02]  /*a3b0*/  F2FP.BF16.F32.PACK_AB R47, R47, R54 ;  /* 0x000000362f2f723e */ /* 0x000fc400000010ff */
[----:B------:R-:W-:Y:S02]  /*a3c0*/  F2FP.BF16.F32.PACK_AB R46, R46, R63 ;  /* 0x0000003f2e2e723e */ /* 0x000fe400000010ff */
[----:B------:R-:W-:Y:S02]  /*a3d0*/  F2FP.BF16.F32.PACK_AB R50, R59, R50 ;  /* 0x000000323b32723e */ /* 0x000fe400000010ff */
[----:B------:R-:W-:Y:S02]  /*a3e0*/  F2FP.BF16.F32.PACK_AB R58, R58, R61 ;  /* 0x0000003d3a3a723e */ /* 0x000fe400000010ff */
[----:B------:R-:W-:Y:S01]  /*a3f0*/  F2FP.BF16.F32.PACK_AB R55, R55, R42 ;  /* 0x0000002a3737723e */ /* 0x000fe200000010ff */
[----:B------:R-:W-:Y:S01]  /*a400*/  IMAD.MOV.U32 R42, RZ, RZ, R46 ;  /* 0x000000ffff2a7224 */ /* 0x000fe200078e002e */
[----:B------:R-:W-:Y:S01]  /*a410*/  F2FP.BF16.F32.PACK_AB R44, R40, R41 ;  /* 0x00000029282c723e */ /* 0x000fe200000010ff */
[----:B------:R-:W-:Y:S01]  /*a420*/  IMAD.MOV.U32 R40, RZ, RZ, R43 ;  /* 0x000000ffff287224 */ /* 0x000fe200078e002b */
[----:B------:R-:W-:Y:S01]  /*a430*/  F2FP.BF16.F32.PACK_AB R45, R57, R56 ;  /* 0x00000038392d723e */ /* 0x000fe200000010ff */
[----:B------:R-:W-:-:S02]  /*a440*/  IMAD.MOV.U32 R43, RZ, RZ, R47 ;  /* 0x000000ffff2b7224 */ /* 0x000fc400078e002f */
[----:B------:R-:W-:Y:S02]  /*a450*/  IMAD.MOV.U32 R41, RZ, RZ, R50 ;  /* 0x000000ffff297224 */ /* 0x000fe400078e0032 */
[----:B------:R-:W-:Y:S02]  /*a460*/  IMAD.MOV.U32 R46, RZ, RZ, R55 ;  /* 0x000000ffff2e7224 */ /* 0x000fe400078e0037 */
[----:B------:R-:W-:-:S07]  /*a470*/  IMAD.MOV.U32 R47, RZ, RZ, R58 ;  /* 0x000000ffff2f7224 */ /* 0x000fce00078e003a */
.L_x_518:
[----:B------:R-:W-:Y:S05]  /*a480*/  BSYNC B1 ;  /* 0x0000000000017941 */ /* 0x000fea0003800000 */
.L_x_517:
[----:B0-----:R0:W-:Y:S01]  /*a490*/  STG.E.128 desc[UR56][R48.64], R40 ;  /* 0x0000002830007986 */ /* 0x0011e2000c101d38 */
[----:B------:R-:W-:-:S13]  /*a4a0*/  ISETP.GE.AND P3, PT, R51, R146, PT ;  /* 0x000000923300720c */ /* 0x000fda0003f66270 */
[----:B------:R-:W-:Y:S05]  /*a4b0*/  @P3 BRA `(.L_x_467) ;  /* 0x0000000000f43947 */ /* 0x000fea0003800000 */
[--C-:B0-----:R-:W-:Y:S02]  /*a4c0*/  SHF.R.S32.HI R41, RZ, 0x1f, R51.reuse ;  /* 0x0000001fff297819 */ /* 0x101fe40000011433 */
[----:B------:R-:W-:-:S04]  /*a4d0*/  IADD3 R51, P3, P4, R114, R124, R51 ;  /* 0x0000007c72337210 */ /* 0x000fc80007c7e033 */
[----:B------:R-:W-:Y:S02]  /*a4e0*/  IADD3.X R52, R6, R52, R41, P3, P4 ;  /* 0x0000003406347210 */ /* 0x000fe40001fe8429 */
[----:B------:R-:W-:-:S04]  /*a4f0*/  LEA R120, P3, R51, R120, 0x1 ;  /* 0x0000007833787211 */ /* 0x000fc800078608ff */
[----:B------:R-:W-:-:S05]  /*a500*/  LEA.HI.X R121, R51, R121, R52, 0x1, P3 ;  /* 0x0000007933797211 */ /* 0x000fca00018f0c34 */
[----:B--2---:R0:W-:Y:S01]  /*a510*/  STG.E.128 desc[UR56][R120.64], R44 ;  /* 0x0000002c78007986 */ /* 0x0041e2000c101d38 */
[----:B------:R-:W-:Y:S05]  /*a520*/  BRA `(.L_x_467) ;  /* 0x0000000000d87947 */ /* 0x000fea0003800000 */
.L_x_434:
[----:B------:R-:W-:-:S06]  /*a530*/  UISETP.NE.AND UP0, UPT, UR58, 0x3, UPT ;  /* 0x000000033a00788c */ /* 0x000fcc000bf05270 */
[----:B------:R-:W-:-:S13]  /*a540*/  PLOP3.LUT P2, PT, PT, PT, UP0, 0x80, 0x0 ;  /* 0x000000000000781c */ /* 0x000fda0003f4f008 */
[----:B------:R-:W-:Y:S05]  /*a550*/  @!P2 BRA `(.L_x_519) ;  /* 0x000000000004a947 */ /* 0x000fea0003800000 */
[----:B------:R-:W-:Y:S01]  /*a560*/  BPT.TRAP 0x1 ;  /* 0x000000040000795c */ /* 0x000fe20000300000 */
.L_x_519:
[----:B------:R-:W-:Y:S01]  /*a570*/  IMAD R101, R16, 0x8, R2 ;  /* 0x0000000810657824 */ /* 0x000fe200078e0202 */
[----:B------:R-:W-:Y:S01]  /*a580*/  SHF.L.U32 R102, R184, 0x1f, RZ ;  /* 0x0000001fb8667819 */ /* 0x000fe200000006ff */
[----:B------:R-:W-:Y:S01]  /*a590*/  IMAD R100, R25, -0x80, R24 ;  /* 0xffffff8019647824 */ /* 0x000fe200078e0218 */
[----:B------:R-:W-:Y:S02]  /*a5a0*/  BSSY B1, `(.L_x_520) ;  /* 0x0000004000017945 */ /* 0x000fe40003800000 */
[----:B------:R-:W0:Y:S02]  /*a5b0*/  SYNCS.PHASECHK.TRANS64.TRYWAIT P3, [R101+URZ+0x34890], R102 ;  /* 0x03489066650075a7 */ /* 0x000e24000806017f */
[----:B------:R-:W-:Y:S01]  /*a5c0*/  VIMNMX R100, R100, 0x80, PT ;  /* 0x0000008064647848 */ /* 0x000fe20003fe0100 */
[----:B0-----:R-:W-:Y:S06]  /*a5d0*/  @!P3 BRA `(.L_x_521) ;  /* 0x000001780004b947 */ /* 0x001fec0003800000 */
.L_x_801:
[----:B------:R-:W-:Y:S05]  /*a5e0*/  BSYNC B1 ;  /* 0x0000000000017941 */ /* 0x000fea0003800000 */
.L_x_520:
[----:B------:R-:W-:Y:S01]  /*a5f0*/  ISETP.GE.AND P3, PT, R17, R100, PT ;  /* 0x000000641100720c */ /* 0x000fe20003f66270 */
[----:B------:R-:W-:-:S12]  /*a600*/  BSSY B1, `(.L_x_522) ;  /* 0x0000014000017945 */ /* 0x000fd80003800000 */
[----:B------:R-:W-:Y:S05]  /*a610*/  @P3 BRA `(.L_x_523) ;  /* 0x0000000000483947 */ /* 0x000fea0003800000 */
[----:B------:R-:W-:-:S13]  /*a620*/  ISETP.NE.AND P3, PT, R34, RZ, PT ;  /* 0x000000ff2200720c */ /* 0x000fda0003f65270 */
[----:B------:R-:W1:Y:S04]  /*a630*/  @P3 LDS.128 R40, [R47] ;  /* 0x000000002f283984 */ /* 0x000e680000000c00 */
[----:B-1----:R-:W-:Y:S01]  /*a640*/  @P3 STG.E.128 desc[UR56][R48.64], R40 ;  /* 0x0000002830003986 */ /* 0x002fe2000c101d38 */
[----:B------:R-:W-:-:S13]  /*a650*/  ISETP.NE.AND P3, PT, R38, RZ, PT ;  /* 0x000000ff2600720c */ /* 0x000fda0003f65270 */
[----:B------:R-:W1:Y:S04]  /*a660*/  @P3 LDS.128 R40, [R46] ;  /* 0x000000002e283984 */ /* 0x000e680000000c00 */
[----:B-1----:R-:W-:Y:S01]  /*a670*/  @P3 STG.E.128 desc[UR56][R48.64+0x40], R40 ;  /* 0x0000402830003986 */ /* 0x002fe2000c101d38 */
[----:B------:R-:W-:-:S13]  /*a680*/  ISETP.NE.AND P3, PT, R39, RZ, PT ;  /* 0x000000ff2700720c */ /* 0x000fda0003f65270 */
[----:B------:R-:W1:Y:S04]  /*a690*/  @P3 LDS.128 R40, [R47+0x4000] ;  /* 0x004000002f283984 */ /* 0x000e680000000c00 */
        /* <DEDUP_REMOVED lines=9> */
[----:B-1----:R1:W-:Y:S02]  /*a730*/  @P3 STG.E.128 desc[UR56][R48.64+0x140], R40 ;  /* 0x0001402830003986 */ /* 0x0023e4000c101d38 */
.L_x_523:
[----:B------:R-:W-:Y:S05]  /*a740*/  BSYNC B1 ;  /* 0x0000000000017941 */ /* 0x000fea0003800000 */
.L_x_522:
[----:B------:R-:W-:-:S13]  /*a750*/  ISETP.GE.AND P3, PT, R207, R100, PT ;  /* 0x00000064cf00720c */ /* 0x000fda0003f66270 */
[----:B------:R-:W-:Y:S05]  /*a760*/  @P3 BRA `(.L_x_467) ;  /* 0x0000000000483947 */ /* 0x000fea0003800000 */
[----:B------:R-:W-:-:S13]  /*a770*/  ISETP.NE.AND P3, PT, R34, RZ, PT ;  /* 0x000000ff2200720c */ /* 0x000fda0003f65270 */
[----:B-1----:R-:W1:Y:S04]  /*a780*/  @P3 LDS.128 R40, [R47+0x2000] ;  /* 0x002000002f283984 */ /* 0x002e680000000c00 */
        /* <DEDUP_REMOVED lines=16> */
.L_x_467:
[----:B------:R-:W-:Y:S05]  /*a890*/  BSYNC B0 ;  /* 0x0000000000007941 */ /* 0x000fea0003800000 */
.L_x_433:
[----:B01234-:R-:W0:Y:S01]  /*a8a0*/  S2R R40, SR_TID.X ;  /* 0x0000000000287919 */ /* 0x01fe220000002100 */
[----:B------:R-:W-:Y:S01]  /*a8b0*/  @!PT LDS RZ, [RZ] ;  /* 0x00000000fffff984 */ /* 0x000fe20000000800 */
[----:B------:R-:W-:Y:S01]  /*a8c0*/  @!PT LDS RZ, [RZ] ;  /* 0x00000000fffff984 */ /* 0x000fe20000000800 */
[----:B------:R-:W-:Y:S01]  /*a8d0*/  @!PT LDS RZ, [RZ] ;  /* 0x00000000fffff984 */ /* 0x000fe20000000800 */
[----:B------:R-:W-:Y:S01]  /*a8e0*/  @!PT LDS RZ, [RZ] ;  /* 0x00000000fffff984 */ /* 0x000fe20000000800 */
[----:B------:R1:W-:Y:S06]  /*a8f0*/  MEMBAR.ALL.CTA ;  /* 0x0000000000007992 */ /* 0x0003ec0000008000 */
[----:B-1----:R-:W1:Y:S01]  /*a900*/  FENCE.VIEW.ASYNC.S ;  /* 0x00000000000073c6 */ /* 0x002e620000000000 */
[----:B------:R-:W-:Y:S05]  /*a910*/  WARPSYNC.ALL ;  /* 0x0000000000007948 */ /* 0x000fea0003800000 */
[----:B------:R-:W-:Y:S01]  /*a920*/  BSSY B0, `(.L_x_524) ;  /* 0x0000009000007945 */ /* 0x000fe20003800000 */
[----:B0-----:R-:W-:Y:S01]  /*a930*/  LOP3.LUT R40, R40, 0x7f, RZ, 0xc0, !PT ;  /* 0x0000007f28287812 */ /* 0x001fe200078ec0ff */
[----:B-1----:R0:W-:Y:S03]  /*a940*/  BAR.SYNC.DEFER_BLOCKING R151, 0x80 ;  /* 0x000200970000751d */ /* 0x0021e60000010000 */
[----:B------:R-:W-:-:S13]  /*a950*/  ISETP.NE.AND P3, PT, R40, RZ, PT ;  /* 0x000000ff2800720c */ /* 0x000fda0003f65270 */
[----:B------:R-:W-:-:S05]  /*a960*/  @!P3 VIADD R40, R101, 0x348a0 ;  /* 0x000348a06528b836 */ /* 0x000fca0000000000 */
[----:B------:R-:W-:-:S04]  /*a970*/  @!P3 PRMT R40, RZ, 0x654, R40 ;  /* 0x00000654ff28b816 */ /* 0x000fc80000000028 */
[----:B------:R0:W-:Y:S01]  /*a980*/  @!P3 SYNCS.ARRIVE.TRANS64.RED.A1T0 RZ, [R40+URZ], RZ ;  /* 0x000000ff28ffb9a7 */ /* 0x0001e2000810043f */
[----:B------:R-:W-:Y:S05]  /*a990*/  @!P2 BRA `(.L_x_525) ;  /* 0x000000000004a947 */ /* 0x000fea0003800000 */
[----:B------:R-:W-:Y:S01]  /*a9a0*/  BPT.TRAP 0x1 ;  /* 0x000000040000795c */ /* 0x000fe20000300000 */
.L_x_525:
[----:B------:R-:W-:Y:S05]  /*a9b0*/  BSYNC B0 ;  /* 0x0000000000007941 */ /* 0x000fea0003800000 */
.L_x_524:
[----:B------:R-:W1:Y:S01]  /*a9c0*/  SYNCS.PHASECHK.TRANS64.TRYWAIT P2, [R101+URZ+0x348b0], R102 ;  /* 0x0348b066650075a7 */ /* 0x000e62000804017f */
[----:B------:R-:W-:Y:S01]  /*a9d0*/  ULDC UR59, c[0x0][0x320] ;  /* 0x0000c800003b7ab9 */ /* 0x000fe20000000800 */
[----:B------:R-:W-:Y:S01]  /*a9e0*/  ULDC.64 UR38, c[0x0][0x328] ;  /* 0x0000ca0000267ab9 */ /* 0x000fe20000000a00 */
[----:B------:R-:W-:Y:S01]  /*a9f0*/  ULDC.64 UR36, c[0x0][0x318] ;  /* 0x0000c60000247ab9 */ /* 0x000fe20000000a00 */
[----:B------:R-:W-:Y:S04]  /*aa00*/  BSSY B0, `(.L_x_526) ;  /* 0x0000002000007945 */ /* 0x000fe80003800000 */
[----:B-1----:R-:W-:Y:S05]  /*aa10*/  @!P2 BRA `(.L_x_527) ;  /* 0x000001740008a947 */ /* 0x002fea0003800000 */
.L_x_802:
[----:B------:R-:W-:Y:S05]  /*aa20*/  BSYNC B0 ;  /* 0x0000000000007941 */ /* 0x000fea0003800000 */
.L_x_526:
[----:B------:R-:W-:Y:S01]  /*aa30*/  ISETP.GE.AND P2, PT, R17, R100, PT ;  /* 0x000000641100720c */ /* 0x000fe20003f46270 */
[----:B0-----:R-:W-:Y:S01]  /*aa40*/  IMAD R40, R16, 0x4000, R15 ;  /* 0x0000400010287824 */ /* 0x001fe200078e020f */
[----:B------:R-:W-:Y:S01]  /*aa50*/  BSSY B0, `(.L_x_528) ;  /* 0x000001a000007945 */ /* 0x000fe20003800000 */
[----:B------:R-:W-:-:S04]  /*aa60*/  IMAD.WIDE R44, R25, 0x80, R118 ;  /* 0x00000080192c7825 */ /* 0x000fc800078e0276 */
[----:B------:R-:W-:Y:S02]  /*aa70*/  IMAD.IADD R48, R130, 0x1, R40 ;  /* 0x0000000182307824 */ /* 0x000fe400078e0228 */
[--C-:B------:R-:W-:Y:S02]  /*aa80*/  IMAD R49, R40, 0x2, R103.reuse ;  /* 0x0000000228317824 */ /* 0x100fe400078e0267 */
[----:B------:R-:W-:Y:S02]  /*aa90*/  IMAD R48, R48, 0x2, R103 ;  /* 0x0000000230307824 */ /* 0x000fe400078e0267 */
[----:B------:R-:W-:Y:S05]  /*aaa0*/  @P2 BRA `(.L_x_529) ;  /* 0x0000000000502947 */ /* 0x000fea0003800000 */
[----:B------:R-:W-:Y:S02]  /*aab0*/  IMAD R43, R45, UR38, RZ ;  /* 0x000000262d2b7c24 */ /* 0x000fe4000f8e02ff */
[----:B------:R-:W-:Y:S02]  /*aac0*/  IMAD.MOV.U32 R40, RZ, RZ, R112 ;  /* 0x000000ffff287224 */ /* 0x000fe400078e0070 */
[----:B------:R-:W-:Y:S02]  /*aad0*/  IMAD.MOV.U32 R41, RZ, RZ, R99 ;  /* 0x000000ffff297224 */ /* 0x000fe400078e0063 */
[C---:B------:R-:W-:Y:S02]  /*aae0*/  IMAD R43, R44.reuse, UR39, R43 ;  /* 0x000000272c2b7c24 */ /* 0x040fe4000f8e022b */
[----:B------:R-:W-:-:S04]  /*aaf0*/  IMAD.WIDE.U32 R40, R44, UR38, R40 ;  /* 0x000000262c287c25 */ /* 0x000fc8000f8e0028 */
[----:B------:R-:W-:Y:S01]  /*ab00*/  IMAD.IADD R41, R41, 0x1, R43 ;  /* 0x0000000129297824 */ /* 0x000fe200078e022b */
[----:B------:R-:W-:-:S04]  /*ab10*/  LEA R46, P2, R40, UR36, 0x1 ;  /* 0x00000024282e7c11 */ /* 0x000fc8000f8408ff */
[----:B------:R-:W-:Y:S02]  /*ab20*/  LEA.HI.X R47, R40, UR37, R41, 0x1, P2 ;  /* 0x00000025282f7c11 */ /* 0x000fe400090f0c29 */
[----:B------:R-:W-:-:S13]  /*ab30*/  ISETP.GE.AND P2, PT, R18, UR59, PT ;  /* 0x0000003b12007c0c */ /* 0x000fda000bf46270 */
[----:B------:R-:W0:Y:S04]  /*ab40*/  @!P2 LDS.128 R40, [R49] ;  /* 0x000000003128a984 */ /* 0x000e280000000c00 */
[----:B0-----:R-:W-:Y:S01]  /*ab50*/  @!P2 STG.E.128 desc[UR56][R46.64], R40 ;  /* 0x000000282e00a986 */ /* 0x001fe2000c101d38 */
[----:B------:R-:W-:-:S13]  /*ab60*/  ISETP.GE.AND P2, PT, R0, UR59, PT ;  /* 0x0000003b00007c0c */ /* 0x000fda000bf46270 */
[----:B------:R-:W0:Y:S04]  /*ab70*/  @!P2 LDS.128 R40, [R48] ;  /* 0x000000003028a984 */ /* 0x000e280000000c00 */
[----:B0-----:R-:W-:Y:S01]  /*ab80*/  @!P2 STG.E.128 desc[UR56][R46.64+0x40], R40 ;  /* 0x000040282e00a986 */ /* 0x001fe2000c101d38 */
[----:B------:R-:W-:-:S13]  /*ab90*/  ISETP.GE.AND P2, PT, R3, UR59, PT ;  /* 0x0000003b03007c0c */ /* 0x000fda000bf46270 */
[----:B------:R-:W0:Y:S04]  /*aba0*/  @!P2 LDS.128 R40, [R49+0x4000] ;  /* 0x004000003128a984 */ /* 0x000e280000000c00 */
[----:B0-----:R-:W-:Y:S01]  /*abb0*/  @!P2 STG.E.128 desc[UR56][R46.64+0x80], R40 ;  /* 0x000080282e00a986 */ /* 0x001fe2000c101d38 */
[----:B------:R-:W-:-:S13]  /*abc0*/  ISETP.GE.AND P2, PT, R4, UR59, PT ;  /* 0x0000003b04007c0c */ /* 0x000fda000bf46270 */
[----:B------:R-:W0:Y:S04]  /*abd0*/  @!P2 LDS.128 R40, [R48+0x4000] ;  /* 0x004000003028a984 */ /* 0x000e280000000c00 */
[----:B0-----:R0:W-:Y:S02]  /*abe0*/  @!P2 STG.E.128 desc[UR56][R46.64+0xc0], R40 ;  /* 0x0000c0282e00a986 */ /* 0x0011e4000c101d38 */
.L_x_529:
[----:B------:R-:W-:Y:S05]  /*abf0*/  BSYNC B0 ;  /* 0x0000000000007941 */ /* 0x000fea0003800000 */
.L_x_528:
[----:B------:R-:W-:Y:S01]  /*ac00*/  ISETP.GE.AND P2, PT, R207, R100, PT ;  /* 0x00000064cf00720c */ /* 0x000fe20003f46270 */
[----:B------:R-:W-:-:S12]  /*ac10*/  BSSY B0, `(.L_x_530) ;  /* 0x0000018000007945 */ /* 0x000fd80003800000 */
[----:B------:R-:W-:Y:S05]  /*ac20*/  @P2 BRA `(.L_x_531) ;  /* 0x0000000000582947 */ /* 0x000fea0003800000 */
[----:B0-----:R-:W-:Y:S01]  /*ac30*/  IADD3 R43, P2, R44, 0x40, RZ ;  /* 0x000000402c2b7810 */ /* 0x001fe20007f5e0ff */
[----:B------:R-:W-:Y:S02]  /*ac40*/  IMAD.MOV.U32 R40, RZ, RZ, R112 ;  /* 0x000000ffff287224 */ /* 0x000fe400078e0070 */
[----:B------:R-:W-:Y:S02]  /*ac50*/  IMAD.MOV.U32 R41, RZ, RZ, R99 ;  /* 0x000000ffff297224 */ /* 0x000fe400078e0063 */
[----:B------:R-:W-:Y:S02]  /*ac60*/  IMAD.X R44, RZ, RZ, R45, P2 ;  /* 0x000000ffff2c7224 */ /* 0x000fe400010e062d */
[----:B------:R-:W-:-:S04]  /*ac70*/  IMAD.WIDE.U32 R40, R43, UR38, R40 ;  /* 0x000000262b287c25 */ /* 0x000fc8000f8e0028 */
[----:B------:R-:W-:-:S04]  /*ac80*/  IMAD R44, R44, UR38, RZ ;  /* 0x000000262c2c7c24 */ /* 0x000fc8000f8e02ff */
[----:B------:R-:W-:Y:S01]  /*ac90*/  IMAD R43, R43, UR39, R44 ;  /* 0x000000272b2b7c24 */ /* 0x000fe2000f8e022c */
[----:B------:R-:W-:-:S03]  /*aca0*/  LEA R44, P2, R40, UR36, 0x1 ;  /* 0x00000024282c7c11 */ /* 0x000fc6000f8408ff */
[----:B------:R-:W-:-:S05]  /*acb0*/  IMAD.IADD R41, R41, 0x1, R43 ;  /* 0x0000000129297824 */ /* 0x000fca00078e022b */
[----:B------:R-:W-:Y:S02]  /*acc0*/  LEA.HI.X R45, R40, UR37, R41, 0x1, P2 ;  /* 0x00000025282d7c11 */ /* 0x000fe400090f0c29 */
[----:B------:R-:W-:-:S13]  /*acd0*/  ISETP.GE.AND P2, PT, R18, UR59, PT ;  /* 0x0000003b12007c0c */ /* 0x000fda000bf46270 */
[----:B------:R-:W0:Y:S04]  /*ace0*/  @!P2 LDS.128 R40, [R49+0x2000] ;  /* 0x002000003128a984 */ /* 0x000e280000000c00 */
[----:B0-----:R-:W-:Y:S01]  /*acf0*/  @!P2 STG.E.128 desc[UR56][R44.64], R40 ;  /* 0x000000282c00a986 */ /* 0x001fe2000c101d38 */
        /* <DEDUP_REMOVED lines=8> */
[----:B0-----:R2:W-:Y:S02]  /*ad80*/  @!P2 STG.E.128 desc[UR56][R44.64+0xc0], R40 ;  /* 0x0000c0282c00a986 */ /* 0x0015e4000c101d38 */
.L_x_531:
[----:B------:R-:W-:Y:S05]  /*ad90*/  BSYNC B0 ;  /* 0x0000000000007941 */ /* 0x000fea0003800000 */
.L_x_530:
[----:B0-2---:R-:W2:Y:S01]  /*ada0*/  LDL R40, [R1+0x10] ;  /* 0x0000100001287983 */ /* 0x005ea20000100800 */
[----:B-1----:R-:W-:Y:S01]  /*adb0*/  @!P3 VIADD R101, R101, 0x348c0 ;  /* 0x000348c06565b836 */ /* 0x002fe20000000000 */
[----:B------:R-:W-:Y:S01]  /*adc0*/  PLOP3.LUT P2, PT, PT, PT, PT, 0x8, 0x0 ;  /* 0x000000000000781c */ /* 0x000fe20003f4e170 */
[----:B------:R-:W-:Y:S01]  /*add0*/  VIADD R16, R16, 0x1 ;  /* 0x0000000110107836 */ /* 0x000fe20000000000 */
[----:B------:R-:W-:Y:S01]  /*ade0*/  @!PT LDS RZ, [RZ] ;  /* 0x00000000fffff984 */ /* 0x000fe20000000800 */
[----:B------:R-:W-:Y:S01]  /*adf0*/  @!PT LDS RZ, [RZ] ;  /* 0x00000000fffff984 */ /* 0x000fe20000000800 */
[----:B------:R-:W-:Y:S01]  /*ae00*/  @!PT LDS RZ, [RZ] ;  /* 0x00000000fffff984 */ /* 0x000fe20000000800 */
[----:B------:R-:W-:Y:S01]  /*ae10*/  @!PT LDS RZ, [RZ] ;  /* 0x00000000fffff984 */ /* 0x000fe20000000800 */
[----:B------:R0:W-:Y:S06]  /*ae20*/  MEMBAR.ALL.CTA ;  /* 0x0000000000007992 */ /* 0x0001ec0000008000 */
[----:B0-----:R-:W0:Y:S01]  /*ae30*/  FENCE.VIEW.ASYNC.S ;  /* 0x00000000000073c6 */ /* 0x001e220000000000 */
[----:B------:R-:W-:Y:S01]  /*ae40*/  @!P3 PRMT R101, RZ, 0x654, R101 ;  /* 0x00000654ff65b816 */ /* 0x000fe20000000065 */
[----:B0-----:R1:W-:Y:S06]  /*ae50*/  BAR.SYNC.DEFER_BLOCKING R151, 0x80 ;  /* 0x000200970000751d */ /* 0x0013ec0000010000 */
[----:B------:R1:W-:Y:S01]  /*ae60*/  @!P3 SYNCS.ARRIVE.TRANS64.RED.A1T0 RZ, [R101+URZ], RZ ;  /* 0x000000ff65ffb9a7 */ /* 0x0003e2000810043f */
[----:B------:R-:W-:-:S04]  /*ae70*/  ISETP.NE.AND P3, PT, R16, 0x2, PT ;  /* 0x000000021000780c */ /* 0x000fc80003f65270 */
[----:B------:R-:W-:Y:S02]  /*ae80*/  SEL R41, RZ, 0x1, P3 ;  /* 0x00000001ff297807 */ /* 0x000fe40001800000 */
[----:B------:R-:W-:Y:S02]  /*ae90*/  SEL R16, R16, RZ, P3 ;  /* 0x000000ff10107207 */ /* 0x000fe40001800000 */
[----:B------:R-:W-:Y:S02]  /*aea0*/  LOP3.LUT R184, R184, R41, RZ, 0x3c, !PT ;  /* 0x00000029b8b87212 */ /* 0x000fe400078e3cff */
[----:B--2---:R-:W-:-:S13]  /*aeb0*/  LOP3.LUT P4, RZ, R40, 0x2, RZ, 0xc0, !PT ;  /* 0x0000000228ff7812 */ /* 0x004fda000788c0ff */
[----:B-1----:R-:W-:Y:S05]  /*aec0*/  @P4 BRA `(.L_x_532) ;  /* 0xffffff7c00884947 */ /* 0x002fea000383ffff */
.L_x_428:
[----:B------:R-:W-:Y:S01]  /*aed0*/  BSSY B0, `(.L_x_533) ;  /* 0x0000005000007945 */ /* 0x000fe20003800000 */
[----:B------:R-:W-:-:S03]  /*aee0*/  IMAD.MOV.U32 R0, RZ, RZ, RZ ;  /* 0x000000ffff007224 */ /* 0x000fc600078e00ff */
[----:B------:R-:W-:Y:S05]  /*aef0*/  @P2 BRA `(.L_x_534) ;  /* 0x0000000000082947 */ /* 0x000fea0003800000 */
[----:B------:R-:W1:Y:S02]  /*af00*/  FENCE.VIEW.ASYNC.G ;  /* 0x00000000000073c6 */ /* 0x000e640000000100 */
[----:B-1----:R-:W-:Y:S06]  /*af10*/  BAR.ARV 0xc, 0x180 ;  /* 0x0306000000007b1d */ /* 0x002fec0000002000 */
.L_x_534:
[----:B------:R-:W-:Y:S05]  /*af20*/  BSYNC B0 ;  /* 0x0000000000007941 */ /* 0x000fea0003800000 */
.L_x_533:
[----:B------:R-:W2:Y:S01]  /*af30*/  LDL R3, [R1+0x10] ;  /* 0x0000100001037983 */ /* 0x000ea20000100800 */
[----:B------:R-:W-:Y:S01]  /*af40*/  BSSY B0, `(.L_x_535) ;  /* 0x0000020000007945 */ /* 0x000fe20003800000 */
[----:B--2---:R-:W-:-:S13]  /*af50*/  LOP3.LUT P0, RZ, R3, 0x4, RZ, 0xc0, !PT ;  /* 0x0000000403ff7812 */ /* 0x004fda000780c0ff */
        /* <DEDUP_REMOVED lines=30> */
.L_x_536:
[----:B------:R-:W-:Y:S05]  /*b140*/  BSYNC B0 ;  /* 0x0000000000007941 */ /* 0x000fea0003800000 */
.L_x_535:
[-C--:B------:R-:W-:Y:S01]  /*b150*/  IMAD R197, R209, R0.reuse, RZ ;  /* 0x00000000d1c57224 */ /* 0x080fe200078e02ff */
[----:B------:R-:W-:Y:S02]  /*b160*/  PLOP3.LUT P0, PT, PT, PT, PT, 0x80, 0x0 ;  /* 0x000000000000781c */ /* 0x000fe40003f0f070 */
[----:B------:R-:W-:Y:S02]  /*b170*/  CS2R R20, SRZ ;  /* 0x0000000000147805 */ /* 0x000fe4000001ff00 */
[----:B------:R-:W-:Y:S02]  /*b180*/  CS2R R86, SRZ ;  /* 0x0000000000567805 */ /* 0x000fe4000001ff00 */
[----:B------:R-:W-:Y:S02]  /*b190*/  CS2R R84, SRZ ;  /* 0x0000000000547805 */ /* 0x000fe4000001ff00 */
[----:B------:R-:W-:Y:S02]  /*b1a0*/  VIADDMNMX R149, R197, R0, R149, PT ;  /* 0x00000000c5957246 */ /* 0x000fe40003800195 */
[----:B------:R-:W-:-:S02]  /*b1b0*/  CS2R R82, SRZ ;  /* 0x0000000000527805 */ /* 0x000fc4000001ff00 */
[----:B------:R-:W-:Y:S02]  /*b1c0*/  CS2R R80, SRZ ;  /* 0x0000000000507805 */ /* 0x000fe4000001ff00 */
[----:B------:R-:W-:Y:S02]  /*b1d0*/  CS2R R78, SRZ ;  /* 0x00000000004e7805 */ /* 0x000fe4000001ff00 */
[----:B------:R-:W-:Y:S02]  /*b1e0*/  ISETP.GT.AND P1, PT, R149, R197, PT ;  /* 0x000000c59500720c */ /* 0x000fe40003f24270 */
        /* <DEDUP_REMOVED lines=28> */
[----:B------:R-:W1:Y:S02]  /*b3b0*/  S2R R4, SR_TID.X ;  /* 0x0000000000047919 */ /* 0x000e640000002100 */
[----:B-1----:R-:W-:-:S05]  /*b3c0*/  VIADD R4, R4, 0xffffff80 ;  /* 0xffffff8004047836 */ /* 0x002fca0000000000 */
[----:B------:R-:W-:-:S04]  /*b3d0*/  SHF.R.S32.HI R3, RZ, 0x1f, R4 ;  /* 0x0000001fff037819 */ /* 0x000fc80000011404 */
[----:B------:R-:W-:-:S04]  /*b3e0*/  LEA.HI R3, R3, R4, RZ, 0x7 ;  /* 0x0000000403037211 */ /* 0x000fc800078f38ff */
[----:B------:R-:W-:-:S05]  /*b3f0*/  SHF.R.S32.HI R3, RZ, 0x7, R3 ;  /* 0x00000007ff037819 */ /* 0x000fca0000011403 */
[----:B------:R-:W1:Y:S02]  /*b400*/  SHFL.IDX PT, R0, R3, RZ, 0x1f ;  /* 0x00001fff03007589 */ /* 0x000e6400000e0000 */
[----:B-1----:R-:W-:-:S04]  /*b410*/  LEA.HI R3, R0, R0, RZ, 0x1 ;  /* 0x0000000000037211 */ /* 0x002fc800078f08ff */
[----:B------:R-:W-:-:S05]  /*b420*/  LOP3.LUT R3, R3, 0x1e, RZ, 0xc0, !PT ;  /* 0x0000001e03037812 */ /* 0x000fca00078ec0ff */
[----:B------:R-:W-:Y:S02]  /*b430*/  IMAD.IADD R3, R0, 0x1, -R3 ;  /* 0x0000000100037824 */ /* 0x000fe400078e0a03 */
[----:B------:R-:W-:-:S03]  /*b440*/  IMAD.U32 R0, RZ, RZ, UR61 ;  /* 0x0000003dff007e24 */ /* 0x000fc6000f8e00ff */
[----:B------:R-:W-:Y:S02]  /*b450*/  LEA R3, R3, UR61, 0xd ;  /* 0x0000003d03037c11 */ /* 0x000fe4000f8e68ff */
[----:B------:R-:W-:Y:S02]  /*b460*/  LOP3.LUT P0, RZ, R0, 0x3ff, RZ, 0xc0, !PT ;  /* 0x000003ff00ff7812 */ /* 0x000fe4000780c0ff */
[----:B------:R-:W-:Y:S02]  /*b470*/  SHF.R.U32.HI R3, RZ, 0x4, R3 ;  /* 0x00000004ff037819 */ /* 0x000fe40000011603 */
[----:B------:R-:W-:Y:S02]  /*b480*/  P2R R24, PR, RZ, 0x1 ;  /* 0x00000001ff187803 */ /* 0x000fe40000000000 */
[----:B------:R-:W-:-:S07]  /*b490*/  LOP3.LUT R36, R3, 0x3fff, RZ, 0xc0, !PT ;  /* 0x00003fff03247812 */ /* 0x000fce00078ec0ff */
        /* <DEDUP_REMOVED lines=17> */
.L_x_538:
[----:B------:R-:W-:Y:S02]  /*b5b0*/  ULDC UR4, c[0x0][0x3f4] ;  /* 0x0000fd0000047ab9 */ /* 0x000fe40000000800 */
[----:B------:R-:W-:-:S13]  /*b5c0*/  ISETP.LT.AND P0, PT, RZ, UR4, PT ;  /* 0x00000004ff007c0c */ /* 0x000fda000bf01270 */
[----:B------:R-:W-:Y:S05]  /*b5d0*/  @P0 BRA `(.L_x_539) ;  /* 0x00000000003c0947 */ /* 0x000fea0003800000 */
[----:B------:R-:W-:-:S04]  /*b5e0*/  LEA.HI R0, R206, R206, RZ, 0x1 ;  /* 0x000000cece007211 */ /* 0x000fc800078f08ff */
[----:B------:R-:W-:-:S05]  /*b5f0*/  LOP3.LUT R3, R0, 0xfffffffe, RZ, 0xc0, !PT ;  /* 0xfffffffe00037812 */ /* 0x000fca00078ec0ff */
[----:B------:R-:W-:-:S05]  /*b600*/  IMAD.IADD R3, R206, 0x1, -R3 ;  /* 0x00000001ce037824 */ /* 0x000fca00078e0a03 */
[----:B------:R-:W-:-:S04]  /*b610*/  SHF.L.U32 R3, R3, 0x1f, RZ ;  /* 0x0000001f03037819 */ /* 0x000fc800000006ff */
[----:B------:R1:W2:Y:S03]  /*b620*/  SYNCS.PHASECHK.TRANS64.TRYWAIT P0, [R2+URZ+0x34800], R3 ;  /* 0x03480003020075a7 */ /* 0x0002a6000800017f */
[----:B--2---:R-:W-:Y:S05]  /*b630*/  @!P0 NANOSLEEP.SYNCS 0x989680 ;  /* 0x009896800000895d */ /* 0x004fea0003900000 */
[----:B------:R-:W2:Y:S01]  /*b640*/  @!P0 SYNCS.PHASECHK.TRANS64 P0, [R2+URZ+0x34800], R3 ;  /* 0x03480003020085a7 */ /* 0x000ea2000800007f */
[----:B------:R-:W-:Y:S04]  /*b650*/  BSSY B0, `(.L_x_540) ;  /* 0x0000006000007945 */ /* 0x000fe80003800000 */
[----:B--2---:R-:W-:Y:S05]  /*b660*/  @P0 BRA `(.L_x_541) ;  /* 0x0000000000100947 */ /* 0x004fea0003800000 */
.L_x_542:
[----:B--2---:R2:W3:Y:S02]  /*b670*/  SYNCS.PHASECHK.TRANS64.TRYWAIT P0, [R2+URZ+0x34800], R3 ;  /* 0x03480003020075a7 */ /* 0x0044e4000800017f */
[----:B---3--:R-:W-:Y:S05]  /*b680*/  @!P0 NANOSLEEP.SYNCS 0x989680 ;  /* 0x009896800000895d */ /* 0x008fea0003900000 */
[----:B------:R-:W3:Y:S02]  /*b690*/  @!P0 SYNCS.PHASECHK.TRANS64 P0, [R2+URZ+0x34800], R3 ;  /* 0x03480003020085a7 */ /* 0x000ee4000800007f */
[----:B---3--:R-:W-:Y:S05]  /*b6a0*/  @!P0 BRA `(.L_x_542) ;  /* 0xfffffffc00f08947 */ /* 0x008fea000383ffff */
.L_x_541:
[----:B------:R-:W-:Y:S05]  /*b6b0*/  BSYNC B0 ;  /* 0x0000000000007941 */ /* 0x000fea0003800000 */
.L_x_540:
[----:B------:R-:W-:Y:S05]  /*b6c0*/  BRA `(.L_x_543) ;  /* 0x0000005800647947 */ /* 0x000fea0003800000 */
.L_x_539:
[----:B-----5:R-:W-:Y:S01]  /*b6d0*/  SHF.R.S32.HI R0, RZ, 0x1f, R143 ;  /* 0x0000001fff007819 */ /* 0x020fe2000001148f */
[----:B------:R-:W-:Y:S01]  /*b6e0*/  ULDC.64 UR4, c[0x0][0x3f8] ;  /* 0x0000fe0000047ab9 */ /* 0x000fe20000000a00 */
[----:B------:R-:W-:Y:S01]  /*b6f0*/  ULDC.64 UR6, c[0x0][0x408] ;  /* 0x0001020000067ab9 */ /* 0x000fe20000000a00 */
[----:B------:R-:W-:Y:S01]  /*b700*/  ISETP.NE.AND P2, PT, R24, RZ, PT ;  /* 0x000000ff1800720c */ /* 0x000fe20003f45270 */
[----:B------:R-:W-:-:S04]  /*b710*/  IMAD.WIDE.U32 R4, R143, UR4, RZ ;  /* 0x000000048f047c25 */ /* 0x000fc8000f8e00ff */
[C---:B0-----:R-:W-:Y:S02]  /*b720*/  IMAD R6, R0.reuse, UR4, RZ ;  /* 0x0000000400067c24 */ /* 0x041fe4000f8e02ff */
[----:B------:R-:W-:Y:S02]  /*b730*/  IMAD R0, R0, UR6, RZ ;  /* 0x0000000600007c24 */ /* 0x000fe4000f8e02ff */
[C---:B------:R-:W-:Y:S01]  /*b740*/  IMAD R41, R143.reuse, UR5, R6 ;  /* 0x000000058f297c24 */ /* 0x040fe2000f8e0206 */
[----:B------:R-:W-:Y:S01]  /*b750*/  ULDC.64 UR4, c[0x0][0x3e8] ;  /* 0x0000fa0000047ab9 */ /* 0x000fe20000000a00 */
[----:B------:R-:W-:Y:S01]  /*b760*/  IMAD.WIDE.U32 R44, R143, UR6, RZ ;  /* 0x000000068f2c7c25 */ /* 0x000fe2000f8e00ff */
[----:B------:R-:W-:-:S03]  /*b770*/  LEA R39, P0, R4, UR4, 0x1 ;  /* 0x0000000404277c11 */ /* 0x000fc6000f8008ff */
[----:B------:R-:W-:Y:S01]  /*b780*/  IMAD R3, R143, UR7, R0 ;  /* 0x000000078f037c24 */ /* 0x000fe2000f8e0200 */
[----:B------:R-:W-:Y:S01]  /*b790*/  ULDC.64 UR6, c[0x0][0x400] ;  /* 0x0001000000067ab9 */ /* 0x000fe20000000a00 */
[----:B------:R-:W-:Y:S01]  /*b7a0*/  IMAD.IADD R41, R41, 0x1, R5 ;  /* 0x0000000129297824 */ /* 0x000fe200078e0205 */
[----:B------:R-:W-:Y:S01]  /*b7b0*/  LEA R37, P1, R44, UR6, 0x1 ;  /* 0x000000062c257c11 */ /* 0x000fe2000f8208ff */
[----:B------:R-:W-:-:S03]  /*b7c0*/  IMAD.IADD R3, R3, 0x1, R45 ;  /* 0x0000000103037824 */ /* 0x000fc600078e022d */
[----:B------:R-:W-:Y:S02]  /*b7d0*/  LEA.HI.X R41, R4, UR5, R41, 0x1, P0 ;  /* 0x0000000504297c11 */ /* 0x000fe400080f0c29 */
[----:B------:R-:W-:Y:S01]  /*b7e0*/  LEA.HI.X R44, R44, UR7, R3, 0x1, P1 ;  /* 0x000000072c2c7c11 */ /* 0x000fe200088f0c03 */
[----:B------:R-:W-:Y:S06]  /*b7f0*/  @!P2 BRA `(.L_x_544) ;  /* 0x000000000040a947 */ /* 0x000fec0003800000 */
[----:B------:R-:W-:Y:S01]  /*b800*/  MOV R14, 0x0 ;  /* 0x00000000000e7802 */ /* 0x000fe20000000f00 */
[----:B------:R-:W-:Y:S01]  /*b810*/  ULDC.64 UR4, c[0x4][0x118] ;  /* 0x0100460000047ab9 */ /* 0x000fe20000000a00 */
[----:B------:R-:W-:Y:S01]  /*b820*/  ULDC.64 UR6, c[0x4][0x120] ;  /* 0x0100480000067ab9 */ /* 0x000fe20000000a00 */
[----:B------:R-:W-:Y:S02]  /*b830*/  IMAD.U32 R4, RZ, RZ, UR4 ;  /* 0x00000004ff047e24 */ /* 0x000fe4000f8e00ff */
[----:B------:R-:W-:Y:S01]  /*b840*/  IMAD.U32 R5, RZ, RZ, UR5 ;  /* 0x00000005ff057e24 */ /* 0x000fe2000f8e00ff */
[----:B------:R-:W0:Y:S01]  /*b850*/  LDC.64 R14, c[0x4][R14] ;  /* 0x010000000e0e7b82 */ /* 0x000e220000000a00 */
[----:B------:R-:W-:Y:S01]  /*b860*/  ULDC.64 UR4, c[0x4][0x88] ;  /* 0x0100220000047ab9 */ /* 0x000fe20000000a00 */
        /* <DEDUP_REMOVED lines=9> */
.L_x_544:
[----:B------:R-:W-:Y:S01]  /*b900*/  ULDC.U8 UR4, c[0x0][0x410] ;  /* 0x0001040000047ab9 */ /* 0x000fe20000000000 */
[----:B------:R-:W-:Y:S01]  /*b910*/  BSSY B0, `(.L_x_545) ;  /* 0x000056c000007945 */ /* 0x000fe20003800000 */
[----:B------:R-:W-:Y:S01]  /*b920*/  ISETP.NE.AND P0, PT, RZ, UR4, PT ;  /* 0x00000004ff007c0c */ /* 0x000fe2000bf05270 */
[----:B------:R-:W-:-:S12]  /*b930*/  IMAD R0, R145, 0x80, R17 ;  /* 0x0000008091007824 */ /* 0x000fd800078e0211 */
[----:B------:R-:W-:Y:S05]  /*b940*/  @!P0 BRA `(.L_x_546) ;  /* 0x0000002800b48947 */ /* 0x000fea0003800000 */
[----:B------:R-:W-:-:S03]  /*b950*/  UMOV UR4, 0xffffffff ;  /* 0xffffffff00047882 */ /* 0x000fc60000000000 */
[----:B------:R-:W-:Y:S05]  /*b960*/  BRA.DIV UR4, `(.L_x_547) ;  /* 0x0000016604487947 */ /* 0x000fea000b800000 */
[----:B------:R0:W1:Y:S04]  /*b970*/  SHFL.IDX PT, R42, R41, RZ, 0x1c1f ;  /* 0x001c1fff292a7589 */ /* 0x00006800000e0000 */
[----:B------:R-:W2:Y:S04]  /*b980*/  SHFL.IDX PT, R39, R39, RZ, 0x1c1f ;  /* 0x001c1fff27277589 */ /* 0x000ea800000e0000 */
[----:B------:R-:W3:Y:S04]  /*b990*/  SHFL.IDX PT, R44, R44, RZ, 0x1c1f ;  /* 0x001c1fff2c2c7589 */ /* 0x000ee800000e0000 */
[----:B0-----:R-:W4:Y:S02]  /*b9a0*/  SHFL.IDX PT, R37, R37, RZ, 0x1c1f ;  /* 0x001c1fff25257589 */ /* 0x001f2400000e0000 */
.L_x_808:
[----:B------:R-:W-:Y:S01]  /*b9b0*/  ULDC UR4, c[0x0][0x448] ;  /* 0x0001120000047ab9 */ /* 0x000fe20000000800 */
[----:B------:R-:W-:Y:S01]  /*b9c0*/  LOP3.LUT R8, R191, 0x18, R18, 0xf8, !PT ;  /* 0x00000018bf087812 */ /* 0x000fe200078ef812 */
[----:B------:R-:W-:Y:S01]  /*b9d0*/  IMAD R43, R150, UR4, RZ ;  /* 0x00000004962b7c24 */ /* 0x000fe2000f8e02ff */
[----:B------:R-:W-:Y:S01]  /*b9e0*/  BSSY B1, `(.L_x_548) ;  /* 0x0000054000017945 */ /* 0x000fe20003800000 */
[----:B------:R-:W-:Y:S02]  /*b9f0*/  LOP3.LUT P0, RZ, R231, 0x4, RZ, 0xc0, !PT ;  /* 0x00000004e7ff7812 */ /* 0x000fe4000780c0ff */
[----:B------:R-:W-:Y:S02]  /*ba00*/  CS2R R4, SRZ ;  /* 0x0000000000047805 */ /* 0x000fe4000001ff00 */
[----:B------:R-:W-:Y:S02]  /*ba10*/  LOP3.LUT R3, R8, R193, RZ, 0x3c, !PT ;  /* 0x000000c108037212 */ /* 0x000fe400078e3cff */
[----:B------:R-:W-:-:S02]  /*ba20*/  CS2R R6, SRZ ;  /* 0x0000000000067805 */ /* 0x000fc4000001ff00 */
[----:B------:R-:W-:Y:S01]  /*ba30*/  ISETP.GE.AND P1, PT, R0, R43, PT ;  /* 0x0000002b0000720c */ /* 0x000fe20003f26270 */
[----:B------:R-:W-:Y:S01]  /*ba40*/  IMAD R43, R145, -0x80, R43 ;  /* 0xffffff80912b7824 */ /* 0x000fe200078e022b */
[----:B------:R-:W-:Y:S01]  /*ba50*/  CS2R R8, SRZ ;  /* 0x0000000000087805 */ /* 0x000fe2000001ff00 */
[----:B------:R-:W-:Y:S01]  /*ba60*/  IMAD R3, R192, 0x200, R3 ;  /* 0x00000200c0037824 */ /* 0x000fe200078e0203 */
[----:B------:R-:W-:Y:S02]  /*ba70*/  CS2R R10, SRZ ;  /* 0x00000000000a7805 */ /* 0x000fe4000001ff00 */
[----:B------:R-:W-:Y:S02]  /*ba80*/  CS2R R12, SRZ ;  /* 0x00000000000c7805 */ /* 0x000fe4000001ff00 */
[----:B------:R-:W-:Y:S01]  /*ba90*/  CS2R R14, SRZ ;  /* 0x00000000000e7805 */ /* 0x000fe2000001ff00 */
[----:B------:R-:W-:Y:S01]  /*baa0*/  IMAD R3, R3, 0x2, R2 ;  /* 0x0000000203037824 */ /* 0x000fe200078e0202 */
[----:B------:R-:W-:-:S02]  /*bab0*/  CS2R R20, SRZ ;  /* 0x0000000000147805 */ /* 0x000fc4000001ff00 */
[----:B------:R-:W-:Y:S02]  /*bac0*/  CS2R R24, SRZ ;  /* 0x0000000000187805 */ /* 0x000fe4000001ff00 */
[----:B------:R-:W-:Y:S02]  /*bad0*/  CS2R R26, SRZ ;  /* 0x00000000001a7805 */ /* 0x000fe4000001ff00 */
[----:B------:R-:W-:Y:S02]  /*bae0*/  CS2R R28, SRZ ;  /* 0x00000000001c7805 */ /* 0x000fe4000001ff00 */
[----:B------:R-:W-:Y:S01]  /*baf0*/  CS2R R30, SRZ ;  /* 0x00000000001e7805 */ /* 0x000fe2000001ff00 */
[C---:B------:R-:W-:Y:S01]  /*bb00*/  VIADD R45, R3.reuse, 0x10400 ;  /* 0x00010400032d7836 */ /* 0x040fe20000000000 */
[----:B------:R-:W-:Y:S01]  /*bb10*/  CS2R R32, SRZ ;  /* 0x0000000000207805 */ /* 0x000fe2000001ff00 */
[----:B------:R-:W-:Y:S01]  /*bb20*/  VIADD R0, R3, 0x10440 ;  /* 0x0001044003007836 */ /* 0x000fe20000000000 */
[----:B------:R-:W-:Y:S06]  /*bb30*/  @P1 BRA `(.L_x_549) ;  /* 0x0000000000f81947 */ /* 0x000fec0003800000 */
[----:B------:R-:W3:Y:S01]  /*bb40*/  LDL R49, [R1+0x14] ;  /* 0x0000140001317983 */ /* 0x000ee20000100800 */
[----:B------:R-:W-:-:S03]  /*bb50*/  ULDC UR4, c[0x0][0x3f4] ;  /* 0x0000fd0000047ab9 */ /* 0x000fc60000000800 */
[----:B------:R-:W3:Y:S04]  /*bb60*/  LDL R38, [R1+0x4c] ;  /* 0x00004c0001267983 */ /* 0x000ee80000100800 */
[----:B------:R-:W3:Y:S04]  /*bb70*/  LDL R47, [R1+0x48] ;  /* 0x00004800012f7983 */ /* 0x000ee80000100800 */
[----:B------:R-:W3:Y:S04]  /*bb80*/  LDL R48, [R1+0x54] ;  /* 0x0000540001307983 */ /* 0x000ee80000100800 */
[----:B------:R-:W3:Y:S01]  /*bb90*/  LDL R46, [R1+0x50] ;  /* 0x00005000012e7983 */ /* 0x000ee20000100800 */
[----:B------:R-:W-:-:S02]  /*bba0*/  ISETP.GE.AND P2, PT, R22, UR4, PT ;  /* 0x0000000416007c0c */ /* 0x000fc4000bf46270 */
[----:B------:R-:W-:Y:S02]  /*bbb0*/  ISETP.GE.AND P3, PT, R187, UR4, PT ;  /* 0x00000004bb007c0c */ /* 0x000fe4000bf66270 */
[----:B------:R-:W-:Y:S02]  /*bbc0*/  ISETP.GE.AND P4, PT, R186, UR4, PT ;  /* 0x00000004ba007c0c */ /* 0x000fe4000bf86270 */
[----:B------:R-:W-:Y:S02]  /*bbd0*/  CS2R R20, SRZ ;  /* 0x0000000000147805 */ /* 0x000fe4000001ff00 */
[----:B------:R-:W-:-:S05]  /*bbe0*/  CS2R R4, SRZ ;  /* 0x0000000000047805 */ /* 0x000fca000001ff00 */
[----:B--2---:R-:W-:Y:S02]  /*bbf0*/  @!P2 IMAD.MOV.U32 R8, RZ, RZ, R39 ;  /* 0x000000ffff08a224 */ /* 0x004fe400078e0027 */
[----:B-1----:R-:W-:Y:S02]  /*bc00*/  @!P2 IMAD.MOV.U32 R9, RZ, RZ, R42 ;  /* 0x000000ffff09a224 */ /* 0x002fe400078e002a */
[----:B----4-:R-:W-:Y:S02]  /*bc10*/  @!P2 IMAD.MOV.U32 R6, RZ, RZ, R37 ;  /* 0x000000ffff06a224 */ /* 0x010fe400078e0025 */
[----:B---3--:R-:W-:Y:S01]  /*bc20*/  @!P2 IMAD.MOV.U32 R7, RZ, RZ, R44 ;  /* 0x000000ffff07a224 */ /* 0x008fe200078e002c */
[----:B------:R-:W-:Y:S01]  /*bc30*/  @!P3 IADD3 R10, P1, R39, R234, RZ ;  /* 0x000000ea270ab210 */ /* 0x000fe20007f3e0ff */
[----:B------:R-:W-:-:S04]  /*bc40*/  @!P2 IMAD.WIDE R8, R22, 0x2, R8 ;  /* 0x000000021608a825 */ /* 0x000fc800078e0208 */
[----:B------:R-:W-:Y:S01]  /*bc50*/  @!P2 IMAD.WIDE R12, R22, 0x2, R6 ;  /* 0x00000002160ca825 */ /* 0x000fe200078e0206 */
[----:B------:R0:W5:Y:S03]  /*bc60*/  @!P2 LD.E.64 R20, desc[UR56][R8.64] ;  /* 0x000000380814a980 */ /* 0x000166000c101b00 */
[----:B------:R-:W-:Y:S01]  /*bc70*/  @!P3 IMAD.X R11, R42, 0x1, R233, P1 ;  /* 0x000000012a0bb824 */ /* 0x000fe200008e06e9 */
[----:B------:R-:W5:Y:S01]  /*bc80*/  @!P2 LD.E.64 R4, desc[UR56][R12.64] ;  /* 0x000000380c04a980 */ /* 0x000f62000c101b00 */
[----:B------:R-:W-:Y:S02]  /*bc90*/  @!P3 IADD3 R30, P1, R37, R234, RZ ;  /* 0x000000ea251eb210 */ /* 0x000fe40007f3e0ff */
[----:B------:R-:W-:Y:S02]  /*bca0*/  ISETP.GE.AND P2, PT, R189, UR4, PT ;  /* 0x00000004bd007c0c */ /* 0x000fe4000bf46270 */
[----:B------:R-:W-:-:S02]  /*bcb0*/  @!P4 IADD3 R34, P5, R39, R236, RZ ;  /* 0x000000ec2722c210 */ /* 0x000fc40007fbe0ff */
[----:B------:R-:W-:Y:S01]  /*bcc0*/  @!P4 IADD3 R40, P6, R37, R236, RZ ;  /* 0x000000ec2528c210 */ /* 0x000fe20007fde0ff */
[----:B------:R-:W-:Y:S01]  /*bcd0*/  @!P3 IMAD.X R31, R44, 0x1, R233, P1 ;  /* 0x000000012c1fb824 */ /* 0x000fe200008e06e9 */
[----:B------:R-:W-:Y:S02]  /*bce0*/  CS2R R24, SRZ ;  /* 0x0000000000187805 */ /* 0x000fe4000001ff00 */
[----:B------:R-:W-:Y:S02]  /*bcf0*/  CS2R R6, SRZ ;  /* 0x0000000000067805 */ /* 0x000fe4000001ff00 */
[----:B------:R-:W-:Y:S02]  /*bd00*/  ISETP.GE.AND P1, PT, R188, UR4, PT ;  /* 0x00000004bc007c0c */ /* 0x000fe4000bf26270 */
[----:B------:R-:W-:Y:S02]  /*bd10*/  CS2R R26, SRZ ;  /* 0x00000000001a7805 */ /* 0x000fe4000001ff00 */
[----:B0-----:R-:W-:Y:S01]  /*bd20*/  CS2R R8, SRZ ;  /* 0x0000000000087805 */ /* 0x001fe2000001ff00 */
[--C-:B------:R-:W-:Y:S01]  /*bd30*/  @!P4 IMAD.X R35, R42, 0x1, R235.reuse, P5 ;  /* 0x000000012a23c824 */ /* 0x100fe200028e06eb */
[----:B------:R0:W5:Y:S01]  /*bd40*/  @!P3 LD.E.64 R24, desc[UR56][R10.64] ;  /* 0x000000380a18b980 */ /* 0x000162000c101b00 */
[----:B------:R-:W-:-:S03]  /*bd50*/  @!P4 IMAD.X R41, R44, 0x1, R235, P6 ;  /* 0x000000012c29c824 */ /* 0x000fc600030e06eb */
[----:B------:R1:W5:Y:S01]  /*bd60*/  @!P3 LD.E.64 R6, desc[UR56][R30.64] ;  /* 0x000000381e06b980 */ /* 0x000362000c101b00 */
[----:B------:R-:W-:-:S03]  /*bd70*/  ISETP.GE.AND P3, PT, R190, UR4, PT ;  /* 0x00000004be007c0c */ /* 0x000fc6000bf66270 */
[----:B------:R-:W5:Y:S04]  /*bd80*/  @!P4 LD.E.64 R26, desc[UR56][R34.64] ;  /* 0x00000038221ac980 */ /* 0x000f68000c101b00 */
[----:B------:R2:W5:Y:S01]  /*bd90*/  @!P4 LD.E.64 R8, desc[UR56][R40.64] ;  /* 0x000000382808c980 */ /* 0x000562000c101b00 */
[----:B------:R-:W-:Y:S02]  /*bda0*/  CS2R R28, SRZ ;  /* 0x00000000001c7805 */ /* 0x000fe4000001ff00 */
[----:B0-----:R-:W-:Y:S02]  /*bdb0*/  CS2R R10, SRZ ;  /* 0x00000000000a7805 */ /* 0x001fe4000001ff00 */
[----:B-1----:R-:W-:Y:S02]  /*bdc0*/  CS2R R30, SRZ ;  /* 0x00000000001e7805 */ /* 0x002fe4000001ff00 */
[----:B------:R-:W-:-:S02]  /*bdd0*/  @!P2 IADD3 R12, P4, R39, R49, RZ ;  /* 0x00000031270ca210 */ /* 0x000fc40007f9e0ff */
[----:B------:R-:W-:Y:S02]  /*bde0*/  @!P2 IADD3 R14, P5, R37, R49, RZ ;  /* 0x00000031250ea210 */ /* 0x000fe40007fbe0ff */
[----:B------:R-:W-:Y:S01]  /*bdf0*/  @!P1 IADD3 R32, P6, R39, R38, RZ ;  /* 0x0000002627209210 */ /* 0x000fe20007fde0ff */
[--C-:B------:R-:W-:Y:S02]  /*be00*/  @!P2 IMAD.X R13, R42, 0x1, R237.reuse, P4 ;  /* 0x000000012a0da824 */ /* 0x100fe400020e06ed */
[----:B------:R-:W-:Y:S02]  /*be10*/  @!P2 IMAD.X R15, R44, 0x1, R237, P5 ;  /* 0x000000012c0fa824 */ /* 0x000fe400028e06ed */
[----:B------:R-:W-:Y:S01]  /*be20*/  @!P1 IMAD.X R33, R42, 0x1, R47, P6 ;  /* 0x000000012a219824 */ /* 0x000fe200030e062f */
[----:B------:R0:W5:Y:S01]  /*be30*/  @!P2 LD.E.64 R28, desc[UR56][R12.64] ;  /* 0x000000380c1ca980 */ /* 0x000162000c101b00 */
[----:B--2---:R-:W-:-:S03]  /*be40*/  @!P3 IADD3 R40, P5, R37, R48, RZ ;  /* 0x000000302528b210 */ /* 0x004fc60007fbe0ff */
[----:B------:R1:W5:Y:S01]  /*be50*/  @!P2 LD.E.64 R10, desc[UR56][R14.64] ;  /* 0x000000380e0aa980 */ /* 0x000362000c101b00 */
[----:B------:R-:W-:Y:S02]  /*be60*/  @!P1 IADD3 R34, P2, R37, R38, RZ ;  /* 0x0000002625229210 */ /* 0x000fe40007f5e0ff */
[----:B------:R-:W-:Y:S01]  /*be70*/  @!P3 IADD3 R38, P4, R39, R48, RZ ;  /* 0x000000302726b210 */ /* 0x000fe20007f9e0ff */
[----:B------:R2:W5:Y:S01]  /*be80*/  @!P1 LD.E.64 R30, desc[UR56][R32.64] ;  /* 0x00000038201e9980 */ /* 0x000562000c101b00 */
[C-C-:B------:R-:W-:Y:S01]  /*be90*/  @!P3 IMAD.X R41, R44.reuse, 0x1, R46.reuse, P5 ;  /* 0x000000012c29b824 */ /* 0x140fe200028e062e */
[----:B0-----:R-:W-:Y:S01]  /*bea0*/  CS2R R12, SRZ ;  /* 0x00000000000c7805 */ /* 0x001fe2000001ff00 */
[----:B------:R-:W-:Y:S02]  /*beb0*/  @!P1 IMAD.X R35, R44, 0x1, R47, P2 ;  /* 0x000000012c239824 */ /* 0x000fe400010e062f */
[----:B------:R-:W-:Y:S01]  /*bec0*/  @!P3 IMAD.X R39, R42, 0x1, R46, P4 ;  /* 0x000000012a27b824 */ /* 0x000fe200020e062e */
[----:B-1----:R-:W-:-:S02]  /*bed0*/  CS2R R14, SRZ ;  /* 0x00000000000e7805 */ /* 0x002fc4000001ff00 */
[----:B------:R0:W5:Y:S01]  /*bee0*/  @!P1 LD.E.64 R12, desc[UR56][R34.64] ;  /* 0x00000038220c9980 */ /* 0x000162000c101b00 */
[----:B--2---:R-:W-:-:S03]  /*bef0*/  CS2R R32, SRZ ;  /* 0x0000000000207805 */ /* 0x004fc6000001ff00 */
[----:B------:R0:W5:Y:S04]  /*bf00*/  @!P3 LD.E.64 R14, desc[UR56][R40.64] ;  /* 0x00000038280eb980 */ /* 0x000168000c101b00 */
[----:B------:R0:W5:Y:S02]  /*bf10*/  @!P3 LD.E.64 R32, desc[UR56][R38.64] ;  /* 0x000000382620b980 */ /* 0x000164000c101b00 */
.L_x_549:
[----:B------:R-:W-:Y:S05]  /*bf20*/  BSYNC B1 ;  /* 0x0000000000017941 */ /* 0x000fea0003800000 */
.L_x_548:
[----:B0----5:R-:W-:Y:S01]  /*bf30*/  IMAD.MOV.U32 R34, RZ, RZ, R20 ;  /* 0x000000ffff227224 */ /* 0x021fe200078e0014 */
[----:B------:R-:W-:Y:S01]  /*bf40*/  SHF.R.U64 R69, R20, 0x10, R21 ;  /* 0x0000001014457819 */ /* 0x000fe20000001215 */
[----:B------:R-:W-:Y:S01]  /*bf50*/  IMAD.MOV.U32 R20, RZ, RZ, R24 ;  /* 0x000000ffff147224 */ /* 0x000fe200078e0018 */
[----:B------:R-:W-:Y:S01]  /*bf60*/  SHF.R.U64 R67, R24, 0x10, R25 ;  /* 0x0000001018437819 */ /* 0x000fe20000001219 */
[----:B------:R-:W-:Y:S01]  /*bf70*/  IMAD.MOV.U32 R35, RZ, RZ, R21 ;  /* 0x000000ffff237224 */ /* 0x000fe200078e0015 */
[----:B------:R-:W-:Y:S01]  /*bf80*/  LEA.HI R24, R206, R206, RZ, 0x1 ;  /* 0x000000cece187211 */ /* 0x000fe200078f08ff */
[----:B------:R-:W-:Y:S01]  /*bf90*/  IMAD.MOV.U32 R38, RZ, RZ, R5 ;  /* 0x000000ffff267224 */ /* 0x000fe200078e0005 */
[----:B------:R-:W-:Y:S01]  /*bfa0*/  SHF.R.U32.HI R66, RZ, 0x10, R21 ;  /* 0x00000010ff427819 */ /* 0x000fe20000011615 */
[--C-:B------:R-:W-:Y:S01]  /*bfb0*/  IMAD.MOV.U32 R21, RZ, RZ, R25.reuse ;  /* 0x000000ffff157224 */ /* 0x100fe200078e0019 */
[----:B------:R-:W-:Y:S01]  /*bfc0*/  SHF.R.U32.HI R64, RZ, 0x10, R25 ;  /* 0x00000010ff407819 */ /* 0x000fe20000011619 */
[----:B------:R-:W-:Y:S01]  /*bfd0*/  @P0 VIADD R0, R45, 0xffffffc0 ;  /* 0xffffffc02d000836 */ /* 0x000fe20000000000 */
[----:B------:R-:W-:Y:S01]  /*bfe0*/  LOP3.LUT R25, R24, 0xfffffffe, RZ, 0xc0, !PT ;  /* 0xfffffffe18197812 */ /* 0x000fe200078ec0ff */
[----:B--2---:R-:W-:Y:S01]  /*bff0*/  IMAD.MOV.U32 R39, RZ, RZ, R26 ;  /* 0x000000ffff277224 */ /* 0x004fe200078e001a */
[----:B------:R-:W-:Y:S01]  /*c000*/  SHF.R.U64 R56, R4, 0x10, R5 ;  /* 0x0000001004387819 */ /* 0x000fe20000001205 */
[----:B------:R-:W-:Y:S01]  /*c010*/  IMAD.MOV.U32 R40, RZ, RZ, R27 ;  /* 0x000000ffff287224 */ /* 0x000fe200078e001b */
[----:B------:R-:W-:Y:S01]  /*c020*/  SHF.R.U32.HI R59, RZ, 0x10, R5 ;  /* 0x00000010ff3b7819 */ /* 0x000fe20000011605 */
[----:B------:R-:W-:Y:S01]  /*c030*/  IMAD.IADD R25, R206, 0x1, -R25 ;  /* 0x00000001ce197824 */ /* 0x000fe200078e0a19 */
[--C-:B------:R-:W-:Y:S01]  /*c040*/  SHF.R.U64 R26, R26, 0x10, R27.reuse ;  /* 0x000000101a1a7819 */ /* 0x100fe2000000121b */
[----:B------:R-:W-:Y:S01]  /*c050*/  IMAD.MOV.U32 R41, RZ, RZ, R28 ;  /* 0x000000ffff297224 */ /* 0x000fe200078e001c */
[----:B------:R-:W-:Y:S01]  /*c060*/  SHF.R.U32.HI R27, RZ, 0x10, R27 ;  /* 0x00000010ff1b7819 */ /* 0x000fe2000001161b */
[--C-:B-1----:R-:W-:Y:S01]  /*c070*/  IMAD.MOV.U32 R42, RZ, RZ, R29.reuse ;  /* 0x000000ffff2a7224 */ /* 0x102fe200078e001d */
[----:B------:R-:W-:Y:S01]  /*c080*/  SHF.L.U32 R5, R25, 0x1f, RZ ;  /* 0x0000001f19057819 */ /* 0x000fe200000006ff */
[----:B------:R-:W-:Y:S01]  /*c090*/  IMAD.MOV.U32 R46, RZ, RZ, R32 ;  /* 0x000000ffff2e7224 */ /* 0x000fe200078e0020 */
[----:B------:R-:W-:Y:S01]  /*c0a0*/  SHF.R.U64 R62, R28, 0x10, R29 ;  /* 0x000000101c3e7819 */ /* 0x000fe2000000121d */
[----:B------:R-:W-:Y:S01]  /*c0b0*/  IMAD.MOV.U32 R47, RZ, RZ, R33 ;  /* 0x000000ffff2f7224 */ /* 0x000fe200078e0021 */
[----:B------:R-:W0:Y:S01]  /*c0c0*/  SYNCS.PHASECHK.TRANS64.TRYWAIT P0, [R2+URZ+0x34800], R5 ;  /* 0x03480005020075a7 */ /* 0x000e22000800017f */
[----:B------:R-:W-:Y:S01]  /*c0d0*/  SHF.R.U32.HI R65, RZ, 0x10, R29 ;  /* 0x00000010ff417819 */ /* 0x000fe2000001161d */
[----:B---3--:R-:W-:Y:S01]  /*c0e0*/  IMAD.MOV.U32 R44, RZ, RZ, R30 ;  /* 0x000000ffff2c7224 */ /* 0x008fe200078e001e */
[----:B------:R-:W-:Y:S01]  /*c0f0*/  SHF.R.U64 R61, R32, 0x10, R33 ;  /* 0x00000010203d7819 */ /* 0x000fe20000001221 */
[----:B------:R-:W-:Y:S01]  /*c100*/  IMAD.MOV.U32 R45, RZ, RZ, R31 ;  /* 0x000000ffff2d7224 */ /* 0x000fe200078e001f */
[----:B------:R-:W-:Y:S01]  /*c110*/  SHF.R.U32.HI R58, RZ, 0x10, R33 ;  /* 0x00000010ff3a7819 */ /* 0x000fe20000011621 */
[----:B----4-:R-:W-:Y:S01]  /*c120*/  IMAD.MOV.U32 R37, RZ, RZ, R4 ;  /* 0x000000ffff257224 */ /* 0x010fe200078e0004 */
[----:B------:R-:W-:Y:S01]  /*c130*/  PRMT R27, R40, 0x5410, R27 ;  /* 0x00005410281b7816 */ /* 0x000fe2000000001b */
[----:B------:R-:W-:Y:S01]  /*c140*/  IMAD.MOV.U32 R32, RZ, RZ, R6 ;  /* 0x000000ffff207224 */ /* 0x000fe200078e0006 */
[----:B------:R-:W-:Y:S01]  /*c150*/  SHF.R.U64 R63, R30, 0x10, R31 ;  /* 0x000000101e3f7819 */ /* 0x000fe2000000121f */
[----:B------:R-:W-:Y:S01]  /*c160*/  IMAD.MOV.U32 R33, RZ, RZ, R7 ;  /* 0x000000ffff217224 */ /* 0x000fe200078e0007 */
[----:B------:R-:W-:Y:S01]  /*c170*/  SHF.R.U32.HI R60, RZ, 0x10, R31 ;  /* 0x00000010ff3c7819 */ /* 0x000fe2000001161f */
        /* <DEDUP_REMOVED lines=8> */
[----:B------:R-:W-:Y:S01]  /*c200*/  BSSY B1, `(.L_x_550) ;  /* 0x0000021000017945 */ /* 0x000fe20003800000 */
[--C-:B------:R-:W-:Y:S01]  /*c210*/  SHF.R.U64 R53, R10, 0x10, R11.reuse ;  /* 0x000000100a357819 */ /* 0x100fe2000000120b */
[----:B------:R-:W-:Y:S01]  /*c220*/  IMAD.MOV.U32 R4, RZ, RZ, R12 ;  /* 0x000000ffff047224 */ /* 0x000fe200078e000c */
[----:B------:R-:W-:Y:S01]  /*c230*/  SHF.R.U32.HI R50, RZ, 0x10, R11 ;  /* 0x00000010ff327819 */ /* 0x000fe2000001160b */
[--C-:B------:R-:W-:Y:S01]  /*c240*/  IMAD.MOV.U32 R6, RZ, RZ, R13.reuse ;  /* 0x000000ffff067224 */ /* 0x100fe200078e000d */
[----:B------:R-:W-:Y:S01]  /*c250*/  VIMNMX R40, R43, 0x80, PT ;  /* 0x000000802b287848 */ /* 0x000fe20003fe0100 */
[----:B------:R-:W-:Y:S01]  /*c260*/  IMAD.MOV.U32 R10, RZ, RZ, R14 ;  /* 0x000000ffff0a7224 */ /* 0x000fe200078e000e */
[----:B------:R-:W-:Y:S01]  /*c270*/  SHF.R.U64 R51, R12, 0x10, R13 ;  /* 0x000000100c337819 */ /* 0x000fe2000000120d */
[----:B------:R-:W-:Y:S01]  /*c280*/  IMAD.MOV.U32 R11, RZ, RZ, R15 ;  /* 0x000000ffff0b7224 */ /* 0x000fe200078e000f */
[----:B------:R-:W-:-:S02]  /*c290*/  SHF.R.U32.HI R49, RZ, 0x10, R13 ;  /* 0x00000010ff317819 */ /* 0x000fc4000001160d */
[----:B------:R-:W-:Y:S02]  /*c2a0*/  PRMT R30, R20, 0x5410, R67 ;  /* 0x00005410141e7816 */ /* 0x000fe40000000043 */
[----:B------:R-:W-:Y:S02]  /*c2b0*/  PRMT R31, R21, 0x5410, R64 ;  /* 0x00005410151f7816 */ /* 0x000fe40000000040 */
[--C-:B------:R-:W-:Y:S02]  /*c2c0*/  SHF.R.U64 R7, R14, 0x10, R15.reuse ;  /* 0x000000100e077819 */ /* 0x100fe4000000120f */
[----:B------:R-:W-:Y:S02]  /*c2d0*/  SHF.R.U32.HI R48, RZ, 0x10, R15 ;  /* 0x00000010ff307819 */ /* 0x000fe4000001160f */
[----:B------:R-:W-:Y:S02]  /*c2e0*/  PRMT R34, R34, 0x5410, R69 ;  /* 0x0000541022227816 */ /* 0x000fe40000000045 */
[----:B------:R-:W-:-:S02]  /*c2f0*/  PRMT R35, R35, 0x5410, R66 ;  /* 0x0000541023237816 */ /* 0x000fc40000000042 */
[----:B------:R-:W-:Y:S02]  /*c300*/  PRMT R26, R39, 0x5410, R26 ;  /* 0x00005410271a7816 */ /* 0x000fe4000000001a */
[----:B------:R-:W-:Y:S02]  /*c310*/  PRMT R20, R41, 0x5410, R62 ;  /* 0x0000541029147816 */ /* 0x000fe4000000003e */
[----:B------:R-:W-:Y:S02]  /*c320*/  PRMT R21, R42, 0x5410, R65 ;  /* 0x000054102a157816 */ /* 0x000fe40000000041 */
[----:B------:R-:W-:Y:S02]  /*c330*/  PRMT R12, R44, 0x5410, R63 ;  /* 0x000054102c0c7816 */ /* 0x000fe4000000003f */
[----:B------:R-:W-:Y:S02]  /*c340*/  PRMT R13, R45, 0x5410, R60 ;  /* 0x000054102d0d7816 */ /* 0x000fe4000000003c */
[----:B------:R-:W-:-:S02]  /*c350*/  PRMT R8, R46, 0x5410, R61 ;  /* 0x000054102e087816 */ /* 0x000fc4000000003d */
[----:B------:R-:W-:Y:S02]  /*c360*/  PRMT R9, R47, 0x5410, R58 ;  /* 0x000054102f097816 */ /* 0x000fe4000000003a */
[----:B------:R-:W-:Y:S02]  /*c370*/  PRMT R37, R37, 0x5410, R56 ;  /* 0x0000541025257816 */ /* 0x000fe40000000038 */
[----:B------:R-:W-:Y:S02]  /*c380*/  ISETP.GE.AND P1, PT, R17, R40, PT ;  /* 0x000000281100720c */ /* 0x000fe40003f26270 */
[----:B------:R-:W-:Y:S02]  /*c390*/  PRMT R38, R38, 0x5410, R59 ;  /* 0x0000541026267816 */ /* 0x000fe4000000003b */
[----:B------:R-:W-:Y:S02]  /*c3a0*/  PRMT R32, R32, 0x5410, R57 ;  /* 0x0000541020207816 */ /* 0x000fe40000000039 */
[----:B------:R-:W-:-:S02]  /*c3b0*/  PRMT R33, R33, 0x5410, R54 ;  /* 0x0000541021217816 */ /* 0x000fc40000000036 */
[----:B------:R-:W-:Y:S02]  /*c3c0*/  PRMT R28, R28, 0x5410, R55 ;  /* 0x000054101c1c7816 */ /* 0x000fe40000000037 */
[----:B------:R-:W-:Y:S02]  /*c3d0*/  PRMT R29, R29, 0x5410, R52 ;  /* 0x000054101d1d7816 */ /* 0x000fe40000000034 */
[----:B------:R-:W-:Y:S02]  /*c3e0*/  PRMT R24, R24, 0x5410, R53 ;  /* 0x0000541018187816 */ /* 0x000fe40000000035 */
[----:B------:R-:W-:Y:S01]  /*c3f0*/  PRMT R25, R25, 0x5410, R50 ;  /* 0x0000541019197816 */ /* 0x000fe20000000032 */
[----:B0-----:R-:W-:Y:S06]  /*c400*/  @!P0 BRA `(.L_x_551) ;  /* 0x0000015c00148947 */ /* 0x001fec0003800000 */
.L_x_809:
[----:B------:R-:W-:Y:S05]  /*c410*/  BSYNC B1 ;  /* 0x0000000000017941 */ /* 0x000fea0003800000 */
.L_x_550:
[----:B------:R-:W-:Y:S01]  /*c420*/  BSSY B1, `(.L_x_552) ;  /* 0x0000101000017945 */ /* 0x000fe20003800000 */
[----:B------:R-:W-:Y:S02]  /*c430*/  PRMT R14, R4, 0x5410, R51 ;  /* 0x00005410040e7816 */ /* 0x000fe40000000033 */
[----:B------:R-:W-:Y:S02]  /*c440*/  PRMT R15, R6, 0x5410, R49 ;  /* 0x00005410060f7816 */ /* 0x000fe40000000031 */
[----:B------:R-:W-:Y:S02]  /*c450*/  PRMT R10, R10, 0x5410, R7 ;  /* 0x000054100a0a7816 */ /* 0x000fe40000000007 */
[----:B------:R-:W-:Y:S01]  /*c460*/  PRMT R11, R11, 0x5410, R48 ;  /* 0x000054100b0b7816 */ /* 0x000fe20000000030 */
[----:B------:R-:W-:Y:S06]  /*c470*/  @P1 BRA `(.L_x_553) ;  /* 0x0000000c00ec1947 */ /* 0x000fec0003800000 */
[----:B0-----:R-:W0:Y:S01]  /*c480*/  LDC R5, c[0x0][0x3f4] ;  /* 0x0000fd00ff057b82 */ /* 0x001e220000000800 */
[----:B------:R-:W-:Y:S01]  /*c490*/  BSSY B2, `(.L_x_554) ;  /* 0x000002e000027945 */ /* 0x000fe20003800000 */
[-C--:B0-----:R-:W-:Y:S02]  /*c4a0*/  ISETP.GE.AND P0, PT, R22, R5.reuse, PT ;  /* 0x000000051600720c */ /* 0x081fe40003f06270 */
[-C--:B------:R-:W-:Y:S02]  /*c4b0*/  ISETP.GE.AND P1, PT, R187, R5.reuse, PT ;  /* 0x00000005bb00720c */ /* 0x080fe40003f26270 */
[-C--:B------:R-:W-:Y:S02]  /*c4c0*/  ISETP.GE.AND P2, PT, R186, R5.reuse, PT ;  /* 0x00000005ba00720c */ /* 0x080fe40003f46270 */
[-C--:B------:R-:W-:Y:S02]  /*c4d0*/  ISETP.GE.AND P3, PT, R189, R5.reuse, PT ;  /* 0x00000005bd00720c */ /* 0x080fe40003f66270 */
[----:B------:R-:W-:-:S02]  /*c4e0*/  ISETP.GE.AND P4, PT, R188, R5, PT ;  /* 0x00000005bc00720c */ /* 0x000fc40003f86270 */
[----:B------:R-:W-:-:S03]  /*c4f0*/  ISETP.GE.AND P5, PT, R190, R5, PT ;  /* 0x00000005be00720c */ /* 0x000fc60003fa6270 */
[----:B------:R-:W-:Y:S10]  /*c500*/  @P0 BRA `(.L_x_555) ;  /* 0x0000000000980947 */ /* 0x000ff40003800000 */
[----:B------:R-:W0:Y:S01]  /*c510*/  LDS.128 R4, [R3+0x10400] ;  /* 0x0104000003047984 */ /* 0x000e220000000c00 */
[C---:B------:R-:W-:Y:S01]  /*c520*/  IMAD.U32 R45, R37.reuse, 0x10000, RZ ;  /* 0x00010000252d7824 */ /* 0x040fe200078e00ff */
[----:B------:R-:W-:Y:S01]  /*c530*/  LOP3.LUT R48, R37, 0xffff0000, RZ, 0xc0, !PT ;  /* 0xffff000025307812 */ /* 0x000fe200078ec0ff */
[C---:B------:R-:W-:Y:S01]  /*c540*/  IMAD.U32 R44, R34.reuse, 0x10000, RZ ;  /* 0x00010000222c7824 */ /* 0x040fe200078e00ff */
[----:B------:R-:W-:Y:S01]  /*c550*/  LOP3.LUT R46, R34, 0xffff0000, RZ, 0xc0, !PT ;  /* 0xffff0000222e7812 */ /* 0x000fe200078ec0ff */
[C---:B0-----:R-:W-:Y:S01]  /*c560*/  IMAD.U32 R39, R4.reuse, 0x10000, RZ ;  /* 0x0001000004277824 */ /* 0x041fe200078e00ff */
[----:B------:R-:W-:Y:S01]  /*c570*/  LOP3.LUT R4, R4, 0xffff0000, RZ, 0xc0, !PT ;  /* 0xffff000004047812 */ /* 0x000fe200078ec0ff */
[C---:B------:R-:W-:Y:S01]  /*c580*/  IMAD.U32 R41, R5.reuse, 0x10000, RZ ;  /* 0x0001000005297824 */ /* 0x040fe200078e00ff */
[----:B------:R-:W-:Y:S01]  /*c590*/  LOP3.LUT R5, R5, 0xffff0000, RZ, 0xc0, !PT ;  /* 0xffff000005057812 */ /* 0x000fe200078ec0ff */
[C---:B------:R-:W-:Y:S01]  /*c5a0*/  IMAD.U32 R42, R6.reuse, 0x10000, RZ ;  /* 0x00010000062a7824 */ /* 0x040fe200078e00ff */
[----:B------:R-:W-:Y:S01]  /*c5b0*/  LOP3.LUT R6, R6, 0xffff0000, RZ, 0xc0, !PT ;  /* 0xffff000006067812 */ /* 0x000fe200078ec0ff */
[C---:B------:R-:W-:Y:S01]  /*c5c0*/  FMUL.FTZ R50, R4.reuse, R45 ;  /* 0x0000002d04327220 */ /* 0x040fe20000410000 */
[----:B------:R-:W-:Y:S01]  /*c5d0*/  FMUL.FTZ R4, R4, R44 ;  /* 0x0000002c04047220 */ /* 0x000fe20000410000 */
[----:B------:R-:W-:-:S02]  /*c5e0*/  IMAD.U32 R43, R7, 0x10000, RZ ;  /* 0x00010000072b7824 */ /* 0x000fc400078e00ff */
[----:B------:R-:W-:Y:S01]  /*c5f0*/  FMUL.FTZ R52, R5, R48 ;  /* 0x0000003005347220 */ /* 0x000fe20000410000 */
[C---:B------:R-:W-:Y:S01]  /*c600*/  FFMA.FTZ R50, R39.reuse, R44, -R50 ;  /* 0x0000002c27327223 */ /* 0x040fe20000010832 */
[----:B------:R-:W-:Y:S01]  /*c610*/  FFMA.FTZ R45, R39, R45, R4 ;  /* 0x0000002d272d7223 */ /* 0x000fe20000010004 */
[----:B------:R-:W-:Y:S01]  /*c620*/  LOP3.LUT R7, R7, 0xffff0000, RZ, 0xc0, !PT ;  /* 0xffff000007077812 */ /* 0x000fe200078ec0ff */
[-C--:B------:R-:W-:Y:S01]  /*c630*/  FMUL.FTZ R54, R5, R46.reuse ;  /* 0x0000002e05367220 */ /* 0x080fe20000410000 */
[C---:B------:R-:W-:Y:S01]  /*c640*/  LOP3.LUT R44, R38.reuse, 0xffff0000, RZ, 0xc0, !PT ;  /* 0xffff0000262c7812 */ /* 0x040fe200078ec0ff */
[----:B------:R-:W-:Y:S01]  /*c650*/  IMAD.U32 R39, R38, 0x10000, RZ ;  /* 0x0001000026277824 */ /* 0x000fe200078e00ff */
[C---:B------:R-:W-:Y:S01]  /*c660*/  LOP3.LUT R4, R35.reuse, 0xffff0000, RZ, 0xc0, !PT ;  /* 0xffff000023047812 */ /* 0x040fe200078ec0ff */
[----:B------:R-:W-:Y:S02]  /*c670*/  IMAD.U32 R5, R35, 0x10000, RZ ;  /* 0x0001000023057824 */ /* 0x000fe400078e00ff */
[C---:B------:R-:W-:Y:S01]  /*c680*/  FFMA.FTZ R52, R41.reuse, R46, -R52 ;  /* 0x0000002e29347223 */ /* 0x040fe20000010834 */
[----:B------:R-:W-:Y:S01]  /*c690*/  FFMA.FTZ R41, R41, R48, R54 ;  /* 0x0000003029297223 */ /* 0x000fe20000010036 */
[C---:B------:R-:W-:Y:S01]  /*c6a0*/  FMUL.FTZ R47, R6.reuse, R39 ;  /* 0x00000027062f7220 */ /* 0x040fe20000410000 */
[-C--:B------:R-:W-:Y:S01]  /*c6b0*/  FMUL.FTZ R46, R6, R5.reuse ;  /* 0x00000005062e7220 */ /* 0x080fe20000410000 */
[C---:B------:R-:W-:Y:S01]  /*c6c0*/  FMUL.FTZ R48, R7.reuse, R44 ;  /* 0x0000002c07307220 */ /* 0x040fe20000410000 */
[-C--:B------:R-:W-:Y:S01]  /*c6d0*/  FMUL.FTZ R49, R7, R4.reuse ;  /* 0x0000000407317220 */ /* 0x080fe20000410000 */
[C---:B------:R-:W-:Y:S01]  /*c6e0*/  FFMA.FTZ R6, R42.reuse, R5, -R47 ;  /* 0x000000052a067223 */ /* 0x040fe2000001082f */
[----:B------:R-:W-:Y:S01]  /*c6f0*/  FFMA.FTZ R39, R42, R39, R46 ;  /* 0x000000272a277223 */ /* 0x000fe2000001002e */
[C---:B------:R-:W-:Y:S01]  /*c700*/  FFMA.FTZ R7, R43.reuse, R4, -R48 ;  /* 0x000000042b077223 */ /* 0x040fe20000010830 */
[----:B------:R-:W-:Y:S01]  /*c710*/  FFMA.FTZ R44, R43, R44, R49 ;  /* 0x0000002c2b2c7223 */ /* 0x000fe20000010031 */
[----:B------:R-:W-:-:S02]  /*c720*/  F2FP.BF16.F32.PACK_AB R4, R45, R50 ;  /* 0x000000322d04723e */ /* 0x000fc400000010ff */
[----:B------:R-:W-:Y:S02]  /*c730*/  F2FP.BF16.F32.PACK_AB R5, R41, R52 ;  /* 0x000000342905723e */ /* 0x000fe400000010ff */
[----:B------:R-:W-:Y:S02]  /*c740*/  F2FP.BF16.F32.PACK_AB R6, R39, R6 ;  /* 0x000000062706723e */ /* 0x000fe400000010ff */
[----:B------:R-:W-:-:S05]  /*c750*/  F2FP.BF16.F32.PACK_AB R7, R44, R7 ;  /* 0x000000072c07723e */ /* 0x000fca00000010ff */
[----:B------:R0:W-:Y:S02]  /*c760*/  STS.128 [R3+0x10400], R4 ;  /* 0x0104000403007388 */ /* 0x0001e40000000c00 */
.L_x_555:
[----:B------:R-:W-:Y:S05]  /*c770*/  BSYNC B2 ;  /* 0x0000000000027941 */ /* 0x000fea0003800000 */
.L_x_554:
[----:B------:R-:W-:Y:S04]  /*c780*/  BSSY B2, `(.L_x_556) ;  /* 0x0000028000027945 */ /* 0x000fe80003800000 */
[----:B------:R-:W-:Y:S05]  /*c790*/  @P1 BRA `(.L_x_557) ;  /* 0x0000000000981947 */ /* 0x000fea0003800000 */
[----:B0-----:R-:W0:Y:S01]  /*c7a0*/  LDS.128 R4, [R0] ;  /* 0x0000000000047984 */ /* 0x001e220000000c00 */
        /* <DEDUP_REMOVED lines=36> */
[----:B------:R1:W-:Y:S02]  /*c9f0*/  STS.128 [R0], R4 ;  /* 0x0000000400007388 */ /* 0x0003e40000000c00 */
.L_x_557:
[----:B------:R-:W-:Y:S05]  /*ca00*/  BSYNC B2 ;  /* 0x0000000000027941 */ /* 0x000fea0003800000 */
.L_x_556:
[----:B------:R-:W-:Y:S04]  /*ca10*/  BSSY B2, `(.L_x_558) ;  /* 0x0000028000027945 */ /* 0x000fe80003800000 */
[----:B------:R-:W-:Y:S05]  /*ca20*/  @P2 BRA `(.L_x_559) ;  /* 0x0000000000982947 */ /* 0x000fea0003800000 */
[----:B01----:R-:W0:Y:S01]  /*ca30*/  LDS.128 R4, [R3+0x14400] ;  /* 0x0144000003047984 */ /* 0x003e220000000c00 */
        /* <DEDUP_REMOVED lines=37> */
.L_x_559:
[----:B------:R-:W-:Y:S05]  /*cc90*/  BSYNC B2 ;  /* 0x0000000000027941 */ /* 0x000fea0003800000 */
.L_x_558:
[----:B------:R-:W-:Y:S04]  /*cca0*/  BSSY B2, `(.L_x_560) ;  /* 0x0000028000027945 */ /* 0x000fe80003800000 */
[----:B------:R-:W-:Y:S05]  /*ccb0*/  @P3 BRA `(.L_x_561) ;  /* 0x0000000000983947 */ /* 0x000fea0003800000 */
[----:B012---:R-:W0:Y:S01]  /*ccc0*/  LDS.128 R4, [R0+0x4000] ;  /* 0x0040000000047984 */ /* 0x007e220000000c00 */
        /* <DEDUP_REMOVED lines=37> */
.L_x_561:
[----:B------:R-:W-:Y:S05]  /*cf20*/  BSYNC B2 ;  /* 0x0000000000027941 */ /* 0x000fea0003800000 */
.L_x_560:
[----:B------:R-:W-:Y:S04]  /*cf30*/  BSSY B2, `(.L_x_562) ;  /* 0x0000028000027945 */ /* 0x000fe80003800000 */
[----:B------:R-:W-:Y:S05]  /*cf40*/  @P4 BRA `(.L_x_563) ;  /* 0x0000000000984947 */ /* 0x000fea0003800000 */
[----:B0123--:R-:W0:Y:S01]  /*cf50*/  LDS.128 R4, [R3+0x18400] ;  /* 0x0184000003047984 */ /* 0x00fe220000000c00 */
        /* <DEDUP_REMOVED lines=37> */
.L_x_563:
[----:B------:R-:W-:Y:S05]  /*d1b0*/  BSYNC B2 ;  /* 0x0000000000027941 */ /* 0x000fea0003800000 */
.L_x_562:
[----:B------:R-:W-:Y:S05]  /*d1c0*/  @P5 BRA `(.L_x_553) ;  /* 0x0000000000985947 */ /* 0x000fea0003800000 */
[----:B01234-:R-:W0:Y:S01]  /*d1d0*/  LDS.128 R4, [R0+0x8000] ;  /* 0x0080000000047984 */ /* 0x01fe220000000c00 */
        /* <DEDUP_REMOVED lines=37> */
.L_x_553:
[----:B------:R-:W-:Y:S05]  /*d430*/  BSYNC B1 ;  /* 0x0000000000017941 */ /* 0x000fea0003800000 */
.L_x_552:
[----:B------:R-:W-:-:S13]  /*d440*/  ISETP.GE.AND P0, PT, R207, R40, PT ;  /* 0x00000028cf00720c */ /* 0x000fda0003f06270 */
[----:B------:R-:W-:Y:S05]  /*d450*/  @P0 BRA `(.L_x_564) ;  /* 0x0000003800dc0947 */ /* 0x000fea0003800000 */
[----:B01234-:R-:W0:Y:S01]  /*d460*/  LDC R5, c[0x0][0x3f4] ;  /* 0x0000fd00ff057b82 */ /* 0x01fe220000000800 */
        /* <DEDUP_REMOVED lines=12> */
[----:B------:R-:W-:Y:S02]  /*d530*/  LOP3.LUT R46, R34, 0xffff0000, RZ, 0xc0, !PT ;  /* 0xffff0000222e7812 */ /* 0x000fe400078ec0ff */
[----:B------:R-:W-:Y:S01]  /*d540*/  LOP3.LUT R47, R38, 0xffff0000, RZ, 0xc0, !PT ;  /* 0xffff0000262f7812 */ /* 0x000fe200078ec0ff */
[C---:B0-----:R-:W-:Y:S01]  /*d550*/  IMAD.U32 R39, R4.reuse, 0x10000, RZ ;  /* 0x0001000004277824 */ /* 0x041fe200078e00ff */
[----:B------:R-:W-:Y:S01]  /*d560*/  LOP3.LUT R4, R4, 0xffff0000, RZ, 0xc0, !PT ;  /* 0xffff000004047812 */ /* 0x000fe200078ec0ff */
[C---:B------:R-:W-:Y:S01]  /*d570*/  IMAD.U32 R40, R5.reuse, 0x10000, RZ ;  /* 0x0001000005287824 */ /* 0x040fe200078e00ff */
[----:B------:R-:W-:Y:S01]  /*d580*/  LOP3.LUT R5, R5, 0xffff0000, RZ, 0xc0, !PT ;  /* 0xffff000005057812 */ /* 0x000fe200078ec0ff */
[C---:B------:R-:W-:Y:S01]  /*d590*/  IMAD.U32 R34, R6.reuse, 0x10000, RZ ;  /* 0x0001000006227824 */ /* 0x040fe200078e00ff */
[----:B------:R-:W-:Y:S01]  /*d5a0*/  LOP3.LUT R6, R6, 0xffff0000, RZ, 0xc0, !PT ;  /* 0xffff000006067812 */ /* 0x000fe200078ec0ff */
[-C--:B------:R-:W-:Y:S01]  /*d5b0*/  FMUL.FTZ R42, R45, R4.reuse ;  /* 0x000000042d2a7220 */ /* 0x080fe20000410000 */
[----:B------:R-:W-:Y:S01]  /*d5c0*/  FMUL.FTZ R44, R43, R4 ;  /* 0x000000042b2c7220 */ /* 0x000fe20000410000 */
[----:B------:R-:W-:Y:S01]  /*d5d0*/  FMUL.FTZ R41, R48, R5 ;  /* 0x0000000530297220 */ /* 0x000fe20000410000 */
[----:B------:R-:W-:-:S02]  /*d5e0*/  IMAD.U32 R37, R7, 0x10000, RZ ;  /* 0x0001000007257824 */ /* 0x000fc400078e00ff */
[-C--:B------:R-:W-:Y:S01]  /*d5f0*/  FFMA.FTZ R4, R43, R39.reuse, -R42 ;  /* 0x000000272b047223 */ /* 0x080fe2000001082a */
[----:B------:R-:W-:Y:S01]  /*d600*/  FFMA.FTZ R39, R45, R39, R44 ;  /* 0x000000272d277223 */ /* 0x000fe2000001002c */
[C---:B------:R-:W-:Y:S01]  /*d610*/  FMUL.FTZ R43, R46.reuse, R5 ;  /* 0x000000052e2b7220 */ /* 0x040fe20000410000 */
[----:B------:R-:W-:Y:S01]  /*d620*/  LOP3.LUT R7, R7, 0xffff0000, RZ, 0xc0, !PT ;  /* 0xffff000007077812 */ /* 0x000fe200078ec0ff */
[-C--:B------:R-:W-:Y:S01]  /*d630*/  FFMA.FTZ R5, R46, R40.reuse, -R41 ;  /* 0x000000282e057223 */ /* 0x080fe20000010829 */
[C---:B------:R-:W-:Y:S01]  /*d640*/  LOP3.LUT R45, R35.reuse, 0xffff0000, RZ, 0xc0, !PT ;  /* 0xffff0000232d7812 */ /* 0x040fe200078ec0ff */
[----:B------:R-:W-:Y:S02]  /*d650*/  IMAD.U32 R46, R38, 0x10000, RZ ;  /* 0x00010000262e7824 */ /* 0x000fe400078e00ff */
[----:B------:R-:W-:Y:S01]  /*d660*/  FFMA.FTZ R40, R48, R40, R43 ;  /* 0x0000002830287223 */ /* 0x000fe2000001002b */
[----:B------:R-:W-:Y:S02]  /*d670*/  IMAD.U32 R44, R35, 0x10000, RZ ;  /* 0x00010000232c7824 */ /* 0x000fe400078e00ff */
[-C--:B------:R-:W-:Y:S01]  /*d680*/  FMUL.FTZ R38, R47, R7.reuse ;  /* 0x000000072f267220 */ /* 0x080fe20000410000 */
[-C--:B------:R-:W-:Y:S01]  /*d690*/  FMUL.FTZ R35, R46, R6.reuse ;  /* 0x000000062e237220 */ /* 0x080fe20000410000 */
[C---:B------:R-:W-:Y:S01]  /*d6a0*/  FMUL.FTZ R42, R45.reuse, R7 ;  /* 0x000000072d2a7220 */ /* 0x040fe20000410000 */
[C---:B------:R-:W-:Y:S01]  /*d6b0*/  FMUL.FTZ R41, R44.reuse, R6 ;  /* 0x000000062c297220 */ /* 0x040fe20000410000 */
[-C--:B------:R-:W-:Y:S01]  /*d6c0*/  FFMA.FTZ R7, R45, R37.reuse, -R38 ;  /* 0x000000252d077223 */ /* 0x080fe20000010826 */
[-C--:B------:R-:W-:Y:S01]  /*d6d0*/  FFMA.FTZ R6, R44, R34.reuse, -R35 ;  /* 0x000000222c067223 */ /* 0x080fe20000010823 */
[----:B------:R-:W-:Y:S01]  /*d6e0*/  FFMA.FTZ R42, R47, R37, R42 ;  /* 0x000000252f2a7223 */ /* 0x000fe2000001002a */
[----:B------:R-:W-:Y:S01]  /*d6f0*/  FFMA.FTZ R41, R46, R34, R41 ;  /* 0x000000222e297223 */ /* 0x000fe20000010029 */
[----:B------:R-:W-:-:S02]  /*d700*/  F2FP.BF16.F32.PACK_AB R4, R39, R4 ;  /* 0x000000042704723e */ /* 0x000fc400000010ff */
[----:B------:R-:W-:Y:S02]  /*d710*/  F2FP.BF16.F32.PACK_AB R5, R40, R5 ;  /* 0x000000052805723e */ /* 0x000fe400000010ff */
[----:B------:R-:W-:Y:S02]  /*d720*/  F2FP.BF16.F32.PACK_AB R6, R41, R6 ;  /* 0x000000062906723e */ /* 0x000fe400000010ff */
[----:B------:R-:W-:-:S05]  /*d730*/  F2FP.BF16.F32.PACK_AB R7, R42, R7 ;  /* 0x000000072a07723e */ /* 0x000fca00000010ff */
[----:B------:R0:W-:Y:S02]  /*d740*/  STS.128 [R3+0x12400], R4 ;  /* 0x0124000403007388 */ /* 0x0001e40000000c00 */
.L_x_566:
[----:B------:R-:W-:Y:S05]  /*d750*/  BSYNC B1 ;  /* 0x0000000000017941 */ /* 0x000fea0003800000 */
.L_x_565:
[----:B------:R-:W-:Y:S04]  /*d760*/  BSSY B1, `(.L_x_567) ;  /* 0x0000028000017945 */ /* 0x000fe80003800000 */
[----:B------:R-:W-:Y:S05]  /*d770*/  @P1 BRA `(.L_x_568) ;  /* 0x0000000000981947 */ /* 0x000fea0003800000 */
[----:B0-----:R-:W0:Y:S01]  /*d780*/  LDS.128 R4, [R0+0x2000] ;  /* 0x0020000000047984 */ /* 0x001e220000000c00 */
[----:B------:R-:W-:Y:S01]  /*d790*/  IMAD.U32 R40, R30, 0x10000, RZ ;  /* 0x000100001e287824 */ /* 0x000fe200078e00ff */
[C---:B------:R-:W-:Y:S01]  /*d7a0*/  LOP3.LUT R43, R32.reuse, 0xffff0000, RZ, 0xc0, !PT ;  /* 0xffff0000202b7812 */ /* 0x040fe200078ec0ff */
[----:B------:R-:W-:Y:S01]  /*d7b0*/  IMAD.U32 R42, R32, 0x10000, RZ ;  /* 0x00010000202a7824 */ /* 0x000fe200078e00ff */
        /* <DEDUP_REMOVED lines=17> */
[----:B------:R-:W-:Y:S01]  /*d8d0*/  LOP3.LUT R40, R31, 0xffff0000, RZ, 0xc0, !PT ;  /* 0xffff00001f287812 */ /* 0x000fe200078ec0ff */
[----:B------:R-:W-:Y:S02]  /*d8e0*/  IMAD.U32 R42, R33, 0x10000, RZ ;  /* 0x00010000212a7824 */ /* 0x000fe400078e00ff */
[----:B------:R-:W-:Y:S01]  /*d8f0*/  FFMA.FTZ R34, R43, R35, R34 ;  /* 0x000000232b227223 */ /* 0x000fe20000010022 */
[----:B------:R-:W-:Y:S02]  /*d900*/  IMAD.U32 R38, R31, 0x10000, RZ ;  /* 0x000100001f267824 */ /* 0x000fe400078e00ff */
[-C--:B------:R-:W-:Y:S01]  /*d910*/  FMUL.FTZ R35, R44, R7.reuse ;  /* 0x000000072c237220 */ /* 0x080fe20000410000 */
[-C--:B------:R-:W-:Y:S01]  /*d920*/  FMUL.FTZ R31, R42, R6.reuse ;  /* 0x000000062a1f7220 */ /* 0x080fe20000410000 */
[----:B------:R-:W-:Y:S01]  /*d930*/  FMUL.FTZ R37, R40, R7 ;  /* 0x0000000728257220 */ /* 0x000fe20000410000 */
        /* <DEDUP_REMOVED lines=8> */
[----:B------:R-:W-:-:S05]  /*d9c0*/  F2FP.BF16.F32.PACK_AB R7, R32, R7 ;  /* 0x000000072007723e */ /* 0x000fca00000010ff */
[----:B------:R1:W-:Y:S02]  /*d9d0*/  STS.128 [R0+0x2000], R4 ;  /* 0x0020000400007388 */ /* 0x0003e40000000c00 */
.L_x_568:
[----:B------:R-:W-:Y:S05]  /*d9e0*/  BSYNC B1 ;  /* 0x0000000000017941 */ /* 0x000fea0003800000 */
.L_x_567:
[----:B------:R-:W-:Y:S04]  /*d9f0*/  BSSY B1, `(.L_x_569) ;  /* 0x0000028000017945 */ /* 0x000fe80003800000 */
[----:B------:R-:W-:Y:S05]  /*da00*/  @P2 BRA `(.L_x_570) ;  /* 0x0000000000982947 */ /* 0x000fea0003800000 */
[----:B01----:R-:W0:Y:S01]  /*da10*/  LDS.128 R4, [R3+0x16400] ;  /* 0x0164000003047984 */ /* 0x003e220000000c00 */
        /* <DEDUP_REMOVED lines=37> */
.L_x_570:
[----:B------:R-:W-:Y:S05]  /*dc70*/  BSYNC B1 ;  /* 0x0000000000017941 */ /* 0x000fea0003800000 */
.L_x_569:
[----:B------:R-:W-:Y:S04]  /*dc80*/  BSSY B1, `(.L_x_571) ;  /* 0x0000028000017945 */ /* 0x000fe80003800000 */
[----:B------:R-:W-:Y:S05]  /*dc90*/  @P3 BRA `(.L_x_572) ;  /* 0x0000000000983947 */ /* 0x000fea0003800000 */
[----:B012---:R-:W0:Y:S01]  /*dca0*/  LDS.128 R4, [R0+0x6000] ;  /* 0x0060000000047984 */ /* 0x007e220000000c00 */
        /* <DEDUP_REMOVED lines=37> */
.L_x_572:
[----:B------:R-:W-:Y:S05]  /*df00*/  BSYNC B1 ;  /* 0x0000000000017941 */ /* 0x000fea0003800000 */
.L_x_571:
[----:B------:R-:W-:Y:S04]  /*df10*/  BSSY B1, `(.L_x_573) ;  /* 0x0000028000017945 */ /* 0x000fe80003800000 */
[----:B------:R-:W-:Y:S05]  /*df20*/  @P4 BRA `(.L_x_574) ;  /* 0x0000000000984947 */ /* 0x000fea0003800000 */
[----:B0123--:R-:W0:Y:S01]  /*df30*/  LDS.128 R4, [R3+0x1a400] ;  /* 0x01a4000003047984 */ /* 0x00fe220000000c00 */
        /* <DEDUP_REMOVED lines=37> */
.L_x_574:
[----:B------:R-:W-:Y:S05]  /*e190*/  BSYNC B1 ;  /* 0x0000000000017941 */ /* 0x000fea0003800000 */
.L_x_573:
[----:B------:R-:W-:Y:S05]  /*e1a0*/  @P5 BRA `(.L_x_564) ;  /* 0x0000002c00885947 */ /* 0x000fea0003800000 */
[----:B01234-:R-:W0:Y:S01]  /*e1b0*/  LDS.128 R4, [R0+0xa000] ;  /* 0x00a0000000047984 */ /* 0x01fe220000000c00 */
        /* <DEDUP_REMOVED lines=17> */
[----:B------:R-:W-:Y:S01]  /*e2d0*/  FMUL.FTZ R15, R24, R5 ;  /* 0x00000005180f7220 */ /* 0x000fe20000410000 */
        /* <DEDUP_REMOVED lines=18> */
[----:B------:R0:W-:Y:S01]  /*e400*/  STS.128 [R0+0xa000], R4 ;  /* 0x00a0000400007388 */ /* 0x0001e20000000c00 */
[----:B------:R-:W-:Y:S05]  /*e410*/  BRA `(.L_x_564) ;  /* 0x0000002800ec7947 */ /* 0x000fea0003800000 */
.L_x_546:
[----:B------:R-:W-:-:S03]  /*e420*/  UMOV UR4, 0xffffffff ;  /* 0xffffffff00047882 */ /* 0x000fc60000000000 */
[----:B------:R-:W-:Y:S05]  /*e430*/  BRA.DIV UR4, `(.L_x_575) ;  /* 0x0000013e041c7947 */ /* 0x000fea000b800000 */
[----:B------:R-:W0:Y:S04]  /*e440*/  SHFL.IDX PT, R41, R41, RZ, 0x1c1f ;  /* 0x001c1fff29297589 */ /* 0x000e2800000e0000 */
[----:B------:R1:W2:Y:S04]  /*e450*/  SHFL.IDX PT, R40, R39, RZ, 0x1c1f ;  /* 0x001c1fff27287589 */ /* 0x0002a800000e0000 */
[----:B------:R1:W3:Y:S04]  /*e460*/  SHFL.IDX PT, R21, R44, RZ, 0x1c1f ;  /* 0x001c1fff2c157589 */ /* 0x0002e800000e0000 */
[----:B------:R1:W4:Y:S02]  /*e470*/  SHFL.IDX PT, R20, R37, RZ, 0x1c1f ;  /* 0x001c1fff25147589 */ /* 0x00032400000e0000 */
.L_x_815:
[----:B------:R-:W-:Y:S01]  /*e480*/  ULDC UR4, c[0x0][0x448] ;  /* 0x0001120000047ab9 */ /* 0x000fe20000000800 */
[----:B------:R-:W-:Y:S01]  /*e490*/  BSSY B1, `(.L_x_576) ;  /* 0x0000031000017945 */ /* 0x000fe20003800000 */
[----:B-1----:R-:W-:Y:S01]  /*e4a0*/  IMAD R37, R150, UR4, RZ ;  /* 0x0000000496257c24 */ /* 0x002fe2000f8e02ff */
[----:B------:R-:W-:Y:S02]  /*e4b0*/  CS2R R4, SRZ ;  /* 0x0000000000047805 */ /* 0x000fe4000001ff00 */
[----:B------:R-:W-:Y:S02]  /*e4c0*/  CS2R R6, SRZ ;  /* 0x0000000000067805 */ /* 0x000fe4000001ff00 */
[----:B------:R-:W-:Y:S02]  /*e4d0*/  CS2R R8, SRZ ;  /* 0x0000000000087805 */ /* 0x000fe4000001ff00 */
[----:B------:R-:W-:Y:S02]  /*e4e0*/  CS2R R10, SRZ ;  /* 0x00000000000a7805 */ /* 0x000fe4000001ff00 */
[----:B------:R-:W-:Y:S01]  /*e4f0*/  ISETP.GE.AND P0, PT, R0, R37, PT ;  /* 0x000000250000720c */ /* 0x000fe20003f06270 */
[----:B------:R-:W-:Y:S01]  /*e500*/  IMAD R37, R145, -0x80, R37 ;  /* 0xffffff8091257824 */ /* 0x000fe200078e0225 */
[----:B------:R-:W-:-:S02]  /*e510*/  CS2R R12, SRZ ;  /* 0x00000000000c7805 */ /* 0x000fc4000001ff00 */
[----:B------:R-:W-:Y:S02]  /*e520*/  CS2R R14, SRZ ;  /* 0x00000000000e7805 */ /* 0x000fe4000001ff00 */
[----:B------:R-:W-:Y:S02]  /*e530*/  CS2R R24, SRZ ;  /* 0x0000000000187805 */ /* 0x000fe4000001ff00 */
[----:B------:R-:W-:Y:S02]  /*e540*/  CS2R R26, SRZ ;  /* 0x00000000001a7805 */ /* 0x000fe4000001ff00 */
[----:B------:R-:W-:Y:S02]  /*e550*/  CS2R R28, SRZ ;  /* 0x00000000001c7805 */ /* 0x000fe4000001ff00 */
[----:B------:R-:W-:Y:S02]  /*e560*/  CS2R R30, SRZ ;  /* 0x00000000001e7805 */ /* 0x000fe4000001ff00 */
[----:B------:R-:W-:-:S02]  /*e570*/  CS2R R32, SRZ ;  /* 0x0000000000207805 */ /* 0x000fc4000001ff00 */
[----:B------:R-:W-:Y:S01]  /*e580*/  CS2R R34, SRZ ;  /* 0x0000000000227805 */ /* 0x000fe2000001ff00 */
[----:B------:R-:W-:Y:S06]  /*e590*/  @P0 BRA `(.L_x_577) ;  /* 0x0000000000800947 */ /* 0x000fec0003800000 */
[C---:B------:R-:W-:Y:S01]  /*e5a0*/  VIADD R0, R18.reuse, 0x20 ;  /* 0x0000002012007836 */ /* 0x040fe20000000000 */
[----:B------:R-:W-:Y:S01]  /*e5b0*/  ULDC UR4, c[0x0][0x3f4] ;  /* 0x0000fd0000047ab9 */ /* 0x000fe20000000800 */
[C---:B------:R-:W-:Y:S01]  /*e5c0*/  VIADD R3, R18.reuse, 0x40 ;  /* 0x0000004012037836 */ /* 0x040fe20000000000 */
[----:B------:R-:W-:Y:S02]  /*e5d0*/  ISETP.GE.AND P0, PT, R18, UR4, PT ;  /* 0x0000000412007c0c */ /* 0x000fe4000bf06270 */
[----:B------:R-:W-:Y:S02]  /*e5e0*/  CS2R R24, SRZ ;  /* 0x0000000000187805 */ /* 0x000fe4000001ff00 */
[----:B------:R-:W-:Y:S02]  /*e5f0*/  ISETP.GE.AND P1, PT, R0, UR4, PT ;  /* 0x0000000400007c0c */ /* 0x000fe4000bf26270 */
[----:B------:R-:W-:Y:S02]  /*e600*/  CS2R R26, SRZ ;  /* 0x00000000001a7805 */ /* 0x000fe4000001ff00 */
[----:B------:R-:W-:-:S02]  /*e610*/  ISETP.GE.AND P2, PT, R3, UR4, PT ;  /* 0x0000000403007c0c */ /* 0x000fc4000bf46270 */
[----:B------:R-:W-:Y:S02]  /*e620*/  CS2R R4, SRZ ;  /* 0x0000000000047805 */ /* 0x000fe4000001ff00 */
[----:B------:R-:W-:Y:S02]  /*e630*/  CS2R R6, SRZ ;  /* 0x0000000000067805 */ /* 0x000fe4000001ff00 */
[----:B------:R-:W-:Y:S01]  /*e640*/  CS2R R28, SRZ ;  /* 0x00000000001c7805 */ /* 0x000fe2000001ff00 */
[----:B0-2---:R-:W-:-:S04]  /*e650*/  @!P0 IMAD.WIDE R12, R18, 0x2, R40 ;  /* 0x00000002120c8825 */ /* 0x005fc800078e0228 */
[----:B------:R-:W-:Y:S01]  /*e660*/  @!P1 IMAD.SHL.U32 R43, R229, 0x8, RZ ;  /* 0x00000008e52b9824 */ /* 0x000fe200078e00ff */
[----:B------:R0:W5:Y:S01]  /*e670*/  @!P0 LD.E.128 R24, desc[UR56][R12.64] ;  /* 0x000000380c188980 */ /* 0x000162000c101d00 */
[----:B------:R-:W-:Y:S01]  /*e680*/  @!P2 IMAD.SHL.U32 R45, R230, 0x8, RZ ;  /* 0x00000008e62da824 */ /* 0x000fe200078e00ff */
[----:B------:R-:W-:Y:S01]  /*e690*/  CS2R R30, SRZ ;  /* 0x00000000001e7805 */ /* 0x000fe2000001ff00 */
[--C-:B------:R-:W-:Y:S01]  /*e6a0*/  @!P1 IMAD.WIDE R38, R43, 0x2, R40.reuse ;  /* 0x000000022b269825 */ /* 0x100fe200078e0228 */
[----:B------:R-:W-:Y:S02]  /*e6b0*/  CS2R R8, SRZ ;  /* 0x0000000000087805 */ /* 0x000fe4000001ff00 */
[----:B------:R-:W-:Y:S02]  /*e6c0*/  CS2R R10, SRZ ;  /* 0x00000000000a7805 */ /* 0x000fe4000001ff00 */
[----:B------:R-:W-:Y:S01]  /*e6d0*/  CS2R R32, SRZ ;  /* 0x0000000000207805 */ /* 0x000fe2000001ff00 */
[----:B------:R-:W-:Y:S01]  /*e6e0*/  @!P2 IMAD.WIDE R40, R45, 0x2, R40 ;  /* 0x000000022d28a825 */ /* 0x000fe200078e0228 */
[----:B------:R-:W-:-:S02]  /*e6f0*/  CS2R R34, SRZ ;  /* 0x0000000000227805 */ /* 0x000fc4000001ff00 */
[----:B------:R-:W-:Y:S02]  /*e700*/  CS2R R14, SRZ ;  /* 0x00000000000e7805 */ /* 0x000fe4000001ff00 */
[----:B0-----:R-:W-:Y:S01]  /*e710*/  CS2R R12, SRZ ;  /* 0x00000000000c7805 */ /* 0x001fe2000001ff00 */
[--C-:B---34-:R-:W-:Y:S01]  /*e720*/  @!P1 IMAD.WIDE R42, R43, 0x2, R20.reuse ;  /* 0x000000022b2a9825 */ /* 0x118fe200078e0214 */
[----:B------:R1:W5:Y:S03]  /*e730*/  @!P1 LD.E.128 R28, desc[UR56][R38.64] ;  /* 0x00000038261c9980 */ /* 0x000366000c101d00 */
[--C-:B------:R-:W-:Y:S01]  /*e740*/  @!P2 IMAD.WIDE R44, R45, 0x2, R20.reuse ;  /* 0x000000022d2ca825 */ /* 0x100fe200078e0214 */
[----:B------:R1:W5:Y:S03]  /*e750*/  @!P1 LD.E.128 R8, desc[UR56][R42.64] ;  /* 0x000000382a089980 */ /* 0x000366000c101d00 */
[----:B------:R-:W-:Y:S01]  /*e760*/  @!P0 IMAD.WIDE R20, R18, 0x2, R20 ;  /* 0x0000000212148825 */ /* 0x000fe200078e0214 */
[----:B------:R1:W5:Y:S04]  /*e770*/  @!P2 LD.E.128 R32, desc[UR56][R40.64] ;  /* 0x000000382820a980 */ /* 0x000368000c101d00 */
[----:B------:R1:W5:Y:S04]  /*e780*/  @!P0 LD.E.128 R4, desc[UR56][R20.64] ;  /* 0x0000003814048980 */ /* 0x000368000c101d00 */
[----:B------:R1:W5:Y:S02]  /*e790*/  @!P2 LD.E.128 R12, desc[UR56][R44.64] ;  /* 0x000000382c0ca980 */ /* 0x000364000c101d00 */
.L_x_577:
[----:B------:R-:W-:Y:S05]  /*e7a0*/  BSYNC B1 ;  /* 0x0000000000017941 */ /* 0x000fea0003800000 */
.L_x_576:
[----:B-1--4-:R-:W-:Y:S01]  /*e7b0*/  LEA.HI R20, R206, R206, RZ, 0x1 ;  /* 0x000000cece147211 */ /* 0x012fe200078f08ff */
[--C-:B-----5:R-:W-:Y:S01]  /*e7c0*/  IMAD.MOV.U32 R38, RZ, RZ, R5.reuse ;  /* 0x000000ffff267224 */ /* 0x120fe200078e0005 */
[----:B------:R-:W-:Y:S01]  /*e7d0*/  SHF.R.U64 R55, R4, 0x10, R5 ;  /* 0x0000001004377819 */ /* 0x000fe20000001205 */
[----:B------:R-:W-:Y:S01]  /*e7e0*/  IMAD.MOV.U32 R3, RZ, RZ, R25 ;  /* 0x000000ffff037224 */ /* 0x000fe200078e0019 */
[----:B---3--:R-:W-:Y:S01]  /*e7f0*/  LOP3.LUT R21, R20, 0xfffffffe, RZ, 0xc0, !PT ;  /* 0xfffffffe14157812 */ /* 0x008fe200078ec0ff */
[----:B------:R-:W-:Y:S01]  /*e800*/  IMAD.MOV.U32 R42, RZ, RZ, R31 ;  /* 0x000000ffff2a7224 */ /* 0x000fe200078e001f */
[----:B------:R-:W-:Y:S01]  /*e810*/  SHF.R.U32.HI R53, RZ, 0x10, R5 ;  /* 0x00000010ff357819 */ /* 0x000fe20000011605 */
[----:B------:R-:W-:Y:S01]  /*e820*/  IMAD.MOV.U32 R0, RZ, RZ, R24 ;  /* 0x000000ffff007224 */ /* 0x000fe200078e0018 */
[----:B------:R-:W-:Y:S01]  /*e830*/  SHF.R.U64 R67, R24, 0x10, R25 ;  /* 0x0000001018437819 */ /* 0x000fe20000001219 */
[----:B------:R-:W-:Y:S01]  /*e840*/  IMAD.IADD R21, R206, 0x1, -R21 ;  /* 0x00000001ce157824 */ /* 0x000fe200078e0a15 */
[----:B------:R-:W-:Y:S01]  /*e850*/  SHF.R.U32.HI R64, RZ, 0x10, R25 ;  /* 0x00000010ff407819 */ /* 0x000fe20000011619 */
[--C-:B------:R-:W-:Y:S01]  /*e860*/  IMAD.MOV.U32 R25, RZ, RZ, R27.reuse ;  /* 0x000000ffff197224 */ /* 0x100fe200078e001b */
[----:B------:R-:W-:Y:S01]  /*e870*/  SHF.R.U64 R65, R26, 0x10, R27 ;  /* 0x000000101a417819 */ /* 0x000fe2000000121b */
[----:B------:R-:W-:Y:S01]  /*e880*/  IMAD.MOV.U32 R46, RZ, RZ, R35 ;  /* 0x000000ffff2e7224 */ /* 0x000fe200078e0023 */
[----:B------:R-:W-:Y:S01]  /*e890*/  SHF.L.U32 R5, R21, 0x1f, RZ ;  /* 0x0000001f15057819 */ /* 0x000fe200000006ff */
[----:B------:R-:W-:Y:S01]  /*e8a0*/  IMAD.MOV.U32 R24, RZ, RZ, R26 ;  /* 0x000000ffff187224 */ /* 0x000fe200078e001a */
[----:B------:R-:W-:Y:S01]  /*e8b0*/  SHF.R.U32.HI R62, RZ, 0x10, R27 ;  /* 0x00000010ff3e7819 */ /* 0x000fe2000001161b */
[--C-:B------:R-:W-:Y:S01]  /*e8c0*/  IMAD.MOV.U32 R27, RZ, RZ, R29.reuse ;  /* 0x000000ffff1b7224 */ /* 0x100fe200078e001d */
[----:B------:R-:W1:Y:S01]  /*e8d0*/  SYNCS.PHASECHK.TRANS64.TRYWAIT P0, [R2+URZ+0x34800], R5 ;  /* 0x03480005020075a7 */ /* 0x000e62000800017f */
[----:B------:R-:W-:Y:S01]  /*e8e0*/  SHF.R.U32.HI R60, RZ, 0x10, R29 ;  /* 0x00000010ff3c7819 */ /* 0x000fe2000001161d */
[----:B------:R-:W-:Y:S01]  /*e8f0*/  IMAD.MOV.U32 R26, RZ, RZ, R28 ;  /* 0x000000ffff1a7224 */ /* 0x000fe200078e001c */
[----:B------:R-:W-:Y:S01]  /*e900*/  SHF.R.U32.HI R61, RZ, 0x10, R31 ;  /* 0x00000010ff3d7819 */ /* 0x000fe2000001161f */
[----:B0-----:R-:W-:Y:S01]  /*e910*/  IMAD.MOV.U32 R41, RZ, RZ, R30 ;  /* 0x000000ffff297224 */ /* 0x001fe200078e001e */
[--C-:B------:R-:W-:Y:S01]  /*e920*/  SHF.R.U64 R54, R34, 0x10, R35.reuse ;  /* 0x0000001022367819 */ /* 0x100fe20000001223 */
[----:B------:R-:W-:Y:S01]  /*e930*/  IMAD.MOV.U32 R43, RZ, RZ, R32 ;  /* 0x000000ffff2b7224 */ /* 0x000fe200078e0020 */
[----:B------:R-:W-:Y:S01]  /*e940*/  SHF.R.U32.HI R57, RZ, 0x10, R35 ;  /* 0x00000010ff397819 */ /* 0x000fe20000011623 */
[----:B------:R-:W-:Y:S01]  /*e950*/  IMAD.MOV.U32 R44, RZ, RZ, R33 ;  /* 0x000000ffff2c7224 */ /* 0x000fe200078e0021 */
[----:B------:R-:W-:Y:S01]  /*e960*/  PRMT R35, R25, 0x5410, R62 ;  /* 0x0000541019237816 */ /* 0x000fe2000000003e */
[----:B------:R-:W-:Y:S01]  /*e970*/  IMAD.MOV.U32 R45, RZ, RZ, R34 ;  /* 0x000000ffff2d7224 */ /* 0x000fe200078e0022 */
[----:B------:R-:W-:Y:S01]  /*e980*/  SHF.R.U64 R63, R28, 0x10, R29 ;  /* 0x000000101c3f7819 */ /* 0x000fe2000000121d */
[----:B------:R-:W-:Y:S01]  /*e990*/  IMAD.MOV.U32 R20, RZ, RZ, R4 ;  /* 0x000000ffff147224 */ /* 0x000fe200078e0004 */
[----:B------:R-:W-:Y:S01]  /*e9a0*/  SHF.R.U64 R58, R30, 0x10, R31 ;  /* 0x000000101e3a7819 */ /* 0x000fe2000000121f */
[----:B------:R-:W-:Y:S01]  /*e9b0*/  IMAD.MOV.U32 R39, RZ, RZ, R6 ;  /* 0x000000ffff277224 */ /* 0x000fe200078e0006 */
[----:B------:R-:W-:Y:S01]  /*e9c0*/  PRMT R25, R27, 0x5410, R60 ;  /* 0x000054101b197816 */ /* 0x000fe2000000003c */
[----:B--2---:R-:W-:Y:S01]  /*e9d0*/  IMAD.MOV.U32 R40, RZ, RZ, R7 ;  /* 0x000000ffff287224 */ /* 0x004fe200078e0007 */
        /* <DEDUP_REMOVED lines=13> */
[----:B------:R-:W-:Y:S01]  /*eab0*/  IMAD.MOV.U32 R6, RZ, RZ, R13 ;  /* 0x000000ffff067224 */ /* 0x000fe200078e000d */
[--C-:B------:R-:W-:Y:S01]  /*eac0*/  SHF.R.U64 R47, R10, 0x10, R11.reuse ;  /* 0x000000100a2f7819 */ /* 0x100fe2000000120b */
[----:B------:R-:W-:Y:S01]  /*ead0*/  IMAD.MOV.U32 R7, RZ, RZ, R14 ;  /* 0x000000ffff077224 */ /* 0x000fe200078e000e */
[----:B------:R-:W-:Y:S01]  /*eae0*/  SHF.R.U32.HI R48, RZ, 0x10, R11 ;  /* 0x00000010ff307819 */ /* 0x000fe2000001160b */
[----:B------:R-:W-:Y:S01]  /*eaf0*/  IMAD.MOV.U32 R21, RZ, RZ, R15 ;  /* 0x000000ffff157224 */ /* 0x000fe200078e000f */
[----:B------:R-:W-:-:S02]  /*eb00*/  VIMNMX R42, R37, 0x80, PT ;  /* 0x00000080252a7848 */ /* 0x000fc40003fe0100 */
[----:B------:R-:W-:Y:S02]  /*eb10*/  PRMT R34, R24, 0x5410, R65 ;  /* 0x0000541018227816 */ /* 0x000fe40000000041 */
[--C-:B------:R-:W-:Y:S02]  /*eb20*/  SHF.R.U64 R11, R12, 0x10, R13.reuse ;  /* 0x000000100c0b7819 */ /* 0x100fe4000000120d */
[----:B------:R-:W-:Y:S02]  /*eb30*/  SHF.R.U32.HI R9, RZ, 0x10, R13 ;  /* 0x00000010ff097819 */ /* 0x000fe4000001160d */
[----:B------:R-:W-:Y:S02]  /*eb40*/  PRMT R32, R0, 0x5410, R67 ;  /* 0x0000541000207816 */ /* 0x000fe40000000043 */
[----:B------:R-:W-:Y:S02]  /*eb50*/  PRMT R33, R3, 0x5410, R64 ;  /* 0x0000541003217816 */ /* 0x000fe40000000040 */
[----:B------:R-:W-:-:S02]  /*eb60*/  PRMT R24, R26, 0x5410, R63 ;  /* 0x000054101a187816 */ /* 0x000fc4000000003f */
[--C-:B------:R-:W-:Y:S02]  /*eb70*/  SHF.R.U64 R10, R14, 0x10, R15.reuse ;  /* 0x000000100e0a7819 */ /* 0x100fe4000000120f */
[----:B------:R-:W-:Y:S02]  /*eb80*/  SHF.R.U32.HI R8, RZ, 0x10, R15 ;  /* 0x00000010ff087819 */ /* 0x000fe4000001160f */
        /* <DEDUP_REMOVED lines=14> */
[----:B-1----:R-:W-:Y:S06]  /*ec70*/  @!P0 BRA `(.L_x_579) ;  /* 0x0000013400808947 */ /* 0x002fec0003800000 */
.L_x_816:
[----:B------:R-:W-:Y:S05]  /*ec80*/  BSYNC B1 ;  /* 0x0000000000017941 */ /* 0x000fea0003800000 */
.L_x_578:
[----:B------:R-:W-:Y:S01]  /*ec90*/  BSSY B1, `(.L_x_580) ;  /* 0x000011e000017945 */ /* 0x000fe20003800000 */
[----:B------:R-:W-:Y:S02]  /*eca0*/  PRMT R14, R4, 0x5410, R11 ;  /* 0x00005410040e7816 */ /* 0x000fe4000000000b */
[----:B------:R-:W-:Y:S02]  /*ecb0*/  PRMT R15, R6, 0x5410, R9 ;  /* 0x00005410060f7816 */ /* 0x000fe40000000009 */
[----:B------:R-:W-:Y:S02]  /*ecc0*/  PRMT R20, R7, 0x5410, R10 ;  /* 0x0000541007147816 */ /* 0x000fe4000000000a */
[----:B------:R-:W-:Y:S01]  /*ecd0*/  PRMT R21, R21, 0x5410, R8 ;  /* 0x0000541015157816 */ /* 0x000fe20000000008 */
[----:B------:R-:W-:Y:S06]  /*ece0*/  @P1 BRA `(.L_x_581) ;  /* 0x0000001000601947 */ /* 0x000fec0003800000 */
[----:B------:R-:W1:Y:S01]  /*ecf0*/  LDC R41, c[0x0][0x3f4] ;  /* 0x0000fd00ff297b82 */ /* 0x000e620000000800 */
[C---:B------:R-:W-:Y:S01]  /*ed00*/  VIADD R4, R18.reuse, 0x20 ;  /* 0x0000002012047836 */ /* 0x040fe20000000000 */
[----:B------:R-:W-:Y:S01]  /*ed10*/  BSSY B2, `(.L_x_582) ;  /* 0x0000061000027945 */ /* 0x000fe20003800000 */
[C---:B------:R-:W-:Y:S01]  /*ed20*/  VIADD R6, R18.reuse, 0x40 ;  /* 0x0000004012067836 */ /* 0x040fe20000000000 */
[-C--:B-1----:R-:W-:Y:S02]  /*ed30*/  ISETP.GE.AND P0, PT, R18, R41.reuse, PT ;  /* 0x000000291200720c */ /* 0x082fe40003f06270 */
[-C--:B------:R-:W-:Y:S02]  /*ed40*/  ISETP.GE.AND P1, PT, R4, R41.reuse, PT ;  /* 0x000000290400720c */ /* 0x080fe40003f26270 */
[----:B------:R-:W-:-:S09]  /*ed50*/  ISETP.GE.AND P2, PT, R6, R41, PT ;  /* 0x000000290600720c */ /* 0x000fd20003f46270 */
[----:B------:R-:W-:Y:S05]  /*ed60*/  @P0 BRA `(.L_x_583) ;  /* 0x00000004006c0947 */ /* 0x000fea0003800000 */
[----:B0-----:R-:W-:Y:S01]  /*ed70*/  LEA.HI R5, R41, R228, RZ, 0x1d ;  /* 0x000000e429057211 */ /* 0x001fe200078fe8ff */
[----:B------:R-:W-:Y:S01]  /*ed80*/  IMAD.U32 R54, R37, 0x10000, RZ ;  /* 0x0001000025367824 */ /* 0x000fe200078e00ff */
[----:B------:R-:W-:Y:S01]  /*ed90*/  LOP3.LUT R4, R191, 0x38, R18, 0xf8, !PT ;  /* 0x00000038bf047812 */ /* 0x000fe200078ef812 */
[----:B------:R-:W-:Y:S01]  /*eda0*/  IMAD.U32 R52, R32, 0x10000, RZ ;  /* 0x0001000020347824 */ /* 0x000fe200078e00ff */
[----:B------:R-:W-:Y:S01]  /*edb0*/  SHF.R.S32.HI R6, RZ, 0x1f, R5 ;  /* 0x0000001fff067819 */ /* 0x000fe20000011405 */
[----:B------:R-:W-:Y:S01]  /*edc0*/  IMAD.U32 R53, R38, 0x10000, RZ ;  /* 0x0001000026357824 */ /* 0x000fe200078e00ff */
[----:B------:R-:W-:Y:S02]  /*edd0*/  LOP3.LUT R51, R37, 0xffff0000, RZ, 0xc0, !PT ;  /* 0xffff000025337812 */ /* 0x000fe400078ec0ff */
[----:B------:R-:W-:Y:S01]  /*ede0*/  LEA.HI R7, R6, R5, RZ, 0x3 ;  /* 0x0000000506077211 */ /* 0x000fe200078f18ff */
[----:B------:R-:W-:Y:S01]  /*edf0*/  IMAD.SHL.U32 R6, R5, 0x8, RZ ;  /* 0x0000000805067824 */ /* 0x000fe200078e00ff */
[----:B------:R-:W-:-:S03]  /*ee00*/  LOP3.LUT R5, R4, R193, RZ, 0x3c, !PT ;  /* 0x000000c104057212 */ /* 0x000fc600078e3cff */
[----:B------:R-:W-:Y:S01]  /*ee10*/  IMAD.SHL.U32 R7, R7, 0x400, RZ ;  /* 0x0000040007077824 */ /* 0x000fe200078e00ff */
[----:B------:R-:W-:Y:S01]  /*ee20*/  LOP3.LUT R6, R191, 0x38, R6, 0xf8, !PT ;  /* 0x00000038bf067812 */ /* 0x000fe200078ef806 */
[----:B------:R-:W-:-:S03]  /*ee30*/  IMAD R5, R192, 0x200, R5 ;  /* 0x00000200c0057824 */ /* 0x000fc600078e0205 */
[----:B------:R-:W-:Y:S01]  /*ee40*/  LOP3.LUT R7, R7, 0x7fffe000, RZ, 0xc0, !PT ;  /* 0x7fffe00007077812 */ /* 0x000fe200078ec0ff */
[----:B------:R-:W-:Y:S01]  /*ee50*/  IMAD R61, R5, 0x2, R2 ;  /* 0x00000002053d7824 */ /* 0x000fe200078e0202 */
[----:B------:R-:W-:-:S03]  /*ee60*/  LOP3.LUT R6, R6, R193, RZ, 0x3c, !PT ;  /* 0x000000c106067212 */ /* 0x000fc600078e3cff */
[----:B------:R-:W-:-:S04]  /*ee70*/  IMAD R7, R192, 0x200, R7 ;  /* 0x00000200c0077824 */ /* 0x000fc800078e0207 */
[----:B------:R-:W-:Y:S02]  /*ee80*/  IMAD.IADD R9, R7, 0x1, R6 ;  /* 0x0000000107097824 */ /* 0x000fe400078e0206 */
[----:B------:R-:W0:Y:S02]  /*ee90*/  LDS.128 R4, [R61+0x10400] ;  /* 0x010400003d047984 */ /* 0x000e240000000c00 */
[----:B------:R-:W-:-:S05]  /*eea0*/  IMAD R62, R9, 0x2, R2 ;  /* 0x00000002093e7824 */ /* 0x000fca00078e0202 */
[----:B------:R-:W1:Y:S01]  /*eeb0*/  LDS.128 R8, [R62+0x10400] ;  /* 0x010400003e087984 */ /* 0x000e620000000c00 */
[C---:B0-----:R-:W-:Y:S01]  /*eec0*/  IMAD.U32 R43, R4.reuse, 0x10000, RZ ;  /* 0x00010000042b7824 */ /* 0x041fe200078e00ff */
[----:B------:R-:W-:Y:S01]  /*eed0*/  LOP3.LUT R4, R4, 0xffff0000, RZ, 0xc0, !PT ;  /* 0xffff000004047812 */ /* 0x000fe200078ec0ff */
[C---:B------:R-:W-:Y:S01]  /*eee0*/  IMAD.U32 R44, R5.reuse, 0x10000, RZ ;  /* 0x00010000052c7824 */ /* 0x040fe200078e00ff */
[----:B------:R-:W-:Y:S01]  /*eef0*/  LOP3.LUT R5, R5, 0xffff0000, RZ, 0xc0, !PT ;  /* 0xffff000005057812 */ /* 0x000fe200078ec0ff */
[C---:B------:R-:W-:Y:S01]  /*ef00*/  IMAD.U32 R45, R6.reuse, 0x10000, RZ ;  /* 0x00010000062d7824 */ /* 0x040fe200078e00ff */
[----:B------:R-:W-:Y:S01]  /*ef10*/  LOP3.LUT R6, R6, 0xffff0000, RZ, 0xc0, !PT ;  /* 0xffff000006067812 */ /* 0x000fe200078ec0ff */
[C---:B------:R-:W-:Y:S01]  /*ef20*/  IMAD.U32 R46, R7.reuse, 0x10000, RZ ;  /* 0x00010000072e7824 */ /* 0x040fe200078e00ff */
[----:B------:R-:W-:Y:S01]  /*ef30*/  LOP3.LUT R7, R7, 0xffff0000, RZ, 0xc0, !PT ;  /* 0xffff000007077812 */ /* 0x000fe200078ec0ff */
[C---:B-1----:R-:W-:Y:S01]  /*ef40*/  IMAD.U32 R47, R8.reuse, 0x10000, RZ ;  /* 0x00010000082f7824 */ /* 0x042fe200078e00ff */
[----:B------:R-:W-:Y:S01]  /*ef50*/  LOP3.LUT R8, R8, 0xffff0000, RZ, 0xc0, !PT ;  /* 0xffff000008087812 */ /* 0x000fe200078ec0ff */
[C---:B------:R-:W-:Y:S01]  /*ef60*/  IMAD.U32 R48, R9.reuse, 0x10000, RZ ;  /* 0x0001000009307824 */ /* 0x040fe200078e00ff */
[----:B------:R-:W-:Y:S01]  /*ef70*/  LOP3.LUT R9, R9, 0xffff0000, RZ, 0xc0, !PT ;  /* 0xffff000009097812 */ /* 0x000fe200078ec0ff */
[C---:B------:R-:W-:Y:S01]  /*ef80*/  FMUL.FTZ R56, R47.reuse, R54 ;  /* 0x000000362f387220 */ /* 0x040fe20000410000 */
[-C--:B------:R-:W-:Y:S01]  /*ef90*/  FMUL.FTZ R58, R47, R52.reuse ;  /* 0x000000342f3a7220 */ /* 0x080fe20000410000 */
[----:B------:R-:W-:Y:S01]  /*efa0*/  LOP3.LUT R47, R32, 0xffff0000, RZ, 0xc0, !PT ;  /* 0xffff0000202f7812 */ /* 0x000fe200078ec0ff */
[----:B------:R-:W-:Y:S01]  /*efb0*/  FMUL.FTZ R55, R8, R51 ;  /* 0x0000003308377220 */ /* 0x000fe20000410000 */
[C---:B------:R-:W-:Y:S01]  /*efc0*/  FFMA.FTZ R56, R43.reuse, R52, -R56 ;  /* 0x000000342b387223 */ /* 0x040fe20000010838 */
[----:B------:R-:W-:Y:S01]  /*efd0*/  FFMA.FTZ R58, R43, R54, R58 ;  /* 0x000000362b3a7223 */ /* 0x000fe2000001003a */
[----:B------:R-:W-:-:S02]  /*efe0*/  IMAD.U32 R43, R33, 0x10000, RZ ;  /* 0x00010000212b7824 */ /* 0x000fc400078e00ff */
[-C--:B------:R-:W-:Y:S01]  /*eff0*/  FMUL.FTZ R57, R8, R47.reuse ;  /* 0x0000002f08397220 */ /* 0x080fe20000410000 */
[----:B------:R-:W-:Y:S01]  /*f000*/  FFMA.FTZ R55, R4, R47, -R55 ;  /* 0x0000002f04377223 */ /* 0x000fe20000010837 */
[----:B------:R-:W-:Y:S01]  /*f010*/  FMUL.FTZ R47, R48, R53 ;  /* 0x00000035302f7220 */ /* 0x000fe20000410000 */
[----:B------:R-:W-:Y:S02]  /*f020*/  IMAD.U32 R49, R10, 0x10000, RZ ;  /* 0x000100000a317824 */ /* 0x000fe400078e00ff */
[----:B------:R-:W-:Y:S01]  /*f030*/  FMUL.FTZ R52, R48, R43 ;  /* 0x0000002b30347220 */ /* 0x000fe20000410000 */
[----:B------:R-:W-:Y:S01]  /*f040*/  FFMA.FTZ R57, R4, R51, R57 ;  /* 0x0000003304397223 */ /* 0x000fe20000010039 */
[----:B------:R-:W-:Y:S01]  /*f050*/  LOP3.LUT R10, R10, 0xffff0000, RZ, 0xc0, !PT ;  /* 0xffff00000a0a7812 */ /* 0x000fe200078ec0ff */
[----:B------:R-:W-:Y:S01]  /*f060*/  FFMA.FTZ R48, R44, R43, -R47 ;  /* 0x0000002b2c307223 */ /* 0x000fe2000001082f */
[C---:B------:R-:W-:Y:S01]  /*f070*/  LOP3.LUT R51, R39.reuse, 0xffff0000, RZ, 0xc0, !PT ;  /* 0xffff000027337812 */ /* 0x040fe200078ec0ff */
[----:B------:R-:W-:Y:S01]  /*f080*/  IMAD.U32 R8, R39, 0x10000, RZ ;  /* 0x0001000027087824 */ /* 0x000fe200078e00ff */
[C---:B------:R-:W-:Y:S01]  /*f090*/  LOP3.LUT R43, R34.reuse, 0xffff0000, RZ, 0xc0, !PT ;  /* 0xffff0000222b7812 */ /* 0x040fe200078ec0ff */
[----:B------:R-:W-:-:S02]  /*f0a0*/  IMAD.U32 R4, R34, 0x10000, RZ ;  /* 0x0001000022047824 */ /* 0x000fc400078e00ff */
[----:B------:R-:W-:Y:S01]  /*f0b0*/  FFMA.FTZ R52, R44, R53, R52 ;  /* 0x000000352c347223 */ /* 0x000fe20000010034 */
[C---:B------:R-:W-:Y:S01]  /*f0c0*/  FMUL.FTZ R59, R10.reuse, R51 ;  /* 0x000000330a3b7220 */ /* 0x040fe20000410000 */
[C---:B------:R-:W-:Y:S01]  /*f0d0*/  FMUL.FTZ R44, R49.reuse, R8 ;  /* 0x00000008312c7220 */ /* 0x040fe20000410000 */
[-C--:B------:R-:W-:Y:S01]  /*f0e0*/  FMUL.FTZ R54, R49, R4.reuse ;  /* 0x0000000431367220 */ /* 0x080fe20000410000 */
[----:B------:R-:W-:Y:S01]  /*f0f0*/  FMUL.FTZ R10, R10, R43 ;  /* 0x0000002b0a0a7220 */ /* 0x000fe20000410000 */
[----:B------:R-:W-:Y:S02]  /*f100*/  IMAD.U32 R50, R11, 0x10000, RZ ;  /* 0x000100000b327824 */ /* 0x000fe400078e00ff */
[C---:B------:R-:W-:Y:S01]  /*f110*/  FFMA.FTZ R53, R45.reuse, R4, -R44 ;  /* 0x000000042d357223 */ /* 0x040fe2000001082c */
[----:B------:R-:W-:Y:S02]  /*f120*/  IMAD.U32 R49, R40, 0x10000, RZ ;  /* 0x0001000028317824 */ /* 0x000fe400078e00ff */
[----:B------:R-:W-:Y:S01]  /*f130*/  FFMA.FTZ R54, R45, R8, R54 ;  /* 0x000000082d367223 */ /* 0x000fe20000010036 */
[----:B------:R-:W-:-:S02]  /*f140*/  IMAD.U32 R47, R35, 0x10000, RZ ;  /* 0x00010000232f7824 */ /* 0x000fc400078e00ff */
[----:B------:R-:W-:Y:S01]  /*f150*/  FFMA.FTZ R51, R6, R51, R10 ;  /* 0x0000003306337223 */ /* 0x000fe2000001000a */
[----:B------:R-:W-:Y:S01]  /*f160*/  LOP3.LUT R11, R11, 0xffff0000, RZ, 0xc0, !PT ;  /* 0xffff00000b0b7812 */ /* 0x000fe200078ec0ff */
[----:B------:R-:W-:Y:S01]  /*f170*/  FMUL.FTZ R45, R50, R49 ;  /* 0x00000031322d7220 */ /* 0x000fe20000410000 */
[----:B------:R-:W-:Y:S01]  /*f180*/  FFMA.FTZ R60, R6, R43, -R59 ;  /* 0x0000002b063c7223 */ /* 0x000fe2000001083b */
[----:B------:R-:W-:Y:S01]  /*f190*/  LOP3.LUT R8, R38, 0xffff0000, RZ, 0xc0, !PT ;  /* 0xffff000026087812 */ /* 0x000fe200078ec0ff */
[-C--:B------:R-:W-:Y:S01]  /*f1a0*/  FMUL.FTZ R43, R50, R47.reuse ;  /* 0x0000002f322b7220 */ /* 0x080fe20000410000 */
[----:B------:R-:W-:Y:S01]  /*f1b0*/  LOP3.LUT R10, R40, 0xffff0000, RZ, 0xc0, !PT ;  /* 0xffff0000280a7812 */ /* 0x000fe200078ec0ff */
[C---:B------:R-:W-:Y:S01]  /*f1c0*/  FFMA.FTZ R45, R46.reuse, R47, -R45 ;  /* 0x0000002f2e2d7223 */ /* 0x040fe2000001082d */
[----:B------:R-:W-:Y:S01]  /*f1d0*/  LOP3.LUT R4, R33, 0xffff0000, RZ, 0xc0, !PT ;  /* 0xffff000021047812 */ /* 0x000fe200078ec0ff */
[----:B------:R-:W-:Y:S01]  /*f1e0*/  FFMA.FTZ R46, R46, R49, R43 ;  /* 0x000000312e2e7223 */ /* 0x000fe2000001002b */
[----:B------:R-:W-:Y:S01]  /*f1f0*/  LOP3.LUT R6, R35, 0xffff0000, RZ, 0xc0, !PT ;  /* 0xffff000023067812 */ /* 0x000fe200078ec0ff */
[----:B------:R-:W-:Y:S01]  /*f200*/  FMUL.FTZ R44, R9, R8 ;  /* 0x00000008092c7220 */ /* 0x000fe20000410000 */
[----:B------:R-:W-:Y:S01]  /*f210*/  FMUL.FTZ R50, R11, R10 ;  /* 0x0000000a0b327220 */ /* 0x000fe20000410000 */
[----:B------:R-:W-:-:S02]  /*f220*/  FMUL.FTZ R43, R9, R4 ;  /* 0x00000004092b7220 */ /* 0x000fc40000410000 */
[----:B------:R-:W-:Y:S01]  /*f230*/  FMUL.FTZ R11, R11, R6 ;  /* 0x000000060b0b7220 */ /* 0x000fe20000410000 */
[----:B------:R-:W-:Y:S01]  /*f240*/  FFMA.FTZ R9, R5, R4, -R44 ;  /* 0x0000000405097223 */ /* 0x000fe2000001082c */
[----:B------:R-:W-:Y:S01]  /*f250*/  FFMA.FTZ R50, R7, R6, -R50 ;  /* 0x0000000607327223 */ /* 0x000fe20000010832 */
[----:B------:R-:W-:Y:S01]  /*f260*/  FFMA.FTZ R43, R5, R8, R43 ;  /* 0x00000008052b7223 */ /* 0x000fe2000001002b */
[----:B------:R-:W-:Y:S01]  /*f270*/  FFMA.FTZ R11, R7, R10, R11 ;  /* 0x0000000a070b7223 */ /* 0x000fe2000001000b */
[----:B------:R-:W-:Y:S02]  /*f280*/  F2FP.BF16.F32.PACK_AB R6, R60, R53 ;  /* 0x000000353c06723e */ /* 0x000fe400000010ff */
[----:B------:R-:W-:Y:S02]  /*f290*/  F2FP.BF16.F32.PACK_AB R4, R55, R56 ;  /* 0x000000383704723e */ /* 0x000fe400000010ff */
[----:B------:R-:W-:Y:S02]  /*f2a0*/  F2FP.BF16.F32.PACK_AB R5, R9, R48 ;  /* 0x000000300905723e */ /* 0x000fe400000010ff */
[----:B------:R-:W-:-:S02]  /*f2b0*/  F2FP.BF16.F32.PACK_AB R7, R50, R45 ;  /* 0x0000002d3207723e */ /* 0x000fc400000010ff */
[----:B------:R-:W-:Y:S02]  /*f2c0*/  F2FP.BF16.F32.PACK_AB R10, R51, R54 ;  /* 0x00000036330a723e */ /* 0x000fe400000010ff */
[----:B------:R-:W-:Y:S01]  /*f2d0*/  F2FP.BF16.F32.PACK_AB R8, R57, R58 ;  /* 0x0000003a3908723e */ /* 0x000fe200000010ff */
[----:B------:R1:W-:Y:S01]  /*f2e0*/  STS.128 [R61+0x10400], R4 ;  /* 0x010400043d007388 */ /* 0x0003e20000000c00 */
[----:B------:R-:W-:Y:S02]  /*f2f0*/  F2FP.BF16.F32.PACK_AB R9, R43, R52 ;  /* 0x000000342b09723e */ /* 0x000fe400000010ff */
[----:B------:R-:W-:-:S05]  /*f300*/  F2FP.BF16.F32.PACK_AB R11, R11, R46 ;  /* 0x0000002e0b0b723e */ /* 0x000fca00000010ff */
[----:B------:R1:W-:Y:S02]  /*f310*/  STS.128 [R62+0x10400], R8 ;  /* 0x010400083e007388 */ /* 0x0003e40000000c00 */
.L_x_583:
[----:B------:R-:W-:Y:S05]  /*f320*/  BSYNC B2 ;  /* 0x0000000000027941 */ /* 0x000fea0003800000 */
.L_x_582:
[----:B------:R-:W-:Y:S04]  /*f330*/  BSSY B2, `(.L_x_584) ;  /* 0x000005a000027945 */ /* 0x000fe80003800000 */
[----:B------:R-:W-:Y:S05]  /*f340*/  @P1 BRA `(.L_x_585) ;  /* 0x0000000400601947 */ /* 0x000fea0003800000 */
[----:B------:R-:W2:Y:S01]  /*f350*/  LDL R60, [R1+0x78] ;  /* 0x00007800013c7983 */ /* 0x000ea20000100800 */
[----:B-1----:R-:W-:Y:S01]  /*f360*/  LEA.HI R4, R41, R229, RZ, 0x1d ;  /* 0x000000e529047211 */ /* 0x002fe200078fe8ff */
[C---:B------:R-:W-:Y:S01]  /*f370*/  IMAD.U32 R55, R28.reuse, 0x10000, RZ ;  /* 0x000100001c377824 */ /* 0x040fe200078e00ff */
[----:B------:R-:W-:Y:S01]  /*f380*/  LOP3.LUT R57, R28, 0xffff0000, RZ, 0xc0, !PT ;  /* 0xffff00001c397812 */ /* 0x000fe200078ec0ff */
[----:B------:R-:W-:Y:S01]  /*f390*/  IMAD.U32 R53, R24, 0x10000, RZ ;  /* 0x0001000018357824 */ /* 0x000fe200078e00ff */
[----:B0-----:R-:W-:-:S04]  /*f3a0*/  SHF.R.S32.HI R5, RZ, 0x1f, R4 ;  /* 0x0000001fff057819 */ /* 0x001fc80000011404 */
        /* <DEDUP_REMOVED lines=8> */
[----:B------:R-:W-:-:S05]  /*f430*/  IMAD R43, R9, 0x2, R2 ;  /* 0x00000002092b7824 */ /* 0x000fca00078e0202 */
[----:B------:R-:W0:Y:S02]  /*f440*/  LDS.128 R8, [R43+0x10400] ;  /* 0x010400002b087984 */ /* 0x000e240000000c00 */
[C---:B0-----:R-:W-:Y:S01]  /*f450*/  IMAD.U32 R48, R8.reuse, 0x10000, RZ ;  /* 0x0001000008307824 */ /* 0x041fe200078e00ff */
[----:B------:R-:W-:Y:S01]  /*f460*/  LOP3.LUT R8, R8, 0xffff0000, RZ, 0xc0, !PT ;  /* 0xffff000008087812 */ /* 0x000fe200078ec0ff */
[C---:B------:R-:W-:Y:S01]  /*f470*/  IMAD.U32 R49, R9.reuse, 0x10000, RZ ;  /* 0x0001000009317824 */ /* 0x040fe200078e00ff */
[----:B------:R-:W-:Y:S01]  /*f480*/  LOP3.LUT R9, R9, 0xffff0000, RZ, 0xc0, !PT ;  /* 0xffff000009097812 */ /* 0x000fe200078ec0ff */
[C---:B------:R-:W-:Y:S01]  /*f490*/  FMUL.FTZ R59, R48.reuse, R55 ;  /* 0x00000037303b7220 */ /* 0x040fe20000410000 */
[----:B------:R-:W-:Y:S01]  /*f4a0*/  FMUL.FTZ R61, R48, R53 ;  /* 0x00000035303d7220 */ /* 0x000fe20000410000 */
[----:B------:R-:W-:Y:S01]  /*f4b0*/  FMUL.FTZ R63, R8, R57 ;  /* 0x00000039083f7220 */ /* 0x000fe20000410000 */
[----:B------:R-:W-:Y:S02]  /*f4c0*/  IMAD.U32 R48, R29, 0x10000, RZ ;  /* 0x000100001d307824 */ /* 0x000fe400078e00ff */
[C---:B------:R-:W-:Y:S01]  /*f4d0*/  IMAD.U32 R50, R10.reuse, 0x10000, RZ ;  /* 0x000100000a327824 */ /* 0x040fe200078e00ff */
[----:B------:R-:W-:Y:S01]  /*f4e0*/  LOP3.LUT R10, R10, 0xffff0000, RZ, 0xc0, !PT ;  /* 0xffff00000a0a7812 */ /* 0x000fe200078ec0ff */
[C---:B------:R-:W-:Y:S01]  /*f4f0*/  IMAD.U32 R51, R11.reuse, 0x10000, RZ ;  /* 0x000100000b337824 */ /* 0x040fe200078e00ff */
[----:B------:R-:W-:Y:S01]  /*f500*/  LOP3.LUT R11, R11, 0xffff0000, RZ, 0xc0, !PT ;  /* 0xffff00000b0b7812 */ /* 0x000fe200078ec0ff */
[----:B--2---:R-:W0:Y:S02]  /*f510*/  LDS.128 R4, [R60] ;  /* 0x000000003c047984 */ /* 0x004e240000000c00 */
[C---:B0-----:R-:W-:Y:S01]  /*f520*/  IMAD.U32 R44, R4.reuse, 0x10000, RZ ;  /* 0x00010000042c7824 */ /* 0x041fe200078e00ff */
[----:B------:R-:W-:Y:S01]  /*f530*/  LOP3.LUT R4, R4, 0xffff0000, RZ, 0xc0, !PT ;  /* 0xffff000004047812 */ /* 0x000fe200078ec0ff */
[C---:B------:R-:W-:Y:S01]  /*f540*/  IMAD.U32 R45, R5.reuse, 0x10000, RZ ;  /* 0x00010000052d7824 */ /* 0x040fe200078e00ff */
[----:B------:R-:W-:Y:S01]  /*f550*/  LOP3.LUT R5, R5, 0xffff0000, RZ, 0xc0, !PT ;  /* 0xffff000005057812 */ /* 0x000fe200078ec0ff */
[----:B------:R-:W-:Y:S01]  /*f560*/  FFMA.FTZ R59, R44, R53, -R59 ;  /* 0x000000352c3b7223 */ /* 0x000fe2000001083b */
[----:B------:R-:W-:Y:S01]  /*f570*/  LOP3.LUT R53, R24, 0xffff0000, RZ, 0xc0, !PT ;  /* 0xffff000018357812 */ /* 0x000fe200078ec0ff */
[----:B------:R-:W-:Y:S01]  /*f580*/  FFMA.FTZ R61, R44, R55, R61 ;  /* 0x000000372c3d7223 */ /* 0x000fe2000001003d */
[----:B------:R-:W-:-:S02]  /*f590*/  IMAD.U32 R44, R25, 0x10000, RZ ;  /* 0x00010000192c7824 */ /* 0x000fc400078e00ff */
[----:B------:R-:W-:Y:S02]  /*f5a0*/  IMAD.U32 R46, R6, 0x10000, RZ ;  /* 0x00010000062e7824 */ /* 0x000fe400078e00ff */
[-C--:B------:R-:W-:Y:S01]  /*f5b0*/  FMUL.FTZ R55, R8, R53.reuse ;  /* 0x0000003508377220 */ /* 0x080fe20000410000 */
[----:B------:R-:W-:Y:S01]  /*f5c0*/  FFMA.FTZ R52, R4, R53, -R63 ;  /* 0x0000003504347223 */ /* 0x000fe2000001083f */
[C---:B------:R-:W-:Y:S01]  /*f5d0*/  FMUL.FTZ R8, R49.reuse, R48 ;  /* 0x0000003031087220 */ /* 0x040fe20000410000 */
[----:B------:R-:W-:Y:S02]  /*f5e0*/  IMAD.U32 R53, R30, 0x10000, RZ ;  /* 0x000100001e357824 */ /* 0x000fe400078e00ff */
[-C--:B------:R-:W-:Y:S01]  /*f5f0*/  FMUL.FTZ R63, R49, R44.reuse ;  /* 0x0000002c313f7220 */ /* 0x080fe20000410000 */
[----:B------:R-:W-:Y:S01]  /*f600*/  FFMA.FTZ R54, R4, R57, R55 ;  /* 0x0000003904367223 */ /* 0x000fe20000010037 */
[----:B------:R-:W-:Y:S01]  /*f610*/  FFMA.FTZ R56, R45, R44, -R8 ;  /* 0x0000002c2d387223 */ /* 0x000fe20000010808 */
[----:B------:R-:W-:-:S02]  /*f620*/  IMAD.U32 R49, R26, 0x10000, RZ ;  /* 0x000100001a317824 */ /* 0x000fc400078e00ff */
[----:B------:R-:W-:Y:S01]  /*f630*/  FFMA.FTZ R63, R45, R48, R63 ;  /* 0x000000302d3f7223 */ /* 0x000fe2000001003f */
[----:B------:R-:W-:Y:S01]  /*f640*/  FMUL.FTZ R57, R50, R53 ;  /* 0x0000003532397220 */ /* 0x000fe20000410000 */
[----:B------:R-:W-:Y:S01]  /*f650*/  LOP3.LUT R55, R30, 0xffff0000, RZ, 0xc0, !PT ;  /* 0xffff00001e377812 */ /* 0x000fe200078ec0ff */
[----:B------:R-:W-:Y:S01]  /*f660*/  IMAD.U32 R44, R31, 0x10000, RZ ;  /* 0x000100001f2c7824 */ /* 0x000fe200078e00ff */
[----:B------:R-:W-:Y:S01]  /*f670*/  LOP3.LUT R45, R26, 0xffff0000, RZ, 0xc0, !PT ;  /* 0xffff00001a2d7812 */ /* 0x000fe200078ec0ff */
[-C--:B------:R-:W-:Y:S01]  /*f680*/  FMUL.FTZ R65, R50, R49.reuse ;  /* 0x0000003132417220 */ /* 0x080fe20000410000 */
[----:B------:R-:W-:Y:S01]  /*f690*/  LOP3.LUT R6, R6, 0xffff0000, RZ, 0xc0, !PT ;  /* 0xffff000006067812 */ /* 0x000fe200078ec0ff */
[----:B------:R-:W-:Y:S01]  /*f6a0*/  FFMA.FTZ R57, R46, R49, -R57 ;  /* 0x000000312e397223 */ /* 0x000fe20000010839 */
[C---:B------:R-:W-:Y:S01]  /*f6b0*/  FMUL.FTZ R49, R10.reuse, R55 ;  /* 0x000000370a317220 */ /* 0x040fe20000410000 */
[----:B------:R-:W-:Y:S02]  /*f6c0*/  IMAD.U32 R47, R7, 0x10000, RZ ;  /* 0x00010000072f7824 */ /* 0x000fe400078e00ff */
[----:B------:R-:W-:Y:S01]  /*f6d0*/  FMUL.FTZ R10, R10, R45 ;  /* 0x0000002d0a0a7220 */ /* 0x000fe20000410000 */
[----:B------:R-:W-:-:S02]  /*f6e0*/  IMAD.U32 R4, R27, 0x10000, RZ ;  /* 0x000100001b047824 */ /* 0x000fc400078e00ff */
[----:B------:R-:W-:Y:S01]  /*f6f0*/  FMUL.FTZ R8, R51, R44 ;  /* 0x0000002c33087220 */ /* 0x000fe20000410000 */
[----:B------:R-:W-:Y:S01]  /*f700*/  FFMA.FTZ R65, R46, R53, R65 ;  /* 0x000000352e417223 */ /* 0x000fe20000010041 */
[C---:B------:R-:W-:Y:S01]  /*f710*/  FFMA.FTZ R46, R6.reuse, R45, -R49 ;  /* 0x0000002d062e7223 */ /* 0x040fe20000010831 */
[----:B------:R-:W-:Y:S01]  /*f720*/  FFMA.FTZ R48, R6, R55, R10 ;  /* 0x0000003706307223 */ /* 0x000fe2000001000a */
[-C--:B------:R-:W-:Y:S01]  /*f730*/  FFMA.FTZ R49, R47, R4.reuse, -R8 ;  /* 0x000000042f317223 */ /* 0x080fe20000010808 */
[----:B------:R-:W-:Y:S01]  /*f740*/  FMUL.FTZ R50, R51, R4 ;  /* 0x0000000433327220 */ /* 0x000fe20000410000 */
[----:B------:R-:W-:Y:S02]  /*f750*/  LOP3.LUT R8, R29, 0xffff0000, RZ, 0xc0, !PT ;  /* 0xffff00001d087812 */ /* 0x000fe400078ec0ff */
[----:B------:R-:W-:Y:S01]  /*f760*/  LOP3.LUT R10, R31, 0xffff0000, RZ, 0xc0, !PT ;  /* 0xffff00001f0a7812 */ /* 0x000fe200078ec0ff */
[----:B------:R-:W-:Y:S01]  /*f770*/  FFMA.FTZ R50, R47, R44, R50 ;  /* 0x0000002c2f327223 */ /* 0x000fe20000010032 */
[----:B------:R-:W-:Y:S01]  /*f780*/  LOP3.LUT R4, R25, 0xffff0000, RZ, 0xc0, !PT ;  /* 0xffff000019047812 */ /* 0x000fe200078ec0ff */
[----:B------:R-:W-:Y:S01]  /*f790*/  FMUL.FTZ R44, R9, R8 ;  /* 0x00000008092c7220 */ /* 0x000fe20000410000 */
[----:B------:R-:W-:Y:S01]  /*f7a0*/  LOP3.LUT R6, R27, 0xffff0000, RZ, 0xc0, !PT ;  /* 0xffff00001b067812 */ /* 0x000fe200078ec0ff */
[----:B------:R-:W-:Y:S01]  /*f7b0*/  FMUL.FTZ R58, R11, R10 ;  /* 0x0000000a0b3a7220 */ /* 0x000fe20000410000 */
[----:B------:R-:W-:Y:S01]  /*f7c0*/  LOP3.LUT R7, R7, 0xffff0000, RZ, 0xc0, !PT ;  /* 0xffff000007077812 */ /* 0x000fe200078ec0ff */
[-C--:B------:R-:W-:Y:S01]  /*f7d0*/  FMUL.FTZ R45, R9, R4.reuse ;  /* 0x00000004092d7220 */ /* 0x080fe20000410000 */
[----:B------:R-:W-:Y:S01]  /*f7e0*/  FFMA.FTZ R9, R5, R4, -R44 ;  /* 0x0000000405097223 */ /* 0x000fe2000001082c */
[-C--:B------:R-:W-:Y:S01]  /*f7f0*/  FMUL.FTZ R11, R11, R6.reuse ;  /* 0x000000060b0b7220 */ /* 0x080fe20000410000 */
[----:B------:R-:W-:Y:S01]  /*f800*/  F2FP.BF16.F32.PACK_AB R4, R52, R59 ;  /* 0x0000003b3404723e */ /* 0x000fe200000010ff */
        /* <DEDUP_REMOVED lines=8> */
[----:B------:R2:W-:Y:S01]  /*f890*/  STS.128 [R60], R4 ;  /* 0x000000043c007388 */ /* 0x0005e20000000c00 */
[----:B------:R-:W-:Y:S02]  /*f8a0*/  F2FP.BF16.F32.PACK_AB R9, R44, R63 ;  /* 0x0000003f2c09723e */ /* 0x000fe400000010ff */
[----:B------:R-:W-:-:S05]  /*f8b0*/  F2FP.BF16.F32.PACK_AB R11, R11, R50 ;  /* 0x000000320b0b723e */ /* 0x000fca00000010ff */
[----:B------:R2:W-:Y:S02]  /*f8c0*/  STS.128 [R43+0x10400], R8 ;  /* 0x010400082b007388 */ /* 0x0005e40000000c00 */
.L_x_585:
[----:B------:R-:W-:Y:S05]  /*f8d0*/  BSYNC B2 ;  /* 0x0000000000027941 */ /* 0x000fea0003800000 */
.L_x_584:
[----:B------:R-:W-:Y:S05]  /*f8e0*/  @P2 BRA `(.L_x_581) ;  /* 0x0000000400602947 */ /* 0x000fea0003800000 */
[----:B-1----:R-:W3:Y:S01]  /*f8f0*/  LDL R61, [R1+0x70] ;  /* 0x00007000013d7983 */ /* 0x002ee20000100800 */
[----:B------:R-:W-:Y:S01]  /*f900*/  LEA.HI R41, R41, R230, RZ, 0x1d ;  /* 0x000000e629297211 */ /* 0x000fe200078fe8ff */
[C---:B------:R-:W-:Y:S01]  /*f910*/  IMAD.U32 R54, R14.reuse, 0x10000, RZ ;  /* 0x000100000e367824 */ /* 0x040fe200078e00ff */
[----:B------:R-:W-:Y:S01]  /*f920*/  LOP3.LUT R51, R14, 0xffff0000, RZ, 0xc0, !PT ;  /* 0xffff00000e337812 */ /* 0x000fe200078ec0ff */
[----:B------:R-:W-:Y:S01]  /*f930*/  IMAD.U32 R52, R0, 0x10000, RZ ;  /* 0x0001000000347824 */ /* 0x000fe200078e00ff */
[----:B--2---:R-:W-:Y:S01]  /*f940*/  SHF.R.S32.HI R4, RZ, 0x1f, R41 ;  /* 0x0000001fff047819 */ /* 0x004fe20000011429 */
[----:B------:R-:W-:-:S03]  /*f950*/  IMAD.U32 R53, R15, 0x10000, RZ ;  /* 0x000100000f357824 */ /* 0x000fc600078e00ff */
[----:B0-----:R-:W-:Y:S01]  /*f960*/  LEA.HI R5, R4, R41, RZ, 0x3 ;  /* 0x0000002904057211 */ /* 0x001fe200078f18ff */
        /* <DEDUP_REMOVED lines=15> */
[----:B------:R-:W-:Y:S01]  /*fa60*/  LOP3.LUT R47, R0, 0xffff0000, RZ, 0xc0, !PT ;  /* 0xffff0000002f7812 */ /* 0x000fe200078ec0ff */
[----:B------:R-:W-:Y:S01]  /*fa70*/  FMUL.FTZ R55, R8, R51 ;  /* 0x0000003308377220 */ /* 0x000fe20000410000 */
[C---:B------:R-:W-:Y:S01]  /*fa80*/  IMAD.U32 R49, R10.reuse, 0x10000, RZ ;  /* 0x000100000a317824 */ /* 0x040fe200078e00ff */
[----:B------:R-:W-:Y:S01]  /*fa90*/  LOP3.LUT R10, R10, 0xffff0000, RZ, 0xc0, !PT ;  /* 0xffff00000a0a7812 */ /* 0x000fe200078ec0ff */
[----:B------:R-:W-:-:S02]  /*faa0*/  IMAD.U32 R50, R11, 0x10000, RZ ;  /* 0x000100000b327824 */ /* 0x000fc400078e00ff */
[----:B------:R-:W-:Y:S01]  /*fab0*/  FMUL.FTZ R57, R8, R47 ;  /* 0x0000002f08397220 */ /* 0x000fe20000410000 */
[----:B------:R-:W-:Y:S01]  /*fac0*/  IMAD.U32 R8, R20, 0x10000, RZ ;  /* 0x0001000014087824 */ /* 0x000fe200078e00ff */
[----:B------:R-:W-:Y:S01]  /*fad0*/  LOP3.LUT R11, R11, 0xffff0000, RZ, 0xc0, !PT ;  /* 0xffff00000b0b7812 */ /* 0x000fe200078ec0ff */
[----:B---3--:R-:W0:Y:S02]  /*fae0*/  LDS.128 R4, [R61] ;  /* 0x000000003d047984 */ /* 0x008e240000000c00 */
[C---:B0-----:R-:W-:Y:S01]  /*faf0*/  IMAD.U32 R43, R4.reuse, 0x10000, RZ ;  /* 0x00010000042b7824 */ /* 0x041fe200078e00ff */
[----:B------:R-:W-:Y:S01]  /*fb00*/  LOP3.LUT R4, R4, 0xffff0000, RZ, 0xc0, !PT ;  /* 0xffff000004047812 */ /* 0x000fe200078ec0ff */
[C---:B------:R-:W-:Y:S01]  /*fb10*/  IMAD.U32 R44, R5.reuse, 0x10000, RZ ;  /* 0x00010000052c7824 */ /* 0x040fe200078e00ff */
[----:B------:R-:W-:Y:S01]  /*fb20*/  LOP3.LUT R5, R5, 0xffff0000, RZ, 0xc0, !PT ;  /* 0xffff000005057812 */ /* 0x000fe200078ec0ff */
[C---:B------:R-:W-:Y:S01]  /*fb30*/  FFMA.FTZ R56, R43.reuse, R52, -R56 ;  /* 0x000000342b387223 */ /* 0x040fe20000010838 */
[----:B------:R-:W-:Y:S01]  /*fb40*/  FFMA.FTZ R58, R43, R54, R58 ;  /* 0x000000362b3a7223 */ /* 0x000fe2000001003a */
[----:B------:R-:W-:-:S02]  /*fb50*/  IMAD.U32 R43, R3, 0x10000, RZ ;  /* 0x00010000032b7824 */ /* 0x000fc400078e00ff */
[----:B------:R-:W-:Y:S01]  /*fb60*/  FFMA.FTZ R55, R4, R47, -R55 ;  /* 0x0000002f04377223 */ /* 0x000fe20000010837 */
[----:B------:R-:W-:Y:S01]  /*fb70*/  FMUL.FTZ R47, R48, R53 ;  /* 0x00000035302f7220 */ /* 0x000fe20000410000 */
[----:B------:R-:W-:Y:S01]  /*fb80*/  FFMA.FTZ R57, R4, R51, R57 ;  /* 0x0000003304397223 */ /* 0x000fe20000010039 */
[-C--:B------:R-:W-:Y:S01]  /*fb90*/  FMUL.FTZ R52, R48, R43.reuse ;  /* 0x0000002b30347220 */ /* 0x080fe20000410000 */
[----:B------:R-:W-:Y:S01]  /*fba0*/  LOP3.LUT R51, R20, 0xffff0000, RZ, 0xc0, !PT ;  /* 0xffff000014337812 */ /* 0x000fe200078ec0ff */
[----:B------:R-:W-:Y:S01]  /*fbb0*/  FFMA.FTZ R48, R44, R43, -R47 ;  /* 0x0000002b2c307223 */ /* 0x000fe2000001082f */
[C---:B------:R-:W-:Y:S01]  /*fbc0*/  LOP3.LUT R43, R12.reuse, 0xffff0000, RZ, 0xc0, !PT ;  /* 0xffff00000c2b7812 */ /* 0x040fe200078ec0ff */
[----:B------:R-:W-:Y:S02]  /*fbd0*/  IMAD.U32 R4, R12, 0x10000, RZ ;  /* 0x000100000c047824 */ /* 0x000fe400078e00ff */
[----:B------:R-:W-:Y:S01]  /*fbe0*/  FFMA.FTZ R52, R44, R53, R52 ;  /* 0x000000352c347223 */ /* 0x000fe20000010034 */
[C---:B------:R-:W-:Y:S01]  /*fbf0*/  IMAD.U32 R45, R6.reuse, 0x10000, RZ ;  /* 0x00010000062d7824 */ /* 0x040fe200078e00ff */
[----:B------:R-:W-:Y:S01]  /*fc00*/  LOP3.LUT R6, R6, 0xffff0000, RZ, 0xc0, !PT ;  /* 0xffff000006067812 */ /* 0x000fe200078ec0ff */
[C---:B------:R-:W-:Y:S01]  /*fc10*/  FMUL.FTZ R59, R10.reuse, R51 ;  /* 0x000000330a3b7220 */ /* 0x040fe20000410000 */
[C---:B------:R-:W-:Y:S01]  /*fc20*/  FMUL.FTZ R44, R49.reuse, R8 ;  /* 0x00000008312c7220 */ /* 0x040fe20000410000 */
[----:B------:R-:W-:Y:S01]  /*fc30*/  FMUL.FTZ R54, R49, R4 ;  /* 0x0000000431367220 */ /* 0x000fe20000410000 */
[----:B------:R-:W-:Y:S01]  /*fc40*/  FMUL.FTZ R10, R10, R43 ;  /* 0x0000002b0a0a7220 */ /* 0x000fe20000410000 */
[----:B------:R-:W-:-:S02]  /*fc50*/  IMAD.U32 R49, R21, 0x10000, RZ ;  /* 0x0001000015317824 */ /* 0x000fc400078e00ff */
[----:B------:R-:W-:Y:S01]  /*fc60*/  FFMA.FTZ R53, R45, R4, -R44 ;  /* 0x000000042d357223 */ /* 0x000fe2000001082c */
[----:B------:R-:W-:Y:S02]  /*fc70*/  IMAD.U32 R47, R13, 0x10000, RZ ;  /* 0x000100000d2f7824 */ /* 0x000fe400078e00ff */
[----:B------:R-:W-:Y:S01]  /*fc80*/  FFMA.FTZ R54, R45, R8, R54 ;  /* 0x000000082d367223 */ /* 0x000fe20000010036 */
[----:B------:R-:W-:Y:S01]  /*fc90*/  FFMA.FTZ R51, R6, R51, R10 ;  /* 0x0000003306337223 */ /* 0x000fe2000001000a */
[----:B------:R-:W-:Y:S02]  /*fca0*/  IMAD.U32 R46, R7, 0x10000, RZ ;  /* 0x00010000072e7824 */ /* 0x000fe400078e00ff */
        /* <DEDUP_REMOVED lines=10> */
[----:B------:R-:W-:Y:S01]  /*fd50*/  LOP3.LUT R7, R7, 0xffff0000, RZ, 0xc0, !PT ;  /* 0xffff000007077812 */ /* 0x000fe200078ec0ff */
[----:B------:R-:W-:Y:S01]  /*fd60*/  FMUL.FTZ R50, R11, R10 ;  /* 0x0000000a0b327220 */ /* 0x000fe20000410000 */
        /* <DEDUP_REMOVED lines=10> */
[----:B------:R-:W-:Y:S02]  /*fe10*/  F2FP.BF16.F32.PACK_AB R10, R51, R54 ;  /* 0x00000036330a723e */ /* 0x000fe400000010ff */
[----:B------:R-:W-:Y:S01]  /*fe20*/  F2FP.BF16.F32.PACK_AB R8, R57, R58 ;  /* 0x0000003a3908723e */ /* 0x000fe200000010ff */
[----:B------:R3:W-:Y:S01]  /*fe30*/  STS.128 [R61], R4 ;  /* 0x000000043d007388 */ /* 0x0007e20000000c00 */
[----:B------:R-:W-:-:S02]  /*fe40*/  F2FP.BF16.F32.PACK_AB R9, R43, R52 ;  /* 0x000000342b09723e */ /* 0x000fc400000010ff */
[----:B------:R-:W-:-:S05]  /*fe50*/  F2FP.BF16.F32.PACK_AB R11, R11, R46 ;  /* 0x0000002e0b0b723e */ /* 0x000fca00000010ff */
[----:B------:R3:W-:Y:S02]  /*fe60*/  STS.128 [R41+0x10400], R8 ;  /* 0x0104000829007388 */ /* 0x0007e40000000c00 */
.L_x_581:
[----:B------:R-:W-:Y:S05]  /*fe70*/  BSYNC B1 ;  /* 0x0000000000017941 */ /* 0x000fea0003800000 */
.L_x_580:
[----:B------:R-:W-:-:S13]  /*fe80*/  ISETP.GE.AND P0, PT, R207, R42, PT ;  /* 0x0000002acf00720c */ /* 0x000fda0003f06270 */
[----:B------:R-:W-:Y:S05]  /*fe90*/  @P0 BRA `(.L_x_564) ;  /* 0x00000010004c0947 */ /* 0x000fea0003800000 */
[----:B---3--:R-:W3:Y:S01]  /*fea0*/  LDC R41, c[0x0][0x3f4] ;  /* 0x0000fd00ff297b82 */ /* 0x008ee20000000800 */
[C---:B-12---:R-:W-:Y:S01]  /*feb0*/  VIADD R4, R18.reuse, 0x20 ;  /* 0x0000002012047836 */ /* 0x046fe20000000000 */
[----:B------:R-:W-:Y:S01]  /*fec0*/  BSSY B1, `(.L_x_586) ;  /* 0x000005e000017945 */ /* 0x000fe20003800000 */
[C---:B------:R-:W-:Y:S01]  /*fed0*/  VIADD R6, R18.reuse, 0x40 ;  /* 0x0000004012067836 */ /* 0x040fe20000000000 */
[----:B------:R-:W-:Y:S02]  /*fee0*/  SHF.R.U32.HI R59, RZ, 0x3, R185 ;  /* 0x00000003ff3b7819 */ /* 0x000fe400000116b9 */
[-C--:B---3--:R-:W-:Y:S02]  /*fef0*/  ISETP.GE.AND P0, PT, R18, R41.reuse, PT ;  /* 0x000000291200720c */ /* 0x088fe40003f06270 */
[-C--:B------:R-:W-:Y:S02]  /*ff00*/  ISETP.GE.AND P1, PT, R4, R41.reuse, PT ;  /* 0x000000290400720c */ /* 0x080fe40003f26270 */
[----:B------:R-:W-:-:S09]  /*ff10*/  ISETP.GE.AND P2, PT, R6, R41, PT ;  /* 0x000000290600720c */ /* 0x000fd20003f46270 */
[----:B------:R-:W-:Y:S05]  /*ff20*/  @P0 BRA `(.L_x_587) ;  /* 0x00000004005c0947 */ /* 0x000fea0003800000 */
[----:B------:R-:W2:Y:S01]  /*ff30*/  LDL R61, [R1+0x74] ;  /* 0x00007400013d7983 */ /* 0x000ea20000100800 */
[----:B------:R-:W-:Y:S01]  /*ff40*/  LEA.HI R4, R41, R228, RZ, 0x1d ;  /* 0x000000e429047211 */ /* 0x000fe200078fe8ff */
[C---:B------:R-:W-:Y:S01]  /*ff50*/  IMAD.U32 R53, R37.reuse, 0x10000, RZ ;  /* 0x0001000025357824 */ /* 0x040fe200078e00ff */
[----:B------:R-:W-:Y:S01]  /*ff60*/  LOP3.LUT R58, R37, 0xffff0000, RZ, 0xc0, !PT ;  /* 0xffff0000253a7812 */ /* 0x000fe200078ec0ff */
[----:B------:R-:W-:Y:S01]  /*ff70*/  IMAD.U32 R51, R32, 0x10000, RZ ;  /* 0x0001000020337824 */ /* 0x000fe200078e00ff */
[----:B0-----:R-:W-:Y:S01]  /*ff80*/  SHF.R.S32.HI R5, RZ, 0x1f, R4 ;  /* 0x0000001fff057819 */ /* 0x001fe20000011404 */
[----:B------:R-:W-:Y:S01]  /*ff90*/  IMAD.SHL.U32 R6, R4, 0x8, RZ ;  /* 0x0000000804067824 */ /* 0x000fe200078e00ff */
[----:B------:R-:W-:Y:S01]  /*ffa0*/  LOP3.LUT R32, R32, 0xffff0000, RZ, 0xc0, !PT ;  /* 0xffff000020207812 */ /* 0x000fe200078ec0ff */
[----:B------:R-:W-:Y:S01]  /*ffb0*/  IMAD.U32 R60, R38, 0x10000, RZ ;  /* 0x00010000263c7824 */ /* 0x000fe200078e00ff */
[----:B------:R-:W-:Y:S01]  /*ffc0*/  LEA.HI R5, R5, R4, RZ, 0x3 ;  /* 0x0000000405057211 */ /* 0x000fe200078f18ff */
[----:B------:R-:W-:Y:S01]  /*ffd0*/  IMAD.U32 R56, R33, 0x10000, RZ ;  /* 0x0001000021387824 */ /* 0x000fe200078e00ff */
[----:B------:R-:W-:Y:S01]  /*ffe0*/  LOP3.LUT R4, R185, 0x38, R6, 0xf8, !PT ;  /* 0x00000038b9047812 */ /* 0x000fe200078ef806 */
[----:B------:R-:W-:Y:S01]  /*fff0*/  IMAD.U32 R55, R39, 0x10000, RZ ;  /* 0x0001000027377824 */ /* 0x000fe200078e00ff */
[----:B------:R-:W-:Y:S01]  /*10000*/  LOP3.LUT R57, R40, 0xffff0000, RZ, 0xc0, !PT ;  /* 0xffff000028397812 */ /* 0x000fe200078ec0ff */
[----:B------:R-:W-:Y:S01]  /*10010*/  IMAD.SHL.U32 R5, R5, 0x400, RZ ;  /* 0x0000040005057824 */ /* 0x000fe200078e00ff */
[----:B------:R-:W-:-:S02]  /*10020*/  LOP3.LUT R4, R4, R59, RZ, 0x3c, !PT ;  /* 0x0000003b04047212 */ /* 0x000fc400078e3cff */
[----:B------:R-:W-:Y:S02]  /*10030*/  LOP3.LUT R33, R33, 0xffff0000, RZ, 0xc0, !PT ;  /* 0xffff000021217812 */ /* 0x000fe400078ec0ff */
[----:B------:R-:W-:-:S04]  /*10040*/  LOP3.LUT R5, R5, 0x7fffe000, RZ, 0xc0, !PT ;  /* 0x7fffe00005057812 */ /* 0x000fc800078ec0ff */
[----:B------:R-:W-:-:S05]  /*10050*/  IADD3 R9, R4, R5, R195 ;  /* 0x0000000504097210 */ /* 0x000fca0007ffe0c3 */
[----:B------:R-:W-:-:S05]  /*10060*/  IMAD R42, R9, 0x2, R2 ;  /* 0x00000002092a7824 */ /* 0x000fca00078e0202 */
[----:B------:R-:W0:Y:S02]  /*10070*/  LDS.128 R8, [R42+0x10400] ;  /* 0x010400002a087984 */ /* 0x000e240000000c00 */
[C---:B0-----:R-:W-:Y:S01]  /*10080*/  IMAD.U32 R47, R8.reuse, 0x10000, RZ ;  /* 0x00010000082f7824 */ /* 0x041fe200078e00ff */
[----:B------:R-:W-:Y:S01]  /*10090*/  LOP3.LUT R8, R8, 0xffff0000, RZ, 0xc0, !PT ;  /* 0xffff000008087812 */ /* 0x000fe200078ec0ff */
[C---:B------:R-:W-:Y:S01]  /*100a0*/  IMAD.U32 R48, R9.reuse, 0x10000, RZ ;  /* 0x0001000009307824 */ /* 0x040fe200078e00ff */
[----:B------:R-:W-:Y:S01]  /*100b0*/  LOP3.LUT R9, R9, 0xffff0000, RZ, 0xc0, !PT ;  /* 0xffff000009097812 */ /* 0x000fe200078ec0ff */
[-C--:B------:R-:W-:Y:S01]  /*100c0*/  FMUL.FTZ R52, R53, R47.reuse ;  /* 0x0000002f35347220 */ /* 0x080fe20000410000 */
[----:B------:R-:W-:Y:S01]  /*100d0*/  FMUL.FTZ R54, R51, R47 ;  /* 0x0000002f33367220 */ /* 0x000fe20000410000 */
[----:B------:R-:W-:Y:S01]  /*100e0*/  FMUL.FTZ R47, R60, R48 ;  /* 0x000000303c2f7220 */ /* 0x000fe20000410000 */
[----:B------:R-:W-:Y:S01]  /*100f0*/  FMUL.FTZ R37, R58, R8 ;  /* 0x000000083a257220 */ /* 0x000fe20000410000 */
        /* <DEDUP_REMOVED lines=9> */
[-C--:B------:R-:W-:Y:S01]  /*10190*/  FFMA.FTZ R52, R51, R43.reuse, -R52 ;  /* 0x0000002b33347223 */ /* 0x080fe20000010834 */
[----:B------:R-:W-:Y:S01]  /*101a0*/  FMUL.FTZ R51, R56, R48 ;  /* 0x0000003038337220 */ /* 0x000fe20000410000 */
[----:B------:R-:W-:Y:S01]  /*101b0*/  FFMA.FTZ R54, R53, R43, R54 ;  /* 0x0000002b35367223 */ /* 0x000fe20000010036 */
[----:B------:R-:W-:Y:S01]  /*101c0*/  FMUL.FTZ R43, R32, R8 ;  /* 0x00000008202b7220 */ /* 0x000fe20000410000 */
[----:B------:R-:W-:-:S02]  /*101d0*/  IMAD.U32 R53, R34, 0x10000, RZ ;  /* 0x0001000022357824 */ /* 0x000fc400078e00ff */
[-C--:B------:R-:W-:Y:S01]  /*101e0*/  FFMA.FTZ R47, R56, R44.reuse, -R47 ;  /* 0x0000002c382f7223 */ /* 0x080fe2000001082f */
[----:B------:R-:W-:Y:S01]  /*101f0*/  FFMA.FTZ R51, R60, R44, R51 ;  /* 0x0000002c3c337223 */ /* 0x000fe20000010033 */
[----:B------:R-:W-:Y:S01]  /*10200*/  LOP3.LUT R34, R34, 0xffff0000, RZ, 0xc0, !PT ;  /* 0xffff000022227812 */ /* 0x000fe200078ec0ff */
[-C--:B------:R-:W-:Y:S01]  /*10210*/  FFMA.FTZ R37, R32, R4.reuse, -R37 ;  /* 0x0000000420257223 */ /* 0x080fe20000010825 */
[----:B------:R-:W-:Y:S01]  /*10220*/  LOP3.LUT R44, R39, 0xffff0000, RZ, 0xc0, !PT ;  /* 0xffff0000272c7812 */ /* 0x000fe200078ec0ff */
[----:B------:R-:W-:Y:S01]  /*10230*/  FFMA.FTZ R43, R58, R4, R43 ;  /* 0x000000043a2b7223 */ /* 0x000fe2000001002b */
[----:B------:R-:W-:Y:S02]  /*10240*/  IMAD.U32 R45, R6, 0x10000, RZ ;  /* 0x00010000062d7824 */ /* 0x000fe400078e00ff */
[-C--:B------:R-:W-:Y:S01]  /*10250*/  FMUL.FTZ R4, R55, R49.reuse ;  /* 0x0000003137047220 */ /* 0x080fe20000410000 */
[----:B------:R-:W-:Y:S01]  /*10260*/  FMUL.FTZ R32, R53, R49 ;  /* 0x0000003135207220 */ /* 0x000fe20000410000 */
[----:B------:R-:W-:-:S02]  /*10270*/  IMAD.U32 R48, R40, 0x10000, RZ ;  /* 0x0001000028307824 */ /* 0x000fc400078e00ff */
[-C--:B------:R-:W-:Y:S01]  /*10280*/  FMUL.FTZ R39, R44, R10.reuse ;  /* 0x0000000a2c277220 */ /* 0x080fe20000410000 */
[----:B------:R-:W-:Y:S01]  /*10290*/  FMUL.FTZ R49, R34, R10 ;  /* 0x0000000a22317220 */ /* 0x000fe20000410000 */
[-C--:B------:R-:W-:Y:S01]  /*102a0*/  FFMA.FTZ R8, R53, R45.reuse, -R4 ;  /* 0x0000002d35087223 */ /* 0x080fe20000010804 */
[----:B------:R-:W-:Y:S01]  /*102b0*/  FFMA.FTZ R10, R55, R45, R32 ;  /* 0x0000002d370a7223 */ /* 0x000fe20000010020 */
[----:B------:R-:W-:Y:S01]  /*102c0*/  LOP3.LUT R6, R6, 0xffff0000, RZ, 0xc0, !PT ;  /* 0xffff000006067812 */ /* 0x000fe200078ec0ff */
[----:B------:R-:W-:Y:S02]  /*102d0*/  IMAD.U32 R46, R7, 0x10000, RZ ;  /* 0x00010000072e7824 */ /* 0x000fe400078e00ff */
[----:B------:R-:W-:Y:S01]  /*102e0*/  FMUL.FTZ R45, R48, R50 ;  /* 0x00000032302d7220 */ /* 0x000fe20000410000 */
[C---:B------:R-:W-:Y:S01]  /*102f0*/  IMAD.U32 R4, R35.reuse, 0x10000, RZ ;  /* 0x0001000023047824 */ /* 0x040fe200078e00ff */
[----:B------:R-:W-:Y:S01]  /*10300*/  LOP3.LUT R55, R38, 0xffff0000, RZ, 0xc0, !PT ;  /* 0xffff000026377812 */ /* 0x000fe200078ec0ff */
[----:B------:R-:W-:Y:S01]  /*10310*/  FFMA.FTZ R39, R34, R6, -R39 ;  /* 0x0000000622277223 */ /* 0x000fe20000010827 */
[----:B------:R-:W-:Y:S01]  /*10320*/  LOP3.LUT R35, R35, 0xffff0000, RZ, 0xc0, !PT ;  /* 0xffff000023237812 */ /* 0x000fe200078ec0ff */
[C---:B------:R-:W-:Y:S01]  /*10330*/  FMUL.FTZ R53, R4.reuse, R50 ;  /* 0x0000003204357220 */ /* 0x040fe20000410000 */
[----:B------:R-:W-:Y:S01]  /*10340*/  LOP3.LUT R7, R7, 0xffff0000, RZ, 0xc0, !PT ;  /* 0xffff000007077812 */ /* 0x000fe200078ec0ff */
[----:B------:R-:W-:Y:S01]  /*10350*/  FFMA.FTZ R45, R4, R46, -R45 ;  /* 0x0000002e042d7223 */ /* 0x000fe2000001082d */
[----:B------:R-:W-:Y:S01]  /*10360*/  FFMA.FTZ R49, R44, R6, R49 ;  /* 0x000000062c317223 */ /* 0x000fe20000010031 */
[----:B------:R-:W-:Y:S01]  /*10370*/  FMUL.FTZ R4, R55, R9 ;  /* 0x0000000937047220 */ /* 0x000fe20000410000 */
[----:B------:R-:W-:Y:S01]  /*10380*/  FMUL.FTZ R38, R57, R11 ;  /* 0x0000000b39267220 */ /* 0x000fe20000410000 */
[----:B------:R-:W-:Y:S01]  /*10390*/  FMUL.FTZ R6, R33, R9 ;  /* 0x0000000921067220 */ /* 0x000fe20000410000 */
[----:B------:R-:W-:Y:S01]  /*103a0*/  FMUL.FTZ R40, R35, R11 ;  /* 0x0000000b23287220 */ /* 0x000fe20000410000 */
[----:B------:R-:W-:Y:S01]  /*103b0*/  FFMA.FTZ R32, R33, R5, -R4 ;  /* 0x0000000521207223 */ /* 0x000fe20000010804 */
[----:B------:R-:W-:Y:S01]  /*103c0*/  FFMA.FTZ R38, R35, R7, -R38 ;  /* 0x0000000723267223 */ /* 0x000fe20000010826 */
[----:B------:R-:W-:Y:S01]  /*103d0*/  FFMA.FTZ R53, R48, R46, R53 ;  /* 0x0000002e30357223 */ /* 0x000fe20000010035 */
        /* <DEDUP_REMOVED lines=12> */
.L_x_587:
[----:B------:R-:W-:Y:S05]  /*104a0*/  BSYNC B1 ;  /* 0x0000000000017941 */ /* 0x000fea0003800000 */
.L_x_586:
[----:B------:R-:W-:Y:S04]  /*104b0*/  BSSY B1, `(.L_x_588) ;  /* 0x0000059000017945 */ /* 0x000fe80003800000 */
[----:B------:R-:W-:Y:S05]  /*104c0*/  @P1 BRA `(.L_x_589) ;  /* 0x00000004005c1947 */ /* 0x000fea0003800000 */
[----:B------:R-:W2:Y:S01]  /*104d0*/  LDL R50, [R1+0x6c] ;  /* 0x00006c0001327983 */ /* 0x000ea20000100800 */
[----:B-1----:R-:W-:Y:S01]  /*104e0*/  LEA.HI R4, R41, R229, RZ, 0x1d ;  /* 0x000000e529047211 */ /* 0x002fe200078fe8ff */
        /* <DEDUP_REMOVED lines=8> */
[C---:B------:R-:W-:Y:S01]  /*10570*/  IMAD.U32 R47, R26.reuse, 0x10000, RZ ;  /* 0x000100001a2f7824 */ /* 0x040fe200078e00ff */
[----:B------:R-:W-:Y:S01]  /*10580*/  LOP3.LUT R4, R185, 0x38, R6, 0xf8, !PT ;  /* 0x00000038b9047812 */ /* 0x000fe200078ef806 */
[----:B------:R-:W-:Y:S01]  /*10590*/  IMAD.U32 R48, R29, 0x10000, RZ ;  /* 0x000100001d307824 */ /* 0x000fe200078e00ff */
[----:B------:R-:W-:Y:S01]  /*105a0*/  LOP3.LUT R26, R26, 0xffff0000, RZ, 0xc0, !PT ;  /* 0xffff00001a1a7812 */ /* 0x000fe200078ec0ff */
[----:B------:R-:W-:Y:S01]  /*105b0*/  IMAD.SHL.U32 R5, R5, 0x400, RZ ;  /* 0x0000040005057824 */ /* 0x000fe200078e00ff */
[----:B------:R-:W-:Y:S01]  /*105c0*/  LOP3.LUT R4, R4, R59, RZ, 0x3c, !PT ;  /* 0x0000003b04047212 */ /* 0x000fe200078e3cff */
[----:B------:R-:W-:Y:S01]  /*105d0*/  IMAD.U32 R55, R31, 0x10000, RZ ;  /* 0x000100001f377824 */ /* 0x000fe200078e00ff */
[----:B------:R-:W-:Y:S01]  /*105e0*/  LOP3.LUT R30, R30, 0xffff0000, RZ, 0xc0, !PT ;  /* 0xffff00001e1e7812 */ /* 0x000fe200078ec0ff */
[----:B------:R-:W-:Y:S01]  /*105f0*/  IMAD.U32 R28, R25, 0x10000, RZ ;  /* 0x00010000191c7824 */ /* 0x000fe200078e00ff */
[----:B------:R-:W-:Y:S01]  /*10600*/  LOP3.LUT R5, R5, 0x7fffe000, RZ, 0xc0, !PT ;  /* 0x7fffe00005057812 */ /* 0x000fe200078ec0ff */
[----:B------:R-:W-:Y:S01]  /*10610*/  IMAD.U32 R51, R27, 0x10000, RZ ;  /* 0x000100001b337824 */ /* 0x000fe200078e00ff */
[----:B------:R-:W-:-:S02]  /*10620*/  LOP3.LUT R29, R29, 0xffff0000, RZ, 0xc0, !PT ;  /* 0xffff00001d1d7812 */ /* 0x000fc400078ec0ff */
[----:B------:R-:W-:Y:S02]  /*10630*/  IADD3 R9, R4, R5, R195 ;  /* 0x0000000504097210 */ /* 0x000fe40007ffe0c3 */
[----:B------:R-:W-:Y:S02]  /*10640*/  LOP3.LUT R31, R31, 0xffff0000, RZ, 0xc0, !PT ;  /* 0xffff00001f1f7812 */ /* 0x000fe400078ec0ff */
[----:B------:R-:W-:Y:S01]  /*10650*/  LOP3.LUT R25, R25, 0xffff0000, RZ, 0xc0, !PT ;  /* 0xffff000019197812 */ /* 0x000fe200078ec0ff */
[----:B------:R-:W-:Y:S01]  /*10660*/  IMAD R32, R9, 0x2, R2 ;  /* 0x0000000209207824 */ /* 0x000fe200078e0202 */
[----:B------:R-:W-:-:S04]  /*10670*/  LOP3.LUT R27, R27, 0xffff0000, RZ, 0xc0, !PT ;  /* 0xffff00001b1b7812 */ /* 0x000fc800078ec0ff */
[----:B------:R-:W0:Y:S02]  /*10680*/  LDS.128 R8, [R32+0x10400] ;  /* 0x0104000020087984 */ /* 0x000e240000000c00 */
[C---:B0-----:R-:W-:Y:S01]  /*10690*/  IMAD.U32 R38, R8.reuse, 0x10000, RZ ;  /* 0x0001000008267824 */ /* 0x041fe200078e00ff */
[----:B------:R-:W-:Y:S01]  /*106a0*/  LOP3.LUT R8, R8, 0xffff0000, RZ, 0xc0, !PT ;  /* 0xffff000008087812 */ /* 0x000fe200078ec0ff */
[C---:B------:R-:W-:Y:S01]  /*106b0*/  IMAD.U32 R40, R10.reuse, 0x10000, RZ ;  /* 0x000100000a287824 */ /* 0x040fe200078e00ff */
[----:B------:R-:W-:Y:S01]  /*106c0*/  LOP3.LUT R10, R10, 0xffff0000, RZ, 0xc0, !PT ;  /* 0xffff00000a0a7812 */ /* 0x000fe200078ec0ff */
[-C--:B------:R-:W-:Y:S01]  /*106d0*/  FMUL.FTZ R44, R45, R38.reuse ;  /* 0x000000262d2c7220 */ /* 0x080fe20000410000 */
[----:B------:R-:W-:Y:S01]  /*106e0*/  FMUL.FTZ R38, R43, R38 ;  /* 0x000000262b267220 */ /* 0x000fe20000410000 */
[C---:B------:R-:W-:Y:S01]  /*106f0*/  IMAD.U32 R39, R9.reuse, 0x10000, RZ ;  /* 0x0001000009277824 */ /* 0x040fe200078e00ff */
[----:B------:R-:W-:Y:S01]  /*10700*/  LOP3.LUT R9, R9, 0xffff0000, RZ, 0xc0, !PT ;  /* 0xffff000009097812 */ /* 0x000fe200078ec0ff */
[C---:B------:R-:W-:Y:S01]  /*10710*/  IMAD.U32 R42, R11.reuse, 0x10000, RZ ;  /* 0x000100000b2a7824 */ /* 0x040fe200078e00ff */
[----:B------:R-:W-:Y:S01]  /*10720*/  LOP3.LUT R11, R11, 0xffff0000, RZ, 0xc0, !PT ;  /* 0xffff00000b0b7812 */ /* 0x000fe200078ec0ff */
[----:B------:R-:W-:Y:S01]  /*10730*/  FMUL.FTZ R49, R26, R10 ;  /* 0x0000000a1a317220 */ /* 0x000fe20000410000 */
[----:B--2---:R-:W0:Y:S02]  /*10740*/  LDS.128 R4, [R50] ;  /* 0x0000000032047984 */ /* 0x004e240000000c00 */
[C---:B0-----:R-:W-:Y:S01]  /*10750*/  IMAD.U32 R33, R4.reuse, 0x10000, RZ ;  /* 0x0001000004217824 */ /* 0x041fe200078e00ff */
[----:B------:R-:W-:Y:S01]  /*10760*/  LOP3.LUT R4, R4, 0xffff0000, RZ, 0xc0, !PT ;  /* 0xffff000004047812 */ /* 0x000fe200078ec0ff */
[C---:B------:R-:W-:Y:S01]  /*10770*/  IMAD.U32 R35, R6.reuse, 0x10000, RZ ;  /* 0x0001000006237824 */ /* 0x040fe200078e00ff */
[----:B------:R-:W-:Y:S01]  /*10780*/  LOP3.LUT R6, R6, 0xffff0000, RZ, 0xc0, !PT ;  /* 0xffff000006067812 */ /* 0x000fe200078ec0ff */
[-C--:B------:R-:W-:Y:S01]  /*10790*/  FFMA.FTZ R44, R43, R33.reuse, -R44 ;  /* 0x000000212b2c7223 */ /* 0x080fe2000001082c */
[----:B------:R-:W-:Y:S01]  /*107a0*/  FFMA.FTZ R38, R45, R33, R38 ;  /* 0x000000212d267223 */ /* 0x000fe20000010026 */
[-C--:B------:R-:W-:Y:S01]  /*107b0*/  FMUL.FTZ R43, R46, R8.reuse ;  /* 0x000000082e2b7220 */ /* 0x080fe20000410000 */
[----:B------:R-:W-:Y:S01]  /*107c0*/  FMUL.FTZ R33, R24, R8 ;  /* 0x0000000818217220 */ /* 0x000fe20000410000 */
[----:B------:R-:W-:-:S02]  /*107d0*/  IMAD.U32 R34, R5, 0x10000, RZ ;  /* 0x0001000005227824 */ /* 0x000fc400078e00ff */
[-C--:B------:R-:W-:Y:S01]  /*107e0*/  FMUL.FTZ R45, R48, R39.reuse ;  /* 0x00000027302d7220 */ /* 0x080fe20000410000 */
[-C--:B------:R-:W-:Y:S01]  /*107f0*/  FFMA.FTZ R43, R24, R4.reuse, -R43 ;  /* 0x00000004182b7223 */ /* 0x080fe2000001082b */
[----:B------:R-:W-:Y:S01]  /*10800*/  FFMA.FTZ R33, R46, R4, R33 ;  /* 0x000000042e217223 */ /* 0x000fe20000010021 */
[-C--:B------:R-:W-:Y:S01]  /*10810*/  FMUL.FTZ R4, R53, R40.reuse ;  /* 0x0000002835047220 */ /* 0x080fe20000410000 */
[----:B------:R-:W-:Y:S02]  /*10820*/  IMAD.U32 R37, R7, 0x10000, RZ ;  /* 0x0001000007257824 */ /* 0x000fe400078e00ff */
[C---:B------:R-:W-:Y:S01]  /*10830*/  FMUL.FTZ R40, R47.reuse, R40 ;  /* 0x000000282f287220 */ /* 0x040fe20000410000 */
[----:B------:R-:W-:Y:S01]  /*10840*/  FMUL.FTZ R39, R28, R39 ;  /* 0x000000271c277220 */ /* 0x000fe20000410000 */
[----:B------:R-:W-:Y:S01]  /*10850*/  FFMA.FTZ R8, R47, R35, -R4 ;  /* 0x000000232f087223 */ /* 0x000fe20000010804 */
[----:B------:R-:W-:Y:S01]  /*10860*/  FMUL.FTZ R4, R55, R42 ;  /* 0x0000002a37047220 */ /* 0x000fe20000410000 */
[----:B------:R-:W-:Y:S01]  /*10870*/  FMUL.FTZ R47, R30, R10 ;  /* 0x0000000a1e2f7220 */ /* 0x000fe20000410000 */
[----:B------:R-:W-:Y:S01]  /*10880*/  FFMA.FTZ R45, R28, R34, -R45 ;  /* 0x000000221c2d7223 */ /* 0x000fe2000001082d */
[----:B------:R-:W-:Y:S01]  /*10890*/  LOP3.LUT R5, R5, 0xffff0000, RZ, 0xc0, !PT ;  /* 0xffff000005057812 */ /* 0x000fe200078ec0ff */
[----:B------:R-:W-:Y:S01]  /*108a0*/  FFMA.FTZ R49, R30, R6, R49 ;  /* 0x000000061e317223 */ /* 0x000fe20000010031 */
[----:B------:R-:W-:Y:S01]  /*108b0*/  LOP3.LUT R7, R7, 0xffff0000, RZ, 0xc0, !PT ;  /* 0xffff000007077812 */ /* 0x000fe200078ec0ff */
[----:B------:R-:W-:Y:S01]  /*108c0*/  FFMA.FTZ R28, R51, R37, -R4 ;  /* 0x00000025331c7223 */ /* 0x000fe20000010804 */
[----:B------:R-:W-:Y:S01]  /*108d0*/  FFMA.FTZ R39, R48, R34, R39 ;  /* 0x0000002230277223 */ /* 0x000fe20000010027 */
[----:B------:R-:W-:Y:S01]  /*108e0*/  FFMA.FTZ R47, R26, R6, -R47 ;  /* 0x000000061a2f7223 */ /* 0x000fe2000001082f */
[----:B------:R-:W-:Y:S01]  /*108f0*/  FMUL.FTZ R4, R29, R9 ;  /* 0x000000091d047220 */ /* 0x000fe20000410000 */
        /* <DEDUP_REMOVED lines=20> */
.L_x_589:
[----:B------:R-:W-:Y:S05]  /*10a40*/  BSYNC B1 ;  /* 0x0000000000017941 */ /* 0x000fea0003800000 */
.L_x_588:
[----:B------:R-:W-:Y:S05]  /*10a50*/  @P2 BRA `(.L_x_564) ;  /* 0x00000004005c2947 */ /* 0x000fea0003800000 */
[----:B------:R-:W0:Y:S01]  /*10a60*/  LDL R43, [R1+0x68] ;  /* 0x00006800012b7983 */ /* 0x000e220000100800 */
[----:B------:R-:W-:Y:S01]  /*10a70*/  LEA.HI R41, R41, R230, RZ, 0x1d ;  /* 0x000000e629297211 */ /* 0x000fe200078fe8ff */
[C---:B------:R-:W-:Y:S01]  /*10a80*/  IMAD.U32 R35, R14.reuse, 0x10000, RZ ;  /* 0x000100000e237824 */ /* 0x040fe200078e00ff */
[----:B------:R-:W-:Y:S01]  /*10a90*/  LOP3.LUT R40, R14, 0xffff0000, RZ, 0xc0, !PT ;  /* 0xffff00000e287812 */ /* 0x000fe200078ec0ff */
[C---:B------:R-:W-:Y:S01]  /*10aa0*/  IMAD.U32 R33, R0.reuse, 0x10000, RZ ;  /* 0x0001000000217824 */ /* 0x040fe200078e00ff */
[----:B-12---:R-:W-:Y:S01]  /*10ab0*/  SHF.R.S32.HI R6, RZ, 0x1f, R41 ;  /* 0x0000001fff067819 */ /* 0x006fe20000011429 */
[----:B------:R-:W-:Y:S01]  /*10ac0*/  IMAD.SHL.U32 R4, R41, 0x8, RZ ;  /* 0x0000000829047824 */ /* 0x000fe200078e00ff */
[----:B------:R-:W-:Y:S01]  /*10ad0*/  LOP3.LUT R0, R0, 0xffff0000, RZ, 0xc0, !PT ;  /* 0xffff000000007812 */ /* 0x000fe200078ec0ff */
[----:B------:R-:W-:Y:S01]  /*10ae0*/  IMAD.U32 R42, R15, 0x10000, RZ ;  /* 0x000100000f2a7824 */ /* 0x000fe200078e00ff */
[----:B------:R-:W-:Y:S01]  /*10af0*/  LEA.HI R6, R6, R41, RZ, 0x3 ;  /* 0x0000002906067211 */ /* 0x000fe200078f18ff */
[----:B------:R-:W-:Y:S01]  /*10b00*/  IMAD.U32 R38, R3, 0x10000, RZ ;  /* 0x0001000003267824 */ /* 0x000fe200078e00ff */
[----:B------:R-:W-:Y:S01]  /*10b10*/  LOP3.LUT R4, R185, 0x38, R4, 0xf8, !PT ;  /* 0x00000038b9047812 */ /* 0x000fe200078ef804 */
[C---:B------:R-:W-:Y:S01]  /*10b20*/  IMAD.U32 R39, R20.reuse, 0x10000, RZ ;  /* 0x0001000014277824 */ /* 0x040fe200078e00ff */
[----:B------:R-:W-:Y:S01]  /*10b30*/  LOP3.LUT R20, R20, 0xffff0000, RZ, 0xc0, !PT ;  /* 0xffff000014147812 */ /* 0x000fe200078ec0ff */
[----:B------:R-:W-:Y:S01]  /*10b40*/  IMAD.SHL.U32 R6, R6, 0x400, RZ ;  /* 0x0000040006067824 */ /* 0x000fe200078e00ff */
[----:B------:R-:W-:Y:S01]  /*10b50*/  LOP3.LUT R4, R4, R59, RZ, 0x3c, !PT ;  /* 0x0000003b04047212 */ /* 0x000fe200078e3cff */
[C---:B------:R-:W-:Y:S01]  /*10b60*/  IMAD.U32 R37, R12.reuse, 0x10000, RZ ;  /* 0x000100000c257824 */ /* 0x040fe200078e00ff */
[----:B------:R-:W-:-:S02]  /*10b70*/  LOP3.LUT R12, R12, 0xffff0000, RZ, 0xc0, !PT ;  /* 0xffff00000c0c7812 */ /* 0x000fc400078ec0ff */
[----:B------:R-:W-:Y:S02]  /*10b80*/  LOP3.LUT R6, R6, 0x7fffe000, RZ, 0xc0, !PT ;  /* 0x7fffe00006067812 */ /* 0x000fe400078ec0ff */
[----:B------:R-:W-:Y:S02]  /*10b90*/  LOP3.LUT R15, R15, 0xffff0000, RZ, 0xc0, !PT ;  /* 0xffff00000f0f7812 */ /* 0x000fe400078ec0ff */
[----:B------:R-:W-:Y:S02]  /*10ba0*/  IADD3 R9, R4, R6, R195 ;  /* 0x0000000604097210 */ /* 0x000fe40007ffe0c3 */
[----:B------:R-:W-:-:S03]  /*10bb0*/  LOP3.LUT R3, R3, 0xffff0000, RZ, 0xc0, !PT ;  /* 0xffff000003037812 */ /* 0x000fc600078ec0ff */
[----:B------:R-:W-:-:S05]  /*10bc0*/  IMAD R24, R9, 0x2, R2 ;  /* 0x0000000209187824 */ /* 0x000fca00078e0202 */
[----:B------:R-:W1:Y:S02]  /*10bd0*/  LDS.128 R8, [R24+0x10400] ;  /* 0x0104000018087984 */ /* 0x000e640000000c00 */
[C---:B-1----:R-:W-:Y:S01]  /*10be0*/  IMAD.U32 R29, R8.reuse, 0x10000, RZ ;  /* 0x00010000081d7824 */ /* 0x042fe200078e00ff */
[----:B------:R-:W-:Y:S01]  /*10bf0*/  LOP3.LUT R8, R8, 0xffff0000, RZ, 0xc0, !PT ;  /* 0xffff000008087812 */ /* 0x000fe200078ec0ff */
[C---:B------:R-:W-:Y:S01]  /*10c00*/  IMAD.U32 R30, R9.reuse, 0x10000, RZ ;  /* 0x00010000091e7824 */ /* 0x040fe200078e00ff */
[----:B------:R-:W-:Y:S01]  /*10c10*/  LOP3.LUT R9, R9, 0xffff0000, RZ, 0xc0, !PT ;  /* 0xffff000009097812 */ /* 0x000fe200078ec0ff */
[-C--:B------:R-:W-:Y:S01]  /*10c20*/  FMUL.FTZ R34, R35, R29.reuse ;  /* 0x0000001d23227220 */ /* 0x080fe20000410000 */
[----:B------:R-:W-:Y:S01]  /*10c30*/  FMUL.FTZ R14, R33, R29 ;  /* 0x0000001d210e7220 */ /* 0x000fe20000410000 */
[-C--:B------:R-:W-:Y:S01]  /*10c40*/  FMUL.FTZ R29, R40, R8.reuse ;  /* 0x00000008281d7220 */ /* 0x080fe20000410000 */
[C---:B------:R-:W-:Y:S01]  /*10c50*/  IMAD.U32 R31, R10.reuse, 0x10000, RZ ;  /* 0x000100000a1f7824 */ /* 0x040fe200078e00ff */
[----:B------:R-:W-:Y:S01]  /*10c60*/  LOP3.LUT R10, R10, 0xffff0000, RZ, 0xc0, !PT ;  /* 0xffff00000a0a7812 */ /* 0x000fe200078ec0ff */
[C---:B------:R-:W-:Y:S01]  /*10c70*/  IMAD.U32 R32, R11.reuse, 0x10000, RZ ;  /* 0x000100000b207824 */ /* 0x040fe200078e00ff */
[----:B------:R-:W-:Y:S01]  /*10c80*/  LOP3.LUT R11, R11, 0xffff0000, RZ, 0xc0, !PT ;  /* 0xffff00000b0b7812 */ /* 0x000fe200078ec0ff */
[----:B0-----:R-:W0:Y:S02]  /*10c90*/  LDS.128 R4, [R43] ;  /* 0x000000002b047984 */ /* 0x001e240000000c00 */
[C---:B0-----:R-:W-:Y:S01]  /*10ca0*/  IMAD.U32 R25, R4.reuse, 0x10000, RZ ;  /* 0x0001000004197824 */ /* 0x041fe200078e00ff */
[----:B------:R-:W-:Y:S01]  /*10cb0*/  LOP3.LUT R4, R4, 0xffff0000, RZ, 0xc0, !PT ;  /* 0xffff000004047812 */ /* 0x000fe200078ec0ff */
[C---:B------:R-:W-:Y:S01]  /*10cc0*/  IMAD.U32 R26, R5.reuse, 0x10000, RZ ;  /* 0x00010000051a7824 */ /* 0x040fe200078e00ff */
[----:B------:R-:W-:Y:S01]  /*10cd0*/  LOP3.LUT R5, R5, 0xffff0000, RZ, 0xc0, !PT ;  /* 0xffff000005057812 */ /* 0x000fe200078ec0ff */
[-C--:B------:R-:W-:Y:S01]  /*10ce0*/  FFMA.FTZ R34, R33, R25.reuse, -R34 ;  /* 0x0000001921227223 */ /* 0x080fe20000010822 */
[----:B------:R-:W-:Y:S01]  /*10cf0*/  FFMA.FTZ R14, R35, R25, R14 ;  /* 0x00000019230e7223 */ /* 0x000fe2000001000e */
[C---:B------:R-:W-:Y:S01]  /*10d00*/  FMUL.FTZ R25, R0.reuse, R8 ;  /* 0x0000000800197220 */ /* 0x040fe20000410000 */
[----:B------:R-:W-:Y:S01]  /*10d10*/  FFMA.FTZ R29, R0, R4, -R29 ;  /* 0x00000004001d7223 */ /* 0x000fe2000001081d */
[-C--:B------:R-:W-:Y:S01]  /*10d20*/  FMUL.FTZ R33, R42, R30.reuse ;  /* 0x0000001e2a217220 */ /* 0x080fe20000410000 */
[----:B------:R-:W-:Y:S01]  /*10d30*/  FMUL.FTZ R35, R38, R30 ;  /* 0x0000001e26237220 */ /* 0x000fe20000410000 */
[----:B------:R-:W-:-:S02]  /*10d40*/  IMAD.U32 R27, R6, 0x10000, RZ ;  /* 0x00010000061b7824 */ /* 0x000fc400078e00ff */
[-C--:B------:R-:W-:Y:S01]  /*10d50*/  FMUL.FTZ R0, R39, R31.reuse ;  /* 0x0000001f27007220 */ /* 0x080fe20000410000 */
[----:B------:R-:W-:Y:S01]  /*10d60*/  FFMA.FTZ R25, R40, R4, R25 ;  /* 0x0000000428197223 */ /* 0x000fe20000010019 */
[-C--:B------:R-:W-:Y:S01]  /*10d70*/  FFMA.FTZ R33, R38, R26.reuse, -R33 ;  /* 0x0000001a26217223 */ /* 0x080fe20000010821 */
[----:B------:R-:W-:Y:S01]  /*10d80*/  FFMA.FTZ R35, R42, R26, R35 ;  /* 0x0000001a2a237223 */ /* 0x000fe20000010023 */
[C---:B------:R-:W-:Y:S01]  /*10d90*/  FMUL.FTZ R4, R37.reuse, R31 ;  /* 0x0000001f25047220 */ /* 0x040fe20000410000 */
[-C--:B------:R-:W-:Y:S01]  /*10da0*/  FFMA.FTZ R8, R37, R27.reuse, -R0 ;  /* 0x0000001b25087223 */ /* 0x080fe20000010800 */
[----:B------:R-:W-:Y:S02]  /*10db0*/  IMAD.U32 R26, R21, 0x10000, RZ ;  /* 0x00010000151a7824 */ /* 0x000fe400078e00ff */
[-C--:B------:R-:W-:Y:S01]  /*10dc0*/  FMUL.FTZ R31, R20, R10.reuse ;  /* 0x0000000a141f7220 */ /* 0x080fe20000410000 */
[----:B------:R-:W-:Y:S02]  /*10dd0*/  IMAD.U32 R0, R13, 0x10000, RZ ;  /* 0x000100000d007824 */ /* 0x000fe400078e00ff */
[----:B------:R-:W-:Y:S01]  /*10de0*/  FMUL.FTZ R37, R12, R10 ;  /* 0x0000000a0c257220 */ /* 0x000fe20000410000 */
[----:B------:R-:W-:Y:S01]  /*10df0*/  LOP3.LUT R6, R6, 0xffff0000, RZ, 0xc0, !PT ;  /* 0xffff000006067812 */ /* 0x000fe200078ec0ff */
[----:B------:R-:W-:Y:S01]  /*10e00*/  FFMA.FTZ R10, R39, R27, R4 ;  /* 0x0000001b270a7223 */ /* 0x000fe20000010004 */
[----:B------:R-:W-:-:S02]  /*10e10*/  IMAD.U32 R28, R7, 0x10000, RZ ;  /* 0x00010000071c7824 */ /* 0x000fc400078e00ff */
[-C--:B------:R-:W-:Y:S01]  /*10e20*/  FMUL.FTZ R27, R26, R32.reuse ;  /* 0x000000201a1b7220 */ /* 0x080fe20000410000 */
[----:B------:R-:W-:Y:S01]  /*10e30*/  LOP3.LUT R21, R21, 0xffff0000, RZ, 0xc0, !PT ;  /* 0xffff000015157812 */ /* 0x000fe200078ec0ff */
[----:B------:R-:W-:Y:S01]  /*10e40*/  FMUL.FTZ R39, R0, R32 ;  /* 0x0000002000277220 */ /* 0x000fe20000410000 */
[----:B------:R-:W-:Y:S01]  /*10e50*/  LOP3.LUT R13, R13, 0xffff0000, RZ, 0xc0, !PT ;  /* 0xffff00000d0d7812 */ /* 0x000fe200078ec0ff */
[-C--:B------:R-:W-:Y:S01]  /*10e60*/  FFMA.FTZ R31, R12, R6.reuse, -R31 ;  /* 0x000000060c1f7223 */ /* 0x080fe2000001081f */
[----:B------:R-:W-:Y:S01]  /*10e70*/  LOP3.LUT R7, R7, 0xffff0000, RZ, 0xc0, !PT ;  /* 0xffff000007077812 */ /* 0x000fe200078ec0ff */
[----:B------:R-:W-:Y:S01]  /*10e80*/  FFMA.FTZ R37, R20, R6, R37 ;  /* 0x0000000614257223 */ /* 0x000fe20000010025 */
[-C--:B------:R-:W-:Y:S01]  /*10e90*/  FFMA.FTZ R27, R0, R28.reuse, -R27 ;  /* 0x0000001c001b7223 */ /* 0x080fe2000001081b */
        /* <DEDUP_REMOVED lines=19> */
.L_x_564:
[----:B------:R-:W-:Y:S05]  /*10fd0*/  BSYNC B0 ;  /* 0x0000000000007941 */ /* 0x000fea0003800000 */
.L_x_545:
[----:B------:R-:W-:Y:S01]  /*10fe0*/  @!PT LDS RZ, [RZ] ;  /* 0x00000000fffff984 */ /* 0x000fe20000000800 */
[----:B------:R-:W-:Y:S01]  /*10ff0*/  @!PT LDS RZ, [RZ] ;  /* 0x00000000fffff984 */ /* 0x000fe20000000800 */
[----:B------:R-:W-:Y:S01]  /*11000*/  @!PT LDS RZ, [RZ] ;  /* 0x00000000fffff984 */ /* 0x000fe20000000800 */
[----:B------:R-:W-:Y:S01]  /*11010*/  @!PT LDS RZ, [RZ] ;  /* 0x00000000fffff984 */ /* 0x000fe20000000800 */
[----:B------:R5:W-:Y:S06]  /*11020*/  MEMBAR.ALL.CTA ;  /* 0x0000000000007992 */ /* 0x000bec0000008000 */
[----:B-----5:R-:W5:Y:S01]  /*11030*/  FENCE.VIEW.ASYNC.S ;  /* 0x00000000000073c6 */ /* 0x020f620000000000 */
[----:B------:R-:W-:Y:S05]  /*11040*/  WARPSYNC.ALL ;  /* 0x0000000000007948 */ /* 0x000fea0003800000 */
[----:B-----5:R-:W-:Y:S06]  /*11050*/  BAR.SYNC.DEFER_BLOCKING 0xd, 0x100 ;  /* 0x0344000000007b1d */ /* 0x020fec0000010000 */
.L_x_543:
[----:B01-3--:R-:W-:-:S05]  /*11060*/  IMAD.U32 R0, RZ, RZ, UR58 ;  /* 0x0000003aff007e24 */ /* 0x00bfca000f8e00ff */
[----:B------:R-:W-:-:S13]  /*11070*/  ISETP.NE.AND P0, PT, R0, 0x3, PT ;  /* 0x000000030000780c */ /* 0x000fda0003f05270 */
[----:B------:R-:W-:Y:S05]  /*11080*/  @!P0 BRA `(.L_x_590) ;  /* 0x0000000000048947 */ /* 0x000fea0003800000 */
[----:B------:R-:W-:Y:S01]  /*11090*/  BPT.TRAP 0x1 ;  /* 0x000000040000795c */ /* 0x000fe20000300000 */
.L_x_590:
[----:B--2---:R-:W-:Y:S01]  /*110a0*/  IMAD R10, R194, 0x8, R2 ;  /* 0x00000008c20a7824 */ /* 0x004fe200078e0202 */
[----:B----4-:R-:W-:-:S04]  /*110b0*/  SHF.L.U32 R3, R196, 0x1f, RZ ;  /* 0x0000001fc4037819 */ /* 0x010fc800000006ff */
[----:B------:R0:W1:Y:S01]  /*110c0*/  SYNCS.PHASECHK.TRANS64.TRYWAIT P2, [R10+URZ+0x34830], R3 ;  /* 0x034830030a0075a7 */ /* 0x000062000804017f */
[----:B------:R-:W-:Y:S05]  /*110d0*/  @!P0 BRA `(.L_x_591) ;  /* 0x0000000000048947 */ /* 0x000fea0003800000 */
[----:B------:R-:W-:Y:S01]  /*110e0*/  BPT.TRAP 0x1 ;  /* 0x000000040000795c */ /* 0x000fe20000300000 */
.L_x_591:
[----:B------:R-:W2:Y:S01]  /*110f0*/  S2R R0, SR_TID.X ;  /* 0x0000000000007919 */ /* 0x000ea20000002100 */
[----:B------:R-:W-:Y:S01]  /*11100*/  IMAD.MOV.U32 R151, RZ, RZ, RZ ;  /* 0x000000ffff977224 */ /* 0x000fe200078e00ff */
[----:B--2---:R-:W-:-:S04]  /*11110*/  LOP3.LUT R0, R0, 0x7f, RZ, 0xc0, !PT ;  /* 0x0000007f00007812 */ /* 0x004fc800078ec0ff */
[----:B------:R-:W-:Y:S01]  /*11120*/  ISETP.NE.AND P1, PT, R0, RZ, PT ;  /* 0x000000ff0000720c */ /* 0x000fe20003f25270 */
[----:B-1----:R-:W-:-:S12]  /*11130*/  @P2 BRA `(.L_x_592) ;  /* 0x0000000000082947 */ /* 0x002fd80003800000 */
[----:B------:R-:W1:Y:S02]  /*11140*/  SYNCS.PHASECHK.TRANS64.TRYWAIT P2, [R10+URZ+0x34830], R3 ;  /* 0x034830030a0075a7 */ /* 0x000e64000804017f */
[----:B-1----:R-:W-:Y:S05]  /*11150*/  @!P2 BRA `(.L_x_593) ;  /* 0x00000110005ca947 */ /* 0x002fea0003800000 */
.L_x_592:
[----:B------:R-:W-:Y:S05]  /*11160*/  WARPSYNC.ALL ;  /* 0x0000000000007948 */ /* 0x000fea0003800000 */
[----:B------:R-:W-:Y:S01]  /*11170*/  VIADD R0, R2, 0x1c400 ;  /* 0x0001c40002007836 */ /* 0x000fe20000000000 */
[----:B------:R-:W-:Y:S01]  /*11180*/  R2UR UR4, R36 ;  /* 0x00000000240472ca */ /* 0x000fe200000e0000 */
[----:B------:R-:W-:Y:S01]  /*11190*/  IMAD.MOV.U32 R5, RZ, RZ, 0x40000040 ;  /* 0x40000040ff057424 */ /* 0x000fe200078e00ff */
[----:B------:R-:W-:Y:S01]  /*111a0*/  WARPGROUP.ARRIVE ;  /* 0x00000000000079c5 */ /* 0x000fe20000000000 */
[----:B------:R-:W-:Y:S01]  /*111b0*/  UMOV UR9, 0x40000040 ;  /* 0x4000004000097882 */ /* 0x000fe20000000000 */
[----:B------:R-:W-:Y:S01]  /*111c0*/  SHF.R.U32.HI R0, RZ, 0x4, R0 ;  /* 0x00000004ff007819 */ /* 0x000fe20000011600 */
[----:B------:R-:W-:Y:S01]  /*111d0*/  IMAD.MOV.U32 R9, RZ, RZ, 0x40000040 ;  /* 0x40000040ff097424 */ /* 0x000fe200078e00ff */
[----:B------:R-:W-:Y:S01]  /*111e0*/  R2UR UR11, R5 ;  /* 0x00000000050b72ca */ /* 0x000fe200000e0000 */
[----:B------:R-:W-:Y:S01]  /*111f0*/  IMAD.U32 R21, RZ, RZ, UR9 ;  /* 0x00000009ff157e24 */ /* 0x000fe2000f8e00ff */
[----:B------:R-:W-:Y:S01]  /*11200*/  LOP3.LUT R0, R0, 0x3fff, RZ, 0xc0, !PT ;  /* 0x00003fff00007812 */ /* 0x000fe200078ec0ff */
[----:B------:R-:W-:Y:S01]  /*11210*/  UMOV UR41, 0x40000040 ;  /* 0x4000004000297882 */ /* 0x000fe20000000000 */
[----:B------:R-:W-:Y:S01]  /*11220*/  UMOV UR45, 0x40000040 ;  /* 0x40000040002d7882 */ /* 0x000fe20000000000 */
[----:B------:R-:W-:Y:S01]  /*11230*/  UMOV UR49, 0x40000040 ;  /* 0x4000004000317882 */ /* 0x000fe20000000000 */
[----:B------:R-:W-:Y:S01]  /*11240*/  LOP3.LUT R6, R0, 0x10000, RZ, 0xfc, !PT ;  /* 0x0001000000067812 */ /* 0x000fe200078efcff */
[----:B------:R-:W-:Y:S01]  /*11250*/  ULOP3.LUT UR4, UR4, 0x10000, URZ, 0xfc, !UPT ;  /* 0x0001000004047892 */ /* 0x000fe2000f8efc3f */
[----:B------:R-:W-:Y:S01]  /*11260*/  IMAD.MOV.U32 R5, RZ, RZ, 0x40000040 ;  /* 0x40000040ff057424 */ /* 0x000fe200078e00ff */
[----:B------:R-:W-:Y:S01]  /*11270*/  UMOV UR53, 0x40000040 ;  /* 0x4000004000357882 */ /* 0x000fe20000000000 */
[----:B------:R-:W-:Y:S01]  /*11280*/  P2R R12, PR, RZ, 0x2 ;  /* 0x00000002ff0c7803 */ /* 0x000fe20000000000 */
[----:B------:R-:W-:Y:S01]  /*11290*/  IMAD R4, R194, 0xc00, R6 ;  /* 0x00000c00c2047824 */ /* 0x000fe200078e0206 */
[----:B------:R-:W-:Y:S01]  /*112a0*/  UIADD3 UR5, UR4, 0x2, URZ ;  /* 0x0000000204057890 */ /* 0x000fe2000fffe03f */
[----:B------:R-:W-:Y:S01]  /*112b0*/  R2UR UR55, R5 ;  /* 0x00000000053772ca */ /* 0x000fe200000e0000 */
[----:B------:R-:W-:Y:S01]  /*112c0*/  UMOV UR8, UR4 ;  /* 0x0000000400087c82 */ /* 0x000fe20008000000 */
[C---:B------:R-:W-:Y:S01]  /*112d0*/  VIADD R8, R4.reuse, 0x2 ;  /* 0x0000000204087836 */ /* 0x040fe20000000000 */
[----:B------:R-:W-:Y:S01]  /*112e0*/  R2UR UR10, R4 ;  /* 0x00000000040a72ca */ /* 0x000fe200000e0000 */
[----:B------:R-:W-:Y:S01]  /*112f0*/  IMAD.U32 R20, RZ, RZ, UR8 ;  /* 0x00000008ff147e24 */ /* 0x000fe2000f8e00ff */
[----:B------:R-:W-:Y:S01]  /*11300*/  UIADD3 UR40, UR4, 0x800, URZ ;  /* 0x0000080004287890 */ /* 0x000fe2000fffe03f */
[----:B------:R-:W-:Y:S01]  /*11310*/  P2R R14, PR, RZ, 0x1 ;  /* 0x00000001ff0e7803 */ /* 0x000fe20000000000 */
[----:B------:R-:W-:Y:S01]  /*11320*/  UIADD3 UR44, UR4, 0x802, URZ ;  /* 0x00000802042c7890 */ /* 0x000fe2000fffe03f */
[----:B------:R-:W-:Y:S01]  /*11330*/  BSSY B0, `(.L_x_594) ;  /* 0x00004c1000007945 */ /* 0x000fe20003800000 */
[----:B------:R2:W-:Y:S01]  /*11340*/  STL.64 [R1+0x40], R20 ;  /* 0x0000401401007387 */ /* 0x0005e20000100a00 */
[----:B------:R-:W-:Y:S01]  /*11350*/  UIADD3 UR48, UR4, 0x804, URZ ;  /* 0x0000080404307890 */ /* 0x000fe2000fffe03f */
[--C-:B------:R-:W-:Y:S01]  /*11360*/  IMAD.MOV.U32 R150, RZ, RZ, R151.reuse ;  /* 0x000000ffff967224 */ /* 0x100fe200078e0097 */
[----:B------:R-:W-:Y:S01]  /*11370*/  UIADD3 UR52, UR4, 0x806, URZ ;  /* 0x0000080604347890 */ /* 0x000fe2000fffe03f */
[--C-:B------:R-:W-:Y:S01]  /*11380*/  IMAD.MOV.U32 R148, RZ, RZ, R151.reuse ;  /* 0x000000ffff947224 */ /* 0x100fe200078e0097 */
[----:B------:R-:W-:Y:S01]  /*11390*/  ULDC UR60, c[0x0][0x988] ;  /* 0x00026200003c7ab9 */ /* 0x000fe20000000800 */
[----:B------:R-:W-:Y:S01]  /*113a0*/  IMAD.MOV.U32 R147, RZ, RZ, R151 ;  /* 0x000000ffff937224 */ /* 0x000fe200078e0097 */
[----:B------:R-:W-:Y:S01]  /*113b0*/  HGMMA.64x128x16.F32.BF16 R24, gdesc[UR8], RZ, !UPT, gsb0 ;  /* 0x01e00000081879f0 */ /* 0x000fe2000c0018ff */
[----:B------:R-:W-:Y:S01]  /*113c0*/  R2UR UR10, R8 ;  /* 0x00000000080a72ca */ /* 0x000fe200000e0000 */
[----:B------:R-:W-:Y:S01]  /*113d0*/  UMOV UR8, UR5 ;  /* 0x0000000500087c82 */ /* 0x000fe20008000000 */
[----:B------:R-:W-:Y:S01]  /*113e0*/  R2UR UR11, R9 ;  /* 0x00000000090b72ca */ /* 0x000fe200000e0000 */
[----:B------:R-:W-:Y:S01]  /*113f0*/  UMOV UR9, 0x40000040 ;  /* 0x4000004000097882 */ /* 0x000fe20000000000 */
[----:B------:R-:W-:Y:S01]  /*11400*/  VIADD R8, R4, 0x4 ;  /* 0x0000000404087836 */ /* 0x000fe20000000000 */
[----:B------:R-:W-:Y:S01]  /*11410*/  UIADD3 UR5, UR4, 0x4, URZ ;  /* 0x0000000404057890 */ /* 0x000fe2000fffe03f */
[----:B------:R-:W-:-:S02]  /*11420*/  IMAD.MOV.U32 R9, RZ, RZ, 0x40000040 ;  /* 0x40000040ff097424 */ /* 0x000fc400078e00ff */
[----:B--2---:R-:W-:Y:S02]  /*11430*/  IMAD.U32 R20, RZ, RZ, UR8 ;  /* 0x00000008ff147e24 */ /* 0x004fe4000f8e00ff */
[----:B------:R-:W-:Y:S02]  /*11440*/  IMAD.U32 R21, RZ, RZ, UR9 ;  /* 0x00000009ff157e24 */ /* 0x000fe4000f8e00ff */
[--C-:B------:R-:W-:Y:S02]  /*11450*/  IMAD.MOV.U32 R146, RZ, RZ, R151.reuse ;  /* 0x000000ffff927224 */ /* 0x100fe400078e0097 */
[--C-:B------:R-:W-:Y:S01]  /*11460*/  IMAD.MOV.U32 R145, RZ, RZ, R151.reuse ;  /* 0x000000ffff917224 */ /* 0x100fe200078e0097 */
[----:B------:R2:W-:Y:S01]  /*11470*/  STL.64 [R1+0x38], R20 ;  /* 0x0000381401007387 */ /* 0x0005e20000100a00 */
[--C-:B------:R-:W-:Y:S02]  /*11480*/  IMAD.MOV.U32 R144, RZ, RZ, R151.reuse ;  /* 0x000000ffff907224 */ /* 0x100fe400078e0097 */
[----:B-----5:R-:W-:-:S02]  /*11490*/  IMAD.MOV.U32 R143, RZ, RZ, R151 ;  /* 0x000000ffff8f7224 */ /* 0x020fc400078e0097 */
        /* <DEDUP_REMOVED lines=31> */
[----:B------:R-:W-:Y:S01]  /*11690*/  IMAD.MOV.U32 R88, RZ, RZ, R151 ;  /* 0x000000ffff587224 */ /* 0x000fe200078e0097 */
[----:B------:R-:W-:Y:S02]  /*116a0*/  WARPGROUP.DEPBAR.LE gsb0, 0x0 ;  /* 0x00008000000079c5 */ /* 0x000fe40000010000 */
[----:B------:R-:W-:-:S06]  /*116b0*/  WARPGROUP.ARRIVE ;  /* 0x00000000000079c5 */ /* 0x000fcc0000000000 */
[----:B------:R-:W-:Y:S01]  /*116c0*/  HGMMA.64x128x16.F32.BF16 R24, gdesc[UR8], R24, gsb0 ;  /* 0x01e00000081879f0 */ /* 0x000fe20008001818 */
[----:B------:R-:W-:Y:S01]  /*116d0*/  R2UR UR10, R8 ;  /* 0x00000000080a72ca */ /* 0x000fe200000e0000 */
[----:B------:R-:W-:Y:S01]  /*116e0*/  UMOV UR8, UR5 ;  /* 0x0000000500087c82 */ /* 0x000fe20008000000 */
[----:B------:R-:W-:Y:S01]  /*116f0*/  R2UR UR11, R9 ;  /* 0x00000000090b72ca */ /* 0x000fe200000e0000 */
[----:B------:R-:W-:Y:S01]  /*11700*/  UMOV UR9, 0x40000040 ;  /* 0x4000004000097882 */ /* 0x000fe20000000000 */
[----:B------:R-:W-:Y:S01]  /*11710*/  VIADD R8, R4, 0x6 ;  /* 0x0000000604087836 */ /* 0x000fe20000000000 */
[----:B------:R-:W-:Y:S01]  /*11720*/  UIADD3 UR5, UR4, 0x6, URZ ;  /* 0x0000000604057890 */ /* 0x000fe2000fffe03f */
[----:B------:R-:W-:Y:S02]  /*11730*/  IMAD.MOV.U32 R9, RZ, RZ, 0x40000040 ;  /* 0x40000040ff097424 */ /* 0x000fe400078e00ff */
[----:B--2---:R-:W-:Y:S02]  /*11740*/  IMAD.U32 R20, RZ, RZ, UR8 ;  /* 0x00000008ff147e24 */ /* 0x004fe4000f8e00ff */
[----:B------:R-:W-:-:S05]  /*11750*/  IMAD.U32 R21, RZ, RZ, UR9 ;  /* 0x00000009ff157e24 */ /* 0x000fca000f8e00ff */
[----:B------:R2:W-:Y:S01]  /*11760*/  STL.64 [R1+0x30], R20 ;  /* 0x0000301401007387 */ /* 0x0005e20000100a00 */
        /* <DEDUP_REMOVED lines=49> */
[----:B--2---:R-:W-:Y:S01]  /*11a80*/  IMAD.U32 R20, RZ, RZ, UR8 ;  /* 0x00000008ff147e24 */ /* 0x004fe2000f8e00ff */
[----:B------:R-:W-:Y:S01]  /*11a90*/  ULDC UR4, c[0x0][0x988] ;  /* 0x0002620000047ab9 */ /* 0x000fe20000000800 */
        /* <DEDUP_REMOVED lines=9> */
[----:B------:R-:W-:Y:S02]  /*11b30*/  VIADD R8, R4, 0x800 ;  /* 0x0000080004087836 */ /* 0x000fe40000000000 */
[----:B------:R-:W-:Y:S02]  /*11b40*/  IMAD.MOV.U32 R9, RZ, RZ, 0x40000040 ;  /* 0x40000040ff097424 */ /* 0x000fe400078e00ff */
[----:B--2---:R-:W-:Y:S01]  /*11b50*/  IMAD.U32 R20, RZ, RZ, UR8 ;  /* 0x00000008ff147e24 */ /* 0x004fe2000f8e00ff */
[----:B------:R-:W-:Y:S01]  /*11b60*/  R2UR UR42, R8 ;  /* 0x00000000082a72ca */ /* 0x000fe200000e0000 */
[----:B------:R-:W-:Y:S01]  /*11b70*/  VIADD R8, R4, 0x802 ;  /* 0x0000080204087836 */ /* 0x000fe20000000000 */
[----:B------:R-:W-:Y:S01]  /*11b80*/  R2UR UR43, R9 ;  /* 0x00000000092b72ca */ /* 0x000fe200000e0000 */
[----:B------:R-:W-:-:S02]  /*11b90*/  IMAD.MOV.U32 R9, RZ, RZ, 0x40000040 ;  /* 0x40000040ff097424 */ /* 0x000fc400078e00ff */
[----:B------:R-:W-:Y:S01]  /*11ba0*/  IMAD.U32 R21, RZ, RZ, UR9 ;  /* 0x00000009ff157e24 */ /* 0x000fe2000f8e00ff */
[----:B------:R-:W-:Y:S01]  /*11bb0*/  R2UR UR46, R8 ;  /* 0x00000000082e72ca */ /* 0x000fe200000e0000 */
[C---:B------:R-:W-:Y:S01]  /*11bc0*/  VIADD R8, R4.reuse, 0x804 ;  /* 0x0000080404087836 */ /* 0x040fe20000000000 */
[----:B------:R-:W-:Y:S01]  /*11bd0*/  R2UR UR47, R9 ;  /* 0x00000000092f72ca */ /* 0x000fe200000e0000 */
[----:B------:R-:W-:Y:S01]  /*11be0*/  IMAD.MOV.U32 R9, RZ, RZ, 0x40000040 ;  /* 0x40000040ff097424 */ /* 0x000fe200078e00ff */
[----:B------:R2:W-:Y:S01]  /*11bf0*/  STL.64 [R1], R20 ;  /* 0x0000001401007387 */ /* 0x0005e20000100a00 */
[----:B------:R-:W-:Y:S01]  /*11c00*/  VIADD R4, R4, 0x806 ;  /* 0x0000080604047836 */ /* 0x000fe20000000000 */
[----:B------:R-:W-:Y:S02]  /*11c10*/  R2UR UR50, R8 ;  /* 0x00000000083272ca */ /* 0x000fe400000e0000 */
[----:B------:R-:W-:Y:S02]  /*11c20*/  R2UR UR51, R9 ;  /* 0x00000000093372ca */ /* 0x000fe400000e0000 */
[----:B------:R-:W-:-:S02]  /*11c30*/  R2UR UR54, R4 ;  /* 0x00000000043672ca */ /* 0x000fc400000e0000 */
[----:B------:R-:W-:-:S05]  /*11c40*/  IADD3 R4, R152, 0x80, -R225 ;  /* 0x0000008098047810 */ /* 0x000fca0007ffe8e1 */
[----:B------:R-:W-:-:S05]  /*11c50*/  IMAD R4, R149, -0x80, R4 ;  /* 0xffffff8095047824 */ /* 0x000fca00078e0204 */
[C---:B------:R-:W-:Y:S02]  /*11c60*/  ISETP.GT.AND P4, PT, R4.reuse, RZ, PT ;  /* 0x000000ff0400720c */ /* 0x040fe40003f84270 */
[C---:B------:R-:W-:Y:S02]  /*11c70*/  ISETP.GT.AND P3, PT, R4.reuse, 0x1, PT ;  /* 0x000000010400780c */ /* 0x040fe40003f64270 */
[C---:B------:R-:W-:Y:S02]  /*11c80*/  ISETP.GT.AND P2, PT, R4.reuse, 0x8, PT ;  /* 0x000000080400780c */ /* 0x040fe40003f44270 */
[C---:B------:R-:W-:Y:S02]  /*11c90*/  ISETP.GT.AND P6, PT, R4.reuse, 0x9, PT ;  /* 0x000000090400780c */ /* 0x040fe40003fc4270 */
[C---:B------:R-:W-:Y:S02]  /*11ca0*/  ISETP.GT.AND P5, PT, R4.reuse, 0x10, PT ;  /* 0x000000100400780c */ /* 0x040fe40003fa4270 */
[----:B------:R-:W-:-:S02]  /*11cb0*/  ISETP.GT.AND P1, PT, R4, 0x59, PT ;  /* 0x000000590400780c */ /* 0x000fc40003f24270 */
[----:B------:R-:W-:Y:S01]  /*11cc0*/  ISETP.GT.AND P0, PT, R4, 0x60, PT ;  /* 0x000000600400780c */ /* 0x000fe20003f04270 */
        /* <DEDUP_REMOVED lines=54> */
[----:B--2---:R-:W-:Y:S02]  /*12030*/  FSEL R21, R42, -INF , P6 ;  /* 0xff8000002a157808 */ /* 0x004fe40003000000 */
        /* <DEDUP_REMOVED lines=76> */
[----:B01----:R-:W0:Y:S01]  /*12500*/  SHFL.BFLY PT, R3, R8, 0x2, 0x1f ;  /* 0x0c401f0008037f89 */ /* 0x003e2200000e0000 */
        /* <DEDUP_REMOVED lines=8> */
[----:B------:R-:W-:Y:S02]  /*12590*/  ISETP.NE.AND P1, PT, R12, RZ, PT ;  /* 0x000000ff0c00720c */ /* 0x000fe40003f25270 */
[----:B------:R-:W-:Y:S02]  /*125a0*/  ISETP.NE.AND P0, PT, R14, RZ, PT ;  /* 0x000000ff0e00720c */ /* 0x000fe40003f05270 */
[----:B0-----:R-:W-:-:S02]  /*125b0*/  FMNMX.FTZ R20, R8, R3, !PT ;  /* 0x0000000308147209 */ /* 0x001fc40007810000 */
[----:B------:R-:W-:-:S03]  /*125c0*/  FMNMX.FTZ R8, R5, R27, !PT ;  /* 0x0000001b05087209 */ /* 0x000fc60007810000 */
        /* <DEDUP_REMOVED lines=39> */
[--C-:B------:R-:W-:Y:S01]  /*12840*/  FFMA.FTZ R29, R29, R0, -R4.reuse ;  /* 0x000000001d1d7223 */ /* 0x100fe20000010804 */
[----:B------:R-:W-:Y:S01]  /*12850*/  MUFU.EX2 R182, R182 ;  /* 0x000000b600b67308 */ /* 0x000fe20000000800 */
[----:B------:R-:W-:Y:S01]  /*12860*/  FMNMX.FTZ R8, R61, R8, !PT ;  /* 0x000000083d087209 */ /* 0x000fe20007810000 */
[-CC-:B------:R-:W-:Y:S01]  /*12870*/  FFMA.FTZ R168, R97, R0.reuse, -R4.reuse ;  /* 0x0000000061a87223 */ /* 0x180fe20000010804 */
[-CC-:B------:R-:W-:Y:S01]  /*12880*/  FFMA.FTZ R81, R103, R0.reuse, -R4.reuse ;  /* 0x0000000067517223 */ /* 0x180fe20000010804 */
        /* <DEDUP_REMOVED lines=12> */
[----:B------:R-:W0:Y:S01]  /*12950*/  MUFU.EX2 R25, R25 ;  /* 0x0000001900197308 */ /* 0x000e220000000800 */
[----:B------:R-:W-:Y:S01]  /*12960*/  FMNMX.FTZ R8, R69, R8, !PT ;  /* 0x0000000845087209 */ /* 0x000fe20007810000 */
[-CC-:B------:R-:W-:Y:S01]  /*12970*/  FFMA.FTZ R101, R119, R0.reuse, -R4.reuse ;  /* 0x0000000077657223 */ /* 0x180fe20000010804 */
[-CC-:B------:R-:W-:Y:S01]  /*12980*/  FFMA.FTZ R160, R121, R0.reuse, -R4.reuse ;  /* 0x0000000079a07223 */ /* 0x180fe20000010804 */
[--C-:B------:R-:W-:Y:S01]  /*12990*/  FFMA.FTZ R103, R123, R0, -R4.reuse ;  /* 0x000000007b677223 */ /* 0x100fe20000010804 */
[----:B------:R-:W-:Y:S01]  /*129a0*/  FMNMX.FTZ R8, R71, R8, !PT ;  /* 0x0000000847087209 */ /* 0x000fe20007810000 */
[-CC-:B------:R-:W-:Y:S01]  /*129b0*/  FFMA.FTZ R162, R129, R0.reuse, -R4.reuse ;  /* 0x0000000081a27223 */ /* 0x180fe20000010804 */
[--C-:B------:R-:W-:Y:S01]  /*129c0*/  FFMA.FTZ R105, R133, R0, -R4.reuse ;  /* 0x0000000085697223 */ /* 0x100fe20000010804 */
[----:B------:R-:W1:Y:S01]  /*129d0*/  MUFU.EX2 R29, R29 ;  /* 0x0000001d001d7308 */ /* 0x000e620000000800 */
[----:B------:R-:W-:Y:S01]  /*129e0*/  FMNMX.FTZ R8, R73, R8, !PT ;  /* 0x0000000849087209 */ /* 0x000fe20007810000 */
[-CC-:B------:R-:W-:Y:S01]  /*129f0*/  FFMA.FTZ R164, R127, R0.reuse, -R4.reuse ;  /* 0x000000007fa47223 */ /* 0x180fe20000010804 */
[-CC-:B------:R-:W-:Y:S01]  /*12a00*/  FFMA.FTZ R107, R131, R0.reuse, -R4.reuse ;  /* 0x00000000836b7223 */ /* 0x180fe20000010804 */
[--C-:B------:R-:W-:Y:S01]  /*12a10*/  FFMA.FTZ R166, R125, R0, -R4.reuse ;  /* 0x000000007da67223 */ /* 0x100fe20000010804 */
[----:B------:R-:W-:Y:S01]  /*12a20*/  FMNMX.FTZ R8, R75, R8, !PT ;  /* 0x000000084b087209 */ /* 0x000fe20007810000 */
[----:B------:R-:W-:Y:S01]  /*12a30*/  FFMA.FTZ R85, R85, R0, -R4 ;  /* 0x0000000055557223 */ /* 0x000fe20000010804 */
[--C-:B------:R-:W-:Y:S01]  /*12a40*/  IMAD.MOV.U32 R133, RZ, RZ, R151.reuse ;  /* 0x000000ffff857224 */ /* 0x100fe200078e0097 */
[----:B------:R-:W2:Y:S01]  /*12a50*/  MUFU.EX2 R176, R176 ;  /* 0x000000b000b07308 */ /* 0x000ea20000000800 */
[----:B------:R-:W-:Y:S01]  /*12a60*/  FMNMX.FTZ R8, R77, R8, !PT ;  /* 0x000000084d087209 */ /* 0x000fe20007810000 */
[----:B------:R-:W-:-:S02]  /*12a70*/  IMAD.MOV.U32 R131, RZ, RZ, R151 ;  /* 0x000000ffff837224 */ /* 0x000fc400078e0097 */
[--C-:B------:R-:W-:Y:S01]  /*12a80*/  IMAD.MOV.U32 R129, RZ, RZ, R151.reuse ;  /* 0x000000ffff817224 */ /* 0x100fe200078e0097 */
[----:B------:R-:W-:Y:S01]  /*12a90*/  FMNMX.FTZ R8, R89, R8, !PT ;  /* 0x0000000859087209 */ /* 0x000fe20007810000 */
[--C-:B------:R-:W-:Y:S02]  /*12aa0*/  IMAD.MOV.U32 R127, RZ, RZ, R151.reuse ;  /* 0x000000ffff7f7224 */ /* 0x100fe400078e0097 */
[----:B------:R-:W3:Y:S01]  /*12ab0*/  MUFU.EX2 R15, R15 ;  /* 0x0000000f000f7308 */ /* 0x000ee20000000800 */
[----:B------:R-:W-:Y:S01]  /*12ac0*/  FMNMX.FTZ R8, R91, R8, !PT ;  /* 0x000000085b087209 */ /* 0x000fe20007810000 */
[--C-:B------:R-:W-:Y:S02]  /*12ad0*/  IMAD.MOV.U32 R125, RZ, RZ, R151.reuse ;  /* 0x000000ffff7d7224 */ /* 0x100fe400078e0097 */
[--C-:B------:R-:W-:Y:S01]  /*12ae0*/  IMAD.MOV.U32 R123, RZ, RZ, R151.reuse ;  /* 0x000000ffff7b7224 */ /* 0x100fe200078e0097 */
[----:B------:R-:W-:Y:S01]  /*12af0*/  FMNMX.FTZ R8, R93, R8, !PT ;  /* 0x000000085d087209 */ /* 0x000fe20007810000 */
[----:B------:R-:W-:-:S02]  /*12b00*/  IMAD.MOV.U32 R121, RZ, RZ, R151 ;  /* 0x000000ffff797224 */ /* 0x000fc400078e0097 */
[----:B------:R-:W4:Y:S01]  /*12b10*/  MUFU.EX2 R178, R178 ;  /* 0x000000b200b27308 */ /* 0x000f220000000800 */
[----:B------:R-:W-:Y:S01]  /*12b20*/  FMNMX.FTZ R8, R95, R8, !PT ;  /* 0x000000085f087209 */ /* 0x000fe20007810000 */
[--C-:B------:R-:W-:Y:S02]  /*12b30*/  IMAD.MOV.U32 R119, RZ, RZ, R151.reuse ;  /* 0x000000ffff777224 */ /* 0x100fe400078e0097 */
[--C-:B------:R-:W-:Y:S01]  /*12b40*/  IMAD.MOV.U32 R117, RZ, RZ, R151.reuse ;  /* 0x000000ffff757224 */ /* 0x100fe200078e0097 */
[----:B------:R-:W-:Y:S01]  /*12b50*/  FMNMX.FTZ R8, R99, R8, !PT ;  /* 0x0000000863087209 */ /* 0x000fe20007810000 */
[--C-:B------:R-:W-:Y:S02]  /*12b60*/  IMAD.MOV.U32 R115, RZ, RZ, R151.reuse ;  /* 0x000000ffff737224 */ /* 0x100fe400078e0097 */
[----:B------:R-:W4:Y:S01]  /*12b70*/  MUFU.EX2 R33, R33 ;  /* 0x0000002100217308 */ /* 0x000f220000000800 */
[--C-:B------:R-:W-:Y:S01]  /*12b80*/  IMAD.MOV.U32 R113, RZ, RZ, R151.reuse ;  /* 0x000000ffff717224 */ /* 0x100fe200078e0097 */
[----:B------:R-:W0:Y:S01]  /*12b90*/  SHFL.BFLY PT, R7, R8, 0x2, 0x1f ;  /* 0x0c401f0008077f89 */ /* 0x000e2200000e0000 */
[----:B------:R-:W-:-:S05]  /*12ba0*/  IMAD.MOV.U32 R109, RZ, RZ, R151 ;  /* 0x000000ffff6d7224 */ /* 0x000fca00078e0097 */
[----:B------:R-:W-:Y:S08]  /*12bb0*/  MUFU.EX2 R172, R172 ;  /* 0x000000ac00ac7308 */ /* 0x000ff00000000800 */
[----:B------:R-:W-:Y:S08]  /*12bc0*/  MUFU.EX2 R37, R37 ;  /* 0x0000002500257308 */ /* 0x000ff00000000800 */
[----:B------:R-:W-:Y:S01]  /*12bd0*/  MUFU.EX2 R174, R174 ;  /* 0x000000ae00ae7308 */ /* 0x000fe20000000800 */
[----:B0-----:R-:W-:-:S05]  /*12be0*/  FMNMX.FTZ R12, R8, R7, !PT ;  /* 0x00000007080c7209 */ /* 0x001fca0007810000 */
[----:B------:R-:W0:Y:S02]  /*12bf0*/  SHFL.BFLY PT, R7, R12, 0x1, 0x1f ;  /* 0x0c201f000c077f89 */ /* 0x000e2400000e0000 */
[----:B------:R-:W-:Y:S08]  /*12c00*/  MUFU.EX2 R41, R41 ;  /* 0x0000002900297308 */ /* 0x000ff00000000800 */
[----:B------:R-:W-:Y:S08]  /*12c10*/  MUFU.EX2 R168, R168 ;  /* 0x000000a800a87308 */ /* 0x000ff00000000800 */
[----:B------:R-:W-:Y:S01]  /*12c20*/  MUFU.EX2 R81, R81 ;  /* 0x0000005100517308 */ /* 0x000fe20000000800 */
[----:B0-----:R-:W-:-:S07]  /*12c30*/  FMNMX.FTZ R7, R12, R7, !PT ;  /* 0x000000070c077209 */ /* 0x001fce0007810000 */
[----:B------:R-:W-:Y:S01]  /*12c40*/  MUFU.EX2 R170, R170 ;  /* 0x000000aa00aa7308 */ /* 0x000fe20000000800 */
[C---:B------:R-:W-:Y:S01]  /*12c50*/  FSETP.NEU.FTZ.AND P2, PT, R7.reuse, -INF , PT ;  /* 0xff8000000700780b */ /* 0x040fe20003f5d000 */
[----:B------:R-:W-:-:S06]  /*12c60*/  FMUL.FTZ R24, R7, R0 ;  /* 0x0000000007187220 */ /* 0x000fcc0000410000 */
[----:B------:R-:W-:Y:S01]  /*12c70*/  MUFU.EX2 R79, R111 ;  /* 0x0000006f004f7308 */ /* 0x000fe20000000800 */
[----:B------:R-:W-:-:S05]  /*12c80*/  FSEL R24, R24, RZ, P2 ;  /* 0x000000ff18187208 */ /* 0x000fca0001000000 */
[-CC-:B------:R-:W-:Y:S01]  /*12c90*/  FFMA.FTZ R181, R5, R0.reuse, -R24.reuse ;  /* 0x0000000005b57223 */ /* 0x180fe20000010818 */
[-CC-:B------:R-:W-:Y:S01]  /*12ca0*/  FFMA.FTZ R4, R27, R0.reuse, -R24.reuse ;  /* 0x000000001b047223 */ /* 0x180fe20000010818 */
[-CC-:B------:R-:W-:Y:S01]  /*12cb0*/  FFMA.FTZ R183, R9, R0.reuse, -R24.reuse ;  /* 0x0000000009b77223 */ /* 0x180fe20000010818 */
[----:B------:R-:W-:Y:S01]  /*12cc0*/  FADD.FTZ R5, R180, R25 ;  /* 0x00000019b4057221 */ /* 0x000fe20000010000 */
[-CC-:B------:R-:W-:Y:S01]  /*12cd0*/  FFMA.FTZ R8, R31, R0.reuse, -R24.reuse ;  /* 0x000000001f087223 */ /* 0x180fe20000010818 */
[-CC-:B------:R-:W-:Y:S01]  /*12ce0*/  FFMA.FTZ R177, R11, R0.reuse, -R24.reuse ;  /* 0x000000000bb17223 */ /* 0x180fe20000010818 */
[----:B------:R-:W-:Y:S01]  /*12cf0*/  MUFU.EX2 R181, R181 ;  /* 0x000000b500b57308 */ /* 0x000fe20000000800 */
[----:B------:R-:W-:Y:S01]  /*12d00*/  FADD.FTZ R32, R182, R5 ;  /* 0x00000005b6207221 */ /* 0x000fe20000010000 */
[-CC-:B------:R-:W-:Y:S01]  /*12d10*/  FFMA.FTZ R12, R35, R0.reuse, -R24.reuse ;  /* 0x00000000230c7223 */ /* 0x180fe20000010818 */
[-CC-:B------:R-:W-:Y:S01]  /*12d20*/  FFMA.FTZ R179, R13, R0.reuse, -R24.reuse ;  /* 0x000000000db37223 */ /* 0x180fe20000010818 */
[-C--:B------:R-:W-:Y:S01]  /*12d30*/  FFMA.FTZ R14, R39, R0.reuse, -R24 ;  /* 0x00000000270e7223 */ /* 0x080fe20000010818 */
[----:B-1----:R-:W-:Y:S01]  /*12d40*/  FADD.FTZ R5, R29, R32 ;  /* 0x000000201d057221 */ /* 0x002fe20000010000 */
[-CC-:B------:R-:W-:Y:S01]  /*12d50*/  FFMA.FTZ R173, R21, R0.reuse, -R24.reuse ;  /* 0x0000000015ad7223 */ /* 0x180fe20000010818 */
[-CC-:B------:R-:W-:Y:S01]  /*12d60*/  FFMA.FTZ R20, R43, R0.reuse, -R24.reuse ;  /* 0x000000002b147223 */ /* 0x180fe20000010818 */
[----:B------:R-:W0:Y:S01]  /*12d70*/  MUFU.EX2 R4, R4 ;  /* 0x0000000400047308 */ /* 0x000e220000000800 */
[----:B--2---:R-:W-:Y:S01]  /*12d80*/  FADD.FTZ R34, R176, R5 ;  /* 0x00000005b0227221 */ /* 0x004fe20000010000 */
[-CC-:B------:R-:W-:Y:S01]  /*12d90*/  FFMA.FTZ R175, R45, R0.reuse, -R24.reuse ;  /* 0x000000002daf7223 */ /* 0x180fe20000010818 */
[-CC-:B------:R-:W-:Y:S01]  /*12da0*/  FFMA.FTZ R26, R47, R0.reuse, -R24.reuse ;  /* 0x000000002f1a7223 */ /* 0x180fe20000010818 */
[-C--:B------:R-:W-:Y:S01]  /*12db0*/  FFMA.FTZ R169, R49, R0.reuse, -R24 ;  /* 0x0000000031a97223 */ /* 0x080fe20000010818 */
[----:B---3--:R-:W-:Y:S01]  /*12dc0*/  FADD.FTZ R5, R15, R34 ;  /* 0x000000220f057221 */ /* 0x008fe20000010000 */
[-CC-:B------:R-:W-:Y:S01]  /*12dd0*/  FFMA.FTZ R28, R51, R0.reuse, -R24.reuse ;  /* 0x00000000331c7223 */ /* 0x180fe20000010818 */
[-CC-:B------:R-:W-:Y:S01]  /*12de0*/  FFMA.FTZ R171, R53, R0.reuse, -R24.reuse ;  /* 0x0000000035ab7223 */ /* 0x180fe20000010818 */
[----:B------:R-:W1:Y:S01]  /*12df0*/  MUFU.EX2 R183, R183 ;  /* 0x000000b700b77308 */ /* 0x000e620000000800 */
[----:B----4-:R-:W-:Y:S01]  /*12e00*/  FADD.FTZ R34, R178, R5 ;  /* 0x00000005b2227221 */ /* 0x010fe20000010000 */
        /* <DEDUP_REMOVED lines=19> */
[-CC-:B------:R-:W-:Y:S01]  /*12f40*/  FFMA.FTZ R89, R89, R0.reuse, -R24.reuse ;  /* 0x0000000059597223 */ /* 0x180fe20000010818 */
[-CC-:B------:R-:W-:Y:S01]  /*12f50*/  FFMA.FTZ R91, R91, R0.reuse, -R24.reuse ;  /* 0x000000005b5b7223 */ /* 0x180fe20000010818 */
[-CC-:B------:R-:W-:Y:S01]  /*12f60*/  FFMA.FTZ R93, R93, R0.reuse, -R24.reuse ;  /* 0x000000005d5d7223 */ /* 0x180fe20000010818 */
[----:B------:R-:W1:Y:S01]  /*12f70*/  MUFU.EX2 R12, R12 ;  /* 0x0000000c000c7308 */ /* 0x000e620000000800 */
[C---:B--2---:R-:W-:Y:S01]  /*12f80*/  FADD.FTZ R36, R8.reuse, R5 ;  /* 0x0000000508247221 */ /* 0x044fe20000010000 */
[-CC-:B------:R-:W-:Y:S01]  /*12f90*/  FFMA.FTZ R95, R95, R0.reuse, -R24.reuse ;  /* 0x000000005f5f7223 */ /* 0x180fe20000010818 */
[----:B------:R-:W-:Y:S01]  /*12fa0*/  FFMA.FTZ R99, R99, R0, -R24 ;  /* 0x0000000063637223 */ /* 0x000fe20000010818 */
[----:B------:R-:W-:Y:S01]  /*12fb0*/  F2FP.BF16.F32.PACK_AB R183, R8, R183 ;  /* 0x000000b708b7723e */ /* 0x000fe200000010ff */
[----:B------:R-:W-:Y:S01]  /*12fc0*/  IMAD.MOV.U32 R111, RZ, RZ, R151 ;  /* 0x000000ffff6f7224 */ /* 0x000fe200078e0097 */
[----:B------:R-:W-:-:S02]  /*12fd0*/  F2FP.BF16.F32.PACK_AB R181, R4, R181 ;  /* 0x000000b504b5723e */ /* 0x000fc400000010ff */
[----:B------:R-:W2:Y:S01]  /*12fe0*/  MUFU.EX2 R179, R179 ;  /* 0x000000b300b37308 */ /* 0x000ea20000000800 */
[----:B0-----:R-:W-:Y:S01]  /*12ff0*/  FADD.FTZ R5, R177, R36 ;  /* 0x00000024b1057221 */ /* 0x001fe20000010000 */
[----:B------:R-:W-:Y:S02]  /*13000*/  F2FP.BF16.F32.PACK_AB R180, R25, R180 ;  /* 0x000000b419b4723e */ /* 0x000fe400000010ff */
[----:B------:R-:W-:Y:S02]  /*13010*/  F2FP.BF16.F32.PACK_AB R182, R29, R182 ;  /* 0x000000b61db6723e */ /* 0x000fe400000010ff */
[----:B------:R-:W-:Y:S02]  /*13020*/  F2FP.BF16.F32.PACK_AB R176, R15, R176 ;  /* 0x000000b00fb0723e */ /* 0x000fe400000010ff */
[----:B------:R-:W0:Y:S01]  /*13030*/  MUFU.EX2 R14, R14 ;  /* 0x0000000e000e7308 */ /* 0x000e220000000800 */
[C---:B-1----:R-:W-:Y:S01]  /*13040*/  FADD.FTZ R36, R12.reuse, R5 ;  /* 0x000000050c247221 */ /* 0x042fe20000010000 */
[----:B------:R-:W-:Y:S01]  /*13050*/  FADD.FTZ R5, R41, R38 ;  /* 0x0000002629057221 */ /* 0x000fe20000010000 */
[----:B------:R-:W-:Y:S01]  /*13060*/  F2FP.BF16.F32.PACK_AB R177, R12, R177 ;  /* 0x000000b10cb1723e */ /* 0x000fe200000010ff */
[----:B------:R-:W-:Y:S01]  /*13070*/  VIADD R12, R149, 0xfffffffe ;  /* 0xfffffffe950c7836 */ /* 0x000fe20000000000 */
[----:B------:R-:W-:Y:S01]  /*13080*/  F2FP.BF16.F32.PACK_AB R178, R33, R178 ;  /* 0x000000b221b2723e */ /* 0x000fe200000010ff */
[----:B------:R-:W-:Y:S01]  /*13090*/  FADD.FTZ R38, R168, R5 ;  /* 0x00000005a8267221 */ /* 0x000fe20000010000 */
[----:B------:R-:W-:Y:S01]  /*130a0*/  @!P1 VIADD R5, R10, 0x34840 ;  /* 0x000348400a059836 */ /* 0x000fe20000000000 */
[----:B------:R-:W1:Y:S01]  /*130b0*/  MUFU.EX2 R173, R173 ;  /* 0x000000ad00ad7308 */ /* 0x000e620000000800 */
[----:B--2---:R-:W-:Y:S01]  /*130c0*/  FADD.FTZ R9, R179, R36 ;  /* 0x00000024b3097221 */ /* 0x004fe20000010000 */
[----:B------:R-:W-:Y:S01]  /*130d0*/  FADD.FTZ R11, R81, R38 ;  /* 0x00000026510b7221 */ /* 0x000fe20000010000 */
[----:B------:R-:W-:Y:S01]  /*130e0*/  ISETP.GE.AND P2, PT, R12, R197, PT ;  /* 0x000000c50c00720c */ /* 0x000fe20003f46270 */
[----:B------:R-:W-:Y:S01]  /*130f0*/  IMAD.MOV.U32 R149, RZ, RZ, R151 ;  /* 0x000000ffff957224 */ /* 0x000fe200078e0097 */
[----:B------:R-:W-:-:S02]  /*13100*/  @!P1 PRMT R5, RZ, 0x654, R5 ;  /* 0x00000654ff059816 */ /* 0x000fc40000000005 */
[----:B------:R-:W-:Y:S01]  /*13110*/  F2FP.BF16.F32.PACK_AB R172, R37, R172 ;  /* 0x000000ac25ac723e */ /* 0x000fe200000010ff */
[----:B------:R-:W2:Y:S01]  /*13120*/  MUFU.EX2 R20, R20 ;  /* 0x0000001400147308 */ /* 0x000ea20000000800 */
[C---:B0-----:R-:W-:Y:S01]  /*13130*/  FADD.FTZ R36, R14.reuse, R9 ;  /* 0x000000090e247221 */ /* 0x041fe20000010000 */
[----:B------:R0:W-:Y:S01]  /*13140*/  @!P1 SYNCS.ARRIVE.TRANS64.RED.A1T0 RZ, [R5+URZ], RZ ;  /* 0x000000ff05ff99a7 */ /* 0x0001e2000810043f */
[----:B------:R-:W-:Y:S02]  /*13150*/  F2FP.BF16.F32.PACK_AB R174, R41, R174 ;  /* 0x000000ae29ae723e */ /* 0x000fe400000010ff */
[----:B------:R-:W-:Y:S02]  /*13160*/  F2FP.BF16.F32.PACK_AB R168, R81, R168 ;  /* 0x000000a851a8723e */ /* 0x000fe400000010ff */
[----:B------:R-:W-:Y:S01]  /*13170*/  F2FP.BF16.F32.PACK_AB R179, R14, R179 ;  /* 0x000000b30eb3723e */ /* 0x000fe200000010ff */
[----:B------:R-:W0:Y:S01]  /*13180*/  MUFU.EX2 R175, R175 ;  /* 0x000000af00af7308 */ /* 0x000e220000000800 */
[----:B-1----:R-:W-:Y:S01]  /*13190*/  FADD.FTZ R9, R173, R36 ;  /* 0x00000024ad097221 */ /* 0x002fe20000010000 */
[----:B------:R-:W-:Y:S01]  /*131a0*/  FADD.FTZ R36, R170, R11 ;  /* 0x0000000baa247221 */ /* 0x000fe20000010000 */
[----:B------:R-:W-:-:S05]  /*131b0*/  F2FP.BF16.F32.PACK_AB R170, R79, R170 ;  /* 0x000000aa4faa723e */ /* 0x000fca00000010ff */
[----:B------:R-:W1:Y:S01]  /*131c0*/  MUFU.EX2 R26, R26 ;  /* 0x0000001a001a7308 */ /* 0x000e620000000800 */
[C---:B--2---:R-:W-:Y:S01]  /*131d0*/  FADD.FTZ R38, R20.reuse, R9 ;  /* 0x0000000914267221 */ /* 0x044fe20000010000 */
[----:B------:R-:W-:Y:S01]  /*131e0*/  FADD.FTZ R9, R79, R36 ;  /* 0x000000244f097221 */ /* 0x000fe20000010000 */
[----:B------:R-:W-:Y:S01]  /*131f0*/  FFMA.FTZ R36, R71, R0, -R24 ;  /* 0x0000000047247223 */ /* 0x000fe20000010818 */
[----:B------:R-:W-:-:S04]  /*13200*/  F2FP.BF16.F32.PACK_AB R173, R20, R173 ;  /* 0x000000ad14ad723e */ /* 0x000fc800000010ff */
        /* <DEDUP_REMOVED lines=80> */
[----:B------:R2:W3:Y:S01]  /*13710*/  MUFU.EX2 R38, R89 ;  /* 0x0000005900267308 */ /* 0x0004e20000000800 */
[----:B0-----:R-:W-:-:S07]  /*13720*/  FADD.FTZ R44, R166, R9 ;  /* 0x00000009a62c7221 */ /* 0x001fce0000010000 */
[----:B------:R-:W0:Y:S01]  /*13730*/  MUFU.EX2 R91, R91 ;  /* 0x0000005b005b7308 */ /* 0x000e220000000800 */
[----:B-1----:R-:W-:Y:S01]  /*13740*/  FADD.FTZ R9, R77, R42 ;  /* 0x0000002a4d097221 */ /* 0x002fe20000010000 */
[----:B--2---:R-:W-:-:S06]  /*13750*/  IMAD.MOV.U32 R89, RZ, RZ, R151 ;  /* 0x000000ffff597224 */ /* 0x004fcc00078e0097 */
[----:B------:R1:W2:Y:S01]  /*13760*/  MUFU.EX2 R40, R93 ;  /* 0x0000005d00287308 */ /* 0x0002a20000000800 */
[C---:B---3--:R-:W-:Y:S01]  /*13770*/  FADD.FTZ R4, R38.reuse, R9 ;  /* 0x0000000926047221 */ /* 0x048fe20000010000 */
[----:B------:R-:W-:-:S06]  /*13780*/  F2FP.BF16.F32.PACK_AB R163, R38, R77 ;  /* 0x0000004d26a3723e */ /* 0x000fcc00000010ff */
[----:B------:R-:W3:Y:S01]  /*13790*/  MUFU.EX2 R95, R95 ;  /* 0x0000005f005f7308 */ /* 0x000ee20000000800 */
[----:B0-----:R-:W-:Y:S01]  /*137a0*/  FADD.FTZ R9, R91, R4 ;  /* 0x000000045b097221 */ /* 0x001fe20000010000 */
[----:B-1----:R-:W-:-:S06]  /*137b0*/  IMAD.MOV.U32 R93, RZ, RZ, R151 ;  /* 0x000000ffff5d7224 */ /* 0x002fcc00078e0097 */
[----:B------:R0:W1:Y:S01]  /*137c0*/  MUFU.EX2 R8, R99 ;  /* 0x0000006300087308 */ /* 0x0000620000000800 */
[C---:B--2---:R-:W-:Y:S01]  /*137d0*/  FADD.FTZ R4, R40.reuse, R9 ;  /* 0x0000000928047221 */ /* 0x044fe20000010000 */
[----:B------:R-:W-:Y:S01]  /*137e0*/  F2FP.BF16.F32.PACK_AB R165, R40, R91 ;  /* 0x0000005b28a5723e */ /* 0x000fe200000010ff */
[----:B------:R-:W-:-:S05]  /*137f0*/  IMAD.MOV.U32 R91, RZ, RZ, R151 ;  /* 0x000000ffff5b7224 */ /* 0x000fca00078e0097 */
[----:B------:R-:W2:Y:S01]  /*13800*/  MUFU.EX2 R85, R85 ;  /* 0x0000005500557308 */ /* 0x000ea20000000800 */
[----:B---3--:R-:W-:Y:S01]  /*13810*/  FADD.FTZ R9, R95, R4 ;  /* 0x000000045f097221 */ /* 0x008fe20000010000 */
[----:B0-----:R-:W-:-:S03]  /*13820*/  IMAD.MOV.U32 R99, RZ, RZ, R151 ;  /* 0x000000ffff637224 */ /* 0x001fc600078e0097 */
[C---:B-1----:R-:W-:Y:S01]  /*13830*/  FADD.FTZ R4, R8.reuse, R9 ;  /* 0x0000000908047221 */ /* 0x042fe20000010000 */
[----:B------:R-:W-:Y:S01]  /*13840*/  F2FP.BF16.F32.PACK_AB R167, R8, R95 ;  /* 0x0000005f08a7723e */ /* 0x000fe200000010ff */
[----:B------:R-:W-:Y:S02]  /*13850*/  IMAD.MOV.U32 R8, RZ, RZ, 0x3f800000 ;  /* 0x3f800000ff087424 */ /* 0x000fe400078e00ff */
[----:B------:R-:W-:Y:S02]  /*13860*/  IMAD.MOV.U32 R9, RZ, RZ, 0x3f800000 ;  /* 0x3f800000ff097424 */ /* 0x000fe400078e00ff */
[----:B------:R-:W-:Y:S02]  /*13870*/  IMAD.MOV.U32 R95, RZ, RZ, R151 ;  /* 0x000000ffff5f7224 */ /* 0x000fe400078e0097 */
[C---:B--2---:R-:W-:Y:S01]  /*13880*/  FADD.FTZ R5, R85.reuse, R44 ;  /* 0x0000002c55057221 */ /* 0x044fe20000010000 */
[----:B------:R-:W-:Y:S01]  /*13890*/  F2FP.BF16.F32.PACK_AB R166, R85, R166 ;  /* 0x000000a655a6723e */ /* 0x000fe200000010ff */
[----:B------:R-:W-:Y:S06]  /*138a0*/  @!P2 BRA `(.L_x_595) ;  /* 0x0000002400a4a947 */ /* 0x000fec0003800000 */
[----:B------:R-:W-:Y:S01]  /*138b0*/  IMAD.MOV.U32 R13, RZ, RZ, R7 ;  /* 0x000000ffff0d7224 */ /* 0x000fe200078e0007 */
[----:B------:R-:W-:Y:S01]  /*138c0*/  CS2R R150, SRZ ;  /* 0x0000000000967805 */ /* 0x000fe2000001ff00 */
        /* <DEDUP_REMOVED lines=34> */
[----:B------:R-:W-:-:S07]  /*13af0*/  CS2R R88, SRZ ;  /* 0x0000000000587805 */ /* 0x000fce000001ff00 */
.L_x_606:
[----:B------:R-:W-:-:S05]  /*13b00*/  VIADD R0, R10, 0x1 ;  /* 0x000000010a007836 */ /* 0x000fca0000000000 */
[----:B------:R-:W-:-:S04]  /*13b10*/  ISETP.NE.AND P2, PT, R0, 0x2, PT ;  /* 0x000000020000780c */ /* 0x000fc80003f45270 */
[----:B------:R-:W-:Y:S02]  /*13b20*/  SEL R196, RZ, 0x1, P2 ;  /* 0x00000001ffc47807 */ /* 0x000fe40001000000 */
[----:B------:R-:W-:Y:S02]  /*13b30*/  SEL R194, R0, RZ, P2 ;  /* 0x000000ff00c27207 */ /* 0x000fe40001000000 */
[----:B------:R-:W-:Y:S01]  /*13b40*/  LOP3.LUT R196, R11, R196, RZ, 0x3c, !PT ;  /* 0x000000c40bc47212 */ /* 0x000fe200078e3cff */
[----:B------:R-:W-:Y:S06]  /*13b50*/  @!P0 BRA `(.L_x_596) ;  /* 0x0000000000048947 */ /* 0x000fec0003800000 */
[----:B------:R-:W-:Y:S01]  /*13b60*/  BPT.TRAP 0x1 ;  /* 0x000000040000795c */ /* 0x000fe20000300000 */
.L_x_596:
[----:B------:R-:W-:Y:S01]  /*13b70*/  IMAD R15, R194, 0x8, R2 ;  /* 0x00000008c20f7824 */ /* 0x000fe200078e0202 */
[----:B------:R-:W-:-:S04]  /*13b80*/  SHF.L.U32 R20, R196, 0x1f, RZ ;  /* 0x0000001fc4147819 */ /* 0x000fc800000006ff */
[----:B------:R0:W1:Y:S01]  /*13b90*/  SYNCS.PHASECHK.TRANS64.TRYWAIT P2, [R15+URZ+0x34830], R20 ;  /* 0x034830140f0075a7 */ /* 0x000062000804017f */
[----:B------:R-:W-:Y:S05]  /*13ba0*/  @!P0 BRA `(.L_x_597) ;  /* 0x0000000000048947 */ /* 0x000fea0003800000 */
[----:B------:R-:W-:Y:S01]  /*13bb0*/  BPT.TRAP 0x1 ;  /* 0x000000040000795c */ /* 0x000fe20000300000 */
.L_x_597:
[----:B------:R-:W-:Y:S01]  /*13bc0*/  IMAD R0, R194, 0xc00, R6 ;  /* 0x00000c00c2007824 */ /* 0x000fe200078e0206 */
[----:B------:R-:W-:Y:S03]  /*13bd0*/  BSSY B1, `(.L_x_598) ;  /* 0x0000006000017945 */ /* 0x000fe60003800000 */
[C---:B------:R-:W-:Y:S02]  /*13be0*/  VIADD R24, R0.reuse, 0x2 ;  /* 0x0000000200187836 */ /* 0x040fe40000000000 */
[----:B------:R-:W-:Y:S01]  /*13bf0*/  VIADD R3, R0, 0x4 ;  /* 0x0000000400037836 */ /* 0x000fe20000000000 */
[----:B-1----:R-:W-:Y:S06]  /*13c00*/  @P2 BRA `(.L_x_599) ;  /* 0x0000000000082947 */ /* 0x002fec0003800000 */
[----:B------:R-:W1:Y:S02]  /*13c10*/  SYNCS.PHASECHK.TRANS64.TRYWAIT P2, [R15+URZ+0x34830], R20 ;  /* 0x034830140f0075a7 */ /* 0x000e64000804017f */
[----:B-1----:R-:W-:Y:S05]  /*13c20*/  @!P2 BRA `(.L_x_600) ;  /* 0x000000e400bca947 */ /* 0x002fea0003800000 */
.L_x_599:
[----:B------:R-:W-:Y:S05]  /*13c30*/  BSYNC B1 ;  /* 0x0000000000017941 */ /* 0x000fea0003800000 */
.L_x_598:
[----:B------:R-:W2:Y:S04]  /*13c40*/  LDL.64 R28, [R1+0x40] ;  /* 0x00004000011c7983 */ /* 0x000ea80000100a00 */
[----:B------:R3:W-:Y:S01]  /*13c50*/  STL.64 [R1+0xa8], R12 ;  /* 0x0000a80c01007387 */ /* 0x0007e20000100a00 */
[-C--:B------:R-:W-:Y:S01]  /*13c60*/  FMUL.FTZ R88, R88, R9.reuse ;  /* 0x0000000958587220 */ /* 0x080fe20000410000 */
[-C--:B------:R-:W-:Y:S01]  /*13c70*/  FMUL.FTZ R89, R89, R9.reuse ;  /* 0x0000000959597220 */ /* 0x080fe20000410000 */
[-C--:B------:R-:W-:Y:S01]  /*13c80*/  FMUL.FTZ R92, R92, R9.reuse ;  /* 0x000000095c5c7220 */ /* 0x080fe20000410000 */
[-C--:B------:R-:W-:Y:S01]  /*13c90*/  FMUL.FTZ R93, R93, R9.reuse ;  /* 0x000000095d5d7220 */ /* 0x080fe20000410000 */
[-C--:B------:R-:W-:Y:S01]  /*13ca0*/  FMUL.FTZ R96, R96, R9.reuse ;  /* 0x0000000960607220 */ /* 0x080fe20000410000 */
[-C--:B------:R-:W-:Y:S01]  /*13cb0*/  FMUL.FTZ R97, R97, R9.reuse ;  /* 0x0000000961617220 */ /* 0x080fe20000410000 */
[-C--:B------:R-:W-:Y:S01]  /*13cc0*/  FMUL.FTZ R100, R100, R9.reuse ;  /* 0x0000000964647220 */ /* 0x080fe20000410000 */
[----:B---3--:R-:W3:Y:S04]  /*13cd0*/  LDL.64 R12, [R1+0x30] ;  /* 0x00003000010c7983 */ /* 0x008ee80000100a00 */
        /* <DEDUP_REMOVED lines=10> */
[----:B----4-:R-:W4:Y:S01]  /*13d80*/  LDL.64 R10, [R1+0x28] ;  /* 0x00002800010a7983 */ /* 0x010f220000100a00 */
[-C--:B------:R-:W-:Y:S01]  /*13d90*/  FMUL.FTZ R120, R120, R9.reuse ;  /* 0x0000000978787220 */ /* 0x080fe20000410000 */
[----:B------:R-:W-:-:S02]  /*13da0*/  FMUL.FTZ R121, R121, R9 ;  /* 0x0000000979797220 */ /* 0x000fc40000410000 */
[----:B------:R0:W-:Y:S01]  /*13db0*/  STL [R1+0x98], R6 ;  /* 0x0000980601007387 */ /* 0x0001e20000100800 */
        /* <DEDUP_REMOVED lines=9> */
[----:B0-----:R-:W4:Y:S01]  /*13e50*/  LDL.64 R6, [R1+0x20] ;  /* 0x0000200001067983 */ /* 0x001f220000100a00 */
[-C--:B------:R-:W-:Y:S01]  /*13e60*/  FMUL.FTZ R141, R141, R9.reuse ;  /* 0x000000098d8d7220 */ /* 0x080fe20000410000 */
[-C--:B------:R-:W-:Y:S01]  /*13e70*/  FMUL.FTZ R144, R144, R9.reuse ;  /* 0x0000000990907220 */ /* 0x080fe20000410000 */
[-C--:B------:R-:W-:Y:S01]  /*13e80*/  FMUL.FTZ R145, R145, R9.reuse ;  /* 0x0000000991917220 */ /* 0x080fe20000410000 */
[----:B------:R0:W-:Y:S01]  /*13e90*/  STL.64 [R1+0x90], R4 ;  /* 0x0000900401007387 */ /* 0x0001e20000100a00 */
        /* <DEDUP_REMOVED lines=34> */
[----:B------:R-:W-:Y:S01]  /*140c0*/  R2UR UR10, R24 ;  /* 0x00000000180a72ca */ /* 0x000fe200000e0000 */
[----:B------:R-:W3:Y:S01]  /*140d0*/  LDL.64 R8, [R1+0x38] ;  /* 0x0000380001087983 */ /* 0x000ee20000100a00 */
[----:B------:R-:W-:-:S02]  /*140e0*/  IMAD.MOV.U32 R24, RZ, RZ, R3 ;  /* 0x000000ffff187224 */ /* 0x000fc400078e0003 */
[----:B-1----:R-:W-:Y:S01]  /*140f0*/  IMAD.MOV.U32 R20, RZ, RZ, R0 ;  /* 0x000000ffff147224 */ /* 0x002fe200078e0000 */
[----:B0-----:R-:W4:Y:S01]  /*14100*/  LDL.64 R4, [R1+0x18] ;  /* 0x0000180001047983 */ /* 0x001f220000100a00 */
[----:B------:R-:W-:Y:S01]  /*14110*/  IMAD.MOV.U32 R21, RZ, RZ, 0x40000040 ;  /* 0x40000040ff157424 */ /* 0x000fe200078e00ff */
[----:B------:R-:W-:Y:S01]  /*14120*/  R2UR UR14, R24 ;  /* 0x00000000180e72ca */ /* 0x000fe200000e0000 */
[----:B------:R-:W-:Y:S01]  /*14130*/  VIADD R24, R0, 0x400 ;  /* 0x0000040000187836 */ /* 0x000fe20000000000 */
[----:B------:R-:W-:Y:S01]  /*14140*/  R2UR UR6, R20 ;  /* 0x00000000140672ca */ /* 0x000fe200000e0000 */
[----:B------:R-:W-:Y:S01]  /*14150*/  VIADD R26, R0, 0x402 ;  /* 0x00000402001a7836 */ /* 0x000fe20000000000 */
[----:B------:R-:W-:Y:S01]  /*14160*/  R2UR UR7, R21 ;  /* 0x00000000150772ca */ /* 0x000fe200000e0000 */
[----:B------:R-:W-:Y:S01]  /*14170*/  IMAD.MOV.U32 R25, RZ, RZ, 0x40000040 ;  /* 0x40000040ff197424 */ /* 0x000fe200078e00ff */
[----:B------:R-:W-:Y:S01]  /*14180*/  R2UR UR22, R24 ;  /* 0x00000000181672ca */ /* 0x000fe200000e0000 */
[----:B------:R-:W-:Y:S01]  /*14190*/  VIADD R24, R0, 0x406 ;  /* 0x0000040600187836 */ /* 0x000fe20000000000 */
[----:B------:R-:W-:Y:S01]  /*141a0*/  R2UR UR26, R26 ;  /* 0x000000001a1a72ca */ /* 0x000fe200000e0000 */
[----:B------:R-:W-:Y:S01]  /*141b0*/  IMAD.MOV.U32 R27, RZ, RZ, 0x40000040 ;  /* 0x40000040ff1b7424 */ /* 0x000fe200078e00ff */
[C---:B------:R-:W-:Y:S01]  /*141c0*/  R2UR UR11, R25.reuse ;  /* 0x00000000190b72ca */ /* 0x040fe200000e0000 */
[----:B------:R-:W-:Y:S01]  /*141d0*/  VIADD R26, R0, 0x800 ;  /* 0x00000800001a7836 */ /* 0x000fe20000000000 */
[----:B------:R-:W-:Y:S01]  /*141e0*/  R2UR UR34, R24 ;  /* 0x00000000182272ca */ /* 0x000fe200000e0000 */
[C---:B------:R-:W-:Y:S01]  /*141f0*/  VIADD R24, R0.reuse, 0x804 ;  /* 0x0000080400187836 */ /* 0x040fe20000000000 */
[C---:B------:R-:W-:Y:S01]  /*14200*/  R2UR UR15, R25.reuse ;  /* 0x00000000190f72ca */ /* 0x040fe200000e0000 */
[----:B------:R-:W-:Y:S01]  /*14210*/  VIADD R20, R0, 0x6 ;  /* 0x0000000600147836 */ /* 0x000fe20000000000 */
[----:B------:R-:W-:-:S02]  /*14220*/  R2UR UR23, R25 ;  /* 0x00000000191772ca */ /* 0x000fc400000e0000 */
[----:B------:R-:W-:Y:S02]  /*14230*/  R2UR UR27, R27 ;  /* 0x000000001b1b72ca */ /* 0x000fe400000e0000 */
[----:B------:R-:W-:Y:S02]  /*14240*/  R2UR UR35, R25 ;  /* 0x00000000192372ca */ /* 0x000fe400000e0000 */
[----:B------:R-:W-:Y:S02]  /*14250*/  R2UR UR42, R26 ;  /* 0x000000001a2a72ca */ /* 0x000fe400000e0000 */
[----:B------:R-:W-:Y:S02]  /*14260*/  R2UR UR43, R27 ;  /* 0x000000001b2b72ca */ /* 0x000fe400000e0000 */
[----:B------:R-:W-:Y:S02]  /*14270*/  R2UR UR50, R24 ;  /* 0x00000000183272ca */ /* 0x000fe400000e0000 */
[----:B------:R-:W-:-:S02]  /*14280*/  R2UR UR51, R25 ;  /* 0x00000000193372ca */ /* 0x000fc400000e0000 */
[----:B------:R-:W-:Y:S01]  /*14290*/  R2UR UR18, R20 ;  /* 0x00000000141272ca */ /* 0x000fe200000e0000 */
[----:B------:R-:W-:Y:S01]  /*142a0*/  VIADD R20, R0, 0x404 ;  /* 0x0000040400147836 */ /* 0x000fe20000000000 */
[C---:B------:R-:W-:Y:S02]  /*142b0*/  R2UR UR19, R21.reuse ;  /* 0x00000000151372ca */ /* 0x040fe400000e0000 */
[C---:B------:R-:W-:Y:S02]  /*142c0*/  R2UR UR31, R21.reuse ;  /* 0x00000000151f72ca */ /* 0x040fe400000e0000 */
[----:B------:R-:W-:Y:S01]  /*142d0*/  R2UR UR30, R20 ;  /* 0x00000000141e72ca */ /* 0x000fe200000e0000 */
[----:B------:R-:W-:Y:S01]  /*142e0*/  VIADD R20, R0, 0x802 ;  /* 0x0000080200147836 */ /* 0x000fe20000000000 */
[----:B------:R-:W-:-:S04]  /*142f0*/  R2UR UR47, R21 ;  /* 0x00000000152f72ca */ /* 0x000fc800000e0000 */
[----:B------:R-:W-:Y:S01]  /*14300*/  R2UR UR46, R20 ;  /* 0x00000000142e72ca */ /* 0x000fe200000e0000 */
[----:B------:R-:W-:Y:S01]  /*14310*/  VIADD R20, R0, 0x806 ;  /* 0x0000080600147836 */ /* 0x000fe20000000000 */
[----:B--2---:R-:W-:Y:S02]  /*14320*/  R2UR UR4, R28 ;  /* 0x000000001c0472ca */ /* 0x004fe400000e0000 */
[----:B------:R-:W-:Y:S02]  /*14330*/  R2UR UR5, R29 ;  /* 0x000000001d0572ca */ /* 0x000fe400000e0000 */
[----:B------:R-:W-:-:S11]  /*14340*/  WARPGROUP.ARRIVE ;  /* 0x00000000000079c5 */ /* 0x000fd60000000000 */
[----:B------:R-:W-:Y:S01]  /*14350*/  HGMMA.64x128x16.F32.BF16 R24, gdesc[UR4], RZ, !UPT, gsb0 ;  /* 0x01e00000041879f0 */ /* 0x000fe2000c0018ff */
[----:B---3--:R-:W-:Y:S02]  /*14360*/  R2UR UR8, R8 ;  /* 0x00000000080872ca */ /* 0x008fe400000e0000 */
[----:B------:R-:W-:Y:S02]  /*14370*/  R2UR UR9, R9 ;  /* 0x00000000090972ca */ /* 0x000fe400000e0000 */
[----:B------:R-:W-:Y:S01]  /*14380*/  R2UR UR12, R12 ;  /* 0x000000000c0c72ca */ /* 0x000fe200000e0000 */
[----:B------:R-:W2:Y:S01]  /*14390*/  LDL.64 R8, [R1] ;  /* 0x0000000001087983 */ /* 0x000ea20000100a00 */
[----:B------:R-:W-:Y:S02]  /*143a0*/  WARPGROUP.DEPBAR.LE gsb0, 0x0 ;  /* 0x00008000000079c5 */ /* 0x000fe40000010000 */
[----:B------:R-:W-:-:S07]  /*143b0*/  WARPGROUP.ARRIVE ;  /* 0x00000000000079c5 */ /* 0x000fce0000000000 */
[----:B------:R-:W-:Y:S01]  /*143c0*/  HGMMA.64x128x16.F32.BF16 R24, gdesc[UR8], R24, gsb0 ;  /* 0x01e00000081879f0 */ /* 0x000fe20008001818 */
[----:B------:R-:W-:Y:S02]  /*143d0*/  R2UR UR13, R13 ;  /* 0x000000000d0d72ca */ /* 0x000fe400000e0000 */
[----:B----4-:R-:W-:Y:S02]  /*143e0*/  R2UR UR16, R10 ;  /* 0x000000000a1072ca */ /* 0x010fe400000e0000 */
[----:B------:R-:W-:Y:S01]  /*143f0*/  R2UR UR17, R11 ;  /* 0x000000000b1172ca */ /* 0x000fe200000e0000 */
[----:B------:R-:W-:Y:S02]  /*14400*/  WARPGROUP.DEPBAR.LE gsb0, 0x0 ;  /* 0x00008000000079c5 */ /* 0x000fe40000010000 */
[----:B------:R-:W-:-:S06]  /*14410*/  WARPGROUP.ARRIVE ;  /* 0x00000000000079c5 */ /* 0x000fcc0000000000 */
[----:B------:R-:W-:Y:S01]  /*14420*/  HGMMA.64x128x16.F32.BF16 R24, gdesc[UR12], R24, gsb0 ;  /* 0x01e000000c1879f0 */ /* 0x000fe20008001818 */
[----:B------:R-:W-:Y:S02]  /*14430*/  R2UR UR54, R20 ;  /* 0x00000000143672ca */ /* 0x000fe400000e0000 */
[----:B------:R-:W-:Y:S02]  /*14440*/  R2UR UR55, R21 ;  /* 0x00000000153772ca */ /* 0x000fe400000e0000 */
[----:B------:R-:W3:Y:S01]  /*14450*/  LDL.64 R20, [R1+0x8] ;  /* 0x0000080001147983 */ /* 0x000ee20000100a00 */
[----:B------:R-:W-:Y:S02]  /*14460*/  R2UR UR20, R6 ;  /* 0x00000000061472ca */ /* 0x000fe400000e0000 */
[----:B------:R-:W-:Y:S01]  /*14470*/  R2UR UR21, R7 ;  /* 0x00000000071572ca */ /* 0x000fe200000e0000 */
[----:B------:R0:W5:Y:S01]  /*14480*/  LDL.LU.64 R12, [R1+0xa8] ;  /* 0x0000a800010c7983 */ /* 0x0001620000300a00 */
[----:B------:R-:W-:-:S02]  /*14490*/  R2UR UR24, R4 ;  /* 0x00000000041872ca */ /* 0x000fc400000e0000 */
[----:B------:R-:W-:Y:S01]  /*144a0*/  R2UR UR25, R5 ;  /* 0x00000000051972ca */ /* 0x000fe200000e0000 */
[----:B------:R0:W5:Y:S04]  /*144b0*/  LDL.LU.64 R10, [R1+0xa0] ;  /* 0x0000a000010a7983 */ /* 0x0001680000300a00 */
[----:B------:R0:W5:Y:S04]  /*144c0*/  LDL.LU R6, [R1+0x98] ;  /* 0x0000980001067983 */ /* 0x0001680000300800 */
[----:B------:R0:W5:Y:S01]  /*144d0*/  LDL.LU.64 R4, [R1+0x90] ;  /* 0x0000900001047983 */ /* 0x0001620000300a00 */
[----:B------:R-:W-:-:S02]  /*144e0*/  WARPGROUP.DEPBAR.LE gsb0, 0x0 ;  /* 0x00008000000079c5 */ /* 0x000fc40000010000 */
[----:B------:R-:W-:-:S06]  /*144f0*/  WARPGROUP.ARRIVE ;  /* 0x00000000000079c5 */ /* 0x000fcc0000000000 */
[----:B------:R-:W-:Y:S03]  /*14500*/  HGMMA.64x128x16.F32.BF16 R24, gdesc[UR16], R24, gsb0 ;  /* 0x01e00000101879f0 */ /* 0x000fe60008001818 */
[----:B------:R-:W-:Y:S02]  /*14510*/  WARPGROUP.DEPBAR.LE gsb0, 0x0 ;  /* 0x00008000000079c5 */ /* 0x000fe40000010000 */
[----:B------:R-:W-:-:S07]  /*14520*/  WARPGROUP.ARRIVE ;  /* 0x00000000000079c5 */ /* 0x000fce0000000000 */
[----:B------:R-:W-:Y:S01]  /*14530*/  HGMMA.64x128x16.F32.BF16 R24, gdesc[UR20], R24, gsb0 ;  /* 0x01e00000141879f0 */ /* 0x000fe20008001818 */
[----:B---3--:R-:W-:Y:S02]  /*14540*/  R2UR UR28, R20 ;  /* 0x00000000141c72ca */ /* 0x008fe400000e0000 */
[----:B------:R-:W-:Y:S01]  /*14550*/  R2UR UR29, R21 ;  /* 0x00000000151d72ca */ /* 0x000fe200000e0000 */
[----:B------:R-:W-:Y:S02]  /*14560*/  WARPGROUP.DEPBAR.LE gsb0, 0x0 ;  /* 0x00008000000079c5 */ /* 0x000fe40000010000 */
[----:B------:R-:W-:-:S06]  /*14570*/  WARPGROUP.ARRIVE ;  /* 0x00000000000079c5 */ /* 0x000fcc0000000000 */
[----:B------:R-:W-:Y:S01]  /*14580*/  HGMMA.64x128x16.F32.BF16 R24, gdesc[UR24], R24, gsb0 ;  /* 0x01e00000181879f0 */ /* 0x000fe20008001818 */
[----:B--2---:R-:W-:Y:S02]  /*14590*/  R2UR UR32, R8 ;  /* 0x00000000082072ca */ /* 0x004fe400000e0000 */
[----:B------:R-:W-:Y:S01]  /*145a0*/  R2UR UR33, R9 ;  /* 0x00000000092172ca */ /* 0x000fe200000e0000 */
        /* <DEDUP_REMOVED lines=19> */
[----:B0-----:R-:W-:Y:S05]  /*146e0*/  @!P0 BRA `(.L_x_601) ;  /* 0x0000000000048947 */ /* 0x001fea0003800000 */
[----:B------:R-:W-:Y:S01]  /*146f0*/  BPT.TRAP 0x1 ;  /* 0x000000040000795c */ /* 0x000fe20000300000 */
.L_x_601:
[----:B-----5:R-:W-:Y:S01]  /*14700*/  SHF.L.U32 R0, R11, 0x1f, RZ ;  /* 0x0000001f0b007819 */ /* 0x020fe200000006ff */
[----:B------:R-:W-:-:S04]  /*14710*/  IMAD R20, R10, 0x8, R2 ;  /* 0x000000080a147824 */ /* 0x000fc800078e0202 */
[----:B------:R0:W1:Y:S01]  /*14720*/  SYNCS.PHASECHK.TRANS64.TRYWAIT P2, [R20+URZ+0x34850], R0 ;  /* 0x03485000140075a7 */ /* 0x000062000804017f */
[----:B------:R-:W-:Y:S05]  /*14730*/  @!P0 BRA `(.L_x_602) ;  /* 0x0000000000048947 */ /* 0x000fea0003800000 */
[----:B------:R-:W-:Y:S01]  /*14740*/  BPT.TRAP 0x1 ;  /* 0x000000040000795c */ /* 0x000fe20000300000 */
.L_x_602:
[----:B------:R-:W-:Y:S04]  /*14750*/  BSSY B1, `(.L_x_603) ;  /* 0x0000004000017945 */ /* 0x000fe80003800000 */
[----:B-1----:R-:W-:Y:S05]  /*14760*/  @P2 BRA `(.L_x_604) ;  /* 0x0000000000082947 */ /* 0x002fea0003800000 */
[----:B------:R-:W1:Y:S02]  /*14770*/  SYNCS.PHASECHK.TRANS64.TRYWAIT P2, [R20+URZ+0x34850], R0 ;  /* 0x03485000140075a7 */ /* 0x000e64000804017f */
[----:B-1----:R-:W-:Y:S05]  /*14780*/  @!P2 BRA `(.L_x_605) ;  /* 0x000000d800f8a947 */ /* 0x002fea0003800000 */
.L_x_604:
[----:B------:R-:W-:Y:S05]  /*14790*/  BSYNC B1 ;  /* 0x0000000000017941 */ /* 0x000fea0003800000 */
.L_x_603:
[----:B01----:R-:W-:Y:S01]  /*147a0*/  VIADD R0, R2, 0x400 ;  /* 0x0000040002007836 */ /* 0x003fe20000000000 */
[----:B------:R-:W-:Y:S01]  /*147b0*/  WARPGROUP.ARRIVE ;  /* 0x00000000000079c5 */ /* 0x000fe20000000000 */
[----:B------:R-:W-:Y:S01]  /*147c0*/  IMAD.MOV.U32 R11, RZ, RZ, 0x40000040 ;  /* 0x40000040ff0b7424 */ /* 0x000fe200078e00ff */
[----:B------:R-:W-:Y:S01]  /*147d0*/  ISETP.GT.AND P2, PT, R12, R197, PT ;  /* 0x000000c50c00720c */ /* 0x000fe20003f44270 */
[----:B------:R-:W-:Y:S01]  /*147e0*/  IMAD.MOV.U32 R9, RZ, RZ, 0x40000040 ;  /* 0x40000040ff097424 */ /* 0x000fe200078e00ff */
[----:B------:R-:W-:Y:S01]  /*147f0*/  SHF.R.U32.HI R0, RZ, 0x4, R0 ;  /* 0x00000004ff007819 */ /* 0x000fe20000011600 */
[----:B------:R-:W-:Y:S01]  /*14800*/  @!P1 VIADD R15, R15, 0x34840 ;  /* 0x000348400f0f9836 */ /* 0x000fe20000000000 */
[----:B------:R-:W-:Y:S01]  /*14810*/  R2UR UR7, R11 ;  /* 0x000000000b0772ca */ /* 0x000fe200000e0000 */
[----:B------:R-:W-:Y:S01]  /*14820*/  @!P1 VIADD R20, R20, 0x34860 ;  /* 0x0003486014149836 */ /* 0x000fe20000000000 */
[----:B------:R-:W-:Y:S01]  /*14830*/  LOP3.LUT R0, R0, 0x3fff, RZ, 0xc0, !PT ;  /* 0x00003fff00007812 */ /* 0x000fe200078ec0ff */
[----:B------:R-:W-:Y:S01]  /*14840*/  VIADD R12, R12, 0xffffffff ;  /* 0xffffffff0c0c7836 */ /* 0x000fe20000000000 */
[----:B------:R-:W-:-:S02]  /*14850*/  @!P1 PRMT R15, RZ, 0x654, R15 ;  /* 0x00000654ff0f9816 */ /* 0x000fc4000000000f */
[----:B------:R-:W-:Y:S02]  /*14860*/  LOP3.LUT R0, R0, 0x4000000, RZ, 0xfc, !PT ;  /* 0x0400000000007812 */ /* 0x000fe400078efcff */
[----:B------:R-:W-:-:S03]  /*14870*/  @!P1 PRMT R20, RZ, 0x654, R20 ;  /* 0x00000654ff149816 */ /* 0x000fc60000000014 */
[----:B------:R-:W-:Y:S01]  /*14880*/  IMAD R10, R10, 0x800, R0 ;  /* 0x000008000a0a7824 */ /* 0x000fe200078e0200 */
[----:B------:R-:W-:-:S03]  /*14890*/  FMNMX.FTZ R0, R24, R14, !PT ;  /* 0x0000000e18007209 */ /* 0x000fc60007810000 */
[C---:B------:R-:W-:Y:S01]  /*148a0*/  VIADD R8, R10.reuse, 0x80 ;  /* 0x000000800a087836 */ /* 0x040fe20000000000 */
[----:B------:R-:W-:Y:S02]  /*148b0*/  R2UR UR6, R10 ;  /* 0x000000000a0672ca */ /* 0x000fe400000e0000 */
[----:B------:R-:W-:-:S04]  /*148c0*/  FMNMX.FTZ R0, R25, R0, !PT ;  /* 0x0000000019007209 */ /* 0x000fc80007810000 */
[----:B------:R-:W-:-:S04]  /*148d0*/  FMNMX.FTZ R0, R28, R0, !PT ;  /* 0x000000001c007209 */ /* 0x000fc80007810000 */
[----:B------:R-:W-:-:S03]  /*148e0*/  FMNMX.FTZ R0, R29, R0, !PT ;  /* 0x000000001d007209 */ /* 0x000fc60007810000 */
[----:B------:R-:W-:Y:S01]  /*148f0*/  HGMMA.64x128x16.F32.BF16 R88, R180, gdesc[UR4].tnspB, R88, gsb0 ;  /* 0x41e00004b4587df0 */ /* 0x000fe20008001858 */
[----:B------:R-:W-:Y:S01]  /*14900*/  R2UR UR6, R8 ;  /* 0x00000000080672ca */ /* 0x000fe200000e0000 */
[----:B------:R-:W-:Y:S01]  /*14910*/  VIADD R8, R10, 0x100 ;  /* 0x000001000a087836 */ /* 0x000fe20000000000 */
[----:B------:R-:W-:Y:S01]  /*14920*/  R2UR UR7, R9 ;  /* 0x00000000090772ca */ /* 0x000fe200000e0000 */
[----:B------:R-:W-:Y:S01]  /*14930*/  IMAD.MOV.U32 R9, RZ, RZ, 0x40000040 ;  /* 0x40000040ff097424 */ /* 0x000fe200078e00ff */
        /* <DEDUP_REMOVED lines=28> */
[----:B------:R-:W0:Y:S01]  /*14b00*/  SHFL.BFLY PT, R0, R3, 0x2, 0x1f ;  /* 0x0c401f0003007f89 */ /* 0x000e2200000e0000 */
[----:B------:R-:W-:Y:S02]  /*14b10*/  WARPGROUP.DEPBAR.LE gsb0, 0x0 ;  /* 0x00008000000079c5 */ /* 0x000fe40000010000 */
[----:B------:R-:W-:Y:S01]  /*14b20*/  WARPGROUP.ARRIVE ;  /* 0x00000000000079c5 */ /* 0x000fe20000000000 */
[----:B0-----:R-:W-:-:S05]  /*14b30*/  FMNMX.FTZ R3, R3, R0, !PT ;  /* 0x0000000003037209 */ /* 0x001fca0007810000 */
[----:B------:R-:W-:Y:S01]  /*14b40*/  HGMMA.64x128x16.F32.BF16 R88, R176, gdesc[UR4].tnspB, R88, gsb0 ;  /* 0x41e00004b0587df0 */ /* 0x000fe20008001858 */
[----:B------:R-:W-:Y:S01]  /*14b50*/  R2UR UR6, R8 ;  /* 0x00000000080672ca */ /* 0x000fe200000e0000 */
[----:B------:R-:W-:Y:S01]  /*14b60*/  VIADD R8, R10, 0x180 ;  /* 0x000001800a087836 */ /* 0x000fe20000000000 */
[----:B------:R-:W-:Y:S01]  /*14b70*/  R2UR UR7, R9 ;  /* 0x00000000090772ca */ /* 0x000fe200000e0000 */
[----:B------:R-:W-:Y:S01]  /*14b80*/  IMAD.MOV.U32 R9, RZ, RZ, 0x40000040 ;  /* 0x40000040ff097424 */ /* 0x000fe200078e00ff */
[----:B------:R-:W0:Y:S02]  /*14b90*/  SHFL.BFLY PT, R0, R3, 0x1, 0x1f ;  /* 0x0c201f0003007f89 */ /* 0x000e2400000e0000 */
[----:B0-----:R-:W-:Y:S01]  /*14ba0*/  FMNMX.FTZ R3, R3, R0, !PT ;  /* 0x0000000003037209 */ /* 0x001fe20007810000 */
[----:B------:R-:W-:-:S04]  /*14bb0*/  IMAD.U32 R0, RZ, RZ, UR60 ;  /* 0x0000003cff007e24 */ /* 0x000fc8000f8e00ff */
[C---:B------:R-:W-:Y:S01]  /*14bc0*/  FADD.FTZ R7, -R3.reuse, R14 ;  /* 0x0000000e03077221 */ /* 0x040fe20000010100 */
[----:B------:R-:W-:-:S03]  /*14bd0*/  FMUL.FTZ R11, R3, R0 ;  /* 0x00000000030b7220 */ /* 0x000fc60000410000 */
[-C--:B------:R-:W-:Y:S01]  /*14be0*/  FMUL.FTZ R7, R7, R0.reuse ;  /* 0x0000000007077220 */ /* 0x080fe20000410000 */
[-CC-:B------:R-:W-:Y:S01]  /*14bf0*/  FFMA.FTZ R180, R24, R0.reuse, -R11.reuse ;  /* 0x0000000018b47223 */ /* 0x180fe2000001080b */
[-CC-:B------:R-:W-:Y:S01]  /*14c00*/  FFMA.FTZ R14, R25, R0.reuse, -R11.reuse ;  /* 0x00000000190e7223 */ /* 0x180fe2000001080b */
[----:B------:R-:W-:Y:S02]  /*14c10*/  VIADD R24, R10, 0x300 ;  /* 0x000003000a187836 */ /* 0x000fe40000000000 */
[-CC-:B------:R-:W-:Y:S01]  /*14c20*/  FFMA.FTZ R182, R28, R0.reuse, -R11.reuse ;  /* 0x000000001cb67223 */ /* 0x180fe2000001080b */
[----:B------:R-:W-:Y:S02]  /*14c30*/  IMAD.MOV.U32 R25, RZ, RZ, 0x40000040 ;  /* 0x40000040ff197424 */ /* 0x000fe400078e00ff */
        /* <DEDUP_REMOVED lines=14> */
[-CC-:B------:R-:W-:Y:S01]  /*14d20*/  FFMA.FTZ R36, R45, R0.reuse, -R11.reuse ;  /* 0x000000002d247223 */ /* 0x180fe2000001080b */
[-CC-:B------:R-:W-:Y:S01]  /*14d30*/  FFMA.FTZ R176, R32, R0.reuse, -R11.reuse ;  /* 0x0000000020b07223 */ /* 0x180fe2000001080b */
[-CC-:B------:R-:W-:Y:S01]  /*14d40*/  FFMA.FTZ R45, R49, R0.reuse, -R11.reuse ;  /* 0x00000000312d7223 */ /* 0x180fe2000001080b */
[----:B------:R-:W-:Y:S01]  /*14d50*/  FFMA.FTZ R32, R65, R0, -R11 ;  /* 0x0000000041207223 */ /* 0x000fe2000001080b */
[----:B------:R-:W-:Y:S01]  /*14d60*/  HGMMA.64x128x16.F32.BF16 R88, R172, gdesc[UR4].tnspB, R88, gsb0 ;  /* 0x41e00004ac587df0 */ /* 0x000fe20008001858 */
[----:B------:R-:W-:Y:S01]  /*14d70*/  R2UR UR6, R8 ;  /* 0x00000000080672ca */ /* 0x000fe200000e0000 */
[----:B------:R-:W-:Y:S01]  /*14d80*/  VIADD R8, R10, 0x200 ;  /* 0x000002000a087836 */ /* 0x000fe20000000000 */
[----:B------:R-:W-:Y:S01]  /*14d90*/  R2UR UR7, R9 ;  /* 0x00000000090772ca */ /* 0x000fe200000e0000 */
[----:B------:R-:W-:-:S02]  /*14da0*/  IMAD.MOV.U32 R9, RZ, RZ, 0x40000040 ;  /* 0x40000040ff097424 */ /* 0x000fc400078e00ff */
[----:B------:R-:W-:Y:S01]  /*14db0*/  FFMA.FTZ R49, R77, R0, -R11 ;  /* 0x000000004d317223 */ /* 0x000fe2000001080b */
        /* <DEDUP_REMOVED lines=11> */
[----:B------:R-:W-:Y:S02]  /*14e70*/  FFMA.FTZ R40, R69, R0, -R11 ;  /* 0x0000000045287223 */ /* 0x000fe4000001080b */
[----:B------:R-:W-:Y:S01]  /*14e80*/  HGMMA.64x128x16.F32.BF16 R88, R168, gdesc[UR4].tnspB, R88, gsb0 ;  /* 0x41e00004a8587df0 */ /* 0x000fe20008001858 */
[----:B------:R-:W-:Y:S01]  /*14e90*/  R2UR UR6, R8 ;  /* 0x00000000080672ca */ /* 0x000fe200000e0000 */
[C---:B------:R-:W-:Y:S01]  /*14ea0*/  VIADD R8, R10.reuse, 0x280 ;  /* 0x000002800a087836 */ /* 0x040fe20000000000 */
[----:B------:R-:W-:Y:S01]  /*14eb0*/  R2UR UR7, R9 ;  /* 0x00000000090772ca */ /* 0x000fe200000e0000 */
[----:B------:R-:W-:Y:S01]  /*14ec0*/  IMAD.MOV.U32 R9, RZ, RZ, 0x40000040 ;  /* 0x40000040ff097424 */ /* 0x000fe200078e00ff */
[----:B------:R-:W-:Y:S01]  /*14ed0*/  MUFU.EX2 R172, R172 ;  /* 0x000000ac00ac7308 */ /* 0x000fe20000000800 */
[----:B------:R-:W-:-:S07]  /*14ee0*/  VIADD R10, R10, 0x380 ;  /* 0x000003800a0a7836 */ /* 0x000fce0000000000 */
        /* <DEDUP_REMOVED lines=11> */
[----:B------:R-:W-:Y:S01]  /*14fa0*/  MUFU.EX2 R168, R168 ;  /* 0x000000a800a87308 */ /* 0x000fe20000000800 */
[----:B------:R-:W-:-:S07]  /*14fb0*/  R2UR UR7, R9 ;  /* 0x00000000090772ca */ /* 0x000fce00000e0000 */
[----:B------:R0:W1:Y:S08]  /*14fc0*/  MUFU.EX2 R9, R7 ;  /* 0x0000000700097308 */ /* 0x0000700000000800 */
[----:B------:R-:W-:Y:S01]  /*14fd0*/  MUFU.EX2 R170, R170 ;  /* 0x000000aa00aa7308 */ /* 0x000fe20000000800 */
[----:B0-----:R-:W-:-:S04]  /*14fe0*/  FMNMX.FTZ R7, R26, R13, !PT ;  /* 0x0000000d1a077209 */ /* 0x001fc80007810000 */
[----:B------:R-:W-:-:S03]  /*14ff0*/  FMNMX.FTZ R7, R27, R7, !PT ;  /* 0x000000071b077209 */ /* 0x000fc60007810000 */
[----:B------:R-:W-:Y:S01]  /*15000*/  MUFU.EX2 R48, R48 ;  /* 0x0000003000307308 */ /* 0x000fe20000000800 */
[----:B------:R-:W-:Y:S01]  /*15010*/  FMNMX.FTZ R7, R30, R7, !PT ;  /* 0x000000071e077209 */ /* 0x000fe20007810000 */
[----:B-1----:R-:W-:Y:S01]  /*15020*/  FFMA.FTZ R5, R9, R5, R180 ;  /* 0x0000000509057223 */ /* 0x002fe200000100b4 */
[C---:B------:R-:W-:Y:S02]  /*15030*/  F2FP.BF16.F32.PACK_AB R180, R14.reuse, R180 ;  /* 0x000000b40eb4723e */ /* 0x040fe400000010ff */
[----:B------:R-:W-:Y:S01]  /*15040*/  FMNMX.FTZ R7, R31, R7, !PT ;  /* 0x000000071f077209 */ /* 0x000fe20007810000 */
[----:B------:R-:W-:Y:S02]  /*15050*/  FADD.FTZ R5, R14, R5 ;  /* 0x000000050e057221 */ /* 0x000fe40000010000 */
[----:B------:R-:W-:Y:S01]  /*15060*/  MUFU.EX2 R52, R52 ;  /* 0x0000003400347308 */ /* 0x000fe20000000800 */
[----:B------:R-:W-:Y:S01]  /*15070*/  FMNMX.FTZ R7, R34, R7, !PT ;  /* 0x0000000722077209 */ /* 0x000fe20007810000 */
[----:B------:R-:W-:-:S03]  /*15080*/  FADD.FTZ R5, R182, R5 ;  /* 0x00000005b6057221 */ /* 0x000fc60000010000 */
        /* <DEDUP_REMOVED lines=25> */
[----:B------:R-:W-:Y:S01]  /*15220*/  FMNMX.FTZ R7, R86, R7, !PT ;  /* 0x0000000756077209 */ /* 0x000fe20007810000 */
[----:B------:R-:W-:Y:S02]  /*15230*/  WARPGROUP.DEPBAR.LE gsb0, 0x0 ;  /* 0x00008000000079c5 */ /* 0x000fe40000010000 */
[----:B------:R-:W-:Y:S01]  /*15240*/  WARPGROUP.ARRIVE ;  /* 0x00000000000079c5 */ /* 0x000fe20000000000 */
[----:B------:R-:W-:Y:S01]  /*15250*/  FMNMX.FTZ R7, R87, R7, !PT ;  /* 0x0000000757077209 */ /* 0x000fe20007810000 */
[-CC-:B------:R-:W-:Y:S01]  /*15260*/  FFMA.FTZ R155, R29, R0.reuse, -R11.reuse ;  /* 0x000000001d9b7223 */ /* 0x180fe2000001080b */
[-CC-:B------:R-:W-:Y:S01]  /*15270*/  FFMA.FTZ R153, R37, R0.reuse, -R11.reuse ;  /* 0x0000000025997223 */ /* 0x180fe2000001080b */
[-CC-:B------:R-:W-:Y:S01]  /*15280*/  FFMA.FTZ R29, R53, R0.reuse, -R11.reuse ;  /* 0x00000000351d7223 */ /* 0x180fe2000001080b */
[-CC-:B------:R-:W-:Y:S01]  /*15290*/  FFMA.FTZ R152, R56, R0.reuse, -R11.reuse ;  /* 0x0000000038987223 */ /* 0x180fe2000001080b */
[----:B------:R-:W-:Y:S01]  /*152a0*/  HGMMA.64x128x16.F32.BF16 R88, R156, gdesc[UR4].tnspB, R88, gsb0 ;  /* 0x41e000049c587df0 */ /* 0x000fe20008001858 */
[----:B------:R-:W-:Y:S01]  /*152b0*/  R2UR UR6, R24 ;  /* 0x00000000180672ca */ /* 0x000fe200000e0000 */
[----:B------:R-:W0:Y:S01]  /*152c0*/  SHFL.BFLY PT, R8, R7, 0x2, 0x1f ;  /* 0x0c401f0007087f89 */ /* 0x000e2200000e0000 */
[----:B------:R-:W-:Y:S01]  /*152d0*/  R2UR UR7, R25 ;  /* 0x00000000190772ca */ /* 0x000fe200000e0000 */
[-CC-:B------:R-:W-:Y:S01]  /*152e0*/  FFMA.FTZ R37, R57, R0.reuse, -R11.reuse ;  /* 0x0000000039257223 */ /* 0x180fe2000001080b */
[-CC-:B------:R-:W-:Y:S01]  /*152f0*/  FFMA.FTZ R154, R60, R0.reuse, -R11.reuse ;  /* 0x000000003c9a7223 */ /* 0x180fe2000001080b */
[-CC-:B------:R-:W-:Y:S01]  /*15300*/  FFMA.FTZ R53, R81, R0.reuse, -R11.reuse ;  /* 0x0000000051357223 */ /* 0x180fe2000001080b */
[----:B------:R-:W-:Y:S01]  /*15310*/  FFMA.FTZ R56, R84, R0, -R11 ;  /* 0x0000000054387223 */ /* 0x000fe2000001080b */
[----:B------:R-:W1:Y:S08]  /*15320*/  MUFU.EX2 R155, R155 ;  /* 0x0000009b009b7308 */ /* 0x000e700000000800 */
[----:B------:R-:W2:Y:S08]  /*15330*/  MUFU.EX2 R153, R153 ;  /* 0x0000009900997308 */ /* 0x000eb00000000800 */
[----:B------:R-:W3:Y:S01]  /*15340*/  MUFU.EX2 R29, R29 ;  /* 0x0000001d001d7308 */ /* 0x000ee20000000800 */
[----:B-1----:R-:W-:-:S02]  /*15350*/  F2FP.BF16.F32.PACK_AB R182, R155, R182 ;  /* 0x000000b69bb6723e */ /* 0x002fc400000010ff */
[----:B0-----:R-:W-:-:S05]  /*15360*/  FMNMX.FTZ R7, R7, R8, !PT ;  /* 0x0000000807077209 */ /* 0x001fca0007810000 */
[----:B------:R-:W0:Y:S01]  /*15370*/  SHFL.BFLY PT, R8, R7, 0x1, 0x1f ;  /* 0x0c201f0007087f89 */ /* 0x000e2200000e0000 */
[----:B------:R-:W1:Y:S08]  /*15380*/  MUFU.EX2 R152, R152 ;  /* 0x0000009800987308 */ /* 0x000e700000000800 */
[----:B------:R-:W4:Y:S08]  /*15390*/  MUFU.EX2 R37, R37 ;  /* 0x0000002500257308 */ /* 0x000f300000000800 */
[----:B------:R-:W5:Y:S01]  /*153a0*/  MUFU.EX2 R154, R154 ;  /* 0x0000009a009a7308 */ /* 0x000f620000000800 */
[----:B0-----:R-:W-:-:S07]  /*153b0*/  FMNMX.FTZ R7, R7, R8, !PT ;  /* 0x0000000807077209 */ /* 0x001fce0007810000 */
[----:B------:R-:W-:Y:S01]  /*153c0*/  MUFU.EX2 R53, R53 ;  /* 0x0000003500357308 */ /* 0x000fe20000000800 */
[C---:B------:R-:W-:Y:S01]  /*153d0*/  FADD.FTZ R8, -R7.reuse, R13 ;  /* 0x0000000d07087221 */ /* 0x040fe20000010100 */
[----:B------:R-:W-:-:S03]  /*153e0*/  FMUL.FTZ R25, R7, R0 ;  /* 0x0000000007197220 */ /* 0x000fc60000410000 */
[-C--:B------:R-:W-:Y:S01]  /*153f0*/  FMUL.FTZ R8, R8, R0.reuse ;  /* 0x0000000008087220 */ /* 0x080fe20000410000 */
[-CC-:B------:R-:W-:Y:S01]  /*15400*/  FFMA.FTZ R181, R26, R0.reuse, -R25.reuse ;  /* 0x000000001ab57223 */ /* 0x180fe20000010819 */
[-CC-:B------:R-:W-:Y:S01]  /*15410*/  FFMA.FTZ R24, R27, R0.reuse, -R25.reuse ;  /* 0x000000001b187223 */ /* 0x180fe20000010819 */
[-CC-:B------:R-:W-:Y:S01]  /*15420*/  FFMA.FTZ R183, R30, R0.reuse, -R25.reuse ;  /* 0x000000001eb77223 */ /* 0x180fe20000010819 */
[-CC-:B------:R-:W-:Y:S01]  /*15430*/  FFMA.FTZ R26, R31, R0.reuse, -R25.reuse ;  /* 0x000000001f1a7223 */ /* 0x180fe20000010819 */
[-CC-:B------:R-:W-:Y:S01]  /*15440*/  FFMA.FTZ R177, R34, R0.reuse, -R25.reuse ;  /* 0x0000000022b17223 */ /* 0x180fe20000010819 */
[----:B------:R-:W-:Y:S01]  /*15450*/  MUFU.EX2 R8, R8 ;  /* 0x0000000800087308 */ /* 0x000fe20000000800 */
[-CC-:B------:R-:W-:Y:S01]  /*15460*/  FFMA.FTZ R27, R35, R0.reuse, -R25.reuse ;  /* 0x00000000231b7223 */ /* 0x180fe20000010819 */
[-CC-:B------:R-:W-:Y:S01]  /*15470*/  FFMA.FTZ R179, R38, R0.reuse, -R25.reuse ;  /* 0x0000000026b37223 */ /* 0x180fe20000010819 */
[-CC-:B------:R-:W-:Y:S01]  /*15480*/  FFMA.FTZ R30, R39, R0.reuse, -R25.reuse ;  /* 0x00000000271e7223 */ /* 0x180fe20000010819 */
[-C--:B------:R-:W-:Y:S01]  /*15490*/  FFMA.FTZ R173, R42, R0.reuse, -R25 ;  /* 0x000000002aad7223 */ /* 0x080fe20000010819 */
[----:B------:R-:W-:Y:S01]  /*154a0*/  FADD.FTZ R39, R155, R5 ;  /* 0x000000059b277221 */ /* 0x000fe20000010000 */
[-CC-:B------:R-:W-:Y:S01]  /*154b0*/  FFMA.FTZ R31, R43, R0.reuse, -R25.reuse ;  /* 0x000000002b1f7223 */ /* 0x180fe20000010819 */
[-C--:B------:R-:W-:Y:S01]  /*154c0*/  FFMA.FTZ R175, R46, R0.reuse, -R25 ;  /* 0x000000002eaf7223 */ /* 0x080fe20000010819 */
[----:B------:R-:W-:Y:S01]  /*154d0*/  MUFU.EX2 R181, R181 ;  /* 0x000000b500b57308 */ /* 0x000fe20000000800 */
[----:B------:R-:W-:Y:S01]  /*154e0*/  FADD.FTZ R39, R176, R39 ;  /* 0x00000027b0277221 */ /* 0x000fe20000010000 */
        /* <DEDUP_REMOVED lines=11> */
[----:B--2---:R-:W-:Y:S01]  /*155a0*/  FADD.FTZ R39, R153, R39 ;  /* 0x0000002799277221 */ /* 0x004fe20000010000 */
[-CC-:B------:R-:W-:Y:S01]  /*155b0*/  FFMA.FTZ R78, R78, R0.reuse, -R25.reuse ;  /* 0x000000004e4e7223 */ /* 0x180fe20000010819 */
[-C--:B------:R-:W-:Y:S01]  /*155c0*/  FFMA.FTZ R79, R79, R0.reuse, -R25 ;  /* 0x000000004f4f7223 */ /* 0x080fe20000010819 */
[----:B------:R-:W-:Y:S01]  /*155d0*/  MUFU.EX2 R183, R183 ;  /* 0x000000b700b77308 */ /* 0x000fe20000000800 */
[----:B------:R-:W-:Y:S01]  /*155e0*/  FADD.FTZ R39, R172, R39 ;  /* 0x00000027ac277221 */ /* 0x000fe20000010000 */
[--C-:B------:R-:W-:Y:S01]  /*155f0*/  FFMA.FTZ R82, R82, R0, -R25.reuse ;  /* 0x0000000052527223 */ /* 0x100fe20000010819 */
[----:B------:R-:W-:Y:S01]  /*15600*/  F2FP.BF16.F32.PACK_AB R178, R153, R178 ;  /* 0x000000b299b2723e */ /* 0x000fe200000010ff */
[-C--:B------:R-:W-:Y:S01]  /*15610*/  FFMA.FTZ R83, R83, R0.reuse, -R25 ;  /* 0x0000000053537223 */ /* 0x080fe20000010819 */
[----:B------:R-:W-:Y:S01]  /*15620*/  FADD.FTZ R39, R28, R39 ;  /* 0x000000271c277221 */ /* 0x000fe20000010000 */
[----:B------:R-:W-:Y:S01]  /*15630*/  FFMA.FTZ R86, R86, R0, -R25 ;  /* 0x0000000056567223 */ /* 0x000fe20000010819 */
[----:B------:R-:W-:Y:S01]  /*15640*/  F2FP.BF16.F32.PACK_AB R176, R33, R176 ;  /* 0x000000b021b0723e */ /* 0x000fe200000010ff */
[----:B------:R-:W-:Y:S01]  /*15650*/  MUFU.EX2 R26, R26 ;  /* 0x0000001a001a7308 */ /* 0x000fe20000000800 */
[----:B------:R-:W-:Y:S01]  /*15660*/  FADD.FTZ R39, R174, R39 ;  /* 0x00000027ae277221 */ /* 0x000fe20000010000 */
[----:B------:R-:W-:-:S02]  /*15670*/  F2FP.BF16.F32.PACK_AB R172, R28, R172 ;  /* 0x000000ac1cac723e */ /* 0x000fc400000010ff */
[C---:B------:R-:W-:Y:S01]  /*15680*/  F2FP.BF16.F32.PACK_AB R174, R36.reuse, R174 ;  /* 0x000000ae24ae723e */ /* 0x040fe200000010ff */
[----:B------:R-:W-:-:S03]  /*15690*/  FADD.FTZ R39, R36, R39 ;  /* 0x0000002724277221 */ /* 0x000fc60000010000 */
[----:B------:R-:W-:Y:S01]  /*156a0*/  MUFU.EX2 R177, R177 ;  /* 0x000000b100b17308 */ /* 0x000fe20000000800 */
[----:B------:R-:W-:Y:S01]  /*156b0*/  FADD.FTZ R39, R168, R39 ;  /* 0x00000027a8277221 */ /* 0x000fe20000010000 */
[----:B------:R-:W-:-:S03]  /*156c0*/  F2FP.BF16.F32.PACK_AB R168, R45, R168 ;  /* 0x000000a82da8723e */ /* 0x000fc600000010ff */
[----:B------:R-:W-:-:S03]  /*156d0*/  FADD.FTZ R39, R45, R39 ;  /* 0x000000272d277221 */ /* 0x000fc60000010000 */
[----:B------:R-:W-:Y:S01]  /*156e0*/  MUFU.EX2 R27, R27 ;  /* 0x0000001b001b7308 */ /* 0x000fe20000000800 */
[----:B------:R-:W-:Y:S01]  /*156f0*/  FADD.FTZ R39, R170, R39 ;  /* 0x00000027aa277221 */ /* 0x000fe20000010000 */
[----:B---3--:R-:W-:-:S03]  /*15700*/  F2FP.BF16.F32.PACK_AB R170, R29, R170 ;  /* 0x000000aa1daa723e */ /* 0x008fc600000010ff */
[----:B------:R-:W-:-:S03]  /*15710*/  FADD.FTZ R39, R29, R39 ;  /* 0x000000271d277221 */ /* 0x000fc60000010000 */
[----:B------:R-:W-:Y:S01]  /*15720*/  MUFU.EX2 R179, R179 ;  /* 0x000000b300b37308 */ /* 0x000fe20000000800 */
[----:B-1----:R-:W-:Y:S01]  /*15730*/  FADD.FTZ R39, R152, R39 ;  /* 0x0000002798277221 */ /* 0x002fe20000010000 */
[----:B----4-:R-:W-:-:S03]  /*15740*/  F2FP.BF16.F32.PACK_AB R152, R37, R152 ;  /* 0x000000982598723e */ /* 0x010fc600000010ff */
[----:B------:R-:W-:-:S03]  /*15750*/  FADD.FTZ R39, R37, R39 ;  /* 0x0000002725277221 */ /* 0x000fc60000010000 */
[----:B------:R-:W-:Y:S01]  /*15760*/  MUFU.EX2 R30, R30 ;  /* 0x0000001e001e7308 */ /* 0x000fe20000000800 */
[----:B-----5:R-:W-:Y:S01]  /*15770*/  FADD.FTZ R39, R154, R39 ;  /* 0x000000279a277221 */ /* 0x020fe20000010000 */
[----:B------:R-:W-:-:S03]  /*15780*/  F2FP.BF16.F32.PACK_AB R154, R44, R154 ;  /* 0x0000009a2c9a723e */ /* 0x000fc600000010ff */
[----:B------:R-:W-:Y:S01]  /*15790*/  FADD.FTZ R39, R44, R39 ;  /* 0x000000272c277221 */ /* 0x000fe20000010000 */
[----:B------:R-:W-:Y:S02]  /*157a0*/  WARPGROUP.DEPBAR.LE gsb0, 0x0 ;  /* 0x00008000000079c5 */ /* 0x000fe40000010000 */
[----:B------:R-:W-:Y:S01]  /*157b0*/  WARPGROUP.ARRIVE ;  /* 0x00000000000079c5 */ /* 0x000fe20000000000 */
[-CC-:B------:R-:W-:Y:S01]  /*157c0*/  FFMA.FTZ R156, R64, R0.reuse, -R11.reuse ;  /* 0x00000000409c7223 */ /* 0x180fe2000001080b */
[-CC-:B------:R-:W-:Y:S01]  /*157d0*/  FFMA.FTZ R158, R68, R0.reuse, -R11.reuse ;  /* 0x00000000449e7223 */ /* 0x180fe2000001080b */
[-C--:B------:R-:W-:Y:S01]  /*157e0*/  FFMA.FTZ R11, R85, R0.reuse, -R11 ;  /* 0x00000000550b7223 */ /* 0x080fe2000001080b */
[----:B------:R-:W-:Y:S01]  /*157f0*/  MUFU.EX2 R173, R173 ;  /* 0x000000ad00ad7308 */ /* 0x000fe20000000800 */
[-CC-:B------:R-:W-:Y:S01]  /*15800*/  FFMA.FTZ R157, R66, R0.reuse, -R25.reuse ;  /* 0x00000000429d7223 */ /* 0x180fe20000010819 */
[----:B------:R-:W-:Y:S01]  /*15810*/  HGMMA.64x128x16.F32.BF16 R88, R160, gdesc[UR4].tnspB, R88, gsb0 ;  /* 0x41e00004a0587df0 */ /* 0x000fe20008001858 */
[----:B------:R-:W-:Y:S01]  /*15820*/  R2UR UR6, R10 ;  /* 0x000000000a0672ca */ /* 0x000fe200000e0000 */
[-CC-:B------:R-:W-:Y:S01]  /*15830*/  FFMA.FTZ R10, R58, R0.reuse, -R25.reuse ;  /* 0x000000003a0a7223 */ /* 0x180fe20000010819 */
[----:B------:R-:W-:-:S03]  /*15840*/  FFMA.FTZ R159, R70, R0, -R25 ;  /* 0x00000000469f7223 */ /* 0x000fc60000010819 */
[----:B------:R0:W-:Y:S08]  /*15850*/  MUFU.EX2 R13, R11 ;  /* 0x0000000b000d7308 */ /* 0x0001f00000000800 */
[----:B------:R-:W-:Y:S01]  /*15860*/  MUFU.EX2 R31, R31 ;  /* 0x0000001f001f7308 */ /* 0x000fe20000000800 */
[----:B0-----:R-:W-:-:S05]  /*15870*/  IMAD.MOV.U32 R11, RZ, RZ, 0x40000040 ;  /* 0x40000040ff0b7424 */ /* 0x001fca00078e00ff */
[----:B------:R-:W-:Y:S01]  /*15880*/  R2UR UR7, R11 ;  /* 0x000000000b0772ca */ /* 0x000fe200000e0000 */
        /* <DEDUP_REMOVED lines=8> */
[----:B------:R-:W0:Y:S08]  /*15910*/  MUFU.EX2 R11, R11 ;  /* 0x0000000b000b7308 */ /* 0x000e300000000800 */
[----:B------:R-:W-:Y:S08]  /*15920*/  MUFU.EX2 R5, R63 ;  /* 0x0000003f00057308 */ /* 0x000ff00000000800 */
[----:B------:R-:W1:Y:S01]  /*15930*/  MUFU.EX2 R156, R156 ;  /* 0x0000009c009c7308 */ /* 0x000e620000000800 */
[----:B0-----:R-:W-:-:S07]  /*15940*/  F2FP.BF16.F32.PACK_AB R153, R11, R10 ;  /* 0x0000000a0b99723e */ /* 0x001fce00000010ff */
[----:B------:R-:W-:Y:S08]  /*15950*/  MUFU.EX2 R157, R157 ;  /* 0x0000009d009d7308 */ /* 0x000ff00000000800 */
[----:B------:R-:W0:Y:S01]  /*15960*/  MUFU.EX2 R158, R158 ;  /* 0x0000009e009e7308 */ /* 0x000e220000000800 */
[----:B-1----:R-:W-:Y:S01]  /*15970*/  FADD.FTZ R39, R156, R39 ;  /* 0x000000279c277221 */ /* 0x002fe20000010000 */
[----:B------:R-:W-:-:S03]  /*15980*/  F2FP.BF16.F32.PACK_AB R156, R32, R156 ;  /* 0x0000009c209c723e */ /* 0x000fc600000010ff */
[----:B------:R-:W-:-:S03]  /*15990*/  FADD.FTZ R39, R32, R39 ;  /* 0x0000002720277221 */ /* 0x000fc60000010000 */
[----:B------:R-:W-:Y:S08]  /*159a0*/  MUFU.EX2 R159, R159 ;  /* 0x0000009f009f7308 */ /* 0x000ff00000000800 */
[----:B------:R-:W-:Y:S01]  /*159b0*/  MUFU.EX2 R75, R75 ;  /* 0x0000004b004b7308 */ /* 0x000fe20000000800 */
[----:B0-----:R-:W-:Y:S01]  /*159c0*/  FADD.FTZ R39, R158, R39 ;  /* 0x000000279e277221 */ /* 0x001fe20000010000 */
[----:B------:R-:W-:-:S03]  /*159d0*/  F2FP.BF16.F32.PACK_AB R158, R40, R158 ;  /* 0x0000009e289e723e */ /* 0x000fc600000010ff */
[----:B------:R-:W-:-:S03]  /*159e0*/  FADD.FTZ R14, R40, R39 ;  /* 0x00000027280e7221 */ /* 0x000fc60000010000 */
[----:B------:R-:W-:Y:S01]  /*159f0*/  MUFU.EX2 R78, R78 ;  /* 0x0000004e004e7308 */ /* 0x000fe20000000800 */
[----:B------:R-:W-:Y:S01]  /*15a00*/  FADD.FTZ R14, R21, R14 ;  /* 0x0000000e150e7221 */ /* 0x000fe20000010000 */
[----:B------:R-:W-:Y:S02]  /*15a10*/  WARPGROUP.DEPBAR.LE gsb0, 0x0 ;  /* 0x00008000000079c5 */ /* 0x000fe40000010000 */
[----:B------:R-:W-:Y:S01]  /*15a20*/  WARPGROUP.ARRIVE ;  /* 0x00000000000079c5 */ /* 0x000fe20000000000 */
[----:B------:R-:W-:-:S03]  /*15a30*/  FFMA.FTZ R161, R74, R0, -R25 ;  /* 0x000000004aa17223 */ /* 0x000fc60000010819 */
[----:B------:R-:W0:Y:S01]  /*15a40*/  MUFU.EX2 R79, R79 ;  /* 0x0000004f004f7308 */ /* 0x000e220000000800 */
[----:B------:R-:W-:Y:S02]  /*15a50*/  F2FP.BF16.F32.PACK_AB R160, R41, R21 ;  /* 0x0000001529a0723e */ /* 0x000fe400000010ff */
[----:B------:R-:W-:Y:S01]  /*15a60*/  F2FP.BF16.F32.PACK_AB R162, R49, R48 ;  /* 0x0000003031a2723e */ /* 0x000fe200000010ff */
[----:B------:R-:W-:Y:S04]  /*15a70*/  HGMMA.64x128x16.F32.BF16 R88, R164, gdesc[UR4].tnspB, R88, gsb0 ;  /* 0x41e00004a4587df0 */ /* 0x000fe80008001858 */
[----:B------:R-:W-:Y:S08]  /*15a80*/  MUFU.EX2 R161, R161 ;  /* 0x000000a100a17308 */ /* 0x000ff00000000800 */
[----:B------:R-:W-:Y:S01]  /*15a90*/  MUFU.EX2 R82, R82 ;  /* 0x0000005200527308 */ /* 0x000fe20000000800 */
[----:B0-----:R-:W-:-:S07]  /*15aa0*/  F2FP.BF16.F32.PACK_AB R163, R79, R78 ;  /* 0x0000004e4fa3723e */ /* 0x001fce00000010ff */
[----:B------:R-:W-:Y:S08]  /*15ab0*/  MUFU.EX2 R83, R83 ;  /* 0x0000005300537308 */ /* 0x000ff00000000800 */
[----:B------:R-:W0:Y:S08]  /*15ac0*/  MUFU.EX2 R56, R56 ;  /* 0x0000003800387308 */ /* 0x000e300000000800 */
[----:B------:R-:W-:Y:S01]  /*15ad0*/  MUFU.EX2 R86, R86 ;  /* 0x0000005600567308 */ /* 0x000fe20000000800 */
[----:B------:R-:W-:-:S02]  /*15ae0*/  WARPGROUP.DEPBAR.LE gsb0, 0x0 ;  /* 0x00008000000079c5 */ /* 0x000fc40000010000 */
[----:B------:R1:W-:Y:S01]  /*15af0*/  @!P1 SYNCS.ARRIVE.TRANS64.RED.A1T0 RZ, [R15+URZ], RZ ;  /* 0x000000ff0fff99a7 */ /* 0x0003e2000810043f */
[----:B0-----:R-:W-:Y:S02]  /*15b00*/  F2FP.BF16.F32.PACK_AB R166, R13, R56 ;  /* 0x000000380da6723e */ /* 0x001fe400000010ff */
[----:B------:R-:W-:Y:S02]  /*15b10*/  F2FP.BF16.F32.PACK_AB R164, R53, R52 ;  /* 0x0000003435a4723e */ /* 0x000fe400000010ff */
[----:B------:R-:W-:Y:S01]  /*15b20*/  F2FP.BF16.F32.PACK_AB R165, R83, R82 ;  /* 0x0000005253a5723e */ /* 0x000fe200000010ff */
[----:B-1----:R-:W-:Y:S01]  /*15b30*/  FFMA.FTZ R15, R8, R4, R181 ;  /* 0x00000004080f7223 */ /* 0x002fe200000100b5 */
[----:B------:R0:W-:Y:S01]  /*15b40*/  @!P1 SYNCS.ARRIVE.TRANS64.RED.A1T0 RZ, [R20+URZ], RZ ;  /* 0x000000ff14ff99a7 */ /* 0x0001e2000810043f */
[----:B------:R-:W1:Y:S01]  /*15b50*/  MUFU.EX2 R4, R62 ;  /* 0x0000003e00047308 */ /* 0x000e620000000800 */
[C---:B------:R-:W-:Y:S01]  /*15b60*/  F2FP.BF16.F32.PACK_AB R181, R24.reuse, R181 ;  /* 0x000000b518b5723e */ /* 0x040fe200000010ff */
[----:B------:R-:W-:-:S04]  /*15b70*/  FADD.FTZ R15, R24, R15 ;  /* 0x0000000f180f7221 */ /* 0x000fc80000010000 */
[----:B------:R-:W-:Y:S01]  /*15b80*/  FADD.FTZ R15, R183, R15 ;  /* 0x0000000fb70f7221 */ /* 0x000fe20000010000 */
[----:B------:R-:W-:-:S03]  /*15b90*/  F2FP.BF16.F32.PACK_AB R183, R26, R183 ;  /* 0x000000b71ab7723e */ /* 0x000fc600000010ff */
[----:B0-----:R-:W-:Y:S01]  /*15ba0*/  FADD.FTZ R20, R26, R15 ;  /* 0x0000000f1a147221 */ /* 0x001fe20000010000 */
[----:B------:R-:W-:-:S03]  /*15bb0*/  FFMA.FTZ R15, R67, R0, -R25 ;  /* 0x00000000430f7223 */ /* 0x000fc60000010819 */
[----:B------:R-:W-:Y:S01]  /*15bc0*/  FADD.FTZ R20, R177, R20 ;  /* 0x00000014b1147221 */ /* 0x000fe20000010000 */
[C---:B------:R-:W-:Y:S02]  /*15bd0*/  F2FP.BF16.F32.PACK_AB R177, R27.reuse, R177 ;  /* 0x000000b11bb1723e */ /* 0x040fe400000010ff */
[----:B------:R-:W-:Y:S01]  /*15be0*/  MUFU.EX2 R15, R15 ;  /* 0x0000000f000f7308 */ /* 0x000fe20000000800 */
[----:B------:R-:W-:Y:S01]  /*15bf0*/  FADD.FTZ R42, R27, R20 ;  /* 0x000000141b2a7221 */ /* 0x000fe20000010000 */
[--C-:B------:R-:W-:Y:S01]  /*15c00*/  FFMA.FTZ R20, R71, R0, -R25.reuse ;  /* 0x0000000047147223 */ /* 0x100fe20000010819 */
[----:B-1----:R-:W-:Y:S01]  /*15c10*/  F2FP.BF16.F32.PACK_AB R155, R5, R4 ;  /* 0x00000004059b723e */ /* 0x002fe200000010ff */
[----:B------:R-:W-:Y:S01]  /*15c20*/  FFMA.FTZ R25, R87, R0, -R25 ;  /* 0x0000000057197223 */ /* 0x000fe20000010819 */
[----:B------:R-:W-:Y:S01]  /*15c30*/  FADD.FTZ R42, R179, R42 ;  /* 0x0000002ab32a7221 */ /* 0x000fe20000010000 */
[C---:B------:R-:W-:Y:S02]  /*15c40*/  F2FP.BF16.F32.PACK_AB R179, R30.reuse, R179 ;  /* 0x000000b31eb3723e */ /* 0x040fe400000010ff */
[----:B------:R-:W-:Y:S01]  /*15c50*/  MUFU.EX2 R20, R20 ;  /* 0x0000001400147308 */ /* 0x000fe20000000800 */
[----:B------:R-:W-:-:S04]  /*15c60*/  FADD.FTZ R42, R30, R42 ;  /* 0x0000002a1e2a7221 */ /* 0x000fc80000010000 */
[----:B------:R-:W-:Y:S01]  /*15c70*/  FADD.FTZ R42, R173, R42 ;  /* 0x0000002aad2a7221 */ /* 0x000fe20000010000 */
[C---:B------:R-:W-:Y:S02]  /*15c80*/  F2FP.BF16.F32.PACK_AB R173, R31.reuse, R173 ;  /* 0x000000ad1fad723e */ /* 0x040fe400000010ff */
[----:B------:R-:W0:Y:S01]  /*15c90*/  MUFU.EX2 R25, R25 ;  /* 0x0000001900197308 */ /* 0x000e220000000800 */
[----:B------:R-:W-:-:S04]  /*15ca0*/  FADD.FTZ R42, R31, R42 ;  /* 0x0000002a1f2a7221 */ /* 0x000fc80000010000 */
[----:B------:R-:W-:Y:S01]  /*15cb0*/  FADD.FTZ R42, R175, R42 ;  /* 0x0000002aaf2a7221 */ /* 0x000fe20000010000 */
[----:B------:R-:W-:-:S03]  /*15cc0*/  F2FP.BF16.F32.PACK_AB R175, R34, R175 ;  /* 0x000000af22af723e */ /* 0x000fc600000010ff */
[----:B------:R-:W-:-:S04]  /*15cd0*/  FADD.FTZ R42, R34, R42 ;  /* 0x0000002a222a7221 */ /* 0x000fc80000010000 */
[----:B------:R-:W-:Y:S01]  /*15ce0*/  FADD.FTZ R42, R169, R42 ;  /* 0x0000002aa92a7221 */ /* 0x000fe20000010000 */
[----:B------:R-:W-:-:S03]  /*15cf0*/  F2FP.BF16.F32.PACK_AB R169, R35, R169 ;  /* 0x000000a923a9723e */ /* 0x000fc600000010ff */
[----:B------:R-:W-:Y:S01]  /*15d00*/  FADD.FTZ R42, R35, R42 ;  /* 0x0000002a232a7221 */ /* 0x000fe20000010000 */
[----:B0-----:R-:W-:-:S03]  /*15d10*/  F2FP.BF16.F32.PACK_AB R167, R25, R86 ;  /* 0x0000005619a7723e */ /* 0x001fc600000010ff */
[----:B------:R-:W-:Y:S01]  /*15d20*/  FADD.FTZ R42, R171, R42 ;  /* 0x0000002aab2a7221 */ /* 0x000fe20000010000 */
[----:B------:R-:W-:-:S03]  /*15d30*/  F2FP.BF16.F32.PACK_AB R171, R38, R171 ;  /* 0x000000ab26ab723e */ /* 0x000fc600000010ff */
[----:B------:R-:W-:-:S04]  /*15d40*/  FADD.FTZ R42, R38, R42 ;  /* 0x0000002a262a7221 */ /* 0x000fc80000010000 */
[----:B------:R-:W-:-:S04]  /*15d50*/  FADD.FTZ R42, R10, R42 ;  /* 0x0000002a0a2a7221 */ /* 0x000fc80000010000 */
[----:B------:R-:W-:-:S04]  /*15d60*/  FADD.FTZ R42, R11, R42 ;  /* 0x0000002a0b2a7221 */ /* 0x000fc80000010000 */
[----:B------:R-:W-:-:S04]  /*15d70*/  FADD.FTZ R42, R4, R42 ;  /* 0x0000002a042a7221 */ /* 0x000fc80000010000 */
[----:B------:R-:W-:Y:S01]  /*15d80*/  FADD.FTZ R42, R5, R42 ;  /* 0x0000002a052a7221 */ /* 0x000fe20000010000 */
[----:B------:R-:W-:Y:S01]  /*15d90*/  FADD.FTZ R5, R41, R14 ;  /* 0x0000000e29057221 */ /* 0x000fe20000010000 */
[----:B------:R-:W-:Y:S02]  /*15da0*/  IMAD.MOV.U32 R14, RZ, RZ, R3 ;  /* 0x000000ffff0e7224 */ /* 0x000fe400078e0003 */
        /* <DEDUP_REMOVED lines=15> */
[----:B------:R-:W-:Y:S02]  /*15ea0*/  IMAD.MOV.U32 R13, RZ, RZ, R7 ;  /* 0x000000ffff0d7224 */ /* 0x000fe400078e0007 */
[----:B------:R-:W-:-:S04]  /*15eb0*/  FADD.FTZ R10, R78, R11 ;  /* 0x0000000b4e0a7221 */ /* 0x000fc80000010000 */
[----:B------:R-:W-:-:S04]  /*15ec0*/  FADD.FTZ R11, R79, R10 ;  /* 0x0000000a4f0b7221 */ /* 0x000fc80000010000 */
[----:B------:R-:W-:-:S04]  /*15ed0*/  FADD.FTZ R10, R82, R11 ;  /* 0x0000000b520a7221 */ /* 0x000fc80000010000 */
[----:B------:R-:W-:-:S04]  /*15ee0*/  FADD.FTZ R11, R83, R10 ;  /* 0x0000000a530b7221 */ /* 0x000fc80000010000 */
[----:B------:R-:W-:Y:S01]  /*15ef0*/  FADD.FTZ R10, R86, R11 ;  /* 0x0000000b560a7221 */ /* 0x000fe20000010000 */
[----:B------:R-:W-:-:S03]  /*15f00*/  IMAD.MOV.U32 R11, RZ, RZ, R196 ;  /* 0x000000ffff0b7224 */ /* 0x000fc600078e00c4 */
[----:B------:R-:W-:Y:S01]  /*15f10*/  FADD.FTZ R4, R25, R10 ;  /* 0x0000000a19047221 */ /* 0x000fe20000010000 */
[----:B------:R-:W-:Y:S01]  /*15f20*/  IMAD.MOV.U32 R10, RZ, RZ, R194 ;  /* 0x000000ffff0a7224 */ /* 0x000fe200078e00c2 */
[----:B------:R-:W-:Y:S06]  /*15f30*/  @P2 BRA `(.L_x_606) ;  /* 0xffffffd800f02947 */ /* 0x000fec000383ffff */
.L_x_595:
[----:B------:R-:W-:Y:S05]  /*15f40*/  BSYNC B0 ;  /* 0x0000000000007941 */ /* 0x000fea0003800000 */
.L_x_594:
        /* <DEDUP_REMOVED lines=67> */
.L_x_607:
[----:B------:R-:W-:Y:S01]  /*16380*/  IMAD R6, R194, 0x8, R2 ;  /* 0x00000008c2067824 */ /* 0x000fe200078e0202 */
[----:B------:R-:W-:-:S04]  /*16390*/  SHF.L.U32 R9, R196, 0x1f, RZ ;  /* 0x0000001fc4097819 */ /* 0x000fc800000006ff */
[----:B------:R0:W1:Y:S01]  /*163a0*/  SYNCS.PHASECHK.TRANS64.TRYWAIT P2, [R6+URZ+0x34850], R9 ;  /* 0x03485009060075a7 */ /* 0x000062000804017f */
[----:B------:R-:W-:Y:S05]  /*163b0*/  @!P0 BRA `(.L_x_608) ;  /* 0x0000000000048947 */ /* 0x000fea0003800000 */
[----:B------:R-:W-:Y:S01]  /*163c0*/  BPT.TRAP 0x1 ;  /* 0x000000040000795c */ /* 0x000fe20000300000 */
.L_x_608:
[----:B------:R-:W-:Y:S01]  /*163d0*/  VIADD R2, R2, 0x400 ;  /* 0x0000040002027836 */ /* 0x000fe20000000000 */
[----:B------:R-:W-:Y:S04]  /*163e0*/  BSSY B0, `(.L_x_609) ;  /* 0x0000008000007945 */ /* 0x000fe80003800000 */
[----:B------:R-:W-:-:S04]  /*163f0*/  SHF.R.U32.HI R2, RZ, 0x4, R2 ;  /* 0x00000004ff027819 */ /* 0x000fc80000011602 */
[----:B------:R-:W-:-:S04]  /*16400*/  LOP3.LUT R2, R2, 0x3fff, RZ, 0xc0, !PT ;  /* 0x00003fff02027812 */ /* 0x000fc800078ec0ff */
[----:B------:R-:W-:-:S05]  /*16410*/  LOP3.LUT R11, R2, 0x4000000, RZ, 0xfc, !PT ;  /* 0x04000000020b7812 */ /* 0x000fca00078efcff */
[----:B------:R-:W-:Y:S01]  /*16420*/  IMAD R2, R194, 0x800, R11 ;  /* 0x00000800c2027824 */ /* 0x000fe200078e020b */
[----:B-1----:R-:W-:Y:S06]  /*16430*/  @P2 BRA `(.L_x_610) ;  /* 0x0000000000082947 */ /* 0x002fec0003800000 */
[----:B------:R-:W1:Y:S02]  /*16440*/  SYNCS.PHASECHK.TRANS64.TRYWAIT P0, [R6+URZ+0x34850], R9 ;  /* 0x03485009060075a7 */ /* 0x000e64000800017f */
[----:B-1----:R-:W-:Y:S05]  /*16450*/  @!P0 BRA `(.L_x_611) ;  /* 0x000000bc00d88947 */ /* 0x002fea0003800000 */
.L_x_610:
[----:B------:R-:W-:Y:S05]  /*16460*/  BSYNC B0 ;  /* 0x0000000000007941 */ /* 0x000fea0003800000 */
.L_x_609:
[----:B------:R-:W-:Y:S01]  /*16470*/  IMAD.MOV.U32 R8, RZ, RZ, R2 ;  /* 0x000000ffff087224 */ /* 0x000fe200078e0002 */
[----:B------:R-:W-:Y:S01]  /*16480*/  WARPGROUP.ARRIVE ;  /* 0x00000000000079c5 */ /* 0x000fe20000000000 */
[----:B01----:R-:W-:Y:S02]  /*16490*/  IMAD.MOV.U32 R9, RZ, RZ, 0x40000040 ;  /* 0x40000040ff097424 */ /* 0x003fe400078e00ff */
[----:B------:R-:W-:Y:S01]  /*164a0*/  VIADD R194, R194, 0x1 ;  /* 0x00000001c2c27836 */ /* 0x000fe20000000000 */
[----:B------:R-:W-:Y:S01]  /*164b0*/  R2UR UR6, R8 ;  /* 0x00000000080672ca */ /* 0x000fe200000e0000 */
[----:B------:R-:W-:Y:S01]  /*164c0*/  VIADD R8, R2, 0x80 ;  /* 0x0000008002087836 */ /* 0x000fe20000000000 */
[----:B------:R-:W-:Y:S01]  /*164d0*/  R2UR UR7, R9 ;  /* 0x00000000090772ca */ /* 0x000fe200000e0000 */
[----:B------:R-:W-:Y:S01]  /*164e0*/  IMAD.MOV.U32 R9, RZ, RZ, 0x40000040 ;  /* 0x40000040ff097424 */ /* 0x000fe200078e00ff */
[----:B------:R-:W-:Y:S01]  /*164f0*/  ISETP.NE.AND P2, PT, R194, 0x2, PT ;  /* 0x00000002c200780c */ /* 0x000fe20003f45270 */
[----:B------:R-:W-:-:S02]  /*16500*/  IMAD.MOV.U32 R21, RZ, RZ, -0x800000 ;  /* 0xff800000ff157424 */ /* 0x000fc400078e00ff */
[----:B------:R-:W-:Y:S01]  /*16510*/  IMAD.MOV.U32 R20, RZ, RZ, -0x800000 ;  /* 0xff800000ff147424 */ /* 0x000fe200078e00ff */
[----:B------:R-:W-:Y:S01]  /*16520*/  SEL R194, R194, RZ, P2 ;  /* 0x000000ffc2c27207 */ /* 0x000fe20001000000 */
[----:B------:R-:W-:-:S06]  /*16530*/  VIADD R206, R206, 0x1 ;  /* 0x00000001cece7836 */ /* 0x000fcc0000000000 */
        /* <DEDUP_REMOVED lines=40> */
[----:B------:R-:W0:Y:S02]  /*167c0*/  SHFL.BFLY PT, R2, R5, 0x2, 0x1f ;  /* 0x0c401f0005027f89 */ /* 0x000e2400000e0000 */
[----:B0-----:R-:W-:Y:S01]  /*167d0*/  FADD.FTZ R2, R2, R5 ;  /* 0x0000000502027221 */ /* 0x001fe20000010000 */
[----:B------:R-:W-:Y:S02]  /*167e0*/  WARPGROUP.DEPBAR.LE gsb0, 0x0 ;  /* 0x00008000000079c5 */ /* 0x000fe40000010000 */
[----:B------:R-:W-:-:S06]  /*167f0*/  WARPGROUP.ARRIVE ;  /* 0x00000000000079c5 */ /* 0x000fcc0000000000 */
[----:B------:R-:W-:Y:S01]  /*16800*/  HGMMA.64x128x16.F32.BF16 R24, R160, gdesc[UR4].tnspB, R24, gsb0 ;  /* 0x41e00004a0187df0 */ /* 0x000fe20008001818 */
[----:B------:R-:W-:Y:S02]  /*16810*/  R2UR UR6, R8 ;  /* 0x00000000080672ca */ /* 0x000fe400000e0000 */
[----:B------:R-:W-:Y:S02]  /*16820*/  R2UR UR7, R9 ;  /* 0x00000000090772ca */ /* 0x000fe400000e0000 */
[----:B------:R-:W0:Y:S02]  /*16830*/  SHFL.BFLY PT, R9, R4, 0x2, 0x1f ;  /* 0x0c401f0004097f89 */ /* 0x000e2400000e0000 */
[----:B0-----:R-:W-:Y:S01]  /*16840*/  FADD.FTZ R8, R9, R4 ;  /* 0x0000000409087221 */ /* 0x001fe20000010000 */
[----:B------:R-:W-:Y:S01]  /*16850*/  IMAD.MOV.U32 R4, RZ, RZ, RZ ;  /* 0x000000ffff047224 */ /* 0x000fe200078e00ff */
[----:B------:R-:W0:Y:S04]  /*16860*/  SHFL.BFLY PT, R9, R2, 0x1, 0x1f ;  /* 0x0c201f0002097f89 */ /* 0x000e2800000e0000 */
[----:B------:R-:W1:Y:S01]  /*16870*/  SHFL.BFLY PT, R11, R8, 0x1, 0x1f ;  /* 0x0c201f00080b7f89 */ /* 0x000e6200000e0000 */
[----:B0-----:R-:W-:Y:S01]  /*16880*/  FADD.FTZ R10, R2, R9 ;  /* 0x00000009020a7221 */ /* 0x001fe20000010000 */
[----:B------:R-:W-:-:S02]  /*16890*/  IMAD.MOV.U32 R2, RZ, RZ, RZ ;  /* 0x000000ffff027224 */ /* 0x000fc400078e00ff */
[----:B-1----:R-:W-:Y:S02]  /*168a0*/  FADD.FTZ R12, R8, R11 ;  /* 0x0000000b080c7221 */ /* 0x002fe40000010000 */
[----:B------:R-:W-:Y:S01]  /*168b0*/  FSETP.NE.FTZ.AND P0, PT, R10, RZ, PT ;  /* 0x000000ff0a00720b */ /* 0x000fe20003f15000 */
[----:B------:R-:W-:Y:S01]  /*168c0*/  @!P1 VIADD R8, R6, 0x34860 ;  /* 0x0003486006089836 */ /* 0x000fe20000000000 */
[----:B------:R-:W-:Y:S02]  /*168d0*/  SEL R11, RZ, 0x1, P2 ;  /* 0x00000001ff0b7807 */ /* 0x000fe40001000000 */
[----:B------:R-:W-:Y:S02]  /*168e0*/  FSETP.NE.FTZ.AND P3, PT, R12, RZ, PT ;  /* 0x000000ff0c00720b */ /* 0x000fe40003f75000 */
[----:B------:R-:W-:Y:S02]  /*168f0*/  @!P1 PRMT R8, RZ, 0x654, R8 ;  /* 0x00000654ff089816 */ /* 0x000fe40000000008 */
[----:B------:R-:W-:-:S05]  /*16900*/  LOP3.LUT R196, R196, R11, RZ, 0x3c, !PT ;  /* 0x0000000bc4c47212 */ /* 0x000fca00078e3cff */
[----:B------:R-:W0:Y:S01]  /*16910*/  @P0 MUFU.LG2 R5, R10 ;  /* 0x0000000a00050308 */ /* 0x000e220000000c00 */
[----:B------:R-:W-:-:S03]  /*16920*/  @P0 FMUL.FTZ R6, R0, 0.69314718246459960938 ;  /* 0x3f31721800060820 */ /* 0x000fc60000410000 */
[----:B------:R-:W-:-:S04]  /*16930*/  @P3 FMUL.FTZ R11, R0, 0.69314718246459960938 ;  /* 0x3f317218000b3820 */ /* 0x000fc80000410000 */
        /* <DEDUP_REMOVED lines=77> */
.L_x_537:
[----:B------:R-:W1:Y:S08]  /*16e10*/  S2UR UR5, SR_CgaCtaId ;  /* 0x00000000000579c3 */ /* 0x000e700000008800 */
[----:B------:R-:W-:Y:S06]  /*16e20*/  BAR.SYNC.DEFER_BLOCKING 0x5, 0x180 ;  /* 0x0146000000007b1d */ /* 0x000fec0000010000 */
[----:B------:R-:W-:Y:S01]  /*16e30*/  UMOV UR4, 0x400 ;  /* 0x0000040000047882 */ /* 0x000fe20000000000 */
[----:B------:R-:W-:Y:S01]  /*16e40*/  BSSY B0, `(.L_x_612) ;  /* 0x00002da000007945 */ /* 0x000fe20003800000 */
[----:B-1----:R-:W-:-:S06]  /*16e50*/  ULEA UR4, UR5, UR4, 0x18 ;  /* 0x0000000405047291 */ /* 0x002fcc000f8ec03f */
[----:B------:R-:W-:-:S05]  /*16e60*/  IMAD.U32 R2, RZ, RZ, UR4 ;  /* 0x00000004ff027e24 */ /* 0x000fca000f8e00ff */
[----:B------:R1:W2:Y:S01]  /*16e70*/  LDS.128 R144, [R2+0x348d0] ;  /* 0x0348d00002907984 */ /* 0x0002a20000000c00 */
[----:B------:R-:W-:Y:S06]  /*16e80*/  BAR.ARV 0x4, 0x180 ;  /* 0x0106000000007b1d */ /* 0x000fec0000002000 */
[----:B------:R-:W-:Y:S05]  /*16e90*/  @P0 BRA `(.L_x_613) ;  /* 0x0000002000640947 */ /* 0x000fea0003800000 */
[----:B------:R-:W3:Y:S01]  /*16ea0*/  LDL R0, [R1+0x84] ;  /* 0x0000840001007983 */ /* 0x000ee20000100800 */
[----:B------:R-:W4:Y:S01]  /*16eb0*/  S2R R3, SR_SWINHI ;  /* 0x0000000000037919 */ /* 0x000f220000002f00 */
[----:B------:R-:W-:Y:S01]  /*16ec0*/  F2FP.BF16.F32.PACK_AB R32, R73, R72 ;  /* 0x000000484920723e */ /* 0x000fe200000010ff */
[----:B------:R-:W-:Y:S01]  /*16ed0*/  ULDC.64 UR6, c[0x0][0xc00] ;  /* 0x0003000000067ab9 */ /* 0x000fe20000000a00 */
[----:B------:R-:W-:Y:S01]  /*16ee0*/  ULDC.64 UR4, c[0x0][0xc08] ;  /* 0x0003020000047ab9 */ /* 0x000fe20000000a00 */
[----:B------:R-:W2:Y:S01]  /*16ef0*/  LDL R104, [R1+0x80] ;  /* 0x0000800001687983 */ /* 0x000ea20000100800 */
[----:B------:R-:W-:Y:S02]  /*16f00*/  MOV R100, R2 ;  /* 0x0000000200647202 */ /* 0x000fe40000000f00 */
[----:B----4-:R-:W-:Y:S01]  /*16f10*/  MOV R101, R3 ;  /* 0x0000000300657202 */ /* 0x010fe20000000f00 */
[----:B------:R-:W-:Y:S02]  /*16f20*/  BAR.SYNC.DEFER_BLOCKING 0x1, 0x100 ;  /* 0x0044000000007b1d */ /* 0x000fe40000010000 */
[----:B---3--:R-:W-:-:S03]  /*16f30*/  IMAD.WIDE R8, R0, 0x2, R100 ;  /* 0x0000000200087825 */ /* 0x008fc600078e0264 */
[C---:B------:R-:W-:Y:S02]  /*16f40*/  LOP3.LUT R3, R8.reuse, 0x380, RZ, 0xc0, !PT ;  /* 0x0000038008037812 */ /* 0x040fe400078ec0ff */
[C---:B------:R-:W-:Y:S02]  /*16f50*/  IADD3 R11, P6, R8.reuse, 0x20, RZ ;  /* 0x00000020080b7810 */ /* 0x040fe40007fde0ff */
[----:B------:R-:W-:Y:S02]  /*16f60*/  SHF.R.U64 R3, R3, 0x3, RZ ;  /* 0x0000000303037819 */ /* 0x000fe400000012ff */
[C---:B0-----:R-:W-:Y:S02]  /*16f70*/  IADD3 R6, P5, R8.reuse, 0x40, RZ ;  /* 0x0000004008067810 */ /* 0x041fe40007fbe0ff */
[C---:B------:R-:W-:Y:S02]  /*16f80*/  IADD3 R31, P4, R8.reuse, 0x60, RZ ;  /* 0x00000060081f7810 */ /* 0x040fe40007f9e0ff */
[----:B------:R-:W-:-:S02]  /*16f90*/  IADD3 R33, P3, R8, 0x4000, RZ ;  /* 0x0000400008217810 */ /* 0x000fc40007f7e0ff */
[C---:B------:R-:W-:Y:S02]  /*16fa0*/  IADD3 R35, P2, R8.reuse, 0x4020, RZ ;  /* 0x0000402008237810 */ /* 0x040fe40007f5e0ff */
[C---:B------:R-:W-:Y:S02]  /*16fb0*/  IADD3 R26, P1, R8.reuse, 0x4040, RZ ;  /* 0x00004040081a7810 */ /* 0x040fe40007f3e0ff */
[----:B------:R-:W-:Y:S02]  /*16fc0*/  IADD3 R103, P0, R8, 0x4060, RZ ;  /* 0x0000406008677810 */ /* 0x000fe40007f1e0ff */
[----:B------:R-:W-:Y:S02]  /*16fd0*/  LOP3.LUT R8, R3, R8, RZ, 0x3c, !PT ;  /* 0x0000000803087212 */ /* 0x000fe400078e3cff */
[----:B------:R-:W-:Y:S02]  /*16fe0*/  LOP3.LUT R0, R11, 0x380, RZ, 0xc0, !PT ;  /* 0x000003800b007812 */ /* 0x000fe400078ec0ff */
[----:B------:R-:W-:-:S02]  /*16ff0*/  LOP3.LUT R3, R6, 0x380, RZ, 0xc0, !PT ;  /* 0x0000038006037812 */ /* 0x000fc400078ec0ff */
[----:B------:R-:W-:Y:S02]  /*17000*/  LOP3.LUT R10, R31, 0x380, RZ, 0xc0, !PT ;  /* 0x000003801f0a7812 */ /* 0x000fe400078ec0ff */
[----:B------:R-:W-:Y:S02]  /*17010*/  SHF.R.U64 R0, R0, 0x3, RZ ;  /* 0x0000000300007819 */ /* 0x000fe400000012ff */
[----:B------:R-:W-:Y:S02]  /*17020*/  SHF.R.U64 R3, R3, 0x3, RZ ;  /* 0x0000000303037819 */ /* 0x000fe400000012ff */
[----:B------:R-:W-:Y:S02]  /*17030*/  LOP3.LUT R14, R33, 0x380, RZ, 0xc0, !PT ;  /* 0x00000380210e7812 */ /* 0x000fe400078ec0ff */
[----:B------:R-:W-:Y:S02]  /*17040*/  SHF.R.U64 R10, R10, 0x3, RZ ;  /* 0x000000030a0a7819 */ /* 0x000fe400000012ff */
[----:B------:R-:W-:-:S02]  /*17050*/  LOP3.LUT R4, R0, R11, RZ, 0x3c, !PT ;  /* 0x0000000b00047212 */ /* 0x000fc400078e3cff */
[----:B------:R-:W-:Y:S02]  /*17060*/  LOP3.LUT R6, R3, R6, RZ, 0x3c, !PT ;  /* 0x0000000603067212 */ /* 0x000fe400078e3cff */
[----:B------:R-:W-:Y:S01]  /*17070*/  LOP3.LUT R0, R35, 0x380, RZ, 0xc0, !PT ;  /* 0x0000038023007812 */ /* 0x000fe200078ec0ff */
[--C-:B------:R-:W-:Y:S01]  /*17080*/  IMAD.X R5, RZ, RZ, R9.reuse, P6 ;  /* 0x000000ffff057224 */ /* 0x100fe200030e0609 */
[----:B------:R-:W-:Y:S01]  /*17090*/  SHF.R.U64 R14, R14, 0x3, RZ ;  /* 0x000000030e0e7819 */ /* 0x000fe200000012ff */
[--C-:B------:R-:W-:Y:S01]  /*170a0*/  IMAD.X R7, RZ, RZ, R9.reuse, P5 ;  /* 0x000000ffff077224 */ /* 0x100fe200028e0609 */
[----:B------:R-:W-:Y:S01]  /*170b0*/  LOP3.LUT R3, R26, 0x380, RZ, 0xc0, !PT ;  /* 0x000003801a037812 */ /* 0x000fe200078ec0ff */
[--C-:B------:R-:W-:Y:S01]  /*170c0*/  IMAD.X R13, RZ, RZ, R9.reuse, P4 ;  /* 0x000000ffff0d7224 */ /* 0x100fe200020e0609 */
[----:B------:R-:W-:Y:S01]  /*170d0*/  LOP3.LUT R12, R10, R31, RZ, 0x3c, !PT ;  /* 0x0000001f0a0c7212 */ /* 0x000fe200078e3cff */
[--C-:B------:R-:W-:Y:S01]  /*170e0*/  IMAD.X R15, RZ, RZ, R9.reuse, P3 ;  /* 0x000000ffff0f7224 */ /* 0x100fe200018e0609 */
[----:B------:R-:W-:Y:S01]  /*170f0*/  MOV R30, R8 ;  /* 0x00000008001e7202 */ /* 0x000fe20000000f00 */
[--C-:B------:R-:W-:Y:S01]  /*17100*/  IMAD.X R25, RZ, RZ, R9.reuse, P2 ;  /* 0x000000ffff197224 */ /* 0x100fe200010e0609 */
[----:B------:R-:W-:Y:S01]  /*17110*/  LOP3.LUT R28, R103, 0x380, RZ, 0xc0, !PT ;  /* 0x00000380671c7812 */ /* 0x000fe200078ec0ff */
[--C-:B------:R-:W-:Y:S01]  /*17120*/  IMAD.X R27, RZ, RZ, R9.reuse, P1 ;  /* 0x000000ffff1b7224 */ /* 0x100fe200008e0609 */
[----:B------:R-:W-:Y:S01]  /*17130*/  F2FP.BF16.F32.PACK_AB R8, R89, R88 ;  /* 0x000000585908723e */ /* 0x000fe200000010ff */
[----:B------:R-:W-:Y:S01]  /*17140*/  IMAD.X R29, RZ, RZ, R9, P0 ;  /* 0x000000ffff1d7224 */ /* 0x000fe200000e0609 */
[----:B------:R-:W-:-:S02]  /*17150*/  F2FP.BF16.F32.PACK_AB R9, R95, R94 ;  /* 0x0000005e5f09723e */ /* 0x000fc400000010ff */
[----:B------:R-:W-:Y:S02]  /*17160*/  F2FP.BF16.F32.PACK_AB R10, R91, R90 ;  /* 0x0000005a5b0a723e */ /* 0x000fe400000010ff */
[----:B------:R-:W-:Y:S02]  /*17170*/  F2FP.BF16.F32.PACK_AB R11, R97, R96 ;  /* 0x00000060610b723e */ /* 0x000fe400000010ff */
[----:B------:R-:W-:Y:S02]  /*17180*/  SHF.R.U64 R0, R0, 0x3, RZ ;  /* 0x0000000300007819 */ /* 0x000fe400000012ff */
[----:B------:R-:W-:Y:S02]  /*17190*/  LOP3.LUT R14, R14, R33, RZ, 0x3c, !PT ;  /* 0x000000210e0e7212 */ /* 0x000fe400078e3cff */
[----:B------:R-:W-:Y:S02]  /*171a0*/  SHF.R.U64 R3, R3, 0x3, RZ ;  /* 0x0000000303037819 */ /* 0x000fe400000012ff */
[----:B------:R-:W-:Y:S01]  /*171b0*/  SHF.R.U64 R28, R28, 0x3, RZ ;  /* 0x000000031c1c7819 */ /* 0x000fe200000012ff */
[----:B------:R0:W-:Y:S01]  /*171c0*/  STSM.16.M88.4 [R30], R8 ;  /* 0x000000081e007844 */ /* 0x0001e20000000200 */
[----:B------:R-:W-:-:S02]  /*171d0*/  MOV R33, R4 ;  /* 0x0000000400217202 */ /* 0x000fc40000000f00 */
[----:B------:R-:W-:Y:S02]  /*171e0*/  MOV R34, R6 ;  /* 0x0000000600227202 */ /* 0x000fe40000000f00 */
[----:B------:R-:W-:Y:S02]  /*171f0*/  LOP3.LUT R24, R0, R35, RZ, 0x3c, !PT ;  /* 0x0000002300187212 */ /* 0x000fe400078e3cff */
[----:B------:R-:W-:Y:S02]  /*17200*/  F2FP.BF16.F32.PACK_AB R4, R93, R92 ;  /* 0x0000005c5d04723e */ /* 0x000fe400000010ff */
[----:B------:R-:W-:Y:S02]  /*17210*/  F2FP.BF16.F32.PACK_AB R5, R99, R98 ;  /* 0x000000626305723e */ /* 0x000fe400000010ff */
[----:B------:R-:W-:Y:S02]  /*17220*/  F2FP.BF16.F32.PACK_AB R6, R37, R36 ;  /* 0x000000242506723e */ /* 0x000fe400000010ff */
[----:B------:R-:W-:-:S02]  /*17230*/  F2FP.BF16.F32.PACK_AB R7, R39, R38 ;  /* 0x000000262707723e */ /* 0x000fc400000010ff */
[----:B------:R-:W-:Y:S02]  /*17240*/  LOP3.LUT R26, R3, R26, RZ, 0x3c, !PT ;  /* 0x0000001a031a7212 */ /* 0x000fe400078e3cff */
[----:B------:R-:W-:Y:S02]  /*17250*/  MOV R35, R12 ;  /* 0x0000000c00237202 */ /* 0x000fe40000000f00 */
[----:B------:R-:W-:Y:S02]  /*17260*/  MOV R0, R14 ;  /* 0x0000000e00007202 */ /* 0x000fe40000000f00 */
[----:B0-----:R-:W-:Y:S02]  /*17270*/  F2FP.BF16.F32.PACK_AB R8, R41, R40 ;  /* 0x000000282908723e */ /* 0x001fe400000010ff */
[----:B------:R-:W-:Y:S02]  /*17280*/  F2FP.BF16.F32.PACK_AB R9, R43, R42 ;  /* 0x0000002a2b09723e */ /* 0x000fe400000010ff */
[----:B------:R-:W-:-:S02]  /*17290*/  F2FP.BF16.F32.PACK_AB R10, R45, R44 ;  /* 0x0000002c2d0a723e */ /* 0x000fc400000010ff */
[----:B------:R-:W-:Y:S02]  /*172a0*/  F2FP.BF16.F32.PACK_AB R11, R47, R46 ;  /* 0x0000002e2f0b723e */ /* 0x000fe400000010ff */
[----:B------:R-:W-:Y:S02]  /*172b0*/  LOP3.LUT R28, R28, R103, RZ, 0x3c, !PT ;  /* 0x000000671c1c7212 */ /* 0x000fe400078e3cff */
[----:B------:R-:W-:Y:S02]  /*172c0*/  F2FP.BF16.F32.PACK_AB R12, R49, R48 ;  /* 0x00000030310c723e */ /* 0x000fe400000010ff */
[----:B------:R-:W-:Y:S02]  /*172d0*/  F2FP.BF16.F32.PACK_AB R13, R51, R50 ;  /* 0x00000032330d723e */ /* 0x000fe400000010ff */
[----:B------:R-:W-:Y:S02]  /*172e0*/  F2FP.BF16.F32.PACK_AB R14, R53, R52 ;  /* 0x00000034350e723e */ /* 0x000fe400000010ff */
[----:B------:R-:W-:Y:S01]  /*172f0*/  F2FP.BF16.F32.PACK_AB R15, R55, R54 ;  /* 0x00000036370f723e */ /* 0x000fe200000010ff */
[----:B------:R0:W-:Y:S01]  /*17300*/  STSM.16.M88.4 [R33], R4 ;  /* 0x0000000421007844 */ /* 0x0001e20000000200 */
[----:B------:R-:W-:-:S02]  /*17310*/  MOV R3, R24 ;  /* 0x0000001800037202 */ /* 0x000fc40000000f00 */
[----:B------:R-:W-:Y:S01]  /*17320*/  MOV R103, R26 ;  /* 0x0000001a00677202 */ /* 0x000fe20000000f00 */
[----:B------:R-:W-:Y:S01]  /*17330*/  STSM.16.M88.4 [R34], R8 ;  /* 0x0000000822007844 */ /* 0x000fe20000000200 */
[----:B------:R-:W-:Y:S02]  /*17340*/  F2FP.BF16.F32.PACK_AB R24, R57, R56 ;  /* 0x000000383918723e */ /* 0x000fe400000010ff */
[----:B------:R-:W-:Y:S01]  /*17350*/  F2FP.BF16.F32.PACK_AB R25, R59, R58 ;  /* 0x0000003a3b19723e */ /* 0x000fe200000010ff */
[----:B------:R3:W-:Y:S01]  /*17360*/  STSM.16.M88.4 [R35], R12 ;  /* 0x0000000c23007844 */ /* 0x0007e20000000200 */
[----:B------:R-:W-:Y:S02]  /*17370*/  F2FP.BF16.F32.PACK_AB R26, R61, R60 ;  /* 0x0000003c3d1a723e */ /* 0x000fe400000010ff */
[----:B------:R-:W-:Y:S02]  /*17380*/  F2FP.BF16.F32.PACK_AB R27, R63, R62 ;  /* 0x0000003e3f1b723e */ /* 0x000fe400000010ff */
[----:B------:R-:W-:-:S02]  /*17390*/  MOV R102, R28 ;  /* 0x0000001c00667202 */ /* 0x000fc40000000f00 */
[----:B------:R-:W-:Y:S02]  /*173a0*/  F2FP.BF16.F32.PACK_AB R28, R65, R64 ;  /* 0x00000040411c723e */ /* 0x000fe400000010ff */
[----:B------:R-:W-:Y:S02]  /*173b0*/  F2FP.BF16.F32.PACK_AB R29, R67, R66 ;  /* 0x00000042431d723e */ /* 0x000fe400000010ff */
[----:B------:R-:W-:Y:S02]  /*173c0*/  F2FP.BF16.F32.PACK_AB R30, R69, R68 ;  /* 0x00000044451e723e */ /* 0x000fe400000010ff */
[----:B------:R-:W-:Y:S02]  /*173d0*/  F2FP.BF16.F32.PACK_AB R31, R71, R70 ;  /* 0x00000046471f723e */ /* 0x000fe400000010ff */
[----:B0-----:R-:W-:Y:S01]  /*173e0*/  F2FP.BF16.F32.PACK_AB R33, R75, R74 ;  /* 0x0000004a4b21723e */ /* 0x001fe200000010ff */
[----:B---3--:R-:W0:Y:S01]  /*173f0*/  LDC.64 R14, c[0x0][0xba8] ;  /* 0x0002ea00ff0e7b82 */ /* 0x008e220000000a00 */
[----:B------:R-:W-:-:S02]  /*17400*/  F2FP.BF16.F32.PACK_AB R34, R77, R76 ;  /* 0x0000004c4d22723e */ /* 0x000fc400000010ff */
[----:B------:R-:W-:Y:S02]  /*17410*/  F2FP.BF16.F32.PACK_AB R35, R79, R78 ;  /* 0x0000004e4f23723e */ /* 0x000fe400000010ff */
[----:B------:R-:W-:Y:S02]  /*17420*/  F2FP.BF16.F32.PACK_AB R4, R81, R80 ;  /* 0x000000505104723e */ /* 0x000fe400000010ff */
[----:B------:R-:W-:Y:S02]  /*17430*/  F2FP.BF16.F32.PACK_AB R5, R83, R82 ;  /* 0x000000525305723e */ /* 0x000fe400000010ff */
[----:B------:R-:W-:Y:S02]  /*17440*/  F2FP.BF16.F32.PACK_AB R6, R85, R84 ;  /* 0x000000545506723e */ /* 0x000fe400000010ff */
[----:B------:R-:W-:Y:S01]  /*17450*/  F2FP.BF16.F32.PACK_AB R7, R87, R86 ;  /* 0x000000565707723e */ /* 0x000fe200000010ff */
[----:B------:R3:W-:Y:S04]  /*17460*/  STSM.16.M88.4 [R0], R24 ;  /* 0x0000001800007844 */ /* 0x0007e80000000200 */
[----:B------:R-:W-:Y:S04]  /*17470*/  STSM.16.M88.4 [R3], R28 ;  /* 0x0000001c03007844 */ /* 0x000fe80000000200 */
[----:B------:R-:W-:Y:S04]  /*17480*/  STSM.16.M88.4 [R103], R32 ;  /* 0x0000002067007844 */ /* 0x000fe80000000200 */
[----:B------:R4:W-:Y:S01]  /*17490*/  STSM.16.M88.4 [R102], R4 ;  /* 0x0000000466007844 */ /* 0x0009e20000000200 */
[----:B------:R-:W-:Y:S01]  /*174a0*/  BAR.SYNC.DEFER_BLOCKING 0x1, 0x100 ;  /* 0x0044000000007b1d */ /* 0x000fe20000010000 */
[----:B------:R-:W-:-:S04]  /*174b0*/  ISETP.NE.U32.AND P0, PT, RZ, UR6, PT ;  /* 0x00000006ff007c0c */ /* 0x000fc8000bf05070 */
[----:B------:R-:W-:Y:S02]  /*174c0*/  ISETP.NE.AND.EX P0, PT, RZ, UR7, PT, P0 ;  /* 0x00000007ff007c0c */ /* 0x000fe4000bf05300 */
[----:B------:R-:W-:Y:S01]  /*174d0*/  IADD3 R8, P1, R204, UR6, RZ ;  /* 0x00000006cc087c10 */ /* 0x000fe2000ff3e0ff */
[----:B---3--:R-:W-:-:S03]  /*174e0*/  IMAD.MOV.U32 R0, RZ, RZ, RZ ;  /* 0x000000ffff007224 */ /* 0x008fc600078e00ff */
[----:B------:R-:W-:Y:S01]  /*174f0*/  IADD3.X R9, R205, UR7, RZ, P1, !PT ;  /* 0x00000007cd097c10 */ /* 0x000fe20008ffe4ff */
[----:B------:R-:W-:Y:S01]  /*17500*/  IMAD.MOV.U32 R24, RZ, RZ, 0x9b8 ;  /* 0x000009b8ff187424 */ /* 0x000fe200078e00ff */
[----:B----4-:R-:W3:Y:S05]  /*17510*/  LDC R102, c[0x0][0xbe8] ;  /* 0x0002fa00ff667b82 */ /* 0x010eea0000000800 */
[----:B------:R-:W4:Y:S01]  /*17520*/  @P0 LDG.E R0, desc[UR56][R8.64] ;  /* 0x0000003808000981 */ /* 0x000f22000c1e1900 */
[----:B------:R-:W-:-:S04]  /*17530*/  ISETP.NE.U32.AND P1, PT, RZ, UR4, PT ;  /* 0x00000004ff007c0c */ /* 0x000fc8000bf25070 */
[----:B------:R-:W-:-:S13]  /*17540*/  ISETP.NE.AND.EX P1, PT, RZ, UR5, PT, P1 ;  /* 0x00000005ff007c0c */ /* 0x000fda000bf25310 */
[----:B------:R-:W-:Y:S01]  /*17550*/  @P1 IADD3 R204, P2, R204, UR4, RZ ;  /* 0x00000004cccc1c10 */ /* 0x000fe2000ff5e0ff */
[----:B------:R-:W-:Y:S02]  /*17560*/  ULDC UR4, c[0x0][0xa88] ;  /* 0x0002a20000047ab9 */ /* 0x000fe40000000800 */
[----:B------:R-:W-:Y:S01]  /*17570*/  IMAD.U32 R3, RZ, RZ, UR4 ;  /* 0x00000004ff037e24 */ /* 0x000fe2000f8e00ff */
[----:B------:R-:W-:Y:S01]  /*17580*/  @P1 IADD3.X R205, R205, UR5, RZ, P2, !PT ;  /* 0x00000005cdcd1c10 */ /* 0x000fe200097fe4ff */
[----:B------:R-:W-:-:S04]  /*17590*/  ULDC UR4, c[0x0][0xad4] ;  /* 0x0002b50000047ab9 */ /* 0x000fc80000000800 */
[----:B------:R0:W5:Y:S01]  /*175a0*/  @P1 LDG.E R3, desc[UR56][R204.64] ;  /* 0x00000038cc031981 */ /* 0x000162000c1e1900 */
[----:B------:R-:W-:-:S04]  /*175b0*/  ISETP.NE.AND P2, PT, R202, RZ, PT ;  /* 0x000000ffca00720c */ /* 0x000fc80003f45270 */
[----:B------:R-:W-:-:S04]  /*175c0*/  SEL R202, R202, UR4, P2 ;  /* 0x00000004caca7c07 */ /* 0x000fc80009000000 */
[----:B------:R-:W-:-:S04]  /*175d0*/  ISETP.GT.AND P3, PT, R202, 0x1, PT ;  /* 0x00000001ca00780c */ /* 0x000fc80003f64270 */
[----:B------:R-:W-:-:S04]  /*175e0*/  SEL R24, R24, 0x978, P3 ;  /* 0x0000097818187807 */ /* 0x000fc80001800000 */
[----:B------:R-:W1:Y:S08]  /*175f0*/  LDC.64 R6, c[0x0][R24+0x220] ;  /* 0x0000880018067b82 */ /* 0x000e700000000a00 */
[----:B------:R-:W2:Y:S01]  /*17600*/  LDC.64 R10, c[0x0][R24+0x218] ;  /* 0x00008600180a7b82 */ /* 0x000ea20000000a00 */
[----:B---3--:R-:W-:-:S07]  /*17610*/  ISETP.NE.AND P4, PT, R102, 0x1, PT ;  /* 0x000000016600780c */ /* 0x008fce0003f85270 */
[----:B------:R-:W3:Y:S01]  /*17620*/  LDC.64 R12, c[0x0][R24+0x228] ;  /* 0x00008a00180c7b82 */ /* 0x000ee20000000a00 */
[----:B------:R-:W-:-:S07]  /*17630*/  ISETP.NE.U32.AND P2, PT, RZ, UR6, PT ;  /* 0x00000006ff007c0c */ /* 0x000fce000bf45070 */
[----:B------:R4:W4:Y:S01]  /*17640*/  LDC.64 R4, c[0x0][R24+0x210] ;  /* 0x0000840018047b82 */ /* 0x0009220000000a00 */
[----:B------:R-:W-:-:S07]  /*17650*/  ISETP.NE.AND.EX P2, PT, RZ, UR7, PT, P2 ;  /* 0x00000007ff007c0c */ /* 0x000fce000bf45320 */
[----:B------:R-:W4:Y:S01]  /*17660*/  @P4 LDC R26, c[0x0][0xbec] ;  /* 0x0002fb00ff1a4b82 */ /* 0x000f220000000800 */
[----:B------:R-:W-:-:S07]  /*17670*/  SEL R203, R203, RZ, !P2 ;  /* 0x000000ffcbcb7207 */ /* 0x000fce0005000000 */
[----:B------:R-:W4:Y:S01]  /*17680*/  @P4 LDC R33, c[0x0][0xbf0] ;  /* 0x0002fc00ff214b82 */ /* 0x000f220000000800 */
[----:B------:R-:W-:Y:S01]  /*17690*/  SEL R25, R226, RZ, !P2 ;  /* 0x000000ffe2197207 */ /* 0x000fe20005000000 */
[----:B-1----:R-:W-:-:S06]  /*176a0*/  IMAD R7, R7, R203, RZ ;  /* 0x000000cb07077224 */ /* 0x002fcc00078e02ff */
[----:B0-----:R-:W0:Y:S01]  /*176b0*/  @!P3 LDC R14, c[0x0][0xb50] ;  /* 0x0002d400ff0ebb82 */ /* 0x001e220000000800 */
[C---:B------:R-:W-:Y:S02]  /*176c0*/  IMAD R31, R6.reuse, R25, R7 ;  /* 0x00000019061f7224 */ /* 0x040fe400078e0207 */
[----:B------:R-:W-:-:S05]  /*176d0*/  IMAD.WIDE.U32 R6, R6, R203, RZ ;  /* 0x000000cb06067225 */ /* 0x000fca00078e00ff */
[----:B------:R-:W1:Y:S01]  /*176e0*/  @!P3 LDC R15, c[0x0][0xb54] ;  /* 0x0002d500ff0fbb82 */ /* 0x000e620000000800 */
[-C--:B--2---:R-:W-:Y:S02]  /*176f0*/  IMAD R29, R11, R199.reuse, RZ ;  /* 0x000000c70b1d7224 */ /* 0x084fe400078e02ff */
[----:B------:R-:W-:-:S04]  /*17700*/  IMAD.WIDE.U32 R10, R10, R199, RZ ;  /* 0x000000c70a0a7225 */ /* 0x000fc800078e00ff */
[----:B------:R-:W-:Y:S01]  /*17710*/  IMAD R25, R208, 0x80, R104 ;  /* 0x00000080d0197824 */ /* 0x000fe200078e0268 */
[----:B------:R-:W-:Y:S01]  /*17720*/  SEL R27, R209, RZ, P3 ;  /* 0x000000ffd11b7207 */ /* 0x000fe20001800000 */
[----:B------:R-:W-:Y:S02]  /*17730*/  IMAD.IADD R28, R11, 0x1, R29 ;  /* 0x000000010b1c7824 */ /* 0x000fe400078e021d */
[----:B------:R-:W-:Y:S02]  /*17740*/  IMAD.IADD R11, R7, 0x1, R31 ;  /* 0x00000001070b7824 */ /* 0x000fe400078e021f */
[----:B------:R-:W-:Y:S02]  /*17750*/  IMAD.MOV.U32 R7, RZ, RZ, R25 ;  /* 0x000000ffff077224 */ /* 0x000fe400078e0019 */
[-C--:B---3--:R-:W-:Y:S02]  /*17760*/  IMAD R29, R13, R27.reuse, RZ ;  /* 0x0000001b0d1d7224 */ /* 0x088fe400078e02ff */
[----:B------:R-:W-:-:S04]  /*17770*/  IMAD.WIDE.U32 R12, R12, R27, RZ ;  /* 0x0000001b0c0c7225 */ /* 0x000fc800078e00ff */
[----:B------:R-:W-:Y:S01]  /*17780*/  IMAD.IADD R29, R13, 0x1, R29 ;  /* 0x000000010d1d7824 */ /* 0x000fe200078e021d */
[--C-:B----4-:R-:W-:Y:S01]  /*17790*/  IADD3 R10, P2, P5, R6, R10, R0.reuse ;  /* 0x0000000a060a7210 */ /* 0x110fe20007d5e000 */
[----:B------:R-:W-:Y:S01]  /*177a0*/  @P4 IMAD.HI.U32 R6, R25, R26, RZ ;  /* 0x0000001a19064227 */ /* 0x000fe200078e00ff */
[----:B------:R-:W-:-:S04]  /*177b0*/  SHF.R.S32.HI R103, RZ, 0x1f, R0 ;  /* 0x0000001fff677819 */ /* 0x000fc80000011400 */
[----:B------:R-:W-:Y:S02]  /*177c0*/  @P4 SHF.R.U32.HI R7, RZ, R33, R6 ;  /* 0x00000021ff074219 */ /* 0x000fe40000011606 */
[----:B------:R-:W-:-:S03]  /*177d0*/  IADD3.X R11, R11, R28, R103, P2, P5 ;  /* 0x0000001c0b0b7210 */ /* 0x000fc600017ea467 */
[--C-:B------:R-:W-:Y:S01]  /*177e0*/  IMAD.MOV R24, RZ, RZ, -R7.reuse ;  /* 0x000000ffff187224 */ /* 0x100fe200078e0a07 */
[----:B------:R-:W-:Y:S02]  /*177f0*/  IADD3 R12, P2, P5, R7, R10, R12 ;  /* 0x0000000a070c7210 */ /* 0x000fe40007d5e00c */
[----:B------:R-:W-:Y:S01]  /*17800*/  SHF.R.S32.HI R6, RZ, 0x1f, R7 ;  /* 0x0000001fff067819 */ /* 0x000fe20000011407 */
[----:B------:R-:W-:-:S03]  /*17810*/  IMAD R7, R102, R24, R25 ;  /* 0x0000001866077224 */ /* 0x000fc600078e0219 */
[----:B------:R-:W-:Y:S01]  /*17820*/  IADD3.X R13, R6, R11, R29, P2, P5 ;  /* 0x0000000b060d7210 */ /* 0x000fe200017ea41d */
[-C--:B------:R-:W-:Y:S01]  /*17830*/  IMAD R5, R5, R7.reuse, RZ ;  /* 0x0000000705057224 */ /* 0x080fe200078e02ff */
[----:B------:R-:W-:Y:S01]  /*17840*/  SHF.R.S32.HI R11, RZ, 0x1f, R7 ;  /* 0x0000001fff0b7819 */ /* 0x000fe20000011407 */
[----:B------:R-:W-:-:S04]  /*17850*/  IMAD.WIDE.U32 R12, R4, R7, R12 ;  /* 0x00000007040c7225 */ /* 0x000fc800078e000c */
[----:B------:R-:W-:Y:S01]  /*17860*/  IMAD R5, R4, R11, R5 ;  /* 0x0000000b04057224 */ /* 0x000fe200078e0205 */
[----:B0-----:R-:W-:-:S03]  /*17870*/  LEA R14, P2, R12, R14, 0x2 ;  /* 0x0000000e0c0e7211 */ /* 0x001fc600078410ff */
[----:B------:R-:W-:-:S05]  /*17880*/  IMAD.IADD R4, R13, 0x1, R5 ;  /* 0x000000010d047824 */ /* 0x000fca00078e0205 */
[----:B-1----:R-:W-:Y:S01]  /*17890*/  LEA.HI.X R15, R12, R15, R4, 0x2, P2 ;  /* 0x0000000f0c0f7211 */ /* 0x002fe200010f1404 */
[----:B------:R-:W-:Y:S06]  /*178a0*/  @P1 BRA `(.L_x_614) ;  /* 0x0000000000101947 */ /* 0x000fec0003800000 */
[----:B------:R-:W-:Y:S05]  /*178b0*/  @!P0 BRA `(.L_x_614) ;  /* 0x00000000000c8947 */ /* 0x000fea0003800000 */
[----:B------:R-:W2:Y:S04]  /*178c0*/  LDG.E R4, desc[UR56][R8.64] ;  /* 0x0000003808047981 */ /* 0x000ea8000c1e1900 */
[----:B-----5:R-:W2:Y:S02]  /*178d0*/  LDG.E R3, desc[UR56][R8.64+0x4] ;  /* 0x0000043808037981 */ /* 0x020ea4000c1e1900 */
[----:B--2---:R-:W-:-:S07]  /*178e0*/  IMAD.IADD R3, R3, 0x1, -R4 ;  /* 0x0000000103037824 */ /* 0x004fce00078e0a04 */
.L_x_614:
[----:B------:R-:W2:Y:S01]  /*178f0*/  LDL R8, [R1+0x7c] ;  /* 0x00007c0001087983 */ /* 0x000ea20000100800 */
[----:B-----5:R-:W-:Y:S01]  /*17900*/  IMAD R3, R3, R102, RZ ;  /* 0x0000006603037224 */ /* 0x020fe200078e02ff */
[----:B------:R-:W-:Y:S02]  /*17910*/  LOP3.LUT P0, RZ, R232, 0x3, RZ, 0xc0, !PT ;  /* 0x00000003e8ff7812 */ /* 0x000fe4000780c0ff */
[----:B------:R-:W-:Y:S04]  /*17920*/  SHFL.IDX PT, R4, R14, RZ, 0x1c1f ;  /* 0x001c1fff0e047589 */ /* 0x000fe800000e0000 */
[----:B------:R-:W0:Y:S04]  /*17930*/  SHFL.IDX PT, R5, R15, RZ, 0x1c1f ;  /* 0x001c1fff0f057589 */ /* 0x000e2800000e0000 */
[----:B------:R-:W-:Y:S04]  /*17940*/  SHFL.IDX PT, R6, R14, 0x1, 0x1c1f ;  /* 0x003c1f000e067f89 */ /* 0x000fe800000e0000 */
[----:B------:R-:W1:Y:S01]  /*17950*/  SHFL.IDX PT, R7, R15, 0x1, 0x1c1f ;  /* 0x003c1f000f077f89 */ /* 0x000e6200000e0000 */
[----:B--2---:R-:W-:-:S04]  /*17960*/  IMAD R8, R208, 0x80, R8 ;  /* 0x00000080d0087824 */ /* 0x004fc800078e0208 */
[C---:B------:R-:W-:Y:S01]  /*17970*/  VIADD R12, R8.reuse, 0x8 ;  /* 0x00000008080c7836 */ /* 0x040fe20000000000 */
[----:B------:R-:W-:-:S04]  /*17980*/  ISETP.GE.OR P1, PT, R8, R3, P0 ;  /* 0x000000030800720c */ /* 0x000fc80000726670 */
[----:B------:R-:W-:-:S09]  /*17990*/  ISETP.GE.OR P0, PT, R12, R3, P0 ;  /* 0x000000030c00720c */ /* 0x000fd20000706670 */
[----:B0-----:R0:W-:Y:S04]  /*179a0*/  @!P1 ST.E desc[UR56][R4.64], R21 ;  /* 0x0000001504009985 */ /* 0x0011e8000c101938 */
[----:B-1----:R0:W-:Y:S01]  /*179b0*/  @!P0 ST.E desc[UR56][R6.64], R20 ;  /* 0x0000001406008985 */ /* 0x0021e2000c101938 */
[----:B------:R-:W-:Y:S05]  /*179c0*/  @P3 BRA `(.L_x_615) ;  /* 0x0000000800843947 */ /* 0x000fea0003800000 */
[----:B0-----:R-:W-:Y:S01]  /*179d0*/  IMAD R5, R227, 0x40, R198 ;  /* 0x00000040e3057824 */ /* 0x001fe200078e02c6 */
[----:B------:R-:W0:Y:S01]  /*179e0*/  @P4 LDC R47, c[0x0][0xbec] ;  /* 0x0002fb00ff2f4b82 */ /* 0x000e220000000800 */
[----:B------:R-:W-:Y:S02]  /*179f0*/  ULDC.64 UR4, c[0x0][0xaa0] ;  /* 0x0002a80000047ab9 */ /* 0x000fe40000000a00 */
[----:B------:R-:W-:-:S05]  /*17a00*/  IMAD.WIDE R100, R5, 0x2, R100 ;  /* 0x0000000205647825 */ /* 0x000fca00078e0264 */
[----:B------:R-:W1:Y:S01]  /*17a10*/  @P4 LDC R49, c[0x0][0xbf0] ;  /* 0x0002fc00ff314b82 */ /* 0x000e620000000800 */
[C---:B------:R-:W-:Y:S01]  /*17a20*/  IADD3 R9, P6, R100.reuse, 0x1000, RZ ;  /* 0x0000100064097810 */ /* 0x040fe20007fde0ff */
[----:B------:R-:W-:Y:S01]  /*17a30*/  IMAD R103, R103, UR4, RZ ;  /* 0x0000000467677c24 */ /* 0x000fe2000f8e02ff */
[----:B------:R-:W-:Y:S01]  /*17a40*/  IADD3 R13, P5, R100, 0x2000, RZ ;  /* 0x00002000640d7810 */ /* 0x000fe20007fbe0ff */
[----:B------:R-:W-:Y:S01]  /*17a50*/  IMAD.WIDE.U32 R20, R0, UR4, RZ ;  /* 0x0000000400147c25 */ /* 0x000fe2000f8e00ff */
[----:B------:R-:W-:Y:S02]  /*17a60*/  LOP3.LUT R8, R9, 0x380, RZ, 0xc0, !PT ;  /* 0x0000038009087812 */ /* 0x000fe400078ec0ff */
[----:B------:R-:W-:Y:S01]  /*17a70*/  IADD3 R25, P3, R100, 0x3000, RZ ;  /* 0x0000300064197810 */ /* 0x000fe20007f7e0ff */
[----:B------:R-:W-:Y:S01]  /*17a80*/  IMAD R103, R0, UR5, R103 ;  /* 0x0000000500677c24 */ /* 0x000fe2000f8e0267 */
[----:B------:R-:W-:Y:S01]  /*17a90*/  SHF.R.U64 R8, R8, 0x3, RZ ;  /* 0x0000000308087819 */ /* 0x000fe200000012ff */
[----:B------:R-:W-:Y:S01]  /*17aa0*/  IMAD R45, R201, 0x20, R227 ;  /* 0x00000020c92d7824 */ /* 0x000fe200078e02e3 */
[----:B------:R-:W-:Y:S01]  /*17ab0*/  ULDC.64 UR4, c[0x0][0xae8] ;  /* 0x0002ba0000047ab9 */ /* 0x000fe20000000a00 */
[----:B------:R-:W-:Y:S01]  /*17ac0*/  IMAD.IADD R21, R21, 0x1, R103 ;  /* 0x0000000115157824 */ /* 0x000fe200078e0267 */
[----:B------:R-:W-:Y:S01]  /*17ad0*/  LOP3.LUT R8, R8, R9, RZ, 0x3c, !PT ;  /* 0x0000000908087212 */ /* 0x000fe200078e3cff */
[----:B------:R-:W-:Y:S01]  /*17ae0*/  IMAD R46, R208, 0x80, R45 ;  /* 0x00000080d02e7824 */ /* 0x000fe200078e022d */
[C---:B------:R-:W-:Y:S01]  /*17af0*/  IADD3 R29, P2, R100.reuse, 0x4000, RZ ;  /* 0x00004000641d7810 */ /* 0x040fe20007f5e0ff */
[----:B------:R-:W-:Y:S01]  /*17b00*/  IMAD.X R9, RZ, RZ, R101, P6 ;  /* 0x000000ffff097224 */ /* 0x000fe200030e0665 */
[C---:B------:R-:W-:Y:S01]  /*17b10*/  IADD3 R33, P1, R100.reuse, 0x5000, RZ ;  /* 0x0000500064217810 */ /* 0x040fe20007f3e0ff */
[----:B------:R-:W-:Y:S01]  /*17b20*/  IMAD.WIDE.U32 R20, R199, UR4, R20 ;  /* 0x00000004c7147c25 */ /* 0x000fe2000f8e0014 */
[----:B------:R-:W-:-:S02]  /*17b30*/  IADD3 R37, P0, R100, 0x6000, RZ ;  /* 0x0000600064257810 */ /* 0x000fc40007f1e0ff */
[----:B------:R-:W-:Y:S01]  /*17b40*/  IADD3 R5, P6, R100, 0x7000, RZ ;  /* 0x0000700064057810 */ /* 0x000fe20007fde0ff */
[----:B0-----:R-:W-:Y:S01]  /*17b50*/  @P4 IMAD.HI.U32 R0, R46, R47, RZ ;  /* 0x0000002f2e004227 */ /* 0x001fe200078e00ff */
[----:B------:R-:W-:Y:S01]  /*17b60*/  SHF.R.S32.HI R44, RZ, 0x1f, R203 ;  /* 0x0000001fff2c7819 */ /* 0x000fe200000114cb */
[----:B------:R-:W5:Y:S01]  /*17b70*/  LD.E.128 R8, desc[UR56][R8.64] ;  /* 0x0000003808087980 */ /* 0x000f62000c101d00 */
[----:B------:R-:W-:Y:S01]  /*17b80*/  LOP3.LUT R12, R13, 0x380, RZ, 0xc0, !PT ;  /* 0x000003800d0c7812 */ /* 0x000fe200078ec0ff */
[----:B------:R-:W-:Y:S01]  /*17b90*/  IMAD R21, R199, UR5, R21 ;  /* 0x00000005c7157c24 */ /* 0x000fe2000f8e0215 */
[----:B------:R-:W-:Y:S01]  /*17ba0*/  LOP3.LUT R24, R25, 0x380, RZ, 0xc0, !PT ;  /* 0x0000038019187812 */ /* 0x000fe200078ec0ff */
[----:B------:R-:W-:Y:S01]  /*17bb0*/  ULDC.64 UR4, c[0x0][0xaf0] ;  /* 0x0002bc0000047ab9 */ /* 0x000fe20000000a00 */
[----:B------:R-:W-:Y:S01]  /*17bc0*/  LOP3.LUT R28, R29, 0x380, RZ, 0xc0, !PT ;  /* 0x000003801d1c7812 */ /* 0x000fe200078ec0ff */
[----:B------:R-:W-:Y:S01]  /*17bd0*/  IMAD.MOV.U32 R45, RZ, RZ, R46 ;  /* 0x000000ffff2d7224 */ /* 0x000fe200078e002e */
[----:B------:R-:W-:Y:S01]  /*17be0*/  LOP3.LUT R32, R33, 0x380, RZ, 0xc0, !PT ;  /* 0x0000038021207812 */ /* 0x000fe200078ec0ff */
[----:B------:R-:W-:Y:S01]  /*17bf0*/  IMAD.X R41, RZ, RZ, R101, P6 ;  /* 0x000000ffff297224 */ /* 0x000fe200030e0665 */
[----:B------:R-:W-:-:S02]  /*17c00*/  LOP3.LUT R36, R37, 0x380, RZ, 0xc0, !PT ;  /* 0x0000038025247812 */ /* 0x000fc400078ec0ff */
[----:B------:R-:W-:Y:S01]  /*17c10*/  LOP3.LUT R4, R5, 0x380, RZ, 0xc0, !PT ;  /* 0x0000038005047812 */ /* 0x000fe200078ec0ff */
[----:B------:R-:W-:Y:S01]  /*17c20*/  IMAD R44, R44, UR4, RZ ;  /* 0x000000042c2c7c24 */ /* 0x000fe2000f8e02ff */
[----:B------:R-:W-:Y:S02]  /*17c30*/  LOP3.LUT R7, R100, 0x380, RZ, 0xc0, !PT ;  /* 0x0000038064077812 */ /* 0x000fe400078ec0ff */
[----:B-1----:R-:W-:Y:S02]  /*17c40*/  @P4 SHF.R.U32.HI R45, RZ, R49, R0 ;  /* 0x00000031ff2d4219 */ /* 0x002fe40000011600 */
[----:B------:R-:W-:Y:S02]  /*17c50*/  SHF.R.U64 R12, R12, 0x3, RZ ;  /* 0x000000030c0c7819 */ /* 0x000fe400000012ff */
[----:B------:R-:W-:Y:S02]  /*17c60*/  SHF.R.U64 R24, R24, 0x3, RZ ;  /* 0x0000000318187819 */ /* 0x000fe400000012ff */
[----:B------:R-:W-:-:S02]  /*17c70*/  SHF.R.U64 R28, R28, 0x3, RZ ;  /* 0x000000031c1c7819 */ /* 0x000fc400000012ff */
[----:B------:R-:W-:Y:S02]  /*17c80*/  SHF.R.U64 R32, R32, 0x3, RZ ;  /* 0x0000000320207819 */ /* 0x000fe400000012ff */
[----:B------:R-:W-:Y:S02]  /*17c90*/  SHF.R.U64 R36, R36, 0x3, RZ ;  /* 0x0000000324247819 */ /* 0x000fe400000012ff */
[----:B------:R-:W-:Y:S01]  /*17ca0*/  SHF.R.U64 R4, R4, 0x3, RZ ;  /* 0x0000000304047819 */ /* 0x000fe200000012ff */
[----:B------:R-:W-:Y:S01]  /*17cb0*/  IMAD R47, R203, UR5, R44 ;  /* 0x00000005cb2f7c24 */ /* 0x000fe2000f8e022c */
[----:B------:R-:W-:Y:S01]  /*17cc0*/  SHF.R.U64 R7, R7, 0x3, RZ ;  /* 0x0000000307077819 */ /* 0x000fe200000012ff */
[----:B------:R-:W-:Y:S01]  /*17cd0*/  IMAD.WIDE.U32 R20, R203, UR4, R20 ;  /* 0x00000004cb147c25 */ /* 0x000fe2000f8e0014 */
[--C-:B------:R-:W-:Y:S01]  /*17ce0*/  SHF.R.S32.HI R0, RZ, 0x1f, R45.reuse ;  /* 0x0000001fff007819 */ /* 0x100fe2000001142d */
[----:B------:R-:W-:Y:S01]  /*17cf0*/  ULDC.64 UR4, c[0x0][0xae0] ;  /* 0x0002b80000047ab9 */ /* 0x000fe20000000a00 */
[----:B------:R-:W-:Y:S01]  /*17d00*/  LOP3.LUT R12, R12, R13, RZ, 0x3c, !PT ;  /* 0x0000000d0c0c7212 */ /* 0x000fe200078e3cff */
[----:B------:R-:W-:Y:S01]  /*17d10*/  IMAD.MOV R49, RZ, RZ, -R45 ;  /* 0x000000ffff317224 */ /* 0x000fe200078e0a2d */
        /* <DEDUP_REMOVED lines=10> */
[----:B------:R-:W-:Y:S01]  /*17dc0*/  LOP3.LUT R100, R7, R100, RZ, 0x3c, !PT ;  /* 0x0000006407647212 */ /* 0x000fe200078e3cff */
[----:B------:R-:W-:Y:S01]  /*17dd0*/  IMAD.IADD R21, R21, 0x1, R47 ;  /* 0x0000000115157824 */ /* 0x000fe200078e022f */
[----:B------:R-:W5:Y:S01]  /*17de0*/  LD.E.128 R12, desc[UR56][R12.64] ;  /* 0x000000380c0c7980 */ /* 0x000f62000c101d00 */
[----:B------:R-:W-:-:S02]  /*17df0*/  IMAD R0, R0, UR4, RZ ;  /* 0x0000000400007c24 */ /* 0x000fc4000f8e02ff */
[----:B------:R-:W-:Y:S01]  /*17e00*/  IMAD R47, R102, R49, R46 ;  /* 0x00000031662f7224 */ /* 0x000fe200078e022e */
[----:B------:R0:W5:Y:S01]  /*17e10*/  LD.E.128 R4, desc[UR56][R100.64] ;  /* 0x0000003864047980 */ /* 0x000162000c101d00 */
[----:B------:R-:W-:-:S03]  /*17e20*/  IMAD R49, R45, UR5, R0 ;  /* 0x000000052d317c24 */ /* 0x000fc6000f8e0200 */
[----:B------:R-:W5:Y:S01]  /*17e30*/  LD.E.128 R24, desc[UR56][R24.64] ;  /* 0x0000003818187980 */ /* 0x000f62000c101d00 */
[----:B------:R-:W-:-:S03]  /*17e40*/  SHF.R.S32.HI R0, RZ, 0x1f, R47 ;  /* 0x0000001fff007819 */ /* 0x000fc6000001142f */
[----:B------:R-:W5:Y:S01]  /*17e50*/  LD.E.128 R28, desc[UR56][R28.64] ;  /* 0x000000381c1c7980 */ /* 0x000f62000c101d00 */
[----:B------:R-:W-:Y:S01]  /*17e60*/  IMAD.WIDE.U32 R20, R45, UR4, R20 ;  /* 0x000000042d147c25 */ /* 0x000fe2000f8e0014 */
[----:B------:R-:W-:Y:S02]  /*17e70*/  ULDC.64 UR4, c[0x0][0xad8] ;  /* 0x0002b60000047ab9 */ /* 0x000fe40000000a00 */
[----:B------:R-:W5:Y:S04]  /*17e80*/  LD.E.128 R32, desc[UR56][R32.64] ;  /* 0x0000003820207980 */ /* 0x000f68000c101d00 */
[----:B------:R-:W5:Y:S04]  /*17e90*/  LD.E.128 R36, desc[UR56][R36.64] ;  /* 0x0000003824247980 */ /* 0x000f68000c101d00 */
[----:B------:R-:W5:Y:S01]  /*17ea0*/  LD.E.128 R40, desc[UR56][R40.64] ;  /* 0x0000003828287980 */ /* 0x000f62000c101d00 */
[----:B------:R-:W-:Y:S01]  /*17eb0*/  @!PT LDS RZ, [RZ] ;  /* 0x00000000fffff984 */ /* 0x000fe20000000800 */
[----:B------:R-:W-:Y:S01]  /*17ec0*/  @!PT LDS RZ, [RZ] ;  /* 0x00000000fffff984 */ /* 0x000fe20000000800 */
[----:B------:R-:W-:Y:S01]  /*17ed0*/  @!PT LDS RZ, [RZ] ;  /* 0x00000000fffff984 */ /* 0x000fe20000000800 */
[----:B------:R-:W-:Y:S01]  /*17ee0*/  @!PT LDS RZ, [RZ] ;  /* 0x00000000fffff984 */ /* 0x000fe20000000800 */
[----:B------:R1:W-:Y:S06]  /*17ef0*/  MEMBAR.ALL.CTA ;  /* 0x0000000000007992 */ /* 0x0003ec0000008000 */
[----:B-1----:R-:W1:Y:S01]  /*17f00*/  FENCE.VIEW.ASYNC.S ;  /* 0x00000000000073c6 */ /* 0x002e620000000000 */
[----:B------:R-:W-:-:S02]  /*17f10*/  IMAD R48, R208, 0x80, R227 ;  /* 0x00000080d0307824 */ /* 0x000fc400078e02e3 */
[----:B------:R-:W-:Y:S02]  /*17f20*/  IMAD.IADD R21, R21, 0x1, R49 ;  /* 0x0000000115157824 */ /* 0x000fe400078e0231 */
[----:B------:R-:W-:Y:S02]  /*17f30*/  IMAD R44, R0, UR4, RZ ;  /* 0x00000004002c7c24 */ /* 0x000fe4000f8e02ff */
[C---:B------:R-:W-:Y:S02]  /*17f40*/  VIADD R0, R48.reuse, 0x20 ;  /* 0x0000002030007836 */ /* 0x040fe40000000000 */
[C---:B------:R-:W-:Y:S02]  /*17f50*/  IMAD R45, R47.reuse, UR5, R44 ;  /* 0x000000052f2d7c24 */ /* 0x040fe4000f8e022c */
[----:B------:R-:W-:Y:S01]  /*17f60*/  IMAD.WIDE.U32 R20, R47, UR4, R20 ;  /* 0x000000042f147c25 */ /* 0x000fe2000f8e0014 */
[-C--:B------:R-:W-:Y:S01]  /*17f70*/  ISETP.GE.AND P2, PT, R48, R3.reuse, PT ;  /* 0x000000033000720c */ /* 0x080fe20003f46270 */
[----:B------:R-:W-:Y:S01]  /*17f80*/  ULDC.64 UR4, c[0x0][0xa80] ;  /* 0x0002a00000047ab9 */ /* 0x000fe20000000a00 */
[----:B------:R-:W-:Y:S01]  /*17f90*/  ISETP.GE.AND P0, PT, R0, R3, PT ;  /* 0x000000030000720c */ /* 0x000fe20003f06270 */
[----:B------:R-:W-:Y:S01]  /*17fa0*/  IMAD.IADD R21, R21, 0x1, R45 ;  /* 0x0000000115157824 */ /* 0x000fe200078e022d */
[----:B------:R-:W-:Y:S01]  /*17fb0*/  LEA R46, P3, R20, UR4, 0x1 ;  /* 0x00000004142e7c11 */ /* 0x000fe2000f8608ff */
[----:B------:R-:W-:-:S03]  /*17fc0*/  VIADD R0, R2, 0x34820 ;  /* 0x0003482002007836 */ /* 0x000fc60000000000 */
[----:B------:R-:W-:Y:S02]  /*17fd0*/  LEA.HI.X R47, R20, UR5, R21, 0x1, P3 ;  /* 0x00000005142f7c11 */ /* 0x000fe400098f0c15 */
[----:B------:R-:W-:Y:S01]  /*17fe0*/  PRMT R0, RZ, 0x654, R0 ;  /* 0x00000654ff007816 */ /* 0x000fe20000000000 */
[----:B------:R-:W-:Y:S01]  /*17ff0*/  VIADD R44, R48, 0x40 ;  /* 0x00000040302c7836 */ /* 0x000fe20000000000 */
[----:B-1----:R0:W1:Y:S01]  /*18000*/  SHFL.IDX PT, R21, R46, RZ, 0x181f ;  /* 0x00181fff2e157589 */ /* 0x00206200000e0000 */
[----:B------:R-:W-:Y:S01]  /*18010*/  BSSY B1, `(.L_x_616) ;  /* 0x0000010000017945 */ /* 0x000fe20003800000 */
[----:B------:R0:W-:Y:S02]  /*18020*/  SYNCS.ARRIVE.TRANS64.RED.A1T0 RZ, [R0+URZ], RZ ;  /* 0x000000ff00ff79a7 */ /* 0x0001e4000810043f */
[----:B------:R0:W2:Y:S01]  /*18030*/  SHFL.IDX PT, R45, R47, RZ, 0x181f ;  /* 0x00181fff2f2d7589 */ /* 0x0000a200000e0000 */
[----:B------:R-:W-:Y:S02]  /*18040*/  ISETP.GE.AND P1, PT, R44, R3, PT ;  /* 0x000000032c00720c */ /* 0x000fe40003f26270 */
[----:B------:R-:W-:-:S02]  /*18050*/  SHF.R.S32.HI R104, RZ, 0x1f, R200 ;  /* 0x0000001fff687819 */ /* 0x000fc400000114c8 */
[----:B------:R-:W-:Y:S01]  /*18060*/  SHF.R.S32.HI R105, RZ, 0x1f, R198 ;  /* 0x0000001fff697819 */ /* 0x000fe200000114c6 */
[----:B------:R-:W-:Y:S08]  /*18070*/  @P2 BRA `(.L_x_617) ;  /* 0x0000000000242947 */ /* 0x000ff00003800000 */
[----:B------:R-:W-:Y:S02]  /*18080*/  ULDC UR4, c[0x0][0xac8] ;  /* 0x0002b20000047ab9 */ /* 0x000fe40000000800 */
[----:B------:R-:W-:Y:S02]  /*18090*/  ISETP.GE.AND P2, PT, R198, UR4, PT ;  /* 0x00000004c6007c0c */ /* 0x000fe4000bf46270 */
[----:B------:R-:W-:-:S11]  /*180a0*/  ISETP.GE.AND P3, PT, R200, UR4, PT ;  /* 0x00000004c8007c0c */ /* 0x000fd6000bf66270 */
[-C--:B-1----:R-:W-:Y:S02]  /*180b0*/  @!P2 LEA R20, P4, R198, R21.reuse, 0x1 ;  /* 0x00000015c614a211 */ /* 0x082fe400078808ff */
[----:B------:R-:W-:Y:S02]  /*180c0*/  @!P3 LEA R44, P5, R200, R21, 0x1 ;  /* 0x00000015c82cb211 */ /* 0x000fe400078a08ff */
[-C--:B--2---:R-:W-:Y:S02]  /*180d0*/  @!P2 LEA.HI.X R21, R198, R45.reuse, R105, 0x1, P4 ;  /* 0x0000002dc615a211 */ /* 0x084fe400020f0c69 */
[----:B------:R-:W-:-:S03]  /*180e0*/  @!P3 LEA.HI.X R45, R200, R45, R104, 0x1, P5 ;  /* 0x0000002dc82db211 */ /* 0x000fc600028f0c68 */
[----:B-----5:R3:W-:Y:S04]  /*180f0*/  @!P2 ST.E.128 desc[UR56][R20.64], R4 ;  /* 0x000000041400a985 */ /* 0x0207e8000c101d38 */
[----:B------:R3:W-:Y:S02]  /*18100*/  @!P3 ST.E.128 desc[UR56][R44.64], R28 ;  /* 0x0000001c2c00b985 */ /* 0x0007e4000c101d38 */
.L_x_617:
[----:B------:R-:W-:Y:S05]  /*18110*/  BSYNC B1 ;  /* 0x0000000000017941 */ /* 0x000fea0003800000 */
.L_x_616:
[----:B---3-5:R3:W4:Y:S01]  /*18120*/  SHFL.IDX PT, R7, R47, 0x1, 0x181f ;  /* 0x00381f002f077f89 */ /* 0x02872200000e0000 */
[----:B------:R-:W-:Y:S03]  /*18130*/  BSSY B1, `(.L_x_618) ;  /* 0x000000c000017945 */ /* 0x000fe60003800000 */
[----:B------:R3:W0:Y:S01]  /*18140*/  SHFL.IDX PT, R5, R46, 0x1, 0x181f ;  /* 0x00381f002e057f89 */ /* 0x00062200000e0000 */
[----:B------:R-:W-:Y:S05]  /*18150*/  @P0 BRA `(.L_x_619) ;  /* 0x0000000000240947 */ /* 0x000fea0003800000 */
[----:B------:R-:W-:Y:S02]  /*18160*/  ULDC UR4, c[0x0][0xac8] ;  /* 0x0002b20000047ab9 */ /* 0x000fe40000000800 */
[----:B------:R-:W-:Y:S02]  /*18170*/  ISETP.GE.AND P3, PT, R198, UR4, PT ;  /* 0x00000004c6007c0c */ /* 0x000fe4000bf66270 */
[----:B------:R-:W-:-:S11]  /*18180*/  ISETP.GE.AND P4, PT, R200, UR4, PT ;  /* 0x00000004c8007c0c */ /* 0x000fd6000bf86270 */
[-C--:B0-----:R-:W-:Y:S02]  /*18190*/  @!P3 LEA R4, P0, R198, R5.reuse, 0x1 ;  /* 0x00000005c604b211 */ /* 0x081fe400078008ff */
[----:B------:R-:W-:Y:S02]  /*181a0*/  @!P4 LEA R6, P2, R200, R5, 0x1 ;  /* 0x00000005c806c211 */ /* 0x000fe400078408ff */
[-C--:B----4-:R-:W-:Y:S02]  /*181b0*/  @!P3 LEA.HI.X R5, R198, R7.reuse, R105, 0x1, P0 ;  /* 0x00000007c605b211 */ /* 0x090fe400000f0c69 */
[----:B------:R-:W-:-:S03]  /*181c0*/  @!P4 LEA.HI.X R7, R200, R7, R104, 0x1, P2 ;  /* 0x00000007c807c211 */ /* 0x000fc600010f0c68 */
[----:B------:R0:W-:Y:S04]  /*181d0*/  @!P3 ST.E.128 desc[UR56][R4.64], R8 ;  /* 0x000000080400b985 */ /* 0x0001e8000c101d38 */
[----:B------:R0:W-:Y:S02]  /*181e0*/  @!P4 ST.E.128 desc[UR56][R6.64], R32 ;  /* 0x000000200600c985 */ /* 0x0001e4000c101d38 */
.L_x_619:
[----:B------:R-:W-:Y:S05]  /*181f0*/  BSYNC B1 ;  /* 0x0000000000017941 */ /* 0x000fea0003800000 */
.L_x_618:
[----:B0---4-:R0:W4:Y:S01]  /*18200*/  SHFL.IDX PT, R7, R47, 0x2, 0x181f ;  /* 0x00581f002f077f89 */ /* 0x01112200000e0000 */
        /* <DEDUP_REMOVED lines=12> */
.L_x_621:
[----:B------:R-:W-:Y:S05]  /*182d0*/  BSYNC B1 ;  /* 0x0000000000017941 */ /* 0x000fea0003800000 */
.L_x_620:
[----:B------:R-:W-:Y:S01]  /*182e0*/  VIADD R0, R48, 0x60 ;  /* 0x0000006030007836 */ /* 0x000fe20000000000 */
[----:B0--3--:R-:W0:Y:S04]  /*182f0*/  SHFL.IDX PT, R47, R47, 0x3, 0x181f ;  /* 0x00781f002f2f7f89 */ /* 0x009e2800000e0000 */
[----:B------:R-:W-:Y:S01]  /*18300*/  ISETP.GE.AND P0, PT, R0, R3, PT ;  /* 0x000000030000720c */ /* 0x000fe20003f06270 */
[----:B----4-:R3:W4:-:S12]  /*18310*/  SHFL.IDX PT, R7, R46, 0x3, 0x181f ;  /* 0x00781f002e077f89 */ /* 0x01071800000e0000 */
[----:B---3--:R-:W-:Y:S05]  /*18320*/  @P0 BRA `(.L_x_622) ;  /* 0x00000018002c0947 */ /* 0x008fea0003800000 */
[----:B------:R-:W-:Y:S02]  /*18330*/  ULDC UR4, c[0x0][0xac8] ;  /* 0x0002b20000047ab9 */ /* 0x000fe40000000800 */
[----:B------:R-:W-:-:S13]  /*18340*/  ISETP.GE.AND P1, PT, R198, UR4, PT ;  /* 0x00000004c6007c0c */ /* 0x000fda000bf26270 */
[----:B----4-:R-:W-:-:S04]  /*18350*/  @!P1 LEA R4, P0, R198, R7, 0x1 ;  /* 0x00000007c6049211 */ /* 0x010fc800078008ff */
        /* <DEDUP_REMOVED lines=8> */
.L_x_615:
[----:B0-----:R-:W0:Y:S01]  /*183e0*/  @P4 LDC R6, c[0x0][0xbec] ;  /* 0x0002fb00ff064b82 */ /* 0x001e220000000800 */
[----:B------:R-:W-:Y:S01]  /*183f0*/  ULDC.64 UR4, c[0x0][0xb08] ;  /* 0x0002c20000047ab9 */ /* 0x000fe20000000a00 */
[----:B------:R-:W-:Y:S01]  /*18400*/  IMAD.MOV.U32 R7, RZ, RZ, R25 ;  /* 0x000000ffff077224 */ /* 0x000fe200078e0019 */
[----:B------:R-:W-:Y:S01]  /*18410*/  ULDC.64 UR6, c[0x0][0xb30] ;  /* 0x0002cc0000067ab9 */ /* 0x000fe20000000a00 */
[----:B------:R-:W-:Y:S01]  /*18420*/  IMAD R103, R103, UR4, RZ ;  /* 0x0000000467677c24 */ /* 0x000fe2000f8e02ff */
[----:B------:R-:W-:Y:S01]  /*18430*/  ISETP.GE.AND P0, PT, R8, R3, PT ;  /* 0x000000030800720c */ /* 0x000fe20003f06270 */
[C---:B------:R-:W-:Y:S01]  /*18440*/  IMAD.WIDE.U32 R4, R0.reuse, UR4, RZ ;  /* 0x0000000400047c25 */ /* 0x040fe2000f8e00ff */
[----:B------:R-:W-:Y:S01]  /*18450*/  BSSY B1, `(.L_x_623) ;  /* 0x0000077000017945 */ /* 0x000fe20003800000 */
[----:B------:R-:W1:Y:S01]  /*18460*/  @P4 LDC R11, c[0x0][0xbf0] ;  /* 0x0002fc00ff0b4b82 */ /* 0x000e620000000800 */
[----:B------:R-:W-:Y:S01]  /*18470*/  SHF.R.S32.HI R15, RZ, 0x1f, R210 ;  /* 0x0000001fff0f7819 */ /* 0x000fe200000114d2 */
[----:B------:R-:W-:Y:S01]  /*18480*/  IMAD R103, R0, UR5, R103 ;  /* 0x0000000500677c24 */ /* 0x000fe2000f8e0267 */
[----:B------:R-:W-:Y:S01]  /*18490*/  ULDC.64 UR4, c[0x0][0xb38] ;  /* 0x0002ce0000047ab9 */ /* 0x000fe20000000a00 */
[----:B------:R-:W-:-:S02]  /*184a0*/  SHF.R.S32.HI R0, RZ, 0x1f, R203 ;  /* 0x0000001fff007819 */ /* 0x000fc400000114cb */
[----:B------:R-:W-:Y:S01]  /*184b0*/  IMAD.IADD R5, R5, 0x1, R103 ;  /* 0x0000000105057824 */ /* 0x000fe200078e0267 */
[----:B------:R-:W-:Y:S02]  /*184c0*/  SHF.R.S32.HI R24, RZ, 0x1f, R211 ;  /* 0x0000001fff187819 */ /* 0x000fe400000114d3 */
[----:B------:R-:W-:Y:S01]  /*184d0*/  SHF.R.S32.HI R26, RZ, 0x1f, R212 ;  /* 0x0000001fff1a7819 */ /* 0x000fe200000114d4 */
[C---:B------:R-:W-:Y:S01]  /*184e0*/  IMAD.WIDE.U32 R4, R199.reuse, UR4, R4 ;  /* 0x00000004c7047c25 */ /* 0x040fe2000f8e0004 */
[----:B------:R-:W-:Y:S02]  /*184f0*/  SHF.R.S32.HI R27, RZ, 0x1f, R213 ;  /* 0x0000001fff1b7819 */ /* 0x000fe400000114d5 */
[----:B------:R-:W-:Y:S01]  /*18500*/  SHF.R.S32.HI R28, RZ, 0x1f, R214 ;  /* 0x0000001fff1c7819 */ /* 0x000fe200000114d6 */
[----:B------:R-:W-:Y:S01]  /*18510*/  IMAD R5, R199, UR5, R5 ;  /* 0x00000005c7057c24 */ /* 0x000fe2000f8e0205 */
[----:B------:R-:W-:Y:S01]  /*18520*/  ULDC.64 UR4, c[0x0][0xb40] ;  /* 0x0002d00000047ab9 */ /* 0x000fe20000000a00 */
[----:B0-----:R-:W-:Y:S01]  /*18530*/  @P4 IMAD.HI.U32 R6, R25, R6, RZ ;  /* 0x0000000619064227 */ /* 0x001fe200078e00ff */
[----:B------:R-:W-:-:S02]  /*18540*/  SHF.R.S32.HI R29, RZ, 0x1f, R215 ;  /* 0x0000001fff1d7819 */ /* 0x000fc400000114d7 */
[----:B------:R-:W-:Y:S01]  /*18550*/  SHF.R.S32.HI R30, RZ, 0x1f, R216 ;  /* 0x0000001fff1e7819 */ /* 0x000fe200000114d8 */
[----:B------:R-:W-:Y:S01]  /*18560*/  IMAD R0, R0, UR4, RZ ;  /* 0x0000000400007c24 */ /* 0x000fe2000f8e02ff */
[----:B------:R-:W-:Y:S01]  /*18570*/  SHF.R.S32.HI R31, RZ, 0x1f, R217 ;  /* 0x0000001fff1f7819 */ /* 0x000fe200000114d9 */
[C---:B------:R-:W-:Y:S01]  /*18580*/  IMAD.WIDE.U32 R4, R203.reuse, UR4, R4 ;  /* 0x00000004cb047c25 */ /* 0x040fe2000f8e0004 */
[----:B------:R-:W-:Y:S02]  /*18590*/  SHF.R.S32.HI R32, RZ, 0x1f, R218 ;  /* 0x0000001fff207819 */ /* 0x000fe400000114da */
[----:B-1----:R-:W-:Y:S01]  /*185a0*/  @P4 SHF.R.U32.HI R7, RZ, R11, R6 ;  /* 0x0000000bff074219 */ /* 0x002fe20000011606 */
[----:B------:R-:W-:Y:S01]  /*185b0*/  IMAD R9, R203, UR5, R0 ;  /* 0x00000005cb097c24 */ /* 0x000fe2000f8e0200 */
[----:B------:R-:W-:Y:S01]  /*185c0*/  ULDC.64 UR4, c[0x0][0xb48] ;  /* 0x0002d20000047ab9 */ /* 0x000fe20000000a00 */
[----:B------:R-:W-:Y:S01]  /*185d0*/  VIADD R6, R2, 0x34820 ;  /* 0x0003482002067836 */ /* 0x000fe20000000000 */
[----:B------:R-:W-:Y:S01]  /*185e0*/  SHF.R.S32.HI R0, RZ, 0x1f, R7 ;  /* 0x0000001fff007819 */ /* 0x000fe20000011407 */
[----:B------:R-:W-:Y:S01]  /*185f0*/  IMAD.IADD R5, R5, 0x1, R9 ;  /* 0x0000000105057824 */ /* 0x000fe200078e0209 */
[----:B------:R-:W-:Y:S01]  /*18600*/  SHF.R.S32.HI R33, RZ, 0x1f, R219 ;  /* 0x0000001fff217819 */ /* 0x000fe200000114db */
[----:B------:R-:W-:Y:S01]  /*18610*/  IMAD.MOV R9, RZ, RZ, -R7 ;  /* 0x000000ffff097224 */ /* 0x000fe200078e0a07 */
[----:B------:R-:W-:Y:S01]  /*18620*/  PRMT R6, RZ, 0x654, R6 ;  /* 0x00000654ff067816 */ /* 0x000fe20000000006 */
[----:B------:R-:W-:Y:S01]  /*18630*/  IMAD.WIDE.U32 R4, R209, UR4, R4 ;  /* 0x00000004d1047c25 */ /* 0x000fe2000f8e0004 */
[----:B------:R-:W-:-:S02]  /*18640*/  SHF.R.S32.HI R34, RZ, 0x1f, R220 ;  /* 0x0000001fff227819 */ /* 0x000fc400000114dc */
[----:B------:R0:W-:Y:S01]  /*18650*/  SYNCS.ARRIVE.TRANS64.RED.A1T0 RZ, [R6+URZ], RZ ;  /* 0x000000ff06ff79a7 */ /* 0x0001e2000810043f */
[----:B------:R-:W-:Y:S01]  /*18660*/  IMAD R9, R102, R9, R25 ;  /* 0x0000000966097224 */ /* 0x000fe200078e0219 */
[----:B------:R-:W-:Y:S01]  /*18670*/  SHF.R.S32.HI R35, RZ, 0x1f, R221 ;  /* 0x0000001fff237819 */ /* 0x000fe200000114dd */
[----:B------:R-:W-:Y:S01]  /*18680*/  IMAD R0, R0, UR6, RZ ;  /* 0x0000000600007c24 */ /* 0x000fe2000f8e02ff */
[----:B------:R-:W-:Y:S01]  /*18690*/  SHF.R.S32.HI R100, RZ, 0x1f, R222 ;  /* 0x0000001fff647819 */ /* 0x000fe200000114de */
[----:B------:R-:W-:Y:S01]  /*186a0*/  IMAD R5, R209, UR5, R5 ;  /* 0x00000005d1057c24 */ /* 0x000fe2000f8e0205 */
[----:B------:R-:W-:Y:S01]  /*186b0*/  ULDC.64 UR4, c[0x0][0xb28] ;  /* 0x0002ca0000047ab9 */ /* 0x000fe20000000a00 */
[C---:B------:R-:W-:Y:S01]  /*186c0*/  IMAD R11, R7.reuse, UR7, R0 ;  /* 0x00000007070b7c24 */ /* 0x040fe2000f8e0200 */
[----:B------:R-:W-:Y:S01]  /*186d0*/  SHF.R.S32.HI R0, RZ, 0x1f, R9 ;  /* 0x0000001fff007819 */ /* 0x000fe20000011409 */
[----:B------:R-:W-:Y:S01]  /*186e0*/  IMAD.WIDE.U32 R4, R7, UR6, R4 ;  /* 0x0000000607047c25 */ /* 0x000fe2000f8e0004 */
[----:B------:R-:W-:-:S02]  /*186f0*/  SHF.R.S32.HI R20, RZ, 0x1f, R223 ;  /* 0x0000001fff147819 */ /* 0x000fc400000114df */
[----:B------:R-:W-:Y:S01]  /*18700*/  SHF.R.S32.HI R14, RZ, 0x1f, R224 ;  /* 0x0000001fff0e7819 */ /* 0x000fe200000114e0 */
[----:B------:R-:W-:Y:S02]  /*18710*/  IMAD R0, R0, UR4, RZ ;  /* 0x0000000400007c24 */ /* 0x000fe4000f8e02ff */
[----:B------:R-:W-:Y:S02]  /*18720*/  IMAD.IADD R5, R5, 0x1, R11 ;  /* 0x0000000105057824 */ /* 0x000fe400078e020b */
[C---:B------:R-:W-:Y:S02]  /*18730*/  IMAD R7, R9.reuse, UR5, R0 ;  /* 0x0000000509077c24 */ /* 0x040fe4000f8e0200 */
[----:B------:R-:W-:Y:S01]  /*18740*/  IMAD.WIDE.U32 R4, R9, UR4, R4 ;  /* 0x0000000409047c25 */ /* 0x000fe2000f8e0004 */
[----:B------:R-:W-:-:S03]  /*18750*/  ULDC.64 UR4, c[0x0][0xb00] ;  /* 0x0002c00000047ab9 */ /* 0x000fc60000000a00 */
[----:B------:R-:W-:Y:S01]  /*18760*/  IMAD.IADD R5, R5, 0x1, R7 ;  /* 0x0000000105057824 */ /* 0x000fe200078e0207 */
[----:B------:R-:W-:-:S04]  /*18770*/  LEA R0, P1, R4, UR4, 0x2 ;  /* 0x0000000404007c11 */ /* 0x000fc8000f8210ff */
[----:B------:R-:W-:Y:S02]  /*18780*/  LEA.HI.X R13, R4, UR5, R5, 0x2, P1 ;  /* 0x00000005040d7c11 */ /* 0x000fe400088f1405 */
[----:B------:R0:W1:Y:S04]  /*18790*/  SHFL.IDX PT, R4, R0, RZ, 0x1c1f ;  /* 0x001c1fff00047589 */ /* 0x00006800000e0000 */
[----:B------:R0:W2:Y:S01]  /*187a0*/  SHFL.IDX PT, R5, R13, RZ, 0x1c1f ;  /* 0x001c1fff0d057589 */ /* 0x0000a200000e0000 */
[----:B------:R-:W-:Y:S05]  /*187b0*/  @P0 BRA `(.L_x_624) ;  /* 0x0000000400000947 */ /* 0x000fea0003800000 */
[----:B------:R-:W-:Y:S02]  /*187c0*/  ULDC UR4, c[0x0][0xac8] ;  /* 0x0002b20000047ab9 */ /* 0x000fe40000000800 */
[----:B------:R-:W-:Y:S02]  /*187d0*/  ISETP.GE.AND P3, PT, R225, UR4, PT ;  /* 0x00000004e1007c0c */ /* 0x000fe4000bf66270 */
[----:B------:R-:W-:Y:S02]  /*187e0*/  ISETP.GE.AND P2, PT, R210, UR4, PT ;  /* 0x00000004d2007c0c */ /* 0x000fe4000bf46270 */
[----:B------:R-:W-:Y:S02]  /*187f0*/  ISETP.GE.AND P1, PT, R224, UR4, PT ;  /* 0x00000004e0007c0c */ /* 0x000fe4000bf26270 */
[----:B------:R-:W-:Y:S02]  /*18800*/  ISETP.GE.AND P0, PT, R223, UR4, PT ;  /* 0x00000004df007c0c */ /* 0x000fe4000bf06270 */
[----:B------:R-:W-:-:S05]  /*18810*/  ISETP.GE.AND P4, PT, R221, UR4, PT ;  /* 0x00000004dd007c0c */ /* 0x000fca000bf86270 */
[----:B012---:R-:W-:-:S04]  /*18820*/  @!P3 IMAD.WIDE R6, R225, 0x4, R4 ;  /* 0x00000004e106b825 */ /* 0x007fc800078e0204 */
[-C--:B------:R-:W-:Y:S01]  /*18830*/  @!P1 LEA R8, P5, R224, R4.reuse, 0x2 ;  /* 0x00000004e0089211 */ /* 0x080fe200078a10ff */
[----:B------:R0:W-:Y:S01]  /*18840*/  @!P3 ST.E.64 desc[UR56][R6.64], R88 ;  /* 0x000000580600b985 */ /* 0x0001e2000c101b38 */
[----:B------:R-:W-:Y:S02]  /*18850*/  ISETP.GE.AND P3, PT, R222, UR4, PT ;  /* 0x00000004de007c0c */ /* 0x000fe4000bf66270 */
[----:B------:R-:W-:Y:S02]  /*18860*/  @!P1 LEA.HI.X R9, R224, R5, R14, 0x2, P5 ;  /* 0x00000005e0099211 */ /* 0x000fe400028f140e */
[----:B------:R-:W-:Y:S02]  /*18870*/  ISETP.GE.AND P5, PT, R220, UR4, PT ;  /* 0x00000004dc007c0c */ /* 0x000fe4000bfa6270 */
[----:B0-----:R-:W-:-:S04]  /*18880*/  @!P2 LEA R6, P6, R210, R4, 0x2 ;  /* 0x00000004d206a211 */ /* 0x001fc800078c10ff */
[----:B------:R-:W-:Y:S02]  /*18890*/  @!P2 LEA.HI.X R7, R210, R5, R15, 0x2, P6 ;  /* 0x00000005d207a211 */ /* 0x000fe400030f140f */
[----:B------:R-:W-:-:S03]  /*188a0*/  @!P0 LEA R10, P6, R223, R4, 0x2 ;  /* 0x00000004df0a8211 */ /* 0x000fc600078c10ff */
[----:B------:R0:W-:Y:S01]  /*188b0*/  @!P2 ST.E.64 desc[UR56][R6.64], R90 ;  /* 0x0000005a0600a985 */ /* 0x0001e2000c101b38 */
[----:B------:R-:W-:Y:S02]  /*188c0*/  @!P0 LEA.HI.X R11, R223, R5, R20, 0x2, P6 ;  /* 0x00000005df0b8211 */ /* 0x000fe400030f1414 */
[----:B------:R-:W-:Y:S01]  /*188d0*/  ISETP.GE.AND P2, PT, R219, UR4, PT ;  /* 0x00000004db007c0c */ /* 0x000fe2000bf46270 */
[----:B------:R1:W-:Y:S01]  /*188e0*/  @!P1 ST.E.64 desc[UR56][R8.64], R92 ;  /* 0x0000005c08009985 */ /* 0x0003e2000c101b38 */
[----:B------:R-:W-:-:S03]  /*188f0*/  ISETP.GE.AND P1, PT, R218, UR4, PT ;  /* 0x00000004da007c0c */ /* 0x000fc6000bf26270 */
[----:B------:R2:W-:Y:S01]  /*18900*/  @!P0 ST.E.64 desc[UR56][R10.64], R36 ;  /* 0x000000240a008985 */ /* 0x0005e2000c101b38 */
[CC--:B0-----:R-:W-:Y:S02]  /*18910*/  @!P3 LEA R6, P6, R222.reuse, R4.reuse, 0x2 ;  /* 0x00000004de06b211 */ /* 0x0c1fe400078c10ff */
[CC--:B-1----:R-:W-:Y:S02]  /*18920*/  @!P4 LEA R8, P0, R221.reuse, R4.reuse, 0x2 ;  /* 0x00000004dd08c211 */ /* 0x0c2fe400078010ff */
[-C--:B------:R-:W-:Y:S02]  /*18930*/  @!P3 LEA.HI.X R7, R222, R5.reuse, R100, 0x2, P6 ;  /* 0x00000005de07b211 */ /* 0x080fe400030f1464 */
[----:B------:R-:W-:Y:S02]  /*18940*/  @!P4 LEA.HI.X R9, R221, R5, R35, 0x2, P0 ;  /* 0x00000005dd09c211 */ /* 0x000fe400000f1423 */
[----:B------:R-:W-:Y:S01]  /*18950*/  ISETP.GE.AND P0, PT, R217, UR4, PT ;  /* 0x00000004d9007c0c */ /* 0x000fe2000bf06270 */
[----:B------:R0:W-:Y:S01]  /*18960*/  @!P3 ST.E.64 desc[UR56][R6.64], R40 ;  /* 0x000000280600b985 */ /* 0x0001e2000c101b38 */
[----:B--2---:R-:W-:-:S02]  /*18970*/  @!P5 LEA R10, P6, R220, R4, 0x2 ;  /* 0x00000004dc0ad211 */ /* 0x004fc400078c10ff */
[----:B------:R-:W-:Y:S01]  /*18980*/  ISETP.GE.AND P3, PT, R216, UR4, PT ;  /* 0x00000004d8007c0c */ /* 0x000fe2000bf66270 */
[----:B------:R1:W-:Y:S01]  /*18990*/  @!P4 ST.E.64 desc[UR56][R8.64], R44 ;  /* 0x0000002c0800c985 */ /* 0x0003e2000c101b38 */
[----:B------:R-:W-:-:S05]  /*189a0*/  @!P5 LEA.HI.X R11, R220, R5, R34, 0x2, P6 ;  /* 0x00000005dc0bd211 */ /* 0x000fca00030f1422 */
[----:B------:R2:W-:Y:S01]  /*189b0*/  @!P5 ST.E.64 desc[UR56][R10.64], R48 ;  /* 0x000000300a00d985 */ /* 0x0005e2000c101b38 */
[CC--:B0-----:R-:W-:Y:S02]  /*189c0*/  @!P2 LEA R6, P4, R219.reuse, R4.reuse, 0x2 ;  /* 0x00000004db06a211 */ /* 0x0c1fe400078810ff */
[CC--:B-1----:R-:W-:Y:S02]  /*189d0*/  @!P1 LEA R8, P5, R218.reuse, R4.reuse, 0x2 ;  /* 0x00000004da089211 */ /* 0x0c2fe400078a10ff */
[-C--:B------:R-:W-:Y:S02]  /*189e0*/  @!P2 LEA.HI.X R7, R219, R5.reuse, R33, 0x2, P4 ;  /* 0x00000005db07a211 */ /* 0x080fe400020f1421 */
[----:B------:R-:W-:Y:S02]  /*189f0*/  ISETP.GE.AND P4, PT, R215, UR4, PT ;  /* 0x00000004d7007c0c */ /* 0x000fe4000bf86270 */
[----:B--2---:R-:W-:Y:S01]  /*18a00*/  @!P0 LEA R10, P6, R217, R4, 0x2 ;  /* 0x00000004d90a8211 */ /* 0x004fe200078c10ff */
[----:B------:R0:W-:Y:S01]  /*18a10*/  @!P2 ST.E.64 desc[UR56][R6.64], R52 ;  /* 0x000000340600a985 */ /* 0x0001e2000c101b38 */
[----:B------:R-:W-:-:S02]  /*18a20*/  @!P1 LEA.HI.X R9, R218, R5, R32, 0x2, P5 ;  /* 0x00000005da099211 */ /* 0x000fc400028f1420 */
[----:B------:R-:W-:Y:S02]  /*18a30*/  @!P0 LEA.HI.X R11, R217, R5, R31, 0x2, P6 ;  /* 0x00000005d90b8211 */ /* 0x000fe400030f141f */
[----:B------:R-:W-:Y:S01]  /*18a40*/  ISETP.GE.AND P2, PT, R214, UR4, PT ;  /* 0x00000004d6007c0c */ /* 0x000fe2000bf46270 */
[----:B------:R1:W-:Y:S01]  /*18a50*/  @!P1 ST.E.64 desc[UR56][R8.64], R56 ;  /* 0x0000003808009985 */ /* 0x0003e2000c101b38 */
[----:B------:R-:W-:-:S03]  /*18a60*/  ISETP.GE.AND P1, PT, R213, UR4, PT ;  /* 0x00000004d5007c0c */ /* 0x000fc6000bf26270 */
[----:B------:R2:W-:Y:S01]  /*18a70*/  @!P0 ST.E.64 desc[UR56][R10.64], R60 ;  /* 0x0000003c0a008985 */ /* 0x0005e2000c101b38 */
[----:B------:R-:W-:Y:S02]  /*18a80*/  ISETP.GE.AND P0, PT, R212, UR4, PT ;  /* 0x00000004d4007c0c */ /* 0x000fe4000bf06270 */
[----:B0-----:R-:W-:-:S04]  /*18a90*/  @!P3 LEA R6, P5, R216, R4, 0x2 ;  /* 0x00000004d806b211 */ /* 0x001fc800078a10ff */
[-C--:B------:R-:W-:Y:S02]  /*18aa0*/  @!P3 LEA.HI.X R7, R216, R5.reuse, R30, 0x2, P5 ;  /* 0x00000005d807b211 */ /* 0x080fe400028f141e */
[----:B------:R-:W-:Y:S02]  /*18ab0*/  ISETP.GE.AND P5, PT, R211, UR4, PT ;  /* 0x00000004d3007c0c */ /* 0x000fe4000bfa6270 */
[CC--:B-1----:R-:W-:Y:S01]  /*18ac0*/  @!P4 LEA R8, P6, R215.reuse, R4.reuse, 0x2 ;  /* 0x00000004d708c211 */ /* 0x0c2fe200078c10ff */
[----:B------:R0:W-:Y:S03]  /*18ad0*/  @!P3 ST.E.64 desc[UR56][R6.64], R64 ;  /* 0x000000400600b985 */ /* 0x0001e6000c101b38 */
[----:B------:R-:W-:Y:S02]  /*18ae0*/  @!P4 LEA.HI.X R9, R215, R5, R29, 0x2, P6 ;  /* 0x00000005d709c211 */ /* 0x000fe400030f141d */
[----:B--2---:R-:W-:-:S03]  /*18af0*/  @!P1 LEA R10, P6, R213, R4, 0x2 ;  /* 0x00000004d50a9211 */ /* 0x004fc600078c10ff */
[----:B------:R1:W-:Y:S01]  /*18b00*/  @!P4 ST.E.64 desc[UR56][R8.64], R68 ;  /* 0x000000440800c985 */ /* 0x0003e2000c101b38 */
[----:B------:R-:W-:Y:S02]  /*18b10*/  @!P1 LEA.HI.X R11, R213, R5, R27, 0x2, P6 ;  /* 0x00000005d50b9211 */ /* 0x000fe400030f141b */
[----:B0-----:R-:W-:-:S04]  /*18b20*/  @!P2 LEA R6, P3, R214, R4, 0x2 ;  /* 0x00000004d606a211 */ /* 0x001fc800078610ff */
[----:B------:R-:W-:Y:S02]  /*18b30*/  @!P2 LEA.HI.X R7, R214, R5, R28, 0x2, P3 ;  /* 0x00000005d607a211 */ /* 0x000fe400018f141c */
[----:B-1----:R-:W-:-:S03]  /*18b40*/  @!P0 LEA R8, P4, R212, R4, 0x2 ;  /* 0x00000004d4088211 */ /* 0x002fc600078810ff */
[----:B------:R3:W-:Y:S01]  /*18b50*/  @!P2 ST.E.64 desc[UR56][R6.64], R72 ;  /* 0x000000480600a985 */ /* 0x0007e2000c101b38 */
[C---:B------:R-:W-:Y:S02]  /*18b60*/  @!P5 LEA R4, P3, R211.reuse, R4, 0x2 ;  /* 0x00000004d304d211 */ /* 0x040fe400078610ff */
[-C--:B------:R-:W-:Y:S01]  /*18b70*/  @!P0 LEA.HI.X R9, R212, R5.reuse, R26, 0x2, P4 ;  /* 0x00000005d4098211 */ /* 0x080fe200020f141a */
[----:B------:R3:W-:Y:S01]  /*18b80*/  @!P1 ST.E.64 desc[UR56][R10.64], R76 ;  /* 0x0000004c0a009985 */ /* 0x0007e2000c101b38 */
[----:B------:R-:W-:-:S03]  /*18b90*/  @!P5 LEA.HI.X R5, R211, R5, R24, 0x2, P3 ;  /* 0x00000005d305d211 */ /* 0x000fc600018f1418 */
[----:B------:R3:W-:Y:S04]  /*18ba0*/  @!P0 ST.E.64 desc[UR56][R8.64], R80 ;  /* 0x0000005008008985 */ /* 0x0007e8000c101b38 */
[----:B------:R3:W-:Y:S02]  /*18bb0*/  @!P5 ST.E.64 desc[UR56][R4.64], R84 ;  /* 0x000000540400d985 */ /* 0x0007e4000c101b38 */
.L_x_624:
[----:B------:R-:W-:Y:S05]  /*18bc0*/  BSYNC B1 ;  /* 0x0000000000017941 */ /* 0x000fea0003800000 */
.L_x_623:
[----:B------:R-:W-:Y:S01]  /*18bd0*/  ISETP.GE.AND P0, PT, R12, R3, PT ;  /* 0x000000030c00720c */ /* 0x000fe20003f06270 */
[----:B--23--:R2:W3:Y:S04]  /*18be0*/  SHFL.IDX PT, R5, R13, 0x1, 0x1c1f ;  /* 0x003c1f000d057f89 */ /* 0x00c4e800000e0000 */
[----:B-1----:R2:W1:Y:S08]  /*18bf0*/  SHFL.IDX PT, R4, R0, 0x1, 0x1c1f ;  /* 0x003c1f0000047f89 */ /* 0x00247000000e0000 */
[----:B--2---:R-:W-:Y:S05]  /*18c00*/  @P0 BRA `(.L_x_622) ;  /* 0x0000000c00f40947 */ /* 0x004fea0003800000 */
[----:B------:R-:W-:Y:S02]  /*18c10*/  ULDC UR4, c[0x0][0xac8] ;  /* 0x0002b20000047ab9 */ /* 0x000fe40000000800 */
[----:B------:R-:W-:Y:S02]  /*18c20*/  ISETP.GE.AND P1, PT, R210, UR4, PT ;  /* 0x00000004d2007c0c */ /* 0x000fe4000bf26270 */
[----:B------:R-:W-:Y:S02]  /*18c30*/  ISETP.GE.AND P0, PT, R224, UR4, PT ;  /* 0x00000004e0007c0c */ /* 0x000fe4000bf06270 */
[----:B------:R-:W-:Y:S02]  /*18c40*/  ISETP.GE.AND P2, PT, R225, UR4, PT ;  /* 0x00000004e1007c0c */ /* 0x000fe4000bf46270 */
[----:B------:R-:W-:Y:S02]  /*18c50*/  ISETP.GE.AND P4, PT, R222, UR4, PT ;  /* 0x00000004de007c0c */ /* 0x000fe4000bf86270 */
[----:B------:R-:W-:-:S05]  /*18c60*/  ISETP.GE.AND P3, PT, R223, UR4, PT ;  /* 0x00000004df007c0c */ /* 0x000fca000bf66270 */
[-C--:B-1----:R-:W-:Y:S02]  /*18c70*/  @!P1 LEA R8, P5, R210, R4.reuse, 0x2 ;  /* 0x00000004d2089211 */ /* 0x082fe400078a10ff */
[-C--:B------:R-:W-:Y:S02]  /*18c80*/  @!P0 LEA R10, P6, R224, R4.reuse, 0x2 ;  /* 0x00000004e00a8211 */ /* 0x080fe400078c10ff */
[-C--:B---3--:R-:W-:Y:S01]  /*18c90*/  @!P1 LEA.HI.X R9, R210, R5.reuse, R15, 0x2, P5 ;  /* 0x00000005d2099211 */ /* 0x088fe200028f140f */
[----:B0-----:R-:W-:Y:S01]  /*18ca0*/  @!P2 IMAD.WIDE R6, R225, 0x4, R4 ;  /* 0x00000004e106a825 */ /* 0x001fe200078e0204 */
        /* <DEDUP_REMOVED lines=18> */
[-C--:B-1----:R-:W-:Y:S01]  /*18dd0*/  @!P2 LEA R10, P6, R218, R4.reuse, 0x2 ;  /* 0x00000004da0aa211 */ /* 0x082fe200078c10ff */
[----:B------:R-:W-:Y:S01]  /*18de0*/  @!P5 ST.E.64 desc[UR56][R20.64], R46 ;  /* 0x0000002e1400d985 */ /* 0x000fe2000c101b38 */
[----:B------:R-:W-:Y:S02]  /*18df0*/  @!P1 LEA R8, P5, R219, R4, 0x2 ;  /* 0x00000004db089211 */ /* 0x000fe400078a10ff */
[----:B------:R-:W-:-:S02]  /*18e00*/  @!P0 LEA.HI.X R7, R220, R5, R34, 0x2, P4 ;  /* 0x00000005dc078211 */ /* 0x000fc400020f1422 */
[-C--:B------:R-:W-:Y:S02]  /*18e10*/  @!P1 LEA.HI.X R9, R219, R5.reuse, R33, 0x2, P5 ;  /* 0x00000005db099211 */ /* 0x080fe400028f1421 */
[----:B------:R-:W-:Y:S01]  /*18e20*/  ISETP.GE.AND P4, PT, R216, UR4, PT ;  /* 0x00000004d8007c0c */ /* 0x000fe2000bf86270 */
[----:B------:R-:W-:Y:S01]  /*18e30*/  @!P0 ST.E.64 desc[UR56][R6.64], R50 ;  /* 0x0000003206008985 */ /* 0x000fe2000c101b38 */
[----:B------:R-:W-:Y:S02]  /*18e40*/  @!P2 LEA.HI.X R11, R218, R5, R32, 0x2, P6 ;  /* 0x00000005da0ba211 */ /* 0x000fe400030f1420 */
[----:B--2---:R-:W-:Y:S01]  /*18e50*/  @!P3 LEA R12, P5, R217, R4, 0x2 ;  /* 0x00000004d90cb211 */ /* 0x004fe200078a10ff */
[----:B------:R0:W-:Y:S01]  /*18e60*/  @!P1 ST.E.64 desc[UR56][R8.64], R54 ;  /* 0x0000003608009985 */ /* 0x0001e2000c101b38 */
[----:B------:R-:W-:Y:S02]  /*18e70*/  ISETP.GE.AND P1, PT, R214, UR4, PT ;  /* 0x00000004d6007c0c */ /* 0x000fe4000bf26270 */
[----:B------:R-:W-:Y:S01]  /*18e80*/  ISETP.GE.AND P0, PT, R213, UR4, PT ;  /* 0x00000004d5007c0c */ /* 0x000fe2000bf06270 */
[----:B------:R1:W-:Y:S01]  /*18e90*/  @!P2 ST.E.64 desc[UR56][R10.64], R58 ;  /* 0x0000003a0a00a985 */ /* 0x0003e2000c101b38 */
[----:B------:R-:W-:-:S02]  /*18ea0*/  ISETP.GE.AND P2, PT, R215, UR4, PT ;  /* 0x00000004d7007c0c */ /* 0x000fc4000bf46270 */
[-C--:B------:R-:W-:Y:S02]  /*18eb0*/  @!P3 LEA.HI.X R13, R217, R5.reuse, R31, 0x2, P5 ;  /* 0x00000005d90db211 */ /* 0x080fe400028f141f */
[----:B------:R-:W-:Y:S02]  /*18ec0*/  ISETP.GE.AND P5, PT, R212, UR4, PT ;  /* 0x00000004d4007c0c */ /* 0x000fe4000bfa6270 */
[CC--:B---3--:R-:W-:Y:S01]  /*18ed0*/  @!P4 LEA R14, P6, R216.reuse, R4.reuse, 0x2 ;  /* 0x00000004d80ec211 */ /* 0x0c8fe200078c10ff */
[----:B------:R2:W-:Y:S03]  /*18ee0*/  @!P3 ST.E.64 desc[UR56][R12.64], R62 ;  /* 0x0000003e0c00b985 */ /* 0x0005e6000c101b38 */
[----:B------:R-:W-:Y:S02]  /*18ef0*/  @!P4 LEA.HI.X R15, R216, R5, R30, 0x2, P6 ;  /* 0x00000005d80fc211 */ /* 0x000fe400030f141e */
[----:B0-----:R-:W-:-:S02]  /*18f00*/  @!P1 LEA R8, P6, R214, R4, 0x2 ;  /* 0x00000004d6089211 */ /* 0x001fc400078c10ff */
[-C--:B------:R-:W-:Y:S01]  /*18f10*/  @!P2 LEA R6, P3, R215, R4.reuse, 0x2 ;  /* 0x00000004d706a211 */ /* 0x080fe200078610ff */
[----:B------:R2:W-:Y:S01]  /*18f20*/  @!P4 ST.E.64 desc[UR56][R14.64], R66 ;  /* 0x000000420e00c985 */ /* 0x0005e2000c101b38 */
[-C--:B-1----:R-:W-:Y:S02]  /*18f30*/  @!P0 LEA R10, P4, R213, R4.reuse, 0x2 ;  /* 0x00000004d50a8211 */ /* 0x082fe400078810ff */
        /* <DEDUP_REMOVED lines=11> */
[----:B------:R-:W-:-:S04]  /*18ff0*/  LEA R4, P0, R211, R4, 0x2 ;  /* 0x00000004d3047211 */ /* 0x000fc800078010ff */
[----:B------:R-:W-:-:S05]  /*19000*/  LEA.HI.X R5, R211, R5, R24, 0x2, P0 ;  /* 0x00000005d3057211 */ /* 0x000fca00000f1418 */
[----:B------:R4:W-:Y:S01]  /*19010*/  ST.E.64 desc[UR56][R4.64], R86 ;  /* 0x0000005604007985 */ /* 0x0009e2000c101b38 */
[----:B------:R-:W-:Y:S05]  /*19020*/  BRA `(.L_x_622) ;  /* 0x0000000800ec7947 */ /* 0x000fea0003800000 */
.L_x_613:
[----:B------:R-:W-:Y:S01]  /*19030*/  ULDC.64 UR6, c[0x0][0xc08] ;  /* 0x0003020000067ab9 */ /* 0x000fe20000000a00 */
[----:B------:R-:W-:Y:S01]  /*19040*/  ULDC.64 UR4, c[0x0][0xc00] ;  /* 0x0003000000047ab9 */ /* 0x000fe20000000a00 */
[----:B------:R-:W-:Y:S01]  /*19050*/  ISETP.NE.U32.AND P1, PT, RZ, UR6, PT ;  /* 0x00000006ff007c0c */ /* 0x000fe2000bf25070 */
[----:B------:R-:W-:Y:S01]  /*19060*/  IMAD.MOV.U32 R3, RZ, RZ, RZ ;  /* 0x000000ffff037224 */ /* 0x000fe200078e00ff */
[----:B------:R-:W-:Y:S02]  /*19070*/  ISETP.NE.U32.AND P0, PT, RZ, UR4, PT ;  /* 0x00000004ff007c0c */ /* 0x000fe4000bf05070 */
[----:B------:R-:W-:Y:S02]  /*19080*/  ISETP.NE.AND.EX P1, PT, RZ, UR7, PT, P1 ;  /* 0x00000007ff007c0c */ /* 0x000fe4000bf25310 */
[----:B------:R-:W-:Y:S02]  /*19090*/  IADD3 R4, P2, R204, UR4, RZ ;  /* 0x00000004cc047c10 */ /* 0x000fe4000ff5e0ff */
[----:B------:R-:W-:-:S02]  /*190a0*/  ISETP.NE.AND.EX P0, PT, RZ, UR5, PT, P0 ;  /* 0x00000005ff007c0c */ /* 0x000fc4000bf05300 */
[----:B------:R-:W-:Y:S01]  /*190b0*/  IADD3.X R5, R205, UR5, RZ, P2, !PT ;  /* 0x00000005cd057c10 */ /* 0x000fe200097fe4ff */
[----:B------:R-:W-:Y:S02]  /*190c0*/  ULDC UR4, c[0x0][0xa88] ;  /* 0x0002a20000047ab9 */ /* 0x000fe40000000800 */
[----:B------:R-:W-:-:S04]  /*190d0*/  IMAD.U32 R0, RZ, RZ, UR4 ;  /* 0x00000004ff007e24 */ /* 0x000fc8000f8e00ff */
[----:B------:R-:W-:-:S04]  /*190e0*/  @P1 IADD3 R204, P2, R204, UR6, RZ ;  /* 0x00000006cccc1c10 */ /* 0x000fc8000ff5e0ff */
[----:B------:R-:W-:Y:S01]  /*190f0*/  @P1 IADD3.X R205, R205, UR7, RZ, P2, !PT ;  /* 0x00000007cdcd1c10 */ /* 0x000fe200097fe4ff */
[----:B------:R3:W5:Y:S04]  /*19100*/  @P0 LDG.E R3, desc[UR56][R4.64] ;  /* 0x0000003804030981 */ /* 0x000768000c1e1900 */
[----:B------:R3:W5:Y:S01]  /*19110*/  @P1 LDG.E R0, desc[UR56][R204.64] ;  /* 0x00000038cc001981 */ /* 0x000762000c1e1900 */
[----:B------:R-:W-:Y:S01]  /*19120*/  ISETP.NE.AND P2, PT, R202, RZ, PT ;  /* 0x000000ffca00720c */ /* 0x000fe20003f45270 */
[----:B0-----:R-:W0:-:S12]  /*19130*/  S2R R6, SR_TID.X ;  /* 0x0000000000067919 */ /* 0x001e180000002100 */
[----:B------:R-:W4:Y:S01]  /*19140*/  @!P2 LDC R202, c[0x0][0xad4] ;  /* 0x0002b500ffcaab82 */ /* 0x000f220000000800 */
[----:B0-----:R-:W-:Y:S01]  /*19150*/  VIADD R6, R6, 0xffffff80 ;  /* 0xffffff8006067836 */ /* 0x001fe20000000000 */
[----:B----4-:R-:W-:-:S04]  /*19160*/  ISETP.GT.AND P2, PT, R202, 0x1, PT ;  /* 0x00000001ca00780c */ /* 0x010fc80003f44270 */
[----:B------:R-:W-:Y:S01]  /*19170*/  ISETP.GT.AND P3, PT, R6, 0x7f, PT ;  /* 0x0000007f0600780c */ /* 0x000fe20003f64270 */
[----:B---3--:R-:W-:-:S12]  /*19180*/  @P1 BRA `(.L_x_625) ;  /* 0x0000000000101947 */ /* 0x008fd80003800000 */
[----:B------:R-:W-:Y:S05]  /*19190*/  @!P0 BRA `(.L_x_625) ;  /* 0x00000000000c8947 */ /* 0x000fea0003800000 */
[----:B------:R-:W3:Y:S04]  /*191a0*/  LDG.E R7, desc[UR56][R4.64] ;  /* 0x0000003804077981 */ /* 0x000ee8000c1e1900 */
[----:B-----5:R-:W3:Y:S02]  /*191b0*/  LDG.E R0, desc[UR56][R4.64+0x4] ;  /* 0x0000043804007981 */ /* 0x020ee4000c1e1900 */
[----:B---3--:R-:W-:-:S07]  /*191c0*/  IMAD.IADD R0, R0, 0x1, -R7 ;  /* 0x0000000100007824 */ /* 0x008fce00078e0a07 */
.L_x_625:
[----:B------:R-:W-:Y:S01]  /*191d0*/  BSSY B1, `(.L_x_626) ;  /* 0x0000037000017945 */ /* 0x000fe20003800000 */
[----:B------:R-:W-:Y:S02]  /*191e0*/  SEL R203, R203, RZ, !P0 ;  /* 0x000000ffcbcb7207 */ /* 0x000fe40004000000 */
[----:B------:R-:W-:Y:S02]  /*191f0*/  SEL R226, R226, RZ, !P0 ;  /* 0x000000ffe2e27207 */ /* 0x000fe40004000000 */
[----:B-----5:R-:W-:Y:S01]  /*19200*/  SHF.R.S32.HI R26, RZ, 0x1f, R3 ;  /* 0x0000001fff1a7819 */ /* 0x020fe20000011403 */
[----:B------:R-:W-:Y:S06]  /*19210*/  @P3 BRA `(.L_x_627) ;  /* 0x0000000000c83947 */ /* 0x000fec0003800000 */
[----:B------:R-:W0:Y:S01]  /*19220*/  S2R R5, SR_TID.X ;  /* 0x0000000000057919 */ /* 0x000e220000002100 */
[----:B------:R-:W3:Y:S01]  /*19230*/  LDC R29, c[0x0][0xbe8] ;  /* 0x0002fa00ff1d7b82 */ /* 0x000ee20000000800 */
[----:B0-----:R-:W-:Y:S02]  /*19240*/  IMAD R4, R208, 0x80, R5 ;  /* 0x00000080d0047824 */ /* 0x001fe400078e0205 */
[----:B---3--:R-:W-:Y:S02]  /*19250*/  IMAD R5, R0, R29, RZ ;  /* 0x0000001d00057224 */ /* 0x008fe400078e02ff */
[----:B------:R-:W-:-:S05]  /*19260*/  VIADD R27, R4, 0xffffff80 ;  /* 0xffffff80041b7836 */ /* 0x000fca0000000000 */
[----:B------:R-:W-:-:S13]  /*19270*/  ISETP.GE.AND P0, PT, R27, R5, PT ;  /* 0x000000051b00720c */ /* 0x000fda0003f06270 */
[----:B------:R-:W-:Y:S05]  /*19280*/  @P0 BRA `(.L_x_627) ;  /* 0x0000000000ac0947 */ /* 0x000fea0003800000 */
[----:B------:R-:W-:Y:S01]  /*19290*/  IMAD.MOV.U32 R24, RZ, RZ, 0x9b8 ;  /* 0x000009b8ff187424 */ /* 0x000fe200078e00ff */
[----:B------:R-:W-:Y:S01]  /*192a0*/  ISETP.GT.AND P0, PT, R202, 0x1, PT ;  /* 0x00000001ca00780c */ /* 0x000fe20003f04270 */
[----:B------:R-:W0:Y:S01]  /*192b0*/  LDC.64 R4, c[0x0][0xba8] ;  /* 0x0002ea00ff047b82 */ /* 0x000e220000000a00 */
[----:B------:R-:W-:Y:S01]  /*192c0*/  ISETP.NE.AND P1, PT, R29, 0x1, PT ;  /* 0x000000011d00780c */ /* 0x000fe20003f25270 */
[----:B------:R-:W-:Y:S01]  /*192d0*/  IMAD.MOV.U32 R21, RZ, RZ, R27 ;  /* 0x000000ffff157224 */ /* 0x000fe200078e001b */
[----:B------:R-:W-:Y:S02]  /*192e0*/  SEL R24, R24, 0x978, P0 ;  /* 0x0000097818187807 */ /* 0x000fe40000000000 */
[----:B------:R-:W-:-:S03]  /*192f0*/  SEL R209, R209, RZ, P0 ;  /* 0x000000ffd1d17207 */ /* 0x000fc60000000000 */
[----:B------:R-:W3:Y:S08]  /*19300*/  LDC.64 R12, c[0x0][R24+0x220] ;  /* 0x00008800180c7b82 */ /* 0x000ef00000000a00 */
[----:B------:R-:W4:Y:S08]  /*19310*/  LDC.64 R14, c[0x0][R24+0x218] ;  /* 0x00008600180e7b82 */ /* 0x000f300000000a00 */
[----:B------:R-:W5:Y:S08]  /*19320*/  LDC.64 R8, c[0x0][R24+0x228] ;  /* 0x00008a0018087b82 */ /* 0x000f700000000a00 */
[----:B------:R-:W1:Y:S08]  /*19330*/  LDC.64 R6, c[0x0][R24+0x210] ;  /* 0x0000840018067b82 */ /* 0x000e700000000a00 */
[----:B------:R-:W2:Y:S08]  /*19340*/  @P1 LDC R20, c[0x0][0xbec] ;  /* 0x0002fb00ff141b82 */ /* 0x000eb00000000800 */
[----:B------:R-:W5:Y:S01]  /*19350*/  @P1 LDC R31, c[0x0][0xbf0] ;  /* 0x0002fc00ff1f1b82 */ /* 0x000f620000000800 */
[----:B---3--:R-:W-:-:S07]  /*19360*/  IMAD R13, R13, R203, RZ ;  /* 0x000000cb0d0d7224 */ /* 0x008fce00078e02ff */
[----:B0-----:R-:W0:Y:S01]  /*19370*/  @!P0 LDC R4, c[0x0][0xb50] ;  /* 0x0002d400ff048b82 */ /* 0x001e220000000800 */
[----:B------:R-:W-:-:S04]  /*19380*/  IMAD.WIDE.U32 R10, R12, R203, RZ ;  /* 0x000000cb0c0a7225 */ /* 0x000fc800078e00ff */
[----:B------:R-:W-:Y:S02]  /*19390*/  IMAD R13, R12, R226, R13 ;  /* 0x000000e20c0d7224 */ /* 0x000fe400078e020d */
[----:B--2---:R-:W-:Y:S01]  /*193a0*/  @P1 IMAD.HI.U32 R20, R27, R20, RZ ;  /* 0x000000141b141227 */ /* 0x004fe200078e00ff */
[----:B------:R-:W2:Y:S03]  /*193b0*/  @!P0 LDC R5, c[0x0][0xb54] ;  /* 0x0002d500ff058b82 */ /* 0x000ea60000000800 */
[-C--:B----4-:R-:W-:Y:S02]  /*193c0*/  IMAD R25, R15, R199.reuse, RZ ;  /* 0x000000c70f197224 */ /* 0x090fe400078e02ff */
[----:B------:R-:W-:Y:S01]  /*193d0*/  IMAD.WIDE.U32 R14, R14, R199, RZ ;  /* 0x000000c70e0e7225 */ /* 0x000fe200078e00ff */
[----:B-----5:R-:W-:-:S03]  /*193e0*/  @P1 SHF.R.U32.HI R21, RZ, R31, R20 ;  /* 0x0000001fff151219 */ /* 0x020fc60000011614 */
[----:B------:R-:W-:Y:S01]  /*193f0*/  IMAD.IADD R12, R11, 0x1, R13 ;  /* 0x000000010b0c7824 */ /* 0x000fe200078e020d */
[----:B------:R-:W-:Y:S01]  /*19400*/  IADD3 R14, P1, P3, R10, R14, R3 ;  /* 0x0000000e0a0e7210 */ /* 0x000fe20007b3e003 */
[----:B------:R-:W-:Y:S02]  /*19410*/  IMAD.IADD R25, R15, 0x1, R25 ;  /* 0x000000010f197824 */ /* 0x000fe400078e0219 */
[----:B------:R-:W-:Y:S02]  /*19420*/  IMAD.MOV R10, RZ, RZ, -R21 ;  /* 0x000000ffff0a7224 */ /* 0x000fe400078e0a15 */
[-C--:B------:R-:W-:Y:S02]  /*19430*/  IMAD R13, R9, R209.reuse, RZ ;  /* 0x000000d1090d7224 */ /* 0x080fe400078e02ff */
[----:B------:R-:W-:-:S04]  /*19440*/  IMAD.WIDE.U32 R8, R8, R209, RZ ;  /* 0x000000d108087225 */ /* 0x000fc800078e00ff */
[----:B------:R-:W-:Y:S01]  /*19450*/  IMAD R11, R29, R10, R27 ;  /* 0x0000000a1d0b7224 */ /* 0x000fe200078e021b */
[----:B------:R-:W-:Y:S01]  /*19460*/  IADD3.X R10, R12, R25, R26, P1, P3 ;  /* 0x000000190c0a7210 */ /* 0x000fe20000fe641a */
[----:B------:R-:W-:Y:S01]  /*19470*/  IMAD.IADD R13, R9, 0x1, R13 ;  /* 0x00000001090d7824 */ /* 0x000fe200078e020d */
[----:B------:R-:W-:Y:S01]  /*19480*/  IADD3 R8, P0, P1, R21, R14, R8 ;  /* 0x0000000e15087210 */ /* 0x000fe2000791e008 */
[----:B-1----:R-:W-:Y:S01]  /*19490*/  IMAD R7, R7, R11, RZ ;  /* 0x0000000b07077224 */ /* 0x002fe200078e02ff */
[----:B------:R-:W-:-:S04]  /*194a0*/  SHF.R.S32.HI R21, RZ, 0x1f, R21 ;  /* 0x0000001fff157819 */ /* 0x000fc80000011415 */
[----:B------:R-:W-:Y:S02]  /*194b0*/  IADD3.X R9, R21, R10, R13, P0, P1 ;  /* 0x0000000a15097210 */ /* 0x000fe400007e240d */
[----:B------:R-:W-:-:S05]  /*194c0*/  SHF.R.S32.HI R13, RZ, 0x1f, R11 ;  /* 0x0000001fff0d7819 */ /* 0x000fca000001140b */
[C---:B------:R-:W-:Y:S02]  /*194d0*/  IMAD R13, R6.reuse, R13, R7 ;  /* 0x0000000d060d7224 */ /* 0x040fe400078e0207 */
[----:B------:R-:W-:-:S04]  /*194e0*/  IMAD.WIDE.U32 R6, R6, R11, R8 ;  /* 0x0000000b06067225 */ /* 0x000fc800078e0008 */
[----:B------:R-:W-:Y:S01]  /*194f0*/  IMAD.IADD R7, R7, 0x1, R13 ;  /* 0x0000000107077824 */ /* 0x000fe200078e020d */
[----:B0-----:R-:W-:-:S04]  /*19500*/  LEA R4, P0, R6, R4, 0x2 ;  /* 0x0000000406047211 */ /* 0x001fc800078010ff */
[----:B--2---:R-:W-:Y:S01]  /*19510*/  LEA.HI.X R5, R6, R5, R7, 0x2, P0 ;  /* 0x0000000506057211 */ /* 0x004fe200000f1407 */
[----:B------:R-:W-:-:S05]  /*19520*/  IMAD.MOV.U32 R7, RZ, RZ, -0x800000 ;  /* 0xff800000ff077424 */ /* 0x000fca00078e00ff */
[----:B------:R0:W-:Y:S03]  /*19530*/  STG.E desc[UR56][R4.64], R7 ;  /* 0x0000000704007986 */ /* 0x0001e6000c101938 */
.L_x_627:
[----:B------:R-:W-:Y:S05]  /*19540*/  BSYNC B1 ;  /* 0x0000000000017941 */ /* 0x000fea0003800000 */
.L_x_626:
[----:B------:R-:W-:Y:S05]  /*19550*/  @P2 BRA `(.L_x_622) ;  /* 0x0000000400a02947 */ /* 0x000fea0003800000 */
[----:B------:R-:W3:Y:S01]  /*19560*/  LDC R11, c[0x0][0xbe8] ;  /* 0x0002fa00ff0b7b82 */ /* 0x000ee20000000800 */
[----:B------:R-:W-:Y:S01]  /*19570*/  ULDC.64 UR4, c[0x0][0xaa0] ;  /* 0x0002a80000047ab9 */ /* 0x000fe20000000a00 */
[----:B------:R-:W-:Y:S01]  /*19580*/  ULDC.64 UR6, c[0x0][0xaf0] ;  /* 0x0002bc0000067ab9 */ /* 0x000fe20000000a00 */
[----:B0-----:R-:W-:Y:S01]  /*19590*/  IMAD R4, R26, UR4, RZ ;  /* 0x000000041a047c24 */ /* 0x001fe2000f8e02ff */
[----:B------:R-:W-:Y:S01]  /*195a0*/  BSSY B1, `(.L_x_628) ;  /* 0x0000039000017945 */ /* 0x000fe20003800000 */
[----:B------:R-:W-:Y:S02]  /*195b0*/  SHF.R.S32.HI R10, RZ, 0x1f, R200 ;  /* 0x0000001fff0a7819 */ /* 0x000fe400000114c8 */
[C---:B------:R-:W-:Y:S01]  /*195c0*/  IMAD R7, R3.reuse, UR5, R4 ;  /* 0x0000000503077c24 */ /* 0x040fe2000f8e0204 */
[----:B------:R-:W-:Y:S01]  /*195d0*/  SHF.R.S32.HI R14, RZ, 0x1f, R198 ;  /* 0x0000001fff0e7819 */ /* 0x000fe200000114c6 */
[----:B------:R-:W-:Y:S01]  /*195e0*/  IMAD.WIDE.U32 R4, R3, UR4, RZ ;  /* 0x0000000403047c25 */ /* 0x000fe2000f8e00ff */
[----:B------:R-:W-:-:S03]  /*195f0*/  ULDC.64 UR4, c[0x0][0xae8] ;  /* 0x0002ba0000047ab9 */ /* 0x000fc60000000a00 */
[----:B------:R-:W-:Y:S02]  /*19600*/  IMAD R3, R201, 0x20, R227 ;  /* 0x00000020c9037824 */ /* 0x000fe400078e02e3 */
[----:B------:R-:W-:Y:S02]  /*19610*/  IMAD.IADD R5, R5, 0x1, R7 ;  /* 0x0000000105057824 */ /* 0x000fe400078e0207 */
[----:B------:R-:W-:Y:S02]  /*19620*/  IMAD R9, R208, 0x80, R3 ;  /* 0x00000080d0097824 */ /* 0x000fe400078e0203 */
[----:B------:R-:W-:-:S04]  /*19630*/  IMAD.WIDE.U32 R4, R199, UR4, R4 ;  /* 0x00000004c7047c25 */ /* 0x000fc8000f8e0004 */
[----:B------:R-:W-:Y:S01]  /*19640*/  IMAD.MOV.U32 R3, RZ, RZ, R9 ;  /* 0x000000ffff037224 */ /* 0x000fe200078e0009 */
[----:B---3--:R-:W-:Y:S01]  /*19650*/  ISETP.NE.AND P0, PT, R11, 0x1, PT ;  /* 0x000000010b00780c */ /* 0x008fe20003f05270 */
[----:B------:R-:W-:Y:S02]  /*19660*/  IMAD R7, R226, UR6, RZ ;  /* 0x00000006e2077c24 */ /* 0x000fe4000f8e02ff */
[----:B------:R-:W-:Y:S01]  /*19670*/  IMAD R5, R199, UR5, R5 ;  /* 0x00000005c7057c24 */ /* 0x000fe2000f8e0205 */
[----:B------:R-:W-:Y:S01]  /*19680*/  ULDC.64 UR4, c[0x0][0xae0] ;  /* 0x0002b80000047ab9 */ /* 0x000fe20000000a00 */
[C---:B------:R-:W-:Y:S02]  /*19690*/  IMAD R7, R203.reuse, UR7, R7 ;  /* 0x00000007cb077c24 */ /* 0x040fe4000f8e0207 */
[----:B------:R-:W-:-:S04]  /*196a0*/  IMAD.WIDE.U32 R4, R203, UR6, R4 ;  /* 0x00000006cb047c25 */ /* 0x000fc8000f8e0004 */
[----:B------:R-:W-:Y:S02]  /*196b0*/  IMAD.IADD R5, R5, 0x1, R7 ;  /* 0x0000000105057824 */ /* 0x000fe400078e0207 */
[----:B------:R-:W0:Y:S08]  /*196c0*/  @P0 LDC R6, c[0x0][0xbec] ;  /* 0x0002fb00ff060b82 */ /* 0x000e300000000800 */
[----:B------:R-:W3:Y:S01]  /*196d0*/  @P0 LDC R13, c[0x0][0xbf0] ;  /* 0x0002fc00ff0d0b82 */ /* 0x000ee20000000800 */
[----:B0-----:R-:W-:-:S05]  /*196e0*/  @P0 IMAD.HI.U32 R6, R9, R6, RZ ;  /* 0x0000000609060227 */ /* 0x001fca00078e00ff */
[----:B---3--:R-:W-:-:S04]  /*196f0*/  @P0 SHF.R.U32.HI R3, RZ, R13, R6 ;  /* 0x0000000dff030219 */ /* 0x008fc80000011606 */
[--C-:B------:R-:W-:Y:S01]  /*19700*/  SHF.R.S32.HI R6, RZ, 0x1f, R3.reuse ;  /* 0x0000001fff067819 */ /* 0x100fe20000011403 */
[----:B------:R-:W-:Y:S02]  /*19710*/  IMAD.MOV R8, RZ, RZ, -R3 ;  /* 0x000000ffff087224 */ /* 0x000fe400078e0a03 */
[----:B------:R-:W-:-:S04]  /*19720*/  IMAD.WIDE.U32 R4, R3, UR4, R4 ;  /* 0x0000000403047c25 */ /* 0x000fc8000f8e0004 */
[----:B------:R-:W-:Y:S02]  /*19730*/  IMAD R6, R6, UR4, RZ ;  /* 0x0000000406067c24 */ /* 0x000fe4000f8e02ff */
[----:B------:R-:W-:Y:S02]  /*19740*/  IMAD R7, R11, R8, R9 ;  /* 0x000000080b077224 */ /* 0x000fe400078e0209 */
[----:B------:R-:W-:Y:S01]  /*19750*/  IMAD R9, R3, UR5, R6 ;  /* 0x0000000503097c24 */ /* 0x000fe2000f8e0206 */
[----:B------:R-:W-:Y:S01]  /*19760*/  ULDC.64 UR4, c[0x0][0xad8] ;  /* 0x0002b60000047ab9 */ /* 0x000fe20000000a00 */
[----:B------:R-:W-:Y:S01]  /*19770*/  IMAD R8, R208, 0x80, R227 ;  /* 0x00000080d0087824 */ /* 0x000fe200078e02e3 */
[----:B------:R-:W-:Y:S01]  /*19780*/  SHF.R.S32.HI R3, RZ, 0x1f, R7 ;  /* 0x0000001fff037819 */ /* 0x000fe20000011407 */
[----:B------:R-:W-:Y:S02]  /*19790*/  IMAD.IADD R5, R5, 0x1, R9 ;  /* 0x0000000105057824 */ /* 0x000fe400078e0209 */
[----:B------:R-:W-:-:S02]  /*197a0*/  IMAD R11, R0, R11, RZ ;  /* 0x0000000b000b7224 */ /* 0x000fc400078e02ff */
[----:B------:R-:W-:Y:S02]  /*197b0*/  IMAD R6, R3, UR4, RZ ;  /* 0x0000000403067c24 */ /* 0x000fe4000f8e02ff */
[----:B------:R-:W-:Y:S01]  /*197c0*/  IMAD.WIDE.U32 R4, R7, UR4, R4 ;  /* 0x0000000407047c25 */ /* 0x000fe2000f8e0004 */
[----:B------:R-:W-:-:S03]  /*197d0*/  ISETP.GE.AND P2, PT, R8, R11, PT ;  /* 0x0000000b0800720c */ /* 0x000fc60003f46270 */
[----:B------:R-:W-:Y:S01]  /*197e0*/  IMAD R3, R7, UR5, R6 ;  /* 0x0000000507037c24 */ /* 0x000fe2000f8e0206 */
[----:B------:R-:W-:Y:S01]  /*197f0*/  ULDC.64 UR4, c[0x0][0xa80] ;  /* 0x0002a00000047ab9 */ /* 0x000fe20000000a00 */
[----:B------:R-:W-:Y:S01]  /*19800*/  VIADD R0, R8, 0x20 ;  /* 0x0000002008007836 */ /* 0x000fe20000000000 */
[----:B------:R-:W-:Y:S01]  /*19810*/  LEA R6, P3, R4, UR4, 0x1 ;  /* 0x0000000404067c11 */ /* 0x000fe2000f8608ff */
[----:B------:R-:W-:-:S03]  /*19820*/  IMAD.IADD R3, R5, 0x1, R3 ;  /* 0x0000000105037824 */ /* 0x000fc600078e0203 */
[-C--:B------:R-:W-:Y:S01]  /*19830*/  ISETP.GE.AND P1, PT, R0, R11.reuse, PT ;  /* 0x0000000b0000720c */ /* 0x080fe20003f26270 */
[----:B------:R-:W-:Y:S01]  /*19840*/  VIADD R0, R8, 0x40 ;  /* 0x0000004008007836 */ /* 0x000fe20000000000 */
[----:B------:R-:W-:Y:S01]  /*19850*/  LEA.HI.X R3, R4, UR5, R3, 0x1, P3 ;  /* 0x0000000504037c11 */ /* 0x000fe200098f0c03 */
[----:B------:R0:W3:Y:S03]  /*19860*/  SHFL.IDX PT, R7, R6, RZ, 0x181f ;  /* 0x00181fff06077589 */ /* 0x0000e600000e0000 */
[----:B------:R-:W-:Y:S01]  /*19870*/  ISETP.GE.AND P0, PT, R0, R11, PT ;  /* 0x0000000b0000720c */ /* 0x000fe20003f06270 */
[----:B------:R0:W4:Y:S01]  /*19880*/  SHFL.IDX PT, R5, R3, RZ, 0x181f ;  /* 0x00181fff03057589 */ /* 0x00012200000e0000 */
[----:B------:R-:W-:Y:S11]  /*19890*/  @P2 BRA `(.L_x_629) ;  /* 0x0000000000242947 */ /* 0x000ff60003800000 */
[----:B------:R-:W-:Y:S02]  /*198a0*/  ULDC UR4, c[0x0][0xac8] ;  /* 0x0002b20000047ab9 */ /* 0x000fe40000000800 */
[----:B------:R-:W-:Y:S02]  /*198b0*/  ISETP.GE.AND P4, PT, R198, UR4, PT ;  /* 0x00000004c6007c0c */ /* 0x000fe4000bf86270 */
[----:B------:R-:W-:-:S11]  /*198c0*/  ISETP.GE.AND P5, PT, R200, UR4, PT ;  /* 0x00000004c8007c0c */ /* 0x000fd6000bfa6270 */
[-C--:B---3--:R-:W-:Y:S02]  /*198d0*/  @!P4 LEA R12, P2, R198, R7.reuse, 0x1 ;  /* 0x00000007c60cc211 */ /* 0x088fe400078408ff */
[----:B------:R-:W-:Y:S02]  /*198e0*/  @!P5 LEA R4, P3, R200, R7, 0x1 ;  /* 0x00000007c804d211 */ /* 0x000fe400078608ff */
[-C--:B----4-:R-:W-:Y:S02]  /*198f0*/  @!P4 LEA.HI.X R13, R198, R5.reuse, R14, 0x1, P2 ;  /* 0x00000005c60dc211 */ /* 0x090fe400010f0c0e */
[----:B------:R-:W-:-:S03]  /*19900*/  @!P5 LEA.HI.X R5, R200, R5, R10, 0x1, P3 ;  /* 0x00000005c805d211 */ /* 0x000fc600018f0c0a */
[----:B------:R3:W-:Y:S04]  /*19910*/  @!P4 ST.E.128 desc[UR56][R12.64], RZ ;  /* 0x000000ff0c00c985 */ /* 0x0007e8000c101d38 */
[----:B------:R3:W-:Y:S02]  /*19920*/  @!P5 ST.E.128 desc[UR56][R4.64], RZ ;  /* 0x000000ff0400d985 */ /* 0x0007e4000c101d38 */
.L_x_629:
[----:B------:R-:W-:Y:S05]  /*19930*/  BSYNC B1 ;  /* 0x0000000000017941 */ /* 0x000fea0003800000 */
.L_x_628:
[----:B---34-:R3:W4:Y:S01]  /*19940*/  SHFL.IDX PT, R5, R3, 0x1, 0x181f ;  /* 0x00381f0003057f89 */ /* 0x01872200000e0000 */
        /* <DEDUP_REMOVED lines=10> */
[----:B------:R0:W-:Y:S04]  /*199f0*/  @!P3 ST.E.128 desc[UR56][R12.64], RZ ;  /* 0x000000ff0c00b985 */ /* 0x0001e8000c101d38 */
[----:B------:R0:W-:Y:S02]  /*19a00*/  @!P4 ST.E.128 desc[UR56][R4.64], RZ ;  /* 0x000000ff0400c985 */ /* 0x0001e4000c101d38 */
.L_x_631:
[----:B------:R-:W-:Y:S05]  /*19a10*/  BSYNC B1 ;  /* 0x0000000000017941 */ /* 0x000fea0003800000 */
.L_x_630:
        /* <DEDUP_REMOVED lines=13> */
.L_x_633:
[----:B------:R-:W-:Y:S05]  /*19af0*/  BSYNC B1 ;  /* 0x0000000000017941 */ /* 0x000fea0003800000 */
.L_x_632:
[----:B------:R-:W-:Y:S01]  /*19b00*/  VIADD R0, R8, 0x60 ;  /* 0x0000006008007836 */ /* 0x000fe20000000000 */
[----:B0--3--:R-:W0:Y:S04]  /*19b10*/  SHFL.IDX PT, R3, R3, 0x3, 0x181f ;  /* 0x00781f0003037f89 */ /* 0x009e2800000e0000 */
[----:B------:R-:W-:Y:S01]  /*19b20*/  ISETP.GE.AND P0, PT, R0, R11, PT ;  /* 0x0000000b0000720c */ /* 0x000fe20003f06270 */
[----:B----4-:R3:W4:-:S12]  /*19b30*/  SHFL.IDX PT, R5, R6, 0x3, 0x181f ;  /* 0x00781f0006057f89 */ /* 0x01071800000e0000 */
[----:B---3--:R-:W-:Y:S05]  /*19b40*/  @P0 BRA `(.L_x_622) ;  /* 0x0000000000240947 */ /* 0x008fea0003800000 */
[----:B------:R-:W-:Y:S02]  /*19b50*/  ULDC UR4, c[0x0][0xac8] ;  /* 0x0002b20000047ab9 */ /* 0x000fe40000000800 */
[----:B------:R-:W-:Y:S02]  /*19b60*/  ISETP.GE.AND P2, PT, R198, UR4, PT ;  /* 0x00000004c6007c0c */ /* 0x000fe4000bf46270 */
[----:B------:R-:W-:-:S11]  /*19b70*/  ISETP.GE.AND P3, PT, R200, UR4, PT ;  /* 0x00000004c8007c0c */ /* 0x000fd6000bf66270 */
[-C--:B----4-:R-:W-:Y:S02]  /*19b80*/  @!P2 LEA R6, P0, R198, R5.reuse, 0x1 ;  /* 0x00000005c606a211 */ /* 0x090fe400078008ff */
[----:B------:R-:W-:Y:S02]  /*19b90*/  @!P3 LEA R4, P1, R200, R5, 0x1 ;  /* 0x00000005c804b211 */ /* 0x000fe400078208ff */
[-C--:B0-----:R-:W-:Y:S02]  /*19ba0*/  @!P2 LEA.HI.X R7, R198, R3.reuse, R14, 0x1, P0 ;  /* 0x00000003c607a211 */ /* 0x081fe400000f0c0e */
[----:B------:R-:W-:-:S03]  /*19bb0*/  @!P3 LEA.HI.X R5, R200, R3, R10, 0x1, P1 ;  /* 0x00000003c805b211 */ /* 0x000fc600008f0c0a */
[----:B------:R0:W-:Y:S04]  /*19bc0*/  @!P2 ST.E.128 desc[UR56][R6.64], RZ ;  /* 0x000000ff0600a985 */ /* 0x0001e8000c101d38 */
[----:B------:R0:W-:Y:S02]  /*19bd0*/  @!P3 ST.E.128 desc[UR56][R4.64], RZ ;  /* 0x000000ff0400b985 */ /* 0x0001e4000c101d38 */
.L_x_622:
[----:B------:R-:W-:Y:S05]  /*19be0*/  BSYNC B0 ;  /* 0x0000000000007941 */ /* 0x000fea0003800000 */
.L_x_612:
[----:B------:R-:W-:Y:S02]  /*19bf0*/  ULDC UR4, c[0x0][0xc3c] ;  /* 0x00030f0000047ab9 */ /* 0x000fe40000000800 */
[----:B--2---:R-:W-:-:S13]  /*19c00*/  ISETP.GE.AND P0, PT, R147, UR4, PT ;  /* 0x0000000493007c0c */ /* 0x004fda000bf06270 */
[----:B------:R-:W-:Y:S05]  /*19c10*/  @!P0 BRA `(.L_x_634) ;  /* 0xfffffe7800708947 */ /* 0x000fea000383ffff */
[----:B------:R-:W-:Y:S05]  /*19c20*/  BRA `(.L_x_422) ;  /* 0x0000008000407947 */ /* 0x000fea0003800000 */
.L_x_420:
        /* <DEDUP_REMOVED lines=20> */
.L_x_635:
[----:B------:R-:W-:Y:S01]  /*19d70*/  LOP3.LUT R0, R6, 0x1f, RZ, 0xc0, !PT ;  /* 0x0000001f06007812 */ /* 0x000fe200078ec0ff */
[----:B------:R-:W-:Y:S01]  /*19d80*/  ULDC UR4, c[0x0][0xc3c] ;  /* 0x00030f0000047ab9 */ /* 0x000fe20000000800 */
[----:B------:R-:W-:Y:S01]  /*19d90*/  IMAD.MOV.U32 R10, RZ, RZ, RZ ;  /* 0x000000ffff0a7224 */ /* 0x000fe200078e00ff */
[----:B------:R-:W1:Y:S01]  /*19da0*/  S2UR UR6, SR_CTAID.X ;  /* 0x00000000000679c3 */ /* 0x000e620000002500 */
[----:B------:R-:W-:Y:S01]  /*19db0*/  ISETP.NE.AND P0, PT, R0, 0x1f, PT ;  /* 0x0000001f0000780c */ /* 0x000fe20003f05270 */
[----:B------:R-:W-:-:S03]  /*19dc0*/  ULDC UR5, c[0x0][0xc38] ;  /* 0x00030e0000057ab9 */ /* 0x000fc60000000800 */
[----:B------:R-:W-:-:S13]  /*19dd0*/  ISETP.GE.OR P1, PT, R0, UR4, !P0 ;  /* 0x0000000400007c0c */ /* 0x000fda000c726670 */
[----:B0-----:R-:W0:Y:S08]  /*19de0*/  @!P1 LDC.64 R2, c[0x0][0xc80] ;  /* 0x00032000ff029b82 */ /* 0x001e300000000a00 */
[----:B------:R-:W2:Y:S01]  /*19df0*/  @!P1 LDC.64 R4, c[0x0][0xc78] ;  /* 0x00031e00ff049b82 */ /* 0x000ea20000000a00 */
[----:B0-----:R-:W-:-:S05]  /*19e00*/  @!P1 IMAD.WIDE.U32 R2, R0, 0x4, R2 ;  /* 0x0000000400029825 */ /* 0x001fca00078e0002 */
[----:B------:R2:W3:Y:S02]  /*19e10*/  @!P1 LDG.E R7, desc[UR56][R2.64] ;  /* 0x0000003802079981 */ /* 0x0004e4000c1e1900 */
[----:B--2---:R-:W-:-:S05]  /*19e20*/  @!P1 IMAD.WIDE.U32 R2, R0, 0x4, R4 ;  /* 0x0000000400029825 */ /* 0x004fca00078e0004 */
        /* <DEDUP_REMOVED lines=26> */
[----:B-1----:R-:W-:-:S13]  /*19fd0*/  ISETP.GT.AND P6, PT, R8, UR6, PT ;  /* 0x0000000608007c0c */ /* 0x002fda000bfc4270 */
[----:B------:R-:W-:Y:S05]  /*19fe0*/  @P6 BRA `(.L_x_637) ;  /* 0x0000000000a46947 */ /* 0x000fea0003800000 */
[----:B------:R-:W-:Y:S01]  /*19ff0*/  IMAD.MOV.U32 R8, RZ, RZ, R11 ;  /* 0x000000ffff087224 */ /* 0x000fe200078e000b */
[----:B------:R-:W-:Y:S01]  /*1a000*/  UMOV UR4, URZ ;  /* 0x0000003f00047c82 */ /* 0x000fe20008000000 */
[----:B------:R-:W-:-:S05]  /*1a010*/  ULDC UR5, c[0x0][0xc38] ;  /* 0x00030e0000057ab9 */ /* 0x000fca0000000800 */
.L_x_639:
        /* <DEDUP_REMOVED lines=12> */
[----:B------:R-:W-:Y:S02]  /*1a0e0*/  IMAD.MOV.U32 R10, RZ, RZ, RZ ;  /* 0x000000ffff0a7224 */ /* 0x000fe400078e00ff */
[----:B0-----:R-:W-:-:S05]  /*1a0f0*/  @!P6 IMAD.WIDE R2, R9, 0x4, R2 ;  /* 0x000000040902e825 */ /* 0x001fca00078e0202 */
[----:B------:R1:W2:Y:S02]  /*1a100*/  @!P6 LDG.E R7, desc[UR56][R2.64] ;  /* 0x000000380207e981 */ /* 0x0002a4000c1e1900 */
[----:B-1----:R-:W-:-:S05]  /*1a110*/  @!P6 IMAD.WIDE R2, R9, 0x4, R4 ;  /* 0x000000040902e825 */ /* 0x002fca00078e0204 */
        /* <DEDUP_REMOVED lines=22> */
.L_x_637:
        /* <DEDUP_REMOVED lines=20> */
.L_x_640:
[----:B-1----:R-:W-:Y:S01]  /*1a3c0*/  IMAD R10, R14, UR5, R11 ;  /* 0x000000050e0a7c24 */ /* 0x002fe2000f8e020b */
[----:B------:R-:W1:Y:S01]  /*1a3d0*/  MUFU.RCP R12, R12 ;  /* 0x0000000c000c7308 */ /* 0x000e620000001000 */
[----:B------:R-:W-:Y:S02]  /*1a3e0*/  IMAD R11, R16, R5, RZ ;  /* 0x00000005100b7224 */ /* 0x000fe400078e02ff */
[----:B0-----:R-:W-:Y:S01]  /*1a3f0*/  IMAD.MOV.U32 R2, RZ, RZ, RZ ;  /* 0x000000ffff027224 */ /* 0x001fe200078e00ff */
[----:B------:R0:W-:Y:S03]  /*1a400*/  STL [R1], R10 ;  /* 0x0000000a01007387 */ /* 0x0001e60000100800 */
[----:B------:R-:W-:Y:S01]  /*1a410*/  IMAD.HI.U32 R2, R3, R11, R2 ;  /* 0x0000000b03027227 */ /* 0x000fe200078e0002 */
[----:B------:R-:W-:-:S05]  /*1a420*/  IABS R11, R7 ;  /* 0x00000007000b7213 */ /* 0x000fca0000000000 */
[----:B------:R-:W-:Y:S01]  /*1a430*/  IMAD.MOV R14, RZ, RZ, -R11 ;  /* 0x000000ffff0e7224 */ /* 0x000fe200078e0a0b */
[----:B0-----:R-:W-:-:S04]  /*1a440*/  IADD3 R10, -R10, UR6, RZ ;  /* 0x000000060a0a7c10 */ /* 0x001fc8000fffe1ff */
[----:B------:R-:W-:-:S05]  /*1a450*/  IABS R3, R10 ;  /* 0x0000000a00037213 */ /* 0x000fca0000000000 */
[----:B------:R-:W-:-:S04]  /*1a460*/  IMAD.HI.U32 R11, R2, R3, RZ ;  /* 0x00000003020b7227 */ /* 0x000fc800078e00ff */
[----:B------:R-:W-:Y:S02]  /*1a470*/  IMAD R2, R11, R14, R3 ;  /* 0x0000000e0b027224 */ /* 0x000fe400078e0203 */
[----:B-1----:R-:W-:-:S03]  /*1a480*/  VIADD R3, R12, 0xffffffe ;  /* 0x0ffffffe0c037836 */ /* 0x002fc60000000000 */
[----:B------:R-:W-:-:S03]  /*1a490*/  ISETP.GT.U32.AND P1, PT, R5, R2, PT ;  /* 0x000000020500720c */ /* 0x000fc60003f24070 */
[----:B------:R-:W0:Y:S10]  /*1a4a0*/  F2I.FTZ.U32.TRUNC.NTZ R3, R3 ;  /* 0x0000000300037305 */ /* 0x000e34000021f000 */
[----:B------:R-:W-:-:S02]  /*1a4b0*/  @!P1 IMAD.IADD R2, R2, 0x1, -R5 ;  /* 0x0000000102029824 */ /* 0x000fc400078e0a05 */
[----:B------:R-:W-:Y:S01]  /*1a4c0*/  @!P1 VIADD R11, R11, 0x1 ;  /* 0x000000010b0b9836 */ /* 0x000fe20000000000 */
[----:B------:R-:W-:Y:S02]  /*1a4d0*/  ISETP.NE.AND P1, PT, R7, RZ, PT ;  /* 0x000000ff0700720c */ /* 0x000fe40003f25270 */
[----:B------:R-:W-:Y:S01]  /*1a4e0*/  ISETP.GE.U32.AND P0, PT, R2, R5, PT ;  /* 0x000000050200720c */ /* 0x000fe20003f06070 */
[----:B0-----:R-:W-:Y:S02]  /*1a4f0*/  IMAD.MOV R5, RZ, RZ, -R3 ;  /* 0x000000ffff057224 */ /* 0x001fe400078e0a03 */
[----:B------:R-:W-:Y:S02]  /*1a500*/  IMAD.MOV.U32 R2, RZ, RZ, RZ ;  /* 0x000000ffff027224 */ /* 0x000fe400078e00ff */
[----:B------:R-:W-:-:S04]  /*1a510*/  IMAD R5, R5, R8, RZ ;  /* 0x0000000805057224 */ /* 0x000fc800078e02ff */
[----:B------:R-:W-:Y:S01]  /*1a520*/  IMAD.HI.U32 R5, R3, R5, R2 ;  /* 0x0000000503057227 */ /* 0x000fe200078e0002 */
[----:B------:R-:W-:Y:S02]  /*1a530*/  LOP3.LUT R2, R10, R7, RZ, 0x3c, !PT ;  /* 0x000000070a027212 */ /* 0x000fe400078e3cff */
[----:B------:R-:W-:Y:S01]  /*1a540*/  IABS R3, R9 ;  /* 0x0000000900037213 */ /* 0x000fe20000000000 */
[----:B------:R-:W-:Y:S01]  /*1a550*/  @P0 VIADD R11, R11, 0x1 ;  /* 0x000000010b0b0836 */ /* 0x000fe20000000000 */
[----:B------:R-:W-:-:S03]  /*1a560*/  ISETP.GE.AND P2, PT, R2, RZ, PT ;  /* 0x000000ff0200720c */ /* 0x000fc60003f46270 */
[----:B------:R-:W-:-:S10]  /*1a570*/  IMAD.MOV R3, RZ, RZ, -R3 ;  /* 0x000000ffff037224 */ /* 0x000fd400078e0a03 */
[----:B------:R-:W-:Y:S01]  /*1a580*/  @!P2 IMAD.MOV R11, RZ, RZ, -R11 ;  /* 0x000000ffff0ba224 */ /* 0x000fe200078e0a0b */
[----:B------:R-:W-:-:S04]  /*1a590*/  @!P1 LOP3.LUT R11, RZ, R7, RZ, 0x33, !PT ;  /* 0x00000007ff0b9212 */ /* 0x000fc800078e33ff */
[-C--:B------:R-:W-:Y:S01]  /*1a5a0*/  IABS R2, R11.reuse ;  /* 0x0000000b00027213 */ /* 0x080fe20000000000 */
[----:B------:R-:W-:-:S04]  /*1a5b0*/  IMAD R7, R7, R11, RZ ;  /* 0x0000000b07077224 */ /* 0x000fc800078e02ff */
[----:B------:R-:W-:-:S04]  /*1a5c0*/  IMAD.HI.U32 R5, R5, R2, RZ ;  /* 0x0000000205057227 */ /* 0x000fc800078e00ff */
[----:B------:R-:W-:Y:S01]  /*1a5d0*/  IMAD R3, R5, R3, R2 ;  /* 0x0000000305037224 */ /* 0x000fe200078e0202 */
[----:B------:R-:W-:-:S04]  /*1a5e0*/  LOP3.LUT R2, R11, R9, RZ, 0x3c, !PT ;  /* 0x000000090b027212 */ /* 0x000fc800078e3cff */
[----:B------:R-:W-:Y:S02]  /*1a5f0*/  ISETP.GT.U32.AND P1, PT, R8, R3, PT ;  /* 0x000000030800720c */ /* 0x000fe40003f24070 */
[----:B------:R-:W-:-:S11]  /*1a600*/  ISETP.GE.AND P2, PT, R2, RZ, PT ;  /* 0x000000ff0200720c */ /* 0x000fd60003f46270 */
[----:B------:R-:W-:Y:S02]  /*1a610*/  @!P1 IMAD.IADD R3, R3, 0x1, -R8 ;  /* 0x0000000103039824 */ /* 0x000fe400078e0a08 */
[----:B------:R-:W-:Y:S01]  /*1a620*/  @!P1 VIADD R5, R5, 0x1 ;  /* 0x0000000105059836 */ /* 0x000fe20000000000 */
[----:B------:R-:W-:Y:S02]  /*1a630*/  ISETP.NE.AND P1, PT, R9, RZ, PT ;  /* 0x000000ff0900720c */ /* 0x000fe40003f25270 */
[----:B------:R-:W-:-:S13]  /*1a640*/  ISETP.GE.U32.AND P0, PT, R3, R8, PT ;  /* 0x000000080300720c */ /* 0x000fda0003f06070 */
[----:B------:R-:W-:-:S04]  /*1a650*/  @P0 VIADD R5, R5, 0x1 ;  /* 0x0000000105050836 */ /* 0x000fc80000000000 */
[----:B------:R-:W-:Y:S01]  /*1a660*/  @!P2 IMAD.MOV R5, RZ, RZ, -R5 ;  /* 0x000000ffff05a224 */ /* 0x000fe200078e0a05 */
[----:B------:R-:W-:-:S05]  /*1a670*/  @!P1 LOP3.LUT R5, RZ, R9, RZ, 0x33, !PT ;  /* 0x00000009ff059212 */ /* 0x000fca00078e33ff */
[----:B------:R-:W-:-:S04]  /*1a680*/  IMAD.MOV R2, RZ, RZ, -R5 ;  /* 0x000000ffff027224 */ /* 0x000fc800078e0a05 */
[C---:B------:R-:W-:Y:S02]  /*1a690*/  IMAD R11, R9.reuse, R2, R11 ;  /* 0x00000002090b7224 */ /* 0x040fe400078e020b */
[----:B------:R-:W-:Y:S02]  /*1a6a0*/  IMAD R2, R9, 0x1000000, R5 ;  /* 0x0100000009027824 */ /* 0x000fe400078e0205 */
[----:B------:R-:W-:Y:S02]  /*1a6b0*/  IMAD.IADD R5, R10, 0x1, -R7 ;  /* 0x000000010a057824 */ /* 0x000fe400078e0a07 */
[----:B------:R-:W-:Y:S02]  /*1a6c0*/  IMAD R3, R11, 0x10000, R2 ;  /* 0x000100000b037824 */ /* 0x000fe400078e0202 */
[----:B------:R-:W-:Y:S01]  /*1a6d0*/  VIADD R2, R4, UR4 ;  /* 0x0000000404027c36 */ /* 0x000fe20008000000 */
[----:B------:R1:W-:Y:S04]  /*1a6e0*/  STL [R1+0x4], R5 ;  /* 0x0000040501007387 */ /* 0x0003e80000100800 */
[----:B------:R1:W-:Y:S04]  /*1a6f0*/  STL [R1+0xc], R2 ;  /* 0x00000c0201007387 */ /* 0x0003e80000100800 */
[----:B------:R1:W-:Y:S01]  /*1a700*/  STL [R1+0x8], R3 ;  /* 0x0000080301007387 */ /* 0x0003e20000100800 */
[----:B------:R-:W-:Y:S05]  /*1a710*/  BRA `(.L_x_641) ;  /* 0x0000000000107947 */ /* 0x000fea0003800000 */
.L_x_638:
[----:B------:R-:W-:Y:S01]  /*1a720*/  IMAD.U32 R2, RZ, RZ, UR6 ;  /* 0x00000006ff027e24 */ /* 0x000fe2000f8e00ff */
[----:B------:R0:W-:Y:S04]  /*1a730*/  STL [R1+0x4], RZ ;  /* 0x000004ff01007387 */ /* 0x0001e80000100800 */
[----:B------:R0:W-:Y:S04]  /*1a740*/  STL [R1+0x8], RZ ;  /* 0x000008ff01007387 */ /* 0x0001e80000100800 */
[----:B------:R0:W-:Y:S02]  /*1a750*/  STL [R1], R2 ;  /* 0x0000000201007387 */ /* 0x0001e40000100800 */
.L_x_641:
[----:B------:R-:W2:Y:S04]  /*1a760*/  LDL R8, [R1] ;  /* 0x0000000001087983 */ /* 0x000ea80000100800 */
[----:B------:R-:W2:Y:S04]  /*1a770*/  LDL R9, [R1+0x4] ;  /* 0x0000040001097983 */ /* 0x000ea80000100800 */
[----:B------:R-:W2:Y:S04]  /*1a780*/  LDL R10, [R1+0x8] ;  /* 0x00000800010a7983 */ /* 0x000ea80000100800 */
[----:B------:R-:W2:Y:S01]  /*1a790*/  LDL R11, [R1+0xc] ;  /* 0x00000c00010b7983 */ /* 0x000ea20000100800 */
[----:B------:R-:W-:-:S13]  /*1a7a0*/  ISETP.NE.AND P0, PT, R0, RZ, PT ;  /* 0x000000ff0000720c */ /* 0x000fda0003f05270 */
[----:B-1----:R-:W1:Y:S01]  /*1a7b0*/  @!P0 S2R R3, SR_CgaCtaId ;  /* 0x0000000000038919 */ /* 0x002e620000008800 */
[----:B------:R-:W-:-:S04]  /*1a7c0*/  @!P0 MOV R0, 0x400 ;  /* 0x0000040000008802 */ /* 0x000fc80000000f00 */
[----:B-1----:R-:W-:-:S05]  /*1a7d0*/  @!P0 LEA R0, R3, R0, 0x18 ;  /* 0x0000000003008211 */ /* 0x002fca00078ec0ff */
[----:B--2---:R2:W-:Y:S01]  /*1a7e0*/  @!P0 STS.128 [R0+0x348d0], R8 ;  /* 0x0348d00800008388 */ /* 0x0045e20000000c00 */
[----:B------:R-:W-:Y:S06]  /*1a7f0*/  BAR.ARV 0x5, 0x180 ;  /* 0x0146000000007b1d */ /* 0x000fec0000002000 */
.L_x_636:
[----:B--2---:R-:W2:Y:S01]  /*1a800*/  LDL R0, [R1+0xc] ;  /* 0x00000c0001007983 */ /* 0x004ea20000100800 */
[----:B------:R-:W-:Y:S01]  /*1a810*/  ULDC UR4, c[0x0][0xc3c] ;  /* 0x00030f0000047ab9 */ /* 0x000fe20000000800 */
[----:B------:R-:W-:Y:S01]  /*1a820*/  IMAD.MOV.U32 R19, RZ, RZ, RZ ;  /* 0x000000ffff137224 */ /* 0x000fe200078e00ff */
[----:B--2---:R-:W-:Y:S01]  /*1a830*/  ISETP.GE.AND P0, PT, R0, UR4, PT ;  /* 0x0000000400007c0c */ /* 0x004fe2000bf06270 */
[----:B------:R-:W-:-:S05]  /*1a840*/  IMAD.MOV.U32 R0, RZ, RZ, 0x1 ;  /* 0x00000001ff007424 */ /* 0x000fca00078e00ff */
[----:B------:R2:W-:Y:S04]  /*1a850*/  STL [R1+0x1c], R0 ;  /* 0x00001c0001007387 */ /* 0x0005e80000100800 */
[----:B------:R2:W-:Y:S03]  /*1a860*/  STL [R1+0x64], RZ ;  /* 0x000064ff01007387 */ /* 0x0005e60000100800 */
[----:B------:R-:W-:Y:S05]  /*1a870*/  @P0 BRA `(.L_x_642) ;  /* 0x0000007000440947 */ /* 0x000fea0003800000 */
[----:B--2---:R-:W2:Y:S04]  /*1a880*/  LDL R0, [R1+0x88] ;  /* 0x0000880001007983 */ /* 0x004ea80000100800 */
[----:B------:R-:W3:Y:S01]  /*1a890*/  LDL.LU R4, [R1+0x10] ;  /* 0x0000100001047983 */ /* 0x000ee20000300800 */
[----:B------:R-:W4:Y:S01]  /*1a8a0*/  S2UR UR5, SR_CgaCtaId ;  /* 0x00000000000579c3 */ /* 0x000f220000008800 */
[----:B------:R-:W-:Y:S01]  /*1a8b0*/  LOP3.LUT R5, R6, 0x7f, RZ, 0xc0, !PT ;  /* 0x0000007f06057812 */ /* 0x000fe200078ec0ff */
[----:B------:R-:W-:Y:S01]  /*1a8c0*/  UMOV UR4, 0x400 ;  /* 0x0000040000047882 */ /* 0x000fe20000000000 */
[----:B------:R-:W-:Y:S01]  /*1a8d0*/  BSSY B8, `(.L_x_642) ;  /* 0x000070b000087945 */ /* 0x000fe20003800000 */
[----:B------:R-:W-:Y:S01]  /*1a8e0*/  IMAD.MOV.U32 R19, RZ, RZ, RZ ;  /* 0x000000ffff137224 */ /* 0x000fe200078e00ff */
[C---:B------:R-:W-:Y:S01]  /*1a8f0*/  ISETP.NE.AND P1, PT, R5.reuse, RZ, PT ;  /* 0x000000ff0500720c */ /* 0x040fe20003f25270 */
[----:B0-----:R-:W-:Y:S01]  /*1a900*/  IMAD.SHL.U32 R2, R5, 0x8, RZ ;  /* 0x0000000805027824 */ /* 0x001fe200078e00ff */
[----:B------:R-:W-:Y:S01]  /*1a910*/  ULDC.64 UR36, c[0x0][0x198] ;  /* 0x0000660000247ab9 */ /* 0x000fe20000000a00 */
[----:B------:R-:W-:Y:S01]  /*1a920*/  ULDC UR39, c[0x0][0xc] ;  /* 0x0000030000277ab9 */ /* 0x000fe20000000800 */
[----:B----4-:R-:W-:-:S06]  /*1a930*/  ULEA UR4, UR5, UR4, 0x18 ;  /* 0x0000000405047291 */ /* 0x010fcc000f8ec03f */
[----:B------:R-:W-:Y:S01]  /*1a940*/  IMAD.U32 R18, RZ, RZ, UR4 ;  /* 0x00000004ff127e24 */ /* 0x000fe2000f8e00ff */
[----:B--2---:R-:W-:Y:S01]  /*1a950*/  R2UR UR6, R0 ;  /* 0x00000000000672ca */ /* 0x004fe200000e0000 */
[----:B------:R-:W-:Y:S01]  /*1a960*/  IMAD.SHL.U32 R0, R6, 0x8, RZ ;  /* 0x0000000806007824 */ /* 0x000fe200078e00ff */
[----:B---3--:R-:W-:-:S04]  /*1a970*/  LOP3.LUT R4, R4, 0xfffffffd, RZ, 0xc0, !PT ;  /* 0xfffffffd04047812 */ /* 0x008fc800078ec0ff */
[----:B------:R-:W-:Y:S02]  /*1a980*/  LOP3.LUT R3, R0, 0x1f8, RZ, 0xc0, !PT ;  /* 0x000001f800037812 */ /* 0x000fe400078ec0ff */
[----:B------:R-:W-:Y:S02]  /*1a990*/  @P1 LOP3.LUT R4, R4, 0x2, RZ, 0xfc, !PT ;  /* 0x0000000204041812 */ /* 0x000fe400078efcff */
[----:B------:R-:W-:Y:S02]  /*1a9a0*/  LOP3.LUT R3, R3, 0x38, R6, 0x78, !PT ;  /* 0x0000003803037812 */ /* 0x000fe400078e7806 */
[----:B------:R-:W-:Y:S01]  /*1a9b0*/  LOP3.LUT R4, R4, 0xfffffffe, RZ, 0xc0, !PT ;  /* 0xfffffffe04047812 */ /* 0x000fe200078ec0ff */
[----:B------:R-:W-:Y:S01]  /*1a9c0*/  ULOP3.LUT UR38, UR6, 0x2, URZ, 0xfc, !UPT ;  /* 0x0000000206267892 */ /* 0x000fe2000f8efc3f */
[----:B------:R-:W-:Y:S02]  /*1a9d0*/  LOP3.LUT R3, R3, 0x200, R2, 0xf8, !PT ;  /* 0x0000020003037812 */ /* 0x000fe400078ef802 */
[C---:B------:R-:W-:Y:S01]  /*1a9e0*/  LOP3.LUT P0, R2, R6.reuse, 0x1f, RZ, 0xc0, !PT ;  /* 0x0000001f06027812 */ /* 0x040fe2000780c0ff */
[----:B------:R-:W-:Y:S01]  /*1a9f0*/  IMAD.SHL.U32 R6, R6, 0x10, RZ ;  /* 0x0000001006067824 */ /* 0x000fe200078e00ff */
[----:B------:R-:W-:-:S03]  /*1aa00*/  LOP3.LUT R0, R0, 0x38, RZ, 0xc0, !PT ;  /* 0x0000003800007812 */ /* 0x000fc600078ec0ff */
[----:B------:R0:W-:Y:S08]  /*1aa10*/  STL [R1+0x2c], R2 ;  /* 0x00002c0201007387 */ /* 0x0001f00000100800 */
[----:B------:R-:W-:Y:S02]  /*1aa20*/  @P0 LOP3.LUT R4, R4, 0x1, RZ, 0xfc, !PT ;  /* 0x0000000104040812 */ /* 0x000fe400078efcff */
[----:B------:R-:W-:-:S02]  /*1aa30*/  ISETP.NE.OR P0, PT, R5, RZ, !P0 ;  /* 0x000000ff0500720c */ /* 0x000fc40004705670 */
[----:B0-----:R-:W-:Y:S02]  /*1aa40*/  SHF.R.U32.HI R2, RZ, 0x3, R5 ;  /* 0x00000003ff027819 */ /* 0x001fe40000011605 */
[----:B------:R-:W-:Y:S02]  /*1aa50*/  LOP3.LUT R4, R4, 0xfffffff7, RZ, 0xc0, !PT ;  /* 0xfffffff704047812 */ /* 0x000fe400078ec0ff */
[----:B------:R-:W-:Y:S01]  /*1aa60*/  LOP3.LUT R5, R2, 0x70, R6, 0xf8, !PT ;  /* 0x0000007002057812 */ /* 0x000fe200078ef806 */
[----:B------:R-:W-:Y:S02]  /*1aa70*/  IMAD R2, R3, 0x2, R18 ;  /* 0x0000000203027824 */ /* 0x000fe400078e0212 */
[----:B------:R-:W-:-:S03]  /*1aa80*/  IMAD.MOV.U32 R3, RZ, RZ, 0x1 ;  /* 0x00000001ff037424 */ /* 0x000fc600078e00ff */
[----:B------:R0:W-:Y:S01]  /*1aa90*/  STL [R1+0x30], R2 ;  /* 0x0000300201007387 */ /* 0x0001e20000100800 */
[----:B------:R-:W-:-:S03]  /*1aaa0*/  @P0 LOP3.LUT R4, R4, 0x8, RZ, 0xfc, !PT ;  /* 0x0000000804040812 */ /* 0x000fc600078efcff */
[----:B------:R-:W-:Y:S04]  /*1aab0*/  STL [R1+0x64], RZ ;  /* 0x000064ff01007387 */ /* 0x000fe80000100800 */
[----:B------:R-:W-:Y:S01]  /*1aac0*/  STL [R1+0x10], R4 ;  /* 0x0000100401007387 */ /* 0x000fe20000100800 */
[----:B0-----:R-:W-:-:S05]  /*1aad0*/  IMAD.MOV.U32 R2, RZ, RZ, 0x1 ;  /* 0x00000001ff027424 */ /* 0x001fca00078e00ff */
[----:B------:R0:W-:Y:S04]  /*1aae0*/  STL [R1+0x24], R2 ;  /* 0x0000240201007387 */ /* 0x0001e80000100800 */
[----:B------:R2:W-:Y:S04]  /*1aaf0*/  STL [R1+0x14], RZ ;  /* 0x000014ff01007387 */ /* 0x0005e80000100800 */
[----:B------:R2:W-:Y:S01]  /*1ab00*/  STL [R1+0x1c], R3 ;  /* 0x00001c0301007387 */ /* 0x0005e20000100800 */
[C---:B0-----:R-:W-:Y:S02]  /*1ab10*/  LOP3.LUT R2, R0.reuse, 0x40, RZ, 0xfc, !PT ;  /* 0x0000004000027812 */ /* 0x041fe400078efcff */
[----:B------:R-:W-:-:S07]  /*1ab20*/  LOP3.LUT R0, R0, 0x80, RZ, 0xfc, !PT ;  /* 0x0000008000007812 */ /* 0x000fce00078efcff */
.L_x_788:
[----:B------:R-:W3:Y:S01]  /*1ab30*/  LDL R0, [R1+0xc] ;  /* 0x00000c0001007983 */ /* 0x000ee20000100800 */
[----:B--2---:R-:W3:Y:S01]  /*1ab40*/  LDC.64 R2, c[0x0][0xc88] ;  /* 0x00032200ff027b82 */ /* 0x004ee20000000a00 */
[----:B------:R-:W-:Y:S05]  /*1ab50*/  YIELD ;  /* 0x0000000000007946 */ /* 0x000fea0003800000 */
[----:B------:R-:W-:Y:S01]  /*1ab60*/  ULDC.64 UR4, c[0x0][0xa28] ;  /* 0x00028a0000047ab9 */ /* 0x000fe20000000a00 */
[----:B------:R-:W-:Y:S01]  /*1ab70*/  ULDC.64 UR10, c[0x0][0xa18] ;  /* 0x00028600000a7ab9 */ /* 0x000fe20000000a00 */
[----:B------:R-:W-:Y:S01]  /*1ab80*/  ISETP.NE.U32.AND P0, PT, RZ, UR4, PT ;  /* 0x00000004ff007c0c */ /* 0x000fe2000bf05070 */
[----:B------:R-:W-:Y:S01]  /*1ab90*/  ULDC.64 UR6, c[0x0][0xa08] ;  /* 0x0002820000067ab9 */ /* 0x000fe20000000a00 */
[----:B---3--:R-:W-:Y:S01]  /*1aba0*/  IMAD.WIDE R2, R0, 0x4, R2 ;  /* 0x0000000400027825 */ /* 0x008fe200078e0202 */
[----:B------:R-:W-:-:S04]  /*1abb0*/  ULDC.64 UR8, c[0x0][0xa10] ;  /* 0x0002840000087ab9 */ /* 0x000fc80000000a00 */
[----:B------:R-:W2:Y:S01]  /*1abc0*/  LDG.E R15, desc[UR56][R2.64] ;  /* 0x00000038020f7981 */ /* 0x000ea2000c1e1900 */
[----:B------:R-:W-:Y:S01]  /*1abd0*/  ISETP.NE.AND.EX P0, PT, RZ, UR5, PT, P0 ;  /* 0x00000005ff007c0c */ /* 0x000fe2000bf05300 */
[----:B------:R-:W-:Y:S01]  /*1abe0*/  IMAD.MOV.U32 R0, RZ, RZ, RZ ;  /* 0x000000ffff007224 */ /* 0x000fe200078e00ff */
[----:B------:R-:W-:-:S04]  /*1abf0*/  ISETP.NE.U32.AND P3, PT, RZ, UR10, PT ;  /* 0x0000000aff007c0c */ /* 0x000fc8000bf65070 */
[----:B------:R-:W-:Y:S01]  /*1ac00*/  ISETP.NE.AND.EX P3, PT, RZ, UR11, PT, P3 ;  /* 0x0000000bff007c0c */ /* 0x000fe2000bf65330 */
[----:B------:R-:W-:Y:S01]  /*1ac10*/  IMAD.MOV.U32 R12, RZ, RZ, RZ ;  /* 0x000000ffff0c7224 */ /* 0x000fe200078e00ff */
[----:B012---:R-:W-:Y:S01]  /*1ac20*/  SHF.R.S32.HI R4, RZ, 0x1f, R15 ;  /* 0x0000001fff047819 */ /* 0x007fe2000001140f */
[----:B------:R-:W-:-:S04]  /*1ac30*/  IMAD.SHL.U32 R14, R15, 0x4, RZ ;  /* 0x000000040f0e7824 */ /* 0x000fc800078e00ff */
[C---:B------:R-:W-:Y:S01]  /*1ac40*/  @P0 LEA R2, P1, R15.reuse, UR4, 0x2 ;  /* 0x000000040f020c11 */ /* 0x040fe2000f8210ff */
[----:B------:R-:W-:Y:S01]  /*1ac50*/  STL [R1+0x38], R15 ;  /* 0x0000380f01007387 */ /* 0x000fe20000100800 */
[C-C-:B------:R-:W-:Y:S02]  /*1ac60*/  SHF.L.U64.HI R13, R15.reuse, 0x2, R4.reuse ;  /* 0x000000020f0d7819 */ /* 0x140fe40000010204 */
[----:B------:R-:W-:Y:S01]  /*1ac70*/  @P0 LEA.HI.X R3, R15, UR5, R4, 0x2, P1 ;  /* 0x000000050f030c11 */ /* 0x000fe200088f1404 */
[----:B------:R-:W-:Y:S01]  /*1ac80*/  ULDC.64 UR4, c[0x0][0xa00] ;  /* 0x0002800000047ab9 */ /* 0x000fe20000000a00 */
[C---:B-1----:R-:W-:Y:S01]  /*1ac90*/  @P3 IADD3 R8, P1, R14.reuse, UR10, RZ ;  /* 0x0000000a0e083c10 */ /* 0x042fe2000ff3e0ff */
[----:B------:R0:W-:Y:S03]  /*1aca0*/  STL [R1+0x58], R4 ;  /* 0x0000580401007387 */ /* 0x0001e60000100800 */
[----:B------:R-:W-:Y:S01]  /*1acb0*/  @P3 IADD3.X R9, R13, UR11, RZ, P1, !PT ;  /* 0x0000000b0d093c10 */ /* 0x000fe20008ffe4ff */
[----:B------:R1:W5:Y:S01]  /*1acc0*/  @P0 LDG.E R0, desc[UR56][R2.64] ;  /* 0x0000003802000981 */ /* 0x000362000c1e1900 */
[----:B------:R-:W-:-:S02]  /*1acd0*/  IADD3 R6, P1, R14, UR6, RZ ;  /* 0x000000060e067c10 */ /* 0x000fc4000ff3e0ff */
[----:B------:R-:W-:Y:S02]  /*1ace0*/  CS2R R10, SRZ ;  /* 0x00000000000a7805 */ /* 0x000fe4000001ff00 */
[----:B------:R-:W-:Y:S01]  /*1acf0*/  ISETP.NE.U32.AND P2, PT, RZ, UR6, PT ;  /* 0x00000006ff007c0c */ /* 0x000fe2000bf45070 */
[----:B------:R-:W-:Y:S01]  /*1ad00*/  STL [R1+0x28], R14 ;  /* 0x0000280e01007387 */ /* 0x000fe20000100800 */
[----:B------:R-:W-:Y:S02]  /*1ad10*/  IADD3.X R7, R13, UR7, RZ, P1, !PT ;  /* 0x000000070d077c10 */ /* 0x000fe40008ffe4ff */
[----:B------:R-:W-:Y:S01]  /*1ad20*/  ISETP.NE.U32.AND P1, PT, RZ, UR4, PT ;  /* 0x00000004ff007c0c */ /* 0x000fe2000bf25070 */
[----:B------:R-:W-:Y:S01]  /*1ad30*/  STL [R1+0x3c], R13 ;  /* 0x00003c0d01007387 */ /* 0x000fe20000100800 */
[----:B------:R-:W-:Y:S02]  /*1ad40*/  ISETP.NE.AND.EX P2, PT, RZ, UR7, PT, P2 ;  /* 0x00000007ff007c0c */ /* 0x000fe4000bf45320 */
[----:B------:R-:W-:-:S02]  /*1ad50*/  ISETP.NE.AND.EX P1, PT, RZ, UR5, PT, P1 ;  /* 0x00000005ff007c0c */ /* 0x000fc4000bf25310 */
[----:B-1----:R-:W-:-:S04]  /*1ad60*/  IADD3 R2, P0, R14, UR4, RZ ;  /* 0x000000040e027c10 */ /* 0x002fc8000ff1e0ff */
[----:B------:R-:W-:Y:S01]  /*1ad70*/  IADD3.X R3, R13, UR5, RZ, P0, !PT ;  /* 0x000000050d037c10 */ /* 0x000fe200087fe4ff */
[----:B------:R-:W-:Y:S01]  /*1ad80*/  ULDC UR4, c[0x0][0x288] ;  /* 0x0000a20000047ab9 */ /* 0x000fe20000000800 */
[----:B0-----:R-:W-:-:S03]  /*1ad90*/  IADD3 R4, P0, R14, UR8, RZ ;  /* 0x000000080e047c10 */ /* 0x001fc6000ff1e0ff */
[----:B------:R-:W5:Y:S01]  /*1ada0*/  @P2 LDG.E R11, desc[UR56][R6.64] ;  /* 0x00000038060b2981 */ /* 0x000f62000c1e1900 */
[----:B------:R-:W-:Y:S02]  /*1adb0*/  IADD3.X R5, R13, UR9, RZ, P0, !PT ;  /* 0x000000090d057c10 */ /* 0x000fe400087fe4ff */
[----:B------:R-:W-:Y:S01]  /*1adc0*/  ISETP.NE.U32.AND P0, PT, RZ, UR8, PT ;  /* 0x00000008ff007c0c */ /* 0x000fe2000bf05070 */
[----:B------:R-:W2:Y:S03]  /*1add0*/  @P1 LDG.E R12, desc[UR56][R2.64] ;  /* 0x00000038020c1981 */ /* 0x000ea6000c1e1900 */
[----:B------:R-:W-:-:S13]  /*1ade0*/  ISETP.NE.AND.EX P0, PT, RZ, UR9, PT, P0 ;  /* 0x00000009ff007c0c */ /* 0x000fda000bf05300 */
[----:B------:R-:W5:Y:S04]  /*1adf0*/  @P0 LDG.E R10, desc[UR56][R4.64] ;  /* 0x00000038040a0981 */ /* 0x000f68000c1e1900 */
[----:B--2---:R0:W-:Y:S02]  /*1ae00*/  STL [R1+0x4c], R12 ;  /* 0x00004c0c01007387 */ /* 0x0041e40000100800 */
[----:B0-----:R-:W-:Y:S01]  /*1ae10*/  IMAD.U32 R12, RZ, RZ, UR4 ;  /* 0x00000004ff0c7e24 */ /* 0x001fe2000f8e00ff */
[----:B------:R-:W-:-:S05]  /*1ae20*/  ULDC.64 UR4, c[0x0][0x418] ;  /* 0x0001060000047ab9 */ /* 0x000fca0000000a00 */
[----:B------:R0:W2:Y:S01]  /*1ae30*/  @P3 LDG.E R12, desc[UR56][R8.64] ;  /* 0x00000038080c3981 */ /* 0x0000a2000c1e1900 */
[----:B------:R-:W-:-:S03]  /*1ae40*/  UISETP.NE.U32.AND UP0, UPT, UR4, URZ, UPT ;  /* 0x0000003f0400728c */ /* 0x000fc6000bf05070 */
[----:B------:R-:W-:Y:S01]  /*1ae50*/  ULDC UR4, c[0x0][0x424] ;  /* 0x0001090000047ab9 */ /* 0x000fe20000000800 */
[----:B------:R-:W-:-:S03]  /*1ae60*/  UISETP.NE.AND.EX UP0, UPT, UR5, URZ, UPT, UP0 ;  /* 0x0000003f0500728c */ /* 0x000fc6000bf05300 */
[----:B------:R-:W-:Y:S01]  /*1ae70*/  ULDC UR5, c[0x0][0x2f0] ;  /* 0x0000bc0000057ab9 */ /* 0x000fe20000000800 */
[----:B------:R-:W-:-:S04]  /*1ae80*/  USEL UR4, UR4, 0x1, UP0 ;  /* 0x0000000104047887 */ /* 0x000fc80008000000 */
[----:B------:R-:W-:-:S03]  /*1ae90*/  UIMAD UR4, UR4, UR5, URZ ;  /* 0x00000005040472a4 */ /* 0x000fc6000f8e023f */
[----:B------:R-:W-:Y:S02]  /*1aea0*/  ULDC UR5, c[0x0][0x348] ;  /* 0x0000d20000057ab9 */ /* 0x000fe40000000800 */
[----:B0-----:R-:W-:Y:S02]  /*1aeb0*/  IMAD.U32 R9, RZ, RZ, UR5 ;  /* 0x00000005ff097e24 */ /* 0x001fe4000f8e00ff */
[----:B------:R-:W-:Y:S01]  /*1aec0*/  IMAD.U32 R8, RZ, RZ, UR4 ;  /* 0x00000004ff087e24 */ /* 0x000fe2000f8e00ff */
[----:B--2---:R0:W-:Y:S01]  /*1aed0*/  STL [R1+0x5c], R12 ;  /* 0x00005c0c01007387 */ /* 0x0041e20000100800 */
[----:B------:R-:W-:Y:S05]  /*1aee0*/  @P3 BRA `(.L_x_643) ;  /* 0x0000000000143947 */ /* 0x000fea0003800000 */
[----:B------:R-:W-:Y:S05]  /*1aef0*/  @!P1 BRA `(.L_x_643) ;  /* 0x0000000000109947 */ /* 0x000fea0003800000 */
[----:B0-----:R-:W2:Y:S04]  /*1af00*/  LDG.E R12, desc[UR56][R2.64] ;  /* 0x00000038020c7981 */ /* 0x001ea8000c1e1900 */
[----:B------:R-:W2:Y:S02]  /*1af10*/  LDG.E R2, desc[UR56][R2.64+0x4] ;  /* 0x0000043802027981 */ /* 0x000ea4000c1e1900 */
[----:B--2---:R-:W-:-:S05]  /*1af20*/  IMAD.IADD R2, R2, 0x1, -R12 ;  /* 0x0000000102027824 */ /* 0x004fca00078e0a0c */
[----:B------:R1:W-:Y:S02]  /*1af30*/  STL [R1+0x5c], R2 ;  /* 0x00005c0201007387 */ /* 0x0003e40000100800 */
.L_x_643:
[----:B------:R-:W2:Y:S01]  /*1af40*/  LDL.LU R3, [R1+0x8] ;  /* 0x0000080001037983 */ /* 0x000ea20000300800 */
[----:B0-----:R-:W-:Y:S01]  /*1af50*/  IMAD.MOV.U32 R12, RZ, RZ, R15 ;  /* 0x000000ffff0c7224 */ /* 0x001fe200078e000f */
[----:B------:R-:W-:Y:S02]  /*1af60*/  ULDC.64 UR4, c[0x0][0xa20] ;  /* 0x0002880000047ab9 */ /* 0x000fe40000000a00 */
[----:B------:R-:W-:Y:S02]  /*1af70*/  ISETP.NE.U32.AND P1, PT, RZ, UR4, PT ;  /* 0x00000004ff007c0c */ /* 0x000fe4000bf25070 */
[----:B------:R0:W-:Y:S02]  /*1af80*/  STL [R1+0x18], R12 ;  /* 0x0000180c01007387 */ /* 0x0001e40000100800 */
[----:B------:R-:W-:Y:S02]  /*1af90*/  ISETP.NE.AND.EX P1, PT, RZ, UR5, PT, P1 ;  /* 0x00000005ff007c0c */ /* 0x000fe4000bf25310 */
[----:B--2---:R-:W-:-:S02]  /*1afa0*/  LOP3.LUT R17, R3, 0xff000000, RZ, 0xc0, !PT ;  /* 0xff00000003117812 */ /* 0x004fc400078ec0ff */
[C---:B-1----:R-:W-:Y:S02]  /*1afb0*/  LOP3.LUT R2, R3.reuse, 0xff0000, RZ, 0xc0, !PT ;  /* 0x00ff000003027812 */ /* 0x042fe400078ec0ff */
[----:B------:R-:W-:Y:S02]  /*1afc0*/  SHF.R.U32.HI R17, RZ, 0x8, R17 ;  /* 0x00000008ff117819 */ /* 0x000fe40000011611 */
[----:B------:R-:W-:Y:S02]  /*1afd0*/  LOP3.LUT R16, R3, 0xffff, RZ, 0xc0, !PT ;  /* 0x0000ffff03107812 */ /* 0x000fe400078ec0ff */
[----:B------:R-:W-:Y:S01]  /*1afe0*/  LEA.HI R17, R2, R17, RZ, 0x10 ;  /* 0x0000001102117211 */ /* 0x000fe200078f80ff */
[----:B-----5:R-:W-:-:S05]  /*1aff0*/  IMAD.IADD R2, R11, 0x1, R0 ;  /* 0x000000010b027824 */ /* 0x020fca00078e0200 */
[----:B------:R0:W-:Y:S01]  /*1b000*/  STL [R1+0x20], R2 ;  /* 0x0000200201007387 */ /* 0x0001e20000100800 */
[----:B------:R-:W-:Y:S05]  /*1b010*/  @!P1 BRA `(.L_x_644) ;  /* 0x0000000000109947 */ /* 0x000fea0003800000 */
[----:B0-----:R-:W-:-:S04]  /*1b020*/  IADD3 R2, P1, R14, UR4, RZ ;  /* 0x000000040e027c10 */ /* 0x001fc8000ff3e0ff */
[----:B------:R-:W-:-:S05]  /*1b030*/  IADD3.X R3, R13, UR5, RZ, P1, !PT ;  /* 0x000000050d037c10 */ /* 0x000fca0008ffe4ff */
[----:B------:R0:W5:Y:S01]  /*1b040*/  LDG.E R8, desc[UR56][R2.64] ;  /* 0x0000003802087981 */ /* 0x000162000c1e1900 */
[----:B------:R-:W-:Y:S05]  /*1b050*/  BRA `(.L_x_645) ;  /* 0x0000000000107947 */ /* 0x000fea0003800000 */
.L_x_644:
[----:B------:R-:W-:Y:S05]  /*1b060*/  @!P2 BRA `(.L_x_645) ;  /* 0x00000000000ca947 */ /* 0x000fea0003800000 */
[----:B------:R-:W2:Y:S04]  /*1b070*/  LDG.E R8, desc[UR56][R6.64] ;  /* 0x0000003806087981 */ /* 0x000ea8000c1e1900 */
[----:B------:R-:W2:Y:S02]  /*1b080*/  LDG.E R6, desc[UR56][R6.64+0x4] ;  /* 0x0000043806067981 */ /* 0x000ea4000c1e1900 */
[----:B--2---:R-:W-:-:S07]  /*1b090*/  IMAD.IADD R8, R6, 0x1, -R8 ;  /* 0x0000000106087824 */ /* 0x004fce00078e0a08 */
.L_x_645:
[----:B-----5:R-:W-:Y:S01]  /*1b0a0*/  IMAD.IADD R6, R8, 0x1, -R0 ;  /* 0x0000000108067824 */ /* 0x020fe200078e0a00 */
[----:B0-----:R-:W2:Y:S04]  /*1b0b0*/  LDL.LU R3, [R1+0x10] ;  /* 0x0000100001037983 */ /* 0x001ea80000300800 */
[----:B------:R-:W3:Y:S04]  /*1b0c0*/  @P0 LDG.E R0, desc[UR56][R4.64] ;  /* 0x0000003804000981 */ /* 0x000ee8000c1e1900 */
[----:B------:R-:W3:Y:S01]  /*1b0d0*/  @P0 LDG.E R4, desc[UR56][R4.64+0x4] ;  /* 0x0000043804040981 */ /* 0x000ee2000c1e1900 */
[----:B------:R-:W-:Y:S01]  /*1b0e0*/  LOP3.LUT R13, R17, 0xff, RZ, 0xc0, !PT ;  /* 0x000000ff110d7812 */ /* 0x000fe200078ec0ff */
[----:B------:R-:W-:Y:S01]  /*1b0f0*/  BSSY B0, `(.L_x_646) ;  /* 0x000002d000007945 */ /* 0x000fe20003800000 */
[----:B------:R-:W-:-:S03]  /*1b100*/  SHF.R.U32.HI R17, RZ, 0x10, R17 ;  /* 0x00000010ff117819 */ /* 0x000fc60000011611 */
[----:B------:R0:W-:Y:S01]  /*1b110*/  STL [R1+0x60], R13 ;  /* 0x0000600d01007387 */ /* 0x0001e20000100800 */
        /* <DEDUP_REMOVED lines=10> */
[----:B------:R0:W-:Y:S04]  /*1b1c0*/  STL [R1+0x10], R3 ;  /* 0x0000100301007387 */ /* 0x0001e80000100800 */
[----:B------:R0:W-:Y:S01]  /*1b1d0*/  STL [R1+0x40], R11 ;  /* 0x0000400b01007387 */ /* 0x0001e20000100800 */
[----:B------:R-:W-:Y:S05]  /*1b1e0*/  @!P1 BRA `(.L_x_647) ;  /* 0x0000000000749947 */ /* 0x000fea0003800000 */
[----:B------:R-:W-:Y:S01]  /*1b1f0*/  ISETP.NE.AND P1, PT, R17, RZ, PT ;  /* 0x000000ff1100720c */ /* 0x000fe20003f25270 */
[----:B------:R-:W-:-:S03]  /*1b200*/  ULDC UR4, c[0x0][0x9f0] ;  /* 0x00027c0000047ab9 */ /* 0x000fc60000000800 */
[----:B------:R-:W-:-:S04]  /*1b210*/  SEL R2, R17, UR4, P1 ;  /* 0x0000000411027c07 */ /* 0x000fc80008800000 */
[----:B0-----:R-:W-:-:S04]  /*1b220*/  IABS R3, R2 ;  /* 0x0000000200037213 */ /* 0x001fc80000000000 */
[----:B------:R-:W0:Y:S08]  /*1b230*/  I2F.RP R4, R3 ;  /* 0x0000000300047306 */ /* 0x000e300000209400 */
[----:B0-----:R-:W0:Y:S02]  /*1b240*/  MUFU.RCP R4, R4 ;  /* 0x0000000400047308 */ /* 0x001e240000001000 */
[----:B0-----:R-:W-:-:S06]  /*1b250*/  VIADD R4, R4, 0xffffffe ;  /* 0x0ffffffe04047836 */ /* 0x001fcc0000000000 */
[----:B------:R0:W1:Y:S02]  /*1b260*/  F2I.FTZ.U32.TRUNC.NTZ R5, R4 ;  /* 0x0000000400057305 */ /* 0x000064000021f000 */
[----:B0-----:R-:W-:Y:S02]  /*1b270*/  IMAD.MOV.U32 R4, RZ, RZ, RZ ;  /* 0x000000ffff047224 */ /* 0x001fe400078e00ff */
[----:B-1----:R-:W-:-:S04]  /*1b280*/  IMAD.MOV R0, RZ, RZ, -R5 ;  /* 0x000000ffff007224 */ /* 0x002fc800078e0a05 */
[----:B------:R-:W-:-:S04]  /*1b290*/  IMAD R0, R0, R3, RZ ;  /* 0x0000000300007224 */ /* 0x000fc800078e02ff */
[----:B------:R-:W-:Y:S01]  /*1b2a0*/  IMAD.HI.U32 R8, R5, R0, R4 ;  /* 0x0000000005087227 */ /* 0x000fe200078e0004 */
[----:B------:R-:W-:Y:S02]  /*1b2b0*/  IABS R0, R2 ;  /* 0x0000000200007213 */ /* 0x000fe40000000000 */
[----:B------:R-:W-:-:S03]  /*1b2c0*/  IADD3 R5, R2, -0x1, R11 ;  /* 0xffffffff02057810 */ /* 0x000fc60007ffe00b */
[----:B------:R-:W-:Y:S01]  /*1b2d0*/  IMAD.MOV R0, RZ, RZ, -R0 ;  /* 0x000000ffff007224 */ /* 0x000fe200078e0a00 */
[----:B------:R-:W-:Y:S02]  /*1b2e0*/  IABS R4, R5 ;  /* 0x0000000500047213 */ /* 0x000fe40000000000 */
[----:B------:R-:W-:Y:S01]  /*1b2f0*/  LOP3.LUT R5, R5, R2, RZ, 0x3c, !PT ;  /* 0x0000000205057212 */ /* 0x000fe200078e3cff */
[----:B------:R-:W-:Y:S02]  /*1b300*/  IMAD.MOV.U32 R7, RZ, RZ, R0 ;  /* 0x000000ffff077224 */ /* 0x000fe400078e0000 */
[----:B------:R-:W-:-:S04]  /*1b310*/  IMAD.HI.U32 R0, R8, R4, RZ ;  /* 0x0000000408007227 */ /* 0x000fc800078e00ff */
[----:B------:R-:W-:-:S05]  /*1b320*/  IMAD R4, R0, R7, R4 ;  /* 0x0000000700047224 */ /* 0x000fca00078e0204 */
[----:B------:R-:W-:-:S13]  /*1b330*/  ISETP.GT.U32.AND P1, PT, R3, R4, PT ;  /* 0x000000040300720c */ /* 0x000fda0003f24070 */
[----:B------:R-:W-:Y:S02]  /*1b340*/  @!P1 IMAD.IADD R4, R4, 0x1, -R3 ;  /* 0x0000000104049824 */ /* 0x000fe400078e0a03 */
[----:B------:R-:W-:-:S03]  /*1b350*/  @!P1 VIADD R0, R0, 0x1 ;  /* 0x0000000100009836 */ /* 0x000fc60000000000 */
[----:B------:R-:W-:-:S13]  /*1b360*/  ISETP.GE.U32.AND P1, PT, R4, R3, PT ;  /* 0x000000030400720c */ /* 0x000fda0003f26070 */
[----:B------:R-:W-:Y:S01]  /*1b370*/  @P1 VIADD R0, R0, 0x1 ;  /* 0x0000000100001836 */ /* 0x000fe20000000000 */
[----:B------:R-:W-:-:S13]  /*1b380*/  ISETP.GE.AND P1, PT, R5, RZ, PT ;  /* 0x000000ff0500720c */ /* 0x000fda0003f26270 */
[----:B------:R-:W-:Y:S01]  /*1b390*/  @!P1 IMAD.MOV R0, RZ, RZ, -R0 ;  /* 0x000000ffff009224 */ /* 0x000fe200078e0a00 */
[----:B------:R-:W-:-:S13]  /*1b3a0*/  ISETP.NE.AND P1, PT, R2, RZ, PT ;  /* 0x000000ff0200720c */ /* 0x000fda0003f25270 */
[----:B------:R-:W-:-:S07]  /*1b3b0*/  @!P1 LOP3.LUT R0, RZ, R2, RZ, 0x33, !PT ;  /* 0x00000002ff009212 */ /* 0x000fce00078e33ff */
.L_x_647:
[----:B------:R-:W-:Y:S05]  /*1b3c0*/  BSYNC B0 ;  /* 0x0000000000007941 */ /* 0x000fea0003800000 */
.L_x_646:
[----:B------:R-:W-:Y:S01]  /*1b3d0*/  IMAD R2, R13, R0, RZ ;  /* 0x000000000d027224 */ /* 0x000fe200078e02ff */
[----:B------:R-:W-:Y:S01]  /*1b3e0*/  BSSY B0, `(.L_x_648) ;  /* 0x0000142000007945 */ /* 0x000fe20003800000 */
[----:B------:R-:W-:-:S03]  /*1b3f0*/  PLOP3.LUT P5, PT, PT, PT, PT, 0x80, 0x0 ;  /* 0x000000000000781c */ /* 0x000fc60003faf070 */
[C---:B------:R-:W-:Y:S01]  /*1b400*/  VIADDMNMX R0, R2.reuse, R0, R11, PT ;  /* 0x0000000002007246 */ /* 0x040fe2000380010b */
[----:B------:R-:W-:-:S04]  /*1b410*/  IMAD R2, R2, 0x80, -R6 ;  /* 0x0000008002027824 */ /* 0x000fc800078e0a06 */
[----:B------:R-:W-:Y:S01]  /*1b420*/  IMAD R6, R0, 0x80, -R6 ;  /* 0x0000008000067824 */ /* 0x000fe200078e0a06 */
[----:B------:R-:W-:-:S04]  /*1b430*/  VIMNMX R2, RZ, R2, !PT ;  /* 0x00000002ff027248 */ /* 0x000fc80007fe0100 */
[----:B------:R-:W-:-:S04]  /*1b440*/  VIMNMX R9, R6, R9, PT ;  /* 0x0000000906097248 */ /* 0x000fc80003fe0100 */
[----:B------:R-:W-:-:S13]  /*1b450*/  ISETP.GT.AND P1, PT, R9, R2, PT ;  /* 0x000000020900720c */ /* 0x000fda0003f24270 */
[----:B------:R-:W-:Y:S01]  /*1b460*/  @P1 VIADD R0, R9, 0x7f ;  /* 0x0000007f09001836 */ /* 0x000fe20000000000 */
[----:B------:R-:W-:-:S04]  /*1b470*/  SHF.R.U32.HI R9, RZ, 0x7, R2 ;  /* 0x00000007ff097819 */ /* 0x000fc80000011602 */
[----:B------:R-:W-:Y:S01]  /*1b480*/  @P1 SHF.R.S32.HI R2, RZ, 0x1f, R0 ;  /* 0x0000001fff021819 */ /* 0x000fe20000011400 */
[----:B------:R-:W-:-:S03]  /*1b490*/  IMAD.MOV.U32 R6, RZ, RZ, R9 ;  /* 0x000000ffff067224 */ /* 0x000fc600078e0009 */
[----:B------:R-:W-:-:S04]  /*1b4a0*/  @P1 LEA.HI R0, R2, R0, RZ, 0x7 ;  /* 0x0000000002001211 */ /* 0x000fc800078f38ff */
[----:B------:R-:W-:-:S04]  /*1b4b0*/  @P1 SHF.R.S32.HI R6, RZ, 0x7, R0 ;  /* 0x00000007ff061819 */ /* 0x000fc80000011400 */
[----:B------:R-:W-:-:S13]  /*1b4c0*/  ISETP.GT.AND P1, PT, R6, R9, PT ;  /* 0x000000090600720c */ /* 0x000fda0003f24270 */
[----:B------:R-:W-:Y:S05]  /*1b4d0*/  @!P1 BRA `(.L_x_649) ;  /* 0x0000001000c89947 */ /* 0x000fea0003800000 */
[----:B------:R-:W-:Y:S01]  /*1b4e0*/  UMOV UR4, 0xffffffff ;  /* 0xffffffff00047882 */ /* 0x000fe20000000000 */
[----:B------:R-:W-:Y:S02]  /*1b4f0*/  SEL R0, R12, RZ, !P0 ;  /* 0x000000ff0c007207 */ /* 0x000fe40004000000 */
[----:B------:R-:W-:Y:S05]  /*1b500*/  BRA.DIV UR4, `(.L_x_650) ;  /* 0x0000006e04c07947 */ /* 0x000fea000b800000 */
[----:B------:R-:W1:Y:S02]  /*1b510*/  S2R R2, SR_TID.X ;  /* 0x0000000000027919 */ /* 0x000e640000002100 */
[----:B-1----:R-:W-:-:S04]  /*1b520*/  SHF.R.U32.HI R2, RZ, 0x5, R2 ;  /* 0x00000005ff027819 */ /* 0x002fc80000011602 */
[----:B------:R-:W-:-:S05]  /*1b530*/  LOP3.LUT R2, R2, 0x3, RZ, 0xc0, !PT ;  /* 0x0000000302027812 */ /* 0x000fca00078ec0ff */
[----:B------:R1:W2:Y:S02]  /*1b540*/  SHFL.IDX PT, R14, R2, RZ, 0x1f ;  /* 0x00001fff020e7589 */ /* 0x0002a400000e0000 */
.L_x_819:
[----:B--2---:R-:W-:Y:S02]  /*1b550*/  ISETP.NE.AND P0, PT, R14, RZ, PT ;  /* 0x000000ff0e00720c */ /* 0x004fe40003f05270 */
[----:B------:R-:W-:-:S11]  /*1b560*/  PLOP3.LUT P2, PT, PT, PT, PT, 0x8, 0x0 ;  /* 0x000000000000781c */ /* 0x000fd60003f4e170 */
[----:B------:R-:W-:Y:S05]  /*1b570*/  @P0 BRA `(.L_x_651) ;  /* 0x00000000000c0947 */ /* 0x000fea0003800000 */
[----:B------:R-:W-:-:S03]  /*1b580*/  UMOV UR4, 0xffffffff ;  /* 0xffffffff00047882 */ /* 0x000fc60000000000 */
[----:B------:R-:W-:Y:S05]  /*1b590*/  BRA.DIV UR4, `(.L_x_652) ;  /* 0x0000006e04d07947 */ /* 0x000fea000b800000 */
[----:B------:R-:W-:-:S13]  /*1b5a0*/  ELECT P2, URZ, PT ;  /* 0x00000000003f782f */ /* 0x000fda0003840000 */
.L_x_651:
[----:B-1----:R-:W2:Y:S01]  /*1b5b0*/  LDL R2, [R1+0x64] ;  /* 0x0000640001027983 */ /* 0x002ea20000100800 */
[----:B------:R-:W-:Y:S01]  /*1b5c0*/  BSSY B1, `(.L_x_653) ;  /* 0x0000008000017945 */ /* 0x000fe20003800000 */
[----:B--2---:R-:W-:-:S05]  /*1b5d0*/  VIADD R2, R2, 0x1 ;  /* 0x0000000102027836 */ /* 0x004fca0000000000 */
[----:B0-----:R-:W-:-:S04]  /*1b5e0*/  LEA.HI R3, R2, R2, RZ, 0x1 ;  /* 0x0000000202037211 */ /* 0x001fc800078f08ff */
[----:B------:R-:W-:-:S05]  /*1b5f0*/  LOP3.LUT R3, R3, 0xfffffffe, RZ, 0xc0, !PT ;  /* 0xfffffffe03037812 */ /* 0x000fca00078ec0ff */
[----:B------:R-:W-:-:S05]  /*1b600*/  IMAD.IADD R2, R2, 0x1, -R3 ;  /* 0x0000000102027824 */ /* 0x000fca00078e0a03 */
[----:B------:R-:W-:-:S04]  /*1b610*/  SHF.L.U32 R2, R2, 0x1f, RZ ;  /* 0x0000001f02027819 */ /* 0x000fc800000006ff */
[----:B------:R-:W0:Y:S02]  /*1b620*/  SYNCS.PHASECHK.TRANS64.TRYWAIT P0, [R18+URZ+0x34820], R2 ;  /* 0x03482002120075a7 */ /* 0x000e24000800017f */
[----:B0-----:R-:W-:Y:S05]  /*1b630*/  @!P0 BRA `(.L_x_654) ;  /* 0x0000006c00cc8947 */ /* 0x001fea0003800000 */
.L_x_822:
[----:B------:R-:W-:Y:S05]  /*1b640*/  BSYNC B1 ;  /* 0x0000000000017941 */ /* 0x000fea0003800000 */
.L_x_653:
[----:B------:R-:W-:Y:S04]  /*1b650*/  BSSY B1, `(.L_x_655) ;  /* 0x0000082000017945 */ /* 0x000fe80003800000 */
[----:B------:R-:W-:Y:S05]  /*1b660*/  @!P2 BRA `(.L_x_656) ;  /* 0x000000080000a947 */ /* 0x000fea0003800000 */
[----:B------:R-:W2:Y:S04]  /*1b670*/  LDL R5, [R1+0x14] ;  /* 0x0000140001057983 */ /* 0x000ea80000100800 */
[----:B------:R-:W3:Y:S01]  /*1b680*/  LDL R4, [R1+0x24] ;  /* 0x0000240001047983 */ /* 0x000ee20000100800 */
[----:B------:R-:W-:Y:S01]  /*1b690*/  BSSY B2, `(.L_x_657) ;  /* 0x0000008000027945 */ /* 0x000fe20003800000 */
[----:B------:R-:W1:Y:S02]  /*1b6a0*/  S2R R3, SR_TID.X ;  /* 0x0000000000037919 */ /* 0x000e640000002100 */
[----:B-1----:R-:W-:-:S04]  /*1b6b0*/  LOP3.LUT R3, R3, 0x7f, RZ, 0xc0, !PT ;  /* 0x0000007f03037812 */ /* 0x002fc800078ec0ff */
[----:B------:R-:W-:Y:S01]  /*1b6c0*/  ISETP.NE.AND P4, PT, R3, RZ, PT ;  /* 0x000000ff0300720c */ /* 0x000fe20003f85270 */
[----:B--2---:R-:W-:Y:S01]  /*1b6d0*/  IMAD R5, R5, 0x8, R18 ;  /* 0x0000000805057824 */ /* 0x004fe200078e0212 */
[----:B---3--:R-:W-:-:S04]  /*1b6e0*/  SHF.L.U32 R8, R4, 0x1f, RZ ;  /* 0x0000001f04087819 */ /* 0x008fc800000006ff */
[----:B------:R-:W1:Y:S02]  /*1b6f0*/  SYNCS.PHASECHK.TRANS64.TRYWAIT P0, [R5+URZ+0x348a0], R8 ;  /* 0x0348a008050075a7 */ /* 0x000e64000800017f */
[----:B-1----:R-:W-:Y:S05]  /*1b700*/  @!P0 BRA `(.L_x_658) ;  /* 0x0000006c00ac8947 */ /* 0x002fea0003800000 */
.L_x_823:
[----:B------:R-:W-:Y:S05]  /*1b710*/  BSYNC B2 ;  /* 0x0000000000027941 */ /* 0x000fea0003800000 */
.L_x_657:
[----:B------:R-:W-:Y:S04]  /*1b720*/  BSSY B2, `(.L_x_659) ;  /* 0x0000008000027945 */ /* 0x000fe80003800000 */
[----:B------:R-:W-:Y:S05]  /*1b730*/  @P4 BRA `(.L_x_660) ;  /* 0x0000000000184947 */ /* 0x000fea0003800000 */
[----:B0-----:R-:W2:Y:S02]  /*1b740*/  LDL R2, [R1+0x10] ;  /* 0x0000100001027983 */ /* 0x001ea40000100800 */
[----:B--2---:R-:W-:Y:S01]  /*1b750*/  LOP3.LUT P0, RZ, R2, 0x1, RZ, 0xc0, !PT ;  /* 0x0000000102ff7812 */ /* 0x004fe2000780c0ff */
[----:B------:R-:W-:-:S04]  /*1b760*/  IMAD.MOV.U32 R2, RZ, RZ, 0xc000 ;  /* 0x0000c000ff027424 */ /* 0x000fc800078e00ff */
[----:B------:R2:W-:Y:S08]  /*1b770*/  SYNCS.ARRIVE.TRANS64 RZ, [R5+URZ+0x34890], R2 ;  /* 0x0348900205ff79a7 */ /* 0x0005f0000800003f */
[----:B------:R-:W-:Y:S05]  /*1b780*/  @!P0 BRA `(.L_x_660) ;  /* 0x0000000000048947 */ /* 0x000fea0003800000 */
[----:B------:R-:W-:Y:S01]  /*1b790*/  BPT.TRAP 0x1 ;  /* 0x000000040000795c */ /* 0x000fe20000300000 */
.L_x_660:
[----:B------:R-:W-:Y:S05]  /*1b7a0*/  BSYNC B2 ;  /* 0x0000000000027941 */ /* 0x000fea0003800000 */
.L_x_659:
[----:B0-2---:R-:W2:Y:S01]  /*1b7b0*/  LDL R2, [R1+0x14] ;  /* 0x0000140001027983 */ /* 0x005ea20000100800 */
[----:B------:R-:W-:Y:S01]  /*1b7c0*/  IMAD.MOV.U32 R11, RZ, RZ, RZ ;  /* 0x000000ffff0b7224 */ /* 0x000fe200078e00ff */
[----:B------:R-:W-:Y:S01]  /*1b7d0*/  UIADD3 UR4, UP0, UR36, 0x570, URZ ;  /* 0x0000057024047890 */ /* 0x000fe2000ff1e03f */
[----:B------:R-:W-:Y:S01]  /*1b7e0*/  IMAD R3, R6, 0x80, R10 ;  /* 0x0000008006037824 */ /* 0x000fe200078e020a */
[----:B------:R-:W-:Y:S01]  /*1b7f0*/  PLOP3.LUT P0, PT, PT, PT, PT, 0x80, 0x0 ;  /* 0x000000000000781c */ /* 0x000fe20003f0f070 */
[----:B------:R-:W-:Y:S01]  /*1b800*/  UMOV UR6, 0x0 ;  /* 0x0000000000067882 */ /* 0x000fe20000000000 */
[----:B------:R-:W-:Y:S01]  /*1b810*/  R2UR UR10, R11 ;  /* 0x000000000b0a72ca */ /* 0x000fe200000e0000 */
[----:B------:R-:W-:Y:S01]  /*1b820*/  VIADD R3, R3, 0xffffff80 ;  /* 0xffffff8003037836 */ /* 0x000fe20000000000 */
[----:B------:R-:W-:Y:S01]  /*1b830*/  UMOV UR7, 0x12f00000 ;  /* 0x12f0000000077882 */ /* 0x000fe20000000000 */
[----:B------:R-:W-:Y:S01]  /*1b840*/  UIADD3.X UR5, URZ, UR37, URZ, UP0, !UPT ;  /* 0x000000253f057290 */ /* 0x000fe200087fe43f */
[----:B--2---:R-:W-:-:S02]  /*1b850*/  IMAD R7, R2, 0xc000, R18 ;  /* 0x0000c00002077824 */ /* 0x004fc400078e0212 */
[----:B------:R-:W-:Y:S02]  /*1b860*/  VIADD R2, R5, 0x34890 ;  /* 0x0003489005027836 */ /* 0x000fe40000000000 */
[----:B------:R-:W-:-:S07]  /*1b870*/  VIADD R4, R7, 0x1c400 ;  /* 0x0001c40007047836 */ /* 0x000fce0000000000 */
.L_x_661:
        /* <DEDUP_REMOVED lines=16> */
.L_x_662:
        /* <DEDUP_REMOVED lines=10> */
[----:B------:R-:W-:Y:S01]  /*1ba20*/  VIADD R4, R7, 0x24400 ;  /* 0x0002440007047836 */ /* 0x000fe20000000000 */
[----:B------:R-:W-:Y:S01]  /*1ba30*/  PLOP3.LUT P0, PT, PT, PT, PT, 0x80, 0x0 ;  /* 0x000000000000781c */ /* 0x000fe20003f0f070 */
[----:B------:R-:W-:Y:S01]  /*1ba40*/  UMOV UR6, 0x0 ;  /* 0x0000000000067882 */ /* 0x000fe20000000000 */
[----:B------:R-:W-:Y:S01]  /*1ba50*/  UMOV UR7, 0x12f00000 ;  /* 0x12f0000000077882 */ /* 0x000fe20000000000 */
[----:B------:R-:W-:-:S10]  /*1ba60*/  UMOV UR10, 0x80 ;  /* 0x00000080000a7882 */ /* 0x000fd40000000000 */
.L_x_663:
        /* <DEDUP_REMOVED lines=10> */
[----:B------:R-:W0:Y:S01]  /*1bb10*/  SYNCS.PHASECHK.TRANS64.TRYWAIT P0, [R5+URZ+0x348c0], R8 ;  /* 0x0348c008050075a7 */ /* 0x000e22000800017f */
[----:B------:R-:W-:Y:S04]  /*1bb20*/  BSSY B2, `(.L_x_664) ;  /* 0x0000002000027945 */ /* 0x000fe80003800000 */
[----:B0-----:R-:W-:Y:S05]  /*1bb30*/  @!P0 BRA `(.L_x_665) ;  /* 0x0000006800b48947 */ /* 0x001fea0003800000 */
.L_x_824:
[----:B------:R-:W-:Y:S05]  /*1bb40*/  BSYNC B2 ;  /* 0x0000000000027941 */ /* 0x000fea0003800000 */
.L_x_664:
[----:B------:R-:W-:Y:S01]  /*1bb50*/  BSSY B2, `(.L_x_666) ;  /* 0x000000a000027945 */ /* 0x000fe20003800000 */
[----:B------:R-:W-:Y:S02]  /*1bb60*/  IMAD.MOV.U32 R12, RZ, RZ, 0x0 ;  /* 0x00000000ff0c7424 */ /* 0x000fe400078e00ff */
[----:B------:R-:W-:Y:S01]  /*1bb70*/  IMAD.MOV.U32 R13, RZ, RZ, 0x12f00000 ;  /* 0x12f00000ff0d7424 */ /* 0x000fe200078e00ff */
[----:B------:R-:W-:Y:S06]  /*1bb80*/  @P4 BRA `(.L_x_667) ;  /* 0x0000000000184947 */ /* 0x000fec0003800000 */
[----:B------:R-:W2:Y:S02]  /*1bb90*/  LDL R2, [R1+0x10] ;  /* 0x0000100001027983 */ /* 0x000ea40000100800 */
[----:B--2---:R-:W-:Y:S01]  /*1bba0*/  LOP3.LUT P0, RZ, R2, 0x1, RZ, 0xc0, !PT ;  /* 0x0000000102ff7812 */ /* 0x004fe2000780c0ff */
[----:B------:R-:W-:-:S04]  /*1bbb0*/  IMAD.MOV.U32 R2, RZ, RZ, 0x8000 ;  /* 0x00008000ff027424 */ /* 0x000fc800078e00ff */
[----:B------:R2:W-:Y:S08]  /*1bbc0*/  SYNCS.ARRIVE.TRANS64 RZ, [R5+URZ+0x348b0], R2 ;  /* 0x0348b00205ff79a7 */ /* 0x0005f0000800003f */
[----:B------:R-:W-:Y:S05]  /*1bbd0*/  @!P0 BRA `(.L_x_667) ;  /* 0x0000000000048947 */ /* 0x000fea0003800000 */
[----:B------:R-:W-:Y:S01]  /*1bbe0*/  BPT.TRAP 0x1 ;  /* 0x000000040000795c */ /* 0x000fe20000300000 */
.L_x_667:
[----:B------:R-:W-:Y:S05]  /*1bbf0*/  BSYNC B2 ;  /* 0x0000000000027941 */ /* 0x000fea0003800000 */
.L_x_666:
[----:B--2---:R-:W2:Y:S01]  /*1bc00*/  LDL R2, [R1+0x14] ;  /* 0x0000140001027983 */ /* 0x004ea20000100800 */
[----:B------:R-:W-:Y:S01]  /*1bc10*/  R2UR UR10, R11 ;  /* 0x000000000b0a72ca */ /* 0x000fe200000e0000 */
[----:B------:R-:W-:Y:S01]  /*1bc20*/  VIADD R4, R18, 0x400 ;  /* 0x0000040012047836 */ /* 0x000fe20000000000 */
[----:B------:R-:W-:Y:S01]  /*1bc30*/  R2UR UR6, R12 ;  /* 0x000000000c0672ca */ /* 0x000fe200000e0000 */
[----:B------:R-:W-:Y:S01]  /*1bc40*/  UIADD3 UR4, UP0, UR36, 0x670, URZ ;  /* 0x0000067024047890 */ /* 0x000fe2000ff1e03f */
[----:B------:R-:W-:Y:S01]  /*1bc50*/  R2UR UR7, R13 ;  /* 0x000000000d0772ca */ /* 0x000fe200000e0000 */
[----:B01----:R-:W-:Y:S01]  /*1bc60*/  VIADD R5, R5, 0x348b0 ;  /* 0x000348b005057836 */ /* 0x003fe20000000000 */
[----:B------:R-:W-:Y:S01]  /*1bc70*/  PLOP3.LUT P0, PT, PT, PT, PT, 0x80, 0x0 ;  /* 0x000000000000781c */ /* 0x000fe20003f0f070 */
[----:B------:R-:W-:Y:S01]  /*1bc80*/  UIADD3.X UR5, URZ, UR37, URZ, UP0, !UPT ;  /* 0x000000253f057290 */ /* 0x000fe200087fe43f */
[----:B--2---:R-:W-:-:S11]  /*1bc90*/  IMAD R2, R2, 0x8000, R4 ;  /* 0x0000800002027824 */ /* 0x004fd600078e0204 */
.L_x_668:
        /* <DEDUP_REMOVED lines=10> */
[----:B------:R-:W2:Y:S01]  /*1bd40*/  LDL R7, [R1+0x14] ;  /* 0x0000140001077983 */ /* 0x000ea20000100800 */
[----:B------:R-:W-:Y:S01]  /*1bd50*/  IMAD.MOV.U32 R2, RZ, RZ, 0x6000 ;  /* 0x00006000ff027424 */ /* 0x000fe200078e00ff */
[----:B------:R-:W-:Y:S02]  /*1bd60*/  R2UR UR10, R14 ;  /* 0x000000000e0a72ca */ /* 0x000fe400000e0000 */
[----:B------:R-:W-:Y:S02]  /*1bd70*/  R2UR UR6, R12 ;  /* 0x000000000c0672ca */ /* 0x000fe400000e0000 */
[----:B------:R-:W-:Y:S02]  /*1bd80*/  R2UR UR7, R13 ;  /* 0x000000000d0772ca */ /* 0x000fe400000e0000 */
[----:B------:R-:W-:Y:S01]  /*1bd90*/  PLOP3.LUT P0, PT, PT, PT, PT, 0x80, 0x0 ;  /* 0x000000000000781c */ /* 0x000fe20003f0f070 */
[----:B--2---:R-:W-:-:S04]  /*1bda0*/  IMAD R2, R7, R2, 0x2000 ;  /* 0x0000200007027424 */ /* 0x004fc800078e0202 */
[----:B------:R-:W-:-:S04]  /*1bdb0*/  IMAD R2, R7, -0x2000, R2 ;  /* 0xffffe00007027824 */ /* 0x000fc800078e0202 */
[----:B------:R-:W-:-:S07]  /*1bdc0*/  IMAD R2, R2, 0x2, R4 ;  /* 0x0000000202027824 */ /* 0x000fce00078e0204 */
.L_x_669:
        /* <DEDUP_REMOVED lines=10> */
.L_x_656:
[----:B------:R-:W-:Y:S05]  /*1be70*/  BSYNC B1 ;  /* 0x0000000000017941 */ /* 0x000fea0003800000 */
.L_x_655:
[----:B------:R-:W0:Y:S04]  /*1be80*/  LDL.LU R7, [R1+0x14] ;  /* 0x0000140001077983 */ /* 0x000e280000300800 */
[----:B------:R-:W2:Y:S01]  /*1be90*/  LDL.LU R4, [R1+0x24] ;  /* 0x0000240001047983 */ /* 0x000ea20000300800 */
[----:B------:R-:W-:Y:S01]  /*1bea0*/  PLOP3.LUT P5, PT, PT, PT, PT, 0x8, 0x0 ;  /* 0x000000000000781c */ /* 0x000fe20003fae170 */
[----:B0-----:R-:W-:Y:S02]  /*1beb0*/  VIADD R2, R7, 0x1 ;  /* 0x0000000107027836 */ /* 0x001fe40000000000 */
[----:B------:R-:W-:-:S03]  /*1bec0*/  VIADD R7, R6, 0xfffffffe ;  /* 0xfffffffe06077836 */ /* 0x000fc60000000000 */
[----:B------:R-:W-:-:S04]  /*1bed0*/  ISETP.NE.AND P0, PT, R2, 0x2, PT ;  /* 0x000000020200780c */ /* 0x000fc80003f05270 */
[----:B------:R-:W-:Y:S02]  /*1bee0*/  SEL R3, RZ, 0x1, P0 ;  /* 0x00000001ff037807 */ /* 0x000fe40000000000 */
[----:B------:R-:W-:Y:S02]  /*1bef0*/  SEL R2, R2, RZ, P0 ;  /* 0x000000ff02027207 */ /* 0x000fe40000000000 */
[----:B--2---:R-:W-:Y:S02]  /*1bf00*/  LOP3.LUT R4, R4, R3, RZ, 0x3c, !PT ;  /* 0x0000000304047212 */ /* 0x004fe400078e3cff */
[----:B------:R-:W-:-:S03]  /*1bf10*/  ISETP.GE.AND P0, PT, R7, R9, PT ;  /* 0x000000090700720c */ /* 0x000fc60003f06270 */
[----:B------:R1:W-:Y:S04]  /*1bf20*/  STL [R1+0x24], R4 ;  /* 0x0000240401007387 */ /* 0x0003e80000100800 */
[----:B------:R1:W-:Y:S06]  /*1bf30*/  STL [R1+0x14], R2 ;  /* 0x0000140201007387 */ /* 0x0003ec0000100800 */
[----:B------:R-:W-:Y:S05]  /*1bf40*/  @!P0 BRA `(.L_x_649) ;  /* 0x00000008002c8947 */ /* 0x000fea0003800000 */
.L_x_685:
[----:B------:R-:W-:Y:S05]  /*1bf50*/  YIELD ;  /* 0x0000000000007946 */ /* 0x000fea0003800000 */
[----:B------:R-:W-:Y:S04]  /*1bf60*/  BSSY B1, `(.L_x_670) ;  /* 0x000007d000017945 */ /* 0x000fe80003800000 */
[----:B--2---:R-:W-:Y:S05]  /*1bf70*/  @!P2 BRA `(.L_x_671) ;  /* 0x0000000400eca947 */ /* 0x004fea0003800000 */
[----:B------:R-:W2:Y:S04]  /*1bf80*/  LDL R3, [R1+0x14] ;  /* 0x0000140001037983 */ /* 0x000ea80000100800 */
[----:B-1----:R-:W3:Y:S01]  /*1bf90*/  LDL R2, [R1+0x24] ;  /* 0x0000240001027983 */ /* 0x002ee20000100800 */
[----:B------:R-:W-:Y:S01]  /*1bfa0*/  BSSY B2, `(.L_x_672) ;  /* 0x0000005000027945 */ /* 0x000fe20003800000 */
[----:B--2---:R-:W-:Y:S01]  /*1bfb0*/  IMAD R6, R3, 0x8, R18 ;  /* 0x0000000803067824 */ /* 0x004fe200078e0212 */
[----:B---3--:R-:W-:-:S04]  /*1bfc0*/  SHF.L.U32 R5, R2, 0x1f, RZ ;  /* 0x0000001f02057819 */ /* 0x008fc800000006ff */
[----:B------:R-:W0:Y:S02]  /*1bfd0*/  SYNCS.PHASECHK.TRANS64.TRYWAIT P0, [R6+URZ+0x348a0], R5 ;  /* 0x0348a005060075a7 */ /* 0x000e24000800017f */
[----:B0-----:R-:W-:Y:S05]  /*1bfe0*/  @!P0 BRA `(.L_x_673) ;  /* 0x00000064009c8947 */ /* 0x001fea0003800000 */
.L_x_825:
[----:B------:R-:W-:Y:S05]  /*1bff0*/  BSYNC B2 ;  /* 0x0000000000027941 */ /* 0x000fea0003800000 */
.L_x_672:
[----:B------:R-:W1:Y:S01]  /*1c000*/  S2R R2, SR_TID.X ;  /* 0x0000000000027919 */ /* 0x000e620000002100 */
[----:B------:R-:W-:Y:S01]  /*1c010*/  BSSY B2, `(.L_x_674) ;  /* 0x000000a000027945 */ /* 0x000fe20003800000 */
[----:B-1----:R-:W-:-:S04]  /*1c020*/  LOP3.LUT R2, R2, 0x7f, RZ, 0xc0, !PT ;  /* 0x0000007f02027812 */ /* 0x002fc800078ec0ff */
[----:B------:R-:W-:-:S13]  /*1c030*/  ISETP.NE.AND P1, PT, R2, RZ, PT ;  /* 0x000000ff0200720c */ /* 0x000fda0003f25270 */
[----:B------:R-:W-:Y:S05]  /*1c040*/  @P1 BRA `(.L_x_675) ;  /* 0x0000000000181947 */ /* 0x000fea0003800000 */
[----:B------:R-:W2:Y:S02]  /*1c050*/  LDL R2, [R1+0x10] ;  /* 0x0000100001027983 */ /* 0x000ea40000100800 */
[----:B--2---:R-:W-:Y:S01]  /*1c060*/  LOP3.LUT P0, RZ, R2, 0x1, RZ, 0xc0, !PT ;  /* 0x0000000102ff7812 */ /* 0x004fe2000780c0ff */
[----:B------:R-:W-:-:S04]  /*1c070*/  IMAD.MOV.U32 R2, RZ, RZ, 0xc000 ;  /* 0x0000c000ff027424 */ /* 0x000fc800078e00ff */
[----:B------:R1:W-:Y:S08]  /*1c080*/  SYNCS.ARRIVE.TRANS64 RZ, [R6+URZ+0x34890], R2 ;  /* 0x0348900206ff79a7 */ /* 0x0003f0000800003f */
[----:B------:R-:W-:Y:S05]  /*1c090*/  @!P0 BRA `(.L_x_675) ;  /* 0x0000000000048947 */ /* 0x000fea0003800000 */
[----:B------:R-:W-:Y:S01]  /*1c0a0*/  BPT.TRAP 0x1 ;  /* 0x000000040000795c */ /* 0x000fe20000300000 */
.L_x_675:
[----:B------:R-:W-:Y:S05]  /*1c0b0*/  BSYNC B2 ;  /* 0x0000000000027941 */ /* 0x000fea0003800000 */
.L_x_674:
[----:B-1----:R-:W2:Y:S01]  /*1c0c0*/  LDL R2, [R1+0x14] ;  /* 0x0000140001027983 */ /* 0x002ea20000100800 */
[----:B------:R-:W-:Y:S01]  /*1c0d0*/  IMAD.MOV.U32 R11, RZ, RZ, RZ ;  /* 0x000000ffff0b7224 */ /* 0x000fe200078e00ff */
[----:B------:R-:W-:Y:S01]  /*1c0e0*/  UIADD3 UR4, UP0, UR36, 0x570, URZ ;  /* 0x0000057024047890 */ /* 0x000fe2000ff1e03f */
[----:B------:R-:W-:Y:S01]  /*1c0f0*/  IMAD R3, R7, 0x80, R10 ;  /* 0x0000008007037824 */ /* 0x000fe200078e020a */
[----:B------:R-:W-:Y:S01]  /*1c100*/  PLOP3.LUT P0, PT, PT, PT, PT, 0x80, 0x0 ;  /* 0x000000000000781c */ /* 0x000fe20003f0f070 */
[----:B------:R-:W-:Y:S01]  /*1c110*/  UMOV UR6, 0x0 ;  /* 0x0000000000067882 */ /* 0x000fe20000000000 */
[----:B------:R-:W-:Y:S01]  /*1c120*/  R2UR UR10, R11 ;  /* 0x000000000b0a72ca */ /* 0x000fe200000e0000 */
[----:B------:R-:W-:Y:S01]  /*1c130*/  UIADD3.X UR5, URZ, UR37, URZ, UP0, !UPT ;  /* 0x000000253f057290 */ /* 0x000fe200087fe43f */
[----:B------:R-:W-:Y:S01]  /*1c140*/  UMOV UR7, 0x12f00000 ;  /* 0x12f0000000077882 */ /* 0x000fe20000000000 */
[----:B--2---:R-:W-:Y:S02]  /*1c150*/  IMAD R4, R2, 0xc000, R18 ;  /* 0x0000c00002047824 */ /* 0x004fe400078e0212 */
[----:B------:R-:W-:-:S02]  /*1c160*/  VIADD R2, R6, 0x34890 ;  /* 0x0003489006027836 */ /* 0x000fc40000000000 */
[----:B------:R-:W-:-:S08]  /*1c170*/  VIADD R8, R4, 0x1c400 ;  /* 0x0001c40004087836 */ /* 0x000fd00000000000 */
.L_x_676:
        /* <DEDUP_REMOVED lines=16> */
.L_x_677:
        /* <DEDUP_REMOVED lines=10> */
[----:B------:R-:W-:Y:S01]  /*1c320*/  VIADD R4, R4, 0x24400 ;  /* 0x0002440004047836 */ /* 0x000fe20000000000 */
[----:B------:R-:W-:Y:S01]  /*1c330*/  PLOP3.LUT P0, PT, PT, PT, PT, 0x80, 0x0 ;  /* 0x000000000000781c */ /* 0x000fe20003f0f070 */
[----:B------:R-:W-:Y:S01]  /*1c340*/  UMOV UR6, 0x0 ;  /* 0x0000000000067882 */ /* 0x000fe20000000000 */
[----:B------:R-:W-:Y:S01]  /*1c350*/  UMOV UR7, 0x12f00000 ;  /* 0x12f0000000077882 */ /* 0x000fe20000000000 */
[----:B------:R-:W-:-:S10]  /*1c360*/  UMOV UR10, 0x80 ;  /* 0x00000080000a7882 */ /* 0x000fd40000000000 */
.L_x_678:
        /* <DEDUP_REMOVED lines=10> */
[----:B------:R-:W1:Y:S01]  /*1c410*/  SYNCS.PHASECHK.TRANS64.TRYWAIT P0, [R6+URZ+0x348c0], R5 ;  /* 0x0348c005060075a7 */ /* 0x000e62000800017f */
[----:B------:R-:W-:Y:S04]  /*1c420*/  BSSY B2, `(.L_x_679) ;  /* 0x0000002000027945 */ /* 0x000fe80003800000 */
[----:B-1----:R-:W-:Y:S05]  /*1c430*/  @!P0 BRA `(.L_x_680) ;  /* 0x00000060009c8947 */ /* 0x002fea0003800000 */
.L_x_826:
[----:B------:R-:W-:Y:S05]  /*1c440*/  BSYNC B2 ;  /* 0x0000000000027941 */ /* 0x000fea0003800000 */
.L_x_679:
[----:B------:R-:W-:Y:S01]  /*1c450*/  BSSY B2, `(.L_x_681) ;  /* 0x000000a000027945 */ /* 0x000fe20003800000 */
[----:B------:R-:W-:Y:S02]  /*1c460*/  IMAD.MOV.U32 R4, RZ, RZ, 0x0 ;  /* 0x00000000ff047424 */ /* 0x000fe400078e00ff */
[----:B01----:R-:W-:Y:S01]  /*1c470*/  IMAD.MOV.U32 R5, RZ, RZ, 0x12f00000 ;  /* 0x12f00000ff057424 */ /* 0x003fe200078e00ff */
[----:B------:R-:W-:Y:S06]  /*1c480*/  @P1 BRA `(.L_x_682) ;  /* 0x0000000000181947 */ /* 0x000fec0003800000 */
[----:B------:R-:W2:Y:S02]  /*1c490*/  LDL R2, [R1+0x10] ;  /* 0x0000100001027983 */ /* 0x000ea40000100800 */
[----:B--2---:R-:W-:Y:S01]  /*1c4a0*/  LOP3.LUT P0, RZ, R2, 0x1, RZ, 0xc0, !PT ;  /* 0x0000000102ff7812 */ /* 0x004fe2000780c0ff */
[----:B------:R-:W-:-:S04]  /*1c4b0*/  IMAD.MOV.U32 R2, RZ, RZ, 0x8000 ;  /* 0x00008000ff027424 */ /* 0x000fc800078e00ff */
[----:B------:R0:W-:Y:S08]  /*1c4c0*/  SYNCS.ARRIVE.TRANS64 RZ, [R6+URZ+0x348b0], R2 ;  /* 0x0348b00206ff79a7 */ /* 0x0001f0000800003f */
[----:B------:R-:W-:Y:S05]  /*1c4d0*/  @!P0 BRA `(.L_x_682) ;  /* 0x0000000000048947 */ /* 0x000fea0003800000 */
[----:B------:R-:W-:Y:S01]  /*1c4e0*/  BPT.TRAP 0x1 ;  /* 0x000000040000795c */ /* 0x000fe20000300000 */
.L_x_682:
[----:B------:R-:W-:Y:S05]  /*1c4f0*/  BSYNC B2 ;  /* 0x0000000000027941 */ /* 0x000fea0003800000 */
.L_x_681:
[----:B------:R-:W2:Y:S01]  /*1c500*/  LDL R8, [R1+0x14] ;  /* 0x0000140001087983 */ /* 0x000ea20000100800 */
[----:B------:R-:W-:Y:S01]  /*1c510*/  R2UR UR10, R11 ;  /* 0x000000000b0a72ca */ /* 0x000fe200000e0000 */
[----:B0-----:R-:W-:Y:S01]  /*1c520*/  VIADD R2, R18, 0x400 ;  /* 0x0000040012027836 */ /* 0x001fe20000000000 */
[----:B------:R-:W-:Y:S01]  /*1c530*/  R2UR UR6, R4 ;  /* 0x00000000040672ca */ /* 0x000fe200000e0000 */
[----:B------:R-:W-:Y:S01]  /*1c540*/  UIADD3 UR4, UP0, UR36, 0x670, URZ ;  /* 0x0000067024047890 */ /* 0x000fe2000ff1e03f */
[----:B------:R-:W-:Y:S01]  /*1c550*/  R2UR UR7, R5 ;  /* 0x00000000050772ca */ /* 0x000fe200000e0000 */
[----:B------:R-:W-:Y:S01]  /*1c560*/  VIADD R6, R6, 0x348b0 ;  /* 0x000348b006067836 */ /* 0x000fe20000000000 */
[----:B------:R-:W-:Y:S01]  /*1c570*/  PLOP3.LUT P0, PT, PT, PT, PT, 0x80, 0x0 ;  /* 0x000000000000781c */ /* 0x000fe20003f0f070 */
[----:B------:R-:W-:Y:S01]  /*1c580*/  UIADD3.X UR5, URZ, UR37, URZ, UP0, !UPT ;  /* 0x000000253f057290 */ /* 0x000fe200087fe43f */
[----:B--2---:R-:W-:-:S11]  /*1c590*/  IMAD R2, R8, 0x8000, R2 ;  /* 0x0000800008027824 */ /* 0x004fd600078e0202 */
.L_x_683:
        /* <DEDUP_REMOVED lines=15> */
.L_x_684:
        /* <DEDUP_REMOVED lines=10> */
.L_x_671:
[----:B------:R-:W-:Y:S05]  /*1c730*/  BSYNC B1 ;  /* 0x0000000000017941 */ /* 0x000fea0003800000 */
.L_x_670:
[----:B------:R-:W2:Y:S04]  /*1c740*/  LDL.LU R5, [R1+0x14] ;  /* 0x0000140001057983 */ /* 0x000ea80000300800 */
[----:B-1----:R-:W3:Y:S01]  /*1c750*/  LDL.LU R4, [R1+0x24] ;  /* 0x0000240001047983 */ /* 0x002ee20000300800 */
[----:B--2---:R-:W-:-:S05]  /*1c760*/  VIADD R2, R5, 0x1 ;  /* 0x0000000105027836 */ /* 0x004fca0000000000 */
[----:B------:R-:W-:-:S04]  /*1c770*/  ISETP.NE.AND P0, PT, R2, 0x2, PT ;  /* 0x000000020200780c */ /* 0x000fc80003f05270 */
[----:B------:R-:W-:Y:S02]  /*1c780*/  SEL R3, RZ, 0x1, P0 ;  /* 0x00000001ff037807 */ /* 0x000fe40000000000 */
[----:B------:R-:W-:Y:S02]  /*1c790*/  SEL R2, R2, RZ, P0 ;  /* 0x000000ff02027207 */ /* 0x000fe40000000000 */
[----:B---3--:R-:W-:Y:S02]  /*1c7a0*/  LOP3.LUT R4, R4, R3, RZ, 0x3c, !PT ;  /* 0x0000000304047212 */ /* 0x008fe400078e3cff */
[C---:B------:R-:W-:Y:S01]  /*1c7b0*/  ISETP.GT.AND P0, PT, R7.reuse, R9, PT ;  /* 0x000000090700720c */ /* 0x040fe20003f04270 */
[----:B------:R-:W-:Y:S02]  /*1c7c0*/  VIADD R7, R7, 0xffffffff ;  /* 0xffffffff07077836 */ /* 0x000fe40000000000 */
[----:B------:R2:W-:Y:S04]  /*1c7d0*/  STL [R1+0x24], R4 ;  /* 0x0000240401007387 */ /* 0x0005e80000100800 */
[----:B------:R2:W-:Y:S06]  /*1c7e0*/  STL [R1+0x14], R2 ;  /* 0x0000140201007387 */ /* 0x0005ec0000100800 */
[----:B------:R-:W-:Y:S05]  /*1c7f0*/  @P0 BRA `(.L_x_685) ;  /* 0xfffffff400d40947 */ /* 0x000fea000383ffff */
.L_x_649:
[----:B------:R-:W-:Y:S05]  /*1c800*/  BSYNC B0 ;  /* 0x0000000000007941 */ /* 0x000fea0003800000 */
.L_x_648:
[----:B-12---:R-:W2:Y:S04]  /*1c810*/  LDL R2, [R1+0x10] ;  /* 0x0000100001027983 */ /* 0x006ea80000100800 */
[----:B------:R1:W5:Y:S01]  /*1c820*/  LDL R8, [R1+0x40] ;  /* 0x0000400001087983 */ /* 0x0003620000100800 */
[----:B------:R-:W-:Y:S05]  /*1c830*/  @!P5 WARPSYNC.ALL ;  /* 0x000000000000d948 */ /* 0x000fea0003800000 */
[----:B------:R1:W-:Y:S01]  /*1c840*/  STL [R1+0x44], RZ ;  /* 0x000044ff01007387 */ /* 0x0003e20000100800 */
[----:B------:R-:W-:Y:S01]  /*1c850*/  BSSY B0, `(.L_x_686) ;  /* 0x0000021000007945 */ /* 0x000fe20003800000 */
[----:B------:R-:W-:Y:S01]  /*1c860*/  @!P5 BAR.SYNC.DEFER_BLOCKING 0xc, 0x180 ;  /* 0x030600000000db1d */ /* 0x000fe20000010000 */
[----:B--2---:R-:W-:-:S13]  /*1c870*/  LOP3.LUT P0, RZ, R2, 0x4, RZ, 0xc0, !PT ;  /* 0x0000000402ff7812 */ /* 0x004fda000780c0ff */
[----:B-1----:R-:W-:Y:S05]  /*1c880*/  @!P0 BRA `(.L_x_687) ;  /* 0x0000000000748947 */ /* 0x002fea0003800000 */
[----:B------:R-:W-:-:S13]  /*1c890*/  ISETP.NE.AND P0, PT, R17, RZ, PT ;  /* 0x000000ff1100720c */ /* 0x000fda0003f05270 */
[----:B------:R-:W1:Y:S02]  /*1c8a0*/  @!P0 LDC R17, c[0x0][0x9f0] ;  /* 0x00027c00ff118b82 */ /* 0x000e640000000800 */
[----:B-1----:R-:W-:-:S04]  /*1c8b0*/  IABS R0, R17 ;  /* 0x0000001100007213 */ /* 0x002fc80000000000 */
[----:B------:R-:W1:Y:S08]  /*1c8c0*/  I2F.RP R2, R0 ;  /* 0x0000000000027306 */ /* 0x000e700000209400 */
[----:B-1----:R-:W1:Y:S02]  /*1c8d0*/  MUFU.RCP R2, R2 ;  /* 0x0000000200027308 */ /* 0x002e640000001000 */
[----:B-1----:R-:W-:-:S06]  /*1c8e0*/  VIADD R2, R2, 0xffffffe ;  /* 0x0ffffffe02027836 */ /* 0x002fcc0000000000 */
[----:B0-----:R-:W0:Y:S02]  /*1c8f0*/  F2I.FTZ.U32.TRUNC.NTZ R3, R2 ;  /* 0x0000000200037305 */ /* 0x001e24000021f000 */
[----:B0-----:R-:W-:-:S04]  /*1c900*/  IMAD.MOV R2, RZ, RZ, -R3 ;  /* 0x000000ffff027224 */ /* 0x001fc800078e0a03 */
[----:B------:R-:W-:Y:S02]  /*1c910*/  IMAD R4, R2, R0, RZ ;  /* 0x0000000002047224 */ /* 0x000fe400078e02ff */
[----:B------:R-:W-:-:S04]  /*1c920*/  IMAD.MOV.U32 R2, RZ, RZ, RZ ;  /* 0x000000ffff027224 */ /* 0x000fc800078e00ff */
[----:B------:R-:W-:Y:S01]  /*1c930*/  IMAD.HI.U32 R6, R3, R4, R2 ;  /* 0x0000000403067227 */ /* 0x000fe200078e0002 */
[----:B------:R-:W-:Y:S02]  /*1c940*/  IABS R2, R17 ;  /* 0x0000001100027213 */ /* 0x000fe40000000000 */
[----:B-----5:R-:W-:-:S03]  /*1c950*/  IADD3 R4, R8, -0x1, R17 ;  /* 0xffffffff08047810 */ /* 0x020fc60007ffe011 */
        /* <DEDUP_REMOVED lines=15> */
[----:B------:R1:W-:Y:S02]  /*1ca50*/  STL [R1+0x44], R2 ;  /* 0x0000440201007387 */ /* 0x0003e40000100800 */
.L_x_687:
[----:B------:R-:W-:Y:S05]  /*1ca60*/  BSYNC B0 ;  /* 0x0000000000007941 */ /* 0x000fea0003800000 */
.L_x_686:
[----:B------:R-:W2:Y:S04]  /*1ca70*/  LDL R0, [R1+0x44] ;  /* 0x0000440001007983 */ /* 0x000ea80000100800 */
[----:B-1----:R-:W2:Y:S01]  /*1ca80*/  LDL R2, [R1+0x60] ;  /* 0x0000600001027983 */ /* 0x002ea20000100800 */
[----:B------:R-:W-:Y:S01]  /*1ca90*/  BSSY B7, `(.L_x_688) ;  /* 0x0000415000077945 */ /* 0x000fe20003800000 */
[----:B--2---:R-:W-:-:S05]  /*1caa0*/  IMAD R2, R2, R0, RZ ;  /* 0x0000000002027224 */ /* 0x004fca00078e02ff */
[----:B-----5:R-:W-:Y:S01]  /*1cab0*/  VIADDMNMX R0, R2, R0, R8, PT ;  /* 0x0000000002007246 */ /* 0x020fe20003800108 */
[----:B------:R1:W-:Y:S03]  /*1cac0*/  STL [R1+0x34], R2 ;  /* 0x0000340201007387 */ /* 0x0003e60000100800 */
[----:B------:R-:W-:Y:S01]  /*1cad0*/  ISETP.GT.AND P0, PT, R0, R2, PT ;  /* 0x000000020000720c */ /* 0x000fe20003f04270 */
[----:B------:R1:W-:-:S12]  /*1cae0*/  STL [R1+0x48], R0 ;  /* 0x0000480001007387 */ /* 0x0003d80000100800 */
[----:B-1----:R-:W-:Y:S05]  /*1caf0*/  @P0 BRA `(.L_x_689) ;  /* 0x0000000000480947 */ /* 0x002fea0003800000 */
[----:B------:R-:W1:Y:S02]  /*1cb00*/  S2R R0, SR_TID.X ;  /* 0x0000000000007919 */ /* 0x000e640000002100 */
[----:B-1----:R-:W-:-:S04]  /*1cb10*/  LOP3.LUT R0, R0, 0x7f, RZ, 0xc0, !PT ;  /* 0x0000007f00007812 */ /* 0x002fc800078ec0ff */
[----:B------:R-:W-:-:S13]  /*1cb20*/  ISETP.NE.AND P1, PT, R0, RZ, PT ;  /* 0x000000ff0000720c */ /* 0x000fda0003f25270 */
[----:B------:R-:W-:Y:S05]  /*1cb30*/  @P1 BRA `(.L_x_690) ;  /* 0x0000004000281947 */ /* 0x000fea0003800000 */
[----:B0-----:R-:W0:Y:S01]  /*1cb40*/  S2R R3, SR_LANEID ;  /* 0x0000000000037919 */ /* 0x001e220000000000 */
[----:B------:R-:W-:Y:S02]  /*1cb50*/  VOTEU.ANY UR4, UPT, PT ;  /* 0x0000000000047886 */ /* 0x000fe400038e0100 */
[----:B------:R-:W0:Y:S08]  /*1cb60*/  FLO.U32 R0, UR4 ;  /* 0x0000000400007d00 */ /* 0x000e3000080e0000 */
[----:B------:R-:W1:Y:S01]  /*1cb70*/  POPC R4, UR4 ;  /* 0x0000000400047d09 */ /* 0x000e620008000000 */
[----:B0-----:R-:W-:-:S02]  /*1cb80*/  ISETP.EQ.U32.AND P0, PT, R0, R3, PT ;  /* 0x000000030000720c */ /* 0x001fc40003f02070 */
[----:B------:R-:W1:Y:S11]  /*1cb90*/  LDC.64 R2, c[0x0][0xc60] ;  /* 0x00031800ff027b82 */ /* 0x000e760000000a00 */
[----:B-1----:R-:W2:Y:S01]  /*1cba0*/  @P0 ATOMG.E.ADD.STRONG.GPU PT, R3, desc[UR56][R2.64], R4 ;  /* 0x00000004020309a8 */ /* 0x002ea200081ee1f8 */
[----:B------:R-:W0:Y:S02]  /*1cbb0*/  S2R R5, SR_LTMASK ;  /* 0x0000000000057919 */ /* 0x000e240000003900 */
[----:B0-----:R-:W-:-:S06]  /*1cbc0*/  LOP3.LUT R5, R5, UR4, RZ, 0xc0, !PT ;  /* 0x0000000405057c12 */ /* 0x001fcc000f8ec0ff */
[----:B------:R-:W0:Y:S01]  /*1cbd0*/  POPC R5, R5 ;  /* 0x0000000500057309 */ /* 0x000e220000000000 */
[----:B--2---:R-:W0:Y:S02]  /*1cbe0*/  SHFL.IDX PT, R0, R3, R0, 0x1f ;  /* 0x00001f0003007589 */ /* 0x004e2400000e0000 */
[----:B0-----:R-:W-:-:S05]  /*1cbf0*/  IADD3 R0, R0, UR39, R5 ;  /* 0x0000002700007c10 */ /* 0x001fca000fffe005 */
[----:B------:R1:W-:Y:S01]  /*1cc00*/  STL [R1], R0 ;  /* 0x0000000001007387 */ /* 0x0003e20000100800 */
[----:B------:R-:W-:Y:S05]  /*1cc10*/  BRA `(.L_x_690) ;  /* 0x0000003c00f07947 */ /* 0x000fea0003800000 */
.L_x_689:
        /* <DEDUP_REMOVED lines=8> */
[----:B------:R-:W-:Y:S02]  /*1cca0*/  IMAD.U32 R4, RZ, RZ, UR6 ;  /* 0x00000006ff047e24 */ /* 0x000fe4000f8e00ff */
[----:B0-----:R-:W0:Y:S01]  /*1ccb0*/  LDC.64 R2, c[0x4][R2] ;  /* 0x0100000002027b82 */ /* 0x001e220000000a00 */
        /* <DEDUP_REMOVED lines=10> */
.L_x_692:
[----:B------:R-:W-:Y:S05]  /*1cd60*/  BSYNC B6 ;  /* 0x0000000000067941 */ /* 0x000fea0003800000 */
.L_x_691:
        /* <DEDUP_REMOVED lines=8> */
[----:B0-----:R0:W1:Y:S01]  /*1cdf0*/  LDC.64 R2, c[0x4][R17] ;  /* 0x0100000011027b82 */ /* 0x0010620000000a00 */
[----:B------:R-:W-:Y:S02]  /*1ce00*/  IMAD.U32 R4, RZ, RZ, UR6 ;  /* 0x00000006ff047e24 */ /* 0x000fe4000f8e00ff */
[----:B------:R-:W-:Y:S02]  /*1ce10*/  IMAD.U32 R5, RZ, RZ, UR7 ;  /* 0x00000007ff057e24 */ /* 0x000fe4000f8e00ff */
[----:B------:R-:W-:Y:S02]  /*1ce20*/  IMAD.U32 R6, RZ, RZ, UR8 ;  /* 0x00000008ff067e24 */ /* 0x000fe4000f8e00ff */
[----:B------:R-:W-:-:S02]  /*1ce30*/  IMAD.U32 R7, RZ, RZ, UR9 ;  /* 0x00000009ff077e24 */ /* 0x000fc4000f8e00ff */
[----:B------:R-:W-:Y:S02]  /*1ce40*/  IMAD.U32 R10, RZ, RZ, UR4 ;  /* 0x00000004ff0a7e24 */ /* 0x000fe4000f8e00ff */
[----:B------:R-:W-:Y:S02]  /*1ce50*/  IMAD.U32 R11, RZ, RZ, UR5 ;  /* 0x00000005ff0b7e24 */ /* 0x000fe4000f8e00ff */
[----:B------:R-:W-:Y:S02]  /*1ce60*/  IMAD.MOV.U32 R8, RZ, RZ, 0x70 ;  /* 0x00000070ff087424 */ /* 0x000fe400078e00ff */
[----:B------:R-:W-:Y:S02]  /*1ce70*/  IMAD.MOV.U32 R12, RZ, RZ, 0x1 ;  /* 0x00000001ff0c7424 */ /* 0x000fe400078e00ff */
[----:B0-----:R-:W-:-:S07]  /*1ce80*/  IMAD.MOV.U32 R13, RZ, RZ, RZ ;  /* 0x000000ffff0d7224 */ /* 0x001fce00078e00ff */
[----:B------:R-:W-:-:S07]  /*1ce90*/  LEPC R20, `(.L_x_695) ;  /* 0x000000001014794e */ /* 0x000fce0000000000 */
[----:B-1----:R-:W-:Y:S05]  /*1cea0*/  CALL.ABS.NOINC R2 ;  /* 0x0000000002007343 */ /* 0x002fea0003c00000 */
.L_x_695:
[----:B------:R0:W1:Y:S01]  /*1ceb0*/  LDC.64 R2, c[0x4][R17] ;  /* 0x0100000011027b82 */ /* 0x0000620000000a00 */
[----:B------:R-:W-:Y:S01]  /*1cec0*/  ULDC.64 UR4, c[0x4][0x118] ;  /* 0x0100460000047ab9 */ /* 0x000fe20000000a00 */
[----:B------:R-:W-:Y:S01]  /*1ced0*/  ULDC.64 UR6, c[0x4][0x120] ;  /* 0x0100480000067ab9 */ /* 0x000fe20000000a00 */
[----:B------:R-:W-:Y:S01]  /*1cee0*/  ULDC.64 UR8, c[0x4][0x80] ;  /* 0x0100200000087ab9 */ /* 0x000fe20000000a00 */
        /* <DEDUP_REMOVED lines=11> */
.L_x_694:
[----:B------:R-:W-:Y:S05]  /*1cfa0*/  BSYNC B6 ;  /* 0x0000000000067941 */ /* 0x000fea0003800000 */
.L_x_693:
[----:B------:R-:W2:Y:S01]  /*1cfb0*/  LDL.LU R2, [R1+0x28] ;  /* 0x0000280001027983 */ /* 0x000ea20000300800 */
[----:B------:R-:W-:-:S03]  /*1cfc0*/  ULDC.64 UR4, c[0x0][0x9f8] ;  /* 0x00027e0000047ab9 */ /* 0x000fc60000000a00 */
[----:B------:R-:W0:Y:S04]  /*1cfd0*/  LDL.LU R0, [R1+0x3c] ;  /* 0x00003c0001007983 */ /* 0x000e280000300800 */
[----:B------:R-:W3:Y:S01]  /*1cfe0*/  LDL R7, [R1+0x18] ;  /* 0x0000180001077983 */ /* 0x000ee20000100800 */
[----:B------:R-:W-:-:S03]  /*1cff0*/  ISETP.NE.U32.AND P0, PT, RZ, UR4, PT ;  /* 0x00000004ff007c0c */ /* 0x000fc6000bf05070 */
[----:B------:R-:W4:Y:S01]  /*1d000*/  LDL R17, [R1+0x48] ;  /* 0x0000480001117983 */ /* 0x000f220000100800 */
[----:B------:R-:W-:-:S13]  /*1d010*/  ISETP.NE.AND.EX P0, PT, RZ, UR5, PT, P0 ;  /* 0x00000005ff007c0c */ /* 0x000fda000bf05300 */
[----:B--2---:R-:W-:-:S04]  /*1d020*/  @P0 IADD3 R2, P1, R2, UR4, RZ ;  /* 0x0000000402020c10 */ /* 0x004fc8000ff3e0ff */
[----:B0-----:R-:W-:Y:S01]  /*1d030*/  @P0 IADD3.X R3, R0, UR5, RZ, P1, !PT ;  /* 0x0000000500030c10 */ /* 0x001fe20008ffe4ff */
[----:B------:R-:W-:-:S04]  /*1d040*/  ULDC.64 UR4, c[0x0][0xa08] ;  /* 0x0002820000047ab9 */ /* 0x000fc80000000a00 */
[----:B---3--:R0:W2:Y:S02]  /*1d050*/  @P0 LDG.E R7, desc[UR56][R2.64] ;  /* 0x0000003802070981 */ /* 0x0080a4000c1e1900 */
[----:B0-----:R-:W0:Y:S01]  /*1d060*/  LDC.64 R2, c[0x0][0x418] ;  /* 0x00010600ff027b82 */ /* 0x001e220000000a00 */
[----:B----4-:R-:W-:Y:S01]  /*1d070*/  VIADD R0, R17, 0xffffffff ;  /* 0xffffffff11007836 */ /* 0x010fe20000000000 */
[----:B--2---:R-:W-:Y:S01]  /*1d080*/  SHF.R.S32.HI R8, RZ, 0x1f, R7 ;  /* 0x0000001fff087819 */ /* 0x004fe20000011407 */
[----:B------:R1:W-:Y:S04]  /*1d090*/  @P0 STL [R1+0x18], R7 ;  /* 0x0000180701000387 */ /* 0x0003e80000100800 */
[----:B------:R1:W-:Y:S01]  /*1d0a0*/  STL [R1+0x28], R8 ;  /* 0x0000280801007387 */ /* 0x0003e20000100800 */
[----:B0-----:R-:W-:Y:S01]  /*1d0b0*/  LOP3.LUT P0, RZ, R2, UR4, RZ, 0xfc, !PT ;  /* 0x0000000402ff7c12 */ /* 0x001fe2000f80fcff */
[----:B------:R-:W-:-:S03]  /*1d0c0*/  UMOV UR4, 0xffffffff ;  /* 0xffffffff00047882 */ /* 0x000fc60000000000 */
[----:B------:R-:W-:-:S04]  /*1d0d0*/  LOP3.LUT P0, RZ, R3, UR5, RZ, 0xfc, P0 ;  /* 0x0000000503ff7c12 */ /* 0x000fc8000800fcff */
[----:B------:R-:W-:Y:S01]  /*1d0e0*/  SEL R17, R7, RZ, !P0 ;  /* 0x000000ff07117207 */ /* 0x000fe20004000000 */
[----:B-1----:R-:W-:Y:S08]  /*1d0f0*/  BRA.DIV UR4, `(.L_x_696) ;  /* 0x0000005604807947 */ /* 0x002ff0000b800000 */
[----:B------:R-:W0:Y:S02]  /*1d100*/  S2R R4, SR_TID.X ;  /* 0x0000000000047919 */ /* 0x000e240000002100 */
[----:B0-----:R-:W-:-:S04]  /*1d110*/  SHF.R.U32.HI R4, RZ, 0x5, R4 ;  /* 0x00000005ff047819 */ /* 0x001fc80000011604 */
[----:B------:R-:W-:-:S05]  /*1d120*/  LOP3.LUT R4, R4, 0x3, RZ, 0xc0, !PT ;  /* 0x0000000304047812 */ /* 0x000fca00078ec0ff */
[----:B------:R0:W1:Y:S02]  /*1d130*/  SHFL.IDX PT, R14, R4, RZ, 0x1f ;  /* 0x00001fff040e7589 */ /* 0x00006400000e0000 */
.L_x_829:
[----:B0-----:R-:W2:Y:S01]  /*1d140*/  LDL.LU R4, [R1+0x10] ;  /* 0x0000100001047983 */ /* 0x001ea20000300800 */
[----:B------:R-:W-:Y:S02]  /*1d150*/  PLOP3.LUT P1, PT, PT, PT, PT, 0x8, 0x0 ;  /* 0x000000000000781c */ /* 0x000fe40003f2e170 */
[----:B-1----:R-:W-:Y:S01]  /*1d160*/  ISETP.NE.AND P0, PT, R14, RZ, PT ;  /* 0x000000ff0e00720c */ /* 0x002fe20003f05270 */
        /* <DEDUP_REMOVED lines=8> */
.L_x_832:
[----:B------:R-:W-:Y:S05]  /*1d1f0*/  @!P6 BRA `(.L_x_697) ;  /* 0x000000040020e947 */ /* 0x000fea0003800000 */
[----:B------:R-:W-:-:S04]  /*1d200*/  ISETP.NE.U32.AND P0, PT, R2, RZ, PT ;  /* 0x000000ff0200720c */ /* 0x000fc80003f05070 */
[----:B------:R-:W-:-:S13]  /*1d210*/  ISETP.NE.AND.EX P0, PT, R3, RZ, PT, P0 ;  /* 0x000000ff0300720c */ /* 0x000fda0003f05300 */
[----:B------:R-:W-:Y:S05]  /*1d220*/  @!P0 BRA `(.L_x_699) ;  /* 0x0000000000508947 */ /* 0x000fea0003800000 */
[----:B------:R-:W1:Y:S01]  /*1d230*/  LDC R6, c[0x0][0x43c] ;  /* 0x00010f00ff067b82 */ /* 0x000e620000000800 */
[----:B------:R-:W-:Y:S01]  /*1d240*/  IMAD.MOV.U32 R9, RZ, RZ, R0 ;  /* 0x000000ffff097224 */ /* 0x000fe200078e0000 */
[----:B------:R-:W-:-:S03]  /*1d250*/  ULDC.64 UR4, c[0x0][0x428] ;  /* 0x00010a0000047ab9 */ /* 0x000fc60000000a00 */
[----:B0-----:R-:W-:Y:S01]  /*1d260*/  IMAD.MOV.U32 R0, RZ, RZ, R9 ;  /* 0x000000ffff007224 */ /* 0x001fe200078e0009 */
[----:B-1----:R-:W-:-:S13]  /*1d270*/  ISETP.NE.AND P0, PT, R6, 0x1, PT ;  /* 0x000000010600780c */ /* 0x002fda0003f05270 */
[----:B------:R-:W0:Y:S02]  /*1d280*/  @P0 LDC.64 R4, c[0x0][0x440] ;  /* 0x00011000ff040b82 */ /* 0x000e240000000a00 */
[----:B0-----:R-:W-:-:S05]  /*1d290*/  @P0 IMAD.HI.U32 R4, R9, R4, RZ ;  /* 0x0000000409040227 */ /* 0x001fca00078e00ff */
        /* <DEDUP_REMOVED lines=13> */
.L_x_699:
[----:B-1----:R-:W2:Y:S01]  /*1d370*/  LDL R2, [R1+0x1c] ;  /* 0x00001c0001027983 */ /* 0x002ea20000100800 */
[----:B0-----:R-:W-:Y:S01]  /*1d380*/  IMAD R0, R19, 0x8, R18 ;  /* 0x0000000813007824 */ /* 0x001fe200078e0212 */
[----:B--2---:R-:W-:-:S04]  /*1d390*/  SHF.L.U32 R2, R2, 0x1f, RZ ;  /* 0x0000001f02027819 */ /* 0x004fc800000006ff */
[----:B------:R-:W0:Y:S02]  /*1d3a0*/  SYNCS.PHASECHK.TRANS64.TRYWAIT P0, [R0+URZ+0x34840], R2 ;  /* 0x03484002000075a7 */ /* 0x000e24000800017f */
[----:B0-----:R-:W-:Y:S05]  /*1d3b0*/  @!P0 BRA `(.L_x_700) ;  /* 0x0000005400248947 */ /* 0x001fea0003800000 */
.L_x_833:
[----:B------:R1:W5:Y:S01]  /*1d3c0*/  LDL R3, [R1+0x10] ;  /* 0x0000100001037983 */ /* 0x0003620000100800 */
[----:B------:R-:W2:Y:S02]  /*1d3d0*/  S2R R4, SR_TID.X ;  /* 0x0000000000047919 */ /* 0x000ea40000002100 */
[----:B--2---:R-:W-:-:S04]  /*1d3e0*/  LOP3.LUT R4, R4, 0x7f, RZ, 0xc0, !PT ;  /* 0x0000007f04047812 */ /* 0x004fc800078ec0ff */
[----:B------:R-:W-:-:S13]  /*1d3f0*/  ISETP.NE.AND P0, PT, R4, RZ, PT ;  /* 0x000000ff0400720c */ /* 0x000fda0003f05270 */
[----:B-1----:R-:W-:Y:S05]  /*1d400*/  @P0 BRA `(.L_x_701) ;  /* 0x0000000000140947 */ /* 0x002fea0003800000 */
[----:B-----5:R-:W-:Y:S01]  /*1d410*/  LOP3.LUT P1, RZ, R3, 0x1, RZ, 0xc0, !PT ;  /* 0x0000000103ff7812 */ /* 0x020fe2000782c0ff */
[----:B0-----:R-:W-:-:S04]  /*1d420*/  IMAD.MOV.U32 R2, RZ, RZ, 0xc000 ;  /* 0x0000c000ff027424 */ /* 0x001fc800078e00ff */
[----:B------:R1:W-:Y:S08]  /*1d430*/  SYNCS.ARRIVE.TRANS64 RZ, [R0+URZ+0x34830], R2 ;  /* 0x0348300200ff79a7 */ /* 0x0003f0000800003f */
[----:B------:R-:W-:Y:S05]  /*1d440*/  @!P1 BRA `(.L_x_701) ;  /* 0x0000000000049947 */ /* 0x000fea0003800000 */
[----:B------:R-:W-:Y:S01]  /*1d450*/  BPT.TRAP 0x1 ;  /* 0x000000040000795c */ /* 0x000fe20000300000 */
.L_x_701:
[----:B------:R-:W2:Y:S04]  /*1d460*/  LDL R4, [R1+0x8] ;  /* 0x0000080001047983 */ /* 0x000ea80000100800 */
[----:B01----:R-:W3:Y:S01]  /*1d470*/  LDL R2, [R1+0x20] ;  /* 0x0000200001027983 */ /* 0x003ee20000100800 */
        /* <DEDUP_REMOVED lines=10> */
[----:B------:R-:W-:Y:S01]  /*1d520*/  UMOV UR17, 0x40 ;  /* 0x0000004000117882 */ /* 0x000fe20000000000 */
[----:B------:R-:W-:-:S02]  /*1d530*/  LOP3.LUT R3, R3, 0xfffffffb, RZ, 0xc0, !PT ;  /* 0xfffffffb03037812 */ /* 0x000fc400078ec0ff */
[----:B------:R-:W-:-:S07]  /*1d540*/  UIADD3 UR9, UR9, 0x34830, URZ ;  /* 0x0003483009097890 */ /* 0x000fce000fffe03f */
[----:B------:R-:W-:Y:S02]  /*1d550*/  UIADD3 UR14, UR8, 0x1c400, URZ ;  /* 0x0001c400080e7890 */ /* 0x000fe4000fffe03f */
[----:B------:R-:W-:Y:S01]  /*1d560*/  UIADD3 UR15, UR8, 0x20400, URZ ;  /* 0x00020400080f7890 */ /* 0x000fe2000fffe03f */
[----:B------:R-:W-:Y:S01]  /*1d570*/  @P0 LOP3.LUT R3, R3, 0x4, RZ, 0xfc, !PT ;  /* 0x0000000403030812 */ /* 0x000fe200078efcff */
[----:B------:R-:W-:-:S03]  /*1d580*/  UIADD3 UR16, UR8, 0x24400, URZ ;  /* 0x0002440008107890 */ /* 0x000fc6000fffe03f */
[----:B------:R-:W-:Y:S01]  /*1d590*/  UMOV UR8, UR14 ;  /* 0x0000000e00087c82 */ /* 0x000fe20008000000 */
[----:B------:R-:W-:Y:S01]  /*1d5a0*/  UMOV UR14, 0x80 ;  /* 0x00000080000e7882 */ /* 0x000fe20000000000 */
[----:B------:R1:W-:Y:S01]  /*1d5b0*/  STL [R1+0x10], R3 ;  /* 0x0000100301007387 */ /* 0x0003e20000100800 */
[----:B--2---:R-:W-:Y:S02]  /*1d5c0*/  R2UR UR11, R4 ;  /* 0x00000000040b72ca */ /* 0x004fe400000e0000 */
[----:B---3--:R-:W-:-:S13]  /*1d5d0*/  R2UR UR5, R2 ;  /* 0x00000000020572ca */ /* 0x008fda00000e0000 */
[----:B------:R-:W-:Y:S02]  /*1d5e0*/  ULEA UR11, UR11, UR5, 0x7 ;  /* 0x000000050b0b7291 */ /* 0x000fe4000f8e383f */
[----:B------:R-:W-:-:S09]  /*1d5f0*/  UIADD3.X UR5, URZ, UR37, URZ, UP0, !UPT ;  /* 0x000000253f057290 */ /* 0x000fd200087fe43f */
[----:B------:R0:W-:Y:S02]  /*1d600*/  UTMALDG.4D [UR8], [UR4], desc[UR6] ;  /* 0x00000608040075b4 */ /* 0x0001e40008019000 */
[----:B0-----:R-:W-:Y:S01]  /*1d610*/  UMOV UR8, UR15 ;  /* 0x0000000f00087c82 */ /* 0x001fe20008000000 */
[----:B------:R-:W-:Y:S02]  /*1d620*/  UMOV UR10, UR17 ;  /* 0x00000011000a7c82 */ /* 0x000fe40008000000 */
[----:B------:R0:W-:Y:S02]  /*1d630*/  UTMALDG.4D [UR8], [UR4], desc[UR6] ;  /* 0x00000608040075b4 */ /* 0x0001e40008019000 */
[----:B0-----:R-:W-:Y:S01]  /*1d640*/  UMOV UR8, UR16 ;  /* 0x0000001000087c82 */ /* 0x001fe20008000000 */
[----:B------:R-:W-:Y:S02]  /*1d650*/  UMOV UR10, UR14 ;  /* 0x0000000e000a7c82 */ /* 0x000fe40008000000 */
[----:B------:R1:W-:Y:S02]  /*1d660*/  UTMALDG.4D [UR8], [UR4], desc[UR6] ;  /* 0x00000608040075b4 */ /* 0x0003e40008019000 */
[----:B-1----:R-:W-:Y:S01]  /*1d670*/  NOP ;  /* 0x0000000000007918 */ /* 0x002fe20000000000 */
.L_x_697:
[----:B------:R-:W2:Y:S04]  /*1d680*/  LDL.LU R3, [R1+0x4c] ;  /* 0x00004c0001037983 */ /* 0x000ea80000300800 */
[----:B------:R-:W3:Y:S04]  /*1d690*/  LDL.LU R5, [R1+0x38] ;  /* 0x0000380001057983 */ /* 0x000ee80000300800 */
[----:B0-----:R-:W4:Y:S01]  /*1d6a0*/  LDL.LU R4, [R1+0x58] ;  /* 0x0000580001047983 */ /* 0x001f220000300800 */
        /* <DEDUP_REMOVED lines=10> */
[----:B---3--:R-:W-:-:S03]  /*1d750*/  SEL R5, R5, RZ, !P0 ;  /* 0x000000ff05057207 */ /* 0x008fc60004000000 */
[----:B------:R-:W-:Y:S01]  /*1d760*/  IMAD R0, R0, UR4, RZ ;  /* 0x0000000400007c24 */ /* 0x000fe2000f8e02ff */
[----:B----4-:R-:W-:-:S03]  /*1d770*/  SEL R4, R4, RZ, !P0 ;  /* 0x000000ff04047207 */ /* 0x010fc60004000000 */
        /* <DEDUP_REMOVED lines=8> */
[----:B0-----:R-:W-:Y:S01]  /*1d800*/  MOV R2, 0x0 ;  /* 0x0000000000027802 */ /* 0x001fe20000000f00 */
        /* <DEDUP_REMOVED lines=15> */
.L_x_703:
[----:B------:R-:W-:Y:S05]  /*1d900*/  BSYNC B6 ;  /* 0x0000000000067941 */ /* 0x000fea0003800000 */
.L_x_702:
[----:B0-----:R-:W2:Y:S01]  /*1d910*/  LDL.LU R0, [R1+0x4c] ;  /* 0x00004c0001007983 */ /* 0x001ea20000300800 */
[----:B------:R-:W-:Y:S01]  /*1d920*/  ULDC.64 UR4, c[0x0][0x2d8] ;  /* 0x0000b60000047ab9 */ /* 0x000fe20000000a00 */
[----:B------:R-:W0:Y:S02]  /*1d930*/  LDC R8, c[0x0][0x448] ;  /* 0x00011200ff087b82 */ /* 0x000e240000000800 */
[----:B------:R-:W3:Y:S04]  /*1d940*/  LDL.LU R5, [R1+0x3c] ;  /* 0x00003c0001057983 */ /* 0x000ee80000300800 */
[----:B------:R-:W3:Y:S04]  /*1d950*/  LDL.LU.64 R2, [R1+0x50] ;  /* 0x0000500001027983 */ /* 0x000ee80000300a00 */
[----:B------:R-:W4:Y:S01]  /*1d960*/  LDL.LU R4, [R1+0x38] ;  /* 0x0000380001047983 */ /* 0x000f220000300800 */
[----:B0-----:R-:W-:-:S13]  /*1d970*/  ISETP.NE.AND P0, PT, R8, 0x1, PT ;  /* 0x000000010800780c */ /* 0x001fda0003f05270 */
[----:B------:R-:W0:Y:S01]  /*1d980*/  @P0 LDC R7, c[0x0][0x450] ;  /* 0x00011400ff070b82 */ /* 0x000e220000000800 */
[----:B---3--:R-:W-:Y:S02]  /*1d990*/  IMAD.MOV.U32 R3, RZ, RZ, R5 ;  /* 0x000000ffff037224 */ /* 0x008fe400078e0005 */
[----:B------:R-:W3:Y:S01]  /*1d9a0*/  LDL.LU R5, [R1+0x4] ;  /* 0x0000040001057983 */ /* 0x000ee20000300800 */
[C---:B------:R-:W-:Y:S01]  /*1d9b0*/  IMAD.WIDE.U32 R2, R16.reuse, UR4, R2 ;  /* 0x0000000410027c25 */ /* 0x040fe2000f8e0002 */
[----:B------:R-:W1:Y:S03]  /*1d9c0*/  S2R R10, SR_TID.X ;  /* 0x00000000000a7919 */ /* 0x000e660000002100 */
[----:B------:R-:W-:Y:S01]  /*1d9d0*/  IMAD R3, R16, UR5, R3 ;  /* 0x0000000510037c24 */ /* 0x000fe2000f8e0203 */
[----:B------:R-:W-:Y:S01]  /*1d9e0*/  ULDC.64 UR4, c[0x0][0x2e0] ;  /* 0x0000b80000047ab9 */ /* 0x000fe20000000a00 */
[----:B------:R-:W5:Y:S01]  /*1d9f0*/  S2R R9, SR_TID.X ;  /* 0x0000000000097919 */ /* 0x000f620000002100 */
[----:B--2---:R-:W-:-:S02]  /*1da00*/  IMAD R0, R0, UR4, RZ ;  /* 0x0000000400007c24 */ /* 0x004fc4000f8e02ff */
[----:B----4-:R-:W-:-:S04]  /*1da10*/  IMAD.WIDE.U32 R2, R4, UR4, R2 ;  /* 0x0000000404027c25 */ /* 0x010fc8000f8e0002 */
[----:B------:R-:W-:Y:S01]  /*1da20*/  IMAD R0, R4, UR5, R0 ;  /* 0x0000000504007c24 */ /* 0x000fe2000f8e0200 */
[----:B------:R-:W-:Y:S01]  /*1da30*/  ULDC.64 UR4, c[0x0][0x2d0] ;  /* 0x0000b40000047ab9 */ /* 0x000fe20000000a00 */
[----:B------:R-:W2:Y:S02]  /*1da40*/  S2R R4, SR_TID.X ;  /* 0x0000000000047919 */ /* 0x000ea40000002100 */
[----:B------:R-:W-:Y:S02]  /*1da50*/  IMAD.IADD R3, R3, 0x1, R0 ;  /* 0x0000000103037824 */ /* 0x000fe400078e0200 */
[----:B-1----:R-:W-:Y:S02]  /*1da60*/  IMAD.SHL.U32 R10, R10, 0x8, RZ ;  /* 0x000000080a0a7824 */ /* 0x002fe400078e00ff */
[----:B-----5:R-:W-:-:S03]  /*1da70*/  IMAD.SHL.U32 R9, R9, 0x8, RZ ;  /* 0x0000000809097824 */ /* 0x020fc600078e00ff */
[----:B------:R-:W-:-:S04]  /*1da80*/  LOP3.LUT R10, R10, 0x38, RZ, 0xc0, !PT ;  /* 0x000000380a0a7812 */ /* 0x000fc800078ec0ff */
[----:B------:R-:W-:Y:S02]  /*1da90*/  LOP3.LUT R11, R10, 0x40, RZ, 0xfc, !PT ;  /* 0x000000400a0b7812 */ /* 0x000fe400078efcff */
[----:B------:R-:W-:Y:S02]  /*1daa0*/  LOP3.LUT R9, R9, 0x38, RZ, 0xc0, !PT ;  /* 0x0000003809097812 */ /* 0x000fe400078ec0ff */
[----:B--2---:R-:W-:Y:S02]  /*1dab0*/  LOP3.LUT R4, R4, 0x7f, RZ, 0xc0, !PT ;  /* 0x0000007f04047812 */ /* 0x004fe400078ec0ff */
[----:B------:R-:W-:Y:S02]  /*1dac0*/  LOP3.LUT R10, R10, 0x80, RZ, 0xfc, !PT ;  /* 0x000000800a0a7812 */ /* 0x000fe400078efcff */
[----:B------:R-:W-:Y:S02]  /*1dad0*/  SHF.R.U32.HI R6, RZ, 0x3, R4 ;  /* 0x00000003ff067819 */ /* 0x000fe40000011604 */
[----:B------:R-:W1:Y:S02]  /*1dae0*/  S2R R4, SR_TID.X ;  /* 0x0000000000047919 */ /* 0x000e640000002100 */
[----:B-1----:R-:W-:-:S05]  /*1daf0*/  IMAD.SHL.U32 R4, R4, 0x10, RZ ;  /* 0x0000001004047824 */ /* 0x002fca00078e00ff */
[----:B------:R-:W-:Y:S02]  /*1db00*/  LOP3.LUT R4, R6, 0x70, R4, 0xf8, !PT ;  /* 0x0000007006047812 */ /* 0x000fe400078ef804 */
[----:B------:R-:W1:Y:S01]  /*1db10*/  @P0 LDC R6, c[0x0][0x44c] ;  /* 0x00011300ff060b82 */ /* 0x000e620000000800 */
[----:B---3--:R-:W-:-:S05]  /*1db20*/  IMAD.SHL.U32 R5, R5, 0x80, RZ ;  /* 0x0000008005057824 */ /* 0x008fca00078e00ff */
[----:B------:R-:W-:-:S05]  /*1db30*/  LOP3.LUT R4, R4, R5, RZ, 0xfc, !PT ;  /* 0x0000000504047212 */ /* 0x000fca00078efcff */
        /* <DEDUP_REMOVED lines=9> */
[----:B------:R-:W-:-:S03]  /*1dbd0*/  ULDC.64 UR4, c[0x0][0x2c8] ;  /* 0x0000b20000047ab9 */ /* 0x000fc60000000a00 */
[----:B------:R-:W-:Y:S01]  /*1dbe0*/  IMAD.IADD R3, R3, 0x1, R0 ;  /* 0x0000000103037824 */ /* 0x000fe200078e0200 */
[----:B------:R-:W-:Y:S01]  /*1dbf0*/  SHF.R.S32.HI R0, RZ, 0x1f, R4 ;  /* 0x0000001fff007819 */ /* 0x000fe20000011404 */
[----:B------:R-:W-:-:S04]  /*1dc00*/  IMAD.WIDE.U32 R2, R4, UR4, R2 ;  /* 0x0000000404027c25 */ /* 0x000fc8000f8e0002 */
[----:B------:R-:W-:-:S04]  /*1dc10*/  IMAD R0, R0, UR4, RZ ;  /* 0x0000000400007c24 */ /* 0x000fc8000f8e02ff */
[----:B------:R-:W-:Y:S01]  /*1dc20*/  IMAD R4, R4, UR5, R0 ;  /* 0x0000000504047c24 */ /* 0x000fe2000f8e0200 */
[----:B------:R-:W-:-:S03]  /*1dc30*/  ULDC.64 UR4, c[0x0][0x280] ;  /* 0x0000a00000047ab9 */ /* 0x000fc60000000a00 */
[----:B------:R-:W-:Y:S01]  /*1dc40*/  IMAD.IADD R3, R3, 0x1, R4 ;  /* 0x0000000103037824 */ /* 0x000fe200078e0204 */
[C---:B------:R-:W-:Y:S01]  /*1dc50*/  LEA R4, P0, R2.reuse, UR4, 0x1 ;  /* 0x0000000402047c11 */ /* 0x040fe2000f8008ff */
[----:B------:R-:W-:Y:S02]  /*1dc60*/  ULDC UR4, c[0x0][0x2b8] ;  /* 0x0000ae0000047ab9 */ /* 0x000fe40000000800 */
[----:B------:R-:W-:Y:S02]  /*1dc70*/  ISETP.GE.AND P3, PT, R9, UR4, PT ;  /* 0x0000000409007c0c */ /* 0x000fe4000bf66270 */
[----:B------:R-:W-:Y:S01]  /*1dc80*/  LEA.HI.X R3, R2, UR5, R3, 0x1, P0 ;  /* 0x0000000502037c11 */ /* 0x000fe200080f0c03 */
[----:B------:R-:W-:Y:S01]  /*1dc90*/  UMOV UR5, 0xffffffff ;  /* 0xffffffff00057882 */ /* 0x000fe20000000000 */
[----:B------:R-:W-:Y:S02]  /*1dca0*/  ISETP.GE.AND P0, PT, R11, UR4, PT ;  /* 0x000000040b007c0c */ /* 0x000fe4000bf06270 */
[----:B------:R-:W-:Y:S01]  /*1dcb0*/  ISETP.GE.AND P1, PT, R10, UR4, PT ;  /* 0x000000040a007c0c */ /* 0x000fe2000bf26270 */
[----:B------:R-:W-:-:S12]  /*1dcc0*/  BRA.DIV UR5, `(.L_x_704) ;  /* 0x0000004a05f47947 */ /* 0x000fd8000b800000 */
[----:B------:R-:W2:Y:S04]  /*1dcd0*/  LDL.LU R6, [R1+0x5c] ;  /* 0x00005c0001067983 */ /* 0x000ea80000300800 */
[----:B------:R-:W3:Y:S01]  /*1dce0*/  LDL R10, [R1+0x30] ;  /* 0x00003000010a7983 */ /* 0x000ee20000100800 */
[----:B------:R-:W0:Y:S02]  /*1dcf0*/  S2R R7, SR_TID.X ;  /* 0x0000000000077919 */ /* 0x000e240000002100 */
[----:B0-----:R-:W-:-:S04]  /*1dd00*/  LOP3.LUT R7, R7, 0x7f, RZ, 0xc0, !PT ;  /* 0x0000007f07077812 */ /* 0x001fc800078ec0ff */
[----:B------:R-:W-:Y:S02]  /*1dd10*/  SHF.R.U32.HI R11, RZ, 0x3, R7 ;  /* 0x00000003ff0b7819 */ /* 0x000fe40000011607 */
[----:B------:R-:W0:Y:S03]  /*1dd20*/  SHFL.IDX PT, R7, R4, RZ, 0x181f ;  /* 0x00181fff04077589 */ /* 0x000e2600000e0000 */
[----:B------:R-:W-:-:S04]  /*1dd30*/  IMAD.IADD R0, R11, 0x1, R5 ;  /* 0x000000010b007824 */ /* 0x000fc800078e0205 */
[----:B------:R-:W-:Y:S02]  /*1dd40*/  VIADD R5, R0, 0x10 ;  /* 0x0000001000057836 */ /* 0x000fe40000000000 */
[----:B--2---:R-:W-:Y:S02]  /*1dd50*/  IMAD R2, R6, R8, RZ ;  /* 0x0000000806027224 */ /* 0x004fe400078e02ff */
[----:B------:R-:W1:Y:S03]  /*1dd60*/  SHFL.IDX PT, R6, R3, RZ, 0x181f ;  /* 0x00181fff03067589 */ /* 0x000e6600000e0000 */
[----:B------:R-:W-:-:S13]  /*1dd70*/  ISETP.GE.AND P2, PT, R0, R2, PT ;  /* 0x000000020000720c */ /* 0x000fda0003f46270 */
[----:B0-----:R-:W-:-:S05]  /*1dd80*/  @!P2 LEA R7, P4, R9, R7, 0x1 ;  /* 0x000000070907a211 */ /* 0x001fca00078808ff */
[----:B-1----:R-:W-:-:S05]  /*1dd90*/  @!P2 IMAD.X R6, RZ, RZ, R6, P4 ;  /* 0x000000ffff06a224 */ /* 0x002fca00020e0606 */
[----:B------:R-:W-:-:S04]  /*1dda0*/  @!P2 LOP3.LUT R7, R7, R6, RZ, 0x3c, !PT ;  /* 0x000000060707a212 */ /* 0x000fc800078e3cff */
[----:B------:R-:W-:-:S04]  /*1ddb0*/  @!P2 LOP3.LUT R6, R7, R6, RZ, 0x3c, !PT ;  /* 0x000000060706a212 */ /* 0x000fc800078e3cff */
[----:B------:R-:W-:-:S05]  /*1ddc0*/  @!P2 LOP3.LUT R7, R7, R6, RZ, 0x3c, !PT ;  /* 0x000000060707a212 */ /* 0x000fca00078e3cff */
[----:B------:R-:W-:Y:S01]  /*1ddd0*/  @!PT LDS RZ, [RZ] ;  /* 0x00000000fffff984 */ /* 0x000fe20000000800 */
[----:B---3--:R-:W-:Y:S04]  /*1dde0*/  @!P2 LDGSTS.E.BYPASS.LTC128B.128 [R10+0x10400], desc[UR56][R6.64], !P3 ;  /* 0x10400000060aafae */ /* 0x008fe8000d901d78 */
        /* <DEDUP_REMOVED lines=64> */
[----:B------:R1:W2:Y:S04]  /*1e1f0*/  SHFL.IDX PT, R5, R3, 0x7, 0x181f ;  /* 0x00f81f0003057f89 */ /* 0x0002a800000e0000 */
[----:B------:R1:W-:Y:S04]  /*1e200*/  @!P2 LDGSTS.E.BYPASS.LTC128B.128 [R10+0x13400], desc[UR56][R6.64], !P3 ;  /* 0x13400000060aafae */ /* 0x0003e8000d901d78 */
[----:B------:R1:W-:Y:S04]  /*1e210*/  @!P2 LDGSTS.E.BYPASS.LTC128B.128 [R10+0x17400], desc[UR56][R6.64+0x80], !P0 ;  /* 0x17400080060aafae */ /* 0x0003e8000c101d78 */
[----:B------:R1:W-:Y:S04]  /*1e220*/  @!P2 LDGSTS.E.BYPASS.LTC128B.128 [R10+0x1b400], desc[UR56][R6.64+0x100], !P1 ;  /* 0x1b400100060aafae */ /* 0x0003e8000c901d78 */
[----:B------:R1:W3:Y:S02]  /*1e230*/  SHFL.IDX PT, R3, R4, 0x7, 0x181f ;  /* 0x00f81f0004037f89 */ /* 0x0002e400000e0000 */
.L_x_850:
[----:B------:R-:W-:Y:S01]  /*1e240*/  VIADD R0, R0, 0x70 ;  /* 0x0000007000007836 */ /* 0x000fe20000000000 */
[----:B------:R-:W-:Y:S04]  /*1e250*/  BSSY B0, `(.L_x_705) ;  /* 0x000000c000007945 */ /* 0x000fe80003800000 */
[----:B------:R-:W-:-:S13]  /*1e260*/  ISETP.GE.AND P2, PT, R0, R2, PT ;  /* 0x000000020000720c */ /* 0x000fda0003f46270 */
[----:B------:R-:W-:Y:S05]  /*1e270*/  @P2 BRA `(.L_x_706) ;  /* 0x0000000000242947 */ /* 0x000fea0003800000 */
[----:B-1----:R-:W4:Y:S01]  /*1e280*/  LDL R4, [R1+0x30] ;  /* 0x0000300001047983 */ /* 0x002f220000100800 */
[----:B---3--:R-:W-:-:S05]  /*1e290*/  LEA R2, P2, R9, R3, 0x1 ;  /* 0x0000000309027211 */ /* 0x008fca00078408ff */
[----:B--2---:R-:W-:-:S05]  /*1e2a0*/  IMAD.X R3, RZ, RZ, R5, P2 ;  /* 0x000000ffff037224 */ /* 0x004fca00010e0605 */
[----:B------:R-:W-:Y:S01]  /*1e2b0*/  @!PT LDS RZ, [RZ] ;  /* 0x00000000fffff984 */ /* 0x000fe20000000800 */
[----:B------:R-:W-:Y:S01]  /*1e2c0*/  @!PT LDS RZ, [RZ] ;  /* 0x00000000fffff984 */ /* 0x000fe20000000800 */
[----:B------:R-:W-:Y:S01]  /*1e2d0*/  @!PT LDS RZ, [RZ] ;  /* 0x00000000fffff984 */ /* 0x000fe20000000800 */
[----:B----4-:R4:W-:Y:S04]  /*1e2e0*/  LDGSTS.E.BYPASS.LTC128B.128 [R4+0x13c00], desc[UR56][R2.64], !P3 ;  /* 0x13c0000002047fae */ /* 0x0109e8000d901d78 */
[----:B------:R4:W-:Y:S04]  /*1e2f0*/  LDGSTS.E.BYPASS.LTC128B.128 [R4+0x17c00], desc[UR56][R2.64+0x80], !P0 ;  /* 0x17c0008002047fae */ /* 0x0009e8000c101d78 */
[----:B------:R4:W-:Y:S02]  /*1e300*/  LDGSTS.E.BYPASS.LTC128B.128 [R4+0x1bc00], desc[UR56][R2.64+0x100], !P1 ;  /* 0x1bc0010002047fae */ /* 0x0009e4000c901d78 */
.L_x_706:
[----:B------:R-:W-:Y:S05]  /*1e310*/  BSYNC B0 ;  /* 0x0000000000007941 */ /* 0x000fea0003800000 */
.L_x_705:
[----:B------:R-:W-:Y:S01]  /*1e320*/  NOP ;  /* 0x0000000000007918 */ /* 0x000fe20000000000 */
[----:B------:R-:W-:-:S13]  /*1e330*/  PLOP3.LUT P0, PT, PT, PT, PT, 0x80, 0x0 ;  /* 0x000000000000781c */ /* 0x000fda0003f0f070 */
.L_x_707:
        /* <DEDUP_REMOVED lines=16> */
[----:B------:R-:W5:Y:S03]  /*1e440*/  SYNCS.PHASECHK.TRANS64.TRYWAIT P0, [R18+URZ+0x34820], R0 ;  /* 0x03482000120075a7 */ /* 0x000f66000800017f */
[----:B----45:R-:W-:Y:S05]  /*1e450*/  @!P0 BRA `(.L_x_709) ;  /* 0x0000004c00f48947 */ /* 0x030fea0003800000 */
.L_x_851:
[----:B------:R-:W-:Y:S05]  /*1e460*/  BSYNC B0 ;  /* 0x0000000000007941 */ /* 0x000fea0003800000 */
.L_x_708:
[----:B-1-3--:R-:W4:Y:S04]  /*1e470*/  LDL R3, [R1+0x48] ;  /* 0x0000480001037983 */ /* 0x00af280000100800 */
[----:B------:R-:W3:Y:S01]  /*1e480*/  LDL R2, [R1+0x34] ;  /* 0x0000340001027983 */ /* 0x000ee20000100800 */
[----:B------:R-:W-:Y:S01]  /*1e490*/  BSSY B0, `(.L_x_710) ;  /* 0x0000219000007945 */ /* 0x000fe20003800000 */
[----:B----4-:R-:W-:-:S05]  /*1e4a0*/  VIADD R0, R3, 0xfffffffe ;  /* 0xfffffffe03007836 */ /* 0x010fca0000000000 */
[----:B---3--:R-:W-:-:S13]  /*1e4b0*/  ISETP.GE.AND P0, PT, R0, R2, PT ;  /* 0x000000020000720c */ /* 0x008fda0003f06270 */
[----:B------:R-:W-:Y:S05]  /*1e4c0*/  @!P0 BRA `(.L_x_711) ;  /* 0x0000002000548947 */ /* 0x000fea0003800000 */
[----:B--2---:R-:W0:Y:S04]  /*1e4d0*/  LDL.LU R5, [R1+0x60] ;  /* 0x0000600001057983 */ /* 0x004e280000300800 */
[----:B------:R-:W2:Y:S04]  /*1e4e0*/  LDL.LU R4, [R1+0x44] ;  /* 0x0000440001047983 */ /* 0x000ea80000300800 */
[----:B------:R-:W3:Y:S01]  /*1e4f0*/  LDL.LU R3, [R1+0x40] ;  /* 0x0000400001037983 */ /* 0x000ee20000300800 */
[----:B------:R-:W-:Y:S01]  /*1e500*/  LOP3.LUT R2, RZ, R2, RZ, 0x33, !PT ;  /* 0x00000002ff027212 */ /* 0x000fe200078e33ff */
[----:B------:R-:W-:Y:S01]  /*1e510*/  BSSY B2, `(.L_x_712) ;  /* 0x00000b6000027945 */ /* 0x000fe20003800000 */
[----:B0-----:R-:W-:-:S04]  /*1e520*/  VIADD R6, R5, 0x1 ;  /* 0x0000000105067836 */ /* 0x001fc80000000000 */
[----:B--2---:R-:W-:-:S05]  /*1e530*/  IMAD R6, R6, R4, RZ ;  /* 0x0000000406067224 */ /* 0x004fca00078e02ff */
[----:B---3--:R-:W-:-:S05]  /*1e540*/  VIMNMX R6, R3, R6, PT ;  /* 0x0000000603067248 */ /* 0x008fca0003fe0100 */
        /* <DEDUP_REMOVED lines=40> */
.L_x_716:
[----:B------:R-:W-:Y:S01]  /*1e7d0*/  IMAD R3, R8, 0x8, R18 ;  /* 0x0000000808037824 */ /* 0x000fe200078e0212 */
[----:B------:R-:W-:Y:S01]  /*1e7e0*/  SHF.L.U32 R2, R10, 0x1f, RZ ;  /* 0x0000001f0a027819 */ /* 0x000fe200000006ff */
[----:B------:R-:W-:Y:S03]  /*1e7f0*/  BSSY B3, `(.L_x_717) ;  /* 0x0000003000037945 */ /* 0x000fe60003800000 */
[----:B------:R-:W1:Y:S02]  /*1e800*/  SYNCS.PHASECHK.TRANS64.TRYWAIT P0, [R3+URZ+0x34840], R2 ;  /* 0x03484002030075a7 */ /* 0x000e64000800017f */
[----:B-1----:R-:W-:Y:S05]  /*1e810*/  @!P0 BRA `(.L_x_718) ;  /* 0x0000004c00188947 */ /* 0x002fea0003800000 */
.L_x_852:
[----:B------:R-:W-:Y:S05]  /*1e820*/  BSYNC B3 ;  /* 0x0000000000037941 */ /* 0x000fea0003800000 */
.L_x_717:
[----:B0-----:R-:W0:Y:S01]  /*1e830*/  S2R R5, SR_TID.X ;  /* 0x0000000000057919 */ /* 0x001e220000002100 */
[----:B------:R-:W-:Y:S01]  /*1e840*/  BSSY B3, `(.L_x_719) ;  /* 0x000000a000037945 */ /* 0x000fe20003800000 */
[----:B0-----:R-:W-:-:S04]  /*1e850*/  LOP3.LUT R5, R5, 0x7f, RZ, 0xc0, !PT ;  /* 0x0000007f05057812 */ /* 0x001fc800078ec0ff */
[----:B------:R-:W-:-:S13]  /*1e860*/  ISETP.NE.AND P0, PT, R5, RZ, PT ;  /* 0x000000ff0500720c */ /* 0x000fda0003f05270 */
[----:B------:R-:W-:Y:S05]  /*1e870*/  @P0 BRA `(.L_x_720) ;  /* 0x0000000000180947 */ /* 0x000fea0003800000 */
[----:B------:R-:W2:Y:S01]  /*1e880*/  LDL R5, [R1+0x10] ;  /* 0x0000100001057983 */ /* 0x000ea20000100800 */
[----:B-1----:R-:W-:-:S04]  /*1e890*/  IMAD.MOV.U32 R2, RZ, RZ, 0xc000 ;  /* 0x0000c000ff027424 */ /* 0x002fc800078e00ff */
[----:B------:R0:W-:Y:S01]  /*1e8a0*/  SYNCS.ARRIVE.TRANS64 RZ, [R3+URZ+0x34830], R2 ;  /* 0x0348300203ff79a7 */ /* 0x0001e2000800003f */
[----:B--2---:R-:W-:-:S13]  /*1e8b0*/  LOP3.LUT P1, RZ, R5, 0x1, RZ, 0xc0, !PT ;  /* 0x0000000105ff7812 */ /* 0x004fda000782c0ff */
[----:B0-----:R-:W-:Y:S05]  /*1e8c0*/  @!P1 BRA `(.L_x_720) ;  /* 0x0000000000049947 */ /* 0x001fea0003800000 */
[----:B------:R-:W-:Y:S01]  /*1e8d0*/  BPT.TRAP 0x1 ;  /* 0x000000040000795c */ /* 0x000fe20000300000 */
.L_x_720:
[----:B------:R-:W-:Y:S05]  /*1e8e0*/  BSYNC B3 ;  /* 0x0000000000037941 */ /* 0x000fea0003800000 */
.L_x_719:
        /* <DEDUP_REMOVED lines=12> */
.L_x_721:
        /* <DEDUP_REMOVED lines=16> */
.L_x_722:
        /* <DEDUP_REMOVED lines=15> */
.L_x_723:
        /* <DEDUP_REMOVED lines=16> */
.L_x_853:
[----:B------:R-:W-:Y:S05]  /*1eca0*/  BSYNC B3 ;  /* 0x0000000000037941 */ /* 0x000fea0003800000 */
.L_x_724:
[----:B------:R-:W1:Y:S01]  /*1ecb0*/  S2R R5, SR_TID.X ;  /* 0x0000000000057919 */ /* 0x000e620000002100 */
[----:B------:R-:W-:-:S04]  /*1ecc0*/  UPRMT UR4, UR38, 0x9910, URZ ;  /* 0x0000991026047896 */ /* 0x000fc8000800003f */
[----:B------:R-:W-:Y:S01]  /*1ecd0*/  UISETP.NE.AND UP0, UPT, UR4, 0x2, UPT ;  /* 0x000000020400788c */ /* 0x000fe2000bf05270 */
[----:B-1----:R-:W-:-:S04]  /*1ece0*/  LOP3.LUT R5, R5, 0x7f, RZ, 0xc0, !PT ;  /* 0x0000007f05057812 */ /* 0x002fc800078ec0ff */
[----:B------:R-:W-:-:S13]  /*1ecf0*/  ISETP.NE.AND P0, PT, R5, RZ, PT ;  /* 0x000000ff0500720c */ /* 0x000fda0003f05270 */
[----:B0-----:R-:W-:-:S04]  /*1ed00*/  @!P0 IMAD.MOV.U32 R3, RZ, RZ, 0x8000 ;  /* 0x00008000ff038424 */ /* 0x001fc800078e00ff */
[----:B------:R0:W-:Y:S01]  /*1ed10*/  @!P0 SYNCS.ARRIVE.TRANS64 RZ, [R2+URZ+0x34850], R3 ;  /* 0x0348500302ff89a7 */ /* 0x0001e2000800003f */
[----:B------:R-:W-:-:S13]  /*1ed20*/  PLOP3.LUT P0, PT, PT, PT, UP0, 0x80, 0x0 ;  /* 0x000000000000781c */ /* 0x000fda0003f0f008 */
[----:B0-----:R-:W-:Y:S05]  /*1ed30*/  @P0 BRA `(.L_x_726) ;  /* 0x0000000000040947 */ /* 0x001fea0003800000 */
[----:B------:R-:W-:Y:S01]  /*1ed40*/  BPT.TRAP 0x1 ;  /* 0x000000040000795c */ /* 0x000fe20000300000 */
.L_x_726:
[----:B------:R-:W2:Y:S01]  /*1ed50*/  LDL R3, [R1+0x10] ;  /* 0x0000100001037983 */ /* 0x000ea20000100800 */
[----:B------:R-:W-:Y:S01]  /*1ed60*/  BSSY B3, `(.L_x_727) ;  /* 0x0000004000037945 */ /* 0x000fe20003800000 */
[----:B--2---:R-:W-:-:S13]  /*1ed70*/  LOP3.LUT P0, RZ, R3, 0x8, RZ, 0xc0, !PT ;  /* 0x0000000803ff7812 */ /* 0x004fda000780c0ff */
[----:B------:R-:W-:Y:S05]  /*1ed80*/  @P0 BRA `(.L_x_728) ;  /* 0x0000000000040947 */ /* 0x000fea0003800000 */
[----:B------:R-:W-:Y:S01]  /*1ed90*/  BPT.TRAP 0x1 ;  /* 0x000000040000795c */ /* 0x000fe20000300000 */
.L_x_728:
[----:B------:R-:W-:Y:S05]  /*1eda0*/  BSYNC B3 ;  /* 0x0000000000037941 */ /* 0x000fea0003800000 */
.L_x_727:
[----:B------:R-:W2:Y:S04]  /*1edb0*/  LDL R5, [R1+0x20] ;  /* 0x0000200001057983 */ /* 0x000ea80000100800 */
[----:B------:R-:W2:Y:S01]  /*1edc0*/  LDL.LU R3, [R1+0x8] ;  /* 0x0000080001037983 */ /* 0x000ea20000300800 */
[----:B------:R-:W-:Y:S01]  /*1edd0*/  R2UR UR10, R11 ;  /* 0x000000000b0a72ca */ /* 0x000fe200000e0000 */
[----:B------:R-:W-:Y:S01]  /*1ede0*/  IMAD R7, R19, 0x8000, R18 ;  /* 0x0000800013077824 */ /* 0x000fe200078e0212 */
[----:B------:R-:W-:Y:S01]  /*1edf0*/  UIADD3 UR4, UP0, UR36, 0x470, URZ ;  /* 0x0000047024047890 */ /* 0x000fe2000ff1e03f */
[----:B------:R-:W-:Y:S01]  /*1ee00*/  PLOP3.LUT P0, PT, PT, PT, PT, 0x80, 0x0 ;  /* 0x000000000000781c */ /* 0x000fe20003f0f070 */
[----:B------:R-:W-:Y:S01]  /*1ee10*/  VIADD R2, R2, 0x34850 ;  /* 0x0003485002027836 */ /* 0x000fe20000000000 */
[----:B------:R-:W-:Y:S01]  /*1ee20*/  UMOV UR6, 0x0 ;  /* 0x0000000000067882 */ /* 0x000fe20000000000 */
[----:B------:R-:W-:Y:S01]  /*1ee30*/  UIADD3.X UR5, URZ, UR37, URZ, UP0, !UPT ;  /* 0x000000253f057290 */ /* 0x000fe200087fe43f */
[----:B------:R-:W-:Y:S01]  /*1ee40*/  UMOV UR7, 0x14f00000 ;  /* 0x14f0000000077882 */ /* 0x000fe20000000000 */
[----:B--2---:R-:W-:-:S02]  /*1ee50*/  IMAD R3, R3, 0x80, R5 ;  /* 0x0000008003037824 */ /* 0x004fc400078e0205 */
[----:B------:R-:W-:-:S08]  /*1ee60*/  VIADD R5, R7, 0x400 ;  /* 0x0000040007057836 */ /* 0x000fd00000000000 */
.L_x_729:
        /* <DEDUP_REMOVED lines=12> */
[----:B------:R-:W-:Y:S01]  /*1ef30*/  PLOP3.LUT P0, PT, PT, PT, PT, 0x80, 0x0 ;  /* 0x000000000000781c */ /* 0x000fe20003f0f070 */
[----:B------:R-:W-:Y:S01]  /*1ef40*/  UMOV UR6, 0x0 ;  /* 0x0000000000067882 */ /* 0x000fe20000000000 */
[----:B------:R-:W-:-:S11]  /*1ef50*/  UMOV UR7, 0x14f00000 ;  /* 0x14f0000000077882 */ /* 0x000fd60000000000 */
.L_x_730:
        /* <DEDUP_REMOVED lines=12> */
.L_x_715:
[----:B------:R-:W-:Y:S05]  /*1f020*/  BSYNC B1 ;  /* 0x0000000000017941 */ /* 0x000fea0003800000 */
.L_x_714:
[----:B0-----:R-:W2:Y:S01]  /*1f030*/  LDL.LU R0, [R1+0x48] ;  /* 0x0000480001007983 */ /* 0x001ea20000300800 */
[----:B------:R-:W-:-:S03]  /*1f040*/  IMAD.MOV.U32 R19, RZ, RZ, R8 ;  /* 0x000000ffff137224 */ /* 0x000fc600078e0008 */
[----:B------:R0:W-:Y:S02]  /*1f050*/  STL [R1+0x1c], R10 ;  /* 0x00001c0a01007387 */ /* 0x0001e40000100800 */
[----:B0-2---:R-:W-:-:S07]  /*1f060*/  VIADD R0, R0, 0xfffffffd ;  /* 0xfffffffd00007836 */ /* 0x005fce0000000000 */
.L_x_713:
[----:B------:R-:W-:Y:S05]  /*1f070*/  BSYNC B2 ;  /* 0x0000000000027941 */ /* 0x000fea0003800000 */
.L_x_712:
[----:B------:R-:W-:Y:S01]  /*1f080*/  VIADD R9, R9, 0xfffffffe ;  /* 0xfffffffe09097836 */ /* 0x000fe20000000000 */
[----:B------:R-:W-:-:S04]  /*1f090*/  LOP3.LUT R6, RZ, R6, RZ, 0x33, !PT ;  /* 0x00000006ff067212 */ /* 0x000fc800078e33ff */
[----:B------:R-:W-:-:S13]  /*1f0a0*/  ISETP.NE.AND P0, PT, R9, R6, PT ;  /* 0x000000060900720c */ /* 0x000fda0003f05270 */
[----:B------:R-:W-:Y:S05]  /*1f0b0*/  @!P0 BRA `(.L_x_711) ;  /* 0x0000001400588947 */ /* 0x000fea0003800000 */
[----:B------:R-:W-:-:S07]  /*1f0c0*/  IMAD.MOV.U32 R9, RZ, RZ, R17 ;  /* 0x000000ffff097224 */ /* 0x000fce00078e0011 */
.L_x_765:
        /* <DEDUP_REMOVED lines=35> */
.L_x_733:
[----:B------:R-:W-:Y:S01]  /*1f300*/  IMAD R3, R4, 0x8, R18 ;  /* 0x0000000804037824 */ /* 0x000fe200078e0212 */
[----:B------:R-:W-:Y:S01]  /*1f310*/  SHF.L.U32 R2, R5, 0x1f, RZ ;  /* 0x0000001f05027819 */ /* 0x000fe200000006ff */
[----:B------:R-:W-:Y:S03]  /*1f320*/  BSSY B2, `(.L_x_734) ;  /* 0x0000003000027945 */ /* 0x000fe60003800000 */
[----:B------:R-:W1:Y:S02]  /*1f330*/  SYNCS.PHASECHK.TRANS64.TRYWAIT P0, [R3+URZ+0x34840], R2 ;  /* 0x03484002030075a7 */ /* 0x000e64000800017f */
[----:B-1----:R-:W-:Y:S05]  /*1f340*/  @!P0 BRA `(.L_x_735) ;  /* 0x0000004000748947 */ /* 0x002fea0003800000 */
.L_x_854:
[----:B------:R-:W-:Y:S05]  /*1f350*/  BSYNC B2 ;  /* 0x0000000000027941 */ /* 0x000fea0003800000 */
.L_x_734:
[----:B------:R-:W2:Y:S01]  /*1f360*/  S2R R7, SR_TID.X ;  /* 0x0000000000077919 */ /* 0x000ea20000002100 */
[----:B------:R-:W-:Y:S01]  /*1f370*/  BSSY B2, `(.L_x_736) ;  /* 0x000000a000027945 */ /* 0x000fe20003800000 */
[----:B--2---:R-:W-:-:S04]  /*1f380*/  LOP3.LUT R7, R7, 0x7f, RZ, 0xc0, !PT ;  /* 0x0000007f07077812 */ /* 0x004fc800078ec0ff */
[----:B------:R-:W-:-:S13]  /*1f390*/  ISETP.NE.AND P0, PT, R7, RZ, PT ;  /* 0x000000ff0700720c */ /* 0x000fda0003f05270 */
[----:B------:R-:W-:Y:S05]  /*1f3a0*/  @P0 BRA `(.L_x_737) ;  /* 0x0000000000180947 */ /* 0x000fea0003800000 */
[----:B------:R-:W2:Y:S01]  /*1f3b0*/  LDL R7, [R1+0x10] ;  /* 0x0000100001077983 */ /* 0x000ea20000100800 */
[----:B-1----:R-:W-:-:S04]  /*1f3c0*/  IMAD.MOV.U32 R2, RZ, RZ, 0xc000 ;  /* 0x0000c000ff027424 */ /* 0x002fc800078e00ff */
[----:B------:R3:W-:Y:S01]  /*1f3d0*/  SYNCS.ARRIVE.TRANS64 RZ, [R3+URZ+0x34830], R2 ;  /* 0x0348300203ff79a7 */ /* 0x0007e2000800003f */
[----:B--2---:R-:W-:-:S13]  /*1f3e0*/  LOP3.LUT P1, RZ, R7, 0x1, RZ, 0xc0, !PT ;  /* 0x0000000107ff7812 */ /* 0x004fda000782c0ff */
[----:B---3--:R-:W-:Y:S05]  /*1f3f0*/  @!P1 BRA `(.L_x_737) ;  /* 0x0000000000049947 */ /* 0x008fea0003800000 */
[----:B------:R-:W-:Y:S01]  /*1f400*/  BPT.TRAP 0x1 ;  /* 0x000000040000795c */ /* 0x000fe20000300000 */
.L_x_737:
[----:B------:R-:W-:Y:S05]  /*1f410*/  BSYNC B2 ;  /* 0x0000000000027941 */ /* 0x000fea0003800000 */
.L_x_736:
[----:B-1----:R-:W2:Y:S01]  /*1f420*/  LDL R2, [R1+0x20] ;  /* 0x0000200001027983 */ /* 0x002ea20000100800 */
[----:B------:R-:W-:Y:S01]  /*1f430*/  IMAD.MOV.U32 R10, RZ, RZ, RZ ;  /* 0x000000ffff0a7224 */ /* 0x000fe200078e00ff */
[----:B------:R-:W-:Y:S01]  /*1f440*/  UIADD3 UR4, UP0, UR36, 0x370, URZ ;  /* 0x0000037024047890 */ /* 0x000fe2000ff1e03f */
[----:B------:R-:W-:Y:S01]  /*1f450*/  IMAD R7, R4, 0xc000, R18 ;  /* 0x0000c00004077824 */ /* 0x000fe200078e0212 */
[----:B------:R-:W-:Y:S01]  /*1f460*/  PLOP3.LUT P0, PT, PT, PT, PT, 0x80, 0x0 ;  /* 0x000000000000781c */ /* 0x000fe20003f0f070 */
[----:B------:R-:W-:Y:S01]  /*1f470*/  VIADD R3, R3, 0x34830 ;  /* 0x0003483003037836 */ /* 0x000fe20000000000 */
[----:B------:R-:W-:Y:S01]  /*1f480*/  R2UR UR10, R10 ;  /* 0x000000000a0a72ca */ /* 0x000fe200000e0000 */
[----:B0-----:R-:W-:Y:S01]  /*1f490*/  VIADD R8, R7, 0x1c400 ;  /* 0x0001c40007087836 */ /* 0x001fe20000000000 */
[----:B------:R-:W-:Y:S01]  /*1f4a0*/  UIADD3.X UR5, URZ, UR37, URZ, UP0, !UPT ;  /* 0x000000253f057290 */ /* 0x000fe200087fe43f */
[----:B------:R-:W-:Y:S01]  /*1f4b0*/  UMOV UR6, 0x0 ;  /* 0x0000000000067882 */ /* 0x000fe20000000000 */
[----:B------:R-:W-:Y:S01]  /*1f4c0*/  UMOV UR7, 0x14f00000 ;  /* 0x14f0000000077882 */ /* 0x000fe20000000000 */
[----:B--2---:R-:W-:-:S10]  /*1f4d0*/  IMAD R2, R6, 0x80, R2 ;  /* 0x0000008006027824 */ /* 0x004fd400078e0202 */
.L_x_738:
        /* <DEDUP_REMOVED lines=16> */
.L_x_739:
        /* <DEDUP_REMOVED lines=15> */
.L_x_740:
        /* <DEDUP_REMOVED lines=16> */
.L_x_855:
[----:B------:R-:W-:Y:S05]  /*1f7d0*/  BSYNC B2 ;  /* 0x0000000000027941 */ /* 0x000fea0003800000 */
.L_x_741:
        /* <DEDUP_REMOVED lines=10> */
.L_x_743:
[----:B------:R-:W2:Y:S01]  /*1f880*/  LDL R3, [R1+0x10] ;  /* 0x0000100001037983 */ /* 0x000ea20000100800 */
[----:B------:R-:W-:Y:S01]  /*1f890*/  BSSY B2, `(.L_x_744) ;  /* 0x0000004000027945 */ /* 0x000fe20003800000 */
[----:B--2---:R-:W-:-:S13]  /*1f8a0*/  LOP3.LUT P0, RZ, R3, 0x8, RZ, 0xc0, !PT ;  /* 0x0000000803ff7812 */ /* 0x004fda000780c0ff */
[----:B------:R-:W-:Y:S05]  /*1f8b0*/  @P0 BRA `(.L_x_745) ;  /* 0x0000000000040947 */ /* 0x000fea0003800000 */
[----:B------:R-:W-:Y:S01]  /*1f8c0*/  BPT.TRAP 0x1 ;  /* 0x000000040000795c */ /* 0x000fe20000300000 */
.L_x_745:
[----:B------:R-:W-:Y:S05]  /*1f8d0*/  BSYNC B2 ;  /* 0x0000000000027941 */ /* 0x000fea0003800000 */
.L_x_744:
        /* <DEDUP_REMOVED lines=12> */
.L_x_746:
        /* <DEDUP_REMOVED lines=15> */
.L_x_747:
        /* <DEDUP_REMOVED lines=12> */
.L_x_732:
[----:B------:R-:W-:Y:S05]  /*1fb50*/  BSYNC B1 ;  /* 0x0000000000017941 */ /* 0x000fea0003800000 */
.L_x_731:
        /* <DEDUP_REMOVED lines=35> */
.L_x_750:
[----:B------:R-:W-:Y:S01]  /*1fd90*/  IMAD R3, R19, 0x8, R18 ;  /* 0x0000000813037824 */ /* 0x000fe200078e0212 */
[----:B------:R-:W-:Y:S01]  /*1fda0*/  SHF.L.U32 R2, R10, 0x1f, RZ ;  /* 0x0000001f0a027819 */ /* 0x000fe200000006ff */
[----:B------:R-:W-:Y:S03]  /*1fdb0*/  BSSY B2, `(.L_x_751) ;  /* 0x0000003000027945 */ /* 0x000fe60003800000 */
[----:B------:R-:W2:Y:S02]  /*1fdc0*/  SYNCS.PHASECHK.TRANS64.TRYWAIT P0, [R3+URZ+0x34840], R2 ;  /* 0x03484002030075a7 */ /* 0x000ea4000800017f */
[----:B--2---:R-:W-:Y:S05]  /*1fdd0*/  @!P0 BRA `(.L_x_752) ;  /* 0x0000003400f88947 */ /* 0x004fea0003800000 */
.L_x_856:
[----:B------:R-:W-:Y:S05]  /*1fde0*/  BSYNC B2 ;  /* 0x0000000000027941 */ /* 0x000fea0003800000 */
.L_x_751:
[----:B-1----:R-:W1:Y:S01]  /*1fdf0*/  S2R R8, SR_TID.X ;  /* 0x0000000000087919 */ /* 0x002e620000002100 */
[----:B------:R-:W-:Y:S01]  /*1fe00*/  BSSY B2, `(.L_x_753) ;  /* 0x000000a000027945 */ /* 0x000fe20003800000 */
[----:B-1----:R-:W-:-:S04]  /*1fe10*/  LOP3.LUT R8, R8, 0x7f, RZ, 0xc0, !PT ;  /* 0x0000007f08087812 */ /* 0x002fc800078ec0ff */
[----:B------:R-:W-:-:S13]  /*1fe20*/  ISETP.NE.AND P0, PT, R8, RZ, PT ;  /* 0x000000ff0800720c */ /* 0x000fda0003f05270 */
[----:B------:R-:W-:Y:S05]  /*1fe30*/  @P0 BRA `(.L_x_754) ;  /* 0x0000000000180947 */ /* 0x000fea0003800000 */
[----:B------:R-:W3:Y:S01]  /*1fe40*/  LDL R8, [R1+0x10] ;  /* 0x0000100001087983 */ /* 0x000ee20000100800 */
[----:B--2---:R-:W-:-:S04]  /*1fe50*/  IMAD.MOV.U32 R2, RZ, RZ, 0xc000 ;  /* 0x0000c000ff027424 */ /* 0x004fc800078e00ff */
[----:B------:R1:W-:Y:S01]  /*1fe60*/  SYNCS.ARRIVE.TRANS64 RZ, [R3+URZ+0x34830], R2 ;  /* 0x0348300203ff79a7 */ /* 0x0003e2000800003f */
[----:B---3--:R-:W-:-:S13]  /*1fe70*/  LOP3.LUT P1, RZ, R8, 0x1, RZ, 0xc0, !PT ;  /* 0x0000000108ff7812 */ /* 0x008fda000782c0ff */
[----:B-1----:R-:W-:Y:S05]  /*1fe80*/  @!P1 BRA `(.L_x_754) ;  /* 0x0000000000049947 */ /* 0x002fea0003800000 */
[----:B------:R-:W-:Y:S01]  /*1fe90*/  BPT.TRAP 0x1 ;  /* 0x000000040000795c */ /* 0x000fe20000300000 */
.L_x_754:
[----:B------:R-:W-:Y:S05]  /*1fea0*/  BSYNC B2 ;  /* 0x0000000000027941 */ /* 0x000fea0003800000 */
.L_x_753:
[----:B--2---:R-:W2:Y:S01]  /*1feb0*/  LDL R2, [R1+0x20] ;  /* 0x0000200001027983 */ /* 0x004ea20000100800 */
        /* <DEDUP_REMOVED lines=11> */
.L_x_755:
        /* <DEDUP_REMOVED lines=16> */
.L_x_756:
        /* <DEDUP_REMOVED lines=15> */
.L_x_757:
        /* <DEDUP_REMOVED lines=15> */
.L_x_857:
[----:B------:R-:W-:Y:S05]  /*20250*/  BSYNC B2 ;  /* 0x0000000000027941 */ /* 0x000fea0003800000 */
.L_x_758:
[----:B------:R-:W1:Y:S01]  /*20260*/  S2R R3, SR_TID.X ;  /* 0x0000000000037919 */ /* 0x000e620000002100 */
[----:B------:R-:W-:-:S04]  /*20270*/  UPRMT UR4, UR38, 0x9910, URZ ;  /* 0x0000991026047896 */ /* 0x000fc8000800003f */
[----:B------:R-:W-:Y:S01]  /*20280*/  UISETP.NE.AND UP0, UPT, UR4, 0x2, UPT ;  /* 0x000000020400788c */ /* 0x000fe2000bf05270 */
[----:B-1----:R-:W-:-:S04]  /*20290*/  LOP3.LUT R3, R3, 0x7f, RZ, 0xc0, !PT ;  /* 0x0000007f03037812 */ /* 0x002fc800078ec0ff */
[----:B------:R-:W-:-:S13]  /*202a0*/  ISETP.NE.AND P0, PT, R3, RZ, PT ;  /* 0x000000ff0300720c */ /* 0x000fda0003f05270 */
[----:B------:R-:W-:-:S04]  /*202b0*/  @!P0 IMAD.MOV.U32 R3, RZ, RZ, 0x8000 ;  /* 0x00008000ff038424 */ /* 0x000fc800078e00ff */
[----:B------:R1:W-:Y:S01]  /*202c0*/  @!P0 SYNCS.ARRIVE.TRANS64 RZ, [R2+URZ+0x34850], R3 ;  /* 0x0348500302ff89a7 */ /* 0x0003e2000800003f */
[----:B------:R-:W-:-:S13]  /*202d0*/  PLOP3.LUT P0, PT, PT, PT, UP0, 0x80, 0x0 ;  /* 0x000000000000781c */ /* 0x000fda0003f0f008 */
[----:B-1----:R-:W-:Y:S05]  /*202e0*/  @P0 BRA `(.L_x_760) ;  /* 0x0000000000040947 */ /* 0x002fea0003800000 */
[----:B------:R-:W-:Y:S01]  /*202f0*/  BPT.TRAP 0x1 ;  /* 0x000000040000795c */ /* 0x000fe20000300000 */
.L_x_760:
[----:B------:R-:W2:Y:S01]  /*20300*/  LDL R3, [R1+0x10] ;  /* 0x0000100001037983 */ /* 0x000ea20000100800 */
[----:B------:R-:W-:Y:S01]  /*20310*/  BSSY B2, `(.L_x_761) ;  /* 0x0000004000027945 */ /* 0x000fe20003800000 */
[----:B--2---:R-:W-:-:S13]  /*20320*/  LOP3.LUT P0, RZ, R3, 0x8, RZ, 0xc0, !PT ;  /* 0x0000000803ff7812 */ /* 0x004fda000780c0ff */
[----:B------:R-:W-:Y:S05]  /*20330*/  @P0 BRA `(.L_x_762) ;  /* 0x0000000000040947 */ /* 0x000fea0003800000 */
[----:B------:R-:W-:Y:S01]  /*20340*/  BPT.TRAP 0x1 ;  /* 0x000000040000795c */ /* 0x000fe20000300000 */
.L_x_762:
[----:B------:R-:W-:Y:S05]  /*20350*/  BSYNC B2 ;  /* 0x0000000000027941 */ /* 0x000fea0003800000 */
.L_x_761:
[----:B0-----:R-:W2:Y:S04]  /*20360*/  LDL R5, [R1+0x20] ;  /* 0x0000200001057983 */ /* 0x001ea80000100800 */
        /* <DEDUP_REMOVED lines=11> */
.L_x_763:
        /* <DEDUP_REMOVED lines=15> */
.L_x_764:
        /* <DEDUP_REMOVED lines=12> */
.L_x_749:
[----:B------:R-:W-:Y:S05]  /*205d0*/  BSYNC B1 ;  /* 0x0000000000017941 */ /* 0x000fea0003800000 */
.L_x_748:
[----:B------:R-:W2:Y:S01]  /*205e0*/  LDL R2, [R1+0x34] ;  /* 0x0000340001027983 */ /* 0x000ea20000100800 */
[----:B------:R-:W-:Y:S01]  /*205f0*/  VIADD R0, R0, 0xfffffffe ;  /* 0xfffffffe00007836 */ /* 0x000fe20000000000 */
[----:B--2---:R-:W-:-:S13]  /*20600*/  ISETP.GT.AND P0, PT, R6, R2, PT ;  /* 0x000000020600720c */ /* 0x004fda0003f04270 */
[----:B------:R-:W-:Y:S05]  /*20610*/  @P0 BRA `(.L_x_765) ;  /* 0xffffffe800ac0947 */ /* 0x000fea000383ffff */
.L_x_711:
[----:B------:R-:W-:Y:S05]  /*20620*/  BSYNC B0 ;  /* 0x0000000000007941 */ /* 0x000fea0003800000 */
.L_x_710:
        /* <DEDUP_REMOVED lines=18> */
.L_x_767:
[----:B------:R-:W-:Y:S05]  /*20750*/  BSYNC B0 ;  /* 0x0000000000007941 */ /* 0x000fea0003800000 */
.L_x_766:
[----:B---3--:R-:W3:Y:S01]  /*20760*/  LDL R0, [R1+0x10] ;  /* 0x0000100001007983 */ /* 0x008ee20000100800 */
[----:B------:R-:W-:Y:S01]  /*20770*/  BSSY B0, `(.L_x_768) ;  /* 0x000003f000007945 */ /* 0x000fe20003800000 */
[----:B---3--:R-:W-:-:S13]  /*20780*/  LOP3.LUT P0, RZ, R0, 0x4, RZ, 0xc0, !PT ;  /* 0x0000000400ff7812 */ /* 0x008fda000780c0ff */
[----:B------:R-:W-:Y:S05]  /*20790*/  @!P0 BRA `(.L_x_769) ;  /* 0x0000000000f08947 */ /* 0x000fea0003800000 */
[----:B------:R-:W3:Y:S01]  /*207a0*/  LDL R2, [R1+0x1c] ;  /* 0x00001c0001027983 */ /* 0x000ee20000100800 */
[----:B------:R-:W-:Y:S01]  /*207b0*/  IMAD R0, R19, 0x8, R18 ;  /* 0x0000000813007824 */ /* 0x000fe200078e0212 */
[----:B------:R-:W-:Y:S01]  /*207c0*/  BSSY B1, `(.L_x_770) ;  /* 0x0000004000017945 */ /* 0x000fe20003800000 */
[----:B---3--:R-:W-:-:S04]  /*207d0*/  SHF.L.U32 R2, R2, 0x1f, RZ ;  /* 0x0000001f02027819 */ /* 0x008fc800000006ff */
[----:B------:R-:W3:Y:S02]  /*207e0*/  SYNCS.PHASECHK.TRANS64.TRYWAIT P0, [R0+URZ+0x34860], R2 ;  /* 0x03486002000075a7 */ /* 0x000ee4000800017f */
[----:B---3--:R-:W-:Y:S05]  /*207f0*/  @!P0 BRA `(.L_x_771) ;  /* 0x0000002c00988947 */ /* 0x008fea0003800000 */
.L_x_858:
[----:B------:R-:W-:Y:S05]  /*20800*/  BSYNC B1 ;  /* 0x0000000000017941 */ /* 0x000fea0003800000 */
.L_x_770:
[----:B------:R-:W4:Y:S01]  /*20810*/  S2R R3, SR_TID.X ;  /* 0x0000000000037919 */ /* 0x000f220000002100 */
[----:B------:R-:W-:-:S04]  /*20820*/  UPRMT UR4, UR38, 0x9910, URZ ;  /* 0x0000991026047896 */ /* 0x000fc8000800003f */
[----:B------:R-:W-:Y:S01]  /*20830*/  UISETP.NE.AND UP0, UPT, UR4, 0x2, UPT ;  /* 0x000000020400788c */ /* 0x000fe2000bf05270 */
[----:B----4-:R-:W-:-:S04]  /*20840*/  LOP3.LUT R3, R3, 0x7f, RZ, 0xc0, !PT ;  /* 0x0000007f03037812 */ /* 0x010fc800078ec0ff */
[----:B------:R-:W-:-:S13]  /*20850*/  ISETP.NE.AND P0, PT, R3, RZ, PT ;  /* 0x000000ff0300720c */ /* 0x000fda0003f05270 */
[----:B---3--:R-:W-:-:S04]  /*20860*/  @!P0 IMAD.MOV.U32 R2, RZ, RZ, 0x8000 ;  /* 0x00008000ff028424 */ /* 0x008fc800078e00ff */
[----:B------:R3:W-:Y:S01]  /*20870*/  @!P0 SYNCS.ARRIVE.TRANS64 RZ, [R0+URZ+0x34850], R2 ;  /* 0x0348500200ff89a7 */ /* 0x0007e2000800003f */
[----:B------:R-:W-:-:S13]  /*20880*/  PLOP3.LUT P0, PT, PT, PT, UP0, 0x80, 0x0 ;  /* 0x000000000000781c */ /* 0x000fda0003f0f008 */
[----:B---3--:R-:W-:Y:S05]  /*20890*/  @P0 BRA `(.L_x_772) ;  /* 0x0000000000040947 */ /* 0x008fea0003800000 */
[----:B------:R-:W-:Y:S01]  /*208a0*/  BPT.TRAP 0x1 ;  /* 0x000000040000795c */ /* 0x000fe20000300000 */
.L_x_772:
[----:B------:R-:W3:Y:S01]  /*208b0*/  LDL R2, [R1+0x10] ;  /* 0x0000100001027983 */ /* 0x000ee20000100800 */
[----:B------:R-:W-:Y:S01]  /*208c0*/  BSSY B1, `(.L_x_773) ;  /* 0x0000004000017945 */ /* 0x000fe20003800000 */
[----:B---3--:R-:W-:-:S13]  /*208d0*/  LOP3.LUT P0, RZ, R2, 0x8, RZ, 0xc0, !PT ;  /* 0x0000000802ff7812 */ /* 0x008fda000780c0ff */
[----:B------:R-:W-:Y:S05]  /*208e0*/  @P0 BRA `(.L_x_774) ;  /* 0x0000000000040947 */ /* 0x000fea0003800000 */
[----:B------:R-:W-:Y:S01]  /*208f0*/  BPT.TRAP 0x1 ;  /* 0x000000040000795c */ /* 0x000fe20000300000 */
.L_x_774:
[----:B------:R-:W-:Y:S05]  /*20900*/  BSYNC B1 ;  /* 0x0000000000017941 */ /* 0x000fea0003800000 */
.L_x_773:
[----:B------:R-:W3:Y:S04]  /*20910*/  LDL.LU R3, [R1+0x20] ;  /* 0x0000200001037983 */ /* 0x000ee80000300800 */
[----:B------:R-:W3:Y:S01]  /*20920*/  LDL.LU R2, [R1+0x8] ;  /* 0x0000080001027983 */ /* 0x000ee20000300800 */
[----:B------:R-:W-:Y:S01]  /*20930*/  UIADD3 UR4, UP0, UR36, 0x470, URZ ;  /* 0x0000047024047890 */ /* 0x000fe2000ff1e03f */
[----:B------:R-:W-:Y:S01]  /*20940*/  PLOP3.LUT P0, PT, PT, PT, PT, 0x80, 0x0 ;  /* 0x000000000000781c */ /* 0x000fe20003f0f070 */
[----:B------:R-:W-:Y:S01]  /*20950*/  VIADD R0, R0, 0x34850 ;  /* 0x0003485000007836 */ /* 0x000fe20000000000 */
[----:B------:R-:W-:Y:S01]  /*20960*/  UMOV UR6, 0x0 ;  /* 0x0000000000067882 */ /* 0x000fe20000000000 */
[----:B------:R-:W-:Y:S01]  /*20970*/  UIADD3.X UR5, URZ, UR37, URZ, UP0, !UPT ;  /* 0x000000253f057290 */ /* 0x000fe200087fe43f */
[----:B------:R-:W-:Y:S01]  /*20980*/  UMOV UR7, 0x14f00000 ;  /* 0x14f0000000077882 */ /* 0x000fe20000000000 */
[----:B------:R-:W-:Y:S01]  /*20990*/  UMOV UR10, URZ ;  /* 0x0000003f000a7c82 */ /* 0x000fe20008000000 */
[----:B---3--:R-:W-:-:S02]  /*209a0*/  IMAD R3, R2, 0x80, R3 ;  /* 0x0000008002037824 */ /* 0x008fc400078e0203 */
[----:B------:R-:W-:-:S04]  /*209b0*/  IMAD R2, R19, 0x8000, R18 ;  /* 0x0000800013027824 */ /* 0x000fc800078e0212 */
[----:B------:R-:W-:-:S07]  /*209c0*/  VIADD R4, R2, 0x400 ;  /* 0x0000040002047836 */ /* 0x000fce0000000000 */
.L_x_775:
        /* <DEDUP_REMOVED lines=15> */
.L_x_776:
        /* <DEDUP_REMOVED lines=10> */
.L_x_769:
[----:B------:R-:W-:Y:S05]  /*20b60*/  BSYNC B0 ;  /* 0x0000000000007941 */ /* 0x000fea0003800000 */
.L_x_768:
[----:B------:R-:W3:Y:S01]  /*20b70*/  LDL.LU R4, [R1+0x1c] ;  /* 0x00001c0001047983 */ /* 0x000ee20000300800 */
[----:B------:R-:W-:-:S05]  /*20b80*/  VIADD R19, R19, 0x1 ;  /* 0x0000000113137836 */ /* 0x000fca0000000000 */
[----:B------:R-:W-:-:S04]  /*20b90*/  ISETP.NE.AND P0, PT, R19, 0x2, PT ;  /* 0x000000021300780c */ /* 0x000fc80003f05270 */
[----:B------:R-:W-:Y:S02]  /*20ba0*/  SEL R0, RZ, 0x1, P0 ;  /* 0x00000001ff007807 */ /* 0x000fe40000000000 */
[----:B------:R-:W-:Y:S02]  /*20bb0*/  SEL R19, R19, RZ, P0 ;  /* 0x000000ff13137207 */ /* 0x000fe40000000000 */
[----:B---3--:R-:W-:-:S05]  /*20bc0*/  LOP3.LUT R4, R4, R0, RZ, 0x3c, !PT ;  /* 0x0000000004047212 */ /* 0x008fca00078e3cff */
[----:B------:R3:W-:Y:S02]  /*20bd0*/  STL [R1+0x1c], R4 ;  /* 0x00001c0401007387 */ /* 0x0007e40000100800 */
.L_x_690:
[----:B------:R-:W-:Y:S05]  /*20be0*/  BSYNC B7 ;  /* 0x0000000000077941 */ /* 0x000fea0003800000 */
.L_x_688:
[----:B------:R-:W4:Y:S02]  /*20bf0*/  LDL R9, [R1+0x10] ;  /* 0x0000100001097983 */ /* 0x000f240000100800 */
        /* <DEDUP_REMOVED lines=8> */
[----:B0123--:R-:W0:Y:S04]  /*20c80*/  LDS.128 R4, [R18+0x348d0] ;  /* 0x0348d00012047984 */ /* 0x00fe280000000c00 */
[----:B0-----:R0:W-:Y:S04]  /*20c90*/  STL.64 [R1], R4 ;  /* 0x0000000401007387 */ /* 0x0011e80000100a00 */
[----:B------:R0:W-:Y:S01]  /*20ca0*/  STL.64 [R1+0x8], R6 ;  /* 0x0000080601007387 */ /* 0x0001e20000100a00 */
[----:B------:R-:W-:Y:S06]  /*20cb0*/  BAR.ARV 0x4, 0x180 ;  /* 0x0106000000007b1d */ /* 0x000fec0000002000 */
[----:B------:R-:W-:Y:S05]  /*20cc0*/  BRA `(.L_x_778) ;  /* 0x0000000c001c7947 */ /* 0x000fea0003800000 */
.L_x_777:
[----:B------:R-:W4:Y:S01]  /*20cd0*/  LDL R17, [R1+0x2c] ;  /* 0x00002c0001117983 */ /* 0x000f220000100800 */
[----:B------:R-:W-:Y:S01]  /*20ce0*/  UMOV UR4, 0xffffffff ;  /* 0xffffffff00047882 */ /* 0x000fe20000000000 */
[----:B----4-:R-:W-:Y:S02]  /*20cf0*/  ISETP.NE.AND P5, PT, R17, 0x1f, PT ;  /* 0x0000001f1100780c */ /* 0x010fe40003fa5270 */
[----:B------:R-:W-:Y:S11]  /*20d00*/  BRA.DIV UR4, `(.L_x_779) ;  /* 0x0000002a04687947 */ /* 0x000ff6000b800000 */
[----:B0-----:R-:W1:Y:S01]  /*20d10*/  LDL R3, [R1+0xc] ;  /* 0x00000c0001037983 */ /* 0x001e620000100800 */
[----:B------:R-:W-:-:S03]  /*20d20*/  ULDC UR4, c[0x0][0xc3c] ;  /* 0x00030f0000047ab9 */ /* 0x000fc60000000800 */
[----:B------:R-:W4:Y:S01]  /*20d30*/  LDL.LU R2, [R1] ;  /* 0x0000000001027983 */ /* 0x000f220000300800 */
[----:B------:R-:W-:Y:S01]  /*20d40*/  LOP3.LUT P4, RZ, R9, 0x1, RZ, 0xc0, !PT ;  /* 0x0000000109ff7812 */ /* 0x000fe2000788c0ff */
[----:B-1----:R-:W-:Y:S02]  /*20d50*/  IMAD.IADD R0, R3, 0x1, R17 ;  /* 0x0000000103007824 */ /* 0x002fe400078e0211 */
[----:B----4-:R-:W-:-:S03]  /*20d60*/  IMAD.MOV.U32 R9, RZ, RZ, R2 ;  /* 0x000000ffff097224 */ /* 0x010fc600078e0002 */
[----:B------:R-:W-:-:S13]  /*20d70*/  ISETP.GE.OR P0, PT, R0, UR4, !P5 ;  /* 0x0000000400007c0c */ /* 0x000fda000ef06670 */
[----:B------:R-:W0:Y:S08]  /*20d80*/  @!P0 LDC.64 R2, c[0x0][0xc80] ;  /* 0x00032000ff028b82 */ /* 0x000e300000000a00 */
[----:B------:R-:W1:Y:S01]  /*20d90*/  @!P0 LDC.64 R6, c[0x0][0xc78] ;  /* 0x00031e00ff068b82 */ /* 0x000e620000000a00 */
[----:B0-----:R-:W-:-:S05]  /*20da0*/  @!P0 IMAD.WIDE R2, R0, 0x4, R2 ;  /* 0x0000000400028825 */ /* 0x001fca00078e0202 */
[----:B------:R1:W4:Y:S02]  /*20db0*/  @!P0 LDG.E R8, desc[UR56][R2.64] ;  /* 0x0000003802088981 */ /* 0x000324000c1e1900 */
[----:B-1----:R-:W-:-:S06]  /*20dc0*/  @!P0 IMAD.WIDE R2, R0, 0x4, R6 ;  /* 0x0000000400028825 */ /* 0x002fcc00078e0206 */
[----:B------:R-:W5:Y:S01]  /*20dd0*/  @!P0 LDG.E R2, desc[UR56][R2.64] ;  /* 0x0000003802028981 */ /* 0x000f62000c1e1900 */
[----:B---3--:R-:W-:Y:S01]  /*20de0*/  IMAD.MOV.U32 R4, RZ, RZ, RZ ;  /* 0x000000ffff047224 */ /* 0x008fe200078e00ff */
[C---:B------:R-:W-:Y:S01]  /*20df0*/  ISETP.GE.U32.AND P1, PT, R17.reuse, 0x4, PT ;  /* 0x000000041100780c */ /* 0x040fe20003f26070 */
[----:B------:R-:W-:Y:S01]  /*20e00*/  IMAD.MOV.U32 R6, RZ, RZ, RZ ;  /* 0x000000ffff067224 */ /* 0x000fe200078e00ff */
[C---:B------:R-:W-:Y:S01]  /*20e10*/  ISETP.GE.U32.AND P2, PT, R17.reuse, 0x8, PT ;  /* 0x000000081100780c */ /* 0x040fe20003f46070 */
[----:B--2---:R-:W-:Y:S01]  /*20e20*/  SHFL.IDX PT, R5, R9, RZ, 0x1f ;  /* 0x00001fff09057589 */ /* 0x004fe200000e0000 */
[----:B------:R-:W-:Y:S01]  /*20e30*/  ISETP.GE.U32.AND P3, PT, R17, 0x10, PT ;  /* 0x000000101100780c */ /* 0x000fe20003f66070 */
[----:B------:R-:W-:Y:S02]  /*20e40*/  IMAD.MOV.U32 R10, RZ, RZ, RZ ;  /* 0x000000ffff0a7224 */ /* 0x000fe400078e00ff */
[----:B------:R-:W-:Y:S01]  /*20e50*/  SHFL.IDX PT, R0, R9, 0x1, 0x1f ;  /* 0x00201f0009007f89 */ /* 0x000fe200000e0000 */
[----:B----4-:R-:W-:-:S02]  /*20e60*/  @!P0 IMAD.MOV.U32 R4, RZ, RZ, R8 ;  /* 0x000000ffff048224 */ /* 0x010fc400078e0008 */
[----:B-----5:R-:W-:Y:S01]  /*20e70*/  @!P0 IMAD.MOV.U32 R6, RZ, RZ, R2 ;  /* 0x000000ffff068224 */ /* 0x020fe200078e0002 */
[----:B------:R-:W-:-:S03]  /*20e80*/  ISETP.GE.U32.AND P0, PT, R17, 0x2, PT ;  /* 0x000000021100780c */ /* 0x000fc60003f06070 */
[----:B------:R-:W-:-:S05]  /*20e90*/  IMAD R2, R6, R4, RZ ;  /* 0x0000000406027224 */ /* 0x000fca00078e02ff */
        /* <DEDUP_REMOVED lines=15> */
[----:B------:R0:W1:Y:S02]  /*20f90*/  SHFL.IDX PT, R16, R7, 0x1f, 0x1f ;  /* 0x03e01f0007107f89 */ /* 0x00006400000e0000 */
.L_x_868:
[----:B------:R-:W-:Y:S02]  /*20fa0*/  ULDC UR4, c[0x0][0xc38] ;  /* 0x00030e0000047ab9 */ /* 0x000fe40000000800 */
[----:B------:R-:W-:-:S04]  /*20fb0*/  IMAD.U32 R2, RZ, RZ, UR4 ;  /* 0x00000004ff027e24 */ /* 0x000fc8000f8e00ff */
[----:B-1----:R-:W-:-:S04]  /*20fc0*/  IMAD R16, R16, R2, RZ ;  /* 0x0000000210107224 */ /* 0x002fc800078e02ff */
[----:B------:R-:W-:-:S05]  /*20fd0*/  IMAD.IADD R0, R0, 0x1, R16 ;  /* 0x0000000100007824 */ /* 0x000fca00078e0210 */
[----:B------:R-:W-:-:S13]  /*20fe0*/  ISETP.GT.AND P4, PT, R0, R5, PT ;  /* 0x000000050000720c */ /* 0x000fda0003f84270 */
[----:B------:R-:W-:Y:S05]  /*20ff0*/  @P4 BRA `(.L_x_780) ;  /* 0x0000000000b04947 */ /* 0x000fea0003800000 */
.L_x_783:
[----:B------:R-:W2:Y:S01]  /*21000*/  LDL.LU R3, [R1+0xc] ;  /* 0x00000c0001037983 */ /* 0x000ea20000300800 */
[----:B------:R-:W1:Y:S01]  /*21010*/  LDC R2, c[0x0][0xc3c] ;  /* 0x00030f00ff027b82 */ /* 0x000e620000000800 */
[----:B--2---:R-:W-:-:S05]  /*21020*/  VIADD R3, R3, 0x1f ;  /* 0x0000001f03037836 */ /* 0x004fca0000000000 */
[----:B-1----:R-:W-:-:S13]  /*21030*/  ISETP.GE.AND P4, PT, R3, R2, PT ;  /* 0x000000020300720c */ /* 0x002fda0003f86270 */
[----:B------:R-:W-:Y:S05]  /*21040*/  @P4 BRA `(.L_x_781) ;  /* 0x0000000400d84947 */ /* 0x000fea0003800000 */
[----:B------:R-:W2:Y:S04]  /*21050*/  LDL R4, [R1+0x2c] ;  /* 0x00002c0001047983 */ /* 0x000ea80000100800 */
[----:B------:R1:W-:Y:S01]  /*21060*/  STL [R1+0xc], R3 ;  /* 0x00000c0301007387 */ /* 0x0003e20000100800 */
[----:B--2---:R-:W-:Y:S02]  /*21070*/  IMAD.IADD R6, R3, 0x1, R4 ;  /* 0x0000000103067824 */ /* 0x004fe400078e0204 */
[----:B------:R-:W-:-:S03]  /*21080*/  IMAD.MOV.U32 R4, RZ, RZ, RZ ;  /* 0x000000ffff047224 */ /* 0x000fc600078e00ff */
[----:B------:R-:W-:-:S13]  /*21090*/  ISETP.GE.OR P4, PT, R6, R2, !P5 ;  /* 0x000000020600720c */ /* 0x000fda0006f86670 */
[----:B-1----:R-:W1:Y:S02]  /*210a0*/  @!P4 LDC.64 R2, c[0x0][0xc80] ;  /* 0x00032000ff02cb82 */ /* 0x002e640000000a00 */
        /* <DEDUP_REMOVED lines=9> */
[----:B------:R-:W2:Y:S02]  /*21140*/  LDL R3, [R1+0x10] ;  /* 0x0000100001037983 */ /* 0x000ea40000100800 */
[----:B--2---:R-:W-:Y:S02]  /*21150*/  LOP3.LUT P4, RZ, R3, 0x1, RZ, 0xc0, !PT ;  /* 0x0000000103ff7812 */ /* 0x004fe4000788c0ff */
        /* <DEDUP_REMOVED lines=14> */
[----:B0-----:R-:W-:-:S05]  /*21240*/  IMAD.IADD R7, R2, 0x1, R3 ;  /* 0x0000000102077824 */ /* 0x001fca00078e0203 */
[----:B------:R0:W1:Y:S02]  /*21250*/  SHFL.IDX PT, R16, R7, 0x1f, 0x1f ;  /* 0x03e01f0007107f89 */ /* 0x00006400000e0000 */
.L_x_876:
[----:B------:R-:W-:Y:S02]  /*21260*/  ULDC UR4, c[0x0][0xc38] ;  /* 0x00030e0000047ab9 */ /* 0x000fe40000000800 */
[----:B------:R-:W-:-:S04]  /*21270*/  IMAD.U32 R2, RZ, RZ, UR4 ;  /* 0x00000004ff027e24 */ /* 0x000fc8000f8e00ff */
[----:B-1----:R-:W-:-:S04]  /*21280*/  IMAD R16, R16, R2, RZ ;  /* 0x0000000210107224 */ /* 0x002fc800078e02ff */
[----:B------:R-:W-:-:S05]  /*21290*/  IMAD.IADD R0, R16, 0x1, R0 ;  /* 0x0000000110007824 */ /* 0x000fca00078e0200 */
[----:B------:R-:W-:-:S13]  /*212a0*/  ISETP.GT.AND P4, PT, R0, R5, PT ;  /* 0x000000050000720c */ /* 0x000fda0003f84270 */
[----:B------:R-:W-:Y:S05]  /*212b0*/  @!P4 BRA `(.L_x_783) ;  /* 0xfffffffc0050c947 */ /* 0x000fea000383ffff */
.L_x_780:
[----:B------:R-:W-:Y:S01]  /*212c0*/  IMAD.IADD R16, R0, 0x1, -R16 ;  /* 0x0000000100107824 */ /* 0x000fe200078e0a10 */
[----:B------:R-:W-:-:S03]  /*212d0*/  UMOV UR4, 0xffffffff ;  /* 0xffffffff00047882 */ /* 0x000fc60000000000 */
[----:B------:R-:W-:-:S05]  /*212e0*/  IMAD R0, R7, R2, R16 ;  /* 0x0000000207007224 */ /* 0x000fca00078e0210 */
[----:B------:R-:W-:Y:S01]  /*212f0*/  ISETP.GT.AND P6, PT, R0, R5, PT ;  /* 0x000000050000720c */ /* 0x000fe20003fc4270 */
[----:B------:R-:W-:-:S12]  /*21300*/  BRA.DIV UR4, `(.L_x_784) ;  /* 0x0000002e04247947 */ /* 0x000fd8000b800000 */
[----:B------:R-:W-:-:S04]  /*21310*/  VOTE.ANY R3, PT, !P6 ;  /* 0x0000000000037806 */ /* 0x000fc800070e0100 */
[----:B------:R-:W1:Y:S02]  /*21320*/  POPC R0, R3 ;  /* 0x0000000300007309 */ /* 0x000e640000000000 */
[----:B-1----:R1:W2:Y:S04]  /*21330*/  SHFL.IDX PT, R4, R4, R0, 0x1f ;  /* 0x00001f0004047589 */ /* 0x0022a800000e0000 */
[----:B------:R1:W3:Y:S02]  /*21340*/  SHFL.IDX PT, R6, R6, R0, 0x1f ;  /* 0x00001f0006067589 */ /* 0x0002e400000e0000 */
.L_x_881:
[----:B------:R-:W-:-:S13]  /*21350*/  ISETP.NE.AND P0, PT, R3, RZ, PT ;  /* 0x000000ff0300720c */ /* 0x000fda0003f05270 */
[----:B------:R-:W-:Y:S05]  /*21360*/  @!P0 BRA `(.L_x_785) ;  /* 0x0000000000148947 */ /* 0x000fea0003800000 */
[----:B------:R-:W-:Y:S01]  /*21370*/  UMOV UR4, 0xffffffff ;  /* 0xffffffff00047882 */ /* 0x000fe20000000000 */
[----:B------:R-:W-:Y:S02]  /*21380*/  VIADD R12, R0, 0xffffffff ;  /* 0xffffffff000c7836 */ /* 0x000fe40000000000 */
[----:B------:R-:W-:Y:S05]  /*21390*/  BRA.DIV UR4, `(.L_x_786) ;  /* 0x0000002e045c7947 */ /* 0x000fea000b800000 */
[----:B0-----:R0:W4:Y:S02]  /*213a0*/  SHFL.IDX PT, R7, R7, R12, 0x1f ;  /* 0x00001f0c07077589 */ /* 0x00112400000e0000 */
.L_x_884:
[----:B----4-:R-:W-:-:S07]  /*213b0*/  IMAD.MOV.U32 R10, RZ, RZ, R7 ;  /* 0x000000ffff0a7224 */ /* 0x010fce00078e0007 */
.L_x_785:
[----:B------:R-:W4:Y:S01]  /*213c0*/  LDL.LU R11, [R1+0xc] ;  /* 0x00000c00010b7983 */ /* 0x000f220000300800 */
[----:B--2---:R-:W-:Y:S01]  /*213d0*/  IABS R3, R4 ;  /* 0x0000000400037213 */ /* 0x004fe20000000000 */
[----:B------:R-:W-:Y:S02]  /*213e0*/  IMAD R2, R10, R2, R16 ;  /* 0x000000020a027224 */ /* 0x000fe400078e0210 */
[----:B------:R-:W-:Y:S01]  /*213f0*/  IMAD.MOV.U32 R8, RZ, RZ, RZ ;  /* 0x000000ffff087224 */ /* 0x000fe200078e00ff */
[----:B0-----:R-:W0:Y:S01]  /*21400*/  I2F.RP R7, R3 ;  /* 0x0000000300077306 */ /* 0x001e220000209400 */
[----:B------:R-:W-:Y:S01]  /*21410*/  IMAD.IADD R5, R5, 0x1, -R2 ;  /* 0x0000000105057824 */ /* 0x000fe200078e0a02 */
[----:B------:R2:W-:Y:S04]  /*21420*/  STL [R1], R2 ;  /* 0x0000000201007387 */ /* 0x0005e80000100800 */
[----:B--2---:R-:W-:-:S02]  /*21430*/  IABS R2, R5 ;  /* 0x0000000500027213 */ /* 0x004fc40000000000 */
[----:B0-----:R-:W0:Y:S02]  /*21440*/  MUFU.RCP R7, R7 ;  /* 0x0000000700077308 */ /* 0x001e240000001000 */
[----:B0-----:R-:W-:-:S06]  /*21450*/  VIADD R7, R7, 0xffffffe ;  /* 0x0ffffffe07077836 */ /* 0x001fcc0000000000 */
[----:B------:R-:W0:Y:S02]  /*21460*/  F2I.FTZ.U32.TRUNC.NTZ R9, R7 ;  /* 0x0000000700097305 */ /* 0x000e24000021f000 */
[----:B0-----:R-:W-:-:S04]  /*21470*/  IMAD.MOV R7, RZ, RZ, -R9 ;  /* 0x000000ffff077224 */ /* 0x001fc800078e0a09 */
[----:B------:R-:W-:-:S04]  /*21480*/  IMAD R7, R7, R3, RZ ;  /* 0x0000000307077224 */ /* 0x000fc800078e02ff */
[----:B------:R-:W-:Y:S01]  /*21490*/  IMAD.HI.U32 R7, R9, R7, R8 ;  /* 0x0000000709077227 */ /* 0x000fe200078e0008 */
[----:B------:R-:W-:-:S05]  /*214a0*/  IABS R8, R4 ;  /* 0x0000000400087213 */ /* 0x000fca0000000000 */
[----:B------:R-:W-:Y:S02]  /*214b0*/  IMAD.MOV R8, RZ, RZ, -R8 ;  /* 0x000000ffff087224 */ /* 0x000fe400078e0a08 */
[----:B------:R-:W-:-:S04]  /*214c0*/  IMAD.HI.U32 R7, R7, R2, RZ ;  /* 0x0000000207077227 */ /* 0x000fc800078e00ff */
[----:B------:R-:W-:Y:S01]  /*214d0*/  IMAD R2, R7, R8, R2 ;  /* 0x0000000807027224 */ /* 0x000fe200078e0202 */
[----:B---3--:R-:W-:-:S04]  /*214e0*/  IABS R8, R6 ;  /* 0x0000000600087213 */ /* 0x008fc80000000000 */
[----:B------:R-:W-:-:S13]  /*214f0*/  ISETP.GT.U32.AND P2, PT, R3, R2, PT ;  /* 0x000000020300720c */ /* 0x000fda0003f44070 */
[----:B------:R-:W-:Y:S02]  /*21500*/  @!P2 IMAD.IADD R2, R2, 0x1, -R3 ;  /* 0x000000010202a824 */ /* 0x000fe400078e0a03 */
[----:B------:R-:W-:Y:S01]  /*21510*/  @!P2 VIADD R7, R7, 0x1 ;  /* 0x000000010707a836 */ /* 0x000fe20000000000 */
[----:B------:R-:W-:Y:S02]  /*21520*/  ISETP.NE.AND P2, PT, R4, RZ, PT ;  /* 0x000000ff0400720c */ /* 0x000fe40003f45270 */
[----:B------:R-:W-:Y:S02]  /*21530*/  ISETP.GE.U32.AND P0, PT, R2, R3, PT ;  /* 0x000000030200720c */ /* 0x000fe40003f06070 */
[----:B------:R-:W0:Y:S11]  /*21540*/  I2F.RP R2, R8 ;  /* 0x0000000800027306 */ /* 0x000e360000209400 */
[----:B------:R-:W-:Y:S01]  /*21550*/  @P0 VIADD R7, R7, 0x1 ;  /* 0x0000000107070836 */ /* 0x000fe20000000000 */
[----:B0-----:R-:W0:Y:S02]  /*21560*/  MUFU.RCP R2, R2 ;  /* 0x0000000200027308 */ /* 0x001e240000001000 */
[----:B0-----:R-:W-:-:S06]  /*21570*/  VIADD R2, R2, 0xffffffe ;  /* 0x0ffffffe02027836 */ /* 0x001fcc0000000000 */
[----:B------:R-:W0:Y:S02]  /*21580*/  F2I.FTZ.U32.TRUNC.NTZ R3, R2 ;  /* 0x0000000200037305 */ /* 0x000e24000021f000 */
[----:B0-----:R-:W-:-:S04]  /*21590*/  IMAD.MOV R2, RZ, RZ, -R3 ;  /* 0x000000ffff027224 */ /* 0x001fc800078e0a03 */
        /* <DEDUP_REMOVED lines=12> */
[----:B------:R-:W-:Y:S02]  /*21660*/  IMAD R3, R2, R9, R3 ;  /* 0x0000000902037224 */ /* 0x000fe400078e0203 */
[----:B------:R-:W-:-:S03]  /*21670*/  IMAD.IADD R4, R5, 0x1, -R4 ;  /* 0x0000000105047824 */ /* 0x000fc600078e0a04 */
        /* <DEDUP_REMOVED lines=13> */
[----:B----4-:R-:W-:Y:S02]  /*21750*/  IMAD.IADD R11, R0, 0x1, R11 ;  /* 0x00000001000b7824 */ /* 0x010fe400078e020b */
[----:B-1----:R-:W-:-:S05]  /*21760*/  IMAD R0, R3, 0x10000, R2 ;  /* 0x0001000003007824 */ /* 0x002fca00078e0202 */
[----:B------:R0:W-:Y:S04]  /*21770*/  STL [R1+0x8], R0 ;  /* 0x0000080001007387 */ /* 0x0001e80000100800 */
[----:B------:R0:W-:Y:S04]  /*21780*/  STL [R1+0xc], R11 ;  /* 0x00000c0b01007387 */ /* 0x0001e80000100800 */
[----:B------:R0:W-:Y:S01]  /*21790*/  STL [R1+0x4], R4 ;  /* 0x0000040401007387 */ /* 0x0001e20000100800 */
[----:B------:R-:W-:Y:S05]  /*217a0*/  BRA `(.L_x_787) ;  /* 0x0000000000287947 */ /* 0x000fea0003800000 */
.L_x_781:
[----:B------:R-:W-:Y:S01]  /*217b0*/  UMOV UR4, URZ ;  /* 0x0000003f00047c82 */ /* 0x000fe20008000000 */
[----:B------:R-:W-:Y:S01]  /*217c0*/  ULDC UR6, c[0x0][0xc3c] ;  /* 0x00030f0000067ab9 */ /* 0x000fe20000000800 */
[----:B------:R-:W-:Y:S01]  /*217d0*/  UMOV UR5, URZ ;  /* 0x0000003f00057c82 */ /* 0x000fe20008000000 */
[----:B------:R-:W-:Y:S01]  /*217e0*/  IMAD.U32 R3, RZ, RZ, UR4 ;  /* 0x00000004ff037e24 */ /* 0x000fe2000f8e00ff */
[----:B------:R1:W-:Y:S01]  /*217f0*/  STL [R1], R5 ;  /* 0x0000000501007387 */ /* 0x0003e20000100800 */
[----:B------:R-:W-:Y:S02]  /*21800*/  IMAD.U32 R0, RZ, RZ, UR6 ;  /* 0x00000006ff007e24 */ /* 0x000fe4000f8e00ff */
[----:B------:R-:W-:Y:S01]  /*21810*/  IMAD.U32 R2, RZ, RZ, UR5 ;  /* 0x00000005ff027e24 */ /* 0x000fe2000f8e00ff */
[----:B------:R1:W-:Y:S04]  /*21820*/  STL [R1+0x4], R3 ;  /* 0x0000040301007387 */ /* 0x0003e80000100800 */
[----:B------:R1:W-:Y:S04]  /*21830*/  STL [R1+0xc], R0 ;  /* 0x00000c0001007387 */ /* 0x0003e80000100800 */
[----:B------:R1:W-:Y:S02]  /*21840*/  STL [R1+0x8], R2 ;  /* 0x0000080201007387 */ /* 0x0003e40000100800 */
.L_x_787:
[----:B01----:R-:W2:Y:S04]  /*21850*/  LDL R0, [R1+0x2c] ;  /* 0x00002c0001007983 */ /* 0x003ea80000100800 */
[----:B------:R-:W3:Y:S04]  /*21860*/  LDL R2, [R1+0xc] ;  /* 0x00000c0001027983 */ /* 0x000ee80000100800 */
[----:B------:R-:W4:Y:S04]  /*21870*/  LDL R3, [R1+0x8] ;  /* 0x0000080001037983 */ /* 0x000f280000100800 */
[----:B------:R-:W5:Y:S04]  /*21880*/  LDL R4, [R1] ;  /* 0x0000000001047983 */ /* 0x000f680000100800 */
[----:B------:R-:W5:Y:S01]  /*21890*/  LDL R5, [R1+0x4] ;  /* 0x0000040001057983 */ /* 0x000f620000100800 */
[----:B------:R-:W-:Y:S05]  /*218a0*/  WARPSYNC.ALL ;  /* 0x0000000000007948 */ /* 0x000fea0003800000 */
[----:B------:R-:W-:Y:S01]  /*218b0*/  BAR.SYNC.DEFER_BLOCKING 0x4, 0x180 ;  /* 0x0106000000007b1d */ /* 0x000fe20000010000 */
[----:B--2---:R-:W-:-:S13]  /*218c0*/  ISETP.NE.AND P0, PT, R0, RZ, PT ;  /* 0x000000ff0000720c */ /* 0x004fda0003f05270 */
[----:B------:R-:W0:Y:S01]  /*218d0*/  @!P0 S2R R0, SR_CgaCtaId ;  /* 0x0000000000008919 */ /* 0x000e220000008800 */
[----:B---3--:R-:W-:Y:S01]  /*218e0*/  IMAD.MOV.U32 R7, RZ, RZ, R2 ;  /* 0x000000ffff077224 */ /* 0x008fe200078e0002 */
[----:B------:R-:W-:Y:S01]  /*218f0*/  @!P0 MOV R2, 0x400 ;  /* 0x0000040000028802 */ /* 0x000fe20000000f00 */
[----:B----4-:R-:W-:-:S03]  /*21900*/  IMAD.MOV.U32 R6, RZ, RZ, R3 ;  /* 0x000000ffff067224 */ /* 0x010fc600078e0003 */
[----:B0-----:R-:W-:-:S05]  /*21910*/  @!P0 LEA R18, R0, R2, 0x18 ;  /* 0x0000000200128211 */ /* 0x001fca00078ec0ff */
[----:B-----5:R1:W-:Y:S01]  /*21920*/  @!P0 STS.128 [R18+0x348d0], R4 ;  /* 0x0348d00412008388 */ /* 0x0203e20000000c00 */
[----:B------:R-:W-:Y:S06]  /*21930*/  BAR.ARV 0x5, 0x180 ;  /* 0x0146000000007b1d */ /* 0x000fec0000002000 */
.L_x_778:
[----:B------:R-:W2:Y:S01]  /*21940*/  LDL R0, [R1+0xc] ;  /* 0x00000c0001007983 */ /* 0x000ea20000100800 */
[----:B------:R-:W-:Y:S02]  /*21950*/  ULDC UR4, c[0x0][0xc3c] ;  /* 0x00030f0000047ab9 */ /* 0x000fe40000000800 */
[----:B--2---:R-:W-:-:S13]  /*21960*/  ISETP.GE.AND P0, PT, R0, UR4, PT ;  /* 0x0000000400007c0c */ /* 0x004fda000bf06270 */
[----:B------:R-:W-:Y:S05]  /*21970*/  @!P0 BRA `(.L_x_788) ;  /* 0xffffff90006c8947 */ /* 0x000fea000383ffff */
[----:B------:R-:W-:Y:S05]  /*21980*/  BSYNC B8 ;  /* 0x0000000000087941 */ /* 0x000fea0003800000 */
.L_x_642:
[----:B--2---:R-:W2:Y:S01]  /*21990*/  LDL.LU R0, [R1+0x64] ;  /* 0x0000640001007983 */ /* 0x004ea20000300800 */
[----:B------:R-:W-:Y:S01]  /*219a0*/  BSSY B0, `(.L_x_789) ;  /* 0x000000b000007945 */ /* 0x000fe20003800000 */
[----:B01----:R-:W0:Y:S01]  /*219b0*/  S2R R5, SR_CgaCtaId ;  /* 0x0000000000057919 */ /* 0x003e220000008800 */
[----:B--2---:R-:W-:-:S05]  /*219c0*/  VIADD R0, R0, 0x1 ;  /* 0x0000000100007836 */ /* 0x004fca0000000000 */
[----:B------:R-:W-:-:S04]  /*219d0*/  LEA.HI R2, R0, R0, RZ, 0x1 ;  /* 0x0000000000027211 */ /* 0x000fc800078f08ff */
[----:B------:R-:W-:-:S05]  /*219e0*/  LOP3.LUT R3, R2, 0xfffffffe, RZ, 0xc0, !PT ;  /* 0xfffffffe02037812 */ /* 0x000fca00078ec0ff */
[----:B------:R-:W-:Y:S01]  /*219f0*/  IMAD.IADD R3, R0, 0x1, -R3 ;  /* 0x0000000100037824 */ /* 0x000fe200078e0a03 */
[----:B------:R-:W-:-:S04]  /*21a00*/  MOV R0, 0x400 ;  /* 0x0000040000007802 */ /* 0x000fc80000000f00 */
[----:B0-----:R-:W-:Y:S02]  /*21a10*/  LEA R0, R5, R0, 0x18 ;  /* 0x0000000005007211 */ /* 0x001fe400078ec0ff */
[----:B------:R-:W-:-:S04]  /*21a20*/  SHF.L.U32 R3, R3, 0x1f, RZ ;  /* 0x0000001f03037819 */ /* 0x000fc800000006ff */
[----:B------:R-:W0:Y:S02]  /*21a30*/  SYNCS.PHASECHK.TRANS64.TRYWAIT P0, [R0+URZ+0x34820], R3 ;  /* 0x03482003000075a7 */ /* 0x000e24000800017f */
[----:B0-----:R-:W-:Y:S05]  /*21a40*/  @!P0 BRA `(.L_x_790) ;  /* 0x0000002400d88947 */ /* 0x001fea0003800000 */
.L_x_885:
[----:B------:R-:W-:Y:S05]  /*21a50*/  BSYNC B0 ;  /* 0x0000000000007941 */ /* 0x000fea0003800000 */
.L_x_789:
[----:B------:R-:W-:-:S03]  /*21a60*/  UMOV UR4, 0xffffffff ;  /* 0xffffffff00047882 */ /* 0x000fc60000000000 */
[----:B------:R-:W-:Y:S05]  /*21a70*/  BRA.DIV UR4, `(.L_x_791) ;  /* 0x0000002604e07947 */ /* 0x000fea000b800000 */
[----:B------:R-:W1:Y:S02]  /*21a80*/  S2R R2, SR_TID.X ;  /* 0x0000000000027919 */ /* 0x000e640000002100 */
[----:B-1----:R-:W-:-:S04]  /*21a90*/  SHF.R.U32.HI R2, RZ, 0x5, R2 ;  /* 0x00000005ff027819 */ /* 0x002fc80000011602 */
[----:B------:R-:W-:-:S05]  /*21aa0*/  LOP3.LUT R2, R2, 0x3, RZ, 0xc0, !PT ;  /* 0x0000000302027812 */ /* 0x000fca00078ec0ff */
[----:B------:R1:W2:Y:S02]  /*21ab0*/  SHFL.IDX PT, R14, R2, RZ, 0x1f ;  /* 0x00001fff020e7589 */ /* 0x0002a400000e0000 */
.L_x_888:
[----:B--2---:R-:W-:-:S13]  /*21ac0*/  ISETP.NE.AND P0, PT, R14, RZ, PT ;  /* 0x000000ff0e00720c */ /* 0x004fda0003f05270 */
[----:B------:R-:W-:Y:S05]  /*21ad0*/  @P0 BRA `(.L_x_422) ;  /* 0x0000000000940947 */ /* 0x000fea0003800000 */
[----:B------:R-:W-:-:S03]  /*21ae0*/  UMOV UR4, 0xffffffff ;  /* 0xffffffff00047882 */ /* 0x000fc60000000000 */
[----:B------:R-:W-:Y:S05]  /*21af0*/  BRA.DIV UR4, `(.L_x_792) ;  /* 0x0000002604f47947 */ /* 0x000fea000b800000 */
[----:B------:R-:W-:-:S13]  /*21b00*/  ELECT P6, URZ, PT ;  /* 0x00000000003f782f */ /* 0x000fda00038c0000 */
.L_x_891:
[----:B------:R-:W-:Y:S05]  /*21b10*/  @!P6 BRA `(.L_x_422) ;  /* 0x000000000084e947 */ /* 0x000fea0003800000 */
[----:B-1----:R-:W2:Y:S02]  /*21b20*/  LDL R2, [R1+0x88] ;  /* 0x0000880001027983 */ /* 0x002ea40000100800 */
[----:B--2---:R-:W-:-:S13]  /*21b30*/  R2UR UR4, R2 ;  /* 0x00000000020472ca */ /* 0x004fda00000e0000 */
[----:B------:R-:W-:-:S06]  /*21b40*/  ULOP3.LUT UR4, UR4, 0x2, URZ, 0xfc, !UPT ;  /* 0x0000000204047892 */ /* 0x000fcc000f8efc3f */
[----:B------:R-:W-:-:S05]  /*21b50*/  IMAD.U32 R2, RZ, RZ, UR4 ;  /* 0x00000004ff027e24 */ /* 0x000fca000f8e00ff */
[----:B------:R-:W-:-:S13]  /*21b60*/  ISETP.NE.AND P2, PT, R2, 0x3, PT ;  /* 0x000000030200780c */ /* 0x000fda0003f45270 */
[----:B------:R-:W-:Y:S05]  /*21b70*/  @!P2 BRA `(.L_x_793) ;  /* 0x000000000004a947 */ /* 0x000fea0003800000 */
[----:B------:R-:W-:Y:S01]  /*21b80*/  BPT.TRAP 0x1 ;  /* 0x000000040000795c */ /* 0x000fe20000300000 */
.L_x_793:
        /* <DEDUP_REMOVED lines=13> */
.L_x_892:
[----:B------:R-:W1:Y:S02]  /*21c60*/  SYNCS.PHASECHK.TRANS64.TRYWAIT P0, [R7+URZ], R2 ;  /* 0x00000002070075a7 */ /* 0x000e64000800017f */
[----:B-1----:R-:W-:Y:S05]  /*21c70*/  @!P0 BRA `(.L_x_795) ;  /* 0x0000002400c88947 */ /* 0x002fea0003800000 */
.L_x_893:
[----:B------:R-:W-:Y:S05]  /*21c80*/  @!P2 BRA `(.L_x_796) ;  /* 0x000000000004a947 */ /* 0x000fea0003800000 */
[----:B------:R-:W-:Y:S01]  /*21c90*/  BPT.TRAP 0x1 ;  /* 0x000000040000795c */ /* 0x000fe20000300000 */
.L_x_796:
[----:B------:R-:W-:-:S04]  /*21ca0*/  VIADD R0, R0, 0x34860 ;  /* 0x0003486000007836 */ /* 0x000fc80000000000 */
[----:B------:R-:W-:-:S04]  /*21cb0*/  IMAD R4, R19, 0x8, R0 ;  /* 0x0000000813047824 */ /* 0x000fc800078e0200 */
[----:B------:R-:W2:Y:S02]  /*21cc0*/  SYNCS.PHASECHK.TRANS64.TRYWAIT P0, [R4+URZ], R5 ;  /* 0x00000005040075a7 */ /* 0x000ea4000800017f */
[----:B--2---:R-:W-:Y:S05]  /*21cd0*/  @!P0 BRA `(.L_x_797) ;  /* 0x0000002400c48947 */ /* 0x004fea0003800000 */
.L_x_894:
[----:B------:R-:W-:-:S07]  /*21ce0*/  IMAD R3, R3, 0x8, R0 ;  /* 0x0000000803037824 */ /* 0x000fce00078e0200 */
.L_x_798:
[----:B---3--:R3:W4:Y:S02]  /*21cf0*/  SYNCS.PHASECHK.TRANS64.TRYWAIT P0, [R3+URZ], R2 ;  /* 0x00000002030075a7 */ /* 0x008724000800017f */
[----:B----4-:R-:W-:Y:S05]  /*21d00*/  @!P0 NANOSLEEP.SYNCS 0x989680 ;  /* 0x009896800000895d */ /* 0x010fea0003900000 */
[----:B------:R-:W4:Y:S02]  /*21d10*/  @!P0 SYNCS.PHASECHK.TRANS64 P0, [R3+URZ], R2 ;  /* 0x00000002030085a7 */ /* 0x000f24000800007f */
[----:B----4-:R-:W-:Y:S05]  /*21d20*/  @!P0 BRA `(.L_x_798) ;  /* 0xfffffffc00f08947 */ /* 0x010fea000383ffff */
.L_x_422:
[----:B------:R-:W-:Y:S05]  /*21d30*/  BSYNC B9 ;  /* 0x0000000000097941 */ /* 0x000fea0003800000 */
.L_x_419:
[----:B------:R-:W-:Y:S05]  /*21d40*/  EXIT ;  /* 0x000000000000794d */ /* 0x000fea0003800000 */
.L_x_442:
[----:B0-----:R0:W1:Y:S02]  /*21d50*/  SYNCS.PHASECHK.TRANS64.TRYWAIT P5, [R101+URZ+0x34890], R102 ;  /* 0x03489066650075a7 */ /* 0x00106400080a017f */
[----:B-1----:R-:W-:Y:S05]  /*21d60*/  @!P5 NANOSLEEP.SYNCS 0x989680 ;  /* 0x009896800000d95d */ /* 0x002fea0003900000 */
[----:B------:R-:W1:Y:S02]  /*21d70*/  @!P5 SYNCS.PHASECHK.TRANS64 P5, [R101+URZ+0x34890], R102 ;  /* 0x034890666500d5a7 */ /* 0x000e6400080a007f */
[----:B-1----:R-:W-:Y:S05]  /*21d80*/  @!P5 BRA `(.L_x_442) ;  /* 0xfffffffc00f0d947 */ /* 0x002fea000383ffff */
[----:B------:R-:W-:Y:S05]  /*21d90*/  BRA `(.L_x_799) ;  /* 0xfffffe1c00bc7947 */ /* 0x000fea000383ffff */
.L_x_496:
[----:B-1----:R1:W2:Y:S02]  /*21da0*/  SYNCS.PHASECHK.TRANS64.TRYWAIT P5, [R101+URZ+0x34890], R102 ;  /* 0x03489066650075a7 */ /* 0x0022a400080a017f */
[----:B--2---:R-:W-:Y:S05]  /*21db0*/  @!P5 NANOSLEEP.SYNCS 0x989680 ;  /* 0x009896800000d95d */ /* 0x004fea0003900000 */
[----:B------:R-:W2:Y:S02]  /*21dc0*/  @!P5 SYNCS.PHASECHK.TRANS64 P5, [R101+URZ+0x34890], R102 ;  /* 0x034890666500d5a7 */ /* 0x000ea400080a007f */
[----:B--2---:R-:W-:Y:S05]  /*21dd0*/  @!P5 BRA `(.L_x_496) ;  /* 0xfffffffc00f0d947 */ /* 0x004fea000383ffff */
[----:B------:R-:W-:Y:S05]  /*21de0*/  BRA `(.L_x_800) ;  /* 0xfffffe5400247947 */ /* 0x000fea000383ffff */
.L_x_521:
[----:B0-----:R0:W1:Y:S02]  /*21df0*/  SYNCS.PHASECHK.TRANS64.TRYWAIT P3, [R101+URZ+0x34890], R102 ;  /* 0x03489066650075a7 */ /* 0x001064000806017f */
[----:B-1----:R-:W-:Y:S05]  /*21e00*/  @!P3 NANOSLEEP.SYNCS 0x989680 ;  /* 0x009896800000b95d */ /* 0x002fea0003900000 */
[----:B------:R-:W1:Y:S02]  /*21e10*/  @!P3 SYNCS.PHASECHK.TRANS64 P3, [R101+URZ+0x34890], R102 ;  /* 0x034890666500b5a7 */ /* 0x000e64000806007f */
[----:B-1----:R-:W-:Y:S05]  /*21e20*/  @!P3 BRA `(.L_x_521) ;  /* 0xfffffffc00f0b947 */ /* 0x002fea000383ffff */
[----:B------:R-:W-:Y:S05]  /*21e30*/  BRA `(.L_x_801) ;  /* 0xfffffe8400e87947 */ /* 0x000fea000383ffff */
.L_x_527:
[----:B-1----:R1:W2:Y:S02]  /*21e40*/  SYNCS.PHASECHK.TRANS64.TRYWAIT P2, [R101+URZ+0x348b0], R102 ;  /* 0x0348b066650075a7 */ /* 0x0022a4000804017f */
[----:B--2---:R-:W-:Y:S05]  /*21e50*/  @!P2 NANOSLEEP.SYNCS 0x989680 ;  /* 0x009896800000a95d */ /* 0x004fea0003900000 */
[----:B------:R-:W2:Y:S02]  /*21e60*/  @!P2 SYNCS.PHASECHK.TRANS64 P2, [R101+URZ+0x348b0], R102 ;  /* 0x0348b0666500a5a7 */ /* 0x000ea4000804007f */
[----:B--2---:R-:W-:Y:S05]  /*21e70*/  @!P2 BRA `(.L_x_527) ;  /* 0xfffffffc00f0a947 */ /* 0x004fea000383ffff */
[----:B------:R-:W-:Y:S05]  /*21e80*/  BRA `(.L_x_802) ;  /* 0xfffffe8800e47947 */ /* 0x000fea000383ffff */
.L_x_547:
[----:B------:R-:W-:Y:S01]  /*21e90*/  BSSY B1, `(.L_x_803) ;  /* 0x0000008000017945 */ /* 0x000fe20003800000 */
[----:B------:R-:W-:Y:S02]  /*21ea0*/  IMAD.MOV.U32 R13, RZ, RZ, R41 ;  /* 0x000000ffff0d7224 */ /* 0x000fe400078e0029 */
[----:B------:R-:W-:Y:S02]  /*21eb0*/  IMAD.MOV.U32 R12, RZ, RZ, RZ ;  /* 0x000000ffff0c7224 */ /* 0x000fe400078e00ff */
[----:B------:R-:W-:Y:S02]  /*21ec0*/  IMAD.MOV.U32 R11, RZ, RZ, 0x1c1f ;  /* 0x00001c1fff0b7424 */ /* 0x000fe400078e00ff */
[----:B------:R-:W-:-:S07]  /*21ed0*/  IMAD.MOV.U32 R15, RZ, RZ, -0x1 ;  /* 0xffffffffff0f7424 */ /* 0x000fce00078e00ff */
[----:B------:R-:W-:Y:S05]  /*21ee0*/  WARPSYNC.COLLECTIVE R15, `(.L_x_804) ;  /* 0x000000000f087348 */ /* 0x000fea0003c00000 */
[----:B------:R0:W1:Y:S02]  /*21ef0*/  SHFL.IDX P6, R14, R13, R12, R11 ;  /* 0x0000000c0d0e7389 */ /* 0x00006400000c000b */
[----:B01----:R-:W-:Y:S01]  /*21f00*/  ENDCOLLECTIVE ;  /* 0x000000000000791b */ /* 0x003fe20003800000 */
.L_x_804:
[----:B------:R-:W-:Y:S05]  /*21f10*/  BSYNC B1 ;  /* 0x0000000000017941 */ /* 0x000fea0003800000 */
.L_x_803:
[----:B------:R-:W-:Y:S02]  /*21f20*/  IMAD.MOV.U32 R13, RZ, RZ, R39 ;  /* 0x000000ffff0d7224 */ /* 0x000fe400078e0027 */
[----:B------:R-:W-:Y:S02]  /*21f30*/  IMAD.MOV.U32 R12, RZ, RZ, RZ ;  /* 0x000000ffff0c7224 */ /* 0x000fe400078e00ff */
[----:B------:R-:W-:Y:S02]  /*21f40*/  IMAD.MOV.U32 R11, RZ, RZ, 0x1c1f ;  /* 0x00001c1fff0b7424 */ /* 0x000fe400078e00ff */
[----:B------:R-:W-:Y:S02]  /*21f50*/  IMAD.MOV.U32 R15, RZ, RZ, -0x1 ;  /* 0xffffffffff0f7424 */ /* 0x000fe400078e00ff */
[----:B------:R-:W-:-:S07]  /*21f60*/  IMAD.MOV.U32 R42, RZ, RZ, R14 ;  /* 0x000000ffff2a7224 */ /* 0x000fce00078e000e */
[----:B------:R-:W-:Y:S05]  /*21f70*/  WARPSYNC.COLLECTIVE R15, `(.L_x_805) ;  /* 0x000000000f087348 */ /* 0x000fea0003c00000 */
[----:B------:R0:W1:Y:S02]  /*21f80*/  SHFL.IDX P6, R14, R13, R12, R11 ;  /* 0x0000000c0d0e7389 */ /* 0x00006400000c000b */
[----:B01----:R-:W-:Y:S01]  /*21f90*/  ENDCOLLECTIVE ;  /* 0x000000000000791b */ /* 0x003fe20003800000 */
.L_x_805:
[----:B------:R-:W-:Y:S02]  /*21fa0*/  IMAD.MOV.U32 R13, RZ, RZ, R44 ;  /* 0x000000ffff0d7224 */ /* 0x000fe400078e002c */
[----:B------:R-:W-:-:S07]  /*21fb0*/  IMAD.MOV.U32 R39, RZ, RZ, R14 ;  /* 0x000000ffff277224 */ /* 0x000fce00078e000e */
[----:B------:R-:W-:Y:S05]  /*21fc0*/  WARPSYNC.COLLECTIVE R15, `(.L_x_806) ;  /* 0x000000000f087348 */ /* 0x000fea0003c00000 */
[----:B------:R0:W1:Y:S02]  /*21fd0*/  SHFL.IDX P6, R14, R13, R12, R11 ;  /* 0x0000000c0d0e7389 */ /* 0x00006400000c000b */
[----:B01----:R-:W-:Y:S01]  /*21fe0*/  ENDCOLLECTIVE ;  /* 0x000000000000791b */ /* 0x003fe20003800000 */
.L_x_806:
[----:B------:R-:W-:Y:S02]  /*21ff0*/  IMAD.MOV.U32 R13, RZ, RZ, R37 ;  /* 0x000000ffff0d7224 */ /* 0x000fe400078e0025 */
[----:B------:R-:W-:-:S07]  /*22000*/  IMAD.MOV.U32 R44, RZ, RZ, R14 ;  /* 0x000000ffff2c7224 */ /* 0x000fce00078e000e */
[----:B------:R-:W-:Y:S05]  /*22010*/  WARPSYNC.COLLECTIVE R15, `(.L_x_807) ;  /* 0x000000000f087348 */ /* 0x000fea0003c00000 */
[----:B------:R0:W1:Y:S02]  /*22020*/  SHFL.IDX P6, R14, R13, R12, R11 ;  /* 0x0000000c0d0e7389 */ /* 0x00006400000c000b */
[----:B01----:R-:W-:Y:S01]  /*22030*/  ENDCOLLECTIVE ;  /* 0x000000000000791b */ /* 0x003fe20003800000 */
.L_x_807:
[----:B------:R-:W-:Y:S01]  /*22040*/  IMAD.MOV.U32 R37, RZ, RZ, R14 ;  /* 0x000000ffff257224 */ /* 0x000fe200078e000e */
[----:B------:R-:W-:Y:S06]  /*22050*/  BRA `(.L_x_808) ;  /* 0xfffffe9800547947 */ /* 0x000fec000383ffff */
.L_x_551:
[----:B0-----:R0:W1:Y:S02]  /*22060*/  SYNCS.PHASECHK.TRANS64.TRYWAIT P0, [R2+URZ+0x34800], R5 ;  /* 0x03480005020075a7 */ /* 0x001064000800017f */
[----:B-1----:R-:W-:Y:S05]  /*22070*/  @!P0 NANOSLEEP.SYNCS 0x989680 ;  /* 0x009896800000895d */ /* 0x002fea0003900000 */
[----:B------:R-:W1:Y:S02]  /*22080*/  @!P0 SYNCS.PHASECHK.TRANS64 P0, [R2+URZ+0x34800], R5 ;  /* 0x03480005020085a7 */ /* 0x000e64000800007f */
[----:B-1----:R-:W-:Y:S05]  /*22090*/  @!P0 BRA `(.L_x_551) ;  /* 0xfffffffc00f08947 */ /* 0x002fea000383ffff */
[----:B------:R-:W-:Y:S05]  /*220a0*/  BRA `(.L_x_809) ;  /* 0xfffffea000d87947 */ /* 0x000fea000383ffff */
.L_x_575:
        /* <DEDUP_REMOVED lines=8> */
.L_x_811:
[----:B------:R-:W-:Y:S05]  /*22130*/  BSYNC B1 ;  /* 0x0000000000017941 */ /* 0x000fea0003800000 */
.L_x_810:
        /* <DEDUP_REMOVED lines=8> */
.L_x_812:
[----:B------:R-:W-:Y:S02]  /*221c0*/  IMAD.MOV.U32 R13, RZ, RZ, R44 ;  /* 0x000000ffff0d7224 */ /* 0x000fe400078e002c */
[----:B------:R-:W-:-:S07]  /*221d0*/  IMAD.MOV.U32 R40, RZ, RZ, R14 ;  /* 0x000000ffff287224 */ /* 0x000fce00078e000e */
[----:B------:R-:W-:Y:S05]  /*221e0*/  WARPSYNC.COLLECTIVE R15, `(.L_x_813) ;  /* 0x000000000f087348 */ /* 0x000fea0003c00000 */
[----:B------:R0:W1:Y:S02]  /*221f0*/  SHFL.IDX P6, R14, R13, R12, R11 ;  /* 0x0000000c0d0e7389 */ /* 0x00006400000c000b */
[----:B01----:R-:W-:Y:S01]  /*22200*/  ENDCOLLECTIVE ;  /* 0x000000000000791b */ /* 0x003fe20003800000 */
.L_x_813:
[----:B------:R-:W-:Y:S02]  /*22210*/  IMAD.MOV.U32 R13, RZ, RZ, R37 ;  /* 0x000000ffff0d7224 */ /* 0x000fe400078e0025 */
[----:B------:R-:W-:-:S07]  /*22220*/  IMAD.MOV.U32 R21, RZ, RZ, R14 ;  /* 0x000000ffff157224 */ /* 0x000fce00078e000e */
[----:B------:R-:W-:Y:S05]  /*22230*/  WARPSYNC.COLLECTIVE R15, `(.L_x_814) ;  /* 0x000000000f087348 */ /* 0x000fea0003c00000 */
[----:B------:R0:W1:Y:S02]  /*22240*/  SHFL.IDX P6, R14, R13, R12, R11 ;  /* 0x0000000c0d0e7389 */ /* 0x00006400000c000b */
[----:B01----:R-:W-:Y:S01]  /*22250*/  ENDCOLLECTIVE ;  /* 0x000000000000791b */ /* 0x003fe20003800000 */
.L_x_814:
[----:B------:R-:W-:Y:S01]  /*22260*/  IMAD.MOV.U32 R20, RZ, RZ, R14 ;  /* 0x000000ffff147224 */ /* 0x000fe200078e000e */
[----:B------:R-:W-:Y:S06]  /*22270*/  BRA `(.L_x_815) ;  /* 0xfffffec000807947 */ /* 0x000fec000383ffff */
.L_x_579:
[----:B0-----:R0:W1:Y:S02]  /*22280*/  SYNCS.PHASECHK.TRANS64.TRYWAIT P0, [R2+URZ+0x34800], R5 ;  /* 0x03480005020075a7 */ /* 0x001064000800017f */
[----:B-1----:R-:W-:Y:S05]  /*22290*/  @!P0 NANOSLEEP.SYNCS 0x989680 ;  /* 0x009896800000895d */ /* 0x002fea0003900000 */
[----:B------:R-:W1:Y:S02]  /*222a0*/  @!P0 SYNCS.PHASECHK.TRANS64 P0, [R2+URZ+0x34800], R5 ;  /* 0x03480005020085a7 */ /* 0x000e64000800007f */
[----:B-1----:R-:W-:Y:S05]  /*222b0*/  @!P0 BRA `(.L_x_579) ;  /* 0xfffffffc00f08947 */ /* 0x002fea000383ffff */
[----:B------:R-:W-:Y:S05]  /*222c0*/  BRA `(.L_x_816) ;  /* 0xfffffec8006c7947 */ /* 0x000fea000383ffff */
.L_x_593:
[----:B-1----:R1:W2:Y:S02]  /*222d0*/  SYNCS.PHASECHK.TRANS64.TRYWAIT P2, [R10+URZ+0x34830], R3 ;  /* 0x034830030a0075a7 */ /* 0x0022a4000804017f */
[----:B--2---:R-:W-:Y:S05]  /*222e0*/  @!P2 NANOSLEEP.SYNCS 0x989680 ;  /* 0x009896800000a95d */ /* 0x004fea0003900000 */
[----:B------:R-:W2:Y:S02]  /*222f0*/  @!P2 SYNCS.PHASECHK.TRANS64 P2, [R10+URZ+0x34830], R3 ;  /* 0x034830030a00a5a7 */ /* 0x000ea4000804007f */
[----:B--2---:R-:W-:Y:S05]  /*22300*/  @!P2 BRA `(.L_x_593) ;  /* 0xfffffffc00f0a947 */ /* 0x004fea000383ffff */
[----:B------:R-:W-:Y:S05]  /*22310*/  BRA `(.L_x_592) ;  /* 0xfffffeec00907947 */ /* 0x000fea000383ffff */
.L_x_600:
[----:B-1----:R1:W2:Y:S02]  /*22320*/  SYNCS.PHASECHK.TRANS64.TRYWAIT P2, [R15+URZ+0x34830], R20 ;  /* 0x034830140f0075a7 */ /* 0x0022a4000804017f */
[----:B--2---:R-:W-:Y:S05]  /*22330*/  @!P2 NANOSLEEP.SYNCS 0x989680 ;  /* 0x009896800000a95d */ /* 0x004fea0003900000 */
[----:B------:R-:W2:Y:S02]  /*22340*/  @!P2 SYNCS.PHASECHK.TRANS64 P2, [R15+URZ+0x34830], R20 ;  /* 0x034830140f00a5a7 */ /* 0x000ea4000804007f */
[----:B--2---:R-:W-:Y:S05]  /*22350*/  @!P2 BRA `(.L_x_600) ;  /* 0xfffffffc00f0a947 */ /* 0x004fea000383ffff */
[----:B------:R-:W-:Y:S05]  /*22360*/  BRA `(.L_x_599) ;  /* 0xffffff1800307947 */ /* 0x000fea000383ffff */
.L_x_605:
[----:B-1----:R1:W2:Y:S02]  /*22370*/  SYNCS.PHASECHK.TRANS64.TRYWAIT P2, [R20+URZ+0x34850], R0 ;  /* 0x03485000140075a7 */ /* 0x0022a4000804017f */
[----:B--2---:R-:W-:Y:S05]  /*22380*/  @!P2 NANOSLEEP.SYNCS 0x989680 ;  /* 0x009896800000a95d */ /* 0x004fea0003900000 */
[----:B------:R-:W2:Y:S02]  /*22390*/  @!P2 SYNCS.PHASECHK.TRANS64 P2, [R20+URZ+0x34850], R0 ;  /* 0x034850001400a5a7 */ /* 0x000ea4000804007f */
[----:B--2---:R-:W-:Y:S05]  /*223a0*/  @!P2 BRA `(.L_x_605) ;  /* 0xfffffffc00f0a947 */ /* 0x004fea000383ffff */
[----:B------:R-:W-:Y:S05]  /*223b0*/  BRA `(.L_x_604) ;  /* 0xffffff2000f47947 */ /* 0x000fea000383ffff */
.L_x_611:
[----:B-1----:R1:W2:Y:S02]  /*223c0*/  SYNCS.PHASECHK.TRANS64.TRYWAIT P0, [R6+URZ+0x34850], R9 ;  /* 0x03485009060075a7 */ /* 0x0022a4000800017f */
[----:B--2---:R-:W-:Y:S05]  /*223d0*/  @!P0 NANOSLEEP.SYNCS 0x989680 ;  /* 0x009896800000895d */ /* 0x004fea0003900000 */
[----:B------:R-:W2:Y:S02]  /*223e0*/  @!P0 SYNCS.PHASECHK.TRANS64 P0, [R6+URZ+0x34850], R9 ;  /* 0x03485009060085a7 */ /* 0x000ea4000800007f */
[----:B--2---:R-:W-:Y:S05]  /*223f0*/  @!P0 BRA `(.L_x_611) ;  /* 0xfffffffc00f08947 */ /* 0x004fea000383ffff */
[----:B------:R-:W-:Y:S05]  /*22400*/  BRA `(.L_x_610) ;  /* 0xffffff4000147947 */ /* 0x000fea000383ffff */
.L_x_650:
[----:B0-----:R-:W0:Y:S01]  /*22410*/  S2R R3, SR_TID.X ;  /* 0x0000000000037919 */ /* 0x001e220000002100 */
[----:B------:R-:W-:Y:S01]  /*22420*/  BSSY B1, `(.L_x_817) ;  /* 0x000000a000017945 */ /* 0x000fe20003800000 */
[----:B------:R-:W-:Y:S02]  /*22430*/  IMAD.MOV.U32 R12, RZ, RZ, RZ ;  /* 0x000000ffff0c7224 */ /* 0x000fe400078e00ff */
[----:B------:R-:W-:Y:S02]  /*22440*/  IMAD.MOV.U32 R11, RZ, RZ, 0x1f ;  /* 0x0000001fff0b7424 */ /* 0x000fe400078e00ff */
[----:B------:R-:W-:Y:S01]  /*22450*/  IMAD.MOV.U32 R15, RZ, RZ, -0x1 ;  /* 0xffffffffff0f7424 */ /* 0x000fe200078e00ff */
[----:B0-----:R-:W-:-:S04]  /*22460*/  SHF.R.U32.HI R3, RZ, 0x5, R3 ;  /* 0x00000005ff037819 */ /* 0x001fc80000011603 */
[----:B------:R-:W-:-:S05]  /*22470*/  LOP3.LUT R3, R3, 0x3, RZ, 0xc0, !PT ;  /* 0x0000000303037812 */ /* 0x000fca00078ec0ff */
[----:B------:R-:W-:-:S07]  /*22480*/  IMAD.MOV.U32 R13, RZ, RZ, R3 ;  /* 0x000000ffff0d7224 */ /* 0x000fce00078e0003 */
[----:B------:R-:W-:Y:S05]  /*22490*/  WARPSYNC.COLLECTIVE R15, `(.L_x_818) ;  /* 0x000000000f087348 */ /* 0x000fea0003c00000 */
[----:B------:R0:W1:Y:S02]  /*224a0*/  SHFL.IDX P6, R14, R13, R12, R11 ;  /* 0x0000000c0d0e7389 */ /* 0x00006400000c000b */
[----:B01----:R-:W-:Y:S01]  /*224b0*/  ENDCOLLECTIVE ;  /* 0x000000000000791b */ /* 0x003fe20003800000 */
.L_x_818:
[----:B------:R-:W-:Y:S05]  /*224c0*/  BSYNC B1 ;  /* 0x0000000000017941 */ /* 0x000fea0003800000 */
.L_x_817:
[----:B------:R-:W-:Y:S05]  /*224d0*/  BRA `(.L_x_819) ;  /* 0xffffff90001c7947 */ /* 0x000fea000383ffff */
.L_x_652:
[----:B------:R-:W-:Y:S01]  /*224e0*/  BSSY B1, `(.L_x_820) ;  /* 0x0000006000017945 */ /* 0x000fe20003800000 */
[----:B------:R-:W-:-:S07]  /*224f0*/  IMAD.MOV.U32 R15, RZ, RZ, -0x1 ;  /* 0xffffffffff0f7424 */ /* 0x000fce00078e00ff */
[----:B01----:R-:W-:Y:S05]  /*22500*/  WARPSYNC.COLLECTIVE R15, `(.L_x_821) ;  /* 0x000000000f0c7348 */ /* 0x003fea0003c00000 */
[----:B------:R-:W-:Y:S02]  /*22510*/  ELECT P6, UR62, PT ;  /* 0x00000000003e782f */ /* 0x000fe400038c0000 */
[----:B------:R-:W-:Y:S01]  /*22520*/  MOV R14, UR62 ;  /* 0x0000003e000e7c02 */ /* 0x000fe20008000f00 */
[----:B01----:R-:W-:Y:S10]  /*22530*/  ENDCOLLECTIVE ;  /* 0x000000000000791b */ /* 0x003ff40003800000 */
.L_x_821:
[----:B------:R-:W-:Y:S05]  /*22540*/  BSYNC B1 ;  /* 0x0000000000017941 */ /* 0x000fea0003800000 */
.L_x_820:
[----:B------:R-:W-:Y:S01]  /*22550*/  PLOP3.LUT P2, PT, P6, PT, PT, 0x80, 0x0 ;  /* 0x000000000000781c */ /* 0x000fe2000374f070 */
[----:B------:R-:W-:-:S12]  /*22560*/  BRA `(.L_x_651) ;  /* 0xffffff9000107947 */ /* 0x000fd8000383ffff */
.L_x_654:
[----:B0-----:R0:W1:Y:S02]  /*22570*/  SYNCS.PHASECHK.TRANS64.TRYWAIT P0, [R18+URZ+0x34820], R2 ;  /* 0x03482002120075a7 */ /* 0x001064000800017f */
[----:B-1----:R-:W-:Y:S05]  /*22580*/  @!P0 NANOSLEEP.SYNCS 0x989680 ;  /* 0x009896800000895d */ /* 0x002fea0003900000 */
[----:B------:R-:W1:Y:S02]  /*22590*/  @!P0 SYNCS.PHASECHK.TRANS64 P0, [R18+URZ+0x34820], R2 ;  /* 0x03482002120085a7 */ /* 0x000e64000800007f */
[----:B-1----:R-:W-:Y:S05]  /*225a0*/  @!P0 BRA `(.L_x_654) ;  /* 0xfffffffc00f08947 */ /* 0x002fea000383ffff */
[----:B------:R-:W-:Y:S05]  /*225b0*/  BRA `(.L_x_822) ;  /* 0xffffff9000207947 */ /* 0x000fea000383ffff */
.L_x_658:
[----:B-1----:R1:W2:Y:S02]  /*225c0*/  SYNCS.PHASECHK.TRANS64.TRYWAIT P0, [R5+URZ+0x348a0], R8 ;  /* 0x0348a008050075a7 */ /* 0x0022a4000800017f */
[----:B--2---:R-:W-:Y:S05]  /*225d0*/  @!P0 NANOSLEEP.SYNCS 0x989680 ;  /* 0x009896800000895d */ /* 0x004fea0003900000 */
[----:B------:R-:W2:Y:S02]  /*225e0*/  @!P0 SYNCS.PHASECHK.TRANS64 P0, [R5+URZ+0x348a0], R8 ;  /* 0x0348a008050085a7 */ /* 0x000ea4000800007f */
[----:B--2---:R-:W-:Y:S05]  /*225f0*/  @!P0 BRA `(.L_x_658) ;  /* 0xfffffffc00f08947 */ /* 0x004fea000383ffff */
[----:B------:R-:W-:Y:S05]  /*22600*/  BRA `(.L_x_823) ;  /* 0xffffff9000407947 */ /* 0x000fea000383ffff */
.L_x_665:
[----:B0-----:R0:W2:Y:S02]  /*22610*/  SYNCS.PHASECHK.TRANS64.TRYWAIT P0, [R5+URZ+0x348c0], R8 ;  /* 0x0348c008050075a7 */ /* 0x0010a4000800017f */
[----:B--2---:R-:W-:Y:S05]  /*22620*/  @!P0 NANOSLEEP.SYNCS 0x989680 ;  /* 0x009896800000895d */ /* 0x004fea0003900000 */
[----:B------:R-:W2:Y:S02]  /*22630*/  @!P0 SYNCS.PHASECHK.TRANS64 P0, [R5+URZ+0x348c0], R8 ;  /* 0x0348c008050085a7 */ /* 0x000ea4000800007f */
[----:B--2---:R-:W-:Y:S05]  /*22640*/  @!P0 BRA `(.L_x_665) ;  /* 0xfffffffc00f08947 */ /* 0x004fea000383ffff */
[----:B------:R-:W-:Y:S05]  /*22650*/  BRA `(.L_x_824) ;  /* 0xffffff9400387947 */ /* 0x000fea000383ffff */
.L_x_673:
[----:B0-----:R0:W1:Y:S02]  /*22660*/  SYNCS.PHASECHK.TRANS64.TRYWAIT P0, [R6+URZ+0x348a0], R5 ;  /* 0x0348a005060075a7 */ /* 0x001064000800017f */
[----:B-1----:R-:W-:Y:S05]  /*22670*/  @!P0 NANOSLEEP.SYNCS 0x989680 ;  /* 0x009896800000895d */ /* 0x002fea0003900000 */
[----:B------:R-:W1:Y:S02]  /*22680*/  @!P0 SYNCS.PHASECHK.TRANS64 P0, [R6+URZ+0x348a0], R5 ;  /* 0x0348a005060085a7 */ /* 0x000e64000800007f */
[----:B-1----:R-:W-:Y:S05]  /*22690*/  @!P0 BRA `(.L_x_673) ;  /* 0xfffffffc00f08947 */ /* 0x002fea000383ffff */
[----:B------:R-:W-:Y:S05]  /*226a0*/  BRA `(.L_x_825) ;  /* 0xffffff9800507947 */ /* 0x000fea000383ffff */
.L_x_680:
[----:B-1----:R1:W2:Y:S02]  /*226b0*/  SYNCS.PHASECHK.TRANS64.TRYWAIT P0, [R6+URZ+0x348c0], R5 ;  /* 0x0348c005060075a7 */ /* 0x0022a4000800017f */
[----:B--2---:R-:W-:Y:S05]  /*226c0*/  @!P0 NANOSLEEP.SYNCS 0x989680 ;  /* 0x009896800000895d */ /* 0x004fea0003900000 */
[----:B------:R-:W2:Y:S02]  /*226d0*/  @!P0 SYNCS.PHASECHK.TRANS64 P0, [R6+URZ+0x348c0], R5 ;  /* 0x0348c005060085a7 */ /* 0x000ea4000800007f */
[----:B--2---:R-:W-:Y:S05]  /*226e0*/  @!P0 BRA `(.L_x_680) ;  /* 0xfffffffc00f08947 */ /* 0x004fea000383ffff */
[----:B------:R-:W-:Y:S05]  /*226f0*/  BRA `(.L_x_826) ;  /* 0xffffff9c00507947 */ /* 0x000fea000383ffff */
.L_x_696:
[----:B------:R-:W0:Y:S01]  /*22700*/  S2R R4, SR_TID.X ;  /* 0x0000000000047919 */ /* 0x000e220000002100 */
        /* <DEDUP_REMOVED lines=10> */
.L_x_828:
[----:B------:R-:W-:Y:S05]  /*227b0*/  BSYNC B0 ;  /* 0x0000000000007941 */ /* 0x000fea0003800000 */
.L_x_827:
[----:B------:R-:W-:Y:S05]  /*227c0*/  BRA `(.L_x_829) ;  /* 0xffffffa8005c7947 */ /* 0x000fea000383ffff */
.L_x_698:
[----:B------:R-:W-:Y:S01]  /*227d0*/  BSSY B0, `(.L_x_830) ;  /* 0x0000006000007945 */ /* 0x000fe20003800000 */
[----:B------:R-:W-:-:S07]  /*227e0*/  IMAD.MOV.U32 R15, RZ, RZ, -0x1 ;  /* 0xffffffffff0f7424 */ /* 0x000fce00078e00ff */
[----:B0-----:R-:W-:Y:S05]  /*227f0*/  WARPSYNC.COLLECTIVE R15, `(.L_x_831) ;  /* 0x000000000f0c7348 */ /* 0x001fea0003c00000 */
[----:B------:R-:W-:Y:S02]  /*22800*/  ELECT P6, UR62, PT ;  /* 0x00000000003e782f */ /* 0x000fe400038c0000 */
[----:B------:R-:W-:Y:S01]  /*22810*/  MOV R14, UR62 ;  /* 0x0000003e000e7c02 */ /* 0x000fe20008000f00 */
[----:B0-----:R-:W-:Y:S10]  /*22820*/  ENDCOLLECTIVE ;  /* 0x000000000000791b */ /* 0x001ff40003800000 */
.L_x_831:
[----:B------:R-:W-:Y:S05]  /*22830*/  BSYNC B0 ;  /* 0x0000000000007941 */ /* 0x000fea0003800000 */
.L_x_830:
[----:B------:R-:W-:Y:S05]  /*22840*/  BRA `(.L_x_832) ;  /* 0xffffffa800687947 */ /* 0x000fea000383ffff */
.L_x_700:
[----:B0-----:R0:W1:Y:S02]  /*22850*/  SYNCS.PHASECHK.TRANS64.TRYWAIT P0, [R0+URZ+0x34840], R2 ;  /* 0x03484002000075a7 */ /* 0x001064000800017f */
[----:B-1----:R-:W-:Y:S05]  /*22860*/  @!P0 NANOSLEEP.SYNCS 0x989680 ;  /* 0x009896800000895d */ /* 0x002fea0003900000 */
[----:B------:R-:W1:Y:S02]  /*22870*/  @!P0 SYNCS.PHASECHK.TRANS64 P0, [R0+URZ+0x34840], R2 ;  /* 0x03484002000085a7 */ /* 0x000e64000800007f */
[----:B-1----:R-:W-:Y:S05]  /*22880*/  @!P0 BRA `(.L_x_700) ;  /* 0xfffffffc00f08947 */ /* 0x002fea000383ffff */
[----:B------:R-:W-:Y:S05]  /*22890*/  BRA `(.L_x_833) ;  /* 0xffffffa800c87947 */ /* 0x000fea000383ffff */
.L_x_704:
        /* <DEDUP_REMOVED lines=9> */
.L_x_834:
[----:B------:R-:W-:Y:S02]  /*22930*/  IMAD.MOV.U32 R13, RZ, RZ, R4 ;  /* 0x000000ffff0d7224 */ /* 0x000fe400078e0004 */
[----:B------:R-:W-:-:S07]  /*22940*/  IMAD.MOV.U32 R6, RZ, RZ, R14 ;  /* 0x000000ffff067224 */ /* 0x000fce00078e000e */
[----:B------:R-:W-:Y:S05]  /*22950*/  WARPSYNC.COLLECTIVE R15, `(.L_x_835) ;  /* 0x000000000f087348 */ /* 0x000fea0003c00000 */
[----:B------:R0:W1:Y:S02]  /*22960*/  SHFL.IDX P6, R14, R13, R12, R11 ;  /* 0x0000000c0d0e7389 */ /* 0x00006400000c000b */
[----:B01----:R-:W-:Y:S01]  /*22970*/  ENDCOLLECTIVE ;  /* 0x000000000000791b */ /* 0x003fe20003800000 */
.L_x_835:
[----:B------:R-:W-:-:S04]  /*22980*/  LOP3.LUT R7, R7, 0x7f, RZ, 0xc0, !PT ;  /* 0x0000007f07077812 */ /* 0x000fc800078ec0ff */
[----:B------:R-:W-:Y:S01]  /*22990*/  SHF.R.U32.HI R0, RZ, 0x3, R7 ;  /* 0x00000003ff007819 */ /* 0x000fe20000011607 */
[----:B------:R-:W-:Y:S02]  /*229a0*/  IMAD R2, R10, R8, RZ ;  /* 0x000000080a027224 */ /* 0x000fe400078e02ff */
[----:B------:R0:W5:Y:S02]  /*229b0*/  LDL R10, [R1+0x30] ;  /* 0x00003000010a7983 */ /* 0x0001640000100800 */
[----:B------:R-:W-:Y:S02]  /*229c0*/  IMAD.IADD R0, R0, 0x1, R5 ;  /* 0x0000000100007824 */ /* 0x000fe400078e0205 */
[----:B------:R-:W-:Y:S02]  /*229d0*/  IMAD.MOV.U32 R7, RZ, RZ, R14 ;  /* 0x000000ffff077224 */ /* 0x000fe400078e000e */
[----:B------:R-:W-:Y:S01]  /*229e0*/  IMAD.MOV.U32 R13, RZ, RZ, R3 ;  /* 0x000000ffff0d7224 */ /* 0x000fe200078e0003 */
[----:B------:R-:W-:Y:S01]  /*229f0*/  ISETP.GE.AND P2, PT, R0, R2, PT ;  /* 0x000000020000720c */ /* 0x000fe20003f46270 */
[----:B------:R-:W-:-:S02]  /*22a00*/  IMAD.MOV.U32 R12, RZ, RZ, 0x1 ;  /* 0x00000001ff0c7424 */ /* 0x000fc400078e00ff */
[----:B0-----:R-:W-:-:S10]  /*22a10*/  VIADD R5, R0, 0x10 ;  /* 0x0000001000057836 */ /* 0x001fd40000000000 */
[----:B-----5:R-:W-:Y:S05]  /*22a20*/  WARPSYNC.COLLECTIVE R15, `(.L_x_836) ;  /* 0x000000000f087348 */ /* 0x020fea0003c00000 */
[----:B------:R0:W1:Y:S02]  /*22a30*/  SHFL.IDX P6, R14, R13, R12, R11 ;  /* 0x0000000c0d0e7389 */ /* 0x00006400000c000b */
[----:B01---5:R-:W-:Y:S01]  /*22a40*/  ENDCOLLECTIVE ;  /* 0x000000000000791b */ /* 0x023fe20003800000 */
.L_x_836:
[----:B------:R-:W-:-:S05]  /*22a50*/  @!P2 LEA R7, P4, R9, R7, 0x1 ;  /* 0x000000070907a211 */ /* 0x000fca00078808ff */
[----:B------:R-:W-:Y:S02]  /*22a60*/  @!P2 IMAD.X R6, RZ, RZ, R6, P4 ;  /* 0x000000ffff06a224 */ /* 0x000fe400020e0606 */
[----:B------:R-:W-:-:S03]  /*22a70*/  IMAD.MOV.U32 R13, RZ, RZ, R4 ;  /* 0x000000ffff0d7224 */ /* 0x000fc600078e0004 */
[----:B------:R-:W-:-:S04]  /*22a80*/  @!P2 LOP3.LUT R7, R7, R6, RZ, 0x3c, !PT ;  /* 0x000000060707a212 */ /* 0x000fc800078e3cff */
[----:B------:R-:W-:-:S04]  /*22a90*/  @!P2 LOP3.LUT R6, R7, R6, RZ, 0x3c, !PT ;  /* 0x000000060706a212 */ /* 0x000fc800078e3cff */
[----:B------:R-:W-:-:S05]  /*22aa0*/  @!P2 LOP3.LUT R7, R7, R6, RZ, 0x3c, !PT ;  /* 0x000000060707a212 */ /* 0x000fca00078e3cff */
        /* <DEDUP_REMOVED lines=11> */
.L_x_837:
[----:B------:R-:W-:Y:S02]  /*22b60*/  IMAD.MOV.U32 R13, RZ, RZ, R3 ;  /* 0x000000ffff0d7224 */ /* 0x000fe400078e0003 */
[----:B------:R-:W-:Y:S02]  /*22b70*/  IMAD.MOV.U32 R12, RZ, RZ, 0x2 ;  /* 0x00000002ff0c7424 */ /* 0x000fe400078e00ff */
[----:B------:R-:W-:-:S07]  /*22b80*/  IMAD.MOV.U32 R5, RZ, RZ, R14 ;  /* 0x000000ffff057224 */ /* 0x000fce00078e000e */
[----:B------:R-:W-:Y:S05]  /*22b90*/  WARPSYNC.COLLECTIVE R15, `(.L_x_838) ;  /* 0x000000000f087348 */ /* 0x000fea0003c00000 */
[----:B------:R0:W1:Y:S02]  /*22ba0*/  SHFL.IDX P6, R14, R13, R12, R11 ;  /* 0x0000000c0d0e7389 */ /* 0x00006400000c000b */
[----:B01----:R-:W-:Y:S01]  /*22bb0*/  ENDCOLLECTIVE ;  /* 0x000000000000791b */ /* 0x003fe20003800000 */
.L_x_838:
        /* <DEDUP_REMOVED lines=17> */
.L_x_839:
[----:B------:R-:W-:Y:S02]  /*22cd0*/  IMAD.MOV.U32 R13, RZ, RZ, R3 ;  /* 0x000000ffff0d7224 */ /* 0x000fe400078e0003 */
[----:B------:R-:W-:Y:S02]  /*22ce0*/  IMAD.MOV.U32 R12, RZ, RZ, 0x3 ;  /* 0x00000003ff0c7424 */ /* 0x000fe400078e00ff */
[----:B------:R-:W-:-:S07]  /*22cf0*/  IMAD.MOV.U32 R5, RZ, RZ, R14 ;  /* 0x000000ffff057224 */ /* 0x000fce00078e000e */
[----:B------:R-:W-:Y:S05]  /*22d00*/  WARPSYNC.COLLECTIVE R15, `(.L_x_840) ;  /* 0x000000000f087348 */ /* 0x000fea0003c00000 */
[----:B------:R0:W1:Y:S02]  /*22d10*/  SHFL.IDX P6, R14, R13, R12, R11 ;  /* 0x0000000c0d0e7389 */ /* 0x00006400000c000b */
[----:B01----:R-:W-:Y:S01]  /*22d20*/  ENDCOLLECTIVE ;  /* 0x000000000000791b */ /* 0x003fe20003800000 */
.L_x_840:
        /* <DEDUP_REMOVED lines=17> */
.L_x_841:
[----:B------:R-:W-:Y:S02]  /*22e40*/  IMAD.MOV.U32 R13, RZ, RZ, R3 ;  /* 0x000000ffff0d7224 */ /* 0x000fe400078e0003 */
[----:B------:R-:W-:Y:S02]  /*22e50*/  IMAD.MOV.U32 R12, RZ, RZ, 0x4 ;  /* 0x00000004ff0c7424 */ /* 0x000fe400078e00ff */
[----:B------:R-:W-:-:S07]  /*22e60*/  IMAD.MOV.U32 R5, RZ, RZ, R14 ;  /* 0x000000ffff057224 */ /* 0x000fce00078e000e */
[----:B------:R-:W-:Y:S05]  /*22e70*/  WARPSYNC.COLLECTIVE R15, `(.L_x_842) ;  /* 0x000000000f087348 */ /* 0x000fea0003c00000 */
[----:B------:R0:W1:Y:S02]  /*22e80*/  SHFL.IDX P6, R14, R13, R12, R11 ;  /* 0x0000000c0d0e7389 */ /* 0x00006400000c000b */
[----:B01----:R-:W-:Y:S01]  /*22e90*/  ENDCOLLECTIVE ;  /* 0x000000000000791b */ /* 0x003fe20003800000 */
.L_x_842:
        /* <DEDUP_REMOVED lines=17> */
.L_x_843:
[----:B------:R-:W-:Y:S02]  /*22fb0*/  IMAD.MOV.U32 R13, RZ, RZ, R3 ;  /* 0x000000ffff0d7224 */ /* 0x000fe400078e0003 */
[----:B------:R-:W-:Y:S02]  /*22fc0*/  IMAD.MOV.U32 R12, RZ, RZ, 0x5 ;  /* 0x00000005ff0c7424 */ /* 0x000fe400078e00ff */
[----:B------:R-:W-:-:S07]  /*22fd0*/  IMAD.MOV.U32 R5, RZ, RZ, R14 ;  /* 0x000000ffff057224 */ /* 0x000fce00078e000e */
[----:B------:R-:W-:Y:S05]  /*22fe0*/  WARPSYNC.COLLECTIVE R15, `(.L_x_844) ;  /* 0x000000000f087348 */ /* 0x000fea0003c00000 */
[----:B------:R0:W1:Y:S02]  /*22ff0*/  SHFL.IDX P6, R14, R13, R12, R11 ;  /* 0x0000000c0d0e7389 */ /* 0x00006400000c000b */
[----:B01----:R-:W-:Y:S01]  /*23000*/  ENDCOLLECTIVE ;  /* 0x000000000000791b */ /* 0x003fe20003800000 */
.L_x_844:
        /* <DEDUP_REMOVED lines=17> */
.L_x_845:
[----:B------:R-:W-:Y:S02]  /*23120*/  IMAD.MOV.U32 R13, RZ, RZ, R3 ;  /* 0x000000ffff0d7224 */ /* 0x000fe400078e0003 */
[----:B------:R-:W-:Y:S02]  /*23130*/  IMAD.MOV.U32 R12, RZ, RZ, 0x6 ;  /* 0x00000006ff0c7424 */ /* 0x000fe400078e00ff */
[----:B------:R-:W-:-:S07]  /*23140*/  IMAD.MOV.U32 R5, RZ, RZ, R14 ;  /* 0x000000ffff057224 */ /* 0x000fce00078e000e */
[----:B------:R-:W-:Y:S05]  /*23150*/  WARPSYNC.COLLECTIVE R15, `(.L_x_846) ;  /* 0x000000000f087348 */ /* 0x000fea0003c00000 */
[----:B------:R0:W1:Y:S02]  /*23160*/  SHFL.IDX P6, R14, R13, R12, R11 ;  /* 0x0000000c0d0e7389 */ /* 0x00006400000c000b */
[----:B01----:R-:W-:Y:S01]  /*23170*/  ENDCOLLECTIVE ;  /* 0x000000000000791b */ /* 0x003fe20003800000 */
.L_x_846:
        /* <DEDUP_REMOVED lines=17> */
.L_x_847:
[----:B------:R-:W-:Y:S02]  /*23290*/  IMAD.MOV.U32 R13, RZ, RZ, R3 ;  /* 0x000000ffff0d7224 */ /* 0x000fe400078e0003 */
[----:B------:R-:W-:Y:S02]  /*232a0*/  IMAD.MOV.U32 R12, RZ, RZ, 0x7 ;  /* 0x00000007ff0c7424 */ /* 0x000fe400078e00ff */
[----:B------:R-:W-:-:S07]  /*232b0*/  IMAD.MOV.U32 R5, RZ, RZ, R14 ;  /* 0x000000ffff057224 */ /* 0x000fce00078e000e */
[----:B------:R-:W-:Y:S05]  /*232c0*/  WARPSYNC.COLLECTIVE R15, `(.L_x_848) ;  /* 0x000000000f087348 */ /* 0x000fea0003c00000 */
[----:B------:R0:W1:Y:S02]  /*232d0*/  SHFL.IDX P6, R14, R13, R12, R11 ;  /* 0x0000000c0d0e7389 */ /* 0x00006400000c000b */
[----:B01----:R-:W-:Y:S01]  /*232e0*/  ENDCOLLECTIVE ;  /* 0x000000000000791b */ /* 0x003fe20003800000 */
.L_x_848:
        /* <DEDUP_REMOVED lines=14> */
.L_x_849:
[----:B------:R-:W-:Y:S01]  /*233d0*/  @!PT LDS RZ, [RZ] ;  /* 0x00000000fffff984 */ /* 0x000fe20000000800 */
[----:B------:R-:W-:Y:S01]  /*233e0*/  @!PT LDS RZ, [RZ] ;  /* 0x00000000fffff984 */ /* 0x000fe20000000800 */
[----:B------:R-:W-:Y:S01]  /*233f0*/  @!PT LDS RZ, [RZ] ;  /* 0x00000000fffff984 */ /* 0x000fe20000000800 */
[----:B------:R0:W-:Y:S01]  /*23400*/  @!P2 LDGSTS.E.BYPASS.LTC128B.128 [R10+0x1b400], desc[UR56][R6.64+0x100], !P1 ;  /* 0x1b400100060aafae */ /* 0x0001e2000c901d78 */
[----:B------:R-:W-:Y:S01]  /*23410*/  IMAD.MOV.U32 R3, RZ, RZ, R14 ;  /* 0x000000ffff037224 */ /* 0x000fe200078e000e */
[----:B------:R-:W-:Y:S06]  /*23420*/  BRA `(.L_x_850) ;  /* 0xffffffac00847947 */ /* 0x000fec000383ffff */
.L_x_709:
[----:B----4-:R4:W0:Y:S02]  /*23430*/  SYNCS.PHASECHK.TRANS64.TRYWAIT P0, [R18+URZ+0x34820], R0 ;  /* 0x03482000120075a7 */ /* 0x010824000800017f */
[----:B0-----:R-:W-:Y:S05]  /*23440*/  @!P0 NANOSLEEP.SYNCS 0x989680 ;  /* 0x009896800000895d */ /* 0x001fea0003900000 */
[----:B------:R-:W0:Y:S02]  /*23450*/  @!P0 SYNCS.PHASECHK.TRANS64 P0, [R18+URZ+0x34820], R0 ;  /* 0x03482000120085a7 */ /* 0x000e24000800007f */
[----:B0-----:R-:W-:Y:S05]  /*23460*/  @!P0 BRA `(.L_x_709) ;  /* 0xfffffffc00f08947 */ /* 0x001fea000383ffff */
[----:B------:R-:W-:Y:S05]  /*23470*/  BRA `(.L_x_851) ;  /* 0xffffffac00f87947 */ /* 0x000fea000383ffff */
.L_x_718:
[----:B-1----:R1:W2:Y:S02]  /*23480*/  SYNCS.PHASECHK.TRANS64.TRYWAIT P0, [R3+URZ+0x34840], R2 ;  /* 0x03484002030075a7 */ /* 0x0022a4000800017f */
[----:B--2---:R-:W-:Y:S05]  /*23490*/  @!P0 NANOSLEEP.SYNCS 0x989680 ;  /* 0x009896800000895d */ /* 0x004fea0003900000 */
[----:B------:R-:W2:Y:S02]  /*234a0*/  @!P0 SYNCS.PHASECHK.TRANS64 P0, [R3+URZ+0x34840], R2 ;  /* 0x03484002030085a7 */ /* 0x000ea4000800007f */
[----:B--2---:R-:W-:Y:S05]  /*234b0*/  @!P0 BRA `(.L_x_718) ;  /* 0xfffffffc00f08947 */ /* 0x004fea000383ffff */
[----:B------:R-:W-:Y:S05]  /*234c0*/  BRA `(.L_x_852) ;  /* 0xffffffb000d47947 */ /* 0x000fea000383ffff */
.L_x_725:
[----:B0-----:R0:W1:Y:S02]  /*234d0*/  SYNCS.PHASECHK.TRANS64.TRYWAIT P0, [R2+URZ+0x34860], R3 ;  /* 0x03486003020075a7 */ /* 0x001064000800017f */
[----:B-1----:R-:W-:Y:S05]  /*234e0*/  @!P0 NANOSLEEP.SYNCS 0x989680 ;  /* 0x009896800000895d */ /* 0x002fea0003900000 */
[----:B------:R-:W1:Y:S02]  /*234f0*/  @!P0 SYNCS.PHASECHK.TRANS64 P0, [R2+URZ+0x34860], R3 ;  /* 0x03486003020085a7 */ /* 0x000e64000800007f */
[----:B-1----:R-:W-:Y:S05]  /*23500*/  @!P0 BRA `(.L_x_725) ;  /* 0xfffffffc00f08947 */ /* 0x002fea000383ffff */
[----:B------:R-:W-:Y:S05]  /*23510*/  BRA `(.L_x_853) ;  /* 0xffffffb400e07947 */ /* 0x000fea000383ffff */
.L_x_735:
[----:B-1----:R1:W2:Y:S02]  /*23520*/  SYNCS.PHASECHK.TRANS64.TRYWAIT P0, [R3+URZ+0x34840], R2 ;  /* 0x03484002030075a7 */ /* 0x0022a4000800017f */
[----:B--2---:R-:W-:Y:S05]  /*23530*/  @!P0 NANOSLEEP.SYNCS 0x989680 ;  /* 0x009896800000895d */ /* 0x004fea0003900000 */
[----:B------:R-:W2:Y:S02]  /*23540*/  @!P0 SYNCS.PHASECHK.TRANS64 P0, [R3+URZ+0x34840], R2 ;  /* 0x03484002030085a7 */ /* 0x000ea4000800007f */
[----:B--2---:R-:W-:Y:S05]  /*23550*/  @!P0 BRA `(.L_x_735) ;  /* 0xfffffffc00f08947 */ /* 0x004fea000383ffff */
[----:B------:R-:W-:Y:S05]  /*23560*/  BRA `(.L_x_854) ;  /* 0xffffffbc00787947 */ /* 0x000fea000383ffff */
.L_x_742:
[----:B0-----:R0:W1:Y:S02]  /*23570*/  SYNCS.PHASECHK.TRANS64.TRYWAIT P0, [R2+URZ+0x34860], R3 ;  /* 0x03486003020075a7 */ /* 0x001064000800017f */
[----:B-1----:R-:W-:Y:S05]  /*23580*/  @!P0 NANOSLEEP.SYNCS 0x989680 ;  /* 0x009896800000895d */ /* 0x002fea0003900000 */
[----:B------:R-:W1:Y:S02]  /*23590*/  @!P0 SYNCS.PHASECHK.TRANS64 P0, [R2+URZ+0x34860], R3 ;  /* 0x03486003020085a7 */ /* 0x000e64000800007f */
[----:B-1----:R-:W-:Y:S05]  /*235a0*/  @!P0 BRA `(.L_x_742) ;  /* 0xfffffffc00f08947 */ /* 0x002fea000383ffff */
[----:B------:R-:W-:Y:S05]  /*235b0*/  BRA `(.L_x_855) ;  /* 0xffffffc000847947 */ /* 0x000fea000383ffff */
.L_x_752:
[----:B--2---:R2:W3:Y:S02]  /*235c0*/  SYNCS.PHASECHK.TRANS64.TRYWAIT P0, [R3+URZ+0x34840], R2 ;  /* 0x03484002030075a7 */ /* 0x0044e4000800017f */
[----:B---3--:R-:W-:Y:S05]  /*235d0*/  @!P0 NANOSLEEP.SYNCS 0x989680 ;  /* 0x009896800000895d */ /* 0x008fea0003900000 */
[----:B------:R-:W3:Y:S02]  /*235e0*/  @!P0 SYNCS.PHASECHK.TRANS64 P0, [R3+URZ+0x34840], R2 ;  /* 0x03484002030085a7 */ /* 0x000ee4000800007f */
[----:B---3--:R-:W-:Y:S05]  /*235f0*/  @!P0 BRA `(.L_x_752) ;  /* 0xfffffffc00f08947 */ /* 0x008fea000383ffff */
[----:B------:R-:W-:Y:S05]  /*23600*/  BRA `(.L_x_856) ;  /* 0xffffffc400f47947 */ /* 0x000fea000383ffff */
.L_x_759:
[----:B0-----:R0:W1:Y:S02]  /*23610*/  SYNCS.PHASECHK.TRANS64.TRYWAIT P0, [R2+URZ+0x34860], R5 ;  /* 0x03486005020075a7 */ /* 0x001064000800017f */
[----:B-1----:R-:W-:Y:S05]  /*23620*/  @!P0 NANOSLEEP.SYNCS 0x989680 ;  /* 0x009896800000895d */ /* 0x002fea0003900000 */
[----:B------:R-:W1:Y:S02]  /*23630*/  @!P0 SYNCS.PHASECHK.TRANS64 P0, [R2+URZ+0x34860], R5 ;  /* 0x03486005020085a7 */ /* 0x000e64000800007f */
[----:B-1----:R-:W-:Y:S05]  /*23640*/  @!P0 BRA `(.L_x_759) ;  /* 0xfffffffc00f08947 */ /* 0x002fea000383ffff */
[----:B------:R-:W-:Y:S05]  /*23650*/  BRA `(.L_x_857) ;  /* 0xffffffc800fc7947 */ /* 0x000fea000383ffff */
.L_x_771:
[----:B---3--:R3:W4:Y:S02]  /*23660*/  SYNCS.PHASECHK.TRANS64.TRYWAIT P0, [R0+URZ+0x34860], R2 ;  /* 0x03486002000075a7 */ /* 0x008724000800017f */
[----:B----4-:R-:W-:Y:S05]  /*23670*/  @!P0 NANOSLEEP.SYNCS 0x989680 ;  /* 0x009896800000895d */ /* 0x010fea0003900000 */
[----:B------:R-:W4:Y:S02]  /*23680*/  @!P0 SYNCS.PHASECHK.TRANS64 P0, [R0+URZ+0x34860], R2 ;  /* 0x03486002000085a7 */ /* 0x000f24000800007f */
[----:B----4-:R-:W-:Y:S05]  /*23690*/  @!P0 BRA `(.L_x_771) ;  /* 0xfffffffc00f08947 */ /* 0x010fea000383ffff */
[----:B------:R-:W-:Y:S05]  /*236a0*/  BRA `(.L_x_858) ;  /* 0xffffffd000547947 */ /* 0x000fea000383ffff */
.L_x_779:
[----:B-1----:R-:W4:Y:S01]  /*236b0*/  LDL R0, [R1] ;  /* 0x0000000001007983 */ /* 0x002f220000100800 */
[----:B------:R-:W-:Y:S01]  /*236c0*/  BSSY B0, `(.L_x_859) ;  /* 0x0000008000007945 */ /* 0x000fe20003800000 */
[----:B------:R-:W-:Y:S02]  /*236d0*/  IMAD.MOV.U32 R12, RZ, RZ, RZ ;  /* 0x000000ffff0c7224 */ /* 0x000fe400078e00ff */
[----:B0-----:R-:W-:Y:S02]  /*236e0*/  IMAD.MOV.U32 R11, RZ, RZ, 0x1f ;  /* 0x0000001fff0b7424 */ /* 0x001fe400078e00ff */
[----:B------:R-:W-:Y:S02]  /*236f0*/  IMAD.MOV.U32 R15, RZ, RZ, -0x1 ;  /* 0xffffffffff0f7424 */ /* 0x000fe400078e00ff */
[----:B----4-:R-:W-:-:S07]  /*23700*/  IMAD.MOV.U32 R13, RZ, RZ, R0 ;  /* 0x000000ffff0d7224 */ /* 0x010fce00078e0000 */
[----:B--23--:R-:W-:Y:S05]  /*23710*/  WARPSYNC.COLLECTIVE R15, `(.L_x_860) ;  /* 0x000000000f087348 */ /* 0x00cfea0003c00000 */
[----:B------:R0:W1:Y:S02]  /*23720*/  SHFL.IDX P6, R14, R13, R12, R11 ;  /* 0x0000000c0d0e7389 */ /* 0x00006400000c000b */
[----:B0123--:R-:W-:Y:S01]  /*23730*/  ENDCOLLECTIVE ;  /* 0x000000000000791b */ /* 0x00ffe20003800000 */
.L_x_860:
[----:B------:R-:W-:Y:S05]  /*23740*/  BSYNC B0 ;  /* 0x0000000000007941 */ /* 0x000fea0003800000 */
.L_x_859:
[----:B------:R0:W5:Y:S01]  /*23750*/  LDL R2, [R1+0xc] ;  /* 0x00000c0001027983 */ /* 0x0001620000100800 */
[----:B------:R-:W-:Y:S01]  /*23760*/  IMAD.MOV.U32 R13, RZ, RZ, R0 ;  /* 0x000000ffff0d7224 */ /* 0x000fe200078e0000 */
[----:B------:R-:W-:Y:S01]  /*23770*/  LOP3.LUT P1, RZ, R9, 0x1, RZ, 0xc0, !PT ;  /* 0x0000000109ff7812 */ /* 0x000fe2000782c0ff */
[----:B------:R-:W-:Y:S02]  /*23780*/  IMAD.MOV.U32 R12, RZ, RZ, 0x1 ;  /* 0x00000001ff0c7424 */ /* 0x000fe400078e00ff */
[----:B------:R-:W-:Y:S02]  /*23790*/  IMAD.MOV.U32 R11, RZ, RZ, 0x1f ;  /* 0x0000001fff0b7424 */ /* 0x000fe400078e00ff */
[----:B------:R-:W-:Y:S02]  /*237a0*/  IMAD.MOV.U32 R15, RZ, RZ, -0x1 ;  /* 0xffffffffff0f7424 */ /* 0x000fe400078e00ff */
[----:B0-----:R-:W-:-:S07]  /*237b0*/  IMAD.MOV.U32 R5, RZ, RZ, R14 ;  /* 0x000000ffff057224 */ /* 0x001fce00078e000e */
[----:B-----5:R-:W-:Y:S05]  /*237c0*/  WARPSYNC.COLLECTIVE R15, `(.L_x_861) ;  /* 0x000000000f087348 */ /* 0x020fea0003c00000 */
[----:B------:R0:W1:Y:S02]  /*237d0*/  SHFL.IDX P6, R14, R13, R12, R11 ;  /* 0x0000000c0d0e7389 */ /* 0x00006400000c000b */
[----:B01---5:R-:W-:Y:S01]  /*237e0*/  ENDCOLLECTIVE ;  /* 0x000000000000791b */ /* 0x023fe20003800000 */
.L_x_861:
[----:B------:R-:W-:Y:S01]  /*237f0*/  ULDC UR4, c[0x0][0xc3c] ;  /* 0x00030f0000047ab9 */ /* 0x000fe20000000800 */
[----:B------:R-:W-:Y:S01]  /*23800*/  IMAD.IADD R4, R2, 0x1, R17 ;  /* 0x0000000102047824 */ /* 0x000fe200078e0211 */
[----:B------:R-:W-:Y:S01]  /*23810*/  CS2R R10, SRZ ;  /* 0x00000000000a7805 */ /* 0x000fe2000001ff00 */
[----:B------:R-:W-:-:S03]  /*23820*/  IMAD.MOV.U32 R0, RZ, RZ, R14 ;  /* 0x000000ffff007224 */ /* 0x000fc600078e000e */
        /* <DEDUP_REMOVED lines=8> */
[C---:B------:R-:W-:Y:S01]  /*238b0*/  ISETP.GE.U32.AND P2, PT, R17.reuse, 0x8, PT ;  /* 0x000000081100780c */ /* 0x040fe20003f46070 */
[----:B------:R-:W-:Y:S01]  /*238c0*/  IMAD.MOV.U32 R6, RZ, RZ, RZ ;  /* 0x000000ffff067224 */ /* 0x000fe200078e00ff */
[C---:B------:R-:W-:Y:S01]  /*238d0*/  ISETP.GE.U32.AND P3, PT, R17.reuse, 0x10, PT ;  /* 0x000000101100780c */ /* 0x040fe20003f66070 */
[----:B--2---:R-:W-:Y:S02]  /*238e0*/  @!P0 IMAD.MOV.U32 R4, RZ, RZ, R8 ;  /* 0x000000ffff048224 */ /* 0x004fe400078e0008 */
[----:B---3--:R-:W-:Y:S01]  /*238f0*/  @!P0 IMAD.MOV.U32 R6, RZ, RZ, R2 ;  /* 0x000000ffff068224 */ /* 0x008fe200078e0002 */
[----:B------:R-:W-:-:S03]  /*23900*/  ISETP.GE.U32.AND P0, PT, R17, 0x2, PT ;  /* 0x000000021100780c */ /* 0x000fc60003f06070 */
[----:B------:R-:W-:-:S04]  /*23910*/  IMAD R2, R6, R4, RZ ;  /* 0x0000000406027224 */ /* 0x000fc800078e02ff */
[----:B------:R-:W-:-:S07]  /*23920*/  IMAD.MOV.U32 R13, RZ, RZ, R2 ;  /* 0x000000ffff0d7224 */ /* 0x000fce00078e0002 */
[----:B------:R-:W-:Y:S05]  /*23930*/  WARPSYNC.COLLECTIVE R15, `(.L_x_862) ;  /* 0x000000000f087348 */ /* 0x000fea0003c00000 */
[----:B------:R0:W1:Y:S02]  /*23940*/  SHFL.UP P6, R14, R13, R12, R11 ;  /* 0x0400000c0d0e7389 */ /* 0x00006400000c000b */
[----:B01----:R-:W-:Y:S01]  /*23950*/  ENDCOLLECTIVE ;  /* 0x000000000000791b */ /* 0x003fe20003800000 */
.L_x_862:
[----:B------:R-:W-:Y:S02]  /*23960*/  IMAD.MOV.U32 R12, RZ, RZ, 0x2 ;  /* 0x00000002ff0c7424 */ /* 0x000fe400078e00ff */
[----:B------:R-:W-:-:S05]  /*23970*/  IMAD.MOV.U32 R3, RZ, RZ, R14 ;  /* 0x000000ffff037224 */ /* 0x000fca00078e000e */
[----:B------:R-:W-:Y:S02]  /*23980*/  SEL R3, R3, RZ, P1 ;  /* 0x000000ff03037207 */ /* 0x000fe40000800000 */
[----:B------:R-:W-:-:S03]  /*23990*/  ISETP.GE.U32.AND P1, PT, R17, 0x4, PT ;  /* 0x000000041100780c */ /* 0x000fc60003f26070 */
[----:B------:R-:W-:-:S04]  /*239a0*/  IMAD.IADD R2, R2, 0x1, R3 ;  /* 0x0000000102027824 */ /* 0x000fc800078e0203 */
[----:B------:R-:W-:-:S07]  /*239b0*/  IMAD.MOV.U32 R13, RZ, RZ, R2 ;  /* 0x000000ffff0d7224 */ /* 0x000fce00078e0002 */
[----:B------:R-:W-:Y:S05]  /*239c0*/  WARPSYNC.COLLECTIVE R15, `(.L_x_863) ;  /* 0x000000000f087348 */ /* 0x000fea0003c00000 */
[----:B------:R0:W1:Y:S02]  /*239d0*/  SHFL.UP P6, R14, R13, R12, R11 ;  /* 0x0400000c0d0e7389 */ /* 0x00006400000c000b */
[----:B01----:R-:W-:Y:S01]  /*239e0*/  ENDCOLLECTIVE ;  /* 0x000000000000791b */ /* 0x003fe20003800000 */
.L_x_863:
        /* <DEDUP_REMOVED lines=8> */
.L_x_864:
        /* <DEDUP_REMOVED lines=8> */
.L_x_865:
        /* <DEDUP_REMOVED lines=8> */
.L_x_866:
        /* <DEDUP_REMOVED lines=9> */
.L_x_867:
[----:B------:R-:W-:Y:S01]  /*23c00*/  IMAD.MOV.U32 R16, RZ, RZ, R14 ;  /* 0x000000ffff107224 */ /* 0x000fe200078e000e */
[----:B------:R-:W-:Y:S06]  /*23c10*/  BRA `(.L_x_868) ;  /* 0xffffffd000e07947 */ /* 0x000fec000383ffff */
.L_x_782:
[----:B------:R-:W-:Y:S01]  /*23c20*/  BSSY B0, `(.L_x_869) ;  /* 0x0000008000007945 */ /* 0x000fe20003800000 */
[----:B------:R-:W-:Y:S02]  /*23c30*/  IMAD.MOV.U32 R13, RZ, RZ, R2 ;  /* 0x000000ffff0d7224 */ /* 0x000fe400078e0002 */
[----:B------:R-:W-:Y:S02]  /*23c40*/  IMAD.MOV.U32 R12, RZ, RZ, 0x1 ;  /* 0x00000001ff0c7424 */ /* 0x000fe400078e00ff */
[----:B------:R-:W-:Y:S02]  /*23c50*/  IMAD.MOV.U32 R11, RZ, RZ, RZ ;  /* 0x000000ffff0b7224 */ /* 0x000fe400078e00ff */
[----:B------:R-:W-:-:S07]  /*23c60*/  IMAD.MOV.U32 R15, RZ, RZ, -0x1 ;  /* 0xffffffffff0f7424 */ /* 0x000fce00078e00ff */
[----:B0-----:R-:W-:Y:S05]  /*23c70*/  WARPSYNC.COLLECTIVE R15, `(.L_x_870) ;  /* 0x000000000f087348 */ /* 0x001fea0003c00000 */
[----:B------:R1:W2:Y:S02]  /*23c80*/  SHFL.UP P6, R14, R13, R12, R11 ;  /* 0x0400000c0d0e7389 */ /* 0x0002a400000c000b */
[----:B012---:R-:W-:Y:S01]  /*23c90*/  ENDCOLLECTIVE ;  /* 0x000000000000791b */ /* 0x007fe20003800000 */
.L_x_870:
[----:B------:R-:W-:Y:S05]  /*23ca0*/  BSYNC B0 ;  /* 0x0000000000007941 */ /* 0x000fea0003800000 */
.L_x_869:
[----:B------:R-:W2:Y:S01]  /*23cb0*/  LDL R7, [R1+0x10] ;  /* 0x0000100001077983 */ /* 0x000ea20000100800 */
[----:B------:R-:W-:Y:S02]  /*23cc0*/  IMAD.MOV.U32 R3, RZ, RZ, R14 ;  /* 0x000000ffff037224 */ /* 0x000fe400078e000e */
[----:B------:R-:W-:Y:S02]  /*23cd0*/  IMAD.MOV.U32 R12, RZ, RZ, 0x2 ;  /* 0x00000002ff0c7424 */ /* 0x000fe400078e00ff */
[----:B------:R-:W-:Y:S02]  /*23ce0*/  IMAD.MOV.U32 R11, RZ, RZ, RZ ;  /* 0x000000ffff0b7224 */ /* 0x000fe400078e00ff */
[----:B------:R-:W-:Y:S01]  /*23cf0*/  IMAD.MOV.U32 R15, RZ, RZ, -0x1 ;  /* 0xffffffffff0f7424 */ /* 0x000fe200078e00ff */
[----:B--2---:R-:W-:-:S04]  /*23d00*/  LOP3.LUT P4, RZ, R7, 0x1, RZ, 0xc0, !PT ;  /* 0x0000000107ff7812 */ /* 0x004fc8000788c0ff */
[----:B------:R-:W-:-:S05]  /*23d10*/  SEL R3, R3, RZ, P4 ;  /* 0x000000ff03037207 */ /* 0x000fca0002000000 */
[----:B------:R-:W-:-:S04]  /*23d20*/  IMAD.IADD R2, R2, 0x1, R3 ;  /* 0x0000000102027824 */ /* 0x000fc800078e0203 */
[----:B------:R-:W-:-:S07]  /*23d30*/  IMAD.MOV.U32 R13, RZ, RZ, R2 ;  /* 0x000000ffff0d7224 */ /* 0x000fce00078e0002 */
[----:B------:R-:W-:Y:S05]  /*23d40*/  WARPSYNC.COLLECTIVE R15, `(.L_x_871) ;  /* 0x000000000f087348 */ /* 0x000fea0003c00000 */
[----:B------:R0:W1:Y:S02]  /*23d50*/  SHFL.UP P6, R14, R13, R12, R11 ;  /* 0x0400000c0d0e7389 */ /* 0x00006400000c000b */
[----:B01----:R-:W-:Y:S01]  /*23d60*/  ENDCOLLECTIVE ;  /* 0x000000000000791b */ /* 0x003fe20003800000 */
.L_x_871:
        /* <DEDUP_REMOVED lines=8> */
.L_x_872:
        /* <DEDUP_REMOVED lines=8> */
.L_x_873:
        /* <DEDUP_REMOVED lines=8> */
.L_x_874:
        /* <DEDUP_REMOVED lines=9> */
.L_x_875:
[----:B------:R-:W-:Y:S01]  /*23f80*/  IMAD.MOV.U32 R16, RZ, RZ, R14 ;  /* 0x000000ffff107224 */ /* 0x000fe200078e000e */
[----:B------:R-:W-:Y:S06]  /*23f90*/  BRA `(.L_x_876) ;  /* 0xffffffd000b07947 */ /* 0x000fec000383ffff */
.L_x_784:
[----:B------:R-:W-:Y:S01]  /*23fa0*/  BSSY B0, `(.L_x_877) ;  /* 0x0000006000007945 */ /* 0x000fe20003800000 */
[----:B------:R-:W-:Y:S01]  /*23fb0*/  PLOP3.LUT P6, PT, P6, PT, PT, 0x8, 0x0 ;  /* 0x000000000000781c */ /* 0x000fe200037ce170 */
[----:B------:R-:W-:-:S12]  /*23fc0*/  IMAD.MOV.U32 R15, RZ, RZ, -0x1 ;  /* 0xffffffffff0f7424 */ /* 0x000fd800078e00ff */
[----:B0-----:R-:W-:Y:S05]  /*23fd0*/  WARPSYNC.COLLECTIVE R15, `(.L_x_878) ;  /* 0x000000000f087348 */ /* 0x001fea0003c00000 */
[----:B------:R-:W-:Y:S01]  /*23fe0*/  VOTE.ANY R14, PT, P6 ;  /* 0x00000000000e7806 */ /* 0x000fe200030e0100 */
[----:B0-----:R-:W-:Y:S06]  /*23ff0*/  ENDCOLLECTIVE ;  /* 0x000000000000791b */ /* 0x001fec0003800000 */
.L_x_878:
[----:B------:R-:W-:Y:S05]  /*24000*/  BSYNC B0 ;  /* 0x0000000000007941 */ /* 0x000fea0003800000 */
.L_x_877:
        /* <DEDUP_REMOVED lines=9> */
.L_x_879:
[----:B------:R-:W-:Y:S02]  /*240a0*/  IMAD.MOV.U32 R13, RZ, RZ, R6 ;  /* 0x000000ffff0d7224 */ /* 0x000fe400078e0006 */
[----:B------:R-:W-:-:S07]  /*240b0*/  IMAD.MOV.U32 R4, RZ, RZ, R14 ;  /* 0x000000ffff047224 */ /* 0x000fce00078e000e */
[----:B------:R-:W-:Y:S05]  /*240c0*/  WARPSYNC.COLLECTIVE R15, `(.L_x_880) ;  /* 0x000000000f087348 */ /* 0x000fea0003c00000 */
[----:B------:R0:W1:Y:S02]  /*240d0*/  SHFL.IDX P6, R14, R13, R12, R11 ;  /* 0x0000000c0d0e7389 */ /* 0x00006400000c000b */
[----:B01----:R-:W-:Y:S01]  /*240e0*/  ENDCOLLECTIVE ;  /* 0x000000000000791b */ /* 0x003fe20003800000 */
.L_x_880:
[----:B------:R-:W-:Y:S01]  /*240f0*/  IMAD.MOV.U32 R6, RZ, RZ, R14 ;  /* 0x000000ffff067224 */ /* 0x000fe200078e000e */
[----:B------:R-:W-:Y:S06]  /*24100*/  BRA `(.L_x_881) ;  /* 0xffffffd000907947 */ /* 0x000fec000383ffff */
.L_x_786:
[----:B------:R-:W-:Y:S01]  /*24110*/  BSSY B0, `(.L_x_882) ;  /* 0x0000007000007945 */ /* 0x000fe20003800000 */
[----:B------:R-:W-:Y:S02]  /*24120*/  IMAD.MOV.U32 R13, RZ, RZ, R7 ;  /* 0x000000ffff0d7224 */ /* 0x000fe400078e0007 */
[----:B------:R-:W-:Y:S02]  /*24130*/  IMAD.MOV.U32 R11, RZ, RZ, 0x1f ;  /* 0x0000001fff0b7424 */ /* 0x000fe400078e00ff */
[----:B------:R-:W-:-:S07]  /*24140*/  IMAD.MOV.U32 R15, RZ, RZ, -0x1 ;  /* 0xffffffffff0f7424 */ /* 0x000fce00078e00ff */
[----:B0123--:R-:W-:Y:S05]  /*24150*/  WARPSYNC.COLLECTIVE R15, `(.L_x_883) ;  /* 0x000000000f087348 */ /* 0x00ffea0003c00000 */
[----:B------:R4:W0:Y:S02]  /*24160*/  SHFL.IDX P6, R14, R13, R12, R11 ;  /* 0x0000000c0d0e7389 */ /* 0x00082400000c000b */
[----:B01234-:R-:W-:Y:S01]  /*24170*/  ENDCOLLECTIVE ;  /* 0x000000000000791b */ /* 0x01ffe20003800000 */
.L_x_883:
[----:B------:R-:W-:Y:S05]  /*24180*/  BSYNC B0 ;  /* 0x0000000000007941 */ /* 0x000fea0003800000 */
.L_x_882:
[----:B------:R-:W-:Y:S01]  /*24190*/  IMAD.MOV.U32 R7, RZ, RZ, R14 ;  /* 0x000000ffff077224 */ /* 0x000fe200078e000e */
[----:B------:R-:W-:Y:S06]  /*241a0*/  BRA `(.L_x_884) ;  /* 0xffffffd000807947 */ /* 0x000fec000383ffff */
.L_x_790:
[----:B0-----:R0:W1:Y:S02]  /*241b0*/  SYNCS.PHASECHK.TRANS64.TRYWAIT P0, [R0+URZ+0x34820], R3 ;  /* 0x03482003000075a7 */ /* 0x001064000800017f */
[----:B-1----:R-:W-:Y:S05]  /*241c0*/  @!P0 NANOSLEEP.SYNCS 0x989680 ;  /* 0x009896800000895d */ /* 0x002fea0003900000 */
[----:B------:R-:W1:Y:S02]  /*241d0*/  @!P0 SYNCS.PHASECHK.TRANS64 P0, [R0+URZ+0x34820], R3 ;  /* 0x03482003000085a7 */ /* 0x000e64000800007f */
[----:B-1----:R-:W-:Y:S05]  /*241e0*/  @!P0 BRA `(.L_x_790) ;  /* 0xfffffffc00f08947 */ /* 0x002fea000383ffff */
[----:B------:R-:W-:Y:S05]  /*241f0*/  BRA `(.L_x_885) ;  /* 0xffffffd800147947 */ /* 0x000fea000383ffff */
.L_x_791:
        /* <DEDUP_REMOVED lines=11> */
.L_x_887:
[----:B------:R-:W-:Y:S05]  /*242b0*/  BSYNC B0 ;  /* 0x0000000000007941 */ /* 0x000fea0003800000 */
.L_x_886:
[----:B------:R-:W-:Y:S05]  /*242c0*/  BRA `(.L_x_888) ;  /* 0xffffffd400fc7947 */ /* 0x000fea000383ffff */
.L_x_792:
[----:B------:R-:W-:Y:S01]  /*242d0*/  BSSY B0, `(.L_x_889) ;  /* 0x0000006000007945 */ /* 0x000fe20003800000 */
[----:B------:R-:W-:-:S07]  /*242e0*/  IMAD.MOV.U32 R15, RZ, RZ, -0x1 ;  /* 0xffffffffff0f7424 */ /* 0x000fce00078e00ff */
[----:B01----:R-:W-:Y:S05]  /*242f0*/  WARPSYNC.COLLECTIVE R15, `(.L_x_890) ;  /* 0x000000000f0c7348 */ /* 0x003fea0003c00000 */
[----:B------:R-:W-:Y:S02]  /*24300*/  ELECT P6, UR62, PT ;  /* 0x00000000003e782f */ /* 0x000fe400038c0000 */
[----:B------:R-:W-:Y:S01]  /*24310*/  MOV R14, UR62 ;  /* 0x0000003e000e7c02 */ /* 0x000fe20008000f00 */
[----:B01----:R-:W-:Y:S10]  /*24320*/  ENDCOLLECTIVE ;  /* 0x000000000000791b */ /* 0x003ff40003800000 */
.L_x_890:
[----:B------:R-:W-:Y:S05]  /*24330*/  BSYNC B0 ;  /* 0x0000000000007941 */ /* 0x000fea0003800000 */
.L_x_889:
[----:B------:R-:W-:Y:S05]  /*24340*/  BRA `(.L_x_891) ;  /* 0xffffffd400f07947 */ /* 0x000fea000383ffff */
.L_x_794:
[----:B0-----:R0:W1:Y:S02]  /*24350*/  SYNCS.PHASECHK.TRANS64.TRYWAIT P0, [R6+URZ], R5 ;  /* 0x00000005060075a7 */ /* 0x001064000800017f */
[----:B-1----:R-:W-:Y:S05]  /*24360*/  @!P0 NANOSLEEP.SYNCS 0x989680 ;  /* 0x009896800000895d */ /* 0x002fea0003900000 */
[----:B------:R-:W1:Y:S02]  /*24370*/  @!P0 SYNCS.PHASECHK.TRANS64 P0, [R6+URZ], R5 ;  /* 0x00000005060085a7 */ /* 0x000e64000800007f */
[----:B-1----:R-:W-:Y:S05]  /*24380*/  @!P0 BRA `(.L_x_794) ;  /* 0xfffffffc00f08947 */ /* 0x002fea000383ffff */
[----:B------:R-:W-:Y:S05]  /*24390*/  BRA `(.L_x_892) ;  /* 0xffffffd800307947 */ /* 0x000fea000383ffff */
.L_x_795:
[----:B-1----:R1:W2:Y:S02]  /*243a0*/  SYNCS.PHASECHK.TRANS64.TRYWAIT P0, [R7+URZ], R2 ;  /* 0x00000002070075a7 */ /* 0x0022a4000800017f */
[----:B--2---:R-:W-:Y:S05]  /*243b0*/  @!P0 NANOSLEEP.SYNCS 0x989680 ;  /* 0x009896800000895d */ /* 0x004fea0003900000 */
[----:B------:R-:W2:Y:S02]  /*243c0*/  @!P0 SYNCS.PHASECHK.TRANS64 P0, [R7+URZ], R2 ;  /* 0x00000002070085a7 */ /* 0x000ea4000800007f */
[----:B--2---:R-:W-:Y:S05]  /*243d0*/  @!P0 BRA `(.L_x_795) ;  /* 0xfffffffc00f08947 */ /* 0x004fea000383ffff */
[----:B------:R-:W-:Y:S05]  /*243e0*/  BRA `(.L_x_893) ;  /* 0xffffffd800247947 */ /* 0x000fea000383ffff */
.L_x_797:
[----:B--2---:R2:W3:Y:S02]  /*243f0*/  SYNCS.PHASECHK.TRANS64.TRYWAIT P0, [R4+URZ], R5 ;  /* 0x00000005040075a7 */ /* 0x0044e4000800017f */
[----:B---3--:R-:W-:Y:S05]  /*24400*/  @!P0 NANOSLEEP.SYNCS 0x989680 ;  /* 0x009896800000895d */ /* 0x008fea0003900000 */
[----:B------:R-:W3:Y:S02]  /*24410*/  @!P0 SYNCS.PHASECHK.TRANS64 P0, [R4+URZ], R5 ;  /* 0x00000005040085a7 */ /* 0x000ee4000800007f */
[----:B---3--:R-:W-:Y:S05]  /*24420*/  @!P0 BRA `(.L_x_797) ;  /* 0xfffffffc00f08947 */ /* 0x008fea000383ffff */
[----:B------:R-:W-:Y:S05]  /*24430*/  BRA `(.L_x_894) ;  /* 0xffffffd800287947 */ /* 0x000fea000383ffff */
.L_x_895:
        /* <DEDUP_REMOVED lines=12> */
.L_x_14989:


//--------------------- .text._ZN7cutlass13device_kernelIN5flash11enable_sm90INS1_16FlashAttnFwdSm90INS1_25CollectiveMainloopFwdSm90ILi2EN4cute5tupleIJNS5_1CILi1EEES8_S8_EEENS6_IJNS7_ILi128EEENS7_ILi96EEENS7_ILi192EEEEEELi128ENS_10bfloat16_tEfNS_4arch4Sm90ELb0ELb1ELb0ELb0ELb0ELb0ELb0ELb1ELb1ELb1ELb1ELb0EEENS1_21CollectiveEpilogueFwdINS6_IJSA_SA_SB_EEES9_SE_SG_Li256ELb0ELb1ELb1ELb0EEENS1_19SingleTileSchedulerILb0ELb1ELb1ELi128EEEEEEEEEvNT_6ParamsE --------------------------
	.section	.text._ZN7cutlass13device_kernelIN5flash11enable_sm90INS1_16FlashAttnFwdSm90INS1_25CollectiveMainloopFwdSm90ILi2EN4cute5tupleIJNS5_1CILi1EEES8_S8_EEENS6_IJNS7_ILi128EEENS7_ILi96EEENS7_ILi192EEEEEELi128ENS_10bfloat16_tEfNS_4arch4Sm90ELb0ELb1ELb0ELb0ELb0ELb0ELb0ELb1ELb1ELb1ELb1ELb0EEENS1_21CollectiveEpilogueFwdINS6_IJSA_SA_SB_EEES9_SE_SG_Li256ELb0ELb1ELb1ELb0EEENS1_19SingleTileSchedulerILb0ELb1ELb1ELi128EEEEEEEEEvNT_6ParamsE,"ax",@progbits
	.align	128
.text._ZN7cutlass13device_kernelIN5flash11enable_sm90INS1_16FlashAttnFwdSm90INS1_25CollectiveMainloopFwdSm90ILi2EN4cute5tupleIJNS5_1CILi1EEES8_S8_EEENS6_IJNS7_ILi128EEENS7_ILi96EEENS7_ILi192EEEEEELi128ENS_10bfloat16_tEfNS_4arch4Sm90ELb0ELb1ELb0ELb0ELb0ELb0ELb0ELb1ELb1ELb1ELb1ELb0EEENS1_21CollectiveEpilogueFwdINS6_IJSA_SA_SB_EEES9_SE_SG_Li256ELb0ELb1ELb1ELb0EEENS1_19SingleTileSchedulerILb0ELb1ELb1ELi128EEEEEEEEEvNT_6ParamsE:
        .type           _ZN7cutlass13device_kernelIN5flash11enable_sm90INS1_16FlashAttnFwdSm90INS1_25CollectiveMainloopFwdSm90ILi2EN4cute5tupleIJNS5_1CILi1EEES8_S8_EEENS6_IJNS7_ILi128EEENS7_ILi96EEENS7_ILi192EEEEEELi128ENS_10bfloat16_tEfNS_4arch4Sm90ELb0ELb1ELb0ELb0ELb0ELb0ELb0ELb1ELb1ELb1ELb1ELb0EEENS1_21CollectiveEpilogueFwdINS6_IJSA_SA_SB_EEES9_SE_SG_Li256ELb0ELb1ELb1ELb0EEENS1_19SingleTileSchedulerILb0ELb1ELb1ELi128EEEEEEEEEvNT_6ParamsE,@function
        .size           _ZN7cutlass13device_kernelIN5flash11enable_sm90INS1_16FlashAttnFwdSm90INS1_25CollectiveMainloopFwdSm90ILi2EN4cute5tupleIJNS5_1CILi1EEES8_S8_EEENS6_IJNS7_ILi128EEENS7_ILi96EEENS7_ILi192EEEEEELi128ENS_10bfloat16_tEfNS_4arch4Sm90ELb0ELb1ELb0ELb0ELb0ELb0ELb0ELb1ELb1ELb1ELb1ELb0EEENS1_21CollectiveEpilogueFwdINS6_IJSA_SA_SB_EEES9_SE_SG_Li256ELb0ELb1ELb1ELb0EEENS1_19SingleTileSchedulerILb0ELb1ELb1ELi128EEEEEEEEEvNT_6ParamsE,(.L_x_14990 - _ZN7cutlass13device_kernelIN5flash11enable_sm90INS1_16FlashAttnFwdSm90INS1_25CollectiveMainloopFwdSm90ILi2EN4cute5tupleIJNS5_1CILi1EEES8_S8_EEENS6_IJNS7_ILi128EEENS7_ILi96EEENS7_ILi192EEEEEELi128ENS_10bfloat16_tEfNS_4arch4Sm90ELb0ELb1ELb0ELb0ELb0ELb0ELb0ELb1ELb1ELb1ELb1ELb0EEENS1_21CollectiveEpilogueFwdINS6_IJSA_SA_SB_EEES9_SE_SG_Li256ELb0ELb1ELb1ELb0EEENS1_19SingleTileSchedulerILb0ELb1ELb1ELi128EEEEEEEEEvNT_6ParamsE)
        .other          _ZN7cutlass13device_kernelIN5flash11enable_sm90INS1_16FlashAttnFwdSm90INS1_25CollectiveMainloopFwdSm90ILi2EN4cute5tupleIJNS5_1CILi1EEES8_S8_EEENS6_IJNS7_ILi128EEENS7_ILi96EEENS7_ILi192EEEEEELi128ENS_10bfloat16_tEfNS_4arch4Sm90ELb0ELb1ELb0ELb0ELb0ELb0ELb0ELb1ELb1ELb1ELb1ELb0EEENS1_21CollectiveEpilogueFwdINS6_IJSA_SA_SB_EEES9_SE_SG_Li256ELb0ELb1ELb1ELb0EEENS1_19SingleTileSchedulerILb0ELb1ELb1ELi128EEEEEEEEEvNT_6ParamsE,@"STO_CUDA_ENTRY STV_DEFAULT"
_ZN7cutlass13device_kernelIN5flash11enable_sm90INS1_16FlashAttnFwdSm90INS1_25CollectiveMainloopFwdSm90ILi2EN4cute5tupleIJNS5_1CILi1EEES8_S8_EEENS6_IJNS7_ILi128EEENS7_ILi96EEENS7_ILi192EEEEEELi128ENS_10bfloat16_tEfNS_4arch4Sm90ELb0ELb1ELb0ELb0ELb0ELb0ELb0ELb1ELb1ELb1ELb1ELb0EEENS1_21CollectiveEpilogueFwdINS6_IJSA_SA_SB_EEES9_SE_SG_Li256ELb0ELb1ELb1ELb0EEENS1_19SingleTileSchedulerILb0ELb1ELb1ELi128EEEEEEEEEvNT_6ParamsE:
        /* <DEDUP_REMOVED lines=17> */
.L_x_897:
[----:B------:R-:W-:Y:S05]  /*0110*/  BSYNC B0 ;  /* 0x0000000000007941 */ /* 0x000fea0003800000 */
.L_x_896:
        /* <DEDUP_REMOVED lines=40> */
.L_x_898:
        /* <DEDUP_REMOVED lines=22> */
.L_x_899:
        /* <DEDUP_REMOVED lines=18> */
.L_x_900:
        /* <DEDUP_REMOVED lines=22> */
.L_x_901:
        /* <DEDUP_REMOVED lines=22> */
.L_x_902:
        /* <DEDUP_REMOVED lines=9> */
.L_x_905:
        /* <DEDUP_REMOVED lines=18> */
[----:B------:R-:W0:Y:S01]  /*0a90*/  LDC R0, c[0x0][0x448] ;  /* 0x00011200ff007b82 */ /* 0x000e220000000800 */
[----:B------:R-:W1:Y:S01]  /*0aa0*/  S2R R22, SR_CTAID.X ;  /* 0x0000000000167919 */ /* 0x000e620000002500 */
[----:B------:R-:W2:Y:S06]  /*0ab0*/  S2R R4, SR_TID.X ;  /* 0x0000000000047919 */ /* 0x000eac0000002100 */
[----:B------:R-:W3:Y:S08]  /*0ac0*/  LDC.64 R2, c[0x0][0x418] ;  /* 0x00010600ff027b82 */ /* 0x000ef00000000a00 */
[----:B------:R-:W4:Y:S01]  /*0ad0*/  LDC.64 R10, c[0x0][0x9e0] ;  /* 0x00027800ff0a7b82 */ /* 0x000f220000000a00 */
[----:B0-----:R-:W-:-:S07]  /*0ae0*/  ISETP.NE.AND P1, PT, R0, 0x1, PT ;  /* 0x000000010000780c */ /* 0x001fce0003f25270 */
[----:B------:R-:W0:Y:S01]  /*0af0*/  LDC R8, c[0x0][0x288] ;  /* 0x0000a200ff087b82 */ /* 0x000e220000000800 */
[----:B---3--:R-:W-:-:S07]  /*0b00*/  ISETP.NE.U32.AND P0, PT, R2, RZ, PT ;  /* 0x000000ff0200720c */ /* 0x008fce0003f05070 */
[----:B------:R-:W3:Y:S01]  /*0b10*/  LDC R16, c[0x0][0x424] ;  /* 0x00010900ff107b82 */ /* 0x000ee20000000800 */
[----:B-1----:R-:W-:Y:S01]  /*0b20*/  IMAD.SHL.U32 R22, R22, 0x80, RZ ;  /* 0x0000008016167824 */ /* 0x002fe200078e00ff */
[----:B------:R-:W-:Y:S01]  /*0b30*/  ISETP.NE.AND.EX P0, PT, R3, RZ, PT, P0 ;  /* 0x000000ff0300720c */ /* 0x000fe20003f05300 */
[----:B--2---:R-:W-:Y:S02]  /*0b40*/  VIADD R73, R4, 0xffffff80 ;  /* 0xffffff8004497836 */ /* 0x004fe40000000000 */
[----:B------:R-:W-:Y:S01]  /*0b50*/  @P1 VIADD R0, R22, 0x7f ;  /* 0x0000007f16001836 */ /* 0x000fe20000000000 */
[----:B----4-:R-:W-:Y:S02]  /*0b60*/  ISETP.GE.AND P2, PT, R11, 0x1, PT ;  /* 0x000000010b00780c */ /* 0x010fe40003f46270 */
[----:B------:R-:W1:Y:S08]  /*0b70*/  @P1 LDC R5, c[0x0][0x44c] ;  /* 0x00011300ff051b82 */ /* 0x000e700000000800 */
[----:B------:R-:W2:Y:S01]  /*0b80*/  @P1 LDC R7, c[0x0][0x450] ;  /* 0x00011400ff071b82 */ /* 0x000ea20000000800 */
[----:B0-----:R-:W-:-:S07]  /*0b90*/  IADD3 R3, -R8, 0x1, RZ ;  /* 0x0000000108037810 */ /* 0x001fce0007ffe1ff */
[----:B------:R-:W0:Y:S01]  /*0ba0*/  LDC R23, c[0x0][0x2f0] ;  /* 0x0000bc00ff177b82 */ /* 0x000e220000000800 */
[----:B---3--:R-:W-:Y:S01]  /*0bb0*/  SEL R16, R16, 0x1, P0 ;  /* 0x0000000110107807 */ /* 0x008fe20000000000 */
[----:B-1----:R-:W-:-:S04]  /*0bc0*/  @P1 IMAD.HI.U32 R2, R0, R5, RZ ;  /* 0x0000000500021227 */ /* 0x002fc800078e00ff */
[----:B------:R-:W-:Y:S01]  /*0bd0*/  VIADD R0, R22, 0x7f ;  /* 0x0000007f16007836 */ /* 0x000fe20000000000 */
[----:B--2---:R-:W-:Y:S01]  /*0be0*/  @P1 SHF.R.U32.HI R0, RZ, R7, R2 ;  /* 0x00000007ff001219 */ /* 0x004fe20000011602 */
[CC--:B0-----:R-:W-:Y:S02]  /*0bf0*/  IMAD R3, R16.reuse, R23.reuse, R3 ;  /* 0x0000001710037224 */ /* 0x0c1fe400078e0203 */
[----:B------:R-:W-:Y:S02]  /*0c00*/  IMAD R19, R16, R23, RZ ;  /* 0x0000001710137224 */ /* 0x000fe400078e02ff */
[----:B------:R-:W-:-:S04]  /*0c10*/  IMAD.IADD R3, R3, 0x1, R0 ;  /* 0x0000000103037824 */ /* 0x000fc800078e0200 */
[----:B------:R-:W-:Y:S01]  /*0c20*/  IMAD.IADD R0, R3, 0x1, R10 ;  /* 0x0000000103007824 */ /* 0x000fe200078e020a */
[----:B------:R-:W-:Y:S06]  /*0c30*/  @!P2 BRA `(.L_x_907) ;  /* 0x000000000040a947 */ /* 0x000fec0003800000 */
[C---:B------:R-:W-:Y:S01]  /*0c40*/  ISETP.GT.AND P0, PT, R3.reuse, RZ, PT ;  /* 0x000000ff0300720c */ /* 0x040fe20003f04270 */
[----:B------:R-:W-:-:S12]  /*0c50*/  VIADD R2, R3, 0xffffffff ;  /* 0xffffffff03027836 */ /* 0x000fd80000000000 */
[----:B------:R-:W-:Y:S05]  /*0c60*/  @P0 BRA `(.L_x_908) ;  /* 0x00000000001c0947 */ /* 0x000fea0003800000 */
[----:B------:R-:W-:Y:S01]  /*0c70*/  ISETP.NE.AND P0, PT, R11, 0x1, PT ;  /* 0x000000010b00780c */ /* 0x000fe20003f05270 */
[----:B------:R-:W-:-:S12]  /*0c80*/  IMAD.MOV R3, RZ, RZ, -R3 ;  /* 0x000000ffff037224 */ /* 0x000fd800078e0a03 */
[----:B------:R-:W0:Y:S02]  /*0c90*/  @P0 LDC.64 R4, c[0x0][0x9e8] ;  /* 0x00027a00ff040b82 */ /* 0x000e240000000a00 */
[----:B0-----:R-:W-:-:S05]  /*0ca0*/  @P0 IMAD.HI.U32 R2, R3, R4, RZ ;  /* 0x0000000403020227 */ /* 0x001fca00078e00ff */
[----:B------:R-:W-:-:S04]  /*0cb0*/  @P0 SHF.R.U32.HI R3, RZ, R5, R2 ;  /* 0x00000005ff030219 */ /* 0x000fc80000011602 */
[----:B------:R-:W-:Y:S01]  /*0cc0*/  LOP3.LUT R2, RZ, R3, RZ, 0x33, !PT ;  /* 0x00000003ff027212 */ /* 0x000fe200078e33ff */
[----:B------:R-:W-:Y:S06]  /*0cd0*/  BRA `(.L_x_909) ;  /* 0x0000000000107947 */ /* 0x000fec0003800000 */
.L_x_908:
[----:B------:R-:W-:-:S13]  /*0ce0*/  ISETP.NE.AND P0, PT, R11, 0x1, PT ;  /* 0x000000010b00780c */ /* 0x000fda0003f05270 */
[----:B------:R-:W0:Y:S02]  /*0cf0*/  @P0 LDC.64 R4, c[0x0][0x9e8] ;  /* 0x00027a00ff040b82 */ /* 0x000e240000000a00 */
[----:B0-----:R-:W-:-:S05]  /*0d00*/  @P0 IMAD.HI.U32 R4, R2, R4, RZ ;  /* 0x0000000402040227 */ /* 0x001fca00078e00ff */
[----:B------:R-:W-:-:S07]  /*0d10*/  @P0 SHF.R.U32.HI R2, RZ, R5, R4 ;  /* 0x00000005ff020219 */ /* 0x000fce0000011604 */
.L_x_909:
[----:B------:R-:W-:-:S05]  /*0d20*/  IMAD R3, R2, R11, R11 ;  /* 0x0000000b02037224 */ /* 0x000fca00078e020b */
[----:B------:R-:W-:-:S07]  /*0d30*/  VIMNMX R0, R0, R3, PT ;  /* 0x0000000300007248 */ /* 0x000fce0003fe0100 */
.L_x_907:
[----:B------:R-:W0:Y:S01]  /*0d40*/  @P1 LDC R3, c[0x0][0x44c] ;  /* 0x00011300ff031b82 */ /* 0x000e220000000800 */
[----:B------:R-:W-:Y:S01]  /*0d50*/  VIADD R2, R0, 0x5f ;  /* 0x0000005f00027836 */ /* 0x000fe20000000000 */
[----:B------:R-:W-:Y:S01]  /*0d60*/  ULDC UR4, c[0x0][0x9dc] ;  /* 0x0002770000047ab9 */ /* 0x000fe20000000800 */
[----:B------:R-:W-:Y:S02]  /*0d70*/  IMAD R0, R16, R23, 0x5f ;  /* 0x0000005f10007424 */ /* 0x000fe400078e0217 */
[----:B------:R-:W-:-:S03]  /*0d80*/  IMAD.HI R2, R2, 0x2aaaaaab, RZ ;  /* 0x2aaaaaab02027827 */ /* 0x000fc600078e02ff */
[----:B------:R-:W1:Y:S01]  /*0d90*/  @P1 LDC R7, c[0x0][0x450] ;  /* 0x00011400ff071b82 */ /* 0x000e620000000800 */
[----:B------:R-:W-:Y:S01]  /*0da0*/  IMAD.HI R0, R0, 0x2aaaaaab, RZ ;  /* 0x2aaaaaab00007827 */ /* 0x000fe200078e02ff */
[----:B------:R-:W-:-:S03]  /*0db0*/  SHF.R.U32.HI R5, RZ, 0x1f, R2 ;  /* 0x0000001fff057819 */ /* 0x000fc60000011602 */
[----:B------:R-:W-:Y:S01]  /*0dc0*/  IMAD.MOV.U32 R4, RZ, RZ, R22 ;  /* 0x000000ffff047224 */ /* 0x000fe200078e0016 */
[----:B------:R-:W-:Y:S01]  /*0dd0*/  LEA.HI.SX32 R2, R2, R5, 0x1c ;  /* 0x0000000502027211 */ /* 0x000fe200078fe2ff */
[----:B------:R-:W-:Y:S02]  /*0de0*/  IMAD R23, R16, R23, -R8 ;  /* 0x0000001710177224 */ /* 0x000fe400078e0a08 */
[----:B0-----:R-:W-:Y:S01]  /*0df0*/  @P1 IMAD.HI.U32 R6, R22, R3, RZ ;  /* 0x0000000316061227 */ /* 0x001fe200078e00ff */
[----:B------:R-:W-:-:S04]  /*0e00*/  SHF.R.U32.HI R3, RZ, 0x1f, R0 ;  /* 0x0000001fff037819 */ /* 0x000fc80000011600 */
[----:B------:R-:W-:Y:S02]  /*0e10*/  LEA.HI.SX32 R3, R0, R3, 0x1c ;  /* 0x0000000300037211 */ /* 0x000fe400078fe2ff */
[----:B-1----:R-:W-:Y:S02]  /*0e20*/  @P1 SHF.R.U32.HI R4, RZ, R7, R6 ;  /* 0x00000007ff041219 */ /* 0x002fe40000011606 */
[----:B------:R-:W-:-:S03]  /*0e30*/  VIMNMX R9, R3, R2, PT ;  /* 0x0000000203097248 */ /* 0x000fc60003fe0100 */
[----:B------:R-:W-:-:S04]  /*0e40*/  IMAD.IADD R0, R23, 0x1, R4 ;  /* 0x0000000117007824 */ /* 0x000fc800078e0204 */
[----:B------:R-:W-:Y:S01]  /*0e50*/  VIADD R2, R0, -UR4 ;  /* 0x8000000400027c36 */ /* 0x000fe20008000000 */
[----:B------:R-:W-:Y:S06]  /*0e60*/  @!P2 BRA `(.L_x_910) ;  /* 0x00000000003ca947 */ /* 0x000fec0003800000 */
[----:B------:R-:W-:-:S13]  /*0e70*/  ISETP.GT.AND P0, PT, R0, -0x1, PT ;  /* 0xffffffff0000780c */ /* 0x000fda0003f04270 */
[----:B------:R-:W-:Y:S05]  /*0e80*/  @P0 BRA `(.L_x_911) ;  /* 0x00000000001c0947 */ /* 0x000fea0003800000 */
[----:B------:R-:W-:Y:S02]  /*0e90*/  ISETP.NE.AND P0, PT, R11, 0x1, PT ;  /* 0x000000010b00780c */ /* 0x000fe40003f05270 */
[----:B------:R-:W-:-:S11]  /*0ea0*/  LOP3.LUT R3, RZ, R0, RZ, 0x33, !PT ;  /* 0x00000000ff037212 */ /* 0x000fd600078e33ff */
[----:B------:R-:W0:Y:S02]  /*0eb0*/  @P0 LDC.64 R4, c[0x0][0x9e8] ;  /* 0x00027a00ff040b82 */ /* 0x000e240000000a00 */
[----:B0-----:R-:W-:-:S05]  /*0ec0*/  @P0 IMAD.HI.U32 R0, R3, R4, RZ ;  /* 0x0000000403000227 */ /* 0x001fca00078e00ff */
[----:B------:R-:W-:-:S04]  /*0ed0*/  @P0 SHF.R.U32.HI R3, RZ, R5, R0 ;  /* 0x00000005ff030219 */ /* 0x000fc80000011600 */
[----:B------:R-:W-:Y:S01]  /*0ee0*/  LOP3.LUT R0, RZ, R3, RZ, 0x33, !PT ;  /* 0x00000003ff007212 */ /* 0x000fe200078e33ff */
[----:B------:R-:W-:Y:S06]  /*0ef0*/  BRA `(.L_x_912) ;  /* 0x0000000000107947 */ /* 0x000fec0003800000 */
.L_x_911:
[----:B------:R-:W-:-:S13]  /*0f00*/  ISETP.NE.AND P0, PT, R11, 0x1, PT ;  /* 0x000000010b00780c */ /* 0x000fda0003f05270 */
[----:B------:R-:W0:Y:S02]  /*0f10*/  @P0 LDC.64 R4, c[0x0][0x9e8] ;  /* 0x00027a00ff040b82 */ /* 0x000e240000000a00 */
[----:B0-----:R-:W-:-:S05]  /*0f20*/  @P0 IMAD.HI.U32 R4, R0, R4, RZ ;  /* 0x0000000400040227 */ /* 0x001fca00078e00ff */
[----:B------:R-:W-:-:S07]  /*0f30*/  @P0 SHF.R.U32.HI R0, RZ, R5, R4 ;  /* 0x00000005ff000219 */ /* 0x000fce0000011604 */
.L_x_912:
[----:B------:R-:W-:-:S05]  /*0f40*/  IMAD R3, R0, R11, RZ ;  /* 0x0000000b00037224 */ /* 0x000fca00078e02ff */
[----:B------:R-:W-:-:S07]  /*0f50*/  VIMNMX R2, R2, R3, !PT ;  /* 0x0000000302027248 */ /* 0x000fce0007fe0100 */
.L_x_910:
[----:B------:R-:W-:Y:S01]  /*0f60*/  SHF.R.U32.HI R0, RZ, 0x10, R17 ;  /* 0x00000010ff007819 */ /* 0x000fe20000011611 */
[----:B------:R-:W-:Y:S01]  /*0f70*/  IMAD.HI R2, R2, 0x2aaaaaab, RZ ;  /* 0x2aaaaaab02027827 */ /* 0x000fe200078e02ff */
[----:B------:R-:W-:Y:S02]  /*0f80*/  LOP3.LUT R17, R17, 0xffff, RZ, 0xc0, !PT ;  /* 0x0000ffff11117812 */ /* 0x000fe400078ec0ff */
[----:B------:R-:W-:Y:S01]  /*0f90*/  ISETP.NE.AND P0, PT, R0, RZ, PT ;  /* 0x000000ff0000720c */ /* 0x000fe20003f05270 */
[----:B------:R-:W-:Y:S01]  /*0fa0*/  IMAD.MOV.U32 R72, RZ, RZ, RZ ;  /* 0x000000ffff487224 */ /* 0x000fe200078e00ff */
[----:B------:R-:W-:-:S04]  /*0fb0*/  SHF.R.U32.HI R3, RZ, 0x1f, R2 ;  /* 0x0000001fff037819 */ /* 0x000fc80000011602 */
[----:B------:R-:W-:-:S04]  /*0fc0*/  LEA.HI.SX32 R3, R2, R3, 0x1c ;  /* 0x0000000302037211 */ /* 0x000fc800078fe2ff */
[----:B------:R-:W-:-:S03]  /*0fd0*/  VIMNMX R8, RZ, R3, !PT ;  /* 0x00000003ff087248 */ /* 0x000fc60007fe0100 */
[----:B------:R-:W0:Y:S01]  /*0fe0*/  @!P0 LDC R0, c[0x0][0x9f0] ;  /* 0x00027c00ff008b82 */ /* 0x000e220000000800 */
[----:B------:R-:W-:-:S13]  /*0ff0*/  ISETP.GT.AND P1, PT, R9, R8, PT ;  /* 0x000000080900720c */ /* 0x000fda0003f24270 */
[----:B------:R-:W-:Y:S05]  /*1000*/  @!P1 BRA `(.L_x_913) ;  /* 0x0000000000709947 */ /* 0x000fea0003800000 */
[-C--:B0-----:R-:W-:Y:S02]  /*1010*/  IABS R6, R0.reuse ;  /* 0x0000000000067213 */ /* 0x081fe40000000000 */
[----:B------:R-:W-:Y:S02]  /*1020*/  IADD3 R2, R0, -0x1, R9 ;  /* 0xffffffff00027810 */ /* 0x000fe40007ffe009 */
[----:B------:R-:W0:Y:S03]  /*1030*/  I2F.RP R4, R6 ;  /* 0x0000000600047306 */ /* 0x000e260000209400 */
[----:B------:R-:W-:Y:S01]  /*1040*/  IMAD.IADD R5, R2, 0x1, -R8 ;  /* 0x0000000102057824 */ /* 0x000fe200078e0a08 */
[----:B------:R-:W-:-:S04]  /*1050*/  IABS R2, R0 ;  /* 0x0000000000027213 */ /* 0x000fc80000000000 */
[----:B------:R-:W-:Y:S02]  /*1060*/  IABS R10, R5 ;  /* 0x00000005000a7213 */ /* 0x000fe40000000000 */
[----:B------:R-:W-:-:S04]  /*1070*/  LOP3.LUT R5, R5, R0, RZ, 0x3c, !PT ;  /* 0x0000000005057212 */ /* 0x000fc800078e3cff */
[----:B------:R-:W-:Y:S01]  /*1080*/  ISETP.GE.AND P2, PT, R5, RZ, PT ;  /* 0x000000ff0500720c */ /* 0x000fe20003f46270 */
[----:B0-----:R-:W0:Y:S02]  /*1090*/  MUFU.RCP R4, R4 ;  /* 0x0000000400047308 */ /* 0x001e240000001000 */
[----:B0-----:R-:W-:Y:S02]  /*10a0*/  VIADD R3, R4, 0xffffffe ;  /* 0x0ffffffe04037836 */ /* 0x001fe40000000000 */
[----:B------:R-:W-:Y:S02]  /*10b0*/  IMAD.MOV R4, RZ, RZ, -R2 ;  /* 0x000000ffff047224 */ /* 0x000fe400078e0a02 */
[----:B------:R-:W-:Y:S02]  /*10c0*/  IMAD.MOV.U32 R2, RZ, RZ, RZ ;  /* 0x000000ffff027224 */ /* 0x000fe400078e00ff */
[----:B------:R-:W0:Y:S02]  /*10d0*/  F2I.FTZ.U32.TRUNC.NTZ R3, R3 ;  /* 0x0000000300037305 */ /* 0x000e24000021f000 */
[----:B0-----:R-:W-:-:S04]  /*10e0*/  IMAD.MOV R7, RZ, RZ, -R3 ;  /* 0x000000ffff077224 */ /* 0x001fc800078e0a03 */
[----:B------:R-:W-:-:S04]  /*10f0*/  IMAD R7, R7, R6, RZ ;  /* 0x0000000607077224 */ /* 0x000fc800078e02ff */
[----:B------:R-:W-:-:S04]  /*1100*/  IMAD.HI.U32 R2, R3, R7, R2 ;  /* 0x0000000703027227 */ /* 0x000fc800078e0002 */
[----:B------:R-:W-:-:S04]  /*1110*/  IMAD.MOV.U32 R3, RZ, RZ, R10 ;  /* 0x000000ffff037224 */ /* 0x000fc800078e000a */
        /* <DEDUP_REMOVED lines=11> */
.L_x_913:
[-C--:B------:R-:W-:Y:S01]  /*11d0*/  IMAD R17, R17, R72.reuse, R8 ;  /* 0x0000004811117224 */ /* 0x080fe200078e0208 */
[----:B------:R-:W-:Y:S01]  /*11e0*/  PLOP3.LUT P0, PT, PT, PT, PT, 0x80, 0x0 ;  /* 0x000000000000781c */ /* 0x000fe20003f0f070 */
[----:B0-----:R-:W-:Y:S01]  /*11f0*/  IMAD.MOV.U32 R0, RZ, RZ, RZ ;  /* 0x000000ffff007224 */ /* 0x001fe200078e00ff */
[----:B------:R-:W-:Y:S01]  /*1200*/  CS2R R86, SRZ ;  /* 0x0000000000567805 */ /* 0x000fe2000001ff00 */
[----:B------:R-:W-:Y:S01]  /*1210*/  IMAD.MOV.U32 R4, RZ, RZ, RZ ;  /* 0x000000ffff047224 */ /* 0x000fe200078e00ff */
[----:B------:R-:W-:Y:S02]  /*1220*/  VIADDMNMX R72, R17, R72, R9, PT ;  /* 0x0000004811487246 */ /* 0x000fe40003800109 */
[----:B------:R-:W-:Y:S02]  /*1230*/  CS2R R84, SRZ ;  /* 0x0000000000547805 */ /* 0x000fe4000001ff00 */
[----:B------:R-:W-:Y:S02]  /*1240*/  CS2R R82, SRZ ;  /* 0x0000000000527805 */ /* 0x000fe4000001ff00 */
[----:B------:R-:W-:-:S02]  /*1250*/  CS2R R80, SRZ ;  /* 0x0000000000507805 */ /* 0x000fc4000001ff00 */
[----:B------:R-:W-:Y:S02]  /*1260*/  ISETP.GT.AND P1, PT, R72, R17, PT ;  /* 0x000000114800720c */ /* 0x000fe40003f24270 */
        /* <DEDUP_REMOVED lines=33> */
[----:B------:R-:W-:-:S05]  /*1480*/  SHF.R.S32.HI R76, RZ, 0x7, R75 ;  /* 0x00000007ff4c7819 */ /* 0x000fca000001144b */
        /* <DEDUP_REMOVED lines=29> */
.L_x_915:
[----:B------:R-:W2:Y:S01]  /*1660*/  LDL.LU R20, [R1+0x14] ;  /* 0x0000140001147983 */ /* 0x000ea20000300800 */
[----:B------:R-:W-:-:S04]  /*1670*/  SHF.L.U32 R2, RZ, 0x1f, RZ ;  /* 0x0000001fff027819 */ /* 0x000fc800000006ff */
[----:B------:R-:W0:Y:S01]  /*1680*/  SYNCS.PHASECHK.TRANS64.TRYWAIT P1, [UR56+0x2a800], R2 ;  /* 0x02a80002ff0075a7 */ /* 0x000e220008020178 */
[----:B--2---:R-:W-:-:S04]  /*1690*/  LOP3.LUT R0, R20, 0x1, RZ, 0xfc, !PT ;  /* 0x0000000114007812 */ /* 0x004fc800078efcff */
[----:B------:R-:W-:Y:S01]  /*16a0*/  ISETP.NE.AND P0, PT, R0, 0x3, PT ;  /* 0x000000030000780c */ /* 0x000fe20003f05270 */
[----:B0-----:R-:W-:-:S12]  /*16b0*/  @!P1 BRA `(.L_x_916) ;  /* 0x0000010c00549947 */ /* 0x001fd80003800000 */
.L_x_1079:
[----:B------:R-:W-:Y:S05]  /*16c0*/  @!P0 BRA `(.L_x_917) ;  /* 0x0000000000048947 */ /* 0x000fea0003800000 */
[----:B------:R-:W-:Y:S01]  /*16d0*/  BPT.TRAP 0x1 ;  /* 0x000000040000795c */ /* 0x000fe20000300000 */
.L_x_917:
[----:B------:R1:W2:Y:S01]  /*16e0*/  SYNCS.PHASECHK.TRANS64.TRYWAIT P2, [UR56+0x2a830], R2 ;  /* 0x02a83002ff0075a7 */ /* 0x0002a20008040178 */
[----:B------:R-:W-:Y:S05]  /*16f0*/  @!P0 BRA `(.L_x_918) ;  /* 0x0000000000048947 */ /* 0x000fea0003800000 */
[----:B------:R-:W-:Y:S01]  /*1700*/  BPT.TRAP 0x1 ;  /* 0x000000040000795c */ /* 0x000fe20000300000 */
.L_x_918:
[----:B------:R-:W3:Y:S01]  /*1710*/  S2R R0, SR_TID.X ;  /* 0x0000000000007919 */ /* 0x000ee20000002100 */
[----:B------:R-:W-:-:S05]  /*1720*/  IMAD.U32 R6, RZ, RZ, UR36 ;  /* 0x00000024ff067e24 */ /* 0x000fca000f8e00ff */
[----:B------:R-:W-:Y:S02]  /*1730*/  LOP3.LUT R6, R6, 0x10000, RZ, 0xfc, !PT ;  /* 0x0001000006067812 */ /* 0x000fe400078efcff */
[----:B---3--:R-:W-:-:S04]  /*1740*/  LOP3.LUT R0, R0, 0x7f, RZ, 0xc0, !PT ;  /* 0x0000007f00007812 */ /* 0x008fc800078ec0ff */
[----:B------:R-:W-:Y:S01]  /*1750*/  ISETP.NE.AND P1, PT, R0, RZ, PT ;  /* 0x000000ff0000720c */ /* 0x000fe20003f25270 */
[----:B--2---:R-:W-:-:S12]  /*1760*/  @P2 BRA `(.L_x_919) ;  /* 0x0000000000082947 */ /* 0x004fd80003800000 */
[----:B------:R-:W2:Y:S02]  /*1770*/  SYNCS.PHASECHK.TRANS64.TRYWAIT P2, [UR56+0x2a830], R2 ;  /* 0x02a83002ff0075a7 */ /* 0x000ea40008040178 */
[----:B--2---:R-:W-:Y:S05]  /*1780*/  @!P2 BRA `(.L_x_920) ;  /* 0x0000010c0038a947 */ /* 0x004fea0003800000 */
.L_x_919:
[----:B------:R-:W-:Y:S05]  /*1790*/  WARPSYNC.ALL ;  /* 0x0000000000007948 */ /* 0x000fea0003800000 */
[----:B------:R-:W-:Y:S01]  /*17a0*/  IMAD.MOV.U32 R7, RZ, RZ, 0x40000040 ;  /* 0x40000040ff077424 */ /* 0x000fe200078e00ff */
[----:B------:R-:W-:Y:S01]  /*17b0*/  UIADD3 UR4, UR56, 0x18400, URZ ;  /* 0x0001840038047890 */ /* 0x000fe2000fffe03f */
[----:B------:R-:W-:Y:S01]  /*17c0*/  R2UR UR8, R6 ;  /* 0x00000000060872ca */ /* 0x000fe200000e0000 */
[----:B------:R-:W-:Y:S02]  /*17d0*/  WARPGROUP.ARRIVE ;  /* 0x00000000000079c5 */ /* 0x000fe40000000000 */
[----:B------:R-:W-:Y:S01]  /*17e0*/  R2UR UR9, R7 ;  /* 0x00000000070972ca */ /* 0x000fe200000e0000 */
[----:B------:R-:W-:Y:S01]  /*17f0*/  USHF.R.U32.HI UR4, URZ, 0x4, UR4 ;  /* 0x000000043f047899 */ /* 0x000fe20008011604 */
[----:B------:R-:W2:Y:S01]  /*1800*/  LDC R160, c[0x0][0x448] ;  /* 0x00011200ffa07b82 */ /* 0x000ea20000000800 */
[----:B------:R-:W-:Y:S01]  /*1810*/  UMOV UR11, 0x40000040 ;  /* 0x40000040000b7882 */ /* 0x000fe20000000000 */
[----:B------:R-:W-:Y:S01]  /*1820*/  UMOV UR13, 0x40000040 ;  /* 0x40000040000d7882 */ /* 0x000fe20000000000 */
[----:B------:R-:W-:Y:S01]  /*1830*/  ULOP3.LUT UR4, UR4, 0x3fff, URZ, 0xc0, !UPT ;  /* 0x00003fff04047892 */ /* 0x000fe2000f8ec03f */
[----:B------:R-:W-:Y:S01]  /*1840*/  LOP3.LUT R0, R75, 0xffffff80, RZ, 0xc0, !PT ;  /* 0xffffff804b007812 */ /* 0x000fe200078ec0ff */
[----:B------:R-:W-:Y:S01]  /*1850*/  UMOV UR15, 0x40000040 ;  /* 0x40000040000f7882 */ /* 0x000fe20000000000 */
[----:B------:R-:W-:Y:S01]  /*1860*/  UMOV UR17, 0x40000040 ;  /* 0x4000004000117882 */ /* 0x000fe20000000000 */
[----:B------:R-:W-:Y:S01]  /*1870*/  ULOP3.LUT UR57, UR4, 0x10000, URZ, 0xfc, !UPT ;  /* 0x0001000004397892 */ /* 0x000fe2000f8efc3f */
[----:B------:R-:W-:Y:S01]  /*1880*/  LEA.HI R74, R74, R73, RZ, 0x2 ;  /* 0x000000494a4a7211 */ /* 0x000fe200078f10ff */
[----:B------:R-:W-:Y:S01]  /*1890*/  UMOV UR19, 0x40000040 ;  /* 0x4000004000137882 */ /* 0x000fe20000000000 */
[----:B------:R-:W-:Y:S01]  /*18a0*/  R2UR UR4, R6 ;  /* 0x00000000060472ca */ /* 0x000fe200000e0000 */
[----:B------:R-:W-:Y:S01]  /*18b0*/  UIADD3 UR14, UR57, 0x4, URZ ;  /* 0x00000004390e7890 */ /* 0x000fe2000fffe03f */
[----:B------:R-:W-:Y:S01]  /*18c0*/  IMAD.IADD R10, R73, 0x1, -R0 ;  /* 0x00000001490a7824 */ /* 0x000fe200078e0a00 */
[----:B------:R-:W-:Y:S01]  /*18d0*/  UIADD3 UR18, UR57, 0x6, URZ ;  /* 0x0000000639127890 */ /* 0x000fe2000fffe03f */
[----:B------:R-:W-:Y:S01]  /*18e0*/  LOP3.LUT R74, R74, 0xfffffffc, RZ, 0xc0, !PT ;  /* 0xfffffffc4a4a7812 */ /* 0x000fe200078ec0ff */
[----:B------:R-:W-:Y:S01]  /*18f0*/  UMOV UR10, UR57 ;  /* 0x00000039000a7c82 */ /* 0x000fe20008000000 */
[----:B------:R-:W-:Y:S01]  /*1900*/  UIADD3 UR22, UR57, 0x300, URZ ;  /* 0x0000030039167890 */ /* 0x000fe2000fffe03f */
[----:B------:R-:W-:Y:S01]  /*1910*/  HGMMA.64x96x16.F32.BF16 R24, gdesc[UR8], RZ, !UPT, gsb0 ;  /* 0x01600000081879f0 */ /* 0x000fe2000c0018ff */
[----:B------:R-:W-:Y:S01]  /*1920*/  UIADD3 UR10, UR57, 0x2, URZ ;  /* 0x00000002390a7890 */ /* 0x000fe2000fffe03f */
[----:B0-----:R-:W-:Y:S01]  /*1930*/  SHF.R.S32.HI R3, RZ, 0x1f, R10 ;  /* 0x0000001fff037819 */ /* 0x001fe2000001140a */
[----:B------:R-:W-:Y:S01]  /*1940*/  UMOV UR9, 0x40000040 ;  /* 0x4000004000097882 */ /* 0x000fe20000000000 */
[----:B------:R-:W-:Y:S01]  /*1950*/  UMOV UR11, 0x40000040 ;  /* 0x40000040000b7882 */ /* 0x000fe20000000000 */
[----:B------:R-:W-:Y:S01]  /*1960*/  UMOV UR21, 0x40000040 ;  /* 0x4000004000157882 */ /* 0x000fe20000000000 */
[----:B------:R-:W-:Y:S01]  /*1970*/  UIADD3 UR8, UR4, 0x2, URZ ;  /* 0x0000000204087890 */ /* 0x000fe2000fffe03f */
[----:B--2---:R-:W-:Y:S01]  /*1980*/  ISETP.NE.AND P2, PT, R160, 0x1, PT ;  /* 0x00000001a000780c */ /* 0x004fe20003f45270 */
[----:B------:R-:W-:Y:S01]  /*1990*/  UIADD3 UR12, UR4, 0x4, URZ ;  /* 0x00000004040c7890 */ /* 0x000fe2000fffe03f */
[CC--:B-1----:R-:W-:Y:S01]  /*19a0*/  LEA.HI R2, R3.reuse, R10.reuse, RZ, 0x2 ;  /* 0x0000000a03027211 */ /* 0x0c2fe200078f10ff */
[----:B------:R-:W-:Y:S01]  /*19b0*/  UIADD3 UR16, UR4, 0x6, URZ ;  /* 0x0000000604107890 */ /* 0x000fe2000fffe03f */
[----:B------:R-:W-:Y:S01]  /*19c0*/  LEA.HI R3, R3, R10, RZ, 0x5 ;  /* 0x0000000a03037211 */ /* 0x000fe200078f28ff */
[----:B------:R-:W-:Y:S01]  /*19d0*/  UIADD3 UR20, UR4, 0x400, URZ ;  /* 0x0000040004147890 */ /* 0x000fe2000fffe03f */
[--C-:B------:R-:W-:Y:S01]  /*19e0*/  SHF.R.S32.HI R0, RZ, 0x2, R2.reuse ;  /* 0x00000002ff007819 */ /* 0x100fe20000011402 */
[----:B------:R-:W-:Y:S01]  /*19f0*/  UMOV UR23, 0x40000040 ;  /* 0x4000004000177882 */ /* 0x000fe20000000000 */
[----:B------:R-:W-:Y:S01]  /*1a00*/  UIADD3 UR24, UR4, 0x402, URZ ;  /* 0x0000040204187890 */ /* 0x000fe2000fffe03f */
[----:B------:R-:W-:Y:S01]  /*1a10*/  SHF.R.S32.HI R5, RZ, 0x1f, R2 ;  /* 0x0000001fff057819 */ /* 0x000fe20000011402 */
[----:B------:R-:W-:Y:S01]  /*1a20*/  UIADD3 UR26, UR57, 0x302, URZ ;  /* 0x00000302391a7890 */ /* 0x000fe2000fffe03f */
[----:B------:R-:W-:Y:S01]  /*1a30*/  SHF.R.S32.HI R3, RZ, 0x5, R3 ;  /* 0x00000005ff037819 */ /* 0x000fe20000011403 */
[----:B------:R-:W-:Y:S01]  /*1a40*/  UMOV UR25, 0x40000040 ;  /* 0x4000004000197882 */ /* 0x000fe20000000000 */
[----:B------:R-:W-:Y:S01]  /*1a50*/  UMOV UR27, 0x40000040 ;  /* 0x40000040001b7882 */ /* 0x000fe20000000000 */
[----:B------:R-:W-:Y:S01]  /*1a60*/  UIADD3 UR28, UR4, 0x404, URZ ;  /* 0x00000404041c7890 */ /* 0x000fe2000fffe03f */
[----:B------:R-:W0:Y:S01]  /*1a70*/  @P2 LDC R12, c[0x0][0x44c] ;  /* 0x00011300ff0c2b82 */ /* 0x000e220000000800 */
[----:B------:R-:W-:Y:S01]  /*1a80*/  UIADD3 UR30, UR57, 0x304, URZ ;  /* 0x00000304391e7890 */ /* 0x000fe2000fffe03f */
[----:B------:R-:W-:Y:S01]  /*1a90*/  IMAD.IADD R74, R73, 0x1, -R74 ;  /* 0x00000001494a7824 */ /* 0x000fe200078e0a4a */
[----:B------:R-:W-:Y:S01]  /*1aa0*/  UMOV UR29, 0x40000040 ;  /* 0x40000040001d7882 */ /* 0x000fe20000000000 */
[----:B------:R-:W-:Y:S01]  /*1ab0*/  UMOV UR31, 0x40000040 ;  /* 0x40000040001f7882 */ /* 0x000fe20000000000 */
[----:B------:R-:W-:Y:S01]  /*1ac0*/  UIADD3 UR32, UR4, 0x406, URZ ;  /* 0x0000040604207890 */ /* 0x000fe2000fffe03f */
[----:B------:R-:W-:Y:S01]  /*1ad0*/  LEA.HI R4, R76, R76, RZ, 0x1 ;  /* 0x0000004c4c047211 */ /* 0x000fe200078f08ff */
[----:B------:R-:W-:Y:S01]  /*1ae0*/  UIADD3 UR34, UR57, 0x306, URZ ;  /* 0x0000030639227890 */ /* 0x000fe2000fffe03f */
[----:B------:R-:W-:Y:S01]  /*1af0*/  LEA.HI R5, R5, R0, RZ, 0x3 ;  /* 0x0000000005057211 */ /* 0x000fe200078f18ff */
[----:B------:R-:W-:Y:S01]  /*1b00*/  UMOV UR33, 0x40000040 ;  /* 0x4000004000217882 */ /* 0x000fe20000000000 */
[----:B------:R-:W-:Y:S01]  /*1b10*/  UMOV UR35, 0x40000040 ;  /* 0x4000004000237882 */ /* 0x000fe20000000000 */
[----:B------:R-:W-:Y:S01]  /*1b20*/  UIADD3 UR36, UR4, 0x800, URZ ;  /* 0x0000080004247890 */ /* 0x000fe2000fffe03f */
[----:B------:R-:W1:Y:S01]  /*1b30*/  @P2 LDC R11, c[0x0][0x450] ;  /* 0x00011400ff0b2b82 */ /* 0x000e620000000800 */
[----:B------:R-:W-:Y:S01]  /*1b40*/  UIADD3 UR38, UR57, 0x600, URZ ;  /* 0x0000060039267890 */ /* 0x000fe2000fffe03f */
[----:B------:R-:W-:Y:S01]  /*1b50*/  LOP3.LUT R9, R4, 0x3fffffe, RZ, 0xc0, !PT ;  /* 0x03fffffe04097812 */ /* 0x000fe200078ec0ff */
[----:B------:R-:W-:Y:S01]  /*1b60*/  UMOV UR37, 0x40000040 ;  /* 0x4000004000257882 */ /* 0x000fe20000000000 */
[----:B------:R-:W-:Y:S01]  /*1b70*/  UMOV UR39, 0x40000040 ;  /* 0x4000004000277882 */ /* 0x000fe20000000000 */
[----:B------:R-:W-:Y:S01]  /*1b80*/  UIADD3 UR40, UR4, 0x802, URZ ;  /* 0x0000080204287890 */ /* 0x000fe2000fffe03f */
[----:B------:R-:W-:Y:S01]  /*1b90*/  IMAD R8, R3, 0x10, R22 ;  /* 0x0000001003087824 */ /* 0x000fe200078e0216 */
[----:B------:R-:W-:Y:S01]  /*1ba0*/  UIADD3 UR42, UR57, 0x602, URZ ;  /* 0x00000602392a7890 */ /* 0x000fe2000fffe03f */
[----:B------:R-:W-:Y:S01]  /*1bb0*/  LEA.HI R4, R74, R74, RZ, 0x1 ;  /* 0x0000004a4a047211 */ /* 0x000fe200078f08ff */
[----:B------:R-:W-:Y:S01]  /*1bc0*/  UMOV UR41, 0x40000040 ;  /* 0x4000004000297882 */ /* 0x000fe20000000000 */
[----:B------:R-:W-:Y:S01]  /*1bd0*/  UMOV UR43, 0x40000040 ;  /* 0x40000040002b7882 */ /* 0x000fe20000000000 */
[----:B------:R-:W-:Y:S01]  /*1be0*/  UIADD3 UR44, UR4, 0x804, URZ ;  /* 0x00000804042c7890 */ /* 0x000fe2000fffe03f */
[----:B------:R-:W-:Y:S01]  /*1bf0*/  LOP3.LUT R5, R5, 0xfffffff8, RZ, 0xc0, !PT ;  /* 0xfffffff805057812 */ /* 0x000fe200078ec0ff */
[----:B------:R-:W-:Y:S01]  /*1c00*/  UIADD3 UR46, UR57, 0x604, URZ ;  /* 0x00000604392e7890 */ /* 0x000fe2000fffe03f */
[----:B------:R-:W-:Y:S01]  /*1c10*/  LOP3.LUT R3, R4, 0x1ffffffe, RZ, 0xc0, !PT ;  /* 0x1ffffffe04037812 */ /* 0x000fe200078ec0ff */
[----:B------:R-:W-:Y:S01]  /*1c20*/  UMOV UR45, 0x40000040 ;  /* 0x40000040002d7882 */ /* 0x000fe20000000000 */
[----:B------:R-:W-:Y:S01]  /*1c30*/  UMOV UR47, 0x40000040 ;  /* 0x40000040002f7882 */ /* 0x000fe20000000000 */
[----:B------:R-:W-:Y:S01]  /*1c40*/  UIADD3 UR48, UR4, 0x806, URZ ;  /* 0x0000080604307890 */ /* 0x000fe2000fffe03f */
[----:B------:R-:W-:Y:S01]  /*1c50*/  IADD3 R8, R8, R0, -R5 ;  /* 0x0000000008087210 */ /* 0x000fe20007ffe805 */
[----:B------:R-:W-:Y:S01]  /*1c60*/  UIADD3 UR50, UR57, 0x606, URZ ;  /* 0x0000060639327890 */ /* 0x000fe2000fffe03f */
[----:B------:R-:W-:Y:S01]  /*1c70*/  IMAD.IADD R9, R76, 0x1, -R9 ;  /* 0x000000014c097824 */ /* 0x000fe200078e0a09 */
[----:B------:R-:W-:Y:S01]  /*1c80*/  UMOV UR49, 0x40000040 ;  /* 0x4000004000317882 */ /* 0x000fe20000000000 */
[----:B------:R-:W-:Y:S01]  /*1c90*/  UMOV UR51, 0x40000040 ;  /* 0x4000004000337882 */ /* 0x000fe20000000000 */
[----:B------:R-:W-:Y:S01]  /*1ca0*/  IMAD.IADD R3, R74, 0x1, -R3 ;  /* 0x000000014a037824 */ /* 0x000fe200078e0a03 */
[----:B------:R-:W-:Y:S01]  /*1cb0*/  ULDC UR59, c[0x0][0x288] ;  /* 0x0000a200003b7ab9 */ /* 0x000fe20000000800 */
[----:B------:R-:W-:Y:S01]  /*1cc0*/  IMAD R8, R9, 0x40, R8 ;  /* 0x0000004009087824 */ /* 0x000fe200078e0208 */
[----:B------:R-:W2:Y:S01]  /*1cd0*/  LDC.64 R74, c[0x0][0x9e0] ;  /* 0x00027800ff4a7b82 */ /* 0x000ea20000000a00 */
[----:B------:R-:W-:Y:S01]  /*1ce0*/  IMAD.MOV.U32 R5, RZ, RZ, -0x60 ;  /* 0xffffffa0ff057424 */ /* 0x000fe200078e00ff */
[----:B------:R-:W-:Y:S01]  /*1cf0*/  ULDC UR4, c[0x0][0x9dc] ;  /* 0x0002770000047ab9 */ /* 0x000fe20000000800 */
[----:B------:R-:W-:Y:S01]  /*1d00*/  IMAD R9, R3, 0x8, R8 ;  /* 0x0000000803097824 */ /* 0x000fe200078e0208 */
[----:B------:R-:W-:Y:S01]  /*1d10*/  ULOP3.LUT UR5, URZ, UR4, URZ, 0x33, !UPT ;  /* 0x000000043f057292 */ /* 0x000fe2000f8e333f */
[----:B------:R-:W-:-:S02]  /*1d20*/  IMAD.U32 R3, RZ, RZ, UR56 ;  /* 0x00000038ff037e24 */ /* 0x000fc4000f8e00ff */
[----:B0-----:R-:W-:-:S04]  /*1d30*/  @P2 IMAD.HI.U32 R0, R9, R12, RZ ;  /* 0x0000000c09002227 */ /* 0x001fc800078e00ff */
[----:B------:R-:W-:Y:S01]  /*1d40*/  IMAD.MOV.U32 R4, RZ, RZ, R9 ;  /* 0x000000ffff047224 */ /* 0x000fe200078e0009 */
[----:B-1----:R-:W-:Y:S01]  /*1d50*/  @P2 SHF.R.U32.HI R4, RZ, R11, R0 ;  /* 0x0000000bff042219 */ /* 0x002fe20000011600 */
[----:B------:R-:W-:Y:S01]  /*1d60*/  @!P1 VIADD R0, R3, 0x2a840 ;  /* 0x0002a84003009836 */ /* 0x000fe20000000000 */
[----:B------:R-:W-:Y:S01]  /*1d70*/  LOP3.LUT R3, R2, 0x7ffffffc, RZ, 0xc0, !PT ;  /* 0x7ffffffc02037812 */ /* 0x000fe200078ec0ff */
[----:B------:R-:W-:Y:S02]  /*1d80*/  IMAD R5, R72, R5, 0x61 ;  /* 0x0000006148057424 */ /* 0x000fe400078e0205 */
[----:B------:R-:W0:Y:S01]  /*1d90*/  SHFL.IDX PT, R8, R4, RZ, 0x1c1f ;  /* 0x001c1fff04087589 */ /* 0x000e2200000e0000 */
[----:B------:R-:W-:Y:S01]  /*1da0*/  @!P1 PRMT R0, RZ, 0x654, R0 ;  /* 0x00000654ff009816 */ /* 0x000fe20000000000 */
[----:B------:R-:W-:Y:S02]  /*1db0*/  IMAD.IADD R10, R10, 0x1, -R3 ;  /* 0x000000010a0a7824 */ /* 0x000fe400078e0a03 */
[----:B------:R-:W-:-:S02]  /*1dc0*/  IMAD.U32 R12, RZ, RZ, UR5 ;  /* 0x00000005ff0c7e24 */ /* 0x000fc4000f8e00ff */
[----:B------:R-:W-:Y:S01]  /*1dd0*/  IMAD R2, R10, -0x2, R5 ;  /* 0xfffffffe0a027824 */ /* 0x000fe200078e0205 */
[----:B--2---:R-:W-:Y:S01]  /*1de0*/  ISETP.GE.AND P2, PT, R75, 0x1, PT ;  /* 0x000000014b00780c */ /* 0x004fe20003f46270 */
[----:B------:R-:W-:Y:S02]  /*1df0*/  VIADD R5, R5, 0xffffffff ;  /* 0xffffffff05057836 */ /* 0x000fe40000000000 */
[C---:B------:R-:W-:Y:S01]  /*1e00*/  VIADD R20, R2.reuse, 0xffffffff ;  /* 0xffffffff02147836 */ /* 0x040fe20000000000 */
[----:B------:R-:W-:Y:S02]  /*1e10*/  IADD3 R11, R2, -UR59, R19 ;  /* 0x8000003b020b7c10 */ /* 0x000fe4000fffe013 */
[----:B------:R-:W-:-:S03]  /*1e20*/  P2R R161, PR, RZ, 0x4 ;  /* 0x00000004ffa17803 */ /* 0x000fc60000000000 */
[C---:B------:R-:W-:Y:S02]  /*1e30*/  IMAD.IADD R14, R11.reuse, 0x1, R74 ;  /* 0x000000010b0e7824 */ /* 0x040fe400078e024a */
[----:B------:R-:W-:-:S04]  /*1e40*/  VIADD R15, R11, UR5 ;  /* 0x000000050b0f7c36 */ /* 0x000fc80008000000 */
[----:B0-----:R-:W-:Y:S01]  /*1e50*/  IMAD.IADD R2, R15, 0x1, R8 ;  /* 0x000000010f027824 */ /* 0x001fe200078e0208 */
[----:B------:R-:W-:Y:S02]  /*1e60*/  WARPGROUP.DEPBAR.LE gsb0, 0x0 ;  /* 0x00008000000079c5 */ /* 0x000fe40000010000 */
[----:B------:R-:W-:-:S06]  /*1e70*/  WARPGROUP.ARRIVE ;  /* 0x00000000000079c5 */ /* 0x000fcc0000000000 */
[----:B------:R-:W-:Y:S03]  /*1e80*/  HGMMA.64x96x16.F32.BF16 R24, gdesc[UR8], R24, gsb0 ;  /* 0x01600000081879f0 */ /* 0x000fe60008001818 */
        /* <DEDUP_REMOVED lines=31> */
[----:B------:R0:W-:Y:S02]  /*2080*/  @!P1 SYNCS.ARRIVE.TRANS64.RED.A1T0 RZ, [R0+URZ], RZ ;  /* 0x000000ff00ff99a7 */ /* 0x0001e4000810043f */
[----:B0-----:R-:W-:-:S04]  /*2090*/  IMAD R0, R72, -0x60, R19 ;  /* 0xffffffa048007824 */ /* 0x001fc800078e0213 */
[----:B------:R-:W-:-:S04]  /*20a0*/  VIADD R3, R0, 0x60 ;  /* 0x0000006000037836 */ /* 0x000fc80000000000 */
[----:B------:R-:W-:-:S05]  /*20b0*/  IMAD R13, R10, -0x2, R3 ;  /* 0xfffffffe0a0d7824 */ /* 0x000fca00078e0203 */
[----:B------:R-:W-:Y:S01]  /*20c0*/  VIADDMNMX R0, R8, R14, R13, PT ;  /* 0x0000000e08007246 */ /* 0x000fe2000380010d */
[----:B------:R-:W-:Y:S06]  /*20d0*/  @!P2 BRA `(.L_x_921) ;  /* 0x00000000004ca947 */ /* 0x000fec0003800000 */
[----:B------:R-:W-:Y:S01]  /*20e0*/  IADD3 R3, R19, -UR59, R8 ;  /* 0x8000003b13037c10 */ /* 0x000fe2000fffe008 */
[----:B------:R-:W-:Y:S03]  /*20f0*/  BSSY B0, `(.L_x_922) ;  /* 0x000000e000007945 */ /* 0x000fe60003800000 */
        /* <DEDUP_REMOVED lines=9> */
.L_x_923:
[----:B------:R-:W-:-:S13]  /*2190*/  ISETP.NE.AND P2, PT, R75, 0x1, PT ;  /* 0x000000014b00780c */ /* 0x000fda0003f45270 */
[----:B------:R-:W0:Y:S02]  /*21a0*/  @P2 LDC.64 R76, c[0x0][0x9e8] ;  /* 0x00027a00ff4c2b82 */ /* 0x000e240000000a00 */
[----:B0-----:R-:W-:-:S05]  /*21b0*/  @P2 IMAD.HI.U32 R8, R3, R76, RZ ;  /* 0x0000004c03082227 */ /* 0x001fca00078e00ff */
[----:B------:R-:W-:-:S07]  /*21c0*/  @P2 SHF.R.U32.HI R3, RZ, R77, R8 ;  /* 0x0000004dff032219 */ /* 0x000fce0000011608 */
.L_x_924:
[----:B------:R-:W-:Y:S05]  /*21d0*/  BSYNC B0 ;  /* 0x0000000000007941 */ /* 0x000fea0003800000 */
.L_x_922:
[----:B------:R-:W-:-:S05]  /*21e0*/  IMAD R3, R3, R75, R20 ;  /* 0x0000004b03037224 */ /* 0x000fca00078e0214 */
[----:B------:R-:W-:Y:S02]  /*21f0*/  VIMNMX R2, R2, R3, !PT ;  /* 0x0000000302027248 */ /* 0x000fe40007fe0100 */
[----:B------:R-:W-:-:S07]  /*2200*/  VIADDMNMX R0, R3, R75, R0, PT ;  /* 0x0000004b03007246 */ /* 0x000fce0003800100 */
.L_x_921:
[C---:B------:R-:W-:Y:S01]  /*2210*/  ISETP.GE.AND P2, PT, R5.reuse, 0x2, PT ;  /* 0x000000020500780c */ /* 0x040fe20003f46270 */
[----:B------:R-:W0:Y:S01]  /*2220*/  SHFL.IDX PT, R4, R4, 0x1, 0x1c1f ;  /* 0x003c1f0004047f89 */ /* 0x000e2200000e0000 */
[C---:B------:R-:W-:Y:S02]  /*2230*/  ISETP.GE.AND P6, PT, R5.reuse, 0x9, PT ;  /* 0x000000090500780c */ /* 0x040fe40003fc6270 */
[----:B------:R-:W-:Y:S02]  /*2240*/  ISETP.GT.AND P3, PT, R2, 0x1, !P2 ;  /* 0x000000010200780c */ /* 0x000fe40005764270 */
[----:B------:R-:W-:Y:S02]  /*2250*/  ISETP.GE.AND P4, PT, R5, 0xa, PT ;  /* 0x0000000a0500780c */ /* 0x000fe40003f86270 */
[----:B------:R-:W-:Y:S02]  /*2260*/  ISETP.LT.OR P3, PT, R0, 0x2, P3 ;  /* 0x000000020000780c */ /* 0x000fe40001f61670 */
[----:B------:R-:W-:-:S02]  /*2270*/  P2R R8, PR, RZ, 0x10 ;  /* 0x00000010ff087803 */ /* 0x000fc40000000000 */
[----:B------:R-:W-:Y:S02]  /*2280*/  FSEL R76, R25, -INF , !P3 ;  /* 0xff800000194c7808 */ /* 0x000fe40005800000 */
[----:B------:R-:W-:-:S04]  /*2290*/  ISETP.GT.AND P3, PT, R2, 0x8, !P6 ;  /* 0x000000080200780c */ /* 0x000fc80007764270 */
[----:B------:R-:W-:-:S04]  /*22a0*/  ISETP.LT.OR P3, PT, R0, 0x9, P3 ;  /* 0x000000090000780c */ /* 0x000fc80001f61670 */
[----:B------:R-:W-:Y:S02]  /*22b0*/  FSEL R28, R28, -INF , !P3 ;  /* 0xff8000001c1c7808 */ /* 0x000fe40005800000 */
[----:B------:R-:W-:Y:S02]  /*22c0*/  ISETP.GT.AND P3, PT, R2, 0x9, !P4 ;  /* 0x000000090200780c */ /* 0x000fe40006764270 */
[----:B------:R-:W-:Y:S02]  /*22d0*/  ISETP.GE.AND P4, PT, R5, 0x11, PT ;  /* 0x000000110500780c */ /* 0x000fe40003f86270 */
[----:B------:R-:W-:Y:S02]  /*22e0*/  ISETP.LT.OR P3, PT, R0, 0xa, P3 ;  /* 0x0000000a0000780c */ /* 0x000fe40001f61670 */
[----:B------:R-:W-:Y:S02]  /*22f0*/  P2R R11, PR, RZ, 0x10 ;  /* 0x00000010ff0b7803 */ /* 0x000fe40000000000 */
[----:B------:R-:W-:-:S02]  /*2300*/  FSEL R78, R29, -INF , !P3 ;  /* 0xff8000001d4e7808 */ /* 0x000fc40005800000 */
[----:B------:R-:W-:Y:S02]  /*2310*/  ISETP.GT.AND P3, PT, R2, 0x10, !P4 ;  /* 0x000000100200780c */ /* 0x000fe40006764270 */
[----:B------:R-:W-:Y:S02]  /*2320*/  ISETP.GE.AND P4, PT, R5, 0x12, PT ;  /* 0x000000120500780c */ /* 0x000fe40003f86270 */
[----:B------:R-:W-:Y:S02]  /*2330*/  ISETP.LT.OR P3, PT, R0, 0x11, P3 ;  /* 0x000000110000780c */ /* 0x000fe40001f61670 */
[----:B------:R-:W-:Y:S02]  /*2340*/  P2R R21, PR, RZ, 0x10 ;  /* 0x00000010ff157803 */ /* 0x000fe40000000000 */
[----:B------:R-:W-:Y:S02]  /*2350*/  FSEL R32, R32, -INF , !P3 ;  /* 0xff80000020207808 */ /* 0x000fe40005800000 */
[----:B------:R-:W-:-:S02]  /*2360*/  ISETP.GT.AND P3, PT, R2, 0x11, !P4 ;  /* 0x000000110200780c */ /* 0x000fc40006764270 */
[----:B------:R-:W-:Y:S02]  /*2370*/  ISETP.GE.AND P4, PT, R5, 0x19, PT ;  /* 0x000000190500780c */ /* 0x000fe40003f86270 */
[----:B------:R-:W-:Y:S02]  /*2380*/  ISETP.LT.OR P3, PT, R0, 0x12, P3 ;  /* 0x000000120000780c */ /* 0x000fe40001f61670 */
[----:B------:R-:W-:Y:S02]  /*2390*/  P2R R25, PR, RZ, 0x10 ;  /* 0x00000010ff197803 */ /* 0x000fe40000000000 */
[----:B------:R-:W-:Y:S02]  /*23a0*/  FSEL R80, R33, -INF , !P3 ;  /* 0xff80000021507808 */ /* 0x000fe40005800000 */
[----:B------:R-:W-:Y:S02]  /*23b0*/  ISETP.GT.AND P3, PT, R2, 0x18, !P4 ;  /* 0x000000180200780c */ /* 0x000fe40006764270 */
[----:B------:R-:W-:-:S02]  /*23c0*/  ISETP.GE.AND P4, PT, R5, 0x1a, PT ;  /* 0x0000001a0500780c */ /* 0x000fc40003f86270 */
[----:B------:R-:W-:Y:S02]  /*23d0*/  ISETP.LT.OR P3, PT, R0, 0x19, P3 ;  /* 0x000000190000780c */ /* 0x000fe40001f61670 */
[----:B------:R-:W-:Y:S02]  /*23e0*/  P2R R29, PR, RZ, 0x10 ;  /* 0x00000010ff1d7803 */ /* 0x000fe40000000000 */
[----:B------:R-:W-:Y:S02]  /*23f0*/  FSEL R36, R36, -INF , !P3 ;  /* 0xff80000024247808 */ /* 0x000fe40005800000 */
[----:B------:R-:W-:Y:S02]  /*2400*/  ISETP.GT.AND P3, PT, R2, 0x19, !P4 ;  /* 0x000000190200780c */ /* 0x000fe40006764270 */
[----:B------:R-:W-:Y:S02]  /*2410*/  ISETP.GE.AND P4, PT, R5, 0x21, PT ;  /* 0x000000210500780c */ /* 0x000fe40003f86270 */
[----:B------:R-:W-:-:S02]  /*2420*/  ISETP.LT.OR P3, PT, R0, 0x1a, P3 ;  /* 0x0000001a0000780c */ /* 0x000fc40001f61670 */
[----:B------:R-:W-:Y:S02]  /*2430*/  P2R R33, PR, RZ, 0x10 ;  /* 0x00000010ff217803 */ /* 0x000fe40000000000 */
[----:B------:R-:W-:Y:S02]  /*2440*/  FSEL R82, R37, -INF , !P3 ;  /* 0xff80000025527808 */ /* 0x000fe40005800000 */
[----:B------:R-:W-:Y:S02]  /*2450*/  ISETP.GT.AND P3, PT, R2, 0x20, !P4 ;  /* 0x000000200200780c */ /* 0x000fe40006764270 */
[----:B------:R-:W-:Y:S02]  /*2460*/  ISETP.GE.AND P4, PT, R5, 0x22, PT ;  /* 0x000000220500780c */ /* 0x000fe40003f86270 */
[----:B------:R-:W-:Y:S02]  /*2470*/  ISETP.LT.OR P3, PT, R0, 0x21, P3 ;  /* 0x000000210000780c */ /* 0x000fe40001f61670 */
[----:B------:R-:W-:-:S02]  /*2480*/  P2R R37, PR, RZ, 0x10 ;  /* 0x00000010ff257803 */ /* 0x000fc40000000000 */
[----:B------:R-:W-:Y:S02]  /*2490*/  FSEL R40, R40, -INF , !P3 ;  /* 0xff80000028287808 */ /* 0x000fe40005800000 */
[----:B------:R-:W-:Y:S02]  /*24a0*/  ISETP.GT.AND P3, PT, R2, 0x21, !P4 ;  /* 0x000000210200780c */ /* 0x000fe40006764270 */
[----:B------:R-:W-:Y:S02]  /*24b0*/  ISETP.GE.AND P4, PT, R5, 0x29, PT ;  /* 0x000000290500780c */ /* 0x000fe40003f86270 */
[----:B------:R-:W-:-:S04]  /*24c0*/  ISETP.LT.OR P3, PT, R0, 0x22, P3 ;  /* 0x000000220000780c */ /* 0x000fc80001f61670 */
[----:B------:R-:W-:Y:S02]  /*24d0*/  FSEL R84, R41, -INF , !P3 ;  /* 0xff80000029547808 */ /* 0x000fe40005800000 */
[----:B------:R-:W-:Y:S02]  /*24e0*/  ISETP.GT.AND P3, PT, R2, 0x28, !P4 ;  /* 0x000000280200780c */ /* 0x000fe40006764270 */
[----:B------:R-:W-:Y:S02]  /*24f0*/  P2R R41, PR, RZ, 0x10 ;  /* 0x00000010ff297803 */ /* 0x000fe40000000000 */
[----:B------:R-:W-:Y:S02]  /*2500*/  ISETP.LT.OR P3, PT, R0, 0x29, P3 ;  /* 0x000000290000780c */ /* 0x000fe40001f61670 */
[----:B------:R-:W-:Y:S02]  /*2510*/  ISETP.GE.AND P4, PT, R5, 0x2a, PT ;  /* 0x0000002a0500780c */ /* 0x000fe40003f86270 */
[----:B------:R-:W-:-:S02]  /*2520*/  FSEL R44, R44, -INF , !P3 ;  /* 0xff8000002c2c7808 */ /* 0x000fc40005800000 */
[----:B------:R-:W-:Y:S02]  /*2530*/  ISETP.GT.AND P3, PT, R2, 0x29, !P4 ;  /* 0x000000290200780c */ /* 0x000fe40006764270 */
[----:B------:R-:W-:Y:S02]  /*2540*/  P2R R73, PR, RZ, 0x10 ;  /* 0x00000010ff497803 */ /* 0x000fe40000000000 */
[----:B------:R-:W-:Y:S02]  /*2550*/  ISETP.LT.OR P3, PT, R0, 0x2a, P3 ;  /* 0x0000002a0000780c */ /* 0x000fe40001f61670 */
[----:B------:R-:W-:Y:S02]  /*2560*/  ISETP.GE.AND P4, PT, R5, 0x31, PT ;  /* 0x000000310500780c */ /* 0x000fe40003f86270 */
[----:B------:R-:W-:Y:S02]  /*2570*/  FSEL R86, R45, -INF , !P3 ;  /* 0xff8000002d567808 */ /* 0x000fe40005800000 */
[----:B------:R-:W-:-:S02]  /*2580*/  ISETP.GT.AND P3, PT, R2, 0x30, !P4 ;  /* 0x000000300200780c */ /* 0x000fc40006764270 */
[----:B------:R-:W-:Y:S02]  /*2590*/  P2R R45, PR, RZ, 0x10 ;  /* 0x00000010ff2d7803 */ /* 0x000fe40000000000 */
[----:B------:R-:W-:Y:S02]  /*25a0*/  ISETP.LT.OR P3, PT, R0, 0x31, P3 ;  /* 0x000000310000780c */ /* 0x000fe40001f61670 */
[----:B------:R-:W-:Y:S02]  /*25b0*/  ISETP.GE.AND P4, PT, R5, 0x32, PT ;  /* 0x000000320500780c */ /* 0x000fe40003f86270 */
[----:B------:R-:W-:Y:S02]  /*25c0*/  FSEL R48, R48, -INF , !P3 ;  /* 0xff80000030307808 */ /* 0x000fe40005800000 */
[----:B------:R-:W-:Y:S02]  /*25d0*/  ISETP.GT.AND P3, PT, R2, 0x31, !P4 ;  /* 0x000000310200780c */ /* 0x000fe40006764270 */
[----:B------:R-:W-:-:S02]  /*25e0*/  P2R R77, PR, RZ, 0x10 ;  /* 0x00000010ff4d7803 */ /* 0x000fc40000000000 */
[----:B------:R-:W-:Y:S02]  /*25f0*/  ISETP.LT.OR P3, PT, R0, 0x32, P3 ;  /* 0x000000320000780c */ /* 0x000fe40001f61670 */
[----:B------:R-:W-:Y:S02]  /*2600*/  ISETP.GE.AND P4, PT, R5, 0x39, PT ;  /* 0x000000390500780c */ /* 0x000fe40003f86270 */
[----:B------:R-:W-:Y:S02]  /*2610*/  FSEL R88, R49, -INF , !P3 ;  /* 0xff80000031587808 */ /* 0x000fe40005800000 */
[----:B------:R-:W-:Y:S02]  /*2620*/  ISETP.GT.AND P3, PT, R2, 0x38, !P4 ;  /* 0x000000380200780c */ /* 0x000fe40006764270 */
[----:B------:R-:W-:Y:S02]  /*2630*/  P2R R49, PR, RZ, 0x10 ;  /* 0x00000010ff317803 */ /* 0x000fe40000000000 */
[----:B------:R-:W-:-:S02]  /*2640*/  ISETP.LT.OR P3, PT, R0, 0x39, P3 ;  /* 0x000000390000780c */ /* 0x000fc40001f61670 */
[C---:B------:R-:W-:Y:S02]  /*2650*/  ISETP.GE.AND P4, PT, R5.reuse, 0x3a, PT ;  /* 0x0000003a0500780c */ /* 0x040fe40003f86270 */
[----:B------:R-:W-:Y:S02]  /*2660*/  FSEL R52, R52, -INF , !P3 ;  /* 0xff80000034347808 */ /* 0x000fe40005800000 */
[----:B------:R-:W-:Y:S02]  /*2670*/  ISETP.GT.AND P3, PT, R2, 0x39, !P4 ;  /* 0x000000390200780c */ /* 0x000fe40006764270 */
[----:B------:R-:W-:Y:S02]  /*2680*/  P2R R79, PR, RZ, 0x10 ;  /* 0x00000010ff4f7803 */ /* 0x000fe40000000000 */
[----:B------:R-:W-:Y:S02]  /*2690*/  ISETP.LT.OR P3, PT, R0, 0x3a, P3 ;  /* 0x0000003a0000780c */ /* 0x000fe40001f61670 */
[----:B------:R-:W-:-:S02]  /*26a0*/  ISETP.GE.AND P4, PT, R5, 0x41, PT ;  /* 0x000000410500780c */ /* 0x000fc40003f86270 */
        /* <DEDUP_REMOVED lines=24> */
[----:B------:R-:W-:Y:S02]  /*2830*/  ISETP.GE.AND P4, PT, R5, 0x52, PT ;  /* 0x000000520500780c */ /* 0x000fe40003f86270 */
[----:B------:R-:W-:Y:S02]  /*2840*/  FSEL R64, R64, -INF , !P3 ;  /* 0xff80000040407808 */ /* 0x000fe40005800000 */
[----:B------:R-:W-:Y:S02]  /*2850*/  ISETP.GT.AND P3, PT, R2, 0x51, !P4 ;  /* 0x000000510200780c */ /* 0x000fe40006764270 */
[----:B------:R-:W-:Y:S02]  /*2860*/  P2R R85, PR, RZ, 0x10 ;  /* 0x00000010ff557803 */ /* 0x000fe40000000000 */
[----:B------:R-:W-:-:S04]  /*2870*/  ISETP.LT.OR P3, PT, R0, 0x52, P3 ;  /* 0x000000520000780c */ /* 0x000fc80001f61670 */
[----:B------:R-:W-:Y:S02]  /*2880*/  FSEL R96, R65, -INF , !P3 ;  /* 0xff80000041607808 */ /* 0x000fe40005800000 */
[----:B------:R-:W-:-:S04]  /*2890*/  ISETP.GE.AND P3, PT, R5, 0x59, PT ;  /* 0x000000590500780c */ /* 0x000fc80003f66270 */
[----:B------:R-:W-:-:S04]  /*28a0*/  ISETP.GT.AND P4, PT, R2, 0x58, !P3 ;  /* 0x000000580200780c */ /* 0x000fc80005f84270 */
[----:B------:R-:W-:-:S04]  /*28b0*/  ISETP.LT.OR P4, PT, R0, 0x59, P4 ;  /* 0x000000590000780c */ /* 0x000fc80002781670 */
[----:B------:R-:W-:Y:S02]  /*28c0*/  FSEL R68, R68, -INF , !P4 ;  /* 0xff80000044447808 */ /* 0x000fe40006000000 */
[----:B------:R-:W-:-:S04]  /*28d0*/  ISETP.GE.AND P4, PT, R5, 0x1, PT ;  /* 0x000000010500780c */ /* 0x000fc80003f86270 */
[----:B------:R-:W-:-:S04]  /*28e0*/  ISETP.GT.AND P5, PT, R2, RZ, !P4 ;  /* 0x000000ff0200720c */ /* 0x000fc800067a4270 */
[----:B------:R-:W-:-:S04]  /*28f0*/  ISETP.LT.OR P5, PT, R0, 0x1, P5 ;  /* 0x000000010000780c */ /* 0x000fc80002fa1670 */
[----:B------:R-:W-:Y:S02]  /*2900*/  FSEL R24, R24, -INF , !P5 ;  /* 0xff80000018187808 */ /* 0x000fe40006800000 */
[----:B------:R-:W-:-:S04]  /*2910*/  ISETP.GE.AND P5, PT, R5, 0x5a, PT ;  /* 0x0000005a0500780c */ /* 0x000fc80003fa6270 */
[----:B------:R-:W-:Y:S02]  /*2920*/  P2R R65, PR, RZ, 0x20 ;  /* 0x00000020ff417803 */ /* 0x000fe40000000000 */
[----:B------:R-:W-:Y:S01]  /*2930*/  ISETP.GT.AND P5, PT, R2, 0x59, !P5 ;  /* 0x000000590200780c */ /* 0x000fe20006fa4270 */
[----:B0-----:R-:W-:-:S03]  /*2940*/  IMAD.IADD R2, R15, 0x1, R4 ;  /* 0x000000010f027824 */ /* 0x001fc600078e0204 */
[----:B------:R-:W-:Y:S02]  /*2950*/  ISETP.LT.OR P5, PT, R0, 0x5a, P5 ;  /* 0x0000005a0000780c */ /* 0x000fe40002fa1670 */
[----:B------:R-:W-:Y:S02]  /*2960*/  VIADDMNMX R0, R4, R14, R13, PT ;  /* 0x0000000e04007246 */ /* 0x000fe4000380010d */
[----:B------:R-:W-:Y:S02]  /*2970*/  FSEL R98, R69, -INF , !P5 ;  /* 0xff80000045627808 */ /* 0x000fe40006800000 */
[----:B------:R-:W-:-:S13]  /*2980*/  ISETP.GE.AND P5, PT, R75, 0x1, PT ;  /* 0x000000014b00780c */ /* 0x000fda0003fa6270 */
[----:B------:R-:W-:Y:S05]  /*2990*/  @!P5 BRA `(.L_x_925) ;  /* 0x00000000004cd947 */ /* 0x000fea0003800000 */
        /* <DEDUP_REMOVED lines=11> */
.L_x_927:
[----:B------:R-:W-:-:S13]  /*2a50*/  ISETP.NE.AND P5, PT, R75, 0x1, PT ;  /* 0x000000014b00780c */ /* 0x000fda0003fa5270 */
[----:B------:R-:W0:Y:S02]  /*2a60*/  @P5 LDC.64 R4, c[0x0][0x9e8] ;  /* 0x00027a00ff045b82 */ /* 0x000e240000000a00 */
[----:B0-----:R-:W-:-:S05]  /*2a70*/  @P5 IMAD.HI.U32 R4, R3, R4, RZ ;  /* 0x0000000403045227 */ /* 0x001fca00078e00ff */
[----:B------:R-:W-:-:S07]  /*2a80*/  @P5 SHF.R.U32.HI R3, RZ, R5, R4 ;  /* 0x00000005ff035219 */ /* 0x000fce0000011604 */
.L_x_928:
[----:B------:R-:W-:Y:S05]  /*2a90*/  BSYNC B0 ;  /* 0x0000000000007941 */ /* 0x000fea0003800000 */
.L_x_926:
[----:B------:R-:W-:-:S05]  /*2aa0*/  IMAD R3, R3, R75, R20 ;  /* 0x0000004b03037224 */ /* 0x000fca00078e0214 */
[----:B------:R-:W-:Y:S02]  /*2ab0*/  VIMNMX R2, R2, R3, !PT ;  /* 0x0000000302027248 */ /* 0x000fe40007fe0100 */
[----:B------:R-:W-:-:S07]  /*2ac0*/  VIADDMNMX R0, R3, R75, R0, PT ;  /* 0x0000004b03007246 */ /* 0x000fce0003800100 */
.L_x_925:
[----:B------:R-:W-:Y:S01]  /*2ad0*/  ISETP.GT.AND P2, PT, R2, 0x1, !P2 ;  /* 0x000000010200780c */ /* 0x000fe20005744270 */
[----:B------:R-:W-:Y:S01]  /*2ae0*/  ULDC UR4, c[0x0][0x988] ;  /* 0x0002620000047ab9 */ /* 0x000fe20000000800 */
[----:B------:R-:W-:Y:S01]  /*2af0*/  FMNMX.FTZ R3, R24, R76, !PT ;  /* 0x0000004c18037209 */ /* 0x000fe20007810000 */
[----:B------:R-:W-:Y:S01]  /*2b00*/  IMAD.U32 R14, RZ, RZ, UR4 ;  /* 0x00000004ff0e7e24 */ /* 0x000fe2000f8e00ff */
[----:B------:R-:W-:Y:S02]  /*2b10*/  ISETP.LT.OR P2, PT, R0, 0x2, P2 ;  /* 0x000000020000780c */ /* 0x000fe40001741670 */
[----:B------:R-:W-:Y:S02]  /*2b20*/  FMNMX.FTZ R3, R28, R3, !PT ;  /* 0x000000031c037209 */ /* 0x000fe40007810000 */
[----:B------:R-:W-:Y:S02]  /*2b30*/  FSEL R27, R27, -INF , !P2 ;  /* 0xff8000001b1b7808 */ /* 0x000fe40005000000 */
[----:B------:R-:W-:-:S02]  /*2b40*/  ISETP.NE.AND P2, PT, R8, RZ, PT ;  /* 0x000000ff0800720c */ /* 0x000fc40003f45270 */
[C---:B------:R-:W-:Y:S02]  /*2b50*/  ISETP.GT.AND P6, PT, R2.reuse, 0x8, !P6 ;  /* 0x000000080200780c */ /* 0x040fe400077c4270 */
[----:B------:R-:W-:Y:S02]  /*2b60*/  ISETP.GT.AND P2, PT, R2, 0x9, !P2 ;  /* 0x000000090200780c */ /* 0x000fe40005744270 */
[----:B------:R-:W-:Y:S02]  /*2b70*/  FMNMX.FTZ R3, R78, R3, !PT ;  /* 0x000000034e037209 */ /* 0x000fe40007810000 */
[C---:B------:R-:W-:Y:S02]  /*2b80*/  ISETP.LT.OR P2, PT, R0.reuse, 0xa, P2 ;  /* 0x0000000a0000780c */ /* 0x040fe40001741670 */
[----:B------:R-:W-:Y:S02]  /*2b90*/  ISETP.LT.OR P6, PT, R0, 0x9, P6 ;  /* 0x000000090000780c */ /* 0x000fe400037c1670 */
[----:B------:R-:W-:-:S02]  /*2ba0*/  FSEL R31, R31, -INF , !P2 ;  /* 0xff8000001f1f7808 */ /* 0x000fc40005000000 */
[----:B------:R-:W-:Y:S02]  /*2bb0*/  ISETP.NE.AND P2, PT, R11, RZ, PT ;  /* 0x000000ff0b00720c */ /* 0x000fe40003f45270 */
[----:B------:R-:W-:Y:S02]  /*2bc0*/  FMNMX.FTZ R3, R32, R3, !PT ;  /* 0x0000000320037209 */ /* 0x000fe40007810000 */
[----:B------:R-:W-:Y:S02]  /*2bd0*/  ISETP.GT.AND P2, PT, R2, 0x10, !P2 ;  /* 0x000000100200780c */ /* 0x000fe40005744270 */
[----:B------:R-:W-:Y:S02]  /*2be0*/  FSEL R13, R30, -INF , !P6 ;  /* 0xff8000001e0d7808 */ /* 0x000fe40007000000 */
[----:B------:R-:W-:Y:S02]  /*2bf0*/  ISETP.LT.OR P2, PT, R0, 0x11, P2 ;  /* 0x000000110000780c */ /* 0x000fe40001741670 */
[----:B------:R-:W-:-:S02]  /*2c00*/  ISETP.NE.AND P6, PT, R29, RZ, PT ;  /* 0x000000ff1d00720c */ /* 0x000fc40003fc5270 */
[----:B------:R-:W-:Y:S02]  /*2c10*/  FSEL R15, R34, -INF , !P2 ;  /* 0xff800000220f7808 */ /* 0x000fe40005000000 */
[----:B------:R-:W-:Y:S02]  /*2c20*/  ISETP.NE.AND P2, PT, R21, RZ, PT ;  /* 0x000000ff1500720c */ /* 0x000fe40003f45270 */
[----:B------:R-:W-:Y:S02]  /*2c30*/  FMNMX.FTZ R3, R80, R3, !PT ;  /* 0x0000000350037209 */ /* 0x000fe40007810000 */
[----:B------:R-:W-:Y:S02]  /*2c40*/  ISETP.GT.AND P2, PT, R2, 0x11, !P2 ;  /* 0x000000110200780c */ /* 0x000fe40005744270 */
[----:B------:R-:W-:Y:S02]  /*2c50*/  FMNMX.FTZ R3, R36, R3, !PT ;  /* 0x0000000324037209 */ /* 0x000fe40007810000 */
[----:B------:R-:W-:-:S02]  /*2c60*/  ISETP.LT.OR P2, PT, R0, 0x12, P2 ;  /* 0x000000120000780c */ /* 0x000fc40001741670 */
[----:B------:R-:W-:Y:S02]  /*2c70*/  ISETP.NE.AND P5, PT, R33, RZ, PT ;  /* 0x000000ff2100720c */ /* 0x000fe40003fa5270 */
[----:B------:R-:W-:Y:S02]  /*2c80*/  FSEL R35, R35, -INF , !P2 ;  /* 0xff80000023237808 */ /* 0x000fe40005000000 */
[----:B------:R-:W-:Y:S02]  /*2c90*/  ISETP.NE.AND P2, PT, R25, RZ, PT ;  /* 0x000000ff1900720c */ /* 0x000fe40003f45270 */
[----:B------:R-:W-:Y:S02]  /*2ca0*/  FMNMX.FTZ R3, R82, R3, !PT ;  /* 0x0000000352037209 */ /* 0x000fe40007810000 */
[----:B------:R-:W-:Y:S02]  /*2cb0*/  ISETP.GT.AND P2, PT, R2, 0x18, !P2 ;  /* 0x000000180200780c */ /* 0x000fe40005744270 */
[----:B------:R-:W-:-:S02]  /*2cc0*/  FMNMX.FTZ R3, R40, R3, !PT ;  /* 0x0000000328037209 */ /* 0x000fc40007810000 */
[----:B------:R-:W-:Y:S02]  /*2cd0*/  ISETP.LT.OR P2, PT, R0, 0x19, P2 ;  /* 0x000000190000780c */ /* 0x000fe40001741670 */
[----:B------:R-:W-:Y:S02]  /*2ce0*/  FMNMX.FTZ R3, R84, R3, !PT ;  /* 0x0000000354037209 */ /* 0x000fe40007810000 */
[----:B------:R-:W-:Y:S02]  /*2cf0*/  FSEL R21, R38, -INF , !P2 ;  /* 0xff80000026157808 */ /* 0x000fe40005000000 */
[----:B------:R-:W-:Y:S02]  /*2d00*/  ISETP.GT.AND P2, PT, R2, 0x19, !P6 ;  /* 0x000000190200780c */ /* 0x000fe40007744270 */
[----:B------:R-:W-:Y:S02]  /*2d10*/  FMNMX.FTZ R3, R44, R3, !PT ;  /* 0x000000032c037209 */ /* 0x000fe40007810000 */
[----:B------:R-:W-:-:S02]  /*2d20*/  ISETP.LT.OR P2, PT, R0, 0x1a, P2 ;  /* 0x0000001a0000780c */ /* 0x000fc40001741670 */
[----:B------:R-:W-:Y:S02]  /*2d30*/  FMNMX.FTZ R3, R86, R3, !PT ;  /* 0x0000000356037209 */ /* 0x000fe40007810000 */
[----:B------:R-:W-:Y:S02]  /*2d40*/  FSEL R39, R39, -INF , !P2 ;  /* 0xff80000027277808 */ /* 0x000fe40005000000 */
[----:B------:R-:W-:Y:S02]  /*2d50*/  ISETP.GT.AND P2, PT, R2, 0x20, !P5 ;  /* 0x000000200200780c */ /* 0x000fe40006f44270 */
[----:B------:R-:W-:Y:S02]  /*2d60*/  FMNMX.FTZ R3, R48, R3, !PT ;  /* 0x0000000330037209 */ /* 0x000fe40007810000 */
[----:B------:R-:W-:Y:S02]  /*2d70*/  ISETP.LT.OR P2, PT, R0, 0x21, P2 ;  /* 0x000000210000780c */ /* 0x000fe40001741670 */
[----:B------:R-:W-:-:S02]  /*2d80*/  FMNMX.FTZ R3, R88, R3, !PT ;  /* 0x0000000358037209 */ /* 0x000fc40007810000 */
[----:B------:R-:W-:Y:S02]  /*2d90*/  FSEL R25, R42, -INF , !P2 ;  /* 0xff8000002a197808 */ /* 0x000fe40005000000 */
[----:B------:R-:W-:Y:S02]  /*2da0*/  ISETP.NE.AND P2, PT, R37, RZ, PT ;  /* 0x000000ff2500720c */ /* 0x000fe40003f45270 */
[----:B------:R-:W-:Y:S02]  /*2db0*/  FMNMX.FTZ R3, R52, R3, !PT ;  /* 0x0000000334037209 */ /* 0x000fe40007810000 */
[----:B------:R-:W-:Y:S02]  /*2dc0*/  ISETP.GT.AND P2, PT, R2, 0x21, !P2 ;  /* 0x000000210200780c */ /* 0x000fe40005744270 */
[----:B------:R-:W-:Y:S02]  /*2dd0*/  FMNMX.FTZ R3, R90, R3, !PT ;  /* 0x000000035a037209 */ /* 0x000fe40007810000 */
[----:B------:R-:W-:-:S02]  /*2de0*/  ISETP.LT.OR P2, PT, R0, 0x22, P2 ;  /* 0x000000220000780c */ /* 0x000fc40001741670 */
[----:B------:R-:W-:Y:S02]  /*2df0*/  FMNMX.FTZ R3, R56, R3, !PT ;  /* 0x0000000338037209 */ /* 0x000fe40007810000 */
        /* <DEDUP_REMOVED lines=8> */
[----:B------:R-:W-:Y:S02]  /*2e80*/  ISETP.NE.AND P2, PT, R73, RZ, PT ;  /* 0x000000ff4900720c */ /* 0x000fe40003f45270 */
[----:B------:R-:W-:Y:S02]  /*2e90*/  FMNMX.FTZ R3, R64, R3, !PT ;  /* 0x0000000340037209 */ /* 0x000fe40007810000 */
[----:B------:R-:W-:-:S02]  /*2ea0*/  ISETP.GT.AND P2, PT, R2, 0x29, !P2 ;  /* 0x000000290200780c */ /* 0x000fc40005744270 */
[----:B------:R-:W-:Y:S02]  /*2eb0*/  FMNMX.FTZ R3, R96, R3, !PT ;  /* 0x0000000360037209 */ /* 0x000fe40007810000 */
[----:B------:R-:W-:Y:S02]  /*2ec0*/  ISETP.LT.OR P2, PT, R0, 0x2a, P2 ;  /* 0x0000002a0000780c */ /* 0x000fe40001741670 */
[----:B------:R-:W-:Y:S02]  /*2ed0*/  FMNMX.FTZ R3, R68, R3, !PT ;  /* 0x0000000344037209 */ /* 0x000fe40007810000 */
[----:B------:R-:W-:Y:S02]  /*2ee0*/  FSEL R47, R47, -INF , !P2 ;  /* 0xff8000002f2f7808 */ /* 0x000fe40005000000 */
[----:B------:R-:W-:Y:S02]  /*2ef0*/  ISETP.NE.AND P2, PT, R45, RZ, PT ;  /* 0x000000ff2d00720c */ /* 0x000fe40003f45270 */
[----:B------:R-:W-:-:S02]  /*2f00*/  FMNMX.FTZ R4, R98, R3, !PT ;  /* 0x0000000362047209 */ /* 0x000fc40007810000 */
[C---:B------:R-:W-:Y:S02]  /*2f10*/  ISETP.GT.AND P2, PT, R2.reuse, 0x30, !P2 ;  /* 0x000000300200780c */ /* 0x040fe40005744270 */
[----:B------:R-:W-:Y:S01]  /*2f20*/  ISETP.GT.AND P4, PT, R2, RZ, !P4 ;  /* 0x000000ff0200720c */ /* 0x000fe20006784270 */
[----:B------:R-:W0:Y:S01]  /*2f30*/  SHFL.BFLY PT, R3, R4, 0x2, 0x1f ;  /* 0x0c401f0004037f89 */ /* 0x000e2200000e0000 */
[C---:B------:R-:W-:Y:S02]  /*2f40*/  ISETP.LT.OR P2, PT, R0.reuse, 0x31, P2 ;  /* 0x000000310000780c */ /* 0x040fe40001741670 */
[----:B------:R-:W-:Y:S02]  /*2f50*/  ISETP.LT.OR P4, PT, R0, 0x1, P4 ;  /* 0x000000010000780c */ /* 0x000fe40002781670 */
[----:B------:R-:W-:Y:S02]  /*2f60*/  FSEL R33, R50, -INF , !P2 ;  /* 0xff80000032217808 */ /* 0x000fe40005000000 */
[----:B------:R-:W-:-:S02]  /*2f70*/  ISETP.NE.AND P2, PT, R77, RZ, PT ;  /* 0x000000ff4d00720c */ /* 0x000fc40003f45270 */
[----:B------:R-:W-:Y:S02]  /*2f80*/  FSEL R5, R26, -INF , !P4 ;  /* 0xff8000001a057808 */ /* 0x000fe40006000000 */
[----:B------:R-:W-:Y:S02]  /*2f90*/  ISETP.GT.AND P2, PT, R2, 0x31, !P2 ;  /* 0x000000310200780c */ /* 0x000fe40005744270 */
[----:B------:R-:W-:Y:S02]  /*2fa0*/  ISETP.NE.AND P6, PT, R57, RZ, PT ;  /* 0x000000ff3900720c */ /* 0x000fe40003fc5270 */
[----:B------:R-:W-:Y:S02]  /*2fb0*/  ISETP.LT.OR P2, PT, R0, 0x32, P2 ;  /* 0x000000320000780c */ /* 0x000fe40001741670 */
[----:B------:R-:W-:Y:S02]  /*2fc0*/  ISETP.NE.AND P5, PT, R83, RZ, PT ;  /* 0x000000ff5300720c */ /* 0x000fe40003fa5270 */
[----:B------:R-:W-:-:S02]  /*2fd0*/  FSEL R51, R51, -INF , !P2 ;  /* 0xff80000033337808 */ /* 0x000fc40005000000 */
[----:B------:R-:W-:Y:S02]  /*2fe0*/  ISETP.NE.AND P2, PT, R49, RZ, PT ;  /* 0x000000ff3100720c */ /* 0x000fe40003f45270 */
[C---:B------:R-:W-:Y:S02]  /*2ff0*/  ISETP.GT.AND P3, PT, R2.reuse, 0x58, !P3 ;  /* 0x000000580200780c */ /* 0x040fe40005f64270 */
[----:B------:R-:W-:Y:S02]  /*3000*/  ISETP.GT.AND P2, PT, R2, 0x38, !P2 ;  /* 0x000000380200780c */ /* 0x000fe40005744270 */
[----:B0-----:R-:W-:Y:S02]  /*3010*/  FMNMX.FTZ R8, R4, R3, !PT ;  /* 0x0000000304087209 */ /* 0x001fe40007810000 */
[----:B------:R-:W-:Y:S02]  /*3020*/  ISETP.LT.OR P2, PT, R0, 0x39, P2 ;  /* 0x000000390000780c */ /* 0x000fe40001741670 */
[----:B------:R-:W-:Y:S01]  /*3030*/  FMNMX.FTZ R4, R5, R27, !PT ;  /* 0x0000001b05047209 */ /* 0x000fe20007810000 */
[----:B------:R-:W0:Y:S01]  /*3040*/  SHFL.BFLY PT, R3, R8, 0x1, 0x1f ;  /* 0x0c201f0008037f89 */ /* 0x000e2200000e0000 */
[----:B------:R-:W-:-:S02]  /*3050*/  FSEL R37, R54, -INF , !P2 ;  /* 0xff80000036257808 */ /* 0x000fc40005000000 */
[----:B------:R-:W-:Y:S02]  /*3060*/  ISETP.NE.AND P2, PT, R79, RZ, PT ;  /* 0x000000ff4f00720c */ /* 0x000fe40003f45270 */
[----:B------:R-:W-:Y:S02]  /*3070*/  FMNMX.FTZ R4, R13, R4, !PT ;  /* 0x000000040d047209 */ /* 0x000fe40007810000 */
        /* <DEDUP_REMOVED lines=25> */
[----:B0-----:R-:W-:Y:S02]  /*3210*/  FMNMX.FTZ R3, R8, R3, !PT ;  /* 0x0000000308037209 */ /* 0x001fe40007810000 */
[----:B------:R-:W-:Y:S02]  /*3220*/  FMNMX.FTZ R4, R51, R4, !PT ;  /* 0x0000000433047209 */ /* 0x000fe40007810000 */
[----:B------:R-:W-:Y:S01]  /*3230*/  ISETP.LT.OR P2, PT, R0, 0x4a, P2 ;  /* 0x0000004a0000780c */ /* 0x000fe20001741670 */
[----:B------:R-:W-:Y:S01]  /*3240*/  FMUL.FTZ R11, R3, R14 ;  /* 0x0000000e030b7220 */ /* 0x000fe20000410000 */
[----:B------:R-:W-:-:S02]  /*3250*/  FMNMX.FTZ R4, R37, R4, !PT ;  /* 0x0000000425047209 */ /* 0x000fc40007810000 */
[----:B------:R-:W-:Y:S02]  /*3260*/  FSEL R63, R63, -INF , !P2 ;  /* 0xff8000003f3f7808 */ /* 0x000fe40005000000 */
[----:B------:R-:W-:Y:S02]  /*3270*/  FSETP.NEU.FTZ.AND P2, PT, R3, -INF , PT ;  /* 0xff8000000300780b */ /* 0x000fe40003f5d000 */
[----:B------:R-:W-:Y:S02]  /*3280*/  ISETP.NE.AND P5, PT, R61, RZ, PT ;  /* 0x000000ff3d00720c */ /* 0x000fe40003fa5270 */
[----:B------:R-:W-:Y:S02]  /*3290*/  FMNMX.FTZ R4, R55, R4, !PT ;  /* 0x0000000437047209 */ /* 0x000fe40007810000 */
[----:B------:R-:W-:Y:S02]  /*32a0*/  FSEL R57, R11, RZ, P2 ;  /* 0x000000ff0b397208 */ /* 0x000fe40001000000 */
[----:B------:R-:W-:-:S02]  /*32b0*/  ISETP.GT.AND P2, PT, R2, 0x50, !P5 ;  /* 0x000000500200780c */ /* 0x000fc40006f44270 */
[----:B------:R-:W-:Y:S01]  /*32c0*/  FMNMX.FTZ R4, R41, R4, !PT ;  /* 0x0000000429047209 */ /* 0x000fe20007810000 */
[-CC-:B------:R-:W-:Y:S01]  /*32d0*/  FFMA.FTZ R11, R76, R14.reuse, -R57.reuse ;  /* 0x0000000e4c0b7223 */ /* 0x180fe20000010839 */
[----:B------:R-:W-:Y:S01]  /*32e0*/  ISETP.LT.OR P2, PT, R0, 0x51, P2 ;  /* 0x000000510000780c */ /* 0x000fe20001741670 */
[--C-:B------:R-:W-:Y:S01]  /*32f0*/  FFMA.FTZ R8, R24, R14, -R57.reuse ;  /* 0x0000000e18087223 */ /* 0x100fe20000010839 */
[----:B------:R-:W-:Y:S01]  /*3300*/  ISETP.NE.AND P6, PT, R85, RZ, PT ;  /* 0x000000ff5500720c */ /* 0x000fe20003fc5270 */
[----:B------:R0:W-:Y:S01]  /*3310*/  MUFU.EX2 R61, R11 ;  /* 0x0000000b003d7308 */ /* 0x0001e20000000800 */
[----:B------:R-:W-:Y:S01]  /*3320*/  FMNMX.FTZ R4, R59, R4, !PT ;  /* 0x000000043b047209 */ /* 0x000fe20007810000 */
[-CC-:B------:R-:W-:Y:S01]  /*3330*/  FFMA.FTZ R24, R78, R14.reuse, -R57.reuse ;  /* 0x0000000e4e187223 */ /* 0x180fe20000010839 */
[----:B------:R-:W-:Y:S01]  /*3340*/  FSEL R49, R66, -INF , !P2 ;  /* 0xff80000042317808 */ /* 0x000fe20005000000 */
[-CC-:B------:R-:W-:Y:S01]  /*3350*/  FFMA.FTZ R20, R28, R14.reuse, -R57.reuse ;  /* 0x0000000e1c147223 */ /* 0x180fe20000010839 */
[----:B------:R-:W-:Y:S01]  /*3360*/  ISETP.GT.AND P2, PT, R2, 0x51, !P6 ;  /* 0x000000510200780c */ /* 0x000fe20007744270 */
[--C-:B------:R-:W-:Y:S01]  /*3370*/  FFMA.FTZ R26, R32, R14, -R57.reuse ;  /* 0x0000000e201a7223 */ /* 0x100fe20000010839 */
[----:B------:R-:W-:Y:S01]  /*3380*/  FMNMX.FTZ R4, R45, R4, !PT ;  /* 0x000000042d047209 */ /* 0x000fe20007810000 */
[----:B------:R-:W1:Y:S01]  /*3390*/  MUFU.EX2 R8, R8 ;  /* 0x0000000800087308 */ /* 0x000e620000000800 */
[----:B------:R-:W-:Y:S01]  /*33a0*/  ISETP.NE.AND P5, PT, R65, RZ, PT ;  /* 0x000000ff4100720c */ /* 0x000fe20003fa5270 */
[-CC-:B0-----:R-:W-:Y:S01]  /*33b0*/  FFMA.FTZ R11, R80, R14.reuse, -R57.reuse ;  /* 0x0000000e500b7223 */ /* 0x181fe20000010839 */
[----:B------:R-:W-:Y:S01]  /*33c0*/  ISETP.LT.OR P2, PT, R0, 0x52, P2 ;  /* 0x000000520000780c */ /* 0x000fe20001741670 */
[--C-:B------:R-:W-:Y:S01]  /*33d0*/  FFMA.FTZ R38, R96, R14, -R57.reuse ;  /* 0x0000000e60267223 */ /* 0x100fe20000010839 */
[----:B------:R-:W-:Y:S01]  /*33e0*/  FMNMX.FTZ R4, R63, R4, !PT ;  /* 0x000000043f047209 */ /* 0x000fe20007810000 */
[-CC-:B------:R-:W-:Y:S01]  /*33f0*/  FFMA.FTZ R28, R36, R14.reuse, -R57.reuse ;  /* 0x0000000e241c7223 */ /* 0x180fe20000010839 */
[----:B------:R-:W-:Y:S01]  /*3400*/  ISETP.GT.AND P4, PT, R2, 0x59, !P5 ;  /* 0x000000590200780c */ /* 0x000fe20006f84270 */
[----:B------:R0:W-:Y:S01]  /*3410*/  MUFU.EX2 R69, R11 ;  /* 0x0000000b00457308 */ /* 0x0001e20000000800 */
[----:B------:R-:W-:Y:S01]  /*3420*/  ISETP.LT.OR P3, PT, R0, 0x59, P3 ;  /* 0x000000590000780c */ /* 0x000fe20001f61670 */
[-CC-:B------:R-:W-:Y:S01]  /*3430*/  FFMA.FTZ R2, R84, R14.reuse, -R57.reuse ;  /* 0x0000000e54027223 */ /* 0x180fe20000010839 */
[----:B------:R-:W-:Y:S01]  /*3440*/  FSEL R67, R67, -INF , !P2 ;  /* 0xff80000043437808 */ /* 0x000fe20005000000 */
[--C-:B------:R-:W-:Y:S01]  /*3450*/  FFMA.FTZ R32, R52, R14, -R57.reuse ;  /* 0x0000000e34207223 */ /* 0x100fe20000010839 */
[----:B------:R-:W-:Y:S01]  /*3460*/  FMNMX.FTZ R4, R49, R4, !PT ;  /* 0x0000000431047209 */ /* 0x000fe20007810000 */
[-CC-:B------:R-:W-:Y:S01]  /*3470*/  FFMA.FTZ R30, R48, R14.reuse, -R57.reuse ;  /* 0x0000000e301e7223 */ /* 0x180fe20000010839 */
[----:B------:R-:W-:Y:S01]  /*3480*/  ISETP.LT.OR P4, PT, R0, 0x5a, P4 ;  /* 0x0000005a0000780c */ /* 0x000fe20002781670 */
[-CC-:B------:R-:W-:Y:S01]  /*3490*/  FFMA.FTZ R0, R44, R14.reuse, -R57.reuse ;  /* 0x0000000e2c007223 */ /* 0x180fe20000010839 */
[----:B------:R-:W-:Y:S01]  /*34a0*/  FSEL R53, R70, -INF , !P3 ;  /* 0xff80000046357808 */ /* 0x000fe20005800000 */
[--C-:B0-----:R-:W-:Y:S01]  /*34b0*/  FFMA.FTZ R11, R40, R14, -R57.reuse ;  /* 0x0000000e280b7223 */ /* 0x101fe20000010839 */
[----:B------:R-:W-:Y:S01]  /*34c0*/  FMNMX.FTZ R4, R67, R4, !PT ;  /* 0x0000000443047209 */ /* 0x000fe20007810000 */
[----:B------:R-:W-:Y:S01]  /*34d0*/  MUFU.EX2 R150, R0 ;  /* 0x0000000000967308 */ /* 0x000fe20000000800 */
[----:B------:R-:W-:Y:S01]  /*34e0*/  FSEL R71, R71, -INF , !P4 ;  /* 0xff80000047477808 */ /* 0x000fe20006000000 */
[--C-:B------:R-:W-:Y:S01]  /*34f0*/  FFMA.FTZ R36, R56, R14, -R57.reuse ;  /* 0x0000000e38247223 */ /* 0x100fe20000010839 */
[----:B------:R-:W-:Y:S01]  /*3500*/  FMNMX.FTZ R4, R53, R4, !PT ;  /* 0x0000000435047209 */ /* 0x000fe20007810000 */
[----:B------:R-:W-:Y:S01]  /*3510*/  FFMA.FTZ R34, R90, R14, -R57 ;  /* 0x0000000e5a227223 */ /* 0x000fe20000010839 */
[----:B------:R-:W-:-:S02]  /*3520*/  ISETP.NE.AND P5, PT, R160, 0x1, PT ;  /* 0x00000001a000780c */ /* 0x000fc40003fa5270 */
[----:B------:R-:W-:Y:S01]  /*3530*/  FMNMX.FTZ R4, R71, R4, !PT ;  /* 0x0000000447047209 */ /* 0x000fe20007810000 */
[----:B------:R0:W-:Y:S01]  /*3540*/  MUFU.EX2 R148, R11 ;  /* 0x0000000b00947308 */ /* 0x0001e20000000800 */
[----:B-1----:R-:W-:-:S07]  /*3550*/  F2FP.BF16.F32.PACK_AB R156, R61, R8 ;  /* 0x000000083d9c723e */ /* 0x002fce00000010ff */
[----:B------:R1:W-:Y:S01]  /*3560*/  MUFU.EX2 R65, R24 ;  /* 0x0000001800417308 */ /* 0x0003e20000000800 */
[----:B0-----:R-:W0:Y:S01]  /*3570*/  SHFL.BFLY PT, R11, R4, 0x2, 0x1f ;  /* 0x0c401f00040b7f89 */ /* 0x001e2200000e0000 */
[----:B------:R-:W2:Y:S06]  /*3580*/  @P5 LDC R58, c[0x0][0x450] ;  /* 0x00011400ff3a5b82 */ /* 0x000eac0000000800 */
[----:B------:R-:W3:Y:S01]  /*3590*/  MUFU.EX2 R20, R20 ;  /* 0x0000001400147308 */ /* 0x000ee20000000800 */
[----:B-1----:R-:W-:-:S07]  /*35a0*/  FFMA.FTZ R24, R82, R14, -R57 ;  /* 0x0000000e52187223 */ /* 0x002fce0000010839 */
[----:B------:R1:W-:Y:S08]  /*35b0*/  MUFU.EX2 R73, R24 ;  /* 0x0000001800497308 */ /* 0x0003f00000000800 */
[----:B------:R-:W4:Y:S01]  /*35c0*/  MUFU.EX2 R26, R26 ;  /* 0x0000001a001a7308 */ /* 0x000f220000000800 */
[----:B0-----:R-:W-:Y:S01]  /*35d0*/  FMNMX.FTZ R0, R4, R11, !PT ;  /* 0x0000000b04007209 */ /* 0x001fe20007810000 */
[-CC-:B------:R-:W-:Y:S01]  /*35e0*/  FFMA.FTZ R4, R92, R14.reuse, -R57.reuse ;  /* 0x0000000e5c047223 */ /* 0x180fe20000010839 */
[----:B-1----:R-:W-:Y:S01]  /*35f0*/  FFMA.FTZ R24, R86, R14, -R57 ;  /* 0x0000000e56187223 */ /* 0x002fe20000010839 */
[----:B---3--:R-:W-:-:S02]  /*3600*/  F2FP.BF16.F32.PACK_AB R158, R65, R20 ;  /* 0x00000014419e723e */ /* 0x008fc400000010ff */
[----:B------:R-:W0:Y:S02]  /*3610*/  SHFL.BFLY PT, R11, R0, 0x1, 0x1f ;  /* 0x0c201f00000b7f89 */ /* 0x000e2400000e0000 */
[----:B------:R-:W-:Y:S08]  /*3620*/  MUFU.EX2 R85, R4 ;  /* 0x0000000400557308 */ /* 0x000ff00000000800 */
[----:B------:R1:W-:Y:S01]  /*3630*/  MUFU.EX2 R79, R24 ;  /* 0x00000018004f7308 */ /* 0x0003e20000000800 */
[----:B----4-:R-:W-:-:S07]  /*3640*/  F2FP.BF16.F32.PACK_AB R152, R69, R26 ;  /* 0x0000001a4598723e */ /* 0x010fce00000010ff */
[----:B------:R-:W-:Y:S01]  /*3650*/  MUFU.EX2 R89, R38 ;  /* 0x0000002600597308 */ /* 0x000fe20000000800 */
[-CC-:B-1----:R-:W-:Y:S01]  /*3660*/  FFMA.FTZ R24, R94, R14.reuse, -R57.reuse ;  /* 0x0000000e5e187223 */ /* 0x182fe20000010839 */
[----:B0-----:R-:W-:Y:S01]  /*3670*/  FMNMX.FTZ R11, R0, R11, !PT ;  /* 0x0000000b000b7209 */ /* 0x001fe20007810000 */
[----:B------:R-:W-:-:S05]  /*3680*/  FFMA.FTZ R0, R68, R14, -R57 ;  /* 0x0000000e44007223 */ /* 0x000fca0000010839 */
[----:B------:R-:W-:Y:S01]  /*3690*/  MUFU.EX2 R87, R24 ;  /* 0x0000001800577308 */ /* 0x000fe20000000800 */
[C---:B------:R-:W-:Y:S01]  /*36a0*/  FSETP.NEU.FTZ.AND P2, PT, R11.reuse, -INF , PT ;  /* 0xff8000000b00780b */ /* 0x040fe20003f5d000 */
[----:B------:R-:W-:-:S05]  /*36b0*/  FMUL.FTZ R4, R11, R14 ;  /* 0x0000000e0b047220 */ /* 0x000fca0000410000 */
[----:B------:R-:W-:Y:S01]  /*36c0*/  FSEL R4, R4, RZ, P2 ;  /* 0x000000ff04047208 */ /* 0x000fe20001000000 */
[----:B------:R-:W-:Y:S04]  /*36d0*/  MUFU.EX2 R28, R28 ;  /* 0x0000001c001c7308 */ /* 0x000fe80000000800 */
        /* <DEDUP_REMOVED lines=14> */
[----:B0-----:R-:W-:Y:S01]  /*37c0*/  FADD.FTZ R27, R8, R61 ;  /* 0x0000003d081b7221 */ /* 0x001fe20000010000 */
[-CC-:B------:R-:W-:Y:S01]  /*37d0*/  FFMA.FTZ R33, R33, R14.reuse, -R4.reuse ;  /* 0x0000000e21217223 */ /* 0x180fe20000010804 */
[-CC-:B------:R-:W-:Y:S01]  /*37e0*/  FFMA.FTZ R51, R51, R14.reuse, -R4.reuse ;  /* 0x0000000e33337223 */ /* 0x180fe20000010804 */
[-CC-:B------:R-:W-:Y:S01]  /*37f0*/  FFMA.FTZ R37, R37, R14.reuse, -R4.reuse ;  /* 0x0000000e25257223 */ /* 0x180fe20000010804 */
[----:B------:R-:W-:Y:S01]  /*3800*/  FADD.FTZ R50, R20, R27 ;  /* 0x0000001b14327221 */ /* 0x000fe20000010000 */
[-CC-:B------:R-:W-:Y:S01]  /*3810*/  FFMA.FTZ R55, R55, R14.reuse, -R4.reuse ;  /* 0x0000000e37377223 */ /* 0x180fe20000010804 */
[-C--:B------:R-:W-:Y:S01]  /*3820*/  FFMA.FTZ R41, R41, R14.reuse, -R4 ;  /* 0x0000000e29297223 */ /* 0x080fe20000010804 */
[----:B------:R-:W0:Y:S01]  /*3830*/  MUFU.EX2 R13, R13 ;  /* 0x0000000d000d7308 */ /* 0x000e220000000800 */
[----:B------:R-:W-:Y:S01]  /*3840*/  FADD.FTZ R27, R65, R50 ;  /* 0x00000032411b7221 */ /* 0x000fe20000010000 */
[-CC-:B------:R-:W-:Y:S01]  /*3850*/  FFMA.FTZ R59, R59, R14.reuse, -R4.reuse ;  /* 0x0000000e3b3b7223 */ /* 0x180fe20000010804 */
[-CC-:B------:R-:W-:Y:S01]  /*3860*/  FFMA.FTZ R45, R45, R14.reuse, -R4.reuse ;  /* 0x0000000e2d2d7223 */ /* 0x180fe20000010804 */
[-CC-:B------:R-:W-:Y:S01]  /*3870*/  FFMA.FTZ R63, R63, R14.reuse, -R4.reuse ;  /* 0x0000000e3f3f7223 */ /* 0x180fe20000010804 */
[----:B------:R-:W-:Y:S01]  /*3880*/  FADD.FTZ R52, R26, R27 ;  /* 0x0000001b1a347221 */ /* 0x000fe20000010000 */
[-CC-:B------:R-:W-:Y:S01]  /*3890*/  FFMA.FTZ R49, R49, R14.reuse, -R4.reuse ;  /* 0x0000000e31317223 */ /* 0x180fe20000010804 */
[-C--:B------:R-:W-:Y:S01]  /*38a0*/  FFMA.FTZ R67, R67, R14.reuse, -R4 ;  /* 0x0000000e43437223 */ /* 0x080fe20000010804 */
[----:B------:R3:W4:Y:S01]  /*38b0*/  MUFU.EX2 R38, R31 ;  /* 0x0000001f00267308 */ /* 0x0007220000000800 */
[----:B-1----:R-:W-:Y:S01]  /*38c0*/  FADD.FTZ R50, R5, R24 ;  /* 0x0000001805327221 */ /* 0x002fe20000010000 */
[-CC-:B------:R-:W-:Y:S01]  /*38d0*/  FFMA.FTZ R53, R53, R14.reuse, -R4.reuse ;  /* 0x0000000e35357223 */ /* 0x180fe20000010804 */
[----:B------:R-:W-:Y:S01]  /*38e0*/  FFMA.FTZ R71, R71, R14, -R4 ;  /* 0x0000000e47477223 */ /* 0x000fe20000010804 */
[----:B------:R-:W-:-:S02]  /*38f0*/  F2FP.BF16.F32.PACK_AB R157, R24, R5 ;  /* 0x00000005189d723e */ /* 0x000fc400000010ff */
[----:B------:R-:W-:Y:S02]  /*3900*/  F2FP.BF16.F32.PACK_AB R154, R73, R28 ;  /* 0x0000001c499a723e */ /* 0x000fe400000010ff */
[----:B------:R-:W1:Y:S01]  /*3910*/  MUFU.EX2 R15, R15 ;  /* 0x0000000f000f7308 */ /* 0x000e620000000800 */
[----:B0-----:R-:W-:Y:S01]  /*3920*/  FADD.FTZ R27, R13, R50 ;  /* 0x000000320d1b7221 */ /* 0x001fe20000010000 */
[----:B---3--:R-:W-:-:S04]  /*3930*/  FADD.FTZ R31, R69, R52 ;  /* 0x00000034451f7221 */ /* 0x008fc80000010000 */
[----:B------:R-:W-:Y:S02]  /*3940*/  FADD.FTZ R54, R28, R31 ;  /* 0x0000001f1c367221 */ /* 0x000fe40000010000 */
[----:B------:R0:W3:Y:S01]  /*3950*/  MUFU.EX2 R40, R35 ;  /* 0x0000002300287308 */ /* 0x0000e20000000800 */
[C---:B----4-:R-:W-:Y:S01]  /*3960*/  FADD.FTZ R52, R38.reuse, R27 ;  /* 0x0000001b26347221 */ /* 0x050fe20000010000 */
[----:B------:R-:W-:Y:S01]  /*3970*/  FADD.FTZ R31, R73, R54 ;  /* 0x00000036491f7221 */ /* 0x000fe20000010000 */
[----:B------:R-:W-:-:S03]  /*3980*/  F2FP.BF16.F32.PACK_AB R159, R38, R13 ;  /* 0x0000000d269f723e */ /* 0x000fc600000010ff */
[----:B------:R-:W-:Y:S02]  /*3990*/  FADD.FTZ R54, R148, R31 ;  /* 0x0000001f94367221 */ /* 0x000fe40000010000 */
[----:B------:R-:W4:Y:S01]  /*39a0*/  MUFU.EX2 R21, R21 ;  /* 0x0000001500157308 */ /* 0x000f220000000800 */
[----:B0-----:R-:W0:Y:S01]  /*39b0*/  @P5 LDC R35, c[0x0][0x44c] ;  /* 0x00011300ff235b82 */ /* 0x001e220000000800 */
[----:B-1----:R-:W-:-:S06]  /*39c0*/  FADD.FTZ R27, R15, R52 ;  /* 0x000000340f1b7221 */ /* 0x002fcc0000010000 */
[----:B------:R1:W5:Y:S01]  /*39d0*/  MUFU.EX2 R77, R2 ;  /* 0x00000002004d7308 */ /* 0x0003620000000800 */
[C---:B---3--:R-:W-:Y:S01]  /*39e0*/  FADD.FTZ R52, R40.reuse, R27 ;  /* 0x0000001b28347221 */ /* 0x048fe20000010000 */
[----:B------:R-:W-:-:S06]  /*39f0*/  F2FP.BF16.F32.PACK_AB R153, R40, R15 ;  /* 0x0000000f2899723e */ /* 0x000fcc00000010ff */
[----:B------:R-:W3:Y:S01]  /*3a00*/  MUFU.EX2 R42, R39 ;  /* 0x00000027002a7308 */ /* 0x000ee20000000800 */
[----:B-1----:R-:W-:Y:S01]  /*3a10*/  FFMA.FTZ R2, R88, R14, -R57 ;  /* 0x0000000e58027223 */ /* 0x002fe20000010839 */
[----:B----4-:R-:W-:-:S06]  /*3a20*/  FADD.FTZ R27, R21, R52 ;  /* 0x00000034151b7221 */ /* 0x010fcc0000010000 */
[----:B------:R-:W1:Y:S01]  /*3a30*/  MUFU.EX2 R25, R25 ;  /* 0x0000001900197308 */ /* 0x000e620000000800 */
[C---:B-----5:R-:W-:Y:S01]  /*3a40*/  FADD.FTZ R31, R77.reuse, R54 ;  /* 0x000000364d1f7221 */ /* 0x060fe20000010000 */
[----:B0-----:R-:W-:Y:S01]  /*3a50*/  @P5 IMAD.HI.U32 R35, R22, R35, RZ ;  /* 0x0000002316235227 */ /* 0x001fe200078e00ff */
[----:B------:R-:W-:-:S03]  /*3a60*/  F2FP.BF16.F32.PACK_AB R148, R77, R148 ;  /* 0x000000944d94723e */ /* 0x000fc600000010ff */
[----:B------:R-:W-:Y:S01]  /*3a70*/  FADD.FTZ R56, R150, R31 ;  /* 0x0000001f96387221 */ /* 0x000fe20000010000 */
[C---:B------:R-:W-:Y:S01]  /*3a80*/  F2FP.BF16.F32.PACK_AB R150, R79.reuse, R150 ;  /* 0x000000964f96723e */ /* 0x040fe200000010ff */
[----:B------:R-:W0:Y:S01]  /*3a90*/  MUFU.EX2 R44, R43 ;  /* 0x0000002b002c7308 */ /* 0x000e220000000800 */
[C---:B---3--:R-:W-:Y:S01]  /*3aa0*/  FADD.FTZ R54, R42.reuse, R27 ;  /* 0x0000001b2a367221 */ /* 0x048fe20000010000 */
[----:B------:R-:W-:Y:S01]  /*3ab0*/  FADD.FTZ R31, R79, R56 ;  /* 0x000000384f1f7221 */ /* 0x000fe20000010000 */
[----:B--2---:R-:W-:Y:S02]  /*3ac0*/  @P5 SHF.R.U32.HI R22, RZ, R58, R35 ;  /* 0x0000003aff165219 */ /* 0x004fe40000011623 */
[----:B------:R-:W-:Y:S02]  /*3ad0*/  ISETP.GE.AND P5, PT, R75, 0x1, PT ;  /* 0x000000014b00780c */ /* 0x000fe40003fa6270 */
[----:B------:R-:W-:Y:S01]  /*3ae0*/  F2FP.BF16.F32.PACK_AB R155, R42, R21 ;  /* 0x000000152a9b723e */ /* 0x000fe200000010ff */
[----:B------:R-:W2:Y:S01]  /*3af0*/  MUFU.EX2 R30, R30 ;  /* 0x0000001e001e7308 */ /* 0x000ea20000000800 */
[----:B-1----:R-:W-:-:S07]  /*3b00*/  FADD.FTZ R27, R25, R54 ;  /* 0x00000036191b7221 */ /* 0x002fce0000010000 */
[----:B------:R-:W1:Y:S01]  /*3b10*/  MUFU.EX2 R29, R29 ;  /* 0x0000001d001d7308 */ /* 0x000e620000000800 */
[C---:B0-----:R-:W-:Y:S01]  /*3b20*/  FADD.FTZ R54, R44.reuse, R27 ;  /* 0x0000001b2c367221 */ /* 0x041fe20000010000 */
[----:B------:R-:W-:-:S06]  /*3b30*/  F2FP.BF16.F32.PACK_AB R149, R44, R25 ;  /* 0x000000192c95723e */ /* 0x000fcc00000010ff */
[----:B------:R0:W3:Y:S01]  /*3b40*/  MUFU.EX2 R81, R2 ;  /* 0x0000000200517308 */ /* 0x0000e20000000800 */
[----:B--2---:R-:W-:-:S07]  /*3b50*/  FADD.FTZ R56, R30, R31 ;  /* 0x0000001f1e387221 */ /* 0x004fce0000010000 */
[----:B------:R-:W2:Y:S01]  /*3b60*/  MUFU.EX2 R46, R47 ;  /* 0x0000002f002e7308 */ /* 0x000ea20000000800 */
[----:B0-----:R-:W-:Y:S01]  /*3b70*/  FFMA.FTZ R2, R60, R14, -R57 ;  /* 0x0000000e3c027223 */ /* 0x001fe20000010839 */
[----:B-1----:R-:W-:-:S06]  /*3b80*/  FADD.FTZ R27, R29, R54 ;  /* 0x000000361d1b7221 */ /* 0x002fcc0000010000 */
[----:B------:R-:W0:Y:S01]  /*3b90*/  MUFU.EX2 R32, R32 ;  /* 0x0000002000207308 */ /* 0x000e220000000800 */
[C---:B---3--:R-:W-:Y:S01]  /*3ba0*/  FADD.FTZ R31, R81.reuse, R56 ;  /* 0x00000038511f7221 */ /* 0x048fe20000010000 */
[----:B------:R-:W-:-:S06]  /*3bb0*/  F2FP.BF16.F32.PACK_AB R144, R81, R30 ;  /* 0x0000001e5190723e */ /* 0x000fcc00000010ff */
[----:B------:R-:W1:Y:S01]  /*3bc0*/  MUFU.EX2 R33, R33 ;  /* 0x0000002100217308 */ /* 0x000e620000000800 */
[C---:B--2---:R-:W-:Y:S01]  /*3bd0*/  FADD.FTZ R54, R46.reuse, R27 ;  /* 0x0000001b2e367221 */ /* 0x044fe20000010000 */
[----:B------:R-:W-:-:S06]  /*3be0*/  F2FP.BF16.F32.PACK_AB R151, R46, R29 ;  /* 0x0000001d2e97723e */ /* 0x000fcc00000010ff */
[----:B------:R2:W3:Y:S01]  /*3bf0*/  MUFU.EX2 R83, R34 ;  /* 0x0000002200537308 */ /* 0x0004e20000000800 */
[----:B0-----:R-:W-:Y:S01]  /*3c00*/  FADD.FTZ R56, R32, R31 ;  /* 0x0000001f20387221 */ /* 0x001fe20000010000 */
[----:B------:R-:W-:-:S04]  /*3c10*/  IMAD.IADD R31, R23, 0x1, R22 ;  /* 0x00000001171f7824 */ /* 0x000fc800078e0216 */
[----:B------:R-:W-:Y:S02]  /*3c20*/  IMAD.IADD R74, R31, 0x1, R74 ;  /* 0x000000011f4a7824 */ /* 0x000fe400078e024a */
[----:B------:R-:W0:Y:S01]  /*3c30*/  MUFU.EX2 R48, R51 ;  /* 0x0000003300307308 */ /* 0x000e220000000800 */
[-CC-:B--2---:R-:W-:Y:S01]  /*3c40*/  FFMA.FTZ R34, R64, R14.reuse, -R57.reuse ;  /* 0x0000000e40227223 */ /* 0x184fe20000010839 */
[----:B-1----:R-:W-:Y:S01]  /*3c50*/  FADD.FTZ R23, R33, R54 ;  /* 0x0000003621177221 */ /* 0x002fe20000010000 */
[----:B------:R-:W-:-:S05]  /*3c60*/  FFMA.FTZ R57, R98, R14, -R57 ;  /* 0x0000000e62397223 */ /* 0x000fca0000010839 */
[----:B------:R-:W1:Y:S01]  /*3c70*/  MUFU.EX2 R36, R36 ;  /* 0x0000002400247308 */ /* 0x000e620000000800 */
[C---:B---3--:R-:W-:Y:S01]  /*3c80*/  FADD.FTZ R27, R83.reuse, R56 ;  /* 0x00000038531b7221 */ /* 0x048fe20000010000 */
[----:B------:R-:W-:-:S06]  /*3c90*/  F2FP.BF16.F32.PACK_AB R146, R83, R32 ;  /* 0x000000205392723e */ /* 0x000fcc00000010ff */
[----:B------:R-:W2:Y:S01]  /*3ca0*/  MUFU.EX2 R37, R37 ;  /* 0x0000002500257308 */ /* 0x000ea20000000800 */
[C---:B0-----:R-:W-:Y:S01]  /*3cb0*/  FADD.FTZ R8, R48.reuse, R23 ;  /* 0x0000001730087221 */ /* 0x041fe20000010000 */
[----:B------:R-:W-:-:S06]  /*3cc0*/  F2FP.BF16.F32.PACK_AB R145, R48, R33 ;  /* 0x000000213091723e */ /* 0x000fcc00000010ff */
[----:B------:R-:W0:Y:S01]  /*3cd0*/  MUFU.EX2 R50, R55 ;  /* 0x0000003700327308 */ /* 0x000e220000000800 */
[----:B-1----:R-:W-:Y:S01]  /*3ce0*/  FADD.FTZ R22, R36, R27 ;  /* 0x0000001b24167221 */ /* 0x002fe20000010000 */
[----:B------:R-:W-:-:S03]  /*3cf0*/  F2FP.BF16.F32.PACK_AB R140, R85, R36 ;  /* 0x00000024558c723e */ /* 0x000fc600000010ff */
[----:B------:R-:W-:-:S03]  /*3d00*/  FADD.FTZ R27, R85, R22 ;  /* 0x00000016551b7221 */ /* 0x000fc60000010000 */
[----:B------:R-:W1:Y:S01]  /*3d10*/  MUFU.EX2 R2, R2 ;  /* 0x0000000200027308 */ /* 0x000e620000000800 */
[----:B--2---:R-:W-:-:S07]  /*3d20*/  FADD.FTZ R23, R37, R8 ;  /* 0x0000000825177221 */ /* 0x004fce0000010000 */
        /* <DEDUP_REMOVED lines=26> */
[C---:B0-----:R-:W-:Y:S01]  /*3ed0*/  F2FP.BF16.F32.PACK_AB R138, R57.reuse, R0 ;  /* 0x00000000398a723e */ /* 0x041fe200000010ff */
[----:B------:R-:W-:-:S06]  /*3ee0*/  FADD.FTZ R8, R57, R8 ;  /* 0x0000000839087221 */ /* 0x000fcc0000010000 */
[----:B------:R-:W0:Y:S01]  /*3ef0*/  MUFU.EX2 R2, R71 ;  /* 0x0000004700027308 */ /* 0x000e220000000800 */
[C---:B-1----:R-:W-:Y:S01]  /*3f00*/  FADD.FTZ R0, R20.reuse, R5 ;  /* 0x0000000514007221 */ /* 0x042fe20000010000 */
[----:B------:R-:W-:Y:S01]  /*3f10*/  F2FP.BF16.F32.PACK_AB R137, R20, R49 ;  /* 0x000000311489723e */ /* 0x000fe200000010ff */
[----:B------:R-:W-:Y:S02]  /*3f20*/  VIADD R20, R72, 0xfffffffe ;  /* 0xfffffffe48147836 */ /* 0x000fe40000000000 */
[----:B--2---:R-:W-:-:S04]  /*3f30*/  FADD.FTZ R5, R53, R0 ;  /* 0x0000000035057221 */ /* 0x004fc80000010000 */
[C---:B0-----:R-:W-:Y:S01]  /*3f40*/  FADD.FTZ R5, R2.reuse, R5 ;  /* 0x0000000502057221 */ /* 0x041fe20000010000 */
[----:B------:R-:W-:Y:S01]  /*3f50*/  F2FP.BF16.F32.PACK_AB R139, R2, R53 ;  /* 0x00000035028b723e */ /* 0x000fe200000010ff */
        /* <DEDUP_REMOVED lines=11> */
.L_x_930:
[----:B------:R-:W-:-:S13]  /*4010*/  ISETP.NE.AND P2, PT, R75, 0x1, PT ;  /* 0x000000014b00780c */ /* 0x000fda0003f45270 */
[----:B------:R-:W0:Y:S02]  /*4020*/  @P2 LDC.64 R22, c[0x0][0x9e8] ;  /* 0x00027a00ff162b82 */ /* 0x000e240000000a00 */
[----:B0-----:R-:W-:-:S05]  /*4030*/  @P2 IMAD.HI.U32 R2, R0, R22, RZ ;  /* 0x0000001600022227 */ /* 0x001fca00078e00ff */
[----:B------:R-:W-:-:S07]  /*4040*/  @P2 SHF.R.U32.HI R0, RZ, R23, R2 ;  /* 0x00000017ff002219 */ /* 0x000fce0000011602 */
.L_x_931:
[----:B------:R-:W-:-:S05]  /*4050*/  IMAD R75, R0, R75, R75 ;  /* 0x0000004b004b7224 */ /* 0x000fca00078e024b */
[----:B------:R-:W-:-:S07]  /*4060*/  VIMNMX R74, R74, R75, PT ;  /* 0x0000004b4a4a7248 */ /* 0x000fce0003fe0100 */
.L_x_929:
[----:B------:R-:W-:Y:S01]  /*4070*/  IMAD.HI R74, R74, 0x2aaaaaab, RZ ;  /* 0x2aaaaaab4a4a7827 */ /* 0x000fe200078e02ff */
[----:B------:R-:W-:Y:S01]  /*4080*/  UMOV UR4, URZ ;  /* 0x0000003f00047c82 */ /* 0x000fe20008000000 */
[----:B------:R-:W-:Y:S02]  /*4090*/  CS2R R86, SRZ ;  /* 0x0000000000567805 */ /* 0x000fe4000001ff00 */
[----:B------:R-:W-:Y:S01]  /*40a0*/  CS2R R84, SRZ ;  /* 0x0000000000547805 */ /* 0x000fe2000001ff00 */
[----:B------:R-:W-:Y:S01]  /*40b0*/  IMAD.MOV.U32 R2, RZ, RZ, 0x3f800000 ;  /* 0x3f800000ff027424 */ /* 0x000fe200078e00ff */
[----:B------:R-:W-:Y:S01]  /*40c0*/  SHF.R.U32.HI R13, RZ, 0x1f, R74 ;  /* 0x0000001fff0d7819 */ /* 0x000fe2000001164a */
[----:B------:R-:W-:Y:S01]  /*40d0*/  IMAD.MOV.U32 R0, RZ, RZ, 0x3f800000 ;  /* 0x3f800000ff007424 */ /* 0x000fe200078e00ff */
[----:B------:R-:W-:Y:S01]  /*40e0*/  CS2R R82, SRZ ;  /* 0x0000000000527805 */ /* 0x000fe2000001ff00 */
[----:B------:R-:W-:Y:S01]  /*40f0*/  IMAD.MOV.U32 R4, RZ, RZ, RZ ;  /* 0x000000ffff047224 */ /* 0x000fe200078e00ff */
[----:B------:R-:W-:-:S02]  /*4100*/  LEA.HI.SX32 R22, R74, R13, 0x1c ;  /* 0x0000000d4a167211 */ /* 0x000fc400078fe2ff */
[----:B------:R-:W-:Y:S02]  /*4110*/  CS2R R80, SRZ ;  /* 0x0000000000507805 */ /* 0x000fe4000001ff00 */
[----:B------:R-:W-:Y:S02]  /*4120*/  CS2R R78, SRZ ;  /* 0x00000000004e7805 */ /* 0x000fe4000001ff00 */
[----:B------:R-:W-:Y:S02]  /*4130*/  CS2R R76, SRZ ;  /* 0x00000000004c7805 */ /* 0x000fe4000001ff00 */
[----:B------:R-:W-:Y:S02]  /*4140*/  VIMNMX R13, R17, R22, !PT ;  /* 0x00000016110d7248 */ /* 0x000fe40007fe0100 */
[----:B------:R-:W-:Y:S02]  /*4150*/  CS2R R74, SRZ ;  /* 0x00000000004a7805 */ /* 0x000fe4000001ff00 */
[----:B------:R-:W-:-:S02]  /*4160*/  CS2R R72, SRZ ;  /* 0x0000000000487805 */ /* 0x000fc4000001ff00 */
[----:B------:R-:W-:Y:S02]  /*4170*/  CS2R R70, SRZ ;  /* 0x0000000000467805 */ /* 0x000fe4000001ff00 */
[----:B------:R-:W-:Y:S02]  /*4180*/  ISETP.GE.AND P2, PT, R20, R13, PT ;  /* 0x0000000d1400720c */ /* 0x000fe40003f46270 */
        /* <DEDUP_REMOVED lines=23> */
[----:B------:R-:W-:Y:S06]  /*4300*/  @!P2 BRA `(.L_x_932) ;  /* 0x0000002c0064a947 */ /* 0x000fec0003800000 */
[----:B------:R-:W-:Y:S01]  /*4310*/  IMAD.MOV.U32 R21, RZ, RZ, RZ ;  /* 0x000000ffff157224 */ /* 0x000fe200078e00ff */
[----:B------:R-:W-:Y:S01]  /*4320*/  UMOV UR5, URZ ;  /* 0x0000003f00057c82 */ /* 0x000fe20008000000 */
[----:B------:R-:W-:Y:S01]  /*4330*/  IMAD.MOV.U32 R2, RZ, RZ, 0x3f800000 ;  /* 0x3f800000ff027424 */ /* 0x000fe200078e00ff */
[----:B------:R-:W-:Y:S01]  /*4340*/  ULDC UR6, c[0x0][0x9e4] ;  /* 0x0002790000067ab9 */ /* 0x000fe20000000800 */
[----:B------:R-:W-:Y:S01]  /*4350*/  IMAD.MOV.U32 R87, RZ, RZ, RZ ;  /* 0x000000ffff577224 */ /* 0x000fe200078e00ff */
[----:B------:R-:W-:Y:S01]  /*4360*/  ULDC UR59, c[0x0][0x288] ;  /* 0x0000a200003b7ab9 */ /* 0x000fe20000000800 */
[----:B------:R-:W-:-:S05]  /*4370*/  ULDC UR7, c[0x0][0x2f0] ;  /* 0x0000bc0000077ab9 */ /* 0x000fca0000000800 */
.L_x_949:
[----:B------:R-:W-:-:S04]  /*4380*/  UIADD3 UR4, UR5, 0x1, URZ ;  /* 0x0000000105047890 */ /* 0x000fc8000fffe03f */
[----:B------:R-:W-:-:S04]  /*4390*/  UISETP.NE.AND UP0, UPT, UR4, 0x2, UPT ;  /* 0x000000020400788c */ /* 0x000fc8000bf05270 */
[----:B------:R-:W-:Y:S02]  /*43a0*/  USEL UR10, URZ, 0x1, UP0 ;  /* 0x000000013f0a7887 */ /* 0x000fe40008000000 */
[----:B------:R-:W-:-:S04]  /*43b0*/  USEL UR4, UR4, URZ, UP0 ;  /* 0x0000003f04047287 */ /* 0x000fc80008000000 */
[----:B------:R-:W-:Y:S01]  /*43c0*/  LOP3.LUT R4, R21, UR10, RZ, 0x3c, !PT ;  /* 0x0000000a15047c12 */ /* 0x000fe2000f8e3cff */
[----:B------:R-:W-:Y:S07]  /*43d0*/  @!P0 BRA `(.L_x_933) ;  /* 0x0000000000048947 */ /* 0x000fee0003800000 */
[----:B------:R-:W-:Y:S01]  /*43e0*/  BPT.TRAP 0x1 ;  /* 0x000000040000795c */ /* 0x000fe20000300000 */
.L_x_933:
[----:B------:R-:W-:Y:S01]  /*43f0*/  ULEA UR58, UR4, UR56, 0x3 ;  /* 0x00000038043a7291 */ /* 0x000fe2000f8e183f */
[----:B------:R-:W-:-:S08]  /*4400*/  SHF.L.U32 R14, R4, 0x1f, RZ ;  /* 0x0000001f040e7819 */ /* 0x000fd000000006ff */
[----:B------:R0:W1:Y:S01]  /*4410*/  SYNCS.PHASECHK.TRANS64.TRYWAIT P2, [UR58+0x2a830], R14 ;  /* 0x02a8300eff0075a7 */ /* 0x000062000804017a */
[----:B------:R-:W-:Y:S05]  /*4420*/  @!P0 BRA `(.L_x_934) ;  /* 0x0000000000048947 */ /* 0x000fea0003800000 */
[----:B------:R-:W-:Y:S01]  /*4430*/  BPT.TRAP 0x1 ;  /* 0x000000040000795c */ /* 0x000fe20000300000 */
.L_x_934:
[----:B-1----:R-:W-:Y:S05]  /*4440*/  @P2 BRA `(.L_x_935) ;  /* 0x0000000000082947 */ /* 0x002fea0003800000 */
[----:B------:R-:W1:Y:S02]  /*4450*/  SYNCS.PHASECHK.TRANS64.TRYWAIT P2, [UR58+0x2a830], R14 ;  /* 0x02a8300eff0075a7 */ /* 0x000e64000804017a */
[----:B-1----:R-:W-:Y:S05]  /*4460*/  @!P2 BRA `(.L_x_936) ;  /* 0x000000e00018a947 */ /* 0x002fea0003800000 */
.L_x_935:
[----:B------:R-:W-:Y:S01]  /*4470*/  R2UR UR52, R6 ;  /* 0x00000000063472ca */ /* 0x000fe200000e0000 */
[----:B------:R-:W-:Y:S01]  /*4480*/  UIMAD UR50, UR4, 0x900, UR57 ;  /* 0x00000900043278a4 */ /* 0x000fe2000f8e0239 */
[----:B------:R-:W-:Y:S01]  /*4490*/  R2UR UR53, R7 ;  /* 0x00000000073572ca */ /* 0x000fe200000e0000 */
[----:B------:R-:W-:Y:S01]  /*44a0*/  WARPGROUP.ARRIVE ;  /* 0x00000000000079c5 */ /* 0x000fe20000000000 */
[----:B------:R-:W-:Y:S01]  /*44b0*/  UMOV UR55, 0x40000040 ;  /* 0x4000004000377882 */ /* 0x000fe20000000000 */
[----:B------:R-:W-:Y:S01]  /*44c0*/  UIADD3 UR10, UR50, 0x2, URZ ;  /* 0x00000002320a7890 */ /* 0x000fe2000fffe03f */
[-C--:B------:R-:W-:Y:S01]  /*44d0*/  FMUL.FTZ R24, R24, R0.reuse ;  /* 0x0000000018187220 */ /* 0x080fe20000410000 */
[----:B------:R-:W-:Y:S01]  /*44e0*/  UMOV UR11, 0x40000040 ;  /* 0x40000040000b7882 */ /* 0x000fe20000000000 */
[----:B------:R-:W-:Y:S01]  /*44f0*/  UMOV UR54, UR50 ;  /* 0x0000003200367c82 */ /* 0x000fe20008000000 */
[----:B------:R-:W-:Y:S01]  /*4500*/  UIADD3 UR14, UR50, 0x4, URZ ;  /* 0x00000004320e7890 */ /* 0x000fe2000fffe03f */
[-C--:B------:R-:W-:Y:S01]  /*4510*/  FMUL.FTZ R25, R25, R0.reuse ;  /* 0x0000000019197220 */ /* 0x080fe20000410000 */
[----:B------:R-:W-:Y:S01]  /*4520*/  UMOV UR15, 0x40000040 ;  /* 0x40000040000f7882 */ /* 0x000fe20000000000 */
[----:B------:R-:W-:Y:S01]  /*4530*/  UIADD3 UR18, UR50, 0x6, URZ ;  /* 0x0000000632127890 */ /* 0x000fe2000fffe03f */
[-C--:B------:R-:W-:Y:S01]  /*4540*/  FMUL.FTZ R28, R28, R0.reuse ;  /* 0x000000001c1c7220 */ /* 0x080fe20000410000 */
[----:B------:R-:W-:Y:S01]  /*4550*/  UMOV UR19, 0x40000040 ;  /* 0x4000004000137882 */ /* 0x000fe20000000000 */
[----:B------:R-:W-:Y:S01]  /*4560*/  HGMMA.64x96x16.F32.BF16 R88, gdesc[UR52], RZ, !UPT, gsb0 ;  /* 0x01600000345879f0 */ /* 0x000fe2000c0018ff */
[----:B------:R-:W-:Y:S01]  /*4570*/  UIADD3 UR22, UR50, 0x300, URZ ;  /* 0x0000030032167890 */ /* 0x000fe2000fffe03f */
[-C--:B------:R-:W-:Y:S01]  /*4580*/  FMUL.FTZ R29, R29, R0.reuse ;  /* 0x000000001d1d7220 */ /* 0x080fe20000410000 */
[----:B------:R-:W-:Y:S01]  /*4590*/  UMOV UR23, 0x40000040 ;  /* 0x4000004000177882 */ /* 0x000fe20000000000 */
        /* <DEDUP_REMOVED lines=108> */
[----:B------:R-:W-:Y:S05]  /*4c60*/  @!P0 BRA `(.L_x_937) ;  /* 0x0000000000048947 */ /* 0x000fea0003800000 */
[----:B------:R-:W-:Y:S01]  /*4c70*/  BPT.TRAP 0x1 ;  /* 0x000000040000795c */ /* 0x000fe20000300000 */
.L_x_937:
[----:B------:R-:W-:Y:S01]  /*4c80*/  ULEA UR11, UR5, UR56, 0x3 ;  /* 0x00000038050b7291 */ /* 0x000fe2000f8e183f */
[----:B------:R-:W-:-:S08]  /*4c90*/  SHF.L.U32 R0, R21, 0x1f, RZ ;  /* 0x0000001f15007819 */ /* 0x000fd000000006ff */
[----:B------:R2:W3:Y:S01]  /*4ca0*/  SYNCS.PHASECHK.TRANS64.TRYWAIT P2, [UR11+0x2a850], R0 ;  /* 0x02a85000ff0075a7 */ /* 0x0004e2000804014b */
[----:B------:R-:W-:Y:S05]  /*4cb0*/  @!P0 BRA `(.L_x_938) ;  /* 0x0000000000048947 */ /* 0x000fea0003800000 */
[----:B------:R-:W-:Y:S01]  /*4cc0*/  BPT.TRAP 0x1 ;  /* 0x000000040000795c */ /* 0x000fe20000300000 */
.L_x_938:
[----:B---3--:R-:W-:Y:S05]  /*4cd0*/  @P2 BRA `(.L_x_939) ;  /* 0x0000000000082947 */ /* 0x008fea0003800000 */
[----:B------:R-:W3:Y:S02]  /*4ce0*/  SYNCS.PHASECHK.TRANS64.TRYWAIT P2, [UR11+0x2a850], R0 ;  /* 0x02a85000ff0075a7 */ /* 0x000ee4000804014b */
[----:B---3--:R-:W-:Y:S05]  /*4cf0*/  @!P2 BRA `(.L_x_940) ;  /* 0x000000d8000ca947 */ /* 0x008fea0003800000 */
.L_x_939:
[----:B------:R-:W-:Y:S01]  /*4d00*/  UIADD3 UR10, UR56, 0x400, URZ ;  /* 0x00000400380a7890 */ /* 0x000fe2000fffe03f */
[----:B------:R-:W-:Y:S01]  /*4d10*/  WARPGROUP.ARRIVE ;  /* 0x00000000000079c5 */ /* 0x000fe20000000000 */
[----:B------:R-:W-:Y:S01]  /*4d20*/  UMOV UR15, 0x40000040 ;  /* 0x40000040000f7882 */ /* 0x000fe20000000000 */
[----:B------:R-:W-:Y:S01]  /*4d30*/  ISETP.NE.AND P3, PT, R160, 0x1, PT ;  /* 0x00000001a000780c */ /* 0x000fe20003f65270 */
[----:B------:R-:W-:Y:S01]  /*4d40*/  USHF.R.U32.HI UR10, URZ, 0x4, UR10 ;  /* 0x000000043f0a7899 */ /* 0x000fe2000801160a */
[----:B01----:R-:W-:Y:S01]  /*4d50*/  IMAD.MOV.U32 R14, RZ, RZ, R9 ;  /* 0x000000ffff0e7224 */ /* 0x003fe200078e0009 */
[----:B------:R-:W-:Y:S01]  /*4d60*/  R2UR UR18, R12 ;  /* 0x000000000c1272ca */ /* 0x000fe200000e0000 */
[----:B------:R-:W-:Y:S01]  /*4d70*/  IMAD.U32 R2, RZ, RZ, UR58 ;  /* 0x0000003aff027e24 */ /* 0x000fe2000f8e00ff */
[----:B------:R-:W-:Y:S01]  /*4d80*/  ULOP3.LUT UR10, UR10, 0x3fff, URZ, 0xc0, !UPT ;  /* 0x00003fff0a0a7892 */ /* 0x000fe2000f8ec03f */
[----:B------:R-:W-:Y:S01]  /*4d90*/  ISETP.NE.AND P2, PT, R161, RZ, PT ;  /* 0x000000ffa100720c */ /* 0x000fe20003f45270 */
[----:B------:R-:W-:-:S02]  /*4da0*/  ULDC UR19, c[0x0][0x9e0] ;  /* 0x0002780000137ab9 */ /* 0x000fc40000000800 */
[----:B------:R-:W-:-:S04]  /*4db0*/  ULOP3.LUT UR10, UR10, 0x3000000, URZ, 0xfc, !UPT ;  /* 0x030000000a0a7892 */ /* 0x000fc8000f8efc3f */
[----:B------:R-:W-:Y:S01]  /*4dc0*/  UIMAD UR10, UR5, 0x600, UR10 ;  /* 0x00000600050a78a4 */ /* 0x000fe2000f8e020a */
[----:B--2---:R-:W0:Y:S06]  /*4dd0*/  @P3 LDC R0, c[0x0][0x44c] ;  /* 0x00011300ff003b82 */ /* 0x004e2c0000000800 */
[----:B------:R-:W-:Y:S02]  /*4de0*/  UMOV UR14, UR10 ;  /* 0x0000000a000e7c82 */ /* 0x000fe40008000000 */
[----:B------:R-:W-:Y:S01]  /*4df0*/  HGMMA.64x128x16.F32.BF16 R24, R156, gdesc[UR12].tnspB, R24, gsb0 ;  /* 0x41e0000c9c187df0 */ /* 0x000fe20008001818 */
[----:B------:R-:W-:Y:S01]  /*4e00*/  UIADD3 UR14, UR10, 0x80, URZ ;  /* 0x000000800a0e7890 */ /* 0x000fe2000fffe03f */
[----:B------:R-:W1:Y:S01]  /*4e10*/  @P3 LDC R15, c[0x0][0x450] ;  /* 0x00011400ff0f3b82 */ /* 0x000e620000000800 */
[----:B------:R-:W-:Y:S01]  /*4e20*/  UMOV UR15, 0x40000040 ;  /* 0x40000040000f7882 */ /* 0x000fe20000000000 */
[----:B0-----:R-:W-:-:S05]  /*4e30*/  @P3 IMAD.HI.U32 R0, R9, R0, RZ ;  /* 0x0000000009003227 */ /* 0x001fca00078e00ff */
[----:B-1----:R-:W-:Y:S01]  /*4e40*/  @P3 SHF.R.U32.HI R14, RZ, R15, R0 ;  /* 0x0000000fff0e3219 */ /* 0x002fe20000011600 */
[----:B------:R-:W-:-:S04]  /*4e50*/  @!P1 VIADD R0, R2, 0x2a840 ;  /* 0x0002a84002009836 */ /* 0x000fc80000000000 */
[----:B------:R-:W0:Y:S01]  /*4e60*/  SHFL.IDX PT, R21, R14, RZ, 0x1c1f ;  /* 0x001c1fff0e157589 */ /* 0x000e2200000e0000 */
[----:B------:R-:W-:Y:S01]  /*4e70*/  @!P1 PRMT R0, RZ, 0x654, R0 ;  /* 0x00000654ff009816 */ /* 0x000fe20000000000 */
        /* <DEDUP_REMOVED lines=11> */
[----:B------:R-:W-:Y:S01]  /*4f30*/  WARPGROUP.ARRIVE ;  /* 0x00000000000079c5 */ /* 0x000fe20000000000 */
[----:B------:R-:W-:-:S04]  /*4f40*/  IMAD R149, R20, -0x60, RZ ;  /* 0xffffffa014957824 */ /* 0x000fc800078e02ff */
[----:B------:R-:W-:Y:S02]  /*4f50*/  VIADD R15, R149, 0x1 ;  /* 0x00000001950f7836 */ /* 0x000fe40000000000 */
[----:B------:R-:W-:Y:S01]  /*4f60*/  HGMMA.64x128x16.F32.BF16 R24, R144, gdesc[UR12].tnspB, R24, gsb0 ;  /* 0x41e0000c90187df0 */ /* 0x000fe20008001818 */
[----:B------:R-:W-:Y:S01]  /*4f70*/  UIADD3 UR14, UR10, 0x200, URZ ;  /* 0x000002000a0e7890 */ /* 0x000fe2000fffe03f */
[----:B------:R-:W-:Y:S01]  /*4f80*/  UMOV UR15, 0x40000040 ;  /* 0x40000040000f7882 */ /* 0x000fe20000000000 */
[----:B------:R-:W-:Y:S01]  /*4f90*/  UIADD3 UR10, UR10, 0x280, URZ ;  /* 0x000002800a0a7890 */ /* 0x000fe2000fffe03f */
[----:B------:R-:W-:Y:S01]  /*4fa0*/  IMAD R15, R10, -0x2, R15 ;  /* 0xfffffffe0a0f7824 */ /* 0x000fe200078e020f */
[----:B------:R-:W-:Y:S02]  /*4fb0*/  WARPGROUP.DEPBAR.LE gsb0, 0x0 ;  /* 0x00008000000079c5 */ /* 0x000fe40000010000 */
[----:B------:R-:W-:-:S06]  /*4fc0*/  WARPGROUP.ARRIVE ;  /* 0x00000000000079c5 */ /* 0x000fcc0000000000 */
[----:B------:R-:W-:Y:S01]  /*4fd0*/  HGMMA.64x128x16.F32.BF16 R24, R140, gdesc[UR12].tnspB, R24, gsb0 ;  /* 0x41e0000c8c187df0 */ /* 0x000fe20008001818 */
[----:B------:R-:W-:Y:S01]  /*4fe0*/  UMOV UR14, UR10 ;  /* 0x0000000a000e7c82 */ /* 0x000fe20008000000 */
[----:B------:R-:W-:Y:S01]  /*4ff0*/  UMOV UR15, 0x40000040 ;  /* 0x40000040000f7882 */ /* 0x000fe20000000000 */
[----:B------:R-:W-:Y:S02]  /*5000*/  WARPGROUP.DEPBAR.LE gsb0, 0x0 ;  /* 0x00008000000079c5 */ /* 0x000fe40000010000 */
[----:B------:R-:W-:Y:S01]  /*5010*/  WARPGROUP.ARRIVE ;  /* 0x00000000000079c5 */ /* 0x000fe20000000000 */
[----:B------:R-:W-:-:S06]  /*5020*/  VIADD R140, R15, 0xffffffff ;  /* 0xffffffff0f8c7836 */ /* 0x000fcc0000000000 */
[----:B------:R-:W-:Y:S03]  /*5030*/  HGMMA.64x128x16.F32.BF16 R24, R136, gdesc[UR12].tnspB, R24, gsb0 ;  /* 0x41e0000c88187df0 */ /* 0x000fe60008001818 */
[----:B------:R-:W-:Y:S02]  /*5040*/  WARPGROUP.DEPBAR.LE gsb0, 0x0 ;  /* 0x00008000000079c5 */ /* 0x000fe40000010000 */
[----:B------:R1:W-:Y:S02]  /*5050*/  @!P1 SYNCS.ARRIVE.TRANS64.RED.A1T0 RZ, [R0+URZ], RZ ;  /* 0x000000ff00ff99a7 */ /* 0x0003e4000810043f */
[----:B-1----:R-:W-:-:S04]  /*5060*/  IMAD R0, R16, UR7, R15 ;  /* 0x0000000710007c24 */ /* 0x002fc8000f8e020f */
[----:B------:R-:W-:-:S04]  /*5070*/  VIADD R0, R0, -UR59 ;  /* 0x8000003b00007c36 */ /* 0x000fc80008000000 */
[C---:B------:R-:W-:Y:S02]  /*5080*/  VIADD R136, R0.reuse, UR19 ;  /* 0x0000001300887c36 */ /* 0x040fe40008000000 */
[----:B------:R-:W-:Y:S02]  /*5090*/  VIADD R138, R0, UR18 ;  /* 0x00000012008a7c36 */ /* 0x000fe40008000000 */
[--C-:B0-----:R-:W-:Y:S02]  /*50a0*/  IMAD.IADD R0, R136, 0x1, R21.reuse ;  /* 0x0000000188007824 */ /* 0x101fe400078e0215 */
[----:B------:R-:W-:Y:S01]  /*50b0*/  IMAD.IADD R2, R138, 0x1, R21 ;  /* 0x000000018a027824 */ /* 0x000fe200078e0215 */
[----:B------:R-:W-:Y:S06]  /*50c0*/  @!P2 BRA `(.L_x_941) ;  /* 0x000000000058a947 */ /* 0x000fec0003800000 */
[----:B------:R-:W-:Y:S01]  /*50d0*/  IMAD R15, R16, UR7, R21 ;  /* 0x00000007100f7c24 */ /* 0x000fe2000f8e0215 */
[----:B------:R-:W-:Y:S03]  /*50e0*/  BSSY B0, `(.L_x_942) ;  /* 0x0000011000007945 */ /* 0x000fe60003800000 */
[----:B------:R-:W-:-:S05]  /*50f0*/  VIADD R15, R15, -UR59 ;  /* 0x8000003b0f0f7c36 */ /* 0x000fca0008000000 */
[----:B------:R-:W-:-:S13]  /*5100*/  ISETP.GT.AND P2, PT, R15, -0x1, PT ;  /* 0xffffffff0f00780c */ /* 0x000fda0003f44270 */
[----:B------:R-:W-:Y:S05]  /*5110*/  @P2 BRA `(.L_x_943) ;  /* 0x0000000000202947 */ /* 0x000fea0003800000 */
[----:B------:R-:W-:Y:S01]  /*5120*/  IMAD.U32 R21, RZ, RZ, UR6 ;  /* 0x00000006ff157e24 */ /* 0x000fe2000f8e00ff */
[----:B------:R-:W-:-:S04]  /*5130*/  LOP3.LUT R15, RZ, R15, RZ, 0x33, !PT ;  /* 0x0000000fff0f7212 */ /* 0x000fc800078e33ff */
[----:B------:R-:W-:-:S13]  /*5140*/  ISETP.NE.AND P2, PT, R21, 0x1, PT ;  /* 0x000000011500780c */ /* 0x000fda0003f45270 */
[----:B------:R-:W0:Y:S02]  /*5150*/  @P2 LDC.64 R22, c[0x0][0x9e8] ;  /* 0x00027a00ff162b82 */ /* 0x000e240000000a00 */
[----:B0-----:R-:W-:-:S05]  /*5160*/  @P2 IMAD.HI.U32 R22, R15, R22, RZ ;  /* 0x000000160f162227 */ /* 0x001fca00078e00ff */
[----:B------:R-:W-:-:S04]  /*5170*/  @P2 SHF.R.U32.HI R15, RZ, R23, R22 ;  /* 0x00000017ff0f2219 */ /* 0x000fc80000011616 */
[----:B------:R-:W-:Y:S01]  /*5180*/  LOP3.LUT R15, RZ, R15, RZ, 0x33, !PT ;  /* 0x0000000fff0f7212 */ /* 0x000fe200078e33ff */
[----:B------:R-:W-:Y:S06]  /*5190*/  BRA `(.L_x_944) ;  /* 0x0000000000147947 */ /* 0x000fec0003800000 */
.L_x_943:
[----:B------:R-:W-:-:S05]  /*51a0*/  IMAD.U32 R21, RZ, RZ, UR6 ;  /* 0x00000006ff157e24 */ /* 0x000fca000f8e00ff */
[----:B------:R-:W-:-:S13]  /*51b0*/  ISETP.NE.AND P2, PT, R21, 0x1, PT ;  /* 0x000000011500780c */ /* 0x000fda0003f45270 */
[----:B------:R-:W0:Y:S02]  /*51c0*/  @P2 LDC.64 R22, c[0x0][0x9e8] ;  /* 0x00027a00ff162b82 */ /* 0x000e240000000a00 */
[----:B0-----:R-:W-:-:S05]  /*51d0*/  @P2 IMAD.HI.U32 R22, R15, R22, RZ ;  /* 0x000000160f162227 */ /* 0x001fca00078e00ff */
[----:B------:R-:W-:-:S07]  /*51e0*/  @P2 SHF.R.U32.HI R15, RZ, R23, R22 ;  /* 0x00000017ff0f2219 */ /* 0x000fce0000011616 */
.L_x_944:
[----:B------:R-:W-:Y:S05]  /*51f0*/  BSYNC B0 ;  /* 0x0000000000007941 */ /* 0x000fea0003800000 */
.L_x_942:
[----:B------:R-:W-:-:S05]  /*5200*/  IMAD R15, R15, R21, R140 ;  /* 0x000000150f0f7224 */ /* 0x000fca00078e028c */
[----:B------:R-:W-:Y:S02]  /*5210*/  VIADDMNMX R0, R15, R21, R0, PT ;  /* 0x000000150f007246 */ /* 0x000fe40003800100 */
[----:B------:R-:W-:-:S07]  /*5220*/  VIMNMX R2, R2, R15, !PT ;  /* 0x0000000f02027248 */ /* 0x000fce0007fe0100 */
.L_x_941:
[C---:B------:R-:W-:Y:S02]  /*5230*/  ISETP.GE.AND P2, PT, R149.reuse, 0x2, PT ;  /* 0x000000029500780c */ /* 0x040fe40003f46270 */
[C---:B------:R-:W-:Y:S02]  /*5240*/  ISETP.GE.AND P5, PT, R149.reuse, 0xa, PT ;  /* 0x0000000a9500780c */ /* 0x040fe40003fa6270 */
[----:B------:R-:W-:Y:S02]  /*5250*/  ISETP.GT.AND P3, PT, R2, 0x1, !P2 ;  /* 0x000000010200780c */ /* 0x000fe40005764270 */
[----:B------:R-:W-:Y:S02]  /*5260*/  P2R R139, PR, RZ, 0x20 ;  /* 0x00000020ff8b7803 */ /* 0x000fe40000000000 */
[----:B------:R-:W-:Y:S02]  /*5270*/  ISETP.LT.OR P4, PT, R0, 0x2, P3 ;  /* 0x000000020000780c */ /* 0x000fe40001f81670 */
[----:B------:R-:W-:-:S02]  /*5280*/  ISETP.GE.AND P3, PT, R149, 0x9, PT ;  /* 0x000000099500780c */ /* 0x000fc40003f66270 */
        /* <DEDUP_REMOVED lines=28> */
[----:B------:R-:W-:Y:S01]  /*5450*/  ISETP.GT.AND P4, PT, R2, 0x20, !P5 ;  /* 0x000000200200780c */ /* 0x000fe20006f84270 */
[----:B------:R-:W0:Y:S01]  /*5460*/  SHFL.IDX PT, R101, R14, 0x1, 0x1c1f ;  /* 0x003c1f000e657f89 */ /* 0x000e2200000e0000 */
        /* <DEDUP_REMOVED lines=61> */
[----:B------:R-:W-:-:S04]  /*5840*/  ISETP.LT.OR P4, PT, R0, 0x51, P4 ;  /* 0x000000510000780c */ /* 0x000fc80002781670 */
[----:B------:R-:W-:Y:S02]  /*5850*/  FSEL R93, R128, -INF , !P4 ;  /* 0xff800000805d7808 */ /* 0x000fe40006000000 */
[----:B------:R-:W-:-:S04]  /*5860*/  ISETP.GE.AND P4, PT, R149, 0x52, PT ;  /* 0x000000529500780c */ /* 0x000fc80003f86270 */
[----:B------:R-:W-:-:S04]  /*5870*/  ISETP.GT.AND P5, PT, R2, 0x51, !P4 ;  /* 0x000000510200780c */ /* 0x000fc800067a4270 */
[----:B------:R-:W-:-:S04]  /*5880*/  ISETP.LT.OR P5, PT, R0, 0x52, P5 ;  /* 0x000000520000780c */ /* 0x000fc80002fa1670 */
[----:B------:R-:W-:Y:S02]  /*5890*/  FSEL R129, R129, -INF , !P5 ;  /* 0xff80000081817808 */ /* 0x000fe40006800000 */
[----:B------:R-:W-:-:S04]  /*58a0*/  ISETP.GE.AND P5, PT, R149, 0x59, PT ;  /* 0x000000599500780c */ /* 0x000fc80003fa6270 */
[----:B------:R-:W-:-:S04]  /*58b0*/  ISETP.GT.AND P6, PT, R2, 0x58, !P5 ;  /* 0x000000580200780c */ /* 0x000fc80006fc4270 */
[----:B------:R-:W-:-:S04]  /*58c0*/  ISETP.LT.OR P6, PT, R0, 0x59, P6 ;  /* 0x000000590000780c */ /* 0x000fc800037c1670 */
[----:B------:R-:W-:Y:S02]  /*58d0*/  FSEL R89, R132, -INF , !P6 ;  /* 0xff80000084597808 */ /* 0x000fe40007000000 */
[----:B------:R-:W-:-:S04]  /*58e0*/  ISETP.GE.AND P6, PT, R149, 0x1, PT ;  /* 0x000000019500780c */ /* 0x000fc80003fc6270 */
[----:B------:R-:W-:Y:S02]  /*58f0*/  P2R R92, PR, RZ, 0x40 ;  /* 0x00000040ff5c7803 */ /* 0x000fe40000000000 */
[----:B------:R-:W-:-:S04]  /*5900*/  ISETP.GT.AND P6, PT, R2, RZ, !P6 ;  /* 0x000000ff0200720c */ /* 0x000fc800077c4270 */
[----:B------:R-:W-:-:S04]  /*5910*/  ISETP.LT.OR P6, PT, R0, 0x1, P6 ;  /* 0x000000010000780c */ /* 0x000fc800037c1670 */
[----:B------:R-:W-:Y:S02]  /*5920*/  FSEL R165, R88, -INF , !P6 ;  /* 0xff80000058a57808 */ /* 0x000fe40007000000 */
[----:B------:R-:W-:-:S04]  /*5930*/  ISETP.GE.AND P6, PT, R149, 0x5a, PT ;  /* 0x0000005a9500780c */ /* 0x000fc80003fc6270 */
[----:B------:R-:W-:Y:S02]  /*5940*/  P2R R128, PR, RZ, 0x40 ;  /* 0x00000040ff807803 */ /* 0x000fe40000000000 */
[----:B------:R-:W-:Y:S01]  /*5950*/  ISETP.GT.AND P6, PT, R2, 0x59, !P6 ;  /* 0x000000590200780c */ /* 0x000fe200077c4270 */
[----:B0-----:R-:W-:-:S03]  /*5960*/  IMAD.IADD R2, R138, 0x1, R101 ;  /* 0x000000018a027824 */ /* 0x001fc600078e0265 */
[----:B------:R-:W-:Y:S01]  /*5970*/  ISETP.LT.OR P6, PT, R0, 0x5a, P6 ;  /* 0x0000005a0000780c */ /* 0x000fe200037c1670 */
[----:B------:R-:W-:-:S03]  /*5980*/  IMAD.IADD R0, R136, 0x1, R101 ;  /* 0x0000000188007824 */ /* 0x000fc600078e0265 */
[----:B------:R-:W-:Y:S02]  /*5990*/  FSEL R133, R133, -INF , !P6 ;  /* 0xff80000085857808 */ /* 0x000fe40007000000 */
[----:B------:R-:W-:-:S13]  /*59a0*/  ISETP.NE.AND P6, PT, R161, RZ, PT ;  /* 0x000000ffa100720c */ /* 0x000fda0003fc5270 */
[----:B------:R-:W-:Y:S05]  /*59b0*/  @!P6 BRA `(.L_x_945) ;  /* 0x000000000058e947 */ /* 0x000fea0003800000 */
        /* <DEDUP_REMOVED lines=13> */
.L_x_947:
[----:B------:R-:W-:-:S05]  /*5a90*/  IMAD.U32 R22, RZ, RZ, UR6 ;  /* 0x00000006ff167e24 */ /* 0x000fca000f8e00ff */
[----:B------:R-:W-:-:S13]  /*5aa0*/  ISETP.NE.AND P6, PT, R22, 0x1, PT ;  /* 0x000000011600780c */ /* 0x000fda0003fc5270 */
[----:B------:R-:W0:Y:S02]  /*5ab0*/  @P6 LDC.64 R104, c[0x0][0x9e8] ;  /* 0x00027a00ff686b82 */ /* 0x000e240000000a00 */
[----:B0-----:R-:W-:-:S05]  /*5ac0*/  @P6 IMAD.HI.U32 R14, R101, R104, RZ ;  /* 0x00000068650e6227 */ /* 0x001fca00078e00ff */
[----:B------:R-:W-:-:S07]  /*5ad0*/  @P6 SHF.R.U32.HI R101, RZ, R105, R14 ;  /* 0x00000069ff656219 */ /* 0x000fce000001160e */
.L_x_948:
[----:B------:R-:W-:Y:S05]  /*5ae0*/  BSYNC B0 ;  /* 0x0000000000007941 */ /* 0x000fea0003800000 */
.L_x_946:
[----:B------:R-:W-:-:S05]  /*5af0*/  IMAD R101, R101, R22, R140 ;  /* 0x0000001665657224 */ /* 0x000fca00078e028c */
[----:B------:R-:W-:Y:S02]  /*5b00*/  VIADDMNMX R0, R101, R22, R0, PT ;  /* 0x0000001665007246 */ /* 0x000fe40003800100 */
[----:B------:R-:W-:-:S07]  /*5b10*/  VIMNMX R2, R2, R101, !PT ;  /* 0x0000006502027248 */ /* 0x000fce0007fe0100 */
.L_x_945:
[C---:B------:R-:W-:Y:S01]  /*5b20*/  ISETP.GT.AND P2, PT, R2.reuse, 0x1, !P2 ;  /* 0x000000010200780c */ /* 0x040fe20005744270 */
[----:B------:R-:W-:Y:S01]  /*5b30*/  UMOV UR5, UR4 ;  /* 0x0000000400057c82 */ /* 0x000fe20008000000 */
[----:B------:R-:W-:Y:S02]  /*5b40*/  ISETP.GT.AND P3, PT, R2, 0x8, !P3 ;  /* 0x000000080200780c */ /* 0x000fe40005f64270 */
        /* <DEDUP_REMOVED lines=38> */
[----:B------:R-:W-:Y:S02]  /*5db0*/  ISETP.GT.AND P2, PT, R2, 0x20, !P3 ;  /* 0x000000200200780c */ /* 0x000fe40005f44270 */
[----:B------:R-:W-:-:S02]  /*5dc0*/  FMNMX.FTZ R14, R23, R14, !PT ;  /* 0x0000000e170e7209 */ /* 0x000fc40007810000 */
[----:B------:R-:W-:Y:S02]  /*5dd0*/  ISETP.LT.OR P2, PT, R0, 0x21, P2 ;  /* 0x000000210000780c */ /* 0x000fe40001741670 */
[----:B------:R-:W-:Y:S02]  /*5de0*/  FMNMX.FTZ R14, R113, R14, !PT ;  /* 0x0000000e710e7209 */ /* 0x000fe40007810000 */
[----:B------:R-:W-:Y:S02]  /*5df0*/  FSEL R141, R106, -INF , !P2 ;  /* 0xff8000006a8d7808 */ /* 0x000fe40005000000 */
[----:B------:R-:W-:Y:S02]  /*5e00*/  ISETP.GT.AND P2, PT, R2, 0x21, !P6 ;  /* 0x000000210200780c */ /* 0x000fe40007744270 */
[----:B------:R-:W-:Y:S02]  /*5e10*/  ISETP.NE.AND P6, PT, R147, RZ, PT ;  /* 0x000000ff9300720c */ /* 0x000fe40003fc5270 */
        /* <DEDUP_REMOVED lines=19> */
[----:B------:R-:W-:Y:S02]  /*5f50*/  ISETP.GT.AND P2, PT, R2, 0x30, !P2 ;  /* 0x000000300200780c */ /* 0x000fe40005744270 */
[----:B------:R-:W-:Y:S02]  /*5f60*/  ISETP.NE.AND P3, PT, R124, RZ, PT ;  /* 0x000000ff7c00720c */ /* 0x000fe40003f65270 */
[----:B------:R-:W-:Y:S02]  /*5f70*/  ISETP.LT.OR P2, PT, R0, 0x31, P2 ;  /* 0x000000310000780c */ /* 0x000fe40001741670 */
[----:B------:R-:W-:Y:S02]  /*5f80*/  FMNMX.FTZ R14, R89, R14, !PT ;  /* 0x0000000e590e7209 */ /* 0x000fe40007810000 */
[----:B------:R-:W-:Y:S02]  /*5f90*/  FSEL R107, R114, -INF , !P2 ;  /* 0xff800000726b7808 */ /* 0x000fe40005000000 */
[----:B------:R-:W-:-:S02]  /*5fa0*/  ISETP.NE.AND P2, PT, R112, RZ, PT ;  /* 0x000000ff7000720c */ /* 0x000fc40003f45270 */
[----:B------:R-:W-:Y:S02]  /*5fb0*/  FMNMX.FTZ R22, R133, R14, !PT ;  /* 0x0000000e85167209 */ /* 0x000fe40007810000 */
[C---:B------:R-:W-:Y:S01]  /*5fc0*/  ISETP.GT.AND P2, PT, R2.reuse, 0x31, !P2 ;  /* 0x000000310200780c */ /* 0x040fe20005744270 */
[----:B------:R-:W0:Y:S01]  /*5fd0*/  LDC R14, c[0x0][0x988] ;  /* 0x00026200ff0e7b82 */ /* 0x000e220000000800 */
[----:B------:R-:W-:Y:S01]  /*5fe0*/  ISETP.GT.AND P4, PT, R2, 0x51, !P4 ;  /* 0x000000510200780c */ /* 0x000fe20006784270 */
[----:B------:R-:W1:Y:S01]  /*5ff0*/  SHFL.BFLY PT, R163, R22, 0x2, 0x1f ;  /* 0x0c401f0016a37f89 */ /* 0x000e6200000e0000 */
[C---:B------:R-:W-:Y:S02]  /*6000*/  ISETP.LT.OR P2, PT, R0.reuse, 0x32, P2 ;  /* 0x000000320000780c */ /* 0x040fe40001741670 */
[----:B------:R-:W-:Y:S02]  /*6010*/  ISETP.LT.OR P4, PT, R0, 0x52, P4 ;  /* 0x000000520000780c */ /* 0x000fe40002781670 */
[----:B------:R-:W-:-:S02]  /*6020*/  FSEL R115, R115, -INF , !P2 ;  /* 0xff80000073737808 */ /* 0x000fc40005000000 */
[----:B------:R-:W-:Y:S02]  /*6030*/  ISETP.NE.AND P2, PT, R150, RZ, PT ;  /* 0x000000ff9600720c */ /* 0x000fe40003f45270 */
[C---:B------:R-:W-:Y:S02]  /*6040*/  ISETP.GT.AND P5, PT, R2.reuse, 0x58, !P5 ;  /* 0x000000580200780c */ /* 0x040fe40006fa4270 */
[----:B------:R-:W-:Y:S02]  /*6050*/  ISETP.GT.AND P2, PT, R2, 0x38, !P2 ;  /* 0x000000380200780c */ /* 0x000fe40005744270 */
[----:B------:R-:W-:Y:S02]  /*6060*/  FSEL R131, R131, -INF , !P4 ;  /* 0xff80000083837808 */ /* 0x000fe40006000000 */
[C---:B------:R-:W-:Y:S02]  /*6070*/  ISETP.LT.OR P2, PT, R0.reuse, 0x39, P2 ;  /* 0x000000390000780c */ /* 0x040fe40001741670 */
[----:B------:R-:W-:-:S02]  /*6080*/  ISETP.LT.OR P5, PT, R0, 0x59, P5 ;  /* 0x000000590000780c */ /* 0x000fc40002fa1670 */
[----:B------:R-:W-:Y:S02]  /*6090*/  FSEL R111, R118, -INF , !P2 ;  /* 0xff800000766f7808 */ /* 0x000fe40005000000 */
[----:B------:R-:W-:Y:S02]  /*60a0*/  ISETP.NE.AND P2, PT, R116, RZ, PT ;  /* 0x000000ff7400720c */ /* 0x000fe40003f45270 */
[----:B-1----:R-:W-:Y:S02]  /*60b0*/  FMNMX.FTZ R88, R22, R163, !PT ;  /* 0x000000a316587209 */ /* 0x002fe40007810000 */
[----:B------:R-:W-:-:S03]  /*60c0*/  ISETP.GT.AND P2, PT, R2, 0x39, !P2 ;  /* 0x000000390200780c */ /* 0x000fc60005744270 */
[----:B------:R-:W1:Y:S01]  /*60d0*/  SHFL.BFLY PT, R163, R88, 0x1, 0x1f ;  /* 0x0c201f0058a37f89 */ /* 0x000e6200000e0000 */
[----:B------:R-:W-:-:S04]  /*60e0*/  ISETP.LT.OR P2, PT, R0, 0x3a, P2 ;  /* 0x0000003a0000780c */ /* 0x000fc80001741670 */
[----:B------:R-:W-:Y:S02]  /*60f0*/  FSEL R119, R119, -INF , !P2 ;  /* 0xff80000077777808 */ /* 0x000fe40005000000 */
[----:B------:R-:W-:-:S04]  /*6100*/  ISETP.NE.AND P2, PT, R152, RZ, PT ;  /* 0x000000ff9800720c */ /* 0x000fc80003f45270 */
[----:B------:R-:W-:-:S04]  /*6110*/  ISETP.GT.AND P2, PT, R2, 0x40, !P2 ;  /* 0x000000400200780c */ /* 0x000fc80005744270 */
[----:B------:R-:W-:-:S04]  /*6120*/  ISETP.LT.OR P2, PT, R0, 0x41, P2 ;  /* 0x000000410000780c */ /* 0x000fc80001741670 */
[----:B------:R-:W-:Y:S02]  /*6130*/  FSEL R153, R122, -INF , !P2 ;  /* 0xff8000007a997808 */ /* 0x000fe40005000000 */
[----:B------:R-:W-:Y:S02]  /*6140*/  ISETP.NE.AND P2, PT, R120, RZ, PT ;  /* 0x000000ff7800720c */ /* 0x000fe40003f45270 */
[----:B-1----:R-:W-:Y:S02]  /*6150*/  FMNMX.FTZ R163, R88, R163, !PT ;  /* 0x000000a358a37209 */ /* 0x002fe40007810000 */
[----:B------:R-:W-:-:S04]  /*6160*/  ISETP.GT.AND P2, PT, R2, 0x41, !P2 ;  /* 0x000000410200780c */ /* 0x000fc80005744270 */
[----:B------:R-:W-:-:S04]  /*6170*/  ISETP.LT.OR P2, PT, R0, 0x42, P2 ;  /* 0x000000420000780c */ /* 0x000fc80001741670 */
[----:B------:R-:W-:Y:S02]  /*6180*/  FSEL R123, R123, -INF , !P2 ;  /* 0xff8000007b7b7808 */ /* 0x000fe40005000000 */
[----:B------:R-:W-:-:S04]  /*6190*/  ISETP.NE.AND P2, PT, R154, RZ, PT ;  /* 0x000000ff9a00720c */ /* 0x000fc80003f45270 */
[----:B------:R-:W-:-:S04]  /*61a0*/  ISETP.GT.AND P2, PT, R2, 0x48, !P2 ;  /* 0x000000480200780c */ /* 0x000fc80005744270 */
[----:B------:R-:W-:-:S04]  /*61b0*/  ISETP.LT.OR P2, PT, R0, 0x49, P2 ;  /* 0x000000490000780c */ /* 0x000fc80001741670 */
[----:B------:R-:W-:Y:S02]  /*61c0*/  FSEL R157, R126, -INF , !P2 ;  /* 0xff8000007e9d7808 */ /* 0x000fe40005000000 */
[----:B------:R-:W-:-:S04]  /*61d0*/  ISETP.GT.AND P2, PT, R2, 0x49, !P3 ;  /* 0x000000490200780c */ /* 0x000fc80005f44270 */
[----:B------:R-:W-:-:S04]  /*61e0*/  ISETP.LT.OR P2, PT, R0, 0x4a, P2 ;  /* 0x0000004a0000780c */ /* 0x000fc80001741670 */
[----:B------:R-:W-:Y:S02]  /*61f0*/  FSEL R127, R127, -INF , !P2 ;  /* 0xff8000007f7f7808 */ /* 0x000fe40005000000 */
[----:B------:R-:W-:Y:S02]  /*6200*/  ISETP.GT.AND P2, PT, R2, 0x50, !P6 ;  /* 0x000000500200780c */ /* 0x000fe40007744270 */
[----:B------:R-:W-:Y:S01]  /*6210*/  ISETP.NE.AND P6, PT, R92, RZ, PT ;  /* 0x000000ff5c00720c */ /* 0x000fe20003fc5270 */
[----:B0-----:R-:W-:Y:S01]  /*6220*/  FMUL.FTZ R92, R163, R14 ;  /* 0x0000000ea35c7220 */ /* 0x001fe20000410000 */
[----:B------:R-:W-:-:S04]  /*6230*/  ISETP.LT.OR P2, PT, R0, 0x51, P2 ;  /* 0x000000510000780c */ /* 0x000fc80001741670 */
[----:B------:R-:W-:Y:S02]  /*6240*/  FSEL R159, R130, -INF , !P2 ;  /* 0xff800000829f7808 */ /* 0x000fe40005000000 */
[----:B------:R-:W-:Y:S02]  /*6250*/  ISETP.GT.AND P2, PT, R2, RZ, !P6 ;  /* 0x000000ff0200720c */ /* 0x000fe40007744270 */
[----:B------:R-:W-:Y:S02]  /*6260*/  ISETP.NE.AND P6, PT, R128, RZ, PT ;  /* 0x000000ff8000720c */ /* 0x000fe40003fc5270 */
[----:B------:R-:W-:Y:S02]  /*6270*/  ISETP.LT.OR P2, PT, R0, 0x1, P2 ;  /* 0x000000010000780c */ /* 0x000fe40001741670 */
[----:B------:R-:W-:Y:S02]  /*6280*/  ISETP.GT.AND P3, PT, R2, 0x59, !P6 ;  /* 0x000000590200780c */ /* 0x000fe40007764270 */
[----:B------:R-:W-:-:S02]  /*6290*/  FSEL R90, R90, -INF , !P2 ;  /* 0xff8000005a5a7808 */ /* 0x000fc40005000000 */
[----:B------:R-:W-:Y:S02]  /*62a0*/  FSETP.NEU.FTZ.AND P2, PT, R163, -INF , PT ;  /* 0xff800000a300780b */ /* 0x000fe40003f5d000 */
[----:B------:R-:W-:Y:S02]  /*62b0*/  FMNMX.FTZ R22, R90, R11, !PT ;  /* 0x0000000b5a167209 */ /* 0x000fe40007810000 */
[----:B------:R-:W-:Y:S02]  /*62c0*/  FSEL R92, R92, RZ, P2 ;  /* 0x000000ff5c5c7208 */ /* 0x000fe40001000000 */
[----:B------:R-:W-:Y:S02]  /*62d0*/  FMNMX.FTZ R22, R101, R22, !PT ;  /* 0x0000001665167209 */ /* 0x000fe40007810000 */
[----:B------:R-:W-:Y:S01]  /*62e0*/  ISETP.LT.OR P3, PT, R0, 0x5a, P3 ;  /* 0x0000005a0000780c */ /* 0x000fe20001f61670 */
[--C-:B------:R-:W-:Y:S01]  /*62f0*/  FFMA.FTZ R148, R151, R14, -R92.reuse ;  /* 0x0000000e97947223 */ /* 0x100fe2000001085c */
[----:B------:R-:W-:Y:S01]  /*6300*/  FMNMX.FTZ R22, R91, R22, !PT ;  /* 0x000000165b167209 */ /* 0x000fe20007810000 */
[-CC-:B------:R-:W-:Y:S01]  /*6310*/  FFMA.FTZ R150, R137, R14.reuse, -R92.reuse ;  /* 0x0000000e89967223 */ /* 0x180fe2000001085c */
[----:B------:R-:W-:Y:S01]  /*6320*/  FSEL R151, R134, -INF , !P5 ;  /* 0xff80000086977808 */ /* 0x000fe20006800000 */
[--C-:B------:R-:W-:Y:S01]  /*6330*/  FFMA.FTZ R142, R15, R14, -R92.reuse ;  /* 0x0000000e0f8e7223 */ /* 0x100fe2000001085c */
[----:B------:R-:W-:Y:S01]  /*6340*/  FMNMX.FTZ R22, R95, R22, !PT ;  /* 0x000000165f167209 */ /* 0x000fe20007810000 */
[-CC-:B------:R-:W-:Y:S01]  /*6350*/  FFMA.FTZ R138, R89, R14.reuse, -R92.reuse ;  /* 0x0000000e598a7223 */ /* 0x180fe2000001085c */
[----:B------:R-:W-:Y:S01]  /*6360*/  FSEL R135, R135, -INF , !P3 ;  /* 0xff80000087877808 */ /* 0x000fe20005800000 */
[--C-:B------:R-:W-:Y:S01]  /*6370*/  FFMA.FTZ R144, R23, R14, -R92.reuse ;  /* 0x0000000e17907223 */ /* 0x100fe2000001085c */
[----:B------:R-:W-:Y:S01]  /*6380*/  FMNMX.FTZ R22, R105, R22, !PT ;  /* 0x0000001669167209 */ /* 0x000fe20007810000 */
[-CC-:B------:R-:W-:Y:S01]  /*6390*/  FFMA.FTZ R23, R113, R14.reuse, -R92.reuse ;  /* 0x0000000e71177223 */ /* 0x180fe2000001085c */
[----:B------:R-:W-:Y:S01]  /*63a0*/  FSEL R2, R163, RZ, P2 ;  /* 0x000000ffa3027208 */ /* 0x000fe20001000000 */
[--C-:B------:R-:W-:Y:S01]  /*63b0*/  FFMA.FTZ R146, R97, R14, -R92.reuse ;  /* 0x0000000e61927223 */ /* 0x100fe2000001085c */
[----:B------:R-:W-:Y:S01]  /*63c0*/  FMNMX.FTZ R22, R99, R22, !PT ;  /* 0x0000001663167209 */ /* 0x000fe20007810000 */
[-CC-:B------:R-:W-:Y:S01]  /*63d0*/  FFMA.FTZ R140, R21, R14.reuse, -R92.reuse ;  /* 0x0000000e158c7223 */ /* 0x180fe2000001085c */
[--C-:B------:R-:W-:Y:S01]  /*63e0*/  FFMA.FTZ R136, R93, R14, -R92.reuse ;  /* 0x0000000e5d887223 */ /* 0x100fe2000001085c */
[----:B------:R-:W-:Y:S01]  /*63f0*/  FADD.FTZ R89, -R2, R3 ;  /* 0x0000000302597221 */ /* 0x000fe20000010100 */
        /* <DEDUP_REMOVED lines=39> */
[----:B------:R-:W-:Y:S04]  /*6670*/  MUFU.EX2 R154, R154 ;  /* 0x0000009a009a7308 */ /* 0x000fe80000000800 */
[----:B------:R-:W0:Y:S04]  /*6680*/  SHFL.BFLY PT, R137, R22, 0x2, 0x1f ;  /* 0x0c401f0016897f89 */ /* 0x000e2800000e0000 */
        /* <DEDUP_REMOVED lines=9> */
[----:B0-----:R-:W-:Y:S01]  /*6720*/  FMNMX.FTZ R15, R137, R0, !PT ;  /* 0x00000000890f7209 */ /* 0x001fe20007810000 */
[----:B------:R-:W-:-:S03]  /*6730*/  FMUL.FTZ R0, R89, R14 ;  /* 0x0000000e59007220 */ /* 0x000fc60000410000 */
[C---:B------:R-:W-:Y:S01]  /*6740*/  FSETP.NEU.FTZ.AND P2, PT, R15.reuse, -INF , PT ;  /* 0xff8000000f00780b */ /* 0x040fe20003f5d000 */
[CC--:B------:R-:W-:Y:S02]  /*6750*/  FMUL.FTZ R2, R15.reuse, R14.reuse ;  /* 0x0000000e0f027220 */ /* 0x0c0fe40000410000 */
[----:B------:R-:W0:Y:S03]  /*6760*/  MUFU.EX2 R0, R0 ;  /* 0x0000000000007308 */ /* 0x000e260000000800 */
[----:B------:R-:W-:Y:S02]  /*6770*/  FSEL R92, R2, RZ, P2 ;  /* 0x000000ff025c7208 */ /* 0x000fe40001000000 */
[----:B------:R-:W-:Y:S02]  /*6780*/  FSEL R2, R15, RZ, P2 ;  /* 0x000000ff0f027208 */ /* 0x000fe40001000000 */
[----:B------:R-:W-:Y:S01]  /*6790*/  ISETP.GT.AND P2, PT, R20, R13, PT ;  /* 0x0000000d1400720c */ /* 0x000fe20003f44270 */
[-CC-:B------:R-:W-:Y:S01]  /*67a0*/  FFMA.FTZ R89, R90, R14.reuse, -R92.reuse ;  /* 0x0000000e5a597223 */ /* 0x180fe2000001085c */
[-CC-:B------:R-:W-:Y:S01]  /*67b0*/  FFMA.FTZ R88, R101, R14.reuse, -R92.reuse ;  /* 0x0000000e65587223 */ /* 0x180fe2000001085c */
[----:B------:R-:W-:Y:S01]  /*67c0*/  FADD.FTZ R11, -R2, R11 ;  /* 0x0000000b020b7221 */ /* 0x000fe20000010100 */
[-CC-:B------:R-:W-:Y:S01]  /*67d0*/  FFMA.FTZ R22, R91, R14.reuse, -R92.reuse ;  /* 0x0000000e5b167223 */ /* 0x180fe2000001085c */
[-CC-:B------:R-:W-:Y:S01]  /*67e0*/  FFMA.FTZ R95, R95, R14.reuse, -R92.reuse ;  /* 0x0000000e5f5f7223 */ /* 0x180fe2000001085c */
[-CC-:B------:R-:W-:Y:S01]  /*67f0*/  FFMA.FTZ R105, R105, R14.reuse, -R92.reuse ;  /* 0x0000000e69697223 */ /* 0x180fe2000001085c */
[-C--:B------:R-:W-:Y:S01]  /*6800*/  FMUL.FTZ R11, R11, R14.reuse ;  /* 0x0000000e0b0b7220 */ /* 0x080fe20000410000 */
[----:B------:R-:W-:Y:S01]  /*6810*/  MUFU.EX2 R89, R89 ;  /* 0x0000005900597308 */ /* 0x000fe20000000800 */
[--C-:B------:R-:W-:Y:S01]  /*6820*/  FFMA.FTZ R99, R99, R14, -R92.reuse ;  /* 0x0000000e63637223 */ /* 0x100fe2000001085c */
[----:B0-----:R-:W-:Y:S01]  /*6830*/  FFMA.FTZ R91, R0, R8, R165 ;  /* 0x00000008005b7223 */ /* 0x001fe200000100a5 */
[-CC-:B------:R-:W-:Y:S01]  /*6840*/  FFMA.FTZ R139, R139, R14.reuse, -R92.reuse ;  /* 0x0000000e8b8b7223 */ /* 0x180fe2000001085c */
[-CC-:B------:R-:W-:Y:S01]  /*6850*/  FFMA.FTZ R103, R103, R14.reuse, -R92.reuse ;  /* 0x0000000e67677223 */ /* 0x180fe2000001085c */
[-CC-:B------:R-:W-:Y:S01]  /*6860*/  FFMA.FTZ R141, R141, R14.reuse, -R92.reuse ;  /* 0x0000000e8d8d7223 */ /* 0x180fe2000001085c */
[----:B------:R-:W-:Y:S01]  /*6870*/  FADD.FTZ R91, R156, R91 ;  /* 0x0000005b9c5b7221 */ /* 0x000fe20000010000 */
[-CC-:B------:R-:W-:Y:S01]  /*6880*/  FFMA.FTZ R143, R143, R14.reuse, -R92.reuse ;  /* 0x0000000e8f8f7223 */ /* 0x180fe2000001085c */
[----:B------:R0:W1:Y:S01]  /*6890*/  MUFU.EX2 R2, R11 ;  /* 0x0000000b00027308 */ /* 0x0000620000000800 */
[-CC-:B------:R-:W-:Y:S01]  /*68a0*/  FFMA.FTZ R147, R147, R14.reuse, -R92.reuse ;  /* 0x0000000e93937223 */ /* 0x180fe2000001085c */
[----:B------:R-:W-:Y:S01]  /*68b0*/  FADD.FTZ R8, R158, R91 ;  /* 0x0000005b9e087221 */ /* 0x000fe20000010000 */
[-CC-:B------:R-:W-:Y:S01]  /*68c0*/  FFMA.FTZ R149, R149, R14.reuse, -R92.reuse ;  /* 0x0000000e95957223 */ /* 0x180fe2000001085c */
[-CC-:B------:R-:W-:Y:S01]  /*68d0*/  FFMA.FTZ R107, R107, R14.reuse, -R92.reuse ;  /* 0x0000000e6b6b7223 */ /* 0x180fe2000001085c */
[-C--:B------:R-:W-:Y:S01]  /*68e0*/  FFMA.FTZ R115, R115, R14.reuse, -R92 ;  /* 0x0000000e73737223 */ /* 0x080fe2000001085c */
[----:B------:R-:W-:Y:S01]  /*68f0*/  FADD.FTZ R91, R167, R8 ;  /* 0x00000008a75b7221 */ /* 0x000fe20000010000 */
[-CC-:B------:R-:W-:Y:S01]  /*6900*/  FFMA.FTZ R111, R111, R14.reuse, -R92.reuse ;  /* 0x0000000e6f6f7223 */ /* 0x180fe2000001085c */
[----:B------:R-:W2:Y:S01]  /*6910*/  MUFU.EX2 R88, R88 ;  /* 0x0000005800587308 */ /* 0x000ea20000000800 */
[----:B------:R-:W-:Y:S01]  /*6920*/  FFMA.FTZ R119, R119, R14, -R92 ;  /* 0x0000000e77777223 */ /* 0x000fe2000001085c */
[----:B------:R-:W-:Y:S01]  /*6930*/  FADD.FTZ R8, R152, R91 ;  /* 0x0000005b98087221 */ /* 0x000fe20000010000 */
[----:B------:R-:W-:-:S02]  /*6940*/  IMAD.U32 R90, RZ, RZ, UR11 ;  /* 0x0000000bff5a7e24 */ /* 0x000fc4000f8e00ff */
[-CC-:B------:R-:W-:Y:S01]  /*6950*/  FFMA.FTZ R153, R153, R14.reuse, -R92.reuse ;  /* 0x0000000e99997223 */ /* 0x180fe2000001085c */
[-C--:B------:R-:W-:Y:S01]  /*6960*/  FFMA.FTZ R123, R123, R14.reuse, -R92 ;  /* 0x0000000e7b7b7223 */ /* 0x080fe2000001085c */
[----:B0-----:R-:W-:Y:S01]  /*6970*/  FADD.FTZ R11, R169, R8 ;  /* 0x00000008a90b7221 */ /* 0x001fe20000010000 */
[----:B------:R-:W-:Y:S01]  /*6980*/  @!P1 VIADD R90, R90, 0x2a860 ;  /* 0x0002a8605a5a9836 */ /* 0x000fe20000000000 */
[----:B------:R-:W0:Y:S01]  /*6990*/  MUFU.EX2 R22, R22 ;  /* 0x0000001600167308 */ /* 0x000e220000000800 */
[----:B-1----:R-:W-:Y:S01]  /*69a0*/  FFMA.FTZ R5, R2, R5, R89 ;  /* 0x0000000502057223 */ /* 0x002fe20000010059 */
[----:B------:R-:W-:Y:S01]  /*69b0*/  FADD.FTZ R8, R154, R11 ;  /* 0x0000000b9a087221 */ /* 0x000fe20000010000 */
[-C--:B------:R-:W-:Y:S01]  /*69c0*/  FFMA.FTZ R157, R157, R14.reuse, -R92 ;  /* 0x0000000e9d9d7223 */ /* 0x080fe2000001085c */
[----:B------:R-:W-:Y:S01]  /*69d0*/  @!P1 PRMT R90, RZ, 0x654, R90 ;  /* 0x00000654ff5a9816 */ /* 0x000fe2000000005a */
[-C--:B------:R-:W-:Y:S01]  /*69e0*/  FFMA.FTZ R127, R127, R14.reuse, -R92 ;  /* 0x0000000e7f7f7223 */ /* 0x080fe2000001085c */
[----:B------:R-:W-:Y:S01]  /*69f0*/  FADD.FTZ R11, R155, R8 ;  /* 0x000000089b0b7221 */ /* 0x000fe20000010000 */
[-CC-:B------:R-:W-:Y:S01]  /*6a00*/  FFMA.FTZ R159, R159, R14.reuse, -R92.reuse ;  /* 0x0000000e9f9f7223 */ /* 0x180fe2000001085c */
[----:B------:R-:W1:Y:S01]  /*6a10*/  MUFU.EX2 R95, R95 ;  /* 0x0000005f005f7308 */ /* 0x000e620000000800 */
[----:B--2---:R-:W-:Y:S01]  /*6a20*/  FADD.FTZ R5, R88, R5 ;  /* 0x0000000558057221 */ /* 0x004fe20000010000 */
[----:B------:R-:W-:Y:S01]  /*6a30*/  FADD.FTZ R8, R148, R11 ;  /* 0x0000000b94087221 */ /* 0x000fe20000010000 */
[----:B------:R2:W-:Y:S01]  /*6a40*/  @!P1 SYNCS.ARRIVE.TRANS64.RED.A1T0 RZ, [R90+URZ], RZ ;  /* 0x000000ff5aff99a7 */ /* 0x0005e2000810043f */
[-CC-:B------:R-:W-:Y:S01]  /*6a50*/  FFMA.FTZ R131, R131, R14.reuse, -R92.reuse ;  /* 0x0000000e83837223 */ /* 0x180fe2000001085c */
[-C--:B------:R-:W-:Y:S01]  /*6a60*/  FFMA.FTZ R151, R151, R14.reuse, -R92 ;  /* 0x0000000e97977223 */ /* 0x080fe2000001085c */
[----:B------:R-:W-:Y:S01]  /*6a70*/  FADD.FTZ R11, R145, R8 ;  /* 0x00000008910b7221 */ /* 0x000fe20000010000 */
[----:B------:R-:W-:Y:S01]  /*6a80*/  FFMA.FTZ R92, R135, R14, -R92 ;  /* 0x0000000e875c7223 */ /* 0x000fe2000001085c */
[----:B------:R-:W3:Y:S01]  /*6a90*/  MUFU.EX2 R94, R105 ;  /* 0x00000069005e7308 */ /* 0x000ee20000000800 */
[----:B0-----:R-:W-:Y:S01]  /*6aa0*/  FADD.FTZ R5, R22, R5 ;  /* 0x0000000516057221 */ /* 0x001fe20000010000 */
[----:B------:R-:W-:Y:S01]  /*6ab0*/  FADD.FTZ R8, R150, R11 ;  /* 0x0000000b96087221 */ /* 0x000fe20000010000 */
[----:B------:R-:W-:Y:S01]  /*6ac0*/  F2FP.BF16.F32.PACK_AB R154, R155, R154 ;  /* 0x0000009a9b9a723e */ /* 0x000fe200000010ff */
[----:B------:R-:W-:Y:S01]  /*6ad0*/  VIADD R20, R20, 0xffffffff ;  /* 0xffffffff14147836 */ /* 0x000fe20000000000 */
[----:B------:R-:W-:Y:S01]  /*6ae0*/  F2FP.BF16.F32.PACK_AB R148, R145, R148 ;  /* 0x000000949194723e */ /* 0x000fe200000010ff */
[----:B------:R-:W-:Y:S01]  /*6af0*/  FADD.FTZ R11, R109, R8 ;  /* 0x000000086d0b7221 */ /* 0x000fe20000010000 */
[----:B------:R-:W-:Y:S01]  /*6b00*/  F2FP.BF16.F32.PACK_AB R156, R156, R165 ;  /* 0x000000a59c9c723e */ /* 0x000fe200000010ff */
[----:B------:R-:W0:Y:S01]  /*6b10*/  MUFU.EX2 R99, R99 ;  /* 0x0000006300637308 */ /* 0x000e220000000800 */
[----:B-1----:R-:W-:Y:S01]  /*6b20*/  FADD.FTZ R5, R95, R5 ;  /* 0x000000055f057221 */ /* 0x002fe20000010000 */
[----:B------:R-:W-:Y:S01]  /*6b30*/  FADD.FTZ R8, R144, R11 ;  /* 0x0000000b90087221 */ /* 0x000fe20000010000 */
[----:B------:R-:W-:-:S02]  /*6b40*/  F2FP.BF16.F32.PACK_AB R158, R167, R158 ;  /* 0x0000009ea79e723e */ /* 0x000fc400000010ff */
[----:B------:R-:W-:Y:S01]  /*6b50*/  F2FP.BF16.F32.PACK_AB R152, R169, R152 ;  /* 0x00000098a998723e */ /* 0x000fe200000010ff */
[----:B------:R-:W-:Y:S01]  /*6b60*/  FADD.FTZ R11, R23, R8 ;  /* 0x00000008170b7221 */ /* 0x000fe20000010000 */
[----:B------:R-:W-:Y:S01]  /*6b70*/  F2FP.BF16.F32.PACK_AB R150, R109, R150 ;  /* 0x000000966d96723e */ /* 0x000fe200000010ff */
[----:B------:R-:W1:Y:S01]  /*6b80*/  MUFU.EX2 R96, R139 ;  /* 0x0000008b00607308 */ /* 0x000e620000000800 */
[----:B---3--:R-:W-:Y:S01]  /*6b90*/  FADD.FTZ R5, R94, R5 ;  /* 0x000000055e057221 */ /* 0x008fe20000010000 */
[----:B------:R-:W-:-:S06]  /*6ba0*/  F2FP.BF16.F32.PACK_AB R144, R23, R144 ;  /* 0x000000901790723e */ /* 0x000fcc00000010ff */
[----:B------:R-:W3:Y:S01]  /*6bb0*/  MUFU.EX2 R103, R103 ;  /* 0x0000006700677308 */ /* 0x000ee20000000800 */
[----:B0-----:R-:W-:-:S07]  /*6bc0*/  FADD.FTZ R5, R99, R5 ;  /* 0x0000000563057221 */ /* 0x001fce0000010000 */
[----:B------:R-:W0:Y:S01]  /*6bd0*/  MUFU.EX2 R98, R141 ;  /* 0x0000008d00627308 */ /* 0x000e220000000800 */
[----:B-1----:R-:W-:-:S07]  /*6be0*/  FADD.FTZ R5, R96, R5 ;  /* 0x0000000560057221 */ /* 0x002fce0000010000 */
[----:B------:R-:W1:Y:S01]  /*6bf0*/  MUFU.EX2 R143, R143 ;  /* 0x0000008f008f7308 */ /* 0x000e620000000800 */
[C---:B---3--:R-:W-:Y:S01]  /*6c00*/  FADD.FTZ R5, R103.reuse, R5 ;  /* 0x0000000567057221 */ /* 0x048fe20000010000 */
[----:B------:R-:W-:-:S06]  /*6c10*/  F2FP.BF16.F32.PACK_AB R155, R103, R96 ;  /* 0x00000060679b723e */ /* 0x000fcc00000010ff */
[----:B------:R-:W3:Y:S01]  /*6c20*/  MUFU.EX2 R100, R147 ;  /* 0x0000009300647308 */ /* 0x000ee20000000800 */
[----:B0-----:R-:W-:-:S07]  /*6c30*/  FADD.FTZ R5, R98, R5 ;  /* 0x0000000562057221 */ /* 0x001fce0000010000 */
[----:B------:R0:W4:Y:S01]  /*6c40*/  MUFU.EX2 R101, R149 ;  /* 0x0000009500657308 */ /* 0x0001220000000800 */
[----:B-1----:R-:W-:-:S07]  /*6c50*/  FADD.FTZ R5, R143, R5 ;  /* 0x000000058f057221 */ /* 0x002fce0000010000 */
[----:B------:R-:W1:Y:S01]  /*6c60*/  MUFU.EX2 R102, R107 ;  /* 0x0000006b00667308 */ /* 0x000e620000000800 */
[----:B---3--:R-:W-:Y:S01]  /*6c70*/  FADD.FTZ R5, R100, R5 ;  /* 0x0000000564057221 */ /* 0x008fe20000010000 */
[----:B0-----:R-:W-:-:S06]  /*6c80*/  F2FP.BF16.F32.PACK_AB R149, R143, R98 ;  /* 0x000000628f95723e */ /* 0x001fcc00000010ff */
[----:B------:R-:W0:Y:S01]  /*6c90*/  MUFU.EX2 R115, R115 ;  /* 0x0000007300737308 */ /* 0x000e220000000800 */
[----:B----4-:R-:W-:-:S07]  /*6ca0*/  FADD.FTZ R5, R101, R5 ;  /* 0x0000000565057221 */ /* 0x010fce0000010000 */
[----:B------:R-:W3:Y:S01]  /*6cb0*/  MUFU.EX2 R146, R146 ;  /* 0x0000009200927308 */ /* 0x000ee20000000800 */
[----:B-1----:R-:W-:-:S07]  /*6cc0*/  FADD.FTZ R5, R102, R5 ;  /* 0x0000000566057221 */ /* 0x002fce0000010000 */
[----:B------:R-:W1:Y:S01]  /*6cd0*/  MUFU.EX2 R104, R111 ;  /* 0x0000006f00687308 */ /* 0x000e620000000800 */
[C---:B0-----:R-:W-:Y:S01]  /*6ce0*/  FADD.FTZ R5, R115.reuse, R5 ;  /* 0x0000000573057221 */ /* 0x041fe20000010000 */
[----:B------:R-:W-:-:S06]  /*6cf0*/  F2FP.BF16.F32.PACK_AB R145, R115, R102 ;  /* 0x000000667391723e */ /* 0x000fcc00000010ff */
[----:B------:R-:W0:Y:S01]  /*6d00*/  MUFU.EX2 R97, R97 ;  /* 0x0000006100617308 */ /* 0x000e220000000800 */
[----:B---3--:R-:W-:-:S07]  /*6d10*/  FADD.FTZ R8, R146, R11 ;  /* 0x0000000b92087221 */ /* 0x008fce0000010000 */
[----:B------:R-:W3:Y:S01]  /*6d20*/  MUFU.EX2 R119, R119 ;  /* 0x0000007700777308 */ /* 0x000ee20000000800 */
[----:B-1----:R-:W-:-:S07]  /*6d30*/  FADD.FTZ R5, R104, R5 ;  /* 0x0000000568057221 */ /* 0x002fce0000010000 */
[----:B------:R-:W1:Y:S01]  /*6d40*/  MUFU.EX2 R140, R140 ;  /* 0x0000008c008c7308 */ /* 0x000e620000000800 */
[C---:B0-----:R-:W-:Y:S01]  /*6d50*/  FADD.FTZ R11, R97.reuse, R8 ;  /* 0x00000008610b7221 */ /* 0x041fe20000010000 */
[----:B------:R-:W-:-:S06]  /*6d60*/  F2FP.BF16.F32.PACK_AB R146, R97, R146 ;  /* 0x000000926192723e */ /* 0x000fcc00000010ff */
[----:B------:R0:W4:Y:S01]  /*6d70*/  MUFU.EX2 R106, R153 ;  /* 0x00000099006a7308 */ /* 0x0001220000000800 */
[C---:B---3--:R-:W-:Y:S01]  /*6d80*/  FADD.FTZ R5, R119.reuse, R5 ;  /* 0x0000000577057221 */ /* 0x048fe20000010000 */
[----:B------:R-:W-:-:S06]  /*6d90*/  F2FP.BF16.F32.PACK_AB R147, R119, R104 ;  /* 0x000000687793723e */ /* 0x000fcc00000010ff */
[----:B------:R-:W3:Y:S01]  /*6da0*/  MUFU.EX2 R21, R21 ;  /* 0x0000001500157308 */ /* 0x000ee20000000800 */
[----:B-1----:R-:W-:Y:S01]  /*6db0*/  FADD.FTZ R8, R140, R11 ;  /* 0x0000000b8c087221 */ /* 0x002fe20000010000 */
[----:B0-----:R-:W-:-:S06]  /*6dc0*/  F2FP.BF16.F32.PACK_AB R153, R99, R94 ;  /* 0x0000005e6399723e */ /* 0x001fcc00000010ff */
[----:B------:R-:W0:Y:S01]  /*6dd0*/  MUFU.EX2 R123, R123 ;  /* 0x0000007b007b7308 */ /* 0x000e220000000800 */
[----:B----4-:R-:W-:-:S07]  /*6de0*/  FADD.FTZ R5, R106, R5 ;  /* 0x000000056a057221 */ /* 0x010fce0000010000 */
[----:B------:R-:W1:Y:S01]  /*6df0*/  MUFU.EX2 R142, R142 ;  /* 0x0000008e008e7308 */ /* 0x000e620000000800 */
[C---:B---3--:R-:W-:Y:S01]  /*6e00*/  FADD.FTZ R11, R21.reuse, R8 ;  /* 0x00000008150b7221 */ /* 0x048fe20000010000 */
[----:B------:R-:W-:Y:S01]  /*6e10*/  F2FP.BF16.F32.PACK_AB R140, R21, R140 ;  /* 0x0000008c158c723e */ /* 0x000fe200000010ff */
[----:B------:R-:W-:-:S05]  /*6e20*/  IMAD.MOV.U32 R21, RZ, RZ, R4 ;  /* 0x000000ffff157224 */ /* 0x000fca00078e0004 */
[----:B--2---:R2:W3:Y:S01]  /*6e30*/  MUFU.EX2 R90, R157 ;  /* 0x0000009d005a7308 */ /* 0x0044e20000000800 */
[C---:B0-----:R-:W-:Y:S01]  /*6e40*/  FADD.FTZ R5, R123.reuse, R5 ;  /* 0x000000057b057221 */ /* 0x041fe20000010000 */
[----:B------:R-:W-:-:S06]  /*6e50*/  F2FP.BF16.F32.PACK_AB R141, R123, R106 ;  /* 0x0000006a7b8d723e */ /* 0x000fcc00000010ff */
[----:B------:R-:W0:Y:S01]  /*6e60*/  MUFU.EX2 R113, R113 ;  /* 0x0000007100717308 */ /* 0x000e220000000800 */
[----:B-1----:R-:W-:Y:S01]  /*6e70*/  FADD.FTZ R8, R142, R11 ;  /* 0x0000000b8e087221 */ /* 0x002fe20000010000 */
[----:B--2---:R-:W-:-:S06]  /*6e80*/  F2FP.BF16.F32.PACK_AB R157, R88, R89 ;  /* 0x00000059589d723e */ /* 0x004fcc00000010ff */
[----:B------:R-:W1:Y:S01]  /*6e90*/  MUFU.EX2 R127, R127 ;  /* 0x0000007f007f7308 */ /* 0x000e620000000800 */
[----:B---3--:R-:W-:-:S07]  /*6ea0*/  FADD.FTZ R5, R90, R5 ;  /* 0x000000055a057221 */ /* 0x008fce0000010000 */
[----:B------:R-:W2:Y:S01]  /*6eb0*/  MUFU.EX2 R136, R136 ;  /* 0x0000008800887308 */ /* 0x000ea20000000800 */
[C---:B0-----:R-:W-:Y:S01]  /*6ec0*/  FADD.FTZ R11, R113.reuse, R8 ;  /* 0x00000008710b7221 */ /* 0x041fe20000010000 */
[----:B------:R-:W-:-:S06]  /*6ed0*/  F2FP.BF16.F32.PACK_AB R142, R113, R142 ;  /* 0x0000008e718e723e */ /* 0x000fcc00000010ff */
[----:B------:R0:W3:Y:S01]  /*6ee0*/  MUFU.EX2 R108, R159 ;  /* 0x0000009f006c7308 */ /* 0x0000e20000000800 */
[C---:B-1----:R-:W-:Y:S01]  /*6ef0*/  FADD.FTZ R5, R127.reuse, R5 ;  /* 0x000000057f057221 */ /* 0x042fe20000010000 */
[----:B------:R-:W-:-:S06]  /*6f00*/  F2FP.BF16.F32.PACK_AB R143, R127, R90 ;  /* 0x0000005a7f8f723e */ /* 0x000fcc00000010ff */
[----:B------:R-:W1:Y:S01]  /*6f10*/  MUFU.EX2 R93, R93 ;  /* 0x0000005d005d7308 */ /* 0x000e620000000800 */
[----:B--2---:R-:W-:Y:S01]  /*6f20*/  FADD.FTZ R8, R136, R11 ;  /* 0x0000000b88087221 */ /* 0x004fe20000010000 */
[----:B0-----:R-:W-:-:S06]  /*6f30*/  F2FP.BF16.F32.PACK_AB R159, R95, R22 ;  /* 0x000000165f9f723e */ /* 0x001fcc00000010ff */
[----:B------:R-:W0:Y:S01]  /*6f40*/  MUFU.EX2 R131, R131 ;  /* 0x0000008300837308 */ /* 0x000e220000000800 */
[----:B---3--:R-:W-:-:S07]  /*6f50*/  FADD.FTZ R5, R108, R5 ;  /* 0x000000056c057221 */ /* 0x008fce0000010000 */
[----:B------:R-:W2:Y:S01]  /*6f60*/  MUFU.EX2 R138, R138 ;  /* 0x0000008a008a7308 */ /* 0x000ea20000000800 */
[C---:B-1----:R-:W-:Y:S01]  /*6f70*/  FADD.FTZ R11, R93.reuse, R8 ;  /* 0x000000085d0b7221 */ /* 0x042fe20000010000 */
[----:B------:R-:W-:-:S06]  /*6f80*/  F2FP.BF16.F32.PACK_AB R136, R93, R136 ;  /* 0x000000885d88723e */ /* 0x000fcc00000010ff */
[----:B------:R1:W3:Y:S01]  /*6f90*/  MUFU.EX2 R110, R151 ;  /* 0x00000097006e7308 */ /* 0x0002e20000000800 */
[C---:B0-----:R-:W-:Y:S01]  /*6fa0*/  FADD.FTZ R5, R131.reuse, R5 ;  /* 0x0000000583057221 */ /* 0x041fe20000010000 */
[----:B------:R-:W-:-:S06]  /*6fb0*/  F2FP.BF16.F32.PACK_AB R137, R131, R108 ;  /* 0x0000006c8389723e */ /* 0x000fcc00000010ff */
[----:B------:R-:W0:Y:S01]  /*6fc0*/  MUFU.EX2 R3, R3 ;  /* 0x0000000300037308 */ /* 0x000e220000000800 */
[----:B--2---:R-:W-:Y:S01]  /*6fd0*/  FADD.FTZ R8, R138, R11 ;  /* 0x0000000b8a087221 */ /* 0x004fe20000010000 */
[----:B-1----:R-:W-:Y:S01]  /*6fe0*/  F2FP.BF16.F32.PACK_AB R151, R101, R100 ;  /* 0x000000646597723e */ /* 0x002fe200000010ff */
[----:B------:R-:W-:-:S05]  /*6ff0*/  IMAD.MOV.U32 R11, RZ, RZ, R15 ;  /* 0x000000ffff0b7224 */ /* 0x000fca00078e000f */
[----:B------:R-:W1:Y:S01]  /*7000*/  MUFU.EX2 R92, R92 ;  /* 0x0000005c005c7308 */ /* 0x000e620000000800 */
[----:B---3--:R-:W-:Y:S01]  /*7010*/  FADD.FTZ R5, R110, R5 ;  /* 0x000000056e057221 */ /* 0x008fe20000010000 */
[C---:B0-----:R-:W-:Y:S01]  /*7020*/  FADD.FTZ R8, R3.reuse, R8 ;  /* 0x0000000803087221 */ /* 0x041fe20000010000 */
[----:B------:R-:W-:Y:S01]  /*7030*/  F2FP.BF16.F32.PACK_AB R138, R3, R138 ;  /* 0x0000008a038a723e */ /* 0x000fe200000010ff */
[----:B------:R-:W-:Y:S02]  /*7040*/  IMAD.MOV.U32 R3, RZ, RZ, R163 ;  /* 0x000000ffff037224 */ /* 0x000fe400078e00a3 */
[C---:B-1----:R-:W-:Y:S01]  /*7050*/  FADD.FTZ R5, R92.reuse, R5 ;  /* 0x000000055c057221 */ /* 0x042fe20000010000 */
[----:B------:R-:W-:Y:S01]  /*7060*/  F2FP.BF16.F32.PACK_AB R139, R92, R110 ;  /* 0x0000006e5c8b723e */ /* 0x000fe200000010ff */
[----:B------:R-:W-:Y:S06]  /*7070*/  @P2 BRA `(.L_x_949) ;  /* 0xffffffd000c02947 */ /* 0x000fec000383ffff */
[----:B------:R-:W-:Y:S02]  /*7080*/  IMAD.MOV.U32 R11, RZ, RZ, R15 ;  /* 0x000000ffff0b7224 */ /* 0x000fe400078e000f */
[----:B------:R-:W-:-:S07]  /*7090*/  IMAD.MOV.U32 R3, RZ, RZ, R163 ;  /* 0x000000ffff037224 */ /* 0x000fce00078e00a3 */
.L_x_932:
[----:B------:R-:W0:Y:S01]  /*70a0*/  LDC R160, c[0x0][0x448] ;  /* 0x00011200ffa07b82 */ /* 0x000e220000000800 */
[----:B------:R-:W-:-:S07]  /*70b0*/  UIADD3 UR59, -UR59, 0x1, URZ ;  /* 0x000000013b3b7890 */ /* 0x000fce000fffe13f */
[----:B------:R-:W1:Y:S08]  /*70c0*/  S2UR UR5, SR_CTAID.X ;  /* 0x00000000000579c3 */ /* 0x000e700000002500 */
[----:B------:R-:W2:Y:S01]  /*70d0*/  LDC R13, c[0x0][0x9e4] ;  /* 0x00027900ff0d7b82 */ /* 0x000ea20000000800 */
[----:B0-----:R-:W-:-:S07]  /*70e0*/  ISETP.NE.AND P2, PT, R160, 0x1, PT ;  /* 0x00000001a000780c */ /* 0x001fce0003f45270 */
[----:B------:R-:W0:Y:S01]  /*70f0*/  LDC R23, c[0x0][0x2f0] ;  /* 0x0000bc00ff177b82 */ /* 0x000e220000000800 */
[----:B-1----:R-:W-:-:S07]  /*7100*/  ULEA UR5, UR5, 0x7f, 0x7 ;  /* 0x0000007f05057891 */ /* 0x002fce000f8e383f */
[----:B------:R-:W1:Y:S01]  /*7110*/  @P2 LDC R21, c[0x0][0x44c] ;  /* 0x00011300ff152b82 */ /* 0x000e620000000800 */
[----:B------:R-:W-:-:S07]  /*7120*/  IMAD.U32 R15, RZ, RZ, UR5 ;  /* 0x00000005ff0f7e24 */ /* 0x000fce000f8e00ff */
[----:B------:R-:W3:Y:S01]  /*7130*/  @P2 LDC R22, c[0x0][0x450] ;  /* 0x00011400ff162b82 */ /* 0x000ee20000000800 */
[----:B0-----:R-:W-:Y:S02]  /*7140*/  IMAD R88, R16, R23, UR59 ;  /* 0x0000003b10587e24 */ /* 0x001fe4000f8e0217 */
[----:B-1----:R-:W-:Y:S01]  /*7150*/  @P2 IMAD.HI.U32 R21, R21, UR5, RZ ;  /* 0x0000000515152c27 */ /* 0x002fe2000f8e00ff */
[----:B------:R-:W-:-:S04]  /*7160*/  ULDC UR5, c[0x0][0x9dc] ;  /* 0x0002770000057ab9 */ /* 0x000fc80000000800 */
[----:B---3--:R-:W-:Y:S02]  /*7170*/  @P2 SHF.R.U32.HI R15, RZ, R22, R21 ;  /* 0x00000016ff0f2219 */ /* 0x008fe40000011615 */
[----:B--2---:R-:W-:-:S03]  /*7180*/  ISETP.GE.AND P2, PT, R13, 0x1, PT ;  /* 0x000000010d00780c */ /* 0x004fc60003f46270 */
[----:B------:R-:W-:-:S04]  /*7190*/  IMAD.IADD R15, R88, 0x1, R15 ;  /* 0x00000001580f7824 */ /* 0x000fc800078e020f */
[----:B------:R-:W-:-:S06]  /*71a0*/  VIADD R21, R15, -UR5 ;  /* 0x800000050f157c36 */ /* 0x000fcc0008000000 */
[----:B------:R-:W-:Y:S05]  /*71b0*/  @!P2 BRA `(.L_x_950) ;  /* 0x00000000003ca947 */ /* 0x000fea0003800000 */
        /* <DEDUP_REMOVED lines=9> */
.L_x_951:
[----:B------:R-:W-:-:S13]  /*7250*/  ISETP.NE.AND P2, PT, R13, 0x1, PT ;  /* 0x000000010d00780c */ /* 0x000fda0003f45270 */
[----:B------:R-:W0:Y:S02]  /*7260*/  @P2 LDC.64 R22, c[0x0][0x9e8] ;  /* 0x00027a00ff162b82 */ /* 0x000e240000000a00 */
[----:B0-----:R-:W-:-:S05]  /*7270*/  @P2 IMAD.HI.U32 R22, R15, R22, RZ ;  /* 0x000000160f162227 */ /* 0x001fca00078e00ff */
[----:B------:R-:W-:-:S07]  /*7280*/  @P2 SHF.R.U32.HI R15, RZ, R23, R22 ;  /* 0x00000017ff0f2219 */ /* 0x000fce0000011616 */
.L_x_952:
[----:B------:R-:W-:-:S05]  /*7290*/  IMAD R22, R15, R13, RZ ;  /* 0x0000000d0f167224 */ /* 0x000fca00078e02ff */
[----:B------:R-:W-:-:S07]  /*72a0*/  VIMNMX R21, R21, R22, !PT ;  /* 0x0000001615157248 */ /* 0x000fce0007fe0100 */
.L_x_950:
[----:B------:R-:W-:-:S04]  /*72b0*/  VIADD R21, R21, 0x5f ;  /* 0x0000005f15157836 */ /* 0x000fc80000000000 */
[----:B------:R-:W-:-:S05]  /*72c0*/  IMAD.HI R21, R21, 0x2aaaaaab, RZ ;  /* 0x2aaaaaab15157827 */ /* 0x000fca00078e02ff */
[----:B------:R-:W-:-:S04]  /*72d0*/  SHF.R.U32.HI R22, RZ, 0x1f, R21 ;  /* 0x0000001fff167819 */ /* 0x000fc80000011615 */
[----:B------:R-:W-:-:S04]  /*72e0*/  LEA.HI.SX32 R22, R21, R22, 0x1c ;  /* 0x0000001615167211 */ /* 0x000fc800078fe2ff */
[----:B------:R-:W-:-:S04]  /*72f0*/  VIMNMX R15, R17, R22, !PT ;  /* 0x00000016110f7248 */ /* 0x000fc80007fe0100 */
[----:B------:R-:W-:-:S13]  /*7300*/  ISETP.GE.AND P2, PT, R20, R15, PT ;  /* 0x0000000f1400720c */ /* 0x000fda0003f46270 */
[----:B------:R-:W-:Y:S05]  /*7310*/  @!P2 BRA `(.L_x_953) ;  /* 0x0000001800eca947 */ /* 0x000fea0003800000 */
[----:B------:R-:W-:Y:S01]  /*7320*/  IMAD.MOV.U32 R21, RZ, RZ, R11 ;  /* 0x000000ffff157224 */ /* 0x000fe200078e000b */
[----:B------:R-:W-:Y:S01]  /*7330*/  UMOV UR5, UR4 ;  /* 0x0000000400057c82 */ /* 0x000fe20008000000 */
[----:B------:R-:W-:Y:S02]  /*7340*/  IMAD.MOV.U32 R22, RZ, RZ, R3 ;  /* 0x000000ffff167224 */ /* 0x000fe400078e0003 */
[----:B------:R-:W-:-:S07]  /*7350*/  IMAD.MOV.U32 R23, RZ, RZ, R4 ;  /* 0x000000ffff177224 */ /* 0x000fce00078e0004 */
.L_x_962:
[----:B------:R-:W-:-:S04]  /*7360*/  UIADD3 UR4, UR5, 0x1, URZ ;  /* 0x0000000105047890 */ /* 0x000fc8000fffe03f */
[----:B------:R-:W-:-:S04]  /*7370*/  UISETP.NE.AND UP0, UPT, UR4, 0x2, UPT ;  /* 0x000000020400788c */ /* 0x000fc8000bf05270 */
[----:B------:R-:W-:Y:S02]  /*7380*/  USEL UR6, URZ, 0x1, UP0 ;  /* 0x000000013f067887 */ /* 0x000fe40008000000 */
[----:B------:R-:W-:-:S04]  /*7390*/  USEL UR4, UR4, URZ, UP0 ;  /* 0x0000003f04047287 */ /* 0x000fc80008000000 */
[----:B------:R-:W-:Y:S01]  /*73a0*/  LOP3.LUT R4, R23, UR6, RZ, 0x3c, !PT ;  /* 0x0000000617047c12 */ /* 0x000fe2000f8e3cff */
[----:B------:R-:W-:Y:S07]  /*73b0*/  @!P0 BRA `(.L_x_954) ;  /* 0x0000000000048947 */ /* 0x000fee0003800000 */
[----:B------:R-:W-:Y:S01]  /*73c0*/  BPT.TRAP 0x1 ;  /* 0x000000040000795c */ /* 0x000fe20000300000 */
.L_x_954:
[----:B------:R-:W-:Y:S01]  /*73d0*/  ULEA UR7, UR4, UR56, 0x3 ;  /* 0x0000003804077291 */ /* 0x000fe2000f8e183f */
[----:B------:R-:W-:-:S08]  /*73e0*/  SHF.L.U32 R3, R4, 0x1f, RZ ;  /* 0x0000001f04037819 */ /* 0x000fd000000006ff */
[----:B------:R0:W1:Y:S01]  /*73f0*/  SYNCS.PHASECHK.TRANS64.TRYWAIT P2, [UR7+0x2a830], R3 ;  /* 0x02a83003ff0075a7 */ /* 0x0000620008040147 */
[----:B------:R-:W-:Y:S05]  /*7400*/  @!P0 BRA `(.L_x_955) ;  /* 0x0000000000048947 */ /* 0x000fea0003800000 */
[----:B------:R-:W-:Y:S01]  /*7410*/  BPT.TRAP 0x1 ;  /* 0x000000040000795c */ /* 0x000fe20000300000 */
.L_x_955:
[----:B-1----:R-:W-:Y:S05]  /*7420*/  @P2 BRA `(.L_x_956) ;  /* 0x0000000000082947 */ /* 0x002fea0003800000 */
[----:B------:R-:W1:Y:S02]  /*7430*/  SYNCS.PHASECHK.TRANS64.TRYWAIT P2, [UR7+0x2a830], R3 ;  /* 0x02a83003ff0075a7 */ /* 0x000e640008040147 */
[----:B-1----:R-:W-:Y:S05]  /*7440*/  @!P2 BRA `(.L_x_957) ;  /* 0x000000b00050a947 */ /* 0x002fea0003800000 */
.L_x_956:
        /* <DEDUP_REMOVED lines=129> */
.L_x_958:
[----:B------:R-:W-:Y:S01]  /*7c60*/  ULEA UR11, UR5, UR56, 0x3 ;  /* 0x00000038050b7291 */ /* 0x000fe2000f8e183f */
[----:B------:R-:W-:-:S08]  /*7c70*/  SHF.L.U32 R0, R23, 0x1f, RZ ;  /* 0x0000001f17007819 */ /* 0x000fd000000006ff */
[----:B------:R2:W3:Y:S01]  /*7c80*/  SYNCS.PHASECHK.TRANS64.TRYWAIT P2, [UR11+0x2a850], R0 ;  /* 0x02a85000ff0075a7 */ /* 0x0004e2000804014b */
[----:B------:R-:W-:Y:S05]  /*7c90*/  @!P0 BRA `(.L_x_959) ;  /* 0x0000000000048947 */ /* 0x000fea0003800000 */
[----:B------:R-:W-:Y:S01]  /*7ca0*/  BPT.TRAP 0x1 ;  /* 0x000000040000795c */ /* 0x000fe20000300000 */
.L_x_959:
[----:B---3--:R-:W-:Y:S05]  /*7cb0*/  @P2 BRA `(.L_x_960) ;  /* 0x0000000000082947 */ /* 0x008fea0003800000 */
[----:B------:R-:W3:Y:S02]  /*7cc0*/  SYNCS.PHASECHK.TRANS64.TRYWAIT P2, [UR11+0x2a850], R0 ;  /* 0x02a85000ff0075a7 */ /* 0x000ee4000804014b */
[----:B---3--:R-:W-:Y:S05]  /*7cd0*/  @!P2 BRA `(.L_x_961) ;  /* 0x000000a80044a947 */ /* 0x008fea0003800000 */
.L_x_960:
[----:B------:R-:W-:Y:S01]  /*7ce0*/  UIADD3 UR6, UR56, 0x400, URZ ;  /* 0x0000040038067890 */ /* 0x000fe2000fffe03f */
[----:B------:R-:W-:Y:S01]  /*7cf0*/  WARPGROUP.ARRIVE ;  /* 0x00000000000079c5 */ /* 0x000fe20000000000 */
[----:B------:R-:W-:Y:S01]  /*7d00*/  UMOV UR15, 0x40000040 ;  /* 0x40000040000f7882 */ /* 0x000fe20000000000 */
[----:B0-2---:R-:W-:Y:S01]  /*7d10*/  FMNMX.FTZ R0, R88, R22, !PT ;  /* 0x0000001658007209 */ /* 0x005fe20007810000 */
[----:B------:R-:W-:Y:S01]  /*7d20*/  USHF.R.U32.HI UR6, URZ, 0x4, UR6 ;  /* 0x000000043f067899 */ /* 0x000fe20008011606 */
[----:B-1----:R-:W0:Y:S01]  /*7d30*/  LDC R14, c[0x0][0x988] ;  /* 0x00026200ff0e7b82 */ /* 0x002e220000000800 */
[----:B------:R-:W-:Y:S02]  /*7d40*/  FMNMX.FTZ R2, R90, R21, !PT ;  /* 0x000000155a027209 */ /* 0x000fe40007810000 */
[----:B------:R-:W-:Y:S01]  /*7d50*/  ULOP3.LUT UR6, UR6, 0x3fff, URZ, 0xc0, !UPT ;  /* 0x00003fff06067892 */ /* 0x000fe2000f8ec03f */
[----:B------:R-:W-:Y:S02]  /*7d60*/  FMNMX.FTZ R3, R89, R0, !PT ;  /* 0x0000000059037209 */ /* 0x000fe40007810000 */
[----:B------:R-:W-:Y:S01]  /*7d70*/  ISETP.GT.AND P2, PT, R20, R15, PT ;  /* 0x0000000f1400720c */ /* 0x000fe20003f44270 */
[----:B------:R-:W-:Y:S01]  /*7d80*/  ULOP3.LUT UR6, UR6, 0x3000000, URZ, 0xfc, !UPT ;  /* 0x0300000006067892 */ /* 0x000fe2000f8efc3f */
[----:B------:R-:W-:Y:S01]  /*7d90*/  FMNMX.FTZ R0, R92, R3, !PT ;  /* 0x000000035c007209 */ /* 0x000fe20007810000 */
[----:B------:R-:W-:-:S02]  /*7da0*/  VIADD R20, R20, 0xffffffff ;  /* 0xffffffff14147836 */ /* 0x000fc40000000000 */
[----:B------:R-:W-:Y:S01]  /*7db0*/  UIMAD UR6, UR5, 0x600, UR6 ;  /* 0x00000600050678a4 */ /* 0x000fe2000f8e0206 */
[----:B------:R-:W-:Y:S02]  /*7dc0*/  FMNMX.FTZ R3, R93, R0, !PT ;  /* 0x000000005d037209 */ /* 0x000fe40007810000 */
[----:B------:R-:W-:Y:S01]  /*7dd0*/  UMOV UR5, UR4 ;  /* 0x0000000400057c82 */ /* 0x000fe20008000000 */
[----:B------:R-:W-:Y:S01]  /*7de0*/  UIADD3 UR10, UR6, 0x80, URZ ;  /* 0x00000080060a7890 */ /* 0x000fe2000fffe03f */
[----:B------:R-:W-:Y:S02]  /*7df0*/  FMNMX.FTZ R0, R96, R3, !PT ;  /* 0x0000000360007209 */ /* 0x000fe40007810000 */
[----:B------:R-:W-:Y:S02]  /*7e00*/  UMOV UR14, UR6 ;  /* 0x00000006000e7c82 */ /* 0x000fe40008000000 */
[----:B------:R-:W-:Y:S01]  /*7e10*/  HGMMA.64x128x16.F32.BF16 R24, R156, gdesc[UR12].tnspB, R24, gsb0 ;  /* 0x41e0000c9c187df0 */ /* 0x000fe20008001818 */
[----:B------:R-:W-:Y:S01]  /*7e20*/  UMOV UR15, 0x40000040 ;  /* 0x40000040000f7882 */ /* 0x000fe20000000000 */
[----:B------:R-:W-:Y:S01]  /*7e30*/  UMOV UR14, UR10 ;  /* 0x0000000a000e7c82 */ /* 0x000fe20008000000 */
[----:B------:R-:W-:Y:S01]  /*7e40*/  UIADD3 UR10, UR6, 0x100, URZ ;  /* 0x00000100060a7890 */ /* 0x000fe2000fffe03f */
        /* <DEDUP_REMOVED lines=19> */
[----:B------:R-:W1:Y:S01]  /*7f80*/  SHFL.BFLY PT, R3, R0, 0x2, 0x1f ;  /* 0x0c401f0000037f89 */ /* 0x000e6200000e0000 */
[----:B------:R-:W-:Y:S02]  /*7f90*/  WARPGROUP.DEPBAR.LE gsb0, 0x0 ;  /* 0x00008000000079c5 */ /* 0x000fe40000010000 */
[----:B------:R-:W-:-:S06]  /*7fa0*/  WARPGROUP.ARRIVE ;  /* 0x00000000000079c5 */ /* 0x000fcc0000000000 */
[----:B------:R-:W-:Y:S01]  /*7fb0*/  HGMMA.64x128x16.F32.BF16 R24, R152, gdesc[UR12].tnspB, R24, gsb0 ;  /* 0x41e0000c98187df0 */ /* 0x000fe20008001818 */
[----:B------:R-:W-:Y:S01]  /*7fc0*/  UMOV UR14, UR10 ;  /* 0x0000000a000e7c82 */ /* 0x000fe20008000000 */
[----:B------:R-:W-:Y:S01]  /*7fd0*/  UMOV UR15, 0x40000040 ;  /* 0x40000040000f7882 */ /* 0x000fe20000000000 */
[----:B------:R-:W-:Y:S01]  /*7fe0*/  UIADD3 UR10, UR6, 0x180, URZ ;  /* 0x00000180060a7890 */ /* 0x000fe2000fffe03f */
[----:B------:R-:W-:Y:S02]  /*7ff0*/  WARPGROUP.DEPBAR.LE gsb0, 0x0 ;  /* 0x00008000000079c5 */ /* 0x000fe40000010000 */
[----:B------:R-:W-:-:S06]  /*8000*/  WARPGROUP.ARRIVE ;  /* 0x00000000000079c5 */ /* 0x000fcc0000000000 */
[----:B------:R-:W-:Y:S01]  /*8010*/  HGMMA.64x128x16.F32.BF16 R24, R148, gdesc[UR12].tnspB, R24, gsb0 ;  /* 0x41e0000c94187df0 */ /* 0x000fe20008001818 */
[----:B------:R-:W-:Y:S01]  /*8020*/  UMOV UR14, UR10 ;  /* 0x0000000a000e7c82 */ /* 0x000fe20008000000 */
[----:B------:R-:W-:Y:S01]  /*8030*/  UMOV UR15, 0x40000040 ;  /* 0x40000040000f7882 */ /* 0x000fe20000000000 */
[----:B------:R-:W-:Y:S02]  /*8040*/  UIADD3 UR10, UR6, 0x200, URZ ;  /* 0x00000200060a7890 */ /* 0x000fe4000fffe03f */
[----:B------:R-:W-:Y:S01]  /*8050*/  UIADD3 UR6, UR6, 0x280, URZ ;  /* 0x0000028006067890 */ /* 0x000fe2000fffe03f */
[----:B------:R-:W-:Y:S02]  /*8060*/  WARPGROUP.DEPBAR.LE gsb0, 0x0 ;  /* 0x00008000000079c5 */ /* 0x000fe40000010000 */
[----:B------:R-:W-:Y:S01]  /*8070*/  WARPGROUP.ARRIVE ;  /* 0x00000000000079c5 */ /* 0x000fe20000000000 */
[----:B-1----:R-:W-:-:S05]  /*8080*/  FMNMX.FTZ R148, R0, R3, !PT ;  /* 0x0000000300947209 */ /* 0x002fca0007810000 */
[----:B------:R-:W-:Y:S01]  /*8090*/  HGMMA.64x128x16.F32.BF16 R24, R144, gdesc[UR12].tnspB, R24, gsb0 ;  /* 0x41e0000c90187df0 */ /* 0x000fe20008001818 */
[----:B------:R-:W1:Y:S01]  /*80a0*/  SHFL.BFLY PT, R3, R148, 0x1, 0x1f ;  /* 0x0c201f0094037f89 */ /* 0x000e6200000e0000 */
[----:B------:R-:W-:Y:S01]  /*80b0*/  UMOV UR14, UR10 ;  /* 0x0000000a000e7c82 */ /* 0x000fe20008000000 */
[----:B------:R-:W-:Y:S01]  /*80c0*/  UMOV UR15, 0x40000040 ;  /* 0x40000040000f7882 */ /* 0x000fe20000000000 */
[----:B-1----:R-:W-:-:S05]  /*80d0*/  FMNMX.FTZ R3, R148, R3, !PT ;  /* 0x0000000394037209 */ /* 0x002fca0007810000 */
[C---:B------:R-:W-:Y:S01]  /*80e0*/  FADD.FTZ R11, -R3.reuse, R22 ;  /* 0x00000016030b7221 */ /* 0x040fe20000010100 */
[----:B0-----:R-:W-:-:S03]  /*80f0*/  FMUL.FTZ R149, R3, R14 ;  /* 0x0000000e03957220 */ /* 0x001fc60000410000 */
[----:B------:R-:W-:Y:S01]  /*8100*/  FMUL.FTZ R22, R11, R14 ;  /* 0x0000000e0b167220 */ /* 0x000fe20000410000 */
        /* <DEDUP_REMOVED lines=17> */
[----:B------:R0:W-:Y:S01]  /*8220*/  MUFU.EX2 R0, R22 ;  /* 0x0000001600007308 */ /* 0x0001e20000000800 */
[-CC-:B------:R-:W-:Y:S01]  /*8230*/  FFMA.FTZ R158, R92, R14.reuse, -R149.reuse ;  /* 0x0000000e5c9e7223 */ /* 0x180fe20000010895 */
[-CC-:B------:R-:W-:Y:S01]  /*8240*/  FFMA.FTZ R154, R100, R14.reuse, -R149.reuse ;  /* 0x0000000e649a7223 */ /* 0x180fe20000010895 */
[----:B------:R-:W-:Y:S01]  /*8250*/  FMNMX.FTZ R2, R102, R11, !PT ;  /* 0x0000000b66027209 */ /* 0x000fe20007810000 */
[-CC-:B------:R-:W-:Y:S01]  /*8260*/  FFMA.FTZ R152, R96, R14.reuse, -R149.reuse ;  /* 0x0000000e60987223 */ /* 0x180fe20000010895 */
[-CC-:B------:R-:W-:Y:S01]  /*8270*/  FFMA.FTZ R148, R104, R14.reuse, -R149.reuse ;  /* 0x0000000e68947223 */ /* 0x180fe20000010895 */
[--C-:B------:R-:W-:Y:S01]  /*8280*/  FFMA.FTZ R150, R108, R14, -R149.reuse ;  /* 0x0000000e6c967223 */ /* 0x100fe20000010895 */
[----:B------:R-:W-:Y:S01]  /*8290*/  FMNMX.FTZ R11, R103, R2, !PT ;  /* 0x00000002670b7209 */ /* 0x000fe20007810000 */
[----:B------:R-:W-:Y:S01]  /*82a0*/  MUFU.EX2 R23, R23 ;  /* 0x0000001700177308 */ /* 0x000fe20000000800 */
[-CC-:B0-----:R-:W-:Y:S01]  /*82b0*/  FFMA.FTZ R22, R120, R14.reuse, -R149.reuse ;  /* 0x0000000e78167223 */ /* 0x181fe20000010895 */
[-CC-:B------:R-:W-:Y:S01]  /*82c0*/  FFMA.FTZ R88, R124, R14.reuse, -R149.reuse ;  /* 0x0000000e7c587223 */ /* 0x180fe20000010895 */
        /* <DEDUP_REMOVED lines=36> */
[----:B0-----:R-:W-:-:S06]  /*8510*/  FMNMX.FTZ R11, R2, R11, !PT ;  /* 0x0000000b020b7209 */ /* 0x001fcc0007810000 */
[----:B------:R-:W-:Y:S01]  /*8520*/  MUFU.EX2 R144, R144 ;  /* 0x0000009000907308 */ /* 0x000fe20000000800 */
[----:B------:R-:W0:Y:S07]  /*8530*/  SHFL.BFLY PT, R2, R11, 0x1, 0x1f ;  /* 0x0c201f000b027f89 */ /* 0x000e2e00000e0000 */
[----:B------:R-:W-:Y:S08]  /*8540*/  MUFU.EX2 R109, R109 ;  /* 0x0000006d006d7308 */ /* 0x000ff00000000800 */
[----:B------:R-:W-:Y:S08]  /*8550*/  MUFU.EX2 R146, R146 ;  /* 0x0000009200927308 */ /* 0x000ff00000000800 */
[----:B------:R-:W-:Y:S01]  /*8560*/  MUFU.EX2 R113, R113 ;  /* 0x0000007100717308 */ /* 0x000fe20000000800 */
[----:B0-----:R-:W-:-:S05]  /*8570*/  FMNMX.FTZ R11, R11, R2, !PT ;  /* 0x000000020b0b7209 */ /* 0x001fca0007810000 */
[----:B------:R-:W-:Y:S02]  /*8580*/  FADD.FTZ R129, -R11, R21 ;  /* 0x000000150b817221 */ /* 0x000fe40000010100 */
[----:B------:R-:W-:Y:S02]  /*8590*/  MUFU.EX2 R22, R22 ;  /* 0x0000001600167308 */ /* 0x000fe40000000800 */
[----:B------:R-:W-:-:S06]  /*85a0*/  FMUL.FTZ R129, R129, R14 ;  /* 0x0000000e81817220 */ /* 0x000fcc0000410000 */
[----:B------:R-:W-:Y:S08]  /*85b0*/  MUFU.EX2 R2, R129 ;  /* 0x0000008100027308 */ /* 0x000ff00000000800 */
[----:B------:R-:W0:Y:S08]  /*85c0*/  MUFU.EX2 R117, R117 ;  /* 0x0000007500757308 */ /* 0x000e300000000800 */
[----:B------:R-:W-:Y:S08]  /*85d0*/  MUFU.EX2 R88, R88 ;  /* 0x0000005800587308 */ /* 0x000ff00000000800 */
[----:B------:R-:W-:Y:S08]  /*85e0*/  MUFU.EX2 R121, R121 ;  /* 0x0000007900797308 */ /* 0x000ff00000000800 */
[----:B------:R-:W-:Y:S08]  /*85f0*/  MUFU.EX2 R92, R92 ;  /* 0x0000005c005c7308 */ /* 0x000ff00000000800 */
[----:B------:R-:W-:Y:S08]  /*8600*/  MUFU.EX2 R125, R125 ;  /* 0x0000007d007d7308 */ /* 0x000ff00000000800 */
[----:B------:R-:W-:Y:S08]  /*8610*/  MUFU.EX2 R96, R96 ;  /* 0x0000006000607308 */ /* 0x000ff00000000800 */
[----:B------:R-:W-:Y:S01]  /*8620*/  MUFU.EX2 R21, R133 ;  /* 0x0000008500157308 */ /* 0x000fe20000000800 */
[----:B------:R-:W-:-:S02]  /*8630*/  WARPGROUP.DEPBAR.LE gsb0, 0x0 ;  /* 0x00008000000079c5 */ /* 0x000fc40000010000 */
[----:B------:R-:W-:Y:S01]  /*8640*/  FMUL.FTZ R141, R11, R14 ;  /* 0x0000000e0b8d7220 */ /* 0x000fe20000410000 */
[----:B------:R-:W-:Y:S01]  /*8650*/  WARPGROUP.ARRIVE ;  /* 0x00000000000079c5 */ /* 0x000fe20000000000 */
[----:B0-----:R-:W-:Y:S02]  /*8660*/  F2FP.BF16.F32.PACK_AB R140, R117, R22 ;  /* 0x00000016758c723e */ /* 0x001fe400000010ff */
[-CC-:B------:R-:W-:Y:S01]  /*8670*/  FFMA.FTZ R90, R90, R14.reuse, -R141.reuse ;  /* 0x0000000e5a5a7223 */ /* 0x180fe2000001088d */
[-CC-:B------:R-:W-:Y:S01]  /*8680*/  FFMA.FTZ R91, R91, R14.reuse, -R141.reuse ;  /* 0x0000000e5b5b7223 */ /* 0x180fe2000001088d */
[-CC-:B------:R-:W-:Y:S01]  /*8690*/  FFMA.FTZ R94, R94, R14.reuse, -R141.reuse ;  /* 0x0000000e5e5e7223 */ /* 0x180fe2000001088d */
[-CC-:B------:R-:W-:Y:S01]  /*86a0*/  FFMA.FTZ R95, R95, R14.reuse, -R141.reuse ;  /* 0x0000000e5f5f7223 */ /* 0x180fe2000001088d */
[----:B------:R0:W1:Y:S01]  /*86b0*/  MUFU.EX2 R157, R90 ;  /* 0x0000005a009d7308 */ /* 0x0000620000000800 */
[-CC-:B------:R-:W-:Y:S01]  /*86c0*/  FFMA.FTZ R98, R98, R14.reuse, -R141.reuse ;  /* 0x0000000e62627223 */ /* 0x180fe2000001088d */
[-CC-:B------:R-:W-:Y:S01]  /*86d0*/  FFMA.FTZ R99, R99, R14.reuse, -R141.reuse ;  /* 0x0000000e63637223 */ /* 0x180fe2000001088d */
[-CC-:B------:R-:W-:Y:S01]  /*86e0*/  FFMA.FTZ R102, R102, R14.reuse, -R141.reuse ;  /* 0x0000000e66667223 */ /* 0x180fe2000001088d */
[-CC-:B------:R-:W-:Y:S01]  /*86f0*/  FFMA.FTZ R103, R103, R14.reuse, -R141.reuse ;  /* 0x0000000e67677223 */ /* 0x180fe2000001088d */
[-CC-:B------:R-:W-:Y:S01]  /*8700*/  FFMA.FTZ R106, R106, R14.reuse, -R141.reuse ;  /* 0x0000000e6a6a7223 */ /* 0x180fe2000001088d */
[-CC-:B------:R-:W-:Y:S01]  /*8710*/  FFMA.FTZ R107, R107, R14.reuse, -R141.reuse ;  /* 0x0000000e6b6b7223 */ /* 0x180fe2000001088d */
[-CC-:B------:R-:W-:Y:S01]  /*8720*/  FFMA.FTZ R110, R110, R14.reuse, -R141.reuse ;  /* 0x0000000e6e6e7223 */ /* 0x180fe2000001088d */
[----:B------:R2:W3:Y:S01]  /*8730*/  MUFU.EX2 R100, R91 ;  /* 0x0000005b00647308 */ /* 0x0004e20000000800 */
[----:B0-----:R-:W-:Y:S01]  /*8740*/  IMAD.U32 R90, RZ, RZ, UR7 ;  /* 0x00000007ff5a7e24 */ /* 0x001fe2000f8e00ff */
[----:B------:R-:W-:Y:S01]  /*8750*/  UMOV UR7, 0x40000040 ;  /* 0x4000004000077882 */ /* 0x000fe20000000000 */
[-CC-:B------:R-:W-:Y:S01]  /*8760*/  FFMA.FTZ R111, R111, R14.reuse, -R141.reuse ;  /* 0x0000000e6f6f7223 */ /* 0x180fe2000001088d */
[----:B------:R-:W-:Y:S01]  /*8770*/  HGMMA.64x128x16.F32.BF16 R24, R136, gdesc[UR4].tnspB, R24, gsb0 ;  /* 0x41e0000488187df0 */ /* 0x000fe20008001818 */
[-CC-:B------:R-:W-:Y:S01]  /*8780*/  FFMA.FTZ R114, R114, R14.reuse, -R141.reuse ;  /* 0x0000000e72727223 */ /* 0x180fe2000001088d */
[-CC-:B------:R-:W-:Y:S01]  /*8790*/  FFMA.FTZ R115, R115, R14.reuse, -R141.reuse ;  /* 0x0000000e73737223 */ /* 0x180fe2000001088d */
[----:B------:R-:W-:Y:S01]  /*87a0*/  FFMA.FTZ R118, R118, R14, -R141 ;  /* 0x0000000e76767223 */ /* 0x000fe2000001088d */
[----:B------:R-:W0:Y:S01]  /*87b0*/  MUFU.EX2 R94, R94 ;  /* 0x0000005e005e7308 */ /* 0x000e220000000800 */
[----:B--2---:R-:W-:Y:S01]  /*87c0*/  FFMA.FTZ R91, R0, R8, R23 ;  /* 0x00000008005b7223 */ /* 0x004fe20000010017 */
[----:B-1----:R-:W-:Y:S01]  /*87d0*/  FFMA.FTZ R5, R2, R5, R157 ;  /* 0x0000000502057223 */ /* 0x002fe2000001009d */
[-CC-:B------:R-:W-:Y:S01]  /*87e0*/  FFMA.FTZ R119, R119, R14.reuse, -R141.reuse ;  /* 0x0000000e77777223 */ /* 0x180fe2000001088d */
[-C--:B------:R-:W-:Y:S01]  /*87f0*/  FFMA.FTZ R122, R122, R14.reuse, -R141 ;  /* 0x0000000e7a7a7223 */ /* 0x080fe2000001088d */
[C---:B------:R-:W-:Y:S01]  /*8800*/  FADD.FTZ R91, R156.reuse, R91 ;  /* 0x0000005b9c5b7221 */ /* 0x040fe20000010000 */
[----:B------:R-:W-:Y:S01]  /*8810*/  F2FP.BF16.F32.PACK_AB R156, R156, R23 ;  /* 0x000000179c9c723e */ /* 0x000fe200000010ff */
[-C--:B------:R-:W-:Y:S01]  /*8820*/  FFMA.FTZ R123, R123, R14.reuse, -R141 ;  /* 0x0000000e7b7b7223 */ /* 0x080fe2000001088d */
[----:B------:R-:W1:Y:S01]  /*8830*/  MUFU.EX2 R95, R95 ;  /* 0x0000005f005f7308 */ /* 0x000e620000000800 */
[----:B---3--:R-:W-:Y:S01]  /*8840*/  FADD.FTZ R5, R100, R5 ;  /* 0x0000000564057221 */ /* 0x008fe20000010000 */
[----:B------:R-:W-:Y:S01]  /*8850*/  FADD.FTZ R8, R158, R91 ;  /* 0x0000005b9e087221 */ /* 0x000fe20000010000 */
[-CC-:B------:R-:W-:Y:S01]  /*8860*/  FFMA.FTZ R126, R126, R14.reuse, -R141.reuse ;  /* 0x0000000e7e7e7223 */ /* 0x180fe2000001088d */
[-CC-:B------:R-:W-:Y:S01]  /*8870*/  FFMA.FTZ R127, R127, R14.reuse, -R141.reuse ;  /* 0x0000000e7f7f7223 */ /* 0x180fe2000001088d */
[-CC-:B------:R-:W-:Y:S01]  /*8880*/  FFMA.FTZ R130, R130, R14.reuse, -R141.reuse ;  /* 0x0000000e82827223 */ /* 0x180fe2000001088d */
[----:B------:R-:W-:Y:S01]  /*8890*/  FADD.FTZ R91, R89, R8 ;  /* 0x00000008595b7221 */ /* 0x000fe20000010000 */
[-C--:B------:R-:W-:Y:S01]  /*88a0*/  FFMA.FTZ R131, R131, R14.reuse, -R141 ;  /* 0x0000000e83837223 */ /* 0x080fe2000001088d */
[----:B------:R-:W2:Y:S01]  /*88b0*/  MUFU.EX2 R98, R98 ;  /* 0x0000006200627308 */ /* 0x000ea20000000800 */
[----:B0-----:R-:W-:Y:S01]  /*88c0*/  FADD.FTZ R5, R94, R5 ;  /* 0x000000055e057221 */ /* 0x001fe20000010000 */
[----:B------:R-:W-:Y:S01]  /*88d0*/  FADD.FTZ R8, R152, R91 ;  /* 0x0000005b98087221 */ /* 0x000fe20000010000 */
[----:B------:R-:W-:Y:S01]  /*88e0*/  FFMA.FTZ R134, R134, R14, -R141 ;  /* 0x0000000e86867223 */ /* 0x000fe2000001088d */
[----:B------:R-:W-:-:S02]  /*88f0*/  @!P1 VIADD R90, R90, 0x2a840 ;  /* 0x0002a8405a5a9836 */ /* 0x000fc40000000000 */
[----:B------:R-:W-:Y:S01]  /*8900*/  FFMA.FTZ R135, R135, R14, -R141 ;  /* 0x0000000e87877223 */ /* 0x000fe2000001088d */
[----:B------:R-:W-:Y:S01]  /*8910*/  FADD.FTZ R91, R93, R8 ;  /* 0x000000085d5b7221 */ /* 0x000fe20000010000 */
[----:B------:R-:W-:Y:S01]  /*8920*/  F2FP.BF16.F32.PACK_AB R158, R89, R158 ;  /* 0x0000009e599e723e */ /* 0x000fe200000010ff */
[----:B------:R-:W0:Y:S01]  /*8930*/  MUFU.EX2 R99, R99 ;  /* 0x0000006300637308 */ /* 0x000e220000000800 */
[----:B-1----:R-:W-:Y:S01]  /*8940*/  FADD.FTZ R5, R95, R5 ;  /* 0x000000055f057221 */ /* 0x002fe20000010000 */
[----:B------:R-:W-:Y:S01]  /*8950*/  FADD.FTZ R8, R154, R91 ;  /* 0x0000005b9a087221 */ /* 0x000fe20000010000 */
[----:B------:R-:W-:Y:S02]  /*8960*/  @!P1 PRMT R90, RZ, 0x654, R90 ;  /* 0x00000654ff5a9816 */ /* 0x000fe4000000005a */
[----:B------:R-:W-:Y:S01]  /*8970*/  F2FP.BF16.F32.PACK_AB R152, R93, R152 ;  /* 0x000000985d98723e */ /* 0x000fe200000010ff */
[----:B------:R-:W-:Y:S01]  /*8980*/  FADD.FTZ R91, R97, R8 ;  /* 0x00000008615b7221 */ /* 0x000fe20000010000 */
[----:B------:R-:W-:Y:S01]  /*8990*/  F2FP.BF16.F32.PACK_AB R157, R100, R157 ;  /* 0x0000009d649d723e */ /* 0x000fe200000010ff */
[----:B------:R-:W1:Y:S01]  /*89a0*/  MUFU.EX2 R102, R102 ;  /* 0x0000006600667308 */ /* 0x000e620000000800 */
[----:B--2---:R-:W-:Y:S01]  /*89b0*/  FADD.FTZ R5, R98, R5 ;  /* 0x0000000562057221 */ /* 0x004fe20000010000 */
[----:B------:R-:W-:Y:S01]  /*89c0*/  FADD.FTZ R8, R148, R91 ;  /* 0x0000005b94087221 */ /* 0x000fe20000010000 */
[----:B------:R-:W-:-:S02]  /*89d0*/  F2FP.BF16.F32.PACK_AB R159, R95, R94 ;  /* 0x0000005e5f9f723e */ /* 0x000fc400000010ff */
[----:B------:R-:W-:Y:S01]  /*89e0*/  F2FP.BF16.F32.PACK_AB R154, R97, R154 ;  /* 0x0000009a619a723e */ /* 0x000fe200000010ff */
[C---:B------:R-:W-:Y:S01]  /*89f0*/  FADD.FTZ R91, R101.reuse, R8 ;  /* 0x00000008655b7221 */ /* 0x040fe20000010000 */
[----:B------:R-:W-:Y:S01]  /*8a00*/  F2FP.BF16.F32.PACK_AB R148, R101, R148 ;  /* 0x000000946594723e */ /* 0x000fe200000010ff */
[----:B------:R-:W2:Y:S01]  /*8a10*/  MUFU.EX2 R103, R103 ;  /* 0x0000006700677308 */ /* 0x000ea20000000800 */
[C---:B0-----:R-:W-:Y:S01]  /*8a20*/  FADD.FTZ R5, R99.reuse, R5 ;  /* 0x0000000563057221 */ /* 0x041fe20000010000 */
[----:B------:R-:W-:Y:S01]  /*8a30*/  FADD.FTZ R8, R150, R91 ;  /* 0x0000005b96087221 */ /* 0x000fe20000010000 */
[----:B------:R-:W-:Y:S02]  /*8a40*/  F2FP.BF16.F32.PACK_AB R153, R99, R98 ;  /* 0x000000626399723e */ /* 0x000fe400000010ff */
[C---:B------:R-:W-:Y:S01]  /*8a50*/  F2FP.BF16.F32.PACK_AB R150, R105.reuse, R150 ;  /* 0x000000966996723e */ /* 0x040fe200000010ff */
[----:B------:R-:W-:Y:S01]  /*8a60*/  FADD.FTZ R23, R105, R8 ;  /* 0x0000000869177221 */ /* 0x000fe20000010000 */
[----:B------:R-:W-:Y:S01]  /*8a70*/  F2FP.BF16.F32.PACK_AB R142, R121, R88 ;  /* 0x00000058798e723e */ /* 0x000fe200000010ff */
[----:B------:R-:W0:Y:S01]  /*8a80*/  MUFU.EX2 R106, R106 ;  /* 0x0000006a006a7308 */ /* 0x000e220000000800 */
[----:B-1----:R-:W-:Y:S01]  /*8a90*/  FADD.FTZ R5, R102, R5 ;  /* 0x0000000566057221 */ /* 0x002fe20000010000 */
[----:B------:R-:W-:Y:S01]  /*8aa0*/  FADD.FTZ R8, R144, R23 ;  /* 0x0000001790087221 */ /* 0x000fe20000010000 */
[----:B------:R-:W-:-:S03]  /*8ab0*/  F2FP.BF16.F32.PACK_AB R144, R109, R144 ;  /* 0x000000906d90723e */ /* 0x000fc600000010ff */
[----:B------:R-:W-:Y:S02]  /*8ac0*/  FADD.FTZ R23, R109, R8 ;  /* 0x000000086d177221 */ /* 0x000fe40000010000 */
[----:B------:R-:W1:Y:S01]  /*8ad0*/  MUFU.EX2 R107, R107 ;  /* 0x0000006b006b7308 */ /* 0x000e620000000800 */
[C---:B--2---:R-:W-:Y:S01]  /*8ae0*/  FADD.FTZ R5, R103.reuse, R5 ;  /* 0x0000000567057221 */ /* 0x044fe20000010000 */
[----:B------:R-:W-:Y:S01]  /*8af0*/  FADD.FTZ R8, R146, R23 ;  /* 0x0000001792087221 */ /* 0x000fe20000010000 */
[----:B------:R-:W-:Y:S02]  /*8b00*/  F2FP.BF16.F32.PACK_AB R155, R103, R102 ;  /* 0x00000066679b723e */ /* 0x000fe400000010ff */
[C---:B------:R-:W-:Y:S01]  /*8b10*/  F2FP.BF16.F32.PACK_AB R146, R113.reuse, R146 ;  /* 0x000000927192723e */ /* 0x040fe200000010ff */
[----:B------:R-:W-:Y:S02]  /*8b20*/  FADD.FTZ R23, R113, R8 ;  /* 0x0000000871177221 */ /* 0x000fe40000010000 */
[----:B------:R-:W2:Y:S01]  /*8b30*/  MUFU.EX2 R110, R110 ;  /* 0x0000006e006e7308 */ /* 0x000ea20000000800 */
[----:B0-----:R-:W-:Y:S01]  /*8b40*/  FADD.FTZ R5, R106, R5 ;  /* 0x000000056a057221 */ /* 0x001fe20000010000 */
[----:B------:R-:W-:Y:S01]  /*8b50*/  FADD.FTZ R8, R22, R23 ;  /* 0x0000001716087221 */ /* 0x000fe20000010000 */
[----:B------:R-:W-:-:S03]  /*8b60*/  IMAD.MOV.U32 R22, RZ, RZ, R3 ;  /* 0x000000ffff167224 */ /* 0x000fc600078e0003 */
[----:B------:R-:W-:Y:S02]  /*8b70*/  FADD.FTZ R23, R117, R8 ;  /* 0x0000000875177221 */ /* 0x000fe40000010000 */
[----:B------:R-:W0:Y:S01]  /*8b80*/  MUFU.EX2 R111, R111 ;  /* 0x0000006f006f7308 */ /* 0x000e220000000800 */
[C---:B-1----:R-:W-:Y:S01]  /*8b90*/  FADD.FTZ R5, R107.reuse, R5 ;  /* 0x000000056b057221 */ /* 0x042fe20000010000 */
[----:B------:R-:W-:Y:S01]  /*8ba0*/  FADD.FTZ R8, R88, R23 ;  /* 0x0000001758087221 */ /* 0x000fe20000010000 */
[----:B------:R-:W-:-:S03]  /*8bb0*/  F2FP.BF16.F32.PACK_AB R149, R107, R106 ;  /* 0x0000006a6b95723e */ /* 0x000fc600000010ff */
[----:B------:R-:W-:Y:S02]  /*8bc0*/  FADD.FTZ R23, R121, R8 ;  /* 0x0000000879177221 */ /* 0x000fe40000010000 */
[----:B------:R-:W1:Y:S01]  /*8bd0*/  MUFU.EX2 R114, R114 ;  /* 0x0000007200727308 */ /* 0x000e620000000800 */
[----:B--2---:R-:W-:Y:S01]  /*8be0*/  FADD.FTZ R5, R110, R5 ;  /* 0x000000056e057221 */ /* 0x004fe20000010000 */
[----:B------:R-:W-:-:S04]  /*8bf0*/  FADD.FTZ R8, R92, R23 ;  /* 0x000000175c087221 */ /* 0x000fc80000010000 */
[----:B------:R-:W-:Y:S02]  /*8c00*/  FADD.FTZ R23, R125, R8 ;  /* 0x000000087d177221 */ /* 0x000fe40000010000 */
[----:B------:R-:W2:Y:S01]  /*8c10*/  MUFU.EX2 R115, R115 ;  /* 0x0000007300737308 */ /* 0x000ea20000000800 */
[C---:B0-----:R-:W-:Y:S01]  /*8c20*/  FADD.FTZ R5, R111.reuse, R5 ;  /* 0x000000056f057221 */ /* 0x041fe20000010000 */
[----:B------:R-:W-:Y:S01]  /*8c30*/  FADD.FTZ R8, R96, R23 ;  /* 0x0000001760087221 */ /* 0x000fe20000010000 */
[----:B------:R-:W-:Y:S01]  /*8c40*/  F2FP.BF16.F32.PACK_AB R151, R111, R110 ;  /* 0x0000006e6f97723e */ /* 0x000fe200000010ff */
[----:B------:R-:W-:Y:S02]  /*8c50*/  IMAD.MOV.U32 R23, RZ, RZ, R4 ;  /* 0x000000ffff177224 */ /* 0x000fe400078e0004 */
[----:B------:R-:W-:Y:S02]  /*8c60*/  FADD.FTZ R8, R21, R8 ;  /* 0x0000000815087221 */ /* 0x000fe40000010000 */
[----:B------:R-:W0:Y:S01]  /*8c70*/  MUFU.EX2 R118, R118 ;  /* 0x0000007600767308 */ /* 0x000e220000000800 */
[----:B-1----:R-:W-:-:S07]  /*8c80*/  FADD.FTZ R5, R114, R5 ;  /* 0x0000000572057221 */ /* 0x002fce0000010000 */
[----:B------:R-:W1:Y:S01]  /*8c90*/  MUFU.EX2 R119, R119 ;  /* 0x0000007700777308 */ /* 0x000e620000000800 */
[C---:B--2---:R-:W-:Y:S01]  /*8ca0*/  FADD.FTZ R5, R115.reuse, R5 ;  /* 0x0000000573057221 */ /* 0x044fe20000010000 */
[----:B------:R-:W-:-:S06]  /*8cb0*/  F2FP.BF16.F32.PACK_AB R145, R115, R114 ;  /* 0x000000727391723e */ /* 0x000fcc00000010ff */
        /* <DEDUP_REMOVED lines=8> */
[----:B0-----:R-:W-:Y:S01]  /*8d40*/  FADD.FTZ R5, R123, R5 ;  /* 0x000000057b057221 */ /* 0x001fe20000010000 */
[----:B------:R-:W-:Y:S02]  /*8d50*/  WARPGROUP.DEPBAR.LE gsb0, 0x0 ;  /* 0x00008000000079c5 */ /* 0x000fe40000010000 */
[----:B------:R0:W-:Y:S01]  /*8d60*/  @!P1 SYNCS.ARRIVE.TRANS64.RED.A1T0 RZ, [R90+URZ], RZ ;  /* 0x000000ff5aff99a7 */ /* 0x0001e2000810043f */
[----:B------:R-:W-:Y:S01]  /*8d70*/  F2FP.BF16.F32.PACK_AB R138, R21, R96 ;  /* 0x00000060158a723e */ /* 0x000fe200000010ff */
[----:B------:R-:W-:Y:S01]  /*8d80*/  IMAD.MOV.U32 R21, RZ, RZ, R11 ;  /* 0x000000ffff157224 */ /* 0x000fe200078e000b */
[----:B------:R-:W-:Y:S01]  /*8d90*/  F2FP.BF16.F32.PACK_AB R141, R123, R122 ;  /* 0x0000007a7b8d723e */ /* 0x000fe200000010ff */
[----:B------:R-:W3:Y:S01]  /*8da0*/  MUFU.EX2 R130, R130 ;  /* 0x0000008200827308 */ /* 0x000ee20000000800 */
[----:B-1----:R-:W-:Y:S01]  /*8db0*/  FADD.FTZ R5, R126, R5 ;  /* 0x000000057e057221 */ /* 0x002fe20000010000 */
[----:B------:R-:W-:Y:S01]  /*8dc0*/  F2FP.BF16.F32.PACK_AB R136, R125, R92 ;  /* 0x0000005c7d88723e */ /* 0x000fe200000010ff */
[----:B0-----:R-:W-:-:S05]  /*8dd0*/  IMAD.U32 R90, RZ, RZ, UR11 ;  /* 0x0000000bff5a7e24 */ /* 0x001fca000f8e00ff */
[----:B------:R-:W0:Y:S01]  /*8de0*/  MUFU.EX2 R131, R131 ;  /* 0x0000008300837308 */ /* 0x000e220000000800 */
[C---:B--2---:R-:W-:Y:S01]  /*8df0*/  FADD.FTZ R5, R127.reuse, R5 ;  /* 0x000000057f057221 */ /* 0x044fe20000010000 */
[----:B------:R-:W-:Y:S01]  /*8e00*/  @!P1 VIADD R90, R90, 0x2a860 ;  /* 0x0002a8605a5a9836 */ /* 0x000fe20000000000 */
[----:B------:R-:W-:-:S04]  /*8e10*/  F2FP.BF16.F32.PACK_AB R143, R127, R126 ;  /* 0x0000007e7f8f723e */ /* 0x000fc800000010ff */
[----:B------:R-:W-:Y:S01]  /*8e20*/  @!P1 PRMT R90, RZ, 0x654, R90 ;  /* 0x00000654ff5a9816 */ /* 0x000fe2000000005a */
[----:B------:R-:W1:Y:S01]  /*8e30*/  MUFU.EX2 R134, R134 ;  /* 0x0000008600867308 */ /* 0x000e620000000800 */
[----:B---3--:R-:W-:Y:S02]  /*8e40*/  FADD.FTZ R5, R130, R5 ;  /* 0x0000000582057221 */ /* 0x008fe40000010000 */
[----:B------:R2:W-:Y:S05]  /*8e50*/  @!P1 SYNCS.ARRIVE.TRANS64.RED.A1T0 RZ, [R90+URZ], RZ ;  /* 0x000000ff5aff99a7 */ /* 0x0005ea000810043f */
[----:B------:R-:W3:Y:S01]  /*8e60*/  MUFU.EX2 R135, R135 ;  /* 0x0000008700877308 */ /* 0x000ee20000000800 */
[C---:B0-----:R-:W-:Y:S01]  /*8e70*/  FADD.FTZ R5, R131.reuse, R5 ;  /* 0x0000000583057221 */ /* 0x041fe20000010000 */
[----:B------:R-:W-:-:S03]  /*8e80*/  F2FP.BF16.F32.PACK_AB R137, R131, R130 ;  /* 0x000000828389723e */ /* 0x000fc600000010ff */
[----:B-1----:R-:W-:-:S04]  /*8e90*/  FADD.FTZ R5, R134, R5 ;  /* 0x0000000586057221 */ /* 0x002fc80000010000 */
[C---:B---3--:R-:W-:Y:S01]  /*8ea0*/  FADD.FTZ R5, R135.reuse, R5 ;  /* 0x0000000587057221 */ /* 0x048fe20000010000 */
[----:B------:R-:W-:Y:S01]  /*8eb0*/  F2FP.BF16.F32.PACK_AB R139, R135, R134 ;  /* 0x00000086878b723e */ /* 0x000fe200000010ff */
[----:B--2---:R-:W-:Y:S06]  /*8ec0*/  @P2 BRA `(.L_x_962) ;  /* 0xffffffe400242947 */ /* 0x004fec000383ffff */
.L_x_953:
[----:B------:R-:W-:-:S13]  /*8ed0*/  ISETP.GE.AND P2, PT, R20, R17, PT ;  /* 0x000000111400720c */ /* 0x000fda0003f46270 */
[----:B------:R-:W-:Y:S05]  /*8ee0*/  @!P2 BRA `(.L_x_963) ;  /* 0x0000002c006ca947 */ /* 0x000fea0003800000 */
[----:B------:R-:W-:Y:S01]  /*8ef0*/  IMAD.MOV.U32 R15, RZ, RZ, R11 ;  /* 0x000000ffff0f7224 */ /* 0x000fe200078e000b */
[----:B------:R-:W-:Y:S01]  /*8f00*/  UMOV UR5, UR4 ;  /* 0x0000000400057c82 */ /* 0x000fe20008000000 */
[----:B------:R-:W-:Y:S01]  /*8f10*/  IMAD.MOV.U32 R21, RZ, RZ, R3 ;  /* 0x000000ffff157224 */ /* 0x000fe200078e0003 */
[----:B------:R-:W-:Y:S01]  /*8f20*/  ULDC UR58, c[0x0][0x9e4] ;  /* 0x00027900003a7ab9 */ /* 0x000fe20000000800 */
[----:B------:R-:W-:Y:S01]  /*8f30*/  IMAD.MOV.U32 R22, RZ, RZ, R4 ;  /* 0x000000ffff167224 */ /* 0x000fe200078e0004 */
[----:B------:R-:W-:-:S06]  /*8f40*/  ULDC UR59, c[0x0][0x288] ;  /* 0x0000a200003b7ab9 */ /* 0x000fcc0000000800 */
.L_x_980:
[----:B------:R-:W-:-:S04]  /*8f50*/  UIADD3 UR4, UR5, 0x1, URZ ;  /* 0x0000000105047890 */ /* 0x000fc8000fffe03f */
[----:B------:R-:W-:-:S04]  /*8f60*/  UISETP.NE.AND UP0, UPT, UR4, 0x2, UPT ;  /* 0x000000020400788c */ /* 0x000fc8000bf05270 */
[----:B------:R-:W-:Y:S02]  /*8f70*/  USEL UR6, URZ, 0x1, UP0 ;  /* 0x000000013f067887 */ /* 0x000fe40008000000 */
[----:B------:R-:W-:-:S04]  /*8f80*/  USEL UR4, UR4, URZ, UP0 ;  /* 0x0000003f04047287 */ /* 0x000fc80008000000 */
[----:B------:R-:W-:Y:S01]  /*8f90*/  LOP3.LUT R4, R22, UR6, RZ, 0x3c, !PT ;  /* 0x0000000616047c12 */ /* 0x000fe2000f8e3cff */
[----:B------:R-:W-:Y:S07]  /*8fa0*/  @!P0 BRA `(.L_x_964) ;  /* 0x0000000000048947 */ /* 0x000fee0003800000 */
[----:B------:R-:W-:Y:S01]  /*8fb0*/  BPT.TRAP 0x1 ;  /* 0x000000040000795c */ /* 0x000fe20000300000 */
.L_x_964:
[----:B------:R-:W-:Y:S01]  /*8fc0*/  ULEA UR7, UR4, UR56, 0x3 ;  /* 0x0000003804077291 */ /* 0x000fe2000f8e183f */
[----:B------:R-:W-:-:S08]  /*8fd0*/  SHF.L.U32 R3, R4, 0x1f, RZ ;  /* 0x0000001f04037819 */ /* 0x000fd000000006ff */
[----:B------:R0:W1:Y:S01]  /*8fe0*/  SYNCS.PHASECHK.TRANS64.TRYWAIT P2, [UR7+0x2a830], R3 ;  /* 0x02a83003ff0075a7 */ /* 0x0000620008040147 */
[----:B------:R-:W-:Y:S05]  /*8ff0*/  @!P0 BRA `(.L_x_965) ;  /* 0x0000000000048947 */ /* 0x000fea0003800000 */
[----:B------:R-:W-:Y:S01]  /*9000*/  BPT.TRAP 0x1 ;  /* 0x000000040000795c */ /* 0x000fe20000300000 */
.L_x_965:
[----:B-1----:R-:W-:Y:S05]  /*9010*/  @P2 BRA `(.L_x_966) ;  /* 0x0000000000082947 */ /* 0x002fea0003800000 */
[----:B------:R-:W1:Y:S02]  /*9020*/  SYNCS.PHASECHK.TRANS64.TRYWAIT P2, [UR7+0x2a830], R3 ;  /* 0x02a83003ff0075a7 */ /* 0x000e640008040147 */
[----:B-1----:R-:W-:Y:S05]  /*9030*/  @!P2 BRA `(.L_x_967) ;  /* 0x000000940084a947 */ /* 0x002fea0003800000 */
.L_x_966:
        /* <DEDUP_REMOVED lines=129> */
.L_x_968:
[----:B------:R-:W-:Y:S01]  /*9850*/  ULEA UR11, UR5, UR56, 0x3 ;  /* 0x00000038050b7291 */ /* 0x000fe2000f8e183f */
[----:B------:R-:W-:-:S08]  /*9860*/  SHF.L.U32 R0, R22, 0x1f, RZ ;  /* 0x0000001f16007819 */ /* 0x000fd000000006ff */
[----:B------:R2:W3:Y:S01]  /*9870*/  SYNCS.PHASECHK.TRANS64.TRYWAIT P2, [UR11+0x2a850], R0 ;  /* 0x02a85000ff0075a7 */ /* 0x0004e2000804014b */
[----:B------:R-:W-:Y:S05]  /*9880*/  @!P0 BRA `(.L_x_969) ;  /* 0x0000000000048947 */ /* 0x000fea0003800000 */
[----:B------:R-:W-:Y:S01]  /*9890*/  BPT.TRAP 0x1 ;  /* 0x000000040000795c */ /* 0x000fe20000300000 */
.L_x_969:
[----:B---3--:R-:W-:Y:S05]  /*98a0*/  @P2 BRA `(.L_x_970) ;  /* 0x0000000000082947 */ /* 0x008fea0003800000 */
[----:B------:R-:W3:Y:S02]  /*98b0*/  SYNCS.PHASECHK.TRANS64.TRYWAIT P2, [UR11+0x2a850], R0 ;  /* 0x02a85000ff0075a7 */ /* 0x000ee4000804014b */
[----:B---3--:R-:W-:Y:S05]  /*98c0*/  @!P2 BRA `(.L_x_971) ;  /* 0x0000008c0078a947 */ /* 0x008fea0003800000 */
.L_x_970:
        /* <DEDUP_REMOVED lines=9> */
[----:B------:R-:W-:Y:S01]  /*9960*/  IMAD R22, R20, -0x60, RZ ;  /* 0xffffffa014167824 */ /* 0x000fe200078e02ff */
[----:B------:R-:W-:-:S02]  /*9970*/  ULDC UR19, c[0x0][0x9e0] ;  /* 0x0002780000137ab9 */ /* 0x000fc40000000800 */
[----:B------:R-:W-:-:S04]  /*9980*/  ULOP3.LUT UR6, UR6, 0x3000000, URZ, 0xfc, !UPT ;  /* 0x0300000006067892 */ /* 0x000fc8000f8efc3f */
[----:B------:R-:W-:Y:S01]  /*9990*/  UIMAD UR6, UR5, 0x600, UR6 ;  /* 0x00000600050678a4 */ /* 0x000fe2000f8e0206 */
[----:B--2---:R-:W0:Y:S03]  /*99a0*/  @P2 LDC R0, c[0x0][0x44c] ;  /* 0x00011300ff002b82 */ /* 0x004e260000000800 */
[----:B------:R-:W-:-:S03]  /*99b0*/  UIADD3 UR10, UR6, 0x80, URZ ;  /* 0x00000080060a7890 */ /* 0x000fc6000fffe03f */
[----:B------:R-:W-:Y:S02]  /*99c0*/  UMOV UR14, UR6 ;  /* 0x00000006000e7c82 */ /* 0x000fe40008000000 */
[----:B------:R-:W-:Y:S01]  /*99d0*/  HGMMA.64x128x16.F32.BF16 R24, R156, gdesc[UR12].tnspB, R24, gsb0 ;  /* 0x41e0000c9c187df0 */ /* 0x000fe20008001818 */
[----:B------:R-:W-:Y:S01]  /*99e0*/  UMOV UR15, 0x40000040 ;  /* 0x40000040000f7882 */ /* 0x000fe20000000000 */
[----:B------:R-:W-:Y:S01]  /*99f0*/  UMOV UR14, UR10 ;  /* 0x0000000a000e7c82 */ /* 0x000fe20008000000 */
[----:B------:R-:W-:Y:S01]  /*9a00*/  UIADD3 UR10, UR6, 0x100, URZ ;  /* 0x00000100060a7890 */ /* 0x000fe2000fffe03f */
[----:B------:R-:W1:Y:S01]  /*9a10*/  @P2 LDC R11, c[0x0][0x450] ;  /* 0x00011400ff0b2b82 */ /* 0x000e620000000800 */
[----:B0-----:R-:W-:-:S05]  /*9a20*/  @P2 IMAD.HI.U32 R0, R9, R0, RZ ;  /* 0x0000000009002227 */ /* 0x001fca00078e00ff */
[----:B-1----:R-:W-:Y:S01]  /*9a30*/  @P2 SHF.R.U32.HI R3, RZ, R11, R0 ;  /* 0x0000000bff032219 */ /* 0x002fe20000011600 */
[----:B------:R-:W-:Y:S01]  /*9a40*/  @!P1 VIADD R0, R2, 0x2a840 ;  /* 0x0002a84002009836 */ /* 0x000fe20000000000 */
[----:B------:R-:W-:Y:S01]  /*9a50*/  ISETP.GE.AND P2, PT, R13, 0x1, PT ;  /* 0x000000010d00780c */ /* 0x000fe20003f46270 */
[----:B------:R-:W-:Y:S02]  /*9a60*/  VIADD R11, R22, 0x1 ;  /* 0x00000001160b7836 */ /* 0x000fe40000000000 */
[----:B------:R-:W0:Y:S01]  /*9a70*/  SHFL.IDX PT, R23, R3, RZ, 0x1c1f ;  /* 0x001c1fff03177589 */ /* 0x000e2200000e0000 */
[----:B------:R-:W-:Y:S01]  /*9a80*/  @!P1 PRMT R0, RZ, 0x654, R0 ;  /* 0x00000654ff009816 */ /* 0x000fe20000000000 */
        /* <DEDUP_REMOVED lines=20> */
[----:B------:R-:W-:Y:S01]  /*9bd0*/  HGMMA.64x128x16.F32.BF16 R24, R140, gdesc[UR12].tnspB, R24, gsb0 ;  /* 0x41e0000c8c187df0 */ /* 0x000fe20008001818 */
[----:B------:R-:W-:Y:S01]  /*9be0*/  UMOV UR14, UR6 ;  /* 0x00000006000e7c82 */ /* 0x000fe20008000000 */
[----:B------:R-:W-:Y:S01]  /*9bf0*/  UMOV UR15, 0x40000040 ;  /* 0x40000040000f7882 */ /* 0x000fe20000000000 */
[----:B------:R-:W-:Y:S02]  /*9c00*/  WARPGROUP.DEPBAR.LE gsb0, 0x0 ;  /* 0x00008000000079c5 */ /* 0x000fe40000010000 */
[----:B------:R-:W-:-:S07]  /*9c10*/  WARPGROUP.ARRIVE ;  /* 0x00000000000079c5 */ /* 0x000fce0000000000 */
[----:B------:R-:W-:Y:S03]  /*9c20*/  HGMMA.64x128x16.F32.BF16 R24, R136, gdesc[UR12].tnspB, R24, gsb0 ;  /* 0x41e0000c88187df0 */ /* 0x000fe60008001818 */
[----:B------:R-:W-:Y:S02]  /*9c30*/  WARPGROUP.DEPBAR.LE gsb0, 0x0 ;  /* 0x00008000000079c5 */ /* 0x000fe40000010000 */
[----:B------:R1:W-:Y:S02]  /*9c40*/  @!P1 SYNCS.ARRIVE.TRANS64.RED.A1T0 RZ, [R0+URZ], RZ ;  /* 0x000000ff00ff99a7 */ /* 0x0003e4000810043f */
[----:B-1----:R-:W-:-:S04]  /*9c50*/  IMAD R0, R10, -0x2, R11 ;  /* 0xfffffffe0a007824 */ /* 0x002fc800078e020b */
[C---:B------:R-:W-:Y:S01]  /*9c60*/  VIADD R138, R0.reuse, 0xffffffff ;  /* 0xffffffff008a7836 */ /* 0x040fe20000000000 */
[----:B------:R-:W-:-:S05]  /*9c70*/  IADD3 R2, R0, -UR59, R19 ;  /* 0x8000003b00027c10 */ /* 0x000fca000fffe013 */
[C---:B------:R-:W-:Y:S02]  /*9c80*/  VIADD R136, R2.reuse, UR19 ;  /* 0x0000001302887c36 */ /* 0x040fe40008000000 */
[----:B------:R-:W-:Y:S02]  /*9c90*/  VIADD R137, R2, UR18 ;  /* 0x0000001202897c36 */ /* 0x000fe40008000000 */
[--C-:B0-----:R-:W-:Y:S02]  /*9ca0*/  IMAD.IADD R0, R136, 0x1, R23.reuse ;  /* 0x0000000188007824 */ /* 0x101fe400078e0217 */
[----:B------:R-:W-:Y:S01]  /*9cb0*/  IMAD.IADD R2, R137, 0x1, R23 ;  /* 0x0000000189027824 */ /* 0x000fe200078e0217 */
[----:B------:R-:W-:Y:S06]  /*9cc0*/  @!P2 BRA `(.L_x_972) ;  /* 0x00000000005ca947 */ /* 0x000fec0003800000 */
[----:B------:R-:W-:Y:S01]  /*9cd0*/  ULDC UR5, c[0x0][0x2f0] ;  /* 0x0000bc0000057ab9 */ /* 0x000fe20000000800 */
[----:B------:R-:W-:Y:S01]  /*9ce0*/  BSSY B0, `(.L_x_973) ;  /* 0x0000012000007945 */ /* 0x000fe20003800000 */
[----:B------:R-:W-:-:S04]  /*9cf0*/  IMAD R11, R16, UR5, R23 ;  /* 0x00000005100b7c24 */ /* 0x000fc8000f8e0217 */
        /* <DEDUP_REMOVED lines=11> */
.L_x_974:
[----:B------:R-:W-:-:S05]  /*9db0*/  IMAD.U32 R23, RZ, RZ, UR58 ;  /* 0x0000003aff177e24 */ /* 0x000fca000f8e00ff */
[----:B------:R-:W-:-:S13]  /*9dc0*/  ISETP.NE.AND P2, PT, R23, 0x1, PT ;  /* 0x000000011700780c */ /* 0x000fda0003f45270 */
[----:B------:R-:W0:Y:S02]  /*9dd0*/  @P2 LDC.64 R140, c[0x0][0x9e8] ;  /* 0x00027a00ff8c2b82 */ /* 0x000e240000000a00 */
[----:B0-----:R-:W-:-:S05]  /*9de0*/  @P2 IMAD.HI.U32 R14, R11, R140, RZ ;  /* 0x0000008c0b0e2227 */ /* 0x001fca00078e00ff */
[----:B------:R-:W-:-:S07]  /*9df0*/  @P2 SHF.R.U32.HI R11, RZ, R141, R14 ;  /* 0x0000008dff0b2219 */ /* 0x000fce000001160e */
.L_x_975:
[----:B------:R-:W-:Y:S05]  /*9e00*/  BSYNC B0 ;  /* 0x0000000000007941 */ /* 0x000fea0003800000 */
.L_x_973:
[----:B------:R-:W-:-:S05]  /*9e10*/  IMAD R11, R11, R23, R138 ;  /* 0x000000170b0b7224 */ /* 0x000fca00078e028a */
[----:B------:R-:W-:Y:S02]  /*9e20*/  VIADDMNMX R0, R11, R23, R0, PT ;  /* 0x000000170b007246 */ /* 0x000fe40003800100 */
[----:B------:R-:W-:-:S07]  /*9e30*/  VIMNMX R2, R2, R11, !PT ;  /* 0x0000000b02027248 */ /* 0x000fce0007fe0100 */
.L_x_972:
[C---:B------:R-:W-:Y:S01]  /*9e40*/  ISETP.GE.AND P2, PT, R22.reuse, 0x2, PT ;  /* 0x000000021600780c */ /* 0x040fe20003f46270 */
[----:B------:R-:W0:Y:S01]  /*9e50*/  SHFL.IDX PT, R3, R3, 0x1, 0x1c1f ;  /* 0x003c1f0003037f89 */ /* 0x000e2200000e0000 */
[----:B------:R-:W-:Y:S02]  /*9e60*/  ISETP.GE.AND P5, PT, R22, 0xa, PT ;  /* 0x0000000a1600780c */ /* 0x000fe40003fa6270 */
        /* <DEDUP_REMOVED lines=116> */
[----:B------:R-:W-:-:S13]  /*a5b0*/  ISETP.GE.AND P6, PT, R13, 0x1, PT ;  /* 0x000000010d00780c */ /* 0x000fda0003fc6270 */
[----:B------:R-:W-:Y:S05]  /*a5c0*/  @!P6 BRA `(.L_x_976) ;  /* 0x00000000005ce947 */ /* 0x000fea0003800000 */
        /* <DEDUP_REMOVED lines=14> */
.L_x_978:
[----:B------:R-:W-:-:S05]  /*a6b0*/  IMAD.U32 R22, RZ, RZ, UR58 ;  /* 0x0000003aff167e24 */ /* 0x000fca000f8e00ff */
[----:B------:R-:W-:-:S13]  /*a6c0*/  ISETP.NE.AND P6, PT, R22, 0x1, PT ;  /* 0x000000011600780c */ /* 0x000fda0003fc5270 */
[----:B------:R-:W0:Y:S02]  /*a6d0*/  @P6 LDC.64 R104, c[0x0][0x9e8] ;  /* 0x00027a00ff686b82 */ /* 0x000e240000000a00 */
[----:B0-----:R-:W-:-:S05]  /*a6e0*/  @P6 IMAD.HI.U32 R14, R3, R104, RZ ;  /* 0x00000068030e6227 */ /* 0x001fca00078e00ff */
[----:B------:R-:W-:-:S07]  /*a6f0*/  @P6 SHF.R.U32.HI R3, RZ, R105, R14 ;  /* 0x00000069ff036219 */ /* 0x000fce000001160e */
.L_x_979:
[----:B------:R-:W-:Y:S05]  /*a700*/  BSYNC B0 ;  /* 0x0000000000007941 */ /* 0x000fea0003800000 */
.L_x_977:
[----:B------:R-:W-:-:S05]  /*a710*/  IMAD R3, R3, R22, R138 ;  /* 0x0000001603037224 */ /* 0x000fca00078e028a */
[----:B------:R-:W-:Y:S02]  /*a720*/  VIADDMNMX R0, R3, R22, R0, PT ;  /* 0x0000001603007246 */ /* 0x000fe40003800100 */
[----:B------:R-:W-:-:S07]  /*a730*/  VIMNMX R2, R2, R3, !PT ;  /* 0x0000000302027248 */ /* 0x000fce0007fe0100 */
.L_x_976:
        /* <DEDUP_REMOVED lines=139> */
[----:B------:R-:W-:Y:S01]  /*aff0*/  MUFU.EX2 R163, R163 ;  /* 0x000000a300a37308 */ /* 0x000fe20000000800 */
        /* <DEDUP_REMOVED lines=8> */
[----:B------:R-:W-:Y:S01]  /*b080*/  MUFU.EX2 R156, R156 ;  /* 0x0000009c009c7308 */ /* 0x000fe20000000800 */
        /* <DEDUP_REMOVED lines=34> */
[----:B------:R-:W-:Y:S02]  /*b2b0*/  MUFU.EX2 R148, R148 ;  /* 0x0000009400947308 */ /* 0x000fe40000000800 */
[----:B------:R-:W0:Y:S06]  /*b2c0*/  SHFL.BFLY PT, R139, R22, 0x2, 0x1f ;  /* 0x0c401f00168b7f89 */ /* 0x000e2c00000e0000 */
        /* <DEDUP_REMOVED lines=8> */
[----:B0-----:R-:W-:Y:S01]  /*b350*/  FMNMX.FTZ R11, R139, R0, !PT ;  /* 0x000000008b0b7209 */ /* 0x001fe20007810000 */
[----:B------:R-:W-:-:S06]  /*b360*/  FMUL.FTZ R0, R93, R14 ;  /* 0x0000000e5d007220 */ /* 0x000fcc0000410000 */
[----:B------:R-:W-:Y:S01]  /*b370*/  MUFU.EX2 R101, R101 ;  /* 0x0000006500657308 */ /* 0x000fe20000000800 */
[C---:B------:R-:W-:Y:S01]  /*b380*/  FSETP.NEU.FTZ.AND P2, PT, R11.reuse, -INF , PT ;  /* 0xff8000000b00780b */ /* 0x040fe20003f5d000 */
[----:B------:R-:W-:-:S05]  /*b390*/  FMUL.FTZ R2, R11, R14 ;  /* 0x0000000e0b027220 */ /* 0x000fca0000410000 */
[----:B------:R-:W-:Y:S01]  /*b3a0*/  FSEL R88, R2, RZ, P2 ;  /* 0x000000ff02587208 */ /* 0x000fe20001000000 */
[----:B------:R-:W0:Y:S01]  /*b3b0*/  MUFU.EX2 R0, R0 ;  /* 0x0000000000007308 */ /* 0x000e220000000800 */
[----:B------:R-:W-:Y:S02]  /*b3c0*/  FSEL R2, R11, RZ, P2 ;  /* 0x000000ff0b027208 */ /* 0x000fe40001000000 */
[----:B------:R-:W-:Y:S01]  /*b3d0*/  ISETP.GT.AND P2, PT, R20, R17, PT ;  /* 0x000000111400720c */ /* 0x000fe20003f44270 */
[-CC-:B------:R-:W-:Y:S01]  /*b3e0*/  FFMA.FTZ R93, R90, R14.reuse, -R88.reuse ;  /* 0x0000000e5a5d7223 */ /* 0x180fe20000010858 */
[-CC-:B------:R-:W-:Y:S01]  /*b3f0*/  FFMA.FTZ R91, R91, R14.reuse, -R88.reuse ;  /* 0x0000000e5b5b7223 */ /* 0x180fe20000010858 */
[----:B------:R-:W-:Y:S01]  /*b400*/  FADD.FTZ R15, -R2, R15 ;  /* 0x0000000f020f7221 */ /* 0x000fe20000010100 */
[-CC-:B------:R-:W-:Y:S01]  /*b410*/  FFMA.FTZ R22, R105, R14.reuse, -R88.reuse ;  /* 0x0000000e69167223 */ /* 0x180fe20000010858 */
[-CC-:B------:R-:W-:Y:S01]  /*b420*/  FFMA.FTZ R95, R95, R14.reuse, -R88.reuse ;  /* 0x0000000e5f5f7223 */ /* 0x180fe20000010858 */
[----:B------:R0:W-:Y:S01]  /*b430*/  MUFU.EX2 R92, R91 ;  /* 0x0000005b005c7308 */ /* 0x0001e20000000800 */
[-C--:B------:R-:W-:Y:S01]  /*b440*/  FMUL.FTZ R15, R15, R14.reuse ;  /* 0x0000000e0f0f7220 */ /* 0x080fe20000410000 */
[-CC-:B------:R-:W-:Y:S01]  /*b450*/  FFMA.FTZ R137, R137, R14.reuse, -R88.reuse ;  /* 0x0000000e89897223 */ /* 0x180fe20000010858 */
[-CC-:B------:R-:W-:Y:S01]  /*b460*/  FFMA.FTZ R99, R99, R14.reuse, -R88.reuse ;  /* 0x0000000e63637223 */ /* 0x180fe20000010858 */
[-CC-:B------:R-:W-:Y:S01]  /*b470*/  FFMA.FTZ R141, R141, R14.reuse, -R88.reuse ;  /* 0x0000000e8d8d7223 */ /* 0x180fe20000010858 */
[-CC-:B------:R-:W-:Y:S01]  /*b480*/  FFMA.FTZ R103, R103, R14.reuse, -R88.reuse ;  /* 0x0000000e67677223 */ /* 0x180fe20000010858 */
[-CC-:B------:R-:W-:Y:S01]  /*b490*/  FFMA.FTZ R143, R143, R14.reuse, -R88.reuse ;  /* 0x0000000e8f8f7223 */ /* 0x180fe20000010858 */
[--C-:B------:R-:W-:Y:S01]  /*b4a0*/  FFMA.FTZ R147, R147, R14, -R88.reuse ;  /* 0x0000000e93937223 */ /* 0x100fe20000010858 */
[----:B------:R-:W-:Y:S01]  /*b4b0*/  MUFU.EX2 R93, R93 ;  /* 0x0000005d005d7308 */ /* 0x000fe20000000800 */
[----:B0-----:R-:W-:Y:S01]  /*b4c0*/  FFMA.FTZ R91, R0, R8, R163 ;  /* 0x00000008005b7223 */ /* 0x001fe200000100a3 */
[-CC-:B------:R-:W-:Y:S01]  /*b4d0*/  FFMA.FTZ R149, R149, R14.reuse, -R88.reuse ;  /* 0x0000000e95957223 */ /* 0x180fe20000010858 */
[-CC-:B------:R-:W-:Y:S01]  /*b4e0*/  FFMA.FTZ R151, R151, R14.reuse, -R88.reuse ;  /* 0x0000000e97977223 */ /* 0x180fe20000010858 */
[-CC-:B------:R-:W-:Y:S01]  /*b4f0*/  FFMA.FTZ R107, R107, R14.reuse, -R88.reuse ;  /* 0x0000000e6b6b7223 */ /* 0x180fe20000010858 */
[----:B------:R-:W-:Y:S01]  /*b500*/  FADD.FTZ R91, R156, R91 ;  /* 0x0000005b9c5b7221 */ /* 0x000fe20000010000 */
[-CC-:B------:R-:W-:Y:S01]  /*b510*/  FFMA.FTZ R115, R115, R14.reuse, -R88.reuse ;  /* 0x0000000e73737223 */ /* 0x180fe20000010858 */
[-CC-:B------:R-:W-:Y:S01]  /*b520*/  FFMA.FTZ R111, R111, R14.reuse, -R88.reuse ;  /* 0x0000000e6f6f7223 */ /* 0x180fe20000010858 */
[----:B------:R0:W1:Y:S01]  /*b530*/  MUFU.EX2 R2, R15 ;  /* 0x0000000f00027308 */ /* 0x0000620000000800 */
[----:B------:R-:W-:Y:S01]  /*b540*/  FADD.FTZ R8, R158, R91 ;  /* 0x0000005b9e087221 */ /* 0x000fe20000010000 */
[----:B------:R-:W-:Y:S01]  /*b550*/  FFMA.FTZ R119, R119, R14, -R88 ;  /* 0x0000000e77777223 */ /* 0x000fe20000010858 */
[----:B------:R-:W-:-:S02]  /*b560*/  IMAD.U32 R90, RZ, RZ, UR11 ;  /* 0x0000000bff5a7e24 */ /* 0x000fc4000f8e00ff */
[-C--:B------:R-:W-:Y:S01]  /*b570*/  FFMA.FTZ R157, R157, R14.reuse, -R88 ;  /* 0x0000000e9d9d7223 */ /* 0x080fe20000010858 */
[----:B------:R-:W-:Y:S01]  /*b580*/  FADD.FTZ R91, R165, R8 ;  /* 0x00000008a55b7221 */ /* 0x000fe20000010000 */
[-CC-:B------:R-:W-:Y:S01]  /*b590*/  FFMA.FTZ R123, R123, R14.reuse, -R88.reuse ;  /* 0x0000000e7b7b7223 */ /* 0x180fe20000010858 */
[----:B------:R-:W-:Y:S01]  /*b5a0*/  @!P1 VIADD R90, R90, 0x2a860 ;  /* 0x0002a8605a5a9836 */ /* 0x000fe20000000000 */
[----:B------:R-:W2:Y:S01]  /*b5b0*/  MUFU.EX2 R22, R22 ;  /* 0x0000001600167308 */ /* 0x000ea20000000800 */
[----:B------:R-:W-:Y:S01]  /*b5c0*/  FADD.FTZ R8, R152, R91 ;  /* 0x0000005b98087221 */ /* 0x000fe20000010000 */
[-CC-:B------:R-:W-:Y:S01]  /*b5d0*/  FFMA.FTZ R159, R159, R14.reuse, -R88.reuse ;  /* 0x0000000e9f9f7223 */ /* 0x180fe20000010858 */
[-C--:B------:R-:W-:Y:S01]  /*b5e0*/  FFMA.FTZ R127, R127, R14.reuse, -R88 ;  /* 0x0000000e7f7f7223 */ /* 0x080fe20000010858 */
[----:B------:R-:W-:Y:S01]  /*b5f0*/  @!P1 PRMT R90, RZ, 0x654, R90 ;  /* 0x00000654ff5a9816 */ /* 0x000fe2000000005a */
[----:B0-----:R-:W-:Y:S01]  /*b600*/  FADD.FTZ R15, R167, R8 ;  /* 0x00000008a70f7221 */ /* 0x001fe20000010000 */
[-CC-:B------:R-:W-:Y:S01]  /*b610*/  FFMA.FTZ R161, R161, R14.reuse, -R88.reuse ;  /* 0x0000000ea1a17223 */ /* 0x180fe20000010858 */
[-CC-:B------:R-:W-:Y:S01]  /*b620*/  FFMA.FTZ R131, R131, R14.reuse, -R88.reuse ;  /* 0x0000000e83837223 */ /* 0x180fe20000010858 */
[----:B------:R-:W0:Y:S01]  /*b630*/  MUFU.EX2 R95, R95 ;  /* 0x0000005f005f7308 */ /* 0x000e220000000800 */
[----:B-1----:R-:W-:Y:S01]  /*b640*/  FFMA.FTZ R5, R2, R5, R93 ;  /* 0x0000000502057223 */ /* 0x002fe2000001005d */
[----:B------:R-:W-:Y:S01]  /*b650*/  FADD.FTZ R8, R154, R15 ;  /* 0x0000000f9a087221 */ /* 0x000fe20000010000 */
[----:B------:R1:W-:Y:S01]  /*b660*/  @!P1 SYNCS.ARRIVE.TRANS64.RED.A1T0 RZ, [R90+URZ], RZ ;  /* 0x000000ff5aff99a7 */ /* 0x0003e2000810043f */
[-C--:B------:R-:W-:Y:S01]  /*b670*/  FFMA.FTZ R153, R153, R14.reuse, -R88 ;  /* 0x0000000e99997223 */ /* 0x080fe20000010858 */
[----:B------:R-:W-:Y:S01]  /*b680*/  FADD.FTZ R5, R92, R5 ;  /* 0x000000055c057221 */ /* 0x000fe20000010000 */
[----:B------:R-:W-:Y:S01]  /*b690*/  FADD.FTZ R15, R155, R8 ;  /* 0x000000089b0f7221 */ /* 0x000fe20000010000 */
[----:B------:R-:W-:Y:S01]  /*b6a0*/  FFMA.FTZ R88, R135, R14, -R88 ;  /* 0x0000000e87587223 */ /* 0x000fe20000010858 */
[----:B------:R-:W3:Y:S01]  /*b6b0*/  MUFU.EX2 R94, R137 ;  /* 0x00000089005e7308 */ /* 0x000ee20000000800 */
[----:B--2---:R-:W-:Y:S01]  /*b6c0*/  FADD.FTZ R5, R22, R5 ;  /* 0x0000000516057221 */ /* 0x004fe20000010000 */
[----:B------:R-:W-:Y:S01]  /*b6d0*/  FADD.FTZ R8, R148, R15 ;  /* 0x0000000f94087221 */ /* 0x000fe20000010000 */
[----:B------:R-:W-:Y:S01]  /*b6e0*/  F2FP.BF16.F32.PACK_AB R154, R155, R154 ;  /* 0x0000009a9b9a723e */ /* 0x000fe200000010ff */
[----:B------:R-:W-:Y:S01]  /*b6f0*/  VIADD R20, R20, 0xffffffff ;  /* 0xffffffff14147836 */ /* 0x000fe20000000000 */
[C---:B------:R-:W-:Y:S01]  /*b700*/  F2FP.BF16.F32.PACK_AB R148, R145.reuse, R148 ;  /* 0x000000949194723e */ /* 0x040fe200000010ff */
[----:B------:R-:W-:Y:S01]  /*b710*/  FADD.FTZ R15, R145, R8 ;  /* 0x00000008910f7221 */ /* 0x000fe20000010000 */
[----:B------:R-:W-:Y:S01]  /*b720*/  F2FP.BF16.F32.PACK_AB R156, R156, R163 ;  /* 0x000000a39c9c723e */ /* 0x000fe200000010ff */
[----:B------:R-:W2:Y:S01]  /*b730*/  MUFU.EX2 R99, R99 ;  /* 0x0000006300637308 */ /* 0x000ea20000000800 */
[----:B0-----:R-:W-:Y:S01]  /*b740*/  FADD.FTZ R5, R95, R5 ;  /* 0x000000055f057221 */ /* 0x001fe20000010000 */
[----:B------:R-:W-:Y:S01]  /*b750*/  FADD.FTZ R8, R150, R15 ;  /* 0x0000000f96087221 */ /* 0x000fe20000010000 */
[----:B------:R-:W-:-:S02]  /*b760*/  F2FP.BF16.F32.PACK_AB R158, R165, R158 ;  /* 0x0000009ea59e723e */ /* 0x000fc400000010ff */
[----:B------:R-:W-:Y:S01]  /*b770*/  F2FP.BF16.F32.PACK_AB R152, R167, R152 ;  /* 0x00000098a798723e */ /* 0x000fe200000010ff */
[C---:B------:R-:W-:Y:S01]  /*b780*/  FADD.FTZ R15, R109.reuse, R8 ;  /* 0x000000086d0f7221 */ /* 0x040fe20000010000 */
[----:B------:R-:W-:Y:S01]  /*b790*/  F2FP.BF16.F32.PACK_AB R150, R109, R150 ;  /* 0x000000966d96723e */ /* 0x000fe200000010ff */
[----:B------:R-:W0:Y:S01]  /*b7a0*/  MUFU.EX2 R96, R141 ;  /* 0x0000008d00607308 */ /* 0x000e220000000800 */
[----:B---3--:R-:W-:Y:S01]  /*b7b0*/  FADD.FTZ R5, R94, R5 ;  /* 0x000000055e057221 */ /* 0x008fe20000010000 */
[----:B------:R-:W-:Y:S01]  /*b7c0*/  FADD.FTZ R8, R144, R15 ;  /* 0x0000000f90087221 */ /* 0x000fe20000010000 */
[----:B------:R-:W-:-:S03]  /*b7d0*/  F2FP.BF16.F32.PACK_AB R144, R89, R144 ;  /* 0x000000905990723e */ /* 0x000fc600000010ff */
[----:B------:R-:W-:Y:S02]  /*b7e0*/  FADD.FTZ R15, R89, R8 ;  /* 0x00000008590f7221 */ /* 0x000fe40000010000 */
[----:B------:R-:W3:Y:S01]  /*b7f0*/  MUFU.EX2 R103, R103 ;  /* 0x0000006700677308 */ /* 0x000ee20000000800 */
[----:B--2---:R-:W-:Y:S01]  /*b800*/  FADD.FTZ R5, R99, R5 ;  /* 0x0000000563057221 */ /* 0x004fe20000010000 */
[----:B------:R-:W-:Y:S01]  /*b810*/  FADD.FTZ R8, R146, R15 ;  /* 0x0000000f92087221 */ /* 0x000fe20000010000 */
[----:B------:R-:W-:-:S03]  /*b820*/  F2FP.BF16.F32.PACK_AB R146, R101, R146 ;  /* 0x000000926592723e */ /* 0x000fc600000010ff */
[----:B------:R-:W-:Y:S02]  /*b830*/  FADD.FTZ R15, R101, R8 ;  /* 0x00000008650f7221 */ /* 0x000fe40000010000 */
[----:B------:R-:W2:Y:S01]  /*b840*/  MUFU.EX2 R98, R143 ;  /* 0x0000008f00627308 */ /* 0x000ea20000000800 */
[----:B0-----:R-:W-:-:S07]  /*b850*/  FADD.FTZ R5, R96, R5 ;  /* 0x0000000560057221 */ /* 0x001fce0000010000 */
[----:B------:R-:W0:Y:S01]  /*b860*/  MUFU.EX2 R147, R147 ;  /* 0x0000009300937308 */ /* 0x000e220000000800 */
[C---:B---3--:R-:W-:Y:S01]  /*b870*/  FADD.FTZ R5, R103.reuse, R5 ;  /* 0x0000000567057221 */ /* 0x048fe20000010000 */
[----:B------:R-:W-:-:S06]  /*b880*/  F2FP.BF16.F32.PACK_AB R155, R103, R96 ;  /* 0x00000060679b723e */ /* 0x000fcc00000010ff */
[----:B------:R3:W4:Y:S01]  /*b890*/  MUFU.EX2 R100, R149 ;  /* 0x0000009500647308 */ /* 0x0007220000000800 */
[----:B--2---:R-:W-:-:S07]  /*b8a0*/  FADD.FTZ R5, R98, R5 ;  /* 0x0000000562057221 */ /* 0x004fce0000010000 */
[----:B------:R-:W2:Y:S01]  /*b8b0*/  MUFU.EX2 R151, R151 ;  /* 0x0000009700977308 */ /* 0x000ea20000000800 */
[C---:B0-----:R-:W-:Y:S01]  /*b8c0*/  FADD.FTZ R5, R147.reuse, R5 ;  /* 0x0000000593057221 */ /* 0x041fe20000010000 */
[----:B---3--:R-:W-:-:S06]  /*b8d0*/  F2FP.BF16.F32.PACK_AB R149, R147, R98 ;  /* 0x000000629395723e */ /* 0x008fcc00000010ff */
[----:B------:R-:W0:Y:S01]  /*b8e0*/  MUFU.EX2 R102, R107 ;  /* 0x0000006b00667308 */ /* 0x000e220000000800 */
[----:B----4-:R-:W-:-:S07]  /*b8f0*/  FADD.FTZ R5, R100, R5 ;  /* 0x0000000564057221 */ /* 0x010fce0000010000 */
[----:B------:R-:W3:Y:S01]  /*b900*/  MUFU.EX2 R115, R115 ;  /* 0x0000007300737308 */ /* 0x000ee20000000800 */
[C---:B--2---:R-:W-:Y:S01]  /*b910*/  FADD.FTZ R5, R151.reuse, R5 ;  /* 0x0000000597057221 */ /* 0x044fe20000010000 */
[----:B------:R-:W-:-:S06]  /*b920*/  F2FP.BF16.F32.PACK_AB R151, R151, R100 ;  /* 0x000000649797723e */ /* 0x000fcc00000010ff */
[----:B------:R-:W2:Y:S01]  /*b930*/  MUFU.EX2 R104, R111 ;  /* 0x0000006f00687308 */ /* 0x000ea20000000800 */
[----:B0-----:R-:W-:-:S07]  /*b940*/  FADD.FTZ R5, R102, R5 ;  /* 0x0000000566057221 */ /* 0x001fce0000010000 */
[----:B------:R-:W0:Y:S01]  /*b950*/  MUFU.EX2 R119, R119 ;  /* 0x0000007700777308 */ /* 0x000e220000000800 */
[C---:B---3--:R-:W-:Y:S01]  /*b960*/  FADD.FTZ R5, R115.reuse, R5 ;  /* 0x0000000573057221 */ /* 0x048fe20000010000 */
[----:B------:R-:W-:-:S06]  /*b970*/  F2FP.BF16.F32.PACK_AB R145, R115, R102 ;  /* 0x000000667391723e */ /* 0x000fcc00000010ff */
[----:B------:R-:W3:Y:S01]  /*b980*/  MUFU.EX2 R140, R140 ;  /* 0x0000008c008c7308 */ /* 0x000ee20000000800 */
[----:B--2---:R-:W-:-:S07]  /*b990*/  FADD.FTZ R5, R104, R5 ;  /* 0x0000000568057221 */ /* 0x004fce0000010000 */
[----:B------:R2:W4:Y:S01]  /*b9a0*/  MUFU.EX2 R106, R157 ;  /* 0x0000009d006a7308 */ /* 0x0005220000000800 */
[C---:B0-----:R-:W-:Y:S01]  /*b9b0*/  FADD.FTZ R5, R119.reuse, R5 ;  /* 0x0000000577057221 */ /* 0x041fe20000010000 */
[----:B------:R-:W-:-:S06]  /*b9c0*/  F2FP.BF16.F32.PACK_AB R147, R119, R104 ;  /* 0x000000687793723e */ /* 0x000fcc00000010ff */
[----:B------:R-:W0:Y:S01]  /*b9d0*/  MUFU.EX2 R23, R23 ;  /* 0x0000001700177308 */ /* 0x000e220000000800 */
[----:B---3--:R-:W-:Y:S01]  /*b9e0*/  FADD.FTZ R8, R140, R15 ;  /* 0x0000000f8c087221 */ /* 0x008fe20000010000 */
[----:B--2---:R-:W-:-:S06]  /*b9f0*/  F2FP.BF16.F32.PACK_AB R157, R92, R93 ;  /* 0x0000005d5c9d723e */ /* 0x004fcc00000010ff */
[----:B------:R-:W2:Y:S01]  /*ba00*/  MUFU.EX2 R123, R123 ;  /* 0x0000007b007b7308 */ /* 0x000ea20000000800 */
[----:B----4-:R-:W-:-:S07]  /*ba10*/  FADD.FTZ R5, R106, R5 ;  /* 0x000000056a057221 */ /* 0x010fce0000010000 */
[----:B------:R-:W3:Y:S01]  /*ba20*/  MUFU.EX2 R142, R142 ;  /* 0x0000008e008e7308 */ /* 0x000ee20000000800 */
[C---:B0-----:R-:W-:Y:S01]  /*ba30*/  FADD.FTZ R15, R23.reuse, R8 ;  /* 0x00000008170f7221 */ /* 0x041fe20000010000 */
[----:B------:R-:W-:-:S06]  /*ba40*/  F2FP.BF16.F32.PACK_AB R140, R23, R140 ;  /* 0x0000008c178c723e */ /* 0x000fcc00000010ff */
[----:B-1----:R0:W1:Y:S01]  /*ba50*/  MUFU.EX2 R90, R159 ;  /* 0x0000009f005a7308 */ /* 0x0020620000000800 */
[C---:B--2---:R-:W-:Y:S01]  /*ba60*/  FADD.FTZ R5, R123.reuse, R5 ;  /* 0x000000057b057221 */ /* 0x044fe20000010000 */
[----:B------:R-:W-:-:S06]  /*ba70*/  F2FP.BF16.F32.PACK_AB R141, R123, R106 ;  /* 0x0000006a7b8d723e */ /* 0x000fcc00000010ff */
[----:B------:R-:W2:Y:S01]  /*ba80*/  MUFU.EX2 R113, R113 ;  /* 0x0000007100717308 */ /* 0x000ea20000000800 */
[----:B---3--:R-:W-:Y:S01]  /*ba90*/  FADD.FTZ R8, R142, R15 ;  /* 0x0000000f8e087221 */ /* 0x008fe20000010000 */
[----:B0-----:R-:W-:Y:S01]  /*baa0*/  F2FP.BF16.F32.PACK_AB R159, R95, R22 ;  /* 0x000000165f9f723e */ /* 0x001fe200000010ff */
[----:B------:R-:W-:-:S05]  /*bab0*/  IMAD.MOV.U32 R22, RZ, RZ, R4 ;  /* 0x000000ffff167224 */ /* 0x000fca00078e0004 */
        /* <DEDUP_REMOVED lines=20> */
[----:B0-----:R-:W-:Y:S01]  /*bc00*/  F2FP.BF16.F32.PACK_AB R153, R99, R94 ;  /* 0x0000005e6399723e */ /* 0x001fe200000010ff */
[----:B------:R-:W-:-:S05]  /*bc10*/  IMAD.MOV.U32 R15, RZ, RZ, R11 ;  /* 0x000000ffff0f7224 */ /* 0x000fca00078e000b */
[----:B------:R-:W0:Y:S01]  /*bc20*/  MUFU.EX2 R88, R88 ;  /* 0x0000005800587308 */ /* 0x000e220000000800 */
[----:B---3--:R-:W-:Y:S01]  /*bc30*/  FADD.FTZ R5, R110, R5 ;  /* 0x000000056e057221 */ /* 0x008fe20000010000 */
[C---:B-1----:R-:W-:Y:S01]  /*bc40*/  FADD.FTZ R8, R21.reuse, R8 ;  /* 0x0000000815087221 */ /* 0x042fe20000010000 */
[----:B------:R-:W-:Y:S01]  /*bc50*/  F2FP.BF16.F32.PACK_AB R138, R21, R138 ;  /* 0x0000008a158a723e */ /* 0x000fe200000010ff */
[----:B------:R-:W-:Y:S02]  /*bc60*/  IMAD.MOV.U32 R21, RZ, RZ, R3 ;  /* 0x000000ffff157224 */ /* 0x000fe400078e0003 */
[C---:B0-----:R-:W-:Y:S01]  /*bc70*/  FADD.FTZ R5, R88.reuse, R5 ;  /* 0x0000000558057221 */ /* 0x041fe20000010000 */
[----:B------:R-:W-:Y:S01]  /*bc80*/  F2FP.BF16.F32.PACK_AB R139, R88, R110 ;  /* 0x0000006e588b723e */ /* 0x000fe200000010ff */
[----:B------:R-:W-:Y:S06]  /*bc90*/  @P2 BRA `(.L_x_980) ;  /* 0xffffffd000ac2947 */ /* 0x000fec000383ffff */
.L_x_963:
        /* <DEDUP_REMOVED lines=67> */
.L_x_981:
[----:B------:R-:W-:Y:S01]  /*c0d0*/  ULEA UR5, UR4, UR56, 0x3 ;  /* 0x0000003804057291 */ /* 0x000fe2000f8e183f */
[----:B------:R-:W-:-:S08]  /*c0e0*/  SHF.L.U32 R4, R4, 0x1f, RZ ;  /* 0x0000001f04047819 */ /* 0x000fd000000006ff */
[----:B------:R0:W1:Y:S01]  /*c0f0*/  SYNCS.PHASECHK.TRANS64.TRYWAIT P2, [UR5+0x2a850], R4 ;  /* 0x02a85004ff0075a7 */ /* 0x0000620008040145 */
[----:B------:R-:W-:Y:S05]  /*c100*/  @!P0 BRA `(.L_x_982) ;  /* 0x0000000000048947 */ /* 0x000fea0003800000 */
[----:B------:R-:W-:Y:S01]  /*c110*/  BPT.TRAP 0x1 ;  /* 0x000000040000795c */ /* 0x000fe20000300000 */
.L_x_982:
[----:B-1----:R-:W-:Y:S05]  /*c120*/  @P2 BRA `(.L_x_983) ;  /* 0x0000000000082947 */ /* 0x002fea0003800000 */
[----:B------:R-:W1:Y:S02]  /*c130*/  SYNCS.PHASECHK.TRANS64.TRYWAIT P0, [UR5+0x2a850], R4 ;  /* 0x02a85004ff0075a7 */ /* 0x000e640008000145 */
[----:B-1----:R-:W-:Y:S05]  /*c140*/  @!P0 BRA `(.L_x_984) ;  /* 0x0000006400708947 */ /* 0x002fea0003800000 */
.L_x_983:
[----:B------:R-:W-:Y:S01]  /*c150*/  UIADD3 UR56, UR56, 0x400, URZ ;  /* 0x0000040038387890 */ /* 0x000fe2000fffe03f */
[----:B------:R-:W-:Y:S01]  /*c160*/  WARPGROUP.ARRIVE ;  /* 0x00000000000079c5 */ /* 0x000fe20000000000 */
[----:B------:R-:W-:Y:S01]  /*c170*/  UMOV UR7, 0x40000040 ;  /* 0x4000004000077882 */ /* 0x000fe20000000000 */
[----:B-1----:R-:W1:Y:S01]  /*c180*/  SHFL.BFLY PT, R7, R8, 0x2, 0x1f ;  /* 0x0c401f0008077f89 */ /* 0x002e6200000e0000 */
[----:B------:R-:W-:Y:S01]  /*c190*/  USHF.R.U32.HI UR56, URZ, 0x4, UR56 ;  /* 0x000000043f387899 */ /* 0x000fe20008011638 */
[----:B------:R-:W-:Y:S02]  /*c1a0*/  IMAD.U32 R10, RZ, RZ, UR5 ;  /* 0x00000005ff0a7e24 */ /* 0x000fe4000f8e00ff */
[----:B------:R-:W2:Y:S01]  /*c1b0*/  SHFL.BFLY PT, R0, R5, 0x2, 0x1f ;  /* 0x0c401f0005007f89 */ /* 0x000ea200000e0000 */
[----:B------:R-:W-:Y:S01]  /*c1c0*/  ULOP3.LUT UR56, UR56, 0x3fff, URZ, 0xc0, !UPT ;  /* 0x00003fff38387892 */ /* 0x000fe2000f8ec03f */
[----:B------:R-:W-:Y:S02]  /*c1d0*/  @!P1 VIADD R10, R10, 0x2a860 ;  /* 0x0002a8600a0a9836 */ /* 0x000fe40000000000 */
[----:B0-----:R-:W-:Y:S01]  /*c1e0*/  IMAD.MOV.U32 R4, RZ, RZ, -0x800000 ;  /* 0xff800000ff047424 */ /* 0x001fe200078e00ff */
[----:B------:R-:W-:-:S02]  /*c1f0*/  ULOP3.LUT UR56, UR56, 0x3000000, URZ, 0xfc, !UPT ;  /* 0x0300000038387892 */ /* 0x000fc4000f8efc3f */
[----:B------:R-:W-:Y:S02]  /*c200*/  @!P1 PRMT R10, RZ, 0x654, R10 ;  /* 0x00000654ff0a9816 */ /* 0x000fe4000000000a */
[----:B------:R-:W-:-:S07]  /*c210*/  UIMAD UR4, UR4, 0x600, UR56 ;  /* 0x00000600040478a4 */ /* 0x000fce000f8e0238 */
[----:B------:R-:W-:Y:S02]  /*c220*/  UMOV UR6, UR4 ;  /* 0x0000000400067c82 */ /* 0x000fe40008000000 */
[----:B------:R-:W-:Y:S01]  /*c230*/  HGMMA.64x128x16.F32.BF16 R24, R156, gdesc[UR4].tnspB, R24, gsb0 ;  /* 0x41e000049c187df0 */ /* 0x000fe20008001818 */
[----:B------:R-:W-:Y:S01]  /*c240*/  UIADD3 UR6, UR4, 0x80, URZ ;  /* 0x0000008004067890 */ /* 0x000fe2000fffe03f */
[----:B-1----:R-:W-:Y:S01]  /*c250*/  FADD.FTZ R7, R7, R8 ;  /* 0x0000000807077221 */ /* 0x002fe20000010000 */
[----:B------:R-:W-:Y:S01]  /*c260*/  UMOV UR7, 0x40000040 ;  /* 0x4000004000077882 */ /* 0x000fe20000000000 */
[----:B------:R-:W-:Y:S02]  /*c270*/  IMAD.MOV.U32 R8, RZ, RZ, RZ ;  /* 0x000000ffff087224 */ /* 0x000fe400078e00ff */
[----:B--2---:R-:W-:Y:S01]  /*c280*/  FADD.FTZ R2, R0, R5 ;  /* 0x0000000500027221 */ /* 0x004fe20000010000 */
        /* <DEDUP_REMOVED lines=109> */
.L_x_914:
        /* <DEDUP_REMOVED lines=20> */
[----:B------:R-:W-:-:S03]  /*caa0*/  LOP3.LUT R6, R6, 0xfffffffc, RZ, 0xc0, !PT ;  /* 0xfffffffc06067812 */ /* 0x000fc600078ec0ff */
[C---:B------:R-:W-:Y:S01]  /*cab0*/  IMAD.IADD R88, R5.reuse, 0x1, -R8 ;  /* 0x0000000105587824 */ /* 0x040fe200078e0a08 */
[----:B------:R-:W-:Y:S01]  /*cac0*/  SHF.R.S32.HI R8, RZ, 0x7, R7 ;  /* 0x00000007ff087819 */ /* 0x000fe20000011407 */
[----:B------:R-:W-:Y:S01]  /*cad0*/  IMAD.IADD R12, R5, 0x1, -R6 ;  /* 0x00000001050c7824 */ /* 0x000fe200078e0a06 */
[----:B------:R-:W5:Y:S02]  /*cae0*/  @P0 LDC R15, c[0x0][0xbec] ;  /* 0x0002fb00ff0f0b82 */ /* 0x000f640000000800 */
[----:B------:R-:W-:Y:S02]  /*caf0*/  SHF.R.S32.HI R9, RZ, 0x1f, R88 ;  /* 0x0000001fff097819 */ /* 0x000fe40000011458 */
[----:B------:R-:W-:Y:S02]  /*cb00*/  LEA.HI R5, R7, R8, RZ, 0x1 ;  /* 0x0000000807057211 */ /* 0x000fe400078f08ff */
[CC--:B------:R-:W-:Y:S02]  /*cb10*/  LEA.HI R90, R9.reuse, R88.reuse, RZ, 0x2 ;  /* 0x00000058095a7211 */ /* 0x0c0fe400078f10ff */
[----:B------:R-:W-:Y:S01]  /*cb20*/  LEA.HI R9, R9, R88, RZ, 0x5 ;  /* 0x0000005809097211 */ /* 0x000fe200078f28ff */
[----:B------:R-:W5:Y:S01]  /*cb30*/  @P0 LDC R91, c[0x0][0xbec] ;  /* 0x0002fb00ff5b0b82 */ /* 0x000f620000000800 */
[----:B------:R-:W-:-:S02]  /*cb40*/  SHF.R.S32.HI R10, RZ, 0x2, R90 ;  /* 0x00000002ff0a7819 */ /* 0x000fc4000001145a */
[----:B------:R-:W-:Y:S02]  /*cb50*/  SHF.R.S32.HI R11, RZ, 0x1f, R90 ;  /* 0x0000001fff0b7819 */ /* 0x000fe4000001145a */
[----:B------:R-:W-:Y:S02]  /*cb60*/  LOP3.LUT R5, R5, 0x3fffffe, RZ, 0xc0, !PT ;  /* 0x03fffffe05057812 */ /* 0x000fe400078ec0ff */
[----:B------:R-:W-:Y:S01]  /*cb70*/  LEA.HI R11, R11, R10, RZ, 0x3 ;  /* 0x0000000a0b0b7211 */ /* 0x000fe200078f18ff */
[----:B------:R-:W5:Y:S01]  /*cb80*/  @P0 LDC R17, c[0x0][0xbf0] ;  /* 0x0002fc00ff110b82 */ /* 0x000f620000000800 */
[----:B------:R-:W-:Y:S01]  /*cb90*/  LEA.HI R7, R12, R12, RZ, 0x1 ;  /* 0x0000000c0c077211 */ /* 0x000fe200078f08ff */
[----:B------:R-:W-:Y:S01]  /*cba0*/  IMAD.IADD R5, R8, 0x1, -R5 ;  /* 0x0000000108057824 */ /* 0x000fe200078e0a05 */
[----:B------:R-:W-:Y:S02]  /*cbb0*/  LOP3.LUT R11, R11, 0xfffffff8, RZ, 0xc0, !PT ;  /* 0xfffffff80b0b7812 */ /* 0x000fe400078ec0ff */
[----:B------:R-:W-:-:S02]  /*cbc0*/  SHF.R.S32.HI R9, RZ, 0x5, R9 ;  /* 0x00000005ff097819 */ /* 0x000fc40000011409 */
[----:B------:R-:W-:Y:S01]  /*cbd0*/  LOP3.LUT R7, R7, 0x1ffffffe, RZ, 0xc0, !PT ;  /* 0x1ffffffe07077812 */ /* 0x000fe200078ec0ff */
[----:B------:R-:W-:Y:S01]  /*cbe0*/  IMAD.IADD R6, R10, 0x1, -R11 ;  /* 0x000000010a067824 */ /* 0x000fe200078e0a0b */
[----:B------:R-:W5:Y:S03]  /*cbf0*/  @P0 LDC R16, c[0x0][0xbf0] ;  /* 0x0002fc00ff100b82 */ /* 0x000f660000000800 */
[----:B------:R-:W-:Y:S02]  /*cc00*/  IMAD R6, R9, 0x10, R6 ;  /* 0x0000001009067824 */ /* 0x000fe400078e0206 */
[----:B------:R-:W-:Y:S02]  /*cc10*/  IMAD R9, R13, UR4, RZ ;  /* 0x000000040d097c24 */ /* 0x000fe4000f8e02ff */
[----:B------:R-:W-:Y:S02]  /*cc20*/  IMAD.IADD R10, R12, 0x1, -R7 ;  /* 0x000000010c0a7824 */ /* 0x000fe400078e0a07 */
[----:B------:R-:W-:-:S02]  /*cc30*/  IMAD R5, R5, 0x40, R6 ;  /* 0x0000004005057824 */ /* 0x000fc400078e0206 */
[----:B------:R-:W-:Y:S01]  /*cc40*/  IMAD.WIDE.U32 R6, R18, UR4, RZ ;  /* 0x0000000412067c25 */ /* 0x000fe2000f8e00ff */
[----:B---3--:R-:W-:-:S03]  /*cc50*/  USHF.R.S32.HI UR4, URZ, 0x1f, UR9 ;  /* 0x0000001f3f047899 */ /* 0x008fc60008011409 */
[C---:B------:R-:W-:Y:S02]  /*cc60*/  IMAD R11, R18.reuse, UR5, R9 ;  /* 0x00000005120b7c24 */ /* 0x040fe4000f8e0209 */
[----:B------:R-:W-:Y:S02]  /*cc70*/  IMAD R13, R13, UR6, RZ ;  /* 0x000000060d0d7c24 */ /* 0x000fe4000f8e02ff */
[----:B------:R-:W-:Y:S02]  /*cc80*/  IMAD.IADD R7, R7, 0x1, R11 ;  /* 0x0000000107077824 */ /* 0x000fe400078e020b */
[----:B------:R-:W-:-:S04]  /*cc90*/  IMAD.WIDE.U32 R8, R18, UR6, RZ ;  /* 0x0000000612087c25 */ /* 0x000fc8000f8e00ff */
        /* <DEDUP_REMOVED lines=17> */
[----:B------:R-:W-:Y:S02]  /*cdb0*/  IMAD.IADD R7, R7, 0x1, R13 ;  /* 0x0000000107077824 */ /* 0x000fe400078e020d */
[----:B------:R-:W-:-:S04]  /*cdc0*/  @P0 IMAD.HI.U32 R91, R10, R91, RZ ;  /* 0x0000005b0a5b0227 */ /* 0x000fc800078e00ff */
[----:B------:R-:W-:Y:S02]  /*cdd0*/  IMAD.IADD R9, R9, 0x1, R15 ;  /* 0x0000000109097824 */ /* 0x000fe400078e020f */
[----:B------:R-:W-:Y:S01]  /*cde0*/  IMAD.MOV.U32 R11, RZ, RZ, R10 ;  /* 0x000000ffff0b7224 */ /* 0x000fe200078e000a */
[----:B------:R-:W-:Y:S01]  /*cdf0*/  @P0 SHF.R.U32.HI R11, RZ, R17, R12 ;  /* 0x00000011ff0b0219 */ /* 0x000fe2000001160c */
[----:B------:R-:W-:Y:S02]  /*ce00*/  IMAD R15, R14, UR6, RZ ;  /* 0x000000060e0f7c24 */ /* 0x000fe4000f8e02ff */
[----:B------:R-:W-:-:S04]  /*ce10*/  IMAD.WIDE.U32 R6, R89, UR4, R6 ;  /* 0x0000000459067c25 */ /* 0x000fc8000f8e0006 */
[----:B------:R-:W-:Y:S01]  /*ce20*/  IMAD.MOV.U32 R13, RZ, RZ, R10 ;  /* 0x000000ffff0d7224 */ /* 0x000fe200078e000a */
[----:B------:R-:W-:Y:S01]  /*ce30*/  @P0 SHF.R.U32.HI R13, RZ, R16, R91 ;  /* 0x00000010ff0d0219 */ /* 0x000fe2000001165b */
        /* <DEDUP_REMOVED lines=34> */
[----:B------:R-:W-:Y:S01]  /*d060*/  LEA R22, P1, R8, UR8, 0x2 ;  /* 0x0000000808167c11 */ /* 0x000fe2000f8210ff */
[----:B------:R-:W-:Y:S01]  /*d070*/  IMAD.IADD R7, R9, 0x1, R17 ;  /* 0x0000000109077824 */ /* 0x000fe200078e0211 */
[----:B0-----:R-:W-:Y:S01]  /*d080*/  ULEA UR4, UR5, UR4, 0x18 ;  /* 0x0000000405047291 */ /* 0x001fe2000f8ec03f */
[----:B------:R-:W-:Y:S01]  /*d090*/  IMAD R5, R73, 0x80, R5 ;  /* 0x0000008049057824 */ /* 0x000fe200078e0205 */
[----:B------:R-:W-:Y:S01]  /*d0a0*/  LEA.HI.X R11, R6, UR7, R11, 0x2, P0 ;  /* 0x00000007060b7c11 */ /* 0x000fe200080f140b */
[----:B------:R-:W-:Y:S01]  /*d0b0*/  IMAD R18, R19, UR6, RZ ;  /* 0x0000000613127c24 */ /* 0x000fe2000f8e02ff */
[----:B------:R-:W-:Y:S01]  /*d0c0*/  LEA.HI.X R72, R8, UR9, R7, 0x2, P1 ;  /* 0x0000000908487c11 */ /* 0x000fe200088f1407 */
[----:B------:R-:W-:Y:S01]  /*d0d0*/  SHFL.IDX PT, R6, R10, RZ, 0x1c1f ;  /* 0x001c1fff0a067589 */ /* 0x000fe200000e0000 */
[----:B------:R-:W-:Y:S01]  /*d0e0*/  LOP3.LUT P0, RZ, R88, 0x3, RZ, 0xc0, !PT ;  /* 0x0000000358ff7812 */ /* 0x000fe2000780c0ff */
[C---:B------:R-:W-:Y:S01]  /*d0f0*/  VIADD R19, R5.reuse, 0x8 ;  /* 0x0000000805137836 */ /* 0x040fe20000000000 */
[----:B------:R-:W-:Y:S01]  /*d100*/  UIADD3 UR4, UR4, 0x2a820, URZ ;  /* 0x0002a82004047890 */ /* 0x000fe2000fffe03f */
[----:B------:R-:W0:Y:S01]  /*d110*/  SHFL.IDX PT, R7, R11, RZ, 0x1c1f ;  /* 0x001c1fff0b077589 */ /* 0x000e2200000e0000 */
[----:B------:R-:W-:-:S02]  /*d120*/  ISETP.GE.OR P1, PT, R5, R18, P0 ;  /* 0x000000120500720c */ /* 0x000fc40000726670 */
[-C--:B------:R-:W-:Y:S01]  /*d130*/  ISETP.GE.OR P0, PT, R19, R18.reuse, P0 ;  /* 0x000000121300720c */ /* 0x080fe20000706670 */
[----:B------:R-:W-:Y:S01]  /*d140*/  SHFL.IDX PT, R8, R10, 0x1, 0x1c1f ;  /* 0x003c1f000a087f89 */ /* 0x000fe200000e0000 */
[----:B------:R-:W-:Y:S01]  /*d150*/  UPRMT UR4, URZ, 0x654, UR4 ;  /* 0x000006543f047896 */ /* 0x000fe20008000004 */
[----:B------:R-:W-:Y:S02]  /*d160*/  ISETP.GE.AND P2, PT, R5, R18, PT ;  /* 0x000000120500720c */ /* 0x000fe40003f46270 */
[----:B------:R1:W2:Y:S04]  /*d170*/  SHFL.IDX PT, R9, R11, 0x1, 0x1c1f ;  /* 0x003c1f000b097f89 */ /* 0x0002a800000e0000 */
[----:B------:R3:W4:Y:S02]  /*d180*/  SHFL.IDX PT, R16, R22, RZ, 0x1c1f ;  /* 0x001c1fff16107589 */ /* 0x00072400000e0000 */
[----:B------:R-:W-:Y:S01]  /*d190*/  SYNCS.ARRIVE.TRANS64.RED.A1T0 RZ, [UR4], RZ ;  /* 0x000000ffffff79a7 */ /* 0x000fe20008100404 */
[----:B-1----:R-:W-:Y:S01]  /*d1a0*/  LOP3.LUT R11, R90, 0x7ffffffc, RZ, 0xc0, !PT ;  /* 0x7ffffffc5a0b7812 */ /* 0x002fe200078ec0ff */
[----:B------:R3:W1:Y:S04]  /*d1b0*/  SHFL.IDX PT, R17, R72, RZ, 0x1c1f ;  /* 0x001c1fff48117589 */ /* 0x00066800000e0000 */
[----:B------:R-:W-:Y:S01]  /*d1c0*/  IMAD.IADD R11, R88, 0x1, -R11 ;  /* 0x00000001580b7824 */ /* 0x000fe200078e0a0b */
[----:B0-----:R3:W-:Y:S03]  /*d1d0*/  @!P1 ST.E desc[UR60][R6.64], R4 ;  /* 0x0000000406009985 */ /* 0x0017e6000c10193c */
[----:B------:R-:W-:Y:S01]  /*d1e0*/  IMAD.SHL.U32 R21, R11, 0x2, RZ ;  /* 0x000000020b157824 */ /* 0x000fe200078e00ff */
[----:B--2---:R3:W-:Y:S01]  /*d1f0*/  @!P0 ST.E desc[UR60][R8.64], R0 ;  /* 0x0000000008008985 */ /* 0x0047e2000c10193c */
[----:B------:R-:W-:Y:S05]  /*d200*/  @P2 BRA `(.L_x_987) ;  /* 0x0000000400782947 */ /* 0x000fea0003800000 */
[C---:B---3--:R-:W-:Y:S01]  /*d210*/  VIADD R0, R21.reuse, 0x8 ;  /* 0x0000000815007836 */ /* 0x048fe20000000000 */
[----:B------:R-:W-:Y:S01]  /*d220*/  ULDC UR4, c[0x0][0xac8] ;  /* 0x0002b20000047ab9 */ /* 0x000fe20000000800 */
[C---:B------:R-:W-:Y:S01]  /*d230*/  VIADD R8, R21.reuse, 0x10 ;  /* 0x0000001015087836 */ /* 0x040fe20000000000 */
[C---:B------:R-:W-:Y:S01]  /*d240*/  ISETP.GE.AND P2, PT, R21.reuse, UR4, PT ;  /* 0x0000000415007c0c */ /* 0x040fe2000bf46270 */
[C---:B------:R-:W-:Y:S01]  /*d250*/  VIADD R9, R21.reuse, 0x18 ;  /* 0x0000001815097836 */ /* 0x040fe20000000000 */
[----:B------:R-:W-:Y:S01]  /*d260*/  ISETP.GE.AND P3, PT, R0, UR4, PT ;  /* 0x0000000400007c0c */ /* 0x000fe2000bf66270 */
[C---:B------:R-:W-:Y:S01]  /*d270*/  VIADD R10, R21.reuse, 0x28 ;  /* 0x00000028150a7836 */ /* 0x040fe20000000000 */
[----:B------:R-:W-:Y:S01]  /*d280*/  ISETP.GE.AND P0, PT, R8, UR4, PT ;  /* 0x0000000408007c0c */ /* 0x000fe2000bf06270 */
[----:B------:R-:W-:Y:S01]  /*d290*/  VIADD R11, R21, 0x30 ;  /* 0x00000030150b7836 */ /* 0x000fe20000000000 */
[----:B------:R-:W-:Y:S01]  /*d2a0*/  ISETP.GE.AND P1, PT, R9, UR4, PT ;  /* 0x0000000409007c0c */ /* 0x000fe2000bf26270 */
[----:B------:R-:W-:-:S02]  /*d2b0*/  VIADD R12, R21, 0x38 ;  /* 0x00000038150c7836 */ /* 0x000fc40000000000 */
[----:B------:R-:W-:Y:S01]  /*d2c0*/  VIADD R13, R21, 0x40 ;  /* 0x00000040150d7836 */ /* 0x000fe20000000000 */
[----:B------:R-:W-:Y:S01]  /*d2d0*/  ISETP.GE.AND P4, PT, R11, UR4, PT ;  /* 0x000000040b007c0c */ /* 0x000fe2000bf86270 */
[C---:B------:R-:W-:Y:S01]  /*d2e0*/  VIADD R14, R21.reuse, 0x50 ;  /* 0x00000050150e7836 */ /* 0x040fe20000000000 */
[----:B------:R-:W-:Y:S01]  /*d2f0*/  ISETP.GE.AND P5, PT, R12, UR4, PT ;  /* 0x000000040c007c0c */ /* 0x000fe2000bfa6270 */
[----:B-1--4-:R-:W-:Y:S01]  /*d300*/  @!P2 IMAD.WIDE R4, R21, 0x4, R16 ;  /* 0x000000041504a825 */ /* 0x012fe200078e0210 */
[----:B------:R-:W-:Y:S02]  /*d310*/  ISETP.GE.AND P6, PT, R13, UR4, PT ;  /* 0x000000040d007c0c */ /* 0x000fe4000bfc6270 */
[----:B------:R-:W-:Y:S01]  /*d320*/  @!P3 LEA.HI R0, R0, R0, RZ, 0x1 ;  /* 0x000000000000b211 */ /* 0x000fe200078f08ff */
[----:B------:R-:W-:Y:S01]  /*d330*/  VIADD R20, R21, 0x60 ;  /* 0x0000006015147836 */ /* 0x000fe20000000000 */
[----:B------:R0:W-:Y:S01]  /*d340*/  @!P2 ST.E.64 desc[UR60][R4.64], R24 ;  /* 0x000000180400a985 */ /* 0x0001e2000c101b3c */
[----:B------:R-:W-:-:S02]  /*d350*/  @!P0 LEA.HI R8, R8, R8, RZ, 0x1 ;  /* 0x0000000808088211 */ /* 0x000fc400078f08ff */
[----:B------:R-:W-:Y:S01]  /*d360*/  @!P3 LOP3.LUT R7, R0, 0xfffffffe, RZ, 0xc0, !PT ;  /* 0xfffffffe0007b812 */ /* 0x000fe200078ec0ff */
[----:B------:R-:W-:Y:S01]  /*d370*/  VIADD R0, R21, 0x20 ;  /* 0x0000002015007836 */ /* 0x000fe20000000000 */
[----:B------:R-:W-:Y:S02]  /*d380*/  @!P1 LEA.HI R9, R9, R9, RZ, 0x1 ;  /* 0x0000000909099211 */ /* 0x000fe400078f08ff */
[----:B------:R-:W-:Y:S01]  /*d390*/  @!P5 LEA.HI R12, R12, R12, RZ, 0x1 ;  /* 0x0000000c0c0cd211 */ /* 0x000fe200078f08ff */
[----:B------:R-:W-:Y:S01]  /*d3a0*/  @!P3 IMAD.WIDE R6, R7, 0x4, R16 ;  /* 0x000000040706b825 */ /* 0x000fe200078e0210 */
[----:B------:R-:W-:Y:S02]  /*d3b0*/  ISETP.GE.AND P2, PT, R0, UR4, PT ;  /* 0x0000000400007c0c */ /* 0x000fe4000bf46270 */
[----:B------:R-:W-:Y:S02]  /*d3c0*/  @!P5 LOP3.LUT R15, R12, 0xfffffffe, RZ, 0xc0, !PT ;  /* 0xfffffffe0c0fd812 */ /* 0x000fe400078ec0ff */
[----:B------:R1:W-:Y:S01]  /*d3d0*/  @!P3 ST.E.64 desc[UR60][R6.64], R28 ;  /* 0x0000001c0600b985 */ /* 0x0003e2000c101b3c */
[----:B------:R-:W-:-:S02]  /*d3e0*/  ISETP.GE.AND P3, PT, R10, UR4, PT ;  /* 0x000000040a007c0c */ /* 0x000fc4000bf66270 */
[----:B0-----:R-:W-:Y:S02]  /*d3f0*/  @!P0 LOP3.LUT R5, R8, 0xfffffffe, RZ, 0xc0, !PT ;  /* 0xfffffffe08058812 */ /* 0x001fe400078ec0ff */
[----:B------:R-:W-:-:S03]  /*d400*/  @!P4 LEA.HI R8, R11, R11, RZ, 0x1 ;  /* 0x0000000b0b08c211 */ /* 0x000fc600078f08ff */
        /* <DEDUP_REMOVED lines=62> */
.L_x_987:
[----:B------:R-:W-:Y:S05]  /*d7f0*/  BSYNC B0 ;  /* 0x0000000000007941 */ /* 0x000fea0003800000 */
.L_x_986:
[----:B------:R-:W-:Y:S01]  /*d800*/  ISETP.GE.AND P0, PT, R19, R18, PT ;  /* 0x000000121300720c */ /* 0x000fe20003f06270 */
[----:B0-----:R2:W0:Y:S04]  /*d810*/  SHFL.IDX PT, R13, R72, 0x1, 0x1c1f ;  /* 0x003c1f00480d7f89 */ /* 0x00142800000e0000 */
[----:B------:R2:W0:Y:S08]  /*d820*/  SHFL.IDX PT, R12, R22, 0x1, 0x1c1f ;  /* 0x003c1f00160c7f89 */ /* 0x00043000000e0000 */
[----:B--2---:R-:W-:Y:S05]  /*d830*/  @P0 BRA `(.L_x_906) ;  /* 0x0000004800ec0947 */ /* 0x004fea0003800000 */
[----:B------:R-:W-:Y:S01]  /*d840*/  ULDC UR4, c[0x0][0xac8] ;  /* 0x0002b20000047ab9 */ /* 0x000fe20000000800 */
[C---:B---3--:R-:W-:Y:S01]  /*d850*/  VIADD R0, R21.reuse, 0x8 ;  /* 0x0000000815007836 */ /* 0x048fe20000000000 */
[C---:B------:R-:W-:Y:S01]  /*d860*/  ISETP.GE.AND P0, PT, R21.reuse, UR4, PT ;  /* 0x0000000415007c0c */ /* 0x040fe2000bf06270 */
[C---:B------:R-:W-:Y:S02]  /*d870*/  VIADD R4, R21.reuse, 0x10 ;  /* 0x0000001015047836 */ /* 0x040fe40000000000 */
[C---:B------:R-:W-:Y:S01]  /*d880*/  VIADD R6, R21.reuse, 0x18 ;  /* 0x0000001815067836 */ /* 0x040fe20000000000 */
[----:B------:R-:W-:Y:S01]  /*d890*/  ISETP.GE.AND P5, PT, R0, UR4, PT ;  /* 0x0000000400007c0c */ /* 0x000fe2000bfa6270 */
[C---:B------:R-:W-:Y:S01]  /*d8a0*/  VIADD R8, R21.reuse, 0x20 ;  /* 0x0000002015087836 */ /* 0x040fe20000000000 */
[----:B------:R-:W-:Y:S01]  /*d8b0*/  ISETP.GE.AND P6, PT, R4, UR4, PT ;  /* 0x0000000404007c0c */ /* 0x000fe2000bfc6270 */
[C---:B------:R-:W-:Y:S02]  /*d8c0*/  VIADD R9, R21.reuse, 0x28 ;  /* 0x0000002815097836 */ /* 0x040fe40000000000 */
[C---:B------:R-:W-:Y:S01]  /*d8d0*/  VIADD R10, R21.reuse, 0x30 ;  /* 0x00000030150a7836 */ /* 0x040fe20000000000 */
[----:B------:R-:W-:Y:S01]  /*d8e0*/  ISETP.GE.AND P4, PT, R8, UR4, PT ;  /* 0x0000000408007c0c */ /* 0x000fe2000bf86270 */
[----:B------:R-:W-:Y:S01]  /*d8f0*/  VIADD R11, R21, 0x38 ;  /* 0x00000038150b7836 */ /* 0x000fe20000000000 */
[----:B------:R-:W-:Y:S01]  /*d900*/  ISETP.GE.AND P3, PT, R9, UR4, PT ;  /* 0x0000000409007c0c */ /* 0x000fe2000bf66270 */
[----:B0-----:R-:W-:Y:S01]  /*d910*/  @!P0 IMAD.WIDE R2, R21, 0x4, R12 ;  /* 0x0000000415028825 */ /* 0x001fe200078e020c */
[----:B------:R-:W-:-:S02]  /*d920*/  ISETP.GE.AND P2, PT, R10, UR4, PT ;  /* 0x000000040a007c0c */ /* 0x000fc4000bf46270 */
[----:B------:R-:W-:Y:S01]  /*d930*/  ISETP.GE.AND P1, PT, R11, UR4, PT ;  /* 0x000000040b007c0c */ /* 0x000fe2000bf26270 */
[C---:B----4-:R-:W-:Y:S01]  /*d940*/  VIADD R16, R21.reuse, 0x40 ;  /* 0x0000004015107836 */ /* 0x050fe20000000000 */
[----:B------:R0:W-:Y:S01]  /*d950*/  @!P0 ST.E.64 desc[UR60][R2.64], R26 ;  /* 0x0000001a02008985 */ /* 0x0001e2000c101b3c */
[----:B------:R-:W-:Y:S01]  /*d960*/  ISETP.GE.AND P0, PT, R6, UR4, PT ;  /* 0x0000000406007c0c */ /* 0x000fe2000bf06270 */
[C---:B------:R-:W-:Y:S01]  /*d970*/  VIADD R18, R21.reuse, 0x48 ;  /* 0x0000004815127836 */ /* 0x040fe20000000000 */
[----:B------:R-:W-:Y:S01]  /*d980*/  @!P5 LEA.HI R0, R0, R0, RZ, 0x1 ;  /* 0x000000000000d211 */ /* 0x000fe200078f08ff */
[----:B------:R-:W-:Y:S01]  /*d990*/  VIADD R19, R21, 0x70 ;  /* 0x0000007015137836 */ /* 0x000fe20000000000 */
        /* <DEDUP_REMOVED lines=9> */
[----:B------:R-:W-:Y:S01]  /*da30*/  @!P1 LEA.HI R14, R11, R11, RZ, 0x1 ;  /* 0x0000000b0b0e9211 */ /* 0x000fe200078f08ff */
[----:B------:R0:W-:Y:S01]  /*da40*/  @!P5 ST.E.64 desc[UR60][R2.64], R30 ;  /* 0x0000001e0200d985 */ /* 0x0001e2000c101b3c */
[----:B------:R-:W-:-:S02]  /*da50*/  @!P0 LOP3.LUT R7, R6, 0xfffffffe, RZ, 0xc0, !PT ;  /* 0xfffffffe06078812 */ /* 0x000fc400078ec0ff */
[----:B------:R-:W-:Y:S01]  /*da60*/  @!P4 LOP3.LUT R9, R8, 0xfffffffe, RZ, 0xc0, !PT ;  /* 0xfffffffe0809c812 */ /* 0x000fe200078ec0ff */
[----:B------:R2:W-:Y:S01]  /*da70*/  @!P6 ST.E.64 desc[UR60][R4.64], R34 ;  /* 0x000000220400e985 */ /* 0x0005e2000c101b3c */
[----:B------:R-:W-:Y:S01]  /*da80*/  @!P3 LOP3.LUT R11, R0, 0xfffffffe, RZ, 0xc0, !PT ;  /* 0xfffffffe000bb812 */ /* 0x000fe200078ec0ff */
[C---:B------:R-:W-:Y:S01]  /*da90*/  VIADD R0, R21.reuse, 0x50 ;  /* 0x0000005015007836 */ /* 0x040fe20000000000 */
[----:B------:R-:W-:Y:S02]  /*daa0*/  @!P2 LOP3.LUT R15, R10, 0xfffffffe, RZ, 0xc0, !PT ;  /* 0xfffffffe0a0fa812 */ /* 0x000fe400078ec0ff */
[----:B-1----:R-:W-:Y:S01]  /*dab0*/  @!P1 LOP3.LUT R17, R14, 0xfffffffe, RZ, 0xc0, !PT ;  /* 0xfffffffe0e119812 */ /* 0x002fe200078ec0ff */
[----:B------:R-:W-:Y:S01]  /*dac0*/  VIADD R14, R21, 0x58 ;  /* 0x00000058150e7836 */ /* 0x000fe20000000000 */
[----:B------:R-:W-:Y:S02]  /*dad0*/  ISETP.GE.AND P5, PT, R16, UR4, PT ;  /* 0x0000000410007c0c */ /* 0x000fe4000bfa6270 */
[----:B------:R-:W-:Y:S01]  /*dae0*/  ISETP.GE.AND P6, PT, R18, UR4, PT ;  /* 0x0000000412007c0c */ /* 0x000fe2000bfc6270 */
[----:B0-----:R-:W-:-:S04]  /*daf0*/  @!P0 IMAD.WIDE R2, R7, 0x4, R12 ;  /* 0x0000000407028825 */ /* 0x001fc800078e020c */
[--C-:B--2---:R-:W-:Y:S01]  /*db00*/  @!P4 IMAD.WIDE R4, R9, 0x4, R12.reuse ;  /* 0x000000040904c825 */ /* 0x104fe200078e020c */
        /* <DEDUP_REMOVED lines=47> */
[----:B--2---:R-:W-:-:S05]  /*de00*/  LOP3.LUT R3, R21, 0xfffffffe, RZ, 0xc0, !PT ;  /* 0xfffffffe15037812 */ /* 0x004fca00078ec0ff */
[----:B------:R-:W-:-:S05]  /*de10*/  IMAD.WIDE R2, R3, 0x4, R12 ;  /* 0x0000000403027825 */ /* 0x000fca00078e020c */
[----:B------:R0:W-:Y:S01]  /*de20*/  ST.E.64 desc[UR60][R2.64], R86 ;  /* 0x0000005602007985 */ /* 0x0001e2000c101b3c */
[----:B------:R-:W-:Y:S05]  /*de30*/  BRA `(.L_x_906) ;  /* 0x00000044006c7947 */ /* 0x000fea0003800000 */
.L_x_985:
[----:B------:R-:W0:Y:S02]  /*de40*/  S2R R0, SR_TID.X ;  /* 0x0000000000007919 */ /* 0x000e240000002100 */
[----:B0-----:R-:W-:-:S05]  /*de50*/  VIADD R2, R0, 0xffffff80 ;  /* 0xffffff8000027836 */ /* 0x001fca0000000000 */
        /* <DEDUP_REMOVED lines=30> */
[----:B------:R-:W-:-:S03]  /*e040*/  ULDC.64 UR4, c[0x0][0xbe0] ;  /* 0x0002f80000047ab9 */ /* 0x000fc60000000a00 */
[----:B------:R-:W-:Y:S02]  /*e050*/  IMAD.IADD R3, R13, 0x1, R3 ;  /* 0x000000010d037824 */ /* 0x000fe400078e0203 */
        /* <DEDUP_REMOVED lines=23> */
.L_x_904:
        /* <DEDUP_REMOVED lines=18> */
.L_x_988:
[----:B------:R-:W-:Y:S01]  /*e2f0*/  ULDC UR7, c[0x0][0xc50] ;  /* 0x0003140000077ab9 */ /* 0x000fe20000000800 */
[----:B------:R-:W-:Y:S01]  /*e300*/  UMOV UR36, UR6 ;  /* 0x0000000600247c82 */ /* 0x000fe20008000000 */
[----:B------:R-:W-:-:S11]  /*e310*/  UISETP.NE.AND UP0, UPT, UR7, 0x1, UPT ;  /* 0x000000010700788c */ /* 0x000fd6000bf05270 */
[----:B------:R-:W-:Y:S01]  /*e320*/  @UP0 ULDC UR4, c[0x0][0xc54] ;  /* 0x0003150000040ab9 */ /* 0x000fe20000000800 */
[----:B------:R-:W-:Y:S01]  /*e330*/  @UP0 ULDC UR8, c[0x0][0xc58] ;  /* 0x0003160000080ab9 */ /* 0x000fe20000000800 */
[----:B------:R-:W-:-:S04]  /*e340*/  UIMAD.WIDE.U32 UR4, UR6, UR4, URZ ;  /* 0x00000004060472a5 */ /* 0x000fc8000f8e003f */
[----:B------:R-:W-:-:S12]  /*e350*/  @UP0 USHF.R.U32.HI UR36, URZ, UR8, UR5 ;  /* 0x000000083f240299 */ /* 0x000fd80008011605 */
.L_x_989:
[----:B------:R-:W-:Y:S01]  /*e360*/  ISETP.GE.AND P0, PT, R19, RZ, PT ;  /* 0x000000ff1300720c */ /* 0x000fe20003f06270 */
[----:B------:R-:W-:Y:S01]  /*e370*/  UIADD3 UR41, -UR36, URZ, URZ ;  /* 0x0000003f24297290 */ /* 0x000fe2000fffe13f */
[----:B------:R-:W-:Y:S02]  /*e380*/  IMAD.MOV.U32 R9, RZ, RZ, 0x1 ;  /* 0x00000001ff097424 */ /* 0x000fe400078e00ff */
[----:B------:R-:W-:Y:S01]  /*e390*/  IMAD.MOV.U32 R0, RZ, RZ, RZ ;  /* 0x000000ffff007224 */ /* 0x000fe200078e00ff */
[----:B------:R-:W-:Y:S01]  /*e3a0*/  UIMAD UR41, UR7, UR41, UR6 ;  /* 0x00000029072972a4 */ /* 0x000fe2000f8e0206 */
[----:B------:R-:W-:-:S07]  /*e3b0*/  IMAD.MOV.U32 R3, RZ, RZ, 0x1 ;  /* 0x00000001ff037424 */ /* 0x000fce00078e00ff */
[----:B------:R-:W-:Y:S05]  /*e3c0*/  @!P0 BRA `(.L_x_990) ;  /* 0x0000003c00488947 */ /* 0x000fea0003800000 */
[----:B------:R-:W0:Y:S01]  /*e3d0*/  S2UR UR42, SR_CTAID.X ;  /* 0x00000000002a79c3 */ /* 0x000e220000002500 */
[----:B------:R-:W-:Y:S01]  /*e3e0*/  ULDC UR6, c[0x0][0x448] ;  /* 0x0001120000067ab9 */ /* 0x000fe20000000800 */
[----:B------:R-:W-:Y:S01]  /*e3f0*/  ULDC.64 UR4, c[0x0][0x418] ;  /* 0x0001060000047ab9 */ /* 0x000fe20000000a00 */
[----:B------:R-:W-:Y:S02]  /*e400*/  UISETP.NE.AND UP1, UPT, UR6, 0x1, UPT ;  /* 0x000000010600788c */ /* 0x000fe4000bf25270 */
[----:B------:R-:W-:Y:S01]  /*e410*/  UISETP.NE.U32.AND UP0, UPT, UR4, URZ, UPT ;  /* 0x0000003f0400728c */ /* 0x000fe2000bf05070 */
[----:B------:R-:W-:Y:S02]  /*e420*/  ULDC UR11, c[0x0][0x288] ;  /* 0x0000a200000b7ab9 */ /* 0x000fe40000000800 */
[----:B------:R-:W-:Y:S01]  /*e430*/  ULDC UR4, c[0x0][0x424] ;  /* 0x0001090000047ab9 */ /* 0x000fe20000000800 */
[----:B------:R-:W-:Y:S01]  /*e440*/  UISETP.NE.AND.EX UP0, UPT, UR5, URZ, UPT, UP0 ;  /* 0x0000003f0500728c */ /* 0x000fe2000bf05300 */
[----:B------:R-:W-:Y:S01]  /*e450*/  ULDC UR12, c[0x0][0x2f0] ;  /* 0x0000bc00000c7ab9 */ /* 0x000fe20000000800 */
[----:B------:R-:W-:-:S02]  /*e460*/  UIADD3 UR6, -UR11, 0x1, URZ ;  /* 0x000000010b067890 */ /* 0x000fc4000fffe13f */
[----:B------:R-:W-:Y:S01]  /*e470*/  USEL UR10, UR4, 0x1, UP0 ;  /* 0x00000001040a7887 */ /* 0x000fe20008000000 */
[----:B------:R-:W-:Y:S02]  /*e480*/  @UP1 ULDC UR13, c[0x0][0x450] ;  /* 0x00011400000d1ab9 */ /* 0x000fe40000000800 */
[----:B------:R-:W-:Y:S01]  /*e490*/  @UP1 ULDC UR4, c[0x0][0x44c] ;  /* 0x0001130000041ab9 */ /* 0x000fe20000000800 */
[----:B------:R-:W-:Y:S02]  /*e4a0*/  UIMAD UR7, UR10, UR12, 0x5f ;  /* 0x0000005f0a0774a4 */ /* 0x000fe4000f8e020c */
[----:B------:R-:W-:Y:S02]  /*e4b0*/  UIMAD UR9, UR10, UR12, UR6 ;  /* 0x0000000c0a0972a4 */ /* 0x000fe4000f8e0206 */
[----:B------:R-:W-:Y:S02]  /*e4c0*/  UIMAD.WIDE UR6, UR7, 0x2aaaaaab, URZ ;  /* 0x2aaaaaab070678a5 */ /* 0x000fe4000f8e023f */
[----:B0-----:R-:W-:-:S02]  /*e4d0*/  USHF.L.U32 UR42, UR42, 0x7, URZ ;  /* 0x000000072a2a7899 */ /* 0x001fc4000800063f */
[----:B------:R-:W-:Y:S02]  /*e4e0*/  USHF.R.U32.HI UR40, URZ, 0x1f, UR7 ;  /* 0x0000001f3f287899 */ /* 0x000fe40008011607 */
[----:B------:R-:W-:Y:S02]  /*e4f0*/  UIADD3 UR8, UR42, 0x7f, URZ ;  /* 0x0000007f2a087890 */ /* 0x000fe4000fffe03f */
[----:B------:R-:W-:Y:S02]  /*e500*/  ULEA.HI.SX32 UR40, UR7, UR40, 0x1c ;  /* 0x0000002807287291 */ /* 0x000fe4000f8fe23f */
[----:B------:R-:W-:-:S04]  /*e510*/  UIMAD.WIDE.U32 UR4, UR8, UR4, URZ ;  /* 0x00000004080472a5 */ /* 0x000fc8000f8e003f */
[----:B------:R-:W-:-:S03]  /*e520*/  @UP1 USHF.R.U32.HI UR8, URZ, UR13, UR5 ;  /* 0x0000000d3f081299 */ /* 0x000fc60008011605 */
[----:B------:R-:W-:Y:S01]  /*e530*/  ULDC.64 UR4, c[0x0][0x9e0] ;  /* 0x0002780000047ab9 */ /* 0x000fe20000000a00 */
[----:B------:R-:W-:Y:S02]  /*e540*/  UIADD3 UR9, UR9, UR8, URZ ;  /* 0x0000000809097290 */ /* 0x000fe4000fffe03f */
[----:B------:R-:W-:Y:S02]  /*e550*/  UISETP.GE.AND UP0, UPT, UR5, 0x1, UPT ;  /* 0x000000010500788c */ /* 0x000fe4000bf06270 */
[----:B------:R-:W-:-:S04]  /*e560*/  UIADD3 UR4, UR9, UR4, URZ ;  /* 0x0000000409047290 */ /* 0x000fc8000fffe03f */
[----:B------:R-:W-:-:S13]  /*e570*/  PLOP3.LUT P1, PT, PT, PT, UP0, 0x80, 0x0 ;  /* 0x000000000000781c */ /* 0x000fda0003f2f008 */
[----:B------:R-:W-:Y:S05]  /*e580*/  @!P1 BRA `(.L_x_991) ;  /* 0x0000000000449947 */ /* 0x000fea0003800000 */
[----:B------:R-:W-:Y:S01]  /*e590*/  ISETP.LT.AND P0, PT, RZ, UR9, PT ;  /* 0x00000009ff007c0c */ /* 0x000fe2000bf01270 */
[----:B------:R-:W-:-:S12]  /*e5a0*/  UIADD3 UR8, UR9, -0x1, URZ ;  /* 0xffffffff09087890 */ /* 0x000fd8000fffe03f */
[----:B------:R-:W-:Y:S05]  /*e5b0*/  @P0 BRA `(.L_x_992) ;  /* 0x00000000001c0947 */ /* 0x000fea0003800000 */
[----:B------:R-:W-:Y:S02]  /*e5c0*/  UISETP.NE.AND UP0, UPT, UR5, 0x1, UPT ;  /* 0x000000010500788c */ /* 0x000fe4000bf05270 */
[----:B------:R-:W-:-:S09]  /*e5d0*/  UIADD3 UR8, -UR9, URZ, URZ ;  /* 0x0000003f09087290 */ /* 0x000fd2000fffe13f */
[----:B------:R-:W-:Y:S02]  /*e5e0*/  @UP0 ULDC.64 UR14, c[0x0][0x9e8] ;  /* 0x00027a00000e0ab9 */ /* 0x000fe40000000a00 */
[----:B------:R-:W-:-:S04]  /*e5f0*/  UIMAD.WIDE.U32 UR6, UR8, UR14, URZ ;  /* 0x0000000e080672a5 */ /* 0x000fc8000f8e003f */
[----:B------:R-:W-:-:S04]  /*e600*/  @UP0 USHF.R.U32.HI UR8, URZ, UR15, UR7 ;  /* 0x0000000f3f080299 */ /* 0x000fc80008011607 */
[----:B------:R-:W-:Y:S01]  /*e610*/  ULOP3.LUT UR8, URZ, UR8, URZ, 0x33, !UPT ;  /* 0x000000083f087292 */ /* 0x000fe2000f8e333f */
[----:B------:R-:W-:Y:S11]  /*e620*/  BRA `(.L_x_993) ;  /* 0x0000000000107947 */ /* 0x000ff60003800000 */
.L_x_992:
[----:B------:R-:W-:-:S11]  /*e630*/  UISETP.NE.AND UP0, UPT, UR5, 0x1, UPT ;  /* 0x000000010500788c */ /* 0x000fd6000bf05270 */
[----:B------:R-:W-:Y:S02]  /*e640*/  @UP0 ULDC.64 UR14, c[0x0][0x9e8] ;  /* 0x00027a00000e0ab9 */ /* 0x000fe40000000a00 */
[----:B------:R-:W-:-:S04]  /*e650*/  UIMAD.WIDE.U32 UR6, UR8, UR14, URZ ;  /* 0x0000000e080672a5 */ /* 0x000fc8000f8e003f */
[----:B------:R-:W-:-:S12]  /*e660*/  @UP0 USHF.R.U32.HI UR8, URZ, UR15, UR7 ;  /* 0x0000000f3f080299 */ /* 0x000fd80008011607 */
.L_x_993:
[----:B------:R-:W-:-:S04]  /*e670*/  UIMAD UR8, UR8, UR5, UR5 ;  /* 0x00000005080872a4 */ /* 0x000fc8000f8e0205 */
[----:B------:R-:W-:-:S04]  /*e680*/  UISETP.LT.AND UP0, UPT, UR4, UR8, UPT ;  /* 0x000000080400728c */ /* 0x000fc8000bf01270 */
[----:B------:R-:W-:-:S12]  /*e690*/  USEL UR4, UR4, UR8, UP0 ;  /* 0x0000000804047287 */ /* 0x000fd80008000000 */
.L_x_991:
[----:B------:R-:W-:Y:S01]  /*e6a0*/  UIADD3 UR6, UR4, 0x5f, URZ ;  /* 0x0000005f04067890 */ /* 0x000fe2000fffe03f */
[----:B------:R-:W-:Y:S01]  /*e6b0*/  @UP1 ULDC UR8, c[0x0][0x44c] ;  /* 0x0001130000081ab9 */ /* 0x000fe20000000800 */
[----:B------:R-:W-:Y:S02]  /*e6c0*/  @UP1 ULDC UR13, c[0x0][0x450] ;  /* 0x00011400000d1ab9 */ /* 0x000fe40000000800 */
[----:B------:R-:W-:Y:S02]  /*e6d0*/  UIMAD.WIDE UR6, UR6, 0x2aaaaaab, URZ ;  /* 0x2aaaaaab060678a5 */ /* 0x000fe4000f8e023f */
[----:B------:R-:W-:Y:S02]  /*e6e0*/  UIMAD.WIDE.U32 UR8, UR42, UR8, URZ ;  /* 0x000000082a0872a5 */ /* 0x000fe4000f8e003f */
[----:B------:R-:W-:Y:S01]  /*e6f0*/  USHF.R.U32.HI UR39, URZ, 0x1f, UR7 ;  /* 0x0000001f3f277899 */ /* 0x000fe20008011607 */
[----:B------:R-:W-:Y:S01]  /*e700*/  UMOV UR4, UR42 ;  /* 0x0000002a00047c82 */ /* 0x000fe20008000000 */
[----:B------:R-:W-:-:S02]  /*e710*/  UIMAD UR10, UR10, UR12, -UR11 ;  /* 0x0000000c0a0a72a4 */ /* 0x000fc4000f8e0a0b */
[----:B------:R-:W-:Y:S02]  /*e720*/  @UP1 USHF.R.U32.HI UR4, URZ, UR13, UR9 ;  /* 0x0000000d3f041299 */ /* 0x000fe40008011609 */
[----:B------:R-:W-:Y:S02]  /*e730*/  ULEA.HI.SX32 UR39, UR7, UR39, 0x1c ;  /* 0x0000002707277291 */ /* 0x000fe4000f8fe23f */
[----:B------:R-:W-:Y:S02]  /*e740*/  UIADD3 UR4, UR10, UR4, URZ ;  /* 0x000000040a047290 */ /* 0x000fe4000fffe03f */
[----:B------:R-:W-:Y:S01]  /*e750*/  UISETP.LT.AND UP0, UPT, UR40, UR39, UPT ;  /* 0x000000272800728c */ /* 0x000fe2000bf01270 */
[----:B------:R-:W-:Y:S02]  /*e760*/  ULDC UR8, c[0x0][0x9dc] ;  /* 0x0002770000087ab9 */ /* 0x000fe40000000800 */
[----:B------:R-:W-:Y:S02]  /*e770*/  UIADD3 UR8, UR4, -UR8, URZ ;  /* 0x8000000804087290 */ /* 0x000fe4000fffe03f */
[----:B------:R-:W-:Y:S01]  /*e780*/  USEL UR9, UR40, UR39, UP0 ;  /* 0x0000002728097287 */ /* 0x000fe20008000000 */
[----:B------:R-:W-:Y:S11]  /*e790*/  @!P1 BRA `(.L_x_994) ;  /* 0x0000000000449947 */ /* 0x000ff60003800000 */
[----:B------:R-:W-:-:S06]  /*e7a0*/  UISETP.GT.AND UP0, UPT, UR4, -0x1, UPT ;  /* 0xffffffff0400788c */ /* 0x000fcc000bf04270 */
[----:B------:R-:W-:-:S13]  /*e7b0*/  PLOP3.LUT P0, PT, PT, PT, UP0, 0x80, 0x0 ;  /* 0x000000000000781c */ /* 0x000fda0003f0f008 */
[----:B------:R-:W-:Y:S05]  /*e7c0*/  @P0 BRA `(.L_x_995) ;  /* 0x00000000001c0947 */ /* 0x000fea0003800000 */
[----:B------:R-:W-:Y:S02]  /*e7d0*/  UISETP.NE.AND UP0, UPT, UR5, 0x1, UPT ;  /* 0x000000010500788c */ /* 0x000fe4000bf05270 */
[----:B------:R-:W-:-:S09]  /*e7e0*/  ULOP3.LUT UR4, URZ, UR4, URZ, 0x33, !UPT ;  /* 0x000000043f047292 */ /* 0x000fd2000f8e333f */
[----:B------:R-:W-:Y:S02]  /*e7f0*/  @UP0 ULDC.64 UR10, c[0x0][0x9e8] ;  /* 0x00027a00000a0ab9 */ /* 0x000fe40000000a00 */
[----:B------:R-:W-:-:S04]  /*e800*/  UIMAD.WIDE.U32 UR6, UR4, UR10, URZ ;  /* 0x0000000a040672a5 */ /* 0x000fc8000f8e003f */
[----:B------:R-:W-:-:S04]  /*e810*/  @UP0 USHF.R.U32.HI UR4, URZ, UR11, UR7 ;  /* 0x0000000b3f040299 */ /* 0x000fc80008011607 */
[----:B------:R-:W-:Y:S01]  /*e820*/  ULOP3.LUT UR4, URZ, UR4, URZ, 0x33, !UPT ;  /* 0x000000043f047292 */ /* 0x000fe2000f8e333f */
[----:B------:R-:W-:Y:S11]  /*e830*/  BRA `(.L_x_996) ;  /* 0x0000000000107947 */ /* 0x000ff60003800000 */
.L_x_995:
[----:B------:R-:W-:-:S11]  /*e840*/  UISETP.NE.AND UP0, UPT, UR5, 0x1, UPT ;  /* 0x000000010500788c */ /* 0x000fd6000bf05270 */
[----:B------:R-:W-:Y:S02]  /*e850*/  @UP0 ULDC.64 UR10, c[0x0][0x9e8] ;  /* 0x00027a00000a0ab9 */ /* 0x000fe40000000a00 */
[----:B------:R-:W-:-:S04]  /*e860*/  UIMAD.WIDE.U32 UR6, UR4, UR10, URZ ;  /* 0x0000000a040672a5 */ /* 0x000fc8000f8e003f */
[----:B------:R-:W-:-:S12]  /*e870*/  @UP0 USHF.R.U32.HI UR4, URZ, UR11, UR7 ;  /* 0x0000000b3f040299 */ /* 0x000fd80008011607 */
.L_x_996:
[----:B------:R-:W-:-:S04]  /*e880*/  UIMAD UR4, UR4, UR5, URZ ;  /* 0x00000005040472a4 */ /* 0x000fc8000f8e023f */
[----:B------:R-:W-:-:S04]  /*e890*/  UISETP.LT.AND UP0, UPT, UR8, UR4, UPT ;  /* 0x000000040800728c */ /* 0x000fc8000bf01270 */
[----:B------:R-:W-:-:S12]  /*e8a0*/  USEL UR8, UR8, UR4, !UP0 ;  /* 0x0000000408087287 */ /* 0x000fd8000c000000 */
.L_x_994:
[----:B------:R-:W-:-:S04]  /*e8b0*/  UIMAD.WIDE UR4, UR8, 0x2aaaaaab, URZ ;  /* 0x2aaaaaab080478a5 */ /* 0x000fc8000f8e023f */
[----:B------:R-:W-:-:S04]  /*e8c0*/  USHF.R.U32.HI UR4, URZ, 0x1f, UR5 ;  /* 0x0000001f3f047899 */ /* 0x000fc80008011605 */
[----:B------:R-:W-:Y:S02]  /*e8d0*/  ULEA.HI.SX32 UR4, UR5, UR4, 0x1c ;  /* 0x0000000405047291 */ /* 0x000fe4000f8fe23f */
[----:B------:R-:W-:Y:S02]  /*e8e0*/  USHF.R.U32.HI UR5, URZ, 0x10, UR41 ;  /* 0x000000103f057899 */ /* 0x000fe40008011629 */
[----:B------:R-:W-:Y:S02]  /*e8f0*/  ULOP3.LUT UR41, UR41, 0xffff, URZ, 0xc0, !UPT ;  /* 0x0000ffff29297892 */ /* 0x000fe4000f8ec03f */
[----:B------:R-:W-:Y:S01]  /*e900*/  VIMNMX R7, RZ, UR4, !PT ;  /* 0x00000004ff077c48 */ /* 0x000fe2000ffe0100 */
[----:B------:R-:W-:-:S03]  /*e910*/  UISETP.NE.AND UP0, UPT, UR5, URZ, UPT ;  /* 0x0000003f0500728c */ /* 0x000fc6000bf05270 */
[----:B------:R-:W-:Y:S01]  /*e920*/  ISETP.LT.AND P0, PT, R7, UR9, PT ;  /* 0x0000000907007c0c */ /* 0x000fe2000bf01270 */
[----:B------:R0:W-:Y:S04]  /*e930*/  STL [R1+0x8], R7 ;  /* 0x0000080701007387 */ /* 0x0001e80000100800 */
[----:B------:R0:W-:Y:S03]  /*e940*/  STL [R1+0xc], RZ ;  /* 0x00000cff01007387 */ /* 0x0001e60000100800 */
[----:B------:R-:W-:-:S05]  /*e950*/  @!UP0 ULDC UR5, c[0x0][0x9f0] ;  /* 0x00027c0000058ab9 */ /* 0x000fca0000000800 */
[----:B0-----:R-:W-:Y:S05]  /*e960*/  @!P0 BRA `(.L_x_997) ;  /* 0x0000000000708947 */ /* 0x001fea0003800000 */
[----:B------:R-:W-:Y:S01]  /*e970*/  IMAD.U32 R6, RZ, RZ, UR5 ;  /* 0x00000005ff067e24 */ /* 0x000fe2000f8e00ff */
[----:B------:R-:W-:Y:S01]  /*e980*/  UIADD3 UR4, UR5, -0x1, UR9 ;  /* 0xffffffff05047890 */ /* 0x000fe2000fffe009 */
[----:B------:R-:W-:-:S03]  /*e990*/  IMAD.MOV.U32 R2, RZ, RZ, RZ ;  /* 0x000000ffff027224 */ /* 0x000fc600078e00ff */
[-C--:B------:R-:W-:Y:S02]  /*e9a0*/  IABS R0, R6.reuse ;  /* 0x0000000600007213 */ /* 0x080fe40000000000 */
[----:B------:R-:W-:Y:S02]  /*e9b0*/  IABS R6, R6 ;  /* 0x0000000600067213 */ /* 0x000fe40000000000 */
[----:B------:R-:W0:Y:S08]  /*e9c0*/  I2F.RP R4, R0 ;  /* 0x0000000000047306 */ /* 0x000e300000209400 */
[----:B0-----:R-:W0:Y:S02]  /*e9d0*/  MUFU.RCP R4, R4 ;  /* 0x0000000400047308 */ /* 0x001e240000001000 */
[----:B0-----:R-:W-:-:S06]  /*e9e0*/  VIADD R3, R4, 0xffffffe ;  /* 0x0ffffffe04037836 */ /* 0x001fcc0000000000 */
[----:B------:R-:W0:Y:S02]  /*e9f0*/  F2I.FTZ.U32.TRUNC.NTZ R3, R3 ;  /* 0x0000000300037305 */ /* 0x000e24000021f000 */
[----:B0-----:R-:W-:-:S04]  /*ea00*/  IMAD.MOV R5, RZ, RZ, -R3 ;  /* 0x000000ffff057224 */ /* 0x001fc800078e0a03 */
[----:B------:R-:W-:-:S04]  /*ea10*/  IMAD R5, R5, R0, RZ ;  /* 0x0000000005057224 */ /* 0x000fc800078e02ff */
[----:B------:R-:W-:Y:S01]  /*ea20*/  IMAD.HI.U32 R5, R3, R5, R2 ;  /* 0x0000000503057227 */ /* 0x000fe200078e0002 */
[----:B------:R-:W-:-:S03]  /*ea30*/  IADD3 R2, -R7, UR4, RZ ;  /* 0x0000000407027c10 */ /* 0x000fc6000fffe1ff */
[----:B------:R-:W-:Y:S01]  /*ea40*/  IMAD.MOV R3, RZ, RZ, -R6 ;  /* 0x000000ffff037224 */ /* 0x000fe200078e0a06 */
[----:B------:R-:W-:Y:S02]  /*ea50*/  IABS R4, R2 ;  /* 0x0000000200047213 */ /* 0x000fe40000000000 */
[----:B------:R-:W-:-:S03]  /*ea60*/  LOP3.LUT R2, R2, UR5, RZ, 0x3c, !PT ;  /* 0x0000000502027c12 */ /* 0x000fc6000f8e3cff */
[----:B------:R-:W-:Y:S01]  /*ea70*/  IMAD.HI.U32 R5, R5, R4, RZ ;  /* 0x0000000405057227 */ /* 0x000fe200078e00ff */
[----:B------:R-:W-:-:S03]  /*ea80*/  ISETP.GE.AND P2, PT, R2, RZ, PT ;  /* 0x000000ff0200720c */ /* 0x000fc60003f46270 */
[----:B------:R-:W-:-:S05]  /*ea90*/  IMAD R3, R5, R3, R4 ;  /* 0x0000000305037224 */ /* 0x000fca00078e0204 */
[----:B------:R-:W-:-:S13]  /*eaa0*/  ISETP.GT.U32.AND P1, PT, R0, R3, PT ;  /* 0x000000030000720c */ /* 0x000fda0003f24070 */
[----:B------:R-:W-:Y:S02]  /*eab0*/  @!P1 IMAD.IADD R3, R3, 0x1, -R0 ;  /* 0x0000000103039824 */ /* 0x000fe400078e0a00 */
[----:B------:R-:W-:Y:S01]  /*eac0*/  @!P1 VIADD R5, R5, 0x1 ;  /* 0x0000000105059836 */ /* 0x000fe20000000000 */
[----:B------:R-:W-:Y:S02]  /*ead0*/  ISETP.NE.AND P1, PT, RZ, UR5, PT ;  /* 0x00000005ff007c0c */ /* 0x000fe4000bf25270 */
[----:B------:R-:W-:-:S13]  /*eae0*/  ISETP.GE.U32.AND P0, PT, R3, R0, PT ;  /* 0x000000000300720c */ /* 0x000fda0003f06070 */
[----:B------:R-:W-:-:S04]  /*eaf0*/  @P0 VIADD R5, R5, 0x1 ;  /* 0x0000000105050836 */ /* 0x000fc80000000000 */
[----:B------:R-:W-:Y:S01]  /*eb00*/  @!P2 IMAD.MOV R5, RZ, RZ, -R5 ;  /* 0x000000ffff05a224 */ /* 0x000fe200078e0a05 */
[----:B------:R-:W-:-:S05]  /*eb10*/  @!P1 LOP3.LUT R5, RZ, UR5, RZ, 0x33, !PT ;  /* 0x00000005ff059c12 */ /* 0x000fca000f8e33ff */
[----:B------:R0:W-:Y:S02]  /*eb20*/  STL [R1+0xc], R5 ;  /* 0x00000c0501007387 */ /* 0x0001e40000100800 */
.L_x_997:
[----:B------:R-:W2:Y:S01]  /*eb30*/  LDL R2, [R1+0xc] ;  /* 0x00000c0001027983 */ /* 0x000ea20000100800 */
[----:B------:R-:W-:Y:S02]  /*eb40*/  IMAD.MOV.U32 R9, RZ, RZ, 0x1 ;  /* 0x00000001ff097424 */ /* 0x000fe400078e00ff */
[----:B------:R-:W-:Y:S02]  /*eb50*/  IMAD.MOV.U32 R3, RZ, RZ, 0x1 ;  /* 0x00000001ff037424 */ /* 0x000fe400078e00ff */
[----:B--2---:R-:W-:-:S05]  /*eb60*/  IMAD R0, R2, UR41, R7 ;  /* 0x0000002902007c24 */ /* 0x004fca000f8e0207 */
[----:B------:R-:W-:Y:S01]  /*eb70*/  VIADDMNMX R18, R0, R2, UR9, PT ;  /* 0x0000000900127e46 */ /* 0x000fe2000b800102 */
[----:B------:R1:W-:Y:S03]  /*eb80*/  STL [R1+0x4], R0 ;  /* 0x0000040001007387 */ /* 0x0003e60000100800 */
[----:B------:R-:W-:Y:S01]  /*eb90*/  ISETP.GT.AND P0, PT, R18, R0, PT ;  /* 0x000000001200720c */ /* 0x000fe20003f04270 */
[----:B------:R2:W-:Y:S01]  /*eba0*/  STL [R1+0x10], R18 ;  /* 0x0000101201007387 */ /* 0x0005e20000100800 */
[----:B-1----:R-:W-:-:S11]  /*ebb0*/  IMAD.MOV.U32 R0, RZ, RZ, RZ ;  /* 0x000000ffff007224 */ /* 0x002fd600078e00ff */
[----:B--2---:R-:W-:Y:S05]  /*ebc0*/  @!P0 BRA `(.L_x_990) ;  /* 0x0000003400488947 */ /* 0x004fea0003800000 */
[----:B------:R-:W1:Y:S01]  /*ebd0*/  S2UR UR4, SR_CgaCtaId ;  /* 0x00000000000479c3 */ /* 0x000e620000008800 */
[----:B------:R-:W-:Y:S02]  /*ebe0*/  UMOV UR38, 0x400 ;  /* 0x0000040000267882 */ /* 0x000fe40000000000 */
[----:B-1----:R-:W-:-:S04]  /*ebf0*/  ULEA UR38, UR4, UR38, 0x18 ;  /* 0x0000002604267291 */ /* 0x002fc8000f8ec03f */
        /* <DEDUP_REMOVED lines=8> */
[----:B------:R-:W-:Y:S02]  /*ec80*/  IMAD.U32 R4, RZ, RZ, UR6 ;  /* 0x00000006ff047e24 */ /* 0x000fe4000f8e00ff */
[----:B------:R-:W1:Y:S01]  /*ec90*/  LDC.64 R2, c[0x4][R2] ;  /* 0x0100000002027b82 */ /* 0x000e620000000a00 */
[----:B0-----:R-:W-:Y:S02]  /*eca0*/  IMAD.U32 R5, RZ, RZ, UR7 ;  /* 0x00000007ff057e24 */ /* 0x001fe4000f8e00ff */
        /* <DEDUP_REMOVED lines=8> */
[----:B-1----:R-:W-:Y:S05]  /*ed30*/  CALL.ABS.NOINC R2 ;  /* 0x0000000002007343 */ /* 0x002fea0003c00000 */
.L_x_998:
        /* <DEDUP_REMOVED lines=8> */
[----:B------:R1:W2:Y:S01]  /*edc0*/  LDC.64 R2, c[0x4][R16] ;  /* 0x0100000010027b82 */ /* 0x0002a20000000a00 */
[----:B------:R-:W-:Y:S02]  /*edd0*/  IMAD.U32 R4, RZ, RZ, UR6 ;  /* 0x00000006ff047e24 */ /* 0x000fe4000f8e00ff */
[----:B0-----:R-:W-:Y:S02]  /*ede0*/  IMAD.U32 R5, RZ, RZ, UR7 ;  /* 0x00000007ff057e24 */ /* 0x001fe4000f8e00ff */
[----:B------:R-:W-:Y:S02]  /*edf0*/  IMAD.U32 R6, RZ, RZ, UR8 ;  /* 0x00000008ff067e24 */ /* 0x000fe4000f8e00ff */
[----:B------:R-:W-:-:S02]  /*ee00*/  IMAD.U32 R7, RZ, RZ, UR9 ;  /* 0x00000009ff077e24 */ /* 0x000fc4000f8e00ff */
[----:B------:R-:W-:Y:S02]  /*ee10*/  IMAD.U32 R10, RZ, RZ, UR4 ;  /* 0x00000004ff0a7e24 */ /* 0x000fe4000f8e00ff */
[----:B------:R-:W-:Y:S02]  /*ee20*/  IMAD.U32 R11, RZ, RZ, UR5 ;  /* 0x00000005ff0b7e24 */ /* 0x000fe4000f8e00ff */
[----:B------:R-:W-:Y:S02]  /*ee30*/  IMAD.MOV.U32 R8, RZ, RZ, 0x70 ;  /* 0x00000070ff087424 */ /* 0x000fe400078e00ff */
[----:B------:R-:W-:Y:S02]  /*ee40*/  IMAD.MOV.U32 R12, RZ, RZ, 0x1 ;  /* 0x00000001ff0c7424 */ /* 0x000fe400078e00ff */
[----:B-1----:R-:W-:-:S07]  /*ee50*/  IMAD.MOV.U32 R13, RZ, RZ, RZ ;  /* 0x000000ffff0d7224 */ /* 0x002fce00078e00ff */
[----:B------:R-:W-:-:S07]  /*ee60*/  LEPC R20, `(.L_x_1000) ;  /* 0x000000001014794e */ /* 0x000fce0000000000 */
[----:B--2---:R-:W-:Y:S05]  /*ee70*/  CALL.ABS.NOINC R2 ;  /* 0x0000000002007343 */ /* 0x004fea0003c00000 */
.L_x_1000:
        /* <DEDUP_REMOVED lines=15> */
.L_x_999:
[----:B------:R-:W1:Y:S02]  /*ef70*/  LDC.64 R2, c[0x0][0x9f8] ;  /* 0x00027e00ff027b82 */ /* 0x000e640000000a00 */
[----:B-1----:R-:W-:-:S04]  /*ef80*/  ISETP.NE.U32.AND P0, PT, R2, RZ, PT ;  /* 0x000000ff0200720c */ /* 0x002fc80003f05070 */
[----:B------:R-:W-:-:S13]  /*ef90*/  ISETP.NE.AND.EX P0, PT, R3, RZ, PT, P0 ;  /* 0x000000ff0300720c */ /* 0x000fda0003f05300 */
[----:B------:R-:W1:Y:S02]  /*efa0*/  @P0 LDC.64 R2, c[0x0][0x9f8] ;  /* 0x00027e00ff020b82 */ /* 0x000e640000000a00 */
[----:B-1----:R-:W-:-:S05]  /*efb0*/  @P0 IMAD.WIDE R2, R19, 0x4, R2 ;  /* 0x0000000413020825 */ /* 0x002fca00078e0202 */
[----:B------:R1:W2:Y:S01]  /*efc0*/  @P0 LDG.E R19, desc[UR60][R2.64] ;  /* 0x0000003c02130981 */ /* 0x0002a2000c1e1900 */
[----:B------:R-:W-:Y:S01]  /*efd0*/  UMOV UR4, 0xffffffff ;  /* 0xffffffff00047882 */ /* 0x000fe20000000000 */
[----:B------:R-:W-:Y:S01]  /*efe0*/  LOP3.LUT R17, R17, 0xfffffffe, RZ, 0xc0, !PT ;  /* 0xfffffffe11117812 */ /* 0x000fe200078ec0ff */
[----:B------:R-:W-:Y:S01]  /*eff0*/  VIADD R18, R18, 0xffffffff ;  /* 0xffffffff12127836 */ /* 0x000fe20000000000 */
[----:B------:R-:W3:Y:S01]  /*f000*/  S2R R0, SR_TID.X ;  /* 0x0000000000007919 */ /* 0x000ee20000002100 */
[----:B-1----:R-:W1:Y:S02]  /*f010*/  LDC.64 R2, c[0x0][0x418] ;  /* 0x00010600ff027b82 */ /* 0x002e640000000a00 */
[----:B-1----:R-:W-:Y:S02]  /*f020*/  ISETP.NE.U32.AND P0, PT, R2, RZ, PT ;  /* 0x000000ff0200720c */ /* 0x002fe40003f05070 */
[----:B---3--:R-:W-:Y:S02]  /*f030*/  SHF.R.U32.HI R0, RZ, 0x5, R0 ;  /* 0x00000005ff007819 */ /* 0x008fe40000011600 */
[----:B------:R-:W-:-:S02]  /*f040*/  ISETP.NE.AND.EX P1, PT, R3, RZ, PT, P0 ;  /* 0x000000ff0300720c */ /* 0x000fc40003f25300 */
[----:B------:R-:W-:-:S11]  /*f050*/  LOP3.LUT R0, R0, 0x3, RZ, 0xc0, !PT ;  /* 0x0000000300007812 */ /* 0x000fd600078ec0ff */
[----:B------:R-:W-:Y:S02]  /*f060*/  @P1 LOP3.LUT R17, R17, 0x1, RZ, 0xfc, !PT ;  /* 0x0000000111111812 */ /* 0x000fe400078efcff */
[----:B--2---:R-:W-:Y:S02]  /*f070*/  SHF.R.S32.HI R6, RZ, 0x1f, R19 ;  /* 0x0000001fff067819 */ /* 0x004fe40000011413 */
[----:B------:R-:W-:-:S03]  /*f080*/  SEL R16, R19, RZ, !P1 ;  /* 0x000000ff13107207 */ /* 0x000fc60004800000 */
[----:B------:R1:W-:Y:S01]  /*f090*/  STL [R1], R6 ;  /* 0x0000000601007387 */ /* 0x0003e20000100800 */
[----:B------:R-:W-:Y:S05]  /*f0a0*/  BRA.DIV UR4, `(.L_x_1001) ;  /* 0x0000003604b07947 */ /* 0x000fea000b800000 */
[----:B------:R2:W3:Y:S02]  /*f0b0*/  SHFL.IDX PT, R14, R0, RZ, 0x1f ;  /* 0x00001fff000e7589 */ /* 0x0004e400000e0000 */
.L_x_1081:
[----:B---3--:R-:W-:Y:S02]  /*f0c0*/  ISETP.NE.AND P0, PT, R14, RZ, PT ;  /* 0x000000ff0e00720c */ /* 0x008fe40003f05270 */
[----:B------:R-:W-:Y:S02]  /*f0d0*/  PLOP3.LUT P2, PT, PT, PT, PT, 0x8, 0x0 ;  /* 0x000000000000781c */ /* 0x000fe40003f4e170 */
[----:B------:R-:W-:-:S11]  /*f0e0*/  LOP3.LUT R17, R17, 0xfffffffd, RZ, 0xc0, !PT ;  /* 0xfffffffd11117812 */ /* 0x000fd600078ec0ff */
[----:B------:R-:W-:Y:S01]  /*f0f0*/  @P2 LOP3.LUT R17, R17, 0x2, RZ, 0xfc, !PT ;  /* 0x0000000211112812 */ /* 0x000fe200078efcff */
[----:B------:R-:W-:Y:S06]  /*f100*/  @P0 BRA `(.L_x_1002) ;  /* 0x0000000400100947 */ /* 0x000fec0003800000 */
[----:B------:R-:W-:-:S03]  /*f110*/  UMOV UR4, 0xffffffff ;  /* 0xffffffff00047882 */ /* 0x000fc60000000000 */
[----:B------:R-:W-:Y:S05]  /*f120*/  BRA.DIV UR4, `(.L_x_1003) ;  /* 0x0000003604b07947 */ /* 0x000fea000b800000 */
[----:B------:R-:W-:-:S13]  /*f130*/  ELECT P6, URZ, PT ;  /* 0x00000000003f782f */ /* 0x000fda00038c0000 */
.L_x_1084:
[----:B------:R-:W-:Y:S05]  /*f140*/  @!P6 BRA `(.L_x_1002) ;  /* 0x000000040000e947 */ /* 0x000fea0003800000 */
[----:B------:R-:W-:Y:S01]  /*f150*/  IMAD.MOV.U32 R16, RZ, RZ, R19 ;  /* 0x000000ffff107224 */ /* 0x000fe200078e0013 */
[----:B------:R-:W-:Y:S06]  /*f160*/  @!P1 BRA `(.L_x_1004) ;  /* 0x0000000000449947 */ /* 0x000fec0003800000 */
[----:B------:R-:W3:Y:S01]  /*f170*/  LDC R7, c[0x0][0x43c] ;  /* 0x00010f00ff077b82 */ /* 0x000ee20000000800 */
[----:B------:R-:W-:Y:S01]  /*f180*/  ULDC.64 UR4, c[0x0][0x428] ;  /* 0x00010a0000047ab9 */ /* 0x000fe20000000a00 */
[----:B---3--:R-:W-:-:S13]  /*f190*/  ISETP.NE.AND P0, PT, R7, 0x1, PT ;  /* 0x000000010700780c */ /* 0x008fda0003f05270 */
[----:B0-----:R-:W2:Y:S02]  /*f1a0*/  @P0 LDC.64 R4, c[0x0][0x440] ;  /* 0x00011000ff040b82 */ /* 0x001ea40000000a00 */
[----:B--2---:R-:W-:-:S04]  /*f1b0*/  @P0 IMAD.HI.U32 R0, R18, R4, RZ ;  /* 0x0000000412000227 */ /* 0x004fc800078e00ff */
        /* <DEDUP_REMOVED lines=8> */
[----:B------:R-:W-:-:S03]  /*f240*/  LEA R2, P0, R4, R2, 0x2 ;  /* 0x0000000204027211 */ /* 0x000fc600078010ff */
[----:B------:R-:W-:-:S05]  /*f250*/  IMAD.IADD R0, R5, 0x1, R7 ;  /* 0x0000000105007824 */ /* 0x000fca00078e0207 */
[----:B------:R-:W-:-:S05]  /*f260*/  LEA.HI.X R3, R4, R3, R0, 0x2, P0 ;  /* 0x0000000304037211 */ /* 0x000fca00000f1400 */
[----:B------:R3:W5:Y:S02]  /*f270*/  LDG.E R16, desc[UR60][R2.64] ;  /* 0x0000003c02107981 */ /* 0x000764000c1e1900 */
.L_x_1004:
[----:B--2---:R-:W-:Y:S01]  /*f280*/  IMAD.MOV.U32 R0, RZ, RZ, 0x1 ;  /* 0x00000001ff007424 */ /* 0x004fe200078e00ff */
[----:B-1----:R-:W3:Y:S04]  /*f290*/  S2R R6, SR_TID.X ;  /* 0x0000000000067919 */ /* 0x002ee80000002100 */
[----:B------:R-:W-:-:S04]  /*f2a0*/  SHF.L.U32 R0, R0, 0x1f, RZ ;  /* 0x0000001f00007819 */ /* 0x000fc800000006ff */
[----:B------:R-:W1:Y:S01]  /*f2b0*/  SYNCS.PHASECHK.TRANS64.TRYWAIT P0, [UR38+0x2a840], R0 ;  /* 0x02a84000ff0075a7 */ /* 0x000e620008000166 */
[----:B---3--:R-:W-:-:S04]  /*f2c0*/  LOP3.LUT R2, R6, 0x7f, RZ, 0xc0, !PT ;  /* 0x0000007f06027812 */ /* 0x008fc800078ec0ff */
[----:B------:R-:W-:Y:S01]  /*f2d0*/  ISETP.NE.AND P1, PT, R2, RZ, PT ;  /* 0x000000ff0200720c */ /* 0x000fe20003f25270 */
[----:B-1----:R-:W-:-:S12]  /*f2e0*/  @!P0 BRA `(.L_x_1005) ;  /* 0x0000003400608947 */ /* 0x002fd80003800000 */
.L_x_1085:
[----:B------:R-:W-:Y:S05]  /*f2f0*/  @P1 BRA `(.L_x_1006) ;  /* 0x0000000000181947 */ /* 0x000fea0003800000 */
[----:B------:R-:W2:Y:S01]  /*f300*/  S2R R2, SR_TID.X ;  /* 0x0000000000027919 */ /* 0x000ea20000002100 */
[----:B-1----:R-:W-:-:S04]  /*f310*/  IMAD.MOV.U32 R0, RZ, RZ, 0x9000 ;  /* 0x00009000ff007424 */ /* 0x002fc800078e00ff */
[----:B------:R3:W-:Y:S01]  /*f320*/  SYNCS.ARRIVE.TRANS64 RZ, [UR38+0x2a830], R0 ;  /* 0x02a83000ffff79a7 */ /* 0x0007e20008000026 */
[----:B--2---:R-:W-:-:S13]  /*f330*/  LOP3.LUT P0, RZ, R2, 0x1f, RZ, 0xc0, !PT ;  /* 0x0000001f02ff7812 */ /* 0x004fda000780c0ff */
[----:B---3--:R-:W-:Y:S05]  /*f340*/  @!P0 BRA `(.L_x_1006) ;  /* 0x0000000000048947 */ /* 0x008fea0003800000 */
[----:B------:R-:W-:Y:S01]  /*f350*/  BPT.TRAP 0x1 ;  /* 0x000000040000795c */ /* 0x000fe20000300000 */
.L_x_1006:
        /* <DEDUP_REMOVED lines=10> */
[----:B------:R-:W-:Y:S02]  /*f400*/  UIMAD UR11, UR11, 0x60, URZ ;  /* 0x000000600b0b78a4 */ /* 0x000fe4000f8e023f */
        /* <DEDUP_REMOVED lines=13> */
[----:B------:R-:W-:Y:S01]  /*f4e0*/  UMOV UR21, UR13 ;  /* 0x0000000d00157c82 */ /* 0x000fe20008000000 */
[----:B------:R3:W-:Y:S01]  /*f4f0*/  UTMALDG.4D [UR8], [UR4], desc[UR6] ;  /* 0x00000608040075b4 */ /* 0x0007e20008019000 */
[----:B------:R-:W-:Y:S01]  /*f500*/  UMOV UR19, UR11 ;  /* 0x0000000b00137c82 */ /* 0x000fe20008000000 */
[----:B------:R-:W-:Y:S01]  /*f510*/  @P0 LOP3.LUT R17, R17, 0x2, RZ, 0xfc, !PT ;  /* 0x0000000211110812 */ /* 0x000fe200078efcff */
[----:B------:R3:W-:Y:S01]  /*f520*/  UTMALDG.4D [UR24], [UR4], desc[UR6] ;  /* 0x00000618040075b4 */ /* 0x0007e20008019000 */
[----:B------:R3:W-:Y:S02]  /*f530*/  UTMALDG.4D [UR16], [UR4], desc[UR6] ;  /* 0x00000610040075b4 */ /* 0x0007e40008019000 */
[----:B---3--:R-:W-:-:S03]  /*f540*/  NOP ;  /* 0x0000000000007918 */ /* 0x008fc60000000000 */
.L_x_1002:
        /* <DEDUP_REMOVED lines=11> */
[----:B-1----:R-:W1:Y:S01]  /*f600*/  LDC.64 R2, c[0x4][R2] ;  /* 0x0100000002027b82 */ /* 0x002e620000000a00 */
        /* <DEDUP_REMOVED lines=9> */
[----:B-12---:R-:W-:Y:S05]  /*f6a0*/  CALL.ABS.NOINC R2 ;  /* 0x0000000002007343 */ /* 0x006fea0003c00000 */
.L_x_1007:
[----:B------:R-:W0:Y:S01]  /*f6b0*/  S2R R4, SR_CTAID.Z ;  /* 0x0000000000047919 */ /* 0x000e220000002700 */
[----:B------:R-:W3:Y:S01]  /*f6c0*/  LDC R8, c[0x0][0x448] ;  /* 0x00011200ff087b82 */ /* 0x000ee20000000800 */
[----:B------:R-:W-:Y:S01]  /*f6d0*/  USHF.R.S32.HI UR4, URZ, 0x1f, UR36 ;  /* 0x0000001f3f047899 */ /* 0x000fe20008011424 */
[----:B------:R-:W4:Y:S01]  /*f6e0*/  S2R R11, SR_TID.X ;  /* 0x00000000000b7919 */ /* 0x000f220000002100 */
[----:B------:R-:W-:Y:S02]  /*f6f0*/  ULDC.64 UR8, c[0x0][0x2d8] ;  /* 0x0000b60000087ab9 */ /* 0x000fe40000000a00 */
[----:B------:R-:W-:-:S03]  /*f700*/  UIMAD UR6, UR4, UR8, URZ ;  /* 0x00000008040672a4 */ /* 0x000fc6000f8e023f */
[----:B-1----:R-:W2:Y:S01]  /*f710*/  LDC.64 R2, c[0x0][0x2e0] ;  /* 0x0000b800ff027b82 */ /* 0x002ea20000000a00 */
[----:B------:R-:W-:Y:S02]  /*f720*/  UIMAD.WIDE.U32 UR4, UR36, UR8, URZ ;  /* 0x00000008240472a5 */ /* 0x000fe4000f8e003f */
[----:B------:R-:W-:-:S04]  /*f730*/  UIMAD UR6, UR36, UR9, UR6 ;  /* 0x00000009240672a4 */ /* 0x000fc8000f8e0206 */
[----:B------:R-:W-:Y:S01]  /*f740*/  UIADD3 UR5, UR5, UR6, URZ ;  /* 0x0000000605057290 */ /* 0x000fe2000fffe03f */
[----:B---3--:R-:W-:Y:S02]  /*f750*/  ISETP.NE.AND P0, PT, R8, 0x1, PT ;  /* 0x000000010800780c */ /* 0x008fe40003f05270 */
[----:B0-----:R-:W-:Y:S02]  /*f760*/  SHF.R.S32.HI R5, RZ, 0x1f, R4 ;  /* 0x0000001fff057819 */ /* 0x001fe40000011404 */
[----:B----4-:R-:W-:-:S03]  /*f770*/  LOP3.LUT R9, R11, 0x7f, RZ, 0xc0, !PT ;  /* 0x0000007f0b097812 */ /* 0x010fc600078ec0ff */
[-C--:B--2---:R-:W-:Y:S02]  /*f780*/  IMAD R0, R5, R2.reuse, RZ ;  /* 0x0000000205007224 */ /* 0x084fe400078e02ff */
[----:B------:R-:W-:Y:S02]  /*f790*/  IMAD.SHL.U32 R7, R11, 0x10, RZ ;  /* 0x000000100b077824 */ /* 0x000fe400078e00ff */
[C---:B------:R-:W-:Y:S02]  /*f7a0*/  IMAD R5, R4.reuse, R3, R0 ;  /* 0x0000000304057224 */ /* 0x040fe400078e0200 */
[----:B------:R-:W-:Y:S01]  /*f7b0*/  IMAD.WIDE.U32 R2, R4, R2, UR4 ;  /* 0x0000000404027e25 */ /* 0x000fe2000f8e0002 */
[----:B------:R-:W0:Y:S01]  /*f7c0*/  @P0 LDC R0, c[0x0][0x450] ;  /* 0x00011400ff000b82 */ /* 0x000e220000000800 */
[----:B------:R-:W-:Y:S01]  /*f7d0*/  SHF.R.U32.HI R4, RZ, 0x3, R9 ;  /* 0x00000003ff047819 */ /* 0x000fe20000011609 */
[----:B------:R-:W-:Y:S01]  /*f7e0*/  ULDC.64 UR4, c[0x0][0x2d0] ;  /* 0x0000b40000047ab9 */ /* 0x000fe20000000a00 */
[----:B------:R-:W-:-:S02]  /*f7f0*/  IMAD.IADD R3, R3, 0x1, R5 ;  /* 0x0000000103037824 */ /* 0x000fc400078e0205 */
[----:B------:R-:W-:-:S03]  /*f800*/  LOP3.LUT R6, R4, 0x70, R7, 0xf8, !PT ;  /* 0x0000007004067812 */ /* 0x000fc600078ef807 */
[----:B------:R-:W1:Y:S02]  /*f810*/  @P0 LDC R5, c[0x0][0x44c] ;  /* 0x00011300ff050b82 */ /* 0x000e640000000800 */
[----:B------:R-:W-:-:S04]  /*f820*/  VIADD R6, R6, UR42 ;  /* 0x0000002a06067c36 */ /* 0x000fc80008000000 */
[----:B-1----:R-:W-:-:S04]  /*f830*/  @P0 IMAD.HI.U32 R7, R6, R5, RZ ;  /* 0x0000000506070227 */ /* 0x002fc800078e00ff */
[----:B------:R-:W-:Y:S01]  /*f840*/  IMAD.MOV.U32 R5, RZ, RZ, R6 ;  /* 0x000000ffff057224 */ /* 0x000fe200078e0006 */
[----:B0-----:R-:W-:-:S05]  /*f850*/  @P0 SHF.R.U32.HI R5, RZ, R0, R7 ;  /* 0x00000000ff050219 */ /* 0x001fca0000011607 */
[----:B------:R-:W-:Y:S02]  /*f860*/  IMAD.MOV R7, RZ, RZ, -R5 ;  /* 0x000000ffff077224 */ /* 0x000fe400078e0a05 */
[----:B------:R-:W-:-:S04]  /*f870*/  IMAD.WIDE.U32 R2, R5, UR4, R2 ;  /* 0x0000000405027c25 */ /* 0x000fc8000f8e0002 */
[----:B------:R-:W-:Y:S01]  /*f880*/  IMAD R0, R8, R7, R6 ;  /* 0x0000000708007224 */ /* 0x000fe200078e0206 */
[----:B------:R-:W-:Y:S01]  /*f890*/  SHF.R.S32.HI R6, RZ, 0x1f, R5 ;  /* 0x0000001fff067819 */ /* 0x000fe20000011405 */
[----:B------:R-:W-:-:S04]  /*f8a0*/  IMAD.SHL.U32 R7, R9, 0x8, RZ ;  /* 0x0000000809077824 */ /* 0x000fc800078e00ff */
        /* <DEDUP_REMOVED lines=8> */
[----:B------:R-:W-:Y:S02]  /*f930*/  ULDC.64 UR4, c[0x0][0x280] ;  /* 0x0000a00000047ab9 */ /* 0x000fe40000000a00 */
[----:B------:R-:W-:Y:S01]  /*f940*/  LEA R0, P0, R2, UR4, 0x1 ;  /* 0x0000000402007c11 */ /* 0x000fe2000f8008ff */
[----:B------:R-:W-:Y:S01]  /*f950*/  IMAD.IADD R3, R3, 0x1, R5 ;  /* 0x0000000103037824 */ /* 0x000fe200078e0205 */
[----:B------:R-:W-:-:S04]  /*f960*/  ULDC UR4, c[0x0][0x2b8] ;  /* 0x0000ae0000047ab9 */ /* 0x000fc80000000800 */
        /* <DEDUP_REMOVED lines=14> */
[----:B------:R-:W-:Y:S01]  /*fa50*/  SHFL.IDX PT, R2, R6, RZ, 0x181f ;  /* 0x00181fff06027589 */ /* 0x000fe200000e0000 */
[----:B------:R-:W-:Y:S01]  /*fa60*/  ULDC UR4, c[0x0][0x288] ;  /* 0x0000a20000047ab9 */ /* 0x000fe20000000800 */
[----:B------:R-:W-:Y:S02]  /*fa70*/  VIADD R4, R4, UR42 ;  /* 0x0000002a04047c36 */ /* 0x000fe40008000000 */
[----:B------:R-:W0:Y:S01]  /*fa80*/  SHFL.IDX PT, R3, R0, RZ, 0x181f ;  /* 0x00181fff00037589 */ /* 0x000e2200000e0000 */
[----:B------:R-:W-:Y:S02]  /*fa90*/  IMAD R5, R8, UR4, RZ ;  /* 0x0000000408057c24 */ /* 0x000fe4000f8e02ff */
[C---:B------:R-:W-:Y:S01]  /*faa0*/  VIADD R8, R4.reuse, 0x10 ;  /* 0x0000001004087836 */ /* 0x040fe20000000000 */
[----:B------:R-:W-:Y:S02]  /*fab0*/  SHFL.IDX PT, R14, R0, 0x1, 0x181f ;  /* 0x00381f00000e7f89 */ /* 0x000fe400000e0000 */
[----:B------:R-:W-:-:S13]  /*fac0*/  ISETP.GE.AND P3, PT, R4, R5, PT ;  /* 0x000000050400720c */ /* 0x000fda0003f66270 */
[----:B------:R-:W-:Y:S02]  /*fad0*/  @!P3 LEA R21, R7, UR38, 0x1 ;  /* 0x000000260715bc11 */ /* 0x000fe4000f8e08ff */
[----:B0-----:R-:W-:-:S04]  /*fae0*/  LOP3.LUT R3, R3, R2, RZ, 0x3c, !PT ;  /* 0x0000000203037212 */ /* 0x001fc800078e3cff */
[----:B------:R-:W-:-:S04]  /*faf0*/  LOP3.LUT R2, R3, R2, RZ, 0x3c, !PT ;  /* 0x0000000203027212 */ /* 0x000fc800078e3cff */
[----:B------:R-:W-:-:S03]  /*fb00*/  LOP3.LUT R3, R3, R2, RZ, 0x3c, !PT ;  /* 0x0000000203037212 */ /* 0x000fc600078e3cff */
[----:B------:R-:W-:-:S05]  /*fb10*/  @!P3 IMAD.WIDE.U32 R2, R10, 0x2, R2 ;  /* 0x000000020a02b825 */ /* 0x000fca00078e0002 */
[----:B------:R-:W-:Y:S04]  /*fb20*/  @!P3 LDGSTS.E.BYPASS.LTC128B.128 [R21+0xc400], desc[UR60][R2.64], !P2 ;  /* 0x0c4000000215bfae */ /* 0x000fe8000d101d7c */
[----:B------:R-:W-:Y:S04]  /*fb30*/  @!P3 LDGSTS.E.BYPASS.LTC128B.128 [R21+0x10400], desc[UR60][R2.64+0x80], !P0 ;  /* 0x104000800215bfae */ /* 0x000fe8000c101d7c */
[----:B------:R0:W-:Y:S01]  /*fb40*/  @!P3 LDGSTS.E.BYPASS.LTC128B.128 [R21+0x14400], desc[UR60][R2.64+0x100], !P1 ;  /* 0x144001000215bfae */ /* 0x0001e2000c901d7c */
[----:B------:R-:W-:-:S03]  /*fb50*/  ISETP.GE.AND P3, PT, R8, R5, PT ;  /* 0x000000050800720c */ /* 0x000fc60003f66270 */
[----:B------:R-:W1:Y:S01]  /*fb60*/  SHFL.IDX PT, R8, R6, 0x1, 0x181f ;  /* 0x00381f0006087f89 */ /* 0x000e6200000e0000 */
[----:B0-----:R-:W-:-:S09]  /*fb70*/  VIADD R2, R4, 0x20 ;  /* 0x0000002004027836 */ /* 0x001fd20000000000 */
[----:B------:R-:W-:Y:S01]  /*fb80*/  @!P3 LEA R20, R7, UR38, 0x1 ;  /* 0x000000260714bc11 */ /* 0x000fe2000f8e08ff */
[----:B-1----:R-:W-:Y:S02]  /*fb90*/  IMAD.MOV.U32 R9, RZ, RZ, R8 ;  /* 0x000000ffff097224 */ /* 0x002fe400078e0008 */
[----:B------:R-:W-:Y:S02]  /*fba0*/  IMAD.MOV.U32 R8, RZ, RZ, R14 ;  /* 0x000000ffff087224 */ /* 0x000fe400078e000e */
[----:B------:R-:W-:Y:S02]  /*fbb0*/  SHFL.IDX PT, R14, R0, 0x2, 0x181f ;  /* 0x00581f00000e7f89 */ /* 0x000fe400000e0000 */
        /* <DEDUP_REMOVED lines=49> */
[----:B------:R-:W1:Y:S04]  /*fed0*/  SHFL.IDX PT, R2, R6, 0x6, 0x181f ;  /* 0x00d81f0006027f89 */ /* 0x000e6800000e0000 */
[----:B0-----:R0:W2:Y:S06]  /*fee0*/  SHFL.IDX PT, R8, R6, 0x7, 0x181f ;  /* 0x00f81f0006087f89 */ /* 0x0010ac00000e0000 */
[----:B------:R-:W-:Y:S01]  /*fef0*/  @!P3 LEA R21, R7, UR38, 0x1 ;  /* 0x000000260715bc11 */ /* 0x000fe2000f8e08ff */
[----:B-1----:R-:W-:-:S02]  /*ff00*/  IMAD.MOV.U32 R3, RZ, RZ, R2 ;  /* 0x000000ffff037224 */ /* 0x002fc400078e0002 */
[----:B------:R-:W-:Y:S02]  /*ff10*/  IMAD.MOV.U32 R2, RZ, RZ, R14 ;  /* 0x000000ffff027224 */ /* 0x000fe400078e000e */
[----:B------:R0:W1:Y:S02]  /*ff20*/  SHFL.IDX PT, R14, R0, 0x7, 0x181f ;  /* 0x00f81f00000e7f89 */ /* 0x00006400000e0000 */
[----:B------:R-:W-:-:S05]  /*ff30*/  @!P3 IMAD.WIDE.U32 R2, R10, 0x2, R2 ;  /* 0x000000020a02b825 */ /* 0x000fca00078e0002 */
[----:B------:R0:W-:Y:S04]  /*ff40*/  @!P3 LDGSTS.E.BYPASS.LTC128B.128 [R21+0xf400], desc[UR60][R2.64], !P2 ;  /* 0x0f4000000215bfae */ /* 0x0001e8000d101d7c */
[----:B------:R0:W-:Y:S04]  /*ff50*/  @!P3 LDGSTS.E.BYPASS.LTC128B.128 [R21+0x13400], desc[UR60][R2.64+0x80], !P0 ;  /* 0x134000800215bfae */ /* 0x0001e8000c101d7c */
[----:B--2---:R0:W-:Y:S02]  /*ff60*/  @!P3 LDGSTS.E.BYPASS.LTC128B.128 [R21+0x17400], desc[UR60][R2.64+0x100], !P1 ;  /* 0x174001000215bfae */ /* 0x0041e4000c901d7c */
.L_x_1102:
[----:B------:R-:W-:Y:S01]  /*ff70*/  VIADD R4, R4, 0x70 ;  /* 0x0000007004047836 */ /* 0x000fe20000000000 */
[----:B------:R-:W-:Y:S01]  /*ff80*/  BSSY B0, `(.L_x_1009) ;  /* 0x000000d000007945 */ /* 0x000fe20003800000 */
[----:B01----:R-:W-:Y:S02]  /*ff90*/  IMAD.MOV.U32 R2, RZ, RZ, R14 ;  /* 0x000000ffff027224 */ /* 0x003fe400078e000e */
[----:B------:R-:W-:Y:S01]  /*ffa0*/  IMAD.MOV.U32 R3, RZ, RZ, R8 ;  /* 0x000000ffff037224 */ /* 0x000fe200078e0008 */
[----:B------:R-:W-:-:S13]  /*ffb0*/  ISETP.GE.AND P3, PT, R4, R5, PT ;  /* 0x000000050400720c */ /* 0x000fda0003f66270 */
        /* <DEDUP_REMOVED lines=9> */
.L_x_1010:
[----:B------:R-:W-:Y:S05]  /*10050*/  BSYNC B0 ;  /* 0x0000000000007941 */ /* 0x000fea0003800000 */
.L_x_1009:
        /* <DEDUP_REMOVED lines=13> */
.L_x_1103:
[----:B------:R-:W-:Y:S02]  /*10130*/  IMAD.MOV.U32 R9, RZ, RZ, 0x1 ;  /* 0x00000001ff097424 */ /* 0x000fe400078e00ff */
[----:B-1----:R-:W-:Y:S01]  /*10140*/  IMAD.MOV.U32 R0, RZ, RZ, RZ ;  /* 0x000000ffff007224 */ /* 0x002fe200078e00ff */
[----:B------:R-:W-:Y:S06]  /*10150*/  @!P1 BRA `(.L_x_1012) ;  /* 0x0000001800ec9947 */ /* 0x000fec0003800000 */
[----:B------:R-:W2:Y:S04]  /*10160*/  LDL.LU R2, [R1+0xc] ;  /* 0x00000c0001027983 */ /* 0x000ea80000300800 */
[----:B------:R-:W3:Y:S04]  /*10170*/  LDL.LU R4, [R1+0x8] ;  /* 0x0000080001047983 */ /* 0x000ee80000300800 */
[----:B------:R-:W4:Y:S01]  /*10180*/  LDL.LU R3, [R1+0x4] ;  /* 0x0000040001037983 */ /* 0x000f220000300800 */
[----:B------:R-:W-:Y:S01]  /*10190*/  UIADD3 UR4, UR41, 0x1, URZ ;  /* 0x0000000129047890 */ /* 0x000fe2000fffe03f */
[----:B------:R-:W-:-:S05]  /*101a0*/  IMAD.MOV.U32 R9, RZ, RZ, 0x1 ;  /* 0x00000001ff097424 */ /* 0x000fca00078e00ff */
[----:B--2---:R-:W-:Y:S01]  /*101b0*/  IMAD R2, R2, UR4, RZ ;  /* 0x0000000402027c24 */ /* 0x004fe2000f8e02ff */
[----:B------:R-:W-:-:S04]  /*101c0*/  ULOP3.LUT UR4, URZ, UR39, URZ, 0x33, !UPT ;  /* 0x000000273f047292 */ /* 0x000fc8000f8e333f */
[----:B------:R-:W-:Y:S02]  /*101d0*/  LOP3.LUT R2, RZ, R2, RZ, 0x33, !PT ;  /* 0x00000002ff027212 */ /* 0x000fe400078e33ff */
[----:B----4-:R-:W-:Y:S02]  /*101e0*/  LOP3.LUT R3, RZ, R3, RZ, 0x33, !PT ;  /* 0x00000003ff037212 */ /* 0x010fe400078e33ff */
[----:B---3--:R-:W-:Y:S01]  /*101f0*/  VIADDMNMX R2, R2, -R4, UR4, !PT ;  /* 0x0000000402027e46 */ /* 0x008fe2000f800904 */
[----:B------:R-:W-:Y:S01]  /*10200*/  ULOP3.LUT UR4, URZ, UR40, URZ, 0x33, !UPT ;  /* 0x000000283f047292 */ /* 0x000fe2000f8e333f */
[----:B------:R-:W1:Y:S05]  /*10210*/  S2R R4, SR_TID.X ;  /* 0x0000000000047919 */ /* 0x000e6a0000002100 */
[----:B------:R-:W-:-:S04]  /*10220*/  VIMNMX R2, R2, UR4, !PT ;  /* 0x0000000402027c48 */ /* 0x000fc8000ffe0100 */
[----:B------:R-:W-:-:S05]  /*10230*/  VIADDMNMX R3, R2, 0x2, R3, !PT ;  /* 0x0000000202037846 */ /* 0x000fca0007800103 */
[----:B------:R-:W-:-:S05]  /*10240*/  VIADD R5, R3, 0xfffffffe ;  /* 0xfffffffe03057836 */ /* 0x000fca0000000000 */
[-C--:B------:R-:W-:Y:S02]  /*10250*/  ISETP.NE.AND P0, PT, R5, R2.reuse, PT ;  /* 0x000000020500720c */ /* 0x080fe40003f05270 */
[----:B------:R-:W-:-:S05]  /*10260*/  LOP3.LUT R2, RZ, R2, RZ, 0x33, !PT ;  /* 0x00000002ff027212 */ /* 0x000fca00078e33ff */
[----:B------:R-:W-:-:S05]  /*10270*/  IMAD.IADD R2, R3, 0x1, R2 ;  /* 0x0000000103027824 */ /* 0x000fca00078e0202 */
[----:B0-----:R-:W-:Y:S02]  /*10280*/  LOP3.LUT R11, R2, 0x1, RZ, 0xc0, !PT ;  /* 0x00000001020b7812 */ /* 0x001fe400078ec0ff */
[----:B-1----:R-:W-:Y:S01]  /*10290*/  LOP3.LUT R10, R4, 0x1f, RZ, 0xc0, !PT ;  /* 0x0000001f040a7812 */ /* 0x002fe200078ec0ff */
[----:B------:R-:W-:Y:S01]  /*102a0*/  IMAD.MOV.U32 R4, RZ, RZ, R16 ;  /* 0x000000ffff047224 */ /* 0x000fe200078e0010 */
[----:B------:R-:W-:Y:S06]  /*102b0*/  @!P0 BRA `(.L_x_1013) ;  /* 0x00000010006c8947 */ /* 0x000fec0003800000 */
[----:B------:R-:W-:Y:S01]  /*102c0*/  BSSY B0, `(.L_x_1013) ;  /* 0x000011a000007945 */ /* 0x000fe20003800000 */
[----:B------:R-:W-:Y:S02]  /*102d0*/  IMAD.IADD R7, R2, 0x1, -R11 ;  /* 0x0000000102077824 */ /* 0x000fe400078e0a0b */
[----:B------:R-:W-:Y:S02]  /*102e0*/  IMAD.MOV.U32 R8, RZ, RZ, 0x1 ;  /* 0x00000001ff087424 */ /* 0x000fe400078e00ff */
[----:B------:R-:W-:-:S07]  /*102f0*/  IMAD.MOV.U32 R4, RZ, RZ, R16 ;  /* 0x000000ffff047224 */ /* 0x000fce00078e0010 */
.L_x_1046:
        /* <DEDUP_REMOVED lines=27> */
.L_x_1016:
[----:B------:R-:W1:Y:S01]  /*104b0*/  S2R R2, SR_TID.X ;  /* 0x0000000000027919 */ /* 0x000e620000002100 */
[----:B------:R-:W-:Y:S01]  /*104c0*/  BSSY B2, `(.L_x_1017) ;  /* 0x0000006000027945 */ /* 0x000fe20003800000 */
[----:B-1----:R-:W-:Y:S02]  /*104d0*/  LOP3.LUT R3, R2, 0x7f, RZ, 0xc0, !PT ;  /* 0x0000007f02037812 */ /* 0x002fe400078ec0ff */
[----:B------:R-:W-:Y:S02]  /*104e0*/  SHF.L.U32 R2, R8, 0x1f, RZ ;  /* 0x0000001f08027819 */ /* 0x000fe400000006ff */
[----:B------:R-:W-:Y:S02]  /*104f0*/  ISETP.NE.AND P2, PT, R3, RZ, PT ;  /* 0x000000ff0300720c */ /* 0x000fe40003f45270 */
[----:B------:R-:W1:Y:S02]  /*10500*/  SYNCS.PHASECHK.TRANS64.TRYWAIT P0, [UR38+0x2a848], R2 ;  /* 0x02a84802ff0075a7 */ /* 0x000e640008000166 */
[----:B-1----:R-:W-:Y:S09]  /*10510*/  @!P0 BRA `(.L_x_1018) ;  /* 0x0000002c00b08947 */ /* 0x002ff20003800000 */
.L_x_1104:
[----:B------:R-:W-:Y:S05]  /*10520*/  BSYNC B2 ;  /* 0x0000000000027941 */ /* 0x000fea0003800000 */
.L_x_1017:
[----:B------:R-:W-:Y:S04]  /*10530*/  BSSY B2, `(.L_x_1019) ;  /* 0x0000007000027945 */ /* 0x000fe80003800000 */
[----:B------:R-:W-:Y:S05]  /*10540*/  @P2 BRA `(.L_x_1020) ;  /* 0x0000000000142947 */ /* 0x000fea0003800000 */
[----:B------:R-:W-:Y:S01]  /*10550*/  ISETP.NE.AND P0, PT, R10, RZ, PT ;  /* 0x000000ff0a00720c */ /* 0x000fe20003f05270 */
[----:B-1----:R-:W-:-:S04]  /*10560*/  IMAD.MOV.U32 R3, RZ, RZ, 0x9000 ;  /* 0x00009000ff037424 */ /* 0x002fc800078e00ff */
[----:B------:R2:W-:Y:S08]  /*10570*/  SYNCS.ARRIVE.TRANS64 RZ, [UR38+0x2a838], R3 ;  /* 0x02a83803ffff79a7 */ /* 0x0005f00008000026 */
[----:B--2---:R-:W-:Y:S05]  /*10580*/  @!P0 BRA `(.L_x_1020) ;  /* 0x0000000000048947 */ /* 0x004fea0003800000 */
[----:B------:R-:W-:Y:S01]  /*10590*/  BPT.TRAP 0x1 ;  /* 0x000000040000795c */ /* 0x000fe20000300000 */
.L_x_1020:
[----:B------:R-:W-:Y:S05]  /*105a0*/  BSYNC B2 ;  /* 0x0000000000027941 */ /* 0x000fea0003800000 */
.L_x_1019:
[----:B0-----:R-:W-:Y:S01]  /*105b0*/  IMAD.MOV.U32 R5, RZ, RZ, RZ ;  /* 0x000000ffff057224 */ /* 0x001fe200078e00ff */
[----:B------:R-:W-:Y:S01]  /*105c0*/  ULDC.64 UR4, c[0x0][0x198] ;  /* 0x0000660000047ab9 */ /* 0x000fe20000000a00 */
[----:B------:R-:W-:Y:S01]  /*105d0*/  PLOP3.LUT P0, PT, PT, PT, PT, 0x80, 0x0 ;  /* 0x000000000000781c */ /* 0x000fe20003f0f070 */
[----:B------:R-:W-:Y:S01]  /*105e0*/  UIADD3 UR4, UP0, UR4, 0x370, URZ ;  /* 0x0000037004047890 */ /* 0x000fe2000ff1e03f */
[----:B-1----:R-:W-:Y:S01]  /*105f0*/  IMAD R3, R9, 0x60, RZ ;  /* 0x0000006009037824 */ /* 0x002fe200078e02ff */
[----:B------:R-:W-:Y:S01]  /*10600*/  R2UR UR34, R5 ;  /* 0x00000000052272ca */ /* 0x000fe200000e0000 */
[----:B------:R-:W-:Y:S02]  /*10610*/  UIADD3 UR32, UR38, 0x21400, URZ ;  /* 0x0002140026207890 */ /* 0x000fe4000fffe03f */
[----:B------:R-:W-:Y:S02]  /*10620*/  UIADD3 UR33, UR38, 0x2a838, URZ ;  /* 0x0002a83826217890 */ /* 0x000fe4000fffe03f */
[----:B------:R-:W-:Y:S01]  /*10630*/  UIADD3.X UR5, URZ, UR5, URZ, UP0, !UPT ;  /* 0x000000053f057290 */ /* 0x000fe200087fe43f */
[----:B------:R-:W-:Y:S01]  /*10640*/  UMOV UR6, 0x0 ;  /* 0x0000000000067882 */ /* 0x000fe20000000000 */
[----:B------:R-:W-:-:S10]  /*10650*/  UMOV UR7, 0x14f00000 ;  /* 0x14f0000000077882 */ /* 0x000fd40000000000 */
.L_x_1021:
        /* <DEDUP_REMOVED lines=13> */
.L_x_1022:
        /* <DEDUP_REMOVED lines=14> */
.L_x_1023:
        /* <DEDUP_REMOVED lines=12> */
.L_x_1105:
[----:B------:R-:W-:Y:S05]  /*108d0*/  BSYNC B2 ;  /* 0x0000000000027941 */ /* 0x000fea0003800000 */
.L_x_1024:
        /* <DEDUP_REMOVED lines=9> */
.L_x_1027:
[----:B------:R-:W-:Y:S05]  /*10970*/  BSYNC B2 ;  /* 0x0000000000027941 */ /* 0x000fea0003800000 */
.L_x_1026:
[----:B------:R-:W-:Y:S01]  /*10980*/  R2UR UR6, R2 ;  /* 0x00000000020672ca */ /* 0x000fe200000e0000 */
[----:B------:R-:W-:Y:S01]  /*10990*/  ULDC.64 UR4, c[0x0][0x198] ;  /* 0x0000660000047ab9 */ /* 0x000fe20000000a00 */
[----:B------:R-:W-:Y:S01]  /*109a0*/  R2UR UR7, R3 ;  /* 0x00000000030772ca */ /* 0x000fe200000e0000 */
[----:B------:R-:W-:Y:S01]  /*109b0*/  UIADD3 UR4, UP0, UR4, 0x470, URZ ;  /* 0x0000047004047890 */ /* 0x000fe2000ff1e03f */
[----:B------:R-:W-:Y:S01]  /*109c0*/  R2UR UR10, R5 ;  /* 0x00000000050a72ca */ /* 0x000fe200000e0000 */
[----:B------:R-:W-:Y:S01]  /*109d0*/  IMAD R5, R18, 0x60, RZ ;  /* 0x0000006012057824 */ /* 0x000fe200078e02ff */
[----:B------:R-:W-:Y:S01]  /*109e0*/  PLOP3.LUT P0, PT, PT, PT, PT, 0x80, 0x0 ;  /* 0x000000000000781c */ /* 0x000fe20003f0f070 */
[----:B------:R-:W-:Y:S02]  /*109f0*/  UIADD3 UR8, UR38, 0x400, URZ ;  /* 0x0000040026087890 */ /* 0x000fe4000fffe03f */
[----:B------:R-:W-:Y:S02]  /*10a00*/  UIADD3 UR9, UR38, 0x2a850, URZ ;  /* 0x0002a85026097890 */ /* 0x000fe4000fffe03f */
[----:B------:R-:W-:-:S12]  /*10a10*/  UIADD3.X UR5, URZ, UR5, URZ, UP0, !UPT ;  /* 0x000000053f057290 */ /* 0x000fd800087fe43f */
.L_x_1028:
        /* <DEDUP_REMOVED lines=13> */
.L_x_1029:
        /* <DEDUP_REMOVED lines=10> */
.L_x_1015:
[----:B------:R-:W-:Y:S05]  /*10b90*/  BSYNC B1 ;  /* 0x0000000000017941 */ /* 0x000fea0003800000 */
.L_x_1014:
[----:B------:R-:W-:Y:S01]  /*10ba0*/  LOP3.LUT P0, RZ, R17, 0x2, RZ, 0xc0, !PT ;  /* 0x0000000211ff7812 */ /* 0x000fe2000780c0ff */
[----:B------:R-:W-:Y:S01]  /*10bb0*/  BSSY B1, `(.L_x_1030) ;  /* 0x0000087000017945 */ /* 0x000fe20003800000 */
[----:B------:R-:W-:-:S11]  /*10bc0*/  LOP3.LUT R9, R8, 0x1, RZ, 0x3c, !PT ;  /* 0x0000000108097812 */ /* 0x000fd600078e3cff */
[----:B------:R-:W-:Y:S05]  /*10bd0*/  @!P0 BRA `(.L_x_1031) ;  /* 0x0000000800108947 */ /* 0x000fea0003800000 */
[----:B------:R-:W-:Y:S01]  /*10be0*/  LOP3.LUT P0, RZ, R17, 0x1, RZ, 0xc0, !PT ;  /* 0x0000000111ff7812 */ /* 0x000fe2000780c0ff */
[----:B------:R-:W-:-:S12]  /*10bf0*/  VIADD R12, R6, 0xffffffff ;  /* 0xffffffff060c7836 */ /* 0x000fd80000000000 */
        /* <DEDUP_REMOVED lines=20> */
.L_x_1032:
[----:B------:R-:W1:Y:S01]  /*10d40*/  S2R R2, SR_TID.X ;  /* 0x0000000000027919 */ /* 0x000e620000002100 */
[----:B------:R-:W-:Y:S01]  /*10d50*/  BSSY B2, `(.L_x_1033) ;  /* 0x0000006000027945 */ /* 0x000fe20003800000 */
[----:B-1----:R-:W-:Y:S02]  /*10d60*/  LOP3.LUT R3, R2, 0x7f, RZ, 0xc0, !PT ;  /* 0x0000007f02037812 */ /* 0x002fe400078ec0ff */
[----:B------:R-:W-:Y:S02]  /*10d70*/  SHF.L.U32 R2, R9, 0x1f, RZ ;  /* 0x0000001f09027819 */ /* 0x000fe400000006ff */
[----:B------:R-:W-:Y:S02]  /*10d80*/  ISETP.NE.AND P2, PT, R3, RZ, PT ;  /* 0x000000ff0300720c */ /* 0x000fe40003f45270 */
[----:B------:R-:W1:Y:S02]  /*10d90*/  SYNCS.PHASECHK.TRANS64.TRYWAIT P0, [UR38+0x2a840], R2 ;  /* 0x02a84002ff0075a7 */ /* 0x000e640008000166 */
[----:B-1----:R-:W-:Y:S09]  /*10da0*/  @!P0 BRA `(.L_x_1034) ;  /* 0x0000002400bc8947 */ /* 0x002ff20003800000 */
.L_x_1106:
[----:B------:R-:W-:Y:S05]  /*10db0*/  BSYNC B2 ;  /* 0x0000000000027941 */ /* 0x000fea0003800000 */
.L_x_1033:
[----:B------:R-:W-:Y:S04]  /*10dc0*/  BSSY B2, `(.L_x_1035) ;  /* 0x0000007000027945 */ /* 0x000fe80003800000 */
[----:B------:R-:W-:Y:S05]  /*10dd0*/  @P2 BRA `(.L_x_1036) ;  /* 0x0000000000142947 */ /* 0x000fea0003800000 */
[----:B------:R-:W-:Y:S01]  /*10de0*/  ISETP.NE.AND P0, PT, R10, RZ, PT ;  /* 0x000000ff0a00720c */ /* 0x000fe20003f05270 */
[----:B-1----:R-:W-:-:S04]  /*10df0*/  IMAD.MOV.U32 R2, RZ, RZ, 0x9000 ;  /* 0x00009000ff027424 */ /* 0x002fc800078e00ff */
[----:B------:R2:W-:Y:S08]  /*10e00*/  SYNCS.ARRIVE.TRANS64 RZ, [UR38+0x2a830], R2 ;  /* 0x02a83002ffff79a7 */ /* 0x0005f00008000026 */
[----:B--2---:R-:W-:Y:S05]  /*10e10*/  @!P0 BRA `(.L_x_1036) ;  /* 0x0000000000048947 */ /* 0x004fea0003800000 */
[----:B------:R-:W-:Y:S01]  /*10e20*/  BPT.TRAP 0x1 ;  /* 0x000000040000795c */ /* 0x000fe20000300000 */
.L_x_1036:
[----:B------:R-:W-:Y:S05]  /*10e30*/  BSYNC B2 ;  /* 0x0000000000027941 */ /* 0x000fea0003800000 */
.L_x_1035:
        /* <DEDUP_REMOVED lines=11> */
.L_x_1037:
        /* <DEDUP_REMOVED lines=14> */
.L_x_1038:
        /* <DEDUP_REMOVED lines=13> */
.L_x_1039:
        /* <DEDUP_REMOVED lines=12> */
.L_x_1107:
[----:B------:R-:W-:Y:S05]  /*11160*/  BSYNC B2 ;  /* 0x0000000000027941 */ /* 0x000fea0003800000 */
.L_x_1040:
        /* <DEDUP_REMOVED lines=9> */
.L_x_1043:
[----:B------:R-:W-:Y:S05]  /*11200*/  BSYNC B2 ;  /* 0x0000000000027941 */ /* 0x000fea0003800000 */
.L_x_1042:
        /* <DEDUP_REMOVED lines=10> */
.L_x_1044:
        /* <DEDUP_REMOVED lines=13> */
.L_x_1045:
        /* <DEDUP_REMOVED lines=10> */
.L_x_1031:
[----:B------:R-:W-:Y:S05]  /*11420*/  BSYNC B1 ;  /* 0x0000000000017941 */ /* 0x000fea0003800000 */
.L_x_1030:
[----:B------:R-:W-:Y:S02]  /*11430*/  VIADD R6, R6, 0xfffffffe ;  /* 0xfffffffe06067836 */ /* 0x000fe40000000000 */
[----:B------:R-:W-:Y:S01]  /*11440*/  IMAD.MOV.U32 R8, RZ, RZ, R9 ;  /* 0x000000ffff087224 */ /* 0x000fe200078e0009 */
[----:B------:R-:W-:Y:S06]  /*11450*/  @P1 BRA `(.L_x_1046) ;  /* 0xffffffec00a81947 */ /* 0x000fec000383ffff */
[----:B------:R-:W-:Y:S05]  /*11460*/  BSYNC B0 ;  /* 0x0000000000007941 */ /* 0x000fea0003800000 */
.L_x_1013:
        /* <DEDUP_REMOVED lines=18> */
[----:B------:R-:W-:Y:S02]  /*11590*/  IMAD R5, R19, UR5, R2 ;  /* 0x0000000513057c24 */ /* 0x000fe4000f8e0202 */
[----:B------:R-:W-:-:S04]  /*115a0*/  IMAD.MOV.U32 R2, RZ, RZ, R7 ;  /* 0x000000ffff027224 */ /* 0x000fc800078e0007 */
        /* <DEDUP_REMOVED lines=8> */
.L_x_1048:
[----:B------:R-:W1:Y:S01]  /*11630*/  S2R R2, SR_TID.X ;  /* 0x0000000000027919 */ /* 0x000e620000002100 */
[----:B------:R-:W-:Y:S01]  /*11640*/  BSSY B1, `(.L_x_1049) ;  /* 0x0000006000017945 */ /* 0x000fe20003800000 */
[----:B-1----:R-:W-:Y:S02]  /*11650*/  LOP3.LUT R3, R2, 0x7f, RZ, 0xc0, !PT ;  /* 0x0000007f02037812 */ /* 0x002fe400078ec0ff */
[----:B------:R-:W-:Y:S02]  /*11660*/  SHF.L.U32 R2, R9, 0x1f, RZ ;  /* 0x0000001f09027819 */ /* 0x000fe400000006ff */
[----:B------:R-:W-:Y:S02]  /*11670*/  ISETP.NE.AND P1, PT, R3, RZ, PT ;  /* 0x000000ff0300720c */ /* 0x000fe40003f25270 */
[----:B------:R-:W1:Y:S02]  /*11680*/  SYNCS.PHASECHK.TRANS64.TRYWAIT P0, [UR38+0x2a848], R2 ;  /* 0x02a84802ff0075a7 */ /* 0x000e640008000166 */
[----:B-1----:R-:W-:Y:S09]  /*11690*/  @!P0 BRA `(.L_x_1050) ;  /* 0x0000001c00b08947 */ /* 0x002ff20003800000 */
.L_x_1108:
[----:B------:R-:W-:Y:S05]  /*116a0*/  BSYNC B1 ;  /* 0x0000000000017941 */ /* 0x000fea0003800000 */
.L_x_1049:
[----:B------:R-:W-:Y:S04]  /*116b0*/  BSSY B1, `(.L_x_1051) ;  /* 0x0000007000017945 */ /* 0x000fe80003800000 */
[----:B------:R-:W-:Y:S05]  /*116c0*/  @P1 BRA `(.L_x_1052) ;  /* 0x0000000000141947 */ /* 0x000fea0003800000 */
[----:B------:R-:W-:Y:S01]  /*116d0*/  ISETP.NE.AND P0, PT, R10, RZ, PT ;  /* 0x000000ff0a00720c */ /* 0x000fe20003f05270 */
[----:B-1----:R-:W-:-:S04]  /*116e0*/  IMAD.MOV.U32 R3, RZ, RZ, 0x9000 ;  /* 0x00009000ff037424 */ /* 0x002fc800078e00ff */
[----:B------:R2:W-:Y:S08]  /*116f0*/  SYNCS.ARRIVE.TRANS64 RZ, [UR38+0x2a838], R3 ;  /* 0x02a83803ffff79a7 */ /* 0x0005f00008000026 */
[----:B--2---:R-:W-:Y:S05]  /*11700*/  @!P0 BRA `(.L_x_1052) ;  /* 0x0000000000048947 */ /* 0x004fea0003800000 */
[----:B------:R-:W-:Y:S01]  /*11710*/  BPT.TRAP 0x1 ;  /* 0x000000040000795c */ /* 0x000fe20000300000 */
.L_x_1052:
[----:B------:R-:W-:Y:S05]  /*11720*/  BSYNC B1 ;  /* 0x0000000000017941 */ /* 0x000fea0003800000 */
.L_x_1051:
        /* <DEDUP_REMOVED lines=11> */
.L_x_1053:
        /* <DEDUP_REMOVED lines=14> */
.L_x_1054:
        /* <DEDUP_REMOVED lines=13> */
.L_x_1055:
        /* <DEDUP_REMOVED lines=11> */
.L_x_1109:
[----:B------:R-:W-:Y:S05]  /*11a40*/  BSYNC B1 ;  /* 0x0000000000017941 */ /* 0x000fea0003800000 */
.L_x_1056:
        /* <DEDUP_REMOVED lines=9> */
.L_x_1059:
[----:B------:R-:W-:Y:S05]  /*11ae0*/  BSYNC B1 ;  /* 0x0000000000017941 */ /* 0x000fea0003800000 */
.L_x_1058:
        /* <DEDUP_REMOVED lines=10> */
.L_x_1060:
        /* <DEDUP_REMOVED lines=13> */
.L_x_1061:
        /* <DEDUP_REMOVED lines=10> */
.L_x_1047:
[----:B------:R-:W-:Y:S05]  /*11d00*/  BSYNC B0 ;  /* 0x0000000000007941 */ /* 0x000fea0003800000 */
.L_x_1012:
[----:B------:R-:W-:Y:S01]  /*11d10*/  LOP3.LUT P0, RZ, R17, 0x2, RZ, 0xc0, !PT ;  /* 0x0000000211ff7812 */ /* 0x000fe2000780c0ff */
[----:B------:R-:W-:-:S12]  /*11d20*/  BSSY B0, `(.L_x_1062) ;  /* 0x0000036000007945 */ /* 0x000fd80003800000 */
[----:B------:R-:W-:Y:S05]  /*11d30*/  @!P0 BRA `(.L_x_1063) ;  /* 0x0000000000d08947 */ /* 0x000fea0003800000 */
[----:B------:R-:W1:Y:S01]  /*11d40*/  S2R R2, SR_TID.X ;  /* 0x0000000000027919 */ /* 0x000e620000002100 */
[----:B------:R-:W-:Y:S01]  /*11d50*/  LEA R3, R0, UR38, 0x3 ;  /* 0x0000002600037c11 */ /* 0x000fe2000f8e18ff */
[----:B------:R-:W-:Y:S01]  /*11d60*/  BSSY B1, `(.L_x_1064) ;  /* 0x0000006000017945 */ /* 0x000fe20003800000 */
[----:B-1----:R-:W-:Y:S02]  /*11d70*/  LOP3.LUT R4, R2, 0x7f, RZ, 0xc0, !PT ;  /* 0x0000007f02047812 */ /* 0x002fe400078ec0ff */
[----:B------:R-:W-:Y:S02]  /*11d80*/  SHF.L.U32 R2, R9, 0x1f, RZ ;  /* 0x0000001f09027819 */ /* 0x000fe400000006ff */
[----:B------:R-:W-:Y:S02]  /*11d90*/  ISETP.NE.AND P1, PT, R4, RZ, PT ;  /* 0x000000ff0400720c */ /* 0x000fe40003f25270 */
[----:B------:R-:W1:Y:S02]  /*11da0*/  SYNCS.PHASECHK.TRANS64.TRYWAIT P0, [R3+URZ+0x2a860], R2 ;  /* 0x02a86002030075a7 */ /* 0x000e64000800017f */
[----:B-1----:R-:W-:Y:S09]  /*11db0*/  @!P0 BRA `(.L_x_1065) ;  /* 0x0000001800188947 */ /* 0x002ff20003800000 */
.L_x_1110:
[----:B------:R-:W-:Y:S05]  /*11dc0*/  BSYNC B1 ;  /* 0x0000000000017941 */ /* 0x000fea0003800000 */
.L_x_1064:
[----:B------:R-:W-:Y:S04]  /*11dd0*/  BSSY B1, `(.L_x_1066) ;  /* 0x0000008000017945 */ /* 0x000fe80003800000 */
[----:B------:R-:W-:Y:S05]  /*11de0*/  @P1 BRA `(.L_x_1067) ;  /* 0x0000000000181947 */ /* 0x000fea0003800000 */
[----:B------:R-:W2:Y:S01]  /*11df0*/  S2R R4, SR_TID.X ;  /* 0x0000000000047919 */ /* 0x000ea20000002100 */
[----:B-1----:R-:W-:-:S04]  /*11e00*/  IMAD.MOV.U32 R2, RZ, RZ, 0x6000 ;  /* 0x00006000ff027424 */ /* 0x002fc800078e00ff */
[----:B------:R3:W-:Y:S01]  /*11e10*/  SYNCS.ARRIVE.TRANS64 RZ, [R3+URZ+0x2a850], R2 ;  /* 0x02a8500203ff79a7 */ /* 0x0007e2000800003f */
[----:B--2---:R-:W-:-:S13]  /*11e20*/  LOP3.LUT P0, RZ, R4, 0x1f, RZ, 0xc0, !PT ;  /* 0x0000001f04ff7812 */ /* 0x004fda000780c0ff */
[----:B---3--:R-:W-:Y:S05]  /*11e30*/  @!P0 BRA `(.L_x_1067) ;  /* 0x0000000000048947 */ /* 0x008fea0003800000 */
[----:B------:R-:W-:Y:S01]  /*11e40*/  BPT.TRAP 0x1 ;  /* 0x000000040000795c */ /* 0x000fe20000300000 */
.L_x_1067:
[----:B------:R-:W-:Y:S05]  /*11e50*/  BSYNC B1 ;  /* 0x0000000000017941 */ /* 0x000fea0003800000 */
.L_x_1066:
[----:B------:R-:W-:Y:S01]  /*11e60*/  R2UR UR4, R0 ;  /* 0x00000000000472ca */ /* 0x000fe200000e0000 */
[----:B------:R-:W-:Y:S01]  /*11e70*/  ULDC.64 UR6, c[0x0][0x198] ;  /* 0x0000660000067ab9 */ /* 0x000fe20000000a00 */
[----:B------:R-:W-:Y:S01]  /*11e80*/  R2UR UR9, R3 ;  /* 0x00000000030972ca */ /* 0x000fe200000e0000 */
[----:B------:R-:W-:Y:S01]  /*11e90*/  UIADD3 UR6, UP0, UR6, 0x470, URZ ;  /* 0x0000047006067890 */ /* 0x000fe2000ff1e03f */
[----:B------:R-:W-:Y:S01]  /*11ea0*/  PLOP3.LUT P0, PT, PT, PT, PT, 0x80, 0x0 ;  /* 0x000000000000781c */ /* 0x000fe20003f0f070 */
[----:B------:R-:W-:Y:S01]  /*11eb0*/  IMAD R18, R18, 0x60, RZ ;  /* 0x0000006012127824 */ /* 0x000fe200078e02ff */
[----:B------:R-:W-:Y:S01]  /*11ec0*/  UMOV UR14, 0x0 ;  /* 0x00000000000e7882 */ /* 0x000fe20000000000 */
[----:B------:R-:W-:Y:S01]  /*11ed0*/  UIADD3.X UR7, URZ, UR7, URZ, UP0, !UPT ;  /* 0x000000073f077290 */ /* 0x000fe200087fe43f */
[----:B------:R-:W-:Y:S01]  /*11ee0*/  UMOV UR15, 0x14f00000 ;  /* 0x14f00000000f7882 */ /* 0x000fe20000000000 */
[----:B------:R-:W-:-:S04]  /*11ef0*/  UMOV UR10, URZ ;  /* 0x0000003f000a7c82 */ /* 0x000fc80008000000 */
[----:B------:R-:W-:Y:S02]  /*11f00*/  UIMAD UR4, UR4, 0x6000, UR38 ;  /* 0x00006000040478a4 */ /* 0x000fe4000f8e0226 */
[----:B------:R-:W-:Y:S02]  /*11f10*/  UIADD3 UR9, UR9, 0x2a850, URZ ;  /* 0x0002a85009097890 */ /* 0x000fe4000fffe03f */
[----:B------:R-:W-:-:S12]  /*11f20*/  UIADD3 UR8, UR4, 0x400, URZ ;  /* 0x0000040004087890 */ /* 0x000fd8000fffe03f */
.L_x_1068:
[----:B------:R-:W-:-:S13]  /*11f30*/  @P0 ELECT P1, URZ, PT ;  /* 0x00000000003f082f */ /* 0x000fda0003820000 */
[----:B------:R-:W-:Y:S01]  /*11f40*/  @P1 R2UR UR13, R16 ;  /* 0x00000000100d12ca */ /* 0x000fe200000e0000 */
[----:B------:R-:W-:Y:S01]  /*11f50*/  UMOV UR12, UR36 ;  /* 0x00000024000c7c82 */ /* 0x000fe20008000000 */
[----:B------:R-:W-:Y:S02]  /*11f60*/  @P1 R2UR UR11, R18 ;  /* 0x00000000120b12ca */ /* 0x000fe400000e0000 */
[----:B------:R-:W-:Y:S02]  /*11f70*/  @P1 PLOP3.LUT P0, PT, P1, PT, PT, 0x8, 0x0 ;  /* 0x000000000000181c */ /* 0x000fe40000f0e170 */
[----:B------:R-:W-:-:S09]  /*11f80*/  PLOP3.LUT P1, PT, PT, PT, PT, 0x8, 0x0 ;  /* 0x000000000000781c */ /* 0x000fd20003f2e170 */
[----:B------:R2:W-:Y:S02]  /*11f90*/  UTMALDG.4D [UR8], [UR6], desc[UR14] ;  /* 0x00000e08060075b4 */ /* 0x0005e40008019000 */
[----:B--2---:R-:W-:Y:S05]  /*11fa0*/  @P0 BRA.U.ANY `(.L_x_1068) ;  /* 0xfffffffd00e00947 */ /* 0x004fea000393ffff */
[----:B------:R-:W-:Y:S01]  /*11fb0*/  PLOP3.LUT P0, PT, PT, PT, PT, 0x80, 0x0 ;  /* 0x000000000000781c */ /* 0x000fe20003f0f070 */
[----:B------:R-:W-:Y:S01]  /*11fc0*/  UIADD3 UR8, UR4, 0x3400, URZ ;  /* 0x0000340004087890 */ /* 0x000fe2000fffe03f */
[----:B------:R-:W-:Y:S02]  /*11fd0*/  UMOV UR5, 0x14f00000 ;  /* 0x14f0000000057882 */ /* 0x000fe40000000000 */
[----:B------:R-:W-:Y:S01]  /*11fe0*/  UMOV UR4, 0x0 ;  /* 0x0000000000047882 */ /* 0x000fe20000000000 */
[----:B------:R-:W-:-:S08]  /*11ff0*/  UMOV UR10, 0x40 ;  /* 0x00000040000a7882 */ /* 0x000fd00000000000 */
.L_x_1069:
        /* <DEDUP_REMOVED lines=8> */
.L_x_1063:
[----:B------:R-:W-:Y:S05]  /*12080*/  BSYNC B0 ;  /* 0x0000000000007941 */ /* 0x000fea0003800000 */
.L_x_1062:
[----:B------:R-:W-:Y:S02]  /*12090*/  VIADD R0, R0, 0x1 ;  /* 0x0000000100007836 */ /* 0x000fe40000000000 */
[----:B-1----:R-:W-:-:S03]  /*120a0*/  IMAD.MOV.U32 R3, RZ, RZ, RZ ;  /* 0x000000ffff037224 */ /* 0x002fc600078e00ff */
[----:B------:R-:W-:-:S04]  /*120b0*/  ISETP.NE.AND P0, PT, R0, 0x2, PT ;  /* 0x000000020000780c */ /* 0x000fc80003f05270 */
[----:B------:R-:W-:Y:S02]  /*120c0*/  SEL R2, RZ, 0x1, P0 ;  /* 0x00000001ff027807 */ /* 0x000fe40000000000 */
[----:B------:R-:W-:Y:S02]  /*120d0*/  SEL R0, R0, RZ, P0 ;  /* 0x000000ff00007207 */ /* 0x000fe40000000000 */
[----:B------:R-:W-:-:S07]  /*120e0*/  LOP3.LUT R9, R9, R2, RZ, 0x3c, !PT ;  /* 0x0000000209097212 */ /* 0x000fce00078e3cff */
.L_x_990:
[----:B0-----:R-:W0:Y:S01]  /*120f0*/  S2R R5, SR_CgaCtaId ;  /* 0x0000000000057919 */ /* 0x001e220000008800 */
[----:B------:R-:W-:Y:S02]  /*12100*/  MOV R2, 0x400 ;  /* 0x0000040000027802 */ /* 0x000fe40000000f00 */
[----:B------:R-:W-:Y:S02]  /*12110*/  SHF.L.U32 R3, R3, 0x1f, RZ ;  /* 0x0000001f03037819 */ /* 0x000fe400000006ff */
[----:B0-----:R-:W-:-:S04]  /*12120*/  LEA R2, R5, R2, 0x18 ;  /* 0x0000000205027211 */ /* 0x001fc800078ec0ff */
[----:B------:R-:W0:Y:S02]  /*12130*/  SYNCS.PHASECHK.TRANS64.TRYWAIT P0, [R2+URZ+0x2a820], R3 ;  /* 0x02a82003020075a7 */ /* 0x000e24000800017f */
[----:B0-----:R-:W-:Y:S05]  /*12140*/  @!P0 BRA `(.L_x_1070) ;  /* 0x0000001400488947 */ /* 0x001fea0003800000 */
.L_x_1111:
[----:B------:R-:W-:-:S03]  /*12150*/  UMOV UR4, 0xffffffff ;  /* 0xffffffff00047882 */ /* 0x000fc60000000000 */
[----:B------:R-:W-:Y:S05]  /*12160*/  BRA.DIV UR4, `(.L_x_1071) ;  /* 0x0000001604547947 */ /* 0x000fea000b800000 */
[----:B0-----:R-:W0:Y:S02]  /*12170*/  S2R R3, SR_TID.X ;  /* 0x0000000000037919 */ /* 0x001e240000002100 */
[----:B0-----:R-:W-:-:S04]  /*12180*/  SHF.R.U32.HI R3, RZ, 0x5, R3 ;  /* 0x00000005ff037819 */ /* 0x001fc80000011603 */
[----:B------:R-:W-:-:S05]  /*12190*/  LOP3.LUT R3, R3, 0x3, RZ, 0xc0, !PT ;  /* 0x0000000303037812 */ /* 0x000fca00078ec0ff */
[----:B------:R0:W1:Y:S02]  /*121a0*/  SHFL.IDX PT, R14, R3, RZ, 0x1f ;  /* 0x00001fff030e7589 */ /* 0x00006400000e0000 */
.L_x_1114:
[----:B-1----:R-:W-:-:S13]  /*121b0*/  ISETP.NE.AND P0, PT, R14, RZ, PT ;  /* 0x000000ff0e00720c */ /* 0x002fda0003f05270 */
[----:B------:R-:W-:Y:S05]  /*121c0*/  @P0 BRA `(.L_x_906) ;  /* 0x0000000000880947 */ /* 0x000fea0003800000 */
[----:B------:R-:W-:-:S03]  /*121d0*/  UMOV UR4, 0xffffffff ;  /* 0xffffffff00047882 */ /* 0x000fc60000000000 */
[----:B------:R-:W-:Y:S05]  /*121e0*/  BRA.DIV UR4, `(.L_x_1072) ;  /* 0x0000001604687947 */ /* 0x000fea000b800000 */
[----:B------:R-:W-:-:S13]  /*121f0*/  ELECT P6, URZ, PT ;  /* 0x00000000003f782f */ /* 0x000fda00038c0000 */
.L_x_1117:
[----:B------:R-:W-:Y:S05]  /*12200*/  @!P6 BRA `(.L_x_906) ;  /* 0x000000000078e947 */ /* 0x000fea0003800000 */
[----:B0-----:R-:W2:Y:S02]  /*12210*/  LDL.LU R3, [R1+0x14] ;  /* 0x0000140001037983 */ /* 0x001ea40000300800 */
[----:B--2---:R-:W-:-:S04]  /*12220*/  LOP3.LUT R3, R3, 0x2, RZ, 0xfc, !PT ;  /* 0x0000000203037812 */ /* 0x004fc800078efcff */
[----:B------:R-:W-:-:S13]  /*12230*/  ISETP.NE.AND P2, PT, R3, 0x3, PT ;  /* 0x000000030300780c */ /* 0x000fda0003f45270 */
[----:B------:R-:W-:Y:S05]  /*12240*/  @!P2 BRA `(.L_x_1073) ;  /* 0x000000000004a947 */ /* 0x000fea0003800000 */
[----:B------:R-:W-:Y:S01]  /*12250*/  BPT.TRAP 0x1 ;  /* 0x000000040000795c */ /* 0x000fe20000300000 */
.L_x_1073:
[----:B------:R-:W-:Y:S01]  /*12260*/  VIADD R7, R2, 0x2a840 ;  /* 0x0002a84002077836 */ /* 0x000fe20000000000 */
[----:B------:R-:W-:Y:S01]  /*12270*/  SHF.L.U32 R5, R9, 0x1f, RZ ;  /* 0x0000001f09057819 */ /* 0x000fe200000006ff */
[C---:B------:R-:W-:Y:S02]  /*12280*/  VIADD R3, R0.reuse, 0x1 ;  /* 0x0000000100037836 */ /* 0x040fe40000000000 */
[----:B------:R-:W-:-:S03]  /*12290*/  IMAD R6, R0, 0x8, R7 ;  /* 0x0000000800067824 */ /* 0x000fc600078e0207 */
[C---:B------:R-:W-:Y:S01]  /*122a0*/  ISETP.NE.AND P1, PT, R3.reuse, 0x2, PT ;  /* 0x000000020300780c */ /* 0x040fe20003f25270 */
[----:B------:R-:W0:Y:S03]  /*122b0*/  SYNCS.PHASECHK.TRANS64.TRYWAIT P0, [R6+URZ], R5 ;  /* 0x00000005060075a7 */ /* 0x000e26000800017f */
[----:B------:R-:W-:Y:S02]  /*122c0*/  SEL R4, RZ, 0x1, P1 ;  /* 0x00000001ff047807 */ /* 0x000fe40000800000 */
[----:B------:R-:W-:Y:S02]  /*122d0*/  SEL R8, R3, RZ, P1 ;  /* 0x000000ff03087207 */ /* 0x000fe40000800000 */
[----:B------:R-:W-:-:S03]  /*122e0*/  LOP3.LUT R4, R9, R4, RZ, 0x3c, !PT ;  /* 0x0000000409047212 */ /* 0x000fc600078e3cff */
[----:B------:R-:W-:Y:S01]  /*122f0*/  IMAD R3, R8, 0x8, R7 ;  /* 0x0000000808037824 */ /* 0x000fe200078e0207 */
[----:B------:R-:W-:Y:S01]  /*12300*/  SHF.L.U32 R4, R4, 0x1f, RZ ;  /* 0x0000001f04047819 */ /* 0x000fe200000006ff */
[----:B0-----:R-:W-:Y:S06]  /*12310*/  @!P0 BRA `(.L_x_1074) ;  /* 0x00000014003c8947 */ /* 0x001fec0003800000 */
.L_x_1118:
[----:B------:R-:W1:Y:S02]  /*12320*/  SYNCS.PHASECHK.TRANS64.TRYWAIT P0, [R3+URZ], R4 ;  /* 0x00000004030075a7 */ /* 0x000e64000800017f */
[----:B-1----:R-:W-:Y:S05]  /*12330*/  @!P0 BRA `(.L_x_1075) ;  /* 0x0000001400488947 */ /* 0x002fea0003800000 */
.L_x_1119:
[----:B------:R-:W-:Y:S05]  /*12340*/  @!P2 BRA `(.L_x_1076) ;  /* 0x000000000004a947 */ /* 0x000fea0003800000 */
[----:B------:R-:W-:Y:S01]  /*12350*/  BPT.TRAP 0x1 ;  /* 0x000000040000795c */ /* 0x000fe20000300000 */
.L_x_1076:
[----:B-1----:R-:W-:-:S04]  /*12360*/  VIADD R3, R2, 0x2a860 ;  /* 0x0002a86002037836 */ /* 0x002fc80000000000 */
[----:B------:R-:W-:-:S04]  /*12370*/  IMAD R0, R0, 0x8, R3 ;  /* 0x0000000800007824 */ /* 0x000fc800078e0203 */
[----:B------:R-:W1:Y:S02]  /*12380*/  SYNCS.PHASECHK.TRANS64.TRYWAIT P0, [R0+URZ], R5 ;  /* 0x00000005000075a7 */ /* 0x000e64000800017f */
[----:B-1----:R-:W-:Y:S05]  /*12390*/  @!P0 BRA `(.L_x_1077) ;  /* 0x0000001400448947 */ /* 0x002fea0003800000 */
.L_x_1120:
[----:B------:R-:W-:-:S07]  /*123a0*/  IMAD R3, R8, 0x8, R3 ;  /* 0x0000000808037824 */ /* 0x000fce00078e0203 */
.L_x_1078:
[----:B--2---:R2:W3:Y:S02]  /*123b0*/  SYNCS.PHASECHK.TRANS64.TRYWAIT P0, [R3+URZ], R4 ;  /* 0x00000004030075a7 */ /* 0x0044e4000800017f */
[----:B---3--:R-:W-:Y:S05]  /*123c0*/  @!P0 NANOSLEEP.SYNCS 0x989680 ;  /* 0x009896800000895d */ /* 0x008fea0003900000 */
[----:B------:R-:W3:Y:S02]  /*123d0*/  @!P0 SYNCS.PHASECHK.TRANS64 P0, [R3+URZ], R4 ;  /* 0x00000004030085a7 */ /* 0x000ee4000800007f */
[----:B---3--:R-:W-:Y:S05]  /*123e0*/  @!P0 BRA `(.L_x_1078) ;  /* 0xfffffffc00f08947 */ /* 0x008fea000383ffff */
.L_x_906:
[----:B------:R-:W-:Y:S05]  /*123f0*/  BSYNC B6 ;  /* 0x0000000000067941 */ /* 0x000fea0003800000 */
.L_x_903:
[----:B------:R-:W-:Y:S05]  /*12400*/  EXIT ;  /* 0x000000000000794d */ /* 0x000fea0003800000 */
.L_x_916:
[----:B0-----:R-:W-:-:S04]  /*12410*/  IMAD.U32 R3, RZ, RZ, UR56 ;  /* 0x00000038ff037e24 */ /* 0x001fc8000f8e00ff */
[----:B------:R0:W1:Y:S03]  /*12420*/  SYNCS.PHASECHK.TRANS64.TRYWAIT P1, [R3+URZ+0x2a800], R2 ;  /* 0x02a80002030075a7 */ /* 0x000066000802017f */
[----:B-1----:R-:W-:Y:S05]  /*12430*/  @!P1 NANOSLEEP.SYNCS 0x989680 ;  /* 0x009896800000995d */ /* 0x002fea0003900000 */
[----:B------:R-:W1:Y:S02]  /*12440*/  @!P1 SYNCS.PHASECHK.TRANS64 P1, [R3+URZ+0x2a800], R2 ;  /* 0x02a80002030095a7 */ /* 0x000e64000802007f */
[----:B-1----:R-:W-:Y:S05]  /*12450*/  @!P1 BRA `(.L_x_916) ;  /* 0xfffffffc00ec9947 */ /* 0x002fea000383ffff */
[----:B------:R-:W-:Y:S05]  /*12460*/  BRA `(.L_x_1079) ;  /* 0xfffffef000947947 */ /* 0x000fea000383ffff */
.L_x_920:
[----:B0-----:R-:W-:-:S04]  /*12470*/  IMAD.U32 R3, RZ, RZ, UR56 ;  /* 0x00000038ff037e24 */ /* 0x001fc8000f8e00ff */
[----:B------:R0:W2:Y:S03]  /*12480*/  SYNCS.PHASECHK.TRANS64.TRYWAIT P2, [R3+URZ+0x2a830], R2 ;  /* 0x02a83002030075a7 */ /* 0x0000a6000804017f */
[----:B--2---:R-:W-:Y:S05]  /*12490*/  @!P2 NANOSLEEP.SYNCS 0x989680 ;  /* 0x009896800000a95d */ /* 0x004fea0003900000 */
[----:B------:R-:W2:Y:S02]  /*124a0*/  @!P2 SYNCS.PHASECHK.TRANS64 P2, [R3+URZ+0x2a830], R2 ;  /* 0x02a830020300a5a7 */ /* 0x000ea4000804007f */
[----:B--2---:R-:W-:Y:S05]  /*124b0*/  @!P2 BRA `(.L_x_920) ;  /* 0xfffffffc00eca947 */ /* 0x004fea000383ffff */
[----:B------:R-:W-:Y:S05]  /*124c0*/  BRA `(.L_x_919) ;  /* 0xfffffef000b07947 */ /* 0x000fea000383ffff */
.L_x_936:
[----:B-1----:R-:W-:-:S04]  /*124d0*/  IMAD.U32 R15, RZ, RZ, UR58 ;  /* 0x0000003aff0f7e24 */ /* 0x002fc8000f8e00ff */
[----:B------:R1:W2:Y:S03]  /*124e0*/  SYNCS.PHASECHK.TRANS64.TRYWAIT P2, [R15+URZ+0x2a830], R14 ;  /* 0x02a8300e0f0075a7 */ /* 0x0002a6000804017f */
[----:B--2---:R-:W-:Y:S05]  /*124f0*/  @!P2 NANOSLEEP.SYNCS 0x989680 ;  /* 0x009896800000a95d */ /* 0x004fea0003900000 */
[----:B------:R-:W2:Y:S02]  /*12500*/  @!P2 SYNCS.PHASECHK.TRANS64 P2, [R15+URZ+0x2a830], R14 ;  /* 0x02a8300e0f00a5a7 */ /* 0x000ea4000804007f */
[----:B--2---:R-:W-:Y:S05]  /*12510*/  @!P2 BRA `(.L_x_936) ;  /* 0xfffffffc00eca947 */ /* 0x004fea000383ffff */
[----:B------:R-:W-:Y:S05]  /*12520*/  BRA `(.L_x_935) ;  /* 0xffffff1c00d07947 */ /* 0x000fea000383ffff */
.L_x_940:
[----:B-1----:R-:W-:-:S04]  /*12530*/  IMAD.U32 R15, RZ, RZ, UR11 ;  /* 0x0000000bff0f7e24 */ /* 0x002fc8000f8e00ff */
[----:B------:R1:W3:Y:S03]  /*12540*/  SYNCS.PHASECHK.TRANS64.TRYWAIT P2, [R15+URZ+0x2a850], R0 ;  /* 0x02a850000f0075a7 */ /* 0x0002e6000804017f */
[----:B---3--:R-:W-:Y:S05]  /*12550*/  @!P2 NANOSLEEP.SYNCS 0x989680 ;  /* 0x009896800000a95d */ /* 0x008fea0003900000 */
[----:B------:R-:W3:Y:S02]  /*12560*/  @!P2 SYNCS.PHASECHK.TRANS64 P2, [R15+URZ+0x2a850], R0 ;  /* 0x02a850000f00a5a7 */ /* 0x000ee4000804007f */
[----:B---3--:R-:W-:Y:S05]  /*12570*/  @!P2 BRA `(.L_x_940) ;  /* 0xfffffffc00eca947 */ /* 0x008fea000383ffff */
[----:B------:R-:W-:Y:S05]  /*12580*/  BRA `(.L_x_939) ;  /* 0xffffff2400dc7947 */ /* 0x000fea000383ffff */
.L_x_957:
[----:B-1----:R-:W-:-:S04]  /*12590*/  IMAD.U32 R14, RZ, RZ, UR7 ;  /* 0x00000007ff0e7e24 */ /* 0x002fc8000f8e00ff */
[----:B------:R1:W2:Y:S03]  /*125a0*/  SYNCS.PHASECHK.TRANS64.TRYWAIT P2, [R14+URZ+0x2a830], R3 ;  /* 0x02a830030e0075a7 */ /* 0x0002a6000804017f */
[----:B--2---:R-:W-:Y:S05]  /*125b0*/  @!P2 NANOSLEEP.SYNCS 0x989680 ;  /* 0x009896800000a95d */ /* 0x004fea0003900000 */
[----:B------:R-:W2:Y:S02]  /*125c0*/  @!P2 SYNCS.PHASECHK.TRANS64 P2, [R14+URZ+0x2a830], R3 ;  /* 0x02a830030e00a5a7 */ /* 0x000ea4000804007f */
[----:B--2---:R-:W-:Y:S05]  /*125d0*/  @!P2 BRA `(.L_x_957) ;  /* 0xfffffffc00eca947 */ /* 0x004fea000383ffff */
[----:B------:R-:W-:Y:S05]  /*125e0*/  BRA `(.L_x_956) ;  /* 0xffffff4c00987947 */ /* 0x000fea000383ffff */
.L_x_961:
[----:B01----:R-:W-:-:S04]  /*125f0*/  IMAD.U32 R3, RZ, RZ, UR11 ;  /* 0x0000000bff037e24 */ /* 0x003fc8000f8e00ff */
[----:B------:R0:W1:Y:S03]  /*12600*/  SYNCS.PHASECHK.TRANS64.TRYWAIT P2, [R3+URZ+0x2a850], R0 ;  /* 0x02a85000030075a7 */ /* 0x000066000804017f */
[----:B-1----:R-:W-:Y:S05]  /*12610*/  @!P2 NANOSLEEP.SYNCS 0x989680 ;  /* 0x009896800000a95d */ /* 0x002fea0003900000 */
[----:B------:R-:W1:Y:S02]  /*12620*/  @!P2 SYNCS.PHASECHK.TRANS64 P2, [R3+URZ+0x2a850], R0 ;  /* 0x02a850000300a5a7 */ /* 0x000e64000804007f */
[----:B-1----:R-:W-:Y:S05]  /*12630*/  @!P2 BRA `(.L_x_961) ;  /* 0xfffffffc00eca947 */ /* 0x002fea000383ffff */
[----:B------:R-:W-:Y:S05]  /*12640*/  BRA `(.L_x_960) ;  /* 0xffffff5400a47947 */ /* 0x000fea000383ffff */
.L_x_967:
[----:B-1----:R-:W-:-:S04]  /*12650*/  IMAD.U32 R14, RZ, RZ, UR7 ;  /* 0x00000007ff0e7e24 */ /* 0x002fc8000f8e00ff */
[----:B------:R1:W2:Y:S03]  /*12660*/  SYNCS.PHASECHK.TRANS64.TRYWAIT P2, [R14+URZ+0x2a830], R3 ;  /* 0x02a830030e0075a7 */ /* 0x0002a6000804017f */
[----:B--2---:R-:W-:Y:S05]  /*12670*/  @!P2 NANOSLEEP.SYNCS 0x989680 ;  /* 0x009896800000a95d */ /* 0x004fea0003900000 */
[----:B------:R-:W2:Y:S02]  /*12680*/  @!P2 SYNCS.PHASECHK.TRANS64 P2, [R14+URZ+0x2a830], R3 ;  /* 0x02a830030e00a5a7 */ /* 0x000ea4000804007f */
[----:B--2---:R-:W-:Y:S05]  /*12690*/  @!P2 BRA `(.L_x_967) ;  /* 0xfffffffc00eca947 */ /* 0x004fea000383ffff */
[----:B------:R-:W-:Y:S05]  /*126a0*/  BRA `(.L_x_966) ;  /* 0xffffff6800647947 */ /* 0x000fea000383ffff */
.L_x_971:
[----:B01----:R-:W-:-:S04]  /*126b0*/  IMAD.U32 R3, RZ, RZ, UR11 ;  /* 0x0000000bff037e24 */ /* 0x003fc8000f8e00ff */
[----:B------:R0:W1:Y:S03]  /*126c0*/  SYNCS.PHASECHK.TRANS64.TRYWAIT P2, [R3+URZ+0x2a850], R0 ;  /* 0x02a85000030075a7 */ /* 0x000066000804017f */
[----:B-1----:R-:W-:Y:S05]  /*126d0*/  @!P2 NANOSLEEP.SYNCS 0x989680 ;  /* 0x009896800000a95d */ /* 0x002fea0003900000 */
[----:B------:R-:W1:Y:S02]  /*126e0*/  @!P2 SYNCS.PHASECHK.TRANS64 P2, [R3+URZ+0x2a850], R0 ;  /* 0x02a850000300a5a7 */ /* 0x000e64000804007f */
[----:B-1----:R-:W-:Y:S05]  /*126f0*/  @!P2 BRA `(.L_x_971) ;  /* 0xfffffffc00eca947 */ /* 0x002fea000383ffff */
[----:B------:R-:W-:Y:S05]  /*12700*/  BRA `(.L_x_970) ;  /* 0xffffff7000707947 */ /* 0x000fea000383ffff */
.L_x_984:
[----:B-1----:R-:W-:-:S04]  /*12710*/  IMAD.U32 R7, RZ, RZ, UR5 ;  /* 0x00000005ff077e24 */ /* 0x002fc8000f8e00ff */
[----:B------:R1:W2:Y:S03]  /*12720*/  SYNCS.PHASECHK.TRANS64.TRYWAIT P0, [R7+URZ+0x2a850], R4 ;  /* 0x02a85004070075a7 */ /* 0x0002a6000800017f */
[----:B--2---:R-:W-:Y:S05]  /*12730*/  @!P0 NANOSLEEP.SYNCS 0x989680 ;  /* 0x009896800000895d */ /* 0x004fea0003900000 */
[----:B------:R-:W2:Y:S02]  /*12740*/  @!P0 SYNCS.PHASECHK.TRANS64 P0, [R7+URZ+0x2a850], R4 ;  /* 0x02a85004070085a7 */ /* 0x000ea4000800007f */
[----:B--2---:R-:W-:Y:S05]  /*12750*/  @!P0 BRA `(.L_x_984) ;  /* 0xfffffffc00ec8947 */ /* 0x004fea000383ffff */
[----:B------:R-:W-:Y:S05]  /*12760*/  BRA `(.L_x_983) ;  /* 0xffffff9800787947 */ /* 0x000fea000383ffff */
.L_x_1001:
[----:B------:R-:W-:Y:S02]  /*12770*/  IMAD.MOV.U32 R13, RZ, RZ, R0 ;  /* 0x000000ffff0d7224 */ /* 0x000fe400078e0000 */
[----:B------:R-:W-:Y:S02]  /*12780*/  IMAD.MOV.U32 R12, RZ, RZ, RZ ;  /* 0x000000ffff0c7224 */ /* 0x000fe400078e00ff */
[----:B------:R-:W-:Y:S02]  /*12790*/  IMAD.MOV.U32 R11, RZ, RZ, 0x1f ;  /* 0x0000001fff0b7424 */ /* 0x000fe400078e00ff */
[----:B------:R-:W-:-:S07]  /*127a0*/  IMAD.MOV.U32 R15, RZ, RZ, -0x1 ;  /* 0xffffffffff0f7424 */ /* 0x000fce00078e00ff */
[----:B01----:R-:W-:Y:S05]  /*127b0*/  WARPSYNC.COLLECTIVE R15, `(.L_x_1080) ;  /* 0x000000000f087348 */ /* 0x003fea0003c00000 */
[----:B------:R2:W3:Y:S02]  /*127c0*/  SHFL.IDX P6, R14, R13, R12, R11 ;  /* 0x0000000c0d0e7389 */ /* 0x0004e400000c000b */
[----:B0123--:R-:W-:Y:S01]  /*127d0*/  ENDCOLLECTIVE ;  /* 0x000000000000791b */ /* 0x00ffe20003800000 */
.L_x_1080:
[----:B------:R-:W-:Y:S05]  /*127e0*/  BRA `(.L_x_1081) ;  /* 0xffffffc800347947 */ /* 0x000fea000383ffff */
.L_x_1003:
[----:B------:R-:W-:Y:S01]  /*127f0*/  BSSY B0, `(.L_x_1082) ;  /* 0x0000006000007945 */ /* 0x000fe20003800000 */
[----:B------:R-:W-:-:S07]  /*12800*/  IMAD.MOV.U32 R15, RZ, RZ, -0x1 ;  /* 0xffffffffff0f7424 */ /* 0x000fce00078e00ff */
[----:B012---:R-:W-:Y:S05]  /*12810*/  WARPSYNC.COLLECTIVE R15, `(.L_x_1083) ;  /* 0x000000000f0c7348 */ /* 0x007fea0003c00000 */
[----:B------:R-:W-:Y:S02]  /*12820*/  ELECT P6, UR62, PT ;  /* 0x00000000003e782f */ /* 0x000fe400038c0000 */
[----:B------:R-:W-:Y:S01]  /*12830*/  MOV R14, UR62 ;  /* 0x0000003e000e7c02 */ /* 0x000fe20008000f00 */
[----:B012---:R-:W-:Y:S10]  /*12840*/  ENDCOLLECTIVE ;  /* 0x000000000000791b */ /* 0x007ff40003800000 */
.L_x_1083:
[----:B------:R-:W-:Y:S05]  /*12850*/  BSYNC B0 ;  /* 0x0000000000007941 */ /* 0x000fea0003800000 */
.L_x_1082:
[----:B------:R-:W-:Y:S05]  /*12860*/  BRA `(.L_x_1084) ;  /* 0xffffffc800347947 */ /* 0x000fea000383ffff */
.L_x_1005:
[----:B-1----:R-:W-:-:S04]  /*12870*/  IMAD.U32 R3, RZ, RZ, UR38 ;  /* 0x00000026ff037e24 */ /* 0x002fc8000f8e00ff */
[----:B------:R1:W2:Y:S03]  /*12880*/  SYNCS.PHASECHK.TRANS64.TRYWAIT P0, [R3+URZ+0x2a840], R0 ;  /* 0x02a84000030075a7 */ /* 0x0002a6000800017f */
[----:B--2---:R-:W-:Y:S05]  /*12890*/  @!P0 NANOSLEEP.SYNCS 0x989680 ;  /* 0x009896800000895d */ /* 0x004fea0003900000 */
[----:B------:R-:W2:Y:S02]  /*128a0*/  @!P0 SYNCS.PHASECHK.TRANS64 P0, [R3+URZ+0x2a840], R0 ;  /* 0x02a84000030085a7 */ /* 0x000ea4000800007f */
[----:B--2---:R-:W-:Y:S05]  /*128b0*/  @!P0 BRA `(.L_x_1005) ;  /* 0xfffffffc00ec8947 */ /* 0x004fea000383ffff */
[----:B------:R-:W-:Y:S05]  /*128c0*/  BRA `(.L_x_1085) ;  /* 0xffffffc800887947 */ /* 0x000fea000383ffff */
.L_x_1008:
[----:B------:R-:W-:Y:S02]  /*128d0*/  IMAD.MOV.U32 R13, RZ, RZ, R6 ;  /* 0x000000ffff0d7224 */ /* 0x000fe400078e0006 */
[----:B------:R-:W-:Y:S02]  /*128e0*/  IMAD.MOV.U32 R12, RZ, RZ, RZ ;  /* 0x000000ffff0c7224 */ /* 0x000fe400078e00ff */
[----:B------:R-:W-:Y:S02]  /*128f0*/  IMAD.MOV.U32 R11, RZ, RZ, 0x181f ;  /* 0x0000181fff0b7424 */ /* 0x000fe400078e00ff */
[----:B------:R-:W-:Y:S02]  /*12900*/  IMAD.MOV.U32 R15, RZ, RZ, -0x1 ;  /* 0xffffffffff0f7424 */ /* 0x000fe400078e00ff */
[----:B------:R-:W-:-:S07]  /*12910*/  VIADD R4, R4, UR42 ;  /* 0x0000002a04047c36 */ /* 0x000fce0008000000 */
[----:B------:R-:W-:Y:S05]  /*12920*/  WARPSYNC.COLLECTIVE R15, `(.L_x_1086) ;  /* 0x000000000f087348 */ /* 0x000fea0003c00000 */
[----:B------:R0:W1:Y:S02]  /*12930*/  SHFL.IDX P6, R14, R13, R12, R11 ;  /* 0x0000000c0d0e7389 */ /* 0x00006400000c000b */
[----:B01----:R-:W-:Y:S01]  /*12940*/  ENDCOLLECTIVE ;  /* 0x000000000000791b */ /* 0x003fe20003800000 */
.L_x_1086:
[----:B------:R-:W-:Y:S02]  /*12950*/  IMAD.MOV.U32 R13, RZ, RZ, R0 ;  /* 0x000000ffff0d7224 */ /* 0x000fe400078e0000 */
[----:B------:R-:W-:-:S07]  /*12960*/  IMAD.MOV.U32 R2, RZ, RZ, R14 ;  /* 0x000000ffff027224 */ /* 0x000fce00078e000e */
[----:B------:R-:W-:Y:S05]  /*12970*/  WARPSYNC.COLLECTIVE R15, `(.L_x_1087) ;  /* 0x000000000f087348 */ /* 0x000fea0003c00000 */
[----:B------:R0:W1:Y:S02]  /*12980*/  SHFL.IDX P6, R14, R13, R12, R11 ;  /* 0x0000000c0d0e7389 */ /* 0x00006400000c000b */
[----:B01----:R-:W-:Y:S01]  /*12990*/  ENDCOLLECTIVE ;  /* 0x000000000000791b */ /* 0x003fe20003800000 */
.L_x_1087:
[----:B------:R-:W-:Y:S02]  /*129a0*/  ULDC UR4, c[0x0][0x288] ;  /* 0x0000a20000047ab9 */ /* 0x000fe40000000800 */
[----:B------:R-:W-:Y:S02]  /*129b0*/  IMAD R5, R8, UR4, RZ ;  /* 0x0000000408057c24 */ /* 0x000fe4000f8e02ff */
[----:B------:R-:W-:-:S03]  /*129c0*/  VIADD R8, R4, 0x10 ;  /* 0x0000001004087836 */ /* 0x000fc60000000000 */
[----:B------:R-:W-:Y:S01]  /*129d0*/  ISETP.GE.AND P3, PT, R4, R5, PT ;  /* 0x000000050400720c */ /* 0x000fe20003f66270 */
[----:B------:R-:W-:Y:S02]  /*129e0*/  IMAD.MOV.U32 R13, RZ, RZ, R6 ;  /* 0x000000ffff0d7224 */ /* 0x000fe400078e0006 */
[----:B------:R-:W-:-:S10]  /*129f0*/  IMAD.MOV.U32 R12, RZ, RZ, 0x1 ;  /* 0x00000001ff0c7424 */ /* 0x000fd400078e00ff */
[----:B------:R-:W-:Y:S01]  /*12a00*/  @!P3 LEA R21, R7, UR38, 0x1 ;  /* 0x000000260715bc11 */ /* 0x000fe2000f8e08ff */
[----:B------:R-:W-:-:S07]  /*12a10*/  IMAD.MOV.U32 R3, RZ, RZ, R14 ;  /* 0x000000ffff037224 */ /* 0x000fce00078e000e */
[----:B------:R-:W-:Y:S05]  /*12a20*/  WARPSYNC.COLLECTIVE R15, `(.L_x_1088) ;  /* 0x000000000f087348 */ /* 0x000fea0003c00000 */
[----:B------:R0:W1:Y:S02]  /*12a30*/  SHFL.IDX P6, R14, R13, R12, R11 ;  /* 0x0000000c0d0e7389 */ /* 0x00006400000c000b */
[----:B01----:R-:W-:Y:S01]  /*12a40*/  ENDCOLLECTIVE ;  /* 0x000000000000791b */ /* 0x003fe20003800000 */
.L_x_1088:
[----:B------:R-:W-:-:S04]  /*12a50*/  LOP3.LUT R3, R3, R2, RZ, 0x3c, !PT ;  /* 0x0000000203037212 */ /* 0x000fc800078e3cff */
[----:B------:R-:W-:-:S04]  /*12a60*/  LOP3.LUT R2, R3, R2, RZ, 0x3c, !PT ;  /* 0x0000000203027212 */ /* 0x000fc800078e3cff */
[----:B------:R-:W-:Y:S01]  /*12a70*/  LOP3.LUT R3, R3, R2, RZ, 0x3c, !PT ;  /* 0x0000000203037212 */ /* 0x000fe200078e3cff */
[----:B------:R-:W-:Y:S02]  /*12a80*/  IMAD.MOV.U32 R13, RZ, RZ, R0 ;  /* 0x000000ffff0d7224 */ /* 0x000fe400078e0000 */
[----:B------:R-:W-:-:S05]  /*12a90*/  @!P3 IMAD.WIDE.U32 R2, R10, 0x2, R2 ;  /* 0x000000020a02b825 */ /* 0x000fca00078e0002 */
        /* <DEDUP_REMOVED lines=11> */
.L_x_1089:
[----:B------:R-:W-:Y:S02]  /*12b50*/  IMAD.MOV.U32 R9, RZ, RZ, R8 ;  /* 0x000000ffff097224 */ /* 0x000fe400078e0008 */
[----:B------:R-:W-:Y:S01]  /*12b60*/  VIADD R2, R4, 0x20 ;  /* 0x0000002004027836 */ /* 0x000fe20000000000 */
[----:B------:R-:W-:Y:S01]  /*12b70*/  @!P3 LEA R20, R7, UR38, 0x1 ;  /* 0x000000260714bc11 */ /* 0x000fe2000f8e08ff */
[----:B------:R-:W-:Y:S02]  /*12b80*/  IMAD.MOV.U32 R13, RZ, RZ, R6 ;  /* 0x000000ffff0d7224 */ /* 0x000fe400078e0006 */
[----:B------:R-:W-:Y:S02]  /*12b90*/  IMAD.MOV.U32 R12, RZ, RZ, 0x2 ;  /* 0x00000002ff0c7424 */ /* 0x000fe400078e00ff */
[----:B------:R-:W-:-:S07]  /*12ba0*/  IMAD.MOV.U32 R8, RZ, RZ, R14 ;  /* 0x000000ffff087224 */ /* 0x000fce00078e000e */
[----:B------:R-:W-:Y:S05]  /*12bb0*/  WARPSYNC.COLLECTIVE R15, `(.L_x_1090) ;  /* 0x000000000f087348 */ /* 0x000fea0003c00000 */
[----:B------:R0:W1:Y:S02]  /*12bc0*/  SHFL.IDX P6, R14, R13, R12, R11 ;  /* 0x0000000c0d0e7389 */ /* 0x00006400000c000b */
[----:B01----:R-:W-:Y:S01]  /*12bd0*/  ENDCOLLECTIVE ;  /* 0x000000000000791b */ /* 0x003fe20003800000 */
.L_x_1090:
        /* <DEDUP_REMOVED lines=13> */
.L_x_1091:
        /* <DEDUP_REMOVED lines=9> */
.L_x_1092:
        /* <DEDUP_REMOVED lines=13> */
.L_x_1093:
        /* <DEDUP_REMOVED lines=9> */
.L_x_1094:
        /* <DEDUP_REMOVED lines=13> */
.L_x_1095:
        /* <DEDUP_REMOVED lines=9> */
.L_x_1096:
        /* <DEDUP_REMOVED lines=13> */
.L_x_1097:
        /* <DEDUP_REMOVED lines=9> */
.L_x_1098:
        /* <DEDUP_REMOVED lines=13> */
.L_x_1099:
        /* <DEDUP_REMOVED lines=8> */
.L_x_1100:
        /* <DEDUP_REMOVED lines=12> */
.L_x_1101:
[----:B------:R-:W-:Y:S05]  /*13370*/  BRA `(.L_x_1102) ;  /* 0xffffffc800fc7947 */ /* 0x000fea000383ffff */
.L_x_1011:
[----:B-1----:R-:W-:-:S04]  /*13380*/  IMAD.U32 R3, RZ, RZ, UR38 ;  /* 0x00000026ff037e24 */ /* 0x002fc8000f8e00ff */
[----:B------:R1:W2:Y:S03]  /*13390*/  SYNCS.PHASECHK.TRANS64.TRYWAIT P0, [R3+URZ+0x2a820], R0 ;  /* 0x02a82000030075a7 */ /* 0x0002a6000800017f */
[----:B--2---:R-:W-:Y:S05]  /*133a0*/  @!P0 NANOSLEEP.SYNCS 0x989680 ;  /* 0x009896800000895d */ /* 0x004fea0003900000 */
[----:B------:R-:W2:Y:S02]  /*133b0*/  @!P0 SYNCS.PHASECHK.TRANS64 P0, [R3+URZ+0x2a820], R0 ;  /* 0x02a82000030085a7 */ /* 0x000ea4000800007f */
[----:B--2---:R-:W-:Y:S05]  /*133c0*/  @!P0 BRA `(.L_x_1011) ;  /* 0xfffffffc00ec8947 */ /* 0x004fea000383ffff */
[----:B------:R-:W-:Y:S05]  /*133d0*/  BRA `(.L_x_1103) ;  /* 0xffffffcc00547947 */ /* 0x000fea000383ffff */
.L_x_1018:
[----:B-1----:R-:W-:-:S04]  /*133e0*/  IMAD.U32 R3, RZ, RZ, UR38 ;  /* 0x00000026ff037e24 */ /* 0x002fc8000f8e00ff */
[----:B------:R1:W2:Y:S03]  /*133f0*/  SYNCS.PHASECHK.TRANS64.TRYWAIT P0, [R3+URZ+0x2a848], R2 ;  /* 0x02a84802030075a7 */ /* 0x0002a6000800017f */
[----:B--2---:R-:W-:Y:S05]  /*13400*/  @!P0 NANOSLEEP.SYNCS 0x989680 ;  /* 0x009896800000895d */ /* 0x004fea0003900000 */
[----:B------:R-:W2:Y:S02]  /*13410*/  @!P0 SYNCS.PHASECHK.TRANS64 P0, [R3+URZ+0x2a848], R2 ;  /* 0x02a84802030085a7 */ /* 0x000ea4000800007f */
[----:B--2---:R-:W-:Y:S05]  /*13420*/  @!P0 BRA `(.L_x_1018) ;  /* 0xfffffffc00ec8947 */ /* 0x004fea000383ffff */
[----:B------:R-:W-:Y:S05]  /*13430*/  BRA `(.L_x_1104) ;  /* 0xffffffd000387947 */ /* 0x000fea000383ffff */
.L_x_1025:
[----:B0-----:R-:W-:-:S04]  /*13440*/  IMAD.U32 R3, RZ, RZ, UR38 ;  /* 0x00000026ff037e24 */ /* 0x001fc8000f8e00ff */
[----:B------:R0:W1:Y:S03]  /*13450*/  SYNCS.PHASECHK.TRANS64.TRYWAIT P0, [R3+URZ+0x2a860], R2 ;  /* 0x02a86002030075a7 */ /* 0x000066000800017f */
[----:B-1----:R-:W-:Y:S05]  /*13460*/  @!P0 NANOSLEEP.SYNCS 0x989680 ;  /* 0x009896800000895d */ /* 0x002fea0003900000 */
[----:B------:R-:W1:Y:S02]  /*13470*/  @!P0 SYNCS.PHASECHK.TRANS64 P0, [R3+URZ+0x2a860], R2 ;  /* 0x02a86002030085a7 */ /* 0x000e64000800007f */
[----:B-1----:R-:W-:Y:S05]  /*13480*/  @!P0 BRA `(.L_x_1025) ;  /* 0xfffffffc00ec8947 */ /* 0x002fea000383ffff */
[----:B------:R-:W-:Y:S05]  /*13490*/  BRA `(.L_x_1105) ;  /* 0xffffffd4000c7947 */ /* 0x000fea000383ffff */
.L_x_1034:
[----:B-1----:R-:W-:-:S04]  /*134a0*/  IMAD.U32 R3, RZ, RZ, UR38 ;  /* 0x00000026ff037e24 */ /* 0x002fc8000f8e00ff */
[----:B------:R1:W2:Y:S03]  /*134b0*/  SYNCS.PHASECHK.TRANS64.TRYWAIT P0, [R3+URZ+0x2a840], R2 ;  /* 0x02a84002030075a7 */ /* 0x0002a6000800017f */
[----:B--2---:R-:W-:Y:S05]  /*134c0*/  @!P0 NANOSLEEP.SYNCS 0x989680 ;  /* 0x009896800000895d */ /* 0x004fea0003900000 */
[----:B------:R-:W2:Y:S02]  /*134d0*/  @!P0 SYNCS.PHASECHK.TRANS64 P0, [R3+URZ+0x2a840], R2 ;  /* 0x02a84002030085a7 */ /* 0x000ea4000800007f */
[----:B--2---:R-:W-:Y:S05]  /*134e0*/  @!P0 BRA `(.L_x_1034) ;  /* 0xfffffffc00ec8947 */ /* 0x004fea000383ffff */
[----:B------:R-:W-:Y:S05]  /*134f0*/  BRA `(.L_x_1106) ;  /* 0xffffffd8002c7947 */ /* 0x000fea000383ffff */
.L_x_1041:
[----:B0-----:R-:W-:-:S04]  /*13500*/  IMAD.U32 R3, RZ, RZ, UR38 ;  /* 0x00000026ff037e24 */ /* 0x001fc8000f8e00ff */
[----:B------:R0:W1:Y:S03]  /*13510*/  SYNCS.PHASECHK.TRANS64.TRYWAIT P0, [R3+URZ+0x2a868], R2 ;  /* 0x02a86802030075a7 */ /* 0x000066000800017f */
[----:B-1----:R-:W-:Y:S05]  /*13520*/  @!P0 NANOSLEEP.SYNCS 0x989680 ;  /* 0x009896800000895d */ /* 0x002fea0003900000 */
[----:B------:R-:W1:Y:S02]  /*13530*/  @!P0 SYNCS.PHASECHK.TRANS64 P0, [R3+URZ+0x2a868], R2 ;  /* 0x02a86802030085a7 */ /* 0x000e64000800007f */
[----:B-1----:R-:W-:Y:S05]  /*13540*/  @!P0 BRA `(.L_x_1041) ;  /* 0xfffffffc00ec8947 */ /* 0x002fea000383ffff */
[----:B------:R-:W-:Y:S05]  /*13550*/  BRA `(.L_x_1107) ;  /* 0xffffffdc00007947 */ /* 0x000fea000383ffff */
.L_x_1050:
[----:B-1----:R-:W-:-:S04]  /*13560*/  IMAD.U32 R3, RZ, RZ, UR38 ;  /* 0x00000026ff037e24 */ /* 0x002fc8000f8e00ff */
[----:B------:R1:W2:Y:S03]  /*13570*/  SYNCS.PHASECHK.TRANS64.TRYWAIT P0, [R3+URZ+0x2a848], R2 ;  /* 0x02a84802030075a7 */ /* 0x0002a6000800017f */
[----:B--2---:R-:W-:Y:S05]  /*13580*/  @!P0 NANOSLEEP.SYNCS 0x989680 ;  /* 0x009896800000895d */ /* 0x004fea0003900000 */
[----:B------:R-:W2:Y:S02]  /*13590*/  @!P0 SYNCS.PHASECHK.TRANS64 P0, [R3+URZ+0x2a848], R2 ;  /* 0x02a84802030085a7 */ /* 0x000ea4000800007f */
[----:B--2---:R-:W-:Y:S05]  /*135a0*/  @!P0 BRA `(.L_x_1050) ;  /* 0xfffffffc00ec8947 */ /* 0x004fea000383ffff */
[----:B------:R-:W-:Y:S05]  /*135b0*/  BRA `(.L_x_1108) ;  /* 0xffffffe000387947 */ /* 0x000fea000383ffff */
.L_x_1057:
[----:B0-----:R-:W-:-:S04]  /*135c0*/  IMAD.U32 R3, RZ, RZ, UR38 ;  /* 0x00000026ff037e24 */ /* 0x001fc8000f8e00ff */
[----:B------:R0:W1:Y:S03]  /*135d0*/  SYNCS.PHASECHK.TRANS64.TRYWAIT P0, [R3+URZ+0x2a860], R2 ;  /* 0x02a86002030075a7 */ /* 0x000066000800017f */
[----:B-1----:R-:W-:Y:S05]  /*135e0*/  @!P0 NANOSLEEP.SYNCS 0x989680 ;  /* 0x009896800000895d */ /* 0x002fea0003900000 */
[----:B------:R-:W1:Y:S02]  /*135f0*/  @!P0 SYNCS.PHASECHK.TRANS64 P0, [R3+URZ+0x2a860], R2 ;  /* 0x02a86002030085a7 */ /* 0x000e64000800007f */
[----:B-1----:R-:W-:Y:S05]  /*13600*/  @!P0 BRA `(.L_x_1057) ;  /* 0xfffffffc00ec8947 */ /* 0x002fea000383ffff */
[----:B------:R-:W-:Y:S05]  /*13610*/  BRA `(.L_x_1109) ;  /* 0xffffffe400087947 */ /* 0x000fea000383ffff */
.L_x_1065:
[----:B-1----:R1:W2:Y:S02]  /*13620*/  SYNCS.PHASECHK.TRANS64.TRYWAIT P0, [R3+URZ+0x2a860], R2 ;  /* 0x02a86002030075a7 */ /* 0x0022a4000800017f */
[----:B--2---:R-:W-:Y:S05]  /*13630*/  @!P0 NANOSLEEP.SYNCS 0x989680 ;  /* 0x009896800000895d */ /* 0x004fea0003900000 */
[----:B------:R-:W2:Y:S02]  /*13640*/  @!P0 SYNCS.PHASECHK.TRANS64 P0, [R3+URZ+0x2a860], R2 ;  /* 0x02a86002030085a7 */ /* 0x000ea4000800007f */
[----:B--2---:R-:W-:Y:S05]  /*13650*/  @!P0 BRA `(.L_x_1065) ;  /* 0xfffffffc00f08947 */ /* 0x004fea000383ffff */
[----:B------:R-:W-:Y:S05]  /*13660*/  BRA `(.L_x_1110) ;  /* 0xffffffe400d47947 */ /* 0x000fea000383ffff */
.L_x_1070:
[----:B0-----:R0:W1:Y:S02]  /*13670*/  SYNCS.PHASECHK.TRANS64.TRYWAIT P0, [R2+URZ+0x2a820], R3 ;  /* 0x02a82003020075a7 */ /* 0x001064000800017f */
[----:B-1----:R-:W-:Y:S05]  /*13680*/  @!P0 NANOSLEEP.SYNCS 0x989680 ;  /* 0x009896800000895d */ /* 0x002fea0003900000 */
[----:B------:R-:W1:Y:S02]  /*13690*/  @!P0 SYNCS.PHASECHK.TRANS64 P0, [R2+URZ+0x2a820], R3 ;  /* 0x02a82003020085a7 */ /* 0x000e64000800007f */
[----:B-1----:R-:W-:Y:S05]  /*136a0*/  @!P0 BRA `(.L_x_1070) ;  /* 0xfffffffc00f08947 */ /* 0x002fea000383ffff */
[----:B------:R-:W-:Y:S05]  /*136b0*/  BRA `(.L_x_1111) ;  /* 0xffffffe800a47947 */ /* 0x000fea000383ffff */
.L_x_1071:
        /* <DEDUP_REMOVED lines=11> */
.L_x_1113:
[----:B------:R-:W-:Y:S05]  /*13770*/  BSYNC B0 ;  /* 0x0000000000007941 */ /* 0x000fea0003800000 */
.L_x_1112:
[----:B------:R-:W-:Y:S05]  /*13780*/  BRA `(.L_x_1114) ;  /* 0xffffffe800887947 */ /* 0x000fea000383ffff */
.L_x_1072:
[----:B------:R-:W-:Y:S01]  /*13790*/  BSSY B0, `(.L_x_1115) ;  /* 0x0000006000007945 */ /* 0x000fe20003800000 */
[----:B------:R-:W-:-:S07]  /*137a0*/  IMAD.MOV.U32 R15, RZ, RZ, -0x1 ;  /* 0xffffffffff0f7424 */ /* 0x000fce00078e00ff */
[----:B0-----:R-:W-:Y:S05]  /*137b0*/  WARPSYNC.COLLECTIVE R15, `(.L_x_1116) ;  /* 0x000000000f0c7348 */ /* 0x001fea0003c00000 */
[----:B------:R-:W-:Y:S02]  /*137c0*/  ELECT P6, UR62, PT ;  /* 0x00000000003e782f */ /* 0x000fe400038c0000 */
[----:B------:R-:W-:Y:S01]  /*137d0*/  MOV R14, UR62 ;  /* 0x0000003e000e7c02 */ /* 0x000fe20008000f00 */
[----:B0-----:R-:W-:Y:S10]  /*137e0*/  ENDCOLLECTIVE ;  /* 0x000000000000791b */ /* 0x001ff40003800000 */
.L_x_1116:
[----:B------:R-:W-:Y:S05]  /*137f0*/  BSYNC B0 ;  /* 0x0000000000007941 */ /* 0x000fea0003800000 */
.L_x_1115:
[----:B------:R-:W-:Y:S05]  /*13800*/  BRA `(.L_x_1117) ;  /* 0xffffffe8007c7947 */ /* 0x000fea000383ffff */
.L_x_1074:
[----:B0-----:R0:W1:Y:S02]  /*13810*/  SYNCS.PHASECHK.TRANS64.TRYWAIT P0, [R6+URZ], R5 ;  /* 0x00000005060075a7 */ /* 0x001064000800017f */
[----:B-1----:R-:W-:Y:S05]  /*13820*/  @!P0 NANOSLEEP.SYNCS 0x989680 ;  /* 0x009896800000895d */ /* 0x002fea0003900000 */
[----:B------:R-:W1:Y:S02]  /*13830*/  @!P0 SYNCS.PHASECHK.TRANS64 P0, [R6+URZ], R5 ;  /* 0x00000005060085a7 */ /* 0x000e64000800007f */
[----:B-1----:R-:W-:Y:S05]  /*13840*/  @!P0 BRA `(.L_x_1074) ;  /* 0xfffffffc00f08947 */ /* 0x002fea000383ffff */
[----:B------:R-:W-:Y:S05]  /*13850*/  BRA `(.L_x_1118) ;  /* 0xffffffe800b07947 */ /* 0x000fea000383ffff */
.L_x_1075:
[----:B-1----:R1:W2:Y:S02]  /*13860*/  SYNCS.PHASECHK.TRANS64.TRYWAIT P0, [R3+URZ], R4 ;  /* 0x00000004030075a7 */ /* 0x0022a4000800017f */
[----:B--2---:R-:W-:Y:S05]  /*13870*/  @!P0 NANOSLEEP.SYNCS 0x989680 ;  /* 0x009896800000895d */ /* 0x004fea0003900000 */
[----:B------:R-:W2:Y:S02]  /*13880*/  @!P0 SYNCS.PHASECHK.TRANS64 P0, [R3+URZ], R4 ;  /* 0x00000004030085a7 */ /* 0x000ea4000800007f */
[----:B--2---:R-:W-:Y:S05]  /*13890*/  @!P0 BRA `(.L_x_1075) ;  /* 0xfffffffc00f08947 */ /* 0x004fea000383ffff */
[----:B------:R-:W-:Y:S05]  /*138a0*/  BRA `(.L_x_1119) ;  /* 0xffffffe800a47947 */ /* 0x000fea000383ffff */
.L_x_1077:
[----:B-1----:R1:W2:Y:S02]  /*138b0*/  SYNCS.PHASECHK.TRANS64.TRYWAIT P0, [R0+URZ], R5 ;  /* 0x00000005000075a7 */ /* 0x0022a4000800017f */
[----:B--2---:R-:W-:Y:S05]  /*138c0*/  @!P0 NANOSLEEP.SYNCS 0x989680 ;  /* 0x009896800000895d */ /* 0x004fea0003900000 */
[----:B------:R-:W2:Y:S02]  /*138d0*/  @!P0 SYNCS.PHASECHK.TRANS64 P0, [R0+URZ], R5 ;  /* 0x00000005000085a7 */ /* 0x000ea4000800007f */
[----:B--2---:R-:W-:Y:S05]  /*138e0*/  @!P0 BRA `(.L_x_1077) ;  /* 0xfffffffc00f08947 */ /* 0x004fea000383ffff */
[----:B------:R-:W-:Y:S05]  /*138f0*/  BRA `(.L_x_1120) ;  /* 0xffffffe800a87947 */ /* 0x000fea000383ffff */
.L_x_1121:
        /* <DEDUP_REMOVED lines=16> */
.L_x_14990:


//--------------------- .text._ZN7cutlass13device_kernelIN5flash11enable_sm90INS1_16FlashAttnFwdSm90INS1_25CollectiveMainloopFwdSm90ILi2EN4cute5tupleIJNS5_1CILi1EEES8_S8_EEENS6_IJNS7_ILi128EEENS7_ILi96EEENS7_ILi192EEEEEELi128ENS_10bfloat16_tEfNS_4arch4Sm90ELb0ELb1ELb0ELb1ELb0ELb0ELb0ELb1ELb1ELb1ELb1ELb0EEENS1_21CollectiveEpilogueFwdINS6_IJSA_SA_SB_EEES9_SE_SG_Li256ELb1ELb1ELb1ELb0EEENS1_36VarlenDynamicPersistentTileSchedulerILi128ELi96ELi256ELi128ELb1ELb1ELb1ELb1ELb0ELb1EEEEEEEEEvNT_6ParamsE --------------------------
	.section	.text._ZN7cutlass13device_kernelIN5flash11enable_sm90INS1_16FlashAttnFwdSm90INS1_25CollectiveMainloopFwdSm90ILi2EN4cute5tupleIJNS5_1CILi1EEES8_S8_EEENS6_IJNS7_ILi128EEENS7_ILi96EEENS7_ILi192EEEEEELi128ENS_10bfloat16_tEfNS_4arch4Sm90ELb0ELb1ELb0ELb1ELb0ELb0ELb0ELb1ELb1ELb1ELb1ELb0EEENS1_21CollectiveEpilogueFwdINS6_IJSA_SA_SB_EEES9_SE_SG_Li256ELb1ELb1ELb1ELb0EEENS1_36VarlenDynamicPersistentTileSchedulerILi128ELi96ELi256ELi128ELb1ELb1ELb1ELb1ELb0ELb1EEEEEEEEEvNT_6ParamsE,"ax",@progbits
	.align	128
.text._ZN7cutlass13device_kernelIN5flash11enable_sm90INS1_16FlashAttnFwdSm90INS1_25CollectiveMainloopFwdSm90ILi2EN4cute5tupleIJNS5_1CILi1EEES8_S8_EEENS6_IJNS7_ILi128EEENS7_ILi96EEENS7_ILi192EEEEEELi128ENS_10bfloat16_tEfNS_4arch4Sm90ELb0ELb1ELb0ELb1ELb0ELb0ELb0ELb1ELb1ELb1ELb1ELb0EEENS1_21CollectiveEpilogueFwdINS6_IJSA_SA_SB_EEES9_SE_SG_Li256ELb1ELb1ELb1ELb0EEENS1_36VarlenDynamicPersistentTileSchedulerILi128ELi96ELi256ELi128ELb1ELb1ELb1ELb1ELb0ELb1EEEEEEEEEvNT_6ParamsE:
        .type           _ZN7cutlass13device_kernelIN5flash11enable_sm90INS1_16FlashAttnFwdSm90INS1_25CollectiveMainloopFwdSm90ILi2EN4cute5tupleIJNS5_1CILi1EEES8_S8_EEENS6_IJNS7_ILi128EEENS7_ILi96EEENS7_ILi192EEEEEELi128ENS_10bfloat16_tEfNS_4arch4Sm90ELb0ELb1ELb0ELb1ELb0ELb0ELb0ELb1ELb1ELb1ELb1ELb0EEENS1_21CollectiveEpilogueFwdINS6_IJSA_SA_SB_EEES9_SE_SG_Li256ELb1ELb1ELb1ELb0EEENS1_36VarlenDynamicPersistentTileSchedulerILi128ELi96ELi256ELi128ELb1ELb1ELb1ELb1ELb0ELb1EEEEEEEEEvNT_6ParamsE,@function
        .size           _ZN7cutlass13device_kernelIN5flash11enable_sm90INS1_16FlashAttnFwdSm90INS1_25CollectiveMainloopFwdSm90ILi2EN4cute5tupleIJNS5_1CILi1EEES8_S8_EEENS6_IJNS7_ILi128EEENS7_ILi96EEENS7_ILi192EEEEEELi128ENS_10bfloat16_tEfNS_4arch4Sm90ELb0ELb1ELb0ELb1ELb0ELb0ELb0ELb1ELb1ELb1ELb1ELb0EEENS1_21CollectiveEpilogueFwdINS6_IJSA_SA_SB_EEES9_SE_SG_Li256ELb1ELb1ELb1ELb0EEENS1_36VarlenDynamicPersistentTileSchedulerILi128ELi96ELi256ELi128ELb1ELb1ELb1ELb1ELb0ELb1EEEEEEEEEvNT_6ParamsE,(.L_x_14991 - _ZN7cutlass13device_kernelIN5flash11enable_sm90INS1_16FlashAttnFwdSm90INS1_25CollectiveMainloopFwdSm90ILi2EN4cute5tupleIJNS5_1CILi1EEES8_S8_EEENS6_IJNS7_ILi128EEENS7_ILi96EEENS7_ILi192EEEEEELi128ENS_10bfloat16_tEfNS_4arch4Sm90ELb0ELb1ELb0ELb1ELb0ELb0ELb0ELb1ELb1ELb1ELb1ELb0EEENS1_21CollectiveEpilogueFwdINS6_IJSA_SA_SB_EEES9_SE_SG_Li256ELb1ELb1ELb1ELb0EEENS1_36VarlenDynamicPersistentTileSchedulerILi128ELi96ELi256ELi128ELb1ELb1ELb1ELb1ELb0ELb1EEEEEEEEEvNT_6ParamsE)
        .other          _ZN7cutlass13device_kernelIN5flash11enable_sm90INS1_16FlashAttnFwdSm90INS1_25CollectiveMainloopFwdSm90ILi2EN4cute5tupleIJNS5_1CILi1EEES8_S8_EEENS6_IJNS7_ILi128EEENS7_ILi96EEENS7_ILi192EEEEEELi128ENS_10bfloat16_tEfNS_4arch4Sm90ELb0ELb1ELb0ELb1ELb0ELb0ELb0ELb1ELb1ELb1ELb1ELb0EEENS1_21CollectiveEpilogueFwdINS6_IJSA_SA_SB_EEES9_SE_SG_Li256ELb1ELb1ELb1ELb0EEENS1_36VarlenDynamicPersistentTileSchedulerILi128ELi96ELi256ELi128ELb1ELb1ELb1ELb1ELb0ELb1EEEEEEEEEvNT_6ParamsE,@"STO_CUDA_ENTRY STV_DEFAULT"
_ZN7cutlass13device_kernelIN5flash11enable_sm90INS1_16FlashAttnFwdSm90INS1_25CollectiveMainloopFwdSm90ILi2EN4cute5tupleIJNS5_1CILi1EEES8_S8_EEENS6_IJNS7_ILi128EEENS7_ILi96EEENS7_ILi192EEEEEELi128ENS_10bfloat16_tEfNS_4arch4Sm90ELb0ELb1ELb0ELb1ELb0ELb0ELb0ELb1ELb1ELb1ELb1ELb0EEENS1_21CollectiveEpilogueFwdINS6_IJSA_SA_SB_EEES9_SE_SG_Li256ELb1ELb1ELb1ELb0EEENS1_36VarlenDynamicPersistentTileSchedulerILi128ELi96ELi256ELi128ELb1ELb1ELb1ELb1ELb0ELb1EEEEEEEEEvNT_6ParamsE:
        /* <DEDUP_REMOVED lines=18> */
.L_x_1123:
[----:B------:R-:W-:Y:S05]  /*0120*/  BSYNC B0 ;  /* 0x0000000000007941 */ /* 0x000fea0003800000 */
.L_x_1122:
        /* <DEDUP_REMOVED lines=41> */
.L_x_1124:
        /* <DEDUP_REMOVED lines=22> */
.L_x_1125:
        /* <DEDUP_REMOVED lines=18> */
.L_x_1126:
        /* <DEDUP_REMOVED lines=22> */
.L_x_1127:
        /* <DEDUP_REMOVED lines=22> */
.L_x_1128:
[----:B0-----:R-:W-:Y:S01]  /*0900*/  UMOV UR4, 0x1 ;  /* 0x0000000100047882 */ /* 0x001fe20000000000 */
[----:B------:R-:W-:Y:S01]  /*0910*/  PLOP3.LUT P0, PT, PT, PT, UP0, 0x80, 0x0 ;  /* 0x000000000000781c */ /* 0x000fe20003f0f008 */
[----:B------:R-:W-:Y:S01]  /*0920*/  USEL UR4, UR4, 0x2, !UP0 ;  /* 0x0000000204047887 */ /* 0x000fe2000c000000 */
[----:B------:R-:W-:-:S05]  /*0930*/  NOP ;  /* 0x0000000000007918 */ /* 0x000fca0000000000 */
[----:B------:R-:W-:-:S05]  /*0940*/  IMAD.U32 R2, RZ, RZ, UR4 ;  /* 0x00000004ff027e24 */ /* 0x000fca000f8e00ff */
[----:B------:R0:W-:Y:S01]  /*0950*/  STL [R1+0x5c], R2 ;  /* 0x00005c0201007387 */ /* 0x0001e20000100800 */
[----:B-12-4-:R-:W-:Y:S06]  /*0960*/  BAR.SYNC.DEFER_BLOCKING 0x0 ;  /* 0x0000000000007b1d */ /* 0x016fec0000010000 */
[----:B------:R-:W-:Y:S05]  /*0970*/  @!P0 BRA `(.L_x_1129) ;  /* 0x000000f800d08947 */ /* 0x000fea0003800000 */
.L_x_1130:
        /* <DEDUP_REMOVED lines=14> */
[----:B------:R-:W2:Y:S01]  /*0a60*/  LDL R0, [R1+0x5c] ;  /* 0x00005c0001007983 */ /* 0x000ea20000100800 */
[----:B------:R-:W-:Y:S01]  /*0a70*/  VIADD R204, R6, 0xffffff80 ;  /* 0xffffff8006cc7836 */ /* 0x000fe20000000000 */
[----:B------:R-:W-:Y:S01]  /*0a80*/  R2UR UR5, R13 ;  /* 0x000000000d0572ca */ /* 0x000fe200000e0000 */
[----:B------:R-:W-:Y:S01]  /*0a90*/  UMOV UR38, URZ ;  /* 0x0000003f00267c82 */ /* 0x000fe20008000000 */
[----:B------:R-:W-:Y:S01]  /*0aa0*/  R2UR UR6, R14 ;  /* 0x000000000e0672ca */ /* 0x000fe200000e0000 */
[----:B------:R-:W-:Y:S01]  /*0ab0*/  UMOV UR36, URZ ;  /* 0x0000003f00247c82 */ /* 0x000fe20008000000 */
[----:B------:R-:W-:Y:S02]  /*0ac0*/  SHF.R.S32.HI R3, RZ, 0x1f, R204 ;  /* 0x0000001fff037819 */ /* 0x000fe400000114cc */
[----:B------:R-:W-:Y:S02]  /*0ad0*/  R2UR UR7, R15 ;  /* 0x000000000f0772ca */ /* 0x000fe400000e0000 */
[----:B------:R-:W-:-:S02]  /*0ae0*/  LEA.HI R5, R3, R204, RZ, 0x7 ;  /* 0x000000cc03057211 */ /* 0x000fc400078f38ff */
[----:B0-----:R-:W-:Y:S02]  /*0af0*/  LEA.HI R2, R3, R204, RZ, 0x5 ;  /* 0x000000cc03027211 */ /* 0x001fe400078f28ff */
[C---:B------:R-:W-:Y:S02]  /*0b00*/  LOP3.LUT R7, R5.reuse, 0xffffff80, RZ, 0xc0, !PT ;  /* 0xffffff8005077812 */ /* 0x040fe400078ec0ff */
[----:B------:R-:W-:Y:S01]  /*0b10*/  SHF.R.S32.HI R198, RZ, 0x7, R5 ;  /* 0x00000007ffc67819 */ /* 0x000fe20000011405 */
[----:B------:R-:W-:Y:S02]  /*0b20*/  IMAD.SHL.U32 R2, R2, 0x20, RZ ;  /* 0x0000002002027824 */ /* 0x000fe400078e00ff */
[----:B------:R-:W-:Y:S01]  /*0b30*/  IMAD.IADD R182, R204, 0x1, -R7 ;  /* 0x00000001ccb67824 */ /* 0x000fe200078e0a07 */
[----:B------:R-:W-:Y:S02]  /*0b40*/  LEA.HI R5, R5, R198, RZ, 0x1 ;  /* 0x000000c605057211 */ /* 0x000fe400078f08ff */
[----:B------:R-:W-:-:S02]  /*0b50*/  LOP3.LUT R2, R2, 0xfffffc00, RZ, 0xc0, !PT ;  /* 0xfffffc0002027812 */ /* 0x000fc400078ec0ff */
[----:B------:R-:W-:-:S04]  /*0b60*/  SHF.R.S32.HI R11, RZ, 0x1f, R182 ;  /* 0x0000001fff0b7819 */ /* 0x000fc800000114b6 */
[CC--:B------:R-:W-:Y:S02]  /*0b70*/  LEA.HI R4, R11.reuse, R182.reuse, RZ, 0x2 ;  /* 0x000000b60b047211 */ /* 0x0c0fe400078f10ff */
[----:B------:R-:W-:Y:S02]  /*0b80*/  LEA.HI R11, R11, R182, RZ, 0x5 ;  /* 0x000000b60b0b7211 */ /* 0x000fe400078f28ff */
[--C-:B------:R-:W-:Y:S02]  /*0b90*/  SHF.R.S32.HI R6, RZ, 0x2, R4.reuse ;  /* 0x00000002ff067819 */ /* 0x100fe40000011404 */
[----:B------:R-:W-:Y:S02]  /*0ba0*/  SHF.R.S32.HI R13, RZ, 0x1f, R4 ;  /* 0x0000001fff0d7819 */ /* 0x000fe40000011404 */
[----:B------:R-:W-:Y:S02]  /*0bb0*/  SHF.R.S32.HI R11, RZ, 0x5, R11 ;  /* 0x00000005ff0b7819 */ /* 0x000fe4000001140b */
[----:B------:R-:W-:-:S04]  /*0bc0*/  LEA.HI R13, R13, R6, RZ, 0x3 ;  /* 0x000000060d0d7211 */ /* 0x000fc800078f18ff */
[----:B------:R-:W-:-:S05]  /*0bd0*/  LOP3.LUT R13, R13, 0xfffffff8, RZ, 0xc0, !PT ;  /* 0xfffffff80d0d7812 */ /* 0x000fca00078ec0ff */
[----:B------:R-:W-:-:S04]  /*0be0*/  IMAD.IADD R6, R6, 0x1, -R13 ;  /* 0x0000000106067824 */ /* 0x000fc800078e0a0d */
[----:B------:R-:W-:Y:S01]  /*0bf0*/  IMAD R6, R11, 0x10, R6 ;  /* 0x000000100b067824 */ /* 0x000fe200078e0206 */
[----:B--2---:R-:W-:Y:S02]  /*0c00*/  R2UR UR4, R0 ;  /* 0x00000000000472ca */ /* 0x004fe400000e0000 */
[----:B------:R-:W-:-:S04]  /*0c10*/  LEA.HI R0, R3, R204, RZ, 0x4 ;  /* 0x000000cc03007211 */ /* 0x000fc800078f20ff */
[----:B------:R-:W-:Y:S02]  /*0c20*/  SHF.R.S32.HI R9, RZ, 0x4, R0 ;  /* 0x00000004ff097819 */ /* 0x000fe40000011400 */
[C---:B------:R-:W-:Y:S02]  /*0c30*/  LOP3.LUT R7, R0.reuse, 0x3fffff0, RZ, 0xc0, !PT ;  /* 0x03fffff000077812 */ /* 0x040fe400078ec0ff */
[----:B------:R-:W-:-:S03]  /*0c40*/  LEA.HI R0, R0, R9, RZ, 0x1 ;  /* 0x0000000900007211 */ /* 0x000fc600078f08ff */
[----:B------:R-:W-:Y:S01]  /*0c50*/  IMAD.IADD R7, R204, 0x1, -R7 ;  /* 0x00000001cc077824 */ /* 0x000fe200078e0a07 */
[----:B------:R-:W-:Y:S01]  /*0c60*/  LOP3.LUT R0, R0, 0x1ffffffe, RZ, 0xc0, !PT ;  /* 0x1ffffffe00007812 */ /* 0x000fe200078ec0ff */
[----:B------:R-:W-:Y:S02]  /*0c70*/  ULOP3.LUT UR8, UR4, 0x1, URZ, 0xfc, !UPT ;  /* 0x0000000104087892 */ /* 0x000fe4000f8efc3f */
[----:B------:R-:W-:Y:S01]  /*0c80*/  IMAD R7, R7, 0x40, R2 ;  /* 0x0000004007077824 */ /* 0x000fe200078e0202 */
[-C--:B------:R-:W-:Y:S01]  /*0c90*/  LEA.HI R2, R3, R204.reuse, RZ, 0x2 ;  /* 0x000000cc03027211 */ /* 0x080fe200078f10ff */
[----:B------:R-:W-:Y:S01]  /*0ca0*/  IMAD.IADD R0, R9, 0x1, -R0 ;  /* 0x0000000109007824 */ /* 0x000fe200078e0a00 */
[----:B------:R-:W-:Y:S01]  /*0cb0*/  LEA.HI R3, R3, R204, RZ, 0x3 ;  /* 0x000000cc03037211 */ /* 0x000fe200078f18ff */
[----:B------:R-:W-:Y:S01]  /*0cc0*/  UMOV UR4, URZ ;  /* 0x0000003f00047c82 */ /* 0x000fe20008000000 */
[----:B------:R-:W-:Y:S02]  /*0cd0*/  IMAD.U32 R201, RZ, RZ, UR8 ;  /* 0x00000008ffc97e24 */ /* 0x000fe4000f8e00ff */
[----:B------:R-:W-:Y:S01]  /*0ce0*/  IMAD R200, R0, 0x8, R7 ;  /* 0x0000000800c87824 */ /* 0x000fe200078e0207 */
[----:B------:R-:W-:Y:S01]  /*0cf0*/  LOP3.LUT R7, R2, 0xfffffffc, RZ, 0xc0, !PT ;  /* 0xfffffffc02077812 */ /* 0x000fe200078ec0ff */
[----:B------:R-:W-:Y:S01]  /*0d00*/  IMAD.U32 R181, RZ, RZ, UR4 ;  /* 0x00000004ffb57e24 */ /* 0x000fe2000f8e00ff */
[----:B------:R-:W-:-:S03]  /*0d10*/  SHF.R.S32.HI R179, RZ, 0x3, R3 ;  /* 0x00000003ffb37819 */ /* 0x000fc60000011403 */
[----:B------:R-:W-:Y:S01]  /*0d20*/  IMAD.IADD R0, R204, 0x1, -R7 ;  /* 0x00000001cc007824 */ /* 0x000fe200078e0a07 */
[----:B------:R-:W-:Y:S02]  /*0d30*/  LOP3.LUT R7, R5, 0x3fffffe, RZ, 0xc0, !PT ;  /* 0x03fffffe05077812 */ /* 0x000fe400078ec0ff */
[----:B------:R-:W-:Y:S02]  /*0d40*/  LOP3.LUT R5, R3, 0xfffffff8, RZ, 0xc0, !PT ;  /* 0xfffffff803057812 */ /* 0x000fe400078ec0ff */
[----:B------:R-:W-:Y:S01]  /*0d50*/  LEA.HI R2, R0, R0, RZ, 0x1 ;  /* 0x0000000000027211 */ /* 0x000fe200078f08ff */
[----:B------:R-:W-:Y:S02]  /*0d60*/  IMAD.IADD R7, R198, 0x1, -R7 ;  /* 0x00000001c6077824 */ /* 0x000fe400078e0a07 */
[----:B------:R-:W-:Y:S01]  /*0d70*/  IMAD.IADD R160, R204, 0x1, -R5 ;  /* 0x00000001cca07824 */ /* 0x000fe200078e0a05 */
[----:B------:R-:W-:Y:S01]  /*0d80*/  LOP3.LUT R5, R4, 0x7ffffffc, RZ, 0xc0, !PT ;  /* 0x7ffffffc04057812 */ /* 0x000fe200078ec0ff */
[----:B------:R-:W-:Y:S01]  /*0d90*/  IMAD R199, R7, 0x40, R6 ;  /* 0x0000004007c77824 */ /* 0x000fe200078e0206 */
[----:B------:R-:W-:Y:S01]  /*0da0*/  LOP3.LUT R9, R2, 0x1ffffffe, RZ, 0xc0, !PT ;  /* 0x1ffffffe02097812 */ /* 0x000fe200078ec0ff */
[----:B------:R-:W-:-:S02]  /*0db0*/  IMAD.SHL.U32 R22, R160, 0x8, RZ ;  /* 0x00000008a0167824 */ /* 0x000fc400078e00ff */
[----:B------:R-:W-:Y:S02]  /*0dc0*/  IMAD.IADD R5, R182, 0x1, -R5 ;  /* 0x00000001b6057824 */ /* 0x000fe400078e0a05 */
[----:B------:R-:W-:Y:S01]  /*0dd0*/  VIADD R23, R22, 0x40 ;  /* 0x0000004016177836 */ /* 0x000fe20000000000 */
[----:B------:R-:W-:Y:S01]  /*0de0*/  SHF.R.S32.HI R203, RZ, 0x1f, R22 ;  /* 0x0000001fffcb7819 */ /* 0x000fe20000011416 */
[----:B------:R-:W-:Y:S02]  /*0df0*/  IMAD.SHL.U32 R18, R5, 0x2, RZ ;  /* 0x0000000205127824 */ /* 0x000fe400078e00ff */
[----:B------:R-:W-:Y:S01]  /*0e00*/  IMAD.IADD R0, R0, 0x1, -R9 ;  /* 0x0000000100007824 */ /* 0x000fe200078e0a09 */
[----:B------:R-:W-:Y:S01]  /*0e10*/  SHF.R.S32.HI R202, RZ, 0x1f, R23 ;  /* 0x0000001fffca7819 */ /* 0x000fe20000011417 */
[C---:B------:R-:W-:Y:S02]  /*0e20*/  VIADD R178, R18.reuse, 0x8 ;  /* 0x0000000812b27836 */ /* 0x040fe40000000000 */
[----:B------:R-:W-:-:S02]  /*0e30*/  VIADD R177, R18, 0x10 ;  /* 0x0000001012b17836 */ /* 0x000fc40000000000 */
        /* <DEDUP_REMOVED lines=25> */
[----:B------:R-:W-:Y:S01]  /*0fd0*/  SHF.R.S32.HI R185, RZ, 0x1f, R166 ;  /* 0x0000001fffb97819 */ /* 0x000fe200000114a6 */
[----:B------:R-:W-:Y:S01]  /*0fe0*/  IMAD R19, R0, 0x8, R199 ;  /* 0x0000000800137824 */ /* 0x000fe200078e02c7 */
[----:B------:R-:W-:-:S02]  /*0ff0*/  SHF.R.S32.HI R184, RZ, 0x1f, R165 ;  /* 0x0000001fffb87819 */ /* 0x000fc400000114a5 */
[----:B------:R-:W-:-:S07]  /*1000*/  SHF.R.S32.HI R183, RZ, 0x1f, R164 ;  /* 0x0000001fffb77819 */ /* 0x000fce00000114a4 */
.L_x_1234:
[----:B01234-:R-:W0:Y:S01]  /*1010*/  LDC.64 R2, c[0x0][0xa28] ;  /* 0x00028a00ff027b82 */ /* 0x01fe220000000a00 */
[----:B------:R-:W-:Y:S01]  /*1020*/  IMAD.U32 R9, RZ, RZ, UR7 ;  /* 0x00000007ff097e24 */ /* 0x000fe2000f8e00ff */
[----:B------:R-:W-:Y:S01]  /*1030*/  ULDC.64 UR8, c[0x0][0x208] ;  /* 0x0000820000087ab9 */ /* 0x000fe20000000a00 */
[----:B------:R-:W-:-:S05]  /*1040*/  IMAD.MOV.U32 R7, RZ, RZ, RZ ;  /* 0x000000ffff077224 */ /* 0x000fca00078e00ff */
[----:B------:R-:W1:Y:S08]  /*1050*/  LDC.64 R4, c[0x0][0xa18] ;  /* 0x00028600ff047b82 */ /* 0x000e700000000a00 */
[----:B------:R-:W2:Y:S01]  /*1060*/  LDC R17, c[0x0][0x288] ;  /* 0x0000a200ff117b82 */ /* 0x000ea20000000800 */
[----:B------:R-:W-:Y:S01]  /*1070*/  ULOP3.LUT UR4, UR6, 0xff000000, URZ, 0xc0, !UPT ;  /* 0xff00000006047892 */ /* 0x000fe2000f8ec03f */
[----:B------:R-:W-:Y:S01]  /*1080*/  ULDC.64 UR10, c[0x0][0xa20] ;  /* 0x00028800000a7ab9 */ /* 0x000fe20000000a00 */
[----:B0-----:R-:W-:-:S05]  /*1090*/  ISETP.NE.U32.AND P0, PT, R2, RZ, PT ;  /* 0x000000ff0200720c */ /* 0x001fca0003f05070 */
[----:B------:R-:W0:Y:S01]  /*10a0*/  LDC R0, c[0x0][0x424] ;  /* 0x00010900ff007b82 */ /* 0x000e220000000800 */
[----:B------:R-:W-:Y:S02]  /*10b0*/  ISETP.NE.AND.EX P0, PT, R3, RZ, PT, P0 ;  /* 0x000000ff0300720c */ /* 0x000fe40003f05300 */
[----:B-1----:R-:W-:-:S05]  /*10c0*/  ISETP.NE.U32.AND P1, PT, R4, RZ, PT ;  /* 0x000000ff0400720c */ /* 0x002fca0003f25070 */
[----:B------:R-:W1:Y:S01]  /*10d0*/  LDC R11, c[0x0][0x2f0] ;  /* 0x0000bc00ff0b7b82 */ /* 0x000e620000000800 */
[----:B------:R-:W-:-:S07]  /*10e0*/  ISETP.NE.AND.EX P1, PT, R5, RZ, PT, P1 ;  /* 0x000000ff0500720c */ /* 0x000fce0003f25310 */
[----:B------:R-:W3:Y:S08]  /*10f0*/  @P0 LDC.64 R2, c[0x0][0xa28] ;  /* 0x00028a00ff020b82 */ /* 0x000ef00000000a00 */
[----:B------:R-:W4:Y:S01]  /*1100*/  @P1 LDC.64 R4, c[0x0][0xa18] ;  /* 0x00028600ff041b82 */ /* 0x000f220000000a00 */
[----:B---3--:R-:W-:Y:S01]  /*1110*/  @P0 IMAD.WIDE R2, R9, 0x4, R2 ;  /* 0x0000000409020825 */ /* 0x008fe200078e0202 */
[----:B------:R-:W-:-:S04]  /*1120*/  USHF.R.U32.HI UR4, URZ, 0x8, UR4 ;  /* 0x000000083f047899 */ /* 0x000fc80008011604 */
[----:B------:R3:W5:Y:S01]  /*1130*/  @P0 LDG.E R7, desc[UR8][R2.64] ;  /* 0x0000000802070981 */ /* 0x000762000c1e1900 */
[----:B----4-:R-:W-:Y:S02]  /*1140*/  @P1 IMAD.WIDE R4, R9, 0x4, R4 ;  /* 0x0000000409041825 */ /* 0x010fe400078e0204 */
[----:B------:R-:W4:Y:S03]  /*1150*/  LDC.64 R8, c[0x0][0x418] ;  /* 0x00010600ff087b82 */ /* 0x000f260000000a00 */
[----:B--2---:R3:W5:Y:S01]  /*1160*/  @P1 LDG.E R17, desc[UR8][R4.64] ;  /* 0x0000000804111981 */ /* 0x004762000c1e1900 */
[----:B------:R-:W-:Y:S01]  /*1170*/  ULOP3.LUT UR8, UR6, 0xff0000, URZ, 0xc0, !UPT ;  /* 0x00ff000006087892 */ /* 0x000fe2000f8ec03f */
[----:B------:R-:W-:-:S03]  /*1180*/  ISETP.NE.U32.AND P2, PT, RZ, UR10, PT ;  /* 0x0000000aff007c0c */ /* 0x000fc6000bf45070 */
[----:B------:R-:W-:Y:S01]  /*1190*/  ULEA.HI UR8, UR8, UR4, URZ, 0x10 ;  /* 0x0000000408087291 */ /* 0x000fe2000f8f803f */
[----:B------:R-:W-:Y:S01]  /*11a0*/  ISETP.NE.AND.EX P2, PT, RZ, UR11, PT, P2 ;  /* 0x0000000bff007c0c */ /* 0x000fe2000bf45320 */
[----:B------:R-:W-:-:S06]  /*11b0*/  ULOP3.LUT UR4, UR6, 0xffff, URZ, 0xc0, !UPT ;  /* 0x0000ffff06047892 */ /* 0x000fcc000f8ec03f */
[----:B------:R-:W-:Y:S01]  /*11c0*/  IMAD.U32 R163, RZ, RZ, UR4 ;  /* 0x00000004ffa37e24 */ /* 0x000fe2000f8e00ff */
[----:B----4-:R-:W-:-:S04]  /*11d0*/  ISETP.NE.U32.AND P0, PT, R8, RZ, PT ;  /* 0x000000ff0800720c */ /* 0x010fc80003f05070 */
[----:B------:R-:W-:-:S04]  /*11e0*/  ISETP.NE.AND.EX P0, PT, R9, RZ, PT, P0 ;  /* 0x000000ff0900720c */ /* 0x000fc80003f05300 */
[----:B0-----:R-:W-:Y:S01]  /*11f0*/  SEL R0, R0, 0x1, P0 ;  /* 0x0000000100007807 */ /* 0x001fe20000000000 */
[----:B-1-3--:R-:W-:Y:S08]  /*1200*/  @P1 BRA `(.L_x_1131) ;  /* 0x00000000002c1947 */ /* 0x00aff00003800000 */
[----:B------:R-:W-:Y:S02]  /*1210*/  ULDC.64 UR10, c[0x0][0xa00] ;  /* 0x00028000000a7ab9 */ /* 0x000fe40000000a00 */
[----:B------:R-:W-:-:S04]  /*1220*/  ISETP.NE.U32.AND P0, PT, RZ, UR10, PT ;  /* 0x0000000aff007c0c */ /* 0x000fc8000bf05070 */
[----:B------:R-:W-:-:S13]  /*1230*/  ISETP.NE.AND.EX P0, PT, RZ, UR11, PT, P0 ;  /* 0x0000000bff007c0c */ /* 0x000fda000bf05300 */
[----:B------:R-:W-:Y:S05]  /*1240*/  @!P0 BRA `(.L_x_1131) ;  /* 0x00000000001c8947 */ /* 0x000fea0003800000 */
[----:B------:R-:W0:Y:S01]  /*1250*/  LDC.64 R2, c[0x0][0xa00] ;  /* 0x00028000ff027b82 */ /* 0x000e220000000a00 */
[----:B------:R-:W-:Y:S01]  /*1260*/  IMAD.U32 R5, RZ, RZ, UR7 ;  /* 0x00000007ff057e24 */ /* 0x000fe2000f8e00ff */
[----:B------:R-:W-:-:S03]  /*1270*/  ULDC.64 UR10, c[0x0][0x208] ;  /* 0x00008200000a7ab9 */ /* 0x000fc60000000a00 */
[----:B0-----:R-:W-:-:S05]  /*1280*/  IMAD.WIDE R2, R5, 0x4, R2 ;  /* 0x0000000405027825 */ /* 0x001fca00078e0202 */
[----:B-----5:R-:W2:Y:S04]  /*1290*/  LDG.E R17, desc[UR10][R2.64] ;  /* 0x0000000a02117981 */ /* 0x020ea8000c1e1900 */
[----:B------:R-:W2:Y:S02]  /*12a0*/  LDG.E R4, desc[UR10][R2.64+0x4] ;  /* 0x0000040a02047981 */ /* 0x000ea4000c1e1900 */
[----:B--2---:R-:W-:-:S07]  /*12b0*/  IMAD.IADD R17, R4, 0x1, -R17 ;  /* 0x0000000104117824 */ /* 0x004fce00078e0a11 */
.L_x_1131:
[----:B------:R-:W-:Y:S02]  /*12c0*/  IMAD R16, R0, R11, RZ ;  /* 0x0000000b00107224 */ /* 0x000fe400078e02ff */
[----:B------:R-:W-:Y:S01]  /*12d0*/  IMAD.U32 R180, RZ, RZ, UR7 ;  /* 0x00000007ffb47e24 */ /* 0x000fe2000f8e00ff */
[----:B------:R-:W-:Y:S06]  /*12e0*/  @!P2 BRA `(.L_x_1132) ;  /* 0x00000000001ca947 */ /* 0x000fec0003800000 */
[----:B------:R-:W-:Y:S01]  /*12f0*/  ULDC.64 UR10, c[0x0][0xa20] ;  /* 0x00028800000a7ab9 */ /* 0x000fe20000000a00 */
[----:B------:R-:W-:Y:S01]  /*1300*/  ULDC.64 UR12, c[0x0][0x208] ;  /* 0x00008200000c7ab9 */ /* 0x000fe20000000a00 */
[----:B------:R-:W-:-:S06]  /*1310*/  UIMAD.WIDE UR6, UR7, 0x4, UR10 ;  /* 0x00000004070678a5 */ /* 0x000fcc000f8e020a */
[----:B------:R-:W-:Y:S02]  /*1320*/  IMAD.U32 R2, RZ, RZ, UR6 ;  /* 0x00000006ff027e24 */ /* 0x000fe4000f8e00ff */
[----:B------:R-:W-:-:S05]  /*1330*/  IMAD.U32 R3, RZ, RZ, UR7 ;  /* 0x00000007ff037e24 */ /* 0x000fca000f8e00ff */
[----:B------:R0:W5:Y:S01]  /*1340*/  LDG.E R16, desc[UR12][R2.64] ;  /* 0x0000000c02107981 */ /* 0x000162000c1e1900 */
[----:B------:R-:W-:Y:S05]  /*1350*/  BRA `(.L_x_1133) ;  /* 0x00000000002c7947 */ /* 0x000fea0003800000 */
.L_x_1132:
        /* <DEDUP_REMOVED lines=8> */
[----:B------:R-:W2:Y:S04]  /*13e0*/  LDG.E R16, desc[UR10][R2.64] ;  /* 0x0000000a02107981 */ /* 0x000ea8000c1e1900 */
[----:B------:R-:W2:Y:S02]  /*13f0*/  LDG.E R5, desc[UR10][R2.64+0x4] ;  /* 0x0000040a02057981 */ /* 0x000ea4000c1e1900 */
[----:B--2---:R-:W-:-:S07]  /*1400*/  IMAD.IADD R16, R5, 0x1, -R16 ;  /* 0x0000000105107824 */ /* 0x004fce00078e0a10 */
.L_x_1133:
[----:B------:R-:W-:Y:S01]  /*1410*/  ULDC UR4, c[0x0][0x448] ;  /* 0x0001120000047ab9 */ /* 0x000fe20000000800 */
[----:B-----5:R-:W-:Y:S01]  /*1420*/  IMAD.IADD R16, R16, 0x1, -R7 ;  /* 0x0000000110107824 */ /* 0x020fe200078e0a07 */
[----:B------:R-:W-:Y:S02]  /*1430*/  UISETP.NE.AND UP0, UPT, UR4, 0x1, UPT ;  /* 0x000000010400788c */ /* 0x000fe4000bf05270 */
[----:B------:R-:W-:Y:S02]  /*1440*/  USHF.L.U32 UR39, UR5, 0x7, URZ ;  /* 0x0000000705277899 */ /* 0x000fe4000800063f */
[----:B------:R-:W-:Y:S01]  /*1450*/  IADD3 R0, R16, 0x1, -R17 ;  /* 0x0000000110007810 */ /* 0x000fe20007ffe811 */
[----:B------:R-:W-:Y:S01]  /*1460*/  ULDC.64 UR4, c[0x0][0x9e0] ;  /* 0x0002780000047ab9 */ /* 0x000fe20000000a00 */
[----:B------:R-:W-:Y:S02]  /*1470*/  UIADD3 UR9, UR39, 0x7f, URZ ;  /* 0x0000007f27097890 */ /* 0x000fe4000fffe03f */
[----:B------:R-:W-:Y:S01]  /*1480*/  R2UR UR10, R0 ;  /* 0x00000000000a72ca */ /* 0x000fe200000e0000 */
[----:B------:R-:W-:-:S02]  /*1490*/  UISETP.GE.AND UP1, UPT, UR5, 0x1, UPT ;  /* 0x000000010500788c */ /* 0x000fc4000bf26270 */
[----:B------:R-:W-:Y:S01]  /*14a0*/  @UP0 ULDC UR6, c[0x0][0x44c] ;  /* 0x0001130000060ab9 */ /* 0x000fe20000000800 */
[----:B------:R-:W-:Y:S01]  /*14b0*/  @UP0 ULDC UR11, c[0x0][0x450] ;  /* 0x00011400000b0ab9 */ /* 0x000fe20000000800 */
[----:B------:R-:W-:Y:S02]  /*14c0*/  UIMAD.WIDE.U32 UR6, UR9, UR6, URZ ;  /* 0x00000006090672a5 */ /* 0x000fe4000f8e003f */
[----:B------:R-:W-:Y:S02]  /*14d0*/  PLOP3.LUT P1, PT, PT, PT, UP1, 0x80, 0x0 ;  /* 0x000000000000781c */ /* 0x000fe40003f2f018 */
[----:B------:R-:W-:-:S04]  /*14e0*/  @UP0 USHF.R.U32.HI UR9, URZ, UR11, UR7 ;  /* 0x0000000b3f090299 */ /* 0x000fc80008011607 */
[----:B------:R-:W-:-:S04]  /*14f0*/  UIADD3 UR9, UR10, UR9, URZ ;  /* 0x000000090a097290 */ /* 0x000fc8000fffe03f */
[----:B------:R-:W-:-:S06]  /*1500*/  UIADD3 UR4, UR9, UR4, URZ ;  /* 0x0000000409047290 */ /* 0x000fcc000fffe03f */
[----:B------:R-:W-:Y:S01]  /*1510*/  IMAD.U32 R0, RZ, RZ, UR4 ;  /* 0x00000004ff007e24 */ /* 0x000fe2000f8e00ff */
[----:B------:R-:W-:Y:S06]  /*1520*/  @!P1 BRA `(.L_x_1134) ;  /* 0x0000000000409947 */ /* 0x000fec0003800000 */
        /* <DEDUP_REMOVED lines=10> */
.L_x_1135:
[----:B------:R-:W-:-:S11]  /*15d0*/  UISETP.NE.AND UP1, UPT, UR5, 0x1, UPT ;  /* 0x000000010500788c */ /* 0x000fd6000bf25270 */
[----:B------:R-:W-:Y:S02]  /*15e0*/  @UP1 ULDC.64 UR10, c[0x0][0x9e8] ;  /* 0x00027a00000a1ab9 */ /* 0x000fe40000000a00 */
[----:B------:R-:W-:-:S04]  /*15f0*/  UIMAD.WIDE.U32 UR6, UR4, UR10, URZ ;  /* 0x0000000a040672a5 */ /* 0x000fc8000f8e003f */
[----:B------:R-:W-:-:S12]  /*1600*/  @UP1 USHF.R.U32.HI UR4, URZ, UR11, UR7 ;  /* 0x0000000b3f041299 */ /* 0x000fd80008011607 */
.L_x_1136:
[----:B------:R-:W-:-:S06]  /*1610*/  UIMAD UR4, UR4, UR5, UR5 ;  /* 0x00000005040472a4 */ /* 0x000fcc000f8e0205 */
[----:B------:R-:W-:-:S07]  /*1620*/  VIMNMX R0, R0, UR4, PT ;  /* 0x0000000400007c48 */ /* 0x000fce000bfe0100 */
.L_x_1134:
[----:B------:R-:W-:Y:S01]  /*1630*/  IMAD.IADD R93, R16, 0x1, -R17 ;  /* 0x00000001105d7824 */ /* 0x000fe200078e0a11 */
[----:B------:R-:W-:Y:S01]  /*1640*/  @UP0 ULDC UR6, c[0x0][0x44c] ;  /* 0x0001130000060ab9 */ /* 0x000fe20000000800 */
[----:B0-----:R-:W-:Y:S01]  /*1650*/  VIADD R2, R0, 0x5f ;  /* 0x0000005f00027836 */ /* 0x001fe20000000000 */
[----:B------:R-:W-:Y:S01]  /*1660*/  UIMAD.WIDE.U32 UR6, UR39, UR6, URZ ;  /* 0x00000006270672a5 */ /* 0x000fe2000f8e003f */
[----:B------:R-:W-:Y:S01]  /*1670*/  VIADD R0, R16, 0x5f ;  /* 0x0000005f10007836 */ /* 0x000fe20000000000 */
[----:B------:R-:W-:Y:S01]  /*1680*/  R2UR UR9, R93 ;  /* 0x000000005d0972ca */ /* 0x000fe200000e0000 */
[----:B------:R-:W-:Y:S01]  /*1690*/  @UP0 ULDC UR10, c[0x0][0x450] ;  /* 0x00011400000a0ab9 */ /* 0x000fe20000000800 */
[----:B------:R-:W-:Y:S01]  /*16a0*/  IMAD.HI R2, R2, 0x2aaaaaab, RZ ;  /* 0x2aaaaaab02027827 */ /* 0x000fe200078e02ff */
[----:B------:R-:W-:Y:S01]  /*16b0*/  UMOV UR4, UR39 ;  /* 0x0000002700047c82 */ /* 0x000fe20008000000 */
[----:B------:R-:W-:Y:S02]  /*16c0*/  @UP0 USHF.R.U32.HI UR4, URZ, UR10, UR7 ;  /* 0x0000000a3f040299 */ /* 0x000fe40008011607 */
[----:B------:R-:W-:Y:S01]  /*16d0*/  IMAD.HI R0, R0, 0x2aaaaaab, RZ ;  /* 0x2aaaaaab00007827 */ /* 0x000fe200078e02ff */
[----:B------:R-:W-:-:S04]  /*16e0*/  SHF.R.U32.HI R5, RZ, 0x1f, R2 ;  /* 0x0000001fff057819 */ /* 0x000fc80000011602 */
[----:B------:R-:W-:Y:S02]  /*16f0*/  SHF.R.U32.HI R3, RZ, 0x1f, R0 ;  /* 0x0000001fff037819 */ /* 0x000fe40000011600 */
[----:B------:R-:W-:Y:S01]  /*1700*/  UIADD3 UR4, UR9, UR4, URZ ;  /* 0x0000000409047290 */ /* 0x000fe2000fffe03f */
[----:B------:R-:W-:Y:S02]  /*1710*/  LEA.HI.SX32 R2, R2, R5, 0x1c ;  /* 0x0000000502027211 */ /* 0x000fe400078fe2ff */
[----:B------:R-:W-:Y:S01]  /*1720*/  ULDC UR9, c[0x0][0x9dc] ;  /* 0x0002770000097ab9 */ /* 0x000fe20000000800 */
[----:B------:R-:W-:Y:S01]  /*1730*/  LEA.HI.SX32 R3, R0, R3, 0x1c ;  /* 0x0000000300037211 */ /* 0x000fe200078fe2ff */
[----:B------:R-:W-:-:S03]  /*1740*/  UIADD3 UR9, UR4, -UR9, URZ ;  /* 0x8000000904097290 */ /* 0x000fc6000fffe03f */
[----:B------:R-:W-:Y:S01]  /*1750*/  VIMNMX R79, R3, R2, PT ;  /* 0x00000002034f7248 */ /* 0x000fe20003fe0100 */
[----:B------:R-:W-:Y:S08]  /*1760*/  @!P1 BRA `(.L_x_1137) ;  /* 0x0000000000449947 */ /* 0x000ff00003800000 */
        /* <DEDUP_REMOVED lines=10> */
.L_x_1138:
[----:B------:R-:W-:-:S11]  /*1810*/  UISETP.NE.AND UP0, UPT, UR5, 0x1, UPT ;  /* 0x000000010500788c */ /* 0x000fd6000bf05270 */
[----:B------:R-:W-:Y:S02]  /*1820*/  @UP0 ULDC.64 UR10, c[0x0][0x9e8] ;  /* 0x00027a00000a0ab9 */ /* 0x000fe40000000a00 */
[----:B------:R-:W-:-:S04]  /*1830*/  UIMAD.WIDE.U32 UR6, UR4, UR10, URZ ;  /* 0x0000000a040672a5 */ /* 0x000fc8000f8e003f */
[----:B------:R-:W-:-:S12]  /*1840*/  @UP0 USHF.R.U32.HI UR4, URZ, UR11, UR7 ;  /* 0x0000000b3f040299 */ /* 0x000fd80008011607 */
.L_x_1139:
[----:B------:R-:W-:-:S04]  /*1850*/  UIMAD UR4, UR4, UR5, URZ ;  /* 0x00000005040472a4 */ /* 0x000fc8000f8e023f */
[----:B------:R-:W-:-:S04]  /*1860*/  UISETP.LT.AND UP0, UPT, UR9, UR4, UPT ;  /* 0x000000040900728c */ /* 0x000fc8000bf01270 */
[----:B------:R-:W-:-:S12]  /*1870*/  USEL UR9, UR9, UR4, !UP0 ;  /* 0x0000000409097287 */ /* 0x000fd8000c000000 */
.L_x_1137:
[----:B------:R-:W-:Y:S02]  /*1880*/  UIMAD.WIDE UR4, UR9, 0x2aaaaaab, URZ ;  /* 0x2aaaaaab090478a5 */ /* 0x000fe4000f8e023f */
[----:B------:R-:W-:Y:S02]  /*1890*/  ULOP3.LUT UR6, UR8, 0xff, URZ, 0xc0, !UPT ;  /* 0x000000ff08067892 */ /* 0x000fe4000f8ec03f */
[----:B------:R-:W-:-:S04]  /*18a0*/  USHF.R.U32.HI UR4, URZ, 0x1f, UR5 ;  /* 0x0000001f3f047899 */ /* 0x000fc80008011605 */
[----:B------:R-:W-:Y:S01]  /*18b0*/  ULEA.HI.SX32 UR4, UR5, UR4, 0x1c ;  /* 0x0000000405047291 */ /* 0x000fe2000f8fe23f */
[----:B------:R-:W-:Y:S01]  /*18c0*/  IMAD.U32 R162, RZ, RZ, UR6 ;  /* 0x00000006ffa27e24 */ /* 0x000fe2000f8e00ff */
[----:B------:R-:W-:Y:S02]  /*18d0*/  USHF.R.U32.HI UR5, URZ, 0x10, UR8 ;  /* 0x000000103f057899 */ /* 0x000fe40008011608 */
[----:B------:R-:W-:-:S04]  /*18e0*/  UISETP.LT.AND UP0, UPT, URZ, UR4, UPT ;  /* 0x000000043f00728c */ /* 0x000fc8000bf01270 */
[----:B------:R-:W-:Y:S01]  /*18f0*/  USEL UR61, URZ, UR4, !UP0 ;  /* 0x000000043f3d7287 */ /* 0x000fe2000c000000 */
[----:B------:R-:W-:Y:S02]  /*1900*/  IMAD.U32 R161, RZ, RZ, UR5 ;  /* 0x00000005ffa17e24 */ /* 0x000fe4000f8e00ff */
[----:B------:R-:W-:-:S03]  /*1910*/  UMOV UR4, URZ ;  /* 0x0000003f00047c82 */ /* 0x000fc60008000000 */
[----:B------:R-:W-:-:S13]  /*1920*/  ISETP.GT.AND P0, PT, R79, UR61, PT ;  /* 0x0000003d4f007c0c */ /* 0x000fda000bf04270 */
[----:B------:R-:W-:Y:S05]  /*1930*/  @!P0 BRA `(.L_x_1140) ;  /* 0x00000000009c8947 */ /* 0x000fea0003800000 */
[----:B------:R-:W-:Y:S01]  /*1940*/  R2UR UR5, R161 ;  /* 0x00000000a10572ca */ /* 0x000fe200000e0000 */
[----:B------:R-:W-:-:S12]  /*1950*/  ULDC UR4, c[0x0][0x9f0] ;  /* 0x00027c0000047ab9 */ /* 0x000fd80000000800 */
[----:B------:R-:W-:-:S04]  /*1960*/  UISETP.NE.AND UP0, UPT, UR5, URZ, UPT ;  /* 0x0000003f0500728c */ /* 0x000fc8000bf05270 */
[----:B------:R-:W-:-:S03]  /*1970*/  USEL UR9, UR5, UR4, UP0 ;  /* 0x0000000405097287 */ /* 0x000fc60008000000 */
[----:B------:R-:W-:-:S03]  /*1980*/  UMOV UR4, URZ ;  /* 0x0000003f00047c82 */ /* 0x000fc60008000000 */
[----:B------:R-:W-:-:S05]  /*1990*/  IMAD.U32 R4, RZ, RZ, UR9 ;  /* 0x00000009ff047e24 */ /* 0x000fca000f8e00ff */
[----:B------:R-:W-:-:S04]  /*19a0*/  IABS R0, R4 ;  /* 0x0000000400007213 */ /* 0x000fc80000000000 */
[----:B------:R-:W-:Y:S02]  /*19b0*/  R2UR UR10, R0 ;  /* 0x00000000000a72ca */ /* 0x000fe400000e0000 */
[----:B------:R-:W-:Y:S02]  /*19c0*/  IADD3 R0, R4, -0x1, R79 ;  /* 0xffffffff04007810 */ /* 0x000fe40007ffe04f */
[----:B------:R-:W-:Y:S02]  /*19d0*/  IABS R4, R4 ;  /* 0x0000000400047213 */ /* 0x000fe40000000000 */
[----:B------:R-:W-:-:S03]  /*19e0*/  R2UR UR6, R0 ;  /* 0x00000000000672ca */ /* 0x000fc600000e0000 */
[----:B------:R-:W-:-:S04]  /*19f0*/  IMAD.MOV R4, RZ, RZ, -R4 ;  /* 0x000000ffff047224 */ /* 0x000fc800078e0a04 */
[----:B------:R-:W0:Y:S06]  /*1a00*/  I2F.RP R2, UR10 ;  /* 0x0000000a00027d06 */ /* 0x000e2c0008209400 */
[----:B------:R-:W-:-:S06]  /*1a10*/  UIADD3 UR6, -UR61, UR6, URZ ;  /* 0x000000063d067290 */ /* 0x000fcc000fffe13f */
[----:B------:R-:W-:Y:S01]  /*1a20*/  IMAD.U32 R0, RZ, RZ, UR6 ;  /* 0x00000006ff007e24 */ /* 0x000fe2000f8e00ff */
[----:B------:R-:W-:Y:S01]  /*1a30*/  ULOP3.LUT UR6, UR6, UR9, URZ, 0x3c, !UPT ;  /* 0x0000000906067292 */ /* 0x000fe2000f8e3c3f */
[----:B0-----:R-:W0:Y:S03]  /*1a40*/  MUFU.RCP R2, R2 ;  /* 0x0000000200027308 */ /* 0x001e260000001000 */
[----:B------:R-:W-:-:S04]  /*1a50*/  IABS R0, R0 ;  /* 0x0000000000007213 */ /* 0x000fc80000000000 */
[----:B------:R-:W-:Y:S01]  /*1a60*/  R2UR UR8, R0 ;  /* 0x00000000000872ca */ /* 0x000fe200000e0000 */
[----:B------:R-:W-:Y:S02]  /*1a70*/  IMAD.MOV.U32 R0, RZ, RZ, R4 ;  /* 0x000000ffff007224 */ /* 0x000fe400078e0004 */
[----:B0-----:R-:W-:-:S06]  /*1a80*/  VIADD R3, R2, 0xffffffe ;  /* 0x0ffffffe02037836 */ /* 0x001fcc0000000000 */
[----:B------:R-:W0:Y:S02]  /*1a90*/  F2I.FTZ.U32.TRUNC.NTZ R3, R3 ;  /* 0x0000000300037305 */ /* 0x000e24000021f000 */
[----:B0-----:R-:W-:-:S13]  /*1aa0*/  R2UR UR5, R3 ;  /* 0x00000000030572ca */ /* 0x001fda00000e0000 */
[----:B------:R-:W-:-:S04]  /*1ab0*/  UIADD3 UR7, URZ, -UR5, URZ ;  /* 0x800000053f077290 */ /* 0x000fc8000fffe03f */
[----:B------:R-:W-:-:S04]  /*1ac0*/  UIMAD UR7, UR7, UR10, URZ ;  /* 0x0000000a070772a4 */ /* 0x000fc8000f8e023f */
[----:B------:R-:W-:-:S03]  /*1ad0*/  UIMAD.WIDE.U32 UR4, UR5, UR7, UR4 ;  /* 0x00000007050472a5 */ /* 0x000fc6000f8e0004 */
[----:B------:R-:W-:Y:S01]  /*1ae0*/  R2UR UR7, R0 ;  /* 0x00000000000772ca */ /* 0x000fe200000e0000 */
[----:B------:R-:W-:-:S12]  /*1af0*/  UIMAD.WIDE.U32 UR4, UR5, UR8, URZ ;  /* 0x00000008050472a5 */ /* 0x000fd8000f8e003f */
[----:B------:R-:W-:-:S04]  /*1b00*/  UIMAD UR4, UR5, UR7, UR8 ;  /* 0x00000007050472a4 */ /* 0x000fc8000f8e0208 */
[----:B------:R-:W-:-:S11]  /*1b10*/  UISETP.GT.U32.AND UP1, UPT, UR10, UR4, UPT ;  /* 0x000000040a00728c */ /* 0x000fd6000bf24070 */
[----:B------:R-:W-:Y:S02]  /*1b20*/  @!UP1 UIADD3 UR4, UR4, -UR10, URZ ;  /* 0x8000000a04049290 */ /* 0x000fe4000fffe03f */
[----:B------:R-:W-:Y:S02]  /*1b30*/  @!UP1 UIADD3 UR5, UR5, 0x1, URZ ;  /* 0x0000000105059890 */ /* 0x000fe4000fffe03f */
[----:B------:R-:W-:Y:S02]  /*1b40*/  UISETP.GE.U32.AND UP0, UPT, UR4, UR10, UPT ;  /* 0x0000000a0400728c */ /* 0x000fe4000bf06070 */
[----:B------:R-:W-:-:S09]  /*1b50*/  UISETP.GE.AND UP1, UPT, UR6, URZ, UPT ;  /* 0x0000003f0600728c */ /* 0x000fd2000bf26270 */
[----:B------:R-:W-:Y:S02]  /*1b60*/  @UP0 UIADD3 UR5, UR5, 0x1, URZ ;  /* 0x0000000105050890 */ /* 0x000fe4000fffe03f */
[----:B------:R-:W-:-:S05]  /*1b70*/  UISETP.NE.AND UP0, UPT, UR9, URZ, UPT ;  /* 0x0000003f0900728c */ /* 0x000fca000bf05270 */
[----:B------:R-:W-:Y:S02]  /*1b80*/  UMOV UR4, UR5 ;  /* 0x0000000500047c82 */ /* 0x000fe40008000000 */
[----:B------:R-:W-:-:S04]  /*1b90*/  @!UP1 UIADD3 UR4, -UR4, URZ, URZ ;  /* 0x0000003f04049290 */ /* 0x000fc8000fffe13f */
[----:B------:R-:W-:-:S12]  /*1ba0*/  @!UP0 ULOP3.LUT UR4, URZ, UR9, URZ, 0x33, !UPT ;  /* 0x000000093f048292 */ /* 0x000fd8000f8e333f */
.L_x_1140:
[----:B------:R-:W-:Y:S01]  /*1bb0*/  R2UR UR5, R162 ;  /* 0x00000000a20572ca */ /* 0x000fe200000e0000 */
[----:B------:R-:W-:Y:S01]  /*1bc0*/  IMAD.U32 R2, RZ, RZ, UR4 ;  /* 0x00000004ff027e24 */ /* 0x000fe2000f8e00ff */
[----:B------:R-:W-:Y:S01]  /*1bd0*/  PLOP3.LUT P0, PT, PT, PT, PT, 0x80, 0x0 ;  /* 0x000000000000781c */ /* 0x000fe20003f0f070 */
[----:B------:R-:W-:Y:S01]  /*1be0*/  IMAD.MOV.U32 R0, RZ, RZ, RZ ;  /* 0x000000ffff007224 */ /* 0x000fe200078e00ff */
[----:B------:R-:W-:Y:S01]  /*1bf0*/  CS2R R86, SRZ ;  /* 0x0000000000567805 */ /* 0x000fe2000001ff00 */
[----:B------:R-:W-:Y:S01]  /*1c00*/  IMAD.MOV.U32 R92, RZ, RZ, RZ ;  /* 0x000000ffff5c7224 */ /* 0x000fe200078e00ff */
[----:B------:R-:W-:Y:S02]  /*1c10*/  CS2R R84, SRZ ;  /* 0x0000000000547805 */ /* 0x000fe4000001ff00 */
[----:B------:R-:W-:Y:S02]  /*1c20*/  CS2R R82, SRZ ;  /* 0x0000000000527805 */ /* 0x000fe4000001ff00 */
[----:B------:R-:W-:-:S02]  /*1c30*/  CS2R R80, SRZ ;  /* 0x0000000000507805 */ /* 0x000fc4000001ff00 */
[----:B------:R-:W-:Y:S02]  /*1c40*/  CS2R R94, SRZ ;  /* 0x00000000005e7805 */ /* 0x000fe4000001ff00 */
[----:B------:R-:W-:Y:S02]  /*1c50*/  CS2R R76, SRZ ;  /* 0x00000000004c7805 */ /* 0x000fe4000001ff00 */
[----:B------:R-:W-:Y:S02]  /*1c60*/  CS2R R74, SRZ ;  /* 0x00000000004a7805 */ /* 0x000fe4000001ff00 */
[----:B------:R-:W-:Y:S01]  /*1c70*/  CS2R R72, SRZ ;  /* 0x0000000000487805 */ /* 0x000fe2000001ff00 */
[----:B------:R-:W-:Y:S01]  /*1c80*/  UIMAD UR61, UR5, UR4, UR61 ;  /* 0x00000004053d72a4 */ /* 0x000fe2000f8e023d */
[----:B------:R-:W-:Y:S02]  /*1c90*/  CS2R R70, SRZ ;  /* 0x0000000000467805 */ /* 0x000fe4000001ff00 */
[----:B------:R-:W-:-:S02]  /*1ca0*/  CS2R R68, SRZ ;  /* 0x0000000000447805 */ /* 0x000fc4000001ff00 */
[----:B------:R-:W-:Y:S02]  /*1cb0*/  CS2R R66, SRZ ;  /* 0x0000000000427805 */ /* 0x000fe4000001ff00 */
[----:B------:R-:W-:Y:S02]  /*1cc0*/  CS2R R64, SRZ ;  /* 0x0000000000407805 */ /* 0x000fe4000001ff00 */
[----:B------:R-:W-:Y:S02]  /*1cd0*/  CS2R R62, SRZ ;  /* 0x00000000003e7805 */ /* 0x000fe4000001ff00 */
[----:B------:R-:W-:Y:S02]  /*1ce0*/  VIADDMNMX R79, R2, UR61, R79, PT ;  /* 0x0000003d024f7c46 */ /* 0x000fe4000b80014f */
[----:B------:R-:W-:Y:S02]  /*1cf0*/  CS2R R60, SRZ ;  /* 0x00000000003c7805 */ /* 0x000fe4000001ff00 */
[----:B------:R-:W-:-:S02]  /*1d00*/  CS2R R58, SRZ ;  /* 0x00000000003a7805 */ /* 0x000fc4000001ff00 */
[----:B------:R-:W-:Y:S02]  /*1d10*/  CS2R R56, SRZ ;  /* 0x0000000000387805 */ /* 0x000fe4000001ff00 */
[----:B------:R-:W-:Y:S02]  /*1d20*/  ISETP.GT.AND P1, PT, R79, UR61, PT ;  /* 0x0000003d4f007c0c */ /* 0x000fe4000bf24270 */
        /* <DEDUP_REMOVED lines=48> */
.L_x_1142:
[----:B------:R-:W-:Y:S02]  /*2030*/  R2UR UR6, R181 ;  /* 0x00000000b50672ca */ /* 0x000fe400000e0000 */
[----:B------:R-:W-:-:S11]  /*2040*/  R2UR UR5, R201 ;  /* 0x00000000c90572ca */ /* 0x000fd600000e0000 */
[----:B------:R-:W-:Y:S02]  /*2050*/  ULEA.HI UR4, UR6, UR6, URZ, 0x1 ;  /* 0x0000000606047291 */ /* 0x000fe4000f8f083f */
[----:B------:R-:W-:Y:S02]  /*2060*/  IMAD.U32 R2, RZ, RZ, UR5 ;  /* 0x00000005ff027e24 */ /* 0x000fe4000f8e00ff */
[----:B------:R-:W-:-:S03]  /*2070*/  ULOP3.LUT UR4, UR4, 0xfffffffe, URZ, 0xc0, !UPT ;  /* 0xfffffffe04047892 */ /* 0x000fc6000f8ec03f */
[----:B------:R-:W-:Y:S01]  /*2080*/  ISETP.NE.AND P0, PT, R2, 0x3, PT ;  /* 0x000000030200780c */ /* 0x000fe20003f05270 */
[----:B------:R-:W-:-:S06]  /*2090*/  UIADD3 UR4, UR6, -UR4, URZ ;  /* 0x8000000406047290 */ /* 0x000fcc000fffe03f */
[----:B------:R-:W-:-:S05]  /*20a0*/  IMAD.U32 R0, RZ, RZ, UR4 ;  /* 0x00000004ff007e24 */ /* 0x000fca000f8e00ff */
[----:B------:R-:W-:-:S04]  /*20b0*/  SHF.L.U32 R0, R0, 0x1f, RZ ;  /* 0x0000001f00007819 */ /* 0x000fc800000006ff */
[----:B------:R-:W0:Y:S02]  /*20c0*/  SYNCS.PHASECHK.TRANS64.TRYWAIT P1, [UR37+0x2a800], R0 ;  /* 0x02a80000ff0075a7 */ /* 0x000e240008020165 */
[----:B0-----:R-:W-:Y:S05]  /*20d0*/  @!P1 BRA `(.L_x_1143) ;  /* 0x0000015800689947 */ /* 0x001fea0003800000 */
.L_x_1369:
[----:B------:R-:W-:Y:S05]  /*20e0*/  @!P0 BRA `(.L_x_1144) ;  /* 0x0000000000048947 */ /* 0x000fea0003800000 */
[----:B------:R-:W-:Y:S01]  /*20f0*/  BPT.TRAP 0x1 ;  /* 0x000000040000795c */ /* 0x000fe20000300000 */
.L_x_1144:
[----:B0-----:R-:W-:Y:S02]  /*2100*/  IMAD.U32 R3, RZ, RZ, UR36 ;  /* 0x00000024ff037e24 */ /* 0x001fe4000f8e00ff */
[----:B------:R-:W-:-:S03]  /*2110*/  IMAD.U32 R0, RZ, RZ, UR38 ;  /* 0x00000026ff007e24 */ /* 0x000fc6000f8e00ff */
[----:B------:R-:W-:Y:S02]  /*2120*/  LEA R3, R3, UR37, 0x3 ;  /* 0x0000002503037c11 */ /* 0x000fe4000f8e18ff */
[----:B------:R-:W-:-:S04]  /*2130*/  SHF.L.U32 R0, R0, 0x1f, RZ ;  /* 0x0000001f00007819 */ /* 0x000fc800000006ff */
[----:B------:R0:W1:Y:S01]  /*2140*/  SYNCS.PHASECHK.TRANS64.TRYWAIT P2, [R3+URZ+0x2a830], R0 ;  /* 0x02a83000030075a7 */ /* 0x000062000804017f */
[----:B------:R-:W-:Y:S05]  /*2150*/  @!P0 BRA `(.L_x_1145) ;  /* 0x0000000000048947 */ /* 0x000fea0003800000 */
[----:B------:R-:W-:Y:S01]  /*2160*/  BPT.TRAP 0x1 ;  /* 0x000000040000795c */ /* 0x000fe20000300000 */
.L_x_1145:
[----:B------:R-:W2:Y:S02]  /*2170*/  S2R R2, SR_TID.X ;  /* 0x0000000000027919 */ /* 0x000ea40000002100 */
[----:B--2---:R-:W-:-:S04]  /*2180*/  LOP3.LUT R2, R2, 0x7f, RZ, 0xc0, !PT ;  /* 0x0000007f02027812 */ /* 0x004fc800078ec0ff */
[----:B------:R-:W-:Y:S01]  /*2190*/  ISETP.NE.AND P1, PT, R2, RZ, PT ;  /* 0x000000ff0200720c */ /* 0x000fe20003f25270 */
[----:B-1----:R-:W-:-:S12]  /*21a0*/  @P2 BRA `(.L_x_1146) ;  /* 0x0000000000082947 */ /* 0x002fd80003800000 */
[----:B------:R-:W1:Y:S02]  /*21b0*/  SYNCS.PHASECHK.TRANS64.TRYWAIT P2, [R3+URZ+0x2a830], R0 ;  /* 0x02a83000030075a7 */ /* 0x000e64000804017f */
[----:B-1----:R-:W-:Y:S05]  /*21c0*/  @!P2 BRA `(.L_x_1147) ;  /* 0x000001580044a947 */ /* 0x002fea0003800000 */
.L_x_1146:
[----:B------:R-:W-:Y:S05]  /*21d0*/  WARPSYNC.ALL ;  /* 0x0000000000007948 */ /* 0x000fea0003800000 */
[----:B------:R-:W-:Y:S01]  /*21e0*/  UIADD3 UR4, UR37, 0x18400, URZ ;  /* 0x0001840025047890 */ /* 0x000fe2000fffe03f */
[----:B------:R-:W-:Y:S01]  /*21f0*/  WARPGROUP.ARRIVE ;  /* 0x00000000000079c5 */ /* 0x000fe20000000000 */
[----:B------:R-:W-:Y:S01]  /*2200*/  UMOV UR9, 0x40000040 ;  /* 0x4000004000097882 */ /* 0x000fe20000000000 */
[----:B------:R-:W-:Y:S01]  /*2210*/  UMOV UR11, 0x40000040 ;  /* 0x40000040000b7882 */ /* 0x000fe20000000000 */
[----:B------:R-:W-:Y:S01]  /*2220*/  USHF.R.U32.HI UR4, URZ, 0x4, UR4 ;  /* 0x000000043f047899 */ /* 0x000fe20008011604 */
[----:B------:R-:W-:Y:S01]  /*2230*/  IMAD.U32 R5, RZ, RZ, UR9 ;  /* 0x00000009ff057e24 */ /* 0x000fe2000f8e00ff */
[----:B------:R-:W-:Y:S01]  /*2240*/  UMOV UR13, 0x40000040 ;  /* 0x40000040000d7882 */ /* 0x000fe20000000000 */
[----:B------:R-:W-:Y:S01]  /*2250*/  UMOV UR15, 0x40000040 ;  /* 0x40000040000f7882 */ /* 0x000fe20000000000 */
[----:B------:R-:W-:Y:S01]  /*2260*/  ULOP3.LUT UR4, UR4, 0x3fff, URZ, 0xc0, !UPT ;  /* 0x00003fff04047892 */ /* 0x000fe2000f8ec03f */
[----:B01----:R-:W-:Y:S01]  /*2270*/  VIADD R0, R19, UR39 ;  /* 0x0000002713007c36 */ /* 0x003fe20008000000 */
[----:B------:R-:W-:Y:S01]  /*2280*/  UMOV UR17, 0x40000040 ;  /* 0x4000004000117882 */ /* 0x000fe20000000000 */
[----:B------:R-:W-:Y:S01]  /*2290*/  UMOV UR19, 0x40000040 ;  /* 0x4000004000137882 */ /* 0x000fe20000000000 */
[----:B------:R-:W-:Y:S01]  /*22a0*/  ULOP3.LUT UR60, UR4, 0x10000, URZ, 0xfc, !UPT ;  /* 0x00010000043c7892 */ /* 0x000fe2000f8efc3f */
[----:B------:R-:W-:Y:S01]  /*22b0*/  IMAD.MOV.U32 R2, RZ, RZ, R0 ;  /* 0x000000ffff027224 */ /* 0x000fe200078e0000 */
[----:B------:R-:W-:-:S02]  /*22c0*/  ULOP3.LUT UR4, UR40, 0x10000, URZ, 0xfc, !UPT ;  /* 0x0001000028047892 */ /* 0x000fc4000f8efc3f */
[----:B------:R-:W-:Y:S02]  /*22d0*/  UIMAD UR5, UR36, 0x900, UR60 ;  /* 0x00000900240578a4 */ /* 0x000fe4000f8e023c */
[----:B------:R-:W-:Y:S02]  /*22e0*/  UIADD3 UR12, UR4, 0x4, URZ ;  /* 0x00000004040c7890 */ /* 0x000fe4000fffe03f */
[----:B------:R-:W-:Y:S01]  /*22f0*/  UIADD3 UR14, UR5, 0x4, URZ ;  /* 0x00000004050e7890 */ /* 0x000fe2000fffe03f */
[----:B------:R-:W-:Y:S02]  /*2300*/  UMOV UR8, UR4 ;  /* 0x0000000400087c82 */ /* 0x000fe40008000000 */
[----:B------:R-:W-:Y:S01]  /*2310*/  UMOV UR10, UR5 ;  /* 0x00000005000a7c82 */ /* 0x000fe20008000000 */
[----:B------:R-:W-:Y:S01]  /*2320*/  IMAD.U32 R4, RZ, RZ, UR8 ;  /* 0x00000008ff047e24 */ /* 0x000fe2000f8e00ff */
[----:B------:R-:W-:Y:S01]  /*2330*/  HGMMA.64x96x16.F32.BF16 R24, gdesc[UR8], RZ, !UPT, gsb0 ;  /* 0x01600000081879f0 */ /* 0x000fe2000c0018ff */
[----:B------:R-:W-:-:S02]  /*2340*/  UIADD3 UR8, UR4, 0x2, URZ ;  /* 0x0000000204087890 */ /* 0x000fc4000fffe03f */
[----:B------:R-:W-:Y:S01]  /*2350*/  UIADD3 UR10, UR5, 0x2, URZ ;  /* 0x00000002050a7890 */ /* 0x000fe2000fffe03f */
[----:B------:R-:W-:Y:S01]  /*2360*/  UMOV UR9, 0x40000040 ;  /* 0x4000004000097882 */ /* 0x000fe20000000000 */
[----:B------:R-:W-:Y:S01]  /*2370*/  UMOV UR11, 0x40000040 ;  /* 0x40000040000b7882 */ /* 0x000fe20000000000 */
[----:B------:R-:W-:Y:S02]  /*2380*/  UIADD3 UR16, UR4, 0x6, URZ ;  /* 0x0000000604107890 */ /* 0x000fe4000fffe03f */
[----:B------:R-:W-:Y:S02]  /*2390*/  UIADD3 UR18, UR5, 0x6, URZ ;  /* 0x0000000605127890 */ /* 0x000fe4000fffe03f */
[----:B------:R-:W-:Y:S02]  /*23a0*/  UIADD3 UR20, UR4, 0x400, URZ ;  /* 0x0000040004147890 */ /* 0x000fe4000fffe03f */
[----:B------:R-:W-:Y:S01]  /*23b0*/  UIADD3 UR22, UR5, 0x300, URZ ;  /* 0x0000030005167890 */ /* 0x000fe2000fffe03f */
[----:B------:R-:W-:Y:S01]  /*23c0*/  UMOV UR21, 0x40000040 ;  /* 0x4000004000157882 */ /* 0x000fe20000000000 */
[----:B------:R-:W-:Y:S01]  /*23d0*/  UMOV UR23, 0x40000040 ;  /* 0x4000004000177882 */ /* 0x000fe20000000000 */
[----:B------:R-:W-:-:S02]  /*23e0*/  UIADD3 UR24, UR4, 0x402, URZ ;  /* 0x0000040204187890 */ /* 0x000fc4000fffe03f */
[----:B------:R-:W-:Y:S01]  /*23f0*/  UIADD3 UR26, UR5, 0x302, URZ ;  /* 0x00000302051a7890 */ /* 0x000fe2000fffe03f */
[----:B------:R-:W-:Y:S01]  /*2400*/  UMOV UR25, 0x40000040 ;  /* 0x4000004000197882 */ /* 0x000fe20000000000 */
[----:B------:R-:W-:Y:S01]  /*2410*/  UMOV UR27, 0x40000040 ;  /* 0x40000040001b7882 */ /* 0x000fe20000000000 */
[----:B------:R-:W-:Y:S02]  /*2420*/  UIADD3 UR28, UR4, 0x404, URZ ;  /* 0x00000404041c7890 */ /* 0x000fe4000fffe03f */
[----:B------:R-:W-:Y:S01]  /*2430*/  UIADD3 UR30, UR5, 0x304, URZ ;  /* 0x00000304051e7890 */ /* 0x000fe2000fffe03f */
[----:B------:R-:W-:Y:S01]  /*2440*/  UMOV UR29, 0x40000040 ;  /* 0x40000040001d7882 */ /* 0x000fe20000000000 */
[----:B------:R-:W-:Y:S01]  /*2450*/  UMOV UR31, 0x40000040 ;  /* 0x40000040001f7882 */ /* 0x000fe20000000000 */
        /* <DEDUP_REMOVED lines=20> */
[----:B------:R-:W-:Y:S02]  /*25a0*/  ULDC UR4, c[0x0][0x448] ;  /* 0x0001120000047ab9 */ /* 0x000fe40000000800 */
[----:B------:R-:W-:-:S06]  /*25b0*/  UISETP.NE.AND UP0, UPT, UR4, 0x1, UPT ;  /* 0x000000010400788c */ /* 0x000fcc000bf05270 */
[----:B------:R-:W-:Y:S02]  /*25c0*/  PLOP3.LUT P2, PT, PT, PT, UP0, 0x80, 0x0 ;  /* 0x000000000000781c */ /* 0x000fe40003f4f008 */
[----:B------:R-:W-:-:S03]  /*25d0*/  PLOP3.LUT P3, PT, PT, PT, UP0, 0x80, 0x0 ;  /* 0x000000000000781c */ /* 0x000fc60003f6f008 */
[----:B------:R-:W-:-:S08]  /*25e0*/  @UP0 ULDC UR4, c[0x0][0x44c] ;  /* 0x0001130000040ab9 */ /* 0x000fd00000000800 */
[----:B------:R-:W-:Y:S01]  /*25f0*/  @P2 IMAD.HI.U32 R6, R0, UR4, RZ ;  /* 0x0000000400062c27 */ /* 0x000fe2000f8e00ff */
[----:B------:R-:W-:-:S03]  /*2600*/  @UP0 ULDC UR4, c[0x0][0x450] ;  /* 0x0001140000040ab9 */ /* 0x000fc60000000800 */
[----:B------:R-:W-:Y:S01]  /*2610*/  @!P1 VIADD R0, R3, 0x2a840 ;  /* 0x0002a84003009836 */ /* 0x000fe20000000000 */
[----:B------:R-:W-:Y:S01]  /*2620*/  @P3 SHF.R.U32.HI R2, RZ, UR4, R6 ;  /* 0x00000004ff023c19 */ /* 0x000fe20008011606 */
[----:B------:R-:W-:Y:S01]  /*2630*/  IMAD.MOV.U32 R6, RZ, RZ, -0x60 ;  /* 0xffffffa0ff067424 */ /* 0x000fe200078e00ff */
[----:B------:R-:W-:Y:S01]  /*2640*/  ULDC.64 UR4, c[0x0][0x9e0] ;  /* 0x0002780000047ab9 */ /* 0x000fe20000000a00 */
[C---:B------:R-:W-:Y:S01]  /*2650*/  IMAD R3, R79.reuse, -0x60, R16 ;  /* 0xffffffa04f037824 */ /* 0x040fe200078e0210 */
[----:B------:R-:W-:Y:S01]  /*2660*/  UISETP.GE.AND UP1, UPT, UR5, 0x1, UPT ;  /* 0x000000010500788c */ /* 0x000fe2000bf26270 */
[----:B------:R-:W0:Y:S01]  /*2670*/  SHFL.IDX PT, R8, R2, RZ, 0x1c1f ;  /* 0x001c1fff02087589 */ /* 0x000e2200000e0000 */
[----:B------:R-:W-:Y:S01]  /*2680*/  @!P1 PRMT R0, RZ, 0x654, R0 ;  /* 0x00000654ff009816 */ /* 0x000fe20000000000 */
[----:B------:R-:W-:Y:S01]  /*2690*/  IMAD R7, R79, R6, 0x61 ;  /* 0x000000614f077424 */ /* 0x000fe200078e0206 */
[----:B------:R-:W-:Y:S02]  /*26a0*/  IADD3 R15, -R18, 0x60, R3 ;  /* 0x00000060120f7810 */ /* 0x000fe40007ffe103 */
[----:B------:R-:W-:Y:S01]  /*26b0*/  PLOP3.LUT P2, PT, PT, PT, UP1, 0x40, 0x0 ;  /* 0x000000000000781c */ /* 0x000fe20003f4e818 */
[----:B------:R-:W-:-:S02]  /*26c0*/  WARPGROUP.DEPBAR.LE gsb0, 0x0 ;  /* 0x00008000000079c5 */ /* 0x000fc40000010000 */
[----:B------:R-:W-:-:S06]  /*26d0*/  WARPGROUP.ARRIVE ;  /* 0x00000000000079c5 */ /* 0x000fcc0000000000 */
[----:B------:R-:W-:Y:S03]  /*26e0*/  HGMMA.64x96x16.F32.BF16 R24, gdesc[UR8], R24, gsb0 ;  /* 0x01600000081879f0 */ /* 0x000fe60008001818 */
[----:B------:R-:W-:Y:S02]  /*26f0*/  WARPGROUP.DEPBAR.LE gsb0, 0x0 ;  /* 0x00008000000079c5 */ /* 0x000fe40000010000 */
[----:B------:R-:W-:-:S06]  /*2700*/  WARPGROUP.ARRIVE ;  /* 0x00000000000079c5 */ /* 0x000fcc0000000000 */
[----:B------:R-:W-:Y:S01]  /*2710*/  HGMMA.64x96x16.F32.BF16 R24, gdesc[UR12], R24, gsb0 ;  /* 0x016000000c1879f0 */ /* 0x000fe20008001818 */
[----:B------:R-:W-:Y:S02]  /*2720*/  ULDC UR14, c[0x0][0x9dc] ;  /* 0x00027700000e7ab9 */ /* 0x000fe40000000800 */
[----:B------:R-:W-:Y:S01]  /*2730*/  ULOP3.LUT UR6, URZ, UR14, URZ, 0x33, !UPT ;  /* 0x0000000e3f067292 */ /* 0x000fe2000f8e333f */
        /* <DEDUP_REMOVED lines=29> */
[----:B-1----:R-:W-:Y:S01]  /*2910*/  IADD3 R0, R16, R7, -R18 ;  /* 0x0000000710007210 */ /* 0x002fe20007ffe812 */
[----:B------:R-:W-:-:S04]  /*2920*/  VIADD R7, R7, 0xffffffff ;  /* 0xffffffff07077836 */ /* 0x000fc80000000000 */
[----:B------:R-:W-:Y:S02]  /*2930*/  IMAD.IADD R0, R0, 0x1, -R17 ;  /* 0x0000000100007824 */ /* 0x000fe400078e0a11 */
[----:B------:R-:W-:Y:S02]  /*2940*/  IMAD.IADD R9, R7, 0x1, -R18 ;  /* 0x0000000107097824 */ /* 0x000fe400078e0a12 */
[C---:B------:R-:W-:Y:S02]  /*2950*/  VIADD R10, R0.reuse, UR4 ;  /* 0x00000004000a7c36 */ /* 0x040fe40008000000 */
[----:B------:R-:W-:-:S03]  /*2960*/  VIADD R21, R0, UR6 ;  /* 0x0000000600157c36 */ /* 0x000fc60008000000 */
[----:B0-----:R-:W-:Y:S01]  /*2970*/  VIADDMNMX R0, R8, R10, R15, PT ;  /* 0x0000000a08007246 */ /* 0x001fe2000380010f */
[----:B------:R-:W-:Y:S01]  /*2980*/  IMAD.IADD R3, R21, 0x1, R8 ;  /* 0x0000000115037824 */ /* 0x000fe200078e0208 */
[----:B------:R-:W-:Y:S06]  /*2990*/  @P2 BRA `(.L_x_1148) ;  /* 0x0000000000542947 */ /* 0x000fec0003800000 */
[----:B------:R-:W-:Y:S01]  /*29a0*/  IADD3 R6, -R17, R16, R8 ;  /* 0x0000001011067210 */ /* 0x000fe20007ffe108 */
[----:B------:R-:W-:Y:S03]  /*29b0*/  BSSY B0, `(.L_x_1149) ;  /* 0x0000010000007945 */ /* 0x000fe60003800000 */
[----:B------:R-:W-:-:S13]  /*29c0*/  ISETP.GT.AND P2, PT, R6, -0x1, PT ;  /* 0xffffffff0600780c */ /* 0x000fda0003f44270 */
[----:B------:R-:W-:Y:S05]  /*29d0*/  @P2 BRA `(.L_x_1150) ;  /* 0x0000000000202947 */ /* 0x000fea0003800000 */
[----:B------:R-:W-:Y:S01]  /*29e0*/  UISETP.NE.AND UP2, UPT, UR5, 0x1, UPT ;  /* 0x000000010500788c */ /* 0x000fe2000bf45270 */
[----:B------:R-:W-:-:S05]  /*29f0*/  LOP3.LUT R6, RZ, R6, RZ, 0x33, !PT ;  /* 0x00000006ff067212 */ /* 0x000fca00078e33ff */
[----:B------:R-:W-:-:S05]  /*2a00*/  PLOP3.LUT P2, PT, PT, PT, UP2, 0x80, 0x0 ;  /* 0x000000000000781c */ /* 0x000fca0003f4f028 */
[----:B------:R-:W-:-:S08]  /*2a10*/  @UP2 ULDC.64 UR6, c[0x0][0x9e8] ;  /* 0x00027a0000062ab9 */ /* 0x000fd00000000a00 */
[----:B------:R-:W-:-:S05]  /*2a20*/  @P2 IMAD.HI.U32 R8, R6, UR6, RZ ;  /* 0x0000000606082c27 */ /* 0x000fca000f8e00ff */
[----:B------:R-:W-:-:S04]  /*2a30*/  @P2 SHF.R.U32.HI R6, RZ, UR7, R8 ;  /* 0x00000007ff062c19 */ /* 0x000fc80008011608 */
[----:B------:R-:W-:Y:S01]  /*2a40*/  LOP3.LUT R6, RZ, R6, RZ, 0x33, !PT ;  /* 0x00000006ff067212 */ /* 0x000fe200078e33ff */
[----:B------:R-:W-:Y:S06]  /*2a50*/  BRA `(.L_x_1151) ;  /* 0x0000000000147947 */ /* 0x000fec0003800000 */
.L_x_1150:
[----:B------:R-:W-:-:S06]  /*2a60*/  UISETP.NE.AND UP2, UPT, UR5, 0x1, UPT ;  /* 0x000000010500788c */ /* 0x000fcc000bf45270 */
[----:B------:R-:W-:-:S05]  /*2a70*/  PLOP3.LUT P2, PT, PT, PT, UP2, 0x80, 0x0 ;  /* 0x000000000000781c */ /* 0x000fca0003f4f028 */
[----:B------:R-:W-:-:S08]  /*2a80*/  @UP2 ULDC.64 UR6, c[0x0][0x9e8] ;  /* 0x00027a0000062ab9 */ /* 0x000fd00000000a00 */
[----:B------:R-:W-:-:S05]  /*2a90*/  @P2 IMAD.HI.U32 R8, R6, UR6, RZ ;  /* 0x0000000606082c27 */ /* 0x000fca000f8e00ff */
[----:B------:R-:W-:-:S07]  /*2aa0*/  @P2 SHF.R.U32.HI R6, RZ, UR7, R8 ;  /* 0x00000007ff062c19 */ /* 0x000fce0008011608 */
.L_x_1151:
[----:B------:R-:W-:Y:S05]  /*2ab0*/  BSYNC B0 ;  /* 0x0000000000007941 */ /* 0x000fea0003800000 */
.L_x_1149:
[----:B------:R-:W-:-:S05]  /*2ac0*/  IMAD R6, R6, UR5, R9 ;  /* 0x0000000506067c24 */ /* 0x000fca000f8e0209 */
[----:B------:R-:W-:Y:S02]  /*2ad0*/  VIMNMX R3, R3, R6, !PT ;  /* 0x0000000603037248 */ /* 0x000fe40007fe0100 */
[----:B------:R-:W-:-:S07]  /*2ae0*/  VIADDMNMX R0, R6, UR5, R0, PT ;  /* 0x0000000506007c46 */ /* 0x000fce000b800100 */
.L_x_1148:
[C---:B------:R-:W-:Y:S02]  /*2af0*/  ISETP.GE.AND P2, PT, R7.reuse, 0x2, PT ;  /* 0x000000020700780c */ /* 0x040fe40003f46270 */
[----:B------:R-:W-:Y:S02]  /*2b00*/  ISETP.GE.AND P6, PT, R7, 0xa, PT ;  /* 0x0000000a0700780c */ /* 0x000fe40003fc6270 */
[----:B------:R-:W-:Y:S02]  /*2b10*/  ISETP.GT.AND P4, PT, R3, 0x1, !P2 ;  /* 0x000000010300780c */ /* 0x000fe40005784270 */
[----:B------:R-:W-:Y:S02]  /*2b20*/  ISETP.GE.AND P3, PT, R7, 0x9, PT ;  /* 0x000000090700780c */ /* 0x000fe40003f66270 */
[----:B------:R-:W-:Y:S02]  /*2b30*/  ISETP.LT.OR P4, PT, R0, 0x2, P4 ;  /* 0x000000020000780c */ /* 0x000fe40002781670 */
[----:B------:R-:W-:-:S02]  /*2b40*/  P2R R11, PR, RZ, 0x40 ;  /* 0x00000040ff0b7803 */ /* 0x000fc40000000000 */
[----:B------:R-:W-:Y:S02]  /*2b50*/  FSEL R84, R25, -INF , !P4 ;  /* 0xff80000019547808 */ /* 0x000fe40006000000 */
[C---:B------:R-:W-:Y:S02]  /*2b60*/  ISETP.GT.AND P4, PT, R3.reuse, 0x9, !P6 ;  /* 0x000000090300780c */ /* 0x040fe40007784270 */
[----:B------:R-:W-:Y:S02]  /*2b70*/  ISETP.GT.AND P5, PT, R3, 0x8, !P3 ;  /* 0x000000080300780c */ /* 0x000fe40005fa4270 */
[----:B------:R-:W-:Y:S02]  /*2b80*/  ISETP.LT.OR P4, PT, R0, 0xa, P4 ;  /* 0x0000000a0000780c */ /* 0x000fe40002781670 */
[----:B------:R-:W-:Y:S02]  /*2b90*/  ISETP.GE.AND P6, PT, R7, 0x11, PT ;  /* 0x000000110700780c */ /* 0x000fe40003fc6270 */
[----:B------:R-:W-:-:S02]  /*2ba0*/  FSEL R86, R29, -INF , !P4 ;  /* 0xff8000001d567808 */ /* 0x000fc40006000000 */
[----:B------:R-:W-:Y:S02]  /*2bb0*/  ISETP.LT.OR P5, PT, R0, 0x9, P5 ;  /* 0x000000090000780c */ /* 0x000fe40002fa1670 */
[----:B------:R-:W-:Y:S02]  /*2bc0*/  ISETP.GT.AND P4, PT, R3, 0x10, !P6 ;  /* 0x000000100300780c */ /* 0x000fe40007784270 */
[----:B------:R-:W-:Y:S02]  /*2bd0*/  FSEL R158, R28, -INF , !P5 ;  /* 0xff8000001c9e7808 */ /* 0x000fe40006800000 */
        /* <DEDUP_REMOVED lines=15> */
[C---:B------:R-:W-:Y:S02]  /*2cd0*/  ISETP.LT.OR P4, PT, R0.reuse, 0x1a, P4 ;  /* 0x0000001a0000780c */ /* 0x040fe40002781670 */
        /* <DEDUP_REMOVED lines=65> */
[----:B------:R-:W-:Y:S02]  /*30f0*/  P2R R12, PR, RZ, 0x40 ;  /* 0x00000040ff0c7803 */ /* 0x000fe40000000000 */
        /* <DEDUP_REMOVED lines=16> */
[----:B------:R-:W-:-:S04]  /*3200*/  ISETP.GT.AND P6, PT, R3, 0x59, !P6 ;  /* 0x000000590300780c */ /* 0x000fc800077c4270 */
[----:B------:R-:W-:Y:S02]  /*3210*/  ISETP.LT.OR P6, PT, R0, 0x5a, P6 ;  /* 0x0000005a0000780c */ /* 0x000fe400037c1670 */
[----:B------:R-:W0:Y:S02]  /*3220*/  SHFL.IDX PT, R0, R2, 0x1, 0x1c1f ;  /* 0x003c1f0002007f89 */ /* 0x000e2400000e0000 */
[----:B------:R-:W-:Y:S02]  /*3230*/  FSEL R20, R69, -INF , !P6 ;  /* 0xff80000045147808 */ /* 0x000fe40007000000 */
[----:B------:R-:W-:Y:S02]  /*3240*/  PLOP3.LUT P6, PT, PT, PT, UP1, 0x40, 0x0 ;  /* 0x000000000000781c */ /* 0x000fe40003fce818 */
[----:B0-----:R-:W-:Y:S01]  /*3250*/  VIADDMNMX R15, R0, R10, R15, PT ;  /* 0x0000000a000f7246 */ /* 0x001fe2000380010f */
[----:B------:R-:W-:-:S10]  /*3260*/  IMAD.IADD R21, R21, 0x1, R0 ;  /* 0x0000000115157824 */ /* 0x000fd400078e0200 */
[----:B------:R-:W-:Y:S05]  /*3270*/  @P6 BRA `(.L_x_1152) ;  /* 0x00000000005c6947 */ /* 0x000fea0003800000 */
        /* <DEDUP_REMOVED lines=8> */
[----:B------:R-:W-:Y:S01]  /*3300*/  @P6 IMAD.HI.U32 R2, R0, UR6, RZ ;  /* 0x0000000600026c27 */ /* 0x000fe2000f8e00ff */
[----:B------:R-:W-:-:S13]  /*3310*/  PLOP3.LUT P6, PT, PT, PT, UP2, 0x80, 0x0 ;  /* 0x000000000000781c */ /* 0x000fda0003fcf028 */
[----:B------:R-:W-:-:S04]  /*3320*/  @P6 SHF.R.U32.HI R0, RZ, UR7, R2 ;  /* 0x00000007ff006c19 */ /* 0x000fc80008011602 */
[----:B------:R-:W-:Y:S01]  /*3330*/  LOP3.LUT R0, RZ, R0, RZ, 0x33, !PT ;  /* 0x00000000ff007212 */ /* 0x000fe200078e33ff */
[----:B------:R-:W-:Y:S06]  /*3340*/  BRA `(.L_x_1155) ;  /* 0x0000000000187947 */ /* 0x000fec0003800000 */
.L_x_1154:
[----:B------:R-:W-:-:S06]  /*3350*/  UISETP.NE.AND UP2, UPT, UR5, 0x1, UPT ;  /* 0x000000010500788c */ /* 0x000fcc000bf45270 */
[----:B------:R-:W-:-:S05]  /*3360*/  PLOP3.LUT P6, PT, PT, PT, UP2, 0x80, 0x0 ;  /* 0x000000000000781c */ /* 0x000fca0003fcf028 */
[----:B------:R-:W-:-:S08]  /*3370*/  @UP2 ULDC.64 UR6, c[0x0][0x9e8] ;  /* 0x00027a0000062ab9 */ /* 0x000fd00000000a00 */
[----:B------:R-:W-:Y:S01]  /*3380*/  @P6 IMAD.HI.U32 R2, R0, UR6, RZ ;  /* 0x0000000600026c27 */ /* 0x000fe2000f8e00ff */
[----:B------:R-:W-:-:S13]  /*3390*/  PLOP3.LUT P6, PT, PT, PT, UP2, 0x80, 0x0 ;  /* 0x000000000000781c */ /* 0x000fda0003fcf028 */
[----:B------:R-:W-:-:S07]  /*33a0*/  @P6 SHF.R.U32.HI R0, RZ, UR7, R2 ;  /* 0x00000007ff006c19 */ /* 0x000fce0008011602 */
.L_x_1155:
[----:B------:R-:W-:Y:S05]  /*33b0*/  BSYNC B0 ;  /* 0x0000000000007941 */ /* 0x000fea0003800000 */
.L_x_1153:
[----:B------:R-:W-:-:S05]  /*33c0*/  IMAD R0, R0, UR5, R9 ;  /* 0x0000000500007c24 */ /* 0x000fca000f8e0209 */
[----:B------:R-:W-:Y:S02]  /*33d0*/  VIMNMX R21, R21, R0, !PT ;  /* 0x0000000015157248 */ /* 0x000fe40007fe0100 */
[----:B------:R-:W-:-:S07]  /*33e0*/  VIADDMNMX R15, R0, UR5, R15, PT ;  /* 0x00000005000f7c46 */ /* 0x000fce000b80010f */
.L_x_1152:
[C---:B------:R-:W-:Y:S01]  /*33f0*/  ISETP.GT.AND P2, PT, R21.reuse, 0x1, !P2 ;  /* 0x000000011500780c */ /* 0x040fe20005744270 */
[----:B------:R-:W-:Y:S01]  /*3400*/  ULDC UR6, c[0x0][0x988] ;  /* 0x0002620000067ab9 */ /* 0x000fe20000000800 */
[----:B------:R-:W-:Y:S01]  /*3410*/  ISETP.GT.AND P3, PT, R21, 0x8, !P3 ;  /* 0x000000081500780c */ /* 0x000fe20005f64270 */
[----:B------:R-:W-:Y:S01]  /*3420*/  IMAD.U32 R9, RZ, RZ, UR6 ;  /* 0x00000006ff097e24 */ /* 0x000fe2000f8e00ff */
[C---:B------:R-:W-:Y:S01]  /*3430*/  ISETP.LT.OR P2, PT, R15.reuse, 0x2, P2 ;  /* 0x000000020f00780c */ /* 0x040fe20001741670 */
[----:B------:R-:W-:Y:S01]  /*3440*/  @UP0 ULDC UR6, c[0x0][0x44c] ;  /* 0x0001130000060ab9 */ /* 0x000fe20000000800 */
[----:B------:R-:W-:Y:S01]  /*3450*/  ISETP.LT.OR P3, PT, R15, 0x9, P3 ;  /* 0x000000090f00780c */ /* 0x000fe20001f61670 */
[----:B------:R-:W-:Y:S01]  /*3460*/  UIMAD.WIDE.U32 UR6, UR39, UR6, URZ ;  /* 0x00000006270672a5 */ /* 0x000fe2000f8e003f */
[----:B------:R-:W-:Y:S01]  /*3470*/  FSEL R36, R27, -INF , !P2 ;  /* 0xff8000001b247808 */ /* 0x000fe20005000000 */
[----:B------:R-:W-:Y:S01]  /*3480*/  @UP0 ULDC UR15, c[0x0][0x450] ;  /* 0x00011400000f0ab9 */ /* 0x000fe20000000800 */
[----:B------:R-:W-:Y:S01]  /*3490*/  ISETP.NE.AND P2, PT, R11, RZ, PT ;  /* 0x000000ff0b00720c */ /* 0x000fe20003f45270 */
[----:B------:R-:W-:Y:S01]  /*34a0*/  UMOV UR10, UR39 ;  /* 0x00000027000a7c82 */ /* 0x000fe20008000000 */
[----:B------:R-:W-:Y:S01]  /*34b0*/  FSEL R32, R30, -INF , !P3 ;  /* 0xff8000001e207808 */ /* 0x000fe20005800000 */
[----:B------:R-:W-:Y:S01]  /*34c0*/  @UP0 USHF.R.U32.HI UR10, URZ, UR15, UR7 ;  /* 0x0000000f3f0a0299 */ /* 0x000fe20008011607 */
[----:B------:R-:W-:-:S02]  /*34d0*/  ISETP.GT.AND P2, PT, R21, 0x9, !P2 ;  /* 0x000000091500780c */ /* 0x000fc40005744270 */
[----:B------:R-:W-:Y:S02]  /*34e0*/  ISETP.NE.AND P3, PT, R14, RZ, PT ;  /* 0x000000ff0e00720c */ /* 0x000fe40003f65270 */
[----:B------:R-:W-:Y:S02]  /*34f0*/  ISETP.LT.OR P2, PT, R15, 0xa, P2 ;  /* 0x0000000a0f00780c */ /* 0x000fe40001741670 */
[----:B------:R-:W-:Y:S02]  /*3500*/  ISETP.NE.AND P6, PT, R25, RZ, PT ;  /* 0x000000ff1900720c */ /* 0x000fe40003fc5270 */
[----:B------:R-:W-:Y:S02]  /*3510*/  FSEL R30, R31, -INF , !P2 ;  /* 0xff8000001f1e7808 */ /* 0x000fe40005000000 */
[----:B------:R-:W-:Y:S02]  /*3520*/  ISETP.NE.AND P2, PT, R12, RZ, PT ;  /* 0x000000ff0c00720c */ /* 0x000fe40003f45270 */
[----:B------:R-:W-:-:S02]  /*3530*/  FMNMX.FTZ R3, R156, R84, !PT ;  /* 0x000000549c037209 */ /* 0x000fc40007810000 */
[----:B------:R-:W-:Y:S02]  /*3540*/  ISETP.GT.AND P2, PT, R21, 0x10, !P2 ;  /* 0x000000101500780c */ /* 0x000fe40005744270 */
[----:B------:R-:W-:Y:S02]  /*3550*/  FMNMX.FTZ R3, R158, R3, !PT ;  /* 0x000000039e037209 */ /* 0x000fe40007810000 */
[----:B------:R-:W-:Y:S02]  /*3560*/  ISETP.LT.OR P2, PT, R15, 0x11, P2 ;  /* 0x000000110f00780c */ /* 0x000fe40001741670 */
[----:B------:R-:W-:Y:S02]  /*3570*/  FMNMX.FTZ R3, R86, R3, !PT ;  /* 0x0000000356037209 */ /* 0x000fe40007810000 */
[----:B------:R-:W-:Y:S02]  /*3580*/  FSEL R34, R34, -INF , !P2 ;  /* 0xff80000022227808 */ /* 0x000fe40005000000 */
[----:B------:R-:W-:-:S02]  /*3590*/  ISETP.NE.AND P2, PT, R13, RZ, PT ;  /* 0x000000ff0d00720c */ /* 0x000fc40003f45270 */
[----:B------:R-:W-:Y:S02]  /*35a0*/  FMNMX.FTZ R3, R152, R3, !PT ;  /* 0x0000000398037209 */ /* 0x000fe40007810000 */
[----:B------:R-:W-:Y:S02]  /*35b0*/  ISETP.GT.AND P2, PT, R21, 0x11, !P2 ;  /* 0x000000111500780c */ /* 0x000fe40005744270 */
[----:B------:R-:W-:Y:S02]  /*35c0*/  FMNMX.FTZ R3, R88, R3, !PT ;  /* 0x0000000358037209 */ /* 0x000fe40007810000 */
[----:B------:R-:W-:Y:S02]  /*35d0*/  ISETP.LT.OR P2, PT, R15, 0x12, P2 ;  /* 0x000000120f00780c */ /* 0x000fe40001741670 */
[----:B------:R-:W-:Y:S02]  /*35e0*/  FMNMX.FTZ R3, R90, R3, !PT ;  /* 0x000000035a037209 */ /* 0x000fe40007810000 */
[----:B------:R-:W-:-:S02]  /*35f0*/  FSEL R24, R35, -INF , !P2 ;  /* 0xff80000023187808 */ /* 0x000fc40005000000 */
[----:B------:R-:W-:Y:S02]  /*3600*/  ISETP.GT.AND P2, PT, R21, 0x18, !P3 ;  /* 0x000000181500780c */ /* 0x000fe40005f44270 */
[----:B------:R-:W-:Y:S02]  /*3610*/  FMNMX.FTZ R3, R92, R3, !PT ;  /* 0x000000035c037209 */ /* 0x000fe40007810000 */
[----:B------:R-:W-:Y:S02]  /*3620*/  ISETP.LT.OR P2, PT, R15, 0x19, P2 ;  /* 0x000000190f00780c */ /* 0x000fe40001741670 */
[----:B------:R-:W-:Y:S02]  /*3630*/  FMNMX.FTZ R3, R80, R3, !PT ;  /* 0x0000000350037209 */ /* 0x000fe40007810000 */
[----:B------:R-:W-:Y:S02]  /*3640*/  FSEL R38, R38, -INF , !P2 ;  /* 0xff80000026267808 */ /* 0x000fe40005000000 */
        /* <DEDUP_REMOVED lines=38> */
[----:B------:R-:W-:Y:S01]  /*38b0*/  ISETP.NE.AND P3, PT, R77, RZ, PT ;  /* 0x000000ff4d00720c */ /* 0x000fe20003f65270 */
[----:B------:R-:W0:Y:S01]  /*38c0*/  SHFL.BFLY PT, R82, R7, 0x2, 0x1f ;  /* 0x0c401f0007527f89 */ /* 0x000e2200000e0000 */
[----:B------:R-:W-:Y:S02]  /*38d0*/  FSEL R50, R50, -INF , !P2 ;  /* 0xff80000032327808 */ /* 0x000fe40005000000 */
[----:B------:R-:W-:Y:S02]  /*38e0*/  ISETP.NE.AND P2, PT, R73, RZ, PT ;  /* 0x000000ff4900720c */ /* 0x000fe40003f45270 */
[C---:B------:R-:W-:Y:S02]  /*38f0*/  ISETP.GT.AND P4, PT, R21.reuse, 0x51, !P4 ;  /* 0x000000511500780c */ /* 0x040fe40006784270 */
[----:B------:R-:W-:-:S02]  /*3900*/  ISETP.GT.AND P2, PT, R21, 0x31, !P2 ;  /* 0x000000311500780c */ /* 0x000fc40005744270 */
[----:B------:R-:W-:Y:S02]  /*3910*/  ISETP.GT.AND P5, PT, R21, 0x58, !P5 ;  /* 0x000000581500780c */ /* 0x000fe40006fa4270 */
[C---:B------:R-:W-:Y:S02]  /*3920*/  ISETP.LT.OR P2, PT, R15.reuse, 0x32, P2 ;  /* 0x000000320f00780c */ /* 0x040fe40001741670 */
[----:B------:R-:W-:Y:S02]  /*3930*/  ISETP.LT.OR P4, PT, R15, 0x52, P4 ;  /* 0x000000520f00780c */ /* 0x000fe40002781670 */
[----:B------:R-:W-:Y:S02]  /*3940*/  FSEL R6, R51, -INF , !P2 ;  /* 0xff80000033067808 */ /* 0x000fe40005000000 */
[----:B------:R-:W-:Y:S02]  /*3950*/  ISETP.NE.AND P2, PT, R49, RZ, PT ;  /* 0x000000ff3100720c */ /* 0x000fe40003f45270 */
[----:B------:R-:W-:-:S02]  /*3960*/  ISETP.LT.OR P5, PT, R15, 0x59, P5 ;  /* 0x000000590f00780c */ /* 0x000fc40002fa1670 */
[----:B------:R-:W-:Y:S02]  /*3970*/  ISETP.GT.AND P2, PT, R21, 0x38, !P2 ;  /* 0x000000381500780c */ /* 0x000fe40005744270 */
[----:B------:R-:W-:Y:S02]  /*3980*/  FSEL R70, R70, -INF , !P5 ;  /* 0xff80000046467808 */ /* 0x000fe40006800000 */
[----:B------:R-:W-:Y:S02]  /*3990*/  ISETP.LT.OR P2, PT, R15, 0x39, P2 ;  /* 0x000000390f00780c */ /* 0x000fe40001741670 */
[----:B0-----:R-:W-:Y:S02]  /*39a0*/  FMNMX.FTZ R82, R7, R82, !PT ;  /* 0x0000005207527209 */ /* 0x001fe40007810000 */
[----:B------:R-:W-:Y:S02]  /*39b0*/  FSEL R54, R54, -INF , !P2 ;  /* 0xff80000036367808 */ /* 0x000fe40005000000 */
[----:B------:R-:W-:Y:S01]  /*39c0*/  ISETP.NE.AND P2, PT, R75, RZ, PT ;  /* 0x000000ff4b00720c */ /* 0x000fe20003f45270 */
[----:B------:R-:W0:Y:S01]  /*39d0*/  SHFL.BFLY PT, R3, R82, 0x1, 0x1f ;  /* 0x0c201f0052037f89 */ /* 0x000e2200000e0000 */
[----:B------:R-:W-:-:S02]  /*39e0*/  R2UR UR11, R93 ;  /* 0x000000005d0b72ca */ /* 0x000fc400000e0000 */
[----:B------:R-:W-:-:S04]  /*39f0*/  ISETP.GT.AND P2, PT, R21, 0x39, !P2 ;  /* 0x000000391500780c */ /* 0x000fc80005744270 */
[----:B------:R-:W-:-:S04]  /*3a00*/  ISETP.LT.OR P2, PT, R15, 0x3a, P2 ;  /* 0x0000003a0f00780c */ /* 0x000fc80001741670 */
[----:B------:R-:W-:Y:S02]  /*3a10*/  FSEL R10, R55, -INF , !P2 ;  /* 0xff800000370a7808 */ /* 0x000fe40005000000 */
[----:B------:R-:W-:Y:S01]  /*3a20*/  ISETP.NE.AND P2, PT, R53, RZ, PT ;  /* 0x000000ff3500720c */ /* 0x000fe20003f45270 */
[----:B------:R-:W-:-:S03]  /*3a30*/  UIADD3 UR6, UR11, UR10, URZ ;  /* 0x0000000a0b067290 */ /* 0x000fc6000fffe03f */
[----:B------:R-:W-:Y:S01]  /*3a40*/  ISETP.GT.AND P2, PT, R21, 0x40, !P2 ;  /* 0x000000401500780c */ /* 0x000fe20005744270 */
[----:B------:R-:W-:-:S03]  /*3a50*/  UIADD3 UR4, UR6, UR4, URZ ;  /* 0x0000000406047290 */ /* 0x000fc6000fffe03f */
[----:B------:R-:W-:Y:S02]  /*3a60*/  ISETP.LT.OR P2, PT, R15, 0x41, P2 ;  /* 0x000000410f00780c */ /* 0x000fe40001741670 */
[----:B0-----:R-:W-:Y:S02]  /*3a70*/  FMNMX.FTZ R3, R82, R3, !PT ;  /* 0x0000000352037209 */ /* 0x001fe40007810000 */
[----:B------:R-:W-:Y:S02]  /*3a80*/  FSEL R58, R58, -INF , !P2 ;  /* 0xff8000003a3a7808 */ /* 0x000fe40005000000 */
[----:B------:R-:W-:Y:S01]  /*3a90*/  ISETP.GT.AND P2, PT, R21, 0x41, !P3 ;  /* 0x000000411500780c */ /* 0x000fe20005f44270 */
[----:B------:R-:W-:Y:S01]  /*3aa0*/  FMUL.FTZ R11, R3, R9 ;  /* 0x00000009030b7220 */ /* 0x000fe20000410000 */
[----:B------:R-:W-:Y:S02]  /*3ab0*/  ISETP.NE.AND P3, PT, R61, RZ, PT ;  /* 0x000000ff3d00720c */ /* 0x000fe40003f65270 */
[----:B------:R-:W-:-:S02]  /*3ac0*/  ISETP.LT.OR P2, PT, R15, 0x42, P2 ;  /* 0x000000420f00780c */ /* 0x000fc40001741670 */
[----:B------:R-:W-:Y:S02]  /*3ad0*/  ISETP.GT.AND P3, PT, R21, 0x50, !P3 ;  /* 0x000000501500780c */ /* 0x000fe40005f64270 */
[----:B------:R-:W-:Y:S02]  /*3ae0*/  FSEL R12, R59, -INF , !P2 ;  /* 0xff8000003b0c7808 */ /* 0x000fe40005000000 */
[----:B------:R-:W-:Y:S02]  /*3af0*/  ISETP.GT.AND P2, PT, R21, RZ, !P6 ;  /* 0x000000ff1500720c */ /* 0x000fe40007744270 */
[----:B------:R-:W-:Y:S02]  /*3b00*/  ISETP.NE.AND P6, PT, R57, RZ, PT ;  /* 0x000000ff3900720c */ /* 0x000fe40003fc5270 */
[C---:B------:R-:W-:Y:S02]  /*3b10*/  ISETP.LT.OR P2, PT, R15.reuse, 0x1, P2 ;  /* 0x000000010f00780c */ /* 0x040fe40001741670 */
[----:B------:R-:W-:-:S02]  /*3b20*/  ISETP.LT.OR P3, PT, R15, 0x51, P3 ;  /* 0x000000510f00780c */ /* 0x000fc40001f61670 */
[----:B------:R-:W-:Y:S02]  /*3b30*/  FSEL R26, R26, -INF , !P2 ;  /* 0xff8000001a1a7808 */ /* 0x000fe40005000000 */
[----:B------:R-:W-:Y:S02]  /*3b40*/  FSETP.NEU.FTZ.AND P2, PT, R3, -INF , PT ;  /* 0xff8000000300780b */ /* 0x000fe40003f5d000 */
[----:B------:R-:W-:Y:S02]  /*3b50*/  FMNMX.FTZ R7, R26, R36, !PT ;  /* 0x000000241a077209 */ /* 0x000fe40007810000 */
[----:B------:R-:W-:Y:S02]  /*3b60*/  FSEL R27, R11, RZ, P2 ;  /* 0x000000ff0b1b7208 */ /* 0x000fe40001000000 */
[----:B------:R-:W-:Y:S02]  /*3b70*/  FMNMX.FTZ R7, R32, R7, !PT ;  /* 0x0000000720077209 */ /* 0x000fe40007810000 */
[----:B------:R-:W-:Y:S01]  /*3b80*/  ISETP.GT.AND P2, PT, R21, 0x48, !P6 ;  /* 0x000000481500780c */ /* 0x000fe20007744270 */
[--C-:B------:R-:W-:Y:S01]  /*3b90*/  FFMA.FTZ R25, R84, R9, -R27.reuse ;  /* 0x0000000954197223 */ /* 0x100fe2000001081b */
[----:B------:R-:W-:Y:S01]  /*3ba0*/  FMNMX.FTZ R7, R30, R7, !PT ;  /* 0x000000071e077209 */ /* 0x000fe20007810000 */
[-CC-:B------:R-:W-:Y:S01]  /*3bb0*/  FFMA.FTZ R29, R86, R9.reuse, -R27.reuse ;  /* 0x00000009561d7223 */ /* 0x180fe2000001081b */
[----:B------:R-:W-:Y:S01]  /*3bc0*/  ISETP.LT.OR P2, PT, R15, 0x49, P2 ;  /* 0x000000490f00780c */ /* 0x000fe20001741670 */
[--C-:B------:R-:W-:Y:S01]  /*3bd0*/  FFMA.FTZ R31, R88, R9, -R27.reuse ;  /* 0x00000009581f7223 */ /* 0x100fe2000001081b */
[----:B------:R-:W-:Y:S01]  /*3be0*/  FMNMX.FTZ R11, R34, R7, !PT ;  /* 0x00000007220b7209 */ /* 0x000fe20007810000 */
[-CC-:B------:R-:W-:Y:S01]  /*3bf0*/  FFMA.FTZ R156, R156, R9.reuse, -R27.reuse ;  /* 0x000000099c9c7223 */ /* 0x180fe2000001081b */
[----:B------:R0:W-:Y:S01]  /*3c00*/  MUFU.EX2 R7, R25 ;  /* 0x0000001900077308 */ /* 0x0001e20000000800 */
[----:B------:R-:W-:Y:S01]  /*3c10*/  FSEL R62, R62, -INF , !P2 ;  /* 0xff8000003e3e7808 */ /* 0x000fe20005000000 */
[--C-:B------:R-:W-:Y:S01]  /*3c20*/  FFMA.FTZ R158, R158, R9, -R27.reuse ;  /* 0x000000099e9e7223 */ /* 0x100fe2000001081b */
[----:B------:R-:W-:Y:S01]  /*3c30*/  FMNMX.FTZ R11, R24, R11, !PT ;  /* 0x0000000b180b7209 */ /* 0x000fe20007810000 */
[-CC-:B------:R-:W-:Y:S01]  /*3c40*/  FFMA.FTZ R152, R152, R9.reuse, -R27.reuse ;  /* 0x0000000998987223 */ /* 0x180fe2000001081b */
[----:B------:R-:W-:Y:S01]  /*3c50*/  ISETP.NE.AND P2, PT, R81, RZ, PT ;  /* 0x000000ff5100720c */ /* 0x000fe20003f45270 */
[--C-:B------:R-:W-:Y:S01]  /*3c60*/  FFMA.FTZ R39, R8, R9, -R27.reuse ;  /* 0x0000000908277223 */ /* 0x100fe2000001081b */
[----:B------:R-:W-:Y:S01]  /*3c70*/  FMNMX.FTZ R11, R38, R11, !PT ;  /* 0x0000000b260b7209 */ /* 0x000fe20007810000 */
[----:B------:R-:W1:Y:S01]  /*3c80*/  MUFU.EX2 R156, R156 ;  /* 0x0000009c009c7308 */ /* 0x000e620000000800 */
[----:B------:R-:W-:Y:S01]  /*3c90*/  ISETP.GT.AND P2, PT, R21, 0x49, !P2 ;  /* 0x000000491500780c */ /* 0x000fe20005744270 */
[--C-:B------:R-:W-:Y:S01]  /*3ca0*/  FFMA.FTZ R33, R90, R9, -R27.reuse ;  /* 0x000000095a217223 */ /* 0x100fe2000001081b */
[----:B------:R-:W-:Y:S01]  /*3cb0*/  FMNMX.FTZ R11, R14, R11, !PT ;  /* 0x0000000b0e0b7209 */ /* 0x000fe20007810000 */
[-CC-:B------:R-:W-:Y:S01]  /*3cc0*/  FFMA.FTZ R20, R20, R9.reuse, -R27.reuse ;  /* 0x0000000914147223 */ /* 0x180fe2000001081b */
[----:B------:R-:W-:Y:S01]  /*3cd0*/  ISETP.LT.OR P2, PT, R15, 0x4a, P2 ;  /* 0x0000004a0f00780c */ /* 0x000fe20001741670 */
[--C-:B------:R-:W-:Y:S01]  /*3ce0*/  FFMA.FTZ R76, R76, R9, -R27.reuse ;  /* 0x000000094c4c7223 */ /* 0x100fe2000001081b */
[----:B------:R-:W-:Y:S01]  /*3cf0*/  FMNMX.FTZ R13, R42, R11, !PT ;  /* 0x0000000b2a0d7209 */ /* 0x000fe20007810000 */
[----:B------:R-:W-:Y:S01]  /*3d00*/  MUFU.EX2 R158, R158 ;  /* 0x0000009e009e7308 */ /* 0x000fe20000000800 */
[----:B------:R-:W-:Y:S01]  /*3d10*/  FSEL R82, R63, -INF , !P2 ;  /* 0xff8000003f527808 */ /* 0x000fe20005000000 */
[--C-:B------:R-:W-:Y:S01]  /*3d20*/  FFMA.FTZ R72, R72, R9, -R27.reuse ;  /* 0x0000000948487223 */ /* 0x100fe2000001081b */
[----:B------:R-:W-:Y:S01]  /*3d30*/  FMNMX.FTZ R13, R0, R13, !PT ;  /* 0x0000000d000d7209 */ /* 0x000fe20007810000 */
[-CC-:B------:R-:W-:Y:S01]  /*3d40*/  FFMA.FTZ R48, R48, R9.reuse, -R27.reuse ;  /* 0x0000000930307223 */ /* 0x180fe2000001081b */
[----:B------:R-:W-:Y:S01]  /*3d50*/  ISETP.NE.AND P6, PT, R65, RZ, PT ;  /* 0x000000ff4100720c */ /* 0x000fe20003fc5270 */
[--C-:B------:R-:W-:Y:S01]  /*3d60*/  FFMA.FTZ R52, R52, R9, -R27.reuse ;  /* 0x0000000934347223 */ /* 0x100fe2000001081b */
[----:B------:R-:W-:Y:S01]  /*3d70*/  FMNMX.FTZ R13, R46, R13, !PT ;  /* 0x0000000d2e0d7209 */ /* 0x000fe20007810000 */
[----:B------:R2:W-:Y:S01]  /*3d80*/  MUFU.EX2 R11, R29 ;  /* 0x0000001d000b7308 */ /* 0x0005e20000000800 */
[----:B------:R-:W-:Y:S01]  /*3d90*/  FSEL R66, R66, -INF , !P3 ;  /* 0xff80000042427808 */ /* 0x000fe20005800000 */
[--C-:B------:R-:W-:Y:S01]  /*3da0*/  FFMA.FTZ R44, R44, R9, -R27.reuse ;  /* 0x000000092c2c7223 */ /* 0x100fe2000001081b */
[----:B------:R-:W-:Y:S01]  /*3db0*/  FMNMX.FTZ R13, R2, R13, !PT ;  /* 0x0000000d020d7209 */ /* 0x000fe20007810000 */
[-CC-:B------:R-:W-:Y:S01]  /*3dc0*/  FFMA.FTZ R56, R56, R9.reuse, -R27.reuse ;  /* 0x0000000938387223 */ /* 0x180fe2000001081b */
[----:B------:R-:W-:Y:S01]  /*3dd0*/  ISETP.GT.AND P6, PT, R21, 0x59, !P6 ;  /* 0x000000591500780c */ /* 0x000fe200077c4270 */
[--C-:B------:R-:W-:Y:S01]  /*3de0*/  FFMA.FTZ R21, R80, R9, -R27.reuse ;  /* 0x0000000950157223 */ /* 0x100fe2000001081b */
[----:B0-----:R-:W-:Y:S01]  /*3df0*/  FMNMX.FTZ R25, R50, R13, !PT ;  /* 0x0000000d32197209 */ /* 0x001fe20007810000 */
[----:B------:R-:W-:Y:S01]  /*3e00*/  MUFU.EX2 R152, R152 ;  /* 0x0000009800987308 */ /* 0x000fe20000000800 */
[----:B------:R-:W-:Y:S01]  /*3e10*/  FSEL R80, R67, -INF , !P4 ;  /* 0xff80000043507808 */ /* 0x000fe20006000000 */
[--C-:B--2---:R-:W-:Y:S01]  /*3e20*/  FFMA.FTZ R29, R92, R9, -R27.reuse ;  /* 0x000000095c1d7223 */ /* 0x104fe2000001081b */
[----:B------:R-:W-:Y:S01]  /*3e30*/  FMNMX.FTZ R25, R6, R25, !PT ;  /* 0x0000001906197209 */ /* 0x000fe20007810000 */
[-CC-:B------:R-:W-:Y:S01]  /*3e40*/  FFMA.FTZ R40, R40, R9.reuse, -R27.reuse ;  /* 0x0000000928287223 */ /* 0x180fe2000001081b */
[----:B------:R-:W-:Y:S01]  /*3e50*/  ISETP.LT.OR P6, PT, R15, 0x5a, P6 ;  /* 0x0000005a0f00780c */ /* 0x000fe200037c1670 */
[--C-:B------:R-:W-:Y:S01]  /*3e60*/  FFMA.FTZ R15, R74, R9, -R27.reuse ;  /* 0x000000094a0f7223 */ /* 0x100fe2000001081b */
[----:B------:R-:W-:Y:S01]  /*3e70*/  FMNMX.FTZ R25, R54, R25, !PT ;  /* 0x0000001936197209 */ /* 0x000fe20007810000 */
[----:B------:R0:W-:Y:S01]  /*3e80*/  MUFU.EX2 R154, R29 ;  /* 0x0000001d009a7308 */ /* 0x0001e20000000800 */
[-CC-:B------:R-:W-:Y:S01]  /*3e90*/  FFMA.FTZ R60, R60, R9.reuse, -R27.reuse ;  /* 0x000000093c3c7223 */ /* 0x180fe2000001081b */
[--C-:B------:R-:W-:Y:S01]  /*3ea0*/  FFMA.FTZ R28, R28, R9, -R27.reuse ;  /* 0x000000091c1c7223 */ /* 0x100fe2000001081b */
[----:B------:R-:W-:Y:S01]  /*3eb0*/  FMNMX.FTZ R25, R10, R25, !PT ;  /* 0x000000190a197209 */ /* 0x000fe20007810000 */
[-CC-:B------:R-:W-:Y:S01]  /*3ec0*/  FFMA.FTZ R64, R64, R9.reuse, -R27.reuse ;  /* 0x0000000940407223 */ /* 0x180fe2000001081b */
[----:B------:R-:W-:Y:S01]  /*3ed0*/  FFMA.FTZ R68, R68, R9, -R27 ;  /* 0x0000000944447223 */ /* 0x000fe2000001081b */
[----:B-1----:R-:W-:Y:S01]  /*3ee0*/  FADD.FTZ R41, R156, R7 ;  /* 0x000000079c297221 */ /* 0x002fe20000010000 */
[----:B------:R-:W-:Y:S01]  /*3ef0*/  FMNMX.FTZ R25, R58, R25, !PT ;  /* 0x000000193a197209 */ /* 0x000fe20007810000 */
[----:B------:R-:W-:Y:S01]  /*3f00*/  MUFU.EX2 R13, R31 ;  /* 0x0000001f000d7308 */ /* 0x000fe20000000800 */
[----:B0-----:R-:W-:Y:S01]  /*3f10*/  FFMA.FTZ R29, R78, R9, -R27 ;  /* 0x000000094e1d7223 */ /* 0x001fe2000001081b */
[----:B------:R-:W-:-:S02]  /*3f20*/  FSEL R78, R71, -INF , !P6 ;  /* 0xff800000474e7808 */ /* 0x000fc40007000000 */
[----:B------:R-:W-:Y:S02]  /*3f30*/  FMNMX.FTZ R25, R12, R25, !PT ;  /* 0x000000190c197209 */ /* 0x000fe40007810000 */
[----:B------:R-:W-:Y:S02]  /*3f40*/  F2FP.BF16.F32.PACK_AB R156, R7, R156 ;  /* 0x0000009c079c723e */ /* 0x000fe400000010ff */
        /* <DEDUP_REMOVED lines=9> */
[----:B------:R-:W0:Y:S01]  /*3fe0*/  SHFL.BFLY PT, R74, R25, 0x2, 0x1f ;  /* 0x0c401f00194a7f89 */ /* 0x000e2200000e0000 */
[----:B------:R-:W-:Y:S08]  /*3ff0*/  MUFU.EX2 R148, R29 ;  /* 0x0000001d00947308 */ /* 0x000ff00000000800 */
[----:B------:R-:W1:Y:S08]  /*4000*/  MUFU.EX2 R76, R76 ;  /* 0x0000004c004c7308 */ /* 0x000e700000000800 */
[----:B------:R-:W-:Y:S01]  /*4010*/  MUFU.EX2 R72, R72 ;  /* 0x0000004800487308 */ /* 0x000fe20000000800 */
[----:B0-----:R-:W-:-:S07]  /*4020*/  FMNMX.FTZ R74, R25, R74, !PT ;  /* 0x0000004a194a7209 */ /* 0x001fce0007810000 */
[----:B------:R-:W0:Y:S01]  /*4030*/  MUFU.EX2 R29, R48 ;  /* 0x00000030001d7308 */ /* 0x000e220000000800 */
[----:B-1----:R-:W-:Y:S01]  /*4040*/  F2FP.BF16.F32.PACK_AB R150, R31, R76 ;  /* 0x0000004c1f96723e */ /* 0x002fe200000010ff */
[----:B------:R-:W1:Y:S06]  /*4050*/  SHFL.BFLY PT, R15, R74, 0x1, 0x1f ;  /* 0x0c201f004a0f7f89 */ /* 0x000e6c00000e0000 */
[----:B------:R-:W-:Y:S08]  /*4060*/  MUFU.EX2 R52, R52 ;  /* 0x0000003400347308 */ /* 0x000ff00000000800 */
[----:B------:R-:W2:Y:S01]  /*4070*/  MUFU.EX2 R35, R44 ;  /* 0x0000002c00237308 */ /* 0x000ea20000000800 */
[----:B0-----:R-:W-:-:S07]  /*4080*/  F2FP.BF16.F32.PACK_AB R144, R29, R72 ;  /* 0x000000481d90723e */ /* 0x001fce00000010ff */
[----:B------:R-:W-:Y:S01]  /*4090*/  MUFU.EX2 R56, R56 ;  /* 0x0000003800387308 */ /* 0x000fe20000000800 */
[----:B-1----:R-:W-:-:S04]  /*40a0*/  FMNMX.FTZ R8, R74, R15, !PT ;  /* 0x0000000f4a087209 */ /* 0x002fc80007810000 */
[C---:B------:R-:W-:Y:S01]  /*40b0*/  FSETP.NEU.FTZ.AND P2, PT, R8.reuse, -INF , PT ;  /* 0xff8000000800780b */ /* 0x040fe20003f5d000 */
[----:B------:R-:W-:Y:S02]  /*40c0*/  FMUL.FTZ R15, R8, R9 ;  /* 0x00000009080f7220 */ /* 0x000fe40000410000 */
[----:B------:R-:W0:Y:S01]  /*40d0*/  MUFU.EX2 R25, R40 ;  /* 0x0000002800197308 */ /* 0x000e220000000800 */
[----:B--2---:R-:W-:Y:S02]  /*40e0*/  F2FP.BF16.F32.PACK_AB R146, R35, R52 ;  /* 0x000000342392723e */ /* 0x004fe400000010ff */
[----:B------:R-:W-:Y:S02]  /*40f0*/  FSEL R27, R15, RZ, P2 ;  /* 0x000000ff0f1b7208 */ /* 0x000fe40001000000 */
[----:B------:R-:W-:-:S03]  /*4100*/  PLOP3.LUT P2, PT, PT, PT, UP1, 0x40, 0x0 ;  /* 0x000000000000781c */ /* 0x000fc60003f4e818 */
[----:B------:R1:W-:Y:S01]  /*4110*/  MUFU.EX2 R15, R20 ;  /* 0x00000014000f7308 */ /* 0x0003e20000000800 */
[-CC-:B------:R-:W-:Y:S01]  /*4120*/  FFMA.FTZ R26, R26, R9.reuse, -R27.reuse ;  /* 0x000000091a1a7223 */ /* 0x180fe2000001081b */
[-CC-:B------:R-:W-:Y:S01]  /*4130*/  FFMA.FTZ R14, R14, R9.reuse, -R27.reuse ;  /* 0x000000090e0e7223 */ /* 0x180fe2000001081b */
[-CC-:B------:R-:W-:Y:S01]  /*4140*/  FFMA.FTZ R36, R36, R9.reuse, -R27.reuse ;  /* 0x0000000924247223 */ /* 0x180fe2000001081b */
[-CC-:B------:R-:W-:Y:S01]  /*4150*/  FFMA.FTZ R32, R32, R9.reuse, -R27.reuse ;  /* 0x0000000920207223 */ /* 0x180fe2000001081b */
[-CC-:B------:R-:W-:Y:S01]  /*4160*/  FFMA.FTZ R30, R30, R9.reuse, -R27.reuse ;  /* 0x000000091e1e7223 */ /* 0x180fe2000001081b */
[-CC-:B------:R-:W-:Y:S01]  /*4170*/  FFMA.FTZ R34, R34, R9.reuse, -R27.reuse ;  /* 0x0000000922227223 */ /* 0x180fe2000001081b */
[-C--:B------:R-:W-:Y:S01]  /*4180*/  FFMA.FTZ R0, R0, R9.reuse, -R27 ;  /* 0x0000000900007223 */ /* 0x080fe2000001081b */
[----:B------:R2:W-:Y:S01]  /*4190*/  MUFU.EX2 R155, R14 ;  /* 0x0000000e009b7308 */ /* 0x0005e20000000800 */
[----:B-1----:R-:W-:Y:S01]  /*41a0*/  FADD.FTZ R20, R158, R41 ;  /* 0x000000299e147221 */ /* 0x002fe20000010000 */
[-CC-:B------:R-:W-:Y:S01]  /*41b0*/  FFMA.FTZ R24, R24, R9.reuse, -R27.reuse ;  /* 0x0000000918187223 */ /* 0x180fe2000001081b */
[-CC-:B------:R-:W-:Y:S01]  /*41c0*/  FFMA.FTZ R38, R38, R9.reuse, -R27.reuse ;  /* 0x0000000926267223 */ /* 0x180fe2000001081b */
[-CC-:B------:R-:W-:Y:S01]  /*41d0*/  FFMA.FTZ R2, R2, R9.reuse, -R27.reuse ;  /* 0x0000000902027223 */ /* 0x180fe2000001081b */
[----:B------:R-:W-:Y:S01]  /*41e0*/  FADD.FTZ R41, R11, R20 ;  /* 0x000000140b297221 */ /* 0x000fe20000010000 */
[-CC-:B------:R-:W-:Y:S01]  /*41f0*/  FFMA.FTZ R42, R42, R9.reuse, -R27.reuse ;  /* 0x000000092a2a7223 */ /* 0x180fe2000001081b */
[-C--:B------:R-:W-:Y:S01]  /*4200*/  FFMA.FTZ R46, R46, R9.reuse, -R27 ;  /* 0x000000092e2e7223 */ /* 0x080fe2000001081b */
[----:B------:R-:W-:Y:S01]  /*4210*/  MUFU.EX2 R26, R26 ;  /* 0x0000001a001a7308 */ /* 0x000fe20000000800 */
[----:B--2---:R-:W-:Y:S01]  /*4220*/  FADD.FTZ R14, R152, R41 ;  /* 0x00000029980e7221 */ /* 0x004fe20000010000 */
[-CC-:B------:R-:W-:Y:S01]  /*4230*/  FFMA.FTZ R50, R50, R9.reuse, -R27.reuse ;  /* 0x0000000932327223 */ /* 0x180fe2000001081b */
[-CC-:B------:R-:W-:Y:S01]  /*4240*/  FFMA.FTZ R6, R6, R9.reuse, -R27.reuse ;  /* 0x0000000906067223 */ /* 0x180fe2000001081b */
[-CC-:B------:R-:W-:Y:S01]  /*4250*/  FFMA.FTZ R54, R54, R9.reuse, -R27.reuse ;  /* 0x0000000936367223 */ /* 0x180fe2000001081b */
[----:B------:R-:W-:Y:S01]  /*4260*/  FADD.FTZ R14, R13, R14 ;  /* 0x0000000e0d0e7221 */ /* 0x000fe20000010000 */
[----:B------:R-:W-:Y:S01]  /*4270*/  F2FP.BF16.F32.PACK_AB R158, R11, R158 ;  /* 0x0000009e0b9e723e */ /* 0x000fe200000010ff */
[-CC-:B------:R-:W-:Y:S01]  /*4280*/  FFMA.FTZ R10, R10, R9.reuse, -R27.reuse ;  /* 0x000000090a0a7223 */ /* 0x180fe2000001081b */
[----:B------:R-:W1:Y:S01]  /*4290*/  MUFU.EX2 R157, R36 ;  /* 0x00000024009d7308 */ /* 0x000e620000000800 */
[----:B------:R-:W-:Y:S01]  /*42a0*/  FADD.FTZ R41, R33, R14 ;  /* 0x0000000e21297221 */ /* 0x000fe20000010000 */
[-CC-:B------:R-:W-:Y:S01]  /*42b0*/  FFMA.FTZ R58, R58, R9.reuse, -R27.reuse ;  /* 0x000000093a3a7223 */ /* 0x180fe2000001081b */
[-CC-:B------:R-:W-:Y:S01]  /*42c0*/  FFMA.FTZ R12, R12, R9.reuse, -R27.reuse ;  /* 0x000000090c0c7223 */ /* 0x180fe2000001081b */
[-CC-:B------:R-:W-:Y:S01]  /*42d0*/  FFMA.FTZ R62, R62, R9.reuse, -R27.reuse ;  /* 0x000000093e3e7223 */ /* 0x180fe2000001081b */
[-CC-:B------:R-:W-:Y:S01]  /*42e0*/  FFMA.FTZ R82, R82, R9.reuse, -R27.reuse ;  /* 0x0000000952527223 */ /* 0x180fe2000001081b */
[-CC-:B------:R-:W-:Y:S01]  /*42f0*/  FFMA.FTZ R66, R66, R9.reuse, -R27.reuse ;  /* 0x0000000942427223 */ /* 0x180fe2000001081b */
[-CC-:B------:R-:W-:Y:S01]  /*4300*/  FFMA.FTZ R80, R80, R9.reuse, -R27.reuse ;  /* 0x0000000950507223 */ /* 0x180fe2000001081b */
[----:B------:R-:W2:Y:S01]  /*4310*/  MUFU.EX2 R32, R32 ;  /* 0x0000002000207308 */ /* 0x000ea20000000800 */
[-CC-:B------:R-:W-:Y:S01]  /*4320*/  FFMA.FTZ R70, R70, R9.reuse, -R27.reuse ;  /* 0x0000000946467223 */ /* 0x180fe2000001081b */
[----:B------:R-:W-:Y:S01]  /*4330*/  FFMA.FTZ R27, R78, R9, -R27 ;  /* 0x000000094e1b7223 */ /* 0x000fe2000001081b */
[----:B------:R-:W-:-:S02]  /*4340*/  F2FP.BF16.F32.PACK_AB R152, R13, R152 ;  /* 0x000000980d98723e */ /* 0x000fc400000010ff */
[----:B0-----:R-:W-:-:S03]  /*4350*/  F2FP.BF16.F32.PACK_AB R140, R25, R56 ;  /* 0x00000038198c723e */ /* 0x001fc600000010ff */
[----:B------:R-:W0:Y:S08]  /*4360*/  MUFU.EX2 R159, R30 ;  /* 0x0000001e009f7308 */ /* 0x000e300000000800 */
[----:B------:R3:W-:Y:S08]  /*4370*/  MUFU.EX2 R149, R0 ;  /* 0x0000000000957308 */ /* 0x0007f00000000800 */
[----:B------:R-:W4:Y:S01]  /*4380*/  MUFU.EX2 R34, R34 ;  /* 0x0000002200227308 */ /* 0x000f220000000800 */
[----:B---3--:R-:W-:Y:S01]  /*4390*/  FADD.FTZ R0, R154, R41 ;  /* 0x000000299a007221 */ /* 0x008fe20000010000 */
[----:B-1----:R-:W-:Y:S01]  /*43a0*/  FADD.FTZ R41, R26, R157 ;  /* 0x0000009d1a297221 */ /* 0x002fe20000010000 */
[----:B------:R-:W-:-:S02]  /*43b0*/  F2FP.BF16.F32.PACK_AB R154, R154, R33 ;  /* 0x000000219a9a723e */ /* 0x000fc400000010ff */
[----:B------:R-:W-:Y:S01]  /*43c0*/  FADD.FTZ R43, R21, R0 ;  /* 0x00000000152b7221 */ /* 0x000fe20000010000 */
[----:B--2---:R-:W-:Y:S01]  /*43d0*/  FADD.FTZ R0, R32, R41 ;  /* 0x0000002920007221 */ /* 0x004fe20000010000 */
[----:B------:R-:W-:Y:S01]  /*43e0*/  F2FP.BF16.F32.PACK_AB R157, R157, R26 ;  /* 0x0000001a9d9d723e */ /* 0x000fe200000010ff */
[----:B------:R-:W1:Y:S01]  /*43f0*/  MUFU.EX2 R153, R24 ;  /* 0x0000001800997308 */ /* 0x000e620000000800 */
[C---:B------:R-:W-:Y:S01]  /*4400*/  FADD.FTZ R43, R148.reuse, R43 ;  /* 0x0000002b942b7221 */ /* 0x040fe20000010000 */
[C---:B0-----:R-:W-:Y:S01]  /*4410*/  FADD.FTZ R41, R159.reuse, R0 ;  /* 0x000000009f297221 */ /* 0x041fe20000010000 */
[----:B------:R-:W-:Y:S02]  /*4420*/  F2FP.BF16.F32.PACK_AB R148, R148, R21 ;  /* 0x000000159494723e */ /* 0x000fe400000010ff */
[----:B------:R-:W-:-:S03]  /*4430*/  F2FP.BF16.F32.PACK_AB R159, R159, R32 ;  /* 0x000000209f9f723e */ /* 0x000fc600000010ff */
[----:B------:R-:W0:Y:S01]  /*4440*/  MUFU.EX2 R38, R38 ;  /* 0x0000002600267308 */ /* 0x000e220000000800 */
[----:B----4-:R-:W-:-:S07]  /*4450*/  FADD.FTZ R0, R34, R41 ;  /* 0x0000002922007221 */ /* 0x010fce0000010000 */
[----:B------:R2:W-:Y:S01]  /*4460*/  MUFU.EX2 R151, R2 ;  /* 0x0000000200977308 */ /* 0x0005e20000000800 */
[C---:B-1----:R-:W-:Y:S01]  /*4470*/  FADD.FTZ R41, R153.reuse, R0 ;  /* 0x0000000099297221 */ /* 0x042fe20000010000 */
[----:B------:R-:W-:-:S06]  /*4480*/  F2FP.BF16.F32.PACK_AB R153, R153, R34 ;  /* 0x000000229999723e */ /* 0x000fcc00000010ff */
[----:B------:R-:W1:Y:S01]  /*4490*/  MUFU.EX2 R42, R42 ;  /* 0x0000002a002a7308 */ /* 0x000e620000000800 */
[----:B--2---:R-:W-:Y:S01]  /*44a0*/  FADD.FTZ R2, R76, R43 ;  /* 0x0000002b4c027221 */ /* 0x004fe20000010000 */
[----:B0-----:R-:W-:-:S03]  /*44b0*/  FADD.FTZ R0, R38, R41 ;  /* 0x0000002926007221 */ /* 0x001fc60000010000 */
[----:B------:R-:W-:Y:S01]  /*44c0*/  FADD.FTZ R43, R31, R2 ;  /* 0x000000021f2b7221 */ /* 0x000fe20000010000 */
[C---:B------:R-:W-:Y:S01]  /*44d0*/  FADD.FTZ R41, R155.reuse, R0 ;  /* 0x000000009b297221 */ /* 0x040fe20000010000 */
[----:B------:R-:W-:Y:S01]  /*44e0*/  F2FP.BF16.F32.PACK_AB R155, R155, R38 ;  /* 0x000000269b9b723e */ /* 0x000fe200000010ff */
[----:B------:R-:W0:Y:S01]  /*44f0*/  MUFU.EX2 R46, R46 ;  /* 0x0000002e002e7308 */ /* 0x000e220000000800 */
[----:B------:R-:W-:-:S04]  /*4500*/  FADD.FTZ R2, R72, R43 ;  /* 0x0000002b48027221 */ /* 0x000fc80000010000 */
[----:B------:R-:W-:-:S03]  /*4510*/  FADD.FTZ R43, R29, R2 ;  /* 0x000000021d2b7221 */ /* 0x000fc60000010000 */
[----:B------:R-:W2:Y:S01]  /*4520*/  MUFU.EX2 R60, R60 ;  /* 0x0000003c003c7308 */ /* 0x000ea20000000800 */
[----:B------:R-:W-:Y:S01]  /*4530*/  FADD.FTZ R2, R52, R43 ;  /* 0x0000002b34027221 */ /* 0x000fe20000010000 */
[----:B-1----:R-:W-:-:S03]  /*4540*/  FADD.FTZ R0, R42, R41 ;  /* 0x000000292a007221 */ /* 0x002fc60000010000 */
[----:B------:R-:W-:Y:S01]  /*4550*/  FADD.FTZ R43, R35, R2 ;  /* 0x00000002232b7221 */ /* 0x000fe20000010000 */
[C---:B------:R-:W-:Y:S01]  /*4560*/  FADD.FTZ R7, R149.reuse, R0 ;  /* 0x0000000095077221 */ /* 0x040fe20000010000 */
[----:B------:R-:W-:Y:S01]  /*4570*/  F2FP.BF16.F32.PACK_AB R149, R149, R42 ;  /* 0x0000002a9595723e */ /* 0x000fe200000010ff */
[----:B------:R-:W1:Y:S01]  /*4580*/  MUFU.EX2 R37, R28 ;  /* 0x0000001c00257308 */ /* 0x000e620000000800 */
[----:B------:R-:W-:Y:S01]  /*4590*/  FADD.FTZ R2, R56, R43 ;  /* 0x0000002b38027221 */ /* 0x000fe20000010000 */
[----:B0-----:R-:W-:-:S03]  /*45a0*/  FADD.FTZ R0, R46, R7 ;  /* 0x000000072e007221 */ /* 0x001fc60000010000 */
[----:B------:R-:W-:Y:S01]  /*45b0*/  FADD.FTZ R11, R25, R2 ;  /* 0x00000002190b7221 */ /* 0x000fe20000010000 */
[C---:B------:R-:W-:Y:S01]  /*45c0*/  FADD.FTZ R7, R151.reuse, R0 ;  /* 0x0000000097077221 */ /* 0x040fe20000010000 */
[----:B------:R-:W-:Y:S01]  /*45d0*/  F2FP.BF16.F32.PACK_AB R151, R151, R46 ;  /* 0x0000002e9797723e */ /* 0x000fe200000010ff */
[----:B------:R-:W0:Y:S01]  /*45e0*/  MUFU.EX2 R50, R50 ;  /* 0x0000003200327308 */ /* 0x000e220000000800 */
[----:B--2---:R-:W-:-:S07]  /*45f0*/  FADD.FTZ R2, R60, R11 ;  /* 0x0000000b3c027221 */ /* 0x004fce0000010000 */
[----:B------:R-:W2:Y:S01]  /*4600*/  MUFU.EX2 R64, R64 ;  /* 0x0000004000407308 */ /* 0x000ea20000000800 */
[C---:B-1----:R-:W-:Y:S01]  /*4610*/  FADD.FTZ R11, R37.reuse, R2 ;  /* 0x00000002250b7221 */ /* 0x042fe20000010000 */
[----:B------:R-:W-:-:S06]  /*4620*/  F2FP.BF16.F32.PACK_AB R142, R37, R60 ;  /* 0x0000003c258e723e */ /* 0x000fcc00000010ff */
[----:B------:R-:W1:Y:S01]  /*4630*/  MUFU.EX2 R145, R6 ;  /* 0x0000000600917308 */ /* 0x000e620000000800 */
[----:B0-----:R-:W-:-:S07]  /*4640*/  FADD.FTZ R0, R50, R7 ;  /* 0x0000000732007221 */ /* 0x001fce0000010000 */
[----:B------:R-:W0:Y:S01]  /*4650*/  MUFU.EX2 R39, R39 ;  /* 0x0000002700277308 */ /* 0x000e220000000800 */
[----:B--2---:R-:W-:-:S07]  /*4660*/  FADD.FTZ R2, R64, R11 ;  /* 0x0000000b40027221 */ /* 0x004fce0000010000 */
[----:B------:R-:W2:Y:S01]  /*4670*/  MUFU.EX2 R54, R54 ;  /* 0x0000003600367308 */ /* 0x000ea20000000800 */
[C---:B-1----:R-:W-:Y:S01]  /*4680*/  FADD.FTZ R7, R145.reuse, R0 ;  /* 0x0000000091077221 */ /* 0x042fe20000010000 */
[----:B------:R-:W-:-:S06]  /*4690*/  F2FP.BF16.F32.PACK_AB R145, R145, R50 ;  /* 0x000000329191723e */ /* 0x000fcc00000010ff */
[----:B------:R-:W1:Y:S01]  /*46a0*/  MUFU.EX2 R68, R68 ;  /* 0x0000004400447308 */ /* 0x000e620000000800 */
[C---:B0-----:R-:W-:Y:S01]  /*46b0*/  FADD.FTZ R11, R39.reuse, R2 ;  /* 0x00000002270b7221 */ /* 0x041fe20000010000 */
[----:B------:R-:W-:-:S06]  /*46c0*/  F2FP.BF16.F32.PACK_AB R136, R39, R64 ;  /* 0x000000402788723e */ /* 0x000fcc00000010ff */
[----:B------:R0:W3:Y:S01]  /*46d0*/  MUFU.EX2 R147, R10 ;  /* 0x0000000a00937308 */ /* 0x0000e20000000800 */
[----:B--2---:R-:W-:-:S07]  /*46e0*/  FADD.FTZ R0, R54, R7 ;  /* 0x0000000736007221 */ /* 0x004fce0000010000 */
[----:B------:R-:W2:Y:S01]  /*46f0*/  MUFU.EX2 R58, R58 ;  /* 0x0000003a003a7308 */ /* 0x000ea20000000800 */
[----:B-1----:R-:W-:Y:S01]  /*4700*/  FADD.FTZ R2, R68, R11 ;  /* 0x0000000b44027221 */ /* 0x002fe20000010000 */
[----:B------:R-:W-:Y:S01]  /*4710*/  F2FP.BF16.F32.PACK_AB R138, R15, R68 ;  /* 0x000000440f8a723e */ /* 0x000fe200000010ff */
[----:B0-----:R-:W-:Y:S02]  /*4720*/  VIADD R10, R79, 0xfffffffe ;  /* 0xfffffffe4f0a7836 */ /* 0x001fe40000000000 */
[----:B------:R-:W-:-:S03]  /*4730*/  FADD.FTZ R7, R15, R2 ;  /* 0x000000020f077221 */ /* 0x000fc60000010000 */
[----:B------:R-:W0:Y:S01]  /*4740*/  MUFU.EX2 R141, R12 ;  /* 0x0000000c008d7308 */ /* 0x000e220000000800 */
[C---:B---3--:R-:W-:Y:S01]  /*4750*/  FADD.FTZ R11, R147.reuse, R0 ;  /* 0x00000000930b7221 */ /* 0x048fe20000010000 */
[----:B------:R-:W-:-:S06]  /*4760*/  F2FP.BF16.F32.PACK_AB R147, R147, R54 ;  /* 0x000000369393723e */ /* 0x000fcc00000010ff */
        /* <DEDUP_REMOVED lines=14> */
[----:B------:R-:W-:-:S03]  /*4850*/  F2FP.BF16.F32.PACK_AB R137, R137, R66 ;  /* 0x000000428989723e */ /* 0x000fc600000010ff */
[----:B--2---:R-:W-:-:S04]  /*4860*/  FADD.FTZ R6, R70, R11 ;  /* 0x0000000b46067221 */ /* 0x004fc80000010000 */
[C---:B0-----:R-:W-:Y:S01]  /*4870*/  FADD.FTZ R6, R27.reuse, R6 ;  /* 0x000000061b067221 */ /* 0x041fe20000010000 */
[----:B------:R-:W-:Y:S01]  /*4880*/  F2FP.BF16.F32.PACK_AB R139, R27, R70 ;  /* 0x000000461b8b723e */ /* 0x000fe200000010ff */
[----:B------:R-:W-:Y:S06]  /*4890*/  @P2 BRA `(.L_x_1156) ;  /* 0x0000000000442947 */ /* 0x000fec0003800000 */
        /* <DEDUP_REMOVED lines=10> */
.L_x_1157:
[----:B------:R-:W-:-:S11]  /*4940*/  UISETP.NE.AND UP2, UPT, UR5, 0x1, UPT ;  /* 0x000000010500788c */ /* 0x000fd6000bf45270 */
[----:B------:R-:W-:Y:S02]  /*4950*/  @UP2 ULDC.64 UR6, c[0x0][0x9e8] ;  /* 0x00027a0000062ab9 */ /* 0x000fe40000000a00 */
[----:B------:R-:W-:-:S04]  /*4960*/  UIMAD.WIDE.U32 UR10, UR15, UR6, URZ ;  /* 0x000000060f0a72a5 */ /* 0x000fc8000f8e003f */
[----:B------:R-:W-:-:S12]  /*4970*/  @UP2 USHF.R.U32.HI UR15, URZ, UR7, UR11 ;  /* 0x000000073f0f2299 */ /* 0x000fd8000801160b */
.L_x_1158:
[----:B------:R-:W-:-:S04]  /*4980*/  UIMAD UR5, UR15, UR5, UR5 ;  /* 0x000000050f0572a4 */ /* 0x000fc8000f8e0205 */
[----:B------:R-:W-:-:S04]  /*4990*/  UISETP.LT.AND UP2, UPT, UR4, UR5, UPT ;  /* 0x000000050400728c */ /* 0x000fc8000bf41270 */
[----:B------:R-:W-:-:S12]  /*49a0*/  USEL UR4, UR4, UR5, UP2 ;  /* 0x0000000504047287 */ /* 0x000fd80009000000 */
.L_x_1156:
[----:B------:R-:W-:Y:S01]  /*49b0*/  UIMAD.WIDE UR4, UR4, 0x2aaaaaab, URZ ;  /* 0x2aaaaaab040478a5 */ /* 0x000fe2000f8e023f */
[----:B------:R-:W-:Y:S01]  /*49c0*/  IMAD.MOV.U32 R2, RZ, RZ, 0x3f800000 ;  /* 0x3f800000ff027424 */ /* 0x000fe200078e00ff */
[----:B------:R-:W-:Y:S01]  /*49d0*/  CS2R R86, SRZ ;  /* 0x0000000000567805 */ /* 0x000fe2000001ff00 */
[----:B------:R-:W-:Y:S01]  /*49e0*/  IMAD.MOV.U32 R0, RZ, RZ, 0x3f800000 ;  /* 0x3f800000ff007424 */ /* 0x000fe200078e00ff */
[----:B------:R-:W-:Y:S01]  /*49f0*/  USHF.R.U32.HI UR4, URZ, 0x1f, UR5 ;  /* 0x0000001f3f047899 */ /* 0x000fe20008011605 */
[----:B------:R-:W-:Y:S02]  /*4a00*/  CS2R R84, SRZ ;  /* 0x0000000000547805 */ /* 0x000fe4000001ff00 */
[----:B------:R-:W-:Y:S02]  /*4a10*/  CS2R R82, SRZ ;  /* 0x0000000000527805 */ /* 0x000fe4000001ff00 */
[----:B------:R-:W-:Y:S01]  /*4a20*/  CS2R R80, SRZ ;  /* 0x0000000000507805 */ /* 0x000fe2000001ff00 */
[----:B------:R-:W-:Y:S01]  /*4a30*/  ULEA.HI.SX32 UR4, UR5, UR4, 0x1c ;  /* 0x0000000405047291 */ /* 0x000fe2000f8fe23f */
[----:B------:R-:W-:-:S02]  /*4a40*/  CS2R R78, SRZ ;  /* 0x00000000004e7805 */ /* 0x000fc4000001ff00 */
[----:B------:R-:W-:Y:S02]  /*4a50*/  CS2R R76, SRZ ;  /* 0x00000000004c7805 */ /* 0x000fe4000001ff00 */
[----:B------:R-:W-:Y:S01]  /*4a60*/  CS2R R74, SRZ ;  /* 0x00000000004a7805 */ /* 0x000fe2000001ff00 */
[----:B------:R-:W-:Y:S01]  /*4a70*/  UISETP.LT.AND UP2, UPT, UR61, UR4, UPT ;  /* 0x000000043d00728c */ /* 0x000fe2000bf41270 */
[----:B------:R-:W-:Y:S02]  /*4a80*/  CS2R R72, SRZ ;  /* 0x0000000000487805 */ /* 0x000fe4000001ff00 */
[----:B------:R-:W-:Y:S02]  /*4a90*/  CS2R R70, SRZ ;  /* 0x0000000000467805 */ /* 0x000fe4000001ff00 */
[----:B------:R-:W-:Y:S01]  /*4aa0*/  CS2R R68, SRZ ;  /* 0x0000000000447805 */ /* 0x000fe2000001ff00 */
[----:B------:R-:W-:Y:S01]  /*4ab0*/  USEL UR58, UR61, UR4, !UP2 ;  /* 0x000000043d3a7287 */ /* 0x000fe2000d000000 */
[----:B------:R-:W-:-:S02]  /*4ac0*/  CS2R R66, SRZ ;  /* 0x0000000000427805 */ /* 0x000fc4000001ff00 */
[----:B------:R-:W-:Y:S02]  /*4ad0*/  CS2R R64, SRZ ;  /* 0x0000000000407805 */ /* 0x000fe4000001ff00 */
[----:B------:R-:W-:Y:S02]  /*4ae0*/  CS2R R62, SRZ ;  /* 0x00000000003e7805 */ /* 0x000fe4000001ff00 */
[----:B------:R-:W-:Y:S02]  /*4af0*/  CS2R R60, SRZ ;  /* 0x00000000003c7805 */ /* 0x000fe4000001ff00 */
[----:B------:R-:W-:Y:S02]  /*4b00*/  CS2R R58, SRZ ;  /* 0x00000000003a7805 */ /* 0x000fe4000001ff00 */
[----:B------:R-:W-:Y:S02]  /*4b10*/  ISETP.GE.AND P2, PT, R10, UR58, PT ;  /* 0x0000003a0a007c0c */ /* 0x000fe4000bf46270 */
        /* <DEDUP_REMOVED lines=16> */
[----:B------:R-:W-:Y:S01]  /*4c20*/  CS2R R24, SRZ ;  /* 0x0000000000187805 */ /* 0x000fe2000001ff00 */
[----:B------:R-:W-:Y:S06]  /*4c30*/  @!P2 BRA `(.L_x_1159) ;  /* 0x0000002c0064a947 */ /* 0x000fec0003800000 */
[----:B------:R-:W-:Y:S01]  /*4c40*/  IMAD.MOV.U32 R2, RZ, RZ, 0x3f800000 ;  /* 0x3f800000ff027424 */ /* 0x000fe200078e00ff */
[----:B------:R-:W-:Y:S01]  /*4c50*/  ULDC UR59, c[0x0][0x9e4] ;  /* 0x00027900003b7ab9 */ /* 0x000fe20000000800 */
[----:B------:R-:W-:-:S07]  /*4c60*/  IMAD.MOV.U32 R87, RZ, RZ, RZ ;  /* 0x000000ffff577224 */ /* 0x000fce00078e00ff */
.L_x_1176:
[----:B------:R-:W-:-:S04]  /*4c70*/  UIADD3 UR4, UR36, 0x1, URZ ;  /* 0x0000000124047890 */ /* 0x000fc8000fffe03f */
[----:B------:R-:W-:-:S04]  /*4c80*/  UISETP.NE.AND UP2, UPT, UR4, 0x2, UPT ;  /* 0x000000020400788c */ /* 0x000fc8000bf45270 */
[----:B------:R-:W-:Y:S02]  /*4c90*/  USEL UR7, URZ, 0x1, UP2 ;  /* 0x000000013f077887 */ /* 0x000fe40009000000 */
[----:B------:R-:W-:Y:S02]  /*4ca0*/  USEL UR4, UR4, URZ, UP2 ;  /* 0x0000003f04047287 */ /* 0x000fe40009000000 */
[----:B------:R-:W-:Y:S01]  /*4cb0*/  ULOP3.LUT UR7, UR38, UR7, URZ, 0x3c, !UPT ;  /* 0x0000000726077292 */ /* 0x000fe2000f8e3c3f */
[----:B------:R-:W-:Y:S11]  /*4cc0*/  @!P0 BRA `(.L_x_1160) ;  /* 0x0000000000048947 */ /* 0x000ff60003800000 */
[----:B------:R-:W-:Y:S01]  /*4cd0*/  BPT.TRAP 0x1 ;  /* 0x000000040000795c */ /* 0x000fe20000300000 */
.L_x_1160:
[----:B------:R-:W-:Y:S01]  /*4ce0*/  ULEA UR6, UR4, UR37, 0x3 ;  /* 0x0000002504067291 */ /* 0x000fe2000f8e183f */
[----:B------:R-:W-:-:S05]  /*4cf0*/  IMAD.U32 R9, RZ, RZ, UR7 ;  /* 0x00000007ff097e24 */ /* 0x000fca000f8e00ff */
[----:B------:R-:W-:-:S04]  /*4d00*/  SHF.L.U32 R9, R9, 0x1f, RZ ;  /* 0x0000001f09097819 */ /* 0x000fc800000006ff */
[----:B------:R0:W1:Y:S01]  /*4d10*/  SYNCS.PHASECHK.TRANS64.TRYWAIT P2, [UR6+0x2a830], R9 ;  /* 0x02a83009ff0075a7 */ /* 0x0000620008040146 */
[----:B------:R-:W-:Y:S05]  /*4d20*/  @!P0 BRA `(.L_x_1161) ;  /* 0x0000000000048947 */ /* 0x000fea0003800000 */
[----:B------:R-:W-:Y:S01]  /*4d30*/  BPT.TRAP 0x1 ;  /* 0x000000040000795c */ /* 0x000fe20000300000 */
.L_x_1161:
[----:B-1----:R-:W-:Y:S05]  /*4d40*/  @P2 BRA `(.L_x_1162) ;  /* 0x0000000000082947 */ /* 0x002fea0003800000 */
[----:B------:R-:W1:Y:S02]  /*4d50*/  SYNCS.PHASECHK.TRANS64.TRYWAIT P2, [UR6+0x2a830], R9 ;  /* 0x02a83009ff0075a7 */ /* 0x000e640008040146 */
[----:B-1----:R-:W-:Y:S05]  /*4d60*/  @!P2 BRA `(.L_x_1163) ;  /* 0x0000012c0070a947 */ /* 0x002fea0003800000 */
.L_x_1162:
        /* <DEDUP_REMOVED lines=39> */
[----:B------:R-:W-:Y:S01]  /*4fe0*/  UMOV UR52, UR56 ;  /* 0x0000003800347c82 */ /* 0x000fe20008000000 */
[----:B------:R-:W-:Y:S01]  /*4ff0*/  UMOV UR53, UR57 ;  /* 0x0000003900357c82 */ /* 0x000fe20008000000 */
        /* <DEDUP_REMOVED lines=90> */
.L_x_1164:
[----:B------:R-:W-:Y:S01]  /*55a0*/  ULEA UR5, UR36, UR37, 0x3 ;  /* 0x0000002524057291 */ /* 0x000fe2000f8e183f */
[----:B------:R-:W-:-:S05]  /*55b0*/  IMAD.U32 R0, RZ, RZ, UR38 ;  /* 0x00000026ff007e24 */ /* 0x000fca000f8e00ff */
[----:B------:R-:W-:-:S04]  /*55c0*/  SHF.L.U32 R0, R0, 0x1f, RZ ;  /* 0x0000001f00007819 */ /* 0x000fc800000006ff */
[----:B------:R2:W3:Y:S01]  /*55d0*/  SYNCS.PHASECHK.TRANS64.TRYWAIT P2, [UR5+0x2a850], R0 ;  /* 0x02a85000ff0075a7 */ /* 0x0004e20008040145 */
[----:B------:R-:W-:Y:S05]  /*55e0*/  @!P0 BRA `(.L_x_1165) ;  /* 0x0000000000048947 */ /* 0x000fea0003800000 */
[----:B------:R-:W-:Y:S01]  /*55f0*/  BPT.TRAP 0x1 ;  /* 0x000000040000795c */ /* 0x000fe20000300000 */
.L_x_1165:
[----:B---3--:R-:W-:Y:S05]  /*5600*/  @P2 BRA `(.L_x_1166) ;  /* 0x0000000000082947 */ /* 0x008fea0003800000 */
[----:B------:R-:W3:Y:S02]  /*5610*/  SYNCS.PHASECHK.TRANS64.TRYWAIT P2, [UR5+0x2a850], R0 ;  /* 0x02a85000ff0075a7 */ /* 0x000ee40008040145 */
[----:B---3--:R-:W-:Y:S05]  /*5620*/  @!P2 BRA `(.L_x_1167) ;  /* 0x000001240058a947 */ /* 0x008fea0003800000 */
.L_x_1166:
[----:B------:R-:W-:Y:S01]  /*5630*/  UIADD3 UR10, UR37, 0x400, URZ ;  /* 0x00000400250a7890 */ /* 0x000fe2000fffe03f */
[----:B------:R-:W-:Y:S01]  /*5640*/  WARPGROUP.ARRIVE ;  /* 0x00000000000079c5 */ /* 0x000fe20000000000 */
[----:B------:R-:W-:Y:S01]  /*5650*/  UMOV UR11, 0x40000040 ;  /* 0x40000040000b7882 */ /* 0x000fe20000000000 */
[----:B------:R-:W-:Y:S01]  /*5660*/  PLOP3.LUT P2, PT, PT, PT, UP0, 0x80, 0x0 ;  /* 0x000000000000781c */ /* 0x000fe20003f4f008 */
[----:B------:R-:W-:Y:S01]  /*5670*/  USHF.R.U32.HI UR10, URZ, 0x4, UR10 ;  /* 0x000000043f0a7899 */ /* 0x000fe2000801160a */
[----:B------:R-:W-:Y:S01]  /*5680*/  PLOP3.LUT P3, PT, PT, PT, UP0, 0x80, 0x0 ;  /* 0x000000000000781c */ /* 0x000fe20003f6f008 */
[----:B------:R-:W-:Y:S01]  /*5690*/  VIADD R21, R19, UR39 ;  /* 0x0000002713157c36 */ /* 0x000fe20008000000 */
[----:B------:R-:W-:Y:S01]  /*56a0*/  ULDC UR15, c[0x0][0x9dc] ;  /* 0x00027700000f7ab9 */ /* 0x000fe20000000800 */
[----:B------:R-:W-:Y:S01]  /*56b0*/  ULOP3.LUT UR10, UR10, 0x3fff, URZ, 0xc0, !UPT ;  /* 0x00003fff0a0a7892 */ /* 0x000fe2000f8ec03f */
[----:B0-2---:R-:W-:-:S03]  /*56c0*/  IMAD.U32 R0, RZ, RZ, UR6 ;  /* 0x00000006ff007e24 */ /* 0x005fc6000f8e00ff */
[----:B------:R-:W-:Y:S01]  /*56d0*/  ULOP3.LUT UR10, UR10, 0x3000000, URZ, 0xfc, !UPT ;  /* 0x030000000a0a7892 */ /* 0x000fe2000f8efc3f */
[----:B------:R-:W-:-:S03]  /*56e0*/  @!P1 VIADD R0, R0, 0x2a840 ;  /* 0x0002a84000009836 */ /* 0x000fc60000000000 */
[----:B------:R-:W-:Y:S02]  /*56f0*/  UIMAD UR14, UR36, 0x600, UR10 ;  /* 0x00000600240e78a4 */ /* 0x000fe4000f8e020a */
[----:B------:R-:W-:-:S05]  /*5700*/  @!P1 PRMT R0, RZ, 0x654, R0 ;  /* 0x00000654ff009816 */ /* 0x000fca0000000000 */
[----:B------:R-:W-:Y:S02]  /*5710*/  UMOV UR10, UR14 ;  /* 0x0000000e000a7c82 */ /* 0x000fe40008000000 */
        /* <DEDUP_REMOVED lines=22> */
[----:B------:R-:W-:Y:S02]  /*5880*/  UMOV UR11, 0x40000040 ;  /* 0x40000040000b7882 */ /* 0x000fe40000000000 */
[----:B------:R-:W-:Y:S01]  /*5890*/  UMOV UR14, UR15 ;  /* 0x0000000f000e7c82 */ /* 0x000fe20008000000 */
[----:B------:R-:W-:Y:S01]  /*58a0*/  ULDC UR15, c[0x0][0x9e0] ;  /* 0x00027800000f7ab9 */ /* 0x000fe20000000800 */
[----:B------:R-:W-:Y:S01]  /*58b0*/  ULOP3.LUT UR6, URZ, UR14, URZ, 0x33, !UPT ;  /* 0x0000000e3f067292 */ /* 0x000fe2000f8e333f */
[----:B------:R-:W-:Y:S02]  /*58c0*/  WARPGROUP.DEPBAR.LE gsb0, 0x0 ;  /* 0x00008000000079c5 */ /* 0x000fe40000010000 */
[----:B------:R-:W-:-:S06]  /*58d0*/  WARPGROUP.ARRIVE ;  /* 0x00000000000079c5 */ /* 0x000fcc0000000000 */
[----:B------:R-:W-:Y:S01]  /*58e0*/  HGMMA.64x128x16.F32.BF16 R24, R136, gdesc[UR8].tnspB, R24, gsb0 ;  /* 0x41e0000888187df0 */ /* 0x000fe20008001818 */
[----:B------:R-:W-:Y:S02]  /*58f0*/  @UP0 ULDC UR10, c[0x0][0x44c] ;  /* 0x00011300000a0ab9 */ /* 0x000fe40000000800 */
[----:B------:R-:W-:Y:S01]  /*5900*/  @P2 IMAD.HI.U32 R2, R21, UR10, RZ ;  /* 0x0000000a15022c27 */ /* 0x000fe2000f8e00ff */
[----:B------:R-:W-:Y:S01]  /*5910*/  @UP0 ULDC UR10, c[0x0][0x450] ;  /* 0x00011400000a0ab9 */ /* 0x000fe20000000800 */
[----:B------:R-:W-:-:S03]  /*5920*/  PLOP3.LUT P2, PT, PT, PT, UP1, 0x40, 0x0 ;  /* 0x000000000000781c */ /* 0x000fc60003f4e818 */
[----:B------:R-:W-:-:S05]  /*5930*/  @P3 SHF.R.U32.HI R21, RZ, UR10, R2 ;  /* 0x0000000aff153c19 */ /* 0x000fca0008011602 */
[----:B------:R-:W0:Y:S01]  /*5940*/  SHFL.IDX PT, R2, R21, RZ, 0x1c1f ;  /* 0x001c1fff15027589 */ /* 0x000e2200000e0000 */
[----:B------:R-:W-:Y:S02]  /*5950*/  WARPGROUP.DEPBAR.LE gsb0, 0x0 ;  /* 0x00008000000079c5 */ /* 0x000fe40000010000 */
[----:B------:R-:W-:Y:S01]  /*5960*/  IMAD R139, R10, -0x60, RZ ;  /* 0xffffffa00a8b7824 */ /* 0x000fe200078e02ff */
[----:B------:R2:W-:Y:S03]  /*5970*/  @!P1 SYNCS.ARRIVE.TRANS64.RED.A1T0 RZ, [R0+URZ], RZ ;  /* 0x000000ff00ff99a7 */ /* 0x0005e6000810043f */
[----:B-1----:R-:W-:Y:S01]  /*5980*/  IMAD.IADD R9, R139, 0x1, -R18 ;  /* 0x000000018b097824 */ /* 0x002fe200078e0a12 */
[----:B--2---:R-:W-:-:S04]  /*5990*/  IADD3 R0, -R18, 0x1, R139 ;  /* 0x0000000112007810 */ /* 0x004fc80007ffe18b */
[----:B------:R-:W-:-:S05]  /*59a0*/  IADD3 R0, -R17, R0, R16 ;  /* 0x0000000011007210 */ /* 0x000fca0007ffe110 */
[C---:B------:R-:W-:Y:S02]  /*59b0*/  VIADD R141, R0.reuse, UR15 ;  /* 0x0000000f008d7c36 */ /* 0x040fe40008000000 */
[----:B------:R-:W-:Y:S02]  /*59c0*/  VIADD R143, R0, UR6 ;  /* 0x00000006008f7c36 */ /* 0x000fe40008000000 */
[--C-:B0-----:R-:W-:Y:S02]  /*59d0*/  IMAD.IADD R11, R141, 0x1, R2.reuse ;  /* 0x000000018d0b7824 */ /* 0x101fe400078e0202 */
[----:B------:R-:W-:Y:S01]  /*59e0*/  IMAD.IADD R15, R143, 0x1, R2 ;  /* 0x000000018f0f7824 */ /* 0x000fe200078e0202 */
[----:B------:R-:W-:Y:S06]  /*59f0*/  @P2 BRA `(.L_x_1168) ;  /* 0x0000000000542947 */ /* 0x000fec0003800000 */
[----:B------:R-:W-:Y:S01]  /*5a00*/  IADD3 R0, -R17, R16, R2 ;  /* 0x0000001011007210 */ /* 0x000fe20007ffe102 */
[----:B------:R-:W-:Y:S03]  /*5a10*/  BSSY B0, `(.L_x_1169) ;  /* 0x0000010000007945 */ /* 0x000fe60003800000 */
        /* <DEDUP_REMOVED lines=10> */
.L_x_1170:
[----:B------:R-:W-:-:S05]  /*5ac0*/  IMAD.U32 R2, RZ, RZ, UR59 ;  /* 0x0000003bff027e24 */ /* 0x000fca000f8e00ff */
[----:B------:R-:W-:-:S13]  /*5ad0*/  ISETP.NE.AND P2, PT, R2, 0x1, PT ;  /* 0x000000010200780c */ /* 0x000fda0003f45270 */
[----:B------:R-:W0:Y:S02]  /*5ae0*/  @P2 LDC.64 R12, c[0x0][0x9e8] ;  /* 0x00027a00ff0c2b82 */ /* 0x000e240000000a00 */
[----:B0-----:R-:W-:-:S05]  /*5af0*/  @P2 IMAD.HI.U32 R12, R0, R12, RZ ;  /* 0x0000000c000c2227 */ /* 0x001fca00078e00ff */
[----:B------:R-:W-:-:S07]  /*5b00*/  @P2 SHF.R.U32.HI R0, RZ, R13, R12 ;  /* 0x0000000dff002219 */ /* 0x000fce000001160c */
.L_x_1171:
[----:B------:R-:W-:Y:S05]  /*5b10*/  BSYNC B0 ;  /* 0x0000000000007941 */ /* 0x000fea0003800000 */
.L_x_1169:
[----:B------:R-:W-:-:S05]  /*5b20*/  IMAD R0, R0, R2, R9 ;  /* 0x0000000200007224 */ /* 0x000fca00078e0209 */
[----:B------:R-:W-:Y:S02]  /*5b30*/  VIADDMNMX R11, R0, R2, R11, PT ;  /* 0x00000002000b7246 */ /* 0x000fe4000380010b */
[----:B------:R-:W-:-:S07]  /*5b40*/  VIMNMX R15, R15, R0, !PT ;  /* 0x000000000f0f7248 */ /* 0x000fce0007fe0100 */
.L_x_1168:
[C---:B------:R-:W-:Y:S01]  /*5b50*/  ISETP.GE.AND P2, PT, R139.reuse, 0x2, PT ;  /* 0x000000028b00780c */ /* 0x040fe20003f46270 */
[----:B------:R-:W0:Y:S01]  /*5b60*/  SHFL.IDX PT, R12, R21, 0x1, 0x1c1f ;  /* 0x003c1f00150c7f89 */ /* 0x000e2200000e0000 */
        /* <DEDUP_REMOVED lines=117> */
[----:B------:R-:W-:-:S13]  /*62c0*/  PLOP3.LUT P6, PT, PT, PT, UP1, 0x40, 0x0 ;  /* 0x000000000000781c */ /* 0x000fda0003fce818 */
[----:B------:R-:W-:Y:S05]  /*62d0*/  @P6 BRA `(.L_x_1172) ;  /* 0x0000000000546947 */ /* 0x000fea0003800000 */
        /* <DEDUP_REMOVED lines=12> */
.L_x_1174:
[----:B------:R-:W-:-:S05]  /*63a0*/  IMAD.U32 R150, RZ, RZ, UR59 ;  /* 0x0000003bff967e24 */ /* 0x000fca000f8e00ff */
[----:B------:R-:W-:-:S13]  /*63b0*/  ISETP.NE.AND P6, PT, R150, 0x1, PT ;  /* 0x000000019600780c */ /* 0x000fda0003fc5270 */
[----:B------:R-:W0:Y:S02]  /*63c0*/  @P6 LDC.64 R12, c[0x0][0x9e8] ;  /* 0x00027a00ff0c6b82 */ /* 0x000e240000000a00 */
[----:B0-----:R-:W-:-:S05]  /*63d0*/  @P6 IMAD.HI.U32 R12, R21, R12, RZ ;  /* 0x0000000c150c6227 */ /* 0x001fca00078e00ff */
[----:B------:R-:W-:-:S07]  /*63e0*/  @P6 SHF.R.U32.HI R21, RZ, R13, R12 ;  /* 0x0000000dff156219 */ /* 0x000fce000001160c */
.L_x_1175:
[----:B------:R-:W-:Y:S05]  /*63f0*/  BSYNC B0 ;  /* 0x0000000000007941 */ /* 0x000fea0003800000 */
.L_x_1173:
[----:B------:R-:W-:-:S05]  /*6400*/  IMAD R12, R21, R150, R9 ;  /* 0x00000096150c7224 */ /* 0x000fca00078e0209 */
[----:B------:R-:W-:Y:S02]  /*6410*/  VIADDMNMX R11, R12, R150, R11, PT ;  /* 0x000000960c0b7246 */ /* 0x000fe4000380010b */
[----:B------:R-:W-:-:S07]  /*6420*/  VIMNMX R15, R15, R12, !PT ;  /* 0x0000000c0f0f7248 */ /* 0x000fce0007fe0100 */
.L_x_1172:
[C---:B------:R-:W-:Y:S01]  /*6430*/  ISETP.GT.AND P2, PT, R15.reuse, 0x1, !P2 ;  /* 0x000000010f00780c */ /* 0x040fe20005744270 */
[----:B------:R-:W-:Y:S01]  /*6440*/  UMOV UR38, UR7 ;  /* 0x0000000700267c82 */ /* 0x000fe20008000000 */
[----:B------:R-:W-:Y:S01]  /*6450*/  ISETP.GT.AND P3, PT, R15, 0x8, !P3 ;  /* 0x000000080f00780c */ /* 0x000fe20005f64270 */
[----:B------:R-:W-:Y:S01]  /*6460*/  UMOV UR36, UR4 ;  /* 0x0000000400247c82 */ /* 0x000fe20008000000 */
        /* <DEDUP_REMOVED lines=37> */
[----:B------:R-:W-:Y:S02]  /*66c0*/  ISETP.NE.AND P6, PT, R156, RZ, PT ;  /* 0x000000ff9c00720c */ /* 0x000fe40003fc5270 */
        /* <DEDUP_REMOVED lines=30> */
[----:B------:R-:W-:Y:S01]  /*68b0*/  FSEL R114, R114, -INF , !P2 ;  /* 0xff80000072727808 */ /* 0x000fe20005000000 */
[----:B------:R-:W0:Y:S01]  /*68c0*/  LDC R9, c[0x0][0x988] ;  /* 0x00026200ff097b82 */ /* 0x000e220000000800 */
[----:B------:R-:W-:Y:S01]  /*68d0*/  ISETP.NE.AND P2, PT, R157, RZ, PT ;  /* 0x000000ff9d00720c */ /* 0x000fe20003f45270 */
[----:B------:R-:W1:Y:S01]  /*68e0*/  SHFL.BFLY PT, R12, R13, 0x2, 0x1f ;  /* 0x0c401f000d0c7f89 */ /* 0x000e6200000e0000 */
[----:B------:R-:W-:-:S02]  /*68f0*/  ISETP.NE.AND P3, PT, R121, RZ, PT ;  /* 0x000000ff7900720c */ /* 0x000fc40003f65270 */
[C---:B------:R-:W-:Y:S02]  /*6900*/  ISETP.GT.AND P2, PT, R15.reuse, 0x31, !P2 ;  /* 0x000000310f00780c */ /* 0x040fe40005744270 */
[----:B------:R-:W-:Y:S02]  /*6910*/  ISETP.GT.AND P4, PT, R15, 0x51, !P4 ;  /* 0x000000510f00780c */ /* 0x000fe40006784270 */
[----:B------:R-:W-:Y:S02]  /*6920*/  ISETP.LT.OR P2, PT, R11, 0x32, P2 ;  /* 0x000000320b00780c */ /* 0x000fe40001741670 */
[----:B------:R-:W-:Y:S02]  /*6930*/  ISETP.GT.AND P5, PT, R15, 0x58, !P5 ;  /* 0x000000580f00780c */ /* 0x000fe40006fa4270 */
[----:B------:R-:W-:Y:S02]  /*6940*/  FSEL R98, R115, -INF , !P2 ;  /* 0xff80000073627808 */ /* 0x000fe40005000000 */
[----:B------:R-:W-:-:S02]  /*6950*/  ISETP.NE.AND P2, PT, R113, RZ, PT ;  /* 0x000000ff7100720c */ /* 0x000fc40003f45270 */
[----:B------:R-:W-:Y:S02]  /*6960*/  ISETP.LT.OR P4, PT, R11, 0x52, P4 ;  /* 0x000000520b00780c */ /* 0x000fe40002781670 */
[----:B------:R-:W-:Y:S02]  /*6970*/  ISETP.GT.AND P2, PT, R15, 0x38, !P2 ;  /* 0x000000380f00780c */ /* 0x000fe40005744270 */
[C---:B------:R-:W-:Y:S02]  /*6980*/  ISETP.LT.OR P5, PT, R11.reuse, 0x59, P5 ;  /* 0x000000590b00780c */ /* 0x040fe40002fa1670 */
[----:B------:R-:W-:Y:S02]  /*6990*/  ISETP.LT.OR P2, PT, R11, 0x39, P2 ;  /* 0x000000390b00780c */ /* 0x000fe40001741670 */
[----:B------:R-:W-:Y:S02]  /*69a0*/  FSEL R134, R134, -INF , !P5 ;  /* 0xff80000086867808 */ /* 0x000fe40006800000 */
[----:B------:R-:W-:-:S02]  /*69b0*/  FSEL R118, R118, -INF , !P2 ;  /* 0xff80000076767808 */ /* 0x000fc40005000000 */
        /* <DEDUP_REMOVED lines=12> */
[----:B------:R-:W-:-:S03]  /*6a80*/  ISETP.GT.AND P2, PT, R15, 0x41, !P2 ;  /* 0x000000410f00780c */ /* 0x000fc60005744270 */
[----:B0-----:R-:W-:Y:S01]  /*6a90*/  FMUL.FTZ R95, R12, R9 ;  /* 0x000000090c5f7220 */ /* 0x001fe20000410000 */
[----:B------:R-:W-:-:S04]  /*6aa0*/  ISETP.LT.OR P2, PT, R11, 0x42, P2 ;  /* 0x000000420b00780c */ /* 0x000fc80001741670 */
[----:B------:R-:W-:Y:S02]  /*6ab0*/  FSEL R94, R123, -INF , !P2 ;  /* 0xff8000007b5e7808 */ /* 0x000fe40005000000 */
[----:B------:R-:W-:Y:S02]  /*6ac0*/  ISETP.GT.AND P2, PT, R15, 0x48, !P3 ;  /* 0x000000480f00780c */ /* 0x000fe40005f44270 */
[----:B------:R-:W-:Y:S02]  /*6ad0*/  ISETP.NE.AND P3, PT, R89, RZ, PT ;  /* 0x000000ff5900720c */ /* 0x000fe40003f65270 */
[----:B------:R-:W-:Y:S02]  /*6ae0*/  ISETP.LT.OR P2, PT, R11, 0x49, P2 ;  /* 0x000000490b00780c */ /* 0x000fe40001741670 */
[----:B------:R-:W-:Y:S02]  /*6af0*/  ISETP.GT.AND P3, PT, R15, 0x50, !P3 ;  /* 0x000000500f00780c */ /* 0x000fe40005f64270 */
[----:B------:R-:W-:-:S02]  /*6b00*/  FSEL R126, R126, -INF , !P2 ;  /* 0xff8000007e7e7808 */ /* 0x000fc40005000000 */
[----:B------:R-:W-:Y:S02]  /*6b10*/  ISETP.GT.AND P2, PT, R15, 0x49, !P6 ;  /* 0x000000490f00780c */ /* 0x000fe40007744270 */
[----:B------:R-:W-:Y:S02]  /*6b20*/  ISETP.NE.AND P6, PT, R97, RZ, PT ;  /* 0x000000ff6100720c */ /* 0x000fe40003fc5270 */
[C---:B------:R-:W-:Y:S02]  /*6b30*/  ISETP.LT.OR P2, PT, R11.reuse, 0x4a, P2 ;  /* 0x0000004a0b00780c */ /* 0x040fe40001741670 */
[----:B------:R-:W-:Y:S02]  /*6b40*/  ISETP.LT.OR P3, PT, R11, 0x51, P3 ;  /* 0x000000510b00780c */ /* 0x000fe40001f61670 */
[----:B------:R-:W-:Y:S02]  /*6b50*/  FSEL R214, R127, -INF , !P2 ;  /* 0xff8000007fd67808 */ /* 0x000fe40005000000 */
[----:B------:R-:W-:-:S02]  /*6b60*/  ISETP.GT.AND P2, PT, R15, RZ, !P6 ;  /* 0x000000ff0f00720c */ /* 0x000fc40007744270 */
[----:B------:R-:W-:Y:S02]  /*6b70*/  ISETP.NE.AND P6, PT, R93, RZ, PT ;  /* 0x000000ff5d00720c */ /* 0x000fe40003fc5270 */
[----:B------:R-:W-:Y:S02]  /*6b80*/  ISETP.LT.OR P2, PT, R11, 0x1, P2 ;  /* 0x000000010b00780c */ /* 0x000fe40001741670 */
[----:B------:R-:W-:Y:S02]  /*6b90*/  FSEL R130, R130, -INF , !P3 ;  /* 0xff80000082827808 */ /* 0x000fe40005800000 */
[----:B------:R-:W-:Y:S02]  /*6ba0*/  FSEL R93, R90, -INF , !P2 ;  /* 0xff8000005a5d7808 */ /* 0x000fe40005000000 */
[----:B------:R-:W-:Y:S02]  /*6bb0*/  FSETP.NEU.FTZ.AND P2, PT, R12, -INF , PT ;  /* 0xff8000000c00780b */ /* 0x000fe40003f5d000 */
[----:B------:R-:W-:-:S02]  /*6bc0*/  FMNMX.FTZ R13, R93, R8, !PT ;  /* 0x000000085d0d7209 */ /* 0x000fc40007810000 */
[----:B------:R-:W-:Y:S02]  /*6bd0*/  FSEL R95, R95, RZ, P2 ;  /* 0x000000ff5f5f7208 */ /* 0x000fe40001000000 */
[----:B------:R-:W-:Y:S02]  /*6be0*/  FMNMX.FTZ R21, R212, R13, !PT ;  /* 0x0000000dd4157209 */ /* 0x000fe40007810000 */
[----:B------:R-:W-:Y:S01]  /*6bf0*/  ISETP.GT.AND P6, PT, R15, 0x59, !P6 ;  /* 0x000000590f00780c */ /* 0x000fe200077c4270 */
[--C-:B------:R-:W-:Y:S01]  /*6c00*/  FFMA.FTZ R15, R100, R9, -R95.reuse ;  /* 0x00000009640f7223 */ /* 0x100fe2000001085f */
[----:B------:R-:W-:Y:S01]  /*6c10*/  FMNMX.FTZ R21, R150, R21, !PT ;  /* 0x0000001596157209 */ /* 0x000fe20007810000 */
[-CC-:B------:R-:W-:Y:S01]  /*6c20*/  FFMA.FTZ R148, R148, R9.reuse, -R95.reuse ;  /* 0x0000000994947223 */ /* 0x180fe2000001085f */
[----:B------:R-:W-:Y:S01]  /*6c30*/  FSEL R100, R131, -INF , !P4 ;  /* 0xff80000083647808 */ /* 0x000fe20006000000 */
[--C-:B------:R-:W-:Y:S01]  /*6c40*/  FFMA.FTZ R99, R14, R9, -R95.reuse ;  /* 0x000000090e637223 */ /* 0x100fe2000001085f */
[----:B------:R-:W-:Y:S01]  /*6c50*/  FMNMX.FTZ R21, R210, R21, !PT ;  /* 0x00000015d2157209 */ /* 0x000fe20007810000 */
[-CC-:B------:R-:W-:Y:S01]  /*6c60*/  FFMA.FTZ R146, R146, R9.reuse, -R95.reuse ;  /* 0x0000000992927223 */ /* 0x180fe2000001085f */
        /* <DEDUP_REMOVED lines=8> */
[----:B------:R0:W-:Y:S01]  /*6cf0*/  MUFU.EX2 R21, R148 ;  /* 0x0000009400157308 */ /* 0x0001e20000000800 */
        /* <DEDUP_REMOVED lines=8> */
[--C-:B0-----:R-:W-:Y:S01]  /*6d80*/  FFMA.FTZ R148, R104, R9, -R95.reuse ;  /* 0x0000000968947223 */ /* 0x101fe2000001085f */
        /* <DEDUP_REMOVED lines=8> */
[----:B------:R0:W-:Y:S03]  /*6e10*/  MUFU.EX2 R89, R146 ;  /* 0x0000009200597308 */ /* 0x0001e60000000800 */
[----:B------:R-:W-:-:S04]  /*6e20*/  FMNMX.FTZ R91, R114, R91, !PT ;  /* 0x0000005b725b7209 */ /* 0x000fc80007810000 */
[----:B------:R-:W-:Y:S01]  /*6e30*/  FMNMX.FTZ R97, R98, R91, !PT ;  /* 0x0000005b62617209 */ /* 0x000fe20007810000 */
[----:B------:R-:W-:Y:S01]  /*6e40*/  MUFU.EX2 R90, R90 ;  /* 0x0000005a005a7308 */ /* 0x000fe20000000800 */
[----:B0-----:R-:W-:Y:S02]  /*6e50*/  FFMA.FTZ R146, R116, R9, -R95 ;  /* 0x0000000974927223 */ /* 0x001fe4000001085f */
        /* <DEDUP_REMOVED lines=15> */
[--C-:B------:R-:W-:Y:S01]  /*6f50*/  FFMA.FTZ R97, R2, R9, -R95.reuse ;  /* 0x0000000902617223 */ /* 0x100fe2000001085f */
[----:B------:R-:W-:Y:S03]  /*6f60*/  MUFU.EX2 R148, R148 ;  /* 0x0000009400947308 */ /* 0x000fe60000000800 */
[----:B------:R-:W0:Y:S05]  /*6f70*/  SHFL.BFLY PT, R103, R0, 0x2, 0x1f ;  /* 0x0c401f0000677f89 */ /* 0x000e2a00000e0000 */
[----:B------:R-:W-:Y:S08]  /*6f80*/  MUFU.EX2 R15, R15 ;  /* 0x0000000f000f7308 */ /* 0x000ff00000000800 */
[----:B------:R-:W-:Y:S08]  /*6f90*/  MUFU.EX2 R11, R11 ;  /* 0x0000000b000b7308 */ /* 0x000ff00000000800 */
[----:B------:R-:W-:Y:S01]  /*6fa0*/  MUFU.EX2 R104, R104 ;  /* 0x0000006800687308 */ /* 0x000fe20000000800 */
[----:B0-----:R-:W-:Y:S01]  /*6fb0*/  FMNMX.FTZ R14, R0, R103, !PT ;  /* 0x00000067000e7209 */ /* 0x001fe20007810000 */
[-CC-:B------:R-:W-:Y:S01]  /*6fc0*/  FFMA.FTZ R103, R92, R9.reuse, -R95.reuse ;  /* 0x000000095c677223 */ /* 0x180fe2000001085f */
[----:B------:R-:W-:Y:S01]  /*6fd0*/  FSEL R0, R12, RZ, P2 ;  /* 0x000000ff0c007208 */ /* 0x000fe20001000000 */
[----:B------:R-:W-:-:S02]  /*6fe0*/  FFMA.FTZ R92, R128, R9, -R95 ;  /* 0x00000009805c7223 */ /* 0x000fc4000001085f */
[----:B------:R-:W0:Y:S02]  /*6ff0*/  SHFL.BFLY PT, R107, R14, 0x1, 0x1f ;  /* 0x0c201f000e6b7f89 */ /* 0x000e2400000e0000 */
[----:B------:R-:W-:Y:S01]  /*7000*/  MUFU.EX2 R144, R144 ;  /* 0x0000009000907308 */ /* 0x000fe20000000800 */
[----:B------:R-:W-:Y:S01]  /*7010*/  FADD.FTZ R0, -R0, R3 ;  /* 0x0000000300007221 */ /* 0x000fe20000010100 */
[----:B------:R-:W-:-:S03]  /*7020*/  FFMA.FTZ R3, R88, R9, -R95 ;  /* 0x0000000958037223 */ /* 0x000fc6000001085f */
[----:B------:R-:W-:-:S03]  /*7030*/  FMUL.FTZ R0, R0, R9 ;  /* 0x0000000900007220 */ /* 0x000fc60000410000 */
[----:B------:R-:W-:Y:S08]  /*7040*/  MUFU.EX2 R97, R97 ;  /* 0x0000006100617308 */ /* 0x000ff00000000800 */
[----:B------:R-:W1:Y:S01]  /*7050*/  MUFU.EX2 R0, R0 ;  /* 0x0000000000007308 */ /* 0x000e620000000800 */
[----:B0-----:R-:W-:Y:S01]  /*7060*/  FMNMX.FTZ R14, R14, R107, !PT ;  /* 0x0000006b0e0e7209 */ /* 0x001fe20007810000 */
[----:B------:R-:W-:-:S06]  /*7070*/  IMAD.U32 R107, RZ, RZ, UR5 ;  /* 0x00000005ff6b7e24 */ /* 0x000fcc000f8e00ff */
[----:B------:R-:W-:Y:S01]  /*7080*/  MUFU.EX2 R146, R146 ;  /* 0x0000009200927308 */ /* 0x000fe20000000800 */
[C---:B------:R-:W-:Y:S01]  /*7090*/  FSETP.NEU.FTZ.AND P2, PT, R14.reuse, -INF , PT ;  /* 0xff8000000e00780b */ /* 0x040fe20003f5d000 */
[----:B------:R-:W-:Y:S01]  /*70a0*/  FMUL.FTZ R95, R14, R9 ;  /* 0x000000090e5f7220 */ /* 0x000fe20000410000 */
[----:B------:R-:W-:-:S04]  /*70b0*/  @!P1 VIADD R107, R107, 0x2a860 ;  /* 0x0002a8606b6b9836 */ /* 0x000fc80000000000 */
[----:B------:R-:W-:Y:S01]  /*70c0*/  FSEL R95, R95, RZ, P2 ;  /* 0x000000ff5f5f7208 */ /* 0x000fe20001000000 */
[----:B-1----:R-:W-:Y:S01]  /*70d0*/  FFMA.FTZ R7, R0, R7, R13 ;  /* 0x0000000700077223 */ /* 0x002fe2000001000d */
[----:B------:R-:W-:Y:S01]  /*70e0*/  @!P1 PRMT R107, RZ, 0x654, R107 ;  /* 0x00000654ff6b9816 */ /* 0x000fe2000000006b */
[----:B------:R-:W-:Y:S02]  /*70f0*/  MUFU.EX2 R99, R99 ;  /* 0x0000006300637308 */ /* 0x000fe40000000800 */
[-CC-:B------:R-:W-:Y:S01]  /*7100*/  FFMA.FTZ R157, R93, R9.reuse, -R95.reuse ;  /* 0x000000095d9d7223 */ /* 0x180fe2000001085f */
[----:B------:R-:W-:Y:S01]  /*7110*/  FSEL R93, R14, RZ, P2 ;  /* 0x000000ff0e5d7208 */ /* 0x000fe20001000000 */
[-CC-:B------:R-:W-:Y:S01]  /*7120*/  FFMA.FTZ R88, R212, R9.reuse, -R95.reuse ;  /* 0x00000009d4587223 */ /* 0x180fe2000001085f */
[-CC-:B------:R-:W-:Y:S01]  /*7130*/  FFMA.FTZ R159, R150, R9.reuse, -R95.reuse ;  /* 0x00000009969f7223 */ /* 0x180fe2000001085f */
[-CC-:B------:R-:W-:Y:S01]  /*7140*/  FFMA.FTZ R112, R210, R9.reuse, -R95.reuse ;  /* 0x00000009d2707223 */ /* 0x180fe2000001085f */
[-C--:B------:R-:W-:Y:S01]  /*7150*/  FFMA.FTZ R151, R110, R9.reuse, -R95 ;  /* 0x000000096e977223 */ /* 0x080fe2000001085f */
[----:B------:R-:W-:Y:S01]  /*7160*/  FADD.FTZ R2, -R93, R8 ;  /* 0x000000085d027221 */ /* 0x000fe20000010100 */
[----:B------:R-:W-:Y:S01]  /*7170*/  MUFU.EX2 R157, R157 ;  /* 0x0000009d009d7308 */ /* 0x000fe20000000800 */
[----:B------:R-:W-:Y:S01]  /*7180*/  FADD.FTZ R110, R90, R7 ;  /* 0x000000075a6e7221 */ /* 0x000fe20000010000 */
[-CC-:B------:R-:W-:Y:S01]  /*7190*/  FFMA.FTZ R153, R154, R9.reuse, -R95.reuse ;  /* 0x000000099a997223 */ /* 0x180fe2000001085f */
[-C--:B------:R-:W-:Y:S01]  /*71a0*/  FMUL.FTZ R2, R2, R9.reuse ;  /* 0x0000000902027220 */ /* 0x080fe20000410000 */
[-CC-:B------:R-:W-:Y:S01]  /*71b0*/  FFMA.FTZ R116, R208, R9.reuse, -R95.reuse ;  /* 0x00000009d0747223 */ /* 0x180fe2000001085f */
[----:B------:R-:W-:Y:S01]  /*71c0*/  FADD.FTZ R7, R21, R110 ;  /* 0x0000006e15077221 */ /* 0x000fe20000010000 */
[-CC-:B------:R-:W-:Y:S01]  /*71d0*/  FFMA.FTZ R155, R152, R9.reuse, -R95.reuse ;  /* 0x00000009989b7223 */ /* 0x180fe2000001085f */
[-C--:B------:R-:W-:Y:S01]  /*71e0*/  FFMA.FTZ R120, R206, R9.reuse, -R95 ;  /* 0x00000009ce787223 */ /* 0x080fe2000001085f */
[----:B------:R-:W-:Y:S01]  /*71f0*/  MUFU.EX2 R88, R88 ;  /* 0x0000005800587308 */ /* 0x000fe20000000800 */
[----:B------:R-:W-:Y:S01]  /*7200*/  FADD.FTZ R110, R138, R7 ;  /* 0x000000078a6e7221 */ /* 0x000fe20000010000 */
[-CC-:B------:R-:W-:Y:S01]  /*7210*/  FFMA.FTZ R149, R106, R9.reuse, -R95.reuse ;  /* 0x000000096a957223 */ /* 0x180fe2000001085f */
[-CC-:B------:R-:W-:Y:S01]  /*7220*/  FFMA.FTZ R106, R158, R9.reuse, -R95.reuse ;  /* 0x000000099e6a7223 */ /* 0x180fe2000001085f */
[-CC-:B------:R-:W-:Y:S01]  /*7230*/  FFMA.FTZ R156, R156, R9.reuse, -R95.reuse ;  /* 0x000000099c9c7223 */ /* 0x180fe2000001085f */
[----:B------:R-:W-:Y:S01]  /*7240*/  FADD.FTZ R93, R89, R110 ;  /* 0x0000006e595d7221 */ /* 0x000fe20000010000 */
[-CC-:B------:R-:W-:Y:S01]  /*7250*/  FFMA.FTZ R145, R114, R9.reuse, -R95.reuse ;  /* 0x0000000972917223 */ /* 0x180fe2000001085f */
[-CC-:B------:R-:W-:Y:S01]  /*7260*/  FFMA.FTZ R98, R98, R9.reuse, -R95.reuse ;  /* 0x0000000962627223 */ /* 0x180fe2000001085f */
[----:B------:R-:W0:Y:S01]  /*7270*/  MUFU.EX2 R2, R2 ;  /* 0x0000000200027308 */ /* 0x000e220000000800 */
[-CC-:B------:R-:W-:Y:S01]  /*7280*/  FFMA.FTZ R147, R118, R9.reuse, -R95.reuse ;  /* 0x0000000976937223 */ /* 0x180fe2000001085f */
[-CC-:B------:R-:W-:Y:S01]  /*7290*/  FFMA.FTZ R94, R94, R9.reuse, -R95.reuse ;  /* 0x000000095e5e7223 */ /* 0x180fe2000001085f */
[-CC-:B------:R-:W-:Y:S01]  /*72a0*/  FFMA.FTZ R141, R122, R9.reuse, -R95.reuse ;  /* 0x000000097a8d7223 */ /* 0x180fe2000001085f */
[----:B------:R1:W-:Y:S01]  /*72b0*/  @!P1 SYNCS.ARRIVE.TRANS64.RED.A1T0 RZ, [R107+URZ], RZ ;  /* 0x000000ff6bff99a7 */ /* 0x0003e2000810043f */
[-CC-:B------:R-:W-:Y:S01]  /*72c0*/  FFMA.FTZ R126, R126, R9.reuse, -R95.reuse ;  /* 0x000000097e7e7223 */ /* 0x180fe2000001085f */
[-CC-:B------:R-:W-:Y:S01]  /*72d0*/  FFMA.FTZ R214, R214, R9.reuse, -R95.reuse ;  /* 0x00000009d6d67223 */ /* 0x180fe2000001085f */
[-CC-:B------:R-:W-:Y:S01]  /*72e0*/  FFMA.FTZ R130, R130, R9.reuse, -R95.reuse ;  /* 0x0000000982827223 */ /* 0x180fe2000001085f */
[----:B------:R-:W2:Y:S01]  /*72f0*/  MUFU.EX2 R159, R159 ;  /* 0x0000009f009f7308 */ /* 0x000ea20000000800 */
[-CC-:B------:R-:W-:Y:S01]  /*7300*/  FFMA.FTZ R100, R100, R9.reuse, -R95.reuse ;  /* 0x0000000964647223 */ /* 0x180fe2000001085f */
[----:B------:R-:W-:Y:S01]  /*7310*/  FFMA.FTZ R134, R134, R9, -R95 ;  /* 0x0000000986867223 */ /* 0x000fe2000001085f */
[C---:B------:R-:W-:Y:S01]  /*7320*/  ISETP.GT.AND P2, PT, R10.reuse, UR58, PT ;  /* 0x0000003a0a007c0c */ /* 0x040fe2000bf44270 */
[----:B------:R-:W-:Y:S01]  /*7330*/  VIADD R10, R10, 0xffffffff ;  /* 0xffffffff0a0a7836 */ /* 0x000fe20000000000 */
[----:B------:R-:W-:-:S02]  /*7340*/  F2FP.BF16.F32.PACK_AB R152, R140, R89 ;  /* 0x000000598c98723e */ /* 0x000fc400000010ff */
[----:B------:R-:W-:Y:S01]  /*7350*/  F2FP.BF16.F32.PACK_AB R158, R138, R21 ;  /* 0x000000158a9e723e */ /* 0x000fe200000010ff */
[----:B------:R-:W3:Y:S01]  /*7360*/  MUFU.EX2 R112, R112 ;  /* 0x0000007000707308 */ /* 0x000ee20000000800 */
[----:B0-----:R-:W-:Y:S01]  /*7370*/  FFMA.FTZ R7, R2, R6, R157 ;  /* 0x0000000602077223 */ /* 0x001fe2000001009d */
[----:B------:R-:W-:Y:S01]  /*7380*/  FADD.FTZ R6, R140, R93 ;  /* 0x0000005d8c067221 */ /* 0x000fe20000010000 */
[----:B------:R-:W-:Y:S02]  /*7390*/  F2FP.BF16.F32.PACK_AB R154, R136, R91 ;  /* 0x0000005b889a723e */ /* 0x000fe400000010ff */
[----:B------:R-:W-:Y:S01]  /*73a0*/  FADD.FTZ R110, R88, R7 ;  /* 0x00000007586e7221 */ /* 0x000fe20000010000 */
[----:B------:R-:W-:Y:S01]  /*73b0*/  FADD.FTZ R93, R91, R6 ;  /* 0x000000065b5d7221 */ /* 0x000fe20000010000 */
[-C--:B------:R-:W-:Y:S01]  /*73c0*/  FFMA.FTZ R6, R102, R9.reuse, -R95 ;  /* 0x0000000966067223 */ /* 0x080fe2000001085f */
[----:B------:R-:W0:Y:S01]  /*73d0*/  MUFU.EX2 R153, R153 ;  /* 0x0000009900997308 */ /* 0x000e220000000800 */
[----:B--2---:R-:W-:Y:S01]  /*73e0*/  FADD.FTZ R7, R159, R110 ;  /* 0x0000006e9f077221 */ /* 0x004fe20000010000 */
[----:B------:R-:W-:Y:S01]  /*73f0*/  FADD.FTZ R93, R136, R93 ;  /* 0x0000005d885d7221 */ /* 0x000fe20000010000 */
[----:B------:R-:W-:Y:S01]  /*7400*/  FFMA.FTZ R95, R108, R9, -R95 ;  /* 0x000000096c5f7223 */ /* 0x000fe2000001085f */
[----:B------:R-:W-:-:S02]  /*7410*/  F2FP.BF16.F32.PACK_AB R150, R104, R11 ;  /* 0x0000000b6896723e */ /* 0x000fc400000010ff */
[----:B------:R-:W-:Y:S01]  /*7420*/  FADD.FTZ R110, R148, R93 ;  /* 0x0000005d946e7221 */ /* 0x000fe20000010000 */
[C---:B------:R-:W-:Y:S01]  /*7430*/  F2FP.BF16.F32.PACK_AB R148, R15.reuse, R148 ;  /* 0x000000940f94723e */ /* 0x040fe200000010ff */
[----:B------:R-:W2:Y:S01]  /*7440*/  MUFU.EX2 R116, R116 ;  /* 0x0000007400747308 */ /* 0x000ea20000000800 */
[----:B---3--:R-:W-:Y:S01]  /*7450*/  FADD.FTZ R102, R112, R7 ;  /* 0x0000000770667221 */ /* 0x008fe20000010000 */
[----:B------:R-:W-:Y:S01]  /*7460*/  FADD.FTZ R110, R15, R110 ;  /* 0x0000006e0f6e7221 */ /* 0x000fe20000010000 */
[----:B------:R-:W-:Y:S02]  /*7470*/  F2FP.BF16.F32.PACK_AB R157, R88, R157 ;  /* 0x0000009d589d723e */ /* 0x000fe400000010ff */
[----:B------:R-:W-:Y:S01]  /*7480*/  F2FP.BF16.F32.PACK_AB R159, R112, R159 ;  /* 0x0000009f709f723e */ /* 0x000fe200000010ff */
[----:B------:R-:W-:Y:S02]  /*7490*/  FADD.FTZ R93, R11, R110 ;  /* 0x0000006e0b5d7221 */ /* 0x000fe40000010000 */
[----:B------:R-:W3:Y:S01]  /*74a0*/  MUFU.EX2 R155, R155 ;  /* 0x0000009b009b7308 */ /* 0x000ee20000000800 */
[----:B0-----:R-:W-:Y:S01]  /*74b0*/  FADD.FTZ R7, R153, R102 ;  /* 0x0000006699077221 */ /* 0x001fe20000010000 */
[----:B------:R-:W-:-:S04]  /*74c0*/  FADD.FTZ R93, R104, R93 ;  /* 0x0000005d685d7221 */ /* 0x000fc80000010000 */
[----:B------:R-:W-:Y:S01]  /*74d0*/  FADD.FTZ R110, R144, R93 ;  /* 0x0000005d906e7221 */ /* 0x000fe20000010000 */
[C---:B------:R-:W-:Y:S01]  /*74e0*/  F2FP.BF16.F32.PACK_AB R144, R97.reuse, R144 ;  /* 0x000000906190723e */ /* 0x040fe200000010ff */
[----:B------:R-:W0:Y:S01]  /*74f0*/  MUFU.EX2 R120, R120 ;  /* 0x0000007800787308 */ /* 0x000e220000000800 */
[C---:B--2---:R-:W-:Y:S01]  /*7500*/  FADD.FTZ R102, R116.reuse, R7 ;  /* 0x0000000774667221 */ /* 0x044fe20000010000 */
[----:B------:R-:W-:Y:S01]  /*7510*/  FADD.FTZ R93, R97, R110 ;  /* 0x0000006e615d7221 */ /* 0x000fe20000010000 */
[----:B------:R-:W-:-:S03]  /*7520*/  F2FP.BF16.F32.PACK_AB R153, R116, R153 ;  /* 0x000000997499723e */ /* 0x000fc600000010ff */
[----:B------:R-:W-:Y:S01]  /*7530*/  FADD.FTZ R110, R146, R93 ;  /* 0x0000005d926e7221 */ /* 0x000fe20000010000 */
[----:B------:R-:W-:Y:S01]  /*7540*/  F2FP.BF16.F32.PACK_AB R146, R99, R146 ;  /* 0x000000926392723e */ /* 0x000fe200000010ff */
[----:B------:R-:W2:Y:S01]  /*7550*/  MUFU.EX2 R149, R149 ;  /* 0x0000009500957308 */ /* 0x000ea20000000800 */
[----:B---3--:R-:W-:Y:S01]  /*7560*/  FADD.FTZ R7, R155, R102 ;  /* 0x000000669b077221 */ /* 0x008fe20000010000 */
[----:B------:R-:W-:-:S06]  /*7570*/  FADD.FTZ R110, R99, R110 ;  /* 0x0000006e636e7221 */ /* 0x000fcc0000010000 */
[----:B------:R-:W3:Y:S01]  /*7580*/  MUFU.EX2 R106, R106 ;  /* 0x0000006a006a7308 */ /* 0x000ee20000000800 */
[C---:B0-----:R-:W-:Y:S01]  /*7590*/  FADD.FTZ R102, R120.reuse, R7 ;  /* 0x0000000778667221 */ /* 0x041fe20000010000 */
[----:B------:R-:W-:-:S06]  /*75a0*/  F2FP.BF16.F32.PACK_AB R155, R120, R155 ;  /* 0x0000009b789b723e */ /* 0x000fcc00000010ff */
[----:B------:R-:W0:Y:S01]  /*75b0*/  MUFU.EX2 R151, R151 ;  /* 0x0000009700977308 */ /* 0x000e220000000800 */
[----:B--2---:R-:W-:-:S07]  /*75c0*/  FADD.FTZ R7, R149, R102 ;  /* 0x0000006695077221 */ /* 0x004fce0000010000 */
[----:B------:R2:W4:Y:S01]  /*75d0*/  MUFU.EX2 R8, R156 ;  /* 0x0000009c00087308 */ /* 0x0005220000000800 */
[C---:B---3--:R-:W-:Y:S01]  /*75e0*/  FADD.FTZ R102, R106.reuse, R7 ;  /* 0x000000076a667221 */ /* 0x048fe20000010000 */
[----:B------:R-:W-:-:S06]  /*75f0*/  F2FP.BF16.F32.PACK_AB R149, R106, R149 ;  /* 0x000000956a95723e */ /* 0x000fcc00000010ff */
[----:B------:R-:W3:Y:S01]  /*7600*/  MUFU.EX2 R145, R145 ;  /* 0x0000009100917308 */ /* 0x000ee20000000800 */
[----:B0-----:R-:W-:Y:S01]  /*7610*/  FADD.FTZ R7, R151, R102 ;  /* 0x0000006697077221 */ /* 0x001fe20000010000 */
[----:B--2---:R-:W-:-:S06]  /*7620*/  F2FP.BF16.F32.PACK_AB R156, R90, R13 ;  /* 0x0000000d5a9c723e */ /* 0x004fcc00000010ff */
[----:B------:R-:W0:Y:S01]  /*7630*/  MUFU.EX2 R98, R98 ;  /* 0x0000006200627308 */ /* 0x000e220000000800 */
[----:B----4-:R-:W-:-:S07]  /*7640*/  F2FP.BF16.F32.PACK_AB R151, R8, R151 ;  /* 0x000000970897723e */ /* 0x010fce00000010ff */
[----:B------:R-:W2:Y:S08]  /*7650*/  MUFU.EX2 R147, R147 ;  /* 0x0000009300937308 */ /* 0x000eb00000000800 */
[----:B------:R-:W4:Y:S08]  /*7660*/  MUFU.EX2 R6, R6 ;  /* 0x0000000600067308 */ /* 0x000f300000000800 */
[----:B-1----:R1:W-:Y:S08]  /*7670*/  MUFU.EX2 R107, R94 ;  /* 0x0000005e006b7308 */ /* 0x0023f00000000800 */
[----:B------:R-:W5:Y:S01]  /*7680*/  MUFU.EX2 R101, R101 ;  /* 0x0000006500657308 */ /* 0x000f620000000800 */
[----:B-1----:R-:W-:Y:S01]  /*7690*/  FADD.FTZ R94, R8, R7 ;  /* 0x00000007085e7221 */ /* 0x002fe20000010000 */
[----:B------:R-:W-:-:S03]  /*76a0*/  IMAD.MOV.U32 R8, RZ, RZ, R14 ;  /* 0x000000ffff087224 */ /* 0x000fc600078e000e */
[----:B---3--:R-:W-:Y:S01]  /*76b0*/  FADD.FTZ R7, R145, R94 ;  /* 0x0000005e91077221 */ /* 0x008fe20000010000 */
[C---:B0-----:R-:W-:Y:S02]  /*76c0*/  F2FP.BF16.F32.PACK_AB R145, R98.reuse, R145 ;  /* 0x000000916291723e */ /* 0x041fe400000010ff */
[----:B------:R-:W0:Y:S01]  /*76d0*/  MUFU.EX2 R141, R141 ;  /* 0x0000008d008d7308 */ /* 0x000e220000000800 */
[----:B------:R-:W-:-:S04]  /*76e0*/  FADD.FTZ R90, R98, R7 ;  /* 0x00000007625a7221 */ /* 0x000fc80000010000 */
[----:B--2---:R-:W-:Y:S01]  /*76f0*/  FADD.FTZ R7, R147, R90 ;  /* 0x0000005a93077221 */ /* 0x004fe20000010000 */
[C---:B----4-:R-:W-:Y:S02]  /*7700*/  F2FP.BF16.F32.PACK_AB R147, R6.reuse, R147 ;  /* 0x000000930693723e */ /* 0x050fe400000010ff */
[----:B------:R-:W1:Y:S01]  /*7710*/  MUFU.EX2 R20, R20 ;  /* 0x0000001400147308 */ /* 0x000e620000000800 */
[----:B------:R-:W-:Y:S01]  /*7720*/  FADD.FTZ R90, R6, R7 ;  /* 0x00000007065a7221 */ /* 0x000fe20000010000 */
[----:B-----5:R-:W-:-:S06]  /*7730*/  FADD.FTZ R93, R101, R110 ;  /* 0x0000006e655d7221 */ /* 0x020fcc0000010000 */
[----:B------:R-:W2:Y:S01]  /*7740*/  MUFU.EX2 R142, R142 ;  /* 0x0000008e008e7308 */ /* 0x000ea20000000800 */
[----:B0-----:R-:W-:Y:S01]  /*7750*/  FADD.FTZ R90, R141, R90 ;  /* 0x0000005a8d5a7221 */ /* 0x001fe20000010000 */
[----:B------:R-:W-:-:S03]  /*7760*/  F2FP.BF16.F32.PACK_AB R141, R107, R141 ;  /* 0x0000008d6b8d723e */ /* 0x000fc600000010ff */
[----:B------:R-:W-:-:S03]  /*7770*/  FADD.FTZ R90, R107, R90 ;  /* 0x0000005a6b5a7221 */ /* 0x000fc60000010000 */
        /* <DEDUP_REMOVED lines=26> */
[----:B--2---:R-:W-:Y:S01]  /*7920*/  FADD.FTZ R90, R139, R90 ;  /* 0x0000005a8b5a7221 */ /* 0x004fe20000010000 */
[C---:B0-----:R-:W-:Y:S01]  /*7930*/  FADD.FTZ R7, R3.reuse, R20 ;  /* 0x0000001403077221 */ /* 0x041fe20000010000 */
[----:B------:R-:W-:Y:S01]  /*7940*/  F2FP.BF16.F32.PACK_AB R138, R3, R96 ;  /* 0x00000060038a723e */ /* 0x000fe200000010ff */
[----:B------:R-:W-:Y:S02]  /*7950*/  IMAD.MOV.U32 R3, RZ, RZ, R12 ;  /* 0x000000ffff037224 */ /* 0x000fe400078e000c */
[C---:B-1----:R-:W-:Y:S01]  /*7960*/  FADD.FTZ R6, R95.reuse, R90 ;  /* 0x0000005a5f067221 */ /* 0x042fe20000010000 */
[----:B------:R-:W-:Y:S01]  /*7970*/  F2FP.BF16.F32.PACK_AB R139, R95, R139 ;  /* 0x0000008b5f8b723e */ /* 0x000fe200000010ff */
[----:B------:R-:W-:Y:S06]  /*7980*/  @P2 BRA `(.L_x_1176) ;  /* 0xffffffd000b82947 */ /* 0x000fec000383ffff */
[----:B------:R-:W-:Y:S01]  /*7990*/  IMAD.MOV.U32 R8, RZ, RZ, R14 ;  /* 0x000000ffff087224 */ /* 0x000fe200078e000e */
[----:B------:R-:W-:Y:S01]  /*79a0*/  UMOV UR36, UR4 ;  /* 0x0000000400247c82 */ /* 0x000fe20008000000 */
[----:B------:R-:W-:Y:S01]  /*79b0*/  IMAD.MOV.U32 R3, RZ, RZ, R12 ;  /* 0x000000ffff037224 */ /* 0x000fe200078e000c */
[----:B------:R-:W-:-:S06]  /*79c0*/  UMOV UR38, UR7 ;  /* 0x0000000700267c82 */ /* 0x000fcc0008000000 */
.L_x_1159:
[----:B------:R-:W-:Y:S01]  /*79d0*/  ULDC UR4, c[0x0][0x448] ;  /* 0x0001120000047ab9 */ /* 0x000fe20000000800 */
[----:B------:R-:W-:Y:S01]  /*79e0*/  IADD3 R11, R16, 0x1, -R17 ;  /* 0x00000001100b7810 */ /* 0x000fe20007ffe811 */
[----:B------:R-:W-:Y:S01]  /*79f0*/  UISETP.NE.AND UP0, UPT, UR4, 0x1, UPT ;  /* 0x000000010400788c */ /* 0x000fe2000bf05270 */
[----:B------:R-:W-:Y:S02]  /*7a00*/  ULDC UR10, c[0x0][0x9e4] ;  /* 0x00027900000a7ab9 */ /* 0x000fe40000000800 */
[----:B------:R-:W-:Y:S01]  /*7a10*/  R2UR UR7, R11 ;  /* 0x000000000b0772ca */ /* 0x000fe200000e0000 */
[----:B------:R-:W-:Y:S02]  /*7a20*/  UISETP.GE.AND UP1, UPT, UR10, 0x1, UPT ;  /* 0x000000010a00788c */ /* 0x000fe4000bf26270 */
[----:B------:R-:W-:-:S04]  /*7a30*/  UIADD3 UR6, UR39, 0x7f, URZ ;  /* 0x0000007f27067890 */ /* 0x000fc8000fffe03f */
[----:B------:R-:W-:Y:S01]  /*7a40*/  PLOP3.LUT P2, PT, PT, PT, UP1, 0x40, 0x0 ;  /* 0x000000000000781c */ /* 0x000fe20003f4e818 */
[----:B------:R-:W-:Y:S01]  /*7a50*/  @UP0 ULDC UR4, c[0x0][0x44c] ;  /* 0x0001130000040ab9 */ /* 0x000fe20000000800 */
[----:B------:R-:W-:Y:S01]  /*7a60*/  @UP0 ULDC UR11, c[0x0][0x450] ;  /* 0x00011400000b0ab9 */ /* 0x000fe20000000800 */
[----:B------:R-:W-:-:S04]  /*7a70*/  UIMAD.WIDE.U32 UR4, UR6, UR4, URZ ;  /* 0x00000004060472a5 */ /* 0x000fc8000f8e003f */
[----:B------:R-:W-:-:S04]  /*7a80*/  @UP0 USHF.R.U32.HI UR6, URZ, UR11, UR5 ;  /* 0x0000000b3f060299 */ /* 0x000fc80008011605 */
[----:B------:R-:W-:-:S04]  /*7a90*/  UIADD3 UR6, UR7, UR6, URZ ;  /* 0x0000000607067290 */ /* 0x000fc8000fffe03f */
[----:B------:R-:W-:Y:S01]  /*7aa0*/  UIADD3 UR14, UR6, -UR14, URZ ;  /* 0x8000000e060e7290 */ /* 0x000fe2000fffe03f */
[----:B------:R-:W-:Y:S11]  /*7ab0*/  @P2 BRA `(.L_x_1177) ;  /* 0x0000000000482947 */ /* 0x000ff60003800000 */
[----:B------:R-:W-:Y:S02]  /*7ac0*/  UMOV UR11, UR6 ;  /* 0x00000006000b7c82 */ /* 0x000fe40008000000 */
        /* <DEDUP_REMOVED lines=10> */
.L_x_1178:
[----:B------:R-:W-:-:S11]  /*7b70*/  UISETP.NE.AND UP2, UPT, UR10, 0x1, UPT ;  /* 0x000000010a00788c */ /* 0x000fd6000bf45270 */
[----:B------:R-:W-:Y:S02]  /*7b80*/  @UP2 ULDC.64 UR4, c[0x0][0x9e8] ;  /* 0x00027a0000042ab9 */ /* 0x000fe40000000a00 */
[----:B------:R-:W-:-:S04]  /*7b90*/  UIMAD.WIDE.U32 UR6, UR11, UR4, URZ ;  /* 0x000000040b0672a5 */ /* 0x000fc8000f8e003f */
[----:B------:R-:W-:-:S12]  /*7ba0*/  @UP2 USHF.R.U32.HI UR11, URZ, UR5, UR7 ;  /* 0x000000053f0b2299 */ /* 0x000fd80008011607 */
.L_x_1179:
[----:B------:R-:W-:-:S04]  /*7bb0*/  UIMAD UR10, UR11, UR10, URZ ;  /* 0x0000000a0b0a72a4 */ /* 0x000fc8000f8e023f */
[----:B------:R-:W-:-:S04]  /*7bc0*/  UISETP.LT.AND UP2, UPT, UR14, UR10, UPT ;  /* 0x0000000a0e00728c */ /* 0x000fc8000bf41270 */
[----:B------:R-:W-:-:S12]  /*7bd0*/  USEL UR14, UR14, UR10, !UP2 ;  /* 0x0000000a0e0e7287 */ /* 0x000fd8000d000000 */
.L_x_1177:
[----:B------:R-:W-:-:S04]  /*7be0*/  UIADD3 UR4, UR14, 0x5f, URZ ;  /* 0x0000005f0e047890 */ /* 0x000fc8000fffe03f */
[----:B------:R-:W-:-:S04]  /*7bf0*/  UIMAD.WIDE UR4, UR4, 0x2aaaaaab, URZ ;  /* 0x2aaaaaab040478a5 */ /* 0x000fc8000f8e023f */
[----:B------:R-:W-:-:S04]  /*7c00*/  USHF.R.U32.HI UR4, URZ, 0x1f, UR5 ;  /* 0x0000001f3f047899 */ /* 0x000fc80008011605 */
[----:B------:R-:W-:-:S04]  /*7c10*/  ULEA.HI.SX32 UR4, UR5, UR4, 0x1c ;  /* 0x0000000405047291 */ /* 0x000fc8000f8fe23f */
[----:B------:R-:W-:-:S04]  /*7c20*/  UISETP.LT.AND UP2, UPT, UR61, UR4, UPT ;  /* 0x000000043d00728c */ /* 0x000fc8000bf41270 */
[----:B------:R-:W-:-:S06]  /*7c30*/  USEL UR58, UR61, UR4, !UP2 ;  /* 0x000000043d3a7287 */ /* 0x000fcc000d000000 */
[----:B------:R-:W-:-:S13]  /*7c40*/  ISETP.GE.AND P2, PT, R10, UR58, PT ;  /* 0x0000003a0a007c0c */ /* 0x000fda000bf46270 */
[----:B------:R-:W-:Y:S05]  /*7c50*/  @!P2 BRA `(.L_x_1180) ;  /* 0x0000001800f4a947 */ /* 0x000fea0003800000 */
[----:B------:R-:W-:Y:S01]  /*7c60*/  IMAD.MOV.U32 R11, RZ, RZ, R8 ;  /* 0x000000ffff0b7224 */ /* 0x000fe200078e0008 */
[----:B------:R-:W-:Y:S01]  /*7c70*/  UMOV UR6, UR38 ;  /* 0x0000002600067c82 */ /* 0x000fe20008000000 */
[----:B------:R-:W-:Y:S01]  /*7c80*/  IMAD.MOV.U32 R12, RZ, RZ, R3 ;  /* 0x000000ffff0c7224 */ /* 0x000fe200078e0003 */
[----:B------:R-:W-:-:S06]  /*7c90*/  UMOV UR4, UR36 ;  /* 0x0000002400047c82 */ /* 0x000fcc0008000000 */
.L_x_1189:
[----:B------:R-:W-:-:S04]  /*7ca0*/  UIADD3 UR7, UR4, 0x1, URZ ;  /* 0x0000000104077890 */ /* 0x000fc8000fffe03f */
[----:B------:R-:W-:-:S04]  /*7cb0*/  UISETP.NE.AND UP2, UPT, UR7, 0x2, UPT ;  /* 0x000000020700788c */ /* 0x000fc8000bf45270 */
[----:B------:R-:W-:Y:S02]  /*7cc0*/  USEL UR7, UR7, URZ, UP2 ;  /* 0x0000003f07077287 */ /* 0x000fe40009000000 */
[----:B------:R-:W-:-:S04]  /*7cd0*/  USEL UR38, URZ, 0x1, UP2 ;  /* 0x000000013f267887 */ /* 0x000fc80009000000 */
[----:B------:R-:W-:Y:S01]  /*7ce0*/  ULOP3.LUT UR38, UR6, UR38, URZ, 0x3c, !UPT ;  /* 0x0000002606267292 */ /* 0x000fe2000f8e3c3f */
[----:B------:R-:W-:Y:S01]  /*7cf0*/  UMOV UR36, UR7 ;  /* 0x0000000700247c82 */ /* 0x000fe20008000000 */
[----:B------:R-:W-:Y:S10]  /*7d00*/  @!P0 BRA `(.L_x_1181) ;  /* 0x0000000000048947 */ /* 0x000ff40003800000 */
[----:B------:R-:W-:Y:S01]  /*7d10*/  BPT.TRAP 0x1 ;  /* 0x000000040000795c */ /* 0x000fe20000300000 */
.L_x_1181:
[----:B------:R-:W-:Y:S01]  /*7d20*/  ULEA UR5, UR36, UR37, 0x3 ;  /* 0x0000002524057291 */ /* 0x000fe2000f8e183f */
[----:B------:R-:W-:-:S05]  /*7d30*/  IMAD.U32 R3, RZ, RZ, UR38 ;  /* 0x00000026ff037e24 */ /* 0x000fca000f8e00ff */
[----:B------:R-:W-:-:S04]  /*7d40*/  SHF.L.U32 R3, R3, 0x1f, RZ ;  /* 0x0000001f03037819 */ /* 0x000fc800000006ff */
[----:B------:R0:W1:Y:S01]  /*7d50*/  SYNCS.PHASECHK.TRANS64.TRYWAIT P2, [UR5+0x2a830], R3 ;  /* 0x02a83003ff0075a7 */ /* 0x0000620008040145 */
[----:B------:R-:W-:Y:S05]  /*7d60*/  @!P0 BRA `(.L_x_1182) ;  /* 0x0000000000048947 */ /* 0x000fea0003800000 */
[----:B------:R-:W-:Y:S01]  /*7d70*/  BPT.TRAP 0x1 ;  /* 0x000000040000795c */ /* 0x000fe20000300000 */
.L_x_1182:
[----:B-1----:R-:W-:Y:S05]  /*7d80*/  @P2 BRA `(.L_x_1183) ;  /* 0x0000000000082947 */ /* 0x002fea0003800000 */
[----:B------:R-:W1:Y:S02]  /*7d90*/  SYNCS.PHASECHK.TRANS64.TRYWAIT P2, [UR5+0x2a830], R3 ;  /* 0x02a83003ff0075a7 */ /* 0x000e640008040145 */
[----:B-1----:R-:W-:Y:S05]  /*7da0*/  @!P2 BRA `(.L_x_1184) ;  /* 0x000000fc0090a947 */ /* 0x002fea0003800000 */
.L_x_1183:
        /* <DEDUP_REMOVED lines=131> */
.L_x_1185:
[----:B------:R-:W-:Y:S01]  /*85e0*/  ULEA UR5, UR4, UR37, 0x3 ;  /* 0x0000002504057291 */ /* 0x000fe2000f8e183f */
[----:B------:R-:W-:-:S05]  /*85f0*/  IMAD.U32 R0, RZ, RZ, UR6 ;  /* 0x00000006ff007e24 */ /* 0x000fca000f8e00ff */
[----:B------:R-:W-:-:S04]  /*8600*/  SHF.L.U32 R0, R0, 0x1f, RZ ;  /* 0x0000001f00007819 */ /* 0x000fc800000006ff */
[----:B------:R2:W3:Y:S01]  /*8610*/  SYNCS.PHASECHK.TRANS64.TRYWAIT P2, [UR5+0x2a850], R0 ;  /* 0x02a85000ff0075a7 */ /* 0x0004e20008040145 */
[----:B------:R-:W-:Y:S05]  /*8620*/  @!P0 BRA `(.L_x_1186) ;  /* 0x0000000000048947 */ /* 0x000fea0003800000 */
[----:B------:R-:W-:Y:S01]  /*8630*/  BPT.TRAP 0x1 ;  /* 0x000000040000795c */ /* 0x000fe20000300000 */
.L_x_1186:
[----:B---3--:R-:W-:Y:S05]  /*8640*/  @P2 BRA `(.L_x_1187) ;  /* 0x0000000000082947 */ /* 0x008fea0003800000 */
[----:B------:R-:W3:Y:S02]  /*8650*/  SYNCS.PHASECHK.TRANS64.TRYWAIT P2, [UR5+0x2a850], R0 ;  /* 0x02a85000ff0075a7 */ /* 0x000ee40008040145 */
[----:B---3--:R-:W-:Y:S05]  /*8660*/  @!P2 BRA `(.L_x_1188) ;  /* 0x000000f40078a947 */ /* 0x008fea0003800000 */
.L_x_1187:
[----:B------:R-:W-:Y:S01]  /*8670*/  UIADD3 UR6, UR37, 0x400, URZ ;  /* 0x0000040025067890 */ /* 0x000fe2000fffe03f */
[----:B------:R-:W-:Y:S01]  /*8680*/  WARPGROUP.ARRIVE ;  /* 0x00000000000079c5 */ /* 0x000fe20000000000 */
[----:B------:R-:W-:Y:S01]  /*8690*/  UMOV UR11, 0x40000040 ;  /* 0x40000040000b7882 */ /* 0x000fe20000000000 */
[----:B0-2---:R-:W-:Y:S01]  /*86a0*/  FMNMX.FTZ R0, R88, R12, !PT ;  /* 0x0000000c58007209 */ /* 0x005fe20007810000 */
[----:B------:R-:W-:Y:S01]  /*86b0*/  USHF.R.U32.HI UR6, URZ, 0x4, UR6 ;  /* 0x000000043f067899 */ /* 0x000fe20008011606 */
[----:B-1----:R-:W-:Y:S01]  /*86c0*/  FMNMX.FTZ R8, R90, R11, !PT ;  /* 0x0000000b5a087209 */ /* 0x002fe20007810000 */
[----:B------:R-:W0:Y:S01]  /*86d0*/  LDC R9, c[0x0][0x988] ;  /* 0x00026200ff097b82 */ /* 0x000e220000000800 */
[----:B------:R-:W-:Y:S01]  /*86e0*/  FMNMX.FTZ R3, R89, R0, !PT ;  /* 0x0000000059037209 */ /* 0x000fe20007810000 */
[----:B------:R-:W-:Y:S01]  /*86f0*/  ULOP3.LUT UR6, UR6, 0x3fff, URZ, 0xc0, !UPT ;  /* 0x00003fff06067892 */ /* 0x000fe2000f8ec03f */
[----:B------:R-:W-:Y:S02]  /*8700*/  FMNMX.FTZ R15, R91, R8, !PT ;  /* 0x000000085b0f7209 */ /* 0x000fe40007810000 */
[----:B------:R-:W-:Y:S01]  /*8710*/  FMNMX.FTZ R0, R92, R3, !PT ;  /* 0x000000035c007209 */ /* 0x000fe20007810000 */
[----:B------:R-:W-:Y:S01]  /*8720*/  ULOP3.LUT UR6, UR6, 0x3000000, URZ, 0xfc, !UPT ;  /* 0x0300000006067892 */ /* 0x000fe2000f8efc3f */
[----:B------:R-:W-:-:S02]  /*8730*/  FMNMX.FTZ R8, R94, R15, !PT ;  /* 0x0000000f5e087209 */ /* 0x000fc40007810000 */
[----:B------:R-:W-:Y:S01]  /*8740*/  FMNMX.FTZ R3, R93, R0, !PT ;  /* 0x000000005d037209 */ /* 0x000fe20007810000 */
[----:B------:R-:W-:Y:S01]  /*8750*/  UIMAD UR4, UR4, 0x600, UR6 ;  /* 0x00000600040478a4 */ /* 0x000fe2000f8e0206 */
[----:B------:R-:W-:Y:S02]  /*8760*/  FMNMX.FTZ R15, R95, R8, !PT ;  /* 0x000000085f0f7209 */ /* 0x000fe40007810000 */
[----:B------:R-:W-:Y:S01]  /*8770*/  FMNMX.FTZ R0, R96, R3, !PT ;  /* 0x0000000360007209 */ /* 0x000fe20007810000 */
[----:B------:R-:W-:Y:S01]  /*8780*/  UIADD3 UR6, UR4, 0x280, URZ ;  /* 0x0000028004067890 */ /* 0x000fe2000fffe03f */
[----:B------:R-:W-:Y:S02]  /*8790*/  FMNMX.FTZ R8, R98, R15, !PT ;  /* 0x0000000f62087209 */ /* 0x000fe40007810000 */
[----:B------:R-:W-:Y:S01]  /*87a0*/  UMOV UR10, UR4 ;  /* 0x00000004000a7c82 */ /* 0x000fe20008000000 */
[----:B------:R-:W-:Y:S01]  /*87b0*/  FMNMX.FTZ R3, R97, R0, !PT ;  /* 0x0000000061037209 */ /* 0x000fe20007810000 */
[----:B------:R-:W-:Y:S01]  /*87c0*/  HGMMA.64x128x16.F32.BF16 R24, R156, gdesc[UR8].tnspB, R24, gsb0 ;  /* 0x41e000089c187df0 */ /* 0x000fe20008001818 */
[----:B------:R-:W-:Y:S01]  /*87d0*/  UIADD3 UR10, UR4, 0x80, URZ ;  /* 0x00000080040a7890 */ /* 0x000fe2000fffe03f */
[----:B------:R-:W-:Y:S01]  /*87e0*/  FMNMX.FTZ R15, R99, R8, !PT ;  /* 0x00000008630f7209 */ /* 0x000fe20007810000 */
[----:B------:R-:W-:Y:S01]  /*87f0*/  UMOV UR11, 0x40000040 ;  /* 0x40000040000b7882 */ /* 0x000fe20000000000 */
[----:B------:R-:W-:-:S02]  /*8800*/  FMNMX.FTZ R0, R100, R3, !PT ;  /* 0x0000000364007209 */ /* 0x000fc40007810000 */
[----:B------:R-:W-:Y:S02]  /*8810*/  FMNMX.FTZ R8, R102, R15, !PT ;  /* 0x0000000f66087209 */ /* 0x000fe40007810000 */
[----:B------:R-:W-:Y:S02]  /*8820*/  FMNMX.FTZ R3, R101, R0, !PT ;  /* 0x0000000065037209 */ /* 0x000fe40007810000 */
[----:B------:R-:W-:Y:S02]  /*8830*/  FMNMX.FTZ R21, R103, R8, !PT ;  /* 0x0000000867157209 */ /* 0x000fe40007810000 */
[----:B------:R-:W-:Y:S02]  /*8840*/  FMNMX.FTZ R0, R104, R3, !PT ;  /* 0x0000000368007209 */ /* 0x000fe40007810000 */
[----:B------:R-:W-:Y:S02]  /*8850*/  FMNMX.FTZ R8, R106, R21, !PT ;  /* 0x000000156a087209 */ /* 0x000fe40007810000 */
[----:B------:R-:W-:-:S02]  /*8860*/  FMNMX.FTZ R3, R105, R0, !PT ;  /* 0x0000000069037209 */ /* 0x000fc40007810000 */
[----:B------:R-:W-:Y:S02]  /*8870*/  FMNMX.FTZ R21, R107, R8, !PT ;  /* 0x000000086b157209 */ /* 0x000fe40007810000 */
[----:B------:R-:W-:Y:S02]  /*8880*/  FMNMX.FTZ R0, R108, R3, !PT ;  /* 0x000000036c007209 */ /* 0x000fe40007810000 */
[----:B------:R-:W-:Y:S02]  /*8890*/  FMNMX.FTZ R8, R110, R21, !PT ;  /* 0x000000156e087209 */ /* 0x000fe40007810000 */
[----:B------:R-:W-:Y:S02]  /*88a0*/  FMNMX.FTZ R3, R109, R0, !PT ;  /* 0x000000006d037209 */ /* 0x000fe40007810000 */
[C---:B------:R-:W-:Y:S01]  /*88b0*/  ISETP.GT.AND P2, PT, R10.reuse, UR58, PT ;  /* 0x0000003a0a007c0c */ /* 0x040fe2000bf44270 */
[----:B------:R-:W-:Y:S01]  /*88c0*/  VIADD R10, R10, 0xffffffff ;  /* 0xffffffff0a0a7836 */ /* 0x000fe20000000000 */
        /* <DEDUP_REMOVED lines=12> */
[----:B------:R-:W1:Y:S02]  /*8990*/  SHFL.BFLY PT, R3, R0, 0x2, 0x1f ;  /* 0x0c401f0000037f89 */ /* 0x000e6400000e0000 */
[----:B-1----:R-:W-:-:S05]  /*89a0*/  FMNMX.FTZ R14, R0, R3, !PT ;  /* 0x00000003000e7209 */ /* 0x002fca0007810000 */
[----:B------:R-:W1:Y:S02]  /*89b0*/  SHFL.BFLY PT, R3, R14, 0x1, 0x1f ;  /* 0x0c201f000e037f89 */ /* 0x000e6400000e0000 */
[----:B-1----:R-:W-:-:S05]  /*89c0*/  FMNMX.FTZ R3, R14, R3, !PT ;  /* 0x000000030e037209 */ /* 0x002fca0007810000 */
[----:B------:R-:W-:-:S04]  /*89d0*/  FADD.FTZ R2, -R3, R12 ;  /* 0x0000000c03027221 */ /* 0x000fc80000010100 */
[-C--:B0-----:R-:W-:Y:S01]  /*89e0*/  FMUL.FTZ R12, R2, R9.reuse ;  /* 0x00000009020c7220 */ /* 0x081fe20000410000 */
[-C--:B------:R-:W-:Y:S01]  /*89f0*/  FMUL.FTZ R2, R3, R9.reuse ;  /* 0x0000000903027220 */ /* 0x080fe20000410000 */
[----:B------:R-:W-:Y:S02]  /*8a00*/  WARPGROUP.DEPBAR.LE gsb0, 0x0 ;  /* 0x00008000000079c5 */ /* 0x000fe40000010000 */
[----:B------:R-:W-:Y:S01]  /*8a10*/  WARPGROUP.ARRIVE ;  /* 0x00000000000079c5 */ /* 0x000fe20000000000 */
[-CC-:B------:R-:W-:Y:S01]  /*8a20*/  FFMA.FTZ R156, R89, R9.reuse, -R2.reuse ;  /* 0x00000009599c7223 */ /* 0x180fe20000010802 */
[----:B------:R-:W-:Y:S01]  /*8a30*/  FMNMX.FTZ R89, R111, R8, !PT ;  /* 0x000000086f597209 */ /* 0x000fe20007810000 */
[-CC-:B------:R-:W-:Y:S01]  /*8a40*/  FFMA.FTZ R15, R93, R9.reuse, -R2.reuse ;  /* 0x000000095d0f7223 */ /* 0x180fe20000010802 */
[-CC-:B------:R-:W-:Y:S01]  /*8a50*/  FFMA.FTZ R21, R97, R9.reuse, -R2.reuse ;  /* 0x0000000961157223 */ /* 0x180fe20000010802 */
[--C-:B------:R-:W-:Y:S01]  /*8a60*/  FFMA.FTZ R13, R88, R9, -R2.reuse ;  /* 0x00000009580d7223 */ /* 0x100fe20000010802 */
[----:B------:R-:W-:Y:S01]  /*8a70*/  HGMMA.64x128x16.F32.BF16 R24, R152, gdesc[UR8].tnspB, R24, gsb0 ;  /* 0x41e0000898187df0 */ /* 0x000fe20008001818 */
[----:B------:R-:W-:Y:S01]  /*8a80*/  UIADD3 UR10, UR4, 0x100, URZ ;  /* 0x00000100040a7890 */ /* 0x000fe2000fffe03f */
[----:B------:R-:W-:Y:S01]  /*8a90*/  FMNMX.FTZ R8, R114, R89, !PT ;  /* 0x0000005972087209 */ /* 0x000fe20007810000 */
[----:B------:R-:W-:Y:S01]  /*8aa0*/  UMOV UR11, 0x40000040 ;  /* 0x40000040000b7882 */ /* 0x000fe20000000000 */
[-CC-:B------:R-:W-:Y:S01]  /*8ab0*/  FFMA.FTZ R158, R92, R9.reuse, -R2.reuse ;  /* 0x000000095c9e7223 */ /* 0x180fe20000010802 */
[----:B------:R0:W-:Y:S01]  /*8ac0*/  MUFU.EX2 R0, R12 ;  /* 0x0000000c00007308 */ /* 0x0001e20000000800 */
        /* <DEDUP_REMOVED lines=9> */
[-CC-:B0-----:R-:W-:Y:S01]  /*8b60*/  FFMA.FTZ R12, R120, R9.reuse, -R2.reuse ;  /* 0x00000009780c7223 */ /* 0x181fe20000010802 */
[----:B------:R-:W-:Y:S01]  /*8b70*/  FFMA.FTZ R133, R133, R9, -R2 ;  /* 0x0000000985857223 */ /* 0x000fe20000010802 */
[----:B------:R-:W0:Y:S01]  /*8b80*/  MUFU.EX2 R13, R13 ;  /* 0x0000000d000d7308 */ /* 0x000e220000000800 */
[----:B------:R-:W-:-:S04]  /*8b90*/  FMNMX.FTZ R8, R122, R93, !PT ;  /* 0x0000005d7a087209 */ /* 0x000fc80007810000 */
[----:B------:R-:W-:-:S03]  /*8ba0*/  FMNMX.FTZ R93, R123, R8, !PT ;  /* 0x000000087b5d7209 */ /* 0x000fc60007810000 */
[----:B------:R-:W1:Y:S01]  /*8bb0*/  MUFU.EX2 R156, R156 ;  /* 0x0000009c009c7308 */ /* 0x000e620000000800 */
[----:B------:R-:W-:Y:S01]  /*8bc0*/  FMNMX.FTZ R8, R126, R93, !PT ;  /* 0x0000005d7e087209 */ /* 0x000fe20007810000 */
[-CC-:B------:R-:W-:Y:S01]  /*8bd0*/  FFMA.FTZ R93, R105, R9.reuse, -R2.reuse ;  /* 0x00000009695d7223 */ /* 0x180fe20000010802 */
[-CC-:B------:R-:W-:Y:S01]  /*8be0*/  FFMA.FTZ R105, R117, R9.reuse, -R2.reuse ;  /* 0x0000000975697223 */ /* 0x180fe20000010802 */
[----:B------:R-:W-:Y:S01]  /*8bf0*/  FFMA.FTZ R117, R129, R9, -R2 ;  /* 0x0000000981757223 */ /* 0x000fe20000010802 */
[----:B------:R-:W-:-:S03]  /*8c00*/  FMNMX.FTZ R97, R127, R8, !PT ;  /* 0x000000087f617209 */ /* 0x000fc60007810000 */
[----:B------:R-:W2:Y:S01]  /*8c10*/  MUFU.EX2 R158, R158 ;  /* 0x0000009e009e7308 */ /* 0x000ea20000000800 */
[----:B------:R-:W-:Y:S01]  /*8c20*/  FMNMX.FTZ R8, R130, R97, !PT ;  /* 0x0000006182087209 */ /* 0x000fe20007810000 */
[----:B0-----:R-:W-:-:S03]  /*8c30*/  FFMA.FTZ R7, R0, R7, R13 ;  /* 0x0000000700077223 */ /* 0x001fc6000001000d */
[----:B------:R-:W-:-:S03]  /*8c40*/  FMNMX.FTZ R97, R131, R8, !PT ;  /* 0x0000000883617209 */ /* 0x000fc60007810000 */
[----:B------:R-:W0:Y:S01]  /*8c50*/  MUFU.EX2 R15, R15 ;  /* 0x0000000f000f7308 */ /* 0x000e220000000800 */
[----:B------:R-:W-:Y:S01]  /*8c60*/  FMNMX.FTZ R8, R134, R97, !PT ;  /* 0x0000006186087209 */ /* 0x000fe20007810000 */
[--C-:B------:R-:W-:Y:S01]  /*8c70*/  FFMA.FTZ R97, R109, R9, -R2.reuse ;  /* 0x000000096d617223 */ /* 0x100fe20000010802 */
[C---:B-1----:R-:W-:Y:S01]  /*8c80*/  FADD.FTZ R7, R156.reuse, R7 ;  /* 0x000000079c077221 */ /* 0x042fe20000010000 */
[----:B------:R-:W-:Y:S02]  /*8c90*/  F2FP.BF16.F32.PACK_AB R156, R156, R13 ;  /* 0x0000000d9c9c723e */ /* 0x000fe400000010ff */
[----:B------:R-:W-:Y:S02]  /*8ca0*/  FMNMX.FTZ R8, R135, R8, !PT ;  /* 0x0000000887087209 */ /* 0x000fe40007810000 */
[----:B------:R-:W-:Y:S03]  /*8cb0*/  MUFU.EX2 R21, R21 ;  /* 0x0000001500157308 */ /* 0x000fe60000000800 */
[----:B------:R-:W1:Y:S05]  /*8cc0*/  SHFL.BFLY PT, R109, R8, 0x2, 0x1f ;  /* 0x0c401f00086d7f89 */ /* 0x000e6a00000e0000 */
[----:B------:R-:W-:Y:S08]  /*8cd0*/  MUFU.EX2 R89, R89 ;  /* 0x0000005900597308 */ /* 0x000ff00000000800 */
[----:B------:R-:W-:Y:S08]  /*8ce0*/  MUFU.EX2 R93, R93 ;  /* 0x0000005d005d7308 */ /* 0x000ff00000000800 */
[----:B------:R-:W-:Y:S01]  /*8cf0*/  MUFU.EX2 R97, R97 ;  /* 0x0000006100617308 */ /* 0x000fe20000000800 */
[----:B-1----:R-:W-:Y:S01]  /*8d00*/  FMNMX.FTZ R88, R8, R109, !PT ;  /* 0x0000006d08587209 */ /* 0x002fe20007810000 */
[----:B------:R-:W-:-:S04]  /*8d10*/  FFMA.FTZ R109, R121, R9, -R2 ;  /* 0x00000009796d7223 */ /* 0x000fc80000010802 */
[----:B------:R-:W1:Y:S02]  /*8d20*/  SHFL.BFLY PT, R121, R88, 0x1, 0x1f ;  /* 0x0c201f0058797f89 */ /* 0x000e6400000e0000 */
[----:B------:R-:W-:Y:S08]  /*8d30*/  MUFU.EX2 R101, R101 ;  /* 0x0000006500657308 */ /* 0x000ff00000000800 */
[----:B------:R-:W-:Y:S08]  /*8d40*/  MUFU.EX2 R105, R105 ;  /* 0x0000006900697308 */ /* 0x000ff00000000800 */
[----:B------:R-:W-:Y:S01]  /*8d50*/  MUFU.EX2 R12, R12 ;  /* 0x0000000c000c7308 */ /* 0x000fe20000000800 */
[----:B-1----:R-:W-:-:S07]  /*8d60*/  FMNMX.FTZ R8, R88, R121, !PT ;  /* 0x0000007958087209 */ /* 0x002fce0007810000 */
[----:B------:R-:W1:Y:S01]  /*8d70*/  MUFU.EX2 R109, R109 ;  /* 0x0000006d006d7308 */ /* 0x000e620000000800 */
[----:B------:R-:W-:-:S04]  /*8d80*/  FMUL.FTZ R92, R8, R9 ;  /* 0x00000009085c7220 */ /* 0x000fc80000410000 */
[-CC-:B------:R-:W-:Y:S01]  /*8d90*/  FFMA.FTZ R157, R90, R9.reuse, -R92.reuse ;  /* 0x000000095a9d7223 */ /* 0x180fe2000001085c */
[-CC-:B------:R-:W-:Y:S01]  /*8da0*/  FFMA.FTZ R90, R91, R9.reuse, -R92.reuse ;  /* 0x000000095b5a7223 */ /* 0x180fe2000001085c */
[----:B------:R-:W-:Y:S01]  /*8db0*/  IMAD.U32 R91, RZ, RZ, UR7 ;  /* 0x00000007ff5b7e24 */ /* 0x000fe2000f8e00ff */
[----:B------:R-:W-:Y:S01]  /*8dc0*/  UMOV UR7, 0x40000040 ;  /* 0x4000004000077882 */ /* 0x000fe20000000000 */
[-CC-:B------:R-:W-:Y:S01]  /*8dd0*/  FFMA.FTZ R159, R94, R9.reuse, -R92.reuse ;  /* 0x000000095e9f7223 */ /* 0x180fe2000001085c */
[-CC-:B------:R-:W-:Y:S01]  /*8de0*/  FFMA.FTZ R94, R95, R9.reuse, -R92.reuse ;  /* 0x000000095f5e7223 */ /* 0x180fe2000001085c */
[----:B------:R-:W-:Y:S01]  /*8df0*/  MUFU.EX2 R157, R157 ;  /* 0x0000009d009d7308 */ /* 0x000fe20000000800 */
[----:B------:R-:W-:Y:S01]  /*8e00*/  @!P1 LEA R91, R91, UR37, 0x3 ;  /* 0x000000255b5b9c11 */ /* 0x000fe2000f8e18ff */
[-CC-:B------:R-:W-:Y:S01]  /*8e10*/  FFMA.FTZ R119, R119, R9.reuse, -R92.reuse ;  /* 0x0000000977777223 */ /* 0x180fe2000001085c */
[-CC-:B------:R-:W-:Y:S01]  /*8e20*/  FFMA.FTZ R122, R122, R9.reuse, -R92.reuse ;  /* 0x000000097a7a7223 */ /* 0x180fe2000001085c */
[-CC-:B------:R-:W-:Y:S01]  /*8e30*/  FFMA.FTZ R123, R123, R9.reuse, -R92.reuse ;  /* 0x000000097b7b7223 */ /* 0x180fe2000001085c */
[----:B------:R-:W-:Y:S01]  /*8e40*/  FFMA.FTZ R126, R126, R9, -R92 ;  /* 0x000000097e7e7223 */ /* 0x000fe2000001085c */
[----:B------:R-:W-:-:S02]  /*8e50*/  @!P1 VIADD R91, R91, 0x2a840 ;  /* 0x0002a8405b5b9836 */ /* 0x000fc40000000000 */
[-CC-:B------:R-:W-:Y:S01]  /*8e60*/  FFMA.FTZ R127, R127, R9.reuse, -R92.reuse ;  /* 0x000000097f7f7223 */ /* 0x180fe2000001085c */
[----:B------:R-:W-:Y:S01]  /*8e70*/  MUFU.EX2 R90, R90 ;  /* 0x0000005a005a7308 */ /* 0x000fe20000000800 */
[-CC-:B------:R-:W-:Y:S01]  /*8e80*/  FFMA.FTZ R130, R130, R9.reuse, -R92.reuse ;  /* 0x0000000982827223 */ /* 0x180fe2000001085c */
[-CC-:B------:R-:W-:Y:S01]  /*8e90*/  FFMA.FTZ R131, R131, R9.reuse, -R92.reuse ;  /* 0x0000000983837223 */ /* 0x180fe2000001085c */
[----:B------:R-:W-:Y:S01]  /*8ea0*/  @!P1 PRMT R91, RZ, 0x654, R91 ;  /* 0x00000654ff5b9816 */ /* 0x000fe2000000005b */
[----:B------:R-:W-:Y:S01]  /*8eb0*/  FFMA.FTZ R134, R134, R9, -R92 ;  /* 0x0000000986867223 */ /* 0x000fe2000001085c */
[----:B------:R-:W-:-:S03]  /*8ec0*/  IMAD.U32 R95, RZ, RZ, UR5 ;  /* 0x00000005ff5f7e24 */ /* 0x000fc6000f8e00ff */
[----:B------:R-:W-:Y:S01]  /*8ed0*/  MUFU.EX2 R159, R159 ;  /* 0x0000009f009f7308 */ /* 0x000fe20000000800 */
[----:B------:R-:W-:Y:S01]  /*8ee0*/  @!P1 VIADD R95, R95, 0x2a860 ;  /* 0x0002a8605f5f9836 */ /* 0x000fe20000000000 */
[----:B------:R-:W-:Y:S02]  /*8ef0*/  WARPGROUP.DEPBAR.LE gsb0, 0x0 ;  /* 0x00008000000079c5 */ /* 0x000fe40000010000 */
[----:B------:R-:W-:Y:S01]  /*8f00*/  WARPGROUP.ARRIVE ;  /* 0x00000000000079c5 */ /* 0x000fe20000000000 */
[-CC-:B------:R-:W-:Y:S01]  /*8f10*/  FFMA.FTZ R152, R96, R9.reuse, -R2.reuse ;  /* 0x0000000960987223 */ /* 0x180fe20000010802 */
[-C--:B------:R-:W-:Y:S01]  /*8f20*/  FFMA.FTZ R154, R100, R9.reuse, -R2 ;  /* 0x00000009649a7223 */ /* 0x080fe20000010802 */
[-CC-:B------:R-:W-:Y:S01]  /*8f30*/  FFMA.FTZ R153, R98, R9.reuse, -R92.reuse ;  /* 0x0000000962997223 */ /* 0x180fe2000001085c */
[----:B------:R-:W-:Y:S01]  /*8f40*/  MUFU.EX2 R94, R94 ;  /* 0x0000005e005e7308 */ /* 0x000fe20000000800 */
[-CC-:B------:R-:W-:Y:S01]  /*8f50*/  FFMA.FTZ R96, R99, R9.reuse, -R92.reuse ;  /* 0x0000000963607223 */ /* 0x180fe2000001085c */
[----:B------:R-:W-:Y:S01]  /*8f60*/  HGMMA.64x128x16.F32.BF16 R24, R148, gdesc[UR8].tnspB, R24, gsb0 ;  /* 0x41e0000894187df0 */ /* 0x000fe20008001818 */
[----:B------:R-:W-:Y:S01]  /*8f70*/  UIADD3 UR10, UR4, 0x180, URZ ;  /* 0x00000180040a7890 */ /* 0x000fe2000fffe03f */
[-CC-:B------:R-:W-:Y:S01]  /*8f80*/  FFMA.FTZ R155, R102, R9.reuse, -R92.reuse ;  /* 0x00000009669b7223 */ /* 0x180fe2000001085c */
[----:B------:R-:W-:Y:S01]  /*8f90*/  UMOV UR11, 0x40000040 ;  /* 0x40000040000b7882 */ /* 0x000fe20000000000 */
[-CC-:B------:R-:W-:Y:S01]  /*8fa0*/  FFMA.FTZ R98, R103, R9.reuse, -R92.reuse ;  /* 0x0000000967627223 */ /* 0x180fe2000001085c */
[-CC-:B------:R-:W-:Y:S01]  /*8fb0*/  FFMA.FTZ R100, R107, R9.reuse, -R92.reuse ;  /* 0x000000096b647223 */ /* 0x180fe2000001085c */
[----:B------:R-:W-:Y:S01]  /*8fc0*/  MUFU.EX2 R152, R152 ;  /* 0x0000009800987308 */ /* 0x000fe20000000800 */
[----:B------:R-:W-:Y:S01]  /*8fd0*/  FFMA.FTZ R102, R111, R9, -R92 ;  /* 0x000000096f667223 */ /* 0x000fe2000001085c */
[----:B------:R-:W-:-:S06]  /*8fe0*/  @!P1 PRMT R95, RZ, 0x654, R95 ;  /* 0x00000654ff5f9816 */ /* 0x000fcc000000005f */
        /* <DEDUP_REMOVED lines=10> */
[----:B------:R-:W3:Y:S08]  /*9090*/  MUFU.EX2 R113, R113 ;  /* 0x0000007100717308 */ /* 0x000ef00000000800 */
        /* <DEDUP_REMOVED lines=10> */
[----:B--2---:R-:W-:Y:S01]  /*9140*/  FADD.FTZ R106, R158, R7 ;  /* 0x000000079e6a7221 */ /* 0x004fe20000010000 */
[-CC-:B------:R-:W-:Y:S01]  /*9150*/  FFMA.FTZ R151, R110, R9.reuse, -R92.reuse ;  /* 0x000000096e977223 */ /* 0x180fe2000001085c */
[----:B------:R-:W-:Y:S01]  /*9160*/  HGMMA.64x128x16.F32.BF16 R24, R144, gdesc[UR8].tnspB, R24, gsb0 ;  /* 0x41e0000890187df0 */ /* 0x000fe20008001818 */
[----:B------:R-:W-:Y:S01]  /*9170*/  UIADD3 UR10, UR4, 0x200, URZ ;  /* 0x00000200040a7890 */ /* 0x000fe2000fffe03f */
[----:B------:R-:W-:Y:S01]  /*9180*/  MUFU.EX2 R148, R148 ;  /* 0x0000009400947308 */ /* 0x000fe20000000800 */
[----:B------:R-:W-:Y:S01]  /*9190*/  UMOV UR11, 0x40000040 ;  /* 0x40000040000b7882 */ /* 0x000fe20000000000 */
[----:B------:R-:W-:Y:S01]  /*91a0*/  FFMA.FTZ R104, R115, R9, -R92 ;  /* 0x0000000973687223 */ /* 0x000fe2000001085c */
[----:B------:R-:W-:Y:S01]  /*91b0*/  UMOV UR4, UR36 ;  /* 0x0000002400047c82 */ /* 0x000fe20008000000 */
[----:B0-----:R-:W-:-:S04]  /*91c0*/  F2FP.BF16.F32.PACK_AB R158, R15, R158 ;  /* 0x0000009e0f9e723e */ /* 0x001fc800000010ff */
        /* <DEDUP_REMOVED lines=8> */
[----:B------:R-:W-:Y:S01]  /*9250*/  FADD.FTZ R2, -R8, R11 ;  /* 0x0000000b08027221 */ /* 0x000fe20000010100 */
[-CC-:B------:R-:W-:Y:S01]  /*9260*/  FFMA.FTZ R145, R114, R9.reuse, -R92.reuse ;  /* 0x0000000972917223 */ /* 0x180fe2000001085c */
[-CC-:B------:R-:W-:Y:S01]  /*9270*/  FFMA.FTZ R147, R118, R9.reuse, -R92.reuse ;  /* 0x0000000976937223 */ /* 0x180fe2000001085c */
[----:B------:R-:W-:Y:S01]  /*9280*/  HGMMA.64x128x16.F32.BF16 R24, R140, gdesc[UR8].tnspB, R24, gsb0 ;  /* 0x41e000088c187df0 */ /* 0x000fe20008001818 */
[-C--:B------:R-:W-:Y:S01]  /*9290*/  FMUL.FTZ R2, R2, R9.reuse ;  /* 0x0000000902027220 */ /* 0x080fe20000410000 */
[----:B------:R-:W-:Y:S01]  /*92a0*/  MUFU.EX2 R144, R144 ;  /* 0x0000009000907308 */ /* 0x000fe20000000800 */
[----:B------:R-:W-:-:S07]  /*92b0*/  FFMA.FTZ R92, R135, R9, -R92 ;  /* 0x00000009875c7223 */ /* 0x000fce000001085c */
[----:B------:R-:W-:Y:S08]  /*92c0*/  MUFU.EX2 R2, R2 ;  /* 0x0000000200027308 */ /* 0x000ff00000000800 */
[----:B------:R-:W-:Y:S08]  /*92d0*/  MUFU.EX2 R145, R145 ;  /* 0x0000009100917308 */ /* 0x000ff00000000800 */
[----:B------:R-:W-:Y:S08]  /*92e0*/  MUFU.EX2 R146, R146 ;  /* 0x0000009200927308 */ /* 0x000ff00000000800 */
[----:B------:R-:W-:Y:S08]  /*92f0*/  MUFU.EX2 R147, R147 ;  /* 0x0000009300937308 */ /* 0x000ff00000000800 */
[----:B------:R-:W0:Y:S08]  /*9300*/  MUFU.EX2 R11, R133 ;  /* 0x00000085000b7308 */ /* 0x000e300000000800 */
[----:B------:R-:W-:Y:S01]  /*9310*/  MUFU.EX2 R92, R92 ;  /* 0x0000005c005c7308 */ /* 0x000fe20000000800 */
[----:B------:R-:W-:-:S02]  /*9320*/  WARPGROUP.DEPBAR.LE gsb0, 0x0 ;  /* 0x00008000000079c5 */ /* 0x000fc40000010000 */
[----:B------:R-:W-:-:S05]  /*9330*/  WARPGROUP.ARRIVE ;  /* 0x00000000000079c5 */ /* 0x000fca0000000000 */
[----:B------:R-:W2:Y:S01]  /*9340*/  MUFU.EX2 R141, R122 ;  /* 0x0000007a008d7308 */ /* 0x000ea20000000800 */
[----:B-1----:R-:W-:Y:S02]  /*9350*/  F2FP.BF16.F32.PACK_AB R140, R109, R12 ;  /* 0x0000000c6d8c723e */ /* 0x002fe400000010ff */
[----:B---3--:R-:W-:Y:S01]  /*9360*/  F2FP.BF16.F32.PACK_AB R142, R113, R14 ;  /* 0x0000000e718e723e */ /* 0x008fe200000010ff */
[----:B------:R-:W-:Y:S01]  /*9370*/  HGMMA.64x128x16.F32.BF16 R24, R136, gdesc[UR4].tnspB, R24, gsb0 ;  /* 0x41e0000488187df0 */ /* 0x000fe20008001818 */
[----:B------:R-:W-:-:S03]  /*9380*/  UMOV UR6, UR38 ;  /* 0x0000002600067c82 */ /* 0x000fc60008000000 */
[----:B------:R-:W1:Y:S01]  /*9390*/  MUFU.EX2 R143, R126 ;  /* 0x0000007e008f7308 */ /* 0x000e620000000800 */
[----:B------:R-:W-:Y:S02]  /*93a0*/  WARPGROUP.DEPBAR.LE gsb0, 0x0 ;  /* 0x00008000000079c5 */ /* 0x000fe40000010000 */
[----:B------:R3:W-:Y:S05]  /*93b0*/  @!P1 SYNCS.ARRIVE.TRANS64.RED.A1T0 RZ, [R91+URZ], RZ ;  /* 0x000000ff5bff99a7 */ /* 0x0007ea000810043f */
[----:B------:R-:W4:Y:S01]  /*93c0*/  MUFU.EX2 R137, R130 ;  /* 0x0000008200897308 */ /* 0x000f220000000800 */
[----:B0-----:R-:W-:Y:S02]  /*93d0*/  F2FP.BF16.F32.PACK_AB R138, R11, R88 ;  /* 0x000000580b8a723e */ /* 0x001fe400000010ff */
[----:B------:R-:W-:Y:S01]  /*93e0*/  F2FP.BF16.F32.PACK_AB R136, R117, R20 ;  /* 0x000000147588723e */ /* 0x000fe200000010ff */
[----:B---3--:R-:W-:Y:S01]  /*93f0*/  FFMA.FTZ R91, R2, R6, R157 ;  /* 0x00000006025b7223 */ /* 0x008fe2000001009d */
[----:B------:R-:W-:-:S03]  /*9400*/  F2FP.BF16.F32.PACK_AB R157, R90, R157 ;  /* 0x0000009d5a9d723e */ /* 0x000fc600000010ff */
[----:B------:R-:W0:Y:S01]  /*9410*/  MUFU.EX2 R139, R134 ;  /* 0x00000086008b7308 */ /* 0x000e220000000800 */
[----:B------:R3:W-:Y:S01]  /*9420*/  @!P1 SYNCS.ARRIVE.TRANS64.RED.A1T0 RZ, [R95+URZ], RZ ;  /* 0x000000ff5fff99a7 */ /* 0x0007e2000810043f */
[----:B------:R-:W-:Y:S01]  /*9430*/  FADD.FTZ R6, R90, R91 ;  /* 0x0000005b5a067221 */ /* 0x000fe20000010000 */
[----:B------:R-:W-:-:S03]  /*9440*/  FADD.FTZ R91, R15, R106 ;  /* 0x0000006a0f5b7221 */ /* 0x000fc60000010000 */
[----:B------:R-:W-:Y:S01]  /*9450*/  FADD.FTZ R7, R159, R6 ;  /* 0x000000069f077221 */ /* 0x000fe20000010000 */
[----:B------:R-:W-:Y:S01]  /*9460*/  FADD.FTZ R106, R152, R91 ;  /* 0x0000005b986a7221 */ /* 0x000fe20000010000 */
[C---:B------:R-:W-:Y:S02]  /*9470*/  F2FP.BF16.F32.PACK_AB R152, R21.reuse, R152 ;  /* 0x000000981598723e */ /* 0x040fe400000010ff */
[C---:B------:R-:W-:Y:S01]  /*9480*/  FADD.FTZ R6, R94.reuse, R7 ;  /* 0x000000075e067221 */ /* 0x040fe20000010000 */
[----:B------:R-:W-:Y:S01]  /*9490*/  FADD.FTZ R91, R21, R106 ;  /* 0x0000006a155b7221 */ /* 0x000fe20000010000 */
        /* <DEDUP_REMOVED lines=35> */
[----:B------:R-:W-:-:S03]  /*96d0*/  FADD.FTZ R7, R109, R90 ;  /* 0x0000005a6d077221 */ /* 0x000fc60000010000 */
[----:B--2---:R-:W-:Y:S01]  /*96e0*/  FADD.FTZ R6, R141, R6 ;  /* 0x000000068d067221 */ /* 0x004fe20000010000 */
[----:B------:R-:W-:Y:S01]  /*96f0*/  FADD.FTZ R90, R14, R7 ;  /* 0x000000070e5a7221 */ /* 0x000fe20000010000 */
[C---:B------:R-:W-:Y:S02]  /*9700*/  F2FP.BF16.F32.PACK_AB R141, R123.reuse, R141 ;  /* 0x0000008d7b8d723e */ /* 0x040fe400000010ff */
[----:B------:R-:W-:Y:S01]  /*9710*/  FADD.FTZ R6, R123, R6 ;  /* 0x000000067b067221 */ /* 0x000fe20000010000 */
[----:B------:R-:W-:-:S03]  /*9720*/  FADD.FTZ R7, R113, R90 ;  /* 0x0000005a71077221 */ /* 0x000fc60000010000 */
[----:B-1----:R-:W-:Y:S01]  /*9730*/  FADD.FTZ R6, R143, R6 ;  /* 0x000000068f067221 */ /* 0x002fe20000010000 */
[----:B------:R-:W-:Y:S01]  /*9740*/  FADD.FTZ R12, R20, R7 ;  /* 0x00000007140c7221 */ /* 0x000fe20000010000 */
[C---:B------:R-:W-:Y:S02]  /*9750*/  F2FP.BF16.F32.PACK_AB R143, R127.reuse, R143 ;  /* 0x0000008f7f8f723e */ /* 0x040fe400000010ff */
[----:B------:R-:W-:Y:S01]  /*9760*/  FADD.FTZ R6, R127, R6 ;  /* 0x000000067f067221 */ /* 0x000fe20000010000 */
[----:B------:R-:W-:-:S03]  /*9770*/  FADD.FTZ R7, R117, R12 ;  /* 0x0000000c75077221 */ /* 0x000fc60000010000 */
[----:B----4-:R-:W-:Y:S01]  /*9780*/  FADD.FTZ R6, R137, R6 ;  /* 0x0000000689067221 */ /* 0x010fe20000010000 */
[----:B------:R-:W-:Y:S01]  /*9790*/  FADD.FTZ R12, R88, R7 ;  /* 0x00000007580c7221 */ /* 0x000fe20000010000 */
[C---:B------:R-:W-:Y:S02]  /*97a0*/  F2FP.BF16.F32.PACK_AB R137, R131.reuse, R137 ;  /* 0x000000898389723e */ /* 0x040fe400000010ff */
[----:B------:R-:W-:Y:S01]  /*97b0*/  FADD.FTZ R6, R131, R6 ;  /* 0x0000000683067221 */ /* 0x000fe20000010000 */
[----:B------:R-:W-:Y:S01]  /*97c0*/  FADD.FTZ R7, R11, R12 ;  /* 0x0000000c0b077221 */ /* 0x000fe20000010000 */
[----:B------:R-:W-:Y:S02]  /*97d0*/  IMAD.MOV.U32 R11, RZ, RZ, R8 ;  /* 0x000000ffff0b7224 */ /* 0x000fe400078e0008 */
[----:B0-----:R-:W-:Y:S01]  /*97e0*/  FADD.FTZ R6, R139, R6 ;  /* 0x000000068b067221 */ /* 0x001fe20000010000 */
[----:B------:R-:W-:Y:S01]  /*97f0*/  F2FP.BF16.F32.PACK_AB R139, R92, R139 ;  /* 0x0000008b5c8b723e */ /* 0x000fe200000010ff */
[----:B------:R-:W-:-:S02]  /*9800*/  IMAD.MOV.U32 R12, RZ, RZ, R3 ;  /* 0x000000ffff0c7224 */ /* 0x000fc400078e0003 */
[----:B------:R-:W-:Y:S01]  /*9810*/  FADD.FTZ R6, R92, R6 ;  /* 0x000000065c067221 */ /* 0x000fe20000010000 */
[----:B---3--:R-:W-:Y:S06]  /*9820*/  @P2 BRA `(.L_x_1189) ;  /* 0xffffffe4001c2947 */ /* 0x008fec000383ffff */
.L_x_1180:
[----:B------:R-:W-:-:S13]  /*9830*/  ISETP.GE.AND P2, PT, R10, UR61, PT ;  /* 0x0000003d0a007c0c */ /* 0x000fda000bf46270 */
[----:B------:R-:W-:Y:S05]  /*9840*/  @!P2 BRA `(.L_x_1190) ;  /* 0x0000002c0060a947 */ /* 0x000fea0003800000 */
[----:B------:R-:W-:Y:S01]  /*9850*/  IMAD.MOV.U32 R11, RZ, RZ, R8 ;  /* 0x000000ffff0b7224 */ /* 0x000fe200078e0008 */
[----:B------:R-:W-:Y:S01]  /*9860*/  UMOV UR6, UR38 ;  /* 0x0000002600067c82 */ /* 0x000fe20008000000 */
[----:B------:R-:W-:Y:S01]  /*9870*/  IMAD.MOV.U32 R12, RZ, RZ, R3 ;  /* 0x000000ffff0c7224 */ /* 0x000fe200078e0003 */
[----:B------:R-:W-:Y:S01]  /*9880*/  UMOV UR4, UR36 ;  /* 0x0000002400047c82 */ /* 0x000fe20008000000 */
[----:B------:R-:W-:Y:S01]  /*9890*/  ULDC UR58, c[0x0][0x9e4] ;  /* 0x00027900003a7ab9 */ /* 0x000fe20000000800 */
[----:B------:R-:W-:-:S05]  /*98a0*/  ULDC UR59, c[0x0][0x9dc] ;  /* 0x00027700003b7ab9 */ /* 0x000fca0000000800 */
.L_x_1207:
        /* <DEDUP_REMOVED lines=8> */
.L_x_1191:
[----:B------:R-:W-:Y:S01]  /*9930*/  ULEA UR5, UR36, UR37, 0x3 ;  /* 0x0000002524057291 */ /* 0x000fe2000f8e183f */
[----:B------:R-:W-:-:S05]  /*9940*/  IMAD.U32 R3, RZ, RZ, UR38 ;  /* 0x00000026ff037e24 */ /* 0x000fca000f8e00ff */
[----:B------:R-:W-:-:S04]  /*9950*/  SHF.L.U32 R3, R3, 0x1f, RZ ;  /* 0x0000001f03037819 */ /* 0x000fc800000006ff */
[----:B------:R0:W1:Y:S01]  /*9960*/  SYNCS.PHASECHK.TRANS64.TRYWAIT P2, [UR5+0x2a830], R3 ;  /* 0x02a83003ff0075a7 */ /* 0x0000620008040145 */
[----:B------:R-:W-:Y:S05]  /*9970*/  @!P0 BRA `(.L_x_1192) ;  /* 0x0000000000048947 */ /* 0x000fea0003800000 */
[----:B------:R-:W-:Y:S01]  /*9980*/  BPT.TRAP 0x1 ;  /* 0x000000040000795c */ /* 0x000fe20000300000 */
.L_x_1192:
[----:B-1----:R-:W-:Y:S05]  /*9990*/  @P2 BRA `(.L_x_1193) ;  /* 0x0000000000082947 */ /* 0x002fea0003800000 */
[----:B------:R-:W1:Y:S02]  /*99a0*/  SYNCS.PHASECHK.TRANS64.TRYWAIT P2, [UR5+0x2a830], R3 ;  /* 0x02a83003ff0075a7 */ /* 0x000e640008040145 */
[----:B-1----:R-:W-:Y:S05]  /*99b0*/  @!P2 BRA `(.L_x_1194) ;  /* 0x000000e000bca947 */ /* 0x002fea0003800000 */
.L_x_1193:
        /* <DEDUP_REMOVED lines=131> */
.L_x_1195:
[----:B------:R-:W-:Y:S01]  /*a1f0*/  ULEA UR5, UR4, UR37, 0x3 ;  /* 0x0000002504057291 */ /* 0x000fe2000f8e183f */
[----:B------:R-:W-:-:S05]  /*a200*/  IMAD.U32 R0, RZ, RZ, UR6 ;  /* 0x00000006ff007e24 */ /* 0x000fca000f8e00ff */
[----:B------:R-:W-:-:S04]  /*a210*/  SHF.L.U32 R0, R0, 0x1f, RZ ;  /* 0x0000001f00007819 */ /* 0x000fc800000006ff */
[----:B------:R2:W3:Y:S01]  /*a220*/  SYNCS.PHASECHK.TRANS64.TRYWAIT P2, [UR5+0x2a850], R0 ;  /* 0x02a85000ff0075a7 */ /* 0x0004e20008040145 */
[----:B------:R-:W-:Y:S05]  /*a230*/  @!P0 BRA `(.L_x_1196) ;  /* 0x0000000000048947 */ /* 0x000fea0003800000 */
[----:B------:R-:W-:Y:S01]  /*a240*/  BPT.TRAP 0x1 ;  /* 0x000000040000795c */ /* 0x000fe20000300000 */
.L_x_1196:
[----:B---3--:R-:W-:Y:S05]  /*a250*/  @P2 BRA `(.L_x_1197) ;  /* 0x0000000000082947 */ /* 0x008fea0003800000 */
[----:B------:R-:W3:Y:S02]  /*a260*/  SYNCS.PHASECHK.TRANS64.TRYWAIT P2, [UR5+0x2a850], R0 ;  /* 0x02a85000ff0075a7 */ /* 0x000ee40008040145 */
[----:B---3--:R-:W-:Y:S05]  /*a270*/  @!P2 BRA `(.L_x_1198) ;  /* 0x000000d800a4a947 */ /* 0x008fea0003800000 */
.L_x_1197:
[----:B------:R-:W-:Y:S01]  /*a280*/  UIADD3 UR6, UR37, 0x400, URZ ;  /* 0x0000040025067890 */ /* 0x000fe2000fffe03f */
[----:B------:R-:W-:Y:S01]  /*a290*/  WARPGROUP.ARRIVE ;  /* 0x00000000000079c5 */ /* 0x000fe20000000000 */
[----:B------:R-:W-:Y:S01]  /*a2a0*/  UMOV UR11, 0x40000040 ;  /* 0x40000040000b7882 */ /* 0x000fe20000000000 */
[----:B------:R-:W-:Y:S01]  /*a2b0*/  PLOP3.LUT P2, PT, PT, PT, UP0, 0x80, 0x0 ;  /* 0x000000000000781c */ /* 0x000fe20003f4f008 */
[----:B------:R-:W-:Y:S01]  /*a2c0*/  USHF.R.U32.HI UR6, URZ, 0x4, UR6 ;  /* 0x000000043f067899 */ /* 0x000fe20008011606 */
[----:B------:R-:W-:Y:S01]  /*a2d0*/  PLOP3.LUT P3, PT, PT, PT, UP0, 0x80, 0x0 ;  /* 0x000000000000781c */ /* 0x000fe20003f6f008 */
[----:B0-2---:R-:W-:Y:S01]  /*a2e0*/  IMAD.U32 R0, RZ, RZ, UR7 ;  /* 0x00000007ff007e24 */ /* 0x005fe2000f8e00ff */
[----:B------:R-:W-:Y:S01]  /*a2f0*/  ULDC UR14, c[0x0][0x9e0] ;  /* 0x00027800000e7ab9 */ /* 0x000fe20000000800 */
[----:B------:R-:W-:-:S03]  /*a300*/  ULOP3.LUT UR6, UR6, 0x3fff, URZ, 0xc0, !UPT ;  /* 0x00003fff06067892 */ /* 0x000fc6000f8ec03f */
[----:B------:R-:W-:Y:S01]  /*a310*/  @!P1 LEA R0, R0, UR37, 0x3 ;  /* 0x0000002500009c11 */ /* 0x000fe2000f8e18ff */
[----:B------:R-:W-:-:S04]  /*a320*/  ULOP3.LUT UR6, UR6, 0x3000000, URZ, 0xfc, !UPT ;  /* 0x0300000006067892 */ /* 0x000fc8000f8efc3f */
[----:B------:R-:W-:Y:S01]  /*a330*/  UIMAD UR4, UR4, 0x600, UR6 ;  /* 0x00000600040478a4 */ /* 0x000fe2000f8e0206 */
[----:B------:R-:W-:-:S05]  /*a340*/  @!P1 VIADD R0, R0, 0x2a840 ;  /* 0x0002a84000009836 */ /* 0x000fca0000000000 */
[----:B------:R-:W-:Y:S01]  /*a350*/  @!P1 PRMT R0, RZ, 0x654, R0 ;  /* 0x00000654ff009816 */ /* 0x000fe20000000000 */
        /* <DEDUP_REMOVED lines=24> */
[----:B------:R-:W-:Y:S01]  /*a4e0*/  @UP0 ULDC UR4, c[0x0][0x44c] ;  /* 0x0001130000040ab9 */ /* 0x000fe20000000800 */
[----:B------:R-:W-:Y:S02]  /*a4f0*/  WARPGROUP.DEPBAR.LE gsb0, 0x0 ;  /* 0x00008000000079c5 */ /* 0x000fe40000010000 */
[----:B------:R-:W-:-:S06]  /*a500*/  WARPGROUP.ARRIVE ;  /* 0x00000000000079c5 */ /* 0x000fcc0000000000 */
[----:B------:R-:W-:Y:S03]  /*a510*/  HGMMA.64x128x16.F32.BF16 R24, R136, gdesc[UR8].tnspB, R24, gsb0 ;  /* 0x41e0000888187df0 */ /* 0x000fe60008001818 */
[----:B------:R-:W-:Y:S02]  /*a520*/  WARPGROUP.DEPBAR.LE gsb0, 0x0 ;  /* 0x00008000000079c5 */ /* 0x000fe40000010000 */
[----:B------:R-:W-:Y:S01]  /*a530*/  VIADD R137, R19, UR39 ;  /* 0x0000002713897c36 */ /* 0x000fe20008000000 */
[----:B------:R0:W-:Y:S01]  /*a540*/  @!P1 SYNCS.ARRIVE.TRANS64.RED.A1T0 RZ, [R0+URZ], RZ ;  /* 0x000000ff00ff99a7 */ /* 0x0001e2000810043f */
[----:B------:R-:W-:Y:S02]  /*a550*/  IMAD R139, R10, -0x60, RZ ;  /* 0xffffffa00a8b7824 */ /* 0x000fe400078e02ff */
[----:B------:R-:W-:Y:S01]  /*a560*/  @P2 IMAD.HI.U32 R2, R137, UR4, RZ ;  /* 0x0000000489022c27 */ /* 0x000fe2000f8e00ff */
[----:B------:R-:W-:Y:S01]  /*a570*/  @UP0 ULDC UR4, c[0x0][0x450] ;  /* 0x0001140000040ab9 */ /* 0x000fe20000000800 */
[----:B------:R-:W-:-:S02]  /*a580*/  PLOP3.LUT P2, PT, PT, PT, UP1, 0x40, 0x0 ;  /* 0x000000000000781c */ /* 0x000fc40003f4e818 */
[----:B------:R-:W-:Y:S01]  /*a590*/  IMAD.IADD R9, R139, 0x1, -R18 ;  /* 0x000000018b097824 */ /* 0x000fe200078e0a12 */
[----:B------:R-:W-:Y:S01]  /*a5a0*/  @P3 SHF.R.U32.HI R137, RZ, UR4, R2 ;  /* 0x00000004ff893c19 */ /* 0x000fe20008011602 */
[----:B------:R-:W-:Y:S01]  /*a5b0*/  ULOP3.LUT UR4, URZ, UR59, URZ, 0x33, !UPT ;  /* 0x0000003b3f047292 */ /* 0x000fe2000f8e333f */
[----:B0-----:R-:W-:-:S03]  /*a5c0*/  IADD3 R0, -R18, 0x1, R139 ;  /* 0x0000000112007810 */ /* 0x001fc60007ffe18b */
[----:B------:R-:W0:Y:S01]  /*a5d0*/  SHFL.IDX PT, R2, R137, RZ, 0x1c1f ;  /* 0x001c1fff89027589 */ /* 0x000e2200000e0000 */
        /* <DEDUP_REMOVED lines=10> */
[----:B-1----:R-:W-:Y:S01]  /*a680*/  IMAD.U32 R8, RZ, RZ, UR58 ;  /* 0x0000003aff087e24 */ /* 0x002fe2000f8e00ff */
[----:B------:R-:W-:-:S04]  /*a690*/  LOP3.LUT R21, RZ, R0, RZ, 0x33, !PT ;  /* 0x00000000ff157212 */ /* 0x000fc800078e33ff */
[----:B------:R-:W-:-:S13]  /*a6a0*/  ISETP.NE.AND P2, PT, R8, 0x1, PT ;  /* 0x000000010800780c */ /* 0x000fda0003f45270 */
[----:B------:R-:W0:Y:S02]  /*a6b0*/  @P2 LDC.64 R2, c[0x0][0x9e8] ;  /* 0x00027a00ff022b82 */ /* 0x000e240000000a00 */
[----:B0-----:R-:W-:-:S05]  /*a6c0*/  @P2 IMAD.HI.U32 R2, R21, R2, RZ ;  /* 0x0000000215022227 */ /* 0x001fca00078e00ff */
[----:B------:R-:W-:-:S04]  /*a6d0*/  @P2 SHF.R.U32.HI R21, RZ, R3, R2 ;  /* 0x00000003ff152219 */ /* 0x000fc80000011602 */
[----:B------:R-:W-:Y:S01]  /*a6e0*/  LOP3.LUT R0, RZ, R21, RZ, 0x33, !PT ;  /* 0x00000015ff007212 */ /* 0x000fe200078e33ff */
[----:B------:R-:W-:Y:S06]  /*a6f0*/  BRA `(.L_x_1202) ;  /* 0x0000000000147947 */ /* 0x000fec0003800000 */
.L_x_1201:
[----:B-1----:R-:W-:-:S05]  /*a700*/  IMAD.U32 R8, RZ, RZ, UR58 ;  /* 0x0000003aff087e24 */ /* 0x002fca000f8e00ff */
[----:B------:R-:W-:-:S13]  /*a710*/  ISETP.NE.AND P2, PT, R8, 0x1, PT ;  /* 0x000000010800780c */ /* 0x000fda0003f45270 */
[----:B------:R-:W0:Y:S02]  /*a720*/  @P2 LDC.64 R2, c[0x0][0x9e8] ;  /* 0x00027a00ff022b82 */ /* 0x000e240000000a00 */
[----:B0-----:R-:W-:-:S05]  /*a730*/  @P2 IMAD.HI.U32 R2, R0, R2, RZ ;  /* 0x0000000200022227 */ /* 0x001fca00078e00ff */
[----:B------:R-:W-:-:S07]  /*a740*/  @P2 SHF.R.U32.HI R0, RZ, R3, R2 ;  /* 0x00000003ff002219 */ /* 0x000fce0000011602 */
.L_x_1202:
[----:B------:R-:W-:Y:S05]  /*a750*/  BSYNC B0 ;  /* 0x0000000000007941 */ /* 0x000fea0003800000 */
.L_x_1200:
[----:B------:R-:W-:-:S05]  /*a760*/  IMAD R0, R0, R8, R9 ;  /* 0x0000000800007224 */ /* 0x000fca00078e0209 */
[----:B------:R-:W-:Y:S02]  /*a770*/  VIADDMNMX R13, R0, R8, R13, PT ;  /* 0x00000008000d7246 */ /* 0x000fe4000380010d */
[----:B------:R-:W-:-:S07]  /*a780*/  VIMNMX R15, R15, R0, !PT ;  /* 0x000000000f0f7248 */ /* 0x000fce0007fe0100 */
.L_x_1199:
        /* <DEDUP_REMOVED lines=63> */
[----:B-1----:R-:W-:Y:S02]  /*ab80*/  FSEL R8, R113, -INF , !P4 ;  /* 0xff80000071087808 */ /* 0x002fe40006000000 */
        /* <DEDUP_REMOVED lines=69> */
.L_x_1205:
[----:B------:R-:W-:-:S05]  /*afe0*/  IMAD.U32 R150, RZ, RZ, UR58 ;  /* 0x0000003aff967e24 */ /* 0x000fca000f8e00ff */
[----:B------:R-:W-:-:S13]  /*aff0*/  ISETP.NE.AND P6, PT, R150, 0x1, PT ;  /* 0x000000019600780c */ /* 0x000fda0003fc5270 */
[----:B------:R-:W0:Y:S02]  /*b000*/  @P6 LDC.64 R2, c[0x0][0x9e8] ;  /* 0x00027a00ff026b82 */ /* 0x000e240000000a00 */
[----:B0-----:R-:W-:-:S05]  /*b010*/  @P6 IMAD.HI.U32 R2, R89, R2, RZ ;  /* 0x0000000259026227 */ /* 0x001fca00078e00ff */
[----:B------:R-:W-:-:S07]  /*b020*/  @P6 SHF.R.U32.HI R89, RZ, R3, R2 ;  /* 0x00000003ff596219 */ /* 0x000fce0000011602 */
.L_x_1206:
[----:B------:R-:W-:Y:S05]  /*b030*/  BSYNC B0 ;  /* 0x0000000000007941 */ /* 0x000fea0003800000 */
.L_x_1204:
[----:B------:R-:W-:-:S05]  /*b040*/  IMAD R2, R89, R150, R9 ;  /* 0x0000009659027224 */ /* 0x000fca00078e0209 */
[----:B------:R-:W-:Y:S02]  /*b050*/  VIADDMNMX R13, R2, R150, R13, PT ;  /* 0x00000096020d7246 */ /* 0x000fe4000380010d */
[----:B------:R-:W-:-:S07]  /*b060*/  VIMNMX R15, R15, R2, !PT ;  /* 0x000000020f0f7248 */ /* 0x000fce0007fe0100 */
.L_x_1203:
[C---:B------:R-:W-:Y:S01]  /*b070*/  ISETP.GT.AND P2, PT, R15.reuse, 0x1, !P2 ;  /* 0x000000010f00780c */ /* 0x040fe20005744270 */
[----:B------:R-:W0:Y:S01]  /*b080*/  LDC R9, c[0x0][0x988] ;  /* 0x00026200ff097b82 */ /* 0x000e220000000800 */
[----:B------:R-:W-:Y:S01]  /*b090*/  ISETP.GT.AND P3, PT, R15, 0x8, !P3 ;  /* 0x000000080f00780c */ /* 0x000fe20005f64270 */
[----:B------:R-:W-:Y:S01]  /*b0a0*/  UMOV UR6, UR38 ;  /* 0x0000002600067c82 */ /* 0x000fe20008000000 */
[C---:B------:R-:W-:Y:S01]  /*b0b0*/  ISETP.LT.OR P2, PT, R13.reuse, 0x2, P2 ;  /* 0x000000020d00780c */ /* 0x040fe20001741670 */
[----:B------:R-:W-:Y:S01]  /*b0c0*/  UMOV UR4, UR36 ;  /* 0x0000002400047c82 */ /* 0x000fe20008000000 */
        /* <DEDUP_REMOVED lines=134> */
[----:B------:R-:W-:Y:S01]  /*b930*/  FSEL R109, R3, RZ, P2 ;  /* 0x000000ff036d7208 */ /* 0x000fe20001000000 */
[--C-:B------:R-:W-:Y:S01]  /*b940*/  FFMA.FTZ R144, R144, R9, -R95.reuse ;  /* 0x0000000990907223 */ /* 0x100fe2000001085f */
[----:B------:R-:W-:Y:S01]  /*b950*/  FMNMX.FTZ R91, R150, R91, !PT ;  /* 0x0000005b965b7209 */ /* 0x000fe20007810000 */
[----:B------:R0:W-:Y:S01]  /*b960*/  MUFU.EX2 R89, R148 ;  /* 0x0000009400597308 */ /* 0x0001e20000000800 */
[-CC-:B------:R-:W-:Y:S01]  /*b970*/  FFMA.FTZ R138, R138, R9.reuse, -R95.reuse ;  /* 0x000000098a8a7223 */ /* 0x180fe2000001085f */
[--C-:B------:R-:W-:Y:S01]  /*b980*/  FFMA.FTZ R99, R14, R9, -R95.reuse ;  /* 0x000000090e637223 */ /* 0x100fe2000001085f */
[----:B------:R-:W-:Y:S01]  /*b990*/  FMNMX.FTZ R91, R158, R91, !PT ;  /* 0x0000005b9e5b7209 */ /* 0x000fe20007810000 */
[-CC-:B------:R-:W-:Y:S01]  /*b9a0*/  FFMA.FTZ R103, R92, R9.reuse, -R95.reuse ;  /* 0x000000095c677223 */ /* 0x180fe2000001085f */
[-CC-:B------:R-:W-:Y:S01]  /*b9b0*/  FFMA.FTZ R140, R140, R9.reuse, -R95.reuse ;  /* 0x000000098c8c7223 */ /* 0x180fe2000001085f */
[--C-:B------:R-:W-:Y:S01]  /*b9c0*/  FFMA.FTZ R14, R120, R9, -R95.reuse ;  /* 0x00000009780e7223 */ /* 0x100fe2000001085f */
[----:B------:R-:W-:Y:S01]  /*b9d0*/  FMNMX.FTZ R91, R106, R91, !PT ;  /* 0x0000005b6a5b7209 */ /* 0x000fe20007810000 */
[----:B------:R-:W-:Y:S01]  /*b9e0*/  MUFU.EX2 R90, R90 ;  /* 0x0000005a005a7308 */ /* 0x000fe20000000800 */
[-CC-:B0-----:R-:W-:Y:S01]  /*b9f0*/  FFMA.FTZ R148, R104, R9.reuse, -R95.reuse ;  /* 0x0000000968947223 */ /* 0x181fe2000001085f */
        /* <DEDUP_REMOVED lines=12> */
[----:B------:R1:W-:Y:S01]  /*bac0*/  MUFU.EX2 R93, R144 ;  /* 0x00000090005d7308 */ /* 0x0003e20000000800 */
[----:B0-----:R-:W-:Y:S02]  /*bad0*/  FFMA.FTZ R146, R116, R9, -R95 ;  /* 0x0000000974927223 */ /* 0x001fe4000001085f */
[----:B------:R-:W-:-:S04]  /*bae0*/  FMNMX.FTZ R97, R102, R97, !PT ;  /* 0x0000006166617209 */ /* 0x000fc80007810000 */
[----:B------:R-:W-:Y:S01]  /*baf0*/  FMNMX.FTZ R97, R122, R97, !PT ;  /* 0x000000617a617209 */ /* 0x000fe20007810000 */
[----:B------:R-:W-:Y:S01]  /*bb00*/  MUFU.EX2 R138, R138 ;  /* 0x0000008a008a7308 */ /* 0x000fe20000000800 */
[----:B-1----:R-:W-:Y:S02]  /*bb10*/  FFMA.FTZ R144, R112, R9, -R95 ;  /* 0x0000000970907223 */ /* 0x002fe4000001085f */
        /* <DEDUP_REMOVED lines=9> */
[----:B------:R-:W-:Y:S01]  /*bbb0*/  FMNMX.FTZ R0, R108, R97, !PT ;  /* 0x000000616c007209 */ /* 0x000fe20007810000 */
[----:B------:R-:W-:-:S04]  /*bbc0*/  FFMA.FTZ R97, R8, R9, -R95 ;  /* 0x0000000908617223 */ /* 0x000fc8000001085f */
[----:B------:R-:W0:Y:S01]  /*bbd0*/  SHFL.BFLY PT, R101, R0, 0x2, 0x1f ;  /* 0x0c401f0000657f89 */ /* 0x000e2200000e0000 */
[----:B------:R-:W-:Y:S08]  /*bbe0*/  MUFU.EX2 R13, R13 ;  /* 0x0000000d000d7308 */ /* 0x000ff00000000800 */
[----:B------:R-:W-:Y:S08]  /*bbf0*/  MUFU.EX2 R104, R104 ;  /* 0x0000006800687308 */ /* 0x000ff00000000800 */
[----:B------:R-:W-:Y:S01]  /*bc00*/  MUFU.EX2 R144, R144 ;  /* 0x0000009000907308 */ /* 0x000fe20000000800 */
[----:B0-----:R-:W-:Y:S01]  /*bc10*/  FMNMX.FTZ R8, R0, R101, !PT ;  /* 0x0000006500087209 */ /* 0x001fe20007810000 */
[----:B------:R-:W-:Y:S01]  /*bc20*/  FADD.FTZ R0, -R109, R12 ;  /* 0x0000000c6d007221 */ /* 0x000fe20000010100 */
[-CC-:B------:R-:W-:Y:S01]  /*bc30*/  FFMA.FTZ R101, R20, R9.reuse, -R95.reuse ;  /* 0x0000000914657223 */ /* 0x180fe2000001085f */
[-CC-:B------:R-:W-:Y:S01]  /*bc40*/  FFMA.FTZ R20, R128, R9.reuse, -R95.reuse ;  /* 0x0000000980147223 */ /* 0x180fe2000001085f */
[-C--:B------:R-:W-:Y:S01]  /*bc50*/  FFMA.FTZ R95, R88, R9.reuse, -R95 ;  /* 0x00000009585f7223 */ /* 0x080fe2000001085f */
[----:B------:R-:W0:Y:S01]  /*bc60*/  SHFL.BFLY PT, R107, R8, 0x1, 0x1f ;  /* 0x0c201f00086b7f89 */ /* 0x000e2200000e0000 */
[----:B------:R-:W-:Y:S01]  /*bc70*/  FMUL.FTZ R0, R0, R9 ;  /* 0x0000000900007220 */ /* 0x000fe20000410000 */
[----:B------:R-:W-:Y:S01]  /*bc80*/  IMAD.U32 R109, RZ, RZ, UR5 ;  /* 0x00000005ff6d7e24 */ /* 0x000fe2000f8e00ff */
[----:B------:R-:W-:Y:S03]  /*bc90*/  MUFU.EX2 R97, R97 ;  /* 0x0000006100617308 */ /* 0x000fe60000000800 */
[----:B------:R-:W-:-:S05]  /*bca0*/  @!P1 VIADD R109, R109, 0x2a860 ;  /* 0x0002a8606d6d9836 */ /* 0x000fca0000000000 */
[----:B------:R-:W1:Y:S01]  /*bcb0*/  MUFU.EX2 R0, R0 ;  /* 0x0000000000007308 */ /* 0x000e620000000800 */
[----:B------:R-:W-:-:S04]  /*bcc0*/  @!P1 PRMT R109, RZ, 0x654, R109 ;  /* 0x00000654ff6d9816 */ /* 0x000fc8000000006d */
[----:B------:R2:W-:Y:S03]  /*bcd0*/  @!P1 SYNCS.ARRIVE.TRANS64.RED.A1T0 RZ, [R109+URZ], RZ ;  /* 0x000000ff6dff99a7 */ /* 0x0005e6000810043f */
[----:B------:R-:W-:Y:S01]  /*bce0*/  MUFU.EX2 R146, R146 ;  /* 0x0000009200927308 */ /* 0x000fe20000000800 */
[----:B0-----:R-:W-:-:S07]  /*bcf0*/  FMNMX.FTZ R8, R8, R107, !PT ;  /* 0x0000006b08087209 */ /* 0x001fce0007810000 */
[----:B------:R-:W-:Y:S01]  /*bd00*/  MUFU.EX2 R99, R99 ;  /* 0x0000006300637308 */ /* 0x000fe20000000800 */
[C---:B------:R-:W-:Y:S01]  /*bd10*/  FSETP.NEU.FTZ.AND P2, PT, R8.reuse, -INF , PT ;  /* 0xff8000000800780b */ /* 0x040fe20003f5d000 */
[----:B------:R-:W-:Y:S01]  /*bd20*/  FMUL.FTZ R107, R8, R9 ;  /* 0x00000009086b7220 */ /* 0x000fe20000410000 */
[----:B-1----:R-:W-:-:S04]  /*bd30*/  FFMA.FTZ R7, R0, R7, R21 ;  /* 0x0000000700077223 */ /* 0x002fc80000010015 */
[----:B------:R-:W-:Y:S01]  /*bd40*/  FSEL R107, R107, RZ, P2 ;  /* 0x000000ff6b6b7208 */ /* 0x000fe20001000000 */
[----:B------:R-:W-:Y:S04]  /*bd50*/  MUFU.EX2 R14, R14 ;  /* 0x0000000e000e7308 */ /* 0x000fe80000000800 */
[-CC-:B------:R-:W-:Y:S01]  /*bd60*/  FFMA.FTZ R159, R2, R9.reuse, -R107.reuse ;  /* 0x00000009029f7223 */ /* 0x180fe2000001086b */
[----:B------:R-:W-:Y:S01]  /*bd70*/  FSEL R2, R8, RZ, P2 ;  /* 0x000000ff08027208 */ /* 0x000fe20001000000 */
[-CC-:B------:R-:W-:Y:S01]  /*bd80*/  FFMA.FTZ R157, R214, R9.reuse, -R107.reuse ;  /* 0x00000009d69d7223 */ /* 0x180fe2000001086b */
[-CC-:B------:R-:W-:Y:S01]  /*bd90*/  FFMA.FTZ R12, R210, R9.reuse, -R107.reuse ;  /* 0x00000009d20c7223 */ /* 0x180fe2000001086b */
[-CC-:B------:R-:W-:Y:S01]  /*bda0*/  FFMA.FTZ R88, R208, R9.reuse, -R107.reuse ;  /* 0x00000009d0587223 */ /* 0x180fe2000001086b */
[-C--:B------:R-:W-:Y:S01]  /*bdb0*/  FFMA.FTZ R145, R114, R9.reuse, -R107 ;  /* 0x0000000972917223 */ /* 0x080fe2000001086b */
[----:B------:R-:W-:Y:S01]  /*bdc0*/  FADD.FTZ R2, -R2, R11 ;  /* 0x0000000b02027221 */ /* 0x000fe20000010100 */
[----:B------:R-:W-:Y:S01]  /*bdd0*/  FADD.FTZ R114, R90, R7 ;  /* 0x000000075a727221 */ /* 0x000fe20000010000 */
[----:B------:R-:W-:Y:S01]  /*bde0*/  MUFU.EX2 R157, R157 ;  /* 0x0000009d009d7308 */ /* 0x000fe20000000800 */
[-CC-:B------:R-:W-:Y:S01]  /*bdf0*/  FFMA.FTZ R153, R152, R9.reuse, -R107.reuse ;  /* 0x0000000998997223 */ /* 0x180fe2000001086b */
[-C--:B------:R-:W-:Y:S01]  /*be00*/  FMUL.FTZ R2, R2, R9.reuse ;  /* 0x0000000902027220 */ /* 0x080fe20000410000 */
[----:B------:R-:W-:Y:S01]  /*be10*/  FADD.FTZ R7, R89, R114 ;  /* 0x0000007259077221 */ /* 0x000fe20000010000 */
[-CC-:B------:R-:W-:Y:S01]  /*be20*/  FFMA.FTZ R96, R206, R9.reuse, -R107.reuse ;  /* 0x00000009ce607223 */ /* 0x180fe2000001086b */
[-CC-:B------:R-:W-:Y:S01]  /*be30*/  FFMA.FTZ R155, R150, R9.reuse, -R107.reuse ;  /* 0x00000009969b7223 */ /* 0x180fe2000001086b */
[-C--:B------:R-:W-:Y:S01]  /*be40*/  FFMA.FTZ R112, R158, R9.reuse, -R107 ;  /* 0x000000099e707223 */ /* 0x080fe2000001086b */
[----:B------:R-:W-:Y:S01]  /*be50*/  FADD.FTZ R114, R136, R7 ;  /* 0x0000000788727221 */ /* 0x000fe20000010000 */
[----:B------:R-:W0:Y:S01]  /*be60*/  MUFU.EX2 R2, R2 ;  /* 0x0000000200027308 */ /* 0x000e220000000800 */
[-CC-:B------:R-:W-:Y:S01]  /*be70*/  FFMA.FTZ R149, R106, R9.reuse, -R107.reuse ;  /* 0x000000096a957223 */ /* 0x180fe2000001086b */
[-CC-:B------:R-:W-:Y:S01]  /*be80*/  FFMA.FTZ R106, R156, R9.reuse, -R107.reuse ;  /* 0x000000099c6a7223 */ /* 0x180fe2000001086b */
[----:B------:R-:W-:Y:S01]  /*be90*/  FADD.FTZ R11, R91, R114 ;  /* 0x000000725b0b7221 */ /* 0x000fe20000010000 */
[-CC-:B------:R-:W-:Y:S01]  /*bea0*/  FFMA.FTZ R151, R110, R9.reuse, -R107.reuse ;  /* 0x000000096e977223 */ /* 0x180fe2000001086b */
[-CC-:B------:R-:W-:Y:S01]  /*beb0*/  FFMA.FTZ R110, R154, R9.reuse, -R107.reuse ;  /* 0x000000099a6e7223 */ /* 0x180fe2000001086b */
[-CC-:B------:R-:W-:Y:S01]  /*bec0*/  FFMA.FTZ R98, R98, R9.reuse, -R107.reuse ;  /* 0x0000000962627223 */ /* 0x180fe2000001086b */
[-CC-:B------:R-:W-:Y:S01]  /*bed0*/  FFMA.FTZ R147, R118, R9.reuse, -R107.reuse ;  /* 0x0000000976937223 */ /* 0x180fe2000001086b */
[----:B------:R-:W1:Y:S01]  /*bee0*/  MUFU.EX2 R12, R12 ;  /* 0x0000000c000c7308 */ /* 0x000e620000000800 */
[-CC-:B------:R-:W-:Y:S01]  /*bef0*/  FFMA.FTZ R94, R94, R9.reuse, -R107.reuse ;  /* 0x000000095e5e7223 */ /* 0x180fe2000001086b */
[-CC-:B------:R-:W-:Y:S01]  /*bf00*/  FFMA.FTZ R141, R122, R9.reuse, -R107.reuse ;  /* 0x000000097a8d7223 */ /* 0x180fe2000001086b */
[--C-:B------:R-:W-:Y:S01]  /*bf10*/  FFMA.FTZ R126, R126, R9, -R107.reuse ;  /* 0x000000097e7e7223 */ /* 0x100fe2000001086b */
[----:B------:R-:W-:Y:S01]  /*bf20*/  F2FP.BF16.F32.PACK_AB R156, R90, R21 ;  /* 0x000000155a9c723e */ /* 0x000fe200000010ff */
[-CC-:B------:R-:W-:Y:S01]  /*bf30*/  FFMA.FTZ R212, R212, R9.reuse, -R107.reuse ;  /* 0x00000009d4d47223 */ /* 0x180fe2000001086b */
[-CC-:B------:R-:W-:Y:S01]  /*bf40*/  FFMA.FTZ R130, R130, R9.reuse, -R107.reuse ;  /* 0x0000000982827223 */ /* 0x180fe2000001086b */
[-C--:B------:R-:W-:Y:S01]  /*bf50*/  FFMA.FTZ R100, R100, R9.reuse, -R107 ;  /* 0x0000000964647223 */ /* 0x080fe2000001086b */
[----:B------:R-:W3:Y:S01]  /*bf60*/  MUFU.EX2 R159, R159 ;  /* 0x0000009f009f7308 */ /* 0x000ee20000000800 */
[----:B0-----:R-:W-:Y:S01]  /*bf70*/  FFMA.FTZ R7, R2, R6, R157 ;  /* 0x0000000602077223 */ /* 0x001fe2000001009d */
[----:B------:R-:W-:Y:S01]  /*bf80*/  FADD.FTZ R6, R138, R11 ;  /* 0x0000000b8a067221 */ /* 0x000fe20000010000 */
[----:B------:R-:W-:Y:S01]  /*bf90*/  FFMA.FTZ R134, R134, R9, -R107 ;  /* 0x0000000986867223 */ /* 0x000fe2000001086b */
[C---:B------:R-:W-:Y:S01]  /*bfa0*/  ISETP.GT.AND P2, PT, R10.reuse, UR61, PT ;  /* 0x0000003d0a007c0c */ /* 0x040fe2000bf44270 */
[----:B------:R-:W-:-:S02]  /*bfb0*/  VIADD R10, R10, 0xffffffff ;  /* 0xffffffff0a0a7836 */ /* 0x000fc40000000000 */
[----:B------:R-:W-:Y:S01]  /*bfc0*/  FADD.FTZ R11, R93, R6 ;  /* 0x000000065d0b7221 */ /* 0x000fe20000010000 */
[-C--:B------:R-:W-:Y:S01]  /*bfd0*/  FFMA.FTZ R6, R102, R9.reuse, -R107 ;  /* 0x0000000966067223 */ /* 0x080fe2000001086b */
[----:B------:R-:W0:Y:S01]  /*bfe0*/  MUFU.EX2 R88, R88 ;  /* 0x0000005800587308 */ /* 0x000e220000000800 */
[----:B-1----:R-:W-:Y:S01]  /*bff0*/  FADD.FTZ R114, R12, R7 ;  /* 0x000000070c727221 */ /* 0x002fe20000010000 */
[----:B------:R-:W-:Y:S01]  /*c000*/  FADD.FTZ R11, R140, R11 ;  /* 0x0000000b8c0b7221 */ /* 0x000fe20000010000 */
[----:B------:R-:W-:Y:S01]  /*c010*/  FFMA.FTZ R107, R108, R9, -R107 ;  /* 0x000000096c6b7223 */ /* 0x000fe2000001086b */
[----:B------:R-:W-:Y:S02]  /*c020*/  F2FP.BF16.F32.PACK_AB R154, R140, R93 ;  /* 0x0000005d8c9a723e */ /* 0x000fe400000010ff */
[----:B------:R-:W-:Y:S02]  /*c030*/  F2FP.BF16.F32.PACK_AB R158, R136, R89 ;  /* 0x00000059889e723e */ /* 0x000fe400000010ff */
[----:B------:R-:W1:Y:S01]  /*c040*/  MUFU.EX2 R153, R153 ;  /* 0x0000009900997308 */ /* 0x000e620000000800 */
[----:B---3--:R-:W-:Y:S01]  /*c050*/  FADD.FTZ R7, R159, R114 ;  /* 0x000000729f077221 */ /* 0x008fe20000010000 */
[----:B------:R-:W-:Y:S01]  /*c060*/  FADD.FTZ R114, R148, R11 ;  /* 0x0000000b94727221 */ /* 0x000fe20000010000 */
[----:B------:R-:W-:-:S02]  /*c070*/  F2FP.BF16.F32.PACK_AB R152, R138, R91 ;  /* 0x0000005b8a98723e */ /* 0x000fc400000010ff */
[----:B------:R-:W-:Y:S01]  /*c080*/  F2FP.BF16.F32.PACK_AB R157, R12, R157 ;  /* 0x0000009d0c9d723e */ /* 0x000fe200000010ff */
[C---:B------:R-:W-:Y:S01]  /*c090*/  FADD.FTZ R114, R15.reuse, R114 ;  /* 0x000000720f727221 */ /* 0x040fe20000010000 */
[----:B------:R-:W-:Y:S01]  /*c0a0*/  F2FP.BF16.F32.PACK_AB R148, R15, R148 ;  /* 0x000000940f94723e */ /* 0x000fe200000010ff */
[----:B------:R-:W3:Y:S01]  /*c0b0*/  MUFU.EX2 R96, R96 ;  /* 0x0000006000607308 */ /* 0x000ee20000000800 */
[----:B0-----:R-:W-:Y:S01]  /*c0c0*/  FADD.FTZ R102, R88, R7 ;  /* 0x0000000758667221 */ /* 0x001fe20000010000 */
[----:B------:R-:W-:Y:S01]  /*c0d0*/  FADD.FTZ R11, R13, R114 ;  /* 0x000000720d0b7221 */ /* 0x000fe20000010000 */
[----:B------:R-:W-:Y:S01]  /*c0e0*/  F2FP.BF16.F32.PACK_AB R150, R104, R13 ;  /* 0x0000000d6896723e */ /* 0x000fe200000010ff */
[----:B------:R-:W-:Y:S01]  /*c0f0*/  IMAD.MOV.U32 R12, RZ, RZ, R3 ;  /* 0x000000ffff0c7224 */ /* 0x000fe200078e0003 */
[----:B------:R-:W-:Y:S01]  /*c100*/  F2FP.BF16.F32.PACK_AB R159, R88, R159 ;  /* 0x0000009f589f723e */ /* 0x000fe200000010ff */
[----:B------:R-:W-:Y:S02]  /*c110*/  FADD.FTZ R11, R104, R11 ;  /* 0x0000000b680b7221 */ /* 0x000fe40000010000 */
[----:B------:R-:W0:Y:S01]  /*c120*/  MUFU.EX2 R155, R155 ;  /* 0x0000009b009b7308 */ /* 0x000e220000000800 */
[----:B-1----:R-:W-:Y:S01]  /*c130*/  FADD.FTZ R7, R153, R102 ;  /* 0x0000006699077221 */ /* 0x002fe20000010000 */
[----:B------:R-:W-:Y:S01]  /*c140*/  FADD.FTZ R114, R144, R11 ;  /* 0x0000000b90727221 */ /* 0x000fe20000010000 */
[----:B------:R-:W-:-:S03]  /*c150*/  F2FP.BF16.F32.PACK_AB R144, R97, R144 ;  /* 0x000000906190723e */ /* 0x000fc600000010ff */
[----:B------:R-:W-:Y:S02]  /*c160*/  FADD.FTZ R11, R97, R114 ;  /* 0x00000072610b7221 */ /* 0x000fe40000010000 */
[----:B------:R-:W1:Y:S01]  /*c170*/  MUFU.EX2 R112, R112 ;  /* 0x0000007000707308 */ /* 0x000e620000000800 */
[----:B---3--:R-:W-:Y:S01]  /*c180*/  FADD.FTZ R102, R96, R7 ;  /* 0x0000000760667221 */ /* 0x008fe20000010000 */
[----:B------:R-:W-:Y:S01]  /*c190*/  FADD.FTZ R114, R146, R11 ;  /* 0x0000000b92727221 */ /* 0x000fe20000010000 */
[C---:B------:R-:W-:Y:S02]  /*c1a0*/  F2FP.BF16.F32.PACK_AB R146, R99.reuse, R146 ;  /* 0x000000926392723e */ /* 0x040fe400000010ff */
[----:B------:R-:W-:Y:S01]  /*c1b0*/  F2FP.BF16.F32.PACK_AB R153, R96, R153 ;  /* 0x000000996099723e */ /* 0x000fe200000010ff */
[----:B------:R-:W-:Y:S02]  /*c1c0*/  FADD.FTZ R11, R99, R114 ;  /* 0x00000072630b7221 */ /* 0x000fe40000010000 */
[----:B------:R-:W3:Y:S01]  /*c1d0*/  MUFU.EX2 R149, R149 ;  /* 0x0000009500957308 */ /* 0x000ee20000000800 */
[----:B0-----:R-:W-:-:S07]  /*c1e0*/  FADD.FTZ R7, R155, R102 ;  /* 0x000000669b077221 */ /* 0x001fce0000010000 */
[----:B------:R-:W0:Y:S01]  /*c1f0*/  MUFU.EX2 R106, R106 ;  /* 0x0000006a006a7308 */ /* 0x000e220000000800 */
[C---:B-1----:R-:W-:Y:S01]  /*c200*/  FADD.FTZ R102, R112.reuse, R7 ;  /* 0x0000000770667221 */ /* 0x042fe20000010000 */
[----:B------:R-:W-:-:S06]  /*c210*/  F2FP.BF16.F32.PACK_AB R155, R112, R155 ;  /* 0x0000009b709b723e */ /* 0x000fcc00000010ff */
[----:B------:R-:W1:Y:S01]  /*c220*/  MUFU.EX2 R151, R151 ;  /* 0x0000009700977308 */ /* 0x000e620000000800 */
[----:B---3--:R-:W-:-:S07]  /*c230*/  FADD.FTZ R7, R149, R102 ;  /* 0x0000006695077221 */ /* 0x008fce0000010000 */
[----:B------:R-:W3:Y:S01]  /*c240*/  MUFU.EX2 R110, R110 ;  /* 0x0000006e006e7308 */ /* 0x000ee20000000800 */
[C---:B0-----:R-:W-:Y:S01]  /*c250*/  FADD.FTZ R102, R106.reuse, R7 ;  /* 0x000000076a667221 */ /* 0x041fe20000010000 */
[----:B------:R-:W-:-:S06]  /*c260*/  F2FP.BF16.F32.PACK_AB R149, R106, R149 ;  /* 0x000000956a95723e */ /* 0x000fcc00000010ff */
[----:B------:R-:W0:Y:S01]  /*c270*/  MUFU.EX2 R145, R145 ;  /* 0x0000009100917308 */ /* 0x000e220000000800 */
[----:B-1----:R-:W-:Y:S01]  /*c280*/  FADD.FTZ R7, R151, R102 ;  /* 0x0000006697077221 */ /* 0x002fe20000010000 */
[----:B------:R-:W-:-:S06]  /*c290*/  FADD.FTZ R102, R14, R11 ;  /* 0x0000000b0e667221 */ /* 0x000fcc0000010000 */
[----:B------:R-:W1:Y:S01]  /*c2a0*/  MUFU.EX2 R98, R98 ;  /* 0x0000006200627308 */ /* 0x000e620000000800 */
[----:B---3--:R-:W-:-:S07]  /*c2b0*/  F2FP.BF16.F32.PACK_AB R151, R110, R151 ;  /* 0x000000976e97723e */ /* 0x008fce00000010ff */
[----:B------:R-:W3:Y:S08]  /*c2c0*/  MUFU.EX2 R147, R147 ;  /* 0x0000009300937308 */ /* 0x000ef00000000800 */
[----:B------:R-:W4:Y:S08]  /*c2d0*/  MUFU.EX2 R6, R6 ;  /* 0x0000000600067308 */ /* 0x000f300000000800 */
[----:B--2---:R2:W-:Y:S08]  /*c2e0*/  MUFU.EX2 R109, R94 ;  /* 0x0000005e006d7308 */ /* 0x0045f00000000800 */
[----:B------:R-:W5:Y:S01]  /*c2f0*/  MUFU.EX2 R141, R141 ;  /* 0x0000008d008d7308 */ /* 0x000f620000000800 */
[----:B--2---:R-:W-:-:S04]  /*c300*/  FADD.FTZ R94, R110, R7 ;  /* 0x000000076e5e7221 */ /* 0x004fc80000010000 */
[----:B0-----:R-:W-:Y:S01]  /*c310*/  FADD.FTZ R7, R145, R94 ;  /* 0x0000005e91077221 */ /* 0x001fe20000010000 */
[C---:B-1----:R-:W-:Y:S02]  /*c320*/  F2FP.BF16.F32.PACK_AB R145, R98.reuse, R145 ;  /* 0x000000916291723e */ /* 0x042fe400000010ff */
[----:B------:R-:W0:Y:S01]  /*c330*/  MUFU.EX2 R101, R101 ;  /* 0x0000006500657308 */ /* 0x000e220000000800 */
[----:B------:R-:W-:-:S04]  /*c340*/  FADD.FTZ R90, R98, R7 ;  /* 0x00000007625a7221 */ /* 0x000fc80000010000 */
[----:B---3--:R-:W-:Y:S01]  /*c350*/  FADD.FTZ R7, R147, R90 ;  /* 0x0000005a93077221 */ /* 0x008fe20000010000 */
[C---:B----4-:R-:W-:Y:S02]  /*c360*/  F2FP.BF16.F32.PACK_AB R147, R6.reuse, R147 ;  /* 0x000000930693723e */ /* 0x050fe400000010ff */
[----:B------:R-:W1:Y:S01]  /*c370*/  MUFU.EX2 R142, R142 ;  /* 0x0000008e008e7308 */ /* 0x000e620000000800 */
[----:B------:R-:W-:-:S04]  /*c380*/  FADD.FTZ R90, R6, R7 ;  /* 0x00000007065a7221 */ /* 0x000fc80000010000 */
[----:B-----5:R-:W-:Y:S01]  /*c390*/  FADD.FTZ R90, R141, R90 ;  /* 0x0000005a8d5a7221 */ /* 0x020fe20000010000 */
[----:B------:R-:W-:Y:S02]  /*c3a0*/  F2FP.BF16.F32.PACK_AB R141, R109, R141 ;  /* 0x0000008d6d8d723e */ /* 0x000fe400000010ff */
[----:B------:R-:W2:Y:S01]  /*c3b0*/  MUFU.EX2 R143, R126 ;  /* 0x0000007e008f7308 */ /* 0x000ea20000000800 */
[----:B0-----:R-:W-:Y:S01]  /*c3c0*/  FADD.FTZ R11, R101, R102 ;  /* 0x00000066650b7221 */ /* 0x001fe20000010000 */
[----:B------:R-:W-:Y:S01]  /*c3d0*/  FADD.FTZ R90, R109, R90 ;  /* 0x0000005a6d5a7221 */ /* 0x000fe20000010000 */
[----:B------:R-:W-:-:S05]  /*c3e0*/  F2FP.BF16.F32.PACK_AB R140, R101, R14 ;  /* 0x0000000e658c723e */ /* 0x000fca00000010ff */
        /* <DEDUP_REMOVED lines=11> */
[----:B--2---:R-:W-:Y:S01]  /*c4a0*/  FADD.FTZ R94, R20, R11 ;  /* 0x0000000b145e7221 */ /* 0x004fe20000010000 */
[----:B------:R-:W-:-:S06]  /*c4b0*/  IMAD.MOV.U32 R11, RZ, RZ, R8 ;  /* 0x000000ffff0b7224 */ /* 0x000fcc00078e0008 */
        /* <DEDUP_REMOVED lines=11> */
[----:B-1----:R-:W-:Y:S01]  /*c570*/  FADD.FTZ R90, R139, R90 ;  /* 0x0000005a8b5a7221 */ /* 0x002fe20000010000 */
[C---:B--2---:R-:W-:Y:S01]  /*c580*/  FADD.FTZ R7, R95.reuse, R14 ;  /* 0x0000000e5f077221 */ /* 0x044fe20000010000 */
[----:B------:R-:W-:Y:S02]  /*c590*/  F2FP.BF16.F32.PACK_AB R138, R95, R92 ;  /* 0x0000005c5f8a723e */ /* 0x000fe400000010ff */
[C---:B0-----:R-:W-:Y:S01]  /*c5a0*/  FADD.FTZ R6, R107.reuse, R90 ;  /* 0x0000005a6b067221 */ /* 0x041fe20000010000 */
[----:B------:R-:W-:Y:S01]  /*c5b0*/  F2FP.BF16.F32.PACK_AB R139, R107, R139 ;  /* 0x0000008b6b8b723e */ /* 0x000fe200000010ff */
[----:B------:R-:W-:Y:S06]  /*c5c0*/  @P2 BRA `(.L_x_1207) ;  /* 0xffffffd000b82947 */ /* 0x000fec000383ffff */
.L_x_1190:
        /* <DEDUP_REMOVED lines=67> */
.L_x_1208:
[----:B------:R-:W-:Y:S01]  /*ca00*/  ULEA UR5, UR36, UR37, 0x3 ;  /* 0x0000002524057291 */ /* 0x000fe2000f8e183f */
[----:B------:R-:W-:-:S05]  /*ca10*/  IMAD.U32 R0, RZ, RZ, UR38 ;  /* 0x00000026ff007e24 */ /* 0x000fca000f8e00ff */
[----:B------:R-:W-:-:S04]  /*ca20*/  SHF.L.U32 R0, R0, 0x1f, RZ ;  /* 0x0000001f00007819 */ /* 0x000fc800000006ff */
[----:B------:R0:W1:Y:S01]  /*ca30*/  SYNCS.PHASECHK.TRANS64.TRYWAIT P2, [UR5+0x2a850], R0 ;  /* 0x02a85000ff0075a7 */ /* 0x0000620008040145 */
[----:B------:R-:W-:Y:S05]  /*ca40*/  @!P0 BRA `(.L_x_1209) ;  /* 0x0000000000048947 */ /* 0x000fea0003800000 */
[----:B------:R-:W-:Y:S01]  /*ca50*/  BPT.TRAP 0x1 ;  /* 0x000000040000795c */ /* 0x000fe20000300000 */
.L_x_1209:
[----:B-1----:R-:W-:Y:S05]  /*ca60*/  @P2 BRA `(.L_x_1210) ;  /* 0x0000000000082947 */ /* 0x002fea0003800000 */
[----:B------:R-:W1:Y:S02]  /*ca70*/  SYNCS.PHASECHK.TRANS64.TRYWAIT P0, [UR5+0x2a850], R0 ;  /* 0x02a85000ff0075a7 */ /* 0x000e640008000145 */
[----:B-1----:R-:W-:Y:S05]  /*ca80*/  @!P0 BRA `(.L_x_1211) ;  /* 0x000000b000b88947 */ /* 0x002fea0003800000 */
.L_x_1210:
[----:B------:R-:W-:Y:S01]  /*ca90*/  UIADD3 UR37, UR37, 0x400, URZ ;  /* 0x0000040025257890 */ /* 0x000fe2000fffe03f */
[----:B------:R-:W-:Y:S01]  /*caa0*/  WARPGROUP.ARRIVE ;  /* 0x00000000000079c5 */ /* 0x000fe20000000000 */
[----:B------:R-:W-:Y:S01]  /*cab0*/  UMOV UR7, 0x40000040 ;  /* 0x4000004000077882 */ /* 0x000fe20000000000 */
[----:B01----:R-:W0:Y:S01]  /*cac0*/  SHFL.BFLY PT, R0, R7, 0x2, 0x1f ;  /* 0x0c401f0007007f89 */ /* 0x003e2200000e0000 */
[----:B------:R-:W-:Y:S01]  /*cad0*/  USHF.R.U32.HI UR37, URZ, 0x4, UR37 ;  /* 0x000000043f257899 */ /* 0x000fe20008011625 */
[----:B------:R-:W-:Y:S01]  /*cae0*/  IMAD.U32 R10, RZ, RZ, UR5 ;  /* 0x00000005ff0a7e24 */ /* 0x000fe2000f8e00ff */
[----:B------:R-:W-:Y:S01]  /*caf0*/  R2UR UR8, R181 ;  /* 0x00000000b50872ca */ /* 0x000fe200000e0000 */
[----:B------:R-:W1:Y:S01]  /*cb00*/  SHFL.BFLY PT, R5, R6, 0x2, 0x1f ;  /* 0x0c401f0006057f89 */ /* 0x000e6200000e0000 */
[----:B------:R-:W-:Y:S01]  /*cb10*/  ULOP3.LUT UR37, UR37, 0x3fff, URZ, 0xc0, !UPT ;  /* 0x00003fff25257892 */ /* 0x000fe2000f8ec03f */
[----:B------:R-:W-:Y:S02]  /*cb20*/  @!P1 VIADD R10, R10, 0x2a860 ;  /* 0x0002a8600a0a9836 */ /* 0x000fe40000000000 */
[----:B------:R-:W-:Y:S01]  /*cb30*/  IMAD.MOV.U32 R4, RZ, RZ, RZ ;  /* 0x000000ffff047224 */ /* 0x000fe200078e00ff */
[----:B------:R-:W-:Y:S01]  /*cb40*/  ULOP3.LUT UR4, UR37, 0x3000000, URZ, 0xfc, !UPT ;  /* 0x0300000025047892 */ /* 0x000fe2000f8efc3f */
[----:B------:R-:W-:Y:S01]  /*cb50*/  IMAD.MOV.U32 R92, RZ, RZ, -0x800000 ;  /* 0xff800000ff5c7424 */ /* 0x000fe200078e00ff */
[----:B------:R-:W-:-:S02]  /*cb60*/  @!P1 PRMT R10, RZ, 0x654, R10 ;  /* 0x00000654ff0a9816 */ /* 0x000fc4000000000a */
[----:B------:R-:W-:Y:S02]  /*cb70*/  UIMAD UR4, UR36, 0x600, UR4 ;  /* 0x00000600240478a4 */ /* 0x000fe4000f8e0204 */
[----:B------:R-:W-:Y:S02]  /*cb80*/  UIADD3 UR36, UR36, 0x1, URZ ;  /* 0x0000000124247890 */ /* 0x000fe4000fffe03f */
[----:B------:R-:W-:Y:S02]  /*cb90*/  UIADD3 UR8, UR8, 0x1, URZ ;  /* 0x0000000108087890 */ /* 0x000fe4000fffe03f */
[----:B------:R-:W-:Y:S01]  /*cba0*/  UISETP.NE.AND UP0, UPT, UR36, 0x2, UPT ;  /* 0x000000022400788c */ /* 0x000fe2000bf05270 */
[----:B------:R-:W-:Y:S02]  /*cbb0*/  UMOV UR6, UR4 ;  /* 0x0000000400067c82 */ /* 0x000fe40008000000 */
[----:B------:R-:W-:Y:S01]  /*cbc0*/  HGMMA.64x128x16.F32.BF16 R24, R156, gdesc[UR4].tnspB, R24, gsb0 ;  /* 0x41e000049c187df0 */ /* 0x000fe20008001818 */
[----:B------:R-:W-:Y:S01]  /*cbd0*/  UIADD3 UR6, UR4, 0x80, URZ ;  /* 0x0000008004067890 */ /* 0x000fe2000fffe03f */
[----:B0-----:R-:W-:Y:S01]  /*cbe0*/  FADD.FTZ R0, R0, R7 ;  /* 0x0000000700007221 */ /* 0x001fe20000010000 */
[----:B------:R-:W-:Y:S01]  /*cbf0*/  UMOV UR7, 0x40000040 ;  /* 0x4000004000077882 */ /* 0x000fe20000000000 */
[----:B------:R-:W-:-:S02]  /*cc00*/  IMAD.U32 R181, RZ, RZ, UR8 ;  /* 0x00000008ffb57e24 */ /* 0x000fc4000f8e00ff */
[----:B-1----:R-:W-:Y:S01]  /*cc10*/  FADD.FTZ R2, R5, R6 ;  /* 0x0000000605027221 */ /* 0x002fe20000010000 */
[----:B------:R-:W-:Y:S01]  /*cc20*/  IMAD.MOV.U32 R6, RZ, RZ, RZ ;  /* 0x000000ffff067224 */ /* 0x000fe200078e00ff */
[----:B------:R-:W0:Y:S01]  /*cc30*/  SHFL.BFLY PT, R5, R0, 0x1, 0x1f ;  /* 0x0c201f0000057f89 */ /* 0x000e2200000e0000 */
[----:B------:R-:W-:-:S03]  /*cc40*/  USEL UR36, UR36, URZ, UP0 ;  /* 0x0000003f24247287 */ /* 0x000fc60008000000 */
[----:B------:R-:W1:Y:S01]  /*cc50*/  SHFL.BFLY PT, R11, R2, 0x1, 0x1f ;  /* 0x0c201f00020b7f89 */ /* 0x000e6200000e0000 */
[----:B0-----:R-:W-:Y:S01]  /*cc60*/  FADD.FTZ R12, R0, R5 ;  /* 0x00000005000c7221 */ /* 0x001fe20000010000 */
[----:B------:R-:W-:Y:S02]  /*cc70*/  IMAD.MOV.U32 R0, RZ, RZ, -0x800000 ;  /* 0xff800000ff007424 */ /* 0x000fe400078e00ff */
        /* <DEDUP_REMOVED lines=35> */
[----:B------:R-:W-:-:S04]  /*ceb0*/  USEL UR4, URZ, 0x1, UP0 ;  /* 0x000000013f047887 */ /* 0x000fc80008000000 */
[----:B------:R-:W-:Y:S01]  /*cec0*/  ULOP3.LUT UR38, UR38, UR4, URZ, 0x3c, !UPT ;  /* 0x0000000426267292 */ /* 0x000fe2000f8e3c3f */
        /* <DEDUP_REMOVED lines=69> */
.L_x_1141:
[----:B------:R-:W0:Y:S01]  /*d320*/  S2R R5, SR_CgaCtaId ;  /* 0x0000000000057919 */ /* 0x000e220000008800 */
[----:B------:R-:W-:Y:S01]  /*d330*/  MOV R16, 0x400 ;  /* 0x0000040000107802 */ /* 0x000fe20000000f00 */
[----:B------:R-:W-:Y:S01]  /*d340*/  BSSY B0, `(.L_x_1212) ;  /* 0x0000312000007945 */ /* 0x000fe20003800000 */
[----:B------:R-:W-:Y:S02]  /*d350*/  BAR.SYNC.DEFER_BLOCKING 0x5, 0x180 ;  /* 0x0146000000007b1d */ /* 0x000fe40000010000 */
[----:B0-----:R-:W-:-:S05]  /*d360*/  LEA R16, R5, R16, 0x18 ;  /* 0x0000001005107211 */ /* 0x001fca00078ec0ff */
[----:B------:R-:W0:Y:S02]  /*d370*/  LDS.128 R4, [R16+0x2a8d0] ;  /* 0x02a8d00010047984 */ /* 0x000e240000000c00 */
[----:B0-----:R-:W-:Y:S02]  /*d380*/  R2UR UR5, R5 ;  /* 0x00000000050572ca */ /* 0x001fe400000e0000 */
[----:B------:R-:W-:Y:S02]  /*d390*/  R2UR UR6, R6 ;  /* 0x00000000060672ca */ /* 0x000fe400000e0000 */
[----:B------:R-:W-:Y:S01]  /*d3a0*/  R2UR UR7, R7 ;  /* 0x00000000070772ca */ /* 0x000fe200000e0000 */
[----:B------:R-:W-:Y:S06]  /*d3b0*/  BAR.ARV 0x4, 0x180 ;  /* 0x0106000000007b1d */ /* 0x000fec0000002000 */
[----:B------:R-:W-:Y:S08]  /*d3c0*/  @P0 BRA `(.L_x_1213) ;  /* 0x0000002000ac0947 */ /* 0x000ff00003800000 */
[----:B------:R-:W0:Y:S01]  /*d3d0*/  S2R R5, SR_SWINHI ;  /* 0x0000000000057919 */ /* 0x000e220000002f00 */
[----:B------:R-:W-:Y:S01]  /*d3e0*/  R2UR UR12, R180 ;  /* 0x00000000b40c72ca */ /* 0x000fe200000e0000 */
[----:B------:R-:W-:Y:S01]  /*d3f0*/  ULDC.64 UR10, c[0x0][0xc00] ;  /* 0x00030000000a7ab9 */ /* 0x000fe20000000a00 */
[----:B------:R-:W-:Y:S01]  /*d400*/  ULDC.64 UR8, c[0x0][0xc00] ;  /* 0x0003000000087ab9 */ /* 0x000fe20000000a00 */
[----:B------:R-:W-:Y:S01]  /*d410*/  ULDC.64 UR16, c[0x0][0x208] ;  /* 0x0000820000107ab9 */ /* 0x000fe20000000a00 */
[----:B------:R-:W-:Y:S02]  /*d420*/  R2UR UR14, R161 ;  /* 0x00000000a10e72ca */ /* 0x000fe400000e0000 */
[----:B------:R-:W-:Y:S02]  /*d430*/  R2UR UR13, R162 ;  /* 0x00000000a20d72ca */ /* 0x000fe400000e0000 */
[----:B------:R-:W-:-:S05]  /*d440*/  R2UR UR20, R163 ;  /* 0x00000000a31472ca */ /* 0x000fca00000e0000 */
[----:B------:R-:W-:Y:S01]  /*d450*/  UIMAD.WIDE UR8, UR12, 0x4, UR8 ;  /* 0x000000040c0878a5 */ /* 0x000fe2000f8e0208 */
[----:B------:R-:W-:Y:S02]  /*d460*/  MOV R78, R16 ;  /* 0x00000010004e7202 */ /* 0x000fe40000000f00 */
[----:B0-----:R-:W-:-:S03]  /*d470*/  MOV R79, R5 ;  /* 0x00000005004f7202 */ /* 0x001fc60000000f00 */
[----:B------:R-:W-:-:S03]  /*d480*/  IMAD.WIDE R4, R200, 0x2, R78 ;  /* 0x00000002c8047825 */ /* 0x000fc600078e024e */
[C---:B------:R-:W-:Y:S02]  /*d490*/  LOP3.LUT R7, R4.reuse, 0x380, RZ, 0xc0, !PT ;  /* 0x0000038004077812 */ /* 0x040fe400078ec0ff */
[C---:B------:R-:W-:Y:S02]  /*d4a0*/  IADD3 R8, P5, R4.reuse, 0x40, RZ ;  /* 0x0000004004087810 */ /* 0x040fe40007fbe0ff */
[----:B------:R-:W-:Y:S02]  /*d4b0*/  SHF.R.U64 R7, R7, 0x3, RZ ;  /* 0x0000000307077819 */ /* 0x000fe400000012ff */
[C---:B------:R-:W-:Y:S01]  /*d4c0*/  IADD3 R17, P6, R4.reuse, 0x20, RZ ;  /* 0x0000002004117810 */ /* 0x040fe20007fde0ff */
[--C-:B------:R-:W-:Y:S01]  /*d4d0*/  IMAD.X R27, RZ, RZ, R5.reuse, P5 ;  /* 0x000000ffff1b7224 */ /* 0x100fe200028e0605 */
[C---:B------:R-:W-:Y:S02]  /*d4e0*/  IADD3 R31, P4, R4.reuse, 0x60, RZ ;  /* 0x00000060041f7810 */ /* 0x040fe40007f9e0ff */
[C---:B------:R-:W-:Y:S01]  /*d4f0*/  IADD3 R93, P3, R4.reuse, 0x4000, RZ ;  /* 0x00004000045d7810 */ /* 0x040fe20007f7e0ff */
[--C-:B------:R-:W-:Y:S01]  /*d500*/  IMAD.X R29, RZ, RZ, R5.reuse, P6 ;  /* 0x000000ffff1d7224 */ /* 0x100fe200030e0605 */
[C---:B------:R-:W-:Y:S01]  /*d510*/  IADD3 R97, P2, R4.reuse, 0x4020, RZ ;  /* 0x0000402004617810 */ /* 0x040fe20007f5e0ff */
[--C-:B------:R-:W-:Y:S01]  /*d520*/  IMAD.X R25, RZ, RZ, R5.reuse, P4 ;  /* 0x000000ffff197224 */ /* 0x100fe200020e0605 */
[C---:B------:R-:W-:Y:S01]  /*d530*/  IADD3 R99, P1, R4.reuse, 0x4040, RZ ;  /* 0x0000404004637810 */ /* 0x040fe20007f3e0ff */
[--C-:B------:R-:W-:Y:S01]  /*d540*/  IMAD.X R15, RZ, RZ, R5.reuse, P3 ;  /* 0x000000ffff0f7224 */ /* 0x100fe200018e0605 */
[----:B------:R-:W-:Y:S01]  /*d550*/  BAR.SYNC.DEFER_BLOCKING 0x1, 0x100 ;  /* 0x0044000000007b1d */ /* 0x000fe20000010000 */
[----:B------:R-:W-:Y:S01]  /*d560*/  IADD3 R96, P0, R4, 0x4060, RZ ;  /* 0x0000406004607810 */ /* 0x000fe20007f1e0ff */
[--C-:B------:R-:W-:Y:S01]  /*d570*/  IMAD.X R13, RZ, RZ, R5.reuse, P2 ;  /* 0x000000ffff0d7224 */ /* 0x100fe200010e0605 */
[----:B------:R-:W-:Y:S01]  /*d580*/  LOP3.LUT R4, R7, R4, RZ, 0x3c, !PT ;  /* 0x0000000407047212 */ /* 0x000fe200078e3cff */
[--C-:B------:R-:W-:Y:S01]  /*d590*/  IMAD.X R11, RZ, RZ, R5.reuse, P1 ;  /* 0x000000ffff0b7224 */ /* 0x100fe200008e0605 */
[----:B------:R-:W-:Y:S01]  /*d5a0*/  LOP3.LUT R7, R8, 0x380, RZ, 0xc0, !PT ;  /* 0x0000038008077812 */ /* 0x000fe200078ec0ff */
[----:B------:R-:W-:Y:S01]  /*d5b0*/  IMAD.X R9, RZ, RZ, R5, P0 ;  /* 0x000000ffff097224 */ /* 0x000fe200000e0605 */
[----:B------:R-:W-:-:S02]  /*d5c0*/  LOP3.LUT R6, R17, 0x380, RZ, 0xc0, !PT ;  /* 0x0000038011067812 */ /* 0x000fc400078ec0ff */
[----:B------:R-:W-:Y:S02]  /*d5d0*/  LOP3.LUT R10, R31, 0x380, RZ, 0xc0, !PT ;  /* 0x000003801f0a7812 */ /* 0x000fe400078ec0ff */
[----:B------:R-:W-:Y:S02]  /*d5e0*/  SHF.R.U64 R7, R7, 0x3, RZ ;  /* 0x0000000307077819 */ /* 0x000fe400000012ff */
[----:B------:R-:W-:Y:S02]  /*d5f0*/  LOP3.LUT R12, R93, 0x380, RZ, 0xc0, !PT ;  /* 0x000003805d0c7812 */ /* 0x000fe400078ec0ff */
[----:B------:R-:W-:Y:S02]  /*d600*/  SHF.R.U64 R6, R6, 0x3, RZ ;  /* 0x0000000306067819 */ /* 0x000fe400000012ff */
[----:B------:R-:W-:Y:S02]  /*d610*/  SHF.R.U64 R10, R10, 0x3, RZ ;  /* 0x000000030a0a7819 */ /* 0x000fe400000012ff */
[----:B------:R-:W-:-:S02]  /*d620*/  LOP3.LUT R26, R7, R8, RZ, 0x3c, !PT ;  /* 0x00000008071a7212 */ /* 0x000fc400078e3cff */
[----:B------:R-:W-:Y:S02]  /*d630*/  LOP3.LUT R8, R97, 0x380, RZ, 0xc0, !PT ;  /* 0x0000038061087812 */ /* 0x000fe400078ec0ff */
[----:B------:R-:W-:Y:S02]  /*d640*/  SHF.R.U64 R12, R12, 0x3, RZ ;  /* 0x000000030c0c7819 */ /* 0x000fe400000012ff */
[----:B------:R-:W-:Y:S02]  /*d650*/  LOP3.LUT R28, R6, R17, RZ, 0x3c, !PT ;  /* 0x00000011061c7212 */ /* 0x000fe400078e3cff */
[----:B------:R-:W-:Y:S02]  /*d660*/  LOP3.LUT R24, R10, R31, RZ, 0x3c, !PT ;  /* 0x0000001f0a187212 */ /* 0x000fe400078e3cff */
[----:B------:R-:W-:Y:S02]  /*d670*/  LOP3.LUT R10, R99, 0x380, RZ, 0xc0, !PT ;  /* 0x00000380630a7812 */ /* 0x000fe400078ec0ff */
[----:B------:R-:W-:-:S02]  /*d680*/  LOP3.LUT R17, R96, 0x380, RZ, 0xc0, !PT ;  /* 0x0000038060117812 */ /* 0x000fc400078ec0ff */
[----:B------:R-:W-:Y:S02]  /*d690*/  SHF.R.U64 R8, R8, 0x3, RZ ;  /* 0x0000000308087819 */ /* 0x000fe400000012ff */
[----:B------:R-:W-:Y:S02]  /*d6a0*/  LOP3.LUT R14, R12, R93, RZ, 0x3c, !PT ;  /* 0x0000005d0c0e7212 */ /* 0x000fe400078e3cff */
[----:B------:R-:W-:Y:S02]  /*d6b0*/  SHF.R.U64 R10, R10, 0x3, RZ ;  /* 0x000000030a0a7819 */ /* 0x000fe400000012ff */
[----:B------:R-:W-:Y:S02]  /*d6c0*/  SHF.R.U64 R17, R17, 0x3, RZ ;  /* 0x0000000311117819 */ /* 0x000fe400000012ff */
[----:B------:R-:W-:Y:S02]  /*d6d0*/  LOP3.LUT R12, R8, R97, RZ, 0x3c, !PT ;  /* 0x00000061080c7212 */ /* 0x000fe400078e3cff */
[----:B------:R-:W-:-:S02]  /*d6e0*/  MOV R30, R4 ;  /* 0x00000004001e7202 */ /* 0x000fc40000000f00 */
[----:B------:R-:W-:Y:S02]  /*d6f0*/  F2FP.BF16.F32.PACK_AB R4, R3, R2 ;  /* 0x000000020304723e */ /* 0x000fe400000010ff */
        /* <DEDUP_REMOVED lines=9> */
[----:B------:R-:W-:Y:S02]  /*d790*/  MOV R99, R26 ;  /* 0x0000001a00637202 */ /* 0x000fe40000000f00 */
[----:B------:R-:W-:Y:S02]  /*d7a0*/  MOV R17, R24 ;  /* 0x0000001800117202 */ /* 0x000fe40000000f00 */
[----:B------:R-:W-:Y:S02]  /*d7b0*/  F2FP.BF16.F32.PACK_AB R12, R33, R32 ;  /* 0x00000020210c723e */ /* 0x000fe400000010ff */
[----:B------:R-:W-:-:S02]  /*d7c0*/  F2FP.BF16.F32.PACK_AB R13, R35, R34 ;  /* 0x00000022230d723e */ /* 0x000fc400000010ff */
[----:B------:R-:W-:Y:S02]  /*d7d0*/  F2FP.BF16.F32.PACK_AB R14, R37, R36 ;  /* 0x00000024250e723e */ /* 0x000fe400000010ff */
[----:B------:R-:W-:Y:S02]  /*d7e0*/  F2FP.BF16.F32.PACK_AB R15, R39, R38 ;  /* 0x00000026270f723e */ /* 0x000fe400000010ff */
[----:B------:R-:W-:Y:S02]  /*d7f0*/  F2FP.BF16.F32.PACK_AB R24, R41, R40 ;  /* 0x000000282918723e */ /* 0x000fe400000010ff */
[----:B------:R-:W-:Y:S01]  /*d800*/  F2FP.BF16.F32.PACK_AB R25, R43, R42 ;  /* 0x0000002a2b19723e */ /* 0x000fe200000010ff */
[----:B------:R-:W-:Y:S01]  /*d810*/  STSM.16.M88.4 [R100], R12 ;  /* 0x0000000c64007844 */ /* 0x000fe20000000200 */
[----:B------:R-:W-:Y:S02]  /*d820*/  F2FP.BF16.F32.PACK_AB R26, R45, R44 ;  /* 0x0000002c2d1a723e */ /* 0x000fe400000010ff */
[----:B------:R-:W-:-:S02]  /*d830*/  F2FP.BF16.F32.PACK_AB R27, R47, R46 ;  /* 0x0000002e2f1b723e */ /* 0x000fc400000010ff */
[----:B------:R-:W-:Y:S02]  /*d840*/  F2FP.BF16.F32.PACK_AB R28, R49, R48 ;  /* 0x00000030311c723e */ /* 0x000fe400000010ff */
[----:B------:R-:W-:Y:S01]  /*d850*/  F2FP.BF16.F32.PACK_AB R29, R51, R50 ;  /* 0x00000032331d723e */ /* 0x000fe200000010ff */
[----:B------:R-:W-:Y:S01]  /*d860*/  STSM.16.M88.4 [R99], R24 ;  /* 0x0000001863007844 */ /* 0x000fe20000000200 */
[----:B0-----:R-:W-:Y:S02]  /*d870*/  F2FP.BF16.F32.PACK_AB R30, R53, R52 ;  /* 0x00000034351e723e */ /* 0x001fe400000010ff */
[----:B------:R-:W-:Y:S02]  /*d880*/  F2FP.BF16.F32.PACK_AB R31, R55, R54 ;  /* 0x00000036371f723e */ /* 0x000fe400000010ff */
[----:B------:R-:W-:Y:S02]  /*d890*/  MOV R96, R10 ;  /* 0x0000000a00607202 */ /* 0x000fe40000000f00 */
[----:B------:R-:W-:Y:S01]  /*d8a0*/  MOV R93, R8 ;  /* 0x00000008005d7202 */ /* 0x000fe20000000f00 */
[----:B------:R0:W-:Y:S01]  /*d8b0*/  STSM.16.M88.4 [R17], R28 ;  /* 0x0000001c11007844 */ /* 0x0001e20000000200 */
[----:B------:R-:W-:-:S02]  /*d8c0*/  F2FP.BF16.F32.PACK_AB R4, R57, R56 ;  /* 0x000000383904723e */ /* 0x000fc400000010ff */
[----:B------:R-:W-:Y:S02]  /*d8d0*/  F2FP.BF16.F32.PACK_AB R5, R59, R58 ;  /* 0x0000003a3b05723e */ /* 0x000fe400000010ff */
[----:B------:R-:W-:Y:S02]  /*d8e0*/  F2FP.BF16.F32.PACK_AB R6, R61, R60 ;  /* 0x0000003c3d06723e */ /* 0x000fe400000010ff */
[----:B------:R-:W-:Y:S02]  /*d8f0*/  F2FP.BF16.F32.PACK_AB R7, R63, R62 ;  /* 0x0000003e3f07723e */ /* 0x000fe400000010ff */
[----:B------:R-:W-:Y:S02]  /*d900*/  F2FP.BF16.F32.PACK_AB R8, R65, R64 ;  /* 0x000000404108723e */ /* 0x000fe400000010ff */
[----:B------:R-:W-:Y:S01]  /*d910*/  F2FP.BF16.F32.PACK_AB R9, R67, R66 ;  /* 0x000000424309723e */ /* 0x000fe200000010ff */
[----:B------:R-:W-:Y:S01]  /*d920*/  STSM.16.M88.4 [R98], R4 ;  /* 0x0000000462007844 */ /* 0x000fe20000000200 */
[----:B------:R-:W-:-:S02]  /*d930*/  F2FP.BF16.F32.PACK_AB R10, R69, R68 ;  /* 0x00000044450a723e */ /* 0x000fc400000010ff */
[----:B------:R-:W-:Y:S01]  /*d940*/  F2FP.BF16.F32.PACK_AB R11, R71, R70 ;  /* 0x00000046470b723e */ /* 0x000fe200000010ff */
[----:B0-----:R-:W-:Y:S01]  /*d950*/  IMAD.U32 R28, RZ, RZ, UR8 ;  /* 0x00000008ff1c7e24 */ /* 0x001fe2000f8e00ff */
[----:B------:R-:W-:Y:S01]  /*d960*/  F2FP.BF16.F32.PACK_AB R12, R73, R72 ;  /* 0x00000048490c723e */ /* 0x000fe200000010ff */
[----:B------:R-:W-:Y:S01]  /*d970*/  IMAD.U32 R29, RZ, RZ, UR9 ;  /* 0x00000009ff1d7e24 */ /* 0x000fe2000f8e00ff */
[----:B------:R-:W-:Y:S01]  /*d980*/  F2FP.BF16.F32.PACK_AB R13, R75, R74 ;  /* 0x0000004a4b0d723e */ /* 0x000fe200000010ff */
[----:B------:R-:W-:Y:S01]  /*d990*/  STSM.16.M88.4 [R97], R8 ;  /* 0x0000000861007844 */ /* 0x000fe20000000200 */
[----:B------:R-:W-:Y:S01]  /*d9a0*/  F2FP.BF16.F32.PACK_AB R14, R77, R76 ;  /* 0x0000004c4d0e723e */ /* 0x000fe200000010ff */
[----:B------:R-:W0:Y:S01]  /*d9b0*/  LDC.64 R30, c[0x0][0xc08] ;  /* 0x00030200ff1e7b82 */ /* 0x000e220000000a00 */
[----:B------:R-:W-:Y:S02]  /*d9c0*/  F2FP.BF16.F32.PACK_AB R15, R95, R94 ;  /* 0x0000005e5f0f723e */ /* 0x000fe400000010ff */
[----:B------:R-:W-:-:S02]  /*d9d0*/  F2FP.BF16.F32.PACK_AB R24, R81, R80 ;  /* 0x000000505118723e */ /* 0x000fc400000010ff */
[----:B------:R-:W-:Y:S01]  /*d9e0*/  F2FP.BF16.F32.PACK_AB R25, R83, R82 ;  /* 0x000000525319723e */ /* 0x000fe200000010ff */
[----:B------:R-:W-:Y:S01]  /*d9f0*/  STSM.16.M88.4 [R96], R12 ;  /* 0x0000000c60007844 */ /* 0x000fe20000000200 */
[----:B------:R-:W-:Y:S02]  /*da00*/  F2FP.BF16.F32.PACK_AB R26, R85, R84 ;  /* 0x00000054551a723e */ /* 0x000fe400000010ff */
[----:B------:R-:W-:Y:S02]  /*da10*/  F2FP.BF16.F32.PACK_AB R27, R87, R86 ;  /* 0x00000056571b723e */ /* 0x000fe400000010ff */
[----:B------:R-:W-:-:S03]  /*da20*/  ISETP.NE.U32.AND P0, PT, RZ, UR10, PT ;  /* 0x0000000aff007c0c */ /* 0x000fc6000bf05070 */
[----:B------:R1:W-:Y:S01]  /*da30*/  STSM.16.M88.4 [R93], R24 ;  /* 0x000000185d007844 */ /* 0x0003e20000000200 */
[----:B------:R-:W-:Y:S01]  /*da40*/  BAR.SYNC.DEFER_BLOCKING 0x1, 0x100 ;  /* 0x0044000000007b1d */ /* 0x000fe20000010000 */
[----:B------:R-:W-:-:S07]  /*da50*/  ISETP.NE.AND.EX P0, PT, RZ, UR11, PT, P0 ;  /* 0x0000000bff007c0c */ /* 0x000fce000bf05300 */
[----:B-1----:R-:W1:Y:S06]  /*da60*/  LDC R93, c[0x0][0xbe8] ;  /* 0x0002fa00ff5d7b82 */ /* 0x002e6c0000000800 */
[----:B------:R-:W2:Y:S01]  /*da70*/  @P0 LDG.E R17, desc[UR16][R28.64] ;  /* 0x000000101c110981 */ /* 0x000ea2000c1e1900 */
[----:B0-----:R-:W-:Y:S02]  /*da80*/  ISETP.NE.U32.AND P1, PT, R30, RZ, PT ;  /* 0x000000ff1e00720c */ /* 0x001fe40003f25070 */
[----:B------:R-:W-:-:S11]  /*da90*/  R2UR UR4, R31 ;  /* 0x000000001f0472ca */ /* 0x000fd600000e0000 */
[----:B------:R-:W-:Y:S02]  /*daa0*/  VOTEU.ANY UP0, P1 ;  /* 0x00000000003f7886 */ /* 0x000fe40000800100 */
[----:B------:R-:W-:Y:S01]  /*dab0*/  UISETP.NE.AND.EX UP0, UPT, UR4, URZ, UPT, UP0 ;  /* 0x0000003f0400728c */ /* 0x000fe2000bf05300 */
[----:B-1----:R-:W-:Y:S02]  /*dac0*/  ISETP.NE.AND P1, PT, R93, 0x1, PT ;  /* 0x000000015d00780c */ /* 0x002fe40003f25270 */
[----:B------:R-:W-:Y:S02]  /*dad0*/  ULDC UR4, c[0x0][0xa88] ;  /* 0x0002a20000047ab9 */ /* 0x000fe40000000800 */
[----:B------:R-:W-:Y:S01]  /*dae0*/  IMAD.U32 R8, RZ, RZ, UR4 ;  /* 0x00000004ff087e24 */ /* 0x000fe2000f8e00ff */
[----:B------:R-:W-:Y:S01]  /*daf0*/  PLOP3.LUT P4, PT, PT, PT, UP0, 0x80, 0x0 ;  /* 0x000000000000781c */ /* 0x000fe20003f8f008 */
[----:B------:R-:W-:-:S04]  /*db00*/  ULDC UR4, c[0x0][0xad4] ;  /* 0x0002b50000047ab9 */ /* 0x000fc80000000800 */
[----:B------:R-:W-:Y:S02]  /*db10*/  @UP0 ULDC.64 UR8, c[0x0][0xc08] ;  /* 0x0003020000080ab9 */ /* 0x000fe40000000a00 */
[----:B------:R-:W-:Y:S01]  /*db20*/  @UP0 UIMAD.WIDE UR8, UR12, 0x4, UR8 ;  /* 0x000000040c0808a5 */ /* 0x000fe2000f8e0208 */
[----:B------:R-:W0:Y:S01]  /*db30*/  @P1 LDC R6, c[0x0][0xbec] ;  /* 0x0002fb00ff061b82 */ /* 0x000e220000000800 */
[----:B------:R-:W-:-:S04]  /*db40*/  UISETP.NE.AND UP0, UPT, UR14, URZ, UPT ;  /* 0x0000003f0e00728c */ /* 0x000fc8000bf05270 */
[----:B------:R-:W-:Y:S01]  /*db50*/  USEL UR4, UR14, UR4, UP0 ;  /* 0x000000040e047287 */ /* 0x000fe20008000000 */
[----:B------:R-:W-:Y:S02]  /*db60*/  IMAD.U32 R4, RZ, RZ, UR8 ;  /* 0x00000008ff047e24 */ /* 0x000fe4000f8e00ff */
[----:B------:R-:W1:Y:S01]  /*db70*/  @P1 LDC R9, c[0x0][0xbf0] ;  /* 0x0002fc00ff091b82 */ /* 0x000e620000000800 */
[----:B------:R-:W-:Y:S01]  /*db80*/  UISETP.GT.AND UP1, UPT, UR4, 0x1, UPT ;  /* 0x000000010400788c */ /* 0x000fe2000bf24270 */
[----:B------:R-:W-:Y:S01]  /*db90*/  IMAD.U32 R5, RZ, RZ, UR9 ;  /* 0x00000009ff057e24 */ /* 0x000fe2000f8e00ff */
[----:B------:R-:W-:Y:S02]  /*dba0*/  UMOV UR19, 0x9b8 ;  /* 0x000009b800137882 */ /* 0x000fe40000000000 */
[----:B------:R-:W-:Y:S02]  /*dbb0*/  USEL UR19, UR19, 0x978, UP1 ;  /* 0x0000097813137887 */ /* 0x000fe40008800000 */
[----:B------:R-:W-:Y:S01]  /*dbc0*/  UISETP.NE.U32.AND UP0, UPT, UR10, URZ, UPT ;  /* 0x0000003f0a00728c */ /* 0x000fe2000bf05070 */
[----:B------:R-:W-:Y:S01]  /*dbd0*/  VIADD R11, R19, UR39 ;  /* 0x00000027130b7c36 */ /* 0x000fe20008000000 */
[----:B------:R-:W-:Y:S01]  /*dbe0*/  USHF.R.S32.HI UR10, URZ, 0x1f, UR12 ;  /* 0x0000001f3f0a7899 */ /* 0x000fe2000801140c */
[----:B------:R0:W5:Y:S01]  /*dbf0*/  @P4 LDG.E R8, desc[UR16][R4.64] ;  /* 0x0000001004084981 */ /* 0x000162000c1e1900 */
[----:B------:R-:W-:Y:S01]  /*dc00*/  UISETP.NE.AND.EX UP0, UPT, UR11, URZ, UPT, UP0 ;  /* 0x0000003f0b00728c */ /* 0x000fe2000bf05300 */
[----:B------:R-:W-:Y:S01]  /*dc10*/  IMAD.MOV.U32 R7, RZ, RZ, R11 ;  /* 0x000000ffff077224 */ /* 0x000fe200078e000b */
[----:B------:R-:W-:Y:S01]  /*dc20*/  UMOV UR4, URZ ;  /* 0x0000003f00047c82 */ /* 0x000fe20008000000 */
[----:B------:R-:W-:-:S02]  /*dc30*/  USEL UR9, UR13, URZ, UP1 ;  /* 0x0000003f0d097287 */ /* 0x000fc40008800000 */
[----:B------:R-:W-:Y:S02]  /*dc40*/  USEL UR8, UR12, URZ, !UP0 ;  /* 0x0000003f0c087287 */ /* 0x000fe4000c000000 */
[----:B------:R-:W-:Y:S01]  /*dc50*/  USEL UR18, UR10, URZ, !UP0 ;  /* 0x0000003f0a127287 */ /* 0x000fe2000c000000 */
[----:B------:R-:W-:Y:S02]  /*dc60*/  ULDC.64 UR12, c[0x0][UR19+0x220] ;  /* 0x00008800130c7abb */ /* 0x000fe40008000a00 */
[----:B------:R-:W-:Y:S01]  /*dc70*/  ULDC.64 UR10, c[0x0][UR19+0x218] ;  /* 0x00008600130a7abb */ /* 0x000fe20008000a00 */
[----:B0-----:R-:W-:Y:S01]  /*dc80*/  @P1 IMAD.HI.U32 R4, R11, R6, RZ ;  /* 0x000000060b041227 */ /* 0x001fe200078e00ff */
[----:B------:R-:W-:Y:S01]  /*dc90*/  ULDC.64 UR14, c[0x0][UR19+0x228] ;  /* 0x00008a00130e7abb */ /* 0x000fe20008000a00 */
[----:B------:R-:W-:Y:S02]  /*dca0*/  UIMAD.WIDE.U32 UR16, UR10, UR20, URZ ;  /* 0x000000140a1072a5 */ /* 0x000fe4000f8e003f */
[----:B------:R-:W-:Y:S01]  /*dcb0*/  UIMAD UR13, UR13, UR8, URZ ;  /* 0x000000080d0d72a4 */ /* 0x000fe2000f8e023f */
[----:B-1----:R-:W-:Y:S01]  /*dcc0*/  @P1 SHF.R.U32.HI R7, RZ, R9, R4 ;  /* 0x00000009ff071219 */ /* 0x002fe20000011604 */
[----:B------:R-:W-:-:S02]  /*dcd0*/  UIMAD UR20, UR11, UR20, URZ ;  /* 0x000000140b1472a4 */ /* 0x000fc4000f8e023f */
[----:B------:R-:W-:Y:S02]  /*dce0*/  UIMAD.WIDE.U32 UR10, UR12, UR8, URZ ;  /* 0x000000080c0a72a5 */ /* 0x000fe4000f8e003f */
[----:B------:R-:W-:Y:S01]  /*dcf0*/  UIMAD.WIDE.U32 UR22, UR14, UR9, URZ ;  /* 0x000000090e1672a5 */ /* 0x000fe2000f8e003f */
[----:B------:R-:W-:Y:S01]  /*dd00*/  IMAD.MOV R6, RZ, RZ, -R7 ;  /* 0x000000ffff067224 */ /* 0x000fe200078e0a07 */
[----:B------:R-:W-:Y:S02]  /*dd10*/  UIMAD UR9, UR15, UR9, URZ ;  /* 0x000000090f0972a4 */ /* 0x000fe4000f8e023f */
[----:B------:R-:W-:Y:S01]  /*dd20*/  UIMAD UR13, UR12, UR18, UR13 ;  /* 0x000000120c0d72a4 */ /* 0x000fe2000f8e020d */
[----:B------:R-:W-:Y:S01]  /*dd30*/  IMAD R9, R93, R6, R11 ;  /* 0x000000065d097224 */ /* 0x000fe200078e020b */
[----:B------:R-:W-:Y:S01]  /*dd40*/  UIADD3 UR20, UR17, UR20, URZ ;  /* 0x0000001411147290 */ /* 0x000fe2000fffe03f */
[----:B------:R-:W-:Y:S02]  /*dd50*/  IMAD.U32 R4, RZ, RZ, UR22 ;  /* 0x00000016ff047e24 */ /* 0x000fe4000f8e00ff */
[----:B------:R-:W-:Y:S01]  /*dd60*/  IMAD.U32 R5, RZ, RZ, UR23 ;  /* 0x00000017ff057e24 */ /* 0x000fe2000f8e00ff */
[----:B------:R-:W-:-:S02]  /*dd70*/  SHF.R.S32.HI R5, RZ, 0x1f, R7 ;  /* 0x0000001fff057819 */ /* 0x000fc40000011407 */
[----:B------:R-:W-:Y:S02]  /*dd80*/  SHF.R.S32.HI R6, RZ, 0x1f, R9 ;  /* 0x0000001fff067819 */ /* 0x000fe40000011409 */
[----:B--2---:R-:W-:-:S13]  /*dd90*/  @P0 R2UR UR4, R17 ;  /* 0x00000000110402ca */ /* 0x004fda00000e0000 */
[----:B------:R-:W-:Y:S02]  /*dda0*/  UIADD3 UR16, UP0, UP2, UR10, UR16, UR4 ;  /* 0x000000100a107290 */ /* 0x000fe4000fa1e004 */
[----:B------:R-:W-:Y:S02]  /*ddb0*/  UIADD3 UR10, UR23, UR9, URZ ;  /* 0x00000009170a7290 */ /* 0x000fe4000fffe03f */
[----:B------:R-:W-:Y:S02]  /*ddc0*/  UIADD3 UR9, UR11, UR13, URZ ;  /* 0x0000000d0b097290 */ /* 0x000fe4000fffe03f */
[----:B------:R-:W-:Y:S01]  /*ddd0*/  USHF.R.S32.HI UR14, URZ, 0x1f, UR4 ;  /* 0x0000001f3f0e7899 */ /* 0x000fe20008011404 */
[----:B------:R-:W-:Y:S01]  /*dde0*/  IADD3 R4, P2, P3, R7, UR16, R4 ;  /* 0x0000001007047c10 */ /* 0x000fe2000fb5e004 */
[----:B------:R-:W-:Y:S01]  /*ddf0*/  IMAD.U32 R10, RZ, RZ, UR10 ;  /* 0x0000000aff0a7e24 */ /* 0x000fe2000f8e00ff */
[----:B------:R-:W-:Y:S01]  /*de00*/  ULDC.64 UR10, c[0x0][UR19+0x210] ;  /* 0x00008400130a7abb */ /* 0x000fe20008000a00 */
[----:B------:R-:W-:Y:S01]  /*de10*/  UIADD3.X UR9, UR9, UR20, UR14, UP0, UP2 ;  /* 0x0000001409097290 */ /* 0x000fe200087e440e */
[----:B------:R-:W-:Y:S01]  /*de20*/  IMAD R7, R9, UR11, RZ ;  /* 0x0000000b09077c24 */ /* 0x000fe2000f8e02ff */
[----:B------:R-:W-:Y:S01]  /*de30*/  ULDC.64 UR12, c[0x0][0xba8] ;  /* 0x0002ea00000c7ab9 */ /* 0x000fe20000000a00 */
[----:B------:R-:W-:Y:S01]  /*de40*/  @!UP1 ULDC UR12, c[0x0][0xb50] ;  /* 0x0002d400000c9ab9 */ /* 0x000fe20000000800 */
[----:B------:R-:W-:Y:S01]  /*de50*/  @!UP1 ULDC UR13, c[0x0][0xb54] ;  /* 0x0002d500000d9ab9 */ /* 0x000fe20000000800 */
[----:B------:R-:W-:Y:S01]  /*de60*/  IMAD R7, R6, UR10, R7 ;  /* 0x0000000a06077c24 */ /* 0x000fe2000f8e0207 */
[----:B------:R-:W-:-:S03]  /*de70*/  IADD3.X R5, R5, UR9, R10, P2, P3 ;  /* 0x0000000905057c10 */ /* 0x000fc600097e640a */
[----:B------:R-:W-:-:S04]  /*de80*/  IMAD.WIDE.U32 R4, R9, UR10, R4 ;  /* 0x0000000a09047c25 */ /* 0x000fc8000f8e0004 */
[----:B------:R-:W-:Y:S01]  /*de90*/  IMAD.IADD R5, R5, 0x1, R7 ;  /* 0x0000000105057824 */ /* 0x000fe200078e0207 */
[----:B------:R-:W-:-:S04]  /*dea0*/  LEA R9, P2, R4, UR12, 0x2 ;  /* 0x0000000c04097c11 */ /* 0x000fc8000f8410ff */
[----:B------:R-:W-:Y:S01]  /*deb0*/  LEA.HI.X R10, R4, UR13, R5, 0x2, P2 ;  /* 0x0000000d040a7c11 */ /* 0x000fe200090f1405 */
[----:B------:R-:W-:Y:S08]  /*dec0*/  @P4 BRA `(.L_x_1214) ;  /* 0x0000000000144947 */ /* 0x000ff00003800000 */
[----:B------:R-:W-:Y:S05]  /*ded0*/  @!P0 BRA `(.L_x_1214) ;  /* 0x0000000000108947 */ /* 0x000fea0003800000 */
[----:B------:R-:W-:Y:S02]  /*dee0*/  ULDC.64 UR10, c[0x0][0x208] ;  /* 0x00008200000a7ab9 */ /* 0x000fe40000000a00 */
[----:B------:R-:W2:Y:S04]  /*def0*/  LDG.E R5, desc[UR10][R28.64] ;  /* 0x0000000a1c057981 */ /* 0x000ea8000c1e1900 */
[----:B-----5:R-:W2:Y:S02]  /*df00*/  LDG.E R8, desc[UR10][R28.64+0x4] ;  /* 0x0000040a1c087981 */ /* 0x020ea4000c1e1900 */
[----:B--2---:R-:W-:-:S07]  /*df10*/  IMAD.IADD R8, R8, 0x1, -R5 ;  /* 0x0000000108087824 */ /* 0x004fce00078e0a05 */
.L_x_1214:
[----:B------:R-:W-:Y:S01]  /*df20*/  SHFL.IDX PT, R4, R9, RZ, 0x1c1f ;  /* 0x001c1fff09047589 */ /* 0x000fe200000e0000 */
[----:B------:R-:W-:Y:S01]  /*df30*/  VIADD R12, R199, UR39 ;  /* 0x00000027c70c7c36 */ /* 0x000fe20008000000 */
[----:B------:R-:W-:Y:S01]  /*df40*/  LOP3.LUT P0, RZ, R182, 0x3, RZ, 0xc0, !PT ;  /* 0x00000003b6ff7812 */ /* 0x000fe2000780c0ff */
[----:B-----5:R-:W-:Y:S01]  /*df50*/  IMAD R17, R8, R93, RZ ;  /* 0x0000005d08117224 */ /* 0x020fe200078e02ff */
[----:B------:R-:W0:Y:S01]  /*df60*/  SHFL.IDX PT, R5, R10, RZ, 0x1c1f ;  /* 0x001c1fff0a057589 */ /* 0x000e2200000e0000 */
[C---:B------:R-:W-:Y:S01]  /*df70*/  VIADD R24, R12.reuse, 0x8 ;  /* 0x000000080c187836 */ /* 0x040fe20000000000 */
[----:B------:R-:W-:Y:S02]  /*df80*/  ULDC.64 UR10, c[0x0][0x208] ;  /* 0x00008200000a7ab9 */ /* 0x000fe40000000a00 */
[----:B------:R-:W-:Y:S01]  /*df90*/  SHFL.IDX PT, R6, R9, 0x1, 0x1c1f ;  /* 0x003c1f0009067f89 */ /* 0x000fe200000e0000 */
[-C--:B------:R-:W-:Y:S02]  /*dfa0*/  ISETP.GE.OR P2, PT, R12, R17.reuse, P0 ;  /* 0x000000110c00720c */ /* 0x080fe40000746670 */
[----:B------:R-:W-:Y:S01]  /*dfb0*/  ISETP.GE.OR P0, PT, R24, R17, P0 ;  /* 0x000000111800720c */ /* 0x000fe20000706670 */
[----:B------:R-:W1:Y:S10]  /*dfc0*/  SHFL.IDX PT, R7, R10, 0x1, 0x1c1f ;  /* 0x003c1f000a077f89 */ /* 0x000e7400000e0000 */
[----:B0-----:R0:W-:Y:S04]  /*dfd0*/  @!P2 ST.E desc[UR10][R4.64], R92 ;  /* 0x0000005c0400a985 */ /* 0x0011e8000c10190a */
[----:B-1----:R0:W-:Y:S01]  /*dfe0*/  @!P0 ST.E desc[UR10][R6.64], R0 ;  /* 0x0000000006008985 */ /* 0x0021e2000c10190a */
[----:B------:R-:W-:-:S13]  /*dff0*/  PLOP3.LUT P0, PT, PT, PT, UP1, 0x80, 0x0 ;  /* 0x000000000000781c */ /* 0x000fda0003f0f018 */
[----:B0-----:R-:W-:Y:S05]  /*e000*/  @P0 BRA `(.L_x_1215) ;  /* 0x0000000800a40947 */ /* 0x001fea0003800000 */
[----:B------:R-:W-:Y:S01]  /*e010*/  IMAD R3, R179, 0x40, R22 ;  /* 0x00000040b3037824 */ /* 0x000fe200078e0216 */
[----:B------:R-:W-:Y:S01]  /*e020*/  ULDC.64 UR12, c[0x0][0xaa0] ;  /* 0x0002a800000c7ab9 */ /* 0x000fe20000000a00 */
[----:B------:R-:W-:Y:S01]  /*e030*/  R2UR UR15, R163 ;  /* 0x00000000a30f72ca */ /* 0x000fe200000e0000 */
[----:B------:R-:W0:Y:S01]  /*e040*/  @P1 LDC R45, c[0x0][0xbf0] ;  /* 0x0002fc00ff2d1b82 */ /* 0x000e220000000800 */
[----:B------:R-:W-:Y:S01]  /*e050*/  IMAD.WIDE R78, R3, 0x2, R78 ;  /* 0x00000002034e7825 */ /* 0x000fe200078e024e */
[----:B------:R-:W-:Y:S02]  /*e060*/  ULDC.64 UR10, c[0x0][0x208] ;  /* 0x00008200000a7ab9 */ /* 0x000fe40000000a00 */
[C---:B------:R-:W-:Y:S02]  /*e070*/  IADD3 R9, P6, R78.reuse, 0x1000, RZ ;  /* 0x000010004e097810 */ /* 0x040fe40007fde0ff */
[----:B------:R-:W-:Y:S02]  /*e080*/  IADD3 R13, P5, R78, 0x2000, RZ ;  /* 0x000020004e0d7810 */ /* 0x000fe40007fbe0ff */
[----:B------:R-:W-:-:S02]  /*e090*/  LOP3.LUT R8, R9, 0x380, RZ, 0xc0, !PT ;  /* 0x0000038009087812 */ /* 0x000fc400078ec0ff */
[----:B------:R-:W-:Y:S02]  /*e0a0*/  IADD3 R25, P4, R78, 0x3000, RZ ;  /* 0x000030004e197810 */ /* 0x000fe40007f9e0ff */
[----:B------:R-:W-:Y:S02]  /*e0b0*/  SHF.R.U64 R8, R8, 0x3, RZ ;  /* 0x0000000308087819 */ /* 0x000fe400000012ff */
[----:B------:R-:W-:Y:S02]  /*e0c0*/  IADD3 R29, P3, R78, 0x4000, RZ ;  /* 0x000040004e1d7810 */ /* 0x000fe40007f7e0ff */
[----:B------:R-:W-:Y:S01]  /*e0d0*/  LOP3.LUT R8, R8, R9, RZ, 0x3c, !PT ;  /* 0x0000000908087212 */ /* 0x000fe200078e3cff */
[----:B------:R-:W-:Y:S01]  /*e0e0*/  IMAD.X R9, RZ, RZ, R79, P6 ;  /* 0x000000ffff097224 */ /* 0x000fe200030e064f */
[C---:B------:R-:W-:Y:S02]  /*e0f0*/  IADD3 R3, P6, R78.reuse, 0x7000, RZ ;  /* 0x000070004e037810 */ /* 0x040fe40007fde0ff */
[----:B------:R-:W-:-:S02]  /*e100*/  IADD3 R33, P2, R78, 0x5000, RZ ;  /* 0x000050004e217810 */ /* 0x000fc40007f5e0ff */
[----:B------:R-:W-:Y:S01]  /*e110*/  IADD3 R37, P0, R78, 0x6000, RZ ;  /* 0x000060004e257810 */ /* 0x000fe20007f1e0ff */
[----:B------:R-:W-:Y:S01]  /*e120*/  IMAD.X R41, RZ, RZ, R79, P6 ;  /* 0x000000ffff297224 */ /* 0x000fe200030e064f */
[----:B------:R-:W-:Y:S01]  /*e130*/  LOP3.LUT R0, R3, 0x380, RZ, 0xc0, !PT ;  /* 0x0000038003007812 */ /* 0x000fe200078ec0ff */
[----:B------:R-:W-:Y:S01]  /*e140*/  UIMAD UR9, UR14, UR12, URZ ;  /* 0x0000000c0e0972a4 */ /* 0x000fe2000f8e023f */
[----:B------:R-:W-:Y:S01]  /*e150*/  LOP3.LUT R12, R13, 0x380, RZ, 0xc0, !PT ;  /* 0x000003800d0c7812 */ /* 0x000fe200078ec0ff */
[----:B------:R-:W5:Y:S01]  /*e160*/  LD.E.128 R8, desc[UR10][R8.64] ;  /* 0x0000000a08087980 */ /* 0x000f62000c101d00 */
[----:B------:R-:W-:Y:S02]  /*e170*/  LOP3.LUT R24, R25, 0x380, RZ, 0xc0, !PT ;  /* 0x0000038019187812 */ /* 0x000fe400078ec0ff */
[----:B------:R-:W-:Y:S02]  /*e180*/  LOP3.LUT R28, R29, 0x380, RZ, 0xc0, !PT ;  /* 0x000003801d1c7812 */ /* 0x000fe400078ec0ff */
[----:B------:R-:W-:-:S02]  /*e190*/  LOP3.LUT R32, R33, 0x380, RZ, 0xc0, !PT ;  /* 0x0000038021207812 */ /* 0x000fc400078ec0ff */
[----:B------:R-:W-:Y:S02]  /*e1a0*/  LOP3.LUT R36, R37, 0x380, RZ, 0xc0, !PT ;  /* 0x0000038025247812 */ /* 0x000fe400078ec0ff */
[----:B------:R-:W-:Y:S02]  /*e1b0*/  SHF.R.U64 R0, R0, 0x3, RZ ;  /* 0x0000000300007819 */ /* 0x000fe400000012ff */
[----:B------:R-:W-:Y:S02]  /*e1c0*/  LOP3.LUT R5, R78, 0x380, RZ, 0xc0, !PT ;  /* 0x000003804e057812 */ /* 0x000fe400078ec0ff */
[----:B------:R-:W-:Y:S02]  /*e1d0*/  SHF.R.U64 R12, R12, 0x3, RZ ;  /* 0x000000030c0c7819 */ /* 0x000fe400000012ff */
[----:B------:R-:W-:Y:S02]  /*e1e0*/  SHF.R.U64 R24, R24, 0x3, RZ ;  /* 0x0000000318187819 */ /* 0x000fe400000012ff */
[----:B------:R-:W-:-:S02]  /*e1f0*/  SHF.R.U64 R28, R28, 0x3, RZ ;  /* 0x000000031c1c7819 */ /* 0x000fc400000012ff */
[----:B------:R-:W-:Y:S02]  /*e200*/  SHF.R.U64 R32, R32, 0x3, RZ ;  /* 0x0000000320207819 */ /* 0x000fe400000012ff */
[----:B------:R-:W-:Y:S02]  /*e210*/  SHF.R.U64 R36, R36, 0x3, RZ ;  /* 0x0000000324247819 */ /* 0x000fe400000012ff */
[----:B------:R-:W-:Y:S02]  /*e220*/  LOP3.LUT R40, R0, R3, RZ, 0x3c, !PT ;  /* 0x0000000300287212 */ /* 0x000fe400078e3cff */
[----:B------:R-:W-:Y:S01]  /*e230*/  SHF.R.U64 R5, R5, 0x3, RZ ;  /* 0x0000000305057819 */ /* 0x000fe200000012ff */
[----:B------:R-:W1:Y:S01]  /*e240*/  @P1 LDC R3, c[0x0][0xbec] ;  /* 0x0002fb00ff031b82 */ /* 0x000e620000000800 */
        /* <DEDUP_REMOVED lines=11> */
[----:B------:R-:W5:Y:S01]  /*e300*/  LD.E.128 R12, desc[UR10][R12.64] ;  /* 0x0000000a0c0c7980 */ /* 0x000f62000c101d00 */
[----:B------:R-:W-:-:S03]  /*e310*/  UIMAD UR9, UR4, UR13, UR9 ;  /* 0x0000000d040972a4 */ /* 0x000fc6000f8e0209 */
[----:B------:R2:W5:Y:S04]  /*e320*/  LD.E.128 R4, desc[UR10][R78.64] ;  /* 0x0000000a4e047980 */ /* 0x000568000c101d00 */
[----:B------:R-:W5:Y:S04]  /*e330*/  LD.E.128 R24, desc[UR10][R24.64] ;  /* 0x0000000a18187980 */ /* 0x000f68000c101d00 */
[----:B------:R-:W5:Y:S04]  /*e340*/  LD.E.128 R28, desc[UR10][R28.64] ;  /* 0x0000000a1c1c7980 */ /* 0x000f68000c101d00 */
[----:B------:R-:W5:Y:S04]  /*e350*/  LD.E.128 R32, desc[UR10][R32.64] ;  /* 0x0000000a20207980 */ /* 0x000f68000c101d00 */
[----:B------:R-:W5:Y:S04]  /*e360*/  LD.E.128 R36, desc[UR10][R36.64] ;  /* 0x0000000a24247980 */ /* 0x000f68000c101d00 */
[----:B------:R-:W5:Y:S01]  /*e370*/  LD.E.128 R40, desc[UR10][R40.64] ;  /* 0x0000000a28287980 */ /* 0x000f62000c101d00 */
[----:B------:R-:W-:Y:S01]  /*e380*/  UIMAD.WIDE.U32 UR10, UR4, UR12, URZ ;  /* 0x0000000c040a72a5 */ /* 0x000fe2000f8e003f */
[----:B------:R-:W-:-:S02]  /*e390*/  IMAD R0, R160, 0x20, R179 ;  /* 0x00000020a0007824 */ /* 0x000fc400078e02b3 */
[----:B------:R-:W-:Y:S01]  /*e3a0*/  ULDC.64 UR12, c[0x0][0xae8] ;  /* 0x0002ba00000c7ab9 */ /* 0x000fe20000000a00 */
[----:B------:R-:W-:Y:S01]  /*e3b0*/  UIADD3 UR11, UR11, UR9, URZ ;  /* 0x000000090b0b7290 */ /* 0x000fe2000fffe03f */
[----:B------:R-:W-:Y:S01]  /*e3c0*/  VIADD R44, R0, UR39 ;  /* 0x00000027002c7c36 */ /* 0x000fe20008000000 */
[----:B------:R-:W-:Y:S01]  /*e3d0*/  @!PT LDS RZ, [RZ] ;  /* 0x00000000fffff984 */ /* 0x000fe20000000800 */
[----:B------:R-:W-:Y:S01]  /*e3e0*/  @!PT LDS RZ, [RZ] ;  /* 0x00000000fffff984 */ /* 0x000fe20000000800 */
[----:B------:R-:W-:Y:S01]  /*e3f0*/  @!PT LDS RZ, [RZ] ;  /* 0x00000000fffff984 */ /* 0x000fe20000000800 */
[----:B------:R-:W-:Y:S01]  /*e400*/  @!PT LDS RZ, [RZ] ;  /* 0x00000000fffff984 */ /* 0x000fe20000000800 */
[----:B------:R3:W-:Y:S06]  /*e410*/  MEMBAR.ALL.CTA ;  /* 0x0000000000007992 */ /* 0x0007ec0000008000 */
[----:B---3--:R-:W3:Y:S01]  /*e420*/  FENCE.VIEW.ASYNC.S ;  /* 0x00000000000073c6 */ /* 0x008ee20000000000 */
[----:B------:R-:W-:-:S02]  /*e430*/  UIMAD.WIDE.U32 UR10, UR15, UR12, UR10 ;  /* 0x0000000c0f0a72a5 */ /* 0x000fc4000f8e000a */
[----:B------:R-:W-:Y:S02]  /*e440*/  USHF.R.S32.HI UR4, URZ, 0x1f, UR8 ;  /* 0x0000001f3f047899 */ /* 0x000fe40008011408 */
[----:B------:R-:W-:Y:S01]  /*e450*/  UIMAD UR11, UR15, UR13, UR11 ;  /* 0x0000000d0f0b72a4 */ /* 0x000fe2000f8e020b */
[----:B-1----:R-:W-:Y:S02]  /*e460*/  @P1 IMAD.HI.U32 R0, R44, R3, RZ ;  /* 0x000000032c001227 */ /* 0x002fe400078e00ff */
[----:B------:R-:W-:Y:S02]  /*e470*/  ULDC.64 UR12, c[0x0][0xaf0] ;  /* 0x0002bc00000c7ab9 */ /* 0x000fe40000000a00 */
[----:B------:R-:W-:Y:S01]  /*e480*/  UIMAD UR4, UR4, UR12, URZ ;  /* 0x0000000c040472a4 */ /* 0x000fe2000f8e023f */
[----:B------:R-:W-:Y:S01]  /*e490*/  IMAD.MOV.U32 R21, RZ, RZ, R44 ;  /* 0x000000ffff157224 */ /* 0x000fe200078e002c */
[----:B0-----:R-:W-:Y:S02]  /*e4a0*/  @P1 SHF.R.U32.HI R21, RZ, R45, R0 ;  /* 0x0000002dff151219 */ /* 0x001fe40000011600 */
[----:B------:R-:W-:-:S02]  /*e4b0*/  UIMAD UR4, UR8, UR13, UR4 ;  /* 0x0000000d080472a4 */ /* 0x000fc4000f8e0204 */
[----:B------:R-:W-:Y:S01]  /*e4c0*/  UIMAD.WIDE.U32 UR8, UR8, UR12, UR10 ;  /* 0x0000000c080872a5 */ /* 0x000fe2000f8e000a */
[--C-:B------:R-:W-:Y:S01]  /*e4d0*/  SHF.R.S32.HI R0, RZ, 0x1f, R21.reuse ;  /* 0x0000001fff007819 */ /* 0x100fe20000011415 */
[----:B------:R-:W-:Y:S01]  /*e4e0*/  IMAD.MOV R20, RZ, RZ, -R21 ;  /* 0x000000ffff147224 */ /* 0x000fe200078e0a15 */
[----:B------:R-:W-:Y:S01]  /*e4f0*/  ULDC.64 UR10, c[0x0][0xae0] ;  /* 0x0002b800000a7ab9 */ /* 0x000fe20000000a00 */
[----:B------:R-:W-:Y:S02]  /*e500*/  UIADD3 UR4, UR9, UR4, URZ ;  /* 0x0000000409047290 */ /* 0x000fe4000fffe03f */
[----:B------:R-:W-:Y:S02]  /*e510*/  IMAD R0, R0, UR10, RZ ;  /* 0x0000000a00007c24 */ /* 0x000fe4000f8e02ff */
[----:B------:R-:W-:Y:S02]  /*e520*/  IMAD R93, R93, R20, R44 ;  /* 0x000000145d5d7224 */ /* 0x000fe400078e022c */
[----:B------:R-:W-:-:S02]  /*e530*/  IMAD.U32 R3, RZ, RZ, UR9 ;  /* 0x00000009ff037e24 */ /* 0x000fc4000f8e00ff */
[----:B------:R-:W-:Y:S01]  /*e540*/  IMAD.U32 R2, RZ, RZ, UR8 ;  /* 0x00000008ff027e24 */ /* 0x000fe2000f8e00ff */
[----:B------:R-:W-:Y:S01]  /*e550*/  ULDC.64 UR8, c[0x0][0xad8] ;  /* 0x0002b60000087ab9 */ /* 0x000fe20000000a00 */
[----:B------:R-:W-:Y:S02]  /*e560*/  IMAD.U32 R3, RZ, RZ, UR4 ;  /* 0x00000004ff037e24 */ /* 0x000fe4000f8e00ff */
[C---:B------:R-:W-:Y:S01]  /*e570*/  IMAD R45, R21.reuse, UR11, R0 ;  /* 0x0000000b152d7c24 */ /* 0x040fe2000f8e0200 */
[----:B------:R-:W-:Y:S01]  /*e580*/  SHF.R.S32.HI R0, RZ, 0x1f, R93 ;  /* 0x0000001fff007819 */ /* 0x000fe2000001145d */
[----:B------:R-:W-:-:S04]  /*e590*/  IMAD.WIDE.U32 R2, R21, UR10, R2 ;  /* 0x0000000a15027c25 */ /* 0x000fc8000f8e0002 */
[----:B------:R-:W-:Y:S02]  /*e5a0*/  IMAD.IADD R3, R3, 0x1, R45 ;  /* 0x0000000103037824 */ /* 0x000fe400078e022d */
[----:B------:R-:W-:Y:S02]  /*e5b0*/  IMAD R20, R0, UR8, RZ ;  /* 0x0000000800147c24 */ /* 0x000fe4000f8e02ff */
[----:B------:R-:W-:Y:S02]  /*e5c0*/  VIADD R46, R179, UR39 ;  /* 0x00000027b32e7c36 */ /* 0x000fe40008000000 */
[C---:B------:R-:W-:Y:S02]  /*e5d0*/  IMAD R21, R93.reuse, UR9, R20 ;  /* 0x000000095d157c24 */ /* 0x040fe4000f8e0214 */
[----:B------:R-:W-:Y:S01]  /*e5e0*/  IMAD.WIDE.U32 R2, R93, UR8, R2 ;  /* 0x000000085d027c25 */ /* 0x000fe2000f8e0002 */
[----:B------:R-:W-:Y:S01]  /*e5f0*/  ISETP.GE.AND P2, PT, R46, R17, PT ;  /* 0x000000112e00720c */ /* 0x000fe20003f46270 */
[----:B------:R-:W-:-:S02]  /*e600*/  ULDC.64 UR8, c[0x0][0xa80] ;  /* 0x0002a00000087ab9 */ /* 0x000fc40000000a00 */
[----:B------:R-:W-:Y:S01]  /*e610*/  VIADD R0, R46, 0x20 ;  /* 0x000000202e007836 */ /* 0x000fe20000000000 */
[----:B------:R-:W-:Y:S01]  /*e620*/  LEA R44, P3, R2, UR8, 0x1 ;  /* 0x00000008022c7c11 */ /* 0x000fe2000f8608ff */
[----:B------:R-:W-:Y:S02]  /*e630*/  IMAD.IADD R3, R3, 0x1, R21 ;  /* 0x0000000103037824 */ /* 0x000fe400078e0215 */
[----:B------:R-:W-:Y:S01]  /*e640*/  VIADD R16, R16, 0x2a820 ;  /* 0x0002a82010107836 */ /* 0x000fe20000000000 */
[-C--:B------:R-:W-:Y:S01]  /*e650*/  ISETP.GE.AND P0, PT, R0, R17.reuse, PT ;  /* 0x000000110000720c */ /* 0x080fe20003f06270 */
[----:B------:R-:W-:Y:S01]  /*e660*/  VIADD R0, R46, 0x40 ;  /* 0x000000402e007836 */ /* 0x000fe20000000000 */
[----:B------:R-:W-:Y:S02]  /*e670*/  LEA.HI.X R45, R2, UR9, R3, 0x1, P3 ;  /* 0x00000009022d7c11 */ /* 0x000fe400098f0c03 */
[----:B------:R-:W-:Y:S01]  /*e680*/  PRMT R16, RZ, 0x654, R16 ;  /* 0x00000654ff107816 */ /* 0x000fe20000000010 */
[----:B---3--:R2:W0:Y:S01]  /*e690*/  SHFL.IDX PT, R20, R44, RZ, 0x181f ;  /* 0x00181fff2c147589 */ /* 0x00842200000e0000 */
[----:B------:R-:W-:Y:S01]  /*e6a0*/  ISETP.GE.AND P1, PT, R0, R17, PT ;  /* 0x000000110000720c */ /* 0x000fe20003f26270 */
[----:B------:R-:W-:Y:S01]  /*e6b0*/  BSSY B1, `(.L_x_1216) ;  /* 0x000000e000017945 */ /* 0x000fe20003800000 */
[----:B------:R2:W-:Y:S01]  /*e6c0*/  SYNCS.ARRIVE.TRANS64.RED.A1T0 RZ, [R16+URZ], RZ ;  /* 0x000000ff10ff79a7 */ /* 0x0005e2000810043f */
[----:B------:R2:W1:Y:S02]  /*e6d0*/  SHFL.IDX PT, R0, R45, RZ, 0x181f ;  /* 0x00181fff2d007589 */ /* 0x00046400000e0000 */
[----:B------:R-:W-:Y:S08]  /*e6e0*/  @P2 BRA `(.L_x_1217) ;  /* 0x0000000000282947 */ /* 0x000ff00003800000 */
[----:B------:R-:W-:Y:S01]  /*e6f0*/  ULDC UR4, c[0x0][0xac8] ;  /* 0x0002b20000047ab9 */ /* 0x000fe20000000800 */
[----:B------:R-:W-:Y:S01]  /*e700*/  ULDC.64 UR8, c[0x0][0x208] ;  /* 0x0000820000087ab9 */ /* 0x000fe20000000a00 */
[----:B------:R-:W-:Y:S02]  /*e710*/  ISETP.GE.AND P2, PT, R22, UR4, PT ;  /* 0x0000000416007c0c */ /* 0x000fe4000bf46270 */
[----:B------:R-:W-:-:S11]  /*e720*/  ISETP.GE.AND P3, PT, R23, UR4, PT ;  /* 0x0000000417007c0c */ /* 0x000fd6000bf66270 */
[CC--:B0-----:R-:W-:Y:S02]  /*e730*/  @!P2 LEA R2, P4, R22.reuse, R20.reuse, 0x1 ;  /* 0x000000141602a211 */ /* 0x0c1fe400078808ff */
[C---:B------:R-:W-:Y:S02]  /*e740*/  @!P3 LEA R20, P5, R23.reuse, R20, 0x1 ;  /* 0x000000141714b211 */ /* 0x040fe400078a08ff */
[-C--:B-1----:R-:W-:Y:S02]  /*e750*/  @!P2 LEA.HI.X R3, R22, R0.reuse, R203, 0x1, P4 ;  /* 0x000000001603a211 */ /* 0x082fe400020f0ccb */
[----:B------:R-:W-:-:S03]  /*e760*/  @!P3 LEA.HI.X R21, R23, R0, R202, 0x1, P5 ;  /* 0x000000001715b211 */ /* 0x000fc600028f0cca */
[----:B-----5:R3:W-:Y:S04]  /*e770*/  @!P2 ST.E.128 desc[UR8][R2.64], R4 ;  /* 0x000000040200a985 */ /* 0x0207e8000c101d08 */
[----:B------:R3:W-:Y:S02]  /*e780*/  @!P3 ST.E.128 desc[UR8][R20.64], R28 ;  /* 0x0000001c1400b985 */ /* 0x0007e4000c101d08 */
.L_x_1217:
[----:B------:R-:W-:Y:S05]  /*e790*/  BSYNC B1 ;  /* 0x0000000000017941 */ /* 0x000fea0003800000 */
.L_x_1216:
[----:B-1----:R1:W4:Y:S01]  /*e7a0*/  SHFL.IDX PT, R0, R45, 0x1, 0x181f ;  /* 0x00381f002d007f89 */ /* 0x00232200000e0000 */
[----:B------:R-:W-:Y:S03]  /*e7b0*/  BSSY B1, `(.L_x_1218) ;  /* 0x000000d000017945 */ /* 0x000fe60003800000 */
[----:B---3-5:R1:W3:Y:S01]  /*e7c0*/  SHFL.IDX PT, R4, R44, 0x1, 0x181f ;  /* 0x00381f002c047f89 */ /* 0x0282e200000e0000 */
[----:B------:R-:W-:Y:S05]  /*e7d0*/  @P0 BRA `(.L_x_1219) ;  /* 0x0000000000280947 */ /* 0x000fea0003800000 */
[----:B------:R-:W-:Y:S01]  /*e7e0*/  ULDC UR4, c[0x0][0xac8] ;  /* 0x0002b20000047ab9 */ /* 0x000fe20000000800 */
[----:B------:R-:W-:Y:S01]  /*e7f0*/  ULDC.64 UR8, c[0x0][0x208] ;  /* 0x0000820000087ab9 */ /* 0x000fe20000000a00 */
[----:B------:R-:W-:Y:S02]  /*e800*/  ISETP.GE.AND P3, PT, R22, UR4, PT ;  /* 0x0000000416007c0c */ /* 0x000fe4000bf66270 */
[----:B------:R-:W-:-:S11]  /*e810*/  ISETP.GE.AND P4, PT, R23, UR4, PT ;  /* 0x0000000417007c0c */ /* 0x000fd6000bf86270 */
[CC--:B---3--:R-:W-:Y:S02]  /*e820*/  @!P3 LEA R2, P0, R22.reuse, R4.reuse, 0x1 ;  /* 0x000000041602b211 */ /* 0x0c8fe400078008ff */
[C---:B------:R-:W-:Y:S02]  /*e830*/  @!P4 LEA R4, P2, R23.reuse, R4, 0x1 ;  /* 0x000000041704c211 */ /* 0x040fe400078408ff */
[-C--:B----4-:R-:W-:Y:S02]  /*e840*/  @!P3 LEA.HI.X R3, R22, R0.reuse, R203, 0x1, P0 ;  /* 0x000000001603b211 */ /* 0x090fe400000f0ccb */
[----:B------:R-:W-:-:S03]  /*e850*/  @!P4 LEA.HI.X R5, R23, R0, R202, 0x1, P2 ;  /* 0x000000001705c211 */ /* 0x000fc600010f0cca */
[----:B------:R3:W-:Y:S04]  /*e860*/  @!P3 ST.E.128 desc[UR8][R2.64], R8 ;  /* 0x000000080200b985 */ /* 0x0007e8000c101d08 */
[----:B------:R3:W-:Y:S02]  /*e870*/  @!P4 ST.E.128 desc[UR8][R4.64], R32 ;  /* 0x000000200400c985 */ /* 0x0007e4000c101d08 */
.L_x_1219:
[----:B------:R-:W-:Y:S05]  /*e880*/  BSYNC B1 ;  /* 0x0000000000017941 */ /* 0x000fea0003800000 */
.L_x_1218:
[----:B----4-:R4:W0:Y:S01]  /*e890*/  SHFL.IDX PT, R0, R45, 0x2, 0x181f ;  /* 0x00581f002d007f89 */ /* 0x01082200000e0000 */
[----:B------:R-:W-:Y:S03]  /*e8a0*/  BSSY B1, `(.L_x_1220) ;  /* 0x000000d000017945 */ /* 0x000fe60003800000 */
[----:B---3--:R4:W3:Y:S01]  /*e8b0*/  SHFL.IDX PT, R4, R44, 0x2, 0x181f ;  /* 0x00581f002c047f89 */ /* 0x0088e200000e0000 */
[----:B------:R-:W-:Y:S05]  /*e8c0*/  @P1 BRA `(.L_x_1221) ;  /* 0x0000000000281947 */ /* 0x000fea0003800000 */
[----:B------:R-:W-:Y:S01]  /*e8d0*/  ULDC UR4, c[0x0][0xac8] ;  /* 0x0002b20000047ab9 */ /* 0x000fe20000000800 */
[----:B------:R-:W-:Y:S01]  /*e8e0*/  ULDC.64 UR8, c[0x0][0x208] ;  /* 0x0000820000087ab9 */ /* 0x000fe20000000a00 */
[----:B------:R-:W-:Y:S02]  /*e8f0*/  ISETP.GE.AND P2, PT, R22, UR4, PT ;  /* 0x0000000416007c0c */ /* 0x000fe4000bf46270 */
[----:B------:R-:W-:-:S11]  /*e900*/  ISETP.GE.AND P3, PT, R23, UR4, PT ;  /* 0x0000000417007c0c */ /* 0x000fd6000bf66270 */
[CC--:B---3--:R-:W-:Y:S02]  /*e910*/  @!P2 LEA R2, P0, R22.reuse, R4.reuse, 0x1 ;  /* 0x000000041602a211 */ /* 0x0c8fe400078008ff */
[C---:B------:R-:W-:Y:S02]  /*e920*/  @!P3 LEA R4, P1, R23.reuse, R4, 0x1 ;  /* 0x000000041704b211 */ /* 0x040fe400078208ff */
[-C--:B0-----:R-:W-:Y:S02]  /*e930*/  @!P2 LEA.HI.X R3, R22, R0.reuse, R203, 0x1, P0 ;  /* 0x000000001603a211 */ /* 0x081fe400000f0ccb */
[----:B------:R-:W-:-:S03]  /*e940*/  @!P3 LEA.HI.X R5, R23, R0, R202, 0x1, P1 ;  /* 0x000000001705b211 */ /* 0x000fc600008f0cca */
[----:B------:R0:W-:Y:S04]  /*e950*/  @!P2 ST.E.128 desc[UR8][R2.64], R12 ;  /* 0x0000000c0200a985 */ /* 0x0001e8000c101d08 */
[----:B------:R0:W-:Y:S02]  /*e960*/  @!P3 ST.E.128 desc[UR8][R4.64], R36 ;  /* 0x000000240400b985 */ /* 0x0001e4000c101d08 */
.L_x_1221:
[----:B------:R-:W-:Y:S05]  /*e970*/  BSYNC B1 ;  /* 0x0000000000017941 */ /* 0x000fea0003800000 */
.L_x_1220:
[----:B0-----:R-:W-:Y:S01]  /*e980*/  VIADD R0, R46, 0x60 ;  /* 0x000000602e007836 */ /* 0x001fe20000000000 */
[----:B-12-4-:R-:W0:Y:S04]  /*e990*/  SHFL.IDX PT, R45, R45, 0x3, 0x181f ;  /* 0x00781f002d2d7f89 */ /* 0x016e2800000e0000 */
[----:B------:R-:W-:Y:S01]  /*e9a0*/  ISETP.GE.AND P0, PT, R0, R17, PT ;  /* 0x000000110000720c */ /* 0x000fe20003f06270 */
[----:B------:R-:W1:-:S12]  /*e9b0*/  SHFL.IDX PT, R44, R44, 0x3, 0x181f ;  /* 0x00781f002c2c7f89 */ /* 0x000e5800000e0000 */
[----:B------:R-:W-:Y:S05]  /*e9c0*/  @P0 BRA `(.L_x_1222) ;  /* 0x0000001800a40947 */ /* 0x000fea0003800000 */
[----:B------:R-:W-:Y:S01]  /*e9d0*/  ULDC UR4, c[0x0][0xac8] ;  /* 0x0002b20000047ab9 */ /* 0x000fe20000000800 */
[----:B------:R-:W-:Y:S01]  /*e9e0*/  ULDC.64 UR8, c[0x0][0x208] ;  /* 0x0000820000087ab9 */ /* 0x000fe20000000a00 */
[----:B------:R-:W-:-:S13]  /*e9f0*/  ISETP.GE.AND P1, PT, R22, UR4, PT ;  /* 0x0000000416007c0c */ /* 0x000fda000bf26270 */
[----:B-1----:R-:W-:-:S04]  /*ea00*/  @!P1 LEA R2, P0, R22, R44, 0x1 ;  /* 0x0000002c16029211 */ /* 0x002fc800078008ff */
[----:B0-----:R-:W-:Y:S02]  /*ea10*/  @!P1 LEA.HI.X R3, R22, R45, R203, 0x1, P0 ;  /* 0x0000002d16039211 */ /* 0x001fe400000f0ccb */
[----:B------:R-:W-:-:S03]  /*ea20*/  ISETP.GE.AND P0, PT, R23, UR4, PT ;  /* 0x0000000417007c0c */ /* 0x000fc6000bf06270 */
[----:B------:R0:W-:Y:S10]  /*ea30*/  @!P1 ST.E.128 desc[UR8][R2.64], R24 ;  /* 0x0000001802009985 */ /* 0x0001f4000c101d08 */
[----:B------:R-:W-:Y:S05]  /*ea40*/  @P0 BRA `(.L_x_1222) ;  /* 0x0000001800840947 */ /* 0x000fea0003800000 */
[----:B0-----:R-:W-:Y:S01]  /*ea50*/  LEA R2, P0, R23, R44, 0x1 ;  /* 0x0000002c17027211 */ /* 0x001fe200078008ff */
[----:B------:R-:W-:-:S03]  /*ea60*/  ULDC.64 UR8, c[0x0][0x208] ;  /* 0x0000820000087ab9 */ /* 0x000fc60000000a00 */
[----:B------:R-:W-:-:S05]  /*ea70*/  LEA.HI.X R3, R23, R45, R202, 0x1, P0 ;  /* 0x0000002d17037211 */ /* 0x000fca00000f0cca */
[----:B------:R0:W-:Y:S01]  /*ea80*/  ST.E.128 desc[UR8][R2.64], R40 ;  /* 0x0000002802007985 */ /* 0x0001e2000c101d08 */
[----:B------:R-:W-:Y:S05]  /*ea90*/  BRA `(.L_x_1222) ;  /* 0x0000001800707947 */ /* 0x000fea0003800000 */
.L_x_1215:
[----:B------:R-:W-:Y:S01]  /*eaa0*/  ULDC.64 UR12, c[0x0][0xb08] ;  /* 0x0002c200000c7ab9 */ /* 0x000fe20000000a00 */
[----:B------:R-:W-:Y:S01]  /*eab0*/  R2UR UR16, R163 ;  /* 0x00000000a31072ca */ /* 0x000fe200000e0000 */
[----:B------:R-:W-:Y:S01]  /*eac0*/  UIMAD UR9, UR14, UR12, URZ ;  /* 0x0000000c0e0972a4 */ /* 0x000fe2000f8e023f */
[----:B------:R-:W0:Y:S01]  /*ead0*/  @P1 LDC R0, c[0x0][0xbec] ;  /* 0x0002fb00ff001b82 */ /* 0x000e220000000800 */
[----:B------:R-:W-:Y:S01]  /*eae0*/  UIMAD.WIDE.U32 UR10, UR4, UR12, URZ ;  /* 0x0000000c040a72a5 */ /* 0x000fe2000f8e003f */
[----:B------:R-:W-:Y:S01]  /*eaf0*/  R2UR UR15, R162 ;  /* 0x00000000a20f72ca */ /* 0x000fe200000e0000 */
[----:B------:R-:W-:Y:S01]  /*eb00*/  UIMAD UR9, UR4, UR13, UR9 ;  /* 0x0000000d040972a4 */ /* 0x000fe2000f8e0209 */
[----:B------:R-:W-:Y:S01]  /*eb10*/  IMAD.MOV.U32 R7, RZ, RZ, R11 ;  /* 0x000000ffff077224 */ /* 0x000fe200078e000b */
[----:B------:R-:W-:Y:S01]  /*eb20*/  USHF.R.S32.HI UR4, URZ, 0x1f, UR8 ;  /* 0x0000001f3f047899 */ /* 0x000fe20008011408 */
[----:B------:R-:W-:Y:S01]  /*eb30*/  ISETP.GE.AND P0, PT, R12, R17, PT ;  /* 0x000000110c00720c */ /* 0x000fe20003f06270 */
[----:B------:R-:W-:Y:S01]  /*eb40*/  UIADD3 UR11, UR11, UR9, URZ ;  /* 0x000000090b0b7290 */ /* 0x000fe2000fffe03f */
[----:B------:R-:W1:Y:S01]  /*eb50*/  @P1 LDC R5, c[0x0][0xbf0] ;  /* 0x0002fc00ff051b82 */ /* 0x000e620000000800 */
[----:B------:R-:W-:Y:S01]  /*eb60*/  ULDC.64 UR12, c[0x0][0xb38] ;  /* 0x0002ce00000c7ab9 */ /* 0x000fe20000000a00 */
[----:B------:R-:W-:Y:S01]  /*eb70*/  VIADD R16, R16, 0x2a820 ;  /* 0x0002a82010107836 */ /* 0x000fe20000000000 */
[----:B------:R-:W-:Y:S01]  /*eb80*/  UIMAD.WIDE.U32 UR10, UR16, UR12, UR10 ;  /* 0x0000000c100a72a5 */ /* 0x000fe2000f8e000a */
[----:B------:R-:W-:Y:S03]  /*eb90*/  BSSY B1, `(.L_x_1223) ;  /* 0x0000066000017945 */ /* 0x000fe60003800000 */
[----:B------:R-:W-:Y:S01]  /*eba0*/  UIMAD UR11, UR16, UR13, UR11 ;  /* 0x0000000d100b72a4 */ /* 0x000fe2000f8e020b */
[----:B------:R-:W-:-:S02]  /*ebb0*/  PRMT R6, RZ, 0x654, R16 ;  /* 0x00000654ff067816 */ /* 0x000fc40000000010 */
[----:B------:R-:W-:Y:S02]  /*ebc0*/  ULDC.64 UR12, c[0x0][0xb40] ;  /* 0x0002d000000c7ab9 */ /* 0x000fe40000000a00 */
[----:B------:R-:W-:Y:S01]  /*ebd0*/  UIMAD UR4, UR4, UR12, URZ ;  /* 0x0000000c040472a4 */ /* 0x000fe2000f8e023f */
[----:B------:R2:W-:Y:S03]  /*ebe0*/  SYNCS.ARRIVE.TRANS64.RED.A1T0 RZ, [R6+URZ], RZ ;  /* 0x000000ff06ff79a7 */ /* 0x0005e6000810043f */
[----:B------:R-:W-:Y:S01]  /*ebf0*/  UIMAD UR4, UR8, UR13, UR4 ;  /* 0x0000000d080472a4 */ /* 0x000fe2000f8e0204 */
[----:B0-----:R-:W-:Y:S01]  /*ec00*/  @P1 IMAD.HI.U32 R0, R11, R0, RZ ;  /* 0x000000000b001227 */ /* 0x001fe200078e00ff */
[----:B------:R-:W-:-:S03]  /*ec10*/  UIMAD.WIDE.U32 UR8, UR8, UR12, UR10 ;  /* 0x0000000c080872a5 */ /* 0x000fc6000f8e000a */
[----:B------:R-:W-:Y:S01]  /*ec20*/  ULDC.64 UR10, c[0x0][0xb48] ;  /* 0x0002d200000a7ab9 */ /* 0x000fe20000000a00 */
[----:B------:R-:W-:Y:S01]  /*ec30*/  UIADD3 UR9, UR9, UR4, URZ ;  /* 0x0000000409097290 */ /* 0x000fe2000fffe03f */
[----:B-1----:R-:W-:-:S03]  /*ec40*/  @P1 SHF.R.U32.HI R7, RZ, R5, R0 ;  /* 0x00000005ff071219 */ /* 0x002fc60000011600 */
[----:B------:R-:W-:Y:S01]  /*ec50*/  UIMAD.WIDE.U32 UR8, UR15, UR10, UR8 ;  /* 0x0000000a0f0872a5 */ /* 0x000fe2000f8e0008 */
[--C-:B------:R-:W-:Y:S01]  /*ec60*/  SHF.R.S32.HI R0, RZ, 0x1f, R7.reuse ;  /* 0x0000001fff007819 */ /* 0x100fe20000011407 */
[----:B------:R-:W-:Y:S02]  /*ec70*/  IMAD.MOV R4, RZ, RZ, -R7 ;  /* 0x000000ffff047224 */ /* 0x000fe400078e0a07 */
[----:B------:R-:W-:Y:S02]  /*ec80*/  UIMAD UR4, UR15, UR11, UR9 ;  /* 0x0000000b0f0472a4 */ /* 0x000fe4000f8e0209 */
[----:B------:R-:W-:Y:S01]  /*ec90*/  IMAD.U32 R5, RZ, RZ, UR9 ;  /* 0x00000009ff057e24 */ /* 0x000fe2000f8e00ff */
[----:B------:R-:W-:Y:S01]  /*eca0*/  ULDC.64 UR10, c[0x0][0xb30] ;  /* 0x0002cc00000a7ab9 */ /* 0x000fe20000000a00 */
[----:B------:R-:W-:Y:S02]  /*ecb0*/  IMAD R93, R93, R4, R11 ;  /* 0x000000045d5d7224 */ /* 0x000fe400078e020b */
[----:B------:R-:W-:-:S02]  /*ecc0*/  IMAD R0, R0, UR10, RZ ;  /* 0x0000000a00007c24 */ /* 0x000fc4000f8e02ff */
[----:B------:R-:W-:Y:S01]  /*ecd0*/  IMAD.U32 R4, RZ, RZ, UR8 ;  /* 0x00000008ff047e24 */ /* 0x000fe2000f8e00ff */
[----:B------:R-:W-:Y:S01]  /*ece0*/  ULDC.64 UR8, c[0x0][0xb28] ;  /* 0x0002ca0000087ab9 */ /* 0x000fe20000000a00 */
[----:B------:R-:W-:Y:S02]  /*ecf0*/  IMAD.U32 R5, RZ, RZ, UR4 ;  /* 0x00000004ff057e24 */ /* 0x000fe4000f8e00ff */
        /* <DEDUP_REMOVED lines=8> */
[----:B------:R-:W-:Y:S01]  /*ed80*/  IMAD.IADD R5, R5, 0x1, R7 ;  /* 0x0000000105057824 */ /* 0x000fe200078e0207 */
[----:B------:R-:W-:-:S04]  /*ed90*/  LEA R0, P1, R4, UR8, 0x2 ;  /* 0x0000000804007c11 */ /* 0x000fc8000f8210ff */
[----:B------:R-:W-:Y:S01]  /*eda0*/  LEA.HI.X R16, R4, UR9, R5, 0x2, P1 ;  /* 0x0000000904107c11 */ /* 0x000fe200088f1405 */
[----:B--2---:R0:W1:Y:S04]  /*edb0*/  SHFL.IDX PT, R6, R0, RZ, 0x1c1f ;  /* 0x001c1fff00067589 */ /* 0x00406800000e0000 */
[----:B------:R0:W2:Y:S01]  /*edc0*/  SHFL.IDX PT, R7, R16, RZ, 0x1c1f ;  /* 0x001c1fff10077589 */ /* 0x0000a200000e0000 */
[----:B------:R-:W-:Y:S05]  /*edd0*/  @P0 BRA `(.L_x_1224) ;  /* 0x0000000400040947 */ /* 0x000fea0003800000 */
[----:B------:R-:W-:Y:S01]  /*ede0*/  ULDC UR4, c[0x0][0xac8] ;  /* 0x0002b20000047ab9 */ /* 0x000fe20000000800 */
[----:B------:R-:W-:Y:S01]  /*edf0*/  ULDC.64 UR8, c[0x0][0x208] ;  /* 0x0000820000087ab9 */ /* 0x000fe20000000a00 */
[----:B------:R-:W-:Y:S02]  /*ee00*/  ISETP.GE.AND P3, PT, R18, UR4, PT ;  /* 0x0000000412007c0c */ /* 0x000fe4000bf66270 */
[----:B------:R-:W-:Y:S02]  /*ee10*/  ISETP.GE.AND P2, PT, R178, UR4, PT ;  /* 0x00000004b2007c0c */ /* 0x000fe4000bf46270 */
[----:B------:R-:W-:Y:S02]  /*ee20*/  ISETP.GE.AND P1, PT, R177, UR4, PT ;  /* 0x00000004b1007c0c */ /* 0x000fe4000bf26270 */
[----:B------:R-:W-:Y:S02]  /*ee30*/  ISETP.GE.AND P0, PT, R176, UR4, PT ;  /* 0x00000004b0007c0c */ /* 0x000fe4000bf06270 */
[----:B------:R-:W-:-:S05]  /*ee40*/  ISETP.GE.AND P4, PT, R174, UR4, PT ;  /* 0x00000004ae007c0c */ /* 0x000fca000bf86270 */
[----:B-12---:R-:W-:Y:S02]  /*ee50*/  @!P3 IMAD.WIDE R4, R18, 0x4, R6 ;  /* 0x000000041204b825 */ /* 0x006fe400078e0206 */
        /* <DEDUP_REMOVED lines=12> */
[-C--:B-1----:R-:W-:Y:S01]  /*ef20*/  @!P3 LEA R2, P6, R175, R6.reuse, 0x2 ;  /* 0x00000006af02b211 */ /* 0x082fe200078c10ff */
        /* <DEDUP_REMOVED lines=15> */
[----:B-1----:R-:W-:Y:S02]  /*f020*/  @!P0 LEA R12, P6, R170, R6, 0x2 ;  /* 0x00000006aa0c8211 */ /* 0x002fe400078c10ff */
        /* <DEDUP_REMOVED lines=14> */
[CC--:B-1----:R-:W-:Y:S02]  /*f110*/  @!P2 LEA R8, P3, R167.reuse, R6.reuse, 0x2 ;  /* 0x00000006a708a211 */ /* 0x0c2fe400078610ff */
        /* <DEDUP_REMOVED lines=13> */
.L_x_1224:
[----:B------:R-:W-:Y:S05]  /*f1f0*/  BSYNC B1 ;  /* 0x0000000000017941 */ /* 0x000fea0003800000 */
.L_x_1223:
[----:B------:R-:W-:Y:S01]  /*f200*/  ISETP.GE.AND P0, PT, R24, R17, PT ;  /* 0x000000111800720c */ /* 0x000fe20003f06270 */
[----:B----4-:R3:W4:Y:S04]  /*f210*/  SHFL.IDX PT, R5, R16, 0x1, 0x1c1f ;  /* 0x003c1f0010057f89 */ /* 0x01072800000e0000 */
[----:B------:R3:W0:Y:S08]  /*f220*/  SHFL.IDX PT, R4, R0, 0x1, 0x1c1f ;  /* 0x003c1f0000047f89 */ /* 0x00063000000e0000 */
[----:B---3--:R-:W-:Y:S05]  /*f230*/  @P0 BRA `(.L_x_1222) ;  /* 0x0000001000880947 */ /* 0x008fea0003800000 */
[----:B------:R-:W-:Y:S01]  /*f240*/  ULDC UR4, c[0x0][0xac8] ;  /* 0x0002b20000047ab9 */ /* 0x000fe20000000800 */
[----:B------:R-:W-:Y:S01]  /*f250*/  ULDC.64 UR8, c[0x0][0x208] ;  /* 0x0000820000087ab9 */ /* 0x000fe20000000a00 */
[----:B------:R-:W-:Y:S02]  /*f260*/  ISETP.GE.AND P1, PT, R178, UR4, PT ;  /* 0x00000004b2007c0c */ /* 0x000fe4000bf26270 */
[----:B------:R-:W-:Y:S02]  /*f270*/  ISETP.GE.AND P0, PT, R177, UR4, PT ;  /* 0x00000004b1007c0c */ /* 0x000fe4000bf06270 */
[----:B------:R-:W-:Y:S02]  /*f280*/  ISETP.GE.AND P2, PT, R18, UR4, PT ;  /* 0x0000000412007c0c */ /* 0x000fe4000bf46270 */
[----:B------:R-:W-:Y:S02]  /*f290*/  ISETP.GE.AND P4, PT, R175, UR4, PT ;  /* 0x00000004af007c0c */ /* 0x000fe4000bf86270 */
[----:B------:R-:W-:-:S05]  /*f2a0*/  ISETP.GE.AND P3, PT, R176, UR4, PT ;  /* 0x00000004b0007c0c */ /* 0x000fca000bf66270 */
[CC--:B01----:R-:W-:Y:S02]  /*f2b0*/  @!P1 LEA R6, P5, R178.reuse, R4.reuse, 0x2 ;  /* 0x00000004b2069211 */ /* 0x0c3fe400078a10ff */
[CC--:B------:R-:W-:Y:S02]  /*f2c0*/  @!P0 LEA R8, P6, R177.reuse, R4.reuse, 0x2 ;  /* 0x00000004b1088211 */ /* 0x0c0fe400078c10ff */
[-C--:B--2-4-:R-:W-:Y:S01]  /*f2d0*/  @!P1 LEA.HI.X R7, R178, R5.reuse, R197, 0x2, P5 ;  /* 0x00000005b2079211 */ /* 0x094fe200028f14c5 */
        /* <DEDUP_REMOVED lines=23> */
[----:B------:R-:W-:Y:S02]  /*f450*/  ISETP.GE.AND P4, PT, R169, UR4, PT ;  /* 0x00000004a9007c0c */ /* 0x000fe4000bf86270 */
[-C--:B------:R-:W-:Y:S01]  /*f460*/  @!P1 LEA.HI.X R7, R172, R5.reuse, R191, 0x2, P5 ;  /* 0x00000005ac079211 */ /* 0x080fe200028f14bf */
[----:B------:R-:W-:Y:S01]  /*f470*/  @!P0 ST.E.64 desc[UR8][R2.64], R50 ;  /* 0x0000003202008985 */ /* 0x000fe2000c101b08 */
[----:B------:R-:W-:Y:S02]  /*f480*/  @!P2 LEA.HI.X R9, R171, R5, R190, 0x2, P6 ;  /* 0x00000005ab09a211 */ /* 0x000fe400030f14be */
[----:B------:R-:W-:Y:S01]  /*f490*/  ISETP.GE.AND P0, PT, R166, UR4, PT ;  /* 0x00000004a6007c0c */ /* 0x000fe2000bf06270 */
[----:B------:R0:W-:Y:S01]  /*f4a0*/  @!P1 ST.E.64 desc[UR8][R6.64], R54 ;  /* 0x0000003606009985 */ /* 0x0001e2000c101b08 */
[----:B------:R-:W-:Y:S02]  /*f4b0*/  ISETP.GE.AND P1, PT, R167, UR4, PT ;  /* 0x00000004a7007c0c */ /* 0x000fe4000bf26270 */
[----:B--2---:R-:W-:Y:S01]  /*f4c0*/  @!P3 LEA R10, P5, R170, R4, 0x2 ;  /* 0x00000004aa0ab211 */ /* 0x004fe200078a10ff */
[----:B------:R1:W-:Y:S01]  /*f4d0*/  @!P2 ST.E.64 desc[UR8][R8.64], R58 ;  /* 0x0000003a0800a985 */ /* 0x0003e2000c101b08 */
[----:B------:R-:W-:-:S02]  /*f4e0*/  ISETP.GE.AND P2, PT, R168, UR4, PT ;  /* 0x00000004a8007c0c */ /* 0x000fc4000bf46270 */
[CC--:B---3--:R-:W-:Y:S02]  /*f4f0*/  @!P4 LEA R12, P6, R169.reuse, R4.reuse, 0x2 ;  /* 0x00000004a90cc211 */ /* 0x0c8fe400078c10ff */
[-C--:B------:R-:W-:Y:S02]  /*f500*/  @!P3 LEA.HI.X R11, R170, R5.reuse, R189, 0x2, P5 ;  /* 0x00000005aa0bb211 */ /* 0x080fe400028f14bd */
[----:B------:R-:W-:Y:S02]  /*f510*/  @!P4 LEA.HI.X R13, R169, R5, R188, 0x2, P6 ;  /* 0x00000005a90dc211 */ /* 0x000fe400030f14bc */
[----:B------:R-:W-:Y:S01]  /*f520*/  ISETP.GE.AND P5, PT, R165, UR4, PT ;  /* 0x00000004a5007c0c */ /* 0x000fe2000bfa6270 */
[----:B------:R2:W-:Y:S01]  /*f530*/  @!P3 ST.E.64 desc[UR8][R10.64], R62 ;  /* 0x0000003e0a00b985 */ /* 0x0005e2000c101b08 */
[----:B0-----:R-:W-:-:S03]  /*f540*/  @!P1 LEA R6, P6, R167, R4, 0x2 ;  /* 0x00000004a7069211 */ /* 0x001fc600078c10ff */
[-C--:B------:R-:W-:Y:S01]  /*f550*/  @!P2 LEA R2, P3, R168, R4.reuse, 0x2 ;  /* 0x00000004a802a211 */ /* 0x080fe200078610ff */
[----:B------:R2:W-:Y:S01]  /*f560*/  @!P4 ST.E.64 desc[UR8][R12.64], R66 ;  /* 0x000000420c00c985 */ /* 0x0005e2000c101b08 */
[-C--:B-1----:R-:W-:Y:S02]  /*f570*/  @!P0 LEA R8, P4, R166, R4.reuse, 0x2 ;  /* 0x00000004a6088211 */ /* 0x082fe400078810ff */
[-C--:B------:R-:W-:Y:S02]  /*f580*/  @!P2 LEA.HI.X R3, R168, R5.reuse, R187, 0x2, P3 ;  /* 0x00000005a803a211 */ /* 0x080fe400018f14bb */
[-C--:B------:R-:W-:Y:S02]  /*f590*/  @!P1 LEA.HI.X R7, R167, R5.reuse, R186, 0x2, P6 ;  /* 0x00000005a7079211 */ /* 0x080fe400030f14ba */
[----:B------:R-:W-:Y:S01]  /*f5a0*/  @!P0 LEA.HI.X R9, R166, R5, R185, 0x2, P4 ;  /* 0x00000005a6098211 */ /* 0x000fe200020f14b9 */
[----:B------:R2:W-:Y:S01]  /*f5b0*/  @!P2 ST.E.64 desc[UR8][R2.64], R70 ;  /* 0x000000460200a985 */ /* 0x0005e2000c101b08 */
[----:B------:R-:W-:-:S03]  /*f5c0*/  @!P5 LEA R14, P3, R165, R4, 0x2 ;  /* 0x00000004a50ed211 */ /* 0x000fc600078610ff */
[----:B------:R2:W-:Y:S01]  /*f5d0*/  @!P1 ST.E.64 desc[UR8][R6.64], R74 ;  /* 0x0000004a06009985 */ /* 0x0005e2000c101b08 */
[----:B------:R-:W-:-:S03]  /*f5e0*/  @!P5 LEA.HI.X R15, R165, R5, R184, 0x2, P3 ;  /* 0x00000005a50fd211 */ /* 0x000fc600018f14b8 */
[----:B------:R2:W-:Y:S01]  /*f5f0*/  @!P0 ST.E.64 desc[UR8][R8.64], R94 ;  /* 0x0000005e08008985 */ /* 0x0005e2000c101b08 */
[----:B------:R-:W-:-:S03]  /*f600*/  ISETP.GE.AND P0, PT, R164, UR4, PT ;  /* 0x00000004a4007c0c */ /* 0x000fc6000bf06270 */
[----:B------:R2:W-:Y:S10]  /*f610*/  @!P5 ST.E.64 desc[UR8][R14.64], R82 ;  /* 0x000000520e00d985 */ /* 0x0005f4000c101b08 */
[----:B------:R-:W-:Y:S05]  /*f620*/  @P0 BRA `(.L_x_1222) ;  /* 0x0000000c008c0947 */ /* 0x000fea0003800000 */
[----:B--2---:R-:W-:Y:S01]  /*f630*/  LEA R2, P0, R164, R4, 0x2 ;  /* 0x00000004a4027211 */ /* 0x004fe200078010ff */
[----:B------:R-:W-:-:S03]  /*f640*/  ULDC.64 UR8, c[0x0][0x208] ;  /* 0x0000820000087ab9 */ /* 0x000fc60000000a00 */
[----:B------:R-:W-:-:S05]  /*f650*/  LEA.HI.X R3, R164, R5, R183, 0x2, P0 ;  /* 0x00000005a4037211 */ /* 0x000fca00000f14b7 */
[----:B------:R0:W-:Y:S01]  /*f660*/  ST.E.64 desc[UR8][R2.64], R86 ;  /* 0x0000005602007985 */ /* 0x0001e2000c101b08 */
[----:B------:R-:W-:Y:S05]  /*f670*/  BRA `(.L_x_1222) ;  /* 0x0000000c00787947 */ /* 0x000fea0003800000 */
.L_x_1213:
[----:B------:R-:W0:Y:S01]  /*f680*/  LDC.64 R2, c[0x0][0xc00] ;  /* 0x00030000ff027b82 */ /* 0x000e220000000a00 */
[----:B------:R-:W-:Y:S01]  /*f690*/  R2UR UR11, R180 ;  /* 0x00000000b40b72ca */ /* 0x000fe200000e0000 */
[----:B------:R-:W-:Y:S01]  /*f6a0*/  ULDC.64 UR8, c[0x0][0xc00] ;  /* 0x0003000000087ab9 */ /* 0x000fe20000000a00 */
[----:B------:R-:W-:Y:S01]  /*f6b0*/  R2UR UR10, R161 ;  /* 0x00000000a10a72ca */ /* 0x000fe200000e0000 */
[----:B------:R-:W-:Y:S01]  /*f6c0*/  IMAD.MOV.U32 R7, RZ, RZ, RZ ;  /* 0x000000ffff077224 */ /* 0x000fe200078e00ff */
[----:B------:R-:W-:-:S03]  /*f6d0*/  ULDC.64 UR12, c[0x0][0x208] ;  /* 0x00008200000c7ab9 */ /* 0x000fc60000000a00 */
[----:B------:R-:W1:Y:S06]  /*f6e0*/  LDC.64 R4, c[0x0][0xc08] ;  /* 0x00030200ff047b82 */ /* 0x000e6c0000000a00 */
[----:B------:R-:W-:Y:S01]  /*f6f0*/  UIMAD.WIDE UR8, UR11, 0x4, UR8 ;  /* 0x000000040b0878a5 */ /* 0x000fe2000f8e0208 */
[----:B0-----:R-:W-:-:S05]  /*f700*/  ISETP.NE.U32.AND P0, PT, R2, RZ, PT ;  /* 0x000000ff0200720c */ /* 0x001fca0003f05070 */
[----:B------:R-:W-:Y:S01]  /*f710*/  IMAD.U32 R2, RZ, RZ, UR8 ;  /* 0x00000008ff027e24 */ /* 0x000fe2000f8e00ff */
[----:B------:R-:W-:Y:S01]  /*f720*/  R2UR UR4, R3 ;  /* 0x00000000030472ca */ /* 0x000fe200000e0000 */
[----:B------:R-:W-:Y:S01]  /*f730*/  IMAD.U32 R3, RZ, RZ, UR9 ;  /* 0x00000009ff037e24 */ /* 0x000fe2000f8e00ff */
[----:B-1----:R-:W-:-:S05]  /*f740*/  ISETP.NE.U32.AND P1, PT, R4, RZ, PT ;  /* 0x000000ff0400720c */ /* 0x002fca0003f25070 */
[----:B------:R-:W-:-:S06]  /*f750*/  VOTEU.ANY UP0, P0 ;  /* 0x00000000003f7886 */ /* 0x000fcc0000000100 */
[----:B------:R-:W-:Y:S01]  /*f760*/  UISETP.NE.AND.EX UP0, UPT, UR4, URZ, UPT, UP0 ;  /* 0x0000003f0400728c */ /* 0x000fe2000bf05300 */
[----:B------:R-:W-:Y:S01]  /*f770*/  R2UR UR4, R5 ;  /* 0x00000000050472ca */ /* 0x000fe200000e0000 */
[----:B------:R-:W-:-:S04]  /*f780*/  VOTEU.ANY UP1, P1 ;  /* 0x00000000003f7886 */ /* 0x000fc80000820100 */
[----:B------:R-:W-:-:S08]  /*f790*/  PLOP3.LUT P0, PT, PT, PT, UP0, 0x80, 0x0 ;  /* 0x000000000000781c */ /* 0x000fd00003f0f008 */
[----:B------:R-:W-:-:S06]  /*f7a0*/  UISETP.NE.AND.EX UP1, UPT, UR4, URZ, UPT, UP1 ;  /* 0x0000003f0400728c */ /* 0x000fcc000bf25310 */
[----:B------:R-:W-:Y:S01]  /*f7b0*/  PLOP3.LUT P1, PT, PT, PT, UP1, 0x80, 0x0 ;  /* 0x000000000000781c */ /* 0x000fe20003f2f018 */
[----:B------:R0:W5:Y:S01]  /*f7c0*/  @P0 LDG.E R7, desc[UR12][R2.64] ;  /* 0x0000000c02070981 */ /* 0x000162000c1e1900 */
[----:B------:R-:W-:Y:S02]  /*f7d0*/  ULDC UR4, c[0x0][0xa88] ;  /* 0x0002a20000047ab9 */ /* 0x000fe40000000800 */
[----:B------:R-:W-:Y:S01]  /*f7e0*/  IMAD.U32 R0, RZ, RZ, UR4 ;  /* 0x00000004ff007e24 */ /* 0x000fe2000f8e00ff */
[----:B------:R-:W-:Y:S02]  /*f7f0*/  @UP1 ULDC.64 UR8, c[0x0][0xc08] ;  /* 0x0003020000081ab9 */ /* 0x000fe40000000a00 */
[----:B------:R-:W-:Y:S02]  /*f800*/  @UP1 UIMAD.WIDE UR8, UR11, 0x4, UR8 ;  /* 0x000000040b0818a5 */ /* 0x000fe4000f8e0208 */
[----:B------:R-:W-:-:S04]  /*f810*/  UISETP.NE.AND UP1, UPT, UR10, URZ, UPT ;  /* 0x0000003f0a00728c */ /* 0x000fc8000bf25270 */
[----:B------:R-:W-:Y:S02]  /*f820*/  IMAD.U32 R4, RZ, RZ, UR8 ;  /* 0x00000008ff047e24 */ /* 0x000fe4000f8e00ff */
[----:B------:R-:W-:-:S05]  /*f830*/  IMAD.U32 R5, RZ, RZ, UR9 ;  /* 0x00000009ff057e24 */ /* 0x000fca000f8e00ff */
[----:B------:R-:W-:Y:S01]  /*f840*/  @!UP1 ULDC UR10, c[0x0][0xad4] ;  /* 0x0002b500000a9ab9 */ /* 0x000fe20000000800 */
[----:B------:R0:W5:Y:S01]  /*f850*/  @P1 LDG.E R0, desc[UR12][R4.64] ;  /* 0x0000000c04001981 */ /* 0x000162000c1e1900 */
[----:B------:R-:W-:Y:S01]  /*f860*/  IMAD.U32 R161, RZ, RZ, UR10 ;  /* 0x0000000affa17e24 */ /* 0x000fe2000f8e00ff */
[----:B------:R-:W-:Y:S06]  /*f870*/  @P1 BRA `(.L_x_1225) ;  /* 0x0000000000141947 */ /* 0x000fec0003800000 */
[----:B------:R-:W-:Y:S05]  /*f880*/  @!P0 BRA `(.L_x_1225) ;  /* 0x0000000000108947 */ /* 0x000fea0003800000 */
[----:B------:R-:W-:Y:S02]  /*f890*/  ULDC.64 UR8, c[0x0][0x208] ;  /* 0x0000820000087ab9 */ /* 0x000fe40000000a00 */
[----:B0-----:R-:W2:Y:S04]  /*f8a0*/  LDG.E R5, desc[UR8][R2.64] ;  /* 0x0000000802057981 */ /* 0x001ea8000c1e1900 */
[----:B-----5:R-:W2:Y:S02]  /*f8b0*/  LDG.E R0, desc[UR8][R2.64+0x4] ;  /* 0x0000040802007981 */ /* 0x020ea4000c1e1900 */
[----:B--2---:R-:W-:-:S07]  /*f8c0*/  IMAD.IADD R0, R0, 0x1, -R5 ;  /* 0x0000000100007824 */ /* 0x004fce00078e0a05 */
.L_x_1225:
[----:B------:R-:W-:Y:S01]  /*f8d0*/  R2UR UR4, R180 ;  /* 0x00000000b40472ca */ /* 0x000fe200000e0000 */
[----:B------:R-:W-:Y:S01]  /*f8e0*/  BSSY B1, `(.L_x_1226) ;  /* 0x0000042000017945 */ /* 0x000fe20003800000 */
[----:B-----5:R-:W-:Y:S02]  /*f8f0*/  R2UR UR20, R7 ;  /* 0x00000000071472ca */ /* 0x020fe400000e0000 */
[----:B------:R-:W-:-:S09]  /*f900*/  ISETP.GT.AND P0, PT, R204, 0x7f, PT ;  /* 0x0000007fcc00780c */ /* 0x000fd20003f04270 */
[----:B------:R-:W-:Y:S02]  /*f910*/  USHF.R.S32.HI UR8, URZ, 0x1f, UR4 ;  /* 0x0000001f3f087899 */ /* 0x000fe40008011404 */
[----:B------:R-:W-:Y:S02]  /*f920*/  USEL UR4, UR4, URZ, !UP0 ;  /* 0x0000003f04047287 */ /* 0x000fe4000c000000 */
[----:B------:R-:W-:Y:S02]  /*f930*/  USEL UR8, UR8, URZ, !UP0 ;  /* 0x0000003f08087287 */ /* 0x000fe4000c000000 */
[----:B------:R-:W-:Y:S01]  /*f940*/  USHF.R.S32.HI UR20, URZ, 0x1f, UR20 ;  /* 0x0000001f3f147899 */ /* 0x000fe20008011414 */
[----:B------:R-:W-:Y:S11]  /*f950*/  @P0 BRA `(.L_x_1227) ;  /* 0x0000000000e80947 */ /* 0x000ff60003800000 */
[----:B------:R-:W1:Y:S01]  /*f960*/  S2R R6, SR_TID.X ;  /* 0x0000000000067919 */ /* 0x000e620000002100 */
[----:B------:R-:W2:Y:S01]  /*f970*/  LDC R9, c[0x0][0xbe8] ;  /* 0x0002fa00ff097b82 */ /* 0x000ea20000000800 */
[----:B0-----:R-:W-:Y:S02]  /*f980*/  IMAD.U32 R3, RZ, RZ, UR39 ;  /* 0x00000027ff037e24 */ /* 0x001fe4000f8e00ff */
[----:B--2---:R-:W-:-:S03]  /*f990*/  IMAD R2, R0, R9, RZ ;  /* 0x0000000900027224 */ /* 0x004fc600078e02ff */
[----:B-1----:R-:W-:-:S04]  /*f9a0*/  IADD3 R6, R3, -0x80, R6 ;  /* 0xffffff8003067810 */ /* 0x002fc80007ffe006 */
[----:B------:R-:W-:-:S13]  /*f9b0*/  ISETP.GE.AND P0, PT, R6, R2, PT ;  /* 0x000000020600720c */ /* 0x000fda0003f06270 */
[----:B------:R-:W-:Y:S05]  /*f9c0*/  @P0 BRA `(.L_x_1227) ;  /* 0x0000000000cc0947 */ /* 0x000fea0003800000 */
[----:B------:R-:W-:Y:S01]  /*f9d0*/  ISETP.NE.AND P0, PT, R9, 0x1, PT ;  /* 0x000000010900780c */ /* 0x000fe20003f05270 */
[----:B------:R-:W-:Y:S01]  /*f9e0*/  UMOV UR18, 0x9b8 ;  /* 0x000009b800127882 */ /* 0x000fe20000000000 */
[----:B------:R-:W-:Y:S01]  /*f9f0*/  R2UR UR10, R161 ;  /* 0x00000000a10a72ca */ /* 0x000fe200000e0000 */
[----:B------:R-:W-:Y:S01]  /*fa00*/  IMAD.MOV.U32 R4, RZ, RZ, R6 ;  /* 0x000000ffff047224 */ /* 0x000fe200078e0006 */
[----:B------:R-:W-:Y:S01]  /*fa10*/  R2UR UR19, R163 ;  /* 0x00000000a31372ca */ /* 0x000fe200000e0000 */
[----:B------:R-:W-:Y:S01]  /*fa20*/  ULDC.64 UR22, c[0x0][0x208] ;  /* 0x0000820000167ab9 */ /* 0x000fe20000000a00 */
[----:B------:R-:W-:-:S07]  /*fa30*/  R2UR UR9, R162 ;  /* 0x00000000a20972ca */ /* 0x000fce00000e0000 */
[----:B------:R-:W0:Y:S02]  /*fa40*/  @P0 LDC R5, c[0x0][0xbec] ;  /* 0x0002fb00ff050b82 */ /* 0x000e240000000800 */
[----:B------:R-:W-:-:S04]  /*fa50*/  UISETP.GT.AND UP0, UPT, UR10, 0x1, UPT ;  /* 0x000000010a00788c */ /* 0x000fc8000bf04270 */
[----:B------:R-:W-:Y:S02]  /*fa60*/  USEL UR18, UR18, 0x978, UP0 ;  /* 0x0000097812127887 */ /* 0x000fe40008000000 */
[----:B------:R-:W1:Y:S01]  /*fa70*/  @P0 LDC R8, c[0x0][0xbf0] ;  /* 0x0002fc00ff080b82 */ /* 0x000e620000000800 */
[----:B------:R-:W-:-:S09]  /*fa80*/  USEL UR9, UR9, URZ, UP0 ;  /* 0x0000003f09097287 */ /* 0x000fd20008000000 */
[----:B------:R-:W-:Y:S01]  /*fa90*/  ULDC.64 UR10, c[0x0][UR18+0x218] ;  /* 0x00008600120a7abb */ /* 0x000fe20008000a00 */
[----:B------:R-:W-:Y:S01]  /*faa0*/  ULDC.64 UR12, c[0x0][UR18+0x220] ;  /* 0x00008800120c7abb */ /* 0x000fe20008000a00 */
[----:B------:R-:W-:Y:S02]  /*fab0*/  UIMAD.WIDE.U32 UR16, UR10, UR19, URZ ;  /* 0x000000130a1072a5 */ /* 0x000fe4000f8e003f */
[----:B------:R-:W-:Y:S01]  /*fac0*/  UIMAD UR19, UR11, UR19, URZ ;  /* 0x000000130b1372a4 */ /* 0x000fe2000f8e023f */
[----:B0-----:R-:W-:Y:S01]  /*fad0*/  @P0 IMAD.HI.U32 R5, R6, R5, RZ ;  /* 0x0000000506050227 */ /* 0x001fe200078e00ff */
[----:B------:R-:W-:Y:S02]  /*fae0*/  UIMAD UR13, UR13, UR4, URZ ;  /* 0x000000040d0d72a4 */ /* 0x000fe4000f8e023f */
[----:B------:R-:W-:Y:S01]  /*faf0*/  UIMAD.WIDE.U32 UR10, UR12, UR4, URZ ;  /* 0x000000040c0a72a5 */ /* 0x000fe2000f8e003f */
[----:B------:R-:W-:Y:S01]  /*fb00*/  IMAD.U32 R2, RZ, RZ, UR16 ;  /* 0x00000010ff027e24 */ /* 0x000fe2000f8e00ff */
[----:B------:R-:W-:-:S02]  /*fb10*/  UIADD3 UR19, UR17, UR19, URZ ;  /* 0x0000001311137290 */ /* 0x000fc4000fffe03f */
[----:B------:R-:W-:Y:S01]  /*fb20*/  IMAD.U32 R3, RZ, RZ, UR17 ;  /* 0x00000011ff037e24 */ /* 0x000fe2000f8e00ff */
[----:B------:R-:W-:Y:S01]  /*fb30*/  UIMAD UR13, UR12, UR8, UR13 ;  /* 0x000000080c0d72a4 */ /* 0x000fe2000f8e020d */
[----:B-1----:R-:W-:Y:S01]  /*fb40*/  @P0 SHF.R.U32.HI R4, RZ, R8, R5 ;  /* 0x00000008ff040219 */ /* 0x002fe20000011605 */
[----:B------:R-:W-:Y:S01]  /*fb50*/  ULDC.64 UR14, c[0x0][UR18+0x228] ;  /* 0x00008a00120e7abb */ /* 0x000fe20008000a00 */
[----:B------:R-:W-:Y:S01]  /*fb60*/  IADD3 R3, P0, P1, R2, UR10, R7 ;  /* 0x0000000a02037c10 */ /* 0x000fe2000f91e007 */
[----:B------:R-:W-:Y:S01]  /*fb70*/  UIADD3 UR13, UR11, UR13, URZ ;  /* 0x0000000d0b0d7290 */ /* 0x000fe2000fffe03f */
[----:B------:R-:W-:Y:S01]  /*fb80*/  IMAD.U32 R2, RZ, RZ, UR20 ;  /* 0x00000014ff027e24 */ /* 0x000fe2000f8e00ff */
[----:B------:R-:W-:Y:S01]  /*fb90*/  UIMAD.WIDE.U32 UR16, UR14, UR9, URZ ;  /* 0x000000090e1072a5 */ /* 0x000fe2000f8e003f */
[----:B------:R-:W-:Y:S01]  /*fba0*/  IMAD.MOV R5, RZ, RZ, -R4 ;  /* 0x000000ffff057224 */ /* 0x000fe200078e0a04 */
[----:B------:R-:W-:Y:S01]  /*fbb0*/  UIMAD UR9, UR15, UR9, URZ ;  /* 0x000000090f0972a4 */ /* 0x000fe2000f8e023f */
[----:B------:R-:W-:Y:S01]  /*fbc0*/  IMAD.U32 R11, RZ, RZ, UR19 ;  /* 0x00000013ff0b7e24 */ /* 0x000fe2000f8e00ff */
[----:B------:R-:W-:Y:S01]  /*fbd0*/  ULDC.64 UR10, c[0x0][UR18+0x210] ;  /* 0x00008400120a7abb */ /* 0x000fe20008000a00 */
[----:B------:R-:W-:Y:S01]  /*fbe0*/  IMAD R5, R9, R5, R6 ;  /* 0x0000000509057224 */ /* 0x000fe200078e0206 */
[----:B------:R-:W-:-:S02]  /*fbf0*/  UIADD3 UR9, UR17, UR9, URZ ;  /* 0x0000000911097290 */ /* 0x000fc4000fffe03f */
[----:B------:R-:W-:Y:S01]  /*fc00*/  IADD3.X R6, R11, UR13, R2, P0, P1 ;  /* 0x0000000d0b067c10 */ /* 0x000fe200087e2402 */
[----:B------:R-:W-:Y:S01]  /*fc10*/  IMAD R9, R5, UR11, RZ ;  /* 0x0000000b05097c24 */ /* 0x000fe2000f8e02ff */
[----:B------:R-:W-:Y:S01]  /*fc20*/  IADD3 R2, P0, P1, R4, UR16, R3 ;  /* 0x0000001004027c10 */ /* 0x000fe2000f91e003 */
[----:B------:R-:W-:Y:S01]  /*fc30*/  ULDC.64 UR12, c[0x0][0xba8] ;  /* 0x0002ea00000c7ab9 */ /* 0x000fe20000000a00 */
[----:B------:R-:W-:Y:S01]  /*fc40*/  SHF.R.S32.HI R3, RZ, 0x1f, R4 ;  /* 0x0000001fff037819 */ /* 0x000fe20000011404 */
[----:B------:R-:W-:Y:S01]  /*fc50*/  @!UP0 ULDC UR12, c[0x0][0xb50] ;  /* 0x0002d400000c8ab9 */ /* 0x000fe20000000800 */
[----:B------:R-:W-:Y:S01]  /*fc60*/  SHF.R.S32.HI R4, RZ, 0x1f, R5 ;  /* 0x0000001fff047819 */ /* 0x000fe20000011405 */
[----:B------:R-:W-:Y:S01]  /*fc70*/  @!UP0 ULDC UR13, c[0x0][0xb54] ;  /* 0x0002d500000d8ab9 */ /* 0x000fe20000000800 */
[----:B------:R-:W-:-:S03]  /*fc80*/  IADD3.X R3, R3, UR9, R6, P0, P1 ;  /* 0x0000000903037c10 */ /* 0x000fc600087e2406 */
[----:B------:R-:W-:Y:S02]  /*fc90*/  IMAD R9, R4, UR10, R9 ;  /* 0x0000000a04097c24 */ /* 0x000fe4000f8e0209 */
[----:B------:R-:W-:-:S04]  /*fca0*/  IMAD.WIDE.U32 R2, R5, UR10, R2 ;  /* 0x0000000a05027c25 */ /* 0x000fc8000f8e0002 */
[----:B------:R-:W-:Y:S01]  /*fcb0*/  IMAD.IADD R3, R3, 0x1, R9 ;  /* 0x0000000103037824 */ /* 0x000fe200078e0209 */
[----:B------:R-:W-:-:S04]  /*fcc0*/  LEA R4, P0, R2, UR12, 0x2 ;  /* 0x0000000c02047c11 */ /* 0x000fc8000f8010ff */
[----:B------:R-:W-:Y:S01]  /*fcd0*/  LEA.HI.X R5, R2, UR13, R3, 0x2, P0 ;  /* 0x0000000d02057c11 */ /* 0x000fe200080f1403 */
[----:B------:R-:W-:-:S05]  /*fce0*/  IMAD.MOV.U32 R3, RZ, RZ, -0x800000 ;  /* 0xff800000ff037424 */ /* 0x000fca00078e00ff */
[----:B------:R1:W-:Y:S03]  /*fcf0*/  STG.E desc[UR22][R4.64], R3 ;  /* 0x0000000304007986 */ /* 0x0003e6000c101916 */
.L_x_1227:
[----:B------:R-:W-:Y:S05]  /*fd00*/  BSYNC B1 ;  /* 0x0000000000017941 */ /* 0x000fea0003800000 */
.L_x_1226:
[----:B------:R-:W-:-:S13]  /*fd10*/  R2UR UR9, R161 ;  /* 0x00000000a10972ca */ /* 0x000fda00000e0000 */
[----:B------:R-:W-:-:S06]  /*fd20*/  UISETP.GT.AND UP0, UPT, UR9, 0x1, UPT ;  /* 0x000000010900788c */ /* 0x000fcc000bf04270 */
[----:B------:R-:W-:-:S13]  /*fd30*/  PLOP3.LUT P0, PT, PT, PT, UP0, 0x80, 0x0 ;  /* 0x000000000000781c */ /* 0x000fda0003f0f008 */
[----:B------:R-:W-:Y:S05]  /*fd40*/  @P0 BRA `(.L_x_1222) ;  /* 0x0000000400c40947 */ /* 0x000fea0003800000 */
[----:B------:R-:W2:Y:S01]  /*fd50*/  LDC R11, c[0x0][0xbe8] ;  /* 0x0002fa00ff0b7b82 */ /* 0x000ea20000000800 */
[C---:B------:R-:W-:Y:S01]  /*fd60*/  R2UR UR10, R7.reuse ;  /* 0x00000000070a72ca */ /* 0x040fe200000e0000 */
[----:B------:R-:W-:Y:S01]  /*fd70*/  ULDC.64 UR12, c[0x0][0xaa0] ;  /* 0x0002a800000c7ab9 */ /* 0x000fe20000000a00 */
[----:B------:R-:W-:Y:S01]  /*fd80*/  R2UR UR14, R7 ;  /* 0x00000000070e72ca */ /* 0x000fe200000e0000 */
[----:B------:R-:W-:Y:S01]  /*fd90*/  UIMAD UR9, UR20, UR12, URZ ;  /* 0x0000000c140972a4 */ /* 0x000fe2000f8e023f */
[----:B------:R-:W-:Y:S01]  /*fda0*/  R2UR UR15, R163 ;  /* 0x00000000a30f72ca */ /* 0x000fe200000e0000 */
[----:B0-----:R-:W-:Y:S01]  /*fdb0*/  IMAD R2, R160, 0x20, R179 ;  /* 0x00000020a0027824 */ /* 0x001fe200078e02b3 */
[----:B------:R-:W-:Y:S03]  /*fdc0*/  BSSY B1, `(.L_x_1228) ;  /* 0x000003c000017945 */ /* 0x000fe60003800000 */
[----:B------:R-:W-:-:S04]  /*fdd0*/  VIADD R6, R2, UR39 ;  /* 0x0000002702067c36 */ /* 0x000fc80008000000 */
[----:B------:R-:W-:Y:S01]  /*fde0*/  UIMAD.WIDE.U32 UR10, UR10, UR12, URZ ;  /* 0x0000000c0a0a72a5 */ /* 0x000fe2000f8e003f */
[----:B-1----:R-:W-:Y:S01]  /*fdf0*/  IMAD.MOV.U32 R5, RZ, RZ, R6 ;  /* 0x000000ffff057224 */ /* 0x002fe200078e0006 */
[----:B------:R-:W-:-:S03]  /*fe00*/  UIMAD UR9, UR14, UR13, UR9 ;  /* 0x0000000d0e0972a4 */ /* 0x000fc6000f8e0209 */
[----:B------:R-:W-:Y:S01]  /*fe10*/  ULDC.64 UR12, c[0x0][0xae8] ;  /* 0x0002ba00000c7ab9 */ /* 0x000fe20000000a00 */
[----:B------:R-:W-:Y:S01]  /*fe20*/  UIADD3 UR11, UR11, UR9, URZ ;  /* 0x000000090b0b7290 */ /* 0x000fe2000fffe03f */
[----:B--2---:R-:W-:-:S03]  /*fe30*/  ISETP.NE.AND P0, PT, R11, 0x1, PT ;  /* 0x000000010b00780c */ /* 0x004fc60003f05270 */
[----:B------:R-:W-:-:S04]  /*fe40*/  UIMAD.WIDE.U32 UR10, UR15, UR12, UR10 ;  /* 0x0000000c0f0a72a5 */ /* 0x000fc8000f8e000a */
[----:B------:R-:W-:-:S03]  /*fe50*/  UIMAD UR9, UR15, UR13, UR11 ;  /* 0x0000000d0f0972a4 */ /* 0x000fc6000f8e020b */
[----:B------:R-:W-:Y:S02]  /*fe60*/  ULDC.64 UR12, c[0x0][0xaf0] ;  /* 0x0002bc00000c7ab9 */ /* 0x000fe40000000a00 */
[----:B------:R-:W-:Y:S01]  /*fe70*/  UIMAD UR8, UR8, UR12, URZ ;  /* 0x0000000c080872a4 */ /* 0x000fe2000f8e023f */
[----:B------:R-:W0:Y:S03]  /*fe80*/  @P0 LDC R3, c[0x0][0xbec] ;  /* 0x0002fb00ff030b82 */ /* 0x000e260000000800 */
[----:B------:R-:W-:-:S03]  /*fe90*/  UIMAD UR11, UR4, UR13, UR8 ;  /* 0x0000000d040b72a4 */ /* 0x000fc6000f8e0208 */
[----:B------:R-:W-:Y:S02]  /*fea0*/  UMOV UR8, UR10 ;  /* 0x0000000a00087c82 */ /* 0x000fe40008000000 */
[----:B------:R-:W-:Y:S01]  /*feb0*/  UIMAD.WIDE.U32 UR8, UR4, UR12, UR8 ;  /* 0x0000000c040872a5 */ /* 0x000fe2000f8e0008 */
[----:B------:R-:W1:Y:S03]  /*fec0*/  @P0 LDC R7, c[0x0][0xbf0] ;  /* 0x0002fc00ff070b82 */ /* 0x000e660000000800 */
[----:B------:R-:W-:-:S03]  /*fed0*/  UIADD3 UR4, UR9, UR11, URZ ;  /* 0x0000000b09047290 */ /* 0x000fc6000fffe03f */
[----:B------:R-:W-:Y:S01]  /*fee0*/  ULDC.64 UR10, c[0x0][0xae0] ;  /* 0x0002b800000a7ab9 */ /* 0x000fe20000000a00 */
[----:B0-----:R-:W-:-:S04]  /*fef0*/  @P0 IMAD.HI.U32 R2, R6, R3, RZ ;  /* 0x0000000306020227 */ /* 0x001fc800078e00ff */
[----:B------:R-:W-:Y:S02]  /*ff00*/  IMAD.U32 R3, RZ, RZ, UR9 ;  /* 0x00000009ff037e24 */ /* 0x000fe4000f8e00ff */
[----:B------:R-:W-:Y:S01]  /*ff10*/  IMAD.U32 R3, RZ, RZ, UR4 ;  /* 0x00000004ff037e24 */ /* 0x000fe2000f8e00ff */
[----:B-1----:R-:W-:-:S04]  /*ff20*/  @P0 SHF.R.U32.HI R5, RZ, R7, R2 ;  /* 0x00000007ff050219 */ /* 0x002fc80000011602 */
[--C-:B------:R-:W-:Y:S01]  /*ff30*/  SHF.R.S32.HI R2, RZ, 0x1f, R5.reuse ;  /* 0x0000001fff027819 */ /* 0x100fe20000011405 */
[----:B------:R-:W-:-:S04]  /*ff40*/  IMAD.MOV R7, RZ, RZ, -R5 ;  /* 0x000000ffff077224 */ /* 0x000fc800078e0a05 */
[----:B------:R-:W-:Y:S02]  /*ff50*/  IMAD R4, R2, UR10, RZ ;  /* 0x0000000a02047c24 */ /* 0x000fe4000f8e02ff */
[----:B------:R-:W-:Y:S02]  /*ff60*/  IMAD R7, R11, R7, R6 ;  /* 0x000000070b077224 */ /* 0x000fe400078e0206 */
[----:B------:R-:W-:Y:S01]  /*ff70*/  IMAD.U32 R2, RZ, RZ, UR8 ;  /* 0x00000008ff027e24 */ /* 0x000fe2000f8e00ff */
[----:B------:R-:W-:Y:S01]  /*ff80*/  ULDC.64 UR8, c[0x0][0xad8] ;  /* 0x0002b60000087ab9 */ /* 0x000fe20000000a00 */
[C---:B------:R-:W-:Y:S01]  /*ff90*/  IMAD R9, R5.reuse, UR11, R4 ;  /* 0x0000000b05097c24 */ /* 0x040fe2000f8e0204 */
[----:B------:R-:W-:Y:S01]  /*ffa0*/  SHF.R.S32.HI R4, RZ, 0x1f, R7 ;  /* 0x0000001fff047819 */ /* 0x000fe20000011407 */
[----:B------:R-:W-:-:S04]  /*ffb0*/  IMAD.WIDE.U32 R2, R5, UR10, R2 ;  /* 0x0000000a05027c25 */ /* 0x000fc8000f8e0002 */
[----:B------:R-:W-:Y:S02]  /*ffc0*/  IMAD.IADD R3, R3, 0x1, R9 ;  /* 0x0000000103037824 */ /* 0x000fe400078e0209 */
[----:B------:R-:W-:Y:S02]  /*ffd0*/  IMAD R4, R4, UR8, RZ ;  /* 0x0000000804047c24 */ /* 0x000fe4000f8e02ff */
[----:B------:R-:W-:Y:S02]  /*ffe0*/  VIADD R6, R179, UR39 ;  /* 0x00000027b3067c36 */ /* 0x000fe40008000000 */
[----:B------:R-:W-:Y:S02]  /*fff0*/  IMAD R11, R0, R11, RZ ;  /* 0x0000000b000b7224 */ /* 0x000fe400078e02ff */
[C---:B------:R-:W-:Y:S02]  /*10000*/  IMAD R5, R7.reuse, UR9, R4 ;  /* 0x0000000907057c24 */ /* 0x040fe4000f8e0204 */
[----:B------:R-:W-:Y:S01]  /*10010*/  IMAD.WIDE.U32 R2, R7, UR8, R2 ;  /* 0x0000000807027c25 */ /* 0x000fe2000f8e0002 */
[----:B------:R-:W-:Y:S01]  /*10020*/  ISETP.GE.AND P2, PT, R6, R11, PT ;  /* 0x0000000b0600720c */ /* 0x000fe20003f46270 */
[----:B------:R-:W-:-:S02]  /*10030*/  ULDC.64 UR8, c[0x0][0xa80] ;  /* 0x0002a00000087ab9 */ /* 0x000fc40000000a00 */
[----:B------:R-:W-:Y:S01]  /*10040*/  VIADD R0, R6, 0x20 ;  /* 0x0000002006007836 */ /* 0x000fe20000000000 */
[----:B------:R-:W-:Y:S01]  /*10050*/  LEA R4, P3, R2, UR8, 0x1 ;  /* 0x0000000802047c11 */ /* 0x000fe2000f8608ff */
[----:B------:R-:W-:-:S03]  /*10060*/  IMAD.IADD R3, R3, 0x1, R5 ;  /* 0x0000000103037824 */ /* 0x000fc600078e0205 */
[-C--:B------:R-:W-:Y:S01]  /*10070*/  ISETP.GE.AND P1, PT, R0, R11.reuse, PT ;  /* 0x0000000b0000720c */ /* 0x080fe20003f26270 */
[----:B------:R-:W-:Y:S01]  /*10080*/  VIADD R0, R6, 0x40 ;  /* 0x0000004006007836 */ /* 0x000fe20000000000 */
[----:B------:R-:W-:Y:S02]  /*10090*/  LEA.HI.X R5, R2, UR9, R3, 0x1, P3 ;  /* 0x0000000902057c11 */ /* 0x000fe400098f0c03 */
[----:B------:R0:W1:Y:S02]  /*100a0*/  SHFL.IDX PT, R2, R4, RZ, 0x181f ;  /* 0x00181fff04027589 */ /* 0x00006400000e0000 */
[----:B------:R-:W-:Y:S02]  /*100b0*/  ISETP.GE.AND P0, PT, R0, R11, PT ;  /* 0x0000000b0000720c */ /* 0x000fe40003f06270 */
[----:B------:R0:W2:Y:S01]  /*100c0*/  SHFL.IDX PT, R0, R5, RZ, 0x181f ;  /* 0x00181fff05007589 */ /* 0x0000a200000e0000 */
[----:B------:R-:W-:Y:S10]  /*100d0*/  @P2 BRA `(.L_x_1229) ;  /* 0x0000000000282947 */ /* 0x000ff40003800000 */
[----:B------:R-:W-:Y:S01]  /*100e0*/  ULDC UR4, c[0x0][0xac8] ;  /* 0x0002b20000047ab9 */ /* 0x000fe20000000800 */
[----:B------:R-:W-:Y:S01]  /*100f0*/  ULDC.64 UR8, c[0x0][0x208] ;  /* 0x0000820000087ab9 */ /* 0x000fe20000000a00 */
[----:B------:R-:W-:Y:S02]  /*10100*/  ISETP.GE.AND P4, PT, R22, UR4, PT ;  /* 0x0000000416007c0c */ /* 0x000fe4000bf86270 */
[----:B------:R-:W-:-:S11]  /*10110*/  ISETP.GE.AND P5, PT, R23, UR4, PT ;  /* 0x0000000417007c0c */ /* 0x000fd6000bfa6270 */
[CC--:B-1----:R-:W-:Y:S02]  /*10120*/  @!P4 LEA R8, P2, R22.reuse, R2.reuse, 0x1 ;  /* 0x000000021608c211 */ /* 0x0c2fe400078408ff */
[C---:B------:R-:W-:Y:S02]  /*10130*/  @!P5 LEA R2, P3, R23.reuse, R2, 0x1 ;  /* 0x000000021702d211 */ /* 0x040fe400078608ff */
[-C--:B--2---:R-:W-:Y:S02]  /*10140*/  @!P4 LEA.HI.X R9, R22, R0.reuse, R203, 0x1, P2 ;  /* 0x000000001609c211 */ /* 0x084fe400010f0ccb */
[----:B------:R-:W-:-:S03]  /*10150*/  @!P5 LEA.HI.X R3, R23, R0, R202, 0x1, P3 ;  /* 0x000000001703d211 */ /* 0x000fc600018f0cca */
[----:B------:R3:W-:Y:S04]  /*10160*/  @!P4 ST.E.128 desc[UR8][R8.64], RZ ;  /* 0x000000ff0800c985 */ /* 0x0007e8000c101d08 */
[----:B------:R3:W-:Y:S02]  /*10170*/  @!P5 ST.E.128 desc[UR8][R2.64], RZ ;  /* 0x000000ff0200d985 */ /* 0x0007e4000c101d08 */
.L_x_1229:
[----:B------:R-:W-:Y:S05]  /*10180*/  BSYNC B1 ;  /* 0x0000000000017941 */ /* 0x000fea0003800000 */
.L_x_1228:
[----:B--2---:R2:W4:Y:S01]  /*10190*/  SHFL.IDX PT, R0, R5, 0x1, 0x181f ;  /* 0x00381f0005007f89 */ /* 0x00452200000e0000 */
[----:B------:R-:W-:Y:S03]  /*101a0*/  BSSY B1, `(.L_x_1230) ;  /* 0x000000d000017945 */ /* 0x000fe60003800000 */
[----:B-1-3--:R2:W1:Y:S01]  /*101b0*/  SHFL.IDX PT, R2, R4, 0x1, 0x181f ;  /* 0x00381f0004027f89 */ /* 0x00a46200000e0000 */
[----:B------:R-:W-:Y:S05]  /*101c0*/  @P1 BRA `(.L_x_1231) ;  /* 0x0000000000281947 */ /* 0x000fea0003800000 */
[----:B------:R-:W-:Y:S01]  /*101d0*/  ULDC UR4, c[0x0][0xac8] ;  /* 0x0002b20000047ab9 */ /* 0x000fe20000000800 */
[----:B------:R-:W-:Y:S01]  /*101e0*/  ULDC.64 UR8, c[0x0][0x208] ;  /* 0x0000820000087ab9 */ /* 0x000fe20000000a00 */
[----:B------:R-:W-:Y:S02]  /*101f0*/  ISETP.GE.AND P3, PT, R22, UR4, PT ;  /* 0x0000000416007c0c */ /* 0x000fe4000bf66270 */
[----:B------:R-:W-:-:S11]  /*10200*/  ISETP.GE.AND P4, PT, R23, UR4, PT ;  /* 0x0000000417007c0c */ /* 0x000fd6000bf86270 */
[CC--:B-1----:R-:W-:Y:S02]  /*10210*/  @!P3 LEA R8, P1, R22.reuse, R2.reuse, 0x1 ;  /* 0x000000021608b211 */ /* 0x0c2fe400078208ff */
[C---:B------:R-:W-:Y:S02]  /*10220*/  @!P4 LEA R2, P2, R23.reuse, R2, 0x1 ;  /* 0x000000021702c211 */ /* 0x040fe400078408ff */
[-C--:B----4-:R-:W-:Y:S02]  /*10230*/  @!P3 LEA.HI.X R9, R22, R0.reuse, R203, 0x1, P1 ;  /* 0x000000001609b211 */ /* 0x090fe400008f0ccb */
[----:B------:R-:W-:-:S03]  /*10240*/  @!P4 LEA.HI.X R3, R23, R0, R202, 0x1, P2 ;  /* 0x000000001703c211 */ /* 0x000fc600010f0cca */
[----:B------:R3:W-:Y:S04]  /*10250*/  @!P3 ST.E.128 desc[UR8][R8.64], RZ ;  /* 0x000000ff0800b985 */ /* 0x0007e8000c101d08 */
[----:B------:R3:W-:Y:S02]  /*10260*/  @!P4 ST.E.128 desc[UR8][R2.64], RZ ;  /* 0x000000ff0200c985 */ /* 0x0007e4000c101d08 */
.L_x_1231:
[----:B------:R-:W-:Y:S05]  /*10270*/  BSYNC B1 ;  /* 0x0000000000017941 */ /* 0x000fea0003800000 */
.L_x_1230:
[----:B----4-:R4:W0:Y:S01]  /*10280*/  SHFL.IDX PT, R0, R5, 0x2, 0x181f ;  /* 0x00581f0005007f89 */ /* 0x01082200000e0000 */
        /* <DEDUP_REMOVED lines=9> */
[-C--:B0-----:R-:W-:Y:S02]  /*10320*/  @!P2 LEA.HI.X R9, R22, R0.reuse, R203, 0x1, P0 ;  /* 0x000000001609a211 */ /* 0x081fe400000f0ccb */
[----:B------:R-:W-:-:S03]  /*10330*/  @!P3 LEA.HI.X R3, R23, R0, R202, 0x1, P1 ;  /* 0x000000001703b211 */ /* 0x000fc600008f0cca */
[----:B------:R3:W-:Y:S04]  /*10340*/  @!P2 ST.E.128 desc[UR8][R8.64], RZ ;  /* 0x000000ff0800a985 */ /* 0x0007e8000c101d08 */
[----:B------:R3:W-:Y:S02]  /*10350*/  @!P3 ST.E.128 desc[UR8][R2.64], RZ ;  /* 0x000000ff0200b985 */ /* 0x0007e4000c101d08 */
.L_x_1233:
[----:B------:R-:W-:Y:S05]  /*10360*/  BSYNC B1 ;  /* 0x0000000000017941 */ /* 0x000fea0003800000 */
.L_x_1232:
[----:B0-----:R-:W-:Y:S01]  /*10370*/  VIADD R0, R6, 0x60 ;  /* 0x0000006006007836 */ /* 0x001fe20000000000 */
[----:B--2-4-:R-:W2:Y:S04]  /*10380*/  SHFL.IDX PT, R5, R5, 0x3, 0x181f ;  /* 0x00781f0005057f89 */ /* 0x014ea800000e0000 */
[----:B------:R-:W-:Y:S01]  /*10390*/  ISETP.GE.AND P0, PT, R0, R11, PT ;  /* 0x0000000b0000720c */ /* 0x000fe20003f06270 */
[----:B-1-3--:R3:W4:-:S12]  /*103a0*/  SHFL.IDX PT, R2, R4, 0x3, 0x181f ;  /* 0x00781f0004027f89 */ /* 0x00a71800000e0000 */
[----:B---3--:R-:W-:Y:S05]  /*103b0*/  @P0 BRA `(.L_x_1222) ;  /* 0x0000000000280947 */ /* 0x008fea0003800000 */
[----:B------:R-:W-:Y:S01]  /*103c0*/  ULDC UR4, c[0x0][0xac8] ;  /* 0x0002b20000047ab9 */ /* 0x000fe20000000800 */
[----:B------:R-:W-:Y:S01]  /*103d0*/  ULDC.64 UR8, c[0x0][0x208] ;  /* 0x0000820000087ab9 */ /* 0x000fe20000000a00 */
[----:B------:R-:W-:Y:S02]  /*103e0*/  ISETP.GE.AND P2, PT, R22, UR4, PT ;  /* 0x0000000416007c0c */ /* 0x000fe4000bf46270 */
[----:B------:R-:W-:-:S11]  /*103f0*/  ISETP.GE.AND P3, PT, R23, UR4, PT ;  /* 0x0000000417007c0c */ /* 0x000fd6000bf66270 */
[CC--:B----4-:R-:W-:Y:S02]  /*10400*/  @!P2 LEA R6, P0, R22.reuse, R2.reuse, 0x1 ;  /* 0x000000021606a211 */ /* 0x0d0fe400078008ff */
[C---:B------:R-:W-:Y:S02]  /*10410*/  @!P3 LEA R2, P1, R23.reuse, R2, 0x1 ;  /* 0x000000021702b211 */ /* 0x040fe400078208ff */
[-C--:B--2---:R-:W-:Y:S02]  /*10420*/  @!P2 LEA.HI.X R7, R22, R5.reuse, R203, 0x1, P0 ;  /* 0x000000051607a211 */ /* 0x084fe400000f0ccb */
[----:B------:R-:W-:-:S03]  /*10430*/  @!P3 LEA.HI.X R3, R23, R5, R202, 0x1, P1 ;  /* 0x000000051703b211 */ /* 0x000fc600008f0cca */
[----:B------:R3:W-:Y:S04]  /*10440*/  @!P2 ST.E.128 desc[UR8][R6.64], RZ ;  /* 0x000000ff0600a985 */ /* 0x0007e8000c101d08 */
[----:B------:R3:W-:Y:S02]  /*10450*/  @!P3 ST.E.128 desc[UR8][R2.64], RZ ;  /* 0x000000ff0200b985 */ /* 0x0007e4000c101d08 */
.L_x_1222:
[----:B------:R-:W-:Y:S05]  /*10460*/  BSYNC B0 ;  /* 0x0000000000007941 */ /* 0x000fea0003800000 */
.L_x_1212:
[----:B------:R-:W-:Y:S02]  /*10470*/  ULDC UR4, c[0x0][0xc3c] ;  /* 0x00030f0000047ab9 */ /* 0x000fe40000000800 */
[----:B------:R-:W-:-:S06]  /*10480*/  UISETP.GE.AND UP0, UPT, UR7, UR4, UPT ;  /* 0x000000040700728c */ /* 0x000fcc000bf06270 */
[----:B------:R-:W-:-:S13]  /*10490*/  PLOP3.LUT P0, PT, PT, PT, UP0, 0x80, 0x0 ;  /* 0x000000000000781c */ /* 0x000fda0003f0f008 */
[----:B------:R-:W-:Y:S05]  /*104a0*/  @!P0 BRA `(.L_x_1234) ;  /* 0xffffff0800d88947 */ /* 0x000fea000383ffff */
[----:B------:R-:W-:Y:S05]  /*104b0*/  EXIT ;  /* 0x000000000000794d */ /* 0x000fea0003800000 */
.L_x_1129:
        /* <DEDUP_REMOVED lines=20> */
.L_x_1235:
[----:B------:R-:W-:Y:S01]  /*10600*/  LOP3.LUT R0, R6, 0x1f, RZ, 0xc0, !PT ;  /* 0x0000001f06007812 */ /* 0x000fe200078ec0ff */
[----:B------:R-:W-:Y:S01]  /*10610*/  ULDC UR4, c[0x0][0xc3c] ;  /* 0x00030f0000047ab9 */ /* 0x000fe20000000800 */
[----:B------:R-:W-:Y:S01]  /*10620*/  ULDC.64 UR6, c[0x0][0x208] ;  /* 0x0000820000067ab9 */ /* 0x000fe20000000a00 */
[----:B------:R-:W-:Y:S01]  /*10630*/  IMAD.MOV.U32 R8, RZ, RZ, RZ ;  /* 0x000000ffff087224 */ /* 0x000fe200078e00ff */
[----:B------:R-:W-:Y:S01]  /*10640*/  ISETP.NE.AND P0, PT, R0, 0x1f, PT ;  /* 0x0000001f0000780c */ /* 0x000fe20003f05270 */
[----:B------:R-:W-:-:S03]  /*10650*/  ULDC UR5, c[0x0][0xc38] ;  /* 0x00030e0000057ab9 */ /* 0x000fc60000000800 */
[----:B------:R-:W-:-:S13]  /*10660*/  ISETP.GE.OR P1, PT, R0, UR4, !P0 ;  /* 0x0000000400007c0c */ /* 0x000fda000c726670 */
[----:B0-----:R-:W0:Y:S08]  /*10670*/  @!P1 LDC.64 R2, c[0x0][0xc80] ;  /* 0x00032000ff029b82 */ /* 0x001e300000000a00 */
[----:B------:R-:W1:Y:S01]  /*10680*/  @!P1 LDC.64 R4, c[0x0][0xc78] ;  /* 0x00031e00ff049b82 */ /* 0x000e620000000a00 */
[----:B0-----:R-:W-:-:S05]  /*10690*/  @!P1 IMAD.WIDE.U32 R2, R0, 0x4, R2 ;  /* 0x0000000400029825 */ /* 0x001fca00078e0002 */
[----:B------:R1:W2:Y:S02]  /*106a0*/  @!P1 LDG.E R7, desc[UR6][R2.64] ;  /* 0x0000000602079981 */ /* 0x0002a4000c1e1900 */
[----:B-1----:R-:W-:-:S05]  /*106b0*/  @!P1 IMAD.WIDE.U32 R2, R0, 0x4, R4 ;  /* 0x0000000400029825 */ /* 0x002fca00078e0004 */
[----:B------:R-:W2:Y:S01]  /*106c0*/  @!P1 LDG.E R8, desc[UR6][R2.64] ;  /* 0x0000000602089981 */ /* 0x000ea2000c1e1900 */
[C---:B------:R-:W-:Y:S01]  /*106d0*/  ISETP.NE.AND P1, PT, R0.reuse, RZ, PT ;  /* 0x000000ff0000720c */ /* 0x040fe20003f25270 */
[----:B------:R-:W0:Y:S01]  /*106e0*/  S2UR UR6, SR_CTAID.X ;  /* 0x00000000000679c3 */ /* 0x000e220000002500 */
[C---:B------:R-:W-:Y:S01]  /*106f0*/  ISETP.GE.U32.AND P2, PT, R0.reuse, 0x2, PT ;  /* 0x000000020000780c */ /* 0x040fe20003f46070 */
[----:B------:R-:W-:Y:S01]  /*10700*/  UMOV UR4, URZ ;  /* 0x0000003f00047c82 */ /* 0x000fe20008000000 */
[C---:B------:R-:W-:Y:S02]  /*10710*/  ISETP.GE.U32.AND P3, PT, R0.reuse, 0x4, PT ;  /* 0x000000040000780c */ /* 0x040fe40003f66070 */
[C---:B------:R-:W-:Y:S02]  /*10720*/  ISETP.GE.U32.AND P4, PT, R0.reuse, 0x8, PT ;  /* 0x000000080000780c */ /* 0x040fe40003f86070 */
[----:B------:R-:W-:Y:S01]  /*10730*/  ISETP.GE.U32.AND P5, PT, R0, 0x10, PT ;  /* 0x000000100000780c */ /* 0x000fe20003fa6070 */
[----:B--2---:R-:W-:-:S05]  /*10740*/  IMAD R4, R7, R8, RZ ;  /* 0x0000000807047224 */ /* 0x004fca00078e02ff */
        /* <DEDUP_REMOVED lines=15> */
[----:B------:R-:W1:Y:S02]  /*10840*/  SHFL.IDX PT, R3, R5, 0x1f, 0x1f ;  /* 0x03e01f0005037f89 */ /* 0x000e6400000e0000 */
[----:B-1----:R-:W-:-:S04]  /*10850*/  IMAD R9, R3, UR5, RZ ;  /* 0x0000000503097c24 */ /* 0x002fc8000f8e02ff */
[----:B------:R-:W-:Y:S01]  /*10860*/  IMAD.MOV.U32 R4, RZ, RZ, R9 ;  /* 0x000000ffff047224 */ /* 0x000fe200078e0009 */
[----:B0-----:R-:W-:-:S13]  /*10870*/  ISETP.GT.AND P6, PT, R9, UR6, PT ;  /* 0x0000000609007c0c */ /* 0x001fda000bfc4270 */
[----:B------:R-:W-:Y:S05]  /*10880*/  @P6 BRA `(.L_x_1237) ;  /* 0x0000000000ac6947 */ /* 0x000fea0003800000 */
[----:B------:R-:W-:Y:S01]  /*10890*/  IMAD.MOV.U32 R9, RZ, RZ, R4 ;  /* 0x000000ffff097224 */ /* 0x000fe200078e0004 */
[----:B------:R-:W-:Y:S01]  /*108a0*/  UMOV UR4, URZ ;  /* 0x0000003f00047c82 */ /* 0x000fe20008000000 */
[----:B------:R-:W-:-:S05]  /*108b0*/  ULDC UR5, c[0x0][0xc38] ;  /* 0x00030e0000057ab9 */ /* 0x000fca0000000800 */
.L_x_1239:
[----:B------:R-:W0:Y:S01]  /*108c0*/  LDC R2, c[0x0][0xc3c] ;  /* 0x00030f00ff027b82 */ /* 0x000e220000000800 */
[----:B------:R-:W-:Y:S01]  /*108d0*/  ULDC UR7, c[0x0][0xc3c] ;  /* 0x00030f0000077ab9 */ /* 0x000fe20000000800 */
[----:B------:R-:W-:Y:S01]  /*108e0*/  UIADD3 UR4, UR4, 0x1f, URZ ;  /* 0x0000001f04047890 */ /* 0x000fe2000fffe03f */
[----:B------:R-:W-:-:S05]  /*108f0*/  IMAD.U32 R3, RZ, RZ, UR7 ;  /* 0x00000007ff037e24 */ /* 0x000fca000f8e00ff */
[----:B------:R1:W-:Y:S01]  /*10900*/  STL [R1+0xc], R3 ;  /* 0x00000c0301007387 */ /* 0x0003e20000100800 */
[----:B0-----:R-:W-:-:S13]  /*10910*/  ISETP.LE.AND P6, PT, R2, UR4, PT ;  /* 0x0000000402007c0c */ /* 0x001fda000bfc3270 */
[----:B-1----:R-:W-:Y:S05]  /*10920*/  @P6 BRA `(.L_x_1238) ;  /* 0x0000000800b86947 */ /* 0x002fea0003800000 */
[----:B------:R-:W-:Y:S01]  /*10930*/  VIADD R11, R0, UR4 ;  /* 0x00000004000b7c36 */ /* 0x000fe20008000000 */
[----:B------:R-:W-:Y:S01]  /*10940*/  ULDC.64 UR8, c[0x0][0x208] ;  /* 0x0000820000087ab9 */ /* 0x000fe20000000a00 */
        /* <DEDUP_REMOVED lines=30> */
[----:B------:R-:W-:-:S07]  /*10b30*/  IMAD.MOV.U32 R5, RZ, RZ, R2 ;  /* 0x000000ffff057224 */ /* 0x000fce00078e0002 */
.L_x_1237:
[----:B------:R-:W-:Y:S02]  /*10b40*/  IMAD.IADD R10, R9, 0x1, -R4 ;  /* 0x00000001090a7824 */ /* 0x000fe400078e0a04 */
[----:B------:R-:W-:Y:S02]  /*10b50*/  IMAD.MOV.U32 R3, RZ, RZ, RZ ;  /* 0x000000ffff037224 */ /* 0x000fe400078e00ff */
[----:B------:R-:W-:-:S05]  /*10b60*/  IMAD R2, R5, UR5, R10 ;  /* 0x0000000505027c24 */ /* 0x000fca000f8e020a */
[----:B------:R-:W-:-:S13]  /*10b70*/  ISETP.GT.AND P0, PT, R2, UR6, PT ;  /* 0x0000000602007c0c */ /* 0x000fda000bf04270 */
[----:B------:R-:W-:-:S04]  /*10b80*/  VOTE.ANY R2, PT, !P0 ;  /* 0x0000000000027806 */ /* 0x000fc800040e0100 */
[----:B------:R-:W0:Y:S01]  /*10b90*/  POPC R9, R2 ;  /* 0x0000000200097309 */ /* 0x000e220000000000 */
[----:B------:R-:W-:Y:S01]  /*10ba0*/  ISETP.NE.AND P0, PT, R2, RZ, PT ;  /* 0x000000ff0200720c */ /* 0x000fe20003f05270 */
[----:B0-----:R0:W1:Y:S04]  /*10bb0*/  SHFL.IDX PT, R8, R8, R9, 0x1f ;  /* 0x00001f0908087589 */ /* 0x00106800000e0000 */
[----:B------:R0:W2:Y:S08]  /*10bc0*/  SHFL.IDX PT, R4, R7, R9, 0x1f ;  /* 0x00001f0907047589 */ /* 0x0000b000000e0000 */
[----:B------:R-:W-:Y:S05]  /*10bd0*/  @!P0 BRA `(.L_x_1240) ;  /* 0x0000000000088947 */ /* 0x000fea0003800000 */
[----:B------:R-:W-:-:S05]  /*10be0*/  VIADD R2, R9, 0xffffffff ;  /* 0xffffffff09027836 */ /* 0x000fca0000000000 */
[----:B------:R3:W4:Y:S02]  /*10bf0*/  SHFL.IDX PT, R3, R5, R2, 0x1f ;  /* 0x00001f0205037589 */ /* 0x00072400000e0000 */
.L_x_1240:
[----:B----4-:R-:W-:Y:S01]  /*10c00*/  IMAD R3, R3, UR5, R10 ;  /* 0x0000000503037c24 */ /* 0x010fe2000f8e020a */
[----:B-1----:R-:W-:Y:S01]  /*10c10*/  ISETP.NE.AND P0, PT, R8, 0x1, PT ;  /* 0x000000010800780c */ /* 0x002fe20003f05270 */
[----:B------:R-:W-:-:S03]  /*10c20*/  VIADD R14, R9, UR4 ;  /* 0x00000004090e7c36 */ /* 0x000fc60008000000 */
[----:B------:R1:W-:Y:S01]  /*10c30*/  STL [R1], R3 ;  /* 0x0000000301007387 */ /* 0x0003e20000100800 */
[----:B---3--:R-:W-:-:S03]  /*10c40*/  IADD3 R5, -R3, UR6, RZ ;  /* 0x0000000603057c10 */ /* 0x008fc6000fffe1ff */
[----:B------:R1:W-:Y:S05]  /*10c50*/  STL [R1+0xc], R14 ;  /* 0x00000c0e01007387 */ /* 0x0003ea0000100800 */
[----:B------:R-:W-:Y:S05]  /*10c60*/  @!P0 BRA `(.L_x_1241) ;  /* 0x0000000000e08947 */ /* 0x000fea0003800000 */
[----:B0-2---:R-:W-:Y:S02]  /*10c70*/  IABS R7, R4 ;  /* 0x0000000400077213 */ /* 0x005fe40000000000 */
[----:B------:R-:W-:Y:S02]  /*10c80*/  IABS R9, R8 ;  /* 0x0000000800097213 */ /* 0x000fe40000000000 */
[----:B------:R-:W0:Y:S01]  /*10c90*/  I2F.RP R10, R7 ;  /* 0x00000007000a7306 */ /* 0x000e220000209400 */
[----:B------:R-:W-:-:S07]  /*10ca0*/  IABS R12, R5 ;  /* 0x00000005000c7213 */ /* 0x000fce0000000000 */
[----:B------:R-:W-:Y:S08]  /*10cb0*/  I2F.RP R13, R9 ;  /* 0x00000009000d7306 */ /* 0x000ff00000209400 */
[----:B0-----:R-:W1:Y:S02]  /*10cc0*/  MUFU.RCP R10, R10 ;  /* 0x0000000a000a7308 */ /* 0x001e640000001000 */
[----:B-1----:R-:W-:-:S06]  /*10cd0*/  VIADD R3, R10, 0xffffffe ;  /* 0x0ffffffe0a037836 */ /* 0x002fcc0000000000 */
[----:B------:R-:W0:Y:S02]  /*10ce0*/  F2I.FTZ.U32.TRUNC.NTZ R3, R3 ;  /* 0x0000000300037305 */ /* 0x000e24000021f000 */
[----:B0-----:R-:W-:-:S04]  /*10cf0*/  IMAD.MOV R2, RZ, RZ, -R3 ;  /* 0x000000ffff027224 */ /* 0x001fc800078e0a03 */
[----:B------:R-:W-:Y:S02]  /*10d00*/  IMAD R11, R2, R7, RZ ;  /* 0x00000007020b7224 */ /* 0x000fe400078e02ff */
[----:B------:R-:W-:-:S04]  /*10d10*/  IMAD.MOV.U32 R2, RZ, RZ, RZ ;  /* 0x000000ffff027224 */ /* 0x000fc800078e00ff */
[----:B------:R-:W-:Y:S01]  /*10d20*/  IMAD.HI.U32 R11, R3, R11, R2 ;  /* 0x0000000b030b7227 */ /* 0x000fe200078e0002 */
[----:B------:R-:W-:Y:S01]  /*10d30*/  IABS R3, R4 ;  /* 0x0000000400037213 */ /* 0x000fe20000000000 */
[----:B------:R-:W0:Y:S04]  /*10d40*/  MUFU.RCP R2, R13 ;  /* 0x0000000d00027308 */ /* 0x000e280000001000 */
[----:B------:R-:W-:Y:S02]  /*10d50*/  IMAD.MOV R3, RZ, RZ, -R3 ;  /* 0x000000ffff037224 */ /* 0x000fe400078e0a03 */
[----:B------:R-:W-:-:S04]  /*10d60*/  IMAD.HI.U32 R10, R11, R12, RZ ;  /* 0x0000000c0b0a7227 */ /* 0x000fc800078e00ff */
[----:B------:R-:W-:-:S05]  /*10d70*/  IMAD R12, R10, R3, R12 ;  /* 0x000000030a0c7224 */ /* 0x000fca00078e020c */
[----:B------:R-:W-:Y:S01]  /*10d80*/  ISETP.GT.U32.AND P1, PT, R7, R12, PT ;  /* 0x0000000c0700720c */ /* 0x000fe20003f24070 */
[----:B0-----:R-:W-:-:S06]  /*10d90*/  VIADD R3, R2, 0xffffffe ;  /* 0x0ffffffe02037836 */ /* 0x001fcc0000000000 */
[----:B------:R-:W0:Y:S06]  /*10da0*/  F2I.FTZ.U32.TRUNC.NTZ R3, R3 ;  /* 0x0000000300037305 */ /* 0x000e2c000021f000 */
[----:B------:R-:W-:Y:S02]  /*10db0*/  @!P1 IMAD.IADD R12, R12, 0x1, -R7 ;  /* 0x000000010c0c9824 */ /* 0x000fe400078e0a07 */
[----:B------:R-:W-:Y:S01]  /*10dc0*/  @!P1 VIADD R10, R10, 0x1 ;  /* 0x000000010a0a9836 */ /* 0x000fe20000000000 */
[----:B------:R-:W-:Y:S02]  /*10dd0*/  ISETP.NE.AND P1, PT, R4, RZ, PT ;  /* 0x000000ff0400720c */ /* 0x000fe40003f25270 */
[----:B------:R-:W-:Y:S01]  /*10de0*/  ISETP.GE.U32.AND P0, PT, R12, R7, PT ;  /* 0x000000070c00720c */ /* 0x000fe20003f06070 */
[----:B0-----:R-:W-:-:S04]  /*10df0*/  IMAD.MOV R2, RZ, RZ, -R3 ;  /* 0x000000ffff027224 */ /* 0x001fc800078e0a03 */
[----:B------:R-:W-:Y:S02]  /*10e00*/  IMAD R7, R2, R9, RZ ;  /* 0x0000000902077224 */ /* 0x000fe400078e02ff */
[----:B------:R-:W-:-:S06]  /*10e10*/  IMAD.MOV.U32 R2, RZ, RZ, RZ ;  /* 0x000000ffff027224 */ /* 0x000fcc00078e00ff */
[----:B------:R-:W-:Y:S02]  /*10e20*/  @P0 VIADD R10, R10, 0x1 ;  /* 0x000000010a0a0836 */ /* 0x000fe40000000000 */
[----:B------:R-:W-:Y:S01]  /*10e30*/  IMAD.HI.U32 R7, R3, R7, R2 ;  /* 0x0000000703077227 */ /* 0x000fe200078e0002 */
[----:B------:R-:W-:Y:S02]  /*10e40*/  LOP3.LUT R2, R5, R4, RZ, 0x3c, !PT ;  /* 0x0000000405027212 */ /* 0x000fe400078e3cff */
[----:B------:R-:W-:Y:S02]  /*10e50*/  IABS R3, R8 ;  /* 0x0000000800037213 */ /* 0x000fe40000000000 */
[----:B------:R-:W-:-:S03]  /*10e60*/  ISETP.GE.AND P2, PT, R2, RZ, PT ;  /* 0x000000ff0200720c */ /* 0x000fc60003f46270 */
[----:B------:R-:W-:-:S10]  /*10e70*/  IMAD.MOV R3, RZ, RZ, -R3 ;  /* 0x000000ffff037224 */ /* 0x000fd400078e0a03 */
[----:B------:R-:W-:Y:S01]  /*10e80*/  @!P2 IMAD.MOV R10, RZ, RZ, -R10 ;  /* 0x000000ffff0aa224 */ /* 0x000fe200078e0a0a */
[----:B------:R-:W-:-:S04]  /*10e90*/  @!P1 LOP3.LUT R10, RZ, R4, RZ, 0x33, !PT ;  /* 0x00000004ff0a9212 */ /* 0x000fc800078e33ff */
        /* <DEDUP_REMOVED lines=9> */
[----:B------:R-:W-:Y:S01]  /*10f30*/  ISETP.GE.AND P2, PT, R2, RZ, PT ;  /* 0x000000ff0200720c */ /* 0x000fe20003f46270 */
[----:B------:R-:W-:-:S04]  /*10f40*/  IMAD.MOV R2, RZ, RZ, -R10 ;  /* 0x000000ffff027224 */ /* 0x000fc800078e0a0a */
[----:B------:R-:W-:Y:S02]  /*10f50*/  IMAD R2, R4, R2, R5 ;  /* 0x0000000204027224 */ /* 0x000fe400078e0205 */
[----:B------:R-:W-:-:S06]  /*10f60*/  @P0 VIADD R7, R7, 0x1 ;  /* 0x0000000107070836 */ /* 0x000fcc0000000000 */
[----:B------:R-:W-:Y:S01]  /*10f70*/  @!P2 IMAD.MOV R7, RZ, RZ, -R7 ;  /* 0x000000ffff07a224 */ /* 0x000fe200078e0a07 */
[----:B------:R-:W-:-:S05]  /*10f80*/  @!P1 LOP3.LUT R7, RZ, R8, RZ, 0x33, !PT ;  /* 0x00000008ff079212 */ /* 0x000fca00078e33ff */
[--C-:B------:R-:W-:Y:S02]  /*10f90*/  IMAD.MOV R3, RZ, RZ, -R7.reuse ;  /* 0x000000ffff037224 */ /* 0x100fe400078e0a07 */
[C---:B------:R-:W-:Y:S02]  /*10fa0*/  IMAD R7, R8.reuse, 0x1000000, R7 ;  /* 0x0100000008077824 */ /* 0x040fe400078e0207 */
[----:B------:R-:W-:-:S04]  /*10fb0*/  IMAD R8, R8, R3, R10 ;  /* 0x0000000308087224 */ /* 0x000fc800078e020a */
[----:B------:R-:W-:-:S05]  /*10fc0*/  IMAD R3, R8, 0x10000, R7 ;  /* 0x0001000008037824 */ /* 0x000fca00078e0207 */
[----:B------:R0:W-:Y:S01]  /*10fd0*/  STL [R1+0x8], R3 ;  /* 0x0000080301007387 */ /* 0x0001e20000100800 */
[----:B------:R-:W-:Y:S05]  /*10fe0*/  BRA `(.L_x_1242) ;  /* 0x0000000000f87947 */ /* 0x000fea0003800000 */
.L_x_1241:
[----:B-1----:R-:W1:Y:S01]  /*10ff0*/  LDC.64 R2, c[0x0][0xc90] ;  /* 0x00032400ff027b82 */ /* 0x002e620000000a00 */
[----:B------:R-:W-:Y:S01]  /*11000*/  ULDC.64 UR6, c[0x0][0x208] ;  /* 0x0000820000067ab9 */ /* 0x000fe20000000a00 */
[----:B-1----:R-:W-:-:S05]  /*11010*/  IMAD.WIDE R2, R14, 0x4, R2 ;  /* 0x000000040e027825 */ /* 0x002fca00078e0202 */
[----:B0-----:R0:W2:Y:S02]  /*11020*/  LDG.E R7, desc[UR6][R2.64] ;  /* 0x0000000602077981 */ /* 0x0010a4000c1e1900 */
[----:B0-----:R-:W-:Y:S02]  /*11030*/  IMAD.MOV.U32 R2, RZ, RZ, RZ ;  /* 0x000000ffff027224 */ /* 0x001fe400078e00ff */
[----:B--2---:R-:W-:-:S05]  /*11040*/  IMAD R8, R4, R7, RZ ;  /* 0x0000000704087224 */ /* 0x004fca00078e02ff */
[----:B------:R-:W-:-:S04]  /*11050*/  IABS R9, R8 ;  /* 0x0000000800097213 */ /* 0x000fc80000000000 */
[----:B------:R-:W0:Y:S08]  /*11060*/  I2F.RP R10, R9 ;  /* 0x00000009000a7306 */ /* 0x000e300000209400 */
[----:B0-----:R-:W0:Y:S02]  /*11070*/  MUFU.RCP R10, R10 ;  /* 0x0000000a000a7308 */ /* 0x001e240000001000 */
[----:B0-----:R-:W-:-:S06]  /*11080*/  VIADD R11, R10, 0xffffffe ;  /* 0x0ffffffe0a0b7836 */ /* 0x001fcc0000000000 */
[----:B------:R-:W0:Y:S02]  /*11090*/  F2I.FTZ.U32.TRUNC.NTZ R3, R11 ;  /* 0x0000000b00037305 */ /* 0x000e24000021f000 */
[----:B0-----:R-:W-:-:S04]  /*110a0*/  IMAD.MOV R12, RZ, RZ, -R3 ;  /* 0x000000ffff0c7224 */ /* 0x001fc800078e0a03 */
[----:B------:R-:W-:-:S04]  /*110b0*/  IMAD R13, R12, R9, RZ ;  /* 0x000000090c0d7224 */ /* 0x000fc800078e02ff */
[----:B------:R-:W-:Y:S01]  /*110c0*/  IMAD.HI.U32 R2, R3, R13, R2 ;  /* 0x0000000d03027227 */ /* 0x000fe200078e0002 */
[----:B------:R-:W-:Y:S02]  /*110d0*/  IABS R13, R5 ;  /* 0x00000005000d7213 */ /* 0x000fe40000000000 */
[----:B------:R-:W-:-:S03]  /*110e0*/  IABS R3, R8 ;  /* 0x0000000800037213 */ /* 0x000fc60000000000 */
[----:B------:R-:W-:-:S04]  /*110f0*/  IMAD.HI.U32 R2, R2, R13, RZ ;  /* 0x0000000d02027227 */ /* 0x000fc800078e00ff */
[----:B------:R-:W-:-:S04]  /*11100*/  IMAD.MOV R3, RZ, RZ, -R3 ;  /* 0x000000ffff037224 */ /* 0x000fc800078e0a03 */
        /* <DEDUP_REMOVED lines=11> */
[----:B------:R-:W-:Y:S02]  /*111c0*/  IMAD R9, R7, R2, RZ ;  /* 0x0000000207097224 */ /* 0x000fe400078e02ff */
[----:B------:R-:W-:Y:S02]  /*111d0*/  IMAD.MOV R2, RZ, RZ, -R2 ;  /* 0x000000ffff027224 */ /* 0x000fe400078e0a02 */
[----:B------:R-:W-:Y:S02]  /*111e0*/  IMAD.MOV R10, RZ, RZ, -R9 ;  /* 0x000000ffff0a7224 */ /* 0x000fe400078e0a09 */
[----:B------:R-:W-:Y:S02]  /*111f0*/  IMAD R8, R8, R2, R5 ;  /* 0x0000000208087224 */ /* 0x000fe400078e0205 */
[----:B------:R-:W-:Y:S01]  /*11200*/  IMAD.MOV.U32 R2, RZ, RZ, RZ ;  /* 0x000000ffff027224 */ /* 0x000fe200078e00ff */
[----:B------:R-:W-:Y:S02]  /*11210*/  VIADDMNMX R7, R10, UR5, R7, PT ;  /* 0x000000050a077c46 */ /* 0x000fe4000b800107 */
[----:B------:R-:W-:-:S02]  /*11220*/  IADD3 R9, R9, 0x1000000, R8 ;  /* 0x0100000009097810 */ /* 0x000fc40007ffe008 */
[----:B------:R-:W-:-:S04]  /*11230*/  IABS R10, R7 ;  /* 0x00000007000a7213 */ /* 0x000fc80000000000 */
[----:B------:R-:W0:Y:S08]  /*11240*/  I2F.RP R11, R10 ;  /* 0x0000000a000b7306 */ /* 0x000e300000209400 */
[----:B0-----:R-:W0:Y:S02]  /*11250*/  MUFU.RCP R11, R11 ;  /* 0x0000000b000b7308 */ /* 0x001e240000001000 */
[----:B0-----:R-:W-:Y:S01]  /*11260*/  VIADD R3, R11, 0xffffffe ;  /* 0x0ffffffe0b037836 */ /* 0x001fe20000000000 */
[----:B------:R-:W-:-:S05]  /*11270*/  IABS R11, R7 ;  /* 0x00000007000b7213 */ /* 0x000fca0000000000 */
[----:B------:R-:W0:Y:S02]  /*11280*/  F2I.FTZ.U32.TRUNC.NTZ R3, R3 ;  /* 0x0000000300037305 */ /* 0x000e24000021f000 */
[----:B0-----:R-:W-:-:S04]  /*11290*/  IMAD.MOV R5, RZ, RZ, -R3 ;  /* 0x000000ffff057224 */ /* 0x001fc800078e0a03 */
[----:B------:R-:W-:-:S04]  /*112a0*/  IMAD R5, R5, R10, RZ ;  /* 0x0000000a05057224 */ /* 0x000fc800078e02ff */
[----:B------:R-:W-:Y:S01]  /*112b0*/  IMAD.HI.U32 R2, R3, R5, R2 ;  /* 0x0000000503027227 */ /* 0x000fe200078e0002 */
[----:B------:R-:W-:-:S03]  /*112c0*/  IABS R5, R8 ;  /* 0x0000000800057213 */ /* 0x000fc60000000000 */
[----:B------:R-:W-:Y:S02]  /*112d0*/  IMAD.MOV R3, RZ, RZ, -R11 ;  /* 0x000000ffff037224 */ /* 0x000fe400078e0a0b */
        /* <DEDUP_REMOVED lines=11> */
[----:B------:R-:W-:Y:S01]  /*11390*/  @!P1 LOP3.LUT R2, RZ, R7, RZ, 0x33, !PT ;  /* 0x00000007ff029212 */ /* 0x000fe200078e33ff */
[----:B------:R-:W-:-:S04]  /*113a0*/  IMAD.MOV R7, RZ, RZ, -R7 ;  /* 0x000000ffff077224 */ /* 0x000fc800078e0a07 */
[----:B------:R-:W-:-:S05]  /*113b0*/  IMAD R3, R2, R7, R9 ;  /* 0x0000000702037224 */ /* 0x000fca00078e0209 */
[----:B------:R1:W-:Y:S02]  /*113c0*/  STL [R1+0x8], R3 ;  /* 0x0000080301007387 */ /* 0x0003e40000100800 */
.L_x_1242:
[----:B01----:R-:W-:-:S05]  /*113d0*/  LOP3.LUT R3, RZ, R2, RZ, 0x33, !PT ;  /* 0x00000002ff037212 */ /* 0x003fca00078e33ff */
[----:B------:R-:W-:-:S05]  /*113e0*/  IMAD.IADD R2, R4, 0x1, R3 ;  /* 0x0000000104027824 */ /* 0x000fca00078e0203 */
[----:B------:R1:W-:Y:S01]  /*113f0*/  STL [R1+0x4], R2 ;  /* 0x0000040201007387 */ /* 0x0003e20000100800 */
[----:B------:R-:W-:Y:S05]  /*11400*/  BRA `(.L_x_1243) ;  /* 0x0000000000107947 */ /* 0x000fea0003800000 */
.L_x_1238:
[----:B------:R-:W-:Y:S01]  /*11410*/  IMAD.U32 R2, RZ, RZ, UR6 ;  /* 0x00000006ff027e24 */ /* 0x000fe2000f8e00ff */
[----:B------:R0:W-:Y:S04]  /*11420*/  STL [R1+0x4], RZ ;  /* 0x000004ff01007387 */ /* 0x0001e80000100800 */
[----:B------:R0:W-:Y:S04]  /*11430*/  STL [R1+0x8], RZ ;  /* 0x000008ff01007387 */ /* 0x0001e80000100800 */
[----:B------:R0:W-:Y:S02]  /*11440*/  STL [R1], R2 ;  /* 0x0000000201007387 */ /* 0x0001e40000100800 */
.L_x_1243:
[----:B------:R-:W2:Y:S04]  /*11450*/  LDL R8, [R1] ;  /* 0x0000000001087983 */ /* 0x000ea80000100800 */
[----:B------:R-:W2:Y:S04]  /*11460*/  LDL R9, [R1+0x4] ;  /* 0x0000040001097983 */ /* 0x000ea80000100800 */
[----:B------:R-:W2:Y:S04]  /*11470*/  LDL R10, [R1+0x8] ;  /* 0x00000800010a7983 */ /* 0x000ea80000100800 */
[----:B------:R-:W2:Y:S01]  /*11480*/  LDL R11, [R1+0xc] ;  /* 0x00000c00010b7983 */ /* 0x000ea20000100800 */
[----:B------:R-:W-:-:S13]  /*11490*/  ISETP.NE.AND P0, PT, R0, RZ, PT ;  /* 0x000000ff0000720c */ /* 0x000fda0003f05270 */
[----:B------:R-:W3:Y:S01]  /*114a0*/  @!P0 S2R R3, SR_CgaCtaId ;  /* 0x0000000000038919 */ /* 0x000ee20000008800 */
[----:B------:R-:W-:-:S04]  /*114b0*/  @!P0 MOV R0, 0x400 ;  /* 0x0000040000008802 */ /* 0x000fc80000000f00 */
[----:B---3--:R-:W-:-:S05]  /*114c0*/  @!P0 LEA R0, R3, R0, 0x18 ;  /* 0x0000000003008211 */ /* 0x008fca00078ec0ff */
[----:B--2---:R2:W-:Y:S01]  /*114d0*/  @!P0 STS.128 [R0+0x2a8d0], R8 ;  /* 0x02a8d00800008388 */ /* 0x0045e20000000c00 */
[----:B------:R-:W-:Y:S06]  /*114e0*/  BAR.ARV 0x5, 0x180 ;  /* 0x0146000000007b1d */ /* 0x000fec0000002000 */
.L_x_1236:
        /* <DEDUP_REMOVED lines=8> */
[----:B------:R-:W4:Y:S01]  /*11570*/  S2UR UR5, SR_CgaCtaId ;  /* 0x00000000000579c3 */ /* 0x000f220000008800 */
[C---:B--2---:R-:W-:Y:S01]  /*11580*/  IMAD.SHL.U32 R0, R6.reuse, 0x8, RZ ;  /* 0x0000000806007824 */ /* 0x044fe200078e00ff */
[----:B------:R-:W-:Y:S01]  /*11590*/  LOP3.LUT R4, R6, 0x7f, RZ, 0xc0, !PT ;  /* 0x0000007f06047812 */ /* 0x000fe200078ec0ff */
[----:B------:R-:W-:Y:S01]  /*115a0*/  UMOV UR4, 0x400 ;  /* 0x0000040000047882 */ /* 0x000fe20000000000 */
[----:B------:R-:W-:Y:S01]  /*115b0*/  BSSY B8, `(.L_x_1244) ;  /* 0x000060f000087945 */ /* 0x000fe20003800000 */
[----:B------:R-:W-:Y:S01]  /*115c0*/  IMAD.MOV.U32 R19, RZ, RZ, RZ ;  /* 0x000000ffff137224 */ /* 0x000fe200078e00ff */
[----:B------:R-:W-:Y:S01]  /*115d0*/  LOP3.LUT R3, R0, 0x1f8, RZ, 0xc0, !PT ;  /* 0x000001f800037812 */ /* 0x000fe200078ec0ff */
[----:B01----:R-:W-:Y:S01]  /*115e0*/  IMAD.SHL.U32 R2, R4, 0x8, RZ ;  /* 0x0000000804027824 */ /* 0x003fe200078e00ff */
[----:B------:R-:W-:Y:S01]  /*115f0*/  LOP3.LUT R0, R0, 0x38, RZ, 0xc0, !PT ;  /* 0x0000003800007812 */ /* 0x000fe200078ec0ff */
[----:B------:R-:W-:Y:S01]  /*11600*/  ULDC UR38, c[0x0][0xc] ;  /* 0x0000030000267ab9 */ /* 0x000fe20000000800 */
[----:B------:R-:W-:Y:S01]  /*11610*/  LOP3.LUT R3, R3, 0x38, R6, 0x78, !PT ;  /* 0x0000003803037812 */ /* 0x000fe200078e7806 */
[----:B------:R-:W-:Y:S01]  /*11620*/  IMAD.SHL.U32 R6, R6, 0x10, RZ ;  /* 0x0000001006067824 */ /* 0x000fe200078e00ff */
[----:B------:R-:W-:-:S02]  /*11630*/  ULDC.64 UR36, c[0x0][0x198] ;  /* 0x0000660000247ab9 */ /* 0x000fc40000000a00 */
[----:B------:R-:W-:Y:S02]  /*11640*/  LOP3.LUT R3, R3, 0x200, R2, 0xf8, !PT ;  /* 0x0000020003037812 */ /* 0x000fe400078ef802 */
[----:B------:R-:W-:-:S04]  /*11650*/  SHF.R.U32.HI R2, RZ, 0x3, R4 ;  /* 0x00000003ff027819 */ /* 0x000fc80000011604 */
[----:B------:R-:W-:Y:S01]  /*11660*/  LOP3.LUT R4, R2, 0x70, R6, 0xf8, !PT ;  /* 0x0000007002047812 */ /* 0x000fe200078ef806 */
[----:B------:R-:W-:Y:S01]  /*11670*/  IMAD.MOV.U32 R2, RZ, RZ, 0x1 ;  /* 0x00000001ff027424 */ /* 0x000fe200078e00ff */
[----:B----4-:R-:W-:-:S06]  /*11680*/  ULEA UR4, UR5, UR4, 0x18 ;  /* 0x0000000405047291 */ /* 0x010fcc000f8ec03f */
[----:B------:R-:W-:-:S04]  /*11690*/  IMAD.U32 R18, RZ, RZ, UR4 ;  /* 0x00000004ff127e24 */ /* 0x000fc8000f8e00ff */
[----:B------:R-:W-:-:S05]  /*116a0*/  IMAD R3, R3, 0x2, R18 ;  /* 0x0000000203037824 */ /* 0x000fca00078e0212 */
[----:B------:R-:W-:Y:S04]  /*116b0*/  STL [R1+0x20], R3 ;  /* 0x0000200301007387 */ /* 0x000fe80000100800 */
[----:B------:R-:W-:Y:S04]  /*116c0*/  STL [R1+0x50], RZ ;  /* 0x000050ff01007387 */ /* 0x000fe80000100800 */
[----:B------:R0:W-:Y:S02]  /*116d0*/  STL [R1+0x10], R2 ;  /* 0x0000100201007387 */ /* 0x0001e40000100800 */
[----:B0-----:R-:W-:-:S02]  /*116e0*/  LOP3.LUT R2, R0, 0x40, RZ, 0xfc, !PT ;  /* 0x0000004000027812 */ /* 0x001fc400078efcff */
[----:B------:R-:W-:-:S07]  /*116f0*/  LOP3.LUT R0, R0, 0x80, RZ, 0xfc, !PT ;  /* 0x0000008000007812 */ /* 0x000fce00078efcff */
.L_x_1356:
[----:B---3--:R-:W2:Y:S01]  /*11700*/  LDL R9, [R1+0xc] ;  /* 0x00000c0001097983 */ /* 0x008ea20000100800 */
[----:B------:R-:W-:Y:S05]  /*11710*/  YIELD ;  /* 0x0000000000007946 */ /* 0x000fea0003800000 */
[----:B------:R-:W-:Y:S01]  /*11720*/  ULDC.64 UR4, c[0x0][0xa28] ;  /* 0x00028a0000047ab9 */ /* 0x000fe20000000a00 */
[----:B------:R-:W-:Y:S01]  /*11730*/  IMAD.MOV.U32 R0, RZ, RZ, RZ ;  /* 0x000000ffff007224 */ /* 0x000fe200078e00ff */
[----:B------:R-:W-:Y:S01]  /*11740*/  ISETP.NE.U32.AND P0, PT, RZ, UR4, PT ;  /* 0x00000004ff007c0c */ /* 0x000fe2000bf05070 */
[----:B01----:R-:W0:Y:S01]  /*11750*/  LDC.64 R4, c[0x0][0xa00] ;  /* 0x00028000ff047b82 */ /* 0x003e220000000a00 */
[----:B------:R-:W-:Y:S01]  /*11760*/  ULDC.64 UR8, c[0x0][0x208] ;  /* 0x0000820000087ab9 */ /* 0x000fe20000000a00 */
[----:B------:R-:W-:Y:S01]  /*11770*/  IMAD.MOV.U32 R10, RZ, RZ, RZ ;  /* 0x000000ffff0a7224 */ /* 0x000fe200078e00ff */
[----:B------:R-:W-:Y:S01]  /*11780*/  ISETP.NE.AND.EX P0, PT, RZ, UR5, PT, P0 ;  /* 0x00000005ff007c0c */ /* 0x000fe2000bf05300 */
[----:B------:R-:W-:Y:S01]  /*11790*/  ULDC.64 UR4, c[0x0][0xa18] ;  /* 0x0002860000047ab9 */ /* 0x000fe20000000a00 */
[----:B------:R-:W-:-:S11]  /*117a0*/  ULDC.64 UR6, c[0x0][0xa08] ;  /* 0x0002820000067ab9 */ /* 0x000fd60000000a00 */
[----:B------:R-:W2:Y:S02]  /*117b0*/  @P0 LDC.64 R2, c[0x0][0xa28] ;  /* 0x00028a00ff020b82 */ /* 0x000ea40000000a00 */
[----:B--2---:R-:W-:-:S05]  /*117c0*/  @P0 IMAD.WIDE R2, R9, 0x4, R2 ;  /* 0x0000000409020825 */ /* 0x004fca00078e0202 */
[----:B------:R1:W5:Y:S01]  /*117d0*/  @P0 LDG.E R0, desc[UR8][R2.64] ;  /* 0x0000000802000981 */ /* 0x000362000c1e1900 */
[----:B------:R-:W-:Y:S01]  /*117e0*/  ISETP.NE.U32.AND P0, PT, RZ, UR4, PT ;  /* 0x00000004ff007c0c */ /* 0x000fe2000bf05070 */
[----:B0-----:R-:W-:Y:S01]  /*117f0*/  IMAD.WIDE R4, R9, 0x4, R4 ;  /* 0x0000000409047825 */ /* 0x001fe200078e0204 */
[----:B------:R-:W-:Y:S02]  /*11800*/  ISETP.NE.U32.AND P1, PT, RZ, UR6, PT ;  /* 0x00000006ff007c0c */ /* 0x000fe4000bf25070 */
[----:B------:R-:W-:Y:S01]  /*11810*/  ISETP.NE.AND.EX P2, PT, RZ, UR5, PT, P0 ;  /* 0x00000005ff007c0c */ /* 0x000fe2000bf45300 */
[----:B------:R-:W-:Y:S01]  /*11820*/  ULDC.64 UR4, c[0x0][0xa00] ;  /* 0x0002800000047ab9 */ /* 0x000fe20000000a00 */
[----:B------:R-:W-:Y:S01]  /*11830*/  ISETP.NE.AND.EX P1, PT, RZ, UR7, PT, P1 ;  /* 0x00000007ff007c0c */ /* 0x000fe2000bf25310 */
[----:B------:R-:W-:Y:S01]  /*11840*/  IMAD.MOV.U32 R8, RZ, RZ, RZ ;  /* 0x000000ffff087224 */ /* 0x000fe200078e00ff */
[----:B------:R-:W-:Y:S01]  /*11850*/  ISETP.NE.U32.AND P0, PT, RZ, UR4, PT ;  /* 0x00000004ff007c0c */ /* 0x000fe2000bf05070 */
[----:B-1----:R-:W0:Y:S03]  /*11860*/  LDC.64 R2, c[0x0][0xa08] ;  /* 0x00028200ff027b82 */ /* 0x002e260000000a00 */
[----:B------:R-:W-:-:S05]  /*11870*/  ISETP.NE.AND.EX P0, PT, RZ, UR5, PT, P0 ;  /* 0x00000005ff007c0c */ /* 0x000fca000bf05300 */
[----:B------:R-:W1:Y:S08]  /*11880*/  @P2 LDC.64 R6, c[0x0][0xa18] ;  /* 0x00028600ff062b82 */ /* 0x000e700000000a00 */
[----:B------:R-:W2:Y:S01]  /*11890*/  @P0 LDG.E R10, desc[UR8][R4.64] ;  /* 0x00000008040a0981 */ /* 0x000ea2000c1e1900 */
[----:B------:R-:W-:Y:S01]  /*118a0*/  ULDC UR4, c[0x0][0x288] ;  /* 0x0000a20000047ab9 */ /* 0x000fe20000000800 */
[----:B0-----:R-:W-:-:S05]  /*118b0*/  IMAD.WIDE R2, R9, 0x4, R2 ;  /* 0x0000000409027825 */ /* 0x001fca00078e0202 */
[----:B------:R-:W5:Y:S01]  /*118c0*/  @P1 LDG.E R8, desc[UR8][R2.64] ;  /* 0x0000000802081981 */ /* 0x000f62000c1e1900 */
[----:B-1----:R-:W-:-:S03]  /*118d0*/  @P2 IMAD.WIDE R6, R9, 0x4, R6 ;  /* 0x0000000409062825 */ /* 0x002fc600078e0206 */
        /* <DEDUP_REMOVED lines=14> */
[----:B------:R-:W-:Y:S02]  /*119c0*/  ULDC.64 UR4, c[0x0][0x208] ;  /* 0x0000820000047ab9 */ /* 0x000fe40000000a00 */
[----:B------:R-:W0:Y:S04]  /*119d0*/  LDG.E R7, desc[UR4][R4.64] ;  /* 0x0000000404077981 */ /* 0x000e28000c1e1900 */
[----:B------:R-:W0:Y:S02]  /*119e0*/  LDG.E R4, desc[UR4][R4.64+0x4] ;  /* 0x0000040404047981 */ /* 0x000e24000c1e1900 */
[----:B0-----:R-:W-:-:S05]  /*119f0*/  IMAD.IADD R10, R4, 0x1, -R7 ;  /* 0x00000001040a7824 */ /* 0x001fca00078e0a07 */
[----:B------:R1:W-:Y:S02]  /*11a00*/  STL [R1+0x2c], R10 ;  /* 0x00002c0a01007387 */ /* 0x0003e40000100800 */
.L_x_1245:
[----:B------:R-:W2:Y:S01]  /*11a10*/  LDL.LU R5, [R1+0x8] ;  /* 0x0000080001057983 */ /* 0x000ea20000300800 */
[----:B------:R-:W-:Y:S02]  /*11a20*/  ULDC.64 UR4, c[0x0][0xa20] ;  /* 0x0002880000047ab9 */ /* 0x000fe40000000a00 */
[----:B------:R-:W-:-:S04]  /*11a30*/  ISETP.NE.U32.AND P0, PT, RZ, UR4, PT ;  /* 0x00000004ff007c0c */ /* 0x000fc8000bf05070 */
[----:B------:R-:W-:Y:S02]  /*11a40*/  ISETP.NE.AND.EX P0, PT, RZ, UR5, PT, P0 ;  /* 0x00000005ff007c0c */ /* 0x000fe4000bf05300 */
[C---:B--2---:R-:W-:Y:S02]  /*11a50*/  LOP3.LUT R7, R5.reuse, 0xff000000, RZ, 0xc0, !PT ;  /* 0xff00000005077812 */ /* 0x044fe400078ec0ff */
[C---:B------:R-:W-:Y:S02]  /*11a60*/  LOP3.LUT R4, R5.reuse, 0xff0000, RZ, 0xc0, !PT ;  /* 0x00ff000005047812 */ /* 0x040fe400078ec0ff */
[----:B------:R-:W-:Y:S02]  /*11a70*/  SHF.R.U32.HI R7, RZ, 0x8, R7 ;  /* 0x00000008ff077819 */ /* 0x000fe40000011607 */
[----:B------:R-:W-:Y:S02]  /*11a80*/  LOP3.LUT R16, R5, 0xffff, RZ, 0xc0, !PT ;  /* 0x0000ffff05107812 */ /* 0x000fe400078ec0ff */
[----:B------:R-:W-:Y:S01]  /*11a90*/  LEA.HI R7, R4, R7, RZ, 0x10 ;  /* 0x0000000704077211 */ /* 0x000fe200078f80ff */
[----:B-----5:R-:W-:-:S05]  /*11aa0*/  IMAD.IADD R4, R8, 0x1, R0 ;  /* 0x0000000108047824 */ /* 0x020fca00078e0200 */
[----:B------:R2:W-:Y:S01]  /*11ab0*/  STL [R1+0x14], R4 ;  /* 0x0000140401007387 */ /* 0x0005e20000100800 */
[----:B------:R-:W-:Y:S05]  /*11ac0*/  @!P0 BRA `(.L_x_1246) ;  /* 0x0000000000148947 */ /* 0x000fea0003800000 */
[----:B------:R-:W3:Y:S01]  /*11ad0*/  LDC.64 R2, c[0x0][0xa20] ;  /* 0x00028800ff027b82 */ /* 0x000ee20000000a00 */
[----:B------:R-:W-:Y:S01]  /*11ae0*/  ULDC.64 UR4, c[0x0][0x208] ;  /* 0x0000820000047ab9 */ /* 0x000fe20000000a00 */
[----:B---3--:R-:W-:-:S05]  /*11af0*/  IMAD.WIDE R2, R9, 0x4, R2 ;  /* 0x0000000409027825 */ /* 0x008fca00078e0202 */
[----:B------:R3:W5:Y:S01]  /*11b00*/  LDG.E R6, desc[UR4][R2.64] ;  /* 0x0000000402067981 */ /* 0x000762000c1e1900 */
[----:B------:R-:W-:Y:S05]  /*11b10*/  BRA `(.L_x_1247) ;  /* 0x0000000000147947 */ /* 0x000fea0003800000 */
.L_x_1246:
[----:B------:R-:W-:Y:S05]  /*11b20*/  @!P1 BRA `(.L_x_1247) ;  /* 0x0000000000109947 */ /* 0x000fea0003800000 */
[----:B------:R-:W-:Y:S02]  /*11b30*/  ULDC.64 UR4, c[0x0][0x208] ;  /* 0x0000820000047ab9 */ /* 0x000fe40000000a00 */
[----:B------:R-:W3:Y:S04]  /*11b40*/  LDG.E R6, desc[UR4][R2.64] ;  /* 0x0000000402067981 */ /* 0x000ee8000c1e1900 */
[----:B------:R-:W3:Y:S02]  /*11b50*/  LDG.E R2, desc[UR4][R2.64+0x4] ;  /* 0x0000040402027981 */ /* 0x000ee4000c1e1900 */
[----:B---3--:R-:W-:-:S07]  /*11b60*/  IMAD.IADD R6, R2, 0x1, -R6 ;  /* 0x0000000102067824 */ /* 0x008fce00078e0a06 */
.L_x_1247:
[----:B--2---:R-:W2:Y:S01]  /*11b70*/  LDL.LU R4, [R1+0x4] ;  /* 0x0000040001047983 */ /* 0x004ea20000300800 */
[----:B---3--:R-:W3:Y:S01]  /*11b80*/  LDC R2, c[0x0][0x448] ;  /* 0x00011200ff027b82 */ /* 0x008ee20000000800 */
[----:B-----5:R-:W-:Y:S01]  /*11b90*/  IMAD.IADD R0, R6, 0x1, -R0 ;  /* 0x0000000106007824 */ /* 0x020fe200078e0a00 */
[----:B---3--:R-:W-:-:S13]  /*11ba0*/  ISETP.NE.AND P1, PT, R2, 0x1, PT ;  /* 0x000000010200780c */ /* 0x008fda0003f25270 */
[----:B------:R-:W3:Y:S08]  /*11bb0*/  @P1 LDC R3, c[0x0][0x44c] ;  /* 0x00011300ff031b82 */ /* 0x000ef00000000800 */
[----:B------:R-:W4:Y:S01]  /*11bc0*/  @P1 LDC R2, c[0x0][0x450] ;  /* 0x00011400ff021b82 */ /* 0x000f220000000800 */
[----:B--2---:R-:W-:-:S04]  /*11bd0*/  IMAD.SHL.U32 R11, R4, 0x80, RZ ;  /* 0x00000080040b7824 */ /* 0x004fc800078e00ff */
[----:B------:R-:W-:Y:S01]  /*11be0*/  VIADD R4, R11, 0x7f ;  /* 0x0000007f0b047836 */ /* 0x000fe20000000000 */
[----:B------:R2:W-:Y:S03]  /*11bf0*/  STL [R1+0x28], R11 ;  /* 0x0000280b01007387 */ /* 0x0005e60000100800 */
[----:B---3--:R-:W-:-:S04]  /*11c00*/  @P1 IMAD.HI.U32 R3, R4, R3, RZ ;  /* 0x0000000304031227 */ /* 0x008fc800078e00ff */
[----:B------:R-:W-:Y:S01]  /*11c10*/  IMAD.MOV.U32 R6, RZ, RZ, R4 ;  /* 0x000000ffff067224 */ /* 0x000fe200078e0004 */
[----:B----4-:R-:W-:Y:S01]  /*11c20*/  @P1 SHF.R.U32.HI R6, RZ, R2, R3 ;  /* 0x00000002ff061219 */ /* 0x010fe20000011603 */
[----:B------:R-:W-:-:S04]  /*11c30*/  VIADD R2, R0, 0x5f ;  /* 0x0000005f00027836 */ /* 0x000fc80000000000 */
[----:B------:R-:W-:-:S05]  /*11c40*/  IMAD.HI R2, R2, 0x2aaaaaab, RZ ;  /* 0x2aaaaaab02027827 */ /* 0x000fca00078e02ff */
[----:B------:R-:W-:-:S04]  /*11c50*/  SHF.R.U32.HI R3, RZ, 0x1f, R2 ;  /* 0x0000001fff037819 */ /* 0x000fc80000011602 */
[----:B------:R-:W-:Y:S02]  /*11c60*/  LEA.HI.SX32 R9, R2, R3, 0x1c ;  /* 0x0000000302097211 */ /* 0x000fe400078fe2ff */
[----:B------:R-:W-:-:S03]  /*11c70*/  IADD3 R2, R0, 0x1, -R10 ;  /* 0x0000000100027810 */ /* 0x000fc60007ffe80a */
[----:B------:R2:W-:Y:S02]  /*11c80*/  STL [R1+0x58], R9 ;  /* 0x0000580901007387 */ /* 0x0005e40000100800 */
[----:B------:R-:W-:Y:S02]  /*11c90*/  IMAD.IADD R6, R2, 0x1, R6 ;  /* 0x0000000102067824 */ /* 0x000fe400078e0206 */
[----:B------:R-:W3:Y:S02]  /*11ca0*/  LDC.64 R2, c[0x0][0x9e0] ;  /* 0x00027800ff027b82 */ /* 0x000ee40000000a00 */
[----:B---3--:R-:W-:Y:S01]  /*11cb0*/  ISETP.GE.AND P2, PT, R3, 0x1, PT ;  /* 0x000000010300780c */ /* 0x008fe20003f46270 */
[----:B------:R-:W-:-:S12]  /*11cc0*/  IMAD.IADD R2, R6, 0x1, R2 ;  /* 0x0000000106027824 */ /* 0x000fd800078e0202 */
[----:B--2---:R-:W-:Y:S05]  /*11cd0*/  @!P2 BRA `(.L_x_1248) ;  /* 0x000000000048a947 */ /* 0x004fea0003800000 */
[C---:B------:R-:W-:Y:S01]  /*11ce0*/  ISETP.GT.AND P0, PT, R6.reuse, RZ, PT ;  /* 0x000000ff0600720c */ /* 0x040fe20003f04270 */
[----:B------:R-:W-:Y:S01]  /*11cf0*/  BSSY B0, `(.L_x_1249) ;  /* 0x000000e000007945 */ /* 0x000fe20003800000 */
[----:B------:R-:W-:-:S11]  /*11d00*/  VIADD R8, R6, 0xffffffff ;  /* 0xffffffff06087836 */ /* 0x000fd60000000000 */
[----:B------:R-:W-:Y:S05]  /*11d10*/  @P0 BRA `(.L_x_1250) ;  /* 0x00000000001c0947 */ /* 0x000fea0003800000 */
[----:B------:R-:W-:Y:S01]  /*11d20*/  ISETP.NE.AND P0, PT, R3, 0x1, PT ;  /* 0x000000010300780c */ /* 0x000fe20003f05270 */
[----:B------:R-:W-:-:S12]  /*11d30*/  IMAD.MOV R6, RZ, RZ, -R6 ;  /* 0x000000ffff067224 */ /* 0x000fd800078e0a06 */
[----:B------:R-:W2:Y:S02]  /*11d40*/  @P0 LDC.64 R4, c[0x0][0x9e8] ;  /* 0x00027a00ff040b82 */ /* 0x000ea40000000a00 */
[----:B--2---:R-:W-:-:S05]  /*11d50*/  @P0 IMAD.HI.U32 R4, R6, R4, RZ ;  /* 0x0000000406040227 */ /* 0x004fca00078e00ff */
[----:B------:R-:W-:-:S04]  /*11d60*/  @P0 SHF.R.U32.HI R6, RZ, R5, R4 ;  /* 0x00000005ff060219 */ /* 0x000fc80000011604 */
[----:B------:R-:W-:Y:S01]  /*11d70*/  LOP3.LUT R8, RZ, R6, RZ, 0x33, !PT ;  /* 0x00000006ff087212 */ /* 0x000fe200078e33ff */
[----:B------:R-:W-:Y:S06]  /*11d80*/  BRA `(.L_x_1251) ;  /* 0x0000000000107947 */ /* 0x000fec0003800000 */
.L_x_1250:
[----:B------:R-:W-:-:S13]  /*11d90*/  ISETP.NE.AND P0, PT, R3, 0x1, PT ;  /* 0x000000010300780c */ /* 0x000fda0003f05270 */
[----:B------:R-:W2:Y:S02]  /*11da0*/  @P0 LDC.64 R4, c[0x0][0x9e8] ;  /* 0x00027a00ff040b82 */ /* 0x000ea40000000a00 */
[----:B--2---:R-:W-:-:S05]  /*11db0*/  @P0 IMAD.HI.U32 R4, R8, R4, RZ ;  /* 0x0000000408040227 */ /* 0x004fca00078e00ff */
[----:B------:R-:W-:-:S07]  /*11dc0*/  @P0 SHF.R.U32.HI R8, RZ, R5, R4 ;  /* 0x00000005ff080219 */ /* 0x000fce0000011604 */
.L_x_1251:
[----:B------:R-:W-:Y:S05]  /*11dd0*/  BSYNC B0 ;  /* 0x0000000000007941 */ /* 0x000fea0003800000 */
.L_x_1249:
[----:B------:R-:W-:-:S05]  /*11de0*/  IMAD R8, R8, R3, R3 ;  /* 0x0000000308087224 */ /* 0x000fca00078e0203 */
[----:B------:R-:W-:-:S07]  /*11df0*/  VIMNMX R2, R2, R8, PT ;  /* 0x0000000802027248 */ /* 0x000fce0003fe0100 */
.L_x_1248:
[----:B------:R-:W2:Y:S01]  /*11e00*/  @P1 LDC R4, c[0x0][0x44c] ;  /* 0x00011300ff041b82 */ /* 0x000ea20000000800 */
[----:B------:R-:W-:Y:S01]  /*11e10*/  VIADD R2, R2, 0x5f ;  /* 0x0000005f02027836 */ /* 0x000fe20000000000 */
[----:B------:R-:W-:Y:S01]  /*11e20*/  ULDC UR4, c[0x0][0x9dc] ;  /* 0x0002770000047ab9 */ /* 0x000fe20000000800 */
[----:B------:R-:W-:Y:S02]  /*11e30*/  IMAD.MOV.U32 R5, RZ, RZ, R11 ;  /* 0x000000ffff057224 */ /* 0x000fe400078e000b */
[----:B------:R-:W-:-:S03]  /*11e40*/  IMAD.HI R2, R2, 0x2aaaaaab, RZ ;  /* 0x2aaaaaab02027827 */ /* 0x000fc600078e02ff */
[----:B------:R-:W3:Y:S01]  /*11e50*/  @P1 LDC R6, c[0x0][0x450] ;  /* 0x00011400ff061b82 */ /* 0x000ee20000000800 */
[----:B--2---:R-:W-:-:S05]  /*11e60*/  @P1 IMAD.HI.U32 R4, R11, R4, RZ ;  /* 0x000000040b041227 */ /* 0x004fca00078e00ff */
[----:B---3--:R-:W-:-:S04]  /*11e70*/  @P1 SHF.R.U32.HI R5, RZ, R6, R4 ;  /* 0x00000006ff051219 */ /* 0x008fc80000011604 */
[----:B------:R-:W-:Y:S02]  /*11e80*/  IADD3 R6, R5, R0, -R10 ;  /* 0x0000000005067210 */ /* 0x000fe40007ffe80a */
[----:B------:R-:W-:-:S04]  /*11e90*/  SHF.R.U32.HI R0, RZ, 0x1f, R2 ;  /* 0x0000001fff007819 */ /* 0x000fc80000011602 */
[----:B------:R-:W-:Y:S01]  /*11ea0*/  LEA.HI.SX32 R4, R2, R0, 0x1c ;  /* 0x0000000002047211 */ /* 0x000fe200078fe2ff */
[----:B------:R-:W-:-:S03]  /*11eb0*/  VIADD R2, R6, -UR4 ;  /* 0x8000000406027c36 */ /* 0x000fc60008000000 */
[----:B------:R-:W-:Y:S01]  /*11ec0*/  VIMNMX R0, R9, R4, PT ;  /* 0x0000000409007248 */ /* 0x000fe20003fe0100 */
[----:B------:R2:W-:Y:S01]  /*11ed0*/  STL [R1+0x54], R4 ;  /* 0x0000540401007387 */ /* 0x0005e20000100800 */
[----:B------:R-:W-:Y:S05]  /*11ee0*/  @!P2 BRA `(.L_x_1252) ;  /* 0x000000000044a947 */ /* 0x000fea0003800000 */
[----:B------:R-:W-:Y:S01]  /*11ef0*/  ISETP.GT.AND P0, PT, R6, -0x1, PT ;  /* 0xffffffff0600780c */ /* 0x000fe20003f04270 */
[----:B------:R-:W-:-:S12]  /*11f00*/  BSSY B0, `(.L_x_1253) ;  /* 0x000000d000007945 */ /* 0x000fd80003800000 */
[----:B------:R-:W-:Y:S05]  /*11f10*/  @P0 BRA `(.L_x_1254) ;  /* 0x00000000001c0947 */ /* 0x000fea0003800000 */
[----:B------:R-:W-:Y:S02]  /*11f20*/  ISETP.NE.AND P0, PT, R3, 0x1, PT ;  /* 0x000000010300780c */ /* 0x000fe40003f05270 */
[----:B------:R-:W-:-:S11]  /*11f30*/  LOP3.LUT R6, RZ, R6, RZ, 0x33, !PT ;  /* 0x00000006ff067212 */ /* 0x000fd600078e33ff */
[----:B--2---:R-:W2:Y:S02]  /*11f40*/  @P0 LDC.64 R4, c[0x0][0x9e8] ;  /* 0x00027a00ff040b82 */ /* 0x004ea40000000a00 */
[----:B--2---:R-:W-:-:S05]  /*11f50*/  @P0 IMAD.HI.U32 R4, R6, R4, RZ ;  /* 0x0000000406040227 */ /* 0x004fca00078e00ff */
[----:B------:R-:W-:-:S04]  /*11f60*/  @P0 SHF.R.U32.HI R6, RZ, R5, R4 ;  /* 0x00000005ff060219 */ /* 0x000fc80000011604 */
[----:B------:R-:W-:Y:S01]  /*11f70*/  LOP3.LUT R6, RZ, R6, RZ, 0x33, !PT ;  /* 0x00000006ff067212 */ /* 0x000fe200078e33ff */
[----:B------:R-:W-:Y:S06]  /*11f80*/  BRA `(.L_x_1255) ;  /* 0x0000000000107947 */ /* 0x000fec0003800000 */
.L_x_1254:
[----:B------:R-:W-:-:S13]  /*11f90*/  ISETP.NE.AND P0, PT, R3, 0x1, PT ;  /* 0x000000010300780c */ /* 0x000fda0003f05270 */
[----:B--2---:R-:W2:Y:S02]  /*11fa0*/  @P0 LDC.64 R4, c[0x0][0x9e8] ;  /* 0x00027a00ff040b82 */ /* 0x004ea40000000a00 */
[----:B--2---:R-:W-:-:S05]  /*11fb0*/  @P0 IMAD.HI.U32 R4, R6, R4, RZ ;  /* 0x0000000406040227 */ /* 0x004fca00078e00ff */
[----:B------:R-:W-:-:S07]  /*11fc0*/  @P0 SHF.R.U32.HI R6, RZ, R5, R4 ;  /* 0x00000005ff060219 */ /* 0x000fce0000011604 */
.L_x_1255:
[----:B------:R-:W-:Y:S05]  /*11fd0*/  BSYNC B0 ;  /* 0x0000000000007941 */ /* 0x000fea0003800000 */
.L_x_1253:
[----:B------:R-:W-:-:S05]  /*11fe0*/  IMAD R3, R6, R3, RZ ;  /* 0x0000000306037224 */ /* 0x000fca00078e02ff */
[----:B------:R-:W-:-:S07]  /*11ff0*/  VIMNMX R2, R2, R3, !PT ;  /* 0x0000000302027248 */ /* 0x000fce0007fe0100 */
.L_x_1252:
[----:B------:R-:W-:Y:S01]  /*12000*/  IMAD.HI R2, R2, 0x2aaaaaab, RZ ;  /* 0x2aaaaaab02027827 */ /* 0x000fe200078e02ff */
[----:B--2---:R-:W-:Y:S01]  /*12010*/  SHF.R.U32.HI R4, RZ, 0x10, R7 ;  /* 0x00000010ff047819 */ /* 0x004fe20000011607 */
[----:B------:R-:W-:Y:S01]  /*12020*/  BSSY B0, `(.L_x_1256) ;  /* 0x000002a000007945 */ /* 0x000fe20003800000 */
[----:B------:R-:W-:Y:S01]  /*12030*/  LOP3.LUT R8, R7, 0xff, RZ, 0xc0, !PT ;  /* 0x000000ff07087812 */ /* 0x000fe200078ec0ff */
[----:B------:R-:W-:Y:S01]  /*12040*/  IMAD.MOV.U32 R5, RZ, RZ, RZ ;  /* 0x000000ffff057224 */ /* 0x000fe200078e00ff */
[----:B------:R-:W-:Y:S02]  /*12050*/  SHF.R.U32.HI R3, RZ, 0x1f, R2 ;  /* 0x0000001fff037819 */ /* 0x000fe40000011602 */
[----:B------:R-:W-:Y:S01]  /*12060*/  ISETP.NE.AND P0, PT, R4, RZ, PT ;  /* 0x000000ff0400720c */ /* 0x000fe20003f05270 */
[----:B01----:R-:W-:Y:S01]  /*12070*/  IMAD.MOV.U32 R10, RZ, RZ, R5 ;  /* 0x000000ffff0a7224 */ /* 0x003fe200078e0005 */
[----:B------:R-:W-:-:S04]  /*12080*/  LEA.HI.SX32 R3, R2, R3, 0x1c ;  /* 0x0000000302037211 */ /* 0x000fc800078fe2ff */
[----:B------:R-:W-:-:S04]  /*12090*/  VIMNMX R9, RZ, R3, !PT ;  /* 0x00000003ff097248 */ /* 0x000fc80007fe0100 */
[----:B------:R-:W-:Y:S01]  /*120a0*/  ISETP.GT.AND P1, PT, R0, R9, PT ;  /* 0x000000090000720c */ /* 0x000fe20003f24270 */
[----:B------:R0:W-:Y:S02]  /*120b0*/  STL [R1+0x34], R9 ;  /* 0x0000340901007387 */ /* 0x0001e40000100800 */
[----:B------:R-:W1:Y:S02]  /*120c0*/  @!P0 LDC R4, c[0x0][0x9f0] ;  /* 0x00027c00ff048b82 */ /* 0x000e640000000800 */
[----:B------:R0:W-:Y:S04]  /*120d0*/  STL [R1+0x38], R5 ;  /* 0x0000380501007387 */ /* 0x0001e80000100800 */
[----:B------:R0:W-:Y:S04]  /*120e0*/  STL [R1+0x40], R8 ;  /* 0x0000400801007387 */ /* 0x0001e80000100800 */
[----:B------:R-:W-:Y:S05]  /*120f0*/  @!P1 BRA `(.L_x_1257) ;  /* 0x0000000000709947 */ /* 0x000fea0003800000 */
[-C--:B01----:R-:W-:Y:S02]  /*12100*/  IABS R5, R4.reuse ;  /* 0x0000000400057213 */ /* 0x083fe40000000000 */
[----:B------:R-:W-:Y:S02]  /*12110*/  IABS R7, R4 ;  /* 0x0000000400077213 */ /* 0x000fe40000000000 */
[----:B------:R-:W0:Y:S03]  /*12120*/  I2F.RP R2, R5 ;  /* 0x0000000500027306 */ /* 0x000e260000209400 */
[----:B------:R-:W-:-:S05]  /*12130*/  IMAD.MOV R7, RZ, RZ, -R7 ;  /* 0x000000ffff077224 */ /* 0x000fca00078e0a07 */
[----:B0-----:R-:W0:Y:S02]  /*12140*/  MUFU.RCP R2, R2 ;  /* 0x0000000200027308 */ /* 0x001e240000001000 */
[----:B0-----:R-:W-:-:S06]  /*12150*/  VIADD R2, R2, 0xffffffe ;  /* 0x0ffffffe02027836 */ /* 0x001fcc0000000000 */
[----:B------:R-:W0:Y:S02]  /*12160*/  F2I.FTZ.U32.TRUNC.NTZ R3, R2 ;  /* 0x0000000200037305 */ /* 0x000e24000021f000 */
[----:B0-----:R-:W-:-:S04]  /*12170*/  IMAD.MOV R2, RZ, RZ, -R3 ;  /* 0x000000ffff027224 */ /* 0x001fc800078e0a03 */
[----:B------:R-:W-:Y:S02]  /*12180*/  IMAD R6, R2, R5, RZ ;  /* 0x0000000502067224 */ /* 0x000fe400078e02ff */
[----:B------:R-:W-:-:S04]  /*12190*/  IMAD.MOV.U32 R2, RZ, RZ, RZ ;  /* 0x000000ffff027224 */ /* 0x000fc800078e00ff */
[----:B------:R-:W-:Y:S01]  /*121a0*/  IMAD.HI.U32 R6, R3, R6, R2 ;  /* 0x0000000603067227 */ /* 0x000fe200078e0002 */
[----:B------:R-:W-:-:S05]  /*121b0*/  IADD3 R3, R4, -0x1, R0 ;  /* 0xffffffff04037810 */ /* 0x000fca0007ffe000 */
[----:B------:R-:W-:-:S05]  /*121c0*/  IMAD.IADD R3, R3, 0x1, -R9 ;  /* 0x0000000103037824 */ /* 0x000fca00078e0a09 */
[----:B------:R-:W-:Y:S02]  /*121d0*/  IABS R2, R3 ;  /* 0x0000000300027213 */ /* 0x000fe40000000000 */
[----:B------:R-:W-:-:S03]  /*121e0*/  LOP3.LUT R3, R3, R4, RZ, 0x3c, !PT ;  /* 0x0000000403037212 */ /* 0x000fc600078e3cff */
        /* <DEDUP_REMOVED lines=13> */
.L_x_1257:
[----:B------:R-:W-:Y:S05]  /*122c0*/  BSYNC B0 ;  /* 0x0000000000007941 */ /* 0x000fea0003800000 */
.L_x_1256:
[----:B------:R-:W-:Y:S01]  /*122d0*/  IMAD.MOV.U32 R3, RZ, RZ, R10 ;  /* 0x000000ffff037224 */ /* 0x000fe200078e000a */
[----:B------:R-:W-:Y:S03]  /*122e0*/  BSSY B7, `(.L_x_1258) ;  /* 0x000041a000077945 */ /* 0x000fe60003800000 */
[----:B------:R-:W-:-:S05]  /*122f0*/  IMAD R2, R8, R3, R9 ;  /* 0x0000000308027224 */ /* 0x000fca00078e0209 */
[----:B------:R-:W-:Y:S01]  /*12300*/  VIADDMNMX R0, R2, R3, R0, PT ;  /* 0x0000000302007246 */ /* 0x000fe20003800100 */
[----:B------:R3:W-:Y:S03]  /*12310*/  STL [R1+0x24], R2 ;  /* 0x0000240201007387 */ /* 0x0007e60000100800 */
[----:B------:R-:W-:Y:S01]  /*12320*/  ISETP.GT.AND P0, PT, R0, R2, PT ;  /* 0x000000020000720c */ /* 0x000fe20003f04270 */
[----:B------:R3:W-:-:S12]  /*12330*/  STL [R1+0x3c], R0 ;  /* 0x00003c0001007387 */ /* 0x0007d80000100800 */
[----:B---3--:R-:W-:Y:S05]  /*12340*/  @P0 BRA `(.L_x_1259) ;  /* 0x00000000004c0947 */ /* 0x008fea0003800000 */
[----:B------:R-:W3:Y:S02]  /*12350*/  S2R R2, SR_TID.X ;  /* 0x0000000000027919 */ /* 0x000ee40000002100 */
[----:B---3--:R-:W-:-:S04]  /*12360*/  LOP3.LUT R2, R2, 0x7f, RZ, 0xc0, !PT ;  /* 0x0000007f02027812 */ /* 0x008fc800078ec0ff */
[----:B------:R-:W-:-:S13]  /*12370*/  ISETP.NE.AND P0, PT, R2, RZ, PT ;  /* 0x000000ff0200720c */ /* 0x000fda0003f05270 */
[----:B------:R-:W-:Y:S05]  /*12380*/  @P0 BRA `(.L_x_1260) ;  /* 0x00000040003c0947 */ /* 0x000fea0003800000 */
[----:B0-----:R-:W0:Y:S01]  /*12390*/  S2R R5, SR_LANEID ;  /* 0x0000000000057919 */ /* 0x001e220000000000 */
[----:B------:R-:W-:Y:S01]  /*123a0*/  VOTEU.ANY UR4, UPT, PT ;  /* 0x0000000000047886 */ /* 0x000fe200038e0100 */
[----:B------:R-:W3:Y:S01]  /*123b0*/  LDC.64 R2, c[0x0][0xc60] ;  /* 0x00031800ff027b82 */ /* 0x000ee20000000a00 */
[----:B------:R-:W0:Y:S01]  /*123c0*/  FLO.U32 R0, UR4 ;  /* 0x0000000400007d00 */ /* 0x000e2200080e0000 */
[----:B------:R-:W-:Y:S01]  /*123d0*/  ULDC.64 UR6, c[0x0][0x208] ;  /* 0x0000820000067ab9 */ /* 0x000fe20000000a00 */
[----:B0-----:R-:W-:-:S06]  /*123e0*/  ISETP.EQ.U32.AND P0, PT, R0, R5, PT ;  /* 0x000000050000720c */ /* 0x001fcc0003f02070 */
[----:B------:R-:W3:Y:S07]  /*123f0*/  POPC R5, UR4 ;  /* 0x0000000400057d09 */ /* 0x000eee0008000000 */
[----:B---3--:R-:W3:Y:S01]  /*12400*/  @P0 ATOMG.E.ADD.STRONG.GPU PT, R3, desc[UR6][R2.64], R5 ;  /* 0x00000005020309a8 */ /* 0x008ee200081ee1c6 */
[----:B-1----:R-:W0:Y:S02]  /*12410*/  S2R R4, SR_LTMASK ;  /* 0x0000000000047919 */ /* 0x002e240000003900 */
[----:B0-----:R-:W-:-:S04]  /*12420*/  LOP3.LUT R4, R4, UR4, RZ, 0xc0, !PT ;  /* 0x0000000404047c12 */ /* 0x001fc8000f8ec0ff */
[----:B------:R-:W0:Y:S01]  /*12430*/  POPC R7, R4 ;  /* 0x0000000400077309 */ /* 0x000e220000000000 */
[----:B---3--:R-:W0:Y:S02]  /*12440*/  SHFL.IDX PT, R0, R3, R0, 0x1f ;  /* 0x00001f0003007589 */ /* 0x008e2400000e0000 */
[----:B0-----:R-:W-:-:S05]  /*12450*/  IADD3 R0, R0, UR38, R7 ;  /* 0x0000002600007c10 */ /* 0x001fca000fffe007 */
[----:B------:R3:W-:Y:S01]  /*12460*/  STL [R1], R0 ;  /* 0x0000000001007387 */ /* 0x0007e20000100800 */
[----:B------:R-:W-:Y:S05]  /*12470*/  BRA `(.L_x_1260) ;  /* 0x0000004000007947 */ /* 0x000fea0003800000 */
.L_x_1259:
        /* <DEDUP_REMOVED lines=8> */
[----:B-1----:R-:W-:Y:S02]  /*12500*/  IMAD.U32 R4, RZ, RZ, UR6 ;  /* 0x00000006ff047e24 */ /* 0x002fe4000f8e00ff */
[----:B------:R-:W1:Y:S01]  /*12510*/  LDC.64 R2, c[0x4][R2] ;  /* 0x0100000002027b82 */ /* 0x000e620000000a00 */
[----:B0-----:R-:W-:Y:S02]  /*12520*/  IMAD.U32 R5, RZ, RZ, UR7 ;  /* 0x00000007ff057e24 */ /* 0x001fe4000f8e00ff */
[----:B------:R-:W-:Y:S02]  /*12530*/  IMAD.U32 R6, RZ, RZ, UR8 ;  /* 0x00000008ff067e24 */ /* 0x000fe4000f8e00ff */
[----:B------:R-:W-:-:S02]  /*12540*/  IMAD.U32 R7, RZ, RZ, UR9 ;  /* 0x00000009ff077e24 */ /* 0x000fc4000f8e00ff */
[----:B--2---:R-:W-:Y:S02]  /*12550*/  IMAD.U32 R10, RZ, RZ, UR4 ;  /* 0x00000004ff0a7e24 */ /* 0x004fe4000f8e00ff */
[----:B------:R-:W-:Y:S02]  /*12560*/  IMAD.U32 R11, RZ, RZ, UR5 ;  /* 0x00000005ff0b7e24 */ /* 0x000fe4000f8e00ff */
[----:B------:R-:W-:Y:S02]  /*12570*/  IMAD.MOV.U32 R8, RZ, RZ, 0x70 ;  /* 0x00000070ff087424 */ /* 0x000fe400078e00ff */
[----:B------:R-:W-:Y:S02]  /*12580*/  IMAD.MOV.U32 R12, RZ, RZ, 0x1 ;  /* 0x00000001ff0c7424 */ /* 0x000fe400078e00ff */
[----:B------:R-:W-:-:S07]  /*12590*/  IMAD.MOV.U32 R13, RZ, RZ, RZ ;  /* 0x000000ffff0d7224 */ /* 0x000fce00078e00ff */
[----:B------:R-:W-:-:S07]  /*125a0*/  LEPC R20, `(.L_x_1262) ;  /* 0x000000001014794e */ /* 0x000fce0000000000 */
[----:B-1----:R-:W-:Y:S05]  /*125b0*/  CALL.ABS.NOINC R2 ;  /* 0x0000000002007343 */ /* 0x002fea0003c00000 */
.L_x_1262:
[----:B------:R-:W-:Y:S05]  /*125c0*/  BSYNC B6 ;  /* 0x0000000000067941 */ /* 0x000fea0003800000 */
.L_x_1261:
        /* <DEDUP_REMOVED lines=9> */
[----:B-1----:R-:W-:Y:S02]  /*12660*/  IMAD.U32 R4, RZ, RZ, UR6 ;  /* 0x00000006ff047e24 */ /* 0x002fe4000f8e00ff */
[----:B0-----:R-:W-:Y:S02]  /*12670*/  IMAD.U32 R5, RZ, RZ, UR7 ;  /* 0x00000007ff057e24 */ /* 0x001fe4000f8e00ff */
[----:B------:R-:W-:Y:S02]  /*12680*/  IMAD.U32 R6, RZ, RZ, UR8 ;  /* 0x00000008ff067e24 */ /* 0x000fe4000f8e00ff */
[----:B------:R-:W-:-:S02]  /*12690*/  IMAD.U32 R7, RZ, RZ, UR9 ;  /* 0x00000009ff077e24 */ /* 0x000fc4000f8e00ff */
[----:B--2---:R-:W-:Y:S02]  /*126a0*/  IMAD.U32 R10, RZ, RZ, UR4 ;  /* 0x00000004ff0a7e24 */ /* 0x004fe4000f8e00ff */
[----:B------:R-:W-:Y:S02]  /*126b0*/  IMAD.U32 R11, RZ, RZ, UR5 ;  /* 0x00000005ff0b7e24 */ /* 0x000fe4000f8e00ff */
[----:B------:R-:W-:Y:S02]  /*126c0*/  IMAD.MOV.U32 R8, RZ, RZ, 0x70 ;  /* 0x00000070ff087424 */ /* 0x000fe400078e00ff */
[----:B------:R-:W-:Y:S02]  /*126d0*/  IMAD.MOV.U32 R12, RZ, RZ, 0x1 ;  /* 0x00000001ff0c7424 */ /* 0x000fe400078e00ff */
[----:B---3--:R-:W-:-:S07]  /*126e0*/  IMAD.MOV.U32 R13, RZ, RZ, RZ ;  /* 0x000000ffff0d7224 */ /* 0x008fce00078e00ff */
[----:B------:R-:W-:-:S07]  /*126f0*/  LEPC R20, `(.L_x_1265) ;  /* 0x000000001014794e */ /* 0x000fce0000000000 */
[----:B----4-:R-:W-:Y:S05]  /*12700*/  CALL.ABS.NOINC R2 ;  /* 0x0000000002007343 */ /* 0x010fea0003c00000 */
.L_x_1265:
        /* <DEDUP_REMOVED lines=15> */
.L_x_1264:
[----:B------:R-:W-:Y:S05]  /*12800*/  BSYNC B6 ;  /* 0x0000000000067941 */ /* 0x000fea0003800000 */
.L_x_1263:
[----:B------:R-:W3:Y:S01]  /*12810*/  LDL R0, [R1+0xc] ;  /* 0x00000c0001007983 */ /* 0x000ee20000100800 */
[----:B------:R-:W-:Y:S02]  /*12820*/  ULDC.64 UR4, c[0x0][0x9f8] ;  /* 0x00027e0000047ab9 */ /* 0x000fe40000000a00 */
[----:B------:R-:W-:Y:S01]  /*12830*/  ISETP.NE.U32.AND P0, PT, RZ, UR4, PT ;  /* 0x00000004ff007c0c */ /* 0x000fe2000bf05070 */
[----:B------:R-:W4:Y:S01]  /*12840*/  LDL R17, [R1+0x3c] ;  /* 0x00003c0001117983 */ /* 0x000f220000100800 */
[----:B------:R-:W-:Y:S02]  /*12850*/  ULDC.64 UR6, c[0x0][0x208] ;  /* 0x0000820000067ab9 */ /* 0x000fe40000000a00 */
[----:B------:R-:W-:Y:S01]  /*12860*/  ISETP.NE.AND.EX P0, PT, RZ, UR5, PT, P0 ;  /* 0x00000005ff007c0c */ /* 0x000fe2000bf05300 */
[----:B------:R-:W-:-:S12]  /*12870*/  ULDC.64 UR4, c[0x0][0xa08] ;  /* 0x0002820000047ab9 */ /* 0x000fd80000000a00 */
[----:B------:R-:W5:Y:S01]  /*12880*/  @P0 LDC.64 R2, c[0x0][0x9f8] ;  /* 0x00027e00ff020b82 */ /* 0x000f620000000a00 */
[----:B---3--:R-:W-:Y:S02]  /*12890*/  IMAD.MOV.U32 R7, RZ, RZ, R0 ;  /* 0x000000ffff077224 */ /* 0x008fe400078e0000 */
[----:B-----5:R-:W-:-:S05]  /*128a0*/  @P0 IMAD.WIDE R2, R0, 0x4, R2 ;  /* 0x0000000400020825 */ /* 0x020fca00078e0202 */
[----:B------:R3:W0:Y:S01]  /*128b0*/  @P0 LDG.E R7, desc[UR6][R2.64] ;  /* 0x0000000602070981 */ /* 0x000622000c1e1900 */
[----:B----4-:R-:W-:Y:S01]  /*128c0*/  VIADD R0, R17, 0xffffffff ;  /* 0xffffffff11007836 */ /* 0x010fe20000000000 */
[----:B---3--:R-:W3:Y:S02]  /*128d0*/  LDC.64 R2, c[0x0][0x418] ;  /* 0x00010600ff027b82 */ /* 0x008ee40000000a00 */
[----:B---3--:R-:W-:Y:S01]  /*128e0*/  LOP3.LUT P0, RZ, R2, UR4, RZ, 0xfc, !PT ;  /* 0x0000000402ff7c12 */ /* 0x008fe2000f80fcff */
[----:B------:R-:W-:-:S03]  /*128f0*/  UMOV UR4, 0xffffffff ;  /* 0xffffffff00047882 */ /* 0x000fc60000000000 */
[----:B------:R-:W-:Y:S02]  /*12900*/  LOP3.LUT P0, RZ, R3, UR5, RZ, 0xfc, P0 ;  /* 0x0000000503ff7c12 */ /* 0x000fe4000800fcff */
[----:B0-----:R-:W-:Y:S01]  /*12910*/  SHF.R.S32.HI R8, RZ, 0x1f, R7 ;  /* 0x0000001fff087819 */ /* 0x001fe20000011407 */
[----:B------:R0:W-:Y:S01]  /*12920*/  STL [R1+0x8], R7 ;  /* 0x0000080701007387 */ /* 0x0001e20000100800 */
[----:B------:R-:W-:-:S03]  /*12930*/  SEL R17, R7, RZ, !P0 ;  /* 0x000000ff07117207 */ /* 0x000fc60004000000 */
[----:B------:R0:W-:Y:S01]  /*12940*/  STL [R1+0x1c], R8 ;  /* 0x00001c0801007387 */ /* 0x0001e20000100800 */
[----:B------:R-:W-:Y:S05]  /*12950*/  BRA.DIV UR4, `(.L_x_1266) ;  /* 0x00000056041c7947 */ /* 0x000fea000b800000 */
[----:B-1----:R-:W1:Y:S02]  /*12960*/  S2R R4, SR_TID.X ;  /* 0x0000000000047919 */ /* 0x002e640000002100 */
[----:B-1----:R-:W-:-:S04]  /*12970*/  SHF.R.U32.HI R4, RZ, 0x5, R4 ;  /* 0x00000005ff047819 */ /* 0x002fc80000011604 */
[----:B------:R-:W-:-:S05]  /*12980*/  LOP3.LUT R4, R4, 0x3, RZ, 0xc0, !PT ;  /* 0x0000000304047812 */ /* 0x000fca00078ec0ff */
[----:B------:R1:W3:Y:S02]  /*12990*/  SHFL.IDX PT, R14, R4, RZ, 0x1f ;  /* 0x00001fff040e7589 */ /* 0x0002e400000e0000 */
.L_x_1372:
[----:B-1----:R-:W4:Y:S01]  /*129a0*/  LDL.LU R4, [R1+0x18] ;  /* 0x0000180001047983 */ /* 0x002f220000300800 */
[----:B------:R-:W-:Y:S02]  /*129b0*/  PLOP3.LUT P1, PT, PT, PT, PT, 0x8, 0x0 ;  /* 0x000000000000781c */ /* 0x000fe40003f2e170 */
[----:B---3--:R-:W-:Y:S01]  /*129c0*/  ISETP.NE.AND P0, PT, R14, RZ, PT ;  /* 0x000000ff0e00720c */ /* 0x008fe20003f05270 */
[----:B------:R1:W-:Y:S01]  /*129d0*/  STL [R1+0x4], R0 ;  /* 0x0000040001007387 */ /* 0x0003e20000100800 */
[----:B----4-:R-:W-:-:S09]  /*129e0*/  LOP3.LUT R4, R4, 0xfffffffe, RZ, 0xc0, !PT ;  /* 0xfffffffe04047812 */ /* 0x010fd200078ec0ff */
[----:B------:R-:W-:-:S05]  /*129f0*/  @P1 LOP3.LUT R4, R4, 0x1, RZ, 0xfc, !PT ;  /* 0x0000000104041812 */ /* 0x000fca00078efcff */
[----:B------:R1:W-:Y:S01]  /*12a00*/  STL [R1+0x18], R4 ;  /* 0x0000180401007387 */ /* 0x0003e20000100800 */
[----:B------:R-:W-:Y:S05]  /*12a10*/  @P0 BRA `(.L_x_1267) ;  /* 0x00000004003c0947 */ /* 0x000fea0003800000 */
[----:B------:R-:W-:-:S03]  /*12a20*/  UMOV UR4, 0xffffffff ;  /* 0xffffffff00047882 */ /* 0x000fc60000000000 */
[----:B------:R-:W-:Y:S05]  /*12a30*/  BRA.DIV UR4, `(.L_x_1268) ;  /* 0x0000005604187947 */ /* 0x000fea000b800000 */
[----:B------:R-:W-:-:S13]  /*12a40*/  ELECT P6, URZ, PT ;  /* 0x00000000003f782f */ /* 0x000fda00038c0000 */
.L_x_1375:
[----:B------:R-:W-:Y:S05]  /*12a50*/  @!P6 BRA `(.L_x_1267) ;  /* 0x00000004002ce947 */ /* 0x000fea0003800000 */
[----:B------:R-:W-:-:S04]  /*12a60*/  ISETP.NE.U32.AND P0, PT, R2, RZ, PT ;  /* 0x000000ff0200720c */ /* 0x000fc80003f05070 */
[----:B------:R-:W-:-:S13]  /*12a70*/  ISETP.NE.AND.EX P0, PT, R3, RZ, PT, P0 ;  /* 0x000000ff0300720c */ /* 0x000fda0003f05300 */
[----:B------:R-:W-:Y:S05]  /*12a80*/  @!P0 BRA `(.L_x_1269) ;  /* 0x0000000000548947 */ /* 0x000fea0003800000 */
[----:B------:R-:W3:Y:S01]  /*12a90*/  LDC R6, c[0x0][0x43c] ;  /* 0x00010f00ff067b82 */ /* 0x000ee20000000800 */
[----:B------:R-:W-:Y:S01]  /*12aa0*/  IMAD.MOV.U32 R9, RZ, RZ, R0 ;  /* 0x000000ffff097224 */ /* 0x000fe200078e0000 */
[----:B------:R-:W-:Y:S01]  /*12ab0*/  ULDC.64 UR4, c[0x0][0x428] ;  /* 0x00010a0000047ab9 */ /* 0x000fe20000000a00 */
[----:B------:R-:W-:Y:S02]  /*12ac0*/  ULDC.64 UR6, c[0x0][0x208] ;  /* 0x0000820000067ab9 */ /* 0x000fe40000000a00 */
[----:B-1----:R-:W-:Y:S01]  /*12ad0*/  IMAD.MOV.U32 R0, RZ, RZ, R9 ;  /* 0x000000ffff007224 */ /* 0x002fe200078e0009 */
[----:B---3--:R-:W-:-:S13]  /*12ae0*/  ISETP.NE.AND P0, PT, R6, 0x1, PT ;  /* 0x000000010600780c */ /* 0x008fda0003f05270 */
[----:B------:R-:W1:Y:S02]  /*12af0*/  @P0 LDC.64 R4, c[0x0][0x440] ;  /* 0x00011000ff040b82 */ /* 0x000e640000000a00 */
[----:B-1----:R-:W-:-:S05]  /*12b00*/  @P0 IMAD.HI.U32 R4, R9, R4, RZ ;  /* 0x0000000409040227 */ /* 0x002fca00078e00ff */
        /* <DEDUP_REMOVED lines=13> */
.L_x_1269:
[----:B---3--:R-:W3:Y:S01]  /*12be0*/  LDL R2, [R1+0x10] ;  /* 0x0000100001027983 */ /* 0x008ee20000100800 */
[----:B-1----:R-:W-:Y:S01]  /*12bf0*/  IMAD R0, R19, 0x8, R18 ;  /* 0x0000000813007824 */ /* 0x002fe200078e0212 */
[----:B---3--:R-:W-:-:S04]  /*12c00*/  SHF.L.U32 R2, R2, 0x1f, RZ ;  /* 0x0000001f02027819 */ /* 0x008fc800000006ff */
[----:B------:R-:W1:Y:S02]  /*12c10*/  SYNCS.PHASECHK.TRANS64.TRYWAIT P0, [R0+URZ+0x2a840], R2 ;  /* 0x02a84002000075a7 */ /* 0x000e64000800017f */
[----:B-1----:R-:W-:Y:S05]  /*12c20*/  @!P0 BRA `(.L_x_1270) ;  /* 0x0000005000bc8947 */ /* 0x002fea0003800000 */
.L_x_1376:
[----:B------:R-:W3:Y:S02]  /*12c30*/  S2R R3, SR_TID.X ;  /* 0x0000000000037919 */ /* 0x000ee40000002100 */
[----:B---3--:R-:W-:-:S04]  /*12c40*/  LOP3.LUT R3, R3, 0x7f, RZ, 0xc0, !PT ;  /* 0x0000007f03037812 */ /* 0x008fc800078ec0ff */
[----:B------:R-:W-:-:S13]  /*12c50*/  ISETP.NE.AND P0, PT, R3, RZ, PT ;  /* 0x000000ff0300720c */ /* 0x000fda0003f05270 */
[----:B------:R-:W-:Y:S05]  /*12c60*/  @P0 BRA `(.L_x_1271) ;  /* 0x00000000001c0947 */ /* 0x000fea0003800000 */
[----:B------:R-:W3:Y:S01]  /*12c70*/  S2R R3, SR_TID.X ;  /* 0x0000000000037919 */ /* 0x000ee20000002100 */
[----:B-1----:R-:W-:-:S04]  /*12c80*/  IMAD.MOV.U32 R2, RZ, RZ, 0x9000 ;  /* 0x00009000ff027424 */ /* 0x002fc800078e00ff */
[----:B------:R4:W-:Y:S01]  /*12c90*/  SYNCS.ARRIVE.TRANS64 RZ, [R0+URZ+0x2a830], R2 ;  /* 0x02a8300200ff79a7 */ /* 0x0009e2000800003f */
[----:B---3--:R-:W-:-:S04]  /*12ca0*/  LOP3.LUT R3, R3, 0x1f, RZ, 0xc0, !PT ;  /* 0x0000001f03037812 */ /* 0x008fc800078ec0ff */
[----:B------:R-:W-:-:S13]  /*12cb0*/  ISETP.NE.AND P0, PT, R3, RZ, PT ;  /* 0x000000ff0300720c */ /* 0x000fda0003f05270 */
[----:B----4-:R-:W-:Y:S05]  /*12cc0*/  @!P0 BRA `(.L_x_1271) ;  /* 0x0000000000048947 */ /* 0x010fea0003800000 */
[----:B------:R-:W-:Y:S01]  /*12cd0*/  BPT.TRAP 0x1 ;  /* 0x000000040000795c */ /* 0x000fe20000300000 */
.L_x_1271:
[----:B------:R-:W3:Y:S04]  /*12ce0*/  LDL R4, [R1+0x4] ;  /* 0x0000040001047983 */ /* 0x000ee80000100800 */
[----:B------:R-:W4:Y:S04]  /*12cf0*/  LDL R3, [R1+0x14] ;  /* 0x0000140001037983 */ /* 0x000f280000100800 */
[----:B-1----:R-:W2:Y:S01]  /*12d00*/  LDL.LU R2, [R1+0x18] ;  /* 0x0000180001027983 */ /* 0x002ea20000300800 */
        /* <DEDUP_REMOVED lines=21> */
[----:B------:R-:W-:Y:S01]  /*12e60*/  UIMAD UR11, UR11, 0x60, UR5 ;  /* 0x000000600b0b78a4 */ /* 0x000fe2000f8e0205 */
[----:B------:R3:W-:Y:S01]  /*12e70*/  STL [R1+0x18], R2 ;  /* 0x0000180201007387 */ /* 0x0007e20000100800 */
[----:B------:R-:W-:-:S09]  /*12e80*/  UIADD3.X UR5, URZ, UR37, URZ, UP0, !UPT ;  /* 0x000000253f057290 */ /* 0x000fd200087fe43f */
[----:B------:R1:W-:Y:S02]  /*12e90*/  UTMALDG.4D [UR8], [UR4], desc[UR6] ;  /* 0x00000608040075b4 */ /* 0x0003e40008019000 */
[----:B-1----:R-:W-:Y:S01]  /*12ea0*/  UMOV UR8, UR15 ;  /* 0x0000000f00087c82 */ /* 0x002fe20008000000 */
[----:B------:R-:W-:Y:S02]  /*12eb0*/  UMOV UR10, UR16 ;  /* 0x00000010000a7c82 */ /* 0x000fe40008000000 */
[----:B------:R1:W-:Y:S02]  /*12ec0*/  UTMALDG.4D [UR8], [UR4], desc[UR6] ;  /* 0x00000608040075b4 */ /* 0x0003e40008019000 */
[----:B-1----:R-:W-:Y:S01]  /*12ed0*/  UMOV UR8, UR17 ;  /* 0x0000001100087c82 */ /* 0x002fe20008000000 */
[----:B------:R-:W-:Y:S02]  /*12ee0*/  UMOV UR10, UR14 ;  /* 0x0000000e000a7c82 */ /* 0x000fe40008000000 */
[----:B------:R3:W-:Y:S02]  /*12ef0*/  UTMALDG.4D [UR8], [UR4], desc[UR6] ;  /* 0x00000608040075b4 */ /* 0x0007e40008019000 */
[----:B---3--:R-:W-:Y:S01]  /*12f00*/  NOP ;  /* 0x0000000000007918 */ /* 0x008fe20000000000 */
.L_x_1267:
[----:B------:R-:W1:Y:S01]  /*12f10*/  LDL.LU R3, [R1+0x30] ;  /* 0x0000300001037983 */ /* 0x000e620000300800 */
[----:B------:R-:W-:Y:S05]  /*12f20*/  WARPSYNC.ALL ;  /* 0x0000000000007948 */ /* 0x000fea0003800000 */
[----:B------:R-:W-:Y:S01]  /*12f30*/  ULDC.64 UR4, c[0x0][0x298] ;  /* 0x0000a60000047ab9 */ /* 0x000fe20000000a00 */
[----:B------:R-:W-:Y:S01]  /*12f40*/  BSSY B6, `(.L_x_1272) ;  /* 0x000001c000067945 */ /* 0x000fe20003800000 */
[----:B------:R-:W-:Y:S01]  /*12f50*/  BAR.SYNC.DEFER_BLOCKING 0x8, 0x180 ;  /* 0x0206000000007b1d */ /* 0x000fe20000010000 */
[----:B-1----:R-:W-:Y:S01]  /*12f60*/  SHF.R.S32.HI R0, RZ, 0x1f, R3 ;  /* 0x0000001fff007819 */ /* 0x002fe20000011403 */
[----:B------:R-:W-:-:S04]  /*12f70*/  IMAD.WIDE.U32 R4, R3, UR4, RZ ;  /* 0x0000000403047c25 */ /* 0x000fc8000f8e00ff */
[----:B------:R-:W-:Y:S01]  /*12f80*/  IMAD R2, R0, UR4, RZ ;  /* 0x0000000400027c24 */ /* 0x000fe2000f8e02ff */
[----:B------:R1:W-:Y:S01]  /*12f90*/  STL.64 [R1+0x48], R4 ;  /* 0x0000480401007387 */ /* 0x0003e20000100a00 */
[----:B------:R-:W-:Y:S02]  /*12fa0*/  VIADD R0, R18, 0xc400 ;  /* 0x0000c40012007836 */ /* 0x000fe40000000000 */
[----:B------:R-:W-:-:S03]  /*12fb0*/  IMAD R2, R3, UR5, R2 ;  /* 0x0000000503027c24 */ /* 0x000fc6000f8e0202 */
[----:B------:R-:W-:Y:S01]  /*12fc0*/  LOP3.LUT P0, RZ, R0, 0x3ff, RZ, 0xc0, !PT ;  /* 0x000003ff00ff7812 */ /* 0x000fe2000780c0ff */
[----:B------:R-:W-:-:S05]  /*12fd0*/  IMAD.IADD R0, R5, 0x1, R2 ;  /* 0x0000000105007824 */ /* 0x000fca00078e0202 */
[----:B------:R1:W-:Y:S07]  /*12fe0*/  STL [R1+0x30], R0 ;  /* 0x0000300001007387 */ /* 0x0003ee0000100800 */
[----:B------:R-:W-:Y:S05]  /*12ff0*/  @!P0 BRA `(.L_x_1273) ;  /* 0x0000000000408947 */ /* 0x000fea0003800000 */
[----:B------:R-:W-:Y:S01]  /*13000*/  MOV R2, 0x0 ;  /* 0x0000000000027802 */ /* 0x000fe20000000f00 */
[----:B------:R-:W-:Y:S01]  /*13010*/  ULDC.64 UR6, c[0x4][0x118] ;  /* 0x0100460000067ab9 */ /* 0x000fe20000000a00 */
[----:B------:R-:W-:Y:S01]  /*13020*/  ULDC.64 UR8, c[0x4][0x120] ;  /* 0x0100480000087ab9 */ /* 0x000fe20000000a00 */
[----:B------:R-:W-:Y:S01]  /*13030*/  ULDC.64 UR4, c[0x4][0x88] ;  /* 0x0100220000047ab9 */ /* 0x000fe20000000a00 */
[----:B-1----:R-:W-:Y:S02]  /*13040*/  IMAD.U32 R4, RZ, RZ, UR6 ;  /* 0x00000006ff047e24 */ /* 0x002fe4000f8e00ff */
[----:B------:R-:W1:Y:S01]  /*13050*/  LDC.64 R2, c[0x4][R2] ;  /* 0x0100000002027b82 */ /* 0x000e620000000a00 */
[----:B------:R-:W-:Y:S02]  /*13060*/  IMAD.U32 R5, RZ, RZ, UR7 ;  /* 0x00000007ff057e24 */ /* 0x000fe4000f8e00ff */
[----:B------:R-:W-:Y:S02]  /*13070*/  IMAD.U32 R6, RZ, RZ, UR8 ;  /* 0x00000008ff067e24 */ /* 0x000fe4000f8e00ff */
[----:B0-----:R-:W-:-:S02]  /*13080*/  IMAD.U32 R7, RZ, RZ, UR9 ;  /* 0x00000009ff077e24 */ /* 0x001fc4000f8e00ff */
[----:B--2---:R-:W-:Y:S02]  /*13090*/  IMAD.U32 R10, RZ, RZ, UR4 ;  /* 0x00000004ff0a7e24 */ /* 0x004fe4000f8e00ff */
[----:B------:R-:W-:Y:S02]  /*130a0*/  IMAD.U32 R11, RZ, RZ, UR5 ;  /* 0x00000005ff0b7e24 */ /* 0x000fe4000f8e00ff */
[----:B------:R-:W-:Y:S02]  /*130b0*/  IMAD.MOV.U32 R8, RZ, RZ, 0x70 ;  /* 0x00000070ff087424 */ /* 0x000fe400078e00ff */
[----:B------:R-:W-:Y:S02]  /*130c0*/  IMAD.MOV.U32 R12, RZ, RZ, 0x1 ;  /* 0x00000001ff0c7424 */ /* 0x000fe400078e00ff */
[----:B------:R-:W-:-:S07]  /*130d0*/  IMAD.MOV.U32 R13, RZ, RZ, RZ ;  /* 0x000000ffff0d7224 */ /* 0x000fce00078e00ff */
[----:B------:R-:W-:-:S07]  /*130e0*/  LEPC R20, `(.L_x_1273) ;  /* 0x000000001014794e */ /* 0x000fce0000000000 */
[----:B-1----:R-:W-:Y:S05]  /*130f0*/  CALL.ABS.NOINC R2 ;  /* 0x0000000002007343 */ /* 0x002fea0003c00000 */
.L_x_1273:
[----:B------:R-:W-:Y:S05]  /*13100*/  BSYNC B6 ;  /* 0x0000000000067941 */ /* 0x000fea0003800000 */
.L_x_1272:
[----:B-1----:R-:W3:Y:S01]  /*13110*/  LDL.LU R0, [R1+0x30] ;  /* 0x0000300001007983 */ /* 0x002ee20000300800 */
[----:B------:R-:W-:Y:S01]  /*13120*/  ULDC.64 UR6, c[0x0][0xa00] ;  /* 0x0002800000067ab9 */ /* 0x000fe20000000a00 */
[----:B0-----:R-:W0:Y:S01]  /*13130*/  LDC R7, c[0x0][0x448] ;  /* 0x00011200ff077b82 */ /* 0x001e220000000800 */
[----:B------:R-:W-:Y:S01]  /*13140*/  ULDC.64 UR4, c[0x0][0x2d8] ;  /* 0x0000b60000047ab9 */ /* 0x000fe20000000a00 */
[----:B------:R-:W3:Y:S04]  /*13150*/  LDL.LU.64 R2, [R1+0x48] ;  /* 0x0000480001027983 */ /* 0x000ee80000300a00 */
[----:B------:R-:W4:Y:S04]  /*13160*/  LDL R5, [R1+0xc] ;  /* 0x00000c0001057983 */ /* 0x000f280000100800 */
[----:B------:R-:W4:Y:S01]  /*13170*/  LDL R9, [R1+0x28] ;  /* 0x0000280001097983 */ /* 0x000f220000100800 */
[----:B------:R-:W-:-:S04]  /*13180*/  ISETP.NE.U32.AND P0, PT, RZ, UR6, PT ;  /* 0x00000006ff007c0c */ /* 0x000fc8000bf05070 */
[----:B------:R-:W-:Y:S01]  /*13190*/  ISETP.NE.AND.EX P0, PT, RZ, UR7, PT, P0 ;  /* 0x00000007ff007c0c */ /* 0x000fe2000bf05300 */
[----:B------:R-:W1:Y:S01]  /*131a0*/  S2R R8, SR_TID.X ;  /* 0x0000000000087919 */ /* 0x000e620000002100 */
[----:B------:R-:W-:Y:S01]  /*131b0*/  ULDC.64 UR6, c[0x0][0x280] ;  /* 0x0000a00000067ab9 */ /* 0x000fe20000000a00 */
[----:B--2---:R-:W2:Y:S01]  /*131c0*/  S2R R10, SR_TID.X ;  /* 0x00000000000a7919 */ /* 0x004ea20000002100 */
[----:B-1----:R-:W-:Y:S02]  /*131d0*/  IMAD.SHL.U32 R8, R8, 0x10, RZ ;  /* 0x0000001008087824 */ /* 0x002fe400078e00ff */
[----:B--2---:R-:W-:-:S05]  /*131e0*/  IMAD.SHL.U32 R10, R10, 0x8, RZ ;  /* 0x000000080a0a7824 */ /* 0x004fca00078e00ff */
[----:B------:R-:W-:-:S04]  /*131f0*/  LOP3.LUT R10, R10, 0x38, RZ, 0xc0, !PT ;  /* 0x000000380a0a7812 */ /* 0x000fc800078ec0ff */
[C---:B------:R-:W-:Y:S02]  /*13200*/  LOP3.LUT R11, R10.reuse, 0x40, RZ, 0xfc, !PT ;  /* 0x000000400a0b7812 */ /* 0x040fe400078efcff */
[----:B------:R-:W-:Y:S01]  /*13210*/  LOP3.LUT R10, R10, 0x80, RZ, 0xfc, !PT ;  /* 0x000000800a0a7812 */ /* 0x000fe200078efcff */
[----:B---3--:R-:W-:Y:S01]  /*13220*/  IMAD.MOV.U32 R3, RZ, RZ, R0 ;  /* 0x000000ffff037224 */ /* 0x008fe200078e0000 */
[----:B----4-:R-:W-:-:S04]  /*13230*/  SHF.R.S32.HI R0, RZ, 0x1f, R5 ;  /* 0x0000001fff007819 */ /* 0x010fc80000011405 */
[----:B------:R-:W-:Y:S02]  /*13240*/  SEL R4, R0, RZ, !P0 ;  /* 0x000000ff00047207 */ /* 0x000fe40004000000 */
[----:B------:R-:W-:Y:S02]  /*13250*/  SEL R0, R5, RZ, !P0 ;  /* 0x000000ff05007207 */ /* 0x000fe40004000000 */
[----:B------:R-:W1:Y:S01]  /*13260*/  S2R R5, SR_TID.X ;  /* 0x0000000000057919 */ /* 0x000e620000002100 */
[----:B0-----:R-:W-:Y:S01]  /*13270*/  ISETP.NE.AND P0, PT, R7, 0x1, PT ;  /* 0x000000010700780c */ /* 0x001fe20003f05270 */
[----:B------:R-:W-:-:S04]  /*13280*/  IMAD.WIDE.U32 R2, R16, UR4, R2 ;  /* 0x0000000410027c25 */ /* 0x000fc8000f8e0002 */
[----:B------:R-:W-:Y:S01]  /*13290*/  IMAD R3, R16, UR5, R3 ;  /* 0x0000000510037c24 */ /* 0x000fe2000f8e0203 */
[----:B------:R-:W-:-:S07]  /*132a0*/  ULDC.64 UR4, c[0x0][0x2e0] ;  /* 0x0000b80000047ab9 */ /* 0x000fce0000000a00 */
[----:B------:R-:W0:Y:S01]  /*132b0*/  @P0 LDC R6, c[0x0][0x450] ;  /* 0x00011400ff060b82 */ /* 0x000e220000000800 */
[----:B-1----:R-:W-:-:S04]  /*132c0*/  LOP3.LUT R5, R5, 0x7f, RZ, 0xc0, !PT ;  /* 0x0000007f05057812 */ /* 0x002fc800078ec0ff */
[----:B------:R-:W-:-:S04]  /*132d0*/  SHF.R.U32.HI R5, RZ, 0x3, R5 ;  /* 0x00000003ff057819 */ /* 0x000fc80000011605 */
[----:B------:R-:W-:Y:S02]  /*132e0*/  LOP3.LUT R8, R5, 0x70, R8, 0xf8, !PT ;  /* 0x0000007005087812 */ /* 0x000fe400078ef808 */
[----:B------:R-:W1:Y:S01]  /*132f0*/  @P0 LDC R5, c[0x0][0x44c] ;  /* 0x00011300ff050b82 */ /* 0x000e620000000800 */
[----:B------:R-:W-:Y:S02]  /*13300*/  IMAD R4, R4, UR4, RZ ;  /* 0x0000000404047c24 */ /* 0x000fe4000f8e02ff */
[----:B------:R-:W-:-:S04]  /*13310*/  IMAD.WIDE.U32 R2, R0, UR4, R2 ;  /* 0x0000000400027c25 */ /* 0x000fc8000f8e0002 */
[----:B------:R-:W-:Y:S01]  /*13320*/  IMAD R0, R0, UR5, R4 ;  /* 0x0000000500007c24 */ /* 0x000fe2000f8e0204 */
[----:B------:R-:W-:Y:S01]  /*13330*/  ULDC.64 UR4, c[0x0][0x2d0] ;  /* 0x0000b40000047ab9 */ /* 0x000fe20000000a00 */
[----:B------:R-:W-:Y:S02]  /*13340*/  IMAD.IADD R4, R8, 0x1, R9 ;  /* 0x0000000108047824 */ /* 0x000fe400078e0209 */
[----:B------:R-:W-:Y:S02]  /*13350*/  IMAD.IADD R3, R3, 0x1, R0 ;  /* 0x0000000103037824 */ /* 0x000fe400078e0200 */
[----:B------:R-:W-:Y:S02]  /*13360*/  IMAD.MOV.U32 R0, RZ, RZ, R4 ;  /* 0x000000ffff007224 */ /* 0x000fe400078e0004 */
[----:B-1----:R-:W-:-:S05]  /*13370*/  @P0 IMAD.HI.U32 R5, R4, R5, RZ ;  /* 0x0000000504050227 */ /* 0x002fca00078e00ff */
[----:B0-----:R-:W-:-:S05]  /*13380*/  @P0 SHF.R.U32.HI R0, RZ, R6, R5 ;  /* 0x00000006ff000219 */ /* 0x001fca0000011605 */
        /* <DEDUP_REMOVED lines=14> */
[----:B------:R-:W1:Y:S01]  /*13470*/  S2R R8, SR_TID.X ;  /* 0x0000000000087919 */ /* 0x000e620000002100 */
[----:B------:R-:W-:Y:S01]  /*13480*/  IMAD R0, R4, UR5, R0 ;  /* 0x0000000504007c24 */ /* 0x000fe2000f8e0200 */
[----:B------:R-:W-:-:S03]  /*13490*/  LEA R4, P3, R2, UR6, 0x1 ;  /* 0x0000000602047c11 */ /* 0x000fc6000f8608ff */
[----:B------:R-:W-:Y:S01]  /*134a0*/  IMAD.IADD R0, R3, 0x1, R0 ;  /* 0x0000000103007824 */ /* 0x000fe200078e0200 */
[----:B------:R-:W-:-:S04]  /*134b0*/  ISETP.GE.AND P1, PT, R11, UR4, PT ;  /* 0x000000040b007c0c */ /* 0x000fc8000bf26270 */
[----:B------:R-:W-:Y:S01]  /*134c0*/  LEA.HI.X R3, R2, UR7, R0, 0x1, P3 ;  /* 0x0000000702037c11 */ /* 0x000fe200098f0c00 */
[----:B-1----:R-:W-:-:S05]  /*134d0*/  IMAD.SHL.U32 R8, R8, 0x8, RZ ;  /* 0x0000000808087824 */ /* 0x002fca00078e00ff */
[----:B------:R-:W-:-:S04]  /*134e0*/  LOP3.LUT R8, R8, 0x38, RZ, 0xc0, !PT ;  /* 0x0000003808087812 */ /* 0x000fc800078ec0ff */
[----:B------:R-:W-:Y:S01]  /*134f0*/  ISETP.GE.AND P2, PT, R8, UR4, PT ;  /* 0x0000000408007c0c */ /* 0x000fe2000bf46270 */
[----:B------:R-:W-:-:S03]  /*13500*/  UMOV UR4, 0xffffffff ;  /* 0xffffffff00047882 */ /* 0x000fc60000000000 */
[----:B0-----:R-:W-:Y:S09]  /*13510*/  BRA.DIV UR4, `(.L_x_1274) ;  /* 0x0000004a04947947 */ /* 0x001ff2000b800000 */
[----:B------:R-:W0:Y:S01]  /*13520*/  S2R R6, SR_TID.X ;  /* 0x0000000000067919 */ /* 0x000e220000002100 */
[----:B------:R-:W2:Y:S01]  /*13530*/  LDL.LU R9, [R1+0x28] ;  /* 0x0000280001097983 */ /* 0x000ea20000300800 */
[----:B0-----:R-:W-:-:S04]  /*13540*/  LOP3.LUT R6, R6, 0x7f, RZ, 0xc0, !PT ;  /* 0x0000007f06067812 */ /* 0x001fc800078ec0ff */
[----:B------:R-:W-:Y:S02]  /*13550*/  SHF.R.U32.HI R8, RZ, 0x3, R6 ;  /* 0x00000003ff087819 */ /* 0x000fe40000011606 */
[----:B------:R-:W3:Y:S01]  /*13560*/  LDL.LU R6, [R1+0x2c] ;  /* 0x00002c0001067983 */ /* 0x000ee20000300800 */
[----:B------:R-:W0:Y:S01]  /*13570*/  S2R R11, SR_TID.X ;  /* 0x00000000000b7919 */ /* 0x000e220000002100 */
[----:B------:R-:W-:Y:S01]  /*13580*/  ULDC.64 UR4, c[0x0][0x208] ;  /* 0x0000820000047ab9 */ /* 0x000fe20000000a00 */
[----:B0-----:R-:W-:-:S05]  /*13590*/  IMAD.SHL.U32 R11, R11, 0x8, RZ ;  /* 0x000000080b0b7824 */ /* 0x001fca00078e00ff */
[----:B------:R-:W-:Y:S01]  /*135a0*/  LOP3.LUT R11, R11, 0x38, RZ, 0xc0, !PT ;  /* 0x000000380b0b7812 */ /* 0x000fe200078ec0ff */
[----:B--2---:R-:W-:-:S04]  /*135b0*/  IMAD.IADD R0, R8, 0x1, R9 ;  /* 0x0000000108007824 */ /* 0x004fc800078e0209 */
[----:B------:R-:W-:Y:S01]  /*135c0*/  VIADD R5, R0, 0x10 ;  /* 0x0000001000057836 */ /* 0x000fe20000000000 */
[----:B------:R-:W-:Y:S01]  /*135d0*/  SHFL.IDX PT, R9, R3, 0x1, 0x181f ;  /* 0x00381f0003097f89 */ /* 0x000fe200000e0000 */
[----:B---3--:R-:W-:-:S03]  /*135e0*/  IMAD R2, R6, R7, RZ ;  /* 0x0000000706027224 */ /* 0x008fc600078e02ff */
[----:B------:R-:W0:Y:S04]  /*135f0*/  SHFL.IDX PT, R7, R4, RZ, 0x181f ;  /* 0x00181fff04077589 */ /* 0x000e2800000e0000 */
[----:B------:R-:W1:Y:S01]  /*13600*/  SHFL.IDX PT, R6, R3, RZ, 0x181f ;  /* 0x00181fff03067589 */ /* 0x000e6200000e0000 */
[-C--:B------:R-:W-:Y:S02]  /*13610*/  ISETP.GE.AND P4, PT, R0, R2.reuse, PT ;  /* 0x000000020000720c */ /* 0x080fe40003f86270 */
[----:B------:R-:W-:Y:S02]  /*13620*/  ISETP.GE.AND P3, PT, R5, R2, PT ;  /* 0x000000020500720c */ /* 0x000fe40003f66270 */
[----:B------:R-:W2:Y:S09]  /*13630*/  SHFL.IDX PT, R5, R4, 0x1, 0x181f ;  /* 0x00381f0004057f89 */ /* 0x000eb200000e0000 */
[----:B0-----:R-:W-:-:S05]  /*13640*/  @!P4 LEA R7, P5, R11, R7, 0x1 ;  /* 0x000000070b07c211 */ /* 0x001fca00078a08ff */
[----:B-1----:R-:W-:-:S05]  /*13650*/  @!P4 IMAD.X R6, RZ, RZ, R6, P5 ;  /* 0x000000ffff06c224 */ /* 0x002fca00028e0606 */
[----:B------:R-:W-:-:S04]  /*13660*/  @!P4 LOP3.LUT R7, R7, R6, RZ, 0x3c, !PT ;  /* 0x000000060707c212 */ /* 0x000fc800078e3cff */
[----:B------:R-:W-:Y:S02]  /*13670*/  @!P4 LOP3.LUT R6, R7, R6, RZ, 0x3c, !PT ;  /* 0x000000060706c212 */ /* 0x000fe400078e3cff */
[----:B--2---:R-:W-:Y:S02]  /*13680*/  @!P3 LEA R8, P5, R11, R5, 0x1 ;  /* 0x000000050b08b211 */ /* 0x004fe400078a08ff */
        /* <DEDUP_REMOVED lines=62> */
[----:B------:R0:W1:Y:S04]  /*13a70*/  SHFL.IDX PT, R5, R3, 0x7, 0x181f ;  /* 0x00f81f0003057f89 */ /* 0x00006800000e0000 */
[----:B------:R0:W-:Y:S04]  /*13a80*/  @!P4 LDGSTS.E.BYPASS.LTC128B.128 [R10+0xf400], desc[UR4][R6.64], !P2 ;  /* 0x0f400000060acfae */ /* 0x0001e8000d101d44 */
[----:B------:R0:W-:Y:S04]  /*13a90*/  @!P4 LDGSTS.E.BYPASS.LTC128B.128 [R10+0x13400], desc[UR4][R6.64+0x80], !P1 ;  /* 0x13400080060acfae */ /* 0x0001e8000c901d44 */
[----:B------:R0:W-:Y:S04]  /*13aa0*/  @!P4 LDGSTS.E.BYPASS.LTC128B.128 [R10+0x17400], desc[UR4][R6.64+0x100], !P0 ;  /* 0x17400100060acfae */ /* 0x0001e8000c101d44 */
[----:B------:R0:W2:Y:S02]  /*13ab0*/  SHFL.IDX PT, R3, R4, 0x7, 0x181f ;  /* 0x00f81f0004037f89 */ /* 0x0000a400000e0000 */
.L_x_1393:
[----:B------:R-:W-:Y:S01]  /*13ac0*/  VIADD R0, R0, 0x70 ;  /* 0x0000007000007836 */ /* 0x000fe20000000000 */
[----:B------:R-:W-:Y:S04]  /*13ad0*/  BSSY B0, `(.L_x_1275) ;  /* 0x000000f000007945 */ /* 0x000fe80003800000 */
[----:B------:R-:W-:-:S13]  /*13ae0*/  ISETP.GE.AND P3, PT, R0, R2, PT ;  /* 0x000000020000720c */ /* 0x000fda0003f66270 */
[----:B------:R-:W-:Y:S05]  /*13af0*/  @P3 BRA `(.L_x_1276) ;  /* 0x0000000000303947 */ /* 0x000fea0003800000 */
[----:B0-----:R-:W0:Y:S01]  /*13b00*/  S2R R4, SR_TID.X ;  /* 0x0000000000047919 */ /* 0x001e220000002100 */
[----:B------:R-:W-:Y:S01]  /*13b10*/  ULDC.64 UR4, c[0x0][0x208] ;  /* 0x0000820000047ab9 */ /* 0x000fe20000000a00 */
[----:B0-----:R-:W-:-:S05]  /*13b20*/  IMAD.SHL.U32 R4, R4, 0x8, RZ ;  /* 0x0000000804047824 */ /* 0x001fca00078e00ff */
[----:B------:R-:W-:-:S04]  /*13b30*/  LOP3.LUT R4, R4, 0x38, RZ, 0xc0, !PT ;  /* 0x0000003804047812 */ /* 0x000fc800078ec0ff */
[----:B--2---:R-:W-:-:S05]  /*13b40*/  LEA R2, P3, R4, R3, 0x1 ;  /* 0x0000000304027211 */ /* 0x004fca00078608ff */
[----:B-1----:R-:W-:-:S05]  /*13b50*/  IMAD.X R3, RZ, RZ, R5, P3 ;  /* 0x000000ffff037224 */ /* 0x002fca00018e0605 */
[----:B------:R-:W-:Y:S01]  /*13b60*/  @!PT LDS RZ, [RZ] ;  /* 0x00000000fffff984 */ /* 0x000fe20000000800 */
[----:B------:R-:W-:Y:S01]  /*13b70*/  @!PT LDS RZ, [RZ] ;  /* 0x00000000fffff984 */ /* 0x000fe20000000800 */
[----:B------:R-:W-:Y:S01]  /*13b80*/  @!PT LDS RZ, [RZ] ;  /* 0x00000000fffff984 */ /* 0x000fe20000000800 */
[----:B------:R3:W-:Y:S04]  /*13b90*/  LDGSTS.E.BYPASS.LTC128B.128 [R10+0xfc00], desc[UR4][R2.64], !P2 ;  /* 0x0fc00000020a7fae */ /* 0x0007e8000d101d44 */
[----:B------:R3:W-:Y:S04]  /*13ba0*/  LDGSTS.E.BYPASS.LTC128B.128 [R10+0x13c00], desc[UR4][R2.64+0x80], !P1 ;  /* 0x13c00080020a7fae */ /* 0x0007e8000c901d44 */
[----:B------:R3:W-:Y:S02]  /*13bb0*/  LDGSTS.E.BYPASS.LTC128B.128 [R10+0x17c00], desc[UR4][R2.64+0x100], !P0 ;  /* 0x17c00100020a7fae */ /* 0x0007e4000c101d44 */
.L_x_1276:
[----:B------:R-:W-:Y:S05]  /*13bc0*/  BSYNC B0 ;  /* 0x0000000000007941 */ /* 0x000fea0003800000 */
.L_x_1275:
[----:B------:R-:W-:Y:S01]  /*13bd0*/  NOP ;  /* 0x0000000000007918 */ /* 0x000fe20000000000 */
[----:B------:R-:W-:Y:S01]  /*13be0*/  PLOP3.LUT P0, PT, PT, PT, PT, 0x80, 0x0 ;  /* 0x000000000000781c */ /* 0x000fe20003f0f070 */
[----:B0-----:R-:W-:-:S12]  /*13bf0*/  VIADD R6, R18, 0x2a800 ;  /* 0x0002a80012067836 */ /* 0x001fd80000000000 */
.L_x_1277:
[----:B------:R-:W-:Y:S02]  /*13c00*/  PLOP3.LUT P1, PT, P1, P0, PT, 0xa2, 0x0 ;  /* 0x000000000000781c */ /* 0x000fe40000f21472 */
[----:B------:R-:W-:-:S08]  /*13c10*/  @P0 R2UR P1, UR4, R18 ;  /* 0x00000000120402ca */ /* 0x000fd00000020000 */
[----:B------:R-:W-:-:S05]  /*13c20*/  @P0 PLOP3.LUT P0, PT, P1, PT, PT, 0x80, 0x0 ;  /* 0x000000000000081c */ /* 0x000fca0000f0f070 */
[----:B------:R-:W-:Y:S01]  /*13c30*/  @!P1 SYNCS.ARRIVE.TRANS64.RED.A0T1 RZ, [UR4+0x2a800], RZ ;  /* 0x02a800ffffff99a7 */ /* 0x000fe20008200404 */
[----:B------:R-:W-:Y:S07]  /*13c40*/  @!P1 ARRIVES.LDGSTSBAR.64.TRANSCNT [UR4+0x2a800] ;  /* 0x02a80000ff0099b0 */ /* 0x000fee0008000a84 */
[----:B------:R-:W-:Y:S05]  /*13c50*/  @P0 BRA.U.ANY `(.L_x_1277) ;  /* 0xfffffffd00e80947 */ /* 0x000fea000393ffff */
[----:B---3--:R-:W3:Y:S02]  /*13c60*/  LDL.LU R2, [R1+0x50] ;  /* 0x0000500001027983 */ /* 0x008ee40000300800 */
[----:B---3--:R-:W-:-:S05]  /*13c70*/  VIADD R2, R2, 0x1 ;  /* 0x0000000102027836 */ /* 0x008fca0000000000 */
        /* <DEDUP_REMOVED lines=8> */
[----:B------:R-:W3:Y:S03]  /*13d00*/  SYNCS.PHASECHK.TRANS64.TRYWAIT P0, [R18+URZ+0x2a820], R0 ;  /* 0x02a82000120075a7 */ /* 0x000ee6000800017f */
[----:B0--3--:R-:W-:Y:S05]  /*13d10*/  @!P0 BRA `(.L_x_1279) ;  /* 0x0000004c00908947 */ /* 0x009fea0003800000 */
.L_x_1394:
[----:B------:R-:W-:Y:S05]  /*13d20*/  BSYNC B0 ;  /* 0x0000000000007941 */ /* 0x000fea0003800000 */
.L_x_1278:
[----:B------:R-:W0:Y:S04]  /*13d30*/  LDL R2, [R1+0x3c] ;  /* 0x00003c0001027983 */ /* 0x000e280000100800 */
[----:B------:R-:W3:Y:S01]  /*13d40*/  LDL R4, [R1+0x24] ;  /* 0x0000240001047983 */ /* 0x000ee20000100800 */
[----:B------:R-:W-:Y:S01]  /*13d50*/  BSSY B0, `(.L_x_1280) ;  /* 0x000021b000007945 */ /* 0x000fe20003800000 */
[----:B0-----:R-:W-:-:S05]  /*13d60*/  VIADD R0, R2, 0xfffffffe ;  /* 0xfffffffe02007836 */ /* 0x001fca0000000000 */
[----:B---3--:R-:W-:-:S13]  /*13d70*/  ISETP.GE.AND P0, PT, R0, R4, PT ;  /* 0x000000040000720c */ /* 0x008fda0003f06270 */
[----:B------:R-:W-:Y:S05]  /*13d80*/  @!P0 BRA `(.L_x_1281) ;  /* 0x00000020005c8947 */ /* 0x000fea0003800000 */
[----:B------:R-:W3:Y:S04]  /*13d90*/  LDL.LU R2, [R1+0x40] ;  /* 0x0000400001027983 */ /* 0x000ee80000300800 */
[----:B------:R-:W4:Y:S04]  /*13da0*/  LDL.LU R8, [R1+0x38] ;  /* 0x0000380001087983 */ /* 0x000f280000300800 */
[----:B--2---:R-:W2:Y:S04]  /*13db0*/  LDL.LU R3, [R1+0x54] ;  /* 0x0000540001037983 */ /* 0x004ea80000300800 */
[----:B------:R-:W5:Y:S04]  /*13dc0*/  LDL.LU R7, [R1+0x34] ;  /* 0x0000340001077983 */ /* 0x000f680000300800 */
[----:B-1----:R-:W5:Y:S01]  /*13dd0*/  LDL.LU R5, [R1+0x58] ;  /* 0x0000580001057983 */ /* 0x002f620000300800 */
[----:B------:R-:W-:Y:S01]  /*13de0*/  LOP3.LUT R11, RZ, R4, RZ, 0x33, !PT ;  /* 0x00000004ff0b7212 */ /* 0x000fe200078e33ff */
[----:B------:R-:W-:Y:S01]  /*13df0*/  BSSY B2, `(.L_x_1282) ;  /* 0x00000ba000027945 */ /* 0x000fe20003800000 */
[----:B---3--:R-:W-:-:S04]  /*13e00*/  VIADD R2, R2, 0x1 ;  /* 0x0000000102027836 */ /* 0x008fc80000000000 */
[----:B----4-:R-:W-:Y:S01]  /*13e10*/  IMAD R2, R2, R8, RZ ;  /* 0x0000000802027224 */ /* 0x010fe200078e02ff */
[----:B--2---:R-:W-:-:S04]  /*13e20*/  LOP3.LUT R3, RZ, R3, RZ, 0x33, !PT ;  /* 0x00000003ff037212 */ /* 0x004fc800078e33ff */
[----:B------:R-:W-:-:S04]  /*13e30*/  LOP3.LUT R2, RZ, R2, RZ, 0x33, !PT ;  /* 0x00000002ff027212 */ /* 0x000fc800078e33ff */
[----:B-----5:R-:W-:Y:S02]  /*13e40*/  VIADDMNMX R2, R2, -R7, R3, !PT ;  /* 0x8000000702027246 */ /* 0x020fe40007800103 */
[----:B------:R-:W-:-:S04]  /*13e50*/  LOP3.LUT R8, RZ, R5, RZ, 0x33, !PT ;  /* 0x00000005ff087212 */ /* 0x000fc800078e33ff */
[----:B------:R-:W-:-:S04]  /*13e60*/  VIMNMX R8, R2, R8, !PT ;  /* 0x0000000802087248 */ /* 0x000fc80007fe0100 */
[----:B------:R-:W-:Y:S02]  /*13e70*/  VIADDMNMX R11, R8, 0x2, R11, !PT ;  /* 0x00000002080b7846 */ /* 0x000fe4000780010b */
[----:B------:R-:W-:-:S05]  /*13e80*/  LOP3.LUT R2, RZ, R8, RZ, 0x33, !PT ;  /* 0x00000008ff027212 */ /* 0x000fca00078e33ff */
        /* <DEDUP_REMOVED lines=37> */
[----:B------:R-:W-:-:S06]  /*140e0*/  LEA.HI.X R5, R2, UR5, R3, 0x2, P0 ;  /* 0x0000000502057c11 */ /* 0x000fcc00080f1403 */
[----:B------:R0:W5:Y:S03]  /*140f0*/  LDG.E R5, desc[UR8][R4.64] ;  /* 0x0000000804057981 */ /* 0x000166000c1e1900 */
.L_x_1286:
[----:B------:R-:W-:Y:S01]  /*14100*/  IMAD R3, R9, 0x8, R18 ;  /* 0x0000000809037824 */ /* 0x000fe200078e0212 */
[----:B------:R-:W-:Y:S01]  /*14110*/  SHF.L.U32 R2, R10, 0x1f, RZ ;  /* 0x0000001f0a027819 */ /* 0x000fe200000006ff */
[----:B------:R-:W-:Y:S03]  /*14120*/  BSSY B3, `(.L_x_1287) ;  /* 0x0000003000037945 */ /* 0x000fe60003800000 */
[----:B------:R-:W1:Y:S02]  /*14130*/  SYNCS.PHASECHK.TRANS64.TRYWAIT P0, [R3+URZ+0x2a840], R2 ;  /* 0x02a84002030075a7 */ /* 0x000e64000800017f */
[----:B-1----:R-:W-:Y:S05]  /*14140*/  @!P0 BRA `(.L_x_1288) ;  /* 0x0000004800988947 */ /* 0x002fea0003800000 */
.L_x_1395:
[----:B------:R-:W-:Y:S05]  /*14150*/  BSYNC B3 ;  /* 0x0000000000037941 */ /* 0x000fea0003800000 */
.L_x_1287:
        /* <DEDUP_REMOVED lines=12> */
.L_x_1290:
[----:B------:R-:W-:Y:S05]  /*14220*/  BSYNC B3 ;  /* 0x0000000000037941 */ /* 0x000fea0003800000 */
.L_x_1289:
        /* <DEDUP_REMOVED lines=12> */
.L_x_1291:
        /* <DEDUP_REMOVED lines=16> */
.L_x_1292:
        /* <DEDUP_REMOVED lines=15> */
.L_x_1293:
        /* <DEDUP_REMOVED lines=16> */
.L_x_1396:
[----:B------:R-:W-:Y:S05]  /*145e0*/  BSYNC B3 ;  /* 0x0000000000037941 */ /* 0x000fea0003800000 */
.L_x_1294:
[----:B------:R-:W-:Y:S01]  /*145f0*/  BSSY B3, `(.L_x_1296) ;  /* 0x000000c000037945 */ /* 0x000fe20003800000 */
[----:B------:R-:W-:Y:S02]  /*14600*/  IMAD.MOV.U32 R12, RZ, RZ, 0x0 ;  /* 0x00000000ff0c7424 */ /* 0x000fe400078e00ff */
[----:B------:R-:W-:Y:S01]  /*14610*/  IMAD.MOV.U32 R13, RZ, RZ, 0x14f00000 ;  /* 0x14f00000ff0d7424 */ /* 0x000fe200078e00ff */
[----:B------:R-:W-:Y:S06]  /*14620*/  @P1 BRA `(.L_x_1297) ;  /* 0x0000000000201947 */ /* 0x000fec0003800000 */
[----:B------:R-:W1:Y:S01]  /*14630*/  S2R R4, SR_TID.X ;  /* 0x0000000000047919 */ /* 0x000e620000002100 */
[----:B0-----:R-:W-:Y:S02]  /*14640*/  IMAD R2, R19, 0x8, R18 ;  /* 0x0000000813027824 */ /* 0x001fe400078e0212 */
[----:B------:R-:W-:-:S04]  /*14650*/  IMAD.MOV.U32 R3, RZ, RZ, 0x6000 ;  /* 0x00006000ff037424 */ /* 0x000fc800078e00ff */
[----:B------:R2:W-:Y:S01]  /*14660*/  SYNCS.ARRIVE.TRANS64 RZ, [R2+URZ+0x2a850], R3 ;  /* 0x02a8500302ff79a7 */ /* 0x0005e2000800003f */
[----:B-1----:R-:W-:-:S04]  /*14670*/  LOP3.LUT R4, R4, 0x1f, RZ, 0xc0, !PT ;  /* 0x0000001f04047812 */ /* 0x002fc800078ec0ff */
[----:B------:R-:W-:-:S13]  /*14680*/  ISETP.NE.AND P0, PT, R4, RZ, PT ;  /* 0x000000ff0400720c */ /* 0x000fda0003f05270 */
[----:B--2---:R-:W-:Y:S05]  /*14690*/  @!P0 BRA `(.L_x_1297) ;  /* 0x0000000000048947 */ /* 0x004fea0003800000 */
[----:B------:R-:W-:Y:S01]  /*146a0*/  BPT.TRAP 0x1 ;  /* 0x000000040000795c */ /* 0x000fe20000300000 */
.L_x_1297:
[----:B------:R-:W-:Y:S05]  /*146b0*/  BSYNC B3 ;  /* 0x0000000000037941 */ /* 0x000fea0003800000 */
.L_x_1296:
[----:B------:R-:W2:Y:S04]  /*146c0*/  LDL R4, [R1+0x14] ;  /* 0x0000140001047983 */ /* 0x000ea80000100800 */
[----:B0-----:R-:W2:Y:S01]  /*146d0*/  LDL.LU R2, [R1+0x4] ;  /* 0x0000040001027983 */ /* 0x001ea20000300800 */
        /* <DEDUP_REMOVED lines=11> */
.L_x_1298:
        /* <DEDUP_REMOVED lines=15> */
.L_x_1299:
        /* <DEDUP_REMOVED lines=12> */
.L_x_1285:
[----:B------:R-:W-:Y:S05]  /*14940*/  BSYNC B1 ;  /* 0x0000000000017941 */ /* 0x000fea0003800000 */
.L_x_1284:
[----:B0-----:R-:W2:Y:S01]  /*14950*/  LDL.LU R0, [R1+0x3c] ;  /* 0x00003c0001007983 */ /* 0x001ea20000300800 */
[----:B------:R-:W-:-:S03]  /*14960*/  IMAD.MOV.U32 R19, RZ, RZ, R9 ;  /* 0x000000ffff137224 */ /* 0x000fc600078e0009 */
[----:B------:R0:W-:Y:S02]  /*14970*/  STL [R1+0x10], R10 ;  /* 0x0000100a01007387 */ /* 0x0001e40000100800 */
[----:B0-2---:R-:W-:-:S07]  /*14980*/  VIADD R0, R0, 0xfffffffd ;  /* 0xfffffffd00007836 */ /* 0x005fce0000000000 */
.L_x_1283:
[----:B------:R-:W-:Y:S05]  /*14990*/  BSYNC B2 ;  /* 0x0000000000027941 */ /* 0x000fea0003800000 */
.L_x_1282:
[----:B------:R-:W-:-:S05]  /*149a0*/  VIADD R11, R11, 0xfffffffe ;  /* 0xfffffffe0b0b7836 */ /* 0x000fca0000000000 */
[----:B------:R-:W-:-:S13]  /*149b0*/  ISETP.NE.AND P0, PT, R11, R8, PT ;  /* 0x000000080b00720c */ /* 0x000fda0003f05270 */
[----:B------:R-:W-:Y:S05]  /*149c0*/  @!P0 BRA `(.L_x_1281) ;  /* 0x00000014004c8947 */ /* 0x000fea0003800000 */
[----:B------:R-:W-:-:S07]  /*149d0*/  IMAD.MOV.U32 R9, RZ, RZ, R17 ;  /* 0x000000ffff097224 */ /* 0x000fce00078e0011 */
.L_x_1332:
        /* <DEDUP_REMOVED lines=36> */
.L_x_1302:
[----:B------:R-:W-:Y:S01]  /*14c20*/  IMAD R3, R4, 0x8, R18 ;  /* 0x0000000804037824 */ /* 0x000fe200078e0212 */
[----:B------:R-:W-:Y:S01]  /*14c30*/  SHF.L.U32 R2, R5, 0x1f, RZ ;  /* 0x0000001f05027819 */ /* 0x000fe200000006ff */
[----:B------:R-:W-:Y:S03]  /*14c40*/  BSSY B2, `(.L_x_1303) ;  /* 0x0000003000027945 */ /* 0x000fe60003800000 */
[----:B------:R-:W1:Y:S02]  /*14c50*/  SYNCS.PHASECHK.TRANS64.TRYWAIT P0, [R3+URZ+0x2a840], R2 ;  /* 0x02a84002030075a7 */ /* 0x000e64000800017f */
[----:B-1----:R-:W-:Y:S05]  /*14c60*/  @!P0 BRA `(.L_x_1304) ;  /* 0x0000003c00f88947 */ /* 0x002fea0003800000 */
.L_x_1397:
[----:B------:R-:W-:Y:S05]  /*14c70*/  BSYNC B2 ;  /* 0x0000000000027941 */ /* 0x000fea0003800000 */
.L_x_1303:
        /* <DEDUP_REMOVED lines=12> */
.L_x_1306:
[----:B------:R-:W-:Y:S05]  /*14d40*/  BSYNC B2 ;  /* 0x0000000000027941 */ /* 0x000fea0003800000 */
.L_x_1305:
        /* <DEDUP_REMOVED lines=12> */
.L_x_1307:
        /* <DEDUP_REMOVED lines=16> */
.L_x_1308:
        /* <DEDUP_REMOVED lines=15> */
.L_x_1309:
        /* <DEDUP_REMOVED lines=16> */
.L_x_1398:
[----:B------:R-:W-:Y:S05]  /*15100*/  BSYNC B2 ;  /* 0x0000000000027941 */ /* 0x000fea0003800000 */
.L_x_1310:
        /* <DEDUP_REMOVED lines=11> */
.L_x_1313:
[----:B------:R-:W-:Y:S05]  /*151c0*/  BSYNC B2 ;  /* 0x0000000000027941 */ /* 0x000fea0003800000 */
.L_x_1312:
        /* <DEDUP_REMOVED lines=12> */
.L_x_1314:
        /* <DEDUP_REMOVED lines=15> */
.L_x_1315:
        /* <DEDUP_REMOVED lines=12> */
.L_x_1301:
[----:B------:R-:W-:Y:S05]  /*15440*/  BSYNC B1 ;  /* 0x0000000000017941 */ /* 0x000fea0003800000 */
.L_x_1300:
        /* <DEDUP_REMOVED lines=20> */
[----:B------:R-:W-:Y:S01]  /*15590*/  ULDC.64 UR8, c[0x0][0x208] ;  /* 0x0000820000087ab9 */ /* 0x000fe20000000a00 */
        /* <DEDUP_REMOVED lines=15> */
.L_x_1318:
[----:B------:R-:W-:Y:S01]  /*15690*/  IMAD R2, R19, 0x8, R18 ;  /* 0x0000000813027824 */ /* 0x000fe200078e0212 */
[----:B------:R-:W-:Y:S01]  /*156a0*/  SHF.L.U32 R3, R12, 0x1f, RZ ;  /* 0x0000001f0c037819 */ /* 0x000fe200000006ff */
[----:B------:R-:W-:Y:S03]  /*156b0*/  BSSY B2, `(.L_x_1319) ;  /* 0x0000003000027945 */ /* 0x000fe60003800000 */
[----:B------:R-:W2:Y:S02]  /*156c0*/  SYNCS.PHASECHK.TRANS64.TRYWAIT P0, [R2+URZ+0x2a840], R3 ;  /* 0x02a84003020075a7 */ /* 0x000ea4000800017f */
[----:B--2---:R-:W-:Y:S05]  /*156d0*/  @!P0 BRA `(.L_x_1320) ;  /* 0x0000003400848947 */ /* 0x004fea0003800000 */
.L_x_1399:
[----:B------:R-:W-:Y:S05]  /*156e0*/  BSYNC B2 ;  /* 0x0000000000027941 */ /* 0x000fea0003800000 */
.L_x_1319:
        /* <DEDUP_REMOVED lines=12> */
.L_x_1322:
[----:B------:R-:W-:Y:S05]  /*157b0*/  BSYNC B2 ;  /* 0x0000000000027941 */ /* 0x000fea0003800000 */
.L_x_1321:
        /* <DEDUP_REMOVED lines=13> */
.L_x_1323:
        /* <DEDUP_REMOVED lines=16> */
.L_x_1324:
        /* <DEDUP_REMOVED lines=15> */
.L_x_1325:
        /* <DEDUP_REMOVED lines=15> */
.L_x_1400:
[----:B------:R-:W-:Y:S05]  /*15b70*/  BSYNC B2 ;  /* 0x0000000000027941 */ /* 0x000fea0003800000 */
.L_x_1326:
[----:B------:R-:W-:Y:S01]  /*15b80*/  BSSY B2, `(.L_x_1328) ;  /* 0x000000b000027945 */ /* 0x000fe20003800000 */
[----:B------:R-:W-:Y:S02]  /*15b90*/  IMAD.MOV.U32 R10, RZ, RZ, 0x0 ;  /* 0x00000000ff0a7424 */ /* 0x000fe400078e00ff */
[----:B------:R-:W-:Y:S01]  /*15ba0*/  IMAD.MOV.U32 R11, RZ, RZ, 0x14f00000 ;  /* 0x14f00000ff0b7424 */ /* 0x000fe200078e00ff */
[----:B------:R-:W-:Y:S06]  /*15bb0*/  @P1 BRA `(.L_x_1329) ;  /* 0x00000000001c1947 */ /* 0x000fec0003800000 */
[----:B------:R-:W1:Y:S01]  /*15bc0*/  S2R R14, SR_TID.X ;  /* 0x00000000000e7919 */ /* 0x000e620000002100 */
[----:B------:R-:W-:-:S04]  /*15bd0*/  IMAD.MOV.U32 R3, RZ, RZ, 0x6000 ;  /* 0x00006000ff037424 */ /* 0x000fc800078e00ff */
[----:B------:R2:W-:Y:S01]  /*15be0*/  SYNCS.ARRIVE.TRANS64 RZ, [R2+URZ+0x50], R3 ;  /* 0x0000500302ff79a7 */ /* 0x0005e2000800003f */
[----:B-1----:R-:W-:-:S04]  /*15bf0*/  LOP3.LUT R14, R14, 0x1f, RZ, 0xc0, !PT ;  /* 0x0000001f0e0e7812 */ /* 0x002fc800078ec0ff */
[----:B------:R-:W-:-:S13]  /*15c00*/  ISETP.NE.AND P0, PT, R14, RZ, PT ;  /* 0x000000ff0e00720c */ /* 0x000fda0003f05270 */
[----:B--2---:R-:W-:Y:S05]  /*15c10*/  @!P0 BRA `(.L_x_1329) ;  /* 0x0000000000048947 */ /* 0x004fea0003800000 */
[----:B------:R-:W-:Y:S01]  /*15c20*/  BPT.TRAP 0x1 ;  /* 0x000000040000795c */ /* 0x000fe20000300000 */
.L_x_1329:
[----:B------:R-:W-:Y:S05]  /*15c30*/  BSYNC B2 ;  /* 0x0000000000027941 */ /* 0x000fea0003800000 */
.L_x_1328:
        /* <DEDUP_REMOVED lines=12> */
.L_x_1330:
        /* <DEDUP_REMOVED lines=15> */
.L_x_1331:
        /* <DEDUP_REMOVED lines=12> */
.L_x_1317:
[----:B------:R-:W-:Y:S05]  /*15eb0*/  BSYNC B1 ;  /* 0x0000000000017941 */ /* 0x000fea0003800000 */
.L_x_1316:
[----:B------:R-:W2:Y:S01]  /*15ec0*/  LDL R2, [R1+0x24] ;  /* 0x0000240001027983 */ /* 0x000ea20000100800 */
[----:B------:R-:W-:Y:S01]  /*15ed0*/  VIADD R0, R0, 0xfffffffe ;  /* 0xfffffffe00007836 */ /* 0x000fe20000000000 */
[----:B--2---:R-:W-:-:S13]  /*15ee0*/  ISETP.GT.AND P0, PT, R7, R2, PT ;  /* 0x000000020700720c */ /* 0x004fda0003f04270 */
[----:B------:R-:W-:Y:S05]  /*15ef0*/  @P0 BRA `(.L_x_1332) ;  /* 0xffffffe800b80947 */ /* 0x000fea000383ffff */
.L_x_1281:
[----:B------:R-:W-:Y:S05]  /*15f00*/  BSYNC B0 ;  /* 0x0000000000007941 */ /* 0x000fea0003800000 */
.L_x_1280:
[----:B--2---:R-:W2:Y:S01]  /*15f10*/  S2R R3, SR_TID.X ;  /* 0x0000000000037919 */ /* 0x004ea20000002100 */
[----:B------:R-:W-:Y:S01]  /*15f20*/  BSSY B0, `(.L_x_1333) ;  /* 0x0000012000007945 */ /* 0x000fe20003800000 */
[----:B--2---:R-:W-:-:S04]  /*15f30*/  LOP3.LUT R3, R3, 0x7f, RZ, 0xc0, !PT ;  /* 0x0000007f03037812 */ /* 0x004fc800078ec0ff */
[----:B------:R-:W-:-:S13]  /*15f40*/  ISETP.NE.AND P0, PT, R3, RZ, PT ;  /* 0x000000ff0300720c */ /* 0x000fda0003f05270 */
[----:B------:R-:W-:Y:S05]  /*15f50*/  @P0 BRA `(.L_x_1334) ;  /* 0x0000000000380947 */ /* 0x000fea0003800000 */
[----:B------:R-:W2:Y:S01]  /*15f60*/  S2R R2, SR_LANEID ;  /* 0x0000000000027919 */ /* 0x000ea20000000000 */
[----:B------:R-:W-:Y:S01]  /*15f70*/  VOTEU.ANY UR4, UPT, PT ;  /* 0x0000000000047886 */ /* 0x000fe200038e0100 */
[----:B-1----:R-:W1:Y:S01]  /*15f80*/  LDC.64 R4, c[0x0][0xc60] ;  /* 0x00031800ff047b82 */ /* 0x002e620000000a00 */
[----:B------:R-:W2:Y:S01]  /*15f90*/  FLO.U32 R0, UR4 ;  /* 0x0000000400007d00 */ /* 0x000ea200080e0000 */
[----:B------:R-:W-:Y:S01]  /*15fa0*/  ULDC.64 UR6, c[0x0][0x208] ;  /* 0x0000820000067ab9 */ /* 0x000fe20000000a00 */
[----:B--2---:R-:W-:-:S06]  /*15fb0*/  ISETP.EQ.U32.AND P0, PT, R0, R2, PT ;  /* 0x000000020000720c */ /* 0x004fcc0003f02070 */
[----:B------:R-:W1:Y:S07]  /*15fc0*/  POPC R2, UR4 ;  /* 0x0000000400027d09 */ /* 0x000e6e0008000000 */
[----:B-1----:R-:W2:Y:S04]  /*15fd0*/  @P0 ATOMG.E.ADD.STRONG.GPU PT, R2, desc[UR6][R4.64], R2 ;  /* 0x00000002040209a8 */ /* 0x002ea800081ee1c6 */
[----:B--2---:R1:W2:Y:S02]  /*15fe0*/  SHFL.IDX PT, R2, R2, R0, 0x1f ;  /* 0x00001f0002027589 */ /* 0x0042a400000e0000 */
[----:B-1----:R-:W1:Y:S02]  /*15ff0*/  S2R R0, SR_LTMASK ;  /* 0x0000000000007919 */ /* 0x002e640000003900 */
[----:B-1----:R-:W-:-:S06]  /*16000*/  LOP3.LUT R0, R0, UR4, RZ, 0xc0, !PT ;  /* 0x0000000400007c12 */ /* 0x002fcc000f8ec0ff */
[----:B------:R-:W2:Y:S02]  /*16010*/  POPC R0, R0 ;  /* 0x0000000000007309 */ /* 0x000ea40000000000 */
[----:B--2---:R-:W-:-:S05]  /*16020*/  IADD3 R0, R2, UR38, R0 ;  /* 0x0000002602007c10 */ /* 0x004fca000fffe000 */
[----:B------:R2:W-:Y:S02]  /*16030*/  STL [R1], R0 ;  /* 0x0000000001007387 */ /* 0x0005e40000100800 */
.L_x_1334:
[----:B------:R-:W-:Y:S05]  /*16040*/  BSYNC B0 ;  /* 0x0000000000007941 */ /* 0x000fea0003800000 */
.L_x_1333:
[----:B--2---:R-:W2:Y:S01]  /*16050*/  LDL R0, [R1+0x18] ;  /* 0x0000180001007983 */ /* 0x004ea20000100800 */
[----:B------:R-:W-:Y:S01]  /*16060*/  BSSY B0, `(.L_x_1335) ;  /* 0x000003a000007945 */ /* 0x000fe20003800000 */
[----:B--2---:R-:W-:-:S13]  /*16070*/  LOP3.LUT P0, RZ, R0, 0x1, RZ, 0xc0, !PT ;  /* 0x0000000100ff7812 */ /* 0x004fda000780c0ff */
[----:B------:R-:W-:Y:S05]  /*16080*/  @!P0 BRA `(.L_x_1336) ;  /* 0x0000000000dc8947 */ /* 0x000fea0003800000 */
[----:B------:R-:W2:Y:S01]  /*16090*/  LDL R2, [R1+0x10] ;  /* 0x0000100001027983 */ /* 0x000ea20000100800 */
[----:B------:R-:W-:Y:S01]  /*160a0*/  IMAD R0, R19, 0x8, R18 ;  /* 0x0000000813007824 */ /* 0x000fe200078e0212 */
[----:B------:R-:W-:Y:S01]  /*160b0*/  BSSY B1, `(.L_x_1337) ;  /* 0x0000005000017945 */ /* 0x000fe20003800000 */
[----:B------:R-:W-:Y:S02]  /*160c0*/  ISETP.NE.AND P1, PT, R3, RZ, PT ;  /* 0x000000ff0300720c */ /* 0x000fe40003f25270 */
[----:B--2---:R-:W-:-:S04]  /*160d0*/  SHF.L.U32 R2, R2, 0x1f, RZ ;  /* 0x0000001f02027819 */ /* 0x004fc800000006ff */
[----:B------:R-:W2:Y:S02]  /*160e0*/  SYNCS.PHASECHK.TRANS64.TRYWAIT P0, [R0+URZ+0x2a860], R2 ;  /* 0x02a86002000075a7 */ /* 0x000ea4000800017f */
[----:B--2---:R-:W-:Y:S05]  /*160f0*/  @!P0 BRA `(.L_x_1338) ;  /* 0x0000002c00248947 */ /* 0x004fea0003800000 */
.L_x_1401:
[----:B------:R-:W-:Y:S05]  /*16100*/  BSYNC B1 ;  /* 0x0000000000017941 */ /* 0x000fea0003800000 */
.L_x_1337:
[----:B------:R-:W-:Y:S04]  /*16110*/  BSSY B1, `(.L_x_1339) ;  /* 0x0000009000017945 */ /* 0x000fe80003800000 */
        /* <DEDUP_REMOVED lines=8> */
.L_x_1340:
[----:B------:R-:W-:Y:S05]  /*161a0*/  BSYNC B1 ;  /* 0x0000000000017941 */ /* 0x000fea0003800000 */
.L_x_1339:
[----:B------:R-:W3:Y:S04]  /*161b0*/  LDL.LU R3, [R1+0x14] ;  /* 0x0000140001037983 */ /* 0x000ee80000300800 */
[----:B--2---:R-:W3:Y:S01]  /*161c0*/  LDL.LU R2, [R1+0x4] ;  /* 0x0000040001027983 */ /* 0x004ee20000300800 */
        /* <DEDUP_REMOVED lines=10> */
.L_x_1341:
        /* <DEDUP_REMOVED lines=9> */
[----:B--2---:R-:W-:Y:S05]  /*16300*/  @P0 BRA.U.ANY `(.L_x_1341) ;  /* 0xfffffffd00d80947 */ /* 0x004fea000393ffff */
[----:B------:R-:W-:Y:S01]  /*16310*/  PLOP3.LUT P0, PT, PT, PT, PT, 0x80, 0x0 ;  /* 0x000000000000781c */ /* 0x000fe20003f0f070 */
[----:B------:R-:W-:Y:S01]  /*16320*/  VIADD R2, R2, 0x3400 ;  /* 0x0000340002027836 */ /* 0x000fe20000000000 */
[----:B------:R-:W-:Y:S01]  /*16330*/  UMOV UR6, 0x0 ;  /* 0x0000000000067882 */ /* 0x000fe20000000000 */
[----:B------:R-:W-:Y:S01]  /*16340*/  UMOV UR7, 0x14f00000 ;  /* 0x14f0000000077882 */ /* 0x000fe20000000000 */
[----:B------:R-:W-:-:S09]  /*16350*/  UMOV UR10, 0x40 ;  /* 0x00000040000a7882 */ /* 0x000fd20000000000 */
.L_x_1342:
        /* <DEDUP_REMOVED lines=10> */
.L_x_1336:
[----:B------:R-:W-:Y:S05]  /*16400*/  BSYNC B0 ;  /* 0x0000000000007941 */ /* 0x000fea0003800000 */
.L_x_1335:
[----:B------:R-:W2:Y:S01]  /*16410*/  LDL.LU R4, [R1+0x10] ;  /* 0x0000100001047983 */ /* 0x000ea20000300800 */
[----:B------:R-:W-:-:S05]  /*16420*/  VIADD R19, R19, 0x1 ;  /* 0x0000000113137836 */ /* 0x000fca0000000000 */
[----:B------:R-:W-:-:S04]  /*16430*/  ISETP.NE.AND P0, PT, R19, 0x2, PT ;  /* 0x000000021300780c */ /* 0x000fc80003f05270 */
[----:B------:R-:W-:Y:S02]  /*16440*/  SEL R0, RZ, 0x1, P0 ;  /* 0x00000001ff007807 */ /* 0x000fe40000000000 */
[----:B------:R-:W-:Y:S02]  /*16450*/  SEL R19, R19, RZ, P0 ;  /* 0x000000ff13137207 */ /* 0x000fe40000000000 */
[----:B--2---:R-:W-:-:S05]  /*16460*/  LOP3.LUT R4, R4, R0, RZ, 0x3c, !PT ;  /* 0x0000000004047212 */ /* 0x004fca00078e3cff */
[----:B------:R2:W-:Y:S02]  /*16470*/  STL [R1+0x10], R4 ;  /* 0x0000100401007387 */ /* 0x0005e40000100800 */
.L_x_1260:
[----:B------:R-:W-:Y:S05]  /*16480*/  BSYNC B7 ;  /* 0x0000000000077941 */ /* 0x000fea0003800000 */
.L_x_1258:
[----:B---3--:R-:W3:Y:S02]  /*16490*/  LDL R0, [R1+0x18] ;  /* 0x0000180001007983 */ /* 0x008ee40000100800 */
[----:B---3--:R-:W-:-:S13]  /*164a0*/  LOP3.LUT P0, RZ, R0, 0x2, RZ, 0xc0, !PT ;  /* 0x0000000200ff7812 */ /* 0x008fda000780c0ff */
[----:B------:R-:W-:Y:S05]  /*164b0*/  @!P0 BRA `(.L_x_1343) ;  /* 0x00000000002c8947 */ /* 0x000fea0003800000 */
[----:B------:R-:W-:Y:S05]  /*164c0*/  WARPSYNC.ALL ;  /* 0x0000000000007948 */ /* 0x000fea0003800000 */
[----:B------:R-:W3:Y:S08]  /*164d0*/  S2UR UR5, SR_CgaCtaId ;  /* 0x00000000000579c3 */ /* 0x000ef00000008800 */
[----:B------:R-:W-:Y:S06]  /*164e0*/  BAR.SYNC.DEFER_BLOCKING 0x5, 0x180 ;  /* 0x0146000000007b1d */ /* 0x000fec0000010000 */
[----:B------:R-:W-:-:S02]  /*164f0*/  UMOV UR4, 0x400 ;  /* 0x0000040000047882 */ /* 0x000fc40000000000 */
[----:B---3--:R-:W-:-:S06]  /*16500*/  ULEA UR4, UR5, UR4, 0x18 ;  /* 0x0000000405047291 */ /* 0x008fcc000f8ec03f */
[----:B------:R-:W-:-:S05]  /*16510*/  IMAD.U32 R18, RZ, RZ, UR4 ;  /* 0x00000004ff127e24 */ /* 0x000fca000f8e00ff */
[----:B012---:R-:W0:Y:S04]  /*16520*/  LDS.128 R4, [R18+0x2a8d0] ;  /* 0x02a8d00012047984 */ /* 0x007e280000000c00 */
[----:B0-----:R0:W-:Y:S04]  /*16530*/  STL.64 [R1], R4 ;  /* 0x0000000401007387 */ /* 0x0011e80000100a00 */
[----:B------:R0:W-:Y:S01]  /*16540*/  STL.64 [R1+0x8], R6 ;  /* 0x0000080601007387 */ /* 0x0001e20000100a00 */
[----:B------:R-:W-:Y:S06]  /*16550*/  BAR.ARV 0x4, 0x180 ;  /* 0x0106000000007b1d */ /* 0x000fec0000002000 */
[----:B------:R-:W-:Y:S05]  /*16560*/  BRA `(.L_x_1344) ;  /* 0x00000010003c7947 */ /* 0x000fea0003800000 */
.L_x_1343:
[----:B------:R-:W3:Y:S01]  /*16570*/  S2R R16, SR_TID.X ;  /* 0x0000000000107919 */ /* 0x000ee20000002100 */
[----:B------:R-:W-:Y:S01]  /*16580*/  UMOV UR4, 0xffffffff ;  /* 0xffffffff00047882 */ /* 0x000fe20000000000 */
[----:B---3--:R-:W-:-:S04]  /*16590*/  LOP3.LUT R16, R16, 0x1f, RZ, 0xc0, !PT ;  /* 0x0000001f10107812 */ /* 0x008fc800078ec0ff */
[----:B------:R-:W-:Y:S01]  /*165a0*/  ISETP.NE.AND P0, PT, R16, 0x1f, PT ;  /* 0x0000001f1000780c */ /* 0x000fe20003f05270 */
[----:B------:R-:W-:-:S12]  /*165b0*/  BRA.DIV UR4, `(.L_x_1345) ;  /* 0x0000002a04087947 */ /* 0x000fd8000b800000 */
[----:B------:R-:W0:Y:S01]  /*165c0*/  LDL.LU R3, [R1] ;  /* 0x0000000001037983 */ /* 0x000e220000300800 */
[----:B------:R-:W-:-:S03]  /*165d0*/  ULDC UR4, c[0x0][0xc3c] ;  /* 0x00030f0000047ab9 */ /* 0x000fc60000000800 */
[----:B-12---:R-:W2:Y:S01]  /*165e0*/  LDL R4, [R1+0xc] ;  /* 0x00000c0001047983 */ /* 0x006ea20000100800 */
[----:B------:R-:W-:Y:S01]  /*165f0*/  ULDC.64 UR6, c[0x0][0x208] ;  /* 0x0000820000067ab9 */ /* 0x000fe20000000a00 */
[----:B0-----:R-:W-:Y:S02]  /*16600*/  IMAD.MOV.U32 R8, RZ, RZ, R3 ;  /* 0x000000ffff087224 */ /* 0x001fe400078e0003 */
[----:B--2---:R-:W-:-:S05]  /*16610*/  IMAD.IADD R0, R4, 0x1, R16 ;  /* 0x0000000104007824 */ /* 0x004fca00078e0210 */
        /* <DEDUP_REMOVED lines=9> */
[C---:B------:R-:W-:Y:S01]  /*166b0*/  ISETP.GE.U32.AND P3, PT, R16.reuse, 0x4, PT ;  /* 0x000000041000780c */ /* 0x040fe20003f66070 */
[----:B------:R-:W-:Y:S01]  /*166c0*/  SHFL.IDX PT, R0, R8, RZ, 0x1f ;  /* 0x00001fff08007589 */ /* 0x000fe200000e0000 */
[C---:B------:R-:W-:Y:S02]  /*166d0*/  ISETP.GE.U32.AND P4, PT, R16.reuse, 0x8, PT ;  /* 0x000000081000780c */ /* 0x040fe40003f86070 */
[----:B------:R-:W-:Y:S01]  /*166e0*/  ISETP.GE.U32.AND P5, PT, R16, 0x10, PT ;  /* 0x000000101000780c */ /* 0x000fe20003fa6070 */
[----:B--2---:R-:W-:Y:S01]  /*166f0*/  @!P1 IMAD.MOV.U32 R5, RZ, RZ, R6 ;  /* 0x000000ffff059224 */ /* 0x004fe200078e0006 */
[----:B------:R-:W-:-:S02]  /*16700*/  CS2R R6, SRZ ;  /* 0x0000000000067805 */ /* 0x000fc4000001ff00 */
[----:B---3--:R-:W-:Y:S01]  /*16710*/  @!P1 IMAD.MOV.U32 R7, RZ, RZ, R2 ;  /* 0x000000ffff079224 */ /* 0x008fe200078e0002 */
[----:B------:R-:W-:-:S03]  /*16720*/  ISETP.NE.AND P1, PT, R16, RZ, PT ;  /* 0x000000ff1000720c */ /* 0x000fc60003f25270 */
[----:B------:R-:W-:-:S05]  /*16730*/  IMAD R2, R7, R5, RZ ;  /* 0x0000000507027224 */ /* 0x000fca00078e02ff */
[----:B------:R-:W0:Y:S02]  /*16740*/  SHFL.UP PT, R3, R2, 0x1, RZ ;  /* 0x0420000002037989 */ /* 0x000e2400000e00ff */
[----:B0-----:R-:W-:-:S05]  /*16750*/  SEL R9, R3, RZ, P1 ;  /* 0x000000ff03097207 */ /* 0x001fca0000800000 */
[----:B------:R-:W-:Y:S02]  /*16760*/  IMAD.IADD R2, R2, 0x1, R9 ;  /* 0x0000000102027824 */ /* 0x000fe400078e0209 */
[----:B------:R-:W-:Y:S04]  /*16770*/  SHFL.IDX PT, R9, R8, 0x1, 0x1f ;  /* 0x00201f0008097f89 */ /* 0x000fe800000e0000 */
        /* <DEDUP_REMOVED lines=13> */
.L_x_1411:
[----:B------:R-:W-:Y:S02]  /*16850*/  ULDC UR4, c[0x0][0xc38] ;  /* 0x00030e0000047ab9 */ /* 0x000fe40000000800 */
[----:B------:R-:W-:-:S04]  /*16860*/  IMAD.U32 R8, RZ, RZ, UR4 ;  /* 0x00000004ff087e24 */ /* 0x000fc8000f8e00ff */
[----:B-1----:R-:W-:-:S04]  /*16870*/  IMAD R10, R10, R8, RZ ;  /* 0x000000080a0a7224 */ /* 0x002fc800078e02ff */
[----:B------:R-:W-:-:S05]  /*16880*/  IMAD.IADD R4, R9, 0x1, R10 ;  /* 0x0000000109047824 */ /* 0x000fca00078e020a */
[----:B------:R-:W-:-:S13]  /*16890*/  ISETP.GT.AND P6, PT, R4, R0, PT ;  /* 0x000000000400720c */ /* 0x000fda0003fc4270 */
[----:B------:R-:W-:Y:S05]  /*168a0*/  @P6 BRA `(.L_x_1346) ;  /* 0x0000000000b06947 */ /* 0x000fea0003800000 */
.L_x_1349:
[----:B------:R-:W2:Y:S01]  /*168b0*/  LDL.LU R3, [R1+0xc] ;  /* 0x00000c0001037983 */ /* 0x000ea20000300800 */
[----:B0-----:R-:W0:Y:S01]  /*168c0*/  LDC R2, c[0x0][0xc3c] ;  /* 0x00030f00ff027b82 */ /* 0x001e220000000800 */
[----:B--2---:R-:W-:-:S05]  /*168d0*/  VIADD R3, R3, 0x1f ;  /* 0x0000001f03037836 */ /* 0x004fca0000000000 */
[----:B0-----:R-:W-:-:S13]  /*168e0*/  ISETP.GE.AND P6, PT, R3, R2, PT ;  /* 0x000000020300720c */ /* 0x001fda0003fc6270 */
[----:B------:R-:W-:Y:S05]  /*168f0*/  @P6 BRA `(.L_x_1347) ;  /* 0x0000000800f06947 */ /* 0x000fea0003800000 */
[----:B------:R-:W0:Y:S01]  /*16900*/  S2R R5, SR_TID.X ;  /* 0x0000000000057919 */ /* 0x000e220000002100 */
[----:B------:R-:W-:Y:S01]  /*16910*/  ULDC.64 UR4, c[0x0][0x208] ;  /* 0x0000820000047ab9 */ /* 0x000fe20000000a00 */
[----:B------:R1:W-:Y:S01]  /*16920*/  STL [R1+0xc], R3 ;  /* 0x00000c0301007387 */ /* 0x0003e20000100800 */
[----:B0-----:R-:W-:-:S05]  /*16930*/  LOP3.LUT R5, R5, 0x1f, RZ, 0xc0, !PT ;  /* 0x0000001f05057812 */ /* 0x001fca00078ec0ff */
[----:B------:R-:W-:Y:S02]  /*16940*/  IMAD.IADD R7, R3, 0x1, R5 ;  /* 0x0000000103077824 */ /* 0x000fe400078e0205 */
[----:B------:R-:W-:-:S03]  /*16950*/  IMAD.MOV.U32 R5, RZ, RZ, RZ ;  /* 0x000000ffff057224 */ /* 0x000fc600078e00ff */
[----:B------:R-:W-:-:S13]  /*16960*/  ISETP.GE.OR P6, PT, R7, R2, !P0 ;  /* 0x000000020700720c */ /* 0x000fda00047c6670 */
[----:B-1----:R-:W0:Y:S02]  /*16970*/  @!P6 LDC.64 R2, c[0x0][0xc80] ;  /* 0x00032000ff02eb82 */ /* 0x002e240000000a00 */
[----:B0-----:R-:W-:-:S05]  /*16980*/  @!P6 IMAD.WIDE R2, R7, 0x4, R2 ;  /* 0x000000040702e825 */ /* 0x001fca00078e0202 */
[----:B------:R0:W2:Y:S02]  /*16990*/  @!P6 LDG.E R5, desc[UR4][R2.64] ;  /* 0x000000040205e981 */ /* 0x0000a4000c1e1900 */
[----:B0-----:R-:W0:Y:S02]  /*169a0*/  @!P6 LDC.64 R2, c[0x0][0xc78] ;  /* 0x00031e00ff02eb82 */ /* 0x001e240000000a00 */
[----:B0-----:R-:W-:-:S04]  /*169b0*/  @!P6 IMAD.WIDE R2, R7, 0x4, R2 ;  /* 0x000000040702e825 */ /* 0x001fc800078e0202 */
[----:B------:R-:W-:-:S06]  /*169c0*/  IMAD.MOV.U32 R7, RZ, RZ, RZ ;  /* 0x000000ffff077224 */ /* 0x000fcc00078e00ff */
[----:B------:R-:W2:Y:S01]  /*169d0*/  @!P6 LDG.E R7, desc[UR4][R2.64] ;  /* 0x000000040207e981 */ /* 0x000ea2000c1e1900 */
[----:B------:R-:W-:Y:S01]  /*169e0*/  UMOV UR4, 0xffffffff ;  /* 0xffffffff00047882 */ /* 0x000fe20000000000 */
[----:B--2---:R-:W-:Y:S02]  /*169f0*/  IMAD R2, R7, R5, RZ ;  /* 0x0000000507027224 */ /* 0x004fe400078e02ff */
[----:B------:R-:W-:Y:S05]  /*16a00*/  BRA.DIV UR4, `(.L_x_1348) ;  /* 0x0000002a04547947 */ /* 0x000fea000b800000 */
        /* <DEDUP_REMOVED lines=16> */
.L_x_1419:
[----:B------:R-:W-:Y:S02]  /*16b10*/  ULDC UR4, c[0x0][0xc38] ;  /* 0x00030e0000047ab9 */ /* 0x000fe40000000800 */
[----:B------:R-:W-:-:S04]  /*16b20*/  IMAD.U32 R8, RZ, RZ, UR4 ;  /* 0x00000004ff087e24 */ /* 0x000fc8000f8e00ff */
[----:B-1----:R-:W-:-:S04]  /*16b30*/  IMAD R10, R10, R8, RZ ;  /* 0x000000080a0a7224 */ /* 0x002fc800078e02ff */
[----:B------:R-:W-:-:S05]  /*16b40*/  IMAD.IADD R4, R10, 0x1, R4 ;  /* 0x000000010a047824 */ /* 0x000fca00078e0204 */
[----:B------:R-:W-:-:S13]  /*16b50*/  ISETP.GT.AND P6, PT, R4, R0, PT ;  /* 0x000000000400720c */ /* 0x000fda0003fc4270 */
[----:B------:R-:W-:Y:S05]  /*16b60*/  @!P6 BRA `(.L_x_1349) ;  /* 0xfffffffc0050e947 */ /* 0x000fea000383ffff */
.L_x_1346:
[----:B------:R-:W-:Y:S01]  /*16b70*/  IMAD.IADD R10, R4, 0x1, -R10 ;  /* 0x00000001040a7824 */ /* 0x000fe200078e0a0a */
[----:B------:R-:W-:-:S03]  /*16b80*/  UMOV UR4, 0xffffffff ;  /* 0xffffffff00047882 */ /* 0x000fc60000000000 */
[----:B------:R-:W-:-:S05]  /*16b90*/  IMAD R3, R2, R8, R10 ;  /* 0x0000000802037224 */ /* 0x000fca00078e020a */
[----:B------:R-:W-:Y:S01]  /*16ba0*/  ISETP.GT.AND P6, PT, R3, R0, PT ;  /* 0x000000000300720c */ /* 0x000fe20003fc4270 */
[----:B------:R-:W-:-:S12]  /*16bb0*/  BRA.DIV UR4, `(.L_x_1350) ;  /* 0x0000002a04c07947 */ /* 0x000fd8000b800000 */
[----:B------:R-:W2:Y:S01]  /*16bc0*/  LDL.LU R11, [R1+0xc] ;  /* 0x00000c00010b7983 */ /* 0x000ea20000300800 */
[----:B------:R-:W-:-:S04]  /*16bd0*/  VOTE.ANY R3, PT, !P6 ;  /* 0x0000000000037806 */ /* 0x000fc800070e0100 */
[----:B------:R-:W1:Y:S02]  /*16be0*/  POPC R9, R3 ;  /* 0x0000000300097309 */ /* 0x000e640000000000 */
[----:B-1----:R2:W1:Y:S04]  /*16bf0*/  SHFL.IDX PT, R4, R5, R9, 0x1f ;  /* 0x00001f0905047589 */ /* 0x00246800000e0000 */
[----:B------:R3:W4:Y:S01]  /*16c00*/  SHFL.IDX PT, R7, R7, R9, 0x1f ;  /* 0x00001f0907077589 */ /* 0x00072200000e0000 */
[----:B--2---:R-:W-:-:S05]  /*16c10*/  IMAD.IADD R5, R9, 0x1, R11 ;  /* 0x0000000109057824 */ /* 0x004fca00078e020b */
[----:B-1--4-:R3:W-:Y:S02]  /*16c20*/  STL [R1+0xc], R5 ;  /* 0x00000c0501007387 */ /* 0x0127e40000100800 */
.L_x_1424:
[----:B------:R-:W-:-:S13]  /*16c30*/  ISETP.NE.AND P0, PT, R3, RZ, PT ;  /* 0x000000ff0300720c */ /* 0x000fda0003f05270 */
[----:B------:R-:W-:Y:S05]  /*16c40*/  @!P0 BRA `(.L_x_1351) ;  /* 0x0000000000148947 */ /* 0x000fea0003800000 */
[----:B------:R-:W-:Y:S01]  /*16c50*/  UMOV UR4, 0xffffffff ;  /* 0xffffffff00047882 */ /* 0x000fe20000000000 */
[----:B---3--:R-:W-:Y:S02]  /*16c60*/  VIADD R9, R9, 0xffffffff ;  /* 0xffffffff09097836 */ /* 0x008fe40000000000 */
[----:B------:R-:W-:Y:S05]  /*16c70*/  BRA.DIV UR4, `(.L_x_1352) ;  /* 0x0000002a04f87947 */ /* 0x000fea000b800000 */
[----:B0-----:R0:W1:Y:S02]  /*16c80*/  SHFL.IDX PT, R2, R2, R9, 0x1f ;  /* 0x00001f0902027589 */ /* 0x00106400000e0000 */
.L_x_1427:
[----:B-1----:R-:W-:-:S07]  /*16c90*/  IMAD.MOV.U32 R6, RZ, RZ, R2 ;  /* 0x000000ffff067224 */ /* 0x002fce00078e0002 */
.L_x_1351:
[----:B0-----:R-:W-:Y:S01]  /*16ca0*/  IMAD R2, R6, R8, R10 ;  /* 0x0000000806027224 */ /* 0x001fe200078e020a */
[----:B------:R-:W-:-:S03]  /*16cb0*/  ISETP.NE.AND P0, PT, R7, 0x1, PT ;  /* 0x000000010700780c */ /* 0x000fc60003f05270 */
[----:B------:R-:W-:Y:S01]  /*16cc0*/  IMAD.IADD R0, R0, 0x1, -R2 ;  /* 0x0000000100007824 */ /* 0x000fe200078e0a02 */
[----:B------:R0:W-:Y:S09]  /*16cd0*/  STL [R1], R2 ;  /* 0x0000000201007387 */ /* 0x0001f20000100800 */
[----:B------:R-:W-:Y:S05]  /*16ce0*/  @!P0 BRA `(.L_x_1353) ;  /* 0x0000000000e48947 */ /* 0x000fea0003800000 */
[----:B---3--:R-:W-:-:S04]  /*16cf0*/  IABS R5, R4 ;  /* 0x0000000400057213 */ /* 0x008fc80000000000 */
[----:B0-----:R-:W0:Y:S08]  /*16d00*/  I2F.RP R2, R5 ;  /* 0x0000000500027306 */ /* 0x001e300000209400 */
[----:B0-----:R-:W0:Y:S02]  /*16d10*/  MUFU.RCP R2, R2 ;  /* 0x0000000200027308 */ /* 0x001e240000001000 */
[----:B0-----:R-:W-:-:S06]  /*16d20*/  VIADD R2, R2, 0xffffffe ;  /* 0x0ffffffe02027836 */ /* 0x001fcc0000000000 */
[----:B------:R-:W0:Y:S02]  /*16d30*/  F2I.FTZ.U32.TRUNC.NTZ R3, R2 ;  /* 0x0000000200037305 */ /* 0x000e24000021f000 */
[----:B0-----:R-:W-:-:S04]  /*16d40*/  IMAD.MOV R2, RZ, RZ, -R3 ;  /* 0x000000ffff027224 */ /* 0x001fc800078e0a03 */
[----:B------:R-:W-:Y:S02]  /*16d50*/  IMAD R8, R2, R5, RZ ;  /* 0x0000000502087224 */ /* 0x000fe400078e02ff */
[----:B------:R-:W-:-:S04]  /*16d60*/  IMAD.MOV.U32 R2, RZ, RZ, RZ ;  /* 0x000000ffff027224 */ /* 0x000fc800078e00ff */
[----:B------:R-:W-:Y:S01]  /*16d70*/  IMAD.HI.U32 R8, R3, R8, R2 ;  /* 0x0000000803087227 */ /* 0x000fe200078e0002 */
[----:B------:R-:W-:Y:S02]  /*16d80*/  IABS R2, R0 ;  /* 0x0000000000027213 */ /* 0x000fe40000000000 */
[----:B------:R-:W-:-:S03]  /*16d90*/  IABS R3, R4 ;  /* 0x0000000400037213 */ /* 0x000fc60000000000 */
[----:B------:R-:W-:-:S04]  /*16da0*/  IMAD.HI.U32 R8, R8, R2, RZ ;  /* 0x0000000208087227 */ /* 0x000fc800078e00ff */
[----:B------:R-:W-:-:S04]  /*16db0*/  IMAD.MOV R3, RZ, RZ, -R3 ;  /* 0x000000ffff037224 */ /* 0x000fc800078e0a03 */
[----:B------:R-:W-:-:S05]  /*16dc0*/  IMAD R2, R8, R3, R2 ;  /* 0x0000000308027224 */ /* 0x000fca00078e0202 */
[----:B------:R-:W-:-:S13]  /*16dd0*/  ISETP.GT.U32.AND P1, PT, R5, R2, PT ;  /* 0x000000020500720c */ /* 0x000fda0003f24070 */
[----:B------:R-:W-:Y:S02]  /*16de0*/  @!P1 IMAD.IADD R2, R2, 0x1, -R5 ;  /* 0x0000000102029824 */ /* 0x000fe400078e0a05 */
[----:B------:R-:W-:Y:S01]  /*16df0*/  @!P1 VIADD R8, R8, 0x1 ;  /* 0x0000000108089836 */ /* 0x000fe20000000000 */
[----:B------:R-:W-:Y:S02]  /*16e00*/  ISETP.NE.AND P1, PT, R4, RZ, PT ;  /* 0x000000ff0400720c */ /* 0x000fe40003f25270 */
[----:B------:R-:W-:Y:S02]  /*16e10*/  ISETP.GE.U32.AND P0, PT, R2, R5, PT ;  /* 0x000000050200720c */ /* 0x000fe40003f06070 */
[----:B------:R-:W-:-:S04]  /*16e20*/  IABS R5, R7 ;  /* 0x0000000700057213 */ /* 0x000fc80000000000 */
[----:B------:R-:W0:Y:S07]  /*16e30*/  I2F.RP R2, R5 ;  /* 0x0000000500027306 */ /* 0x000e2e0000209400 */
        /* <DEDUP_REMOVED lines=8> */
[----:B------:R-:W-:-:S03]  /*16ec0*/  LOP3.LUT R2, R0, R4, RZ, 0x3c, !PT ;  /* 0x0000000400027212 */ /* 0x000fc600078e3cff */
[----:B------:R-:W-:Y:S01]  /*16ed0*/  IMAD.MOV.U32 R3, RZ, RZ, R8 ;  /* 0x000000ffff037224 */ /* 0x000fe200078e0008 */
[----:B------:R-:W-:Y:S02]  /*16ee0*/  ISETP.GE.AND P2, PT, R2, RZ, PT ;  /* 0x000000ff0200720c */ /* 0x000fe40003f46270 */
[----:B------:R-:W-:-:S05]  /*16ef0*/  IABS R8, R7 ;  /* 0x0000000700087213 */ /* 0x000fca0000000000 */
[----:B------:R-:W-:-:S06]  /*16f00*/  IMAD.MOV R8, RZ, RZ, -R8 ;  /* 0x000000ffff087224 */ /* 0x000fcc00078e0a08 */
        /* <DEDUP_REMOVED lines=9> */
[----:B------:R-:W-:Y:S01]  /*16fa0*/  ISETP.GE.U32.AND P0, PT, R2, R5, PT ;  /* 0x000000050200720c */ /* 0x000fe20003f06070 */
[----:B------:R-:W-:-:S04]  /*16fb0*/  IMAD.MOV R2, RZ, RZ, -R3 ;  /* 0x000000ffff027224 */ /* 0x000fc800078e0a03 */
[----:B------:R-:W-:Y:S01]  /*16fc0*/  IMAD R0, R4, R2, R0 ;  /* 0x0000000204007224 */ /* 0x000fe200078e0200 */
[----:B------:R-:W-:-:S04]  /*16fd0*/  LOP3.LUT R2, R3, R7, RZ, 0x3c, !PT ;  /* 0x0000000703027212 */ /* 0x000fc800078e3cff */
[----:B------:R-:W-:-:S03]  /*16fe0*/  ISETP.GE.AND P2, PT, R2, RZ, PT ;  /* 0x000000ff0200720c */ /* 0x000fc60003f46270 */
[----:B------:R-:W-:-:S10]  /*16ff0*/  @P0 VIADD R6, R6, 0x1 ;  /* 0x0000000106060836 */ /* 0x000fd40000000000 */
[----:B------:R-:W-:Y:S01]  /*17000*/  @!P2 IMAD.MOV R6, RZ, RZ, -R6 ;  /* 0x000000ffff06a224 */ /* 0x000fe200078e0a06 */
[----:B------:R-:W-:-:S05]  /*17010*/  @!P1 LOP3.LUT R6, RZ, R7, RZ, 0x33, !PT ;  /* 0x00000007ff069212 */ /* 0x000fca00078e33ff */
[----:B------:R-:W-:-:S04]  /*17020*/  IMAD.MOV R2, RZ, RZ, -R6 ;  /* 0x000000ffff027224 */ /* 0x000fc800078e0a06 */
[C---:B------:R-:W-:Y:S02]  /*17030*/  IMAD R2, R7.reuse, R2, R3 ;  /* 0x0000000207027224 */ /* 0x040fe400078e0203 */
[----:B------:R-:W-:-:S04]  /*17040*/  IMAD R7, R7, 0x1000000, R6 ;  /* 0x0100000007077824 */ /* 0x000fc800078e0206 */
[----:B------:R-:W-:-:S05]  /*17050*/  IMAD R2, R2, 0x10000, R7 ;  /* 0x0001000002027824 */ /* 0x000fca00078e0207 */
[----:B------:R0:W-:Y:S01]  /*17060*/  STL [R1+0x8], R2 ;  /* 0x0000080201007387 */ /* 0x0001e20000100800 */
[----:B------:R-:W-:Y:S05]  /*17070*/  BRA `(.L_x_1354) ;  /* 0x0000000400007947 */ /* 0x000fea0003800000 */
.L_x_1353:
[----:B---3--:R-:W2:Y:S01]  /*17080*/  LDL R5, [R1+0xc] ;  /* 0x00000c0001057983 */ /* 0x008ea20000100800 */
[----:B0-----:R-:W2:Y:S01]  /*17090*/  LDC.64 R2, c[0x0][0xc90] ;  /* 0x00032400ff027b82 */ /* 0x001ea20000000a00 */
[----:B------:R-:W-:Y:S01]  /*170a0*/  ULDC.64 UR4, c[0x0][0x208] ;  /* 0x0000820000047ab9 */ /* 0x000fe20000000a00 */
[----:B--2---:R-:W-:-:S05]  /*170b0*/  IMAD.WIDE R2, R5, 0x4, R2 ;  /* 0x0000000405027825 */ /* 0x004fca00078e0202 */
[----:B------:R-:W2:Y:S02]  /*170c0*/  LDG.E R6, desc[UR4][R2.64] ;  /* 0x0000000402067981 */ /* 0x000ea4000c1e1900 */
[----:B--2---:R-:W-:-:S05]  /*170d0*/  IMAD R5, R4, R6, RZ ;  /* 0x0000000604057224 */ /* 0x004fca00078e02ff */
[----:B------:R-:W-:-:S04]  /*170e0*/  IABS R7, R5 ;  /* 0x0000000500077213 */ /* 0x000fc80000000000 */
[----:B------:R-:W0:Y:S08]  /*170f0*/  I2F.RP R2, R7 ;  /* 0x0000000700027306 */ /* 0x000e300000209400 */
        /* <DEDUP_REMOVED lines=22> */
[----:B------:R-:W-:Y:S02]  /*17260*/  IMAD R7, R6, R2, RZ ;  /* 0x0000000206077224 */ /* 0x000fe400078e02ff */
[----:B------:R-:W-:Y:S02]  /*17270*/  IMAD.MOV R2, RZ, RZ, -R2 ;  /* 0x000000ffff027224 */ /* 0x000fe400078e0a02 */
[----:B------:R-:W-:Y:S02]  /*17280*/  IMAD.MOV R3, RZ, RZ, -R7 ;  /* 0x000000ffff037224 */ /* 0x000fe400078e0a07 */
[----:B------:R-:W-:-:S03]  /*17290*/  IMAD R0, R5, R2, R0 ;  /* 0x0000000205007224 */ /* 0x000fc600078e0200 */
[----:B------:R-:W-:Y:S02]  /*172a0*/  VIADDMNMX R6, R3, R8, R6, PT ;  /* 0x0000000803067246 */ /* 0x000fe40003800106 */
[----:B------:R-:W-:Y:S02]  /*172b0*/  IADD3 R7, R7, 0x1000000, R0 ;  /* 0x0100000007077810 */ /* 0x000fe40007ffe000 */
        /* <DEDUP_REMOVED lines=25> */
[----:B------:R-:W-:Y:S02]  /*17450*/  IMAD R3, R2, R6, R7 ;  /* 0x0000000602037224 */ /* 0x000fe400078e0207 */
[----:B------:R-:W-:-:S03]  /*17460*/  IMAD.MOV.U32 R0, RZ, RZ, R2 ;  /* 0x000000ffff007224 */ /* 0x000fc600078e0002 */
[----:B------:R1:W-:Y:S04]  /*17470*/  STL [R1+0x8], R3 ;  /* 0x0000080301007387 */ /* 0x0003e80000100800 */
.L_x_1354:
[----:B-1----:R-:W-:-:S05]  /*17480*/  LOP3.LUT R3, RZ, R0, RZ, 0x33, !PT ;  /* 0x00000000ff037212 */ /* 0x002fca00078e33ff */
[----:B------:R-:W-:-:S05]  /*17490*/  IMAD.IADD R0, R4, 0x1, R3 ;  /* 0x0000000104007824 */ /* 0x000fca00078e0203 */
[----:B------:R2:W-:Y:S01]  /*174a0*/  STL [R1+0x4], R0 ;  /* 0x0000040001007387 */ /* 0x0005e20000100800 */
[----:B------:R-:W-:Y:S05]  /*174b0*/  BRA `(.L_x_1355) ;  /* 0x0000000000287947 */ /* 0x000fea0003800000 */
.L_x_1347:
[----:B------:R-:W-:Y:S01]  /*174c0*/  UMOV UR4, URZ ;  /* 0x0000003f00047c82 */ /* 0x000fe20008000000 */
[----:B------:R-:W-:Y:S01]  /*174d0*/  ULDC UR6, c[0x0][0xc3c] ;  /* 0x00030f0000067ab9 */ /* 0x000fe20000000800 */
[----:B------:R-:W-:Y:S01]  /*174e0*/  UMOV UR5, URZ ;  /* 0x0000003f00057c82 */ /* 0x000fe20008000000 */
[----:B------:R0:W-:Y:S01]  /*174f0*/  STL [R1], R0 ;  /* 0x0000000001007387 */ /* 0x0001e20000100800 */
[----:B------:R-:W-:Y:S02]  /*17500*/  IMAD.U32 R3, RZ, RZ, UR4 ;  /* 0x00000004ff037e24 */ /* 0x000fe4000f8e00ff */
[----:B------:R-:W-:-:S03]  /*17510*/  IMAD.U32 R2, RZ, RZ, UR5 ;  /* 0x00000005ff027e24 */ /* 0x000fc6000f8e00ff */
[----:B------:R1:W-:Y:S01]  /*17520*/  STL [R1+0x4], R3 ;  /* 0x0000040301007387 */ /* 0x0003e20000100800 */
[----:B0-----:R-:W-:-:S05]  /*17530*/  IMAD.U32 R0, RZ, RZ, UR6 ;  /* 0x00000006ff007e24 */ /* 0x001fca000f8e00ff */
[----:B------:R1:W-:Y:S04]  /*17540*/  STL [R1+0xc], R0 ;  /* 0x00000c0001007387 */ /* 0x0003e80000100800 */
[----:B------:R1:W-:Y:S02]  /*17550*/  STL [R1+0x8], R2 ;  /* 0x0000080201007387 */ /* 0x0003e40000100800 */
.L_x_1355:
[----:B-1----:R-:W3:Y:S04]  /*17560*/  LDL R3, [R1+0x8] ;  /* 0x0000080001037983 */ /* 0x002ee80000100800 */
[----:B0-----:R-:W4:Y:S04]  /*17570*/  LDL R2, [R1+0xc] ;  /* 0x00000c0001027983 */ /* 0x001f280000100800 */
[----:B------:R-:W5:Y:S04]  /*17580*/  LDL R5, [R1+0x4] ;  /* 0x0000040001057983 */ /* 0x000f680000100800 */
[----:B------:R-:W5:Y:S01]  /*17590*/  LDL R4, [R1] ;  /* 0x0000000001047983 */ /* 0x000f620000100800 */
[----:B--2---:R-:W0:Y:S01]  /*175a0*/  S2R R0, SR_TID.X ;  /* 0x0000000000007919 */ /* 0x004e220000002100 */
[----:B------:R-:W-:Y:S05]  /*175b0*/  WARPSYNC.ALL ;  /* 0x0000000000007948 */ /* 0x000fea0003800000 */
[----:B0-----:R-:W-:Y:S01]  /*175c0*/  LOP3.LUT R0, R0, 0x1f, RZ, 0xc0, !PT ;  /* 0x0000001f00007812 */ /* 0x001fe200078ec0ff */
[----:B------:R-:W-:Y:S03]  /*175d0*/  BAR.SYNC.DEFER_BLOCKING 0x4, 0x180 ;  /* 0x0106000000007b1d */ /* 0x000fe60000010000 */
[----:B------:R-:W-:-:S13]  /*175e0*/  ISETP.NE.AND P0, PT, R0, RZ, PT ;  /* 0x000000ff0000720c */ /* 0x000fda0003f05270 */
[----:B------:R-:W-:Y:S01]  /*175f0*/  @!P0 MOV R0, 0x400 ;  /* 0x0000040000008802 */ /* 0x000fe20000000f00 */
[----:B---3--:R-:W-:Y:S02]  /*17600*/  IMAD.MOV.U32 R6, RZ, RZ, R3 ;  /* 0x000000ffff067224 */ /* 0x008fe400078e0003 */
[----:B------:R-:W0:Y:S01]  /*17610*/  @!P0 S2R R3, SR_CgaCtaId ;  /* 0x0000000000038919 */ /* 0x000e220000008800 */
[----:B----4-:R-:W-:Y:S01]  /*17620*/  IMAD.MOV.U32 R7, RZ, RZ, R2 ;  /* 0x000000ffff077224 */ /* 0x010fe200078e0002 */
[----:B0-----:R-:W-:-:S05]  /*17630*/  @!P0 LEA R18, R3, R0, 0x18 ;  /* 0x0000000003128211 */ /* 0x001fca00078ec0ff */
[----:B-----5:R1:W-:Y:S01]  /*17640*/  @!P0 STS.128 [R18+0x2a8d0], R4 ;  /* 0x02a8d00412008388 */ /* 0x0203e20000000c00 */
[----:B------:R-:W-:Y:S06]  /*17650*/  BAR.ARV 0x5, 0x180 ;  /* 0x0146000000007b1d */ /* 0x000fec0000002000 */
.L_x_1344:
[----:B------:R-:W2:Y:S01]  /*17660*/  LDL R0, [R1+0xc] ;  /* 0x00000c0001007983 */ /* 0x000ea20000100800 */
[----:B------:R-:W-:Y:S02]  /*17670*/  ULDC UR4, c[0x0][0xc3c] ;  /* 0x00030f0000047ab9 */ /* 0x000fe40000000800 */
[----:B--2---:R-:W-:-:S13]  /*17680*/  ISETP.GE.AND P0, PT, R0, UR4, PT ;  /* 0x0000000400007c0c */ /* 0x004fda000bf06270 */
[----:B------:R-:W-:Y:S05]  /*17690*/  @!P0 BRA `(.L_x_1356) ;  /* 0xffffffa000188947 */ /* 0x000fea000383ffff */
[----:B------:R-:W-:Y:S05]  /*176a0*/  BSYNC B8 ;  /* 0x0000000000087941 */ /* 0x000fea0003800000 */
.L_x_1244:
        /* <DEDUP_REMOVED lines=12> */
.L_x_1428:
[----:B------:R-:W-:Y:S05]  /*17770*/  BSYNC B0 ;  /* 0x0000000000007941 */ /* 0x000fea0003800000 */
.L_x_1357:
[----:B------:R-:W-:-:S03]  /*17780*/  UMOV UR4, 0xffffffff ;  /* 0xffffffff00047882 */ /* 0x000fc60000000000 */
[----:B------:R-:W-:Y:S05]  /*17790*/  BRA.DIV UR4, `(.L_x_1359) ;  /* 0x0000002204707947 */ /* 0x000fea000b800000 */
[----:B------:R-:W1:Y:S02]  /*177a0*/  S2R R2, SR_TID.X ;  /* 0x0000000000027919 */ /* 0x000e640000002100 */
[----:B-1----:R-:W-:-:S04]  /*177b0*/  SHF.R.U32.HI R2, RZ, 0x5, R2 ;  /* 0x00000005ff027819 */ /* 0x002fc80000011602 */
[----:B------:R-:W-:-:S05]  /*177c0*/  LOP3.LUT R2, R2, 0x3, RZ, 0xc0, !PT ;  /* 0x0000000302027812 */ /* 0x000fca00078ec0ff */
[----:B------:R1:W2:Y:S02]  /*177d0*/  SHFL.IDX PT, R14, R2, RZ, 0x1f ;  /* 0x00001fff020e7589 */ /* 0x0002a400000e0000 */
.L_x_1431:
[----:B--2---:R-:W-:Y:S01]  /*177e0*/  ISETP.NE.AND P0, PT, R14, RZ, PT ;  /* 0x000000ff0e00720c */ /* 0x004fe20003f05270 */
[----:B------:R-:W-:-:S12]  /*177f0*/  BSSY B0, `(.L_x_1360) ;  /* 0x0000027000007945 */ /* 0x000fd80003800000 */
[----:B------:R-:W-:Y:S05]  /*17800*/  @P0 BRA `(.L_x_1361) ;  /* 0x0000000000940947 */ /* 0x000fea0003800000 */
[----:B------:R-:W-:-:S03]  /*17810*/  UMOV UR4, 0xffffffff ;  /* 0xffffffff00047882 */ /* 0x000fc60000000000 */
[----:B------:R-:W-:Y:S05]  /*17820*/  BRA.DIV UR4, `(.L_x_1362) ;  /* 0x0000002204807947 */ /* 0x000fea000b800000 */
[----:B------:R-:W-:-:S13]  /*17830*/  ELECT P6, URZ, PT ;  /* 0x00000000003f782f */ /* 0x000fda00038c0000 */
.L_x_1434:
        /* <DEDUP_REMOVED lines=8> */
.L_x_1363:
        /* <DEDUP_REMOVED lines=13> */
.L_x_1435:
[----:B------:R-:W1:Y:S02]  /*17990*/  SYNCS.PHASECHK.TRANS64.TRYWAIT P0, [R7+URZ], R2 ;  /* 0x00000002070075a7 */ /* 0x000e64000800017f */
[----:B-1----:R-:W-:Y:S05]  /*179a0*/  @!P0 BRA `(.L_x_1365) ;  /* 0x0000002000548947 */ /* 0x002fea0003800000 */
.L_x_1436:
[----:B------:R-:W-:Y:S05]  /*179b0*/  @!P2 BRA `(.L_x_1366) ;  /* 0x000000000004a947 */ /* 0x000fea0003800000 */
[----:B------:R-:W-:Y:S01]  /*179c0*/  BPT.TRAP 0x1 ;  /* 0x000000040000795c */ /* 0x000fe20000300000 */
.L_x_1366:
[----:B------:R-:W-:-:S04]  /*179d0*/  VIADD R0, R0, 0x2a860 ;  /* 0x0002a86000007836 */ /* 0x000fc80000000000 */
[----:B------:R-:W-:-:S04]  /*179e0*/  IMAD R4, R19, 0x8, R0 ;  /* 0x0000000813047824 */ /* 0x000fc800078e0200 */
[----:B------:R-:W2:Y:S02]  /*179f0*/  SYNCS.PHASECHK.TRANS64.TRYWAIT P0, [R4+URZ], R5 ;  /* 0x00000005040075a7 */ /* 0x000ea4000800017f */
[----:B--2---:R-:W-:Y:S05]  /*17a00*/  @!P0 BRA `(.L_x_1367) ;  /* 0x0000002000508947 */ /* 0x004fea0003800000 */
.L_x_1437:
[----:B------:R-:W-:-:S07]  /*17a10*/  IMAD R3, R3, 0x8, R0 ;  /* 0x0000000803037824 */ /* 0x000fce00078e0200 */
.L_x_1368:
[----:B----4-:R4:W0:Y:S02]  /*17a20*/  SYNCS.PHASECHK.TRANS64.TRYWAIT P0, [R3+URZ], R2 ;  /* 0x00000002030075a7 */ /* 0x010824000800017f */
[----:B0-----:R-:W-:Y:S05]  /*17a30*/  @!P0 NANOSLEEP.SYNCS 0x989680 ;  /* 0x009896800000895d */ /* 0x001fea0003900000 */
[----:B------:R-:W0:Y:S02]  /*17a40*/  @!P0 SYNCS.PHASECHK.TRANS64 P0, [R3+URZ], R2 ;  /* 0x00000002030085a7 */ /* 0x000e24000800007f */
[----:B0-----:R-:W-:Y:S05]  /*17a50*/  @!P0 BRA `(.L_x_1368) ;  /* 0xfffffffc00f08947 */ /* 0x001fea000383ffff */
.L_x_1361:
[----:B------:R-:W-:Y:S05]  /*17a60*/  BSYNC B0 ;  /* 0x0000000000007941 */ /* 0x000fea0003800000 */
.L_x_1360:
[----:B------:R-:W-:Y:S05]  /*17a70*/  EXIT ;  /* 0x000000000000794d */ /* 0x000fea0003800000 */
.L_x_1143:
[----:B0-----:R-:W-:-:S04]  /*17a80*/  IMAD.U32 R3, RZ, RZ, UR37 ;  /* 0x00000025ff037e24 */ /* 0x001fc8000f8e00ff */
[----:B------:R0:W1:Y:S03]  /*17a90*/  SYNCS.PHASECHK.TRANS64.TRYWAIT P1, [R3+URZ+0x2a800], R0 ;  /* 0x02a80000030075a7 */ /* 0x000066000802017f */
[----:B-1----:R-:W-:Y:S05]  /*17aa0*/  @!P1 NANOSLEEP.SYNCS 0x989680 ;  /* 0x009896800000995d */ /* 0x002fea0003900000 */
[----:B------:R-:W1:Y:S02]  /*17ab0*/  @!P1 SYNCS.PHASECHK.TRANS64 P1, [R3+URZ+0x2a800], R0 ;  /* 0x02a80000030095a7 */ /* 0x000e64000802007f */
[----:B-1----:R-:W-:Y:S05]  /*17ac0*/  @!P1 BRA `(.L_x_1143) ;  /* 0xfffffffc00ec9947 */ /* 0x002fea000383ffff */
[----:B------:R-:W-:Y:S05]  /*17ad0*/  BRA `(.L_x_1369) ;  /* 0xfffffea400807947 */ /* 0x000fea000383ffff */
.L_x_1147:
[----:B-1----:R1:W2:Y:S02]  /*17ae0*/  SYNCS.PHASECHK.TRANS64.TRYWAIT P2, [R3+URZ+0x2a830], R0 ;  /* 0x02a83000030075a7 */ /* 0x0022a4000804017f */
[----:B--2---:R-:W-:Y:S05]  /*17af0*/  @!P2 NANOSLEEP.SYNCS 0x989680 ;  /* 0x009896800000a95d */ /* 0x004fea0003900000 */
[----:B------:R-:W2:Y:S02]  /*17b00*/  @!P2 SYNCS.PHASECHK.TRANS64 P2, [R3+URZ+0x2a830], R0 ;  /* 0x02a830000300a5a7 */ /* 0x000ea4000804007f */
[----:B--2---:R-:W-:Y:S05]  /*17b10*/  @!P2 BRA `(.L_x_1147) ;  /* 0xfffffffc00f0a947 */ /* 0x004fea000383ffff */
[----:B------:R-:W-:Y:S05]  /*17b20*/  BRA `(.L_x_1146) ;  /* 0xfffffea400a87947 */ /* 0x000fea000383ffff */
.L_x_1163:
[----:B-1----:R-:W-:-:S04]  /*17b30*/  IMAD.U32 R12, RZ, RZ, UR6 ;  /* 0x00000006ff0c7e24 */ /* 0x002fc8000f8e00ff */
[----:B------:R1:W2:Y:S03]  /*17b40*/  SYNCS.PHASECHK.TRANS64.TRYWAIT P2, [R12+URZ+0x2a830], R9 ;  /* 0x02a830090c0075a7 */ /* 0x0002a6000804017f */
[----:B--2---:R-:W-:Y:S05]  /*17b50*/  @!P2 NANOSLEEP.SYNCS 0x989680 ;  /* 0x009896800000a95d */ /* 0x004fea0003900000 */
[----:B------:R-:W2:Y:S02]  /*17b60*/  @!P2 SYNCS.PHASECHK.TRANS64 P2, [R12+URZ+0x2a830], R9 ;  /* 0x02a830090c00a5a7 */ /* 0x000ea4000804007f */
[----:B--2---:R-:W-:Y:S05]  /*17b70*/  @!P2 BRA `(.L_x_1163) ;  /* 0xfffffffc00eca947 */ /* 0x004fea000383ffff */
[----:B------:R-:W-:Y:S05]  /*17b80*/  BRA `(.L_x_1162) ;  /* 0xfffffed000787947 */ /* 0x000fea000383ffff */
.L_x_1167:
[----:B01----:R-:W-:-:S04]  /*17b90*/  IMAD.U32 R9, RZ, RZ, UR5 ;  /* 0x00000005ff097e24 */ /* 0x003fc8000f8e00ff */
[----:B------:R0:W1:Y:S03]  /*17ba0*/  SYNCS.PHASECHK.TRANS64.TRYWAIT P2, [R9+URZ+0x2a850], R0 ;  /* 0x02a85000090075a7 */ /* 0x000066000804017f */
[----:B-1----:R-:W-:Y:S05]  /*17bb0*/  @!P2 NANOSLEEP.SYNCS 0x989680 ;  /* 0x009896800000a95d */ /* 0x002fea0003900000 */
[----:B------:R-:W1:Y:S02]  /*17bc0*/  @!P2 SYNCS.PHASECHK.TRANS64 P2, [R9+URZ+0x2a850], R0 ;  /* 0x02a850000900a5a7 */ /* 0x000e64000804007f */
[----:B-1----:R-:W-:Y:S05]  /*17bd0*/  @!P2 BRA `(.L_x_1167) ;  /* 0xfffffffc00eca947 */ /* 0x002fea000383ffff */
[----:B------:R-:W-:Y:S05]  /*17be0*/  BRA `(.L_x_1166) ;  /* 0xfffffed800907947 */ /* 0x000fea000383ffff */
.L_x_1184:
[----:B-1----:R-:W-:-:S04]  /*17bf0*/  IMAD.U32 R8, RZ, RZ, UR5 ;  /* 0x00000005ff087e24 */ /* 0x002fc8000f8e00ff */
[----:B------:R1:W2:Y:S03]  /*17c00*/  SYNCS.PHASECHK.TRANS64.TRYWAIT P2, [R8+URZ+0x2a830], R3 ;  /* 0x02a83003080075a7 */ /* 0x0002a6000804017f */
[----:B--2---:R-:W-:Y:S05]  /*17c10*/  @!P2 NANOSLEEP.SYNCS 0x989680 ;  /* 0x009896800000a95d */ /* 0x004fea0003900000 */
[----:B------:R-:W2:Y:S02]  /*17c20*/  @!P2 SYNCS.PHASECHK.TRANS64 P2, [R8+URZ+0x2a830], R3 ;  /* 0x02a830030800a5a7 */ /* 0x000ea4000804007f */
[----:B--2---:R-:W-:Y:S05]  /*17c30*/  @!P2 BRA `(.L_x_1184) ;  /* 0xfffffffc00eca947 */ /* 0x004fea000383ffff */
[----:B------:R-:W-:Y:S05]  /*17c40*/  BRA `(.L_x_1183) ;  /* 0xffffff0000587947 */ /* 0x000fea000383ffff */
.L_x_1188:
[----:B01----:R-:W-:-:S04]  /*17c50*/  IMAD.U32 R3, RZ, RZ, UR5 ;  /* 0x00000005ff037e24 */ /* 0x003fc8000f8e00ff */
[----:B------:R0:W1:Y:S03]  /*17c60*/  SYNCS.PHASECHK.TRANS64.TRYWAIT P2, [R3+URZ+0x2a850], R0 ;  /* 0x02a85000030075a7 */ /* 0x000066000804017f */
[----:B-1----:R-:W-:Y:S05]  /*17c70*/  @!P2 NANOSLEEP.SYNCS 0x989680 ;  /* 0x009896800000a95d */ /* 0x002fea0003900000 */
[----:B------:R-:W1:Y:S02]  /*17c80*/  @!P2 SYNCS.PHASECHK.TRANS64 P2, [R3+URZ+0x2a850], R0 ;  /* 0x02a850000300a5a7 */ /* 0x000e64000804007f */
[----:B-1----:R-:W-:Y:S05]  /*17c90*/  @!P2 BRA `(.L_x_1188) ;  /* 0xfffffffc00eca947 */ /* 0x002fea000383ffff */
[----:B------:R-:W-:Y:S05]  /*17ca0*/  BRA `(.L_x_1187) ;  /* 0xffffff0800707947 */ /* 0x000fea000383ffff */
.L_x_1194:
[----:B-1----:R-:W-:-:S04]  /*17cb0*/  IMAD.U32 R8, RZ, RZ, UR5 ;  /* 0x00000005ff087e24 */ /* 0x002fc8000f8e00ff */
[----:B------:R1:W2:Y:S03]  /*17cc0*/  SYNCS.PHASECHK.TRANS64.TRYWAIT P2, [R8+URZ+0x2a830], R3 ;  /* 0x02a83003080075a7 */ /* 0x0002a6000804017f */
[----:B--2---:R-:W-:Y:S05]  /*17cd0*/  @!P2 NANOSLEEP.SYNCS 0x989680 ;  /* 0x009896800000a95d */ /* 0x004fea0003900000 */
[----:B------:R-:W2:Y:S02]  /*17ce0*/  @!P2 SYNCS.PHASECHK.TRANS64 P2, [R8+URZ+0x2a830], R3 ;  /* 0x02a830030800a5a7 */ /* 0x000ea4000804007f */
[----:B--2---:R-:W-:Y:S05]  /*17cf0*/  @!P2 BRA `(.L_x_1194) ;  /* 0xfffffffc00eca947 */ /* 0x004fea000383ffff */
[----:B------:R-:W-:Y:S05]  /*17d00*/  BRA `(.L_x_1193) ;  /* 0xffffff1c002c7947 */ /* 0x000fea000383ffff */
.L_x_1198:
[----:B01----:R-:W-:-:S04]  /*17d10*/  IMAD.U32 R3, RZ, RZ, UR5 ;  /* 0x00000005ff037e24 */ /* 0x003fc8000f8e00ff */
[----:B------:R0:W1:Y:S03]  /*17d20*/  SYNCS.PHASECHK.TRANS64.TRYWAIT P2, [R3+URZ+0x2a850], R0 ;  /* 0x02a85000030075a7 */ /* 0x000066000804017f */
[----:B-1----:R-:W-:Y:S05]  /*17d30*/  @!P2 NANOSLEEP.SYNCS 0x989680 ;  /* 0x009896800000a95d */ /* 0x002fea0003900000 */
[----:B------:R-:W1:Y:S02]  /*17d40*/  @!P2 SYNCS.PHASECHK.TRANS64 P2, [R3+URZ+0x2a850], R0 ;  /* 0x02a850000300a5a7 */ /* 0x000e64000804007f */
[----:B-1----:R-:W-:Y:S05]  /*17d50*/  @!P2 BRA `(.L_x_1198) ;  /* 0xfffffffc00eca947 */ /* 0x002fea000383ffff */
[----:B------:R-:W-:Y:S05]  /*17d60*/  BRA `(.L_x_1197) ;  /* 0xffffff2400447947 */ /* 0x000fea000383ffff */
.L_x_1211:
[----:B-1----:R-:W-:-:S04]  /*17d70*/  IMAD.U32 R5, RZ, RZ, UR5 ;  /* 0x00000005ff057e24 */ /* 0x002fc8000f8e00ff */
[----:B------:R1:W2:Y:S03]  /*17d80*/  SYNCS.PHASECHK.TRANS64.TRYWAIT P0, [R5+URZ+0x2a850], R0 ;  /* 0x02a85000050075a7 */ /* 0x0002a6000800017f */
[----:B--2---:R-:W-:Y:S05]  /*17d90*/  @!P0 NANOSLEEP.SYNCS 0x989680 ;  /* 0x009896800000895d */ /* 0x004fea0003900000 */
[----:B------:R-:W2:Y:S02]  /*17da0*/  @!P0 SYNCS.PHASECHK.TRANS64 P0, [R5+URZ+0x2a850], R0 ;  /* 0x02a85000050085a7 */ /* 0x000ea4000800007f */
[----:B--2---:R-:W-:Y:S05]  /*17db0*/  @!P0 BRA `(.L_x_1211) ;  /* 0xfffffffc00ec8947 */ /* 0x004fea000383ffff */
[----:B------:R-:W-:Y:S05]  /*17dc0*/  BRA `(.L_x_1210) ;  /* 0xffffff4c00307947 */ /* 0x000fea000383ffff */
.L_x_1266:
[----:B-1----:R-:W1:Y:S01]  /*17dd0*/  S2R R4, SR_TID.X ;  /* 0x0000000000047919 */ /* 0x002e620000002100 */
[----:B------:R-:W-:Y:S01]  /*17de0*/  BSSY B0, `(.L_x_1370) ;  /* 0x000000a000007945 */ /* 0x000fe20003800000 */
[----:B------:R-:W-:Y:S02]  /*17df0*/  IMAD.MOV.U32 R12, RZ, RZ, RZ ;  /* 0x000000ffff0c7224 */ /* 0x000fe400078e00ff */
[----:B------:R-:W-:Y:S02]  /*17e00*/  IMAD.MOV.U32 R11, RZ, RZ, 0x1f ;  /* 0x0000001fff0b7424 */ /* 0x000fe400078e00ff */
[----:B------:R-:W-:Y:S01]  /*17e10*/  IMAD.MOV.U32 R15, RZ, RZ, -0x1 ;  /* 0xffffffffff0f7424 */ /* 0x000fe200078e00ff */
[----:B-1----:R-:W-:-:S04]  /*17e20*/  SHF.R.U32.HI R4, RZ, 0x5, R4 ;  /* 0x00000005ff047819 */ /* 0x002fc80000011604 */
[----:B------:R-:W-:-:S05]  /*17e30*/  LOP3.LUT R4, R4, 0x3, RZ, 0xc0, !PT ;  /* 0x0000000304047812 */ /* 0x000fca00078ec0ff */
[----:B------:R-:W-:-:S07]  /*17e40*/  IMAD.MOV.U32 R13, RZ, RZ, R4 ;  /* 0x000000ffff0d7224 */ /* 0x000fce00078e0004 */
[----:B0-2---:R-:W-:Y:S05]  /*17e50*/  WARPSYNC.COLLECTIVE R15, `(.L_x_1371) ;  /* 0x000000000f087348 */ /* 0x005fea0003c00000 */
[----:B------:R1:W3:Y:S02]  /*17e60*/  SHFL.IDX P6, R14, R13, R12, R11 ;  /* 0x0000000c0d0e7389 */ /* 0x0002e400000c000b */
[----:B0123--:R-:W-:Y:S01]  /*17e70*/  ENDCOLLECTIVE ;  /* 0x000000000000791b */ /* 0x00ffe20003800000 */
.L_x_1371:
[----:B------:R-:W-:Y:S05]  /*17e80*/  BSYNC B0 ;  /* 0x0000000000007941 */ /* 0x000fea0003800000 */
.L_x_1370:
[----:B------:R-:W-:Y:S05]  /*17e90*/  BRA `(.L_x_1372) ;  /* 0xffffffa800c07947 */ /* 0x000fea000383ffff */
.L_x_1268:
[----:B------:R-:W-:Y:S01]  /*17ea0*/  BSSY B0, `(.L_x_1373) ;  /* 0x0000006000007945 */ /* 0x000fe20003800000 */
[----:B------:R-:W-:-:S07]  /*17eb0*/  IMAD.MOV.U32 R15, RZ, RZ, -0x1 ;  /* 0xffffffffff0f7424 */ /* 0x000fce00078e00ff */
[----:B012---:R-:W-:Y:S05]  /*17ec0*/  WARPSYNC.COLLECTIVE R15, `(.L_x_1374) ;  /* 0x000000000f0c7348 */ /* 0x007fea0003c00000 */
[----:B------:R-:W-:Y:S02]  /*17ed0*/  ELECT P6, UR62, PT ;  /* 0x00000000003e782f */ /* 0x000fe400038c0000 */
[----:B------:R-:W-:Y:S01]  /*17ee0*/  MOV R14, UR62 ;  /* 0x0000003e000e7c02 */ /* 0x000fe20008000f00 */
[----:B012---:R-:W-:Y:S10]  /*17ef0*/  ENDCOLLECTIVE ;  /* 0x000000000000791b */ /* 0x007ff40003800000 */
.L_x_1374:
[----:B------:R-:W-:Y:S05]  /*17f00*/  BSYNC B0 ;  /* 0x0000000000007941 */ /* 0x000fea0003800000 */
.L_x_1373:
[----:B------:R-:W-:Y:S05]  /*17f10*/  BRA `(.L_x_1375) ;  /* 0xffffffa800cc7947 */ /* 0x000fea000383ffff */
.L_x_1270:
[----:B-1----:R1:W3:Y:S02]  /*17f20*/  SYNCS.PHASECHK.TRANS64.TRYWAIT P0, [R0+URZ+0x2a840], R2 ;  /* 0x02a84002000075a7 */ /* 0x0022e4000800017f */
[----:B---3--:R-:W-:Y:S05]  /*17f30*/  @!P0 NANOSLEEP.SYNCS 0x989680 ;  /* 0x009896800000895d */ /* 0x008fea0003900000 */
[----:B------:R-:W3:Y:S02]  /*17f40*/  @!P0 SYNCS.PHASECHK.TRANS64 P0, [R0+URZ+0x2a840], R2 ;  /* 0x02a84002000085a7 */ /* 0x000ee4000800007f */
[----:B---3--:R-:W-:Y:S05]  /*17f50*/  @!P0 BRA `(.L_x_1270) ;  /* 0xfffffffc00f08947 */ /* 0x008fea000383ffff */
[----:B------:R-:W-:Y:S05]  /*17f60*/  BRA `(.L_x_1376) ;  /* 0xffffffac00307947 */ /* 0x000fea000383ffff */
.L_x_1274:
[----:B------:R-:W2:Y:S01]  /*17f70*/  LDL.LU R11, [R1+0x2c] ;  /* 0x00002c00010b7983 */ /* 0x000ea20000300800 */
[----:B------:R-:W-:Y:S02]  /*17f80*/  IMAD.MOV.U32 R13, RZ, RZ, R3 ;  /* 0x000000ffff0d7224 */ /* 0x000fe400078e0003 */
[----:B------:R-:W-:Y:S01]  /*17f90*/  IMAD.MOV.U32 R12, RZ, RZ, RZ ;  /* 0x000000ffff0c7224 */ /* 0x000fe200078e00ff */
[----:B------:R-:W0:Y:S01]  /*17fa0*/  S2R R5, SR_TID.X ;  /* 0x0000000000057919 */ /* 0x000e220000002100 */
[----:B------:R-:W-:Y:S01]  /*17fb0*/  IMAD.MOV.U32 R15, RZ, RZ, -0x1 ;  /* 0xffffffffff0f7424 */ /* 0x000fe200078e00ff */
[----:B0-----:R-:W-:-:S04]  /*17fc0*/  LOP3.LUT R5, R5, 0x7f, RZ, 0xc0, !PT ;  /* 0x0000007f05057812 */ /* 0x001fc800078ec0ff */
[----:B------:R-:W-:-:S05]  /*17fd0*/  SHF.R.U32.HI R5, RZ, 0x3, R5 ;  /* 0x00000003ff057819 */ /* 0x000fca0000011605 */
[----:B------:R-:W-:-:S04]  /*17fe0*/  IMAD.IADD R0, R5, 0x1, R9 ;  /* 0x0000000105007824 */ /* 0x000fc800078e0209 */
[----:B------:R-:W-:Y:S02]  /*17ff0*/  VIADD R5, R0, 0x10 ;  /* 0x0000001000057836 */ /* 0x000fe40000000000 */
[----:B--2---:R-:W-:Y:S02]  /*18000*/  IMAD R2, R11, R7, RZ ;  /* 0x000000070b027224 */ /* 0x004fe400078e02ff */
[----:B------:R-:W-:-:S03]  /*18010*/  IMAD.MOV.U32 R11, RZ, RZ, 0x181f ;  /* 0x0000181fff0b7424 */ /* 0x000fc600078e00ff */
[----:B------:R-:W-:-:S13]  /*18020*/  ISETP.GE.AND P3, PT, R0, R2, PT ;  /* 0x000000020000720c */ /* 0x000fda0003f66270 */
[----:B-----5:R-:W-:Y:S05]  /*18030*/  WARPSYNC.COLLECTIVE R15, `(.L_x_1377) ;  /* 0x000000000f087348 */ /* 0x020fea0003c00000 */
[----:B------:R0:W1:Y:S02]  /*18040*/  SHFL.IDX P6, R14, R13, R12, R11 ;  /* 0x0000000c0d0e7389 */ /* 0x00006400000c000b */
[----:B01---5:R-:W-:Y:S01]  /*18050*/  ENDCOLLECTIVE ;  /* 0x000000000000791b */ /* 0x023fe20003800000 */
.L_x_1377:
[----:B------:R-:W-:Y:S02]  /*18060*/  IMAD.MOV.U32 R13, RZ, RZ, R4 ;  /* 0x000000ffff0d7224 */ /* 0x000fe400078e0004 */
[----:B------:R-:W-:-:S07]  /*18070*/  IMAD.MOV.U32 R6, RZ, RZ, R14 ;  /* 0x000000ffff067224 */ /* 0x000fce00078e000e */
[----:B------:R-:W-:Y:S05]  /*18080*/  WARPSYNC.COLLECTIVE R15, `(.L_x_1378) ;  /* 0x000000000f087348 */ /* 0x000fea0003c00000 */
[----:B------:R0:W1:Y:S02]  /*18090*/  SHFL.IDX P6, R14, R13, R12, R11 ;  /* 0x0000000c0d0e7389 */ /* 0x00006400000c000b */
[----:B01----:R-:W-:Y:S01]  /*180a0*/  ENDCOLLECTIVE ;  /* 0x000000000000791b */ /* 0x003fe20003800000 */
.L_x_1378:
[----:B------:R-:W-:Y:S01]  /*180b0*/  ULDC.64 UR4, c[0x0][0x208] ;  /* 0x0000820000047ab9 */ /* 0x000fe20000000a00 */
[----:B------:R-:W-:Y:S02]  /*180c0*/  IMAD.MOV.U32 R13, RZ, RZ, R3 ;  /* 0x000000ffff0d7224 */ /* 0x000fe400078e0003 */
[----:B------:R-:W-:Y:S02]  /*180d0*/  IMAD.MOV.U32 R12, RZ, RZ, 0x1 ;  /* 0x00000001ff0c7424 */ /* 0x000fe400078e00ff */
[----:B------:R-:W-:-:S05]  /*180e0*/  IMAD.MOV.U32 R7, RZ, RZ, R14 ;  /* 0x000000ffff077224 */ /* 0x000fca00078e000e */
[----:B------:R-:W-:-:S05]  /*180f0*/  @!P3 LEA R7, P5, R8, R7, 0x1 ;  /* 0x000000070807b211 */ /* 0x000fca00078a08ff */
        /* <DEDUP_REMOVED lines=10> */
[----:B------:R-:W-:-:S13]  /*181a0*/  ISETP.GE.AND P3, PT, R5, R2, PT ;  /* 0x000000020500720c */ /* 0x000fda0003f66270 */
[----:B0-----:R-:W-:Y:S05]  /*181b0*/  WARPSYNC.COLLECTIVE R15, `(.L_x_1379) ;  /* 0x000000000f087348 */ /* 0x001fea0003c00000 */
[----:B------:R1:W2:Y:S02]  /*181c0*/  SHFL.IDX P6, R14, R13, R12, R11 ;  /* 0x0000000c0d0e7389 */ /* 0x0002a400000c000b */
[----:B012---:R-:W-:Y:S01]  /*181d0*/  ENDCOLLECTIVE ;  /* 0x000000000000791b */ /* 0x007fe20003800000 */
.L_x_1379:
[----:B------:R-:W-:Y:S02]  /*181e0*/  IMAD.MOV.U32 R13, RZ, RZ, R4 ;  /* 0x000000ffff0d7224 */ /* 0x000fe400078e0004 */
[----:B------:R-:W-:-:S07]  /*181f0*/  IMAD.MOV.U32 R9, RZ, RZ, R14 ;  /* 0x000000ffff097224 */ /* 0x000fce00078e000e */
[----:B------:R-:W-:Y:S05]  /*18200*/  WARPSYNC.COLLECTIVE R15, `(.L_x_1380) ;  /* 0x000000000f087348 */ /* 0x000fea0003c00000 */
[----:B------:R0:W1:Y:S02]  /*18210*/  SHFL.IDX P6, R14, R13, R12, R11 ;  /* 0x0000000c0d0e7389 */ /* 0x00006400000c000b */
[----:B01----:R-:W-:Y:S01]  /*18220*/  ENDCOLLECTIVE ;  /* 0x000000000000791b */ /* 0x003fe20003800000 */
.L_x_1380:
[----:B------:R-:W-:Y:S01]  /*18230*/  ULDC.64 UR4, c[0x0][0x208] ;  /* 0x0000820000047ab9 */ /* 0x000fe20000000a00 */
[----:B------:R-:W-:Y:S02]  /*18240*/  IMAD.MOV.U32 R13, RZ, RZ, R3 ;  /* 0x000000ffff0d7224 */ /* 0x000fe400078e0003 */
[----:B------:R-:W-:Y:S02]  /*18250*/  IMAD.MOV.U32 R12, RZ, RZ, 0x2 ;  /* 0x00000002ff0c7424 */ /* 0x000fe400078e00ff */
[----:B------:R-:W-:-:S05]  /*18260*/  IMAD.MOV.U32 R5, RZ, RZ, R14 ;  /* 0x000000ffff057224 */ /* 0x000fca00078e000e */
[----:B------:R-:W-:-:S05]  /*18270*/  @!P3 LEA R8, P5, R8, R5, 0x1 ;  /* 0x000000050808b211 */ /* 0x000fca00078a08ff */
[----:B------:R-:W-:Y:S02]  /*18280*/  @!P3 IMAD.X R5, RZ, RZ, R9, P5 ;  /* 0x000000ffff05b224 */ /* 0x000fe400028e0609 */
[----:B------:R-:W-:Y:S01]  /*18290*/  @!P3 IMAD.MOV.U32 R6, RZ, RZ, R8 ;  /* 0x000000ffff06b224 */ /* 0x000fe200078e0008 */
[----:B------:R-:W0:Y:S01]  /*182a0*/  S2R R9, SR_TID.X ;  /* 0x0000000000097919 */ /* 0x000e220000002100 */
[----:B------:R-:W-:Y:S02]  /*182b0*/  @!P3 IMAD.MOV.U32 R7, RZ, RZ, R5 ;  /* 0x000000ffff07b224 */ /* 0x000fe400078e0005 */
[----:B------:R-:W-:-:S03]  /*182c0*/  VIADD R5, R0, 0x20 ;  /* 0x0000002000057836 */ /* 0x000fc60000000000 */
[----:B------:R-:W-:Y:S01]  /*182d0*/  @!PT LDS RZ, [RZ] ;  /* 0x00000000fffff984 */ /* 0x000fe20000000800 */
[----:B------:R-:W-:Y:S01]  /*182e0*/  @!PT LDS RZ, [RZ] ;  /* 0x00000000fffff984 */ /* 0x000fe20000000800 */
[----:B------:R-:W-:Y:S01]  /*182f0*/  @!PT LDS RZ, [RZ] ;  /* 0x00000000fffff984 */ /* 0x000fe20000000800 */
[----:B------:R1:W-:Y:S04]  /*18300*/  @!P3 LDGSTS.E.BYPASS.LTC128B.128 [R10+0xcc00], desc[UR4][R6.64], !P2 ;  /* 0x0cc00000060abfae */ /* 0x0003e8000d101d44 */
[----:B------:R1:W-:Y:S04]  /*18310*/  @!P3 LDGSTS.E.BYPASS.LTC128B.128 [R10+0x10c00], desc[UR4][R6.64+0x80], !P1 ;  /* 0x10c00080060abfae */ /* 0x0003e8000c901d44 */
[----:B------:R1:W-:Y:S01]  /*18320*/  @!P3 LDGSTS.E.BYPASS.LTC128B.128 [R10+0x14c00], desc[UR4][R6.64+0x100], !P0 ;  /* 0x14c00100060abfae */ /* 0x0003e2000c101d44 */
[----:B------:R-:W-:-:S13]  /*18330*/  ISETP.GE.AND P3, PT, R5, R2, PT ;  /* 0x000000020500720c */ /* 0x000fda0003f66270 */
[----:B01----:R-:W-:Y:S05]  /*18340*/  WARPSYNC.COLLECTIVE R15, `(.L_x_1381) ;  /* 0x000000000f087348 */ /* 0x003fea0003c00000 */
[----:B------:R2:W3:Y:S02]  /*18350*/  SHFL.IDX P6, R14, R13, R12, R11 ;  /* 0x0000000c0d0e7389 */ /* 0x0004e400000c000b */
[----:B0123--:R-:W-:Y:S01]  /*18360*/  ENDCOLLECTIVE ;  /* 0x000000000000791b */ /* 0x00ffe20003800000 */
.L_x_1381:
[----:B------:R-:W-:Y:S02]  /*18370*/  IMAD.MOV.U32 R13, RZ, RZ, R4 ;  /* 0x000000ffff0d7224 */ /* 0x000fe400078e0004 */
[----:B------:R-:W-:-:S05]  /*18380*/  IMAD.SHL.U32 R9, R9, 0x8, RZ ;  /* 0x0000000809097824 */ /* 0x000fca00078e00ff */
[----:B------:R-:W-:Y:S01]  /*18390*/  LOP3.LUT R9, R9, 0x38, RZ, 0xc0, !PT ;  /* 0x0000003809097812 */ /* 0x000fe200078ec0ff */
[----:B------:R-:W-:-:S07]  /*183a0*/  IMAD.MOV.U32 R8, RZ, RZ, R14 ;  /* 0x000000ffff087224 */ /* 0x000fce00078e000e */
[----:B------:R-:W-:Y:S05]  /*183b0*/  WARPSYNC.COLLECTIVE R15, `(.L_x_1382) ;  /* 0x000000000f087348 */ /* 0x000fea0003c00000 */
[----:B------:R0:W1:Y:S02]  /*183c0*/  SHFL.IDX P6, R14, R13, R12, R11 ;  /* 0x0000000c0d0e7389 */ /* 0x00006400000c000b */
[----:B01----:R-:W-:Y:S01]  /*183d0*/  ENDCOLLECTIVE ;  /* 0x000000000000791b */ /* 0x003fe20003800000 */
.L_x_1382:
[----:B------:R-:W-:Y:S01]  /*183e0*/  ULDC.64 UR4, c[0x0][0x208] ;  /* 0x0000820000047ab9 */ /* 0x000fe20000000a00 */
[----:B------:R-:W-:Y:S02]  /*183f0*/  IMAD.MOV.U32 R13, RZ, RZ, R3 ;  /* 0x000000ffff0d7224 */ /* 0x000fe400078e0003 */
[----:B------:R-:W-:Y:S02]  /*18400*/  IMAD.MOV.U32 R12, RZ, RZ, 0x3 ;  /* 0x00000003ff0c7424 */ /* 0x000fe400078e00ff */
[----:B------:R-:W-:-:S05]  /*18410*/  IMAD.MOV.U32 R5, RZ, RZ, R14 ;  /* 0x000000ffff057224 */ /* 0x000fca00078e000e */
[----:B------:R-:W-:-:S05]  /*18420*/  @!P3 LEA R5, P4, R9, R5, 0x1 ;  /* 0x000000050905b211 */ /* 0x000fca00078808ff */
[----:B------:R-:W-:-:S04]  /*18430*/  @!P3 IMAD.X R6, RZ, RZ, R8, P4 ;  /* 0x000000ffff06b224 */ /* 0x000fc800020e0608 */
[----:B------:R-:W-:Y:S02]  /*18440*/  @!P3 IMAD.MOV.U32 R7, RZ, RZ, R6 ;  /* 0x000000ffff07b224 */ /* 0x000fe400078e0006 */
        /* <DEDUP_REMOVED lines=12> */
.L_x_1383:
[----:B------:R-:W-:Y:S02]  /*18510*/  IMAD.MOV.U32 R13, RZ, RZ, R4 ;  /* 0x000000ffff0d7224 */ /* 0x000fe400078e0004 */
[----:B------:R-:W-:-:S07]  /*18520*/  IMAD.MOV.U32 R6, RZ, RZ, R14 ;  /* 0x000000ffff067224 */ /* 0x000fce00078e000e */
[----:B------:R-:W-:Y:S05]  /*18530*/  WARPSYNC.COLLECTIVE R15, `(.L_x_1384) ;  /* 0x000000000f087348 */ /* 0x000fea0003c00000 */
[----:B------:R0:W1:Y:S02]  /*18540*/  SHFL.IDX P6, R14, R13, R12, R11 ;  /* 0x0000000c0d0e7389 */ /* 0x00006400000c000b */
[----:B01----:R-:W-:Y:S01]  /*18550*/  ENDCOLLECTIVE ;  /* 0x000000000000791b */ /* 0x003fe20003800000 */
.L_x_1384:
        /* <DEDUP_REMOVED lines=19> */
.L_x_1385:
[----:B------:R-:W-:Y:S02]  /*18690*/  IMAD.MOV.U32 R13, RZ, RZ, R4 ;  /* 0x000000ffff0d7224 */ /* 0x000fe400078e0004 */
[----:B------:R-:W-:-:S07]  /*186a0*/  IMAD.MOV.U32 R6, RZ, RZ, R14 ;  /* 0x000000ffff067224 */ /* 0x000fce00078e000e */
[----:B------:R-:W-:Y:S05]  /*186b0*/  WARPSYNC.COLLECTIVE R15, `(.L_x_1386) ;  /* 0x000000000f087348 */ /* 0x000fea0003c00000 */
[----:B------:R0:W1:Y:S02]  /*186c0*/  SHFL.IDX P6, R14, R13, R12, R11 ;  /* 0x0000000c0d0e7389 */ /* 0x00006400000c000b */
[----:B01----:R-:W-:Y:S01]  /*186d0*/  ENDCOLLECTIVE ;  /* 0x000000000000791b */ /* 0x003fe20003800000 */
.L_x_1386:
        /* <DEDUP_REMOVED lines=19> */
.L_x_1387:
[----:B------:R-:W-:Y:S02]  /*18810*/  IMAD.MOV.U32 R13, RZ, RZ, R4 ;  /* 0x000000ffff0d7224 */ /* 0x000fe400078e0004 */
[----:B------:R-:W-:-:S07]  /*18820*/  IMAD.MOV.U32 R6, RZ, RZ, R14 ;  /* 0x000000ffff067224 */ /* 0x000fce00078e000e */
[----:B------:R-:W-:Y:S05]  /*18830*/  WARPSYNC.COLLECTIVE R15, `(.L_x_1388) ;  /* 0x000000000f087348 */ /* 0x000fea0003c00000 */
[----:B------:R0:W1:Y:S02]  /*18840*/  SHFL.IDX P6, R14, R13, R12, R11 ;  /* 0x0000000c0d0e7389 */ /* 0x00006400000c000b */
[----:B01----:R-:W-:Y:S01]  /*18850*/  ENDCOLLECTIVE ;  /* 0x000000000000791b */ /* 0x003fe20003800000 */
.L_x_1388:
[----:B------:R-:W-:Y:S01]  /*18860*/  ULDC.64 UR4, c[0x0][0x208] ;  /* 0x0000820000047ab9 */ /* 0x000fe20000000a00 */
[----:B------:R-:W-:Y:S02]  /*18870*/  IMAD.MOV.U32 R13, RZ, RZ, R3 ;  /* 0x000000ffff0d7224 */ /* 0x000fe400078e0003 */
[----:B------:R-:W-:Y:S02]  /*18880*/  IMAD.MOV.U32 R12, RZ, RZ, 0x6 ;  /* 0x00000006ff0c7424 */ /* 0x000fe400078e00ff */
[----:B------:R-:W-:-:S05]  /*18890*/  IMAD.MOV.U32 R5, RZ, RZ, R14 ;  /* 0x000000ffff057224 */ /* 0x000fca00078e000e */
[----:B------:R-:W-:-:S05]  /*188a0*/  @!P3 LEA R5, P4, R9, R5, 0x1 ;  /* 0x000000050905b211 */ /* 0x000fca00078808ff */
[----:B------:R-:W-:-:S04]  /*188b0*/  @!P3 IMAD.X R6, RZ, RZ, R6, P4 ;  /* 0x000000ffff06b224 */ /* 0x000fc800020e0606 */
[----:B------:R-:W-:Y:S02]  /*188c0*/  @!P3 IMAD.MOV.U32 R7, RZ, RZ, R6 ;  /* 0x000000ffff07b224 */ /* 0x000fe400078e0006 */
[----:B------:R-:W-:-:S05]  /*188d0*/  @!P3 IMAD.MOV.U32 R6, RZ, RZ, R5 ;  /* 0x000000ffff06b224 */ /* 0x000fca00078e0005 */
[----:B------:R-:W-:Y:S01]  /*188e0*/  @!PT LDS RZ, [RZ] ;  /* 0x00000000fffff984 */ /* 0x000fe20000000800 */
[----:B------:R-:W-:Y:S01]  /*188f0*/  @!PT LDS RZ, [RZ] ;  /* 0x00000000fffff984 */ /* 0x000fe20000000800 */
[----:B------:R-:W-:Y:S01]  /*18900*/  @!PT LDS RZ, [RZ] ;  /* 0x00000000fffff984 */ /* 0x000fe20000000800 */
[----:B------:R0:W-:Y:S04]  /*18910*/  @!P3 LDGSTS.E.BYPASS.LTC128B.128 [R10+0xec00], desc[UR4][R6.64], !P2 ;  /* 0x0ec00000060abfae */ /* 0x0001e8000d101d44 */
[----:B------:R0:W-:Y:S04]  /*18920*/  @!P3 LDGSTS.E.BYPASS.LTC128B.128 [R10+0x12c00], desc[UR4][R6.64+0x80], !P1 ;  /* 0x12c00080060abfae */ /* 0x0001e8000c901d44 */
[----:B------:R0:W-:Y:S02]  /*18930*/  @!P3 LDGSTS.E.BYPASS.LTC128B.128 [R10+0x16c00], desc[UR4][R6.64+0x100], !P0 ;  /* 0x16c00100060abfae */ /* 0x0001e4000c101d44 */
[----:B0-----:R-:W-:Y:S05]  /*18940*/  WARPSYNC.COLLECTIVE R15, `(.L_x_1389) ;  /* 0x000000000f087348 */ /* 0x001fea0003c00000 */
[----:B------:R1:W2:Y:S02]  /*18950*/  SHFL.IDX P6, R14, R13, R12, R11 ;  /* 0x0000000c0d0e7389 */ /* 0x0002a400000c000b */
[----:B012---:R-:W-:Y:S01]  /*18960*/  ENDCOLLECTIVE ;  /* 0x000000000000791b */ /* 0x007fe20003800000 */
.L_x_1389:
[----:B------:R-:W-:-:S05]  /*18970*/  VIADD R7, R0, 0x60 ;  /* 0x0000006000077836 */ /* 0x000fca0000000000 */
[----:B------:R-:W-:Y:S01]  /*18980*/  ISETP.GE.AND P4, PT, R7, R2, PT ;  /* 0x000000020700720c */ /* 0x000fe20003f86270 */
[----:B------:R-:W-:Y:S02]  /*18990*/  IMAD.MOV.U32 R13, RZ, RZ, R4 ;  /* 0x000000ffff0d7224 */ /* 0x000fe400078e0004 */
[----:B------:R-:W-:-:S10]  /*189a0*/  IMAD.MOV.U32 R6, RZ, RZ, R14 ;  /* 0x000000ffff067224 */ /* 0x000fd400078e000e */
[----:B------:R-:W-:Y:S05]  /*189b0*/  WARPSYNC.COLLECTIVE R15, `(.L_x_1390) ;  /* 0x000000000f087348 */ /* 0x000fea0003c00000 */
[----:B------:R0:W1:Y:S02]  /*189c0*/  SHFL.IDX P6, R14, R13, R12, R11 ;  /* 0x0000000c0d0e7389 */ /* 0x00006400000c000b */
[----:B01----:R-:W-:Y:S01]  /*189d0*/  ENDCOLLECTIVE ;  /* 0x000000000000791b */ /* 0x003fe20003800000 */
.L_x_1390:
        /* <DEDUP_REMOVED lines=17> */
.L_x_1391:
[----:B------:R-:W-:Y:S02]  /*18af0*/  IMAD.MOV.U32 R13, RZ, RZ, R4 ;  /* 0x000000ffff0d7224 */ /* 0x000fe400078e0004 */
[----:B------:R-:W-:-:S07]  /*18b00*/  IMAD.MOV.U32 R5, RZ, RZ, R14 ;  /* 0x000000ffff057224 */ /* 0x000fce00078e000e */
[----:B------:R-:W-:Y:S05]  /*18b10*/  WARPSYNC.COLLECTIVE R15, `(.L_x_1392) ;  /* 0x000000000f087348 */ /* 0x000fea0003c00000 */
[----:B------:R0:W1:Y:S02]  /*18b20*/  SHFL.IDX P6, R14, R13, R12, R11 ;  /* 0x0000000c0d0e7389 */ /* 0x00006400000c000b */
[----:B01----:R-:W-:Y:S01]  /*18b30*/  ENDCOLLECTIVE ;  /* 0x000000000000791b */ /* 0x003fe20003800000 */
.L_x_1392:
[----:B------:R-:W-:Y:S01]  /*18b40*/  IMAD.MOV.U32 R3, RZ, RZ, R14 ;  /* 0x000000ffff037224 */ /* 0x000fe200078e000e */
[----:B------:R-:W-:Y:S06]  /*18b50*/  BRA `(.L_x_1393) ;  /* 0xffffffac00d87947 */ /* 0x000fec000383ffff */
.L_x_1279:
[----:B0-----:R0:W3:Y:S02]  /*18b60*/  SYNCS.PHASECHK.TRANS64.TRYWAIT P0, [R18+URZ+0x2a820], R0 ;  /* 0x02a82000120075a7 */ /* 0x0010e4000800017f */
[----:B---3--:R-:W-:Y:S05]  /*18b70*/  @!P0 NANOSLEEP.SYNCS 0x989680 ;  /* 0x009896800000895d */ /* 0x008fea0003900000 */
[----:B------:R-:W3:Y:S02]  /*18b80*/  @!P0 SYNCS.PHASECHK.TRANS64 P0, [R18+URZ+0x2a820], R0 ;  /* 0x02a82000120085a7 */ /* 0x000ee4000800007f */
[----:B---3--:R-:W-:Y:S05]  /*18b90*/  @!P0 BRA `(.L_x_1279) ;  /* 0xfffffffc00f08947 */ /* 0x008fea000383ffff */
[----:B------:R-:W-:Y:S05]  /*18ba0*/  BRA `(.L_x_1394) ;  /* 0xffffffb0005c7947 */ /* 0x000fea000383ffff */
.L_x_1288:
[----:B-1----:R1:W2:Y:S02]  /*18bb0*/  SYNCS.PHASECHK.TRANS64.TRYWAIT P0, [R3+URZ+0x2a840], R2 ;  /* 0x02a84002030075a7 */ /* 0x0022a4000800017f */
[----:B--2---:R-:W-:Y:S05]  /*18bc0*/  @!P0 NANOSLEEP.SYNCS 0x989680 ;  /* 0x009896800000895d */ /* 0x004fea0003900000 */
[----:B------:R-:W2:Y:S02]  /*18bd0*/  @!P0 SYNCS.PHASECHK.TRANS64 P0, [R3+URZ+0x2a840], R2 ;  /* 0x02a84002030085a7 */ /* 0x000ea4000800007f */
[----:B--2---:R-:W-:Y:S05]  /*18be0*/  @!P0 BRA `(.L_x_1288) ;  /* 0xfffffffc00f08947 */ /* 0x004fea000383ffff */
[----:B------:R-:W-:Y:S05]  /*18bf0*/  BRA `(.L_x_1395) ;  /* 0xffffffb400547947 */ /* 0x000fea000383ffff */
.L_x_1295:
[----:B0-----:R0:W1:Y:S02]  /*18c00*/  SYNCS.PHASECHK.TRANS64.TRYWAIT P0, [R3+URZ+0x60], R2 ;  /* 0x00006002030075a7 */ /* 0x001064000800017f */
[----:B-1----:R-:W-:Y:S05]  /*18c10*/  @!P0 NANOSLEEP.SYNCS 0x989680 ;  /* 0x009896800000895d */ /* 0x002fea0003900000 */
[----:B------:R-:W1:Y:S02]  /*18c20*/  @!P0 SYNCS.PHASECHK.TRANS64 P0, [R3+URZ+0x60], R2 ;  /* 0x00006002030085a7 */ /* 0x000e64000800007f */
[----:B-1----:R-:W-:Y:S05]  /*18c30*/  @!P0 BRA `(.L_x_1295) ;  /* 0xfffffffc00f08947 */ /* 0x002fea000383ffff */
[----:B------:R-:W-:Y:S05]  /*18c40*/  BRA `(.L_x_1396) ;  /* 0xffffffb800647947 */ /* 0x000fea000383ffff */
.L_x_1304:
[----:B-1----:R1:W2:Y:S02]  /*18c50*/  SYNCS.PHASECHK.TRANS64.TRYWAIT P0, [R3+URZ+0x2a840], R2 ;  /* 0x02a84002030075a7 */ /* 0x0022a4000800017f */
[----:B--2---:R-:W-:Y:S05]  /*18c60*/  @!P0 NANOSLEEP.SYNCS 0x989680 ;  /* 0x009896800000895d */ /* 0x004fea0003900000 */
[----:B------:R-:W2:Y:S02]  /*18c70*/  @!P0 SYNCS.PHASECHK.TRANS64 P0, [R3+URZ+0x2a840], R2 ;  /* 0x02a84002030085a7 */ /* 0x000ea4000800007f */
[----:B--2---:R-:W-:Y:S05]  /*18c80*/  @!P0 BRA `(.L_x_1304) ;  /* 0xfffffffc00f08947 */ /* 0x004fea000383ffff */
[----:B------:R-:W-:Y:S05]  /*18c90*/  BRA `(.L_x_1397) ;  /* 0xffffffbc00f47947 */ /* 0x000fea000383ffff */
.L_x_1311:
[----:B0-----:R0:W1:Y:S02]  /*18ca0*/  SYNCS.PHASECHK.TRANS64.TRYWAIT P0, [R2+URZ+0x60], R3 ;  /* 0x00006003020075a7 */ /* 0x001064000800017f */
[----:B-1----:R-:W-:Y:S05]  /*18cb0*/  @!P0 NANOSLEEP.SYNCS 0x989680 ;  /* 0x009896800000895d */ /* 0x002fea0003900000 */
[----:B------:R-:W1:Y:S02]  /*18cc0*/  @!P0 SYNCS.PHASECHK.TRANS64 P0, [R2+URZ+0x60], R3 ;  /* 0x00006003020085a7 */ /* 0x000e64000800007f */
[----:B-1----:R-:W-:Y:S05]  /*18cd0*/  @!P0 BRA `(.L_x_1311) ;  /* 0xfffffffc00f08947 */ /* 0x002fea000383ffff */
[----:B------:R-:W-:Y:S05]  /*18ce0*/  BRA `(.L_x_1398) ;  /* 0xffffffc400047947 */ /* 0x000fea000383ffff */
.L_x_1320:
[----:B--2---:R2:W3:Y:S02]  /*18cf0*/  SYNCS.PHASECHK.TRANS64.TRYWAIT P0, [R2+URZ+0x2a840], R3 ;  /* 0x02a84003020075a7 */ /* 0x0044e4000800017f */
[----:B---3--:R-:W-:Y:S05]  /*18d00*/  @!P0 NANOSLEEP.SYNCS 0x989680 ;  /* 0x009896800000895d */ /* 0x008fea0003900000 */
[----:B------:R-:W3:Y:S02]  /*18d10*/  @!P0 SYNCS.PHASECHK.TRANS64 P0, [R2+URZ+0x2a840], R3 ;  /* 0x02a84003020085a7 */ /* 0x000ee4000800007f */
[----:B---3--:R-:W-:Y:S05]  /*18d20*/  @!P0 BRA `(.L_x_1320) ;  /* 0xfffffffc00f08947 */ /* 0x008fea000383ffff */
[----:B------:R-:W-:Y:S05]  /*18d30*/  BRA `(.L_x_1399) ;  /* 0xffffffc800687947 */ /* 0x000fea000383ffff */
.L_x_1327:
[----:B0-----:R0:W1:Y:S02]  /*18d40*/  SYNCS.PHASECHK.TRANS64.TRYWAIT P0, [R2+URZ+0x60], R5 ;  /* 0x00006005020075a7 */ /* 0x001064000800017f */
[----:B-1----:R-:W-:Y:S05]  /*18d50*/  @!P0 NANOSLEEP.SYNCS 0x989680 ;  /* 0x009896800000895d */ /* 0x002fea0003900000 */
[----:B------:R-:W1:Y:S02]  /*18d60*/  @!P0 SYNCS.PHASECHK.TRANS64 P0, [R2+URZ+0x60], R5 ;  /* 0x00006005020085a7 */ /* 0x000e64000800007f */
[----:B-1----:R-:W-:Y:S05]  /*18d70*/  @!P0 BRA `(.L_x_1327) ;  /* 0xfffffffc00f08947 */ /* 0x002fea000383ffff */
[----:B------:R-:W-:Y:S05]  /*18d80*/  BRA `(.L_x_1400) ;  /* 0xffffffcc00787947 */ /* 0x000fea000383ffff */
.L_x_1338:
[----:B--2---:R2:W3:Y:S02]  /*18d90*/  SYNCS.PHASECHK.TRANS64.TRYWAIT P0, [R0+URZ+0x2a860], R2 ;  /* 0x02a86002000075a7 */ /* 0x0044e4000800017f */
[----:B---3--:R-:W-:Y:S05]  /*18da0*/  @!P0 NANOSLEEP.SYNCS 0x989680 ;  /* 0x009896800000895d */ /* 0x008fea0003900000 */
[----:B------:R-:W3:Y:S02]  /*18db0*/  @!P0 SYNCS.PHASECHK.TRANS64 P0, [R0+URZ+0x2a860], R2 ;  /* 0x02a86002000085a7 */ /* 0x000ee4000800007f */
[----:B---3--:R-:W-:Y:S05]  /*18dc0*/  @!P0 BRA `(.L_x_1338) ;  /* 0xfffffffc00f08947 */ /* 0x008fea000383ffff */
[----:B------:R-:W-:Y:S05]  /*18dd0*/  BRA `(.L_x_1401) ;  /* 0xffffffd000c87947 */ /* 0x000fea000383ffff */
.L_x_1345:
[----:B------:R-:W3:Y:S01]  /*18de0*/  LDL R3, [R1] ;  /* 0x0000000001037983 */ /* 0x000ee20000100800 */
[----:B------:R-:W-:Y:S01]  /*18df0*/  BSSY B0, `(.L_x_1402) ;  /* 0x0000008000007945 */ /* 0x000fe20003800000 */
[----:B0-----:R-:W-:Y:S02]  /*18e00*/  IMAD.MOV.U32 R12, RZ, RZ, RZ ;  /* 0x000000ffff0c7224 */ /* 0x001fe400078e00ff */
[----:B------:R-:W-:Y:S02]  /*18e10*/  IMAD.MOV.U32 R11, RZ, RZ, 0x1f ;  /* 0x0000001fff0b7424 */ /* 0x000fe400078e00ff */
[----:B------:R-:W-:Y:S02]  /*18e20*/  IMAD.MOV.U32 R15, RZ, RZ, -0x1 ;  /* 0xffffffffff0f7424 */ /* 0x000fe400078e00ff */
[----:B---3--:R-:W-:-:S07]  /*18e30*/  IMAD.MOV.U32 R13, RZ, RZ, R3 ;  /* 0x000000ffff0d7224 */ /* 0x008fce00078e0003 */
[----:B-12---:R-:W-:Y:S05]  /*18e40*/  WARPSYNC.COLLECTIVE R15, `(.L_x_1403) ;  /* 0x000000000f087348 */ /* 0x006fea0003c00000 */
[----:B------:R0:W3:Y:S02]  /*18e50*/  SHFL.IDX P6, R14, R13, R12, R11 ;  /* 0x0000000c0d0e7389 */ /* 0x0000e400000c000b */
[----:B0123--:R-:W-:Y:S01]  /*18e60*/  ENDCOLLECTIVE ;  /* 0x000000000000791b */ /* 0x00ffe20003800000 */
.L_x_1403:
[----:B------:R-:W-:Y:S05]  /*18e70*/  BSYNC B0 ;  /* 0x0000000000007941 */ /* 0x000fea0003800000 */
.L_x_1402:
        /* <DEDUP_REMOVED lines=9> */
.L_x_1404:
[----:B------:R-:W-:Y:S01]  /*18f10*/  ULDC UR4, c[0x0][0xc3c] ;  /* 0x00030f0000047ab9 */ /* 0x000fe20000000800 */
[----:B------:R-:W-:Y:S01]  /*18f20*/  ULDC.64 UR6, c[0x0][0x208] ;  /* 0x0000820000067ab9 */ /* 0x000fe20000000a00 */
        /* <DEDUP_REMOVED lines=24> */
.L_x_1405:
        /* <DEDUP_REMOVED lines=8> */
.L_x_1406:
        /* <DEDUP_REMOVED lines=8> */
.L_x_1407:
        /* <DEDUP_REMOVED lines=8> */
.L_x_1408:
        /* <DEDUP_REMOVED lines=8> */
.L_x_1409:
        /* <DEDUP_REMOVED lines=9> */
.L_x_1410:
[----:B------:R-:W-:Y:S01]  /*19340*/  IMAD.MOV.U32 R10, RZ, RZ, R14 ;  /* 0x000000ffff0a7224 */ /* 0x000fe200078e000e */
[----:B------:R-:W-:Y:S06]  /*19350*/  BRA `(.L_x_1411) ;  /* 0xffffffd4003c7947 */ /* 0x000fec000383ffff */
.L_x_1348:
[----:B------:R-:W-:Y:S01]  /*19360*/  BSSY B0, `(.L_x_1412) ;  /* 0x0000008000007945 */ /* 0x000fe20003800000 */
[----:B------:R-:W-:Y:S02]  /*19370*/  IMAD.MOV.U32 R13, RZ, RZ, R2 ;  /* 0x000000ffff0d7224 */ /* 0x000fe400078e0002 */
[----:B------:R-:W-:Y:S02]  /*19380*/  IMAD.MOV.U32 R12, RZ, RZ, 0x1 ;  /* 0x00000001ff0c7424 */ /* 0x000fe400078e00ff */
[----:B------:R-:W-:Y:S02]  /*19390*/  IMAD.MOV.U32 R11, RZ, RZ, RZ ;  /* 0x000000ffff0b7224 */ /* 0x000fe400078e00ff */
[----:B------:R-:W-:-:S07]  /*193a0*/  IMAD.MOV.U32 R15, RZ, RZ, -0x1 ;  /* 0xffffffffff0f7424 */ /* 0x000fce00078e00ff */
[----:B------:R-:W-:Y:S05]  /*193b0*/  WARPSYNC.COLLECTIVE R15, `(.L_x_1413) ;  /* 0x000000000f087348 */ /* 0x000fea0003c00000 */
[----:B------:R0:W1:Y:S02]  /*193c0*/  SHFL.UP P6, R14, R13, R12, R11 ;  /* 0x0400000c0d0e7389 */ /* 0x00006400000c000b */
[----:B01----:R-:W-:Y:S01]  /*193d0*/  ENDCOLLECTIVE ;  /* 0x000000000000791b */ /* 0x003fe20003800000 */
.L_x_1413:
[----:B------:R-:W-:Y:S05]  /*193e0*/  BSYNC B0 ;  /* 0x0000000000007941 */ /* 0x000fea0003800000 */
.L_x_1412:
        /* <DEDUP_REMOVED lines=10> */
.L_x_1414:
        /* <DEDUP_REMOVED lines=8> */
.L_x_1415:
        /* <DEDUP_REMOVED lines=8> */
.L_x_1416:
        /* <DEDUP_REMOVED lines=8> */
.L_x_1417:
        /* <DEDUP_REMOVED lines=9> */
.L_x_1418:
[----:B------:R-:W-:Y:S01]  /*196a0*/  IMAD.MOV.U32 R10, RZ, RZ, R14 ;  /* 0x000000ffff0a7224 */ /* 0x000fe200078e000e */
[----:B------:R-:W-:Y:S06]  /*196b0*/  BRA `(.L_x_1419) ;  /* 0xffffffd400147947 */ /* 0x000fec000383ffff */
.L_x_1350:
[----:B------:R-:W-:Y:S01]  /*196c0*/  BSSY B0, `(.L_x_1420) ;  /* 0x0000006000007945 */ /* 0x000fe20003800000 */
[----:B------:R-:W-:Y:S01]  /*196d0*/  PLOP3.LUT P6, PT, P6, PT, PT, 0x8, 0x0 ;  /* 0x000000000000781c */ /* 0x000fe200037ce170 */
[----:B------:R-:W-:-:S12]  /*196e0*/  IMAD.MOV.U32 R15, RZ, RZ, -0x1 ;  /* 0xffffffffff0f7424 */ /* 0x000fd800078e00ff */
[----:B0-----:R-:W-:Y:S05]  /*196f0*/  WARPSYNC.COLLECTIVE R15, `(.L_x_1421) ;  /* 0x000000000f087348 */ /* 0x001fea0003c00000 */
[----:B------:R-:W-:Y:S01]  /*19700*/  VOTE.ANY R14, PT, P6 ;  /* 0x00000000000e7806 */ /* 0x000fe200030e0100 */
[----:B0-----:R-:W-:Y:S06]  /*19710*/  ENDCOLLECTIVE ;  /* 0x000000000000791b */ /* 0x001fec0003800000 */
.L_x_1421:
[----:B------:R-:W-:Y:S05]  /*19720*/  BSYNC B0 ;  /* 0x0000000000007941 */ /* 0x000fea0003800000 */
.L_x_1420:
[----:B------:R0:W5:Y:S01]  /*19730*/  LDL.LU R16, [R1+0xc] ;  /* 0x00000c0001107983 */ /* 0x0001620000300800 */
[----:B------:R-:W-:Y:S02]  /*19740*/  IMAD.MOV.U32 R3, RZ, RZ, R14 ;  /* 0x000000ffff037224 */ /* 0x000fe400078e000e */
[----:B------:R-:W-:Y:S02]  /*19750*/  IMAD.MOV.U32 R13, RZ, RZ, R5 ;  /* 0x000000ffff0d7224 */ /* 0x000fe400078e0005 */
[----:B------:R-:W1:Y:S01]  /*19760*/  POPC R9, R3 ;  /* 0x0000000300097309 */ /* 0x000e620000000000 */
[----:B------:R-:W-:Y:S02]  /*19770*/  IMAD.MOV.U32 R11, RZ, RZ, 0x1f ;  /* 0x0000001fff0b7424 */ /* 0x000fe400078e00ff */
[----:B------:R-:W-:Y:S02]  /*19780*/  IMAD.MOV.U32 R15, RZ, RZ, -0x1 ;  /* 0xffffffffff0f7424 */ /* 0x000fe400078e00ff */
[----:B01----:R-:W-:-:S07]  /*19790*/  IMAD.MOV.U32 R12, RZ, RZ, R9 ;  /* 0x000000ffff0c7224 */ /* 0x003fce00078e0009 */
[----:B-----5:R-:W-:Y:S05]  /*197a0*/  WARPSYNC.COLLECTIVE R15, `(.L_x_1422) ;  /* 0x000000000f087348 */ /* 0x020fea0003c00000 */
[----:B------:R0:W1:Y:S02]  /*197b0*/  SHFL.IDX P6, R14, R13, R12, R11 ;  /* 0x0000000c0d0e7389 */ /* 0x00006400000c000b */
[----:B01---5:R-:W-:Y:S01]  /*197c0*/  ENDCOLLECTIVE ;  /* 0x000000000000791b */ /* 0x023fe20003800000 */
.L_x_1422:
[----:B------:R-:W-:Y:S02]  /*197d0*/  IMAD.MOV.U32 R13, RZ, RZ, R7 ;  /* 0x000000ffff0d7224 */ /* 0x000fe400078e0007 */
[----:B------:R-:W-:-:S07]  /*197e0*/  IMAD.MOV.U32 R4, RZ, RZ, R14 ;  /* 0x000000ffff047224 */ /* 0x000fce00078e000e */
[----:B------:R-:W-:Y:S05]  /*197f0*/  WARPSYNC.COLLECTIVE R15, `(.L_x_1423) ;  /* 0x000000000f087348 */ /* 0x000fea0003c00000 */
[----:B------:R0:W1:Y:S02]  /*19800*/  SHFL.IDX P6, R14, R13, R12, R11 ;  /* 0x0000000c0d0e7389 */ /* 0x00006400000c000b */
[----:B01----:R-:W-:Y:S01]  /*19810*/  ENDCOLLECTIVE ;  /* 0x000000000000791b */ /* 0x003fe20003800000 */
.L_x_1423:
[----:B------:R-:W-:Y:S02]  /*19820*/  IMAD.MOV.U32 R7, RZ, RZ, R14 ;  /* 0x000000ffff077224 */ /* 0x000fe400078e000e */
[----:B------:R-:W-:-:S05]  /*19830*/  IMAD.IADD R5, R9, 0x1, R16 ;  /* 0x0000000109057824 */ /* 0x000fca00078e0210 */
[----:B------:R0:W-:Y:S01]  /*19840*/  STL [R1+0xc], R5 ;  /* 0x00000c0501007387 */ /* 0x0001e20000100800 */
[----:B------:R-:W-:Y:S05]  /*19850*/  BRA `(.L_x_1424) ;  /* 0xffffffd000f47947 */ /* 0x000fea000383ffff */
.L_x_1352:
[----:B------:R-:W-:Y:S01]  /*19860*/  BSSY B0, `(.L_x_1425) ;  /* 0x0000008000007945 */ /* 0x000fe20003800000 */
[----:B------:R-:W-:Y:S02]  /*19870*/  IMAD.MOV.U32 R13, RZ, RZ, R2 ;  /* 0x000000ffff0d7224 */ /* 0x000fe400078e0002 */
[----:B------:R-:W-:Y:S02]  /*19880*/  IMAD.MOV.U32 R12, RZ, RZ, R9 ;  /* 0x000000ffff0c7224 */ /* 0x000fe400078e0009 */
[----:B------:R-:W-:Y:S02]  /*19890*/  IMAD.MOV.U32 R11, RZ, RZ, 0x1f ;  /* 0x0000001fff0b7424 */ /* 0x000fe400078e00ff */
[----:B------:R-:W-:-:S07]  /*198a0*/  IMAD.MOV.U32 R15, RZ, RZ, -0x1 ;  /* 0xffffffffff0f7424 */ /* 0x000fce00078e00ff */
[----:B0-----:R-:W-:Y:S05]  /*198b0*/  WARPSYNC.COLLECTIVE R15, `(.L_x_1426) ;  /* 0x000000000f087348 */ /* 0x001fea0003c00000 */
[----:B------:R1:W2:Y:S02]  /*198c0*/  SHFL.IDX P6, R14, R13, R12, R11 ;  /* 0x0000000c0d0e7389 */ /* 0x0002a400000c000b */
[----:B012---:R-:W-:Y:S01]  /*198d0*/  ENDCOLLECTIVE ;  /* 0x000000000000791b */ /* 0x007fe20003800000 */
.L_x_1426:
[----:B------:R-:W-:Y:S05]  /*198e0*/  BSYNC B0 ;  /* 0x0000000000007941 */ /* 0x000fea0003800000 */
.L_x_1425:
[----:B------:R-:W-:Y:S01]  /*198f0*/  IMAD.MOV.U32 R2, RZ, RZ, R14 ;  /* 0x000000ffff027224 */ /* 0x000fe200078e000e */
[----:B------:R-:W-:Y:S06]  /*19900*/  BRA `(.L_x_1427) ;  /* 0xffffffd000e07947 */ /* 0x000fec000383ffff */
.L_x_1358:
[----:B0-----:R0:W1:Y:S02]  /*19910*/  SYNCS.PHASECHK.TRANS64.TRYWAIT P0, [R0+URZ+0x2a820], R3 ;  /* 0x02a82003000075a7 */ /* 0x001064000800017f */
[----:B-1----:R-:W-:Y:S05]  /*19920*/  @!P0 NANOSLEEP.SYNCS 0x989680 ;  /* 0x009896800000895d */ /* 0x002fea0003900000 */
[----:B------:R-:W1:Y:S02]  /*19930*/  @!P0 SYNCS.PHASECHK.TRANS64 P0, [R0+URZ+0x2a820], R3 ;  /* 0x02a82003000085a7 */ /* 0x000e64000800007f */
[----:B-1----:R-:W-:Y:S05]  /*19940*/  @!P0 BRA `(.L_x_1358) ;  /* 0xfffffffc00f08947 */ /* 0x002fea000383ffff */
[----:B------:R-:W-:Y:S05]  /*19950*/  BRA `(.L_x_1428) ;  /* 0xffffffdc00847947 */ /* 0x000fea000383ffff */
.L_x_1359:
[----:B------:R-:W1:Y:S01]  /*19960*/  S2R R2, SR_TID.X ;  /* 0x0000000000027919 */ /* 0x000e620000002100 */
[----:B------:R-:W-:Y:S01]  /*19970*/  BSSY B0, `(.L_x_1429) ;  /* 0x000000a000007945 */ /* 0x000fe20003800000 */
[----:B------:R-:W-:Y:S02]  /*19980*/  IMAD.MOV.U32 R12, RZ, RZ, RZ ;  /* 0x000000ffff0c7224 */ /* 0x000fe400078e00ff */
[----:B---3--:R-:W-:Y:S02]  /*19990*/  IMAD.MOV.U32 R11, RZ, RZ, 0x1f ;  /* 0x0000001fff0b7424 */ /* 0x008fe400078e00ff */
[----:B------:R-:W-:Y:S01]  /*199a0*/  IMAD.MOV.U32 R15, RZ, RZ, -0x1 ;  /* 0xffffffffff0f7424 */ /* 0x000fe200078e00ff */
[----:B-1----:R-:W-:-:S04]  /*199b0*/  SHF.R.U32.HI R2, RZ, 0x5, R2 ;  /* 0x00000005ff027819 */ /* 0x002fc80000011602 */
[----:B------:R-:W-:-:S05]  /*199c0*/  LOP3.LUT R2, R2, 0x3, RZ, 0xc0, !PT ;  /* 0x0000000302027812 */ /* 0x000fca00078ec0ff */
[----:B------:R-:W-:-:S07]  /*199d0*/  IMAD.MOV.U32 R13, RZ, RZ, R2 ;  /* 0x000000ffff0d7224 */ /* 0x000fce00078e0002 */
[----:B0-----:R-:W-:Y:S05]  /*199e0*/  WARPSYNC.COLLECTIVE R15, `(.L_x_1430) ;  /* 0x000000000f087348 */ /* 0x001fea0003c00000 */
[----:B------:R1:W2:Y:S02]  /*199f0*/  SHFL.IDX P6, R14, R13, R12, R11 ;  /* 0x0000000c0d0e7389 */ /* 0x0002a400000c000b */
[----:B012---:R-:W-:Y:S01]  /*19a00*/  ENDCOLLECTIVE ;  /* 0x000000000000791b */ /* 0x007fe20003800000 */
.L_x_1430:
[----:B------:R-:W-:Y:S05]  /*19a10*/  BSYNC B0 ;  /* 0x0000000000007941 */ /* 0x000fea0003800000 */
.L_x_1429:
[----:B------:R-:W-:Y:S05]  /*19a20*/  BRA `(.L_x_1431) ;  /* 0xffffffdc006c7947 */ /* 0x000fea000383ffff */
.L_x_1362:
[----:B------:R-:W-:Y:S01]  /*19a30*/  BSSY B1, `(.L_x_1432) ;  /* 0x0000006000017945 */ /* 0x000fe20003800000 */
[----:B------:R-:W-:-:S07]  /*19a40*/  IMAD.MOV.U32 R15, RZ, RZ, -0x1 ;  /* 0xffffffffff0f7424 */ /* 0x000fce00078e00ff */
[----:B01-3--:R-:W-:Y:S05]  /*19a50*/  WARPSYNC.COLLECTIVE R15, `(.L_x_1433) ;  /* 0x000000000f0c7348 */ /* 0x00bfea0003c00000 */
[----:B------:R-:W-:Y:S02]  /*19a60*/  ELECT P6, UR62, PT ;  /* 0x00000000003e782f */ /* 0x000fe400038c0000 */
[----:B------:R-:W-:Y:S01]  /*19a70*/  MOV R14, UR62 ;  /* 0x0000003e000e7c02 */ /* 0x000fe20008000f00 */
[----:B01-3--:R-:W-:Y:S10]  /*19a80*/  ENDCOLLECTIVE ;  /* 0x000000000000791b */ /* 0x00bff40003800000 */
.L_x_1433:
[----:B------:R-:W-:Y:S05]  /*19a90*/  BSYNC B1 ;  /* 0x0000000000017941 */ /* 0x000fea0003800000 */
.L_x_1432:
[----:B------:R-:W-:Y:S05]  /*19aa0*/  BRA `(.L_x_1434) ;  /* 0xffffffdc00647947 */ /* 0x000fea000383ffff */
.L_x_1364:
[----:B0-----:R0:W1:Y:S02]  /*19ab0*/  SYNCS.PHASECHK.TRANS64.TRYWAIT P0, [R6+URZ], R5 ;  /* 0x00000005060075a7 */ /* 0x001064000800017f */
[----:B-1----:R-:W-:Y:S05]  /*19ac0*/  @!P0 NANOSLEEP.SYNCS 0x989680 ;  /* 0x009896800000895d */ /* 0x002fea0003900000 */
[----:B------:R-:W1:Y:S02]  /*19ad0*/  @!P0 SYNCS.PHASECHK.TRANS64 P0, [R6+URZ], R5 ;  /* 0x00000005060085a7 */ /* 0x000e64000800007f */
[----:B-1----:R-:W-:Y:S05]  /*19ae0*/  @!P0 BRA `(.L_x_1364) ;  /* 0xfffffffc00f08947 */ /* 0x002fea000383ffff */
[----:B------:R-:W-:Y:S05]  /*19af0*/  BRA `(.L_x_1435) ;  /* 0xffffffdc00a47947 */ /* 0x000fea000383ffff */
.L_x_1365:
[----:B-1----:R1:W2:Y:S02]  /*19b00*/  SYNCS.PHASECHK.TRANS64.TRYWAIT P0, [R7+URZ], R2 ;  /* 0x00000002070075a7 */ /* 0x0022a4000800017f */
[----:B--2---:R-:W-:Y:S05]  /*19b10*/  @!P0 NANOSLEEP.SYNCS 0x989680 ;  /* 0x009896800000895d */ /* 0x004fea0003900000 */
[----:B------:R-:W2:Y:S02]  /*19b20*/  @!P0 SYNCS.PHASECHK.TRANS64 P0, [R7+URZ], R2 ;  /* 0x00000002070085a7 */ /* 0x000ea4000800007f */
[----:B--2---:R-:W-:Y:S05]  /*19b30*/  @!P0 BRA `(.L_x_1365) ;  /* 0xfffffffc00f08947 */ /* 0x004fea000383ffff */
[----:B------:R-:W-:Y:S05]  /*19b40*/  BRA `(.L_x_1436) ;  /* 0xffffffdc00987947 */ /* 0x000fea000383ffff */
.L_x_1367:
[----:B--2---:R2:W4:Y:S02]  /*19b50*/  SYNCS.PHASECHK.TRANS64.TRYWAIT P0, [R4+URZ], R5 ;  /* 0x00000005040075a7 */ /* 0x004524000800017f */
[----:B----4-:R-:W-:Y:S05]  /*19b60*/  @!P0 NANOSLEEP.SYNCS 0x989680 ;  /* 0x009896800000895d */ /* 0x010fea0003900000 */
[----:B------:R-:W4:Y:S02]  /*19b70*/  @!P0 SYNCS.PHASECHK.TRANS64 P0, [R4+URZ], R5 ;  /* 0x00000005040085a7 */ /* 0x000f24000800007f */
[----:B----4-:R-:W-:Y:S05]  /*19b80*/  @!P0 BRA `(.L_x_1367) ;  /* 0xfffffffc00f08947 */ /* 0x010fea000383ffff */
[----:B------:R-:W-:Y:S05]  /*19b90*/  BRA `(.L_x_1437) ;  /* 0xffffffdc009c7947 */ /* 0x000fea000383ffff */
.L_x_1438:
        /* <DEDUP_REMOVED lines=14> */
.L_x_14991:


//--------------------- .text._ZN7cutlass13device_kernelIN5flash11enable_sm90INS1_16FlashAttnFwdSm90INS1_25CollectiveMainloopFwdSm90ILi2EN4cute5tupleIJNS5_1CILi1EEES8_S8_EEENS6_IJNS7_ILi128EEENS7_ILi96EEENS7_ILi192EEEEEELi128ENS_10bfloat16_tEfNS_4arch4Sm90ELb0ELb1ELb0ELb1ELb0ELb1ELb0ELb1ELb1ELb1ELb1ELb0EEENS1_21CollectiveEpilogueFwdINS6_IJSA_SA_SB_EEES9_SE_SG_Li256ELb1ELb1ELb1ELb0EEENS1_36VarlenDynamicPersistentTileSchedulerILi128ELi96ELi256ELi128ELb1ELb1ELb1ELb1ELb0ELb1EEEEEEEEEvNT_6ParamsE --------------------------
	.section	.text._ZN7cutlass13device_kernelIN5flash11enable_sm90INS1_16FlashAttnFwdSm90INS1_25CollectiveMainloopFwdSm90ILi2EN4cute5tupleIJNS5_1CILi1EEES8_S8_EEENS6_IJNS7_ILi128EEENS7_ILi96EEENS7_ILi192EEEEEELi128ENS_10bfloat16_tEfNS_4arch4Sm90ELb0ELb1ELb0ELb1ELb0ELb1ELb0ELb1ELb1ELb1ELb1ELb0EEENS1_21CollectiveEpilogueFwdINS6_IJSA_SA_SB_EEES9_SE_SG_Li256ELb1ELb1ELb1ELb0EEENS1_36VarlenDynamicPersistentTileSchedulerILi128ELi96ELi256ELi128ELb1ELb1ELb1ELb1ELb0ELb1EEEEEEEEEvNT_6ParamsE,"ax",@progbits
	.align	128
.text._ZN7cutlass13device_kernelIN5flash11enable_sm90INS1_16FlashAttnFwdSm90INS1_25CollectiveMainloopFwdSm90ILi2EN4cute5tupleIJNS5_1CILi1EEES8_S8_EEENS6_IJNS7_ILi128EEENS7_ILi96EEENS7_ILi192EEEEEELi128ENS_10bfloat16_tEfNS_4arch4Sm90ELb0ELb1ELb0ELb1ELb0ELb1ELb0ELb1ELb1ELb1ELb1ELb0EEENS1_21CollectiveEpilogueFwdINS6_IJSA_SA_SB_EEES9_SE_SG_Li256ELb1ELb1ELb1ELb0EEENS1_36VarlenDynamicPersistentTileSchedulerILi128ELi96ELi256ELi128ELb1ELb1ELb1ELb1ELb0ELb1EEEEEEEEEvNT_6ParamsE:
        .type           _ZN7cutlass13device_kernelIN5flash11enable_sm90INS1_16FlashAttnFwdSm90INS1_25CollectiveMainloopFwdSm90ILi2EN4cute5tupleIJNS5_1CILi1EEES8_S8_EEENS6_IJNS7_ILi128EEENS7_ILi96EEENS7_ILi192EEEEEELi128ENS_10bfloat16_tEfNS_4arch4Sm90ELb0ELb1ELb0ELb1ELb0ELb1ELb0ELb1ELb1ELb1ELb1ELb0EEENS1_21CollectiveEpilogueFwdINS6_IJSA_SA_SB_EEES9_SE_SG_Li256ELb1ELb1ELb1ELb0EEENS1_36VarlenDynamicPersistentTileSchedulerILi128ELi96ELi256ELi128ELb1ELb1ELb1ELb1ELb0ELb1EEEEEEEEEvNT_6ParamsE,@function
        .size           _ZN7cutlass13device_kernelIN5flash11enable_sm90INS1_16FlashAttnFwdSm90INS1_25CollectiveMainloopFwdSm90ILi2EN4cute5tupleIJNS5_1CILi1EEES8_S8_EEENS6_IJNS7_ILi128EEENS7_ILi96EEENS7_ILi192EEEEEELi128ENS_10bfloat16_tEfNS_4arch4Sm90ELb0ELb1ELb0ELb1ELb0ELb1ELb0ELb1ELb1ELb1ELb1ELb0EEENS1_21CollectiveEpilogueFwdINS6_IJSA_SA_SB_EEES9_SE_SG_Li256ELb1ELb1ELb1ELb0EEENS1_36VarlenDynamicPersistentTileSchedulerILi128ELi96ELi256ELi128ELb1ELb1ELb1ELb1ELb0ELb1EEEEEEEEEvNT_6ParamsE,(.L_x_14992 - _ZN7cutlass13device_kernelIN5flash11enable_sm90INS1_16FlashAttnFwdSm90INS1_25CollectiveMainloopFwdSm90ILi2EN4cute5tupleIJNS5_1CILi1EEES8_S8_EEENS6_IJNS7_ILi128EEENS7_ILi96EEENS7_ILi192EEEEEELi128ENS_10bfloat16_tEfNS_4arch4Sm90ELb0ELb1ELb0ELb1ELb0ELb1ELb0ELb1ELb1ELb1ELb1ELb0EEENS1_21CollectiveEpilogueFwdINS6_IJSA_SA_SB_EEES9_SE_SG_Li256ELb1ELb1ELb1ELb0EEENS1_36VarlenDynamicPersistentTileSchedulerILi128ELi96ELi256ELi128ELb1ELb1ELb1ELb1ELb0ELb1EEEEEEEEEvNT_6ParamsE)
        .other          _ZN7cutlass13device_kernelIN5flash11enable_sm90INS1_16FlashAttnFwdSm90INS1_25CollectiveMainloopFwdSm90ILi2EN4cute5tupleIJNS5_1CILi1EEES8_S8_EEENS6_IJNS7_ILi128EEENS7_ILi96EEENS7_ILi192EEEEEELi128ENS_10bfloat16_tEfNS_4arch4Sm90ELb0ELb1ELb0ELb1ELb0ELb1ELb0ELb1ELb1ELb1ELb1ELb0EEENS1_21CollectiveEpilogueFwdINS6_IJSA_SA_SB_EEES9_SE_SG_Li256ELb1ELb1ELb1ELb0EEENS1_36VarlenDynamicPersistentTileSchedulerILi128ELi96ELi256ELi128ELb1ELb1ELb1ELb1ELb0ELb1EEEEEEEEEvNT_6ParamsE,@"STO_CUDA_ENTRY STV_DEFAULT"
_ZN7cutlass13device_kernelIN5flash11enable_sm90INS1_16FlashAttnFwdSm90INS1_25CollectiveMainloopFwdSm90ILi2EN4cute5tupleIJNS5_1CILi1EEES8_S8_EEENS6_IJNS7_ILi128EEENS7_ILi96EEENS7_ILi192EEEEEELi128ENS_10bfloat16_tEfNS_4arch4Sm90ELb0ELb1ELb0ELb1ELb0ELb1ELb0ELb1ELb1ELb1ELb1ELb0EEENS1_21CollectiveEpilogueFwdINS6_IJSA_SA_SB_EEES9_SE_SG_Li256ELb1ELb1ELb1ELb0EEENS1_36VarlenDynamicPersistentTileSchedulerILi128ELi96ELi256ELi128ELb1ELb1ELb1ELb1ELb0ELb1EEEEEEEEEvNT_6ParamsE:
        /* <DEDUP_REMOVED lines=24> */
.L_x_1440:
[----:B------:R-:W-:Y:S05]  /*0180*/  BSYNC B0 ;  /* 0x0000000000007941 */ /* 0x000fea0003800000 */
.L_x_1439:
        /* <DEDUP_REMOVED lines=41> */
.L_x_1441:
        /* <DEDUP_REMOVED lines=22> */
.L_x_1442:
        /* <DEDUP_REMOVED lines=18> */
.L_x_1443:
        /* <DEDUP_REMOVED lines=22> */
.L_x_1444:
        /* <DEDUP_REMOVED lines=22> */
.L_x_1445:
        /* <DEDUP_REMOVED lines=10> */
.L_x_1448:
        /* <DEDUP_REMOVED lines=18> */
[----:B------:R-:W-:Y:S01]  /*0b20*/  IMAD.MOV.U32 R188, RZ, RZ, RZ ;  /* 0x000000ffffbc7224 */ /* 0x000fe200078e00ff */
[----:B------:R-:W-:Y:S01]  /*0b30*/  CS2R R22, SRZ ;  /* 0x0000000000167805 */ /* 0x000fe2000001ff00 */
[----:B------:R-:W-:Y:S01]  /*0b40*/  IMAD.MOV.U32 R16, RZ, RZ, RZ ;  /* 0x000000ffff107224 */ /* 0x000fe200078e00ff */
[----:B------:R-:W-:Y:S01]  /*0b50*/  SHF.R.S32.HI R3, RZ, 0x1f, R6 ;  /* 0x0000001fff037819 */ /* 0x000fe20000011406 */
[----:B------:R-:W-:-:S03]  /*0b60*/  IMAD.MOV.U32 R167, RZ, RZ, RZ ;  /* 0x000000ffffa77224 */ /* 0x000fc600078e00ff */
[CC--:B------:R-:W-:Y:S02]  /*0b70*/  LEA.HI R4, R3.reuse, R6.reuse, RZ, 0x4 ;  /* 0x0000000603047211 */ /* 0x0c0fe400078f20ff */
[----:B------:R-:W-:-:S03]  /*0b80*/  LEA.HI R208, R3, R6, RZ, 0x3 ;  /* 0x0000000603d07211 */ /* 0x000fc600078f18ff */
[----:B------:R-:W-:Y:S01]  /*0b90*/  UIADD3 UR4, UR4, 0xc400, URZ ;  /* 0x0000c40004047890 */ /* 0x000fe2000fffe03f */
[----:B------:R-:W-:Y:S02]  /*0ba0*/  LOP3.LUT R185, R208, 0xfffffff8, RZ, 0xc0, !PT ;  /* 0xfffffff8d0b97812 */ /* 0x000fe400078ec0ff */
[----:B------:R-:W-:-:S03]  /*0bb0*/  SHF.R.S32.HI R208, RZ, 0x3, R208 ;  /* 0x00000003ffd07819 */ /* 0x000fc600000114d0 */
[----:B------:R-:W-:-:S04]  /*0bc0*/  IMAD.IADD R185, R6, 0x1, -R185 ;  /* 0x0000000106b97824 */ /* 0x000fc800078e0ab9 */
[----:B------:R-:W-:-:S04]  /*0bd0*/  IMAD.SHL.U32 R182, R185, 0x8, RZ ;  /* 0x00000008b9b67824 */ /* 0x000fc800078e00ff */
[----:B------:R-:W-:Y:S01]  /*0be0*/  VIADD R184, R182, 0x40 ;  /* 0x00000040b6b87836 */ /* 0x000fe20000000000 */
[----:B--2---:R-:W-:Y:S02]  /*0bf0*/  R2UR UR5, R0 ;  /* 0x00000000000572ca */ /* 0x004fe400000e0000 */
[----:B------:R-:W-:-:S04]  /*0c00*/  LEA.HI R0, R3, R6, RZ, 0x7 ;  /* 0x0000000603007211 */ /* 0x000fc800078f38ff */
[----:B------:R-:W-:Y:S02]  /*0c10*/  LOP3.LUT R5, R0, 0xffffff80, RZ, 0xc0, !PT ;  /* 0xffffff8000057812 */ /* 0x000fe400078ec0ff */
[----:B------:R-:W-:-:S03]  /*0c20*/  SHF.R.S32.HI R13, RZ, 0x7, R0 ;  /* 0x00000007ff0d7819 */ /* 0x000fc60000011400 */
[----:B------:R-:W-:Y:S01]  /*0c30*/  IMAD.IADD R230, R6, 0x1, -R5 ;  /* 0x0000000106e67824 */ /* 0x000fe200078e0a05 */
[----:B------:R-:W-:Y:S01]  /*0c40*/  SHF.R.S32.HI R5, RZ, 0x4, R4 ;  /* 0x00000004ff057819 */ /* 0x000fe20000011404 */
[----:B------:R0:W-:Y:S01]  /*0c50*/  STL [R1+0x74], R13 ;  /* 0x0000740d01007387 */ /* 0x0001e20000100800 */
[----:B------:R-:W-:Y:S01]  /*0c60*/  LEA.HI R0, R0, R13, RZ, 0x1 ;  /* 0x0000000d00007211 */ /* 0x000fe200078f08ff */
[----:B------:R-:W-:Y:S01]  /*0c70*/  ULOP3.LUT UR5, UR5, 0x1, URZ, 0xfc, !UPT ;  /* 0x0000000105057892 */ /* 0x000fe2000f8efc3f */
[----:B------:R-:W-:Y:S02]  /*0c80*/  SHF.R.S32.HI R9, RZ, 0x1f, R230 ;  /* 0x0000001fff097819 */ /* 0x000fe400000114e6 */
[----:B------:R-:W-:Y:S02]  /*0c90*/  LEA.HI R7, R4, R5, RZ, 0x1 ;  /* 0x0000000504077211 */ /* 0x000fe400078f08ff */
[CC--:B------:R-:W-:Y:S02]  /*0ca0*/  LEA.HI R10, R9.reuse, R230.reuse, RZ, 0x2 ;  /* 0x000000e6090a7211 */ /* 0x0c0fe400078f10ff */
[----:B------:R-:W-:-:S02]  /*0cb0*/  LEA.HI R9, R9, R230, RZ, 0x5 ;  /* 0x000000e609097211 */ /* 0x000fc400078f28ff */
[--C-:B------:R-:W-:Y:S02]  /*0cc0*/  SHF.R.S32.HI R11, RZ, 0x2, R10.reuse ;  /* 0x00000002ff0b7819 */ /* 0x100fe4000001140a */
[----:B------:R-:W-:Y:S02]  /*0cd0*/  SHF.R.S32.HI R8, RZ, 0x1f, R10 ;  /* 0x0000001fff087819 */ /* 0x000fe4000001140a */
[----:B------:R-:W-:Y:S02]  /*0ce0*/  SHF.R.S32.HI R9, RZ, 0x5, R9 ;  /* 0x00000005ff097819 */ /* 0x000fe40000011409 */
[----:B------:R-:W-:Y:S02]  /*0cf0*/  LEA.HI R8, R8, R11, RZ, 0x3 ;  /* 0x0000000b08087211 */ /* 0x000fe400078f18ff */
[----:B------:R-:W-:Y:S02]  /*0d00*/  LOP3.LUT R0, R0, 0x3fffffe, RZ, 0xc0, !PT ;  /* 0x03fffffe00007812 */ /* 0x000fe400078ec0ff */
[----:B------:R-:W-:-:S02]  /*0d10*/  LOP3.LUT R12, R8, 0xfffffff8, RZ, 0xc0, !PT ;  /* 0xfffffff8080c7812 */ /* 0x000fc400078ec0ff */
[----:B------:R-:W-:Y:S01]  /*0d20*/  LOP3.LUT R8, R7, 0x1ffffffe, RZ, 0xc0, !PT ;  /* 0x1ffffffe07087812 */ /* 0x000fe200078ec0ff */
[----:B------:R-:W-:Y:S01]  /*0d30*/  IMAD.IADD R0, R13, 0x1, -R0 ;  /* 0x000000010d007824 */ /* 0x000fe200078e0a00 */
[-C--:B------:R-:W-:Y:S01]  /*0d40*/  LEA.HI R7, R3, R6.reuse, RZ, 0x2 ;  /* 0x0000000603077211 */ /* 0x080fe200078f10ff */
[----:B------:R-:W-:Y:S02]  /*0d50*/  IMAD.IADD R12, R11, 0x1, -R12 ;  /* 0x000000010b0c7824 */ /* 0x000fe400078e0a0c */
[----:B------:R-:W-:Y:S01]  /*0d60*/  IMAD.IADD R8, R5, 0x1, -R8 ;  /* 0x0000000105087824 */ /* 0x000fe200078e0a08 */
[----:B------:R-:W-:Y:S01]  /*0d70*/  LOP3.LUT R191, R7, 0xfffffffc, RZ, 0xc0, !PT ;  /* 0xfffffffc07bf7812 */ /* 0x000fe200078ec0ff */
[----:B------:R-:W-:Y:S01]  /*0d80*/  IMAD R9, R9, 0x10, R12 ;  /* 0x0000001009097824 */ /* 0x000fe200078e020c */
[--C-:B------:R-:W-:Y:S02]  /*0d90*/  SHF.R.S32.HI R162, RZ, 0x2, R7.reuse ;  /* 0x00000002ffa27819 */ /* 0x100fe40000011407 */
[----:B------:R-:W-:Y:S01]  /*0da0*/  SHF.R.S32.HI R7, RZ, 0x1f, R7 ;  /* 0x0000001fff077819 */ /* 0x000fe20000011407 */
[----:B------:R-:W-:Y:S01]  /*0db0*/  IMAD.IADD R191, R6, 0x1, -R191 ;  /* 0x0000000106bf7824 */ /* 0x000fe200078e0abf */
[----:B------:R-:W-:Y:S01]  /*0dc0*/  LEA.HI R5, R3, R6, RZ, 0x5 ;  /* 0x0000000603057211 */ /* 0x000fe200078f28ff */
[----:B------:R-:W-:Y:S01]  /*0dd0*/  VIADD R189, R162, 0x40 ;  /* 0x00000040a2bd7836 */ /* 0x000fe20000000000 */
[----:B------:R-:W-:Y:S01]  /*0de0*/  LOP3.LUT R3, R4, 0x3fffff0, RZ, 0xc0, !PT ;  /* 0x03fffff004037812 */ /* 0x000fe200078ec0ff */
[----:B------:R-:W-:Y:S01]  /*0df0*/  IMAD.SHL.U32 R160, R191, 0x4, RZ ;  /* 0x00000004bfa07824 */ /* 0x000fe200078e00ff */
[----:B------:R-:W-:Y:S01]  /*0e00*/  LEA.HI R7, R7, R162, RZ, 0x3 ;  /* 0x000000a207077211 */ /* 0x000fe200078f18ff */
[----:B0-----:R-:W-:Y:S01]  /*0e10*/  IMAD R13, R0, 0x40, R9 ;  /* 0x00000040000d7824 */ /* 0x001fe200078e0209 */
[----:B------:R-:W-:Y:S01]  /*0e20*/  SHF.R.S32.HI R0, RZ, 0x1f, R189 ;  /* 0x0000001fff007819 */ /* 0x000fe200000114bd */
[----:B------:R-:W-:Y:S01]  /*0e30*/  VIADD R169, R160, 0x20 ;  /* 0x00000020a0a97836 */ /* 0x000fe20000000000 */
[----:B------:R-:W-:Y:S01]  /*0e40*/  SHF.R.S32.HI R4, RZ, 0x5, R5 ;  /* 0x00000005ff047819 */ /* 0x000fe20000011405 */
[----:B------:R-:W-:Y:S01]  /*0e50*/  IMAD.IADD R3, R6, 0x1, -R3 ;  /* 0x0000000106037824 */ /* 0x000fe200078e0a03 */
[----:B------:R-:W-:Y:S01]  /*0e60*/  LOP3.LUT R7, R7, 0xfffffff8, RZ, 0xc0, !PT ;  /* 0xfffffff807077812 */ /* 0x000fe200078ec0ff */
[----:B------:R-:W-:Y:S01]  /*0e70*/  VIADD R168, R160, 0x40 ;  /* 0x00000040a0a87836 */ /* 0x000fe20000000000 */
[----:B------:R-:W-:Y:S01]  /*0e80*/  LEA.HI R0, R0, R189, RZ, 0x3 ;  /* 0x000000bd00007211 */ /* 0x000fe200078f18ff */
[----:B------:R-:W-:Y:S01]  /*0e90*/  IMAD.IADD R165, R160, 0x1, R169 ;  /* 0x00000001a0a57824 */ /* 0x000fe200078e02a9 */
[----:B------:R-:W-:Y:S01]  /*0ea0*/  STL [R1+0x7c], R13 ;  /* 0x00007c0d01007387 */ /* 0x000fe20000100800 */
[----:B------:R-:W-:Y:S01]  /*0eb0*/  IMAD R3, R4, 0x10, R3 ;  /* 0x0000001004037824 */ /* 0x000fe200078e0203 */
[----:B------:R-:W-:Y:S01]  /*0ec0*/  SHF.R.S32.HI R227, RZ, 0x1f, R169 ;  /* 0x0000001fffe37819 */ /* 0x000fe200000114a9 */
[----:B------:R-:W-:Y:S01]  /*0ed0*/  IMAD.IADD R229, R162, 0x1, -R7 ;  /* 0x00000001a2e57824 */ /* 0x000fe200078e0a07 */
[--C-:B------:R-:W-:Y:S01]  /*0ee0*/  SHF.R.S32.HI R225, RZ, 0x1f, R168.reuse ;  /* 0x0000001fffe17819 */ /* 0x100fe200000114a8 */
[----:B------:R-:W-:-:S02]  /*0ef0*/  IMAD.IADD R166, R160, 0x1, R168 ;  /* 0x00000001a0a67824 */ /* 0x000fc400078e02a8 */
[----:B------:R-:W-:Y:S02]  /*0f00*/  IMAD.SHL.U32 R0, R0, 0x40, RZ ;  /* 0x0000004000007824 */ /* 0x000fe400078e00ff */
[----:B------:R-:W-:Y:S01]  /*0f10*/  IMAD.SHL.U32 R177, R4, 0x200, RZ ;  /* 0x0000020004b17824 */ /* 0x000fe200078e00ff */
[----:B------:R-:W-:Y:S01]  /*0f20*/  SHF.R.S32.HI R4, RZ, 0x1f, R165 ;  /* 0x0000001fff047819 */ /* 0x000fe200000114a5 */
[----:B------:R-:W-:Y:S01]  /*0f30*/  IMAD R12, R3, 0x8, R8 ;  /* 0x00000008030c7824 */ /* 0x000fe200078e0208 */
[----:B------:R-:W-:Y:S01]  /*0f40*/  SHF.R.S32.HI R3, RZ, 0x1f, R166 ;  /* 0x0000001fff037819 */ /* 0x000fe200000114a6 */
[----:B------:R-:W-:Y:S01]  /*0f50*/  IMAD.SHL.U32 R173, R189, 0x40, RZ ;  /* 0x00000040bdad7824 */ /* 0x000fe200078e00ff */
[----:B------:R-:W-:Y:S01]  /*0f60*/  LOP3.LUT R179, R0, 0xfffffe00, RZ, 0xc0, !PT ;  /* 0xfffffe0000b37812 */ /* 0x000fe200078ec0ff */
[----:B------:R-:W-:Y:S01]  /*0f70*/  IMAD.SHL.U32 R175, R229, 0x40, RZ ;  /* 0x00000040e5af7824 */ /* 0x000fe200078e00ff */
[-C--:B------:R-:W-:Y:S01]  /*0f80*/  LEA.HI R0, R4, R165.reuse, RZ, 0x6 ;  /* 0x000000a504007211 */ /* 0x080fe200078f30ff */
[----:B------:R-:W-:Y:S01]  /*0f90*/  IMAD.SHL.U32 R18, R191, 0x8, RZ ;  /* 0x00000008bf127824 */ /* 0x000fe200078e00ff */
[----:B------:R-:W-:Y:S01]  /*0fa0*/  LOP3.LUT R173, R173, 0x1c0, RZ, 0xc0, !PT ;  /* 0x000001c0adad7812 */ /* 0x000fe200078ec0ff */
[----:B------:R-:W-:Y:S01]  /*0fb0*/  VIADD R171, R160, 0x10 ;  /* 0x00000010a0ab7836 */ /* 0x000fe20000000000 */
[----:B------:R-:W-:Y:S01]  /*0fc0*/  LOP3.LUT R175, R175, 0x1c0, RZ, 0xc0, !PT ;  /* 0x000001c0afaf7812 */ /* 0x000fe200078ec0ff */
[----:B------:R-:W-:Y:S01]  /*0fd0*/  IMAD.SHL.U32 R0, R0, 0x80, RZ ;  /* 0x0000008000007824 */ /* 0x000fe200078e00ff */
[----:B------:R-:W-:Y:S01]  /*0fe0*/  LEA.HI R6, R4, R165, RZ, 0x3 ;  /* 0x000000a504067211 */ /* 0x000fe200078f18ff */
[C---:B------:R-:W-:Y:S01]  /*0ff0*/  VIADD R170, R160.reuse, 0x30 ;  /* 0x00000030a0aa7836 */ /* 0x040fe20000000000 */
[CC--:B------:R-:W-:Y:S01]  /*1000*/  LEA.HI R5, R3.reuse, R166.reuse, RZ, 0x6 ;  /* 0x000000a603057211 */ /* 0x0c0fe200078f30ff */
[----:B------:R-:W-:Y:S01]  /*1010*/  VIADD R172, R160, 0x50 ;  /* 0x00000050a0ac7836 */ /* 0x000fe20000000000 */
[----:B------:R-:W-:-:S02]  /*1020*/  LEA.HI R4, R3, R166, RZ, 0x3 ;  /* 0x000000a603047211 */ /* 0x000fc400078f18ff */
[----:B------:R-:W-:Y:S01]  /*1030*/  SHF.R.U32.HI R14, RZ, 0x3, R173 ;  /* 0x00000003ff0e7819 */ /* 0x000fe200000116ad */
[----:B------:R-:W-:Y:S01]  /*1040*/  IMAD.SHL.U32 R7, R5, 0x80, RZ ;  /* 0x0000008005077824 */ /* 0x000fe200078e00ff */
[----:B------:R-:W-:Y:S02]  /*1050*/  SHF.R.U32.HI R176, RZ, 0x3, R175 ;  /* 0x00000003ffb07819 */ /* 0x000fe400000116af */
[--C-:B------:R-:W-:Y:S02]  /*1060*/  LOP3.LUT R3, R175, 0x38, R6.reuse, 0xf8, !PT ;  /* 0x00000038af037812 */ /* 0x100fe400078ef806 */
[----:B------:R-:W-:Y:S02]  /*1070*/  LOP3.LUT R8, R173, 0x38, R6, 0xf8, !PT ;  /* 0x00000038ad087812 */ /* 0x000fe400078ef806 */
[----:B------:R-:W-:Y:S02]  /*1080*/  LOP3.LUT R5, R175, 0x38, R4, 0xf8, !PT ;  /* 0x00000038af057812 */ /* 0x000fe400078ef804 */
[----:B------:R-:W-:-:S02]  /*1090*/  LOP3.LUT R0, R0, 0xffffe000, RZ, 0xc0, !PT ;  /* 0xffffe00000007812 */ /* 0x000fc400078ec0ff */
[----:B------:R-:W-:Y:S02]  /*10a0*/  LOP3.LUT R3, R3, R176, RZ, 0x3c, !PT ;  /* 0x000000b003037212 */ /* 0x000fe400078e3cff */
[----:B------:R-:W-:Y:S02]  /*10b0*/  LOP3.LUT R9, R8, R14, RZ, 0x3c, !PT ;  /* 0x0000000e08097212 */ /* 0x000fe400078e3cff */
[----:B------:R-:W-:Y:S02]  /*10c0*/  LOP3.LUT R8, R7, 0xffffe000, RZ, 0xc0, !PT ;  /* 0xffffe00007087812 */ /* 0x000fe400078ec0ff */
[----:B------:R-:W-:Y:S02]  /*10d0*/  LOP3.LUT R7, R5, R176, RZ, 0x3c, !PT ;  /* 0x000000b005077212 */ /* 0x000fe400078e3cff */
[-C--:B------:R-:W-:Y:S01]  /*10e0*/  IADD3 R5, R3, R0.reuse, R177 ;  /* 0x0000000003057210 */ /* 0x080fe20007ffe0b1 */
[----:B------:R-:W-:Y:S01]  /*10f0*/  IMAD.U32 R3, RZ, RZ, UR4 ;  /* 0x00000004ff037e24 */ /* 0x000fe2000f8e00ff */
[----:B------:R-:W-:Y:S01]  /*1100*/  IADD3 R9, R9, R0, R179 ;  /* 0x0000000009097210 */ /* 0x000fe20007ffe0b3 */
[----:B------:R-:W-:Y:S01]  /*1110*/  IMAD.U32 R0, RZ, RZ, UR5 ;  /* 0x00000005ff007e24 */ /* 0x000fe2000f8e00ff */
[----:B------:R-:W-:-:S02]  /*1120*/  LOP3.LUT R11, R173, 0x38, R4, 0xf8, !PT ;  /* 0x00000038ad0b7812 */ /* 0x000fc400078ef804 */
[----:B------:R-:W-:Y:S02]  /*1130*/  IADD3 R7, R7, R8, R177 ;  /* 0x0000000807077210 */ /* 0x000fe40007ffe0b1 */
[----:B------:R0:W-:Y:S01]  /*1140*/  STL [R1+0x38], R0 ;  /* 0x0000380001007387 */ /* 0x0001e20000100800 */
[----:B------:R-:W-:Y:S02]  /*1150*/  LOP3.LUT R11, R11, R14, RZ, 0x3c, !PT ;  /* 0x0000000e0b0b7212 */ /* 0x000fe400078e3cff */
[----:B------:R-:W-:Y:S01]  /*1160*/  SHF.R.S32.HI R223, RZ, 0x3, R4 ;  /* 0x00000003ffdf7819 */ /* 0x000fe20000011404 */
[----:B------:R1:W-:Y:S01]  /*1170*/  STL [R1+0x70], R3 ;  /* 0x0000700301007387 */ /* 0x0003e20000100800 */
[----:B------:R-:W-:Y:S02]  /*1180*/  IADD3 R11, R11, R8, R179 ;  /* 0x000000080b0b7210 */ /* 0x000fe40007ffe0b3 */
[----:B------:R-:W-:Y:S02]  /*1190*/  LOP3.LUT R8, R173, 0x38, R18, 0xf8, !PT ;  /* 0x00000038ad087812 */ /* 0x000fe400078ef812 */
[----:B------:R-:W-:-:S02]  /*11a0*/  SHF.R.S32.HI R221, RZ, 0x3, R6 ;  /* 0x00000003ffdd7819 */ /* 0x000fc40000011406 */
[----:B------:R-:W-:Y:S02]  /*11b0*/  LOP3.LUT R8, R179, R8, R14, 0xf6, !PT ;  /* 0x00000008b3087212 */ /* 0x000fe400078ef60e */
[----:B0-----:R-:W-:Y:S02]  /*11c0*/  LEA.HI R0, R191, R191, RZ, 0x1 ;  /* 0x000000bfbf007211 */ /* 0x001fe400078f08ff */
[----:B-1----:R-:W-:Y:S02]  /*11d0*/  SHF.R.S32.HI R3, RZ, 0x1f, R182 ;  /* 0x0000001fff037819 */ /* 0x002fe400000114b6 */
[----:B------:R-:W-:Y:S02]  /*11e0*/  LOP3.LUT R3, R10, 0x7ffffffc, RZ, 0xc0, !PT ;  /* 0x7ffffffc0a037812 */ /* 0x000fe400078ec0ff */
[----:B------:R-:W-:Y:S01]  /*11f0*/  SHF.R.S32.HI R10, RZ, 0x1f, R184 ;  /* 0x0000001fff0a7819 */ /* 0x000fe200000114b8 */
[----:B------:R-:W-:Y:S01]  /*1200*/  IMAD.SHL.U32 R10, R12, 0x8, RZ ;  /* 0x000000080c0a7824 */ /* 0x000fe200078e00ff */
[----:B------:R-:W-:Y:S01]  /*1210*/  LOP3.LUT R0, R0, 0x1ffffffe, RZ, 0xc0, !PT ;  /* 0x1ffffffe00007812 */ /* 0x000fe200078ec0ff */
[----:B------:R-:W-:Y:S01]  /*1220*/  IMAD.IADD R3, R230, 0x1, -R3 ;  /* 0x00000001e6037824 */ /* 0x000fe200078e0a03 */
[----:B------:R-:W-:-:S02]  /*1230*/  SHF.R.S32.HI R228, RZ, 0x1f, R171 ;  /* 0x0000001fffe47819 */ /* 0x000fc400000114ab */
[----:B------:R-:W-:Y:S01]  /*1240*/  STL [R1+0x80], R10 ;  /* 0x0000800a01007387 */ /* 0x000fe20000100800 */
[----:B------:R-:W-:Y:S01]  /*1250*/  IMAD.SHL.U32 R174, R3, 0x2, RZ ;  /* 0x0000000203ae7824 */ /* 0x000fe200078e00ff */
[----:B------:R-:W-:Y:S01]  /*1260*/  LEA R3, R8, UR4, 0x1 ;  /* 0x0000000408037c11 */ /* 0x000fe2000f8e08ff */
[----:B------:R-:W-:Y:S01]  /*1270*/  IMAD.IADD R0, R191, 0x1, -R0 ;  /* 0x00000001bf007824 */ /* 0x000fe200078e0a00 */
[----:B------:R-:W-:Y:S01]  /*1280*/  SHF.R.S32.HI R226, RZ, 0x1f, R170 ;  /* 0x0000001fffe27819 */ /* 0x000fe200000114aa */
[C---:B------:R-:W-:Y:S01]  /*1290*/  VIADD R205, R174.reuse, 0x10 ;  /* 0x00000010aecd7836 */ /* 0x040fe20000000000 */
[----:B------:R-:W-:Y:S01]  /*12a0*/  SHF.R.S32.HI R224, RZ, 0x1f, R172 ;  /* 0x0000001fffe07819 */ /* 0x000fe200000114ac */
[C---:B------:R-:W-:Y:S01]  /*12b0*/  VIADD R202, R174.reuse, 0x28 ;  /* 0x00000028aeca7836 */ /* 0x040fe20000000000 */
[----:B------:R0:W-:Y:S01]  /*12c0*/  STL [R1+0x68], R3 ;  /* 0x0000680301007387 */ /* 0x0001e20000100800 */
[C---:B------:R-:W-:Y:S02]  /*12d0*/  VIADD R199, R174.reuse, 0x40 ;  /* 0x00000040aec77836 */ /* 0x040fe40000000000 */
[----:B------:R-:W-:-:S02]  /*12e0*/  VIADD R207, R174, 0x8 ;  /* 0x00000008aecf7836 */ /* 0x000fc40000000000 */
[C---:B------:R-:W-:Y:S02]  /*12f0*/  VIADD R203, R174.reuse, 0x20 ;  /* 0x00000020aecb7836 */ /* 0x040fe40000000000 */
[C---:B------:R-:W-:Y:S01]  /*1300*/  VIADD R200, R174.reuse, 0x38 ;  /* 0x00000038aec87836 */ /* 0x040fe20000000000 */
[----:B------:R-:W-:Y:S01]  /*1310*/  SHF.R.S32.HI R4, RZ, 0x1f, R207 ;  /* 0x0000001fff047819 */ /* 0x000fe200000114cf */
[C---:B------:R-:W-:Y:S01]  /*1320*/  VIADD R204, R174.reuse, 0x18 ;  /* 0x00000018aecc7836 */ /* 0x040fe20000000000 */
[----:B0-----:R-:W-:Y:S01]  /*1330*/  SHF.R.S32.HI R3, RZ, 0x1f, R205 ;  /* 0x0000001fff037819 */ /* 0x001fe200000114cd */
[C---:B------:R-:W-:Y:S01]  /*1340*/  VIADD R201, R174.reuse, 0x30 ;  /* 0x00000030aec97836 */ /* 0x040fe20000000000 */
[----:B------:R-:W-:Y:S01]  /*1350*/  SHF.R.S32.HI R3, RZ, 0x1f, R202 ;  /* 0x0000001fff037819 */ /* 0x000fe200000114ca */
[C---:B------:R-:W-:Y:S01]  /*1360*/  VIADD R198, R174.reuse, 0x48 ;  /* 0x00000048aec67836 */ /* 0x040fe20000000000 */
[----:B------:R-:W-:Y:S01]  /*1370*/  SHF.R.S32.HI R3, RZ, 0x1f, R199 ;  /* 0x0000001fff037819 */ /* 0x000fe200000114c7 */
[C---:B------:R-:W-:Y:S01]  /*1380*/  VIADD R197, R174.reuse, 0x50 ;  /* 0x00000050aec57836 */ /* 0x040fe20000000000 */
[----:B------:R-:W-:Y:S01]  /*1390*/  LEA R3, R5, UR4, 0x1 ;  /* 0x0000000405037c11 */ /* 0x000fe2000f8e08ff */
[C---:B------:R-:W-:Y:S01]  /*13a0*/  VIADD R196, R174.reuse, 0x58 ;  /* 0x00000058aec47836 */ /* 0x040fe20000000000 */
[----:B------:R-:W-:Y:S01]  /*13b0*/  SHF.R.S32.HI R4, RZ, 0x1f, R203 ;  /* 0x0000001fff047819 */ /* 0x000fe200000114cb */
[C---:B------:R-:W-:Y:S01]  /*13c0*/  VIADD R195, R174.reuse, 0x60 ;  /* 0x00000060aec37836 */ /* 0x040fe20000000000 */
[----:B------:R-:W-:Y:S01]  /*13d0*/  SHF.R.S32.HI R4, RZ, 0x1f, R200 ;  /* 0x0000001fff047819 */ /* 0x000fe200000114c8 */
[----:B------:R0:W-:Y:S01]  /*13e0*/  STL [R1+0x6c], R3 ;  /* 0x00006c0301007387 */ /* 0x0001e20000100800 */
[----:B------:R-:W-:Y:S01]  /*13f0*/  LEA R5, R9, UR4, 0x1 ;  /* 0x0000000409057c11 */ /* 0x000fe2000f8e08ff */
[C---:B------:R-:W-:Y:S01]  /*1400*/  VIADD R194, R174.reuse, 0x68 ;  /* 0x00000068aec27836 */ /* 0x040fe20000000000 */
[----:B------:R-:W-:Y:S01]  /*1410*/  LEA R4, R7, UR4, 0x1 ;  /* 0x0000000407047c11 */ /* 0x000fe2000f8e08ff */
[C---:B------:R-:W-:Y:S01]  /*1420*/  VIADD R193, R174.reuse, 0x70 ;  /* 0x00000070aec17836 */ /* 0x040fe20000000000 */
[----:B------:R-:W-:Y:S01]  /*1430*/  SHF.R.S32.HI R6, RZ, 0x1f, R204 ;  /* 0x0000001fff067819 */ /* 0x000fe200000114cc */
[----:B------:R1:W-:Y:S01]  /*1440*/  STL [R1+0x60], R5 ;  /* 0x0000600501007387 */ /* 0x0003e20000100800 */
[----:B------:R-:W-:Y:S01]  /*1450*/  VIADD R192, R174, 0x78 ;  /* 0x00000078aec07836 */ /* 0x000fe20000000000 */
[----:B------:R-:W-:Y:S01]  /*1460*/  SHF.R.S32.HI R6, RZ, 0x1f, R201 ;  /* 0x0000001fff067819 */ /* 0x000fe200000114c9 */
[----:B------:R-:W-:Y:S01]  /*1470*/  IMAD R181, R0, 0x8, R13 ;  /* 0x0000000800b57824 */ /* 0x000fe200078e020d */
[----:B0-----:R-:W-:Y:S01]  /*1480*/  LEA R3, R11, UR4, 0x1 ;  /* 0x000000040b037c11 */ /* 0x001fe2000f8e08ff */
[----:B------:R1:W-:Y:S01]  /*1490*/  STL [R1+0x64], R4 ;  /* 0x0000640401007387 */ /* 0x0003e20000100800 */
[----:B------:R-:W-:-:S02]  /*14a0*/  SHF.R.S32.HI R237, RZ, 0x1f, R198 ;  /* 0x0000001fffed7819 */ /* 0x000fc400000114c6 */
[----:B------:R-:W-:Y:S01]  /*14b0*/  SHF.R.S32.HI R236, RZ, 0x1f, R197 ;  /* 0x0000001fffec7819 */ /* 0x000fe200000114c5 */
[----:B------:R1:W-:Y:S01]  /*14c0*/  STL [R1+0x5c], R3 ;  /* 0x00005c0301007387 */ /* 0x0003e20000100800 */
[----:B------:R-:W-:Y:S02]  /*14d0*/  SHF.R.S32.HI R235, RZ, 0x1f, R196 ;  /* 0x0000001fffeb7819 */ /* 0x000fe400000114c4 */
[----:B------:R-:W-:Y:S02]  /*14e0*/  SHF.R.S32.HI R234, RZ, 0x1f, R195 ;  /* 0x0000001fffea7819 */ /* 0x000fe400000114c3 */
[----:B------:R-:W-:Y:S02]  /*14f0*/  SHF.R.S32.HI R233, RZ, 0x1f, R194 ;  /* 0x0000001fffe97819 */ /* 0x000fe400000114c2 */
[----:B------:R-:W-:Y:S02]  /*1500*/  SHF.R.S32.HI R232, RZ, 0x1f, R193 ;  /* 0x0000001fffe87819 */ /* 0x000fe400000114c1 */
[----:B------:R-:W-:-:S07]  /*1510*/  SHF.R.S32.HI R231, RZ, 0x1f, R192 ;  /* 0x0000001fffe77819 */ /* 0x000fce00000114c0 */
.L_x_1743:
[----:B------:R-:W-:Y:S01]  /*1520*/  ULDC.64 UR4, c[0x0][0xa28] ;  /* 0x00028a0000047ab9 */ /* 0x000fe20000000a00 */
[----:B012-4-:R-:W0:Y:S01]  /*1530*/  LDC.64 R6, c[0x0][0xa08] ;  /* 0x00028200ff067b82 */ /* 0x017e220000000a00 */
[----:B------:R-:W-:Y:S01]  /*1540*/  ISETP.NE.U32.AND P0, PT, RZ, UR4, PT ;  /* 0x00000004ff007c0c */ /* 0x000fe2000bf05070 */
[----:B------:R-:W-:Y:S01]  /*1550*/  IMAD.MOV.U32 R12, RZ, RZ, RZ ;  /* 0x000000ffff0c7224 */ /* 0x000fe200078e00ff */
[----:B------:R-:W-:Y:S01]  /*1560*/  ULDC.64 UR6, c[0x0][0xa20] ;  /* 0x0002880000067ab9 */ /* 0x000fe20000000a00 */
[----:B------:R-:W-:Y:S01]  /*1570*/  IMAD.MOV.U32 R26, RZ, RZ, RZ ;  /* 0x000000ffff1a7224 */ /* 0x000fe200078e00ff */
[----:B------:R-:W-:Y:S01]  /*1580*/  ISETP.NE.AND.EX P0, PT, RZ, UR5, PT, P0 ;  /* 0x00000005ff007c0c */ /* 0x000fe2000bf05300 */
[----:B------:R-:W-:Y:S02]  /*1590*/  ULDC.64 UR4, c[0x0][0xa18] ;  /* 0x0002860000047ab9 */ /* 0x000fe40000000a00 */
[----:B------:R-:W-:-:S04]  /*15a0*/  ISETP.NE.U32.AND P1, PT, RZ, UR4, PT ;  /* 0x00000004ff007c0c */ /* 0x000fc8000bf25070 */
[----:B------:R-:W-:Y:S01]  /*15b0*/  ISETP.NE.AND.EX P1, PT, RZ, UR5, PT, P1 ;  /* 0x00000005ff007c0c */ /* 0x000fe2000bf25310 */
[----:B------:R-:W-:Y:S02]  /*15c0*/  ULDC.64 UR4, c[0x0][0xa08] ;  /* 0x0002820000047ab9 */ /* 0x000fe40000000a00 */
[----:B------:R-:W-:-:S03]  /*15d0*/  ISETP.NE.U32.AND P3, PT, RZ, UR4, PT ;  /* 0x00000004ff007c0c */ /* 0x000fc6000bf65070 */
[----:B-1-3--:R-:W1:Y:S01]  /*15e0*/  @P0 LDC.64 R4, c[0x0][0xa28] ;  /* 0x00028a00ff040b82 */ /* 0x00ae620000000a00 */
[----:B------:R-:W-:Y:S01]  /*15f0*/  ISETP.NE.AND.EX P3, PT, RZ, UR5, PT, P3 ;  /* 0x00000005ff007c0c */ /* 0x000fe2000bf65330 */
[----:B0-----:R-:W-:-:S06]  /*1600*/  IMAD.WIDE R10, R31, 0x4, R6 ;  /* 0x000000041f0a7825 */ /* 0x001fcc00078e0206 */
[----:B------:R-:W0:Y:S01]  /*1610*/  @P1 LDC.64 R8, c[0x0][0xa18] ;  /* 0x00028600ff081b82 */ /* 0x000e220000000a00 */
[----:B------:R-:W-:Y:S02]  /*1620*/  ULDC UR4, c[0x0][0x288] ;  /* 0x0000a20000047ab9 */ /* 0x000fe40000000800 */
[----:B------:R-:W-:Y:S01]  /*1630*/  IMAD.U32 R163, RZ, RZ, UR4 ;  /* 0x00000004ffa37e24 */ /* 0x000fe2000f8e00ff */
[----:B------:R-:W-:Y:S02]  /*1640*/  ULDC.64 UR4, c[0x0][0x418] ;  /* 0x0001060000047ab9 */ /* 0x000fe40000000a00 */
[----:B------:R2:W5:Y:S01]  /*1650*/  @P3 LDG.E R26, desc[UR46][R10.64] ;  /* 0x0000002e0a1a3981 */ /* 0x000562000c1e1900 */
[----:B-1----:R-:W-:-:S05]  /*1660*/  @P0 IMAD.WIDE R4, R31, 0x4, R4 ;  /* 0x000000041f040825 */ /* 0x002fca00078e0204 */
[----:B------:R2:W5:Y:S01]  /*1670*/  @P0 LDG.E R12, desc[UR46][R4.64] ;  /* 0x0000002e040c0981 */ /* 0x000562000c1e1900 */
[----:B0-----:R-:W-:-:S05]  /*1680*/  @P1 IMAD.WIDE R6, R31, 0x4, R8 ;  /* 0x000000041f061825 */ /* 0x001fca00078e0208 */
[----:B------:R2:W5:Y:S01]  /*1690*/  @P1 LDG.E R163, desc[UR46][R6.64] ;  /* 0x0000002e06a31981 */ /* 0x000562000c1e1900 */
[----:B------:R-:W-:Y:S01]  /*16a0*/  UISETP.NE.U32.AND UP0, UPT, UR4, URZ, UPT ;  /* 0x0000003f0400728c */ /* 0x000fe2000bf05070 */
[----:B------:R-:W-:Y:S01]  /*16b0*/  ISETP.NE.U32.AND P2, PT, RZ, UR6, PT ;  /* 0x00000006ff007c0c */ /* 0x000fe2000bf45070 */
[----:B------:R-:W-:Y:S01]  /*16c0*/  ULDC UR6, c[0x0][0x2f0] ;  /* 0x0000bc0000067ab9 */ /* 0x000fe20000000800 */
[----:B------:R-:W-:Y:S01]  /*16d0*/  ULDC UR4, c[0x0][0x424] ;  /* 0x0001090000047ab9 */ /* 0x000fe20000000800 */
[----:B------:R-:W-:Y:S01]  /*16e0*/  UISETP.NE.AND.EX UP0, UPT, UR5, URZ, UPT, UP0 ;  /* 0x0000003f0500728c */ /* 0x000fe2000bf05300 */
[----:B------:R-:W-:-:S03]  /*16f0*/  LOP3.LUT R3, R30, 0xff000000, RZ, 0xc0, !PT ;  /* 0xff0000001e037812 */ /* 0x000fc600078ec0ff */
[----:B------:R-:W-:Y:S01]  /*1700*/  USEL UR4, UR4, 0x1, UP0 ;  /* 0x0000000104047887 */ /* 0x000fe20008000000 */
[----:B------:R-:W-:Y:S01]  /*1710*/  ISETP.NE.AND.EX P2, PT, RZ, UR7, PT, P2 ;  /* 0x00000007ff007c0c */ /* 0x000fe2000bf45320 */
[----:B------:R-:W-:Y:S01]  /*1720*/  ULDC UR7, c[0x0][0x348] ;  /* 0x0000d20000077ab9 */ /* 0x000fe20000000800 */
[C---:B------:R-:W-:Y:S01]  /*1730*/  LOP3.LUT R0, R30.reuse, 0xff0000, RZ, 0xc0, !PT ;  /* 0x00ff00001e007812 */ /* 0x040fe200078ec0ff */
[----:B------:R-:W-:Y:S01]  /*1740*/  UIMAD UR6, UR4, UR6, URZ ;  /* 0x00000006040672a4 */ /* 0x000fe2000f8e023f */
[----:B------:R-:W-:Y:S01]  /*1750*/  SHF.R.U32.HI R3, RZ, 0x8, R3 ;  /* 0x00000008ff037819 */ /* 0x000fe20000011603 */
[----:B------:R-:W-:Y:S01]  /*1760*/  IMAD.MOV.U32 R187, RZ, RZ, R31 ;  /* 0x000000ffffbb7224 */ /* 0x000fe200078e001f */
[----:B------:R-:W-:Y:S02]  /*1770*/  LOP3.LUT R183, R30, 0xffff, RZ, 0xc0, !PT ;  /* 0x0000ffff1eb77812 */ /* 0x000fe400078ec0ff */
[----:B------:R-:W-:Y:S01]  /*1780*/  LEA.HI R186, R0, R3, RZ, 0x10 ;  /* 0x0000000300ba7211 */ /* 0x000fe200078f80ff */
[----:B--2---:R-:W-:Y:S06]  /*1790*/  @P1 BRA `(.L_x_1450) ;  /* 0x0000000000241947 */ /* 0x004fec0003800000 */
        /* <DEDUP_REMOVED lines=9> */
.L_x_1450:
[----:B------:R-:W-:Y:S02]  /*1830*/  IMAD.U32 R25, RZ, RZ, UR7 ;  /* 0x00000007ff197e24 */ /* 0x000fe4000f8e00ff */
[----:B------:R-:W-:Y:S01]  /*1840*/  IMAD.U32 R27, RZ, RZ, UR6 ;  /* 0x00000006ff1b7e24 */ /* 0x000fe2000f8e00ff */
[----:B------:R-:W-:Y:S06]  /*1850*/  @!P2 BRA `(.L_x_1451) ;  /* 0x000000000010a947 */ /* 0x000fec0003800000 */
[----:B------:R-:W0:Y:S02]  /*1860*/  LDC.64 R4, c[0x0][0xa20] ;  /* 0x00028800ff047b82 */ /* 0x000e240000000a00 */
[----:B0-----:R-:W-:-:S05]  /*1870*/  IMAD.WIDE R4, R31, 0x4, R4 ;  /* 0x000000041f047825 */ /* 0x001fca00078e0204 */
[----:B------:R0:W5:Y:S01]  /*1880*/  LDG.E R27, desc[UR46][R4.64] ;  /* 0x0000002e041b7981 */ /* 0x000162000c1e1900 */
[----:B------:R-:W-:Y:S05]  /*1890*/  BRA `(.L_x_1452) ;  /* 0x0000000000107947 */ /* 0x000fea0003800000 */
.L_x_1451:
[----:B------:R-:W-:Y:S05]  /*18a0*/  @!P3 BRA `(.L_x_1452) ;  /* 0x00000000000cb947 */ /* 0x000fea0003800000 */
[----:B------:R-:W2:Y:S04]  /*18b0*/  LDG.E R0, desc[UR46][R10.64] ;  /* 0x0000002e0a007981 */ /* 0x000ea8000c1e1900 */
[----:B------:R-:W2:Y:S02]  /*18c0*/  LDG.E R27, desc[UR46][R10.64+0x4] ;  /* 0x0000042e0a1b7981 */ /* 0x000ea4000c1e1900 */
[----:B--2---:R-:W-:-:S07]  /*18d0*/  IMAD.IADD R27, R27, 0x1, -R0 ;  /* 0x000000011b1b7824 */ /* 0x004fce00078e0a00 */
.L_x_1452:
[----:B------:R-:W-:Y:S01]  /*18e0*/  ULDC.64 UR4, c[0x0][0xa10] ;  /* 0x0002840000047ab9 */ /* 0x000fe20000000a00 */
[----:B0-----:R-:W0:Y:S01]  /*18f0*/  LDC R4, c[0x0][0x448] ;  /* 0x00011200ff047b82 */ /* 0x001e220000000800 */
[----:B------:R-:W-:-:S04]  /*1900*/  ISETP.NE.U32.AND P0, PT, RZ, UR4, PT ;  /* 0x00000004ff007c0c */ /* 0x000fc8000bf05070 */
[----:B------:R-:W-:Y:S01]  /*1910*/  ISETP.NE.AND.EX P0, PT, RZ, UR5, PT, P0 ;  /* 0x00000005ff007c0c */ /* 0x000fe2000bf05300 */
[----:B------:R-:W-:Y:S02]  /*1920*/  ULDC.64 UR4, c[0x0][0xa30] ;  /* 0x00028c0000047ab9 */ /* 0x000fe40000000a00 */
[----:B------:R-:W-:-:S04]  /*1930*/  ISETP.NE.U32.AND P1, PT, RZ, UR4, PT ;  /* 0x00000004ff007c0c */ /* 0x000fc8000bf25070 */
[----:B------:R-:W-:-:S06]  /*1940*/  ISETP.NE.AND.EX P1, PT, RZ, UR5, PT, P1 ;  /* 0x00000005ff007c0c */ /* 0x000fcc000bf25310 */
[----:B------:R-:W1:Y:S08]  /*1950*/  @P0 LDC.64 R6, c[0x0][0xa10] ;  /* 0x00028400ff060b82 */ /* 0x000e700000000a00 */
[----:B------:R-:W2:Y:S01]  /*1960*/  @P1 LDC.64 R8, c[0x0][0xa30] ;  /* 0x00028c00ff081b82 */ /* 0x000ea20000000a00 */
[----:B-1----:R-:W-:-:S05]  /*1970*/  @P0 IMAD.WIDE R6, R31, 0x4, R6 ;  /* 0x000000041f060825 */ /* 0x002fca00078e0206 */
[----:B------:R-:W3:Y:S04]  /*1980*/  @P0 LDG.E R0, desc[UR46][R6.64] ;  /* 0x0000002e06000981 */ /* 0x000ee8000c1e1900 */
[----:B------:R-:W3:Y:S01]  /*1990*/  @P0 LDG.E R3, desc[UR46][R6.64+0x4] ;  /* 0x0000042e06030981 */ /* 0x000ee2000c1e1900 */
[----:B-----5:R-:W-:Y:S02]  /*19a0*/  IMAD.MOV.U32 R144, RZ, RZ, R27 ;  /* 0x000000ffff907224 */ /* 0x020fe400078e001b */
[----:B--2---:R-:W-:-:S05]  /*19b0*/  @P1 IMAD.WIDE R8, R31, 0x4, R8 ;  /* 0x000000041f081825 */ /* 0x004fca00078e0208 */
[----:B------:R1:W5:Y:S01]  /*19c0*/  @P1 LDG.E R144, desc[UR46][R8.64] ;  /* 0x0000002e08901981 */ /* 0x000362000c1e1900 */
[----:B0-----:R-:W-:Y:S01]  /*19d0*/  ISETP.NE.AND P1, PT, R4, 0x1, PT ;  /* 0x000000010400780c */ /* 0x001fe20003f25270 */
[----:B------:R-:W-:Y:S01]  /*19e0*/  IMAD.SHL.U32 R178, R29, 0x80, RZ ;  /* 0x000000801db27824 */ /* 0x000fe200078e00ff */
[----:B------:R-:W0:Y:S01]  /*19f0*/  LDC.64 R4, c[0x0][0x9e0] ;  /* 0x00027800ff047b82 */ /* 0x000e220000000a00 */
[----:B------:R-:W-:-:S10]  /*1a00*/  IMAD.IADD R12, R27, 0x1, -R12 ;  /* 0x000000011b0c7824 */ /* 0x000fd400078e0a0c */
[----:B------:R-:W2:Y:S08]  /*1a10*/  @P1 LDC R10, c[0x0][0x44c] ;  /* 0x00011300ff0a1b82 */ /* 0x000eb00000000800 */
[----:B------:R-:W4:Y:S01]  /*1a20*/  @P1 LDC R11, c[0x0][0x450] ;  /* 0x00011400ff0b1b82 */ /* 0x000f220000000800 */
[----:B0-----:R-:W-:Y:S01]  /*1a30*/  ISETP.GE.AND P2, PT, R5, 0x1, PT ;  /* 0x000000010500780c */ /* 0x001fe20003f46270 */
[----:B---3--:R-:W-:-:S02]  /*1a40*/  @P0 IMAD.IADD R25, R3, 0x1, -R0 ;  /* 0x0000000103190824 */ /* 0x008fc400078e0a00 */
[----:B------:R-:W-:Y:S02]  /*1a50*/  VIADD R3, R178, 0x7f ;  /* 0x0000007fb2037836 */ /* 0x000fe40000000000 */
[----:B------:R-:W-:Y:S02]  /*1a60*/  IMAD.IADD R164, R12, 0x1, R25 ;  /* 0x000000010ca47824 */ /* 0x000fe400078e0219 */
[----:B--2---:R-:W-:-:S04]  /*1a70*/  @P1 IMAD.HI.U32 R6, R3, R10, RZ ;  /* 0x0000000a03061227 */ /* 0x004fc800078e00ff */
[C---:B------:R-:W-:Y:S01]  /*1a80*/  VIADD R0, R164.reuse, 0x5f ;  /* 0x0000005fa4007836 */ /* 0x040fe20000000000 */
[----:B----4-:R-:W-:Y:S02]  /*1a90*/  @P1 SHF.R.U32.HI R3, RZ, R11, R6 ;  /* 0x0000000bff031219 */ /* 0x010fe40000011606 */
[----:B------:R-:W-:Y:S01]  /*1aa0*/  IADD3 R6, R164, 0x1, -R163 ;  /* 0x00000001a4067810 */ /* 0x000fe20007ffe8a3 */
[----:B------:R-:W-:-:S04]  /*1ab0*/  IMAD.HI R0, R0, 0x2aaaaaab, RZ ;  /* 0x2aaaaaab00007827 */ /* 0x000fc800078e02ff */
[----:B------:R-:W-:Y:S01]  /*1ac0*/  IMAD.IADD R3, R6, 0x1, R3 ;  /* 0x0000000106037824 */ /* 0x000fe200078e0203 */
[----:B------:R-:W-:-:S03]  /*1ad0*/  SHF.R.U32.HI R149, RZ, 0x1f, R0 ;  /* 0x0000001fff957819 */ /* 0x000fc60000011600 */
[----:B------:R-:W-:Y:S01]  /*1ae0*/  IMAD.IADD R4, R3, 0x1, R4 ;  /* 0x0000000103047824 */ /* 0x000fe200078e0204 */
[----:B------:R-:W-:Y:S01]  /*1af0*/  LEA.HI.SX32 R149, R0, R149, 0x1c ;  /* 0x0000009500957211 */ /* 0x000fe200078fe2ff */
[----:B-1----:R-:W-:Y:S06]  /*1b00*/  @!P2 BRA `(.L_x_1453) ;  /* 0x000000000048a947 */ /* 0x002fec0003800000 */
[C---:B------:R-:W-:Y:S01]  /*1b10*/  ISETP.GT.AND P0, PT, R3.reuse, RZ, PT ;  /* 0x000000ff0300720c */ /* 0x040fe20003f04270 */
[----:B------:R-:W-:Y:S01]  /*1b20*/  BSSY B0, `(.L_x_1454) ;  /* 0x000000e000007945 */ /* 0x000fe20003800000 */
[----:B------:R-:W-:-:S11]  /*1b30*/  VIADD R0, R3, 0xffffffff ;  /* 0xffffffff03007836 */ /* 0x000fd60000000000 */
        /* <DEDUP_REMOVED lines=8> */
.L_x_1455:
[----:B------:R-:W-:-:S13]  /*1bc0*/  ISETP.NE.AND P0, PT, R5, 0x1, PT ;  /* 0x000000010500780c */ /* 0x000fda0003f05270 */
[----:B------:R-:W0:Y:S02]  /*1bd0*/  @P0 LDC.64 R6, c[0x0][0x9e8] ;  /* 0x00027a00ff060b82 */ /* 0x000e240000000a00 */
[----:B0-----:R-:W-:-:S05]  /*1be0*/  @P0 IMAD.HI.U32 R6, R0, R6, RZ ;  /* 0x0000000600060227 */ /* 0x001fca00078e00ff */
[----:B------:R-:W-:-:S07]  /*1bf0*/  @P0 SHF.R.U32.HI R0, RZ, R7, R6 ;  /* 0x00000007ff000219 */ /* 0x000fce0000011606 */
.L_x_1456:
[----:B------:R-:W-:Y:S05]  /*1c00*/  BSYNC B0 ;  /* 0x0000000000007941 */ /* 0x000fea0003800000 */
.L_x_1454:
[----:B------:R-:W-:-:S05]  /*1c10*/  IMAD R3, R0, R5, R5 ;  /* 0x0000000500037224 */ /* 0x000fca00078e0205 */
[----:B------:R-:W-:-:S07]  /*1c20*/  VIMNMX R4, R4, R3, PT ;  /* 0x0000000304047248 */ /* 0x000fce0003fe0100 */
.L_x_1453:
[----:B------:R-:W0:Y:S01]  /*1c30*/  @P1 LDC R3, c[0x0][0x44c] ;  /* 0x00011300ff031b82 */ /* 0x000e220000000800 */
[----:B------:R-:W-:Y:S01]  /*1c40*/  VIADD R4, R4, 0x5f ;  /* 0x0000005f04047836 */ /* 0x000fe20000000000 */
[----:B------:R-:W-:Y:S01]  /*1c50*/  ULDC UR4, c[0x0][0x9dc] ;  /* 0x0002770000047ab9 */ /* 0x000fe20000000800 */
[----:B------:R-:W-:Y:S02]  /*1c60*/  IMAD.MOV.U32 R7, RZ, RZ, R178 ;  /* 0x000000ffff077224 */ /* 0x000fe400078e00b2 */
[----:B------:R-:W-:-:S03]  /*1c70*/  IMAD.HI R4, R4, 0x2aaaaaab, RZ ;  /* 0x2aaaaaab04047827 */ /* 0x000fc600078e02ff */
[----:B------:R-:W1:Y:S01]  /*1c80*/  @P1 LDC R9, c[0x0][0x450] ;  /* 0x00011400ff091b82 */ /* 0x000e620000000800 */
[----:B------:R-:W-:Y:S02]  /*1c90*/  IMAD.IADD R150, R164, 0x1, -R163 ;  /* 0x00000001a4967824 */ /* 0x000fe400078e0aa3 */
        /* <DEDUP_REMOVED lines=8> */
[----:B------:R-:W-:Y:S01]  /*1d20*/  ISETP.GT.AND P0, PT, R0, -0x1, PT ;  /* 0xffffffff0000780c */ /* 0x000fe20003f04270 */
[----:B------:R-:W-:-:S12]  /*1d30*/  BSSY B0, `(.L_x_1458) ;  /* 0x000000d000007945 */ /* 0x000fd80003800000 */
        /* <DEDUP_REMOVED lines=8> */
.L_x_1459:
[----:B------:R-:W-:-:S13]  /*1dc0*/  ISETP.NE.AND P0, PT, R5, 0x1, PT ;  /* 0x000000010500780c */ /* 0x000fda0003f05270 */
[----:B------:R-:W0:Y:S02]  /*1dd0*/  @P0 LDC.64 R6, c[0x0][0x9e8] ;  /* 0x00027a00ff060b82 */ /* 0x000e240000000a00 */
[----:B0-----:R-:W-:-:S05]  /*1de0*/  @P0 IMAD.HI.U32 R4, R0, R6, RZ ;  /* 0x0000000600040227 */ /* 0x001fca00078e00ff */
[----:B------:R-:W-:-:S07]  /*1df0*/  @P0 SHF.R.U32.HI R0, RZ, R7, R4 ;  /* 0x00000007ff000219 */ /* 0x000fce0000011604 */
.L_x_1460:
[----:B------:R-:W-:Y:S05]  /*1e00*/  BSYNC B0 ;  /* 0x0000000000007941 */ /* 0x000fea0003800000 */
.L_x_1458:
[----:B------:R-:W-:-:S05]  /*1e10*/  IMAD R0, R0, R5, RZ ;  /* 0x0000000500007224 */ /* 0x000fca00078e02ff */
[----:B------:R-:W-:-:S07]  /*1e20*/  VIMNMX R3, R3, R0, !PT ;  /* 0x0000000003037248 */ /* 0x000fce0007fe0100 */
.L_x_1457:
[----:B------:R-:W-:Y:S01]  /*1e30*/  IMAD.HI R3, R3, 0x2aaaaaab, RZ ;  /* 0x2aaaaaab03037827 */ /* 0x000fe200078e02ff */
[----:B------:R-:W-:Y:S01]  /*1e40*/  BSSY B0, `(.L_x_1461) ;  /* 0x0000028000007945 */ /* 0x000fe20003800000 */
[----:B------:R-:W-:Y:S02]  /*1e50*/  LOP3.LUT R190, R186, 0xff, RZ, 0xc0, !PT ;  /* 0x000000ffbabe7812 */ /* 0x000fe400078ec0ff */
[----:B------:R-:W-:Y:S02]  /*1e60*/  SHF.R.U32.HI R186, RZ, 0x10, R186 ;  /* 0x00000010ffba7819 */ /* 0x000fe400000116ba */
[----:B------:R-:W-:-:S04]  /*1e70*/  SHF.R.U32.HI R0, RZ, 0x1f, R3 ;  /* 0x0000001fff007819 */ /* 0x000fc80000011603 */
[----:B------:R-:W-:Y:S01]  /*1e80*/  LEA.HI.SX32 R0, R3, R0, 0x1c ;  /* 0x0000000003007211 */ /* 0x000fe200078fe2ff */
[----:B------:R-:W-:-:S03]  /*1e90*/  IMAD.MOV.U32 R3, RZ, RZ, RZ ;  /* 0x000000ffff037224 */ /* 0x000fc600078e00ff */
[----:B------:R-:W-:-:S04]  /*1ea0*/  VIMNMX R9, RZ, R0, !PT ;  /* 0x00000000ff097248 */ /* 0x000fc80007fe0100 */
[----:B------:R-:W-:-:S13]  /*1eb0*/  ISETP.GT.AND P0, PT, R8, R9, PT ;  /* 0x000000090800720c */ /* 0x000fda0003f04270 */
[----:B------:R-:W-:Y:S05]  /*1ec0*/  @!P0 BRA `(.L_x_1462) ;  /* 0x00000000007c8947 */ /* 0x000fea0003800000 */
[----:B------:R-:W-:Y:S01]  /*1ed0*/  ISETP.NE.AND P0, PT, R186, RZ, PT ;  /* 0x000000ffba00720c */ /* 0x000fe20003f05270 */
[----:B------:R-:W-:-:S03]  /*1ee0*/  ULDC UR4, c[0x0][0x9f0] ;  /* 0x00027c0000047ab9 */ /* 0x000fc60000000800 */
[----:B------:R-:W-:-:S04]  /*1ef0*/  SEL R11, R186, UR4, P0 ;  /* 0x00000004ba0b7c07 */ /* 0x000fc80008000000 */
[-C--:B------:R-:W-:Y:S02]  /*1f00*/  IABS R6, R11.reuse ;  /* 0x0000000b00067213 */ /* 0x080fe40000000000 */
[----:B------:R-:W-:Y:S02]  /*1f10*/  IADD3 R0, R11, -0x1, R8 ;  /* 0xffffffff0b007810 */ /* 0x000fe40007ffe008 */
[----:B------:R-:W0:Y:S01]  /*1f20*/  I2F.RP R3, R6 ;  /* 0x0000000600037306 */ /* 0x000e220000209400 */
[----:B------:R-:W-:Y:S02]  /*1f30*/  IABS R13, R11 ;  /* 0x0000000b000d7213 */ /* 0x000fe40000000000 */
[----:B------:R-:W-:-:S05]  /*1f40*/  IMAD.IADD R0, R0, 0x1, -R9 ;  /* 0x0000000100007824 */ /* 0x000fca00078e0a09 */
        /* <DEDUP_REMOVED lines=23> */
.L_x_1462:
[----:B------:R-:W-:Y:S05]  /*20c0*/  BSYNC B0 ;  /* 0x0000000000007941 */ /* 0x000fea0003800000 */
.L_x_1461:
[----:B------:R-:W-:Y:S01]  /*20d0*/  IMAD R0, R190, R3, R9 ;  /* 0x00000003be007224 */ /* 0x000fe200078e0209 */
[----:B------:R-:W-:-:S04]  /*20e0*/  PLOP3.LUT P2, PT, PT, PT, PT, 0x80, 0x0 ;  /* 0x000000000000781c */ /* 0x000fc80003f4f070 */
[C---:B------:R-:W-:Y:S01]  /*20f0*/  VIADDMNMX R3, R0.reuse, R3, R8, PT ;  /* 0x0000000300037246 */ /* 0x040fe20003800108 */
[----:B------:R-:W-:-:S04]  /*2100*/  IMAD R0, R0, 0x60, -R12 ;  /* 0x0000006000007824 */ /* 0x000fc800078e0a0c */
[----:B------:R-:W-:Y:S01]  /*2110*/  IMAD R4, R3, 0x60, -R12 ;  /* 0x0000006003047824 */ /* 0x000fe200078e0a0c */
[----:B------:R-:W-:-:S04]  /*2120*/  VIMNMX R0, RZ, R0, !PT ;  /* 0x00000000ff007248 */ /* 0x000fc80007fe0100 */
[----:B------:R-:W-:Y:S01]  /*2130*/  VIMNMX R3, R4, R25, PT ;  /* 0x0000001904037248 */ /* 0x000fe20003fe0100 */
[----:B------:R-:W-:-:S03]  /*2140*/  IMAD.WIDE.U32 R128, R0, -0x55555555, RZ ;  /* 0xaaaaaaab00807825 */ /* 0x000fc600078e00ff */
[----:B------:R-:W-:Y:S02]  /*2150*/  ISETP.GT.AND P0, PT, R3, R0, PT ;  /* 0x000000000300720c */ /* 0x000fe40003f04270 */
[----:B------:R-:W-:-:S05]  /*2160*/  SHF.R.U32.HI R128, RZ, 0x6, R129 ;  /* 0x00000006ff807819 */ /* 0x000fca0000011681 */
[----:B------:R-:W-:-:S06]  /*2170*/  IMAD.MOV.U32 R24, RZ, RZ, R128 ;  /* 0x000000ffff187224 */ /* 0x000fcc00078e0080 */
[----:B------:R-:W-:-:S04]  /*2180*/  @P0 VIADD R0, R3, 0x5f ;  /* 0x0000005f03000836 */ /* 0x000fc80000000000 */
[----:B------:R-:W-:-:S05]  /*2190*/  @P0 IMAD.HI R0, R0, 0x2aaaaaab, RZ ;  /* 0x2aaaaaab00000827 */ /* 0x000fca00078e02ff */
[----:B------:R-:W-:-:S04]  /*21a0*/  @P0 SHF.R.U32.HI R3, RZ, 0x1f, R0 ;  /* 0x0000001fff030819 */ /* 0x000fc80000011600 */
[----:B------:R-:W-:-:S04]  /*21b0*/  @P0 LEA.HI.SX32 R24, R0, R3, 0x1c ;  /* 0x0000000300180211 */ /* 0x000fc800078fe2ff */
        /* <DEDUP_REMOVED lines=21> */
[----:B0----5:R-:W-:Y:S05]  /*2310*/  CALL.ABS.NOINC R14 ;  /* 0x000000000e007343 */ /* 0x021fea0003c00000 */
.L_x_1465:
[----:B------:R-:W-:Y:S05]  /*2320*/  BSYNC B6 ;  /* 0x0000000000067941 */ /* 0x000fea0003800000 */
.L_x_1464:
        /* <DEDUP_REMOVED lines=20> */
.L_x_1467:
[----:B------:R-:W-:Y:S05]  /*2470*/  BSYNC B6 ;  /* 0x0000000000067941 */ /* 0x000fea0003800000 */
.L_x_1466:
[----:B------:R-:W-:Y:S01]  /*2480*/  ULDC.64 UR4, c[0x0][0x9f8] ;  /* 0x00027e0000047ab9 */ /* 0x000fe20000000a00 */
[----:B------:R-:W0:Y:S01]  /*2490*/  LDC.64 R90, c[0x0][0x300] ;  /* 0x0000c000ff5a7b82 */ /* 0x000e220000000a00 */
[----:B------:R-:W-:Y:S01]  /*24a0*/  ISETP.NE.U32.AND P0, PT, RZ, UR4, PT ;  /* 0x00000004ff007c0c */ /* 0x000fe2000bf05070 */
[----:B------:R-:W-:-:S03]  /*24b0*/  ULDC UR6, c[0x0][0x2f4] ;  /* 0x0000bd0000067ab9 */ /* 0x000fc60000000800 */
[----:B------:R-:W-:Y:S01]  /*24c0*/  ISETP.NE.AND.EX P0, PT, RZ, UR5, PT, P0 ;  /* 0x00000005ff007c0c */ /* 0x000fe2000bf05300 */
[----:B------:R-:W-:Y:S01]  /*24d0*/  IMAD.IADD R121, R26, 0x1, R27 ;  /* 0x000000011a797824 */ /* 0x000fe200078e021b */
[----:B------:R-:W-:Y:S01]  /*24e0*/  ISETP.GE.AND P1, PT, R165, UR6, PT ;  /* 0x00000006a5007c0c */ /* 0x000fe2000bf26270 */
[C---:B------:R-:W-:Y:S01]  /*24f0*/  VIADD R104, R18.reuse, 0x60 ;  /* 0x0000006012687836 */ /* 0x040fe20000000000 */
[----:B------:R-:W-:Y:S01]  /*2500*/  SHF.R.S32.HI R19, RZ, 0x1f, R18 ;  /* 0x0000001fff137819 */ /* 0x000fe20000011412 */
[C---:B------:R-:W-:Y:S01]  /*2510*/  VIADD R3, R18.reuse, 0x80 ;  /* 0x0000008012037836 */ /* 0x040fe20000000000 */
[----:B------:R-:W-:Y:S01]  /*2520*/  ULDC.64 UR4, c[0x0][0x330] ;  /* 0x0000cc0000047ab9 */ /* 0x000fe20000000a00 */
[----:B------:R-:W-:Y:S01]  /*2530*/  VIADD R8, R18, 0xa0 ;  /* 0x000000a012087836 */ /* 0x000fe20000000000 */
[----:B------:R-:W1:Y:S08]  /*2540*/  LDC.64 R96, c[0x0][0x3f8] ;  /* 0x0000fe00ff607b82 */ /* 0x000e700000000a00 */
[----:B------:R-:W2:Y:S01]  /*2550*/  @P0 LDC.64 R4, c[0x0][0x9f8] ;  /* 0x00027e00ff040b82 */ /* 0x000ea20000000a00 */
[----:B------:R-:W-:-:S07]  /*2560*/  SHF.R.S32.HI R147, RZ, 0x1f, R162 ;  /* 0x0000001fff937819 */ /* 0x000fce00000114a2 */
[----:B------:R-:W3:Y:S08]  /*2570*/  LDC R123, c[0x0][0x3f4] ;  /* 0x0000fd00ff7b7b82 */ /* 0x000ef00000000800 */
[----:B------:R-:W4:Y:S01]  /*2580*/  LDC.64 R102, c[0x0][0x408] ;  /* 0x00010200ff667b82 */ /* 0x000f220000000a00 */
[----:B--2---:R-:W-:-:S05]  /*2590*/  @P0 IMAD.WIDE R4, R31, 0x4, R4 ;  /* 0x000000041f040825 */ /* 0x004fca00078e0204 */
[----:B------:R2:W3:Y:S01]  /*25a0*/  @P0 LDG.E R31, desc[UR46][R4.64] ;  /* 0x0000002e041f0981 */ /* 0x0004e2000c1e1900 */
[----:B------:R-:W-:Y:S01]  /*25b0*/  SEL R6, RZ, 0xffffffff, P1 ;  /* 0xffffffffff067807 */ /* 0x000fe20000800000 */
[C---:B------:R-:W-:Y:S01]  /*25c0*/  IMAD.WIDE.U32 R88, R183.reuse, UR4, R18 ;  /* 0x00000004b7587c25 */ /* 0x040fe2000f8e0012 */
[----:B------:R-:W-:Y:S01]  /*25d0*/  ISETP.GE.AND P0, PT, R18, UR6, PT ;  /* 0x0000000612007c0c */ /* 0x000fe2000bf06270 */
[----:B------:R-:W3:Y:S01]  /*25e0*/  S2R R222, SR_TID.X ;  /* 0x0000000000de7919 */ /* 0x000ee20000002100 */
[----:B------:R-:W-:Y:S01]  /*25f0*/  SHF.R.S32.HI R0, RZ, 0x1f, R121 ;  /* 0x0000001fff007819 */ /* 0x000fe20000011479 */
[----:B------:R-:W-:Y:S01]  /*2600*/  IMAD R89, R183, UR5, R89 ;  /* 0x00000005b7597c24 */ /* 0x000fe2000f8e0259 */
[----:B------:R-:W-:Y:S01]  /*2610*/  ISETP.GE.AND P1, PT, R104, UR6, PT ;  /* 0x0000000668007c0c */ /* 0x000fe2000bf26270 */
[----:B------:R-:W-:Y:S01]  /*2620*/  ULDC.64 UR4, c[0x0][0xa08] ;  /* 0x0002820000047ab9 */ /* 0x000fe20000000a00 */
[----:B------:R-:W-:Y:S01]  /*2630*/  ISETP.GE.AND P3, PT, R3, UR6, PT ;  /* 0x0000000603007c0c */ /* 0x000fe2000bf66270 */
[----:B--2---:R-:W-:Y:S01]  /*2640*/  IMAD.SHL.U32 R5, R6, 0x2, RZ ;  /* 0x0000000206057824 */ /* 0x004fe200078e00ff */
[----:B------:R-:W-:Y:S01]  /*2650*/  SEL R4, RZ, 0x1, P0 ;  /* 0x00000001ff047807 */ /* 0x000fe20000000000 */
[----:B0-----:R-:W-:Y:S01]  /*2660*/  IMAD R6, R0, R90, RZ ;  /* 0x0000005a00067224 */ /* 0x001fe200078e02ff */
[----:B------:R-:W-:Y:S01]  /*2670*/  ISETP.GE.AND P0, PT, R166, UR6, PT ;  /* 0x00000006a6007c0c */ /* 0x000fe2000bf06270 */
[----:B-1----:R-:W-:Y:S01]  /*2680*/  IMAD.WIDE.U32 R94, R162, R96, R18 ;  /* 0x00000060a25e7225 */ /* 0x002fe200078e0012 */
[----:B------:R-:W-:-:S02]  /*2690*/  LOP3.LUT R3, R5, 0x2, R4, 0xe2, !PT ;  /* 0x0000000205037812 */ /* 0x000fc400078ee204 */
[----:B------:R-:W-:Y:S01]  /*26a0*/  SEL R7, RZ, 0x8, P1 ;  /* 0x00000008ff077807 */ /* 0x000fe20000800000 */
[C---:B------:R-:W-:Y:S01]  /*26b0*/  IMAD.WIDE.U32 R4, R121.reuse, R90, RZ ;  /* 0x0000005a79047225 */ /* 0x040fe200078e00ff */
[----:B------:R-:W-:Y:S01]  /*26c0*/  ISETP.GE.AND P2, PT, R8, UR6, PT ;  /* 0x0000000608007c0c */ /* 0x000fe2000bf46270 */
[----:B------:R-:W-:Y:S01]  /*26d0*/  ULDC.64 UR6, c[0x0][0x308] ;  /* 0x0000c20000067ab9 */ /* 0x000fe20000000a00 */
[----:B------:R-:W-:Y:S01]  /*26e0*/  SHF.R.S32.HI R161, RZ, 0x1f, R160 ;  /* 0x0000001fffa17819 */ /* 0x000fe200000114a0 */
[----:B------:R-:W-:Y:S01]  /*26f0*/  IMAD R9, R121, R91, R6 ;  /* 0x0000005b79097224 */ /* 0x000fe200078e0206 */
[----:B------:R-:W-:Y:S01]  /*2700*/  SEL R6, RZ, 0x4, P0 ;  /* 0x00000004ff067807 */ /* 0x000fe20000000000 */
[C---:B----4-:R-:W-:Y:S01]  /*2710*/  IMAD.WIDE.U32 R100, R162.reuse, R102, R18 ;  /* 0x00000066a2647225 */ /* 0x050fe200078e0012 */
[----:B------:R-:W-:Y:S02]  /*2720*/  ISETP.NE.U32.AND P0, PT, RZ, UR4, PT ;  /* 0x00000004ff007c0c */ /* 0x000fe4000bf05070 */
[----:B------:R-:W-:Y:S01]  /*2730*/  LOP3.LUT R3, R7, R3, R6, 0xfe, !PT ;  /* 0x0000000307037212 */ /* 0x000fe200078efe06 */
[----:B------:R-:W-:Y:S01]  /*2740*/  IMAD.IADD R5, R5, 0x1, R9 ;  /* 0x0000000105057824 */ /* 0x000fe200078e0209 */
[----:B------:R-:W-:Y:S01]  /*2750*/  SEL R6, RZ, 0x10, P3 ;  /* 0x00000010ff067807 */ /* 0x000fe20001800000 */
[----:B------:R-:W-:Y:S01]  /*2760*/  IMAD.WIDE.U32 R92, R162, R96, R160 ;  /* 0x00000060a25c7225 */ /* 0x000fe200078e00a0 */
[----:B------:R-:W-:Y:S01]  /*2770*/  ISETP.NE.AND.EX P0, PT, RZ, UR5, PT, P0 ;  /* 0x00000005ff007c0c */ /* 0x000fe2000bf05300 */
[----:B------:R-:W-:Y:S01]  /*2780*/  ULDC.64 UR4, c[0x0][0x310] ;  /* 0x0000c40000047ab9 */ /* 0x000fe20000000a00 */
[----:B------:R-:W-:Y:S01]  /*2790*/  LOP3.LUT R11, R3, R6, RZ, 0xfc, !PT ;  /* 0x00000006030b7212 */ /* 0x000fe200078efcff */
[----:B------:R-:W-:Y:S01]  /*27a0*/  IMAD.WIDE.U32 R4, R183, UR6, R4 ;  /* 0x00000006b7047c25 */ /* 0x000fe2000f8e0004 */
[----:B---3--:R-:W-:-:S02]  /*27b0*/  ISETP.GE.AND P1, PT, R165, R123, PT ;  /* 0x0000007ba500720c */ /* 0x008fc40003f26270 */
[----:B------:R-:W-:Y:S01]  /*27c0*/  ISETP.GE.AND P4, PT, R166, R123, PT ;  /* 0x0000007ba600720c */ /* 0x000fe20003f86270 */
[----:B------:R-:W-:Y:S01]  /*27d0*/  IMAD R5, R183, UR7, R5 ;  /* 0x00000007b7057c24 */ /* 0x000fe2000f8e0205 */
[----:B------:R-:W-:Y:S01]  /*27e0*/  SHF.R.U32.HI R20, RZ, 0x3, R173 ;  /* 0x00000003ff147819 */ /* 0x000fe200000116ad */
[----:B------:R-:W-:Y:S01]  /*27f0*/  IMAD R6, R147, R96, RZ ;  /* 0x0000006093067224 */ /* 0x000fe200078e02ff */
[----:B------:R-:W-:Y:S01]  /*2800*/  LOP3.LUT R17, R17, 0xfffffffe, RZ, 0xc0, !PT ;  /* 0xfffffffe11117812 */ /* 0x000fe200078ec0ff */
[----:B------:R-:W-:Y:S01]  /*2810*/  IMAD.WIDE.U32 R98, R162, R102, R160 ;  /* 0x00000066a2627225 */ /* 0x000fe200078e00a0 */
[----:B------:R-:W-:Y:S02]  /*2820*/  LOP3.LUT P3, RZ, R229, 0x4, RZ, 0xc0, !PT ;  /* 0x00000004e5ff7812 */ /* 0x000fe4000786c0ff */
[----:B------:R-:W-:Y:S01]  /*2830*/  SHF.L.U64.HI R135, R90, 0x6, R91 ;  /* 0x000000065a877819 */ /* 0x000fe2000001025b */
[----:B------:R-:W-:Y:S01]  /*2840*/  IMAD R9, R162, R97, R6 ;  /* 0x00000061a2097224 */ /* 0x000fe200078e0206 */
[----:B------:R-:W-:Y:S01]  /*2850*/  SHF.L.U64.HI R106, R102, 0x6, R103 ;  /* 0x00000006666a7819 */ /* 0x000fe20000010267 */
[----:B------:R-:W-:Y:S01]  /*2860*/  IMAD.MOV.U32 R129, RZ, RZ, 0x20 ;  /* 0x00000020ff817424 */ /* 0x000fe200078e00ff */
[----:B------:R-:W-:Y:S01]  /*2870*/  SHF.L.U64.HI R108, R96, 0x6, R97 ;  /* 0x00000006606c7819 */ /* 0x000fe20000010261 */
[----:B------:R-:W-:Y:S01]  /*2880*/  IMAD.IADD R93, R93, 0x1, R9 ;  /* 0x000000015d5d7824 */ /* 0x000fe200078e0209 */
[----:B------:R-:W-:Y:S01]  /*2890*/  @P4 LOP3.LUT R17, R17, 0x1, RZ, 0xfc, !PT ;  /* 0x0000000111114812 */ /* 0x000fe200078efcff */
[----:B------:R-:W-:Y:S01]  /*28a0*/  IMAD.IADD R95, R9, 0x1, R95 ;  /* 0x00000001095f7824 */ /* 0x000fe200078e025f */
[----:B------:R-:W-:Y:S01]  /*28b0*/  SEL R129, R129, 0xffffffe0, !P3 ;  /* 0xffffffe081817807 */ /* 0x000fe20005800000 */
[----:B------:R-:W-:Y:S01]  /*28c0*/  IMAD.SHL.U32 R136, R90, 0x40, RZ ;  /* 0x000000405a887824 */ /* 0x000fe200078e00ff */
[----:B------:R-:W-:Y:S01]  /*28d0*/  SHF.R.S32.HI R148, RZ, 0x1f, R189 ;  /* 0x0000001fff947819 */ /* 0x000fe200000114bd */
[----:B------:R-:W-:Y:S01]  /*28e0*/  IMAD.SHL.U32 R107, R102, 0x40, RZ ;  /* 0x00000040666b7824 */ /* 0x000fe200078e00ff */
[----:B------:R-:W-:Y:S01]  /*28f0*/  LEA.HI R222, R222, 0x8, RZ, 0x19 ;  /* 0x00000008dede7811 */ /* 0x000fe200078fc8ff */
[----:B------:R-:W-:-:S02]  /*2900*/  IMAD R133, R97, 0x60, RZ ;  /* 0x0000006061857824 */ /* 0x000fc400078e02ff */
[----:B------:R-:W-:Y:S02]  /*2910*/  IMAD.SHL.U32 R109, R96, 0x40, RZ ;  /* 0x00000040606d7824 */ /* 0x000fe400078e00ff */
[----:B-----5:R-:W-:-:S04]  /*2920*/  IMAD.WIDE.U32 R92, R144, R96, R92 ;  /* 0x00000060905c7225 */ /* 0x020fc800078e005c */
[----:B------:R-:W-:Y:S01]  /*2930*/  IMAD.WIDE.U32 R94, R144, R96, R94 ;  /* 0x00000060905e7225 */ /* 0x000fe200078e005e */
[----:B------:R-:W-:Y:S02]  /*2940*/  SHF.R.S32.HI R7, RZ, 0x1f, R31 ;  /* 0x0000001fff077819 */ /* 0x000fe4000001141f */
[----:B------:R-:W-:Y:S02]  /*2950*/  SEL R3, R31, RZ, !P0 ;  /* 0x000000ff1f037207 */ /* 0x000fe40004000000 */
[----:B------:R-:W-:-:S03]  /*2960*/  SEL R7, R7, RZ, !P0 ;  /* 0x000000ff07077207 */ /* 0x000fc60004000000 */
[----:B------:R-:W-:-:S04]  /*2970*/  IMAD.WIDE.U32 R86, R3, UR4, R4 ;  /* 0x0000000403567c25 */ /* 0x000fc8000f8e0004 */
[-C--:B------:R-:W-:Y:S02]  /*2980*/  IMAD R4, R147, R90.reuse, RZ ;  /* 0x0000005a93047224 */ /* 0x080fe400078e02ff */
[----:B------:R-:W-:Y:S02]  /*2990*/  IMAD R8, R7, UR4, RZ ;  /* 0x0000000407087c24 */ /* 0x000fe4000f8e02ff */
[C---:B------:R-:W-:Y:S02]  /*29a0*/  IMAD R27, R162.reuse, R91, R4 ;  /* 0x0000005ba21b7224 */ /* 0x040fe400078e0204 */
[----:B------:R-:W-:Y:S01]  /*29b0*/  IMAD R85, R3, UR5, R8 ;  /* 0x0000000503557c24 */ /* 0x000fe2000f8e0208 */
[----:B------:R-:W-:Y:S01]  /*29c0*/  ULDC.64 UR4, c[0x0][0x338] ;  /* 0x0000ce0000047ab9 */ /* 0x000fe20000000a00 */
[----:B------:R-:W-:-:S04]  /*29d0*/  IMAD.WIDE.U32 R4, R162, R90, R18 ;  /* 0x0000005aa2047225 */ /* 0x000fc800078e0012 */
[----:B------:R-:W-:Y:S01]  /*29e0*/  IMAD.IADD R85, R87, 0x1, R85 ;  /* 0x0000000157557824 */ /* 0x000fe200078e0255 */
[----:B------:R-:W-:Y:S01]  /*29f0*/  IADD3 R84, P0, R86, R4, RZ ;  /* 0x0000000456547210 */ /* 0x000fe20007f1e0ff */
[----:B------:R-:W-:Y:S02]  /*2a00*/  IMAD R4, R147, R102, RZ ;  /* 0x0000006693047224 */ /* 0x000fe400078e02ff */
[----:B------:R-:W-:Y:S01]  /*2a10*/  IMAD R6, R7, UR4, RZ ;  /* 0x0000000407067c24 */ /* 0x000fe2000f8e02ff */
[----:B------:R-:W-:Y:S01]  /*2a20*/  IADD3.X R27, R85, R5, R27, P0, !PT ;  /* 0x00000005551b7210 */ /* 0x000fe200007fe41b */
[----:B------:R-:W-:Y:S01]  /*2a30*/  IMAD R9, R162, R103, R4 ;  /* 0x00000067a2097224 */ /* 0x000fe200078e0204 */
[----:B------:R-:W-:Y:S01]  /*2a40*/  ISETP.GE.AND P0, PT, R18, R123, PT ;  /* 0x0000007b1200720c */ /* 0x000fe20003f06270 */
[----:B------:R-:W-:Y:S01]  /*2a50*/  IMAD.WIDE.U32 R88, R3, UR4, R88 ;  /* 0x0000000403587c25 */ /* 0x000fe2000f8e0058 */
[C---:B------:R-:W-:Y:S02]  /*2a60*/  SEL R4, R123.reuse, RZ, P1 ;  /* 0x000000ff7b047207 */ /* 0x040fe40000800000 */
[----:B------:R-:W-:Y:S01]  /*2a70*/  SEL R5, R123, RZ, P0 ;  /* 0x000000ff7b057207 */ /* 0x000fe20000000000 */
[----:B------:R-:W-:Y:S01]  /*2a80*/  IMAD R3, R3, UR5, R6 ;  /* 0x0000000503037c24 */ /* 0x000fe2000f8e0206 */
[----:B------:R-:W-:Y:S01]  /*2a90*/  SEL R7, R123, RZ, P4 ;  /* 0x000000ff7b077207 */ /* 0x000fe20002000000 */
[----:B------:R-:W-:Y:S01]  /*2aa0*/  IMAD.IADD R6, R165, 0x1, R4 ;  /* 0x00000001a5067824 */ /* 0x000fe200078e0204 */
[----:B------:R-:W-:Y:S01]  /*2ab0*/  IADD3 R120, P4, R162, R121, RZ ;  /* 0x00000079a2787210 */ /* 0x000fe20007f9e0ff */
[----:B------:R-:W-:-:S02]  /*2ac0*/  IMAD.IADD R5, R18, 0x1, R5 ;  /* 0x0000000112057824 */ /* 0x000fc400078e0205 */
[----:B------:R-:W-:Y:S01]  /*2ad0*/  IMAD.IADD R12, R166, 0x1, R7 ;  /* 0x00000001a60c7824 */ /* 0x000fe200078e0207 */
[----:B------:R-:W-:Y:S01]  /*2ae0*/  SHF.R.S32.HI R7, RZ, 0x1f, R6 ;  /* 0x0000001fff077819 */ /* 0x000fe20000011406 */
[----:B------:R-:W-:Y:S01]  /*2af0*/  IMAD.IADD R99, R99, 0x1, R9 ;  /* 0x0000000163637824 */ /* 0x000fe200078e0209 */
[----:B------:R-:W-:Y:S01]  /*2b00*/  SHF.R.S32.HI R4, RZ, 0x1f, R5 ;  /* 0x0000001fff047819 */ /* 0x000fe20000011405 */
[----:B------:R-:W-:Y:S01]  /*2b10*/  IMAD.IADD R101, R9, 0x1, R101 ;  /* 0x0000000109657824 */ /* 0x000fe200078e0265 */
[----:B------:R-:W-:Y:S01]  /*2b20*/  SHF.R.S32.HI R13, RZ, 0x1f, R12 ;  /* 0x0000001fff0d7819 */ /* 0x000fe2000001140c */
[----:B------:R-:W-:Y:S01]  /*2b30*/  IMAD.X R121, R0, 0x1, R147, P4 ;  /* 0x0000000100797824 */ /* 0x000fe200020e0693 */
[-C--:B------:R-:W-:Y:S01]  /*2b40*/  LEA.HI R14, R4, R5.reuse, RZ, 0x3 ;  /* 0x00000005040e7211 */ /* 0x080fe200078f18ff */
[----:B------:R-:W-:Y:S01]  /*2b50*/  IMAD.WIDE.U32 R98, R144, R102, R98 ;  /* 0x0000006690627225 */ /* 0x000fe200078e0062 */
[----:B------:R-:W-:Y:S02]  /*2b60*/  LEA.HI R4, R4, R5, RZ, 0x6 ;  /* 0x0000000504047211 */ /* 0x000fe400078f30ff */
[----:B------:R-:W-:Y:S01]  /*2b70*/  LEA.HI R5, R7, R6, RZ, 0x6 ;  /* 0x0000000607057211 */ /* 0x000fe200078f30ff */
[----:B------:R-:W-:Y:S01]  /*2b80*/  IMAD.WIDE.U32 R100, R144, R102, R100 ;  /* 0x0000006690647225 */ /* 0x000fe200078e0064 */
[----:B------:R-:W-:-:S02]  /*2b90*/  SHF.R.S32.HI R4, RZ, 0x6, R4 ;  /* 0x00000006ff047819 */ /* 0x000fc40000011404 */
[----:B------:R-:W-:Y:S01]  /*2ba0*/  SHF.R.S32.HI R8, RZ, 0x6, R5 ;  /* 0x00000006ff087819 */ /* 0x000fe20000011405 */
[----:B------:R-:W-:Y:S01]  /*2bb0*/  IMAD.SHL.U32 R123, R123, 0x2, RZ ;  /* 0x000000027b7b7824 */ /* 0x000fe200078e00ff */
[----:B------:R-:W-:Y:S01]  /*2bc0*/  LOP3.LUT R5, R175, 0x38, R14, 0xf8, !PT ;  /* 0x00000038af057812 */ /* 0x000fe200078ef80e */
[C---:B------:R-:W-:Y:S01]  /*2bd0*/  IMAD R143, R4.reuse, 0x1800, R177 ;  /* 0x00001800048f7824 */ /* 0x040fe200078e02b1 */
[----:B------:R-:W-:Y:S01]  /*2be0*/  LEA.HI R6, R7, R6, RZ, 0x3 ;  /* 0x0000000607067211 */ /* 0x000fe200078f18ff */
[----:B------:R-:W-:Y:S01]  /*2bf0*/  IMAD R141, R4, 0x1800, R179 ;  /* 0x00001800048d7824 */ /* 0x000fe200078e02b3 */
[----:B------:R-:W-:Y:S01]  /*2c00*/  LOP3.LUT R4, R5, R176, RZ, 0x3c, !PT ;  /* 0x000000b005047212 */ /* 0x000fe200078e3cff */
[C---:B------:R-:W-:Y:S01]  /*2c10*/  IMAD R142, R8.reuse, 0x1800, R177 ;  /* 0x00001800088e7824 */ /* 0x040fe200078e02b1 */
[CC--:B------:R-:W-:Y:S01]  /*2c20*/  LEA.HI R28, R13.reuse, R12.reuse, RZ, 0x3 ;  /* 0x0000000c0d1c7211 */ /* 0x0c0fe200078f18ff */
[----:B------:R-:W-:Y:S01]  /*2c30*/  IMAD R139, R8, 0x1800, R179 ;  /* 0x00001800088b7824 */ /* 0x000fe200078e02b3 */
[----:B------:R-:W-:Y:S01]  /*2c40*/  LEA.HI R12, R13, R12, RZ, 0x6 ;  /* 0x0000000c0d0c7211 */ /* 0x000fe200078f30ff */
[----:B------:R-:W-:Y:S01]  /*2c50*/  IMAD.IADD R143, R143, 0x1, R4 ;  /* 0x000000018f8f7824 */ /* 0x000fe200078e0204 */
[----:B------:R-:W-:-:S02]  /*2c60*/  LOP3.LUT R7, R175, 0x38, R6, 0xf8, !PT ;  /* 0x00000038af077812 */ /* 0x000fc400078ef806 */
[C---:B------:R-:W-:Y:S02]  /*2c70*/  LOP3.LUT R9, R173.reuse, 0x38, R14, 0xf8, !PT ;  /* 0x00000038ad097812 */ /* 0x040fe400078ef80e */
[----:B------:R-:W-:Y:S02]  /*2c80*/  LOP3.LUT R4, R173, 0x38, R6, 0xf8, !PT ;  /* 0x00000038ad047812 */ /* 0x000fe400078ef806 */
[----:B------:R-:W-:Y:S02]  /*2c90*/  SHF.R.S32.HI R12, RZ, 0x6, R12 ;  /* 0x00000006ff0c7819 */ /* 0x000fe4000001140c */
[----:B------:R-:W-:Y:S02]  /*2ca0*/  LOP3.LUT R5, R175, 0x38, R28, 0xf8, !PT ;  /* 0x00000038af057812 */ /* 0x000fe400078ef81c */
[----:B------:R-:W-:Y:S01]  /*2cb0*/  LOP3.LUT R7, R7, R176, RZ, 0x3c, !PT ;  /* 0x000000b007077212 */ /* 0x000fe200078e3cff */
[C---:B------:R-:W-:Y:S01]  /*2cc0*/  IMAD R140, R12.reuse, 0x1800, R177 ;  /* 0x000018000c8c7824 */ /* 0x040fe200078e02b1 */
[-C--:B------:R-:W-:Y:S01]  /*2cd0*/  LOP3.LUT R10, R9, R20.reuse, RZ, 0x3c, !PT ;  /* 0x00000014090a7212 */ /* 0x080fe200078e3cff */
[----:B------:R-:W-:Y:S01]  /*2ce0*/  IMAD R138, R12, 0x1800, R179 ;  /* 0x000018000c8a7824 */ /* 0x000fe200078e02b3 */
[----:B------:R-:W-:Y:S01]  /*2cf0*/  LOP3.LUT R4, R4, R20, RZ, 0x3c, !PT ;  /* 0x0000001404047212 */ /* 0x000fe200078e3cff */
[----:B------:R-:W-:Y:S01]  /*2d00*/  IMAD.IADD R142, R142, 0x1, R7 ;  /* 0x000000018e8e7824 */ /* 0x000fe200078e0207 */
[----:B------:R-:W-:Y:S01]  /*2d10*/  SHF.R.S32.HI R9, RZ, 0x1f, R144 ;  /* 0x0000001fff097819 */ /* 0x000fe20000011490 */
[----:B------:R-:W-:Y:S01]  /*2d20*/  IMAD.IADD R141, R141, 0x1, R10 ;  /* 0x000000018d8d7824 */ /* 0x000fe200078e020a */
[----:B------:R-:W-:Y:S01]  /*2d30*/  LOP3.LUT R5, R5, R176, RZ, 0x3c, !PT ;  /* 0x000000b005057212 */ /* 0x000fe200078e3cff */
[----:B------:R-:W-:Y:S01]  /*2d40*/  IMAD.IADD R139, R139, 0x1, R4 ;  /* 0x000000018b8b7824 */ /* 0x000fe200078e0204 */
[----:B------:R-:W-:Y:S01]  /*2d50*/  LOP3.LUT R7, R173, 0x38, R28, 0xf8, !PT ;  /* 0x00000038ad077812 */ /* 0x000fe200078ef81c */
[----:B------:R-:W-:Y:S01]  /*2d60*/  IMAD R4, R9, R96, RZ ;  /* 0x0000006009047224 */ /* 0x000fe200078e02ff */
[----:B------:R-:W-:Y:S01]  /*2d70*/  SEL R0, RZ, 0x20, P2 ;  /* 0x00000020ff007807 */ /* 0x000fe20001000000 */
[----:B------:R-:W-:Y:S01]  /*2d80*/  IMAD.IADD R140, R140, 0x1, R5 ;  /* 0x000000018c8c7824 */ /* 0x000fe200078e0205 */
[----:B------:R-:W-:Y:S01]  /*2d90*/  LOP3.LUT R5, R175, 0x18, R18, 0xf8, !PT ;  /* 0x00000018af057812 */ /* 0x000fe200078ef812 */
[----:B------:R-:W-:Y:S01]  /*2da0*/  IMAD R21, R144, R97, R4 ;  /* 0x0000006190157224 */ /* 0x000fe200078e0204 */
[----:B------:R-:W-:Y:S01]  /*2db0*/  LOP3.LUT R7, R7, R20, RZ, 0x3c, !PT ;  /* 0x0000001407077212 */ /* 0x000fe200078e3cff */
[----:B------:R-:W-:Y:S01]  /*2dc0*/  IMAD R4, R9, R102, RZ ;  /* 0x0000006609047224 */ /* 0x000fe200078e02ff */
[----:B------:R-:W-:Y:S01]  /*2dd0*/  LOP3.LUT R26, R5, R176, RZ, 0x3c, !PT ;  /* 0x000000b0051a7212 */ /* 0x000fe200078e3cff */
[----:B------:R-:W-:Y:S01]  /*2de0*/  IMAD R9, R103, 0x60, RZ ;  /* 0x0000006067097824 */ /* 0x000fe200078e02ff */
[----:B------:R-:W-:Y:S01]  /*2df0*/  SHF.R.S32.HI R117, RZ, 0x3, R14 ;  /* 0x00000003ff757819 */ /* 0x000fe2000001140e */
[----:B------:R-:W-:Y:S01]  /*2e00*/  IMAD.IADD R138, R138, 0x1, R7 ;  /* 0x000000018a8a7824 */ /* 0x000fe200078e0207 */
[----:B------:R-:W-:Y:S01]  /*2e10*/  LOP3.LUT R14, R14, 0xfffffff8, RZ, 0xc0, !PT ;  /* 0xfffffff80e0e7812 */ /* 0x000fe200078ec0ff */
[----:B------:R-:W-:Y:S01]  /*2e20*/  IMAD R7, R91, 0x60, RZ ;  /* 0x000000605b077824 */ /* 0x000fe200078e02ff */
[----:B------:R-:W-:Y:S01]  /*2e30*/  LOP3.LUT R13, R6, 0xfffffff8, RZ, 0xc0, !PT ;  /* 0xfffffff8060d7812 */ /* 0x000fe200078ec0ff */
[----:B------:R-:W-:Y:S01]  /*2e40*/  IMAD R15, R144, R103, R4 ;  /* 0x00000067900f7224 */ /* 0x000fe200078e0204 */
[----:B------:R-:W-:Y:S01]  /*2e50*/  LOP3.LUT R12, R28, 0xfffffff8, RZ, 0xc0, !PT ;  /* 0xfffffff81c0c7812 */ /* 0x000fe200078ec0ff */
[----:B------:R-:W-:Y:S01]  /*2e60*/  IMAD.WIDE.U32 R90, R90, 0x60, RZ ;  /* 0x000000605a5a7825 */ /* 0x000fe200078e00ff */
[----:B------:R-:W-:-:S02]  /*2e70*/  LOP3.LUT R0, R11, R0, RZ, 0xfc, !PT ;  /* 0x000000000b007212 */ /* 0x000fc400078efcff */
[----:B------:R-:W-:Y:S01]  /*2e80*/  SHF.R.S32.HI R116, RZ, 0x3, R6 ;  /* 0x00000003ff747819 */ /* 0x000fe20000011406 */
[----:B------:R-:W-:Y:S01]  /*2e90*/  IMAD.WIDE.U32 R102, R102, 0x60, RZ ;  /* 0x0000006066667825 */ /* 0x000fe200078e00ff */
[----:B------:R-:W-:Y:S02]  /*2ea0*/  SHF.R.S32.HI R113, RZ, 0x3, R28 ;  /* 0x00000003ff717819 */ /* 0x000fe4000001141c */
[----:B------:R-:W-:Y:S01]  /*2eb0*/  LOP3.LUT R11, R11, 0x1, RZ, 0xc0, !PT ;  /* 0x000000010b0b7812 */ /* 0x000fe200078ec0ff */
[----:B------:R-:W-:Y:S01]  /*2ec0*/  IMAD.WIDE.U32 R96, R96, 0x60, RZ ;  /* 0x0000006060607825 */ /* 0x000fe200078e00ff */
[----:B------:R-:W-:Y:S02]  /*2ed0*/  SHF.R.S32.HI R112, RZ, 0x1f, R14 ;  /* 0x0000001fff707819 */ /* 0x000fe4000001140e */
[----:B------:R-:W-:Y:S01]  /*2ee0*/  SHF.R.S32.HI R111, RZ, 0x1f, R13 ;  /* 0x0000001fff6f7819 */ /* 0x000fe2000001140d */
[----:B------:R-:W-:Y:S01]  /*2ef0*/  IMAD.IADD R26, R177, 0x1, R26 ;  /* 0x00000001b11a7824 */ /* 0x000fe200078e021a */
[----:B------:R-:W-:Y:S01]  /*2f00*/  SHF.R.S32.HI R110, RZ, 0x1f, R12 ;  /* 0x0000001fff6e7819 */ /* 0x000fe2000001140c */
[----:B------:R-:W-:Y:S01]  /*2f10*/  IMAD.IADD R132, R91, 0x1, R7 ;  /* 0x000000015b847824 */ /* 0x000fe200078e0207 */
[C---:B------:R-:W-:Y:S01]  /*2f20*/  LOP3.LUT R10, R0.reuse, 0x2, RZ, 0xc0, !PT ;  /* 0x00000002000a7812 */ /* 0x040fe200078ec0ff */
[----:B------:R-:W-:Y:S01]  /*2f30*/  IMAD.IADD R134, R103, 0x1, R9 ;  /* 0x0000000167867824 */ /* 0x000fe200078e0209 */
[C---:B------:R-:W-:Y:S01]  /*2f40*/  LOP3.LUT R9, R0.reuse, 0x4, RZ, 0xc0, !PT ;  /* 0x0000000400097812 */ /* 0x040fe200078ec0ff */
[----:B------:R-:W-:Y:S01]  /*2f50*/  IMAD.IADD R105, R93, 0x1, R21 ;  /* 0x000000015d697824 */ /* 0x000fe200078e0215 */
[C---:B------:R-:W-:Y:S01]  /*2f60*/  LOP3.LUT R8, R0.reuse, 0x8, RZ, 0xc0, !PT ;  /* 0x0000000800087812 */ /* 0x040fe200078ec0ff */
[----:B------:R-:W-:Y:S01]  /*2f70*/  IMAD.IADD R20, R99, 0x1, R15 ;  /* 0x0000000163147824 */ /* 0x000fe200078e020f */
[C---:B------:R-:W-:Y:S01]  /*2f80*/  LOP3.LUT R7, R0.reuse, 0x10, RZ, 0xc0, !PT ;  /* 0x0000001000077812 */ /* 0x040fe200078ec0ff */
[----:B------:R-:W-:Y:S01]  /*2f90*/  IMAD.IADD R133, R97, 0x1, R133 ;  /* 0x0000000161857824 */ /* 0x000fe200078e0285 */
[----:B------:R-:W-:Y:S01]  /*2fa0*/  LOP3.LUT R6, R0, 0x20, RZ, 0xc0, !PT ;  /* 0x0000002000067812 */ /* 0x000fe200078ec0ff */
[----:B------:R-:W-:-:S02]  /*2fb0*/  IMAD.IADD R137, R129, 0x1, R26 ;  /* 0x0000000181897824 */ /* 0x000fc400078e021a */
[----:B------:R-:W-:Y:S02]  /*2fc0*/  IMAD.IADD R21, R21, 0x1, R95 ;  /* 0x0000000115157824 */ /* 0x000fe400078e025f */
[----:B------:R-:W-:Y:S02]  /*2fd0*/  IMAD.IADD R15, R15, 0x1, R101 ;  /* 0x000000010f0f7824 */ /* 0x000fe400078e0265 */
[----:B------:R-:W-:-:S07]  /*2fe0*/  IMAD.IADD R5, R89, 0x1, R3 ;  /* 0x0000000159057824 */ /* 0x000fce00078e0203 */
.L_x_1567:
[----:B0-----:R-:W0:Y:S01]  /*2ff0*/  LDC.64 R114, c[0x0][0x2e8] ;  /* 0x0000ba00ff727b82 */ /* 0x001e220000000a00 */
[----:B--2---:R-:W-:Y:S01]  /*3000*/  VIADD R31, R24, 0xffffffff ;  /* 0xffffffff181f7836 */ /* 0x004fe20000000000 */
[----:B------:R-:W-:Y:S05]  /*3010*/  YIELD ;  /* 0x0000000000007946 */ /* 0x000fea0003800000 */
[----:B------:R-:W-:Y:S01]  /*3020*/  SHF.R.S32.HI R28, RZ, 0x1f, R31 ;  /* 0x0000001fff1c7819 */ /* 0x000fe2000001141f */
[----:B-1----:R-:W1:Y:S01]  /*3030*/  LDC R122, c[0x0][0x3f4] ;  /* 0x0000fd00ff7a7b82 */ /* 0x002e620000000800 */
[-C--:B------:R-:W-:Y:S01]  /*3040*/  IMAD R3, R132, R31.reuse, RZ ;  /* 0x0000001f84037224 */ /* 0x080fe200078e02ff */
[----:B------:R-:W-:Y:S01]  /*3050*/  LOP3.LUT R17, R17, 0xfffffffd, RZ, 0xc0, !PT ;  /* 0xfffffffd11117812 */ /* 0x000fe200078ec0ff */
[----:B------:R-:W-:Y:S01]  /*3060*/  IMAD.WIDE.U32 R124, R90, R31, RZ ;  /* 0x0000001f5a7c7225 */ /* 0x000fe200078e00ff */
[----:B------:R-:W-:Y:S03]  /*3070*/  BSSY B0, `(.L_x_1468) ;  /* 0x00007b8000007945 */ /* 0x000fe60003800000 */
[----:B------:R-:W-:Y:S01]  /*3080*/  IMAD R3, R28, R90, R3 ;  /* 0x0000005a1c037224 */ /* 0x000fe200078e0203 */
[-C--:B------:R-:W-:Y:S01]  /*3090*/  IADD3 R4, P5, R84, R124.reuse, RZ ;  /* 0x0000007c54047210 */ /* 0x080fe20007fbe0ff */
[----:B------:R-:W-:Y:S01]  /*30a0*/  IMAD R38, R16, 0x4800, R137 ;  /* 0x0000480010267824 */ /* 0x000fe200078e0289 */
[----:B------:R-:W-:Y:S01]  /*30b0*/  IADD3 R0, P3, P4, R84, R124, R136 ;  /* 0x0000007c54007210 */ /* 0x000fe20007c7e088 */
[----:B------:R-:W-:-:S02]  /*30c0*/  IMAD.IADD R80, R125, 0x1, R3 ;  /* 0x000000017d507824 */ /* 0x000fc400078e0203 */
[----:B------:R-:W-:Y:S02]  /*30d0*/  IMAD R38, R38, 0x2, R119 ;  /* 0x0000000226267824 */ /* 0x000fe400078e0277 */
[----:B------:R-:W-:Y:S01]  /*30e0*/  IMAD.X R24, R80, 0x1, R27, P5 ;  /* 0x0000000150187824 */ /* 0x000fe200028e061b */
[C---:B0-----:R-:W-:Y:S02]  /*30f0*/  LEA R40, P2, R4.reuse, R114, 0x1 ;  /* 0x0000007204287211 */ /* 0x041fe400078408ff */
[----:B------:R-:W-:Y:S02]  /*3100*/  IADD3.X R3, R27, R80, R135, P3, P4 ;  /* 0x000000501b037210 */ /* 0x000fe40001fe8487 */
[----:B------:R-:W-:Y:S01]  /*3110*/  LEA.HI.X R41, R4, R115, R24, 0x1, P2 ;  /* 0x0000007304297211 */ /* 0x000fe200010f0c18 */
[----:B------:R-:W-:Y:S01]  /*3120*/  IMAD.MOV.U32 R24, RZ, RZ, R31 ;  /* 0x000000ffff187224 */ /* 0x000fe200078e001f */
[----:B------:R-:W-:Y:S02]  /*3130*/  ISETP.GT.AND P3, PT, R31, R128, PT ;  /* 0x000000801f00720c */ /* 0x000fe40003f64270 */
[----:B-1----:R-:W-:-:S02]  /*3140*/  ISETP.GE.AND P2, PT, R122, 0x1, PT ;  /* 0x000000017a00780c */ /* 0x002fc40003f46270 */
[----:B------:R-:W-:-:S04]  /*3150*/  LEA R36, P5, R0, R114, 0x1 ;  /* 0x0000007200247211 */ /* 0x000fc800078a08ff */
[----:B------:R-:W-:Y:S01]  /*3160*/  LEA.HI.X R37, R0, R115, R3, 0x1, P5 ;  /* 0x0000007300257211 */ /* 0x000fe200028f0c03 */
[----:B------:R-:W-:-:S04]  /*3170*/  IMAD R0, R16, 0x4800, R26 ;  /* 0x0000480010007824 */ /* 0x000fc800078e021a */
[----:B------:R-:W-:Y:S01]  /*3180*/  @P3 LOP3.LUT R17, R17, 0x2, RZ, 0xfc, !PT ;  /* 0x0000000211113812 */ /* 0x000fe200078efcff */
[----:B------:R-:W-:Y:S01]  /*3190*/  IMAD R39, R0, 0x2, R119 ;  /* 0x0000000200277824 */ /* 0x000fe200078e0277 */
[----:B------:R-:W-:Y:S06]  /*31a0*/  @!P2 BRA `(.L_x_1469) ;  /* 0x0000007400b0a947 */ /* 0x000fec0003800000 */
[----:B------:R-:W-:Y:S01]  /*31b0*/  ULDC.U8 UR4, c[0x0][0x410] ;  /* 0x0001040000047ab9 */ /* 0x000fe20000000000 */
[-C--:B------:R-:W-:Y:S01]  /*31c0*/  IMAD R3, R133, R31.reuse, RZ ;  /* 0x0000001f85037224 */ /* 0x080fe200078e02ff */
[----:B------:R-:W-:Y:S01]  /*31d0*/  ISETP.NE.AND P2, PT, RZ, UR4, PT ;  /* 0x00000004ff007c0c */ /* 0x000fe2000bf45270 */
[-C--:B------:R-:W-:Y:S02]  /*31e0*/  IMAD R29, R134, R31.reuse, RZ ;  /* 0x0000001f861d7224 */ /* 0x080fe400078e02ff */
[----:B------:R-:W-:Y:S02]  /*31f0*/  IMAD R3, R28, R96, R3 ;  /* 0x000000601c037224 */ /* 0x000fe400078e0203 */
[----:B------:R-:W-:Y:S02]  /*3200*/  IMAD R4, R24, -0x60, R25 ;  /* 0xffffffa018047824 */ /* 0x000fe400078e0219 */
[----:B------:R-:W-:-:S03]  /*3210*/  IMAD.WIDE.U32 R78, R96, R31, RZ ;  /* 0x0000001f604e7225 */ /* 0x000fc600078e00ff */
[----:B------:R-:W-:Y:S01]  /*3220*/  VIMNMX R4, R4, 0x60, PT ;  /* 0x0000006004047848 */ /* 0x000fe20003fe0100 */
[----:B------:R-:W-:Y:S02]  /*3230*/  IMAD R29, R28, R102, R29 ;  /* 0x000000661c1d7224 */ /* 0x000fe400078e021d */
        /* <DEDUP_REMOVED lines=22> */
[----:B------:R-:W-:Y:S01]  /*33a0*/  IADD3 R31, P2, R98, R76, RZ ;  /* 0x0000004c621f7210 */ /* 0x000fe20007f5e0ff */
[----:B------:R-:W-:Y:S01]  /*33b0*/  ULDC.64 UR6, c[0x0][0x400] ;  /* 0x0001000000067ab9 */ /* 0x000fe20000000a00 */
[----:B------:R-:W-:Y:S01]  /*33c0*/  CS2R R124, SRZ ;  /* 0x00000000007c7805 */ /* 0x000fe2000001ff00 */
[----:B------:R-:W-:Y:S01]  /*33d0*/  IMAD.X R30, R0, 0x1, R105, P4 ;  /* 0x00000001001e7824 */ /* 0x000fe200020e0669 */
[----:B------:R-:W-:Y:S01]  /*33e0*/  LEA R28, P4, R29, UR4, 0x1 ;  /* 0x000000041d1c7c11 */ /* 0x000fe2000f8808ff */
[----:B------:R-:W-:Y:S01]  /*33f0*/  IMAD.X R34, R3, 0x1, R20, P2 ;  /* 0x0000000103227824 */ /* 0x000fe200010e0614 */
[----:B------:R-:W-:Y:S02]  /*3400*/  ISETP.GE.AND P2, PT, R160, R122, PT ;  /* 0x0000007aa000720c */ /* 0x000fe40003f46270 */
[----:B------:R-:W-:-:S02]  /*3410*/  CS2R R82, SRZ ;  /* 0x0000000000527805 */ /* 0x000fc4000001ff00 */
[----:B------:R-:W-:Y:S02]  /*3420*/  LEA.HI.X R29, R29, UR5, R30, 0x1, P4 ;  /* 0x000000051d1d7c11 */ /* 0x000fe4000a0f0c1e */
[----:B------:R-:W-:Y:S02]  /*3430*/  CS2R R126, SRZ ;  /* 0x00000000007e7805 */ /* 0x000fe4000001ff00 */
[C---:B------:R-:W-:Y:S02]  /*3440*/  LEA R30, P4, R31.reuse, UR6, 0x1 ;  /* 0x000000061f1e7c11 */ /* 0x040fe4000f8808ff */
[----:B------:R-:W-:Y:S02]  /*3450*/  CS2R R114, SRZ ;  /* 0x0000000000727805 */ /* 0x000fe4000001ff00 */
[----:B------:R-:W-:Y:S02]  /*3460*/  LEA.HI.X R31, R31, UR7, R34, 0x1, P4 ;  /* 0x000000071f1f7c11 */ /* 0x000fe4000a0f0c22 */
[-C--:B------:R-:W-:Y:S01]  /*3470*/  ISETP.GE.AND P4, PT, R171, R122.reuse, PT ;  /* 0x0000007aab00720c */ /* 0x080fe20003f86270 */
[----:B------:R0:W5:Y:S04]  /*3480*/  @!P2 LDG.E.64 R124, desc[UR46][R28.64] ;  /* 0x0000002e1c7ca981 */ /* 0x000168000c1e1b00 */
[----:B------:R0:W5:Y:S01]  /*3490*/  @!P2 LDG.E.64 R126, desc[UR46][R30.64] ;  /* 0x0000002e1e7ea981 */ /* 0x000162000c1e1b00 */
[----:B------:R-:W-:-:S07]  /*34a0*/  ISETP.GE.AND P2, PT, R169, R122, PT ;  /* 0x0000007aa900720c */ /* 0x000fce0003f46270 */
[----:B------:R0:W5:Y:S04]  /*34b0*/  @!P4 LDG.E.64 R82, desc[UR46][R28.64+0x20] ;  /* 0x0000202e1c52c981 */ /* 0x000168000c1e1b00 */
[----:B------:R0:W5:Y:S01]  /*34c0*/  @!P4 LDG.E.64 R114, desc[UR46][R30.64+0x20] ;  /* 0x0000202e1e72c981 */ /* 0x000162000c1e1b00 */
[----:B------:R-:W-:Y:S02]  /*34d0*/  ISETP.GE.AND P4, PT, R170, R122, PT ;  /* 0x0000007aaa00720c */ /* 0x000fe40003f86270 */
[----:B------:R-:W-:Y:S02]  /*34e0*/  CS2R R74, SRZ ;  /* 0x00000000004a7805 */ /* 0x000fe4000001ff00 */
[----:B------:R-:W-:Y:S02]  /*34f0*/  CS2R R80, SRZ ;  /* 0x0000000000507805 */ /* 0x000fe4000001ff00 */
[----:B------:R-:W-:-:S02]  /*3500*/  CS2R R70, SRZ ;  /* 0x0000000000467805 */ /* 0x000fc4000001ff00 */
[----:B------:R-:W-:Y:S01]  /*3510*/  CS2R R72, SRZ ;  /* 0x0000000000487805 */ /* 0x000fe2000001ff00 */
[----:B------:R0:W5:Y:S04]  /*3520*/  @!P2 LDG.E.64 R74, desc[UR46][R28.64+0x40] ;  /* 0x0000402e1c4aa981 */ /* 0x000168000c1e1b00 */
[----:B------:R0:W5:Y:S01]  /*3530*/  @!P2 LDG.E.64 R80, desc[UR46][R30.64+0x40] ;  /* 0x0000402e1e50a981 */ /* 0x000162000c1e1b00 */
[----:B------:R-:W-:-:S03]  /*3540*/  ISETP.GE.AND P2, PT, R168, R122, PT ;  /* 0x0000007aa800720c */ /* 0x000fc60003f46270 */
        /* <DEDUP_REMOVED lines=8> */
[----:B------:R0:W5:Y:S04]  /*35d0*/  @!P2 LDG.E.64 R68, desc[UR46][R30.64+0x80] ;  /* 0x0000802e1e44a981 */ /* 0x000168000c1e1b00 */
[----:B------:R0:W5:Y:S04]  /*35e0*/  @!P4 LDG.E.64 R62, desc[UR46][R28.64+0xa0] ;  /* 0x0000a02e1c3ec981 */ /* 0x000168000c1e1b00 */
[----:B------:R0:W5:Y:S02]  /*35f0*/  @!P4 LDG.E.64 R64, desc[UR46][R30.64+0xa0] ;  /* 0x0000a02e1e40c981 */ /* 0x000164000c1e1b00 */
.L_x_1472:
[----:B------:R-:W-:Y:S05]  /*3600*/  BSYNC B1 ;  /* 0x0000000000017941 */ /* 0x000fea0003800000 */
.L_x_1471:
        /* <DEDUP_REMOVED lines=16> */
[----:B------:R-:W-:Y:S01]  /*3710*/  ULDC.64 UR6, c[0x0][0x400] ;  /* 0x0001000000067ab9 */ /* 0x000fe20000000a00 */
[----:B------:R-:W-:Y:S02]  /*3720*/  CS2R R58, SRZ ;  /* 0x00000000003a7805 */ /* 0x000fe4000001ff00 */
[----:B0-----:R-:W-:Y:S02]  /*3730*/  IADD3.X R29, R105, R0, R108, P2, P5 ;  /* 0x00000000691d7210 */ /* 0x001fe400017ea46c */
[----:B------:R-:W-:Y:S02]  /*3740*/  CS2R R60, SRZ ;  /* 0x00000000003c7805 */ /* 0x000fe4000001ff00 */
[----:B------:R-:W-:-:S04]  /*3750*/  IADD3 R76, P2, P5, R98, R76, R107 ;  /* 0x0000004c624c7210 */ /* 0x000fc80007d5e06b */
[----:B------:R-:W-:Y:S02]  /*3760*/  IADD3.X R3, R20, R3, R106, P2, P5 ;  /* 0x0000000314037210 */ /* 0x000fe400017ea46a */
[----:B------:R-:W-:-:S04]  /*3770*/  LEA R28, P2, R78, UR4, 0x1 ;  /* 0x000000044e1c7c11 */ /* 0x000fc8000f8408ff */
[----:B------:R-:W-:Y:S02]  /*3780*/  LEA.HI.X R29, R78, UR5, R29, 0x1, P2 ;  /* 0x000000054e1d7c11 */ /* 0x000fe400090f0c1d */
        /* <DEDUP_REMOVED lines=30> */
.L_x_1474:
[----:B------:R-:W-:Y:S05]  /*3970*/  BSYNC B1 ;  /* 0x0000000000017941 */ /* 0x000fea0003800000 */
.L_x_1473:
[----:B------:R-:W2:Y:S01]  /*3980*/  LDL R0, [R1+0x38] ;  /* 0x0000380001007983 */ /* 0x000ea20000100800 */
[----:B-----5:R-:W-:Y:S02]  /*3990*/  IMAD.MOV.U32 R3, RZ, RZ, R62 ;  /* 0x000000ffff037224 */ /* 0x020fe400078e003e */
[----:B01----:R-:W-:Y:S02]  /*39a0*/  IMAD.MOV.U32 R29, RZ, RZ, R66 ;  /* 0x000000ffff1d7224 */ /* 0x003fe400078e0042 */
[----:B------:R-:W-:-:S03]  /*39b0*/  IMAD.MOV.U32 R28, RZ, RZ, R67 ;  /* 0x000000ffff1c7224 */ /* 0x000fc600078e0043 */
[----:B------:R-:W-:Y:S01]  /*39c0*/  PRMT R210, R210, 0x5410, R29 ;  /* 0x00005410d2d27816 */ /* 0x000fe2000000001d */
[----:B------:R-:W-:Y:S01]  /*39d0*/  IMAD.MOV.U32 R29, RZ, RZ, R83 ;  /* 0x000000ffff1d7224 */ /* 0x000fe200078e0053 */
[----:B------:R-:W-:Y:S01]  /*39e0*/  PRMT R209, R209, 0x5410, R28 ;  /* 0x00005410d1d17816 */ /* 0x000fe2000000001c */
[----:B------:R-:W-:-:S03]  /*39f0*/  IMAD.MOV.U32 R28, RZ, RZ, R82 ;  /* 0x000000ffff1c7224 */ /* 0x000fc600078e0052 */
[----:B------:R-:W-:Y:S02]  /*3a00*/  PRMT R215, R215, 0x5410, R29 ;  /* 0x00005410d7d77816 */ /* 0x000fe4000000001d */
[----:B------:R-:W-:Y:S02]  /*3a10*/  PRMT R214, R214, 0x5410, R28 ;  /* 0x00005410d6d67816 */ /* 0x000fe4000000001c */
[----:B--2---:R-:W-:Y:S01]  /*3a20*/  R2UR UR4, R0 ;  /* 0x00000000000472ca */ /* 0x004fe200000e0000 */
[----:B------:R-:W-:-:S05]  /*3a30*/  IMAD.MOV.U32 R0, RZ, RZ, R63 ;  /* 0x000000ffff007224 */ /* 0x000fca00078e003f */
[----:B------:R-:W-:Y:S01]  /*3a40*/  PRMT R180, R0, 0x5410, R3 ;  /* 0x0000541000b47816 */ /* 0x000fe20000000003 */
[----:B------:R-:W-:Y:S02]  /*3a50*/  IMAD.MOV.U32 R0, RZ, RZ, R70 ;  /* 0x000000ffff007224 */ /* 0x000fe400078e0046 */
[----:B------:R-:W-:-:S04]  /*3a60*/  IMAD.MOV.U32 R3, RZ, RZ, R71 ;  /* 0x000000ffff037224 */ /* 0x000fc800078e0047 */
[----:B------:R-:W-:Y:S01]  /*3a70*/  UISETP.NE.AND UP0, UPT, UR4, 0x3, UPT ;  /* 0x000000030400788c */ /* 0x000fe2000bf05270 */
[----:B------:R-:W-:Y:S01]  /*3a80*/  PRMT R211, R3, 0x5410, R0 ;  /* 0x0000541003d37816 */ /* 0x000fe20000000000 */
[----:B------:R-:W-:Y:S02]  /*3a90*/  IMAD.MOV.U32 R0, RZ, RZ, R74 ;  /* 0x000000ffff007224 */ /* 0x000fe400078e004a */
[----:B------:R-:W-:Y:S02]  /*3aa0*/  IMAD.MOV.U32 R3, RZ, RZ, R75 ;  /* 0x000000ffff037224 */ /* 0x000fe400078e004b */
[----:B------:R-:W-:Y:S02]  /*3ab0*/  PLOP3.LUT P2, PT, PT, PT, UP0, 0x80, 0x0 ;  /* 0x000000000000781c */ /* 0x000fe40003f4f008 */
        /* <DEDUP_REMOVED lines=69> */
.L_x_1475:
[----:B------:R-:W-:Y:S01]  /*3f10*/  IMAD R3, R16, 0x8, R2 ;  /* 0x0000000810037824 */ /* 0x000fe200078e0202 */
[----:B------:R-:W-:Y:S01]  /*3f20*/  SHF.L.U32 R0, R167, 0x1f, RZ ;  /* 0x0000001fa7007819 */ /* 0x000fe200000006ff */
[----:B------:R-:W-:Y:S03]  /*3f30*/  BSSY B1, `(.L_x_1476) ;  /* 0x0000003000017945 */ /* 0x000fe60003800000 */
[----:B------:R-:W0:Y:S02]  /*3f40*/  SYNCS.PHASECHK.TRANS64.TRYWAIT P5, [R3+URZ+0x2a890], R0 ;  /* 0x02a89000030075a7 */ /* 0x000e2400080a017f */
[----:B0-----:R-:W-:Y:S05]  /*3f50*/  @!P5 BRA `(.L_x_1477) ;  /* 0x0000027000f4d947 */ /* 0x001fea0003800000 */
.L_x_1928:
[----:B------:R-:W-:Y:S05]  /*3f60*/  BSYNC B1 ;  /* 0x0000000000017941 */ /* 0x000fea0003800000 */
.L_x_1476:
        /* <DEDUP_REMOVED lines=9> */
[----:B------:R-:W-:Y:S02]  /*4000*/  SHF.R.U64 R126, R126, 0x10, R127 ;  /* 0x000000107e7e7819 */ /* 0x000fe4000000127f */
[--C-:B------:R-:W-:Y:S02]  /*4010*/  SHF.R.U64 R124, R124, 0x10, R125.reuse ;  /* 0x000000107c7c7819 */ /* 0x100fe4000000127d */
        /* <DEDUP_REMOVED lines=10> */
[----:B------:R-:W-:Y:S01]  /*40c0*/  LOP3.LUT R130, R124, 0xffff0000, RZ, 0xc0, !PT ;  /* 0xffff00007c827812 */ /* 0x000fe200078ec0ff */
        /* <DEDUP_REMOVED lines=34> */
.L_x_1483:
[----:B------:R-:W-:Y:S05]  /*42f0*/  BSYNC B3 ;  /* 0x0000000000037941 */ /* 0x000fea0003800000 */
.L_x_1482:
[----:B--2---:R1:W-:Y:S02]  /*4300*/  STG.E.128 desc[UR46][R40.64], R28 ;  /* 0x0000001c28007986 */ /* 0x0043e4000c101d2e */
.L_x_1481:
[----:B------:R-:W-:Y:S05]  /*4310*/  BSYNC B2 ;  /* 0x0000000000027941 */ /* 0x000fea0003800000 */
.L_x_1480:
[----:B------:R-:W-:Y:S01]  /*4320*/  ISETP.NE.AND P3, PT, R10, RZ, PT ;  /* 0x000000ff0a00720c */ /* 0x000fe20003f65270 */
[----:B------:R-:W-:-:S12]  /*4330*/  BSSY B2, `(.L_x_1484) ;  /* 0x0000037000027945 */ /* 0x000fd80003800000 */
[----:B------:R-:W-:Y:S05]  /*4340*/  @!P3 BRA `(.L_x_1485) ;  /* 0x0000000000d4b947 */ /* 0x000fea0003800000 */
[----:B-1----:R1:W2:Y:S01]  /*4350*/  LDS.128 R28, [R38] ;  /* 0x00000000261c7984 */ /* 0x0022a20000000c00 */
        /* <DEDUP_REMOVED lines=14> */
[C---:B------:R-:W-:Y:S01]  /*4440*/  LOP3.LUT R29, R82.reuse, 0xffff0000, RZ, 0xc0, !PT ;  /* 0xffff0000521d7812 */ /* 0x040fe200078ec0ff */
        /* <DEDUP_REMOVED lines=35> */
.L_x_1487:
[----:B------:R-:W-:Y:S05]  /*4680*/  BSYNC B3 ;  /* 0x0000000000037941 */ /* 0x000fea0003800000 */
.L_x_1486:
[----:B--2---:R2:W-:Y:S02]  /*4690*/  STG.E.128 desc[UR46][R40.64+0x40], R28 ;  /* 0x0000401c28007986 */ /* 0x0045e4000c101d2e */
.L_x_1485:
[----:B------:R-:W-:Y:S05]  /*46a0*/  BSYNC B2 ;  /* 0x0000000000027941 */ /* 0x000fea0003800000 */
.L_x_1484:
[----:B------:R-:W-:Y:S01]  /*46b0*/  ISETP.NE.AND P3, PT, R9, RZ, PT ;  /* 0x000000ff0900720c */ /* 0x000fe20003f65270 */
[----:B------:R-:W-:-:S12]  /*46c0*/  BSSY B2, `(.L_x_1488) ;  /* 0x0000037000027945 */ /* 0x000fd80003800000 */
[----:B------:R-:W-:Y:S05]  /*46d0*/  @!P3 BRA `(.L_x_1489) ;  /* 0x0000000000d4b947 */ /* 0x000fea0003800000 */
[----:B-12---:R1:W2:Y:S01]  /*46e0*/  LDS.128 R28, [R39+0x3000] ;  /* 0x00300000271c7984 */ /* 0x0062a20000000c00 */
        /* <DEDUP_REMOVED lines=50> */
.L_x_1491:
[----:B------:R-:W-:Y:S05]  /*4a10*/  BSYNC B3 ;  /* 0x0000000000037941 */ /* 0x000fea0003800000 */
.L_x_1490:
[----:B--2---:R3:W-:Y:S02]  /*4a20*/  STG.E.128 desc[UR46][R40.64+0x80], R28 ;  /* 0x0000801c28007986 */ /* 0x0047e4000c101d2e */
.L_x_1489:
[----:B------:R-:W-:Y:S05]  /*4a30*/  BSYNC B2 ;  /* 0x0000000000027941 */ /* 0x000fea0003800000 */
.L_x_1488:
[----:B------:R-:W-:Y:S01]  /*4a40*/  ISETP.NE.AND P3, PT, R8, RZ, PT ;  /* 0x000000ff0800720c */ /* 0x000fe20003f65270 */
[----:B------:R-:W-:-:S12]  /*4a50*/  BSSY B2, `(.L_x_1492) ;  /* 0x0000038000027945 */ /* 0x000fd80003800000 */
[----:B------:R-:W-:Y:S05]  /*4a60*/  @!P3 BRA `(.L_x_1493) ;  /* 0x0000000000d8b947 */ /* 0x000fea0003800000 */
[----:B-123--:R1:W2:Y:S01]  /*4a70*/  LDS.128 R28, [R38+0x3000] ;  /* 0x00300000261c7984 */ /* 0x00e2a20000000c00 */
        /* <DEDUP_REMOVED lines=21> */
[----:B------:R-:W-:Y:S02]  /*4bd0*/  PRMT R29, R211, 0x5410, R74 ;  /* 0x00005410d31d7816 */ /* 0x000fe4000000004a */
        /* <DEDUP_REMOVED lines=29> */
.L_x_1495:
[----:B------:R-:W-:Y:S05]  /*4db0*/  BSYNC B3 ;  /* 0x0000000000037941 */ /* 0x000fea0003800000 */
.L_x_1494:
[----:B--2---:R4:W-:Y:S02]  /*4dc0*/  STG.E.128 desc[UR46][R40.64+0xc0], R28 ;  /* 0x0000c01c28007986 */ /* 0x0049e4000c101d2e */
.L_x_1493:
[----:B------:R-:W-:Y:S05]  /*4dd0*/  BSYNC B2 ;  /* 0x0000000000027941 */ /* 0x000fea0003800000 */
.L_x_1492:
        /* <DEDUP_REMOVED lines=11> */
[C---:B------:R-:W-:Y:S01]  /*4e90*/  PRMT R69, R210.reuse, 0x5410, R67 ;  /* 0x00005410d2457816 */ /* 0x040fe20000000043 */
        /* <DEDUP_REMOVED lines=43> */
.L_x_1499:
[----:B------:R-:W-:Y:S05]  /*5150*/  BSYNC B3 ;  /* 0x0000000000037941 */ /* 0x000fea0003800000 */
.L_x_1498:
[----:B--2---:R1:W-:Y:S02]  /*5160*/  STG.E.128 desc[UR46][R40.64+0x100], R28 ;  /* 0x0001001c28007986 */ /* 0x0043e4000c101d2e */
.L_x_1497:
[----:B------:R-:W-:Y:S05]  /*5170*/  BSYNC B2 ;  /* 0x0000000000027941 */ /* 0x000fea0003800000 */
.L_x_1496:
[----:B------:R-:W-:-:S13]  /*5180*/  ISETP.NE.AND P3, PT, R6, RZ, PT ;  /* 0x000000ff0600720c */ /* 0x000fda0003f65270 */
[----:B------:R-:W-:Y:S05]  /*5190*/  @!P3 BRA `(.L_x_1479) ;  /* 0x0000000000d0b947 */ /* 0x000fea0003800000 */
[----:B-1234-:R1:W2:Y:S01]  /*51a0*/  LDS.128 R28, [R38+0x6000] ;  /* 0x00600000261c7984 */ /* 0x01e2a20000000c00 */
[----:B------:R-:W-:Y:S01]  /*51b0*/  ISETP.GE.AND P3, PT, R172, R122, PT ;  /* 0x0000007aac00720c */ /* 0x000fe20003f66270 */
[----:B------:R-:W-:-:S12]  /*51c0*/  BSSY B2, `(.L_x_1500) ;  /* 0x0000030000027945 */ /* 0x000fd80003800000 */
[----:B-1----:R-:W-:Y:S05]  /*51d0*/  @P3 BRA `(.L_x_1501) ;  /* 0x0000000000b83947 */ /* 0x002fea0003800000 */
[----:B------:R-:W-:Y:S02]  /*51e0*/  SHF.R.U64 R66, R62, 0x10, R63 ;  /* 0x000000103e427819 */ /* 0x000fe4000000123f */
[--C-:B------:R-:W-:Y:S02]  /*51f0*/  SHF.R.U64 R62, R64, 0x10, R65.reuse ;  /* 0x00000010403e7819 */ /* 0x100fe40000001241 */
[----:B------:R-:W-:Y:S02]  /*5200*/  PRMT R66, R180, 0x5432, R66 ;  /* 0x00005432b4427816 */ /* 0x000fe40000000042 */
[----:B------:R-:W-:Y:S02]  /*5210*/  PRMT R62, R159, 0x5432, R62 ;  /* 0x000054329f3e7816 */ /* 0x000fe4000000003e */
[----:B------:R-:W-:Y:S02]  /*5220*/  SHF.R.U32.HI R64, RZ, 0x10, R65 ;  /* 0x00000010ff407819 */ /* 0x000fe40000011641 */
[C---:B--2---:R-:W-:Y:S01]  /*5230*/  LOP3.LUT R67, R29.reuse, 0xffff0000, RZ, 0xc0, !PT ;  /* 0xffff00001d437812 */ /* 0x044fe200078ec0ff */
[----:B------:R-:W-:Y:S01]  /*5240*/  IMAD.U32 R29, R29, 0x10000, RZ ;  /* 0x000100001d1d7824 */ /* 0x000fe200078e00ff */
[----:B------:R-:W-:-:S02]  /*5250*/  LOP3.LUT R65, R62, 0xffff0000, RZ, 0xc0, !PT ;  /* 0xffff00003e417812 */ /* 0x000fc400078ec0ff */
        /* <DEDUP_REMOVED lines=20> */
[----:B------:R-:W-:Y:S01]  /*53a0*/  LOP3.LUT R29, R31, 0xffff0000, RZ, 0xc0, !PT ;  /* 0xffff00001f1d7812 */ /* 0x000fe200078ec0ff */
[----:B------:R-:W-:Y:S02]  /*53b0*/  IMAD.U32 R69, R62, 0x10000, RZ ;  /* 0x000100003e457824 */ /* 0x000fe400078e00ff */
[C---:B------:R-:W-:Y:S01]  /*53c0*/  IMAD.U32 R67, R28.reuse, 0x10000, RZ ;  /* 0x000100001c437824 */ /* 0x040fe200078e00ff */
[----:B------:R-:W-:Y:S01]  /*53d0*/  LOP3.LUT R28, R28, 0xffff0000, RZ, 0xc0, !PT ;  /* 0xffff00001c1c7812 */ /* 0x000fe200078ec0ff */
[----:B------:R-:W-:Y:S01]  /*53e0*/  FMUL.FTZ R62, R29, R64 ;  /* 0x000000401d3e7220 */ /* 0x000fe20000410000 */
[----:B------:R-:W-:-:S02]  /*53f0*/  IMAD.U32 R31, R31, 0x10000, RZ ;  /* 0x000100001f1f7824 */ /* 0x000fc400078e00ff */
[-C--:B------:R-:W-:Y:S01]  /*5400*/  FMUL.FTZ R29, R29, R63.reuse ;  /* 0x0000003f1d1d7220 */ /* 0x080fe20000410000 */
[----:B------:R-:W-:Y:S01]  /*5410*/  F2FP.BF16.F32.PACK_AB R30, R70, R30 ;  /* 0x0000001e461e723e */ /* 0x000fe200000010ff */
[C---:B------:R-:W-:Y:S02]  /*5420*/  FFMA.FTZ R63, R31.reuse, R63, -R62 ;  /* 0x0000003f1f3f7223 */ /* 0x040fe4000001083e */
[----:B------:R-:W-:Y:S01]  /*5430*/  FFMA.FTZ R29, R31, R64, R29 ;  /* 0x000000401f1d7223 */ /* 0x000fe2000001001d */
[C---:B------:R-:W-:Y:S01]  /*5440*/  FMUL.FTZ R62, R28.reuse, R69 ;  /* 0x000000451c3e7220 */ /* 0x040fe20000410000 */
[----:B------:R-:W-:-:S03]  /*5450*/  FMUL.FTZ R28, R28, R66 ;  /* 0x000000421c1c7220 */ /* 0x000fc60000410000 */
[----:B------:R-:W-:Y:S01]  /*5460*/  F2FP.BF16.F32.PACK_AB R29, R29, R63 ;  /* 0x0000003f1d1d723e */ /* 0x000fe200000010ff */
[C---:B------:R-:W-:Y:S01]  /*5470*/  FFMA.FTZ R62, R67.reuse, R66, -R62 ;  /* 0x00000042433e7223 */ /* 0x040fe2000001083e */
[----:B------:R-:W-:-:S03]  /*5480*/  FFMA.FTZ R28, R67, R69, R28 ;  /* 0x00000045431c7223 */ /* 0x000fc6000001001c */
[----:B------:R-:W-:Y:S02]  /*5490*/  IMAD.MOV.U32 R31, RZ, RZ, R29 ;  /* 0x000000ffff1f7224 */ /* 0x000fe400078e001d */
[----:B------:R-:W-:Y:S01]  /*54a0*/  F2FP.BF16.F32.PACK_AB R28, R28, R62 ;  /* 0x0000003e1c1c723e */ /* 0x000fe200000010ff */
[----:B------:R-:W-:-:S07]  /*54b0*/  IMAD.MOV.U32 R29, RZ, RZ, R65 ;  /* 0x000000ffff1d7224 */ /* 0x000fce00078e0041 */
.L_x_1501:
[----:B------:R-:W-:Y:S05]  /*54c0*/  BSYNC B2 ;  /* 0x0000000000027941 */ /* 0x000fea0003800000 */
.L_x_1500:
[----:B--2---:R1:W-:Y:S02]  /*54d0*/  STG.E.128 desc[UR46][R40.64+0x140], R28 ;  /* 0x0001401c28007986 */ /* 0x0043e4000c101d2e */
.L_x_1479:
[----:B------:R-:W-:Y:S05]  /*54e0*/  BSYNC B1 ;  /* 0x0000000000017941 */ /* 0x000fea0003800000 */
.L_x_1478:
        /* <DEDUP_REMOVED lines=14> */
[C---:B------:R-:W-:Y:S02]  /*55d0*/  PRMT R41, R206.reuse, 0x5410, R41 ;  /* 0x00005410ce297816 */ /* 0x040fe40000000029 */
        /* <DEDUP_REMOVED lines=38> */
.L_x_1506:
[----:B------:R-:W-:Y:S05]  /*5840*/  BSYNC B2 ;  /* 0x0000000000027941 */ /* 0x000fea0003800000 */
.L_x_1505:
[----:B--2---:R1:W-:Y:S02]  /*5850*/  STG.E.128 desc[UR46][R36.64], R28 ;  /* 0x0000001c24007986 */ /* 0x0043e4000c101d2e */
.L_x_1504:
[----:B------:R-:W-:Y:S05]  /*5860*/  BSYNC B1 ;  /* 0x0000000000017941 */ /* 0x000fea0003800000 */
.L_x_1503:
        /* <DEDUP_REMOVED lines=15> */
[----:B------:R-:W-:Y:S01]  /*5960*/  PRMT R158, R158, 0x5432, R57 ;  /* 0x000054329e9e7816 */ /* 0x000fe20000000039 */
[C---:B------:R-:W-:Y:S01]  /*5970*/  IMAD.U32 R57, R29.reuse, 0x10000, RZ ;  /* 0x000100001d397824 */ /* 0x040fe200078e00ff */
[----:B------:R-:W-:Y:S02]  /*5980*/  LOP3.LUT R63, R29, 0xffff0000, RZ, 0xc0, !PT ;  /* 0xffff00001d3f7812 */ /* 0x000fe400078ec0ff */
[C---:B------:R-:W-:Y:S01]  /*5990*/  LOP3.LUT R29, R41.reuse, 0xffff0000, RZ, 0xc0, !PT ;  /* 0xffff0000291d7812 */ /* 0x040fe200078ec0ff */
[----:B------:R-:W-:Y:S01]  /*59a0*/  IMAD.U32 R60, R158, 0x10000, RZ ;  /* 0x000100009e3c7824 */ /* 0x000fe200078e00ff */
[----:B------:R-:W-:Y:S01]  /*59b0*/  LOP3.LUT R58, R40, 0xffff0000, RZ, 0xc0, !PT ;  /* 0xffff0000283a7812 */ /* 0x000fe200078ec0ff */
[----:B------:R-:W-:Y:S01]  /*59c0*/  IMAD.U32 R41, R41, 0x10000, RZ ;  /* 0x0001000029297824 */ /* 0x000fe200078e00ff */
[----:B------:R-:W-:Y:S01]  /*59d0*/  PRMT R54, R156, 0x5432, R54 ;  /* 0x000054329c367816 */ /* 0x000fe20000000036 */
[CC--:B------:R-:W-:Y:S01]  /*59e0*/  FMUL.FTZ R62, R63.reuse, R29.reuse ;  /* 0x0000001d3f3e7220 */ /* 0x0c0fe20000410000 */
[----:B------:R-:W-:Y:S01]  /*59f0*/  LOP3.LUT R30, R30, 0xffff0000, RZ, 0xc0, !PT ;  /* 0xffff00001e1e7812 */ /* 0x000fe200078ec0ff */
[----:B------:R-:W-:Y:S01]  /*5a00*/  FMUL.FTZ R63, R63, R58 ;  /* 0x0000003a3f3f7220 */ /* 0x000fe20000410000 */
[----:B------:R-:W-:Y:S01]  /*5a10*/  LOP3.LUT R28, R28, 0xffff0000, RZ, 0xc0, !PT ;  /* 0xffff00001c1c7812 */ /* 0x000fe200078ec0ff */
[----:B------:R-:W-:Y:S01]  /*5a20*/  IMAD.U32 R61, R54, 0x10000, RZ ;  /* 0x00010000363d7824 */ /* 0x000fe200078e00ff */
[----:B------:R-:W-:Y:S01]  /*5a30*/  LOP3.LUT R55, R31, 0xffff0000, RZ, 0xc0, !PT ;  /* 0xffff00001f377812 */ /* 0x000fe200078ec0ff */
[C---:B------:R-:W-:Y:S01]  /*5a40*/  FFMA.FTZ R63, R57.reuse, R29, R63 ;  /* 0x0000001d393f7223 */ /* 0x040fe2000001003f */
[CC--:B------:R-:W-:Y:S01]  /*5a50*/  FMUL.FTZ R64, R30.reuse, R60.reuse ;  /* 0x0000003c1e407220 */ /* 0x0c0fe20000410000 */
[-C--:B------:R-:W-:Y:S01]  /*5a60*/  FMUL.FTZ R29, R30, R61.reuse ;  /* 0x0000003d1e1d7220 */ /* 0x080fe20000410000 */
[----:B------:R-:W-:Y:S01]  /*5a70*/  LOP3.LUT R158, R158, 0xffff0000, RZ, 0xc0, !PT ;  /* 0xffff00009e9e7812 */ /* 0x000fe200078ec0ff */
[----:B------:R-:W-:Y:S01]  /*5a80*/  IMAD.U32 R40, R40, 0x10000, RZ ;  /* 0x0001000028287824 */ /* 0x000fe200078e00ff */
[----:B------:R-:W-:Y:S01]  /*5a90*/  LOP3.LUT R54, R54, 0xffff0000, RZ, 0xc0, !PT ;  /* 0xffff000036367812 */ /* 0x000fe200078ec0ff */
[C---:B------:R-:W-:Y:S01]  /*5aa0*/  FFMA.FTZ R64, R56.reuse, R61, -R64 ;  /* 0x0000003d38407223 */ /* 0x040fe20000010840 */
[----:B------:R-:W-:Y:S01]  /*5ab0*/  FFMA.FTZ R29, R56, R60, R29 ;  /* 0x0000003c381d7223 */ /* 0x000fe2000001001d */
[C---:B------:R-:W-:Y:S01]  /*5ac0*/  FMUL.FTZ R30, R28.reuse, R41 ;  /* 0x000000291c1e7220 */ /* 0x040fe20000410000 */
[----:B------:R-:W-:Y:S01]  /*5ad0*/  FFMA.FTZ R62, R57, R58, -R62 ;  /* 0x0000003a393e7223 */ /* 0x000fe2000001083e */
[----:B------:R-:W-:Y:S01]  /*5ae0*/  FMUL.FTZ R56, R55, R158 ;  /* 0x0000009e37387220 */ /* 0x000fe20000410000 */
[----:B------:R-:W-:Y:S01]  /*5af0*/  FMUL.FTZ R28, R28, R40 ;  /* 0x000000281c1c7220 */ /* 0x000fe20000410000 */
[----:B------:R-:W-:-:S02]  /*5b00*/  IMAD.U32 R31, R31, 0x10000, RZ ;  /* 0x000100001f1f7824 */ /* 0x000fc400078e00ff */
        /* <DEDUP_REMOVED lines=9> */
[----:B------:R-:W-:Y:S01]  /*5ba0*/  F2FP.BF16.F32.PACK_AB R31, R55, R54 ;  /* 0x00000036371f723e */ /* 0x000fe200000010ff */
[----:B------:R-:W-:-:S07]  /*5bb0*/  IMAD.MOV.U32 R30, RZ, RZ, R64 ;  /* 0x000000ffff1e7224 */ /* 0x000fce00078e0040 */
.L_x_1510:
[----:B------:R-:W-:Y:S05]  /*5bc0*/  BSYNC B2 ;  /* 0x0000000000027941 */ /* 0x000fea0003800000 */
.L_x_1509:
[----:B--2---:R1:W-:Y:S02]  /*5bd0*/  STG.E.128 desc[UR46][R36.64+0x40], R28 ;  /* 0x0000401c24007986 */ /* 0x0043e4000c101d2e */
.L_x_1508:
[----:B------:R-:W-:Y:S05]  /*5be0*/  BSYNC B1 ;  /* 0x0000000000017941 */ /* 0x000fea0003800000 */
.L_x_1507:
        /* <DEDUP_REMOVED lines=11> */
[----:B------:R-:W-:Y:S02]  /*5ca0*/  PRMT R52, R155, 0x5410, R52 ;  /* 0x000054109b347816 */ /* 0x000fe40000000034 */
[----:B------:R-:W-:Y:S01]  /*5cb0*/  PRMT R50, R154, 0x5410, R55 ;  /* 0x000054109a327816 */ /* 0x000fe20000000037 */
[----:B------:R-:W-:Y:S01]  /*5cc0*/  IMAD.U32 R55, R29, 0x10000, RZ ;  /* 0x000100001d377824 */ /* 0x000fe200078e00ff */
[----:B------:R-:W-:-:S02]  /*5cd0*/  SHF.R.U32.HI R51, RZ, 0x10, R51 ;  /* 0x00000010ff337819 */ /* 0x000fc40000011633 */
[----:B------:R-:W-:Y:S02]  /*5ce0*/  PRMT R155, R155, 0x5432, R54 ;  /* 0x000054329b9b7816 */ /* 0x000fe40000000036 */
[----:B------:R-:W-:Y:S01]  /*5cf0*/  LOP3.LUT R53, R29, 0xffff0000, RZ, 0xc0, !PT ;  /* 0xffff00001d357812 */ /* 0x000fe200078ec0ff */
[----:B------:R-:W-:Y:S01]  /*5d00*/  IMAD.U32 R29, R28, 0x10000, RZ ;  /* 0x000100001c1d7824 */ /* 0x000fe200078e00ff */
[C---:B------:R-:W-:Y:S01]  /*5d10*/  LOP3.LUT R58, R52.reuse, 0xffff0000, RZ, 0xc0, !PT ;  /* 0xffff0000343a7812 */ /* 0x040fe200078ec0ff */
[----:B------:R-:W-:Y:S01]  /*5d20*/  IMAD.U32 R52, R52, 0x10000, RZ ;  /* 0x0001000034347824 */ /* 0x000fe200078e00ff */
[C---:B------:R-:W-:Y:S01]  /*5d30*/  LOP3.LUT R54, R50.reuse, 0xffff0000, RZ, 0xc0, !PT ;  /* 0xffff000032367812 */ /* 0x040fe200078ec0ff */
[----:B------:R-:W-:Y:S01]  /*5d40*/  IMAD.U32 R50, R50, 0x10000, RZ ;  /* 0x0001000032327824 */ /* 0x000fe200078e00ff */
[----:B------:R-:W-:Y:S01]  /*5d50*/  PRMT R154, R154, 0x5432, R51 ;  /* 0x000054329a9a7816 */ /* 0x000fe20000000033 */
[----:B------:R-:W-:Y:S01]  /*5d60*/  IMAD.U32 R51, R155, 0x10000, RZ ;  /* 0x000100009b337824 */ /* 0x000fe200078e00ff */
[----:B------:R-:W-:Y:S01]  /*5d70*/  LOP3.LUT R41, R30, 0xffff0000, RZ, 0xc0, !PT ;  /* 0xffff00001e297812 */ /* 0x000fe200078ec0ff */
[C---:B------:R-:W-:Y:S01]  /*5d80*/  FMUL.FTZ R60, R53.reuse, R58 ;  /* 0x0000003a353c7220 */ /* 0x040fe20000410000 */
[-C--:B------:R-:W-:Y:S01]  /*5d90*/  FMUL.FTZ R57, R53, R54.reuse ;  /* 0x0000003635397220 */ /* 0x080fe20000410000 */
[----:B------:R-:W-:Y:S01]  /*5da0*/  IMAD.U32 R56, R154, 0x10000, RZ ;  /* 0x000100009a387824 */ /* 0x000fe200078e00ff */
[----:B------:R-:W-:Y:S01]  /*5db0*/  LOP3.LUT R30, R31, 0xffff0000, RZ, 0xc0, !PT ;  /* 0xffff00001f1e7812 */ /* 0x000fe200078ec0ff */
[----:B------:R-:W-:Y:S01]  /*5dc0*/  FMUL.FTZ R59, R41, R51 ;  /* 0x00000033293b7220 */ /* 0x000fe20000410000 */
[----:B------:R-:W-:Y:S01]  /*5dd0*/  LOP3.LUT R53, R28, 0xffff0000, RZ, 0xc0, !PT ;  /* 0xffff00001c357812 */ /* 0x000fe200078ec0ff */
[----:B------:R-:W-:Y:S01]  /*5de0*/  FFMA.FTZ R28, R55, R54, -R60 ;  /* 0x00000036371c7223 */ /* 0x000fe2000001083c */
[----:B------:R-:W-:Y:S01]  /*5df0*/  LOP3.LUT R155, R155, 0xffff0000, RZ, 0xc0, !PT ;  /* 0xffff00009b9b7812 */ /* 0x000fe200078ec0ff */
[----:B------:R-:W-:Y:S01]  /*5e00*/  FFMA.FTZ R55, R55, R58, R57 ;  /* 0x0000003a37377223 */ /* 0x000fe20000010039 */
[----:B------:R-:W-:Y:S01]  /*5e10*/  LOP3.LUT R154, R154, 0xffff0000, RZ, 0xc0, !PT ;  /* 0xffff00009a9a7812 */ /* 0x000fe200078ec0ff */
[-C--:B------:R-:W-:Y:S01]  /*5e20*/  FMUL.FTZ R57, R41, R56.reuse ;  /* 0x0000003829397220 */ /* 0x080fe20000410000 */
[----:B------:R-:W-:Y:S01]  /*5e30*/  FFMA.FTZ R41, R40, R56, -R59 ;  /* 0x0000003828297223 */ /* 0x000fe2000001083b */
[----:B------:R-:W-:Y:S01]  /*5e40*/  FMUL.FTZ R54, R30, R155 ;  /* 0x0000009b1e367220 */ /* 0x000fe20000410000 */
[----:B------:R-:W-:-:S02]  /*5e50*/  IMAD.U32 R31, R31, 0x10000, RZ ;  /* 0x000100001f1f7824 */ /* 0x000fc400078e00ff */
[----:B------:R-:W-:Y:S01]  /*5e60*/  FMUL.FTZ R56, R30, R154 ;  /* 0x0000009a1e387220 */ /* 0x000fe20000410000 */
[C---:B------:R-:W-:Y:S01]  /*5e70*/  FMUL.FTZ R30, R53.reuse, R52 ;  /* 0x00000034351e7220 */ /* 0x040fe20000410000 */
[----:B------:R-:W-:Y:S01]  /*5e80*/  FFMA.FTZ R40, R40, R51, R57 ;  /* 0x0000003328287223 */ /* 0x000fe20000010039 */
[----:B------:R-:W-:Y:S01]  /*5e90*/  FMUL.FTZ R53, R53, R50 ;  /* 0x0000003235357220 */ /* 0x000fe20000410000 */
[----:B------:R-:W-:Y:S01]  /*5ea0*/  FFMA.FTZ R54, R31, R154, -R54 ;  /* 0x0000009a1f367223 */ /* 0x000fe20000010836 */
[----:B------:R-:W-:Y:S01]  /*5eb0*/  FFMA.FTZ R30, R29, R50, -R30 ;  /* 0x000000321d1e7223 */ /* 0x000fe2000001081e */
[----:B------:R-:W-:Y:S01]  /*5ec0*/  FFMA.FTZ R31, R31, R155, R56 ;  /* 0x0000009b1f1f7223 */ /* 0x000fe20000010038 */
[----:B------:R-:W-:Y:S01]  /*5ed0*/  FFMA.FTZ R53, R29, R52, R53 ;  /* 0x000000341d357223 */ /* 0x000fe20000010035 */
[----:B------:R-:W-:Y:S02]  /*5ee0*/  F2FP.BF16.F32.PACK_AB R40, R40, R41 ;  /* 0x000000292828723e */ /* 0x000fe400000010ff */
[----:B------:R-:W-:-:S02]  /*5ef0*/  F2FP.BF16.F32.PACK_AB R29, R55, R28 ;  /* 0x0000001c371d723e */ /* 0x000fc400000010ff */
[----:B------:R-:W-:Y:S01]  /*5f00*/  F2FP.BF16.F32.PACK_AB R28, R53, R30 ;  /* 0x0000001e351c723e */ /* 0x000fe200000010ff */
[----:B------:R-:W-:Y:S01]  /*5f10*/  IMAD.MOV.U32 R30, RZ, RZ, R40 ;  /* 0x000000ffff1e7224 */ /* 0x000fe200078e0028 */
[----:B------:R-:W-:-:S07]  /*5f20*/  F2FP.BF16.F32.PACK_AB R31, R31, R54 ;  /* 0x000000361f1f723e */ /* 0x000fce00000010ff */
.L_x_1514:
[----:B------:R-:W-:Y:S05]  /*5f30*/  BSYNC B2 ;  /* 0x0000000000027941 */ /* 0x000fea0003800000 */
.L_x_1513:
[----:B--2---:R1:W-:Y:S02]  /*5f40*/  STG.E.128 desc[UR46][R36.64+0x80], R28 ;  /* 0x0000801c24007986 */ /* 0x0043e4000c101d2e */
.L_x_1512:
[----:B------:R-:W-:Y:S05]  /*5f50*/  BSYNC B1 ;  /* 0x0000000000017941 */ /* 0x000fea0003800000 */
.L_x_1511:
        /* <DEDUP_REMOVED lines=9> */
[--C-:B------:R-:W-:Y:S02]  /*5ff0*/  SHF.R.U64 R41, R46, 0x10, R47.reuse ;  /* 0x000000102e297819 */ /* 0x100fe4000000122f */
[----:B------:R-:W-:Y:S02]  /*6000*/  SHF.R.U32.HI R47, RZ, 0x10, R47 ;  /* 0x00000010ff2f7819 */ /* 0x000fe4000001162f */
[----:B------:R-:W-:Y:S02]  /*6010*/  PRMT R50, R153, 0x5410, R50 ;  /* 0x0000541099327816 */ /* 0x000fe40000000032 */
[----:B------:R-:W-:Y:S02]  /*6020*/  SHF.R.U32.HI R48, RZ, 0x10, R49 ;  /* 0x00000010ff307819 */ /* 0x000fe40000011631 */
[----:B------:R-:W-:-:S02]  /*6030*/  PRMT R41, R152, 0x5410, R41 ;  /* 0x0000541098297816 */ /* 0x000fc40000000029 */
[----:B------:R-:W-:Y:S02]  /*6040*/  PRMT R152, R152, 0x5432, R47 ;  /* 0x0000543298987816 */ /* 0x000fe4000000002f */
[----:B------:R-:W-:Y:S02]  /*6050*/  LOP3.LUT R47, R29, 0xffff0000, RZ, 0xc0, !PT ;  /* 0xffff00001d2f7812 */ /* 0x000fe400078ec0ff */
[----:B------:R-:W-:Y:S01]  /*6060*/  LOP3.LUT R52, R50, 0xffff0000, RZ, 0xc0, !PT ;  /* 0xffff000032347812 */ /* 0x000fe200078ec0ff */
[----:B------:R-:W-:Y:S01]  /*6070*/  IMAD.U32 R51, R152, 0x10000, RZ ;  /* 0x0001000098337824 */ /* 0x000fe200078e00ff */
[----:B------:R-:W-:Y:S01]  /*6080*/  PRMT R153, R153, 0x5432, R48 ;  /* 0x0000543299997816 */ /* 0x000fe20000000030 */
[----:B------:R-:W-:Y:S01]  /*6090*/  IMAD.U32 R48, R29, 0x10000, RZ ;  /* 0x000100001d307824 */ /* 0x000fe200078e00ff */
[----:B------:R-:W-:Y:S01]  /*60a0*/  LOP3.LUT R49, R41, 0xffff0000, RZ, 0xc0, !PT ;  /* 0xffff000029317812 */ /* 0x000fe200078ec0ff */
[----:B------:R-:W-:Y:S01]  /*60b0*/  FMUL.FTZ R55, R47, R52 ;  /* 0x000000342f377220 */ /* 0x000fe20000410000 */
[----:B------:R-:W-:Y:S01]  /*60c0*/  LOP3.LUT R46, R30, 0xffff0000, RZ, 0xc0, !PT ;  /* 0xffff00001e2e7812 */ /* 0x000fe200078ec0ff */
[----:B------:R-:W-:Y:S01]  /*60d0*/  IMAD.U32 R53, R153, 0x10000, RZ ;  /* 0x0001000099357824 */ /* 0x000fe200078e00ff */
[----:B------:R-:W-:Y:S01]  /*60e0*/  LOP3.LUT R30, R31, 0xffff0000, RZ, 0xc0, !PT ;  /* 0xffff00001f1e7812 */ /* 0x000fe200078ec0ff */
[-C--:B------:R-:W-:Y:S01]  /*60f0*/  FMUL.FTZ R57, R47, R49.reuse ;  /* 0x000000312f397220 */ /* 0x080fe20000410000 */
[C---:B------:R-:W-:Y:S01]  /*6100*/  IMAD.U32 R29, R28.reuse, 0x10000, RZ ;  /* 0x000100001c1d7824 */ /* 0x040fe200078e00ff */
[----:B------:R-:W-:Y:S01]  /*6110*/  LOP3.LUT R47, R28, 0xffff0000, RZ, 0xc0, !PT ;  /* 0xffff00001c2f7812 */ /* 0x000fe200078ec0ff */
[----:B------:R-:W-:Y:S01]  /*6120*/  FFMA.FTZ R28, R48, R49, -R55 ;  /* 0x00000031301c7223 */ /* 0x000fe20000010837 */
[----:B------:R-:W-:Y:S01]  /*6130*/  LOP3.LUT R153, R153, 0xffff0000, RZ, 0xc0, !PT ;  /* 0xffff000099997812 */ /* 0x000fe200078ec0ff */
[----:B------:R-:W-:Y:S01]  /*6140*/  FMUL.FTZ R59, R46, R53 ;  /* 0x000000352e3b7220 */ /* 0x000fe20000410000 */
[----:B------:R-:W-:Y:S01]  /*6150*/  LOP3.LUT R152, R152, 0xffff0000, RZ, 0xc0, !PT ;  /* 0xffff000098987812 */ /* 0x000fe200078ec0ff */
[----:B------:R-:W-:Y:S01]  /*6160*/  FMUL.FTZ R49, R46, R51 ;  /* 0x000000332e317220 */ /* 0x000fe20000410000 */
[----:B------:R-:W-:-:S02]  /*6170*/  IMAD.U32 R50, R50, 0x10000, RZ ;  /* 0x0001000032327824 */ /* 0x000fc400078e00ff */
[----:B------:R-:W-:Y:S01]  /*6180*/  FFMA.FTZ R57, R48, R52, R57 ;  /* 0x0000003430397223 */ /* 0x000fe20000010039 */
[----:B------:R-:W-:Y:S02]  /*6190*/  IMAD.U32 R46, R41, 0x10000, RZ ;  /* 0x00010000292e7824 */ /* 0x000fe400078e00ff */
[C---:B------:R-:W-:Y:S01]  /*61a0*/  FMUL.FTZ R48, R30.reuse, R153 ;  /* 0x000000991e307220 */ /* 0x040fe20000410000 */
[----:B------:R-:W-:Y:S01]  /*61b0*/  FMUL.FTZ R52, R30, R152 ;  /* 0x000000981e347220 */ /* 0x000fe20000410000 */
[C---:B------:R-:W-:Y:S01]  /*61c0*/  FFMA.FTZ R59, R40.reuse, R51, -R59 ;  /* 0x00000033283b7223 */ /* 0x040fe2000001083b */
[----:B------:R-:W-:Y:S01]  /*61d0*/  FMUL.FTZ R30, R47, R50 ;  /* 0x000000322f1e7220 */ /* 0x000fe20000410000 */
[----:B------:R-:W-:Y:S02]  /*61e0*/  IMAD.U32 R31, R31, 0x10000, RZ ;  /* 0x000100001f1f7824 */ /* 0x000fe400078e00ff */
[----:B------:R-:W-:Y:S01]  /*61f0*/  FFMA.FTZ R40, R40, R53, R49 ;  /* 0x0000003528287223 */ /* 0x000fe20000010031 */
[-C--:B------:R-:W-:Y:S01]  /*6200*/  FMUL.FTZ R47, R47, R46.reuse ;  /* 0x0000002e2f2f7220 */ /* 0x080fe20000410000 */
[----:B------:R-:W-:Y:S01]  /*6210*/  FFMA.FTZ R30, R29, R46, -R30 ;  /* 0x0000002e1d1e7223 */ /* 0x000fe2000001081e */
[C---:B------:R-:W-:Y:S01]  /*6220*/  FFMA.FTZ R48, R31.reuse, R152, -R48 ;  /* 0x000000981f307223 */ /* 0x040fe20000010830 */
[----:B------:R-:W-:Y:S01]  /*6230*/  FFMA.FTZ R31, R31, R153, R52 ;  /* 0x000000991f1f7223 */ /* 0x000fe20000010034 */
[----:B------:R-:W-:Y:S01]  /*6240*/  FFMA.FTZ R47, R29, R50, R47 ;  /* 0x000000321d2f7223 */ /* 0x000fe2000001002f */
[----:B------:R-:W-:-:S02]  /*6250*/  F2FP.BF16.F32.PACK_AB R40, R40, R59 ;  /* 0x0000003b2828723e */ /* 0x000fc400000010ff */
[----:B------:R-:W-:Y:S02]  /*6260*/  F2FP.BF16.F32.PACK_AB R29, R57, R28 ;  /* 0x0000001c391d723e */ /* 0x000fe400000010ff */
[----:B------:R-:W-:Y:S01]  /*6270*/  F2FP.BF16.F32.PACK_AB R28, R47, R30 ;  /* 0x0000001e2f1c723e */ /* 0x000fe200000010ff */
[----:B------:R-:W-:Y:S01]  /*6280*/  IMAD.MOV.U32 R30, RZ, RZ, R40 ;  /* 0x000000ffff1e7224 */ /* 0x000fe200078e0028 */
[----:B------:R-:W-:-:S07]  /*6290*/  F2FP.BF16.F32.PACK_AB R31, R31, R48 ;  /* 0x000000301f1f723e */ /* 0x000fce00000010ff */
.L_x_1518:
[----:B------:R-:W-:Y:S05]  /*62a0*/  BSYNC B2 ;  /* 0x0000000000027941 */ /* 0x000fea0003800000 */
.L_x_1517:
[----:B--2---:R1:W-:Y:S02]  /*62b0*/  STG.E.128 desc[UR46][R36.64+0xc0], R28 ;  /* 0x0000c01c24007986 */ /* 0x0043e4000c101d2e */
.L_x_1516:
[----:B------:R-:W-:Y:S05]  /*62c0*/  BSYNC B1 ;  /* 0x0000000000017941 */ /* 0x000fea0003800000 */
.L_x_1515:
        /* <DEDUP_REMOVED lines=18> */
[C---:B------:R-:W-:Y:S01]  /*63f0*/  LOP3.LUT R48, R46.reuse, 0xffff0000, RZ, 0xc0, !PT ;  /* 0xffff00002e307812 */ /* 0x040fe200078ec0ff */
        /* <DEDUP_REMOVED lines=10> */
[C---:B------:R-:W-:Y:S02]  /*64a0*/  IMAD.U32 R29, R28.reuse, 0x10000, RZ ;  /* 0x000100001c1d7824 */ /* 0x040fe400078e00ff */
[C---:B------:R-:W-:Y:S01]  /*64b0*/  FFMA.FTZ R50, R31.reuse, R44, -R50 ;  /* 0x0000002c1f327223 */ /* 0x040fe20000010832 */
[----:B------:R-:W-:Y:S01]  /*64c0*/  FFMA.FTZ R49, R31, R48, R39 ;  /* 0x000000301f317223 */ /* 0x000fe20000010027 */
[----:B------:R-:W-:Y:S01]  /*64d0*/  FMUL.FTZ R41, R41, R45 ;  /* 0x0000002d29297220 */ /* 0x000fe20000410000 */
[----:B------:R-:W-:Y:S01]  /*64e0*/  LOP3.LUT R79, R79, 0xffff0000, RZ, 0xc0, !PT ;  /* 0xffff00004f4f7812 */ /* 0x000fe200078ec0ff */
[----:B------:R-:W-:Y:S01]  /*64f0*/  IMAD.U32 R43, R43, 0x10000, RZ ;  /* 0x000100002b2b7824 */ /* 0x000fe200078e00ff */
[----:B------:R-:W-:Y:S01]  /*6500*/  LOP3.LUT R28, R28, 0xffff0000, RZ, 0xc0, !PT ;  /* 0xffff00001c1c7812 */ /* 0x000fe200078ec0ff */
[----:B------:R-:W-:Y:S01]  /*6510*/  FFMA.FTZ R44, R40, R47, R41 ;  /* 0x0000002f282c7223 */ /* 0x000fe20000010029 */
[----:B------:R-:W-:Y:S01]  /*6520*/  LOP3.LUT R31, R78, 0xffff0000, RZ, 0xc0, !PT ;  /* 0xffff00004e1f7812 */ /* 0x000fe200078ec0ff */
[----:B------:R-:W-:Y:S01]  /*6530*/  FFMA.FTZ R51, R40, R45, -R51 ;  /* 0x0000002d28337223 */ /* 0x000fe20000010833 */
[----:B------:R-:W-:Y:S01]  /*6540*/  FMUL.FTZ R41, R42, R79 ;  /* 0x0000004f2a297220 */ /* 0x000fe20000410000 */
[CC--:B------:R-:W-:Y:S01]  /*6550*/  FMUL.FTZ R40, R28.reuse, R46.reuse ;  /* 0x0000002e1c287220 */ /* 0x0c0fe20000410000 */
[----:B------:R-:W-:Y:S01]  /*6560*/  FMUL.FTZ R39, R28, R43 ;  /* 0x0000002b1c277220 */ /* 0x000fe20000410000 */
[-C--:B------:R-:W-:Y:S01]  /*6570*/  FMUL.FTZ R42, R42, R31.reuse ;  /* 0x0000001f2a2a7220 */ /* 0x080fe20000410000 */
[C---:B------:R-:W-:Y:S01]  /*6580*/  FFMA.FTZ R41, R30.reuse, R31, -R41 ;  /* 0x0000001f1e297223 */ /* 0x040fe20000010829 */
[C---:B------:R-:W-:Y:S01]  /*6590*/  FFMA.FTZ R40, R29.reuse, R43, -R40 ;  /* 0x0000002b1d287223 */ /* 0x040fe20000010828 */
[----:B------:R-:W-:Y:S01]  /*65a0*/  FFMA.FTZ R39, R29, R46, R39 ;  /* 0x0000002e1d277223 */ /* 0x000fe20000010027 */
[----:B------:R-:W-:Y:S01]  /*65b0*/  FFMA.FTZ R42, R30, R79, R42 ;  /* 0x0000004f1e2a7223 */ /* 0x000fe2000001002a */
[----:B------:R-:W-:-:S02]  /*65c0*/  F2FP.BF16.F32.PACK_AB R29, R49, R50 ;  /* 0x00000032311d723e */ /* 0x000fc400000010ff */
[----:B------:R-:W-:Y:S02]  /*65d0*/  F2FP.BF16.F32.PACK_AB R30, R44, R51 ;  /* 0x000000332c1e723e */ /* 0x000fe400000010ff */
[----:B------:R-:W-:Y:S02]  /*65e0*/  F2FP.BF16.F32.PACK_AB R31, R42, R41 ;  /* 0x000000292a1f723e */ /* 0x000fe400000010ff */
[----:B------:R-:W-:-:S07]  /*65f0*/  F2FP.BF16.F32.PACK_AB R28, R39, R40 ;  /* 0x00000028271c723e */ /* 0x000fce00000010ff */
.L_x_1522:
[----:B------:R-:W-:Y:S05]  /*6600*/  BSYNC B2 ;  /* 0x0000000000027941 */ /* 0x000fea0003800000 */
.L_x_1521:
[----:B--2---:R1:W-:Y:S02]  /*6610*/  STG.E.128 desc[UR46][R36.64+0x100], R28 ;  /* 0x0001001c24007986 */ /* 0x0043e4000c101d2e */
.L_x_1520:
[----:B------:R-:W-:Y:S05]  /*6620*/  BSYNC B1 ;  /* 0x0000000000017941 */ /* 0x000fea0003800000 */
.L_x_1519:
        /* <DEDUP_REMOVED lines=8> */
[--C-:B------:R-:W-:Y:S01]  /*66b0*/  SHF.R.U64 R42, R34, 0x10, R35.reuse ;  /* 0x00000010222a7819 */ /* 0x100fe20000001223 */
        /* <DEDUP_REMOVED lines=43> */
.L_x_1524:
[----:B------:R-:W-:Y:S05]  /*6970*/  BSYNC B1 ;  /* 0x0000000000017941 */ /* 0x000fea0003800000 */
.L_x_1523:
[----:B--2---:R1:W-:Y:S01]  /*6980*/  STG.E.128 desc[UR46][R36.64+0x140], R28 ;  /* 0x0001401c24007986 */ /* 0x0043e2000c101d2e */
[----:B------:R-:W-:Y:S05]  /*6990*/  BRA `(.L_x_1502) ;  /* 0x0000004000947947 */ /* 0x000fea0003800000 */
.L_x_1470:
        /* <DEDUP_REMOVED lines=18> */
[----:B------:R-:W-:Y:S02]  /*6ac0*/  IADD3 R28, P3, R100, R76, RZ ;  /* 0x0000004c641c7210 */ /* 0x000fe40007f7e0ff */
[----:B------:R-:W-:Y:S02]  /*6ad0*/  CS2R R38, SRZ ;  /* 0x0000000000267805 */ /* 0x000fe4000001ff00 */
[----:B------:R-:W-:Y:S01]  /*6ae0*/  CS2R R36, SRZ ;  /* 0x0000000000247805 */ /* 0x000fe2000001ff00 */
[----:B------:R-:W-:Y:S01]  /*6af0*/  IMAD.X R30, R0, 0x1, R21, P2 ;  /* 0x00000001001e7824 */ /* 0x000fe200010e0615 */
[----:B------:R-:W-:Y:S02]  /*6b00*/  LEA R52, P2, R29, UR4, 0x1 ;  /* 0x000000041d347c11 */ /* 0x000fe4000f8408ff */
[----:B------:R-:W-:-:S02]  /*6b10*/  CS2R R50, SRZ ;  /* 0x0000000000327805 */ /* 0x000fc4000001ff00 */
[----:B------:R-:W-:Y:S02]  /*6b20*/  CS2R R48, SRZ ;  /* 0x0000000000307805 */ /* 0x000fe4000001ff00 */
[----:B------:R-:W-:Y:S01]  /*6b30*/  LEA.HI.X R53, R29, UR5, R30, 0x1, P2 ;  /* 0x000000051d357c11 */ /* 0x000fe200090f0c1e */
[----:B------:R-:W-:Y:S01]  /*6b40*/  ULDC.64 UR4, c[0x0][0x400] ;  /* 0x0001000000047ab9 */ /* 0x000fe20000000a00 */
[----:B------:R-:W-:Y:S01]  /*6b50*/  ISETP.GE.AND P2, PT, R18, R122, PT ;  /* 0x0000007a1200720c */ /* 0x000fe20003f46270 */
[----:B------:R-:W-:Y:S01]  /*6b60*/  IMAD.X R29, R3, 0x1, R15, P3 ;  /* 0x00000001031d7824 */ /* 0x000fe200018e060f */
[----:B------:R-:W-:-:S04]  /*6b70*/  LEA R56, P3, R28, UR4, 0x1 ;  /* 0x000000041c387c11 */ /* 0x000fc8000f8608ff */
[----:B------:R-:W-:Y:S02]  /*6b80*/  LEA.HI.X R57, R28, UR5, R29, 0x1, P3 ;  /* 0x000000051c397c11 */ /* 0x000fe400098f0c1d */
[----:B------:R-:W-:-:S05]  /*6b90*/  ISETP.GE.AND P3, PT, R165, R122, PT ;  /* 0x0000007aa500720c */ /* 0x000fca0003f66270 */
[----:B------:R0:W5:Y:S04]  /*6ba0*/  @!P2 LDG.E.128 R36, desc[UR46][R52.64] ;  /* 0x0000002e3424a981 */ /* 0x000168000c1e1d00 */
[----:B------:R0:W5:Y:S01]  /*6bb0*/  @!P2 LDG.E.128 R48, desc[UR46][R56.64] ;  /* 0x0000002e3830a981 */ /* 0x000162000c1e1d00 */
[----:B------:R-:W-:Y:S02]  /*6bc0*/  ISETP.GE.AND P2, PT, R166, R122, PT ;  /* 0x0000007aa600720c */ /* 0x000fe40003f46270 */
        /* <DEDUP_REMOVED lines=8> */
[----:B------:R0:W5:Y:S04]  /*6c50*/  @!P3 LDG.E.128 R32, desc[UR46][R52.64+0x40] ;  /* 0x0000402e3420b981 */ /* 0x000168000c1e1d00 */
[----:B------:R0:W5:Y:S04]  /*6c60*/  @!P2 LDG.E.128 R28, desc[UR46][R52.64+0x80] ;  /* 0x0000802e341ca981 */ /* 0x000168000c1e1d00 */
[----:B------:R0:W5:Y:S04]  /*6c70*/  @!P3 LDG.E.128 R44, desc[UR46][R56.64+0x40] ;  /* 0x0000402e382cb981 */ /* 0x000168000c1e1d00 */
[----:B------:R0:W5:Y:S02]  /*6c80*/  @!P2 LDG.E.128 R40, desc[UR46][R56.64+0x80] ;  /* 0x0000802e3828a981 */ /* 0x000164000c1e1d00 */
.L_x_1526:
[----:B------:R-:W-:Y:S05]  /*6c90*/  BSYNC B1 ;  /* 0x0000000000017941 */ /* 0x000fea0003800000 */
.L_x_1525:
        /* <DEDUP_REMOVED lines=18> */
[----:B------:R-:W-:Y:S02]  /*6dc0*/  IADD3.X R53, R21, R0, R108, P2, P5 ;  /* 0x0000000015357210 */ /* 0x000fe400017ea46c */
[----:B------:R-:W-:Y:S02]  /*6dd0*/  CS2R R60, SRZ ;  /* 0x00000000003c7805 */ /* 0x000fe4000001ff00 */
[----:B------:R-:W-:Y:S02]  /*6de0*/  IADD3 R0, P2, P5, R100, R76, R107 ;  /* 0x0000004c64007210 */ /* 0x000fe40007d5e06b */
[----:B------:R-:W-:-:S02]  /*6df0*/  CS2R R74, SRZ ;  /* 0x00000000004a7805 */ /* 0x000fc4000001ff00 */
[----:B------:R-:W-:Y:S02]  /*6e00*/  CS2R R72, SRZ ;  /* 0x0000000000487805 */ /* 0x000fe4000001ff00 */
[----:B------:R-:W-:Y:S02]  /*6e10*/  IADD3.X R3, R15, R3, R106, P2, P5 ;  /* 0x000000030f037210 */ /* 0x000fe400017ea46a */
[----:B------:R-:W-:-:S04]  /*6e20*/  LEA R76, P2, R78, UR4, 0x1 ;  /* 0x000000044e4c7c11 */ /* 0x000fc8000f8408ff */
[----:B------:R-:W-:Y:S02]  /*6e30*/  LEA.HI.X R77, R78, UR5, R53, 0x1, P2 ;  /* 0x000000054e4d7c11 */ /* 0x000fe400090f0c35 */
        /* <DEDUP_REMOVED lines=19> */
.L_x_1528:
[----:B------:R-:W-:Y:S05]  /*6f70*/  BSYNC B1 ;  /* 0x0000000000017941 */ /* 0x000fea0003800000 */
.L_x_1527:
[----:B------:R-:W2:Y:S01]  /*6f80*/  LDL R0, [R1+0x38] ;  /* 0x0000380001007983 */ /* 0x000ea20000100800 */
[----:B-----5:R-:W-:Y:S02]  /*6f90*/  IMAD.MOV.U32 R3, RZ, RZ, R30 ;  /* 0x000000ffff037224 */ /* 0x020fe400078e001e */
[----:B0-----:R-:W-:Y:S02]  /*6fa0*/  IMAD.MOV.U32 R77, RZ, RZ, R28 ;  /* 0x000000ffff4d7224 */ /* 0x001fe400078e001c */
[----:B------:R-:W-:-:S05]  /*6fb0*/  IMAD.MOV.U32 R76, RZ, RZ, R29 ;  /* 0x000000ffff4c7224 */ /* 0x000fca00078e001d */
[----:B------:R-:W-:Y:S01]  /*6fc0*/  PRMT R218, R77, 0x5410, R76 ;  /* 0x000054104dda7816 */ /* 0x000fe2000000004c */
[----:B------:R-:W-:Y:S02]  /*6fd0*/  IMAD.MOV.U32 R76, RZ, RZ, R38 ;  /* 0x000000ffff4c7224 */ /* 0x000fe400078e0026 */
[----:B------:R-:W-:-:S05]  /*6fe0*/  IMAD.MOV.U32 R77, RZ, RZ, R39 ;  /* 0x000000ffff4d7224 */ /* 0x000fca00078e0027 */
[----:B------:R-:W-:Y:S02]  /*6ff0*/  PRMT R209, R77, 0x5410, R76 ;  /* 0x000054104dd17816 */ /* 0x000fe4000000004c */
[----:B--2---:R-:W-:Y:S01]  /*7000*/  R2UR UR4, R0 ;  /* 0x00000000000472ca */ /* 0x004fe200000e0000 */
[----:B------:R-:W-:-:S05]  /*7010*/  IMAD.MOV.U32 R0, RZ, RZ, R31 ;  /* 0x000000ffff007224 */ /* 0x000fca00078e001f */
[----:B------:R-:W-:Y:S01]  /*7020*/  PRMT R217, R3, 0x5410, R0 ;  /* 0x0000541003d97816 */ /* 0x000fe20000000000 */
[----:B------:R-:W-:Y:S02]  /*7030*/  IMAD.MOV.U32 R3, RZ, RZ, R34 ;  /* 0x000000ffff037224 */ /* 0x000fe400078e0022 */
[----:B------:R-:W-:-:S03]  /*7040*/  IMAD.MOV.U32 R0, RZ, RZ, R35 ;  /* 0x000000ffff007224 */ /* 0x000fc600078e0023 */
[----:B------:R0:W-:Y:S01]  /*7050*/  STL.S16 [R1+0x7a], R3 ;  /* 0x00007a0301007387 */ /* 0x0001e20000100600 */
[----:B------:R-:W-:-:S03]  /*7060*/  UISETP.NE.AND UP0, UPT, UR4, 0x3, UPT ;  /* 0x000000030400788c */ /* 0x000fc6000bf05270 */
[----:B------:R1:W-:Y:S03]  /*7070*/  STL.S16 [R1+0x78], R0 ;  /* 0x0000780001007387 */ /* 0x0003e60000100600 */
[----:B------:R-:W-:Y:S01]  /*7080*/  PLOP3.LUT P2, PT, PT, PT, UP0, 0x80, 0x0 ;  /* 0x000000000000781c */ /* 0x000fe20003f4f008 */
[----:B0-----:R-:W-:Y:S02]  /*7090*/  IMAD.MOV.U32 R3, RZ, RZ, R33 ;  /* 0x000000ffff037224 */ /* 0x001fe400078e0021 */
[----:B-1----:R-:W-:-:S05]  /*70a0*/  IMAD.MOV.U32 R0, RZ, RZ, R32 ;  /* 0x000000ffff007224 */ /* 0x002fca00078e0020 */
[----:B------:R0:W-:Y:S04]  /*70b0*/  STL.S16 [R1+0x8e], R0 ;  /* 0x00008e0001007387 */ /* 0x0001e80000100600 */
[----:B------:R1:W-:Y:S01]  /*70c0*/  STL.S16 [R1+0x8c], R3 ;  /* 0x00008c0301007387 */ /* 0x0003e20000100600 */
[----:B0-----:R-:W-:Y:S02]  /*70d0*/  IMAD.MOV.U32 R0, RZ, RZ, R36 ;  /* 0x000000ffff007224 */ /* 0x001fe400078e0024 */
[----:B-1----:R-:W-:-:S05]  /*70e0*/  IMAD.MOV.U32 R3, RZ, RZ, R37 ;  /* 0x000000ffff037224 */ /* 0x002fca00078e0025 */
        /* <DEDUP_REMOVED lines=9> */
[----:B------:R0:W-:Y:S04]  /*7180*/  STL.S16 [R1+0x88], R0 ;  /* 0x0000880001007387 */ /* 0x0001e80000100600 */
[----:B------:R1:W-:Y:S01]  /*7190*/  STL.S16 [R1+0x8a], R3 ;  /* 0x00008a0301007387 */ /* 0x0003e20000100600 */
[----:B0-----:R-:W-:Y:S02]  /*71a0*/  IMAD.MOV.U32 R0, RZ, RZ, R44 ;  /* 0x000000ffff007224 */ /* 0x001fe400078e002c */
[----:B-1----:R-:W-:-:S03]  /*71b0*/  IMAD.MOV.U32 R3, RZ, RZ, R45 ;  /* 0x000000ffff037224 */ /* 0x002fc600078e002d */
[----:B------:R0:W-:Y:S04]  /*71c0*/  STL.S16 [R1+0x90], R0 ;  /* 0x0000900001007387 */ /* 0x0001e80000100600 */
[----:B------:R1:W-:Y:S01]  /*71d0*/  STL.S16 [R1+0x92], R3 ;  /* 0x0000920301007387 */ /* 0x0003e20000100600 */
[----:B0-----:R-:W-:Y:S02]  /*71e0*/  IMAD.MOV.U32 R0, RZ, RZ, R50 ;  /* 0x000000ffff007224 */ /* 0x001fe400078e0032 */
[----:B-1----:R-:W-:-:S03]  /*71f0*/  IMAD.MOV.U32 R3, RZ, RZ, R51 ;  /* 0x000000ffff037224 */ /* 0x002fc600078e0033 */
        /* <DEDUP_REMOVED lines=47> */
.L_x_1529:
[----:B------:R-:W-:Y:S01]  /*74f0*/  IMAD R3, R16, 0x8, R2 ;  /* 0x0000000810037824 */ /* 0x000fe200078e0202 */
[----:B------:R-:W-:Y:S01]  /*7500*/  SHF.L.U32 R0, R167, 0x1f, RZ ;  /* 0x0000001fa7007819 */ /* 0x000fe200000006ff */
[----:B------:R-:W0:Y:S01]  /*7510*/  LDC R145, c[0x0][0x2f4] ;  /* 0x0000bd00ff917b82 */ /* 0x000e220000000800 */
[----:B------:R-:W-:Y:S01]  /*7520*/  BSSY B1, `(.L_x_1530) ;  /* 0x0000004000017945 */ /* 0x000fe20003800000 */
[----:B------:R-:W-:Y:S01]  /*7530*/  IMAD.MOV.U32 R125, RZ, RZ, R80 ;  /* 0x000000ffff7d7224 */ /* 0x000fe200078e0050 */
[----:B------:R-:W1:Y:S02]  /*7540*/  SYNCS.PHASECHK.TRANS64.TRYWAIT P5, [R3+URZ+0x2a890], R0 ;  /* 0x02a89000030075a7 */ /* 0x000e6400080a017f */
[----:B-1----:R-:W-:Y:S05]  /*7550*/  @!P5 BRA `(.L_x_1531) ;  /* 0x0000023c0088d947 */ /* 0x002fea0003800000 */
.L_x_1929:
[----:B------:R-:W-:Y:S05]  /*7560*/  BSYNC B1 ;  /* 0x0000000000017941 */ /* 0x000fea0003800000 */
.L_x_1530:
        /* <DEDUP_REMOVED lines=19> */
[----:B------:R-:W-:-:S03]  /*76a0*/  IMAD.SHL.U32 R180, R180, 0x8, RZ ;  /* 0x00000008b4b47824 */ /* 0x000fc600078e00ff */
[----:B------:R-:W-:Y:S02]  /*76b0*/  SHF.R.S32.HI R77, RZ, 0x3, R77 ;  /* 0x00000003ff4d7819 */ /* 0x000fe4000001144d */
[----:B------:R-:W-:-:S03]  /*76c0*/  LOP3.LUT R76, R175, 0x38, R180, 0xf8, !PT ;  /* 0x00000038af4c7812 */ /* 0x000fc600078ef8b4 */
[----:B------:R-:W-:Y:S01]  /*76d0*/  IMAD R77, R77, 0x1800, R177 ;  /* 0x000018004d4d7824 */ /* 0x000fe200078e02b1 */
[----:B------:R-:W-:-:S05]  /*76e0*/  LOP3.LUT R76, R76, R176, RZ, 0x3c, !PT ;  /* 0x000000b04c4c7212 */ /* 0x000fca00078e3cff */
        /* <DEDUP_REMOVED lines=101> */
.L_x_1537:
[----:B------:R-:W-:Y:S05]  /*7d40*/  BSYNC B3 ;  /* 0x0000000000037941 */ /* 0x000fea0003800000 */
.L_x_1536:
        /* <DEDUP_REMOVED lines=12> */
.L_x_1535:
[----:B------:R-:W-:Y:S05]  /*7e10*/  BSYNC B2 ;  /* 0x0000000000027941 */ /* 0x000fea0003800000 */
.L_x_1534:
        /* <DEDUP_REMOVED lines=24> */
[----:B------:R-:W3:Y:S04]  /*7fa0*/  LDL.S16 R180, [R1+0x8e] ;  /* 0x00008e0001b47983 */ /* 0x000ee80000100600 */
[----:B------:R-:W4:Y:S04]  /*7fb0*/  LDL.LU.S16 R77, [R1+0x8c] ;  /* 0x00008c00014d7983 */ /* 0x000f280000300600 */
[----:B------:R-:W5:Y:S04]  /*7fc0*/  LDL.S16 R83, [R1+0x7a] ;  /* 0x00007a0001537983 */ /* 0x000f680000100600 */
[----:B------:R-:W2:Y:S04]  /*7fd0*/  LDL.LU.S16 R82, [R1+0x78] ;  /* 0x0000780001527983 */ /* 0x000ea80000300600 */
[----:B------:R-:W2:Y:S04]  /*7fe0*/  LDL.S16 R81, [R1+0x90] ;  /* 0x0000900001517983 */ /* 0x000ea80000100600 */
[----:B------:R-:W2:Y:S04]  /*7ff0*/  LDL.LU.S16 R80, [R1+0x92] ;  /* 0x0000920001507983 */ /* 0x000ea80000300600 */
[----:B------:R-:W2:Y:S04]  /*8000*/  LDL.S16 R79, [R1+0x88] ;  /* 0x00008800014f7983 */ /* 0x000ea80000100600 */
[----:B------:R-:W2:Y:S01]  /*8010*/  LDL.LU.S16 R78, [R1+0x8a] ;  /* 0x00008a00014e7983 */ /* 0x000ea20000300600 */
[----:B------:R-:W-:-:S02]  /*8020*/  SHF.R.U64 R32, R32, 0x10, R33 ;  /* 0x0000001020207819 */ /* 0x000fc40000001221 */
[----:B------:R-:W-:Y:S02]  /*8030*/  SHF.R.U32.HI R33, RZ, 0x10, R33 ;  /* 0x00000010ff217819 */ /* 0x000fe40000011621 */
[----:B------:R-:W-:Y:S02]  /*8040*/  SHF.R.U64 R34, R34, 0x10, R35 ;  /* 0x0000001022227819 */ /* 0x000fe40000001223 */
[----:B------:R-:W-:Y:S02]  /*8050*/  SHF.R.U64 R44, R44, 0x10, R45 ;  /* 0x000000102c2c7819 */ /* 0x000fe4000000122d */
[----:B------:R-:W-:Y:S02]  /*8060*/  SHF.R.U32.HI R35, RZ, 0x10, R35 ;  /* 0x00000010ff237819 */ /* 0x000fe40000011623 */
[----:B---3--:R-:W-:Y:S02]  /*8070*/  PRMT R32, R180, 0x5410, R32 ;  /* 0x00005410b4207816 */ /* 0x008fe40000000020 */
[----:B----4-:R-:W-:-:S02]  /*8080*/  PRMT R33, R77, 0x5410, R33 ;  /* 0x000054104d217816 */ /* 0x010fc40000000021 */
[----:B------:R-:W-:Y:S02]  /*8090*/  SHF.R.U32.HI R77, RZ, 0x10, R45 ;  /* 0x00000010ff4d7819 */ /* 0x000fe4000001162d */
[--C-:B------:R-:W-:Y:S02]  /*80a0*/  SHF.R.U64 R45, R46, 0x10, R47.reuse ;  /* 0x000000102e2d7819 */ /* 0x100fe4000000122f */
[----:B-----5:R-:W-:Y:S02]  /*80b0*/  PRMT R46, R83, 0x5410, R34 ;  /* 0x00005410532e7816 */ /* 0x020fe40000000022 */
[----:B------:R-:W-:Y:S02]  /*80c0*/  SHF.R.U32.HI R47, RZ, 0x10, R47 ;  /* 0x00000010ff2f7819 */ /* 0x000fe4000001162f */
[----:B--2---:R-:W-:Y:S02]  /*80d0*/  PRMT R35, R82, 0x5410, R35 ;  /* 0x0000541052237816 */ /* 0x004fe40000000023 */
[----:B------:R-:W-:Y:S01]  /*80e0*/  PRMT R44, R81, 0x5410, R44 ;  /* 0x00005410512c7816 */ /* 0x000fe2000000002c */
[C---:B0-----:R-:W-:Y:S01]  /*80f0*/  IMAD.U32 R81, R49.reuse, 0x10000, RZ ;  /* 0x0001000031517824 */ /* 0x041fe200078e00ff */
[----:B------:R-:W-:-:S02]  /*8100*/  LOP3.LUT R49, R49, 0xffff0000, RZ, 0xc0, !PT ;  /* 0xffff000031317812 */ /* 0x000fc400078ec0ff */
[----:B------:R-:W-:Y:S01]  /*8110*/  PRMT R34, R80, 0x5410, R77 ;  /* 0x0000541050227816 */ /* 0x000fe2000000004d */
[----:B------:R-:W-:Y:S01]  /*8120*/  IMAD.U32 R77, R33, 0x10000, RZ ;  /* 0x00010000214d7824 */ /* 0x000fe200078e00ff */
[----:B------:R-:W-:-:S03]  /*8130*/  PRMT R45, R79, 0x5410, R45 ;  /* 0x000054104f2d7816 */ /* 0x000fc6000000002d */
[C---:B------:R-:W-:Y:S01]  /*8140*/  IMAD.U32 R80, R34.reuse, 0x10000, RZ ;  /* 0x0001000022507824 */ /* 0x040fe200078e00ff */
[----:B------:R-:W-:Y:S01]  /*8150*/  LOP3.LUT R34, R34, 0xffff0000, RZ, 0xc0, !PT ;  /* 0xffff000022227812 */ /* 0x000fe200078ec0ff */
[----:B------:R-:W-:Y:S01]  /*8160*/  IMAD.U32 R79, R37, 0x10000, RZ ;  /* 0x00010000254f7824 */ /* 0x000fe200078e00ff */
[----:B------:R-:W-:Y:S01]  /*8170*/  PRMT R47, R78, 0x5410, R47 ;  /* 0x000054104e2f7816 */ /* 0x000fe2000000002f */
[----:B------:R-:W-:Y:S01]  /*8180*/  FMUL.FTZ R78, R81, R80 ;  /* 0x00000050514e7220 */ /* 0x000fe20000410000 */
[----:B------:R-:W-:-:S03]  /*8190*/  LOP3.LUT R37, R37, 0xffff0000, RZ, 0xc0, !PT ;  /* 0xffff000025257812 */ /* 0x000fc600078ec0ff */
[-C--:B------:R-:W-:Y:S01]  /*81a0*/  FFMA.FTZ R78, R79, R77.reuse, -R78 ;  /* 0x0000004d4f4e7223 */ /* 0x080fe2000001084e */
[----:B------:R-:W-:Y:S01]  /*81b0*/  FMUL.FTZ R77, R81, R77 ;  /* 0x0000004d514d7220 */ /* 0x000fe20000410000 */
[C---:B------:R-:W-:Y:S01]  /*81c0*/  IMAD.U32 R81, R51.reuse, 0x10000, RZ ;  /* 0x0001000033517824 */ /* 0x040fe200078e00ff */
[----:B------:R-:W-:Y:S02]  /*81d0*/  LOP3.LUT R51, R51, 0xffff0000, RZ, 0xc0, !PT ;  /* 0xffff000033337812 */ /* 0x000fe400078ec0ff */
[----:B------:R-:W-:Y:S01]  /*81e0*/  FFMA.FTZ R77, R79, R80, R77 ;  /* 0x000000504f4d7223 */ /* 0x000fe2000001004d */
[----:B------:R-:W-:Y:S01]  /*81f0*/  LOP3.LUT R79, R33, 0xffff0000, RZ, 0xc0, !PT ;  /* 0xffff0000214f7812 */ /* 0x000fe200078ec0ff */
[----:B------:R-:W-:Y:S01]  /*8200*/  FMUL.FTZ R33, R49, R34 ;  /* 0x0000002231217220 */ /* 0x000fe20000410000 */
[C---:B------:R-:W-:Y:S01]  /*8210*/  IMAD.U32 R80, R47.reuse, 0x10000, RZ ;  /* 0x000100002f507824 */ /* 0x040fe200078e00ff */
[----:B------:R-:W-:Y:S02]  /*8220*/  LOP3.LUT R47, R47, 0xffff0000, RZ, 0xc0, !PT ;  /* 0xffff00002f2f7812 */ /* 0x000fe400078ec0ff */
[-C--:B------:R-:W-:Y:S01]  /*8230*/  FMUL.FTZ R49, R49, R79.reuse ;  /* 0x0000004f31317220 */ /* 0x080fe20000410000 */
[----:B------:R-:W-:Y:S01]  /*8240*/  FFMA.FTZ R33, R37, R79, -R33 ;  /* 0x0000004f25217223 */ /* 0x000fe20000010821 */
[----:B------:R-:W-:-:S02]  /*8250*/  IMAD.U32 R79, R39, 0x10000, RZ ;  /* 0x00010000274f7824 */ /* 0x000fc400078e00ff */
        /* <DEDUP_REMOVED lines=10> */
[C---:B------:R-:W-:Y:S02]  /*8300*/  FMUL.FTZ R39, R51.reuse, R47 ;  /* 0x0000002f33277220 */ /* 0x040fe40000410000 */
        /* <DEDUP_REMOVED lines=45> */
.L_x_1541:
[----:B------:R-:W-:Y:S05]  /*85e0*/  BSYNC B3 ;  /* 0x0000000000037941 */ /* 0x000fea0003800000 */
.L_x_1540:
        /* <DEDUP_REMOVED lines=12> */
.L_x_1539:
[----:B------:R-:W-:Y:S05]  /*86b0*/  BSYNC B2 ;  /* 0x0000000000027941 */ /* 0x000fea0003800000 */
.L_x_1538:
[----:B------:R-:W-:-:S13]  /*86c0*/  ISETP.NE.AND P4, PT, R9, RZ, PT ;  /* 0x000000ff0900720c */ /* 0x000fda0003f85270 */
[----:B------:R-:W-:Y:S05]  /*86d0*/  @!P4 BRA `(.L_x_1533) ;  /* 0x000000080004c947 */ /* 0x000fea0003800000 */
[----:B------:R-:W-:Y:S01]  /*86e0*/  LOP3.LUT P5, RZ, R17, 0x1, RZ, 0xc0, !PT ;  /* 0x0000000111ff7812 */ /* 0x000fe200078ac0ff */
[----:B------:R-:W-:Y:S03]  /*86f0*/  BSSY B2, `(.L_x_1542) ;  /* 0x000007d000027945 */ /* 0x000fe60003800000 */
[----:B---3--:R-:W-:-:S04]  /*8700*/  SEL R32, R123, R146, !P5 ;  /* 0x000000927b207207 */ /* 0x008fc80006800000 */
[----:B------:R-:W-:-:S04]  /*8710*/  SHF.R.S32.HI R33, RZ, 0x1f, R32 ;  /* 0x0000001fff217819 */ /* 0x000fc80000011420 */
[----:B------:R-:W-:-:S04]  /*8720*/  LEA.HI R32, R33, R32, RZ, 0x4 ;  /* 0x0000002021207211 */ /* 0x000fc800078f20ff */
[----:B------:R-:W-:-:S05]  /*8730*/  LEA.HI.SX32 R32, R32, R113, 0x1c ;  /* 0x0000007120207211 */ /* 0x000fca00078fe2ff */
[----:B------:R-:W-:-:S05]  /*8740*/  IMAD.SHL.U32 R33, R32, 0x8, RZ ;  /* 0x0000000820217824 */ /* 0x000fca00078e00ff */
[----:B------:R-:W-:-:S13]  /*8750*/  ISETP.GE.AND P4, PT, R33, R145, PT ;  /* 0x000000912100720c */ /* 0x000fda0003f86270 */
[--C-:B------:R-:W-:Y:S02]  /*8760*/  @!P4 SHF.R.S32.HI R35, RZ, 0x1f, R33.reuse ;  /* 0x0000001fff23c819 */ /* 0x100fe40000011421 */
[CCC-:B------:R-:W-:Y:S02]  /*8770*/  @!P4 IADD3 R34, P5, P6, R86.reuse, R130.reuse, R33.reuse ;  /* 0x000000825622c210 */ /* 0x1c0fe40007ebe021 */
[----:B------:R-:W-:Y:S02]  /*8780*/  LOP3.LUT R33, R175, 0x38, R33, 0xf8, !PT ;  /* 0x00000038af217812 */ /* 0x000fe400078ef821 */
[----:B------:R-:W-:Y:S02]  /*8790*/  @!P4 IADD3.X R35, R85, R155, R35, P5, P6 ;  /* 0x0000009b5523c210 */ /* 0x000fe40002fec423 */
[----:B------:R-:W-:Y:S02]  /*87a0*/  IADD3 R130, P5, P6, R86, R130, R12 ;  /* 0x0000008256827210 */ /* 0x000fe40007ebe00c */
[----:B------:R-:W-:-:S02]  /*87b0*/  LOP3.LUT R33, R33, R176, RZ, 0x3c, !PT ;  /* 0x000000b021217212 */ /* 0x000fc400078e3cff */
[----:B------:R-:W-:Y:S02]  /*87c0*/  IADD3.X R155, R85, R155, R110, P5, P6 ;  /* 0x0000009b559b7210 */ /* 0x000fe40002fec46e */
[----:B------:R-:W-:-:S04]  /*87d0*/  LEA R44, P5, R130, R114, 0x1 ;  /* 0x00000072822c7211 */ /* 0x000fc800078a08ff */
[----:B------:R-:W-:Y:S02]  /*87e0*/  LEA.HI.X R45, R130, R115, R155, 0x1, P5 ;  /* 0x00000073822d7211 */ /* 0x000fe400028f0c9b */
[----:B------:R-:W-:-:S04]  /*87f0*/  @!P4 LEA R46, P5, R34, R114, 0x1 ;  /* 0x00000072222ec211 */ /* 0x000fc800078a08ff */
[----:B------:R-:W-:Y:S02]  /*8800*/  @!P4 LEA.HI.X R47, R34, R115, R35, 0x1, P5 ;  /* 0x00000073222fc211 */ /* 0x000fe400028f0c23 */
[----:B------:R-:W-:Y:S02]  /*8810*/  SHF.R.S32.HI R34, RZ, 0x1f, R32 ;  /* 0x0000001fff227819 */ /* 0x000fe40000011420 */
[----:B------:R-:W-:Y:S02]  /*8820*/  ISETP.GE.AND P5, PT, R166, R122, PT ;  /* 0x0000007aa600720c */ /* 0x000fe40003fa6270 */
[----:B------:R-:W-:-:S04]  /*8830*/  LEA.HI R32, R34, R32, RZ, 0x3 ;  /* 0x0000002022207211 */ /* 0x000fc800078f18ff */
[----:B------:R-:W-:-:S05]  /*8840*/  SHF.R.S32.HI R32, RZ, 0x3, R32 ;  /* 0x00000003ff207819 */ /* 0x000fca0000011420 */
        /* <DEDUP_REMOVED lines=12> */
[----:B------:R-:W-:Y:S01]  /*8910*/  IMAD.U32 R51, R39, 0x10000, RZ ;  /* 0x0001000027337824 */ /* 0x000fe200078e00ff */
[----:B------:R-:W-:Y:S02]  /*8920*/  SHF.R.U64 R29, R30, 0x10, R31 ;  /* 0x000000101e1d7819 */ /* 0x000fe4000000121f */
[--C-:B------:R-:W-:Y:S02]  /*8930*/  SHF.R.U64 R30, R40, 0x10, R41.reuse ;  /* 0x00000010281e7819 */ /* 0x100fe40000001229 */
[----:B------:R-:W-:Y:S02]  /*8940*/  SHF.R.U32.HI R40, RZ, 0x10, R41 ;  /* 0x00000010ff287819 */ /* 0x000fe40000011629 */
[----:B------:R-:W-:-:S02]  /*8950*/  PRMT R30, R220, 0x5410, R30 ;  /* 0x00005410dc1e7816 */ /* 0x000fc4000000001e */
[--C-:B------:R-:W-:Y:S02]  /*8960*/  SHF.R.U64 R41, R42, 0x10, R43.reuse ;  /* 0x000000102a297819 */ /* 0x100fe4000000122b */
[----:B------:R-:W-:Y:S01]  /*8970*/  PRMT R220, R220, 0x5432, R40 ;  /* 0x00005432dcdc7816 */ /* 0x000fe20000000028 */
[----:B--2---:R-:W-:Y:S01]  /*8980*/  IMAD.U32 R40, R33, 0x10000, RZ ;  /* 0x0001000021287824 */ /* 0x004fe200078e00ff */
[----:B------:R-:W-:Y:S02]  /*8990*/  SHF.R.U32.HI R42, RZ, 0x10, R43 ;  /* 0x00000010ff2a7819 */ /* 0x000fe4000001162b */
[----:B------:R-:W-:Y:S01]  /*89a0*/  PRMT R48, R218, 0x5432, R48 ;  /* 0x00005432da307816 */ /* 0x000fe20000000030 */
[----:B------:R-:W-:Y:S01]  /*89b0*/  IMAD.U32 R43, R220, 0x10000, RZ ;  /* 0x00010000dc2b7824 */ /* 0x000fe200078e00ff */
[C---:B------:R-:W-:Y:S02]  /*89c0*/  PRMT R41, R219.reuse, 0x5410, R41 ;  /* 0x00005410db297816 */ /* 0x040fe40000000029 */
[----:B------:R-:W-:Y:S01]  /*89d0*/  PRMT R219, R219, 0x5432, R42 ;  /* 0x00005432dbdb7816 */ /* 0x000fe2000000002a */
[----:B------:R-:W-:-:S02]  /*89e0*/  IMAD.U32 R42, R48, 0x10000, RZ ;  /* 0x00010000302a7824 */ /* 0x000fc400078e00ff */
[CC--:B------:R-:W-:Y:S01]  /*89f0*/  FMUL.FTZ R50, R49.reuse, R43.reuse ;  /* 0x0000002b31327220 */ /* 0x0c0fe20000410000 */
[----:B------:R-:W-:Y:S01]  /*8a00*/  LOP3.LUT R220, R220, 0xffff0000, RZ, 0xc0, !PT ;  /* 0xffff0000dcdc7812 */ /* 0x000fe200078ec0ff */
[-C--:B------:R-:W-:Y:S02]  /*8a10*/  FMUL.FTZ R49, R49, R42.reuse ;  /* 0x0000002a31317220 */ /* 0x080fe40000410000 */
[----:B------:R-:W-:Y:S01]  /*8a20*/  FFMA.FTZ R42, R40, R42, -R50 ;  /* 0x0000002a282a7223 */ /* 0x000fe20000010832 */
[----:B------:R-:W-:Y:S01]  /*8a30*/  LOP3.LUT R48, R48, 0xffff0000, RZ, 0xc0, !PT ;  /* 0xffff000030307812 */ /* 0x000fe200078ec0ff */
[----:B------:R-:W-:Y:S02]  /*8a40*/  IMAD.U32 R50, R219, 0x10000, RZ ;  /* 0x00010000db327824 */ /* 0x000fe400078e00ff */
[----:B------:R-:W-:Y:S01]  /*8a50*/  FFMA.FTZ R40, R40, R43, R49 ;  /* 0x0000002b28287223 */ /* 0x000fe20000010031 */
[----:B------:R-:W-:Y:S01]  /*8a60*/  LOP3.LUT R43, R37, 0xffff0000, RZ, 0xc0, !PT ;  /* 0xffff0000252b7812 */ /* 0x000fe200078ec0ff */
[----:B------:R-:W-:Y:S01]  /*8a70*/  IMAD.U32 R49, R35, 0x10000, RZ ;  /* 0x0001000023317824 */ /* 0x000fe200078e00ff */
[----:B------:R-:W-:-:S02]  /*8a80*/  SHF.R.U32.HI R31, RZ, 0x10, R31 ;  /* 0x00000010ff1f7819 */ /* 0x000fc4000001161f */
[----:B------:R-:W-:Y:S01]  /*8a90*/  LOP3.LUT R33, R33, 0xffff0000, RZ, 0xc0, !PT ;  /* 0xffff000021217812 */ /* 0x000fe200078ec0ff */
[----:B------:R-:W-:Y:S01]  /*8aa0*/  FMUL.FTZ R37, R43, R220 ;  /* 0x000000dc2b257220 */ /* 0x000fe20000410000 */
[----:B------:R-:W-:Y:S01]  /*8ab0*/  PRMT R31, R217, 0x5432, R31 ;  /* 0x00005432d91f7816 */ /* 0x000fe2000000001f */
[-C--:B------:R-:W-:Y:S01]  /*8ac0*/  FMUL.FTZ R43, R43, R48.reuse ;  /* 0x000000302b2b7220 */ /* 0x080fe20000410000 */
[----:B------:R-:W-:Y:S01]  /*8ad0*/  LOP3.LUT R219, R219, 0xffff0000, RZ, 0xc0, !PT ;  /* 0xffff0000dbdb7812 */ /* 0x000fe200078ec0ff */
[----:B------:R-:W-:Y:S01]  /*8ae0*/  FFMA.FTZ R37, R33, R48, -R37 ;  /* 0x0000003021257223 */ /* 0x000fe20000010825 */
[----:B------:R-:W-:Y:S01]  /*8af0*/  FMUL.FTZ R48, R51, R50 ;  /* 0x0000003233307220 */ /* 0x000fe20000410000 */
[----:B------:R-:W-:Y:S01]  /*8b00*/  FFMA.FTZ R33, R33, R220, R43 ;  /* 0x000000dc21217223 */ /* 0x000fe2000001002b */
[----:B------:R-:W-:Y:S01]  /*8b10*/  IMAD.U32 R43, R31, 0x10000, RZ ;  /* 0x000100001f2b7824 */ /* 0x000fe200078e00ff */
[----:B------:R-:W-:Y:S02]  /*8b20*/  LOP3.LUT R39, R39, 0xffff0000, RZ, 0xc0, !PT ;  /* 0xffff000027277812 */ /* 0x000fe400078ec0ff */
[----:B------:R-:W-:Y:S01]  /*8b30*/  LOP3.LUT R31, R31, 0xffff0000, RZ, 0xc0, !PT ;  /* 0xffff00001f1f7812 */ /* 0x000fe200078ec0ff */
[-C--:B------:R-:W-:Y:S01]  /*8b40*/  FFMA.FTZ R48, R49, R43.reuse, -R48 ;  /* 0x0000002b31307223 */ /* 0x080fe20000010830 */
[----:B------:R-:W-:Y:S01]  /*8b50*/  FMUL.FTZ R43, R51, R43 ;  /* 0x0000002b332b7220 */ /* 0x000fe20000410000 */
[----:B------:R-:W-:-:S02]  /*8b60*/  PRMT R28, R218, 0x5410, R28 ;  /* 0x00005410da1c7816 */ /* 0x000fc4000000001c */
[----:B------:R-:W-:Y:S01]  /*8b70*/  PRMT R29, R217, 0x5410, R29 ;  /* 0x00005410d91d7816 */ /* 0x000fe2000000001d */
[----:B------:R-:W-:Y:S01]  /*8b80*/  FFMA.FTZ R43, R49, R50, R43 ;  /* 0x00000032312b7223 */ /* 0x000fe2000001002b */
[----:B------:R-:W-:Y:S01]  /*8b90*/  LOP3.LUT R49, R35, 0xffff0000, RZ, 0xc0, !PT ;  /* 0xffff000023317812 */ /* 0x000fe200078ec0ff */
[----:B------:R-:W-:Y:S01]  /*8ba0*/  FMUL.FTZ R35, R39, R219 ;  /* 0x000000db27237220 */ /* 0x000fe20000410000 */
[C---:B------:R-:W-:Y:S01]  /*8bb0*/  IMAD.U32 R50, R36.reuse, 0x10000, RZ ;  /* 0x0001000024327824 */ /* 0x040fe200078e00ff */
[----:B------:R-:W-:Y:S01]  /*8bc0*/  LOP3.LUT R36, R36, 0xffff0000, RZ, 0xc0, !PT ;  /* 0xffff000024247812 */ /* 0x000fe200078ec0ff */
[----:B------:R-:W-:Y:S02]  /*8bd0*/  IMAD.U32 R51, R28, 0x10000, RZ ;  /* 0x000100001c337824 */ /* 0x000fe400078e00ff */
[-C--:B------:R-:W-:Y:S01]  /*8be0*/  FFMA.FTZ R35, R49, R31.reuse, -R35 ;  /* 0x0000001f31237223 */ /* 0x080fe20000010823 */
[----:B------:R-:W-:Y:S01]  /*8bf0*/  FMUL.FTZ R31, R39, R31 ;  /* 0x0000001f271f7220 */ /* 0x000fe20000410000 */
[----:B------:R-:W-:Y:S01]  /*8c00*/  IMAD.U32 R39, R32, 0x10000, RZ ;  /* 0x0001000020277824 */ /* 0x000fe200078e00ff */
[----:B------:R-:W-:-:S02]  /*8c10*/  LOP3.LUT R28, R28, 0xffff0000, RZ, 0xc0, !PT ;  /* 0xffff00001c1c7812 */ /* 0x000fc400078ec0ff */
[----:B------:R-:W-:Y:S01]  /*8c20*/  FFMA.FTZ R31, R49, R219, R31 ;  /* 0x000000db311f7223 */ /* 0x000fe2000001001f */
[C---:B------:R-:W-:Y:S01]  /*8c30*/  IMAD.U32 R49, R30.reuse, 0x10000, RZ ;  /* 0x000100001e317824 */ /* 0x040fe200078e00ff */
[----:B------:R-:W-:Y:S02]  /*8c40*/  LOP3.LUT R30, R30, 0xffff0000, RZ, 0xc0, !PT ;  /* 0xffff00001e1e7812 */ /* 0x000fe400078ec0ff */
[----:B------:R-:W-:Y:S01]  /*8c50*/  LOP3.LUT R32, R32, 0xffff0000, RZ, 0xc0, !PT ;  /* 0xffff000020207812 */ /* 0x000fe200078ec0ff */
[C---:B------:R-:W-:Y:S01]  /*8c60*/  FMUL.FTZ R76, R50.reuse, R49 ;  /* 0x00000031324c7220 */ /* 0x040fe20000410000 */
[-C--:B------:R-:W-:Y:S01]  /*8c70*/  FMUL.FTZ R50, R50, R51.reuse ;  /* 0x0000003332327220 */ /* 0x080fe20000410000 */
[----:B------:R-:W-:Y:S02]  /*8c80*/  F2FP.BF16.F32.PACK_AB R37, R37, R42 ;  /* 0x0000002a2525723e */ /* 0x000fe400000010ff */
[C---:B------:R-:W-:Y:S01]  /*8c90*/  FFMA.FTZ R76, R39.reuse, R51, -R76 ;  /* 0x00000033274c7223 */ /* 0x040fe2000001084c */
[----:B------:R-:W-:Y:S01]  /*8ca0*/  FFMA.FTZ R50, R39, R49, R50 ;  /* 0x0000003127327223 */ /* 0x000fe20000010032 */
[C---:B------:R-:W-:Y:S01]  /*8cb0*/  FMUL.FTZ R39, R36.reuse, R30 ;  /* 0x0000001e24277220 */ /* 0x040fe20000410000 */
[-C--:B------:R-:W-:Y:S01]  /*8cc0*/  FMUL.FTZ R36, R36, R28.reuse ;  /* 0x0000001c24247220 */ /* 0x080fe20000410000 */
[C---:B------:R-:W-:Y:S01]  /*8cd0*/  IMAD.U32 R49, R29.reuse, 0x10000, RZ ;  /* 0x000100001d317824 */ /* 0x040fe200078e00ff */
[----:B------:R-:W-:Y:S01]  /*8ce0*/  LOP3.LUT R29, R29, 0xffff0000, RZ, 0xc0, !PT ;  /* 0xffff00001d1d7812 */ /* 0x000fe200078ec0ff */
[C---:B------:R-:W-:Y:S01]  /*8cf0*/  FFMA.FTZ R28, R32.reuse, R28, -R39 ;  /* 0x0000001c201c7223 */ /* 0x040fe20000010827 */
[----:B------:R-:W-:Y:S01]  /*8d00*/  FFMA.FTZ R30, R32, R30, R36 ;  /* 0x0000001e201e7223 */ /* 0x000fe20000010024 */
[C---:B------:R-:W-:Y:S01]  /*8d10*/  IMAD.U32 R39, R38.reuse, 0x10000, RZ ;  /* 0x0001000026277824 */ /* 0x040fe200078e00ff */
[----:B------:R-:W-:Y:S01]  /*8d20*/  LOP3.LUT R38, R38, 0xffff0000, RZ, 0xc0, !PT ;  /* 0xffff000026267812 */ /* 0x000fe200078ec0ff */
[C---:B------:R-:W-:Y:S01]  /*8d30*/  IMAD.U32 R36, R41.reuse, 0x10000, RZ ;  /* 0x0001000029247824 */ /* 0x040fe200078e00ff */
[----:B------:R-:W-:Y:S01]  /*8d40*/  LOP3.LUT R41, R41, 0xffff0000, RZ, 0xc0, !PT ;  /* 0xffff000029297812 */ /* 0x000fe200078ec0ff */
[C---:B------:R-:W-:Y:S01]  /*8d50*/  IMAD.U32 R32, R34.reuse, 0x10000, RZ ;  /* 0x0001000022207824 */ /* 0x040fe200078e00ff */
[----:B------:R-:W-:Y:S01]  /*8d60*/  LOP3.LUT R34, R34, 0xffff0000, RZ, 0xc0, !PT ;  /* 0xffff000022227812 */ /* 0x000fe200078ec0ff */
[C---:B------:R-:W-:Y:S01]  /*8d70*/  FMUL.FTZ R51, R39.reuse, R36 ;  /* 0x0000002427337220 */ /* 0x040fe20000410000 */
[----:B------:R-:W-:Y:S01]  /*8d80*/  FMUL.FTZ R39, R39, R49 ;  /* 0x0000003127277220 */ /* 0x000fe20000410000 */
[----:B------:R-:W-:Y:S01]  /*8d90*/  F2FP.BF16.F32.PACK_AB R40, R33, R40 ;  /* 0x000000282128723e */ /* 0x000fe200000010ff */
[----:B------:R-:W-:-:S02]  /*8da0*/  IMAD.MOV.U32 R33, RZ, RZ, R37 ;  /* 0x000000ffff217224 */ /* 0x000fc400078e0025 */
[C---:B------:R-:W-:Y:S01]  /*8db0*/  FFMA.FTZ R51, R32.reuse, R49, -R51 ;  /* 0x0000003120337223 */ /* 0x040fe20000010833 */
[----:B------:R-:W-:Y:S01]  /*8dc0*/  FFMA.FTZ R39, R32, R36, R39 ;  /* 0x0000002420277223 */ /* 0x000fe20000010027 */
[C---:B------:R-:W-:Y:S01]  /*8dd0*/  FMUL.FTZ R32, R38.reuse, R41 ;  /* 0x0000002926207220 */ /* 0x040fe20000410000 */
[----:B------:R-:W-:Y:S01]  /*8de0*/  FMUL.FTZ R38, R38, R29 ;  /* 0x0000001d26267220 */ /* 0x000fe20000410000 */
[----:B------:R-:W-:Y:S01]  /*8df0*/  F2FP.BF16.F32.PACK_AB R31, R31, R43 ;  /* 0x0000002b1f1f723e */ /* 0x000fe200000010ff */
[----:B------:R-:W-:Y:S02]  /*8e00*/  IMAD.MOV.U32 R37, RZ, RZ, R40 ;  /* 0x000000ffff257224 */ /* 0x000fe400078e0028 */
[C---:B------:R-:W-:Y:S01]  /*8e10*/  FFMA.FTZ R32, R34.reuse, R29, -R32 ;  /* 0x0000001d22207223 */ /* 0x040fe20000010820 */
[----:B------:R-:W-:Y:S01]  /*8e20*/  FFMA.FTZ R38, R34, R41, R38 ;  /* 0x0000002922267223 */ /* 0x000fe20000010026 */
[----:B------:R-:W-:Y:S02]  /*8e30*/  F2FP.BF16.F32.PACK_AB R28, R28, R76 ;  /* 0x0000004c1c1c723e */ /* 0x000fe400000010ff */
[----:B------:R-:W-:-:S02]  /*8e40*/  F2FP.BF16.F32.PACK_AB R30, R30, R50 ;  /* 0x000000321e1e723e */ /* 0x000fc400000010ff */
[----:B------:R-:W-:Y:S01]  /*8e50*/  F2FP.BF16.F32.PACK_AB R51, R32, R51 ;  /* 0x000000332033723e */ /* 0x000fe200000010ff */
[----:B------:R-:W-:Y:S01]  /*8e60*/  IMAD.MOV.U32 R32, RZ, RZ, R28 ;  /* 0x000000ffff207224 */ /* 0x000fe200078e001c */
[----:B------:R-:W-:Y:S01]  /*8e70*/  F2FP.BF16.F32.PACK_AB R38, R38, R39 ;  /* 0x000000272626723e */ /* 0x000fe200000010ff */
[----:B------:R-:W-:Y:S01]  /*8e80*/  IMAD.MOV.U32 R36, RZ, RZ, R30 ;  /* 0x000000ffff247224 */ /* 0x000fe200078e001e */
[----:B------:R-:W-:Y:S01]  /*8e90*/  F2FP.BF16.F32.PACK_AB R35, R35, R48 ;  /* 0x000000302323723e */ /* 0x000fe200000010ff */
[----:B------:R-:W-:Y:S02]  /*8ea0*/  IMAD.MOV.U32 R34, RZ, RZ, R51 ;  /* 0x000000ffff227224 */ /* 0x000fe400078e0033 */
[----:B------:R-:W-:-:S07]  /*8eb0*/  IMAD.MOV.U32 R39, RZ, RZ, R31 ;  /* 0x000000ffff277224 */ /* 0x000fce00078e001f */
.L_x_1543:
[----:B------:R-:W-:Y:S05]  /*8ec0*/  BSYNC B2 ;  /* 0x0000000000027941 */ /* 0x000fea0003800000 */
.L_x_1542:
[----:B--2---:R4:W-:Y:S04]  /*8ed0*/  STG.E.128 desc[UR46][R44.64], R32 ;  /* 0x000000202c007986 */ /* 0x0049e8000c101d2e */
[----:B0-----:R4:W-:Y:S02]  /*8ee0*/  @!P4 STG.E.128 desc[UR46][R46.64], R36 ;  /* 0x000000242e00c986 */ /* 0x0019e4000c101d2e */
.L_x_1533:
[----:B------:R-:W-:Y:S05]  /*8ef0*/  BSYNC B1 ;  /* 0x0000000000017941 */ /* 0x000fea0003800000 */
.L_x_1532:
[-C--:B--2---:R-:W-:Y:S02]  /*8f00*/  IMAD R28, R148, R126.reuse, RZ ;  /* 0x0000007e941c7224 */ /* 0x084fe400078e02ff */
        /* <DEDUP_REMOVED lines=9> */
[----:B------:R-:W-:Y:S02]  /*8fa0*/  IADD3 R31, P3, P4, R86, R124, R14 ;  /* 0x0000007c561f7210 */ /* 0x000fe40007c7e00e */
[----:B------:R-:W-:Y:S02]  /*8fb0*/  SHF.R.S32.HI R29, RZ, 0x1f, R28 ;  /* 0x0000001fff1d7819 */ /* 0x000fe4000001141c */
[----:B---34-:R-:W-:Y:S02]  /*8fc0*/  IADD3.X R33, R85, R40, R112, P3, P4 ;  /* 0x0000002855217210 */ /* 0x018fe40001fe8470 */
[----:B------:R-:W-:Y:S02]  /*8fd0*/  LEA.HI R29, R29, R28, RZ, 0x4 ;  /* 0x0000001c1d1d7211 */ /* 0x000fe400078f20ff */
[----:B------:R-:W-:-:S02]  /*8fe0*/  SHF.R.U32.HI R35, RZ, 0x3, R173 ;  /* 0x00000003ff237819 */ /* 0x000fc400000116ad */
[----:B------:R-:W-:-:S04]  /*8ff0*/  LEA.HI.SX32 R30, R29, R117, 0x1c ;  /* 0x000000751d1e7211 */ /* 0x000fc800078fe2ff */
[----:B------:R-:W-:Y:S01]  /*9000*/  SHF.R.S32.HI R34, RZ, 0x1f, R30 ;  /* 0x0000001fff227819 */ /* 0x000fe2000001141e */
[----:B------:R-:W-:-:S03]  /*9010*/  IMAD.SHL.U32 R32, R30, 0x8, RZ ;  /* 0x000000081e207824 */ /* 0x000fc600078e00ff */
[----:B------:R-:W-:Y:S02]  /*9020*/  LEA.HI R30, R34, R30, RZ, 0x3 ;  /* 0x0000001e221e7211 */ /* 0x000fe400078f18ff */
[----:B------:R-:W-:Y:S02]  /*9030*/  ISETP.GE.AND P3, PT, R32, R145, PT ;  /* 0x000000912000720c */ /* 0x000fe40003f66270 */
[----:B------:R-:W-:-:S05]  /*9040*/  SHF.R.S32.HI R30, RZ, 0x3, R30 ;  /* 0x00000003ff1e7819 */ /* 0x000fca000001141e */
[----:B------:R-:W-:-:S06]  /*9050*/  IMAD R30, R30, 0x1800, R179 ;  /* 0x000018001e1e7824 */ /* 0x000fcc00078e02b3 */
[--C-:B------:R-:W-:Y:S02]  /*9060*/  @!P3 SHF.R.S32.HI R28, RZ, 0x1f, R32.reuse ;  /* 0x0000001fff1cb819 */ /* 0x100fe40000011420 */
[--C-:B------:R-:W-:Y:S02]  /*9070*/  @!P3 IADD3 R29, P4, P5, R86, R124, R32.reuse ;  /* 0x0000007c561db210 */ /* 0x100fe40007d9e020 */
[----:B------:R-:W-:Y:S02]  /*9080*/  LOP3.LUT R32, R173, 0x38, R32, 0xf8, !PT ;  /* 0x00000038ad207812 */ /* 0x000fe400078ef820 */
[----:B------:R-:W-:Y:S02]  /*9090*/  @!P3 IADD3.X R28, R85, R40, R28, P4, P5 ;  /* 0x00000028551cb210 */ /* 0x000fe400027ea41c */
[----:B------:R-:W-:Y:S02]  /*90a0*/  LOP3.LUT R32, R32, R35, RZ, 0x3c, !PT ;  /* 0x0000002320207212 */ /* 0x000fe400078e3cff */
[----:B------:R-:W-:-:S03]  /*90b0*/  LEA R36, P4, R31, R114, 0x1 ;  /* 0x000000721f247211 */ /* 0x000fc600078808ff */
[----:B------:R-:W-:Y:S01]  /*90c0*/  IMAD.IADD R32, R30, 0x1, R32 ;  /* 0x000000011e207824 */ /* 0x000fe200078e0220 */
[-C--:B------:R-:W-:Y:S01]  /*90d0*/  LEA.HI.X R37, R31, R115.reuse, R33, 0x1, P4 ;  /* 0x000000731f257211 */ /* 0x080fe200020f0c21 */
[C---:B------:R-:W-:Y:S01]  /*90e0*/  IMAD R30, R16.reuse, 0x4800, R141 ;  /* 0x00004800101e7824 */ /* 0x040fe200078e028d */
[C---:B------:R-:W-:Y:S01]  /*90f0*/  @!P3 LEA R38, P4, R29.reuse, R114, 0x1 ;  /* 0x000000721d26b211 */ /* 0x040fe200078808ff */
[----:B------:R-:W-:Y:S02]  /*9100*/  IMAD R32, R16, 0x4800, R32 ;  /* 0x0000480010207824 */ /* 0x000fe400078e0220 */
[----:B------:R-:W-:Y:S01]  /*9110*/  IMAD R30, R30, 0x2, R2 ;  /* 0x000000021e1e7824 */ /* 0x000fe200078e0202 */
[----:B------:R-:W-:Y:S01]  /*9120*/  @!P3 LEA.HI.X R39, R29, R115, R28, 0x1, P4 ;  /* 0x000000731d27b211 */ /* 0x000fe200020f0c1c */
[----:B------:R-:W-:Y:S01]  /*9130*/  IMAD R32, R32, 0x2, R2 ;  /* 0x0000000220207824 */ /* 0x000fe200078e0202 */
[----:B------:R-:W-:-:S03]  /*9140*/  ISETP.GE.AND P4, PT, R18, R122, PT ;  /* 0x0000007a1200720c */ /* 0x000fc60003f86270 */
[----:B------:R-:W0:Y:S04]  /*9150*/  LDS.128 R28, [R30+0x18400] ;  /* 0x018400001e1c7984 */ /* 0x000e280000000c00 */
[----:B------:R-:W2:Y:S06]  /*9160*/  LDS.128 R32, [R32+0x18400] ;  /* 0x0184000020207984 */ /* 0x000eac0000000c00 */
        /* <DEDUP_REMOVED lines=18> */
[C---:B------:R-:W-:Y:S01]  /*9290*/  FFMA.FTZ R42, R41.reuse, R42, -R47 ;  /* 0x0000002a292a7223 */ /* 0x040fe2000001082f */
        /* <DEDUP_REMOVED lines=20> */
[----:B------:R-:W-:Y:S01]  /*93e0*/  FMUL.FTZ R48, R49, R46 ;  /* 0x0000002e31307220 */ /* 0x000fe20000410000 */
        /* <DEDUP_REMOVED lines=55> */
.L_x_1547:
[----:B------:R-:W-:Y:S05]  /*9760*/  BSYNC B2 ;  /* 0x0000000000027941 */ /* 0x000fea0003800000 */
.L_x_1546:
[----:B0-----:R0:W-:Y:S04]  /*9770*/  STG.E.128 desc[UR46][R36.64], R28 ;  /* 0x0000001c24007986 */ /* 0x0011e8000c101d2e */
[----:B--2---:R0:W-:Y:S02]  /*9780*/  @!P3 STG.E.128 desc[UR46][R38.64], R32 ;  /* 0x000000202600b986 */ /* 0x0041e4000c101d2e */
.L_x_1545:
[----:B------:R-:W-:Y:S05]  /*9790*/  BSYNC B1 ;  /* 0x0000000000017941 */ /* 0x000fea0003800000 */
.L_x_1544:
[----:B------:R-:W-:Y:S01]  /*97a0*/  ISETP.NE.AND P3, PT, R10, RZ, PT ;  /* 0x000000ff0a00720c */ /* 0x000fe20003f65270 */
[----:B------:R-:W-:-:S12]  /*97b0*/  BSSY B1, `(.L_x_1548) ;  /* 0x0000084000017945 */ /* 0x000fd80003800000 */
[----:B------:R-:W-:Y:S05]  /*97c0*/  @!P3 BRA `(.L_x_1549) ;  /* 0x000000080008b947 */ /* 0x000fea0003800000 */
[----:B0-----:R-:W-:Y:S01]  /*97d0*/  SEL R28, R123, R146, !P1 ;  /* 0x000000927b1c7207 */ /* 0x001fe20004800000 */
[----:B------:R-:W-:Y:S01]  /*97e0*/  BSSY B2, `(.L_x_1550) ;  /* 0x000007e000027945 */ /* 0x000fe20003800000 */
[----:B------:R-:W-:Y:S02]  /*97f0*/  IADD3 R30, P3, P4, R86, R124, R13 ;  /* 0x0000007c561e7210 */ /* 0x000fe40007c7e00d */
[----:B------:R-:W-:Y:S02]  /*9800*/  SHF.R.S32.HI R29, RZ, 0x1f, R28 ;  /* 0x0000001fff1d7819 */ /* 0x000fe4000001141c */
[----:B------:R-:W-:Y:S02]  /*9810*/  IADD3.X R31, R85, R40, R111, P3, P4 ;  /* 0x00000028551f7210 */ /* 0x000fe40001fe846f */
[----:B------:R-:W-:Y:S02]  /*9820*/  LEA.HI R29, R29, R28, RZ, 0x4 ;  /* 0x0000001c1d1d7211 */ /* 0x000fe400078f20ff */
[----:B---34-:R-:W-:-:S02]  /*9830*/  SHF.R.U32.HI R36, RZ, 0x3, R173 ;  /* 0x00000003ff247819 */ /* 0x018fc400000116ad */
[----:B------:R-:W-:-:S04]  /*9840*/  LEA.HI.SX32 R32, R29, R116, 0x1c ;  /* 0x000000741d207211 */ /* 0x000fc800078fe2ff */
[----:B------:R-:W-:Y:S01]  /*9850*/  SHF.R.S32.HI R35, RZ, 0x1f, R32 ;  /* 0x0000001fff237819 */ /* 0x000fe20000011420 */
[----:B------:R-:W-:-:S03]  /*9860*/  IMAD.SHL.U32 R33, R32, 0x8, RZ ;  /* 0x0000000820217824 */ /* 0x000fc600078e00ff */
[----:B------:R-:W-:Y:S02]  /*9870*/  LEA.HI R35, R35, R32, RZ, 0x3 ;  /* 0x0000002023237211 */ /* 0x000fe400078f18ff */
[----:B------:R-:W-:Y:S02]  /*9880*/  ISETP.GE.AND P3, PT, R33, R145, PT ;  /* 0x000000912100720c */ /* 0x000fe40003f66270 */
[----:B------:R-:W-:Y:S02]  /*9890*/  SHF.R.S32.HI R34, RZ, 0x3, R35 ;  /* 0x00000003ff227819 */ /* 0x000fe40000011423 */
[----:B------:R-:W-:-:S04]  /*98a0*/  LOP3.LUT R32, R173, 0x38, R33, 0xf8, !PT ;  /* 0x00000038ad207812 */ /* 0x000fc800078ef821 */
[----:B------:R-:W-:-:S05]  /*98b0*/  LOP3.LUT R32, R32, R36, RZ, 0x3c, !PT ;  /* 0x0000002420207212 */ /* 0x000fca00078e3cff */
[--C-:B------:R-:W-:Y:S02]  /*98c0*/  @!P3 SHF.R.S32.HI R28, RZ, 0x1f, R33.reuse ;  /* 0x0000001fff1cb819 */ /* 0x100fe40000011421 */
[----:B------:R-:W-:Y:S01]  /*98d0*/  @!P3 IADD3 R29, P4, P5, R86, R124, R33 ;  /* 0x0000007c561db210 */ /* 0x000fe20007d9e021 */
[----:B------:R-:W-:-:S03]  /*98e0*/  IMAD R33, R34, 0x1800, R179 ;  /* 0x0000180022217824 */ /* 0x000fc600078e02b3 */
[----:B------:R-:W-:Y:S01]  /*98f0*/  @!P3 IADD3.X R28, R85, R40, R28, P4, P5 ;  /* 0x00000028551cb210 */ /* 0x000fe200027ea41c */
[----:B------:R-:W-:Y:S01]  /*9900*/  IMAD.IADD R35, R33, 0x1, R32 ;  /* 0x0000000121237824 */ /* 0x000fe200078e0220 */
[-C--:B------:R-:W-:Y:S01]  /*9910*/  LEA R36, P4, R30, R114.reuse, 0x1 ;  /* 0x000000721e247211 */ /* 0x080fe200078808ff */
[C---:B------:R-:W-:Y:S02]  /*9920*/  IMAD R33, R16.reuse, 0x4800, R139 ;  /* 0x0000480010217824 */ /* 0x040fe400078e028b */
[----:B------:R-:W-:Y:S01]  /*9930*/  IMAD R35, R16, 0x4800, R35 ;  /* 0x0000480010237824 */ /* 0x000fe200078e0223 */
[----:B------:R-:W-:Y:S01]  /*9940*/  LEA.HI.X R37, R30, R115, R31, 0x1, P4 ;  /* 0x000000731e257211 */ /* 0x000fe200020f0c1f */
[--C-:B------:R-:W-:Y:S01]  /*9950*/  IMAD R30, R33, 0x2, R2.reuse ;  /* 0x00000002211e7824 */ /* 0x100fe200078e0202 */
[----:B------:R-:W-:Y:S01]  /*9960*/  @!P3 LEA R38, P4, R29, R114, 0x1 ;  /* 0x000000721d26b211 */ /* 0x000fe200078808ff */
[----:B------:R-:W-:-:S03]  /*9970*/  IMAD R35, R35, 0x2, R2 ;  /* 0x0000000223237824 */ /* 0x000fc600078e0202 */
[----:B------:R-:W-:Y:S02]  /*9980*/  @!P3 LEA.HI.X R39, R29, R115, R28, 0x1, P4 ;  /* 0x000000731d27b211 */ /* 0x000fe400020f0c1c */
[----:B------:R-:W0:Y:S01]  /*9990*/  LDS.128 R28, [R30+0x18400] ;  /* 0x018400001e1c7984 */ /* 0x000e220000000c00 */
[----:B------:R-:W-:-:S03]  /*99a0*/  ISETP.GE.AND P4, PT, R165, R122, PT ;  /* 0x0000007aa500720c */ /* 0x000fc60003f86270 */
[----:B------:R-:W2:Y:S10]  /*99b0*/  LDS.128 R32, [R35+0x18400] ;  /* 0x0184000023207984 */ /* 0x000eb40000000c00 */
[----:B------:R-:W-:Y:S05]  /*99c0*/  @P4 BRA `(.L_x_1551) ;  /* 0x00000004007c4947 */ /* 0x000fea0003800000 */
[----:B------:R-:W-:Y:S01]  /*99d0*/  SHF.R.U64 R43, R68, 0x10, R69 ;  /* 0x00000010442b7819 */ /* 0x000fe20000001245 */
[----:B--2---:R-:W-:Y:S01]  /*99e0*/  IMAD.U32 R47, R33, 0x10000, RZ ;  /* 0x00010000212f7824 */ /* 0x004fe200078e00ff */
[----:B------:R-:W-:Y:S01]  /*99f0*/  SHF.R.U64 R41, R56, 0x10, R57 ;  /* 0x0000001038297819 */ /* 0x000fe20000001239 */
[----:B0-----:R-:W-:Y:S01]  /*9a00*/  IMAD.U32 R45, R29, 0x10000, RZ ;  /* 0x000100001d2d7824 */ /* 0x001fe200078e00ff */
[----:B------:R-:W-:Y:S01]  /*9a10*/  SHF.R.U32.HI R68, RZ, 0x10, R69 ;  /* 0x00000010ff447819 */ /* 0x000fe20000011645 */
[----:B------:R-:W-:Y:S01]  /*9a20*/  IMAD.U32 R51, R35, 0x10000, RZ ;  /* 0x0001000023337824 */ /* 0x000fe200078e00ff */
[----:B------:R-:W-:Y:S01]  /*9a30*/  SHF.R.U32.HI R56, RZ, 0x10, R57 ;  /* 0x00000010ff387819 */ /* 0x000fe20000011639 */
[----:B------:R-:W-:Y:S01]  /*9a40*/  IMAD.U32 R50, R31, 0x10000, RZ ;  /* 0x000100001f327824 */ /* 0x000fe200078e00ff */
[----:B------:R-:W-:Y:S01]  /*9a50*/  PRMT R68, R159, 0x5432, R68 ;  /* 0x000054329f447816 */ /* 0x000fe20000000044 */
[----:B------:R-:W-:Y:S01]  /*9a60*/  IMAD.U32 R57, R34, 0x10000, RZ ;  /* 0x0001000022397824 */ /* 0x000fe200078e00ff */
[----:B------:R-:W-:Y:S01]  /*9a70*/  PRMT R56, R157, 0x5432, R56 ;  /* 0x000054329d387816 */ /* 0x000fe20000000038 */
[----:B------:R-:W-:Y:S01]  /*9a80*/  IMAD.U32 R49, R30, 0x10000, RZ ;  /* 0x000100001e317824 */ /* 0x000fe200078e00ff */
[----:B------:R-:W-:-:S02]  /*9a90*/  SHF.R.U64 R42, R58, 0x10, R59 ;  /* 0x000000103a2a7819 */ /* 0x000fc4000000123b */
[----:B------:R-:W-:Y:S01]  /*9aa0*/  SHF.R.U32.HI R58, RZ, 0x10, R59 ;  /* 0x00000010ff3a7819 */ /* 0x000fe2000001163b */
[----:B------:R-:W-:Y:S01]  /*9ab0*/  IMAD.U32 R59, R68, 0x10000, RZ ;  /* 0x00010000443b7824 */ /* 0x000fe200078e00ff */
[--C-:B------:R-:W-:Y:S01]  /*9ac0*/  SHF.R.U64 R44, R70, 0x10, R71.reuse ;  /* 0x00000010462c7819 */ /* 0x100fe20000001247 */
[----:B------:R-:W-:Y:S01]  /*9ad0*/  IMAD.U32 R60, R56, 0x10000, RZ ;  /* 0x00010000383c7824 */ /* 0x000fe200078e00ff */
[----:B------:R-:W-:Y:S02]  /*9ae0*/  SHF.R.U32.HI R70, RZ, 0x10, R71 ;  /* 0x00000010ff467819 */ /* 0x000fe40000011647 */
[----:B------:R-:W-:Y:S01]  /*9af0*/  LOP3.LUT R48, R33, 0xffff0000, RZ, 0xc0, !PT ;  /* 0xffff000021307812 */ /* 0x000fe200078ec0ff */
[----:B------:R-:W-:Y:S01]  /*9b00*/  IMAD.U32 R33, R32, 0x10000, RZ ;  /* 0x0001000020217824 */ /* 0x000fe200078e00ff */
[----:B------:R-:W-:Y:S01]  /*9b10*/  PRMT R61, R158, 0x5410, R44 ;  /* 0x000054109e3d7816 */ /* 0x000fe2000000002c */
[CC--:B------:R-:W-:Y:S01]  /*9b20*/  FMUL.FTZ R44, R47.reuse, R59.reuse ;  /* 0x0000003b2f2c7220 */ /* 0x0c0fe20000410000 */
[----:B------:R-:W-:Y:S01]  /*9b30*/  LOP3.LUT R68, R68, 0xffff0000, RZ, 0xc0, !PT ;  /* 0xffff000044447812 */ /* 0x000fe200078ec0ff */
[-C--:B------:R-:W-:Y:S01]  /*9b40*/  FMUL.FTZ R47, R47, R60.reuse ;  /* 0x0000003c2f2f7220 */ /* 0x080fe20000410000 */
[----:B------:R-:W-:Y:S01]  /*9b50*/  PRMT R70, R158, 0x5432, R70 ;  /* 0x000054329e467816 */ /* 0x000fe20000000046 */
[----:B------:R-:W-:Y:S01]  /*9b60*/  FFMA.FTZ R44, R45, R60, -R44 ;  /* 0x0000003c2d2c7223 */ /* 0x000fe2000001082c */
[----:B------:R-:W-:Y:S01]  /*9b70*/  PRMT R58, R156, 0x5432, R58 ;  /* 0x000054329c3a7816 */ /* 0x000fe2000000003a */
[----:B------:R-:W-:Y:S01]  /*9b80*/  FMUL.FTZ R62, R48, R68 ;  /* 0x00000044303e7220 */ /* 0x000fe20000410000 */
[----:B------:R-:W-:Y:S01]  /*9b90*/  LOP3.LUT R46, R29, 0xffff0000, RZ, 0xc0, !PT ;  /* 0xffff00001d2e7812 */ /* 0x000fe200078ec0ff */
[----:B------:R-:W-:Y:S01]  /*9ba0*/  IMAD.U32 R60, R70, 0x10000, RZ ;  /* 0x00010000463c7824 */ /* 0x000fe200078e00ff */
[----:B------:R-:W-:Y:S01]  /*9bb0*/  LOP3.LUT R56, R56, 0xffff0000, RZ, 0xc0, !PT ;  /* 0xffff000038387812 */ /* 0x000fe200078ec0ff */
[----:B------:R-:W-:Y:S01]  /*9bc0*/  FFMA.FTZ R47, R45, R59, R47 ;  /* 0x0000003b2d2f7223 */ /* 0x000fe2000001002f */
[----:B------:R-:W-:Y:S01]  /*9bd0*/  IMAD.U32 R45, R58, 0x10000, RZ ;  /* 0x000100003a2d7824 */ /* 0x000fe200078e00ff */
[----:B------:R-:W-:Y:S01]  /*9be0*/  LOP3.LUT R35, R35, 0xffff0000, RZ, 0xc0, !PT ;  /* 0xffff000023237812 */ /* 0x000fe200078ec0ff */
[----:B------:R-:W-:-:S02]  /*9bf0*/  IMAD.U32 R29, R28, 0x10000, RZ ;  /* 0x000100001c1d7824 */ /* 0x000fc400078e00ff */
[-C--:B------:R-:W-:Y:S01]  /*9c00*/  FMUL.FTZ R48, R48, R56.reuse ;  /* 0x0000003830307220 */ /* 0x080fe20000410000 */
[----:B------:R-:W-:Y:S01]  /*9c10*/  FFMA.FTZ R62, R46, R56, -R62 ;  /* 0x000000382e3e7223 */ /* 0x000fe2000001083e */
[CC--:B------:R-:W-:Y:S01]  /*9c20*/  FMUL.FTZ R56, R51.reuse, R60.reuse ;  /* 0x0000003c33387220 */ /* 0x0c0fe20000410000 */
        /* <DEDUP_REMOVED lines=9> */
[----:B------:R-:W-:Y:S01]  /*9cc0*/  FFMA.FTZ R48, R46, R68, R48 ;  /* 0x000000442e307223 */ /* 0x000fe20000010030 */
[----:B------:R-:W-:-:S02]  /*9cd0*/  IMAD.U32 R50, R43, 0x10000, RZ ;  /* 0x000100002b327824 */ /* 0x000fc400078e00ff */
[-C--:B------:R-:W-:Y:S01]  /*9ce0*/  FMUL.FTZ R68, R35, R58.reuse ;  /* 0x0000003a23447220 */ /* 0x080fe20000410000 */
[----:B------:R-:W-:Y:S01]  /*9cf0*/  IMAD.U32 R46, R41, 0x10000, RZ ;  /* 0x00010000292e7824 */ /* 0x000fe200078e00ff */
[----:B------:R-:W-:Y:S01]  /*9d00*/  LOP3.LUT R32, R32, 0xffff0000, RZ, 0xc0, !PT ;  /* 0xffff000020207812 */ /* 0x000fe200078ec0ff */
[----:B------:R-:W-:Y:S01]  /*9d10*/  FFMA.FTZ R35, R31, R58, -R60 ;  /* 0x0000003a1f237223 */ /* 0x000fe2000001083c */
[----:B------:R-:W-:Y:S01]  /*9d20*/  LOP3.LUT R43, R43, 0xffff0000, RZ, 0xc0, !PT ;  /* 0xffff00002b2b7812 */ /* 0x000fe200078ec0ff */
[----:B------:R-:W-:Y:S01]  /*9d30*/  FMUL.FTZ R58, R33, R50 ;  /* 0x00000032213a7220 */ /* 0x000fe20000410000 */
[----:B------:R-:W-:Y:S01]  /*9d40*/  LOP3.LUT R41, R41, 0xffff0000, RZ, 0xc0, !PT ;  /* 0xffff000029297812 */ /* 0x000fe200078ec0ff */
[----:B------:R-:W-:Y:S01]  /*9d50*/  FMUL.FTZ R33, R33, R46 ;  /* 0x0000002e21217220 */ /* 0x000fe20000410000 */
[----:B------:R-:W-:Y:S01]  /*9d60*/  LOP3.LUT R28, R28, 0xffff0000, RZ, 0xc0, !PT ;  /* 0xffff00001c1c7812 */ /* 0x000fe200078ec0ff */
[----:B------:R-:W-:Y:S01]  /*9d70*/  FFMA.FTZ R68, R31, R70, R68 ;  /* 0x000000461f447223 */ /* 0x000fe20000010044 */
[----:B------:R-:W-:Y:S01]  /*9d80*/  FMUL.FTZ R31, R32, R43 ;  /* 0x0000002b201f7220 */ /* 0x000fe20000410000 */
[----:B------:R-:W-:Y:S01]  /*9d90*/  PRMT R42, R156, 0x5410, R42 ;  /* 0x000054109c2a7816 */ /* 0x000fe2000000002a */
[C---:B------:R-:W-:Y:S01]  /*9da0*/  FFMA.FTZ R58, R29.reuse, R46, -R58 ;  /* 0x0000002e1d3a7223 */ /* 0x040fe2000001083a */
[----:B------:R-:W-:Y:S01]  /*9db0*/  FFMA.FTZ R33, R29, R50, R33 ;  /* 0x000000321d217223 */ /* 0x000fe20000010021 */
[-C--:B------:R-:W-:Y:S01]  /*9dc0*/  FMUL.FTZ R29, R32, R41.reuse ;  /* 0x00000029201d7220 */ /* 0x080fe20000410000 */
[C---:B------:R-:W-:Y:S01]  /*9dd0*/  IMAD.U32 R32, R61.reuse, 0x10000, RZ ;  /* 0x000100003d207824 */ /* 0x040fe200078e00ff */
[----:B------:R-:W-:Y:S01]  /*9de0*/  LOP3.LUT R34, R34, 0xffff0000, RZ, 0xc0, !PT ;  /* 0xffff000022227812 */ /* 0x000fe200078ec0ff */
[----:B------:R-:W-:Y:S01]  /*9df0*/  FFMA.FTZ R31, R28, R41, -R31 ;  /* 0x000000291c1f7223 */ /* 0x000fe2000001081f */
[----:B------:R-:W-:Y:S01]  /*9e00*/  LOP3.LUT R61, R61, 0xffff0000, RZ, 0xc0, !PT ;  /* 0xffff00003d3d7812 */ /* 0x000fe200078ec0ff */
[C---:B------:R-:W-:Y:S01]  /*9e10*/  IMAD.U32 R46, R42.reuse, 0x10000, RZ ;  /* 0x000100002a2e7824 */ /* 0x040fe200078e00ff */
[----:B------:R-:W-:Y:S01]  /*9e20*/  LOP3.LUT R41, R42, 0xffff0000, RZ, 0xc0, !PT ;  /* 0xffff00002a297812 */ /* 0x000fe200078ec0ff */
[----:B------:R-:W-:Y:S01]  /*9e30*/  FFMA.FTZ R28, R28, R43, R29 ;  /* 0x0000002b1c1c7223 */ /* 0x000fe2000001001d */
[----:B------:R-:W-:Y:S01]  /*9e40*/  LOP3.LUT R30, R30, 0xffff0000, RZ, 0xc0, !PT ;  /* 0xffff00001e1e7812 */ /* 0x000fe200078ec0ff */
[C---:B------:R-:W-:Y:S01]  /*9e50*/  FMUL.FTZ R42, R57.reuse, R32 ;  /* 0x00000020392a7220 */ /* 0x040fe20000410000 */
[C---:B------:R-:W-:Y:S01]  /*9e60*/  FMUL.FTZ R29, R34.reuse, R61 ;  /* 0x0000003d221d7220 */ /* 0x040fe20000410000 */
[----:B------:R-:W-:Y:S01]  /*9e70*/  FMUL.FTZ R57, R57, R46 ;  /* 0x0000002e39397220 */ /* 0x000fe20000410000 */
[----:B------:R-:W-:Y:S01]  /*9e80*/  FMUL.FTZ R34, R34, R41 ;  /* 0x0000002922227220 */ /* 0x000fe20000410000 */
[----:B------:R-:W-:Y:S01]  /*9e90*/  F2FP.BF16.F32.PACK_AB R31, R31, R58 ;  /* 0x0000003a1f1f723e */ /* 0x000fe200000010ff */
[C---:B------:R-:W-:Y:S01]  /*9ea0*/  FFMA.FTZ R46, R49.reuse, R46, -R42 ;  /* 0x0000002e312e7223 */ /* 0x040fe2000001082a */
[----:B------:R-:W-:Y:S01]  /*9eb0*/  FFMA.FTZ R32, R49, R32, R57 ;  /* 0x0000002031207223 */ /* 0x000fe20000010039 */
[C---:B------:R-:W-:Y:S01]  /*9ec0*/  FFMA.FTZ R61, R30.reuse, R61, R34 ;  /* 0x0000003d1e3d7223 */ /* 0x040fe20000010022 */
[----:B------:R-:W-:Y:S01]  /*9ed0*/  FFMA.FTZ R29, R30, R41, -R29 ;  /* 0x000000291e1d7223 */ /* 0x000fe2000001081d */
[----:B------:R-:W-:-:S02]  /*9ee0*/  F2FP.BF16.F32.PACK_AB R35, R35, R56 ;  /* 0x000000382323723e */ /* 0x000fc400000010ff */
[----:B------:R-:W-:Y:S01]  /*9ef0*/  F2FP.BF16.F32.PACK_AB R34, R28, R33 ;  /* 0x000000211c22723e */ /* 0x000fe200000010ff */
[----:B------:R-:W-:Y:S01]  /*9f00*/  IMAD.MOV.U32 R28, RZ, RZ, R31 ;  /* 0x000000ffff1c7224 */ /* 0x000fe200078e001f */
[----:B------:R-:W-:Y:S01]  /*9f10*/  F2FP.BF16.F32.PACK_AB R44, R62, R44 ;  /* 0x0000002c3e2c723e */ /* 0x000fe200000010ff */
[----:B------:R-:W-:Y:S01]  /*9f20*/  IMAD.MOV.U32 R31, RZ, RZ, R35 ;  /* 0x000000ffff1f7224 */ /* 0x000fe200078e0023 */
[----:B------:R-:W-:Y:S02]  /*9f30*/  F2FP.BF16.F32.PACK_AB R47, R48, R47 ;  /* 0x0000002f302f723e */ /* 0x000fe400000010ff */
[----:B------:R-:W-:Y:S02]  /*9f40*/  F2FP.BF16.F32.PACK_AB R51, R68, R51 ;  /* 0x000000334433723e */ /* 0x000fe400000010ff */
[----:B------:R-:W-:Y:S01]  /*9f50*/  F2FP.BF16.F32.PACK_AB R50, R61, R32 ;  /* 0x000000203d32723e */ /* 0x000fe200000010ff */
[----:B------:R-:W-:Y:S01]  /*9f60*/  IMAD.MOV.U32 R32, RZ, RZ, R34 ;  /* 0x000000ffff207224 */ /* 0x000fe200078e0022 */
[----:B------:R-:W-:Y:S01]  /*9f70*/  F2FP.BF16.F32.PACK_AB R30, R29, R46 ;  /* 0x0000002e1d1e723e */ /* 0x000fe200000010ff */
[----:B------:R-:W-:-:S02]  /*9f80*/  IMAD.MOV.U32 R29, RZ, RZ, R44 ;  /* 0x000000ffff1d7224 */ /* 0x000fc400078e002c */
[----:B------:R-:W-:Y:S02]  /*9f90*/  IMAD.MOV.U32 R33, RZ, RZ, R47 ;  /* 0x000000ffff217224 */ /* 0x000fe400078e002f */
[----:B------:R-:W-:Y:S02]  /*9fa0*/  IMAD.MOV.U32 R34, RZ, RZ, R50 ;  /* 0x000000ffff227224 */ /* 0x000fe400078e0032 */
[----:B------:R-:W-:-:S07]  /*9fb0*/  IMAD.MOV.U32 R35, RZ, RZ, R51 ;  /* 0x000000ffff237224 */ /* 0x000fce00078e0033 */
.L_x_1551:
[----:B------:R-:W-:Y:S05]  /*9fc0*/  BSYNC B2 ;  /* 0x0000000000027941 */ /* 0x000fea0003800000 */
.L_x_1550:
[----:B0-----:R0:W-:Y:S04]  /*9fd0*/  STG.E.128 desc[UR46][R36.64], R28 ;  /* 0x0000001c24007986 */ /* 0x0011e8000c101d2e */
[----:B--2---:R0:W-:Y:S02]  /*9fe0*/  @!P3 STG.E.128 desc[UR46][R38.64], R32 ;  /* 0x000000202600b986 */ /* 0x0041e4000c101d2e */
.L_x_1549:
[----:B------:R-:W-:Y:S05]  /*9ff0*/  BSYNC B1 ;  /* 0x0000000000017941 */ /* 0x000fea0003800000 */
.L_x_1548:
[----:B------:R-:W-:-:S13]  /*a000*/  ISETP.NE.AND P3, PT, R9, RZ, PT ;  /* 0x000000ff0900720c */ /* 0x000fda0003f65270 */
[----:B------:R-:W-:Y:S05]  /*a010*/  @!P3 BRA `(.L_x_1502) ;  /* 0x0000000800f4b947 */ /* 0x000fea0003800000 */
[----:B------:R-:W-:Y:S01]  /*a020*/  LOP3.LUT P4, RZ, R17, 0x1, RZ, 0xc0, !PT ;  /* 0x0000000111ff7812 */ /* 0x000fe2000788c0ff */
[----:B------:R-:W-:Y:S01]  /*a030*/  BSSY B1, `(.L_x_1552) ;  /* 0x0000079000017945 */ /* 0x000fe20003800000 */
[----:B0-----:R-:W-:Y:S02]  /*a040*/  SHF.R.U32.HI R31, RZ, 0x3, R173 ;  /* 0x00000003ff1f7819 */ /* 0x001fe400000116ad */
[----:B------:R-:W-:Y:S02]  /*a050*/  SEL R146, R123, R146, !P4 ;  /* 0x000000927b927207 */ /* 0x000fe40006000000 */
[----:B---34-:R-:W-:Y:S02]  /*a060*/  IADD3 R37, P3, P4, R86, R124, R12 ;  /* 0x0000007c56257210 */ /* 0x018fe40007c7e00c */
[----:B------:R-:W-:Y:S02]  /*a070*/  SHF.R.S32.HI R29, RZ, 0x1f, R146 ;  /* 0x0000001fff1d7819 */ /* 0x000fe40000011492 */
[----:B------:R-:W-:-:S02]  /*a080*/  IADD3.X R42, R85, R40, R110, P3, P4 ;  /* 0x00000028552a7210 */ /* 0x000fc40001fe846e */
[----:B------:R-:W-:Y:S02]  /*a090*/  LEA.HI R146, R29, R146, RZ, 0x4 ;  /* 0x000000921d927211 */ /* 0x000fe400078f20ff */
[----:B------:R-:W-:Y:S02]  /*a0a0*/  ISETP.GE.AND P4, PT, R166, R122, PT ;  /* 0x0000007aa600720c */ /* 0x000fe40003f86270 */
[----:B------:R-:W-:Y:S02]  /*a0b0*/  LEA.HI.SX32 R146, R146, R113, 0x1c ;  /* 0x0000007192927211 */ /* 0x000fe400078fe2ff */
[C---:B------:R-:W-:Y:S02]  /*a0c0*/  LEA R36, P3, R37.reuse, R114, 0x1 ;  /* 0x0000007225247211 */ /* 0x040fe400078608ff */
[----:B------:R-:W-:Y:S01]  /*a0d0*/  SHF.R.S32.HI R29, RZ, 0x1f, R146 ;  /* 0x0000001fff1d7819 */ /* 0x000fe20000011492 */
[----:B------:R-:W-:Y:S01]  /*a0e0*/  IMAD.SHL.U32 R38, R146, 0x8, RZ ;  /* 0x0000000892267824 */ /* 0x000fe200078e00ff */
[----:B------:R-:W-:-:S02]  /*a0f0*/  LEA.HI.X R37, R37, R115, R42, 0x1, P3 ;  /* 0x0000007325257211 */ /* 0x000fc400018f0c2a */
[----:B------:R-:W-:Y:S02]  /*a100*/  LEA.HI R29, R29, R146, RZ, 0x3 ;  /* 0x000000921d1d7211 */ /* 0x000fe400078f18ff */
[----:B------:R-:W-:Y:S02]  /*a110*/  LOP3.LUT R28, R173, 0x38, R38, 0xf8, !PT ;  /* 0x00000038ad1c7812 */ /* 0x000fe400078ef826 */
[----:B------:R-:W-:Y:S02]  /*a120*/  SHF.R.S32.HI R30, RZ, 0x3, R29 ;  /* 0x00000003ff1e7819 */ /* 0x000fe4000001141d */
[----:B------:R-:W-:-:S03]  /*a130*/  LOP3.LUT R28, R28, R31, RZ, 0x3c, !PT ;  /* 0x0000001f1c1c7212 */ /* 0x000fc600078e3cff */
[----:B------:R-:W-:-:S04]  /*a140*/  IMAD R29, R30, 0x1800, R179 ;  /* 0x000018001e1d7824 */ /* 0x000fc800078e02b3 */
[----:B------:R-:W-:Y:S02]  /*a150*/  IMAD.IADD R31, R29, 0x1, R28 ;  /* 0x000000011d1f7824 */ /* 0x000fe400078e021c */
        /* <DEDUP_REMOVED lines=8> */
[----:B--2---:R-:W-:Y:S01]  /*a1e0*/  IMAD.U32 R50, R33, 0x10000, RZ ;  /* 0x0001000021327824 */ /* 0x004fe200078e00ff */
[----:B------:R-:W-:Y:S01]  /*a1f0*/  SHF.R.U32.HI R65, RZ, 0x10, R65 ;  /* 0x00000010ff417819 */ /* 0x000fe20000011641 */
[----:B0-----:R-:W-:Y:S01]  /*a200*/  IMAD.U32 R43, R29, 0x10000, RZ ;  /* 0x000100001d2b7824 */ /* 0x001fe200078e00ff */
[--C-:B------:R-:W-:Y:S01]  /*a210*/  SHF.R.U64 R39, R52, 0x10, R53.reuse ;  /* 0x0000001034277819 */ /* 0x100fe20000001235 */
[----:B------:R-:W-:Y:S01]  /*a220*/  IMAD.U32 R51, R35, 0x10000, RZ ;  /* 0x0001000023337824 */ /* 0x000fe200078e00ff */
[----:B------:R-:W-:Y:S01]  /*a230*/  SHF.R.U32.HI R53, RZ, 0x10, R53 ;  /* 0x00000010ff357819 */ /* 0x000fe20000011635 */
[----:B------:R-:W-:Y:S01]  /*a240*/  IMAD.U32 R48, R31, 0x10000, RZ ;  /* 0x000100001f307824 */ /* 0x000fe200078e00ff */
[----:B------:R-:W-:Y:S01]  /*a250*/  PRMT R65, R154, 0x5432, R65 ;  /* 0x000054329a417816 */ /* 0x000fe20000000041 */
[----:B------:R-:W-:Y:S01]  /*a260*/  IMAD.U32 R47, R30, 0x10000, RZ ;  /* 0x000100001e2f7824 */ /* 0x000fe200078e00ff */
[----:B------:R-:W-:-:S02]  /*a270*/  PRMT R53, R152, 0x5432, R53 ;  /* 0x0000543298357816 */ /* 0x000fc40000000035 */
[--C-:B------:R-:W-:Y:S01]  /*a280*/  SHF.R.U64 R44, R66, 0x10, R67.reuse ;  /* 0x00000010422c7819 */ /* 0x100fe20000001243 */
[----:B------:R-:W-:Y:S01]  /*a290*/  IMAD.U32 R52, R65, 0x10000, RZ ;  /* 0x0001000041347824 */ /* 0x000fe200078e00ff */
[----:B------:R-:W-:Y:S02]  /*a2a0*/  SHF.R.U32.HI R66, RZ, 0x10, R67 ;  /* 0x00000010ff427819 */ /* 0x000fe40000011643 */
[----:B------:R-:W-:Y:S01]  /*a2b0*/  PRMT R154, R154, 0x5410, R41 ;  /* 0x000054109a9a7816 */ /* 0x000fe20000000029 */
[----:B------:R-:W-:Y:S01]  /*a2c0*/  IMAD.U32 R41, R53, 0x10000, RZ ;  /* 0x0001000035297824 */ /* 0x000fe200078e00ff */
[--C-:B------:R-:W-:Y:S01]  /*a2d0*/  SHF.R.U64 R42, R54, 0x10, R55.reuse ;  /* 0x00000010362a7819 */ /* 0x100fe20000001237 */
[CC--:B------:R-:W-:Y:S01]  /*a2e0*/  FMUL.FTZ R56, R50.reuse, R52.reuse ;  /* 0x0000003432387220 */ /* 0x0c0fe20000410000 */
[----:B------:R-:W-:Y:S01]  /*a2f0*/  LOP3.LUT R46, R33, 0xffff0000, RZ, 0xc0, !PT ;  /* 0xffff0000212e7812 */ /* 0x000fe200078ec0ff */
[-C--:B------:R-:W-:Y:S01]  /*a300*/  FMUL.FTZ R50, R50, R41.reuse ;  /* 0x0000002932327220 */ /* 0x080fe20000410000 */
[----:B------:R-:W-:Y:S01]  /*a310*/  LOP3.LUT R65, R65, 0xffff0000, RZ, 0xc0, !PT ;  /* 0xffff000041417812 */ /* 0x000fe200078ec0ff */
[C---:B------:R-:W-:Y:S01]  /*a320*/  FFMA.FTZ R41, R43.reuse, R41, -R56 ;  /* 0x000000292b297223 */ /* 0x040fe20000010838 */
[----:B------:R-:W-:Y:S01]  /*a330*/  SHF.R.U32.HI R54, RZ, 0x10, R55 ;  /* 0x00000010ff367819 */ /* 0x000fe20000011637 */
[----:B------:R-:W-:Y:S01]  /*a340*/  FFMA.FTZ R43, R43, R52, R50 ;  /* 0x000000342b2b7223 */ /* 0x000fe20000010032 */
[----:B------:R-:W-:Y:S01]  /*a350*/  PRMT R66, R153, 0x5432, R66 ;  /* 0x0000543299427816 */ /* 0x000fe20000000042 */
[----:B------:R-:W-:Y:S01]  /*a360*/  FMUL.FTZ R56, R46, R65 ;  /* 0x000000412e387220 */ /* 0x000fe20000410000 */
[----:B------:R-:W-:Y:S01]  /*a370*/  LOP3.LUT R53, R53, 0xffff0000, RZ, 0xc0, !PT ;  /* 0xffff000035357812 */ /* 0x000fe200078ec0ff */
[----:B------:R-:W-:Y:S01]  /*a380*/  IMAD.U32 R33, R32, 0x10000, RZ ;  /* 0x0001000020217824 */ /* 0x000fe200078e00ff */
[----:B------:R-:W-:Y:S01]  /*a390*/  LOP3.LUT R45, R29, 0xffff0000, RZ, 0xc0, !PT ;  /* 0xffff00001d2d7812 */ /* 0x000fe200078ec0ff */
[----:B------:R-:W-:Y:S01]  /*a3a0*/  IMAD.U32 R55, R66, 0x10000, RZ ;  /* 0x0001000042377824 */ /* 0x000fe200078e00ff */
[----:B------:R-:W-:Y:S01]  /*a3b0*/  PRMT R54, R151, 0x5432, R54 ;  /* 0x0000543297367816 */ /* 0x000fe20000000036 */
[-C--:B------:R-:W-:Y:S01]  /*a3c0*/  FMUL.FTZ R50, R46, R53.reuse ;  /* 0x000000352e327220 */ /* 0x080fe20000410000 */
[----:B------:R-:W-:Y:S01]  /*a3d0*/  LOP3.LUT R35, R35, 0xffff0000, RZ, 0xc0, !PT ;  /* 0xffff000023237812 */ /* 0x000fe200078ec0ff */
[----:B------:R-:W-:Y:S01]  /*a3e0*/  FFMA.FTZ R46, R45, R53, -R56 ;  /* 0x000000352d2e7223 */ /* 0x000fe20000010838 */
[----:B------:R-:W-:Y:S01]  /*a3f0*/  FMUL.FTZ R53, R51, R55 ;  /* 0x0000003733357220 */ /* 0x000fe20000410000 */
[----:B------:R-:W-:-:S02]  /*a400*/  IMAD.U32 R52, R54, 0x10000, RZ ;  /* 0x0001000036347824 */ /* 0x000fc400078e00ff */
[----:B------:R-:W-:Y:S01]  /*a410*/  FFMA.FTZ R50, R45, R65, R50 ;  /* 0x000000412d327223 */ /* 0x000fe20000010032 */
[----:B------:R-:W-:Y:S01]  /*a420*/  LOP3.LUT R66, R66, 0xffff0000, RZ, 0xc0, !PT ;  /* 0xffff000042427812 */ /* 0x000fe200078ec0ff */
[----:B------:R-:W-:Y:S02]  /*a430*/  IMAD.U32 R29, R28, 0x10000, RZ ;  /* 0x000100001c1d7824 */ /* 0x000fe400078e00ff */
[-C--:B------:R-:W-:Y:S01]  /*a440*/  FMUL.FTZ R56, R51, R52.reuse ;  /* 0x0000003433387220 */ /* 0x080fe20000410000 */
[----:B------:R-:W-:Y:S01]  /*a450*/  FFMA.FTZ R45, R48, R52, -R53 ;  /* 0x00000034302d7223 */ /* 0x000fe20000010835 */
[----:B------:R-:W-:Y:S01]  /*a460*/  LOP3.LUT R52, R54, 0xffff0000, RZ, 0xc0, !PT ;  /* 0xffff000036347812 */ /* 0x000fe200078ec0ff */
[----:B------:R-:W-:Y:S01]  /*a470*/  FMUL.FTZ R58, R35, R66 ;  /* 0x00000042233a7220 */ /* 0x000fe20000410000 */
[----:B------:R-:W-:Y:S01]  /*a480*/  PRMT R39, R152, 0x5410, R39 ;  /* 0x0000541098277816 */ /* 0x000fe20000000027 */
[----:B------:R-:W-:Y:S01]  /*a490*/  FFMA.FTZ R48, R48, R55, R56 ;  /* 0x0000003730307223 */ /* 0x000fe20000010038 */
[----:B------:R-:W-:Y:S01]  /*a4a0*/  LOP3.LUT R31, R31, 0xffff0000, RZ, 0xc0, !PT ;  /* 0xffff00001f1f7812 */ /* 0x000fe200078ec0ff */
[-C--:B------:R-:W-:Y:S01]  /*a4b0*/  FMUL.FTZ R60, R35, R52.reuse ;  /* 0x00000034233c7220 */ /* 0x080fe20000410000 */
[----:B------:R-:W-:Y:S01]  /*a4c0*/  LOP3.LUT R32, R32, 0xffff0000, RZ, 0xc0, !PT ;  /* 0xffff000020207812 */ /* 0x000fe200078ec0ff */
[C---:B------:R-:W-:Y:S01]  /*a4d0*/  IMAD.U32 R56, R154.reuse, 0x10000, RZ ;  /* 0x000100009a387824 */ /* 0x040fe200078e00ff */
[----:B------:R-:W-:Y:S01]  /*a4e0*/  LOP3.LUT R35, R154, 0xffff0000, RZ, 0xc0, !PT ;  /* 0xffff00009a237812 */ /* 0x000fe200078ec0ff */
[C---:B------:R-:W-:Y:S01]  /*a4f0*/  IMAD.U32 R54, R39.reuse, 0x10000, RZ ;  /* 0x0001000027367824 */ /* 0x040fe200078e00ff */
[----:B------:R-:W-:Y:S01]  /*a500*/  LOP3.LUT R39, R39, 0xffff0000, RZ, 0xc0, !PT ;  /* 0xffff000027277812 */ /* 0x000fe200078ec0ff */
[C---:B------:R-:W-:Y:S01]  /*a510*/  FFMA.FTZ R52, R31.reuse, R52, -R58 ;  /* 0x000000341f347223 */ /* 0x040fe2000001083a */
[----:B------:R-:W-:Y:S01]  /*a520*/  LOP3.LUT R28, R28, 0xffff0000, RZ, 0xc0, !PT ;  /* 0xffff00001c1c7812 */ /* 0x000fe200078ec0ff */
[----:B------:R-:W-:Y:S01]  /*a530*/  FFMA.FTZ R53, R31, R66, R60 ;  /* 0x000000421f357223 */ /* 0x000fe2000001003c */
[----:B------:R-:W-:Y:S01]  /*a540*/  PRMT R44, R153, 0x5410, R44 ;  /* 0x00005410992c7816 */ /* 0x000fe2000000002c */
[----:B------:R-:W-:Y:S01]  /*a550*/  FMUL.FTZ R58, R33, R56 ;  /* 0x00000038213a7220 */ /* 0x000fe20000410000 */
[C---:B------:R-:W-:Y:S01]  /*a560*/  FMUL.FTZ R31, R32.reuse, R35 ;  /* 0x00000023201f7220 */ /* 0x040fe20000410000 */
[----:B------:R-:W-:Y:S01]  /*a570*/  PRMT R42, R151, 0x5410, R42 ;  /* 0x00005410972a7816 */ /* 0x000fe2000000002a */
[----:B------:R-:W-:Y:S01]  /*a580*/  FMUL.FTZ R33, R33, R54 ;  /* 0x0000003621217220 */ /* 0x000fe20000410000 */
[-C--:B------:R-:W-:Y:S01]  /*a590*/  FMUL.FTZ R51, R32, R39.reuse ;  /* 0x0000002720337220 */ /* 0x080fe20000410000 */
[----:B------:R-:W-:Y:S01]  /*a5a0*/  LOP3.LUT R49, R30, 0xffff0000, RZ, 0xc0, !PT ;  /* 0xffff00001e317812 */ /* 0x000fe200078ec0ff */
[----:B------:R-:W-:Y:S01]  /*a5b0*/  FFMA.FTZ R39, R28, R39, -R31 ;  /* 0x000000271c277223 */ /* 0x000fe2000001081f */
[----:B------:R-:W-:-:S02]  /*a5c0*/  IMAD.U32 R30, R34, 0x10000, RZ ;  /* 0x00010000221e7824 */ /* 0x000fc400078e00ff */
[C---:B------:R-:W-:Y:S01]  /*a5d0*/  FFMA.FTZ R58, R29.reuse, R54, -R58 ;  /* 0x000000361d3a7223 */ /* 0x040fe2000001083a */
[----:B------:R-:W-:Y:S01]  /*a5e0*/  FFMA.FTZ R33, R29, R56, R33 ;  /* 0x000000381d217223 */ /* 0x000fe20000010021 */
[----:B------:R-:W-:Y:S01]  /*a5f0*/  IMAD.U32 R31, R44, 0x10000, RZ ;  /* 0x000100002c1f7824 */ /* 0x000fe200078e00ff */
[----:B------:R-:W-:Y:S01]  /*a600*/  LOP3.LUT R34, R34, 0xffff0000, RZ, 0xc0, !PT ;  /* 0xffff000022227812 */ /* 0x000fe200078ec0ff */
[----:B------:R-:W-:Y:S01]  /*a610*/  IMAD.U32 R29, R42, 0x10000, RZ ;  /* 0x000100002a1d7824 */ /* 0x000fe200078e00ff */
[----:B------:R-:W-:Y:S01]  /*a620*/  LOP3.LUT R44, R44, 0xffff0000, RZ, 0xc0, !PT ;  /* 0xffff00002c2c7812 */ /* 0x000fe200078ec0ff */
[----:B------:R-:W-:Y:S01]  /*a630*/  FMUL.FTZ R32, R30, R31 ;  /* 0x0000001f1e207220 */ /* 0x000fe20000410000 */
[----:B------:R-:W-:Y:S01]  /*a640*/  LOP3.LUT R42, R42, 0xffff0000, RZ, 0xc0, !PT ;  /* 0xffff00002a2a7812 */ /* 0x000fe200078ec0ff */
[----:B------:R-:W-:Y:S01]  /*a650*/  FFMA.FTZ R28, R28, R35, R51 ;  /* 0x000000231c1c7223 */ /* 0x000fe20000010033 */
[-C--:B------:R-:W-:Y:S01]  /*a660*/  FMUL.FTZ R30, R30, R29.reuse ;  /* 0x0000001d1e1e7220 */ /* 0x080fe20000410000 */
[C---:B------:R-:W-:Y:S01]  /*a670*/  FMUL.FTZ R54, R34.reuse, R44 ;  /* 0x0000002c22367220 */ /* 0x040fe20000410000 */
[C---:B------:R-:W-:Y:S01]  /*a680*/  FFMA.FTZ R32, R47.reuse, R29, -R32 ;  /* 0x0000001d2f207223 */ /* 0x040fe20000010820 */
[-C--:B------:R-:W-:Y:S01]  /*a690*/  FMUL.FTZ R35, R34, R42.reuse ;  /* 0x0000002a22237220 */ /* 0x080fe20000410000 */
[----:B------:R-:W-:Y:S01]  /*a6a0*/  FFMA.FTZ R30, R47, R31, R30 ;  /* 0x0000001f2f1e7223 */ /* 0x000fe2000001001e */
[----:B------:R-:W-:Y:S01]  /*a6b0*/  FFMA.FTZ R29, R49, R42, -R54 ;  /* 0x0000002a311d7223 */ /* 0x000fe20000010836 */
[----:B------:R-:W-:Y:S01]  /*a6c0*/  F2FP.BF16.F32.PACK_AB R58, R39, R58 ;  /* 0x0000003a273a723e */ /* 0x000fe200000010ff */
[----:B------:R-:W-:Y:S01]  /*a6d0*/  FFMA.FTZ R35, R49, R44, R35 ;  /* 0x0000002c31237223 */ /* 0x000fe20000010023 */
[----:B------:R-:W-:-:S02]  /*a6e0*/  F2FP.BF16.F32.PACK_AB R41, R46, R41 ;  /* 0x000000292e29723e */ /* 0x000fc400000010ff */
[----:B------:R-:W-:Y:S02]  /*a6f0*/  F2FP.BF16.F32.PACK_AB R34, R29, R32 ;  /* 0x000000201d22723e */ /* 0x000fe400000010ff */
[----:B------:R-:W-:Y:S01]  /*a700*/  F2FP.BF16.F32.PACK_AB R43, R50, R43 ;  /* 0x0000002b322b723e */ /* 0x000fe200000010ff */
[----:B------:R-:W-:Y:S01]  /*a710*/  IMAD.MOV.U32 R29, RZ, RZ, R41 ;  /* 0x000000ffff1d7224 */ /* 0x000fe200078e0029 */
        /* <DEDUP_REMOVED lines=10> */
.L_x_1553:
[----:B------:R-:W-:Y:S05]  /*a7c0*/  BSYNC B1 ;  /* 0x0000000000017941 */ /* 0x000fea0003800000 */
.L_x_1552:
[----:B0-----:R0:W-:Y:S01]  /*a7d0*/  STG.E.128 desc[UR46][R36.64], R28 ;  /* 0x0000001c24007986 */ /* 0x0011e2000c101d2e */
[----:B------:R-:W-:-:S13]  /*a7e0*/  ISETP.GE.AND P3, PT, R38, R145, PT ;  /* 0x000000912600720c */ /* 0x000fda0003f66270 */
[----:B------:R-:W-:Y:S05]  /*a7f0*/  @P3 BRA `(.L_x_1502) ;  /* 0x0000000000fc3947 */ /* 0x000fea0003800000 */
[--C-:B------:R-:W-:Y:S02]  /*a800*/  IADD3 R124, P3, P4, R86, R124, R38.reuse ;  /* 0x0000007c567c7210 */ /* 0x100fe40007c7e026 */
[----:B------:R-:W-:-:S04]  /*a810*/  SHF.R.S32.HI R38, RZ, 0x1f, R38 ;  /* 0x0000001fff267819 */ /* 0x000fc80000011426 */
[----:B------:R-:W-:Y:S02]  /*a820*/  IADD3.X R40, R85, R40, R38, P3, P4 ;  /* 0x0000002855287210 */ /* 0x000fe40001fe8426 */
[----:B------:R-:W-:-:S04]  /*a830*/  LEA R114, P3, R124, R114, 0x1 ;  /* 0x000000727c727211 */ /* 0x000fc800078608ff */
[----:B------:R-:W-:-:S05]  /*a840*/  LEA.HI.X R115, R124, R115, R40, 0x1, P3 ;  /* 0x000000737c737211 */ /* 0x000fca00018f0c28 */
[----:B--2---:R2:W-:Y:S01]  /*a850*/  STG.E.128 desc[UR46][R114.64], R32 ;  /* 0x0000002072007986 */ /* 0x0045e2000c101d2e */
[----:B------:R-:W-:Y:S05]  /*a860*/  BRA `(.L_x_1502) ;  /* 0x0000000000e07947 */ /* 0x000fea0003800000 */
.L_x_1469:
[----:B------:R-:W2:Y:S02]  /*a870*/  LDL R28, [R1+0x38] ;  /* 0x00003800011c7983 */ /* 0x000ea40000100800 */
[----:B--2---:R-:W-:-:S13]  /*a880*/  R2UR UR4, R28 ;  /* 0x000000001c0472ca */ /* 0x004fda00000e0000 */
[----:B------:R-:W-:-:S06]  /*a890*/  UISETP.NE.AND UP0, UPT, UR4, 0x3, UPT ;  /* 0x000000030400788c */ /* 0x000fcc000bf05270 */
[----:B------:R-:W-:-:S13]  /*a8a0*/  PLOP3.LUT P2, PT, PT, PT, UP0, 0x80, 0x0 ;  /* 0x000000000000781c */ /* 0x000fda0003f4f008 */
[----:B------:R-:W-:Y:S05]  /*a8b0*/  @!P2 BRA `(.L_x_1554) ;  /* 0x000000000004a947 */ /* 0x000fea0003800000 */
[----:B------:R-:W-:Y:S01]  /*a8c0*/  BPT.TRAP 0x1 ;  /* 0x000000040000795c */ /* 0x000fe20000300000 */
.L_x_1554:
[----:B------:R-:W-:Y:S01]  /*a8d0*/  IMAD R3, R16, 0x8, R2 ;  /* 0x0000000810037824 */ /* 0x000fe200078e0202 */
[----:B------:R-:W-:Y:S01]  /*a8e0*/  SHF.L.U32 R0, R167, 0x1f, RZ ;  /* 0x0000001fa7007819 */ /* 0x000fe200000006ff */
[----:B------:R-:W-:Y:S01]  /*a8f0*/  IMAD R4, R24, -0x60, R25 ;  /* 0xffffffa018047824 */ /* 0x000fe200078e0219 */
[----:B------:R-:W-:Y:S02]  /*a900*/  BSSY B1, `(.L_x_1555) ;  /* 0x0000005000017945 */ /* 0x000fe40003800000 */
[----:B------:R-:W0:Y:S02]  /*a910*/  SYNCS.PHASECHK.TRANS64.TRYWAIT P4, [R3+URZ+0x2a890], R0 ;  /* 0x02a89000030075a7 */ /* 0x000e24000808017f */
[----:B------:R-:W-:-:S04]  /*a920*/  VIMNMX R4, R4, 0x60, PT ;  /* 0x0000006004047848 */ /* 0x000fc80003fe0100 */
[----:B------:R-:W-:Y:S01]  /*a930*/  ISETP.GE.AND P3, PT, R162, R4, PT ;  /* 0x00000004a200720c */ /* 0x000fe20003f66270 */
[----:B0-----:R-:W-:-:S12]  /*a940*/  @!P4 BRA `(.L_x_1556) ;  /* 0x0000020800a0c947 */ /* 0x001fd80003800000 */
.L_x_1930:
[----:B------:R-:W-:Y:S05]  /*a950*/  BSYNC B1 ;  /* 0x0000000000017941 */ /* 0x000fea0003800000 */
.L_x_1555:
[----:B------:R-:W-:Y:S04]  /*a960*/  BSSY B1, `(.L_x_1557) ;  /* 0x0000014000017945 */ /* 0x000fe80003800000 */
[----:B------:R-:W-:Y:S05]  /*a970*/  @P3 BRA `(.L_x_1558) ;  /* 0x0000000000483947 */ /* 0x000fea0003800000 */
[----:B------:R-:W-:Y:S02]  /*a980*/  ISETP.NE.AND P4, PT, R11, RZ, PT ;  /* 0x000000ff0b00720c */ /* 0x000fe40003f85270 */
[----:B------:R-:W-:-:S11]  /*a990*/  ISETP.NE.AND P3, PT, R10, RZ, PT ;  /* 0x000000ff0a00720c */ /* 0x000fd60003f65270 */
[----:B------:R-:W1:Y:S04]  /*a9a0*/  @P4 LDS.128 R28, [R39] ;  /* 0x00000000271c4984 */ /* 0x000e680000000c00 */
[----:B------:R-:W2:Y:S04]  /*a9b0*/  @P3 LDS.128 R32, [R38] ;  /* 0x0000000026203984 */ /* 0x000ea80000000c00 */
[----:B-1----:R-:W-:Y:S01]  /*a9c0*/  @P4 STG.E.128 desc[UR46][R40.64], R28 ;  /* 0x0000001c28004986 */ /* 0x002fe2000c101d2e */
[----:B------:R-:W-:-:S03]  /*a9d0*/  ISETP.NE.AND P4, PT, R9, RZ, PT ;  /* 0x000000ff0900720c */ /* 0x000fc60003f85270 */
[----:B--2---:R-:W-:Y:S01]  /*a9e0*/  @P3 STG.E.128 desc[UR46][R40.64+0x40], R32 ;  /* 0x0000402028003986 */ /* 0x004fe2000c101d2e */
[----:B------:R-:W-:-:S09]  /*a9f0*/  ISETP.NE.AND P3, PT, R8, RZ, PT ;  /* 0x000000ff0800720c */ /* 0x000fd20003f65270 */
[----:B------:R-:W1:Y:S04]  /*aa00*/  @P4 LDS.128 R28, [R39+0x3000] ;  /* 0x00300000271c4984 */ /* 0x000e680000000c00 */
[----:B------:R-:W2:Y:S04]  /*aa10*/  @P3 LDS.128 R32, [R38+0x3000] ;  /* 0x0030000026203984 */ /* 0x000ea80000000c00 */
[----:B-1----:R-:W-:Y:S01]  /*aa20*/  @P4 STG.E.128 desc[UR46][R40.64+0x80], R28 ;  /* 0x0000801c28004986 */ /* 0x002fe2000c101d2e */
[----:B------:R-:W-:-:S03]  /*aa30*/  ISETP.NE.AND P4, PT, R6, RZ, PT ;  /* 0x000000ff0600720c */ /* 0x000fc60003f85270 */
[----:B--2---:R-:W-:Y:S01]  /*aa40*/  @P3 STG.E.128 desc[UR46][R40.64+0xc0], R32 ;  /* 0x0000c02028003986 */ /* 0x004fe2000c101d2e */
[----:B------:R-:W-:-:S09]  /*aa50*/  ISETP.NE.AND P3, PT, R7, RZ, PT ;  /* 0x000000ff0700720c */ /* 0x000fd20003f65270 */
[----:B------:R-:W1:Y:S04]  /*aa60*/  @P4 LDS.128 R32, [R38+0x6000] ;  /* 0x0060000026204984 */ /* 0x000e680000000c00 */
[----:B------:R-:W2:Y:S04]  /*aa70*/  @P3 LDS.128 R28, [R39+0x6000] ;  /* 0x00600000271c3984 */ /* 0x000ea80000000c00 */
[----:B-1----:R1:W-:Y:S04]  /*aa80*/  @P4 STG.E.128 desc[UR46][R40.64+0x140], R32 ;  /* 0x0001402028004986 */ /* 0x0023e8000c101d2e */
[----:B--2---:R1:W-:Y:S02]  /*aa90*/  @P3 STG.E.128 desc[UR46][R40.64+0x100], R28 ;  /* 0x0001001c28003986 */ /* 0x0043e4000c101d2e */
.L_x_1558:
[----:B------:R-:W-:Y:S05]  /*aaa0*/  BSYNC B1 ;  /* 0x0000000000017941 */ /* 0x000fea0003800000 */
.L_x_1557:
[----:B------:R-:W-:-:S13]  /*aab0*/  ISETP.GE.AND P3, PT, R189, R4, PT ;  /* 0x00000004bd00720c */ /* 0x000fda0003f66270 */
[----:B------:R-:W-:Y:S05]  /*aac0*/  @P3 BRA `(.L_x_1502) ;  /* 0x0000000000483947 */ /* 0x000fea0003800000 */
[----:B------:R-:W-:Y:S02]  /*aad0*/  ISETP.NE.AND P4, PT, R11, RZ, PT ;  /* 0x000000ff0b00720c */ /* 0x000fe40003f85270 */
[----:B------:R-:W-:-:S11]  /*aae0*/  ISETP.NE.AND P3, PT, R9, RZ, PT ;  /* 0x000000ff0900720c */ /* 0x000fd60003f65270 */
[----:B-1----:R-:W1:Y:S04]  /*aaf0*/  @P4 LDS.128 R28, [R39+0x2000] ;  /* 0x00200000271c4984 */ /* 0x002e680000000c00 */
[----:B------:R-:W2:Y:S04]  /*ab00*/  @P3 LDS.128 R32, [R39+0x5000] ;  /* 0x0050000027203984 */ /* 0x000ea80000000c00 */
        /* <DEDUP_REMOVED lines=14> */
.L_x_1502:
[----:B------:R-:W-:Y:S05]  /*abf0*/  BSYNC B0 ;  /* 0x0000000000007941 */ /* 0x000fea0003800000 */
.L_x_1468:
        /* <DEDUP_REMOVED lines=17> */
.L_x_1560:
[----:B------:R-:W-:Y:S05]  /*ad10*/  BSYNC B0 ;  /* 0x0000000000007941 */ /* 0x000fea0003800000 */
.L_x_1559:
[----:B------:R-:W1:Y:S01]  /*ad20*/  SYNCS.PHASECHK.TRANS64.TRYWAIT P4, [R3+URZ+0x2a8b0], R0 ;  /* 0x02a8b000030075a7 */ /* 0x000e62000808017f */
[----:B0-----:R-:W-:Y:S01]  /*ad30*/  IMAD R28, R16, 0x3000, R26 ;  /* 0x00003000101c7824 */ /* 0x001fe200078e021a */
[----:B------:R-:W-:Y:S01]  /*ad40*/  ULDC.64 UR44, c[0x0][0x328] ;  /* 0x0000ca00002c7ab9 */ /* 0x000fe20000000a00 */
[----:B------:R-:W-:Y:S01]  /*ad50*/  ULDC.64 UR60, c[0x0][0x318] ;  /* 0x0000c600003c7ab9 */ /* 0x000fe20000000a00 */
[----:B------:R-:W-:Y:S01]  /*ad60*/  BSSY B0, `(.L_x_1561) ;  /* 0x0000004000007945 */ /* 0x000fe20003800000 */
[----:B------:R-:W-:Y:S01]  /*ad70*/  ISETP.GE.AND P2, PT, R162, R4, PT ;  /* 0x00000004a200720c */ /* 0x000fe20003f46270 */
[----:B------:R-:W-:Y:S02]  /*ad80*/  IMAD.IADD R29, R129, 0x1, R28 ;  /* 0x00000001811d7824 */ /* 0x000fe400078e021c */
[----:B-1----:R-:W-:Y:S10]  /*ad90*/  @!P4 BRA `(.L_x_1562) ;  /* 0x0000020400a0c947 */ /* 0x002ff40003800000 */
.L_x_1931:
[----:B------:R-:W-:Y:S05]  /*ada0*/  BSYNC B0 ;  /* 0x0000000000007941 */ /* 0x000fea0003800000 */
.L_x_1561:
[----:B------:R-:W-:Y:S01]  /*adb0*/  BSSY B0, `(.L_x_1563) ;  /* 0x000001a000007945 */ /* 0x000fe20003800000 */
[----:B0-----:R-:W-:Y:S02]  /*adc0*/  IMAD R0, R28, 0x2, R118 ;  /* 0x000000021c007824 */ /* 0x001fe400078e0276 */
[----:B------:R-:W-:-:S04]  /*add0*/  IMAD.WIDE R36, R24, 0x60, R120 ;  /* 0x0000006018247825 */ /* 0x000fc800078e0278 */
[----:B------:R-:W-:Y:S01]  /*ade0*/  IMAD R40, R29, 0x2, R118 ;  /* 0x000000021d287824 */ /* 0x000fe200078e0276 */
[----:B------:R-:W-:Y:S06]  /*adf0*/  @P2 BRA `(.L_x_1564) ;  /* 0x0000000000542947 */ /* 0x000fec0003800000 */
[----:B------:R-:W-:Y:S01]  /*ae00*/  IMAD R31, R37, UR44, RZ ;  /* 0x0000002c251f7c24 */ /* 0x000fe2000f8e02ff */
[----:B------:R-:W-:Y:S01]  /*ae10*/  ULDC UR4, c[0x0][0x320] ;  /* 0x0000c80000047ab9 */ /* 0x000fe20000000800 */
[----:B------:R-:W-:Y:S01]  /*ae20*/  IMAD.MOV.U32 R28, RZ, RZ, R88 ;  /* 0x000000ffff1c7224 */ /* 0x000fe200078e0058 */
[----:B------:R-:W-:Y:S01]  /*ae30*/  ISETP.GE.AND P4, PT, R18, UR4, PT ;  /* 0x0000000412007c0c */ /* 0x000fe2000bf86270 */
[----:B------:R-:W-:Y:S02]  /*ae40*/  IMAD.MOV.U32 R29, RZ, RZ, R5 ;  /* 0x000000ffff1d7224 */ /* 0x000fe400078e0005 */
[C---:B------:R-:W-:Y:S02]  /*ae50*/  IMAD R31, R36.reuse, UR45, R31 ;  /* 0x0000002d241f7c24 */ /* 0x040fe4000f8e021f */
[----:B------:R-:W-:-:S04]  /*ae60*/  IMAD.WIDE.U32 R28, R36, UR44, R28 ;  /* 0x0000002c241c7c25 */ /* 0x000fc8000f8e001c */
[----:B------:R-:W-:Y:S01]  /*ae70*/  IMAD.IADD R29, R29, 0x1, R31 ;  /* 0x000000011d1d7824 */ /* 0x000fe200078e021f */
[----:B------:R-:W-:-:S04]  /*ae80*/  LEA R38, P2, R28, UR60, 0x1 ;  /* 0x0000003c1c267c11 */ /* 0x000fc8000f8408ff */
[----:B------:R-:W-:Y:S02]  /*ae90*/  LEA.HI.X R39, R28, UR61, R29, 0x1, P2 ;  /* 0x0000003d1c277c11 */ /* 0x000fe400090f0c1d */
[----:B------:R-:W-:Y:S01]  /*aea0*/  ISETP.GE.AND P2, PT, R165, UR4, PT ;  /* 0x00000004a5007c0c */ /* 0x000fe2000bf46270 */
[----:B------:R-:W0:-:S12]  /*aeb0*/  @!P4 LDS.128 R28, [R0] ;  /* 0x00000000001cc984 */ /* 0x000e180000000c00 */
[----:B------:R-:W1:Y:S04]  /*aec0*/  @!P2 LDS.128 R32, [R40] ;  /* 0x000000002820a984 */ /* 0x000e680000000c00 */
[----:B0-----:R-:W-:Y:S01]  /*aed0*/  @!P4 STG.E.128 desc[UR46][R38.64], R28 ;  /* 0x0000001c2600c986 */ /* 0x001fe2000c101d2e */
[----:B------:R-:W-:-:S03]  /*aee0*/  ISETP.GE.AND P4, PT, R166, UR4, PT ;  /* 0x00000004a6007c0c */ /* 0x000fc6000bf86270 */
[----:B-1----:R-:W-:Y:S01]  /*aef0*/  @!P2 STG.E.128 desc[UR46][R38.64+0x40], R32 ;  /* 0x000040202600a986 */ /* 0x002fe2000c101d2e */
[----:B------:R-:W-:-:S09]  /*af00*/  ISETP.GE.AND P2, PT, R104, UR4, PT ;  /* 0x0000000468007c0c */ /* 0x000fd2000bf46270 */
[----:B------:R-:W0:Y:S04]  /*af10*/  @!P4 LDS.128 R28, [R0+0x3000] ;  /* 0x00300000001cc984 */ /* 0x000e280000000c00 */
[----:B------:R-:W1:Y:S04]  /*af20*/  @!P2 LDS.128 R32, [R40+0x3000] ;  /* 0x003000002820a984 */ /* 0x000e680000000c00 */
[----:B0-----:R0:W-:Y:S04]  /*af30*/  @!P4 STG.E.128 desc[UR46][R38.64+0x80], R28 ;  /* 0x0000801c2600c986 */ /* 0x0011e8000c101d2e */
[----:B-1----:R0:W-:Y:S02]  /*af40*/  @!P2 STG.E.128 desc[UR46][R38.64+0xc0], R32 ;  /* 0x0000c0202600a986 */ /* 0x0021e4000c101d2e */
.L_x_1564:
[----:B------:R-:W-:Y:S05]  /*af50*/  BSYNC B0 ;  /* 0x0000000000007941 */ /* 0x000fea0003800000 */
.L_x_1563:
[----:B------:R-:W-:Y:S01]  /*af60*/  ISETP.GE.AND P2, PT, R189, R4, PT ;  /* 0x00000004bd00720c */ /* 0x000fe20003f46270 */
[----:B------:R-:W-:-:S12]  /*af70*/  BSSY B0, `(.L_x_1565) ;  /* 0x0000018000007945 */ /* 0x000fd80003800000 */
[----:B------:R-:W-:Y:S05]  /*af80*/  @P2 BRA `(.L_x_1566) ;  /* 0x0000000000582947 */ /* 0x000fea0003800000 */
[----:B0-----:R-:W-:Y:S01]  /*af90*/  IADD3 R31, P2, R36, 0x40, RZ ;  /* 0x00000040241f7810 */ /* 0x001fe20007f5e0ff */
[----:B------:R-:W-:Y:S01]  /*afa0*/  IMAD.MOV.U32 R4, RZ, RZ, R88 ;  /* 0x000000ffff047224 */ /* 0x000fe200078e0058 */
[----:B------:R-:W-:Y:S02]  /*afb0*/  ULDC UR4, c[0x0][0x320] ;  /* 0x0000c80000047ab9 */ /* 0x000fe40000000800 */
[----:B------:R-:W-:Y:S01]  /*afc0*/  ISETP.GE.AND P4, PT, R18, UR4, PT ;  /* 0x0000000412007c0c */ /* 0x000fe2000bf86270 */
[----:B------:R-:W-:Y:S02]  /*afd0*/  IMAD.X R36, RZ, RZ, R37, P2 ;  /* 0x000000ffff247224 */ /* 0x000fe400010e0625 */
[----:B------:R-:W-:-:S04]  /*afe0*/  IMAD.WIDE.U32 R28, R31, UR44, R4 ;  /* 0x0000002c1f1c7c25 */ /* 0x000fc8000f8e0004 */
[----:B------:R-:W-:-:S04]  /*aff0*/  IMAD R36, R36, UR44, RZ ;  /* 0x0000002c24247c24 */ /* 0x000fc8000f8e02ff */
[----:B------:R-:W-:Y:S01]  /*b000*/  IMAD R31, R31, UR45, R36 ;  /* 0x0000002d1f1f7c24 */ /* 0x000fe2000f8e0224 */
[----:B------:R-:W-:-:S03]  /*b010*/  LEA R36, P2, R28, UR60, 0x1 ;  /* 0x0000003c1c247c11 */ /* 0x000fc6000f8408ff */
[----:B------:R-:W-:-:S05]  /*b020*/  IMAD.IADD R29, R29, 0x1, R31 ;  /* 0x000000011d1d7824 */ /* 0x000fca00078e021f */
[----:B------:R-:W-:Y:S02]  /*b030*/  LEA.HI.X R37, R28, UR61, R29, 0x1, P2 ;  /* 0x0000003d1c257c11 */ /* 0x000fe400090f0c1d */
[----:B------:R-:W-:Y:S01]  /*b040*/  ISETP.GE.AND P2, PT, R166, UR4, PT ;  /* 0x00000004a6007c0c */ /* 0x000fe2000bf46270 */
[----:B------:R-:W0:-:S12]  /*b050*/  @!P4 LDS.128 R28, [R0+0x2000] ;  /* 0x00200000001cc984 */ /* 0x000e180000000c00 */
[----:B------:R-:W1:Y:S04]  /*b060*/  @!P2 LDS.128 R32, [R0+0x5000] ;  /* 0x005000000020a984 */ /* 0x000e680000000c00 */
        /* <DEDUP_REMOVED lines=8> */
.L_x_1566:
[----:B------:R-:W-:Y:S05]  /*b0f0*/  BSYNC B0 ;  /* 0x0000000000007941 */ /* 0x000fea0003800000 */
.L_x_1565:
[----:B------:R-:W-:Y:S01]  /*b100*/  @!PT LDS RZ, [RZ] ;  /* 0x00000000fffff984 */ /* 0x000fe20000000800 */
[----:B------:R-:W-:Y:S01]  /*b110*/  @!PT LDS RZ, [RZ] ;  /* 0x00000000fffff984 */ /* 0x000fe20000000800 */
[----:B------:R-:W-:Y:S01]  /*b120*/  @!PT LDS RZ, [RZ] ;  /* 0x00000000fffff984 */ /* 0x000fe20000000800 */
[----:B------:R-:W-:Y:S01]  /*b130*/  @!PT LDS RZ, [RZ] ;  /* 0x00000000fffff984 */ /* 0x000fe20000000800 */
[----:B------:R1:W-:Y:S06]  /*b140*/  MEMBAR.ALL.CTA ;  /* 0x0000000000007992 */ /* 0x0003ec0000008000 */
[----:B-1----:R-:W1:Y:S01]  /*b150*/  FENCE.VIEW.ASYNC.S ;  /* 0x00000000000073c6 */ /* 0x002e620000000000 */
[----:B------:R-:W-:Y:S01]  /*b160*/  @!P3 VIADD R3, R3, 0x2a8c0 ;  /* 0x0002a8c00303b836 */ /* 0x000fe20000000000 */
[----:B-1----:R1:W-:Y:S01]  /*b170*/  BAR.SYNC.DEFER_BLOCKING R222, 0x80 ;  /* 0x000200de0000751d */ /* 0x0023e20000010000 */
[----:B------:R-:W-:Y:S01]  /*b180*/  LOP3.LUT P4, RZ, R17, 0x2, RZ, 0xc0, !PT ;  /* 0x0000000211ff7812 */ /* 0x000fe2000788c0ff */
[----:B------:R-:W-:-:S02]  /*b190*/  VIADD R16, R16, 0x1 ;  /* 0x0000000110107836 */ /* 0x000fc40000000000 */
[----:B------:R-:W-:Y:S02]  /*b1a0*/  @!P3 PRMT R3, RZ, 0x654, R3 ;  /* 0x00000654ff03b816 */ /* 0x000fe40000000003 */
[----:B------:R-:W-:Y:S02]  /*b1b0*/  PLOP3.LUT P2, PT, PT, PT, PT, 0x8, 0x0 ;  /* 0x000000000000781c */ /* 0x000fe40003f4e170 */
[----:B------:R1:W-:Y:S01]  /*b1c0*/  @!P3 SYNCS.ARRIVE.TRANS64.RED.A1T0 RZ, [R3+URZ], RZ ;  /* 0x000000ff03ffb9a7 */ /* 0x0003e2000810043f */
[----:B------:R-:W-:-:S04]  /*b1d0*/  ISETP.NE.AND P3, PT, R16, 0x2, PT ;  /* 0x000000021000780c */ /* 0x000fc80003f65270 */
[----:B------:R-:W-:Y:S02]  /*b1e0*/  SEL R0, RZ, 0x1, P3 ;  /* 0x00000001ff007807 */ /* 0x000fe40001800000 */
[----:B------:R-:W-:Y:S02]  /*b1f0*/  SEL R16, R16, RZ, P3 ;  /* 0x000000ff10107207 */ /* 0x000fe40001800000 */
[----:B------:R-:W-:Y:S01]  /*b200*/  LOP3.LUT R167, R167, R0, RZ, 0x3c, !PT ;  /* 0x00000000a7a77212 */ /* 0x000fe200078e3cff */
[----:B------:R-:W-:Y:S06]  /*b210*/  @P4 BRA `(.L_x_1567) ;  /* 0xffffff7c00744947 */ /* 0x000fec000383ffff */
.L_x_1463:
[----:B------:R-:W3:Y:S01]  /*b220*/  LDC R0, c[0x0][0x448] ;  /* 0x00011200ff007b82 */ /* 0x000ee20000000800 */
[----:B------:R-:W-:Y:S01]  /*b230*/  IADD3 R7, R164, 0x1, -R163 ;  /* 0x00000001a4077810 */ /* 0x000fe20007ffe8a3 */
[----:B------:R-:W-:Y:S06]  /*b240*/  BSSY B0, `(.L_x_1568) ;  /* 0x000000d000007945 */ /* 0x000fec0003800000 */
[----:B------:R-:W4:Y:S01]  /*b250*/  LDC.64 R4, c[0x0][0x9e0] ;  /* 0x00027800ff047b82 */ /* 0x000f220000000a00 */
[----:B---3--:R-:W-:Y:S01]  /*b260*/  ISETP.NE.AND P1, PT, R0, 0x1, PT ;  /* 0x000000010000780c */ /* 0x008fe20003f25270 */
[----:B------:R-:W-:Y:S01]  /*b270*/  VIADD R0, R178, 0x7f ;  /* 0x0000007fb2007836 */ /* 0x000fe20000000000 */
[----:B----4-:R-:W-:-:S11]  /*b280*/  ISETP.GE.AND P3, PT, R5, 0x1, PT ;  /* 0x000000010500780c */ /* 0x010fd60003f66270 */
[----:B-1----:R-:W1:Y:S08]  /*b290*/  @P1 LDC R3, c[0x0][0x44c] ;  /* 0x00011300ff031b82 */ /* 0x002e700000000800 */
[----:B------:R-:W3:Y:S01]  /*b2a0*/  @P1 LDC R6, c[0x0][0x450] ;  /* 0x00011400ff061b82 */ /* 0x000ee20000000800 */
[----:B-1----:R-:W-:-:S05]  /*b2b0*/  @P1 IMAD.HI.U32 R3, R0, R3, RZ ;  /* 0x0000000300031227 */ /* 0x002fca00078e00ff */
[----:B---3--:R-:W-:-:S05]  /*b2c0*/  @P1 SHF.R.U32.HI R0, RZ, R6, R3 ;  /* 0x00000006ff001219 */ /* 0x008fca0000011603 */
[----:B------:R-:W-:Y:S01]  /*b2d0*/  IMAD.IADD R3, R7, 0x1, R0 ;  /* 0x0000000107037824 */ /* 0x000fe200078e0200 */
[----:B------:R-:W-:Y:S06]  /*b2e0*/  @P2 BRA `(.L_x_1569) ;  /* 0x0000000000082947 */ /* 0x000fec0003800000 */
[----:B------:R-:W1:Y:S02]  /*b2f0*/  FENCE.VIEW.ASYNC.G ;  /* 0x00000000000073c6 */ /* 0x000e640000000100 */
[----:B-1----:R-:W-:Y:S06]  /*b300*/  BAR.ARV 0xc, 0x180 ;  /* 0x0306000000007b1d */ /* 0x002fec0000002000 */
.L_x_1569:
[----:B------:R-:W-:Y:S05]  /*b310*/  BSYNC B0 ;  /* 0x0000000000007941 */ /* 0x000fea0003800000 */
.L_x_1568:
[----:B------:R-:W-:Y:S01]  /*b320*/  IMAD.IADD R4, R3, 0x1, R4 ;  /* 0x0000000103047824 */ /* 0x000fe200078e0204 */
[----:B------:R-:W-:Y:S06]  /*b330*/  @!P3 BRA `(.L_x_1570) ;  /* 0x000000000048b947 */ /* 0x000fec0003800000 */
[C---:B------:R-:W-:Y:S01]  /*b340*/  ISETP.GT.AND P0, PT, R3.reuse, RZ, PT ;  /* 0x000000ff0300720c */ /* 0x040fe20003f04270 */
[----:B------:R-:W-:Y:S01]  /*b350*/  BSSY B0, `(.L_x_1571) ;  /* 0x000000e000007945 */ /* 0x000fe20003800000 */
[----:B------:R-:W-:-:S11]  /*b360*/  VIADD R0, R3, 0xffffffff ;  /* 0xffffffff03007836 */ /* 0x000fd60000000000 */
[----:B------:R-:W-:Y:S05]  /*b370*/  @P0 BRA `(.L_x_1572) ;  /* 0x00000000001c0947 */ /* 0x000fea0003800000 */
[----:B------:R-:W-:Y:S01]  /*b380*/  ISETP.NE.AND P0, PT, R5, 0x1, PT ;  /* 0x000000010500780c */ /* 0x000fe20003f05270 */
[----:B------:R-:W-:-:S12]  /*b390*/  IMAD.MOV R3, RZ, RZ, -R3 ;  /* 0x000000ffff037224 */ /* 0x000fd800078e0a03 */
[----:B------:R-:W1:Y:S02]  /*b3a0*/  @P0 LDC.64 R6, c[0x0][0x9e8] ;  /* 0x00027a00ff060b82 */ /* 0x000e640000000a00 */
[----:B-1----:R-:W-:-:S05]  /*b3b0*/  @P0 IMAD.HI.U32 R0, R3, R6, RZ ;  /* 0x0000000603000227 */ /* 0x002fca00078e00ff */
[----:B------:R-:W-:-:S04]  /*b3c0*/  @P0 SHF.R.U32.HI R3, RZ, R7, R0 ;  /* 0x00000007ff030219 */ /* 0x000fc80000011600 */
[----:B------:R-:W-:Y:S01]  /*b3d0*/  LOP3.LUT R0, RZ, R3, RZ, 0x33, !PT ;  /* 0x00000003ff007212 */ /* 0x000fe200078e33ff */
[----:B------:R-:W-:Y:S06]  /*b3e0*/  BRA `(.L_x_1573) ;  /* 0x0000000000107947 */ /* 0x000fec0003800000 */
.L_x_1572:
[----:B------:R-:W-:-:S13]  /*b3f0*/  ISETP.NE.AND P0, PT, R5, 0x1, PT ;  /* 0x000000010500780c */ /* 0x000fda0003f05270 */
[----:B------:R-:W1:Y:S02]  /*b400*/  @P0 LDC.64 R6, c[0x0][0x9e8] ;  /* 0x00027a00ff060b82 */ /* 0x000e640000000a00 */
[----:B-1----:R-:W-:-:S05]  /*b410*/  @P0 IMAD.HI.U32 R6, R0, R6, RZ ;  /* 0x0000000600060227 */ /* 0x002fca00078e00ff */
[----:B------:R-:W-:-:S07]  /*b420*/  @P0 SHF.R.U32.HI R0, RZ, R7, R6 ;  /* 0x00000007ff000219 */ /* 0x000fce0000011606 */
.L_x_1573:
[----:B------:R-:W-:Y:S05]  /*b430*/  BSYNC B0 ;  /* 0x0000000000007941 */ /* 0x000fea0003800000 */
.L_x_1571:
[----:B------:R-:W-:-:S05]  /*b440*/  IMAD R3, R0, R5, R5 ;  /* 0x0000000500037224 */ /* 0x000fca00078e0205 */
[----:B------:R-:W-:-:S07]  /*b450*/  VIMNMX R4, R4, R3, PT ;  /* 0x0000000304047248 */ /* 0x000fce0003fe0100 */
.L_x_1570:
[----:B------:R-:W1:Y:S01]  /*b460*/  @P1 LDC R3, c[0x0][0x44c] ;  /* 0x00011300ff031b82 */ /* 0x000e620000000800 */
[----:B------:R-:W-:Y:S01]  /*b470*/  VIADD R4, R4, 0x5f ;  /* 0x0000005f04047836 */ /* 0x000fe20000000000 */
[----:B------:R-:W-:Y:S01]  /*b480*/  ULDC UR4, c[0x0][0x9dc] ;  /* 0x0002770000047ab9 */ /* 0x000fe20000000800 */
[----:B------:R-:W-:Y:S02]  /*b490*/  IMAD.MOV.U32 R7, RZ, RZ, R178 ;  /* 0x000000ffff077224 */ /* 0x000fe400078e00b2 */
[----:B------:R-:W-:-:S03]  /*b4a0*/  IMAD.HI R4, R4, 0x2aaaaaab, RZ ;  /* 0x2aaaaaab04047827 */ /* 0x000fc600078e02ff */
[----:B------:R-:W3:Y:S01]  /*b4b0*/  @P1 LDC R9, c[0x0][0x450] ;  /* 0x00011400ff091b82 */ /* 0x000ee20000000800 */
[----:B-1----:R-:W-:Y:S01]  /*b4c0*/  @P1 IMAD.HI.U32 R0, R178, R3, RZ ;  /* 0x00000003b2001227 */ /* 0x002fe200078e00ff */
[----:B------:R-:W-:-:S04]  /*b4d0*/  SHF.R.U32.HI R3, RZ, 0x1f, R4 ;  /* 0x0000001fff037819 */ /* 0x000fc80000011604 */
[----:B------:R-:W-:Y:S02]  /*b4e0*/  LEA.HI.SX32 R4, R4, R3, 0x1c ;  /* 0x0000000304047211 */ /* 0x000fe400078fe2ff */
[----:B---3--:R-:W-:Y:S02]  /*b4f0*/  @P1 SHF.R.U32.HI R7, RZ, R9, R0 ;  /* 0x00000009ff071219 */ /* 0x008fe40000011600 */
        /* <DEDUP_REMOVED lines=9> */
[----:B------:R-:W1:Y:S02]  /*b590*/  @P0 LDC.64 R8, c[0x0][0x9e8] ;  /* 0x00027a00ff080b82 */ /* 0x000e640000000a00 */
[----:B-1----:R-:W-:-:S05]  /*b5a0*/  @P0 IMAD.HI.U32 R0, R7, R8, RZ ;  /* 0x0000000807000227 */ /* 0x002fca00078e00ff */
[----:B------:R-:W-:-:S04]  /*b5b0*/  @P0 SHF.R.U32.HI R7, RZ, R9, R0 ;  /* 0x00000009ff070219 */ /* 0x000fc80000011600 */
[----:B------:R-:W-:Y:S01]  /*b5c0*/  LOP3.LUT R0, RZ, R7, RZ, 0x33, !PT ;  /* 0x00000007ff007212 */ /* 0x000fe200078e33ff */
[----:B------:R-:W-:Y:S06]  /*b5d0*/  BRA `(.L_x_1577) ;  /* 0x0000000000107947 */ /* 0x000fec0003800000 */
.L_x_1576:
[----:B------:R-:W-:-:S13]  /*b5e0*/  ISETP.NE.AND P0, PT, R5, 0x1, PT ;  /* 0x000000010500780c */ /* 0x000fda0003f05270 */
[----:B------:R-:W1:Y:S02]  /*b5f0*/  @P0 LDC.64 R6, c[0x0][0x9e8] ;  /* 0x00027a00ff060b82 */ /* 0x000e640000000a00 */
[----:B-1----:R-:W-:-:S05]  /*b600*/  @P0 IMAD.HI.U32 R4, R0, R6, RZ ;  /* 0x0000000600040227 */ /* 0x002fca00078e00ff */
[----:B------:R-:W-:-:S07]  /*b610*/  @P0 SHF.R.U32.HI R0, RZ, R7, R4 ;  /* 0x00000007ff000219 */ /* 0x000fce0000011604 */
.L_x_1577:
[----:B------:R-:W-:Y:S05]  /*b620*/  BSYNC B0 ;  /* 0x0000000000007941 */ /* 0x000fea0003800000 */
.L_x_1575:
[----:B------:R-:W-:-:S05]  /*b630*/  IMAD R0, R0, R5, RZ ;  /* 0x0000000500007224 */ /* 0x000fca00078e02ff */
[----:B------:R-:W-:-:S07]  /*b640*/  VIMNMX R3, R3, R0, !PT ;  /* 0x0000000003037248 */ /* 0x000fce0007fe0100 */
.L_x_1574:
[----:B------:R-:W-:Y:S01]  /*b650*/  IMAD.HI R3, R3, 0x2aaaaaab, RZ ;  /* 0x2aaaaaab03037827 */ /* 0x000fe200078e02ff */
[----:B------:R-:W-:Y:S04]  /*b660*/  BSSY B0, `(.L_x_1578) ;  /* 0x0000026000007945 */ /* 0x000fe80003800000 */
        /* <DEDUP_REMOVED lines=11> */
[----:B------:R-:W1:Y:S01]  /*b720*/  I2F.RP R3, R6 ;  /* 0x0000000600037306 */ /* 0x000e620000209400 */
[----:B------:R-:W-:Y:S02]  /*b730*/  IABS R10, R11 ;  /* 0x0000000b000a7213 */ /* 0x000fe40000000000 */
[----:B------:R-:W-:-:S05]  /*b740*/  IMAD.IADD R0, R0, 0x1, -R9 ;  /* 0x0000000100007824 */ /* 0x000fca00078e0a09 */
[----:B------:R-:W-:Y:S02]  /*b750*/  IABS R8, R0 ;  /* 0x0000000000087213 */ /* 0x000fe40000000000 */
[----:B------:R-:W-:-:S04]  /*b760*/  LOP3.LUT R0, R0, R11, RZ, 0x3c, !PT ;  /* 0x0000000b00007212 */ /* 0x000fc800078e3cff */
[----:B------:R-:W-:Y:S01]  /*b770*/  ISETP.GE.AND P2, PT, R0, RZ, PT ;  /* 0x000000ff0000720c */ /* 0x000fe20003f46270 */
[----:B-1----:R-:W1:Y:S02]  /*b780*/  MUFU.RCP R3, R3 ;  /* 0x0000000300037308 */ /* 0x002e640000001000 */
[----:B-1----:R-:W-:Y:S02]  /*b790*/  VIADD R4, R3, 0xffffffe ;  /* 0x0ffffffe03047836 */ /* 0x002fe40000000000 */
[----:B------:R-:W-:-:S04]  /*b7a0*/  IMAD.MOV R3, RZ, RZ, -R10 ;  /* 0x000000ffff037224 */ /* 0x000fc800078e0a0a */
[----:B------:R1:W3:Y:S02]  /*b7b0*/  F2I.FTZ.U32.TRUNC.NTZ R5, R4 ;  /* 0x0000000400057305 */ /* 0x0002e4000021f000 */
[----:B-1----:R-:W-:Y:S02]  /*b7c0*/  IMAD.MOV.U32 R4, RZ, RZ, RZ ;  /* 0x000000ffff047224 */ /* 0x002fe400078e00ff */
[----:B---3--:R-:W-:-:S04]  /*b7d0*/  IMAD.MOV R7, RZ, RZ, -R5 ;  /* 0x000000ffff077224 */ /* 0x008fc800078e0a05 */
        /* <DEDUP_REMOVED lines=14> */
.L_x_1579:
[----:B------:R-:W-:Y:S05]  /*b8c0*/  BSYNC B0 ;  /* 0x0000000000007941 */ /* 0x000fea0003800000 */
.L_x_1578:
[-C--:B------:R-:W-:Y:S01]  /*b8d0*/  IMAD R180, R190, R3.reuse, R9 ;  /* 0x00000003beb47224 */ /* 0x080fe200078e0209 */
        /* <DEDUP_REMOVED lines=28> */
[----:B0-----:R-:W-:Y:S02]  /*baa0*/  CS2R R38, SRZ ;  /* 0x0000000000267805 */ /* 0x001fe4000001ff00 */
[----:B--2---:R-:W-:-:S02]  /*bab0*/  CS2R R36, SRZ ;  /* 0x0000000000247805 */ /* 0x004fc4000001ff00 */
[----:B------:R-:W-:Y:S02]  /*bac0*/  CS2R R100, SRZ ;  /* 0x0000000000647805 */ /* 0x000fe4000001ff00 */
[----:B------:R-:W-:Y:S02]  /*bad0*/  CS2R R92, SRZ ;  /* 0x00000000005c7805 */ /* 0x000fe4000001ff00 */
[----:B------:R-:W-:Y:S02]  /*bae0*/  CS2R R98, SRZ ;  /* 0x0000000000627805 */ /* 0x000fe4000001ff00 */
[----:B------:R-:W-:Y:S02]  /*baf0*/  CS2R R90, SRZ ;  /* 0x00000000005a7805 */ /* 0x000fe4000001ff00 */
[----:B------:R-:W-:Y:S02]  /*bb00*/  CS2R R96, SRZ ;  /* 0x0000000000607805 */ /* 0x000fe4000001ff00 */
[----:B------:R-:W-:Y:S01]  /*bb10*/  CS2R R88, SRZ ;  /* 0x0000000000587805 */ /* 0x000fe2000001ff00 */
[----:B------:R-:W-:Y:S06]  /*bb20*/  @!P1 BRA `(.L_x_1580) ;  /* 0x0000013800709947 */ /* 0x000fec0003800000 */
[----:B------:R-:W2:Y:S04]  /*bb30*/  LDL R0, [R1+0x74] ;  /* 0x0000740001007983 */ /* 0x000ea80000100800 */
[----:B------:R-:W3:Y:S04]  /*bb40*/  LDL R4, [R1+0x70] ;  /* 0x0000700001047983 */ /* 0x000ee80000100800 */
[----:B--2---:R-:W0:Y:S01]  /*bb50*/  SHFL.IDX PT, R0, R0, RZ, 0x1f ;  /* 0x00001fff00007589 */ /* 0x004e2200000e0000 */
[----:B---3--:R-:W-:-:S13]  /*bb60*/  R2UR UR4, R4 ;  /* 0x00000000040472ca */ /* 0x008fda00000e0000 */
[----:B------:R-:W-:Y:S01]  /*bb70*/  ULOP3.LUT UP0, URZ, UR4, 0x1bf, URZ, 0xc0, !UPT ;  /* 0x000001bf043f7892 */ /* 0x000fe2000f80c03f */
[----:B0-----:R-:W-:-:S04]  /*bb80*/  LEA.HI R3, R0, R0, RZ, 0x1 ;  /* 0x0000000000037211 */ /* 0x001fc800078f08ff */
[----:B------:R-:W-:Y:S02]  /*bb90*/  LOP3.LUT R3, R3, 0x1e, RZ, 0xc0, !PT ;  /* 0x0000001e03037812 */ /* 0x000fe400078ec0ff */
[----:B------:R-:W-:-:S03]  /*bba0*/  PLOP3.LUT P0, PT, PT, PT, UP0, 0x80, 0x0 ;  /* 0x000000000000781c */ /* 0x000fc60003f0f008 */
[----:B------:R-:W-:-:S05]  /*bbb0*/  IMAD.IADD R3, R0, 0x1, -R3 ;  /* 0x0000000100037824 */ /* 0x000fca00078e0a03 */
[----:B------:R-:W-:-:S04]  /*bbc0*/  LEA R3, R3, UR4, 0xd ;  /* 0x0000000403037c11 */ /* 0x000fc8000f8e68ff */
[----:B------:R-:W-:-:S04]  /*bbd0*/  SHF.R.U32.HI R3, RZ, 0x4, R3 ;  /* 0x00000004ff037819 */ /* 0x000fc80000011603 */
[----:B------:R-:W-:Y:S01]  /*bbe0*/  LOP3.LUT R68, R3, 0x3fff, RZ, 0xc0, !PT ;  /* 0x00003fff03447812 */ /* 0x000fe200078ec0ff */
[----:B------:R-:W-:Y:S06]  /*bbf0*/  @!P0 BRA `(.L_x_1581) ;  /* 0x0000000000408947 */ /* 0x000fec0003800000 */
        /* <DEDUP_REMOVED lines=15> */
[----:B-1---5:R-:W-:Y:S05]  /*bcf0*/  CALL.ABS.NOINC R14 ;  /* 0x000000000e007343 */ /* 0x022fea0003c00000 */
.L_x_1581:
[----:B------:R-:W-:Y:S02]  /*bd00*/  ULDC UR4, c[0x0][0x3f4] ;  /* 0x0000fd0000047ab9 */ /* 0x000fe40000000800 */
[----:B------:R-:W-:-:S13]  /*bd10*/  ISETP.LT.AND P0, PT, RZ, UR4, PT ;  /* 0x00000004ff007c0c */ /* 0x000fda000bf01270 */
[----:B------:R-:W-:Y:S05]  /*bd20*/  @P0 BRA `(.L_x_1582) ;  /* 0x00000000003c0947 */ /* 0x000fea0003800000 */
[----:B------:R-:W-:-:S04]  /*bd30*/  LEA.HI R0, R188, R188, RZ, 0x1 ;  /* 0x000000bcbc007211 */ /* 0x000fc800078f08ff */
[----:B------:R-:W-:-:S05]  /*bd40*/  LOP3.LUT R3, R0, 0xfffffffe, RZ, 0xc0, !PT ;  /* 0xfffffffe00037812 */ /* 0x000fca00078ec0ff */
[----:B------:R-:W-:-:S05]  /*bd50*/  IMAD.IADD R3, R188, 0x1, -R3 ;  /* 0x00000001bc037824 */ /* 0x000fca00078e0a03 */
[----:B------:R-:W-:-:S04]  /*bd60*/  SHF.L.U32 R3, R3, 0x1f, RZ ;  /* 0x0000001f03037819 */ /* 0x000fc800000006ff */
[----:B------:R0:W1:Y:S03]  /*bd70*/  SYNCS.PHASECHK.TRANS64.TRYWAIT P0, [R2+URZ+0x2a800], R3 ;  /* 0x02a80003020075a7 */ /* 0x000066000800017f */
[----:B-1----:R-:W-:Y:S05]  /*bd80*/  @!P0 NANOSLEEP.SYNCS 0x989680 ;  /* 0x009896800000895d */ /* 0x002fea0003900000 */
[----:B------:R-:W1:Y:S01]  /*bd90*/  @!P0 SYNCS.PHASECHK.TRANS64 P0, [R2+URZ+0x2a800], R3 ;  /* 0x02a80003020085a7 */ /* 0x000e62000800007f */
[----:B------:R-:W-:Y:S04]  /*bda0*/  BSSY B0, `(.L_x_1583) ;  /* 0x0000006000007945 */ /* 0x000fe80003800000 */
[----:B-1----:R-:W-:Y:S05]  /*bdb0*/  @P0 BRA `(.L_x_1584) ;  /* 0x0000000000100947 */ /* 0x002fea0003800000 */
.L_x_1585:
[----:B-1----:R1:W2:Y:S02]  /*bdc0*/  SYNCS.PHASECHK.TRANS64.TRYWAIT P0, [R2+URZ+0x2a800], R3 ;  /* 0x02a80003020075a7 */ /* 0x0022a4000800017f */
[----:B--2---:R-:W-:Y:S05]  /*bdd0*/  @!P0 NANOSLEEP.SYNCS 0x989680 ;  /* 0x009896800000895d */ /* 0x004fea0003900000 */
[----:B------:R-:W2:Y:S02]  /*bde0*/  @!P0 SYNCS.PHASECHK.TRANS64 P0, [R2+URZ+0x2a800], R3 ;  /* 0x02a80003020085a7 */ /* 0x000ea4000800007f */
[----:B--2---:R-:W-:Y:S05]  /*bdf0*/  @!P0 BRA `(.L_x_1585) ;  /* 0xfffffffc00f08947 */ /* 0x004fea000383ffff */
.L_x_1584:
[----:B------:R-:W-:Y:S05]  /*be00*/  BSYNC B0 ;  /* 0x0000000000007941 */ /* 0x000fea0003800000 */
.L_x_1583:
[----:B------:R-:W-:Y:S05]  /*be10*/  BRA `(.L_x_1586) ;  /* 0x0000007400147947 */ /* 0x000fea0003800000 */
.L_x_1582:
[----:B------:R-:W2:Y:S01]  /*be20*/  LDL R0, [R1+0x70] ;  /* 0x0000700001007983 */ /* 0x000ea20000100800 */
[----:B------:R-:W-:Y:S01]  /*be30*/  ULDC.64 UR6, c[0x0][0x408] ;  /* 0x0001020000067ab9 */ /* 0x000fe20000000a00 */
[----:B--2---:R-:W-:Y:S02]  /*be40*/  R2UR UR4, R0 ;  /* 0x00000000000472ca */ /* 0x004fe400000e0000 */
[----:B-----5:R-:W-:-:S05]  /*be50*/  SHF.R.S32.HI R0, RZ, 0x1f, R144 ;  /* 0x0000001fff007819 */ /* 0x020fca0000011490 */
[----:B------:R-:W-:-:S04]  /*be60*/  IMAD R5, R0, UR6, RZ ;  /* 0x0000000600057c24 */ /* 0x000fc8000f8e02ff */
[----:B------:R-:W-:Y:S02]  /*be70*/  IMAD R5, R144, UR7, R5 ;  /* 0x0000000790057c24 */ /* 0x000fe4000f8e0205 */
[----:B------:R-:W-:-:S03]  /*be80*/  ULOP3.LUT UP0, URZ, UR4, 0x3ff, URZ, 0xc0, !UPT ;  /* 0x000003ff043f7892 */ /* 0x000fc6000f80c03f */
[----:B------:R-:W-:Y:S02]  /*be90*/  ULDC.64 UR4, c[0x0][0x3f8] ;  /* 0x0000fe0000047ab9 */ /* 0x000fe40000000a00 */
[----:B------:R-:W-:Y:S01]  /*bea0*/  IMAD R3, R0, UR4, RZ ;  /* 0x0000000400037c24 */ /* 0x000fe2000f8e02ff */
[----:B------:R-:W-:Y:S01]  /*beb0*/  PLOP3.LUT P0, PT, PT, PT, UP0, 0x80, 0x0 ;  /* 0x000000000000781c */ /* 0x000fe20003f0f008 */
[----:B------:R-:W-:-:S04]  /*bec0*/  IMAD.WIDE.U32 R24, R144, UR4, RZ ;  /* 0x0000000490187c25 */ /* 0x000fc8000f8e00ff */
[C---:B------:R-:W-:Y:S02]  /*bed0*/  IMAD R3, R144.reuse, UR5, R3 ;  /* 0x0000000590037c24 */ /* 0x040fe4000f8e0203 */
[----:B------:R-:W-:-:S04]  /*bee0*/  IMAD.WIDE.U32 R144, R144, UR6, RZ ;  /* 0x0000000690907c25 */ /* 0x000fc8000f8e00ff */
[----:B------:R-:W-:Y:S02]  /*bef0*/  IMAD.IADD R27, R3, 0x1, R25 ;  /* 0x00000001031b7824 */ /* 0x000fe400078e0219 */
[----:B------:R-:W-:Y:S01]  /*bf00*/  IMAD.IADD R29, R5, 0x1, R145 ;  /* 0x00000001051d7824 */ /* 0x000fe200078e0291 */
        /* <DEDUP_REMOVED lines=17> */
.L_x_1587:
[----:B------:R-:W-:Y:S01]  /*c020*/  ULDC.U8 UR4, c[0x0][0x410] ;  /* 0x0001040000047ab9 */ /* 0x000fe20000000000 */
[----:B------:R-:W-:Y:S01]  /*c030*/  BSSY B0, `(.L_x_1588) ;  /* 0x000071b000007945 */ /* 0x000fe20003800000 */
[----:B------:R-:W-:Y:S01]  /*c040*/  ISETP.NE.AND P0, PT, RZ, UR4, PT ;  /* 0x00000004ff007c0c */ /* 0x000fe2000bf05270 */
[----:B------:R-:W-:-:S12]  /*c050*/  IMAD.IADD R64, R162, 0x1, R178 ;  /* 0x00000001a2407824 */ /* 0x000fd800078e02b2 */
[----:B------:R-:W-:Y:S05]  /*c060*/  @!P0 BRA `(.L_x_1589) ;  /* 0x00000038006c8947 */ /* 0x000fea0003800000 */
[----:B------:R-:W0:Y:S01]  /*c070*/  LDC R20, c[0x0][0x448] ;  /* 0x00011200ff147b82 */ /* 0x000e220000000800 */
[----:B------:R-:W-:Y:S01]  /*c080*/  IMAD R3, R191, 0x40, R64 ;  /* 0x00000040bf037824 */ /* 0x000fe200078e0240 */
[----:B------:R-:W-:Y:S01]  /*c090*/  ULDC.64 UR4, c[0x0][0x3f8] ;  /* 0x0000fe0000047ab9 */ /* 0x000fe20000000a00 */
[----:B------:R-:W-:Y:S01]  /*c0a0*/  ULDC.64 UR6, c[0x0][0x408] ;  /* 0x0001020000067ab9 */ /* 0x000fe20000000a00 */
[----:B------:R-:W-:Y:S02]  /*c0b0*/  IMAD.MOV.U32 R4, RZ, RZ, R24 ;  /* 0x000000ffff047224 */ /* 0x000fe400078e0018 */
[----:B------:R-:W-:Y:S02]  /*c0c0*/  IMAD.MOV.U32 R6, RZ, RZ, R144 ;  /* 0x000000ffff067224 */ /* 0x000fe400078e0090 */
[----:B------:R-:W-:Y:S01]  /*c0d0*/  IMAD.MOV.U32 R7, RZ, RZ, R29 ;  /* 0x000000ffff077224 */ /* 0x000fe200078e001d */
[----:B0-----:R-:W-:-:S13]  /*c0e0*/  ISETP.NE.AND P0, PT, R20, 0x1, PT ;  /* 0x000000011400780c */ /* 0x001fda0003f05270 */
[----:B------:R-:W0:Y:S08]  /*c0f0*/  @P0 LDC R0, c[0x0][0x44c] ;  /* 0x00011300ff000b82 */ /* 0x000e300000000800 */
[----:B------:R-:W1:Y:S01]  /*c100*/  @P0 LDC R5, c[0x0][0x450] ;  /* 0x00011400ff050b82 */ /* 0x000e620000000800 */
[----:B0-----:R-:W-:-:S05]  /*c110*/  @P0 IMAD.HI.U32 R0, R3, R0, RZ ;  /* 0x0000000003000227 */ /* 0x001fca00078e00ff */
[----:B-1----:R-:W-:Y:S01]  /*c120*/  @P0 SHF.R.U32.HI R3, RZ, R5, R0 ;  /* 0x00000005ff030219 */ /* 0x002fe20000011600 */
[----:B------:R-:W-:-:S03]  /*c130*/  IMAD.MOV.U32 R5, RZ, RZ, R27 ;  /* 0x000000ffff057224 */ /* 0x000fc600078e001b */
[----:B------:R-:W-:Y:S01]  /*c140*/  SHF.R.S32.HI R0, RZ, 0x1f, R3 ;  /* 0x0000001fff007819 */ /* 0x000fe20000011403 */
[----:B------:R-:W-:-:S04]  /*c150*/  IMAD.WIDE.U32 R4, R3, UR4, R4 ;  /* 0x0000000403047c25 */ /* 0x000fc8000f8e0004 */
[C---:B------:R-:W-:Y:S02]  /*c160*/  IMAD R8, R0.reuse, UR4, RZ ;  /* 0x0000000400087c24 */ /* 0x040fe4000f8e02ff */
[----:B------:R-:W-:Y:S02]  /*c170*/  IMAD R0, R0, UR6, RZ ;  /* 0x0000000600007c24 */ /* 0x000fe4000f8e02ff */
[C---:B------:R-:W-:Y:S01]  /*c180*/  IMAD R9, R3.reuse, UR5, R8 ;  /* 0x0000000503097c24 */ /* 0x040fe2000f8e0208 */
[----:B------:R-:W-:Y:S01]  /*c190*/  ULDC.64 UR4, c[0x0][0x3e8] ;  /* 0x0000fa0000047ab9 */ /* 0x000fe20000000a00 */
[C---:B------:R-:W-:Y:S01]  /*c1a0*/  IMAD.WIDE.U32 R6, R3.reuse, UR6, R6 ;  /* 0x0000000603067c25 */ /* 0x040fe2000f8e0006 */
[----:B------:R-:W-:Y:S01]  /*c1b0*/  LEA R10, P0, R4, UR4, 0x1 ;  /* 0x00000004040a7c11 */ /* 0x000fe2000f8008ff */
[----:B------:R-:W-:Y:S02]  /*c1c0*/  UMOV UR4, 0xffffffff ;  /* 0xffffffff00047882 */ /* 0x000fe40000000000 */
[----:B------:R-:W-:Y:S01]  /*c1d0*/  IMAD R63, R3, UR7, R0 ;  /* 0x00000007033f7c24 */ /* 0x000fe2000f8e0200 */
[----:B------:R-:W-:Y:S01]  /*c1e0*/  ULDC.64 UR6, c[0x0][0x400] ;  /* 0x0001000000067ab9 */ /* 0x000fe20000000a00 */
[----:B------:R-:W-:Y:S01]  /*c1f0*/  IMAD.IADD R5, R5, 0x1, R9 ;  /* 0x0000000105057824 */ /* 0x000fe200078e0209 */
[----:B------:R-:W-:Y:S01]  /*c200*/  LEA R3, P1, R6, UR6, 0x1 ;  /* 0x0000000606037c11 */ /* 0x000fe2000f8208ff */
[----:B------:R-:W-:-:S03]  /*c210*/  IMAD.IADD R63, R7, 0x1, R63 ;  /* 0x00000001073f7824 */ /* 0x000fc600078e023f */
[----:B------:R-:W-:Y:S02]  /*c220*/  LEA.HI.X R0, R4, UR5, R5, 0x1, P0 ;  /* 0x0000000504007c11 */ /* 0x000fe400080f0c05 */
[----:B------:R-:W-:Y:S01]  /*c230*/  LEA.HI.X R63, R6, UR7, R63, 0x1, P1 ;  /* 0x00000007063f7c11 */ /* 0x000fe200088f0c3f */
[----:B------:R-:W-:Y:S06]  /*c240*/  BRA.DIV UR4, `(.L_x_1590) ;  /* 0x000001f204887947 */ /* 0x000fec000b800000 */
[----:B------:R0:W1:Y:S04]  /*c250*/  SHFL.IDX PT, R7, R0, RZ, 0x1c1f ;  /* 0x001c1fff00077589 */ /* 0x00006800000e0000 */
[----:B------:R0:W2:Y:S04]  /*c260*/  SHFL.IDX PT, R6, R10, RZ, 0x1c1f ;  /* 0x001c1fff0a067589 */ /* 0x0000a800000e0000 */
[----:B------:R0:W3:Y:S04]  /*c270*/  SHFL.IDX PT, R9, R63, RZ, 0x1c1f ;  /* 0x001c1fff3f097589 */ /* 0x0000e800000e0000 */
[----:B------:R0:W4:Y:S02]  /*c280*/  SHFL.IDX PT, R8, R3, RZ, 0x1c1f ;  /* 0x001c1fff03087589 */ /* 0x00012400000e0000 */
.L_x_1937:
[----:B------:R-:W-:Y:S01]  /*c290*/  IMAD R67, R163, R20, RZ ;  /* 0x00000014a3437224 */ /* 0x000fe200078e02ff */
[----:B------:R-:W-:Y:S01]  /*c2a0*/  BSSY B1, `(.L_x_1591) ;  /* 0x0000050000017945 */ /* 0x000fe20003800000 */
[----:B------:R-:W-:Y:S02]  /*c2b0*/  CS2R R58, SRZ ;  /* 0x00000000003a7805 */ /* 0x000fe4000001ff00 */
[----:B------:R-:W-:Y:S02]  /*c2c0*/  CS2R R54, SRZ ;  /* 0x0000000000367805 */ /* 0x000fe4000001ff00 */
[----:B------:R-:W-:Y:S02]  /*c2d0*/  CS2R R50, SRZ ;  /* 0x0000000000327805 */ /* 0x000fe4000001ff00 */
[----:B------:R-:W-:Y:S02]  /*c2e0*/  ISETP.GE.AND P0, PT, R64, R67, PT ;  /* 0x000000434000720c */ /* 0x000fe40003f06270 */
        /* <DEDUP_REMOVED lines=10> */
[----:B------:R-:W-:Y:S01]  /*c390*/  ULDC UR4, c[0x0][0x3f4] ;  /* 0x0000fd0000047ab9 */ /* 0x000fe20000000800 */
[----:B------:R-:W-:Y:S02]  /*c3a0*/  CS2R R60, SRZ ;  /* 0x00000000003c7805 */ /* 0x000fe4000001ff00 */
[----:B------:R-:W-:Y:S02]  /*c3b0*/  ISETP.GE.AND P3, PT, R171, UR4, PT ;  /* 0x00000004ab007c0c */ /* 0x000fe4000bf66270 */
[----:B------:R-:W-:Y:S02]  /*c3c0*/  CS2R R58, SRZ ;  /* 0x00000000003a7805 */ /* 0x000fe4000001ff00 */
[----:B------:R-:W-:Y:S02]  /*c3d0*/  ISETP.GE.AND P2, PT, R169, UR4, PT ;  /* 0x00000004a9007c0c */ /* 0x000fe4000bf46270 */
[----:B------:R-:W-:Y:S02]  /*c3e0*/  ISETP.GE.AND P1, PT, R170, UR4, PT ;  /* 0x00000004aa007c0c */ /* 0x000fe4000bf26270 */
[----:B------:R-:W-:-:S02]  /*c3f0*/  ISETP.GE.AND P0, PT, R168, UR4, PT ;  /* 0x00000004a8007c0c */ /* 0x000fc4000bf06270 */
[----:B------:R-:W-:-:S03]  /*c400*/  ISETP.GE.AND P4, PT, R160, UR4, PT ;  /* 0x00000004a0007c0c */ /* 0x000fc6000bf86270 */
[C---:B------:R-:W-:Y:S01]  /*c410*/  @!P3 IMAD.SHL.U32 R29, R171.reuse, 0x2, RZ ;  /* 0x00000002ab1db824 */ /* 0x040fe200078e00ff */
[----:B------:R-:W-:-:S03]  /*c420*/  @!P3 SHF.L.U64.HI R4, R171, 0x1, R228 ;  /* 0x00000001ab04b819 */ /* 0x000fc600000102e4 */
[C---:B------:R-:W-:Y:S01]  /*c430*/  @!P2 IMAD.SHL.U32 R25, R169.reuse, 0x2, RZ ;  /* 0x00000002a919a824 */ /* 0x040fe200078e00ff */
[----:B------:R-:W-:Y:S01]  /*c440*/  @!P2 SHF.L.U64.HI R12, R169, 0x1, R227 ;  /* 0x00000001a90ca819 */ /* 0x000fe200000102e3 */
[----:B------:R-:W-:Y:S01]  /*c450*/  @!P1 IMAD.SHL.U32 R15, R170, 0x2, RZ ;  /* 0x00000002aa0f9824 */ /* 0x000fe200078e00ff */
[-C--:B--2---:R-:W-:Y:S01]  /*c460*/  @!P3 IADD3 R30, P6, R6, R29.reuse, RZ ;  /* 0x0000001d061eb210 */ /* 0x084fe20007fde0ff */
[----:B------:R-:W-:Y:S01]  /*c470*/  @!P0 IMAD.SHL.U32 R11, R168, 0x2, RZ ;  /* 0x00000002a80b8824 */ /* 0x000fe200078e00ff */
[----:B----4-:R-:W-:Y:S01]  /*c480*/  @!P3 IADD3 R28, P5, R8, R29, RZ ;  /* 0x0000001d081cb210 */ /* 0x010fe20007fbe0ff */
[----:B---3--:R-:W-:Y:S01]  /*c490*/  @!P4 IMAD.MOV.U32 R5, RZ, RZ, R9 ;  /* 0x000000ffff05c224 */ /* 0x008fe200078e0009 */
[----:B------:R-:W-:Y:S01]  /*c4a0*/  @!P0 SHF.L.U64.HI R38, R168, 0x1, R225 ;  /* 0x00000001a8268819 */ /* 0x000fe200000102e1 */
[--C-:B-1----:R-:W-:Y:S01]  /*c4b0*/  @!P3 IMAD.X R31, R7, 0x1, R4.reuse, P6 ;  /* 0x00000001071fb824 */ /* 0x102fe200030e0604 */
[-C--:B------:R-:W-:Y:S01]  /*c4c0*/  @!P2 IADD3 R26, P6, R6, R25.reuse, RZ ;  /* 0x00000019061aa210 */ /* 0x080fe20007fde0ff */
[----:B------:R-:W-:Y:S01]  /*c4d0*/  @!P3 IMAD.X R29, R9, 0x1, R4, P5 ;  /* 0x00000001091db824 */ /* 0x000fe200028e0604 */
[----:B------:R-:W-:Y:S01]  /*c4e0*/  @!P2 IADD3 R24, P5, R8, R25, RZ ;  /* 0x000000190818a210 */ /* 0x000fe20007fbe0ff */
[----:B------:R-:W-:Y:S01]  /*c4f0*/  @!P4 IMAD.WIDE R34, R160, 0x2, R6 ;  /* 0x00000002a022c825 */ /* 0x000fe200078e0206 */
[----:B------:R-:W-:-:S03]  /*c500*/  @!P1 SHF.L.U64.HI R4, R170, 0x1, R226 ;  /* 0x00000001aa049819 */ /* 0x000fc600000102e2 */
[--C-:B------:R-:W-:Y:S01]  /*c510*/  @!P2 IMAD.X R27, R7, 0x1, R12.reuse, P6 ;  /* 0x00000001071ba824 */ /* 0x100fe200030e060c */
[-C--:B------:R-:W-:Y:S01]  /*c520*/  @!P1 IADD3 R20, P6, R6, R15.reuse, RZ ;  /* 0x0000000f06149210 */ /* 0x080fe20007fde0ff */
[----:B------:R-:W-:Y:S01]  /*c530*/  @!P2 IMAD.X R25, R9, 0x1, R12, P5 ;  /* 0x000000010919a824 */ /* 0x000fe200028e060c */
[----:B------:R-:W-:Y:S01]  /*c540*/  ISETP.GE.AND P5, PT, R172, UR4, PT ;  /* 0x00000004ac007c0c */ /* 0x000fe2000bfa6270 */
[----:B------:R1:W5:Y:S02]  /*c550*/  @!P4 LD.E.64 R60, desc[UR46][R34.64] ;  /* 0x0000002e223cc980 */ /* 0x000364000c101b00 */
[----:B------:R-:W-:Y:S01]  /*c560*/  @!P1 IMAD.X R21, R7, 0x1, R4, P6 ;  /* 0x0000000107159824 */ /* 0x000fe200030e0604 */
[----:B------:R-:W-:-:S05]  /*c570*/  @!P1 IADD3 R14, P6, R8, R15, RZ ;  /* 0x0000000f080e9210 */ /* 0x000fca0007fde0ff */
[----:B------:R-:W-:Y:S01]  /*c580*/  @!P1 IMAD.X R15, R9, 0x1, R4, P6 ;  /* 0x00000001090f9824 */ /* 0x000fe200030e0604 */
[----:B------:R-:W-:Y:S01]  /*c590*/  @!P0 IADD3 R12, P6, R6, R11, RZ ;  /* 0x0000000b060c8210 */ /* 0x000fe20007fde0ff */
[----:B------:R-:W-:-:S04]  /*c5a0*/  @!P4 IMAD.MOV.U32 R4, RZ, RZ, R8 ;  /* 0x000000ffff04c224 */ /* 0x000fc800078e0008 */
[----:B------:R-:W-:-:S04]  /*c5b0*/  @!P4 IMAD.WIDE R32, R160, 0x2, R4 ;  /* 0x00000002a020c825 */ /* 0x000fc800078e0204 */
[----:B------:R-:W-:Y:S01]  /*c5c0*/  @!P0 IMAD.X R13, R7, 0x1, R38, P6 ;  /* 0x00000001070d8824 */ /* 0x000fe200030e0626 */
[----:B------:R-:W-:Y:S01]  /*c5d0*/  @!P0 IADD3 R4, P6, R8, R11, RZ ;  /* 0x0000000b08048210 */ /* 0x000fe20007fde0ff */
[C---:B------:R-:W-:Y:S01]  /*c5e0*/  @!P5 IMAD.SHL.U32 R11, R172.reuse, 0x2, RZ ;  /* 0x00000002ac0bd824 */ /* 0x040fe200078e00ff */
[----:B------:R1:W5:Y:S01]  /*c5f0*/  @!P4 LD.E.64 R58, desc[UR46][R32.64] ;  /* 0x0000002e203ac980 */ /* 0x000362000c101b00 */
[----:B------:R-:W-:Y:S02]  /*c600*/  @!P5 SHF.L.U64.HI R36, R172, 0x1, R224 ;  /* 0x00000001ac24d819 */ /* 0x000fe400000102e0 */
[----:B------:R-:W-:Y:S01]  /*c610*/  @!P0 IMAD.X R5, R9, 0x1, R38, P6 ;  /* 0x0000000109058824 */ /* 0x000fe200030e0626 */
[-C--:B------:R-:W-:Y:S02]  /*c620*/  @!P5 IADD3 R6, P4, R6, R11.reuse, RZ ;  /* 0x0000000b0606d210 */ /* 0x080fe40007f9e0ff */
[----:B------:R-:W-:Y:S02]  /*c630*/  @!P5 IADD3 R8, P6, R8, R11, RZ ;  /* 0x0000000b0808d210 */ /* 0x000fe40007fde0ff */
[----:B------:R-:W-:-:S02]  /*c640*/  CS2R R56, SRZ ;  /* 0x0000000000387805 */ /* 0x000fc4000001ff00 */
[----:B------:R-:W-:Y:S01]  /*c650*/  CS2R R54, SRZ ;  /* 0x0000000000367805 */ /* 0x000fe2000001ff00 */
[--C-:B------:R-:W-:Y:S01]  /*c660*/  @!P5 IMAD.X R7, R7, 0x1, R36.reuse, P4 ;  /* 0x000000010707d824 */ /* 0x100fe200020e0624 */
[----:B------:R-:W-:Y:S01]  /*c670*/  CS2R R52, SRZ ;  /* 0x0000000000347805 */ /* 0x000fe2000001ff00 */
[----:B------:R-:W-:Y:S01]  /*c680*/  @!P5 IMAD.X R9, R9, 0x1, R36, P6 ;  /* 0x000000010909d824 */ /* 0x000fe200030e0624 */
[----:B------:R-:W-:Y:S02]  /*c690*/  CS2R R50, SRZ ;  /* 0x0000000000327805 */ /* 0x000fe4000001ff00 */
[----:B------:R-:W-:Y:S02]  /*c6a0*/  CS2R R48, SRZ ;  /* 0x0000000000307805 */ /* 0x000fe4000001ff00 */
[----:B------:R-:W-:Y:S02]  /*c6b0*/  CS2R R46, SRZ ;  /* 0x00000000002e7805 */ /* 0x000fe4000001ff00 */
[----:B------:R-:W-:-:S02]  /*c6c0*/  CS2R R44, SRZ ;  /* 0x00000000002c7805 */ /* 0x000fc4000001ff00 */
[----:B------:R-:W-:Y:S02]  /*c6d0*/  CS2R R42, SRZ ;  /* 0x00000000002a7805 */ /* 0x000fe4000001ff00 */
[----:B------:R-:W-:Y:S02]  /*c6e0*/  CS2R R36, SRZ ;  /* 0x0000000000247805 */ /* 0x000fe4000001ff00 */
[----:B------:R-:W-:Y:S01]  /*c6f0*/  CS2R R38, SRZ ;  /* 0x0000000000267805 */ /* 0x000fe2000001ff00 */
[----:B------:R1:W5:Y:S04]  /*c700*/  @!P3 LD.E.64 R56, desc[UR46][R30.64] ;  /* 0x0000002e1e38b980 */ /* 0x000368000c101b00 */
        /* <DEDUP_REMOVED lines=8> */
[----:B------:R1:W5:Y:S02]  /*c790*/  @!P5 LD.E.64 R38, desc[UR46][R8.64] ;  /* 0x0000002e0826d980 */ /* 0x000364000c101b00 */
.L_x_1592:
[----:B------:R-:W-:Y:S05]  /*c7a0*/  BSYNC B1 ;  /* 0x0000000000017941 */ /* 0x000fea0003800000 */
.L_x_1591:
[----:B-1---5:R-:W-:Y:S01]  /*c7b0*/  IMAD.MOV.U32 R4, RZ, RZ, R58 ;  /* 0x000000ffff047224 */ /* 0x022fe200078e003a */
[----:B------:R-:W-:Y:S01]  /*c7c0*/  UMOV UR4, 0xffffffff ;  /* 0xffffffff00047882 */ /* 0x000fe20000000000 */
[----:B------:R-:W-:Y:S01]  /*c7d0*/  IMAD.MOV.U32 R5, RZ, RZ, R59 ;  /* 0x000000ffff057224 */ /* 0x000fe200078e003b */
[----:B------:R-:W-:Y:S01]  /*c7e0*/  CS2R R30, SRZ ;  /* 0x00000000001e7805 */ /* 0x000fe2000001ff00 */
[----:B--2---:R-:W-:Y:S01]  /*c7f0*/  IMAD.MOV.U32 R6, RZ, RZ, R54 ;  /* 0x000000ffff067224 */ /* 0x004fe200078e0036 */
        /* <DEDUP_REMOVED lines=23> */
[----:B------:R-:W-:-:S02]  /*c970*/  IMAD.MOV.U32 R6, RZ, RZ, R56 ;  /* 0x000000ffff067224 */ /* 0x000fc400078e0038 */
        /* <DEDUP_REMOVED lines=18> */
[----:B------:R-:W-:Y:S02]  /*caa0*/  PRMT R80, R5, 0x7610, R80 ;  /* 0x0000761005507816 */ /* 0x000fe40000000050 */
[----:B------:R-:W-:Y:S02]  /*cab0*/  PRMT R70, R6, 0x7610, R70 ;  /* 0x0000761006467816 */ /* 0x000fe40000000046 */
[----:B------:R-:W-:Y:S01]  /*cac0*/  PRMT R71, R7, 0x7610, R71 ;  /* 0x0000761007477816 */ /* 0x000fe20000000047 */
[----:B------:R-:W-:Y:S06]  /*cad0*/  BRA.DIV UR4, `(.L_x_1593) ;  /* 0x000001ea04d87947 */ /* 0x000fec000b800000 */
[----:B0-----:R-:W0:Y:S04]  /*cae0*/  SHFL.IDX PT, R0, R0, 0x1, 0x1c1f ;  /* 0x003c1f0000007f89 */ /* 0x001e2800000e0000 */
[----:B------:R1:W2:Y:S04]  /*caf0*/  SHFL.IDX PT, R65, R10, 0x1, 0x1c1f ;  /* 0x003c1f000a417f89 */ /* 0x0002a800000e0000 */
[----:B------:R-:W0:Y:S04]  /*cb00*/  SHFL.IDX PT, R63, R63, 0x1, 0x1c1f ;  /* 0x003c1f003f3f7f89 */ /* 0x000e2800000e0000 */
[----:B------:R1:W0:Y:S02]  /*cb10*/  SHFL.IDX PT, R62, R3, 0x1, 0x1c1f ;  /* 0x003c1f00033e7f89 */ /* 0x00022400000e0000 */
.L_x_1943:
[----:B------:R-:W-:Y:S01]  /*cb20*/  VIADD R64, R64, 0x40 ;  /* 0x0000004040407836 */ /* 0x000fe20000000000 */
[----:B-1----:R-:W-:Y:S01]  /*cb30*/  LOP3.LUT R3, R175, 0x18, R18, 0xf8, !PT ;  /* 0x00000018af037812 */ /* 0x002fe200078ef812 */
[----:B------:R-:W-:Y:S01]  /*cb40*/  BSSY B1, `(.L_x_1594) ;  /* 0x0000055000017945 */ /* 0x000fe20003800000 */
[----:B------:R-:W-:Y:S02]  /*cb50*/  LOP3.LUT P0, RZ, R229, 0x4, RZ, 0xc0, !PT ;  /* 0x00000004e5ff7812 */ /* 0x000fe4000780c0ff */
[----:B------:R-:W-:Y:S02]  /*cb60*/  CS2R R32, SRZ ;  /* 0x0000000000207805 */ /* 0x000fe4000001ff00 */
[----:B------:R-:W-:Y:S02]  /*cb70*/  ISETP.GE.AND P1, PT, R64, R67, PT ;  /* 0x000000434000720c */ /* 0x000fe40003f26270 */
[----:B------:R-:W-:Y:S02]  /*cb80*/  CS2R R26, SRZ ;  /* 0x00000000001a7805 */ /* 0x000fe4000001ff00 */
[----:B------:R-:W-:-:S02]  /*cb90*/  LOP3.LUT R4, R3, R176, RZ, 0x3c, !PT ;  /* 0x000000b003047212 */ /* 0x000fc400078e3cff */
[----:B------:R-:W-:Y:S02]  /*cba0*/  CS2R R20, SRZ ;  /* 0x0000000000147805 */ /* 0x000fe4000001ff00 */
[----:B------:R-:W-:Y:S02]  /*cbb0*/  CS2R R12, SRZ ;  /* 0x00000000000c7805 */ /* 0x000fe4000001ff00 */
[----:B---34-:R-:W-:Y:S02]  /*cbc0*/  CS2R R8, SRZ ;  /* 0x0000000000087805 */ /* 0x018fe4000001ff00 */
[----:B------:R-:W-:Y:S01]  /*cbd0*/  CS2R R40, SRZ ;  /* 0x0000000000287805 */ /* 0x000fe2000001ff00 */
[----:B------:R-:W-:Y:S01]  /*cbe0*/  IMAD.IADD R3, R177, 0x1, R4 ;  /* 0x00000001b1037824 */ /* 0x000fe200078e0204 */
[----:B------:R-:W-:Y:S02]  /*cbf0*/  CS2R R34, SRZ ;  /* 0x0000000000227805 */ /* 0x000fe4000001ff00 */
[----:B------:R-:W-:-:S02]  /*cc00*/  CS2R R28, SRZ ;  /* 0x00000000001c7805 */ /* 0x000fc4000001ff00 */
[----:B------:R-:W-:Y:S02]  /*cc10*/  CS2R R24, SRZ ;  /* 0x0000000000187805 */ /* 0x000fe4000001ff00 */
[----:B------:R-:W-:Y:S01]  /*cc20*/  CS2R R14, SRZ ;  /* 0x00000000000e7805 */ /* 0x000fe2000001ff00 */
[----:B------:R-:W-:Y:S01]  /*cc30*/  IMAD R3, R3, 0x2, R2 ;  /* 0x0000000203037824 */ /* 0x000fe200078e0202 */
        /* <DEDUP_REMOVED lines=8> */
[----:B------:R-:W-:-:S05]  /*ccc0*/  ISETP.GE.AND P1, PT, R168, UR4, PT ;  /* 0x00000004a8007c0c */ /* 0x000fca000bf26270 */
[C---:B------:R-:W-:Y:S01]  /*ccd0*/  @!P4 IMAD.SHL.U32 R24, R171.reuse, 0x2, RZ ;  /* 0x00000002ab18c824 */ /* 0x040fe200078e00ff */
[----:B------:R-:W-:-:S03]  /*cce0*/  @!P4 SHF.L.U64.HI R4, R171, 0x1, R228 ;  /* 0x00000001ab04c819 */ /* 0x000fc600000102e4 */
[C---:B------:R-:W-:Y:S01]  /*ccf0*/  @!P3 IMAD.SHL.U32 R14, R169.reuse, 0x2, RZ ;  /* 0x00000002a90eb824 */ /* 0x040fe200078e00ff */
[----:B------:R-:W-:Y:S01]  /*cd00*/  @!P3 SHF.L.U64.HI R5, R169, 0x1, R227 ;  /* 0x00000001a905b819 */ /* 0x000fe200000102e3 */
[----:B------:R-:W-:Y:S01]  /*cd10*/  @!P2 IMAD.SHL.U32 R10, R170, 0x2, RZ ;  /* 0x00000002aa0aa824 */ /* 0x000fe200078e00ff */
[CC--:B--2---:R-:W-:Y:S02]  /*cd20*/  @!P4 IADD3 R26, P5, R65.reuse, R24.reuse, RZ ;  /* 0x00000018411ac210 */ /* 0x0c4fe40007fbe0ff */
[----:B0-----:R-:W-:Y:S02]  /*cd30*/  @!P4 IADD3 R24, P6, R62, R24, RZ ;  /* 0x000000183e18c210 */ /* 0x001fe40007fde0ff */
[----:B------:R-:W-:Y:S01]  /*cd40*/  @!P2 SHF.L.U64.HI R6, R170, 0x1, R226 ;  /* 0x00000001aa06a819 */ /* 0x000fe200000102e2 */
[--C-:B------:R-:W-:Y:S01]  /*cd50*/  @!P4 IMAD.X R27, R0, 0x1, R4.reuse, P5 ;  /* 0x00000001001bc824 */ /* 0x100fe200028e0604 */
[-C--:B------:R-:W-:Y:S01]  /*cd60*/  @!P3 IADD3 R20, P5, R65, R14.reuse, RZ ;  /* 0x0000000e4114b210 */ /* 0x080fe20007fbe0ff */
[----:B------:R-:W-:Y:S01]  /*cd70*/  @!P4 IMAD.X R25, R63, 0x1, R4, P6 ;  /* 0x000000013f19c824 */ /* 0x000fe200030e0604 */
[----:B------:R-:W-:Y:S01]  /*cd80*/  @!P3 IADD3 R14, P6, R62, R14, RZ ;  /* 0x0000000e3e0eb210 */ /* 0x000fe20007fde0ff */
[C---:B------:R-:W-:Y:S01]  /*cd90*/  @!P1 IMAD.SHL.U32 R4, R168.reuse, 0x2, RZ ;  /* 0x00000002a8049824 */ /* 0x040fe200078e00ff */
[----:B------:R-:W-:Y:S01]  /*cda0*/  @!P1 SHF.L.U64.HI R7, R168, 0x1, R225 ;  /* 0x00000001a8079819 */ /* 0x000fe200000102e1 */
[--C-:B------:R-:W-:Y:S01]  /*cdb0*/  @!P3 IMAD.X R21, R0, 0x1, R5.reuse, P5 ;  /* 0x000000010015b824 */ /* 0x100fe200028e0605 */
[-C--:B------:R-:W-:Y:S01]  /*cdc0*/  @!P2 IADD3 R12, P5, R65, R10.reuse, RZ ;  /* 0x0000000a410ca210 */ /* 0x080fe20007fbe0ff */
[----:B------:R-:W-:Y:S01]  /*cdd0*/  @!P3 IMAD.X R15, R63, 0x1, R5, P6 ;  /* 0x000000013f0fb824 */ /* 0x000fe200030e0605 */
[----:B------:R-:W-:-:S03]  /*cde0*/  @!P2 IADD3 R10, P6, R62, R10, RZ ;  /* 0x0000000a3e0aa210 */ /* 0x000fc60007fde0ff */
[--C-:B------:R-:W-:Y:S01]  /*cdf0*/  @!P2 IMAD.X R13, R0, 0x1, R6.reuse, P5 ;  /* 0x00000001000da824 */ /* 0x100fe200028e0606 */
[----:B------:R-:W-:Y:S01]  /*ce00*/  @!P1 IADD3 R8, P5, R65, R4, RZ ;  /* 0x0000000441089210 */ /* 0x000fe20007fbe0ff */
[----:B------:R-:W-:Y:S01]  /*ce10*/  @!P2 IMAD.X R11, R63, 0x1, R6, P6 ;  /* 0x000000013f0ba824 */ /* 0x000fe200030e0606 */
[----:B------:R-:W-:-:S03]  /*ce20*/  ISETP.GE.AND P6, PT, R160, UR4, PT ;  /* 0x00000004a0007c0c */ /* 0x000fc6000bfc6270 */
[----:B------:R-:W-:Y:S01]  /*ce30*/  @!P1 IMAD.X R9, R0, 0x1, R7, P5 ;  /* 0x0000000100099824 */ /* 0x000fe200028e0607 */
[----:B------:R-:W-:-:S05]  /*ce40*/  @!P1 IADD3 R4, P5, R62, R4, RZ ;  /* 0x000000043e049210 */ /* 0x000fca0007fbe0ff */
[----:B------:R-:W-:Y:S01]  /*ce50*/  @!P1 IMAD.X R5, R63, 0x1, R7, P5 ;  /* 0x000000013f059824 */ /* 0x000fe200028e0607 */
[----:B------:R-:W-:-:S03]  /*ce60*/  ISETP.GE.AND P5, PT, R172, UR4, PT ;  /* 0x00000004ac007c0c */ /* 0x000fc6000bfa6270 */
[----:B------:R-:W-:Y:S02]  /*ce70*/  @!P6 IMAD.MOV.U32 R28, RZ, RZ, R65 ;  /* 0x000000ffff1ce224 */ /* 0x000fe400078e0041 */
[----:B------:R-:W-:Y:S02]  /*ce80*/  @!P6 IMAD.MOV.U32 R29, RZ, RZ, R0 ;  /* 0x000000ffff1de224 */ /* 0x000fe400078e0000 */
[----:B------:R-:W-:Y:S02]  /*ce90*/  @!P6 IMAD.MOV.U32 R6, RZ, RZ, R62 ;  /* 0x000000ffff06e224 */ /* 0x000fe400078e003e */
[----:B------:R-:W-:Y:S02]  /*cea0*/  @!P6 IMAD.MOV.U32 R7, RZ, RZ, R63 ;  /* 0x000000ffff07e224 */ /* 0x000fe400078e003f */
[----:B------:R-:W-:-:S04]  /*ceb0*/  @!P6 IMAD.WIDE R28, R160, 0x2, R28 ;  /* 0x00000002a01ce825 */ /* 0x000fc800078e021c */
[----:B------:R-:W-:Y:S01]  /*cec0*/  @!P6 IMAD.WIDE R6, R160, 0x2, R6 ;  /* 0x00000002a006e825 */ /* 0x000fe200078e0206 */
[----:B------:R0:W5:Y:S03]  /*ced0*/  @!P6 LD.E.64 R40, desc[UR46][R28.64] ;  /* 0x0000002e1c28e980 */ /* 0x000166000c101b00 */
[C---:B------:R-:W-:Y:S01]  /*cee0*/  @!P5 IMAD.SHL.U32 R33, R172.reuse, 0x2, RZ ;  /* 0x00000002ac21d824 */ /* 0x040fe200078e00ff */
[----:B------:R1:W5:Y:S01]  /*cef0*/  @!P6 LD.E.64 R30, desc[UR46][R6.64] ;  /* 0x0000002e061ee980 */ /* 0x000362000c101b00 */
[----:B------:R-:W-:Y:S02]  /*cf00*/  @!P5 SHF.L.U64.HI R32, R172, 0x1, R224 ;  /* 0x00000001ac20d819 */ /* 0x000fe400000102e0 */
[----:B------:R-:W-:Y:S02]  /*cf10*/  CS2R R34, SRZ ;  /* 0x0000000000227805 */ /* 0x000fe4000001ff00 */
[----:B0-----:R-:W-:-:S04]  /*cf20*/  CS2R R28, SRZ ;  /* 0x00000000001c7805 */ /* 0x001fc8000001ff00 */
[----:B------:R0:W5:Y:S01]  /*cf30*/  @!P4 LD.E.64 R34, desc[UR46][R26.64] ;  /* 0x0000002e1a22c980 */ /* 0x000162000c101b00 */
[----:B-1----:R-:W-:-:S03]  /*cf40*/  @!P5 IADD3 R6, P6, R65, R33, RZ ;  /* 0x000000214106d210 */ /* 0x002fc60007fde0ff */
[----:B------:R1:W5:Y:S02]  /*cf50*/  @!P3 LD.E.64 R28, desc[UR46][R20.64] ;  /* 0x0000002e141cb980 */ /* 0x000364000c101b00 */
[----:B------:R-:W-:Y:S01]  /*cf60*/  @!P5 IMAD.X R7, R0, 0x1, R32, P6 ;  /* 0x000000010007d824 */ /* 0x000fe200030e0620 */
[----:B------:R-:W-:Y:S02]  /*cf70*/  @!P5 IADD3 R62, P6, R62, R33, RZ ;  /* 0x000000213e3ed210 */ /* 0x000fe40007fde0ff */
[----:B0-----:R-:W-:-:S03]  /*cf80*/  CS2R R26, SRZ ;  /* 0x00000000001a7805 */ /* 0x001fc6000001ff00 */
[----:B------:R-:W-:Y:S01]  /*cf90*/  @!P5 IMAD.X R63, R63, 0x1, R32, P6 ;  /* 0x000000013f3fd824 */ /* 0x000fe200030e0620 */
[----:B------:R-:W-:Y:S02]  /*cfa0*/  CS2R R32, SRZ ;  /* 0x0000000000207805 */ /* 0x000fe4000001ff00 */
[----:B-1----:R-:W-:Y:S01]  /*cfb0*/  CS2R R20, SRZ ;  /* 0x0000000000147805 */ /* 0x002fe2000001ff00 */
[----:B------:R0:W5:Y:S04]  /*cfc0*/  @!P3 LD.E.64 R26, desc[UR46][R14.64] ;  /* 0x0000002e0e1ab980 */ /* 0x000168000c101b00 */
[----:B------:R1:W5:Y:S04]  /*cfd0*/  @!P4 LD.E.64 R32, desc[UR46][R24.64] ;  /* 0x0000002e1820c980 */ /* 0x000368000c101b00 */
[----:B------:R2:W5:Y:S01]  /*cfe0*/  @!P2 LD.E.64 R20, desc[UR46][R10.64] ;  /* 0x0000002e0a14a980 */ /* 0x000562000c101b00 */
[----:B0-----:R-:W-:-:S02]  /*cff0*/  CS2R R14, SRZ ;  /* 0x00000000000e7805 */ /* 0x001fc4000001ff00 */
[----:B-1----:R-:W-:-:S04]  /*d000*/  CS2R R24, SRZ ;  /* 0x0000000000187805 */ /* 0x002fc8000001ff00 */
[----:B------:R0:W5:Y:S01]  /*d010*/  @!P1 LD.E.64 R14, desc[UR46][R8.64] ;  /* 0x0000002e080e9980 */ /* 0x000162000c101b00 */
[----:B--2---:R-:W-:-:S03]  /*d020*/  CS2R R10, SRZ ;  /* 0x00000000000a7805 */ /* 0x004fc6000001ff00 */
[----:B------:R1:W5:Y:S04]  /*d030*/  @!P2 LD.E.64 R24, desc[UR46][R12.64] ;  /* 0x0000002e0c18a980 */ /* 0x000368000c101b00 */
[----:B------:R3:W5:Y:S01]  /*d040*/  @!P5 LD.E.64 R10, desc[UR46][R6.64] ;  /* 0x0000002e060ad980 */ /* 0x000762000c101b00 */
[----:B0-----:R-:W-:Y:S02]  /*d050*/  CS2R R8, SRZ ;  /* 0x0000000000087805 */ /* 0x001fe4000001ff00 */
[----:B-1----:R-:W-:-:S04]  /*d060*/  CS2R R12, SRZ ;  /* 0x00000000000c7805 */ /* 0x002fc8000001ff00 */
[----:B------:R3:W5:Y:S04]  /*d070*/  @!P5 LD.E.64 R8, desc[UR46][R62.64] ;  /* 0x0000002e3e08d980 */ /* 0x000768000c101b00 */
[----:B------:R3:W5:Y:S02]  /*d080*/  @!P1 LD.E.64 R12, desc[UR46][R4.64] ;  /* 0x0000002e040c9980 */ /* 0x000764000c101b00 */
.L_x_1595:
[----:B------:R-:W-:Y:S05]  /*d090*/  BSYNC B1 ;  /* 0x0000000000017941 */ /* 0x000fea0003800000 */
.L_x_1594:
[----:B---3-5:R-:W-:Y:S01]  /*d0a0*/  IMAD.MOV.U32 R5, RZ, RZ, R30 ;  /* 0x000000ffff057224 */ /* 0x028fe200078e001e */
[----:B------:R-:W-:Y:S01]  /*d0b0*/  LEA.HI R4, R188, R188, RZ, 0x1 ;  /* 0x000000bcbc047211 */ /* 0x000fe200078f08ff */
[----:B------:R-:W-:Y:S01]  /*d0c0*/  VIADD R6, R3, 0xc400 ;  /* 0x0000c40003067836 */ /* 0x000fe20000000000 */
[----:B------:R-:W-:Y:S01]  /*d0d0*/  VIADDMNMX R67, R67, -R178, 0x80, PT ;  /* 0x0000008043437446 */ /* 0x000fe200038009b2 */
[----:B0-----:R-:W-:Y:S01]  /*d0e0*/  VIADD R0, R3, 0xc440 ;  /* 0x0000c44003007836 */ /* 0x001fe20000000000 */
[----:B------:R-:W-:Y:S01]  /*d0f0*/  PRMT R105, R5, 0x7610, R105 ;  /* 0x0000761005697816 */ /* 0x000fe20000000069 */
[----:B------:R-:W-:Y:S01]  /*d100*/  @P0 VIADD R0, R6, 0xffffffc0 ;  /* 0xffffffc006000836 */ /* 0x000fe20000000000 */
[----:B------:R-:W-:Y:S01]  /*d110*/  LOP3.LUT R5, R4, 0xfffffffe, RZ, 0xc0, !PT ;  /* 0xfffffffe04057812 */ /* 0x000fe200078ec0ff */
[----:B------:R-:W-:Y:S01]  /*d120*/  IMAD.MOV.U32 R6, RZ, RZ, R31 ;  /* 0x000000ffff067224 */ /* 0x000fe200078e001f */
[----:B------:R-:W-:Y:S01]  /*d130*/  BSSY B1, `(.L_x_1596) ;  /* 0x0000030000017945 */ /* 0x000fe20003800000 */
[----:B------:R-:W-:Y:S01]  /*d140*/  IMAD.MOV.U32 R7, RZ, RZ, R32 ;  /* 0x000000ffff077224 */ /* 0x000fe200078e0020 */
[----:B------:R-:W-:Y:S01]  /*d150*/  ISETP.GE.AND P1, PT, R162, R67, PT ;  /* 0x00000043a200720c */ /* 0x000fe20003f26270 */
[----:B------:R-:W-:Y:S01]  /*d160*/  IMAD.IADD R5, R188, 0x1, -R5 ;  /* 0x00000001bc057824 */ /* 0x000fe200078e0a05 */
[----:B------:R-:W-:Y:S01]  /*d170*/  PRMT R106, R6, 0x7610, R106 ;  /* 0x00007610066a7816 */ /* 0x000fe2000000006a */
[----:B------:R-:W-:Y:S01]  /*d180*/  IMAD.MOV.U32 R4, RZ, RZ, R26 ;  /* 0x000000ffff047224 */ /* 0x000fe200078e001a */
[----:B------:R-:W-:Y:S01]  /*d190*/  PRMT R97, R7, 0x7610, R97 ;  /* 0x0000761007617816 */ /* 0x000fe20000000061 */
[----:B------:R-:W-:Y:S01]  /*d1a0*/  IMAD.MOV.U32 R6, RZ, RZ, R27 ;  /* 0x000000ffff067224 */ /* 0x000fe200078e001b */
[----:B------:R-:W-:Y:S01]  /*d1b0*/  SHF.L.U32 R5, R5, 0x1f, RZ ;  /* 0x0000001f05057819 */ /* 0x000fe200000006ff */
[----:B------:R-:W-:Y:S01]  /*d1c0*/  IMAD.MOV.U32 R7, RZ, RZ, R20 ;  /* 0x000000ffff077224 */ /* 0x000fe200078e0014 */
[----:B------:R-:W-:Y:S01]  /*d1d0*/  PRMT R89, R4, 0x7610, R89 ;  /* 0x0000761004597816 */ /* 0x000fe20000000059 */
[----:B------:R-:W-:Y:S01]  /*d1e0*/  IMAD.MOV.U32 R4, RZ, RZ, R21 ;  /* 0x000000ffff047224 */ /* 0x000fe200078e0015 */
[----:B------:R-:W0:Y:S01]  /*d1f0*/  SYNCS.PHASECHK.TRANS64.TRYWAIT P0, [R2+URZ+0x2a800], R5 ;  /* 0x02a80005020075a7 */ /* 0x000e22000800017f */
        /* <DEDUP_REMOVED lines=34> */
[----:B0-----:R-:W-:Y:S06]  /*d420*/  @!P0 BRA `(.L_x_1597) ;  /* 0x000001e000f88947 */ /* 0x001fec0003800000 */
.L_x_1944:
[----:B------:R-:W-:Y:S05]  /*d430*/  BSYNC B1 ;  /* 0x0000000000017941 */ /* 0x000fea0003800000 */
.L_x_1596:
[----:B------:R-:W-:Y:S01]  /*d440*/  BSSY B1, `(.L_x_1598) ;  /* 0x000012f000017945 */ /* 0x000fe20003800000 */
[----:B------:R-:W-:Y:S02]  /*d450*/  PRMT R64, R4, 0x7610, R64 ;  /* 0x0000761004407816 */ /* 0x000fe40000000040 */
[----:B--2---:R-:W-:Y:S01]  /*d460*/  PRMT R65, R6, 0x7610, R65 ;  /* 0x0000761006417816 */ /* 0x004fe20000000041 */
        /* <DEDUP_REMOVED lines=11> */
[----:B------:R-:W-:Y:S02]  /*d520*/  SHF.R.U64 R115, R60, 0x10, R61 ;  /* 0x000000103c737819 */ /* 0x000fe4000000123d */
[----:B------:R-:W-:Y:S02]  /*d530*/  SHF.R.U32.HI R112, RZ, 0x10, R59 ;  /* 0x00000010ff707819 */ /* 0x000fe4000001163b */
[----:B------:R-:W-:Y:S02]  /*d540*/  SHF.R.U32.HI R60, RZ, 0x10, R61 ;  /* 0x00000010ff3c7819 */ /* 0x000fe4000001163d */
[----:B------:R-:W-:Y:S02]  /*d550*/  PRMT R112, R109, 0x5410, R112 ;  /* 0x000054106d707816 */ /* 0x000fe40000000070 */
[----:B------:R-:W-:Y:S02]  /*d560*/  SHF.R.U64 R113, R58, 0x10, R59 ;  /* 0x000000103a717819 */ /* 0x000fe4000000123b */
[----:B------:R-:W-:Y:S01]  /*d570*/  PRMT R111, R111, 0x5410, R60 ;  /* 0x000054106f6f7816 */ /* 0x000fe2000000003c */
[----:B------:R-:W-:Y:S01]  /*d580*/  IMAD.U32 R114, R112, 0x10000, RZ ;  /* 0x0001000070727824 */ /* 0x000fe200078e00ff */
[----:B------:R-:W-:-:S02]  /*d590*/  PRMT R113, R110, 0x5410, R113 ;  /* 0x000054106e717816 */ /* 0x000fc40000000071 */
[----:B------:R-:W-:Y:S01]  /*d5a0*/  LOP3.LUT R116, R112, 0xffff0000, RZ, 0xc0, !PT ;  /* 0xffff000070747812 */ /* 0x000fe200078ec0ff */
[C---:B------:R-:W-:Y:S01]  /*d5b0*/  IMAD.U32 R110, R111.reuse, 0x10000, RZ ;  /* 0x000100006f6e7824 */ /* 0x040fe200078e00ff */
[----:B------:R-:W-:Y:S02]  /*d5c0*/  LOP3.LUT R112, R111, 0xffff0000, RZ, 0xc0, !PT ;  /* 0xffff00006f707812 */ /* 0x000fe400078ec0ff */
[----:B------:R-:W-:Y:S02]  /*d5d0*/  PRMT R58, R66, 0x5432, R115 ;  /* 0x00005432423a7816 */ /* 0x000fe40000000073 */
[C---:B0-----:R-:W-:Y:S01]  /*d5e0*/  LOP3.LUT R60, R6.reuse, 0xffff0000, RZ, 0xc0, !PT ;  /* 0xffff0000063c7812 */ /* 0x041fe200078ec0ff */
[----:B------:R-:W-:Y:S01]  /*d5f0*/  IMAD.U32 R59, R6, 0x10000, RZ ;  /* 0x00010000063b7824 */ /* 0x000fe200078e00ff */
[C---:B------:R-:W-:Y:S01]  /*d600*/  LOP3.LUT R109, R7.reuse, 0xffff0000, RZ, 0xc0, !PT ;  /* 0xffff0000076d7812 */ /* 0x040fe200078ec0ff */
[----:B------:R-:W-:Y:S01]  /*d610*/  IMAD.U32 R61, R7, 0x10000, RZ ;  /* 0x00010000073d7824 */ /* 0x000fe200078e00ff */
[----:B------:R-:W-:Y:S01]  /*d620*/  LOP3.LUT R7, R4, 0xffff0000, RZ, 0xc0, !PT ;  /* 0xffff000004077812 */ /* 0x000fe200078ec0ff */
[C---:B------:R-:W-:Y:S01]  /*d630*/  FMUL.FTZ R118, R60.reuse, R114 ;  /* 0x000000723c767220 */ /* 0x040fe20000410000 */
[----:B------:R-:W-:Y:S01]  /*d640*/  FMUL.FTZ R111, R60, R110 ;  /* 0x0000006e3c6f7220 */ /* 0x000fe20000410000 */
[----:B------:R-:W-:Y:S01]  /*d650*/  FMUL.FTZ R60, R109, R116 ;  /* 0x000000746d3c7220 */ /* 0x000fe20000410000 */
[----:B------:R-:W-:-:S02]  /*d660*/  IMAD.U32 R6, R4, 0x10000, RZ ;  /* 0x0001000004067824 */ /* 0x000fc400078e00ff */
[----:B------:R-:W-:Y:S01]  /*d670*/  FFMA.FTZ R118, R59, R110, -R118 ;  /* 0x0000006e3b767223 */ /* 0x000fe20000010876 */
[----:B------:R-:W-:Y:S01]  /*d680*/  FMUL.FTZ R110, R109, R112 ;  /* 0x000000706d6e7220 */ /* 0x000fe20000410000 */
[----:B------:R-:W-:Y:S01]  /*d690*/  FFMA.FTZ R111, R59, R114, R111 ;  /* 0x000000723b6f7223 */ /* 0x000fe2000001006f */
[----:B------:R-:W-:Y:S01]  /*d6a0*/  FFMA.FTZ R112, R61, R112, -R60 ;  /* 0x000000703d707223 */ /* 0x000fe2000001083c */
[C---:B------:R-:W-:Y:S01]  /*d6b0*/  IMAD.U32 R4, R5.reuse, 0x10000, RZ ;  /* 0x0001000005047824 */ /* 0x040fe200078e00ff */
[----:B------:R-:W-:Y:S01]  /*d6c0*/  LOP3.LUT R5, R5, 0xffff0000, RZ, 0xc0, !PT ;  /* 0xffff000005057812 */ /* 0x000fe200078ec0ff */
[C---:B------:R-:W-:Y:S01]  /*d6d0*/  IMAD.U32 R60, R113.reuse, 0x10000, RZ ;  /* 0x00010000713c7824 */ /* 0x040fe200078e00ff */
[----:B------:R-:W-:Y:S01]  /*d6e0*/  LOP3.LUT R113, R113, 0xffff0000, RZ, 0xc0, !PT ;  /* 0xffff000071717812 */ /* 0x000fe200078ec0ff */
[C---:B------:R-:W-:Y:S01]  /*d6f0*/  IMAD.U32 R59, R58.reuse, 0x10000, RZ ;  /* 0x000100003a3b7824 */ /* 0x040fe200078e00ff */
[----:B------:R-:W-:Y:S01]  /*d700*/  LOP3.LUT R58, R58, 0xffff0000, RZ, 0xc0, !PT ;  /* 0xffff00003a3a7812 */ /* 0x000fe200078ec0ff */
[----:B------:R-:W-:Y:S01]  /*d710*/  FFMA.FTZ R115, R61, R116, R110 ;  /* 0x000000743d737223 */ /* 0x000fe2000001006e */
[C---:B------:R-:W-:Y:S01]  /*d720*/  FMUL.FTZ R61, R7.reuse, R60 ;  /* 0x0000003c073d7220 */ /* 0x040fe20000410000 */
        /* <DEDUP_REMOVED lines=12> */
.L_x_1601:
[----:B------:R-:W-:Y:S05]  /*d7f0*/  BSYNC B2 ;  /* 0x0000000000027941 */ /* 0x000fea0003800000 */
.L_x_1600:
[----:B------:R-:W-:Y:S04]  /*d800*/  BSSY B2, `(.L_x_1602) ;  /* 0x0000030000027945 */ /* 0x000fe80003800000 */
[----:B------:R-:W-:Y:S05]  /*d810*/  @P1 BRA `(.L_x_1603) ;  /* 0x0000000000b81947 */ /* 0x000fea0003800000 */
[----:B0-----:R-:W0:Y:S01]  /*d820*/  LDS.128 R4, [R0] ;  /* 0x0000000000047984 */ /* 0x001e220000000c00 */
[----:B------:R-:W-:Y:S02]  /*d830*/  SHF.R.U64 R56, R56, 0x10, R57 ;  /* 0x0000001038387819 */ /* 0x000fe40000001239 */
[----:B------:R-:W-:Y:S02]  /*d840*/  SHF.R.U64 R54, R54, 0x10, R55 ;  /* 0x0000001036367819 */ /* 0x000fe40000001237 */
[----:B------:R-:W-:Y:S02]  /*d850*/  SHF.R.U32.HI R57, RZ, 0x10, R57 ;  /* 0x00000010ff397819 */ /* 0x000fe40000011639 */
[----:B------:R-:W-:Y:S02]  /*d860*/  SHF.R.U32.HI R55, RZ, 0x10, R55 ;  /* 0x00000010ff377819 */ /* 0x000fe40000011637 */
[----:B------:R-:W-:Y:S02]  /*d870*/  PRMT R104, R104, 0x5410, R57 ;  /* 0x0000541068687816 */ /* 0x000fe40000000039 */
[----:B------:R-:W-:-:S02]  /*d880*/  PRMT R102, R102, 0x5410, R55 ;  /* 0x0000541066667816 */ /* 0x000fc40000000037 */
[----:B------:R-:W-:Y:S01]  /*d890*/  PRMT R101, R101, 0x5410, R54 ;  /* 0x0000541065657816 */ /* 0x000fe20000000036 */
[C---:B------:R-:W-:Y:S01]  /*d8a0*/  IMAD.U32 R58, R104.reuse, 0x10000, RZ ;  /* 0x00010000683a7824 */ /* 0x040fe200078e00ff */
[----:B------:R-:W-:Y:S01]  /*d8b0*/  LOP3.LUT R104, R104, 0xffff0000, RZ, 0xc0, !PT ;  /* 0xffff000068687812 */ /* 0x000fe200078ec0ff */
[C---:B------:R-:W-:Y:S01]  /*d8c0*/  IMAD.U32 R59, R102.reuse, 0x10000, RZ ;  /* 0x00010000663b7824 */ /* 0x040fe200078e00ff */
[----:B------:R-:W-:Y:S02]  /*d8d0*/  LOP3.LUT R102, R102, 0xffff0000, RZ, 0xc0, !PT ;  /* 0xffff000066667812 */ /* 0x000fe400078ec0ff */
[----:B------:R-:W-:Y:S02]  /*d8e0*/  PRMT R103, R103, 0x5410, R56 ;  /* 0x0000541067677816 */ /* 0x000fe40000000038 */
[C---:B0-----:R-:W-:Y:S01]  /*d8f0*/  LOP3.LUT R55, R6.reuse, 0xffff0000, RZ, 0xc0, !PT ;  /* 0xffff000006377812 */ /* 0x041fe200078ec0ff */
[----:B------:R-:W-:Y:S01]  /*d900*/  IMAD.U32 R54, R6, 0x10000, RZ ;  /* 0x0001000006367824 */ /* 0x000fe200078e00ff */
[C---:B------:R-:W-:Y:S01]  /*d910*/  LOP3.LUT R57, R7.reuse, 0xffff0000, RZ, 0xc0, !PT ;  /* 0xffff000007397812 */ /* 0x040fe200078ec0ff */
[----:B------:R-:W-:-:S02]  /*d920*/  IMAD.U32 R56, R7, 0x10000, RZ ;  /* 0x0001000007387824 */ /* 0x000fc400078e00ff */
[C---:B------:R-:W-:Y:S01]  /*d930*/  FMUL.FTZ R60, R55.reuse, R58 ;  /* 0x0000003a373c7220 */ /* 0x040fe20000410000 */
[-C--:B------:R-:W-:Y:S01]  /*d940*/  FMUL.FTZ R61, R55, R59.reuse ;  /* 0x0000003b373d7220 */ /* 0x080fe20000410000 */
[----:B------:R-:W-:Y:S01]  /*d950*/  FMUL.FTZ R55, R57, R102 ;  /* 0x0000006639377220 */ /* 0x000fe20000410000 */
[----:B------:R-:W-:Y:S02]  /*d960*/  IMAD.U32 R6, R4, 0x10000, RZ ;  /* 0x0001000004067824 */ /* 0x000fe400078e00ff */
[C---:B------:R-:W-:Y:S01]  /*d970*/  FFMA.FTZ R110, R54.reuse, R59, R60 ;  /* 0x0000003b366e7223 */ /* 0x040fe2000001003c */
[----:B------:R-:W-:Y:S02]  /*d980*/  IMAD.U32 R7, R5, 0x10000, RZ ;  /* 0x0001000005077824 */ /* 0x000fe400078e00ff */
[----:B------:R-:W-:Y:S01]  /*d990*/  FFMA.FTZ R109, R54, R58, -R61 ;  /* 0x0000003a366d7223 */ /* 0x000fe2000001083d */
[-C--:B------:R-:W-:Y:S01]  /*d9a0*/  FMUL.FTZ R59, R57, R104.reuse ;  /* 0x00000068393b7220 */ /* 0x080fe20000410000 */
[----:B------:R-:W-:Y:S01]  /*d9b0*/  LOP3.LUT R4, R4, 0xffff0000, RZ, 0xc0, !PT ;  /* 0xffff000004047812 */ /* 0x000fe200078ec0ff */
[C---:B------:R-:W-:Y:S01]  /*d9c0*/  FFMA.FTZ R104, R56.reuse, R104, -R55 ;  /* 0x0000006838687223 */ /* 0x040fe20000010837 */
[----:B------:R-:W-:Y:S01]  /*d9d0*/  LOP3.LUT R5, R5, 0xffff0000, RZ, 0xc0, !PT ;  /* 0xffff000005057812 */ /* 0x000fe200078ec0ff */
[C---:B------:R-:W-:Y:S01]  /*d9e0*/  IMAD.U32 R57, R101.reuse, 0x10000, RZ ;  /* 0x0001000065397824 */ /* 0x040fe200078e00ff */
[----:B------:R-:W-:Y:S01]  /*d9f0*/  LOP3.LUT R58, R101, 0xffff0000, RZ, 0xc0, !PT ;  /* 0xffff0000653a7812 */ /* 0x000fe200078ec0ff */
[C---:B------:R-:W-:Y:S01]  /*da00*/  IMAD.U32 R55, R103.reuse, 0x10000, RZ ;  /* 0x0001000067377824 */ /* 0x040fe200078e00ff */
[----:B------:R-:W-:Y:S01]  /*da10*/  LOP3.LUT R54, R103, 0xffff0000, RZ, 0xc0, !PT ;  /* 0xffff000067367812 */ /* 0x000fe200078ec0ff */
        /* <DEDUP_REMOVED lines=14> */
.L_x_1603:
[----:B------:R-:W-:Y:S05]  /*db00*/  BSYNC B2 ;  /* 0x0000000000027941 */ /* 0x000fea0003800000 */
.L_x_1602:
[----:B------:R-:W-:Y:S04]  /*db10*/  BSSY B2, `(.L_x_1604) ;  /* 0x0000030000027945 */ /* 0x000fe80003800000 */
[----:B------:R-:W-:Y:S05]  /*db20*/  @P2 BRA `(.L_x_1605) ;  /* 0x0000000000b82947 */ /* 0x000fea0003800000 */
[----:B01----:R-:W0:Y:S01]  /*db30*/  LDS.128 R4, [R3+0x10400] ;  /* 0x0104000003047984 */ /* 0x003e220000000c00 */
        /* <DEDUP_REMOVED lines=45> */
.L_x_1605:
[----:B------:R-:W-:Y:S05]  /*de10*/  BSYNC B2 ;  /* 0x0000000000027941 */ /* 0x000fea0003800000 */
.L_x_1604:
[----:B------:R-:W-:Y:S04]  /*de20*/  BSSY B2, `(.L_x_1606) ;  /* 0x0000030000027945 */ /* 0x000fe80003800000 */
[----:B------:R-:W-:Y:S05]  /*de30*/  @P3 BRA `(.L_x_1607) ;  /* 0x0000000000b83947 */ /* 0x000fea0003800000 */
[----:B012---:R-:W0:Y:S01]  /*de40*/  LDS.128 R4, [R0+0x4000] ;  /* 0x0040000000047984 */ /* 0x007e220000000c00 */
        /* <DEDUP_REMOVED lines=45> */
.L_x_1607:
[----:B------:R-:W-:Y:S05]  /*e120*/  BSYNC B2 ;  /* 0x0000000000027941 */ /* 0x000fea0003800000 */
.L_x_1606:
[----:B------:R-:W-:Y:S04]  /*e130*/  BSSY B2, `(.L_x_1608) ;  /* 0x0000030000027945 */ /* 0x000fe80003800000 */
[----:B------:R-:W-:Y:S05]  /*e140*/  @P4 BRA `(.L_x_1609) ;  /* 0x0000000000b84947 */ /* 0x000fea0003800000 */
[----:B0123--:R-:W0:Y:S01]  /*e150*/  LDS.128 R4, [R3+0x14400] ;  /* 0x0144000003047984 */ /* 0x00fe220000000c00 */
[--C-:B------:R-:W-:Y:S02]  /*e160*/  SHF.R.U64 R44, R44, 0x10, R45.reuse ;  /* 0x000000102c2c7819 */ /* 0x100fe4000000122d */
[----:B------:R-:W-:Y:S02]  /*e170*/  SHF.R.U32.HI R47, RZ, 0x10, R45 ;  /* 0x00000010ff2f7819 */ /* 0x000fe4000001162d */
[--C-:B------:R-:W-:Y:S02]  /*e180*/  SHF.R.U64 R45, R42, 0x10, R43.reuse ;  /* 0x000000102a2d7819 */ /* 0x100fe4000000122b */
        /* <DEDUP_REMOVED lines=14> */
[----:B------:R-:W-:Y:S01]  /*e270*/  FMUL.FTZ R49, R43, R47 ;  /* 0x0000002f2b317220 */ /* 0x000fe20000410000 */
[C---:B------:R-:W-:Y:S01]  /*e280*/  FMUL.FTZ R43, R45.reuse, R77 ;  /* 0x0000004d2d2b7220 */ /* 0x040fe20000410000 */
[----:B------:R-:W-:Y:S02]  /*e290*/  IMAD.U32 R6, R4, 0x10000, RZ ;  /* 0x0001000004067824 */ /* 0x000fe400078e00ff */
[C---:B------:R-:W-:Y:S01]  /*e2a0*/  FFMA.FTZ R51, R42.reuse, R47, R50 ;  /* 0x0000002f2a337223 */ /* 0x040fe20000010032 */
[----:B------:R-:W-:Y:S01]  /*e2b0*/  FMUL.FTZ R47, R45, R80 ;  /* 0x000000502d2f7220 */ /* 0x000fe20000410000 */
[C---:B------:R-:W-:Y:S02]  /*e2c0*/  IMAD.U32 R7, R5.reuse, 0x10000, RZ ;  /* 0x0001000005077824 */ /* 0x040fe400078e00ff */
[----:B------:R-:W-:Y:S01]  /*e2d0*/  FFMA.FTZ R48, R42, R46, -R49 ;  /* 0x0000002e2a307223 */ /* 0x000fe20000010831 */
[----:B------:R-:W-:Y:S01]  /*e2e0*/  IMAD.U32 R45, R78, 0x10000, RZ ;  /* 0x000100004e2d7824 */ /* 0x000fe200078e00ff */
        /* <DEDUP_REMOVED lines=8> */
[----:B------:R-:W-:Y:S01]  /*e370*/  FMUL.FTZ R44, R4, R43 ;  /* 0x0000002b042c7220 */ /* 0x000fe20000410000 */
[----:B------:R-:W-:-:S02]  /*e380*/  FMUL.FTZ R46, R5, R78 ;  /* 0x0000004e052e7220 */ /* 0x000fc40000410000 */
[-C--:B------:R-:W-:Y:S01]  /*e390*/  FMUL.FTZ R49, R5, R42.reuse ;  /* 0x0000002a05317220 */ /* 0x080fe20000410000 */
[C---:B------:R-:W-:Y:S01]  /*e3a0*/  FFMA.FTZ R4, R6.reuse, R43, -R47 ;  /* 0x0000002b06047223 */ /* 0x040fe2000001082f */
[----:B------:R-:W-:Y:S01]  /*e3b0*/  FFMA.FTZ R45, R6, R45, R44 ;  /* 0x0000002d062d7223 */ /* 0x000fe2000001002c */
[C---:B------:R-:W-:Y:S01]  /*e3c0*/  FFMA.FTZ R5, R7.reuse, R42, -R46 ;  /* 0x0000002a07057223 */ /* 0x040fe2000001082e */
[----:B------:R-:W-:Y:S01]  /*e3d0*/  FFMA.FTZ R78, R7, R78, R49 ;  /* 0x0000004e074e7223 */ /* 0x000fe20000010031 */
[----:B------:R-:W-:Y:S02]  /*e3e0*/  F2FP.BF16.F32.PACK_AB R6, R51, R48 ;  /* 0x000000303306723e */ /* 0x000fe400000010ff */
[----:B------:R-:W-:Y:S02]  /*e3f0*/  F2FP.BF16.F32.PACK_AB R7, R77, R80 ;  /* 0x000000504d07723e */ /* 0x000fe400000010ff */
[----:B------:R-:W-:Y:S02]  /*e400*/  F2FP.BF16.F32.PACK_AB R4, R45, R4 ;  /* 0x000000042d04723e */ /* 0x000fe400000010ff */
[----:B------:R-:W-:-:S05]  /*e410*/  F2FP.BF16.F32.PACK_AB R5, R78, R5 ;  /* 0x000000054e05723e */ /* 0x000fca00000010ff */
[----:B------:R4:W-:Y:S02]  /*e420*/  STS.128 [R3+0x14400], R4 ;  /* 0x0144000403007388 */ /* 0x0009e40000000c00 */
.L_x_1609:
[----:B------:R-:W-:Y:S05]  /*e430*/  BSYNC B2 ;  /* 0x0000000000027941 */ /* 0x000fea0003800000 */
.L_x_1608:
[----:B------:R-:W-:Y:S05]  /*e440*/  @P5 BRA `(.L_x_1599) ;  /* 0x0000000000b85947 */ /* 0x000fea0003800000 */
[----:B01234-:R-:W0:Y:S01]  /*e450*/  LDS.128 R4, [R0+0x8000] ;  /* 0x0080000000047984 */ /* 0x01fe220000000c00 */
[----:B------:R-:W-:Y:S02]  /*e460*/  SHF.R.U64 R43, R36, 0x10, R37 ;  /* 0x00000010242b7819 */ /* 0x000fe40000001225 */
[----:B------:R-:W-:Y:S02]  /*e470*/  SHF.R.U64 R36, R38, 0x10, R39 ;  /* 0x0000001026247819 */ /* 0x000fe40000001227 */
[----:B------:R-:W-:Y:S02]  /*e480*/  SHF.R.U32.HI R42, RZ, 0x10, R37 ;  /* 0x00000010ff2a7819 */ /* 0x000fe40000011625 */
[----:B------:R-:W-:Y:S02]  /*e490*/  SHF.R.U32.HI R39, RZ, 0x10, R39 ;  /* 0x00000010ff277819 */ /* 0x000fe40000011627 */
[----:B------:R-:W-:Y:S02]  /*e4a0*/  PRMT R71, R71, 0x5410, R42 ;  /* 0x0000541047477816 */ /* 0x000fe4000000002a */
[----:B------:R-:W-:-:S02]  /*e4b0*/  PRMT R66, R66, 0x5410, R39 ;  /* 0x0000541042427816 */ /* 0x000fc40000000027 */
[----:B------:R-:W-:Y:S01]  /*e4c0*/  PRMT R70, R70, 0x5410, R43 ;  /* 0x0000541046467816 */ /* 0x000fe2000000002b */
[----:B------:R-:W-:Y:S01]  /*e4d0*/  IMAD.U32 R42, R71, 0x10000, RZ ;  /* 0x00010000472a7824 */ /* 0x000fe200078e00ff */
[----:B------:R-:W-:Y:S01]  /*e4e0*/  PRMT R69, R69, 0x5410, R36 ;  /* 0x0000541045457816 */ /* 0x000fe20000000024 */
[C---:B------:R-:W-:Y:S01]  /*e4f0*/  IMAD.U32 R43, R66.reuse, 0x10000, RZ ;  /* 0x00010000422b7824 */ /* 0x040fe200078e00ff */
[----:B------:R-:W-:Y:S02]  /*e500*/  LOP3.LUT R66, R66, 0xffff0000, RZ, 0xc0, !PT ;  /* 0xffff000042427812 */ /* 0x000fe400078ec0ff */
[----:B------:R-:W-:Y:S02]  /*e510*/  LOP3.LUT R71, R71, 0xffff0000, RZ, 0xc0, !PT ;  /* 0xffff000047477812 */ /* 0x000fe400078ec0ff */
[C---:B0-----:R-:W-:Y:S01]  /*e520*/  LOP3.LUT R37, R6.reuse, 0xffff0000, RZ, 0xc0, !PT ;  /* 0xffff000006257812 */ /* 0x041fe200078ec0ff */
[----:B------:R-:W-:Y:S01]  /*e530*/  IMAD.U32 R36, R6, 0x10000, RZ ;  /* 0x0001000006247824 */ /* 0x000fe200078e00ff */
[C---:B------:R-:W-:Y:S01]  /*e540*/  LOP3.LUT R39, R7.reuse, 0xffff0000, RZ, 0xc0, !PT ;  /* 0xffff000007277812 */ /* 0x040fe200078ec0ff */
[----:B------:R-:W-:-:S02]  /*e550*/  IMAD.U32 R38, R7, 0x10000, RZ ;  /* 0x0001000007267824 */ /* 0x000fc400078e00ff */
[C---:B------:R-:W-:Y:S01]  /*e560*/  FMUL.FTZ R46, R37.reuse, R42 ;  /* 0x0000002a252e7220 */ /* 0x040fe20000410000 */
[-C--:B------:R-:W-:Y:S01]  /*e570*/  FMUL.FTZ R45, R37, R43.reuse ;  /* 0x0000002b252d7220 */ /* 0x080fe20000410000 */
[C---:B------:R-:W-:Y:S01]  /*e580*/  FMUL.FTZ R37, R39.reuse, R66 ;  /* 0x0000004227257220 */ /* 0x040fe20000410000 */
[----:B------:R-:W-:Y:S02]  /*e590*/  IMAD.U32 R6, R4, 0x10000, RZ ;  /* 0x0001000004067824 */ /* 0x000fe400078e00ff */
[----:B------:R-:W-:Y:S01]  /*e5a0*/  FFMA.FTZ R47, R36, R43, R46 ;  /* 0x0000002b242f7223 */ /* 0x000fe2000001002e */
[-C--:B------:R-:W-:Y:S01]  /*e5b0*/  FMUL.FTZ R43, R39, R71.reuse ;  /* 0x00000047272b7220 */ /* 0x080fe20000410000 */
[----:B------:R-:W-:Y:S01]  /*e5c0*/  FFMA.FTZ R71, R38, R71, -R37 ;  /* 0x0000004726477223 */ /* 0x000fe20000010825 */
[----:B------:R-:W-:Y:S02]  /*e5d0*/  IMAD.U32 R7, R5, 0x10000, RZ ;  /* 0x0001000005077824 */ /* 0x000fe400078e00ff */
[----:B------:R-:W-:Y:S01]  /*e5e0*/  FFMA.FTZ R44, R36, R42, -R45 ;  /* 0x0000002a242c7223 */ /* 0x000fe2000001082d */
[----:B------:R-:W-:Y:S01]  /*e5f0*/  IMAD.U32 R37, R70, 0x10000, RZ ;  /* 0x0001000046257824 */ /* 0x000fe200078e00ff */
[----:B------:R-:W-:Y:S01]  /*e600*/  LOP3.LUT R4, R4, 0xffff0000, RZ, 0xc0, !PT ;  /* 0xffff000004047812 */ /* 0x000fe200078ec0ff */
[----:B------:R-:W-:Y:S01]  /*e610*/  IMAD.U32 R39, R69, 0x10000, RZ ;  /* 0x0001000045277824 */ /* 0x000fe200078e00ff */
[----:B------:R-:W-:Y:S01]  /*e620*/  LOP3.LUT R5, R5, 0xffff0000, RZ, 0xc0, !PT ;  /* 0xffff000005057812 */ /* 0x000fe200078ec0ff */
[----:B------:R-:W-:Y:S01]  /*e630*/  FFMA.FTZ R66, R38, R66, R43 ;  /* 0x0000004226427223 */ /* 0x000fe2000001002b */
[----:B------:R-:W-:Y:S01]  /*e640*/  LOP3.LUT R36, R69, 0xffff0000, RZ, 0xc0, !PT ;  /* 0xffff000045247812 */ /* 0x000fe200078ec0ff */
[----:B------:R-:W-:Y:S01]  /*e650*/  FMUL.FTZ R43, R4, R39 ;  /* 0x00000027042b7220 */ /* 0x000fe20000410000 */
[----:B------:R-:W-:Y:S01]  /*e660*/  LOP3.LUT R70, R70, 0xffff0000, RZ, 0xc0, !PT ;  /* 0xffff000046467812 */ /* 0x000fe200078ec0ff */
[----:B------:R-:W-:-:S02]  /*e670*/  FMUL.FTZ R38, R4, R37 ;  /* 0x0000002504267220 */ /* 0x000fc40000410000 */
[C---:B------:R-:W-:Y:S01]  /*e680*/  FMUL.FTZ R42, R5.reuse, R36 ;  /* 0x00000024052a7220 */ /* 0x040fe20000410000 */
[C---:B------:R-:W-:Y:S01]  /*e690*/  FFMA.FTZ R4, R6.reuse, R37, -R43 ;  /* 0x0000002506047223 */ /* 0x040fe2000001082b */
[-C--:B------:R-:W-:Y:S01]  /*e6a0*/  FMUL.FTZ R45, R5, R70.reuse ;  /* 0x00000046052d7220 */ /* 0x080fe20000410000 */
[----:B------:R-:W-:Y:S01]  /*e6b0*/  FFMA.FTZ R39, R6, R39, R38 ;  /* 0x0000002706277223 */ /* 0x000fe20000010026 */
[----:B------:R-:W-:Y:S01]  /*e6c0*/  FFMA.FTZ R5, R7, R70, -R42 ;  /* 0x0000004607057223 */ /* 0x000fe2000001082a */
[----:B------:R-:W-:Y:S01]  /*e6d0*/  F2FP.BF16.F32.PACK_AB R6, R47, R44 ;  /* 0x0000002c2f06723e */ /* 0x000fe200000010ff */
[----:B------:R-:W-:Y:S01]  /*e6e0*/  FFMA.FTZ R36, R7, R36, R45 ;  /* 0x0000002407247223 */ /* 0x000fe2000001002d */
[----:B------:R-:W-:Y:S02]  /*e6f0*/  F2FP.BF16.F32.PACK_AB R7, R66, R71 ;  /* 0x000000474207723e */ /* 0x000fe400000010ff */
[----:B------:R-:W-:Y:S02]  /*e700*/  F2FP.BF16.F32.PACK_AB R4, R39, R4 ;  /* 0x000000042704723e */ /* 0x000fe400000010ff */
[----:B------:R-:W-:-:S05]  /*e710*/  F2FP.BF16.F32.PACK_AB R5, R36, R5 ;  /* 0x000000052405723e */ /* 0x000fca00000010ff */
[----:B------:R0:W-:Y:S02]  /*e720*/  STS.128 [R0+0x8000], R4 ;  /* 0x0080000400007388 */ /* 0x0001e40000000c00 */
.L_x_1599:
[----:B------:R-:W-:Y:S05]  /*e730*/  BSYNC B1 ;  /* 0x0000000000017941 */ /* 0x000fea0003800000 */
.L_x_1598:
        /* <DEDUP_REMOVED lines=57> */
.L_x_1612:
[----:B------:R-:W-:Y:S05]  /*ead0*/  BSYNC B1 ;  /* 0x0000000000017941 */ /* 0x000fea0003800000 */
.L_x_1611:
[----:B------:R-:W-:Y:S04]  /*eae0*/  BSSY B1, `(.L_x_1613) ;  /* 0x0000030000017945 */ /* 0x000fe80003800000 */
[----:B------:R-:W-:Y:S05]  /*eaf0*/  @P1 BRA `(.L_x_1614) ;  /* 0x0000000000b81947 */ /* 0x000fea0003800000 */
[----:B0-----:R-:W0:Y:S01]  /*eb00*/  LDS.128 R4, [R0+0x2000] ;  /* 0x0020000000047984 */ /* 0x001e220000000c00 */
        /* <DEDUP_REMOVED lines=45> */
.L_x_1614:
[----:B------:R-:W-:Y:S05]  /*ede0*/  BSYNC B1 ;  /* 0x0000000000017941 */ /* 0x000fea0003800000 */
.L_x_1613:
        /* <DEDUP_REMOVED lines=48> */
.L_x_1616:
[----:B------:R-:W-:Y:S05]  /*f0f0*/  BSYNC B1 ;  /* 0x0000000000017941 */ /* 0x000fea0003800000 */
.L_x_1615:
        /* <DEDUP_REMOVED lines=48> */
.L_x_1618:
[----:B------:R-:W-:Y:S05]  /*f400*/  BSYNC B1 ;  /* 0x0000000000017941 */ /* 0x000fea0003800000 */
.L_x_1617:
[----:B------:R-:W-:Y:S04]  /*f410*/  BSSY B1, `(.L_x_1619) ;  /* 0x0000030000017945 */ /* 0x000fe80003800000 */
[----:B------:R-:W-:Y:S05]  /*f420*/  @P4 BRA `(.L_x_1620) ;  /* 0x0000000000b84947 */ /* 0x000fea0003800000 */
[----:B0123--:R-:W0:Y:S01]  /*f430*/  LDS.128 R4, [R3+0x16400] ;  /* 0x0164000003047984 */ /* 0x00fe220000000c00 */
        /* <DEDUP_REMOVED lines=45> */
.L_x_1620:
[----:B------:R-:W-:Y:S05]  /*f710*/  BSYNC B1 ;  /* 0x0000000000017941 */ /* 0x000fea0003800000 */
.L_x_1619:
        /* <DEDUP_REMOVED lines=15> */
[C---:B------:R-:W-:Y:S01]  /*f810*/  IMAD.U32 R10, R7.reuse, 0x10000, RZ ;  /* 0x00010000070a7824 */ /* 0x040fe200078e00ff */
[----:B------:R-:W-:Y:S01]  /*f820*/  LOP3.LUT R7, R7, 0xffff0000, RZ, 0xc0, !PT ;  /* 0xffff000007077812 */ /* 0x000fe200078ec0ff */
[----:B------:R-:W-:-:S02]  /*f830*/  IMAD.U32 R8, R6, 0x10000, RZ ;  /* 0x0001000006087824 */ /* 0x000fc400078e00ff */
[CC--:B------:R-:W-:Y:S01]  /*f840*/  FMUL.FTZ R13, R9.reuse, R12.reuse ;  /* 0x0000000c090d7220 */ /* 0x0c0fe20000410000 */
[----:B------:R-:W-:Y:S01]  /*f850*/  FMUL.FTZ R9, R9, R11 ;  /* 0x0000000b09097220 */ /* 0x000fe20000410000 */
[C---:B------:R-:W-:Y:S01]  /*f860*/  FMUL.FTZ R21, R7.reuse, R63 ;  /* 0x0000003f07157220 */ /* 0x040fe20000410000 */
[----:B------:R-:W-:Y:S02]  /*f870*/  IMAD.U32 R3, R4, 0x10000, RZ ;  /* 0x0001000004037824 */ /* 0x000fe400078e00ff */
[C---:B------:R-:W-:Y:S01]  /*f880*/  FFMA.FTZ R14, R8.reuse, R11, -R13 ;  /* 0x0000000b080e7223 */ /* 0x040fe2000001080d */
[----:B------:R-:W-:Y:S01]  /*f890*/  FFMA.FTZ R15, R8, R12, R9 ;  /* 0x0000000c080f7223 */ /* 0x000fe20000010009 */
[-C--:B------:R-:W-:Y:S01]  /*f8a0*/  FMUL.FTZ R9, R7, R65.reuse ;  /* 0x0000004107097220 */ /* 0x080fe20000410000 */
[C---:B------:R-:W-:Y:S01]  /*f8b0*/  IMAD.U32 R6, R5.reuse, 0x10000, RZ ;  /* 0x0001000005067824 */ /* 0x040fe200078e00ff */
[----:B------:R-:W-:Y:S01]  /*f8c0*/  LOP3.LUT R4, R4, 0xffff0000, RZ, 0xc0, !PT ;  /* 0xffff000004047812 */ /* 0x000fe200078ec0ff */
[----:B------:R-:W-:Y:S01]  /*f8d0*/  IMAD.U32 R8, R62, 0x10000, RZ ;  /* 0x000100003e087824 */ /* 0x000fe200078e00ff */
[----:B------:R-:W-:Y:S01]  /*f8e0*/  LOP3.LUT R5, R5, 0xffff0000, RZ, 0xc0, !PT ;  /* 0xffff000005057812 */ /* 0x000fe200078ec0ff */
[----:B------:R-:W-:Y:S01]  /*f8f0*/  IMAD.U32 R7, R64, 0x10000, RZ ;  /* 0x0001000040077824 */ /* 0x000fe200078e00ff */
[----:B------:R-:W-:Y:S01]  /*f900*/  LOP3.LUT R62, R62, 0xffff0000, RZ, 0xc0, !PT ;  /* 0xffff00003e3e7812 */ /* 0x000fe200078ec0ff */
[----:B------:R-:W-:Y:S01]  /*f910*/  FFMA.FTZ R21, R10, R65, -R21 ;  /* 0x000000410a157223 */ /* 0x000fe20000010815 */
[----:B------:R-:W-:Y:S01]  /*f920*/  LOP3.LUT R64, R64, 0xffff0000, RZ, 0xc0, !PT ;  /* 0xffff000040407812 */ /* 0x000fe200078ec0ff */
[----:B------:R-:W-:Y:S01]  /*f930*/  FFMA.FTZ R12, R10, R63, R9 ;  /* 0x0000003f0a0c7223 */ /* 0x000fe20000010009 */
        /* <DEDUP_REMOVED lines=12> */
[----:B------:R0:W-:Y:S01]  /*fa00*/  STS.128 [R0+0xa000], R4 ;  /* 0x00a0000400007388 */ /* 0x0001e20000000c00 */
[----:B------:R-:W-:Y:S05]  /*fa10*/  BRA `(.L_x_1610) ;  /* 0x0000003400f07947 */ /* 0x000fea0003800000 */
.L_x_1589:
        /* <DEDUP_REMOVED lines=30> */
[----:B------:R-:W0:Y:S04]  /*fc00*/  SHFL.IDX PT, R3, R61, RZ, 0x1c1f ;  /* 0x001c1fff3d037589 */ /* 0x000e2800000e0000 */
[----:B------:R-:W1:Y:S04]  /*fc10*/  SHFL.IDX PT, R0, R60, RZ, 0x1c1f ;  /* 0x001c1fff3c007589 */ /* 0x000e6800000e0000 */
[----:B------:R2:W3:Y:S04]  /*fc20*/  SHFL.IDX PT, R4, R67, RZ, 0x1c1f ;  /* 0x001c1fff43047589 */ /* 0x0004e800000e0000 */
[----:B------:R2:W4:Y:S01]  /*fc30*/  SHFL.IDX PT, R14, R66, RZ, 0x1c1f ;  /* 0x001c1fff420e7589 */ /* 0x00052200000e0000 */
[----:B0-----:R-:W-:-:S02]  /*fc40*/  IMAD.MOV.U32 R7, RZ, RZ, R3 ;  /* 0x000000ffff077224 */ /* 0x001fc400078e0003 */
[----:B-12---:R-:W-:-:S07]  /*fc50*/  IMAD.MOV.U32 R6, RZ, RZ, R0 ;  /* 0x000000ffff067224 */ /* 0x006fce00078e0000 */
.L_x_1950:
[----:B------:R-:W-:Y:S01]  /*fc60*/  IMAD R71, R163, R10, RZ ;  /* 0x0000000aa3477224 */ /* 0x000fe200078e02ff */
[----:B------:R-:W-:Y:S01]  /*fc70*/  BSSY B1, `(.L_x_1622) ;  /* 0x000002f000017945 */ /* 0x000fe20003800000 */
[----:B----4-:R-:W-:Y:S01]  /*fc80*/  IMAD.MOV.U32 R12, RZ, RZ, R14 ;  /* 0x000000ffff0c7224 */ /* 0x010fe200078e000e */
[----:B------:R-:W-:Y:S01]  /*fc90*/  CS2R R44, SRZ ;  /* 0x00000000002c7805 */ /* 0x000fe2000001ff00 */
[----:B---3--:R-:W-:Y:S01]  /*fca0*/  IMAD.MOV.U32 R13, RZ, RZ, R4 ;  /* 0x000000ffff0d7224 */ /* 0x008fe200078e0004 */
        /* <DEDUP_REMOVED lines=19> */
[----:B------:R-:W-:-:S02]  /*fde0*/  CS2R R44, SRZ ;  /* 0x00000000002c7805 */ /* 0x000fc4000001ff00 */
[----:B------:R-:W-:Y:S02]  /*fdf0*/  CS2R R46, SRZ ;  /* 0x00000000002e7805 */ /* 0x000fe4000001ff00 */
[----:B------:R-:W-:Y:S01]  /*fe00*/  CS2R R28, SRZ ;  /* 0x00000000001c7805 */ /* 0x000fe2000001ff00 */
[----:B------:R-:W-:-:S04]  /*fe10*/  @!P0 IMAD.WIDE R8, R18, 0x2, R6 ;  /* 0x0000000212088825 */ /* 0x000fc800078e0206 */
        /* <DEDUP_REMOVED lines=11> */
[----:B------:R-:W-:Y:S01]  /*fed0*/  CS2R R38, SRZ ;  /* 0x0000000000267805 */ /* 0x000fe2000001ff00 */
[--C-:B0-----:R-:W-:Y:S01]  /*fee0*/  @!P1 IMAD.WIDE R8, R3, 0x2, R12.reuse ;  /* 0x0000000203089825 */ /* 0x101fe200078e020c */
[----:B------:R0:W5:Y:S03]  /*fef0*/  @!P1 LD.E.128 R28, desc[UR46][R4.64] ;  /* 0x0000002e041c9980 */ /* 0x000166000c101d00 */
[--C-:B------:R-:W-:Y:S01]  /*ff00*/  @!P2 IMAD.WIDE R10, R11, 0x2, R12.reuse ;  /* 0x000000020b0aa825 */ /* 0x100fe200078e020c */
[----:B------:R0:W5:Y:S03]  /*ff10*/  @!P1 LD.E.128 R40, desc[UR46][R8.64] ;  /* 0x0000002e08289980 */ /* 0x000166000c101d00 */
[----:B------:R-:W-:Y:S01]  /*ff20*/  @!P0 IMAD.WIDE R12, R18, 0x2, R12 ;  /* 0x00000002120c8825 */ /* 0x000fe200078e020c */
[----:B------:R0:W5:Y:S04]  /*ff30*/  @!P2 LD.E.128 R24, desc[UR46][R6.64] ;  /* 0x0000002e0618a980 */ /* 0x000168000c101d00 */
[----:B------:R0:W5:Y:S04]  /*ff40*/  @!P0 LD.E.128 R44, desc[UR46][R12.64] ;  /* 0x0000002e0c2c8980 */ /* 0x000168000c101d00 */
[----:B------:R0:W5:Y:S02]  /*ff50*/  @!P2 LD.E.128 R36, desc[UR46][R10.64] ;  /* 0x0000002e0a24a980 */ /* 0x000164000c101d00 */
.L_x_1623:
[----:B------:R-:W-:Y:S05]  /*ff60*/  BSYNC B1 ;  /* 0x0000000000017941 */ /* 0x000fea0003800000 */
.L_x_1622:
[----:B-----5:R-:W-:Y:S01]  /*ff70*/  IMAD.MOV.U32 R3, RZ, RZ, R45 ;  /* 0x000000ffff037224 */ /* 0x020fe200078e002d */
[----:B------:R-:W-:Y:S01]  /*ff80*/  UMOV UR4, 0xffffffff ;  /* 0xffffffff00047882 */ /* 0x000fe20000000000 */
[----:B0-----:R-:W-:Y:S02]  /*ff90*/  IMAD.MOV.U32 R4, RZ, RZ, R46 ;  /* 0x000000ffff047224 */ /* 0x001fe400078e002e */
        /* <DEDUP_REMOVED lines=44> */
[----:B------:R-:W-:Y:S02]  /*10260*/  CS2R R4, SRZ ;  /* 0x0000000000047805 */ /* 0x000fe4000001ff00 */
[----:B------:R-:W-:Y:S02]  /*10270*/  PRMT R88, R0, 0x7610, R88 ;  /* 0x0000761000587816 */ /* 0x000fe40000000058 */
[----:B------:R-:W-:Y:S01]  /*10280*/  PRMT R91, R6, 0x7610, R91 ;  /* 0x00007610065b7816 */ /* 0x000fe2000000005b */
[----:B------:R-:W-:Y:S06]  /*10290*/  BRA.DIV UR4, `(.L_x_1624) ;  /* 0x000001b604e87947 */ /* 0x000fec000b800000 */
[----:B------:R-:W0:Y:S04]  /*102a0*/  SHFL.IDX PT, R61, R61, 0x1, 0x1c1f ;  /* 0x003c1f003d3d7f89 */ /* 0x000e2800000e0000 */
[----:B------:R-:W1:Y:S04]  /*102b0*/  SHFL.IDX PT, R60, R60, 0x1, 0x1c1f ;  /* 0x003c1f003c3c7f89 */ /* 0x000e6800000e0000 */
[----:B------:R-:W2:Y:S04]  /*102c0*/  SHFL.IDX PT, R67, R67, 0x1, 0x1c1f ;  /* 0x003c1f0043437f89 */ /* 0x000ea800000e0000 */
[----:B------:R-:W3:Y:S02]  /*102d0*/  SHFL.IDX PT, R66, R66, 0x1, 0x1c1f ;  /* 0x003c1f0042427f89 */ /* 0x000ee400000e0000 */
.L_x_1956:
[----:B------:R-:W-:Y:S01]  /*102e0*/  VIADD R64, R64, 0x40 ;  /* 0x0000004040407836 */ /* 0x000fe20000000000 */
        /* <DEDUP_REMOVED lines=23> */
[----:B01----:R-:W-:-:S04]  /*10460*/  @!P0 IMAD.WIDE R4, R18, 0x2, R60 ;  /* 0x0000000212048825 */ /* 0x003fc800078e023c */
        /* <DEDUP_REMOVED lines=12> */
[--C-:B--23--:R-:W-:Y:S01]  /*10530*/  @!P1 IMAD.WIDE R62, R63, 0x2, R66.reuse ;  /* 0x000000023f3e9825 */ /* 0x10cfe200078e0242 */
[----:B------:R4:W5:Y:S03]  /*10540*/  @!P1 LD.E.128 R52, desc[UR46][R20.64] ;  /* 0x0000002e14349980 */ /* 0x000966000c101d00 */
[--C-:B------:R-:W-:Y:S01]  /*10550*/  @!P2 IMAD.WIDE R64, R65, 0x2, R66.reuse ;  /* 0x000000024140a825 */ /* 0x100fe200078e0242 */
[----:B------:R4:W5:Y:S03]  /*10560*/  @!P1 LD.E.128 R8, desc[UR46][R62.64] ;  /* 0x0000002e3e089980 */ /* 0x000966000c101d00 */
[----:B------:R-:W-:Y:S01]  /*10570*/  @!P0 IMAD.WIDE R66, R18, 0x2, R66 ;  /* 0x0000000212428825 */ /* 0x000fe200078e0242 */
[----:B------:R4:W5:Y:S04]  /*10580*/  @!P2 LD.E.128 R56, desc[UR46][R60.64] ;  /* 0x0000002e3c38a980 */ /* 0x000968000c101d00 */
[----:B------:R4:W5:Y:S04]  /*10590*/  @!P0 LD.E.128 R4, desc[UR46][R66.64] ;  /* 0x0000002e42048980 */ /* 0x000968000c101d00 */
[----:B------:R4:W5:Y:S02]  /*105a0*/  @!P2 LD.E.128 R12, desc[UR46][R64.64] ;  /* 0x0000002e400ca980 */ /* 0x000964000c101d00 */
.L_x_1626:
[----:B------:R-:W-:Y:S05]  /*105b0*/  BSYNC B1 ;  /* 0x0000000000017941 */ /* 0x000fea0003800000 */
.L_x_1625:
[----:B------:R-:W-:Y:S01]  /*105c0*/  LEA.HI R0, R188, R188, RZ, 0x1 ;  /* 0x000000bcbc007211 */ /* 0x000fe200078f08ff */
[----:B0---45:R-:W-:Y:S01]  /*105d0*/  IMAD.MOV.U32 R61, RZ, RZ, R7 ;  /* 0x000000ffff3d7224 */ /* 0x031fe200078e0007 */
[----:B------:R-:W-:Y:S01]  /*105e0*/  BSSY B1, `(.L_x_1627) ;  /* 0x0000034000017945 */ /* 0x000fe20003800000 */
[----:B------:R-:W-:Y:S01]  /*105f0*/  IMAD.MOV.U32 R20, RZ, RZ, R4 ;  /* 0x000000ffff147224 */ /* 0x000fe200078e0004 */
[----:B------:R-:W-:Y:S01]  /*10600*/  LOP3.LUT R21, R0, 0xfffffffe, RZ, 0xc0, !PT ;  /* 0xfffffffe00157812 */ /* 0x000fe200078ec0ff */
[----:B-1----:R-:W-:Y:S01]  /*10610*/  IMAD.MOV.U32 R60, RZ, RZ, R5 ;  /* 0x000000ffff3c7224 */ /* 0x002fe200078e0005 */
[----:B------:R-:W-:Y:S01]  /*10620*/  PRMT R97, R61, 0x7610, R97 ;  /* 0x000076103d617816 */ /* 0x000fe20000000061 */
[----:B------:R-:W-:Y:S01]  /*10630*/  IMAD.MOV.U32 R0, RZ, RZ, R8 ;  /* 0x000000ffff007224 */ /* 0x000fe200078e0008 */
[----:B------:R-:W-:Y:S01]  /*10640*/  PRMT R94, R20, 0x7610, R94 ;  /* 0x00007610145e7816 */ /* 0x000fe2000000005e */
        /* <DEDUP_REMOVED lines=35> */
[----:B------:R-:W-:Y:S01]  /*10880*/  VIADDMNMX R0, R71, -R178, 0x80, PT ;  /* 0x0000008047007446 */ /* 0x000fe200038009b2 */
[----:B------:R-:W-:Y:S01]  /*10890*/  IMAD.MOV.U32 R21, RZ, RZ, R13 ;  /* 0x000000ffff157224 */ /* 0x000fe200078e000d */
[----:B------:R-:W-:Y:S01]  /*108a0*/  PRMT R83, R62, 0x7610, R83 ;  /* 0x000076103e537816 */ /* 0x000fe20000000053 */
[----:B------:R-:W-:Y:S01]  /*108b0*/  IMAD.MOV.U32 R62, RZ, RZ, R59 ;  /* 0x000000ffff3e7224 */ /* 0x000fe200078e003b */
[----:B------:R-:W-:Y:S01]  /*108c0*/  PRMT R82, R60, 0x7610, R82 ;  /* 0x000076103c527816 */ /* 0x000fe20000000052 */
[----:B------:R-:W-:Y:S01]  /*108d0*/  IMAD.MOV.U32 R60, RZ, RZ, R58 ;  /* 0x000000ffff3c7224 */ /* 0x000fe200078e003a */
[----:B------:R-:W-:-:S02]  /*108e0*/  ISETP.GE.AND P1, PT, R162, R0, PT ;  /* 0x00000000a200720c */ /* 0x000fc40003f26270 */
[----:B------:R-:W-:Y:S02]  /*108f0*/  PRMT R70, R63, 0x7610, R70 ;  /* 0x000076103f467816 */ /* 0x000fe40000000046 */
[----:B------:R-:W-:Y:S01]  /*10900*/  PRMT R71, R64, 0x7610, R71 ;  /* 0x0000761040477816 */ /* 0x000fe20000000047 */
[----:B0-----:R-:W-:Y:S08]  /*10910*/  @!P0 BRA `(.L_x_1628) ;  /* 0x000001b000bc8947 */ /* 0x001ff00003800000 */
.L_x_1957:
[----:B------:R-:W-:Y:S05]  /*10920*/  BSYNC B1 ;  /* 0x0000000000017941 */ /* 0x000fea0003800000 */
.L_x_1627:
[----:B------:R-:W-:Y:S01]  /*10930*/  BSSY B1, `(.L_x_1629) ;  /* 0x0000147000017945 */ /* 0x000fe20003800000 */
[----:B------:R-:W-:Y:S02]  /*10940*/  PRMT R73, R60, 0x7610, R73 ;  /* 0x000076103c497816 */ /* 0x000fe40000000049 */
[----:B------:R-:W-:Y:S01]  /*10950*/  PRMT R74, R62, 0x7610, R74 ;  /* 0x000076103e4a7816 */ /* 0x000fe2000000004a */
[----:B------:R-:W-:Y:S06]  /*10960*/  @P1 BRA `(.L_x_1630) ;  /* 0x00000014000c1947 */ /* 0x000fec0003800000 */
[----:B------:R-:W1:Y:S01]  /*10970*/  LDC R76, c[0x0][0x3f4] ;  /* 0x0000fd00ff4c7b82 */ /* 0x000e620000000800 */
[----:B------:R-:W-:Y:S01]  /*10980*/  BSSY B2, `(.L_x_1631) ;  /* 0x000006f000027945 */ /* 0x000fe20003800000 */
[-C--:B-1----:R-:W-:Y:S02]  /*10990*/  ISETP.GE.AND P0, PT, R18, R76.reuse, PT ;  /* 0x0000004c1200720c */ /* 0x082fe40003f06270 */
[-C--:B------:R-:W-:Y:S02]  /*109a0*/  ISETP.GE.AND P1, PT, R165, R76.reuse, PT ;  /* 0x0000004ca500720c */ /* 0x080fe40003f26270 */
[----:B------:R-:W-:-:S09]  /*109b0*/  ISETP.GE.AND P2, PT, R166, R76, PT ;  /* 0x0000004ca600720c */ /* 0x000fd20003f46270 */
[----:B------:R-:W-:Y:S05]  /*109c0*/  @P0 BRA `(.L_x_1632) ;  /* 0x0000000400a80947 */ /* 0x000fea0003800000 */
[----:B------:R-:W-:Y:S02]  /*109d0*/  LEA.HI R62, R76, R191, RZ, 0x1d ;  /* 0x000000bf4c3e7211 */ /* 0x000fe400078fe8ff */
[----:B0-----:R-:W-:Y:S02]  /*109e0*/  LOP3.LUT R61, R175, 0x38, R18, 0xf8, !PT ;  /* 0x00000038af3d7812 */ /* 0x001fe400078ef812 */
[----:B------:R-:W-:Y:S01]  /*109f0*/  SHF.R.S32.HI R63, RZ, 0x1f, R62 ;  /* 0x0000001fff3f7819 */ /* 0x000fe2000001143e */
[----:B------:R-:W-:Y:S01]  /*10a00*/  IMAD.SHL.U32 R64, R62, 0x8, RZ ;  /* 0x000000083e407824 */ /* 0x000fe200078e00ff */
[----:B------:R-:W-:Y:S02]  /*10a10*/  LOP3.LUT R60, R61, R176, RZ, 0x3c, !PT ;  /* 0x000000b03d3c7212 */ /* 0x000fe400078e3cff */
[----:B------:R-:W-:Y:S02]  /*10a20*/  LEA.HI R62, R63, R62, RZ, 0x3 ;  /* 0x0000003e3f3e7211 */ /* 0x000fe400078f18ff */
[----:B------:R-:W-:Y:S01]  /*10a30*/  LOP3.LUT R63, R175, 0x38, R64, 0xf8, !PT ;  /* 0x00000038af3f7812 */ /* 0x000fe200078ef840 */
[----:B------:R-:W-:Y:S01]  /*10a40*/  IMAD.IADD R61, R177, 0x1, R60 ;  /* 0x00000001b13d7824 */ /* 0x000fe200078e023c */
[----:B------:R-:W-:Y:S01]  /*10a50*/  SHF.R.U64 R112, R44, 0x10, R45 ;  /* 0x000000102c707819 */ /* 0x000fe2000000122d */
[----:B------:R-:W-:Y:S01]  /*10a60*/  IMAD.SHL.U32 R62, R62, 0x400, RZ ;  /* 0x000004003e3e7824 */ /* 0x000fe200078e00ff */
[----:B------:R-:W-:Y:S01]  /*10a70*/  LOP3.LUT R63, R63, R176, RZ, 0x3c, !PT ;  /* 0x000000b03f3f7212 */ /* 0x000fe200078e3cff */
[----:B------:R-:W-:Y:S01]  /*10a80*/  IMAD R92, R61, 0x2, R2 ;  /* 0x000000023d5c7824 */ /* 0x000fe200078e0202 */
[----:B------:R-:W-:-:S02]  /*10a90*/  SHF.R.U64 R116, R32, 0x10, R33 ;  /* 0x0000001020747819 */ /* 0x000fc40000001221 */
[----:B------:R-:W-:Y:S02]  /*10aa0*/  LOP3.LUT R62, R62, 0x7fffe000, RZ, 0xc0, !PT ;  /* 0x7fffe0003e3e7812 */ /* 0x000fe400078ec0ff */
[----:B------:R-:W-:Y:S02]  /*10ab0*/  SHF.R.U32.HI R32, RZ, 0x10, R33 ;  /* 0x00000010ff207819 */ /* 0x000fe40000011621 */
[----:B------:R-:W-:Y:S02]  /*10ac0*/  IADD3 R93, R63, R62, R177 ;  /* 0x0000003e3f5d7210 */ /* 0x000fe40007ffe0b1 */
[----:B------:R-:W0:Y:S01]  /*10ad0*/  LDS.128 R60, [R92+0xc400] ;  /* 0x00c400005c3c7984 */ /* 0x000e220000000c00 */
[----:B------:R-:W-:Y:S02]  /*10ae0*/  SHF.R.U64 R33, R34, 0x10, R35 ;  /* 0x0000001022217819 */ /* 0x000fe40000001223 */
[----:B------:R-:W-:Y:S01]  /*10af0*/  IMAD R93, R93, 0x2, R2 ;  /* 0x000000025d5d7824 */ /* 0x000fe200078e0202 */
[----:B------:R-:W-:-:S02]  /*10b00*/  SHF.R.U32.HI R45, RZ, 0x10, R45 ;  /* 0x00000010ff2d7819 */ /* 0x000fc4000001162d */
[----:B------:R-:W-:Y:S02]  /*10b10*/  SHF.R.U32.HI R114, RZ, 0x10, R35 ;  /* 0x00000010ff727819 */ /* 0x000fe40000011623 */
[----:B--23--:R-:W1:Y:S01]  /*10b20*/  LDS.128 R64, [R93+0xc400] ;  /* 0x00c400005d407984 */ /* 0x00ce620000000c00 */
[--C-:B------:R-:W-:Y:S02]  /*10b30*/  SHF.R.U32.HI R110, RZ, 0x10, R47.reuse ;  /* 0x00000010ff6e7819 */ /* 0x100fe4000001162f */
[----:B------:R-:W-:Y:S02]  /*10b40*/  PRMT R111, R111, 0x5410, R112 ;  /* 0x000054106f6f7816 */ /* 0x000fe40000000070 */
[----:B------:R-:W-:Y:S02]  /*10b50*/  PRMT R35, R77, 0x5432, R116 ;  /* 0x000054324d237816 */ /* 0x000fe40000000074 */
[----:B------:R-:W-:Y:S01]  /*10b60*/  SHF.R.U64 R44, R46, 0x10, R47 ;  /* 0x000000102e2c7819 */ /* 0x000fe2000000122f */
[----:B------:R-:W-:Y:S01]  /*10b70*/  IMAD.U32 R120, R111, 0x10000, RZ ;  /* 0x000100006f787824 */ /* 0x000fe200078e00ff */
[----:B------:R-:W-:-:S02]  /*10b80*/  PRMT R34, R75, 0x5432, R32 ;  /* 0x000054324b227816 */ /* 0x000fc40000000020 */
[----:B------:R-:W-:Y:S02]  /*10b90*/  PRMT R32, R74, 0x5432, R33 ;  /* 0x000054324a207816 */ /* 0x000fe40000000021 */
[----:B------:R-:W-:Y:S02]  /*10ba0*/  PRMT R46, R70, 0x5432, R45 ;  /* 0x00005432462e7816 */ /* 0x000fe4000000002d */
[----:B------:R-:W-:Y:S02]  /*10bb0*/  PRMT R33, R73, 0x5432, R114 ;  /* 0x0000543249217816 */ /* 0x000fe40000000072 */
[----:B------:R-:W-:Y:S01]  /*10bc0*/  PRMT R45, R3, 0x5432, R110 ;  /* 0x00005432032d7816 */ /* 0x000fe2000000006e */
[C---:B------:R-:W-:Y:S01]  /*10bd0*/  IMAD.U32 R121, R46.reuse, 0x10000, RZ ;  /* 0x000100002e797824 */ /* 0x040fe200078e00ff */
[----:B------:R-:W-:Y:S02]  /*10be0*/  LOP3.LUT R46, R46, 0xffff0000, RZ, 0xc0, !PT ;  /* 0xffff00002e2e7812 */ /* 0x000fe400078ec0ff */
[----:B------:R-:W-:Y:S01]  /*10bf0*/  PRMT R44, R69, 0x5432, R44 ;  /* 0x00005432452c7816 */ /* 0x000fe2000000002c */
        /* <DEDUP_REMOVED lines=11> */
[C---:B------:R-:W-:Y:S01]  /*10cb0*/  LOP3.LUT R112, R65.reuse, 0xffff0000, RZ, 0xc0, !PT ;  /* 0xffff000041707812 */ /* 0x040fe200078ec0ff */
[----:B------:R-:W-:Y:S01]  /*10cc0*/  IMAD.U32 R118, R65, 0x10000, RZ ;  /* 0x0001000041767824 */ /* 0x000fe200078e00ff */
[----:B------:R-:W-:Y:S01]  /*10cd0*/  LOP3.LUT R113, R64, 0xffff0000, RZ, 0xc0, !PT ;  /* 0xffff000040717812 */ /* 0x000fe200078ec0ff */
[----:B------:R-:W-:Y:S01]  /*10ce0*/  IMAD.U32 R65, R35, 0x10000, RZ ;  /* 0x0001000023417824 */ /* 0x000fe200078e00ff */
[C---:B------:R-:W-:Y:S01]  /*10cf0*/  LOP3.LUT R63, R66.reuse, 0xffff0000, RZ, 0xc0, !PT ;  /* 0xffff0000423f7812 */ /* 0x040fe200078ec0ff */
[----:B------:R-:W-:-:S02]  /*10d00*/  IMAD.U32 R64, R66, 0x10000, RZ ;  /* 0x0001000042407824 */ /* 0x000fc400078e00ff */
[-C--:B------:R-:W-:Y:S01]  /*10d10*/  FMUL.FTZ R123, R117, R120.reuse ;  /* 0x00000078757b7220 */ /* 0x080fe20000410000 */
[C---:B------:R-:W-:Y:S01]  /*10d20*/  IMAD.U32 R119, R67.reuse, 0x10000, RZ ;  /* 0x0001000043777824 */ /* 0x040fe200078e00ff */
[----:B------:R-:W-:Y:S01]  /*10d30*/  LOP3.LUT R66, R67, 0xffff0000, RZ, 0xc0, !PT ;  /* 0xffff000043427812 */ /* 0x000fe200078ec0ff */
[-C--:B------:R-:W-:Y:S01]  /*10d40*/  FMUL.FTZ R67, R117, R65.reuse ;  /* 0x0000004175437220 */ /* 0x080fe20000410000 */
[----:B------:R-:W-:Y:S01]  /*10d50*/  FFMA.FTZ R65, R114, R65, -R123 ;  /* 0x0000004172417223 */ /* 0x000fe2000001087b */
[----:B------:R-:W-:Y:S02]  /*10d60*/  IMAD.U32 R117, R34, 0x10000, RZ ;  /* 0x0001000022757824 */ /* 0x000fe400078e00ff */
[----:B------:R-:W-:Y:S01]  /*10d70*/  FMUL.FTZ R123, R118, R121 ;  /* 0x00000079767b7220 */ /* 0x000fe20000410000 */
[----:B------:R-:W-:Y:S01]  /*10d80*/  FFMA.FTZ R67, R114, R120, R67 ;  /* 0x0000007872437223 */ /* 0x000fe20000010043 */
[----:B------:R-:W-:Y:S02]  /*10d90*/  IMAD.U32 R120, R33, 0x10000, RZ ;  /* 0x0001000021787824 */ /* 0x000fe400078e00ff */
[-C--:B------:R-:W-:Y:S01]  /*10da0*/  FMUL.FTZ R125, R118, R117.reuse ;  /* 0x00000075767d7220 */ /* 0x080fe20000410000 */
[----:B------:R-:W-:Y:S01]  /*10db0*/  FFMA.FTZ R114, R116, R117, -R123 ;  /* 0x0000007574727223 */ /* 0x000fe2000001087b */
[----:B------:R-:W-:Y:S01]  /*10dc0*/  FMUL.FTZ R118, R119, R122 ;  /* 0x0000007a77767220 */ /* 0x000fe20000410000 */
[----:B------:R-:W-:Y:S01]  /*10dd0*/  LOP3.LUT R117, R111, 0xffff0000, RZ, 0xc0, !PT ;  /* 0xffff00006f757812 */ /* 0x000fe200078ec0ff */
[-C--:B------:R-:W-:Y:S01]  /*10de0*/  FMUL.FTZ R119, R119, R120.reuse ;  /* 0x0000007877777220 */ /* 0x080fe20000410000 */
[----:B------:R-:W-:Y:S01]  /*10df0*/  LOP3.LUT R35, R35, 0xffff0000, RZ, 0xc0, !PT ;  /* 0xffff000023237812 */ /* 0x000fe200078ec0ff */
[C---:B------:R-:W-:Y:S01]  /*10e00*/  FFMA.FTZ R111, R115.reuse, R120, -R118 ;  /* 0x00000078736f7223 */ /* 0x040fe20000010876 */
[----:B------:R-:W-:Y:S01]  /*10e10*/  LOP3.LUT R118, R34, 0xffff0000, RZ, 0xc0, !PT ;  /* 0xffff000022767812 */ /* 0x000fe200078ec0ff */
[----:B------:R-:W-:Y:S01]  /*10e20*/  FFMA.FTZ R115, R115, R122, R119 ;  /* 0x0000007a73737223 */ /* 0x000fe20000010077 */
[C---:B------:R-:W-:Y:S01]  /*10e30*/  FMUL.FTZ R119, R113.reuse, R117 ;  /* 0x0000007571777220 */ /* 0x040fe20000410000 */
[----:B------:R-:W-:Y:S01]  /*10e40*/  FFMA.FTZ R116, R116, R121, R125 ;  /* 0x0000007974747223 */ /* 0x000fe2000001007d */
[-C--:B------:R-:W-:Y:S01]  /*10e50*/  FMUL.FTZ R121, R113, R35.reuse ;  /* 0x0000002371797220 */ /* 0x080fe20000410000 */
[----:B------:R-:W-:Y:S01]  /*10e60*/  FMUL.FTZ R120, R112, R46 ;  /* 0x0000002e70787220 */ /* 0x000fe20000410000 */
[----:B------:R-:W-:Y:S01]  /*10e70*/  FFMA.FTZ R34, R110, R35, -R119 ;  /* 0x000000236e227223 */ /* 0x000fe20000010877 */
[----:B------:R-:W-:Y:S01]  /*10e80*/  FMUL.FTZ R123, R112, R118 ;  /* 0x00000076707b7220 */ /* 0x000fe20000410000 */
[----:B------:R-:W-:-:S02]  /*10e90*/  IMAD.U32 R119, R44, 0x10000, RZ ;  /* 0x000100002c777824 */ /* 0x000fc400078e00ff */
[----:B------:R-:W-:Y:S01]  /*10ea0*/  FFMA.FTZ R110, R110, R117, R121 ;  /* 0x000000756e6e7223 */ /* 0x000fe20000010079 */
[----:B------:R-:W-:Y:S02]  /*10eb0*/  IMAD.U32 R113, R32, 0x10000, RZ ;  /* 0x0001000020717824 */ /* 0x000fe400078e00ff */
[C---:B------:R-:W-:Y:S01]  /*10ec0*/  FFMA.FTZ R35, R61.reuse, R118, -R120 ;  /* 0x000000763d237223 */ /* 0x040fe20000010878 */
[----:B------:R-:W-:Y:S01]  /*10ed0*/  FFMA.FTZ R123, R61, R46, R123 ;  /* 0x0000002e3d7b7223 */ /* 0x000fe2000001007b */
[C---:B------:R-:W-:Y:S01]  /*10ee0*/  FMUL.FTZ R117, R64.reuse, R119 ;  /* 0x0000007740757220 */ /* 0x040fe20000410000 */
[-C--:B------:R-:W-:Y:S01]  /*10ef0*/  FMUL.FTZ R61, R64, R113.reuse ;  /* 0x00000071403d7220 */ /* 0x080fe20000410000 */
[----:B------:R-:W-:Y:S02]  /*10f00*/  LOP3.LUT R44, R44, 0xffff0000, RZ, 0xc0, !PT ;  /* 0xffff00002c2c7812 */ /* 0x000fe400078ec0ff */
[----:B------:R-:W-:Y:S01]  /*10f10*/  LOP3.LUT R32, R32, 0xffff0000, RZ, 0xc0, !PT ;  /* 0xffff000020207812 */ /* 0x000fe200078ec0ff */
[C---:B------:R-:W-:Y:S01]  /*10f20*/  FFMA.FTZ R117, R60.reuse, R113, -R117 ;  /* 0x000000713c757223 */ /* 0x040fe20000010875 */
[----:B------:R-:W-:Y:S01]  /*10f30*/  LOP3.LUT R33, R33, 0xffff0000, RZ, 0xc0, !PT ;  /* 0xffff000021217812 */ /* 0x000fe200078ec0ff */
[----:B------:R-:W-:Y:S01]  /*10f40*/  FFMA.FTZ R46, R60, R119, R61 ;  /* 0x000000773c2e7223 */ /* 0x000fe2000001003d */
[C---:B------:R-:W-:Y:S01]  /*10f50*/  FMUL.FTZ R60, R63.reuse, R44 ;  /* 0x0000002c3f3c7220 */ /* 0x040fe20000410000 */
[C---:B------:R-:W-:Y:S01]  /*10f60*/  FMUL.FTZ R61, R66.reuse, R45 ;  /* 0x0000002d423d7220 */ /* 0x040fe20000410000 */
[-C--:B------:R-:W-:Y:S01]  /*10f70*/  FMUL.FTZ R63, R63, R32.reuse ;  /* 0x000000203f3f7220 */ /* 0x080fe20000410000 */
        /* <DEDUP_REMOVED lines=11> */
[----:B------:R1:W-:Y:S01]  /*11030*/  STS.128 [R92+0xc400], R32 ;  /* 0x00c400205c007388 */ /* 0x0003e20000000c00 */
[----:B------:R-:W-:-:S02]  /*11040*/  F2FP.BF16.F32.PACK_AB R46, R63, R46 ;  /* 0x0000002e3f2e723e */ /* 0x000fc400000010ff */
[----:B------:R-:W-:-:S05]  /*11050*/  F2FP.BF16.F32.PACK_AB R47, R66, R115 ;  /* 0x00000073422f723e */ /* 0x000fca00000010ff */
[----:B------:R1:W-:Y:S02]  /*11060*/  STS.128 [R93+0xc400], R44 ;  /* 0x00c4002c5d007388 */ /* 0x0003e40000000c00 */
.L_x_1632:
[----:B------:R-:W-:Y:S05]  /*11070*/  BSYNC B2 ;  /* 0x0000000000027941 */ /* 0x000fea0003800000 */
.L_x_1631:
[----:B------:R-:W-:Y:S04]  /*11080*/  BSSY B2, `(.L_x_1633) ;  /* 0x0000069000027945 */ /* 0x000fe80003800000 */
[----:B------:R-:W-:Y:S05]  /*11090*/  @P1 BRA `(.L_x_1634) ;  /* 0x00000004009c1947 */ /* 0x000fea0003800000 */
[----:B------:R-:W4:Y:S01]  /*110a0*/  LDL R110, [R1+0x6c] ;  /* 0x00006c00016e7983 */ /* 0x000f220000100800 */
[----:B-1----:R-:W-:Y:S02]  /*110b0*/  LEA.HI R32, R76, R221, RZ, 0x1d ;  /* 0x000000dd4c207211 */ /* 0x002fe400078fe8ff */
[--C-:B0-----:R-:W-:Y:S02]  /*110c0*/  SHF.R.U64 R61, R30, 0x10, R31.reuse ;  /* 0x000000101e3d7819 */ /* 0x101fe4000000121f */
[----:B------:R-:W-:Y:S01]  /*110d0*/  SHF.R.S32.HI R33, RZ, 0x1f, R32 ;  /* 0x0000001fff217819 */ /* 0x000fe20000011420 */
[----:B------:R-:W-:Y:S01]  /*110e0*/  IMAD.SHL.U32 R34, R32, 0x8, RZ ;  /* 0x0000000820227824 */ /* 0x000fe200078e00ff */
[----:B------:R-:W-:Y:S02]  /*110f0*/  SHF.R.U32.HI R30, RZ, 0x10, R31 ;  /* 0x00000010ff1e7819 */ /* 0x000fe4000001161f */
[----:B------:R-:W-:Y:S02]  /*11100*/  LEA.HI R32, R33, R32, RZ, 0x3 ;  /* 0x0000002021207211 */ /* 0x000fe400078f18ff */
[----:B------:R-:W-:-:S02]  /*11110*/  LOP3.LUT R33, R175, 0x38, R34, 0xf8, !PT ;  /* 0x00000038af217812 */ /* 0x000fc400078ef822 */
[----:B------:R-:W-:Y:S01]  /*11120*/  SHF.R.U64 R31, R40, 0x10, R41 ;  /* 0x00000010281f7819 */ /* 0x000fe20000001229 */
[----:B------:R-:W-:Y:S01]  /*11130*/  IMAD.SHL.U32 R32, R32, 0x400, RZ ;  /* 0x0000040020207824 */ /* 0x000fe200078e00ff */
[----:B------:R-:W-:Y:S02]  /*11140*/  LOP3.LUT R33, R33, R176, RZ, 0x3c, !PT ;  /* 0x000000b021217212 */ /* 0x000fe400078e3cff */
[----:B------:R-:W-:Y:S02]  /*11150*/  SHF.R.U64 R63, R28, 0x10, R29 ;  /* 0x000000101c3f7819 */ /* 0x000fe4000000121d */
[----:B------:R-:W-:Y:S02]  /*11160*/  LOP3.LUT R32, R32, 0x7fffe000, RZ, 0xc0, !PT ;  /* 0x7fffe00020207812 */ /* 0x000fe400078ec0ff */
[----:B------:R-:W-:Y:S02]  /*11170*/  PRMT R102, R102, 0x5410, R31 ;  /* 0x0000541066667816 */ /* 0x000fe4000000001f */
[----:B------:R-:W-:-:S02]  /*11180*/  IADD3 R45, R33, R32, R177 ;  /* 0x00000020212d7210 */ /* 0x000fc40007ffe0b1 */
[----:B------:R-:W-:Y:S01]  /*11190*/  SHF.R.U32.HI R40, RZ, 0x10, R41 ;  /* 0x00000010ff287819 */ /* 0x000fe20000011629 */
[----:B------:R-:W-:Y:S01]  /*111a0*/  IMAD.U32 R64, R102, 0x10000, RZ ;  /* 0x0001000066407824 */ /* 0x000fe200078e00ff */
[----:B------:R-:W-:Y:S01]  /*111b0*/  SHF.R.U32.HI R28, RZ, 0x10, R29 ;  /* 0x00000010ff1c7819 */ /* 0x000fe2000001161d */
[----:B------:R-:W-:Y:S01]  /*111c0*/  IMAD R60, R45, 0x2, R2 ;  /* 0x000000022d3c7824 */ /* 0x000fe200078e0202 */
[----:B------:R-:W-:Y:S02]  /*111d0*/  PRMT R106, R106, 0x5410, R63 ;  /* 0x000054106a6a7816 */ /* 0x000fe4000000003f */
[--C-:B------:R-:W-:Y:S02]  /*111e0*/  SHF.R.U64 R29, R42, 0x10, R43.reuse ;  /* 0x000000102a1d7819 */ /* 0x100fe4000000122b */
[----:B------:R-:W0:Y:S01]  /*111f0*/  LDS.128 R44, [R60+0xc400] ;  /* 0x00c400003c2c7984 */ /* 0x000e220000000c00 */
[----:B------:R-:W-:Y:S02]  /*11200*/  SHF.R.U32.HI R42, RZ, 0x10, R43 ;  /* 0x00000010ff2a7819 */ /* 0x000fe4000001162b */
[----:B------:R-:W-:-:S02]  /*11210*/  PRMT R103, R103, 0x5410, R40 ;  /* 0x0000541067677816 */ /* 0x000fc40000000028 */
[----:B------:R-:W-:Y:S02]  /*11220*/  PRMT R105, R105, 0x5410, R42 ;  /* 0x0000541069697816 */ /* 0x000fe4000000002a */
[----:B------:R-:W-:Y:S01]  /*11230*/  PRMT R107, R107, 0x5410, R28 ;  /* 0x000054106b6b7816 */ /* 0x000fe2000000001c */
[----:B------:R-:W-:Y:S01]  /*11240*/  IMAD.U32 R65, R103, 0x10000, RZ ;  /* 0x0001000067417824 */ /* 0x000fe200078e00ff */
[----:B------:R-:W-:Y:S02]  /*11250*/  PRMT R104, R104, 0x5410, R29 ;  /* 0x0000541068687816 */ /* 0x000fe4000000001d */
[----:B------:R-:W-:Y:S02]  /*11260*/  PRMT R109, R109, 0x5410, R30 ;  /* 0x000054106d6d7816 */ /* 0x000fe4000000001e */
[----:B------:R-:W-:Y:S01]  /*11270*/  PRMT R108, R108, 0x5410, R61 ;  /* 0x000054106c6c7816 */ /* 0x000fe2000000003d */
[----:B0-----:R-:W-:Y:S01]  /*11280*/  IMAD.U32 R31, R44, 0x10000, RZ ;  /* 0x000100002c1f7824 */ /* 0x001fe200078e00ff */
[----:B------:R-:W-:Y:S01]  /*11290*/  LOP3.LUT R30, R46, 0xffff0000, RZ, 0xc0, !PT ;  /* 0xffff00002e1e7812 */ /* 0x000fe200078ec0ff */
[----:B------:R-:W-:Y:S01]  /*112a0*/  IMAD.U32 R62, R47, 0x10000, RZ ;  /* 0x000100002f3e7824 */ /* 0x000fe200078e00ff */
[----:B------:R-:W-:Y:S01]  /*112b0*/  LOP3.LUT R44, R44, 0xffff0000, RZ, 0xc0, !PT ;  /* 0xffff00002c2c7812 */ /* 0x000fe200078ec0ff */
[----:B---3--:R-:W-:Y:S01]  /*112c0*/  FMUL.FTZ R66, R31, R64 ;  /* 0x000000401f427220 */ /* 0x008fe20000410000 */
[----:B------:R-:W-:Y:S01]  /*112d0*/  IMAD.U32 R61, R46, 0x10000, RZ ;  /* 0x000100002e3d7824 */ /* 0x000fe200078e00ff */
[----:B------:R-:W-:Y:S01]  /*112e0*/  LOP3.LUT R46, R47, 0xffff0000, RZ, 0xc0, !PT ;  /* 0xffff00002f2e7812 */ /* 0x000fe200078ec0ff */
[----:B------:R-:W-:Y:S01]  /*112f0*/  IMAD.U32 R47, R107, 0x10000, RZ ;  /* 0x000100006b2f7824 */ /* 0x000fe200078e00ff */
[----:B----4-:R-:W0:Y:S02]  /*11300*/  LDS.128 R32, [R110] ;  /* 0x000000006e207984 */ /* 0x010e240000000c00 */
[C---:B0-----:R-:W-:Y:S01]  /*11310*/  IMAD.U32 R41, R32.reuse, 0x10000, RZ ;  /* 0x0001000020297824 */ /* 0x041fe200078e00ff */
[----:B------:R-:W-:Y:S01]  /*11320*/  LOP3.LUT R40, R32, 0xffff0000, RZ, 0xc0, !PT ;  /* 0xffff000020287812 */ /* 0x000fe200078ec0ff */
[----:B------:R-:W-:Y:S01]  /*11330*/  IMAD.U32 R32, R106, 0x10000, RZ ;  /* 0x000100006a207824 */ /* 0x000fe200078e00ff */
[C---:B------:R-:W-:Y:S01]  /*11340*/  LOP3.LUT R28, R34.reuse, 0xffff0000, RZ, 0xc0, !PT ;  /* 0xffff0000221c7812 */ /* 0x040fe200078ec0ff */
[----:B------:R-:W-:Y:S01]  /*11350*/  IMAD.U32 R29, R34, 0x10000, RZ ;  /* 0x00010000221d7824 */ /* 0x000fe200078e00ff */
[----:B------:R-:W-:Y:S01]  /*11360*/  LOP3.LUT R34, R35, 0xffff0000, RZ, 0xc0, !PT ;  /* 0xffff000023227812 */ /* 0x000fe200078ec0ff */
[----:B------:R-:W-:Y:S01]  /*11370*/  FMUL.FTZ R92, R31, R32 ;  /* 0x000000201f5c7220 */ /* 0x000fe20000410000 */
[----:B------:R-:W-:-:S02]  /*11380*/  IMAD.U32 R43, R35, 0x10000, RZ ;  /* 0x00010000232b7824 */ /* 0x000fc400078e00ff */
[----:B------:R-:W-:Y:S01]  /*11390*/  FFMA.FTZ R31, R41, R32, -R66 ;  /* 0x00000020291f7223 */ /* 0x000fe20000010842 */
[----:B------:R-:W-:Y:S02]  /*113a0*/  IMAD.U32 R35, R45, 0x10000, RZ ;  /* 0x000100002d237824 */ /* 0x000fe400078e00ff */
[----:B------:R-:W-:Y:S01]  /*113b0*/  FFMA.FTZ R32, R41, R64, R92 ;  /* 0x0000004029207223 */ /* 0x000fe2000001005c */
[----:B------:R-:W-:Y:S01]  /*113c0*/  IMAD.U32 R66, R105, 0x10000, RZ ;  /* 0x0001000069427824 */ /* 0x000fe200078e00ff */
[----:B------:R-:W-:Y:S01]  /*113d0*/  LOP3.LUT R45, R45, 0xffff0000, RZ, 0xc0, !PT ;  /* 0xffff00002d2d7812 */ /* 0x000fe200078ec0ff */
[----:B------:R-:W-:Y:S02]  /*113e0*/  IMAD.U32 R41, R109, 0x10000, RZ ;  /* 0x000100006d297824 */ /* 0x000fe400078e00ff */
[----:B------:R-:W-:Y:S01]  /*113f0*/  FMUL.FTZ R63, R35, R65 ;  /* 0x00000041233f7220 */ /* 0x000fe20000410000 */
[----:B------:R-:W-:Y:S02]  /*11400*/  IMAD.U32 R42, R33, 0x10000, RZ ;  /* 0x00010000212a7824 */ /* 0x000fe400078e00ff */
[CC--:B------:R-:W-:Y:S01]  /*11410*/  FMUL.FTZ R64, R62.reuse, R66.reuse ;  /* 0x000000423e407220 */ /* 0x0c0fe20000410000 */
[----:B--2---:R-:W-:Y:S01]  /*11420*/  FMUL.FTZ R67, R35, R47 ;  /* 0x0000002f23437220 */ /* 0x004fe20000410000 */
[----:B------:R-:W-:Y:S01]  /*11430*/  FMUL.FTZ R93, R62, R41 ;  /* 0x000000293e5d7220 */ /* 0x000fe20000410000 */
[----:B------:R-:W-:Y:S01]  /*11440*/  FFMA.FTZ R35, R42, R47, -R63 ;  /* 0x0000002f2a237223 */ /* 0x000fe2000001083f */
[C---:B------:R-:W-:Y:S01]  /*11450*/  FFMA.FTZ R41, R43.reuse, R41, -R64 ;  /* 0x000000292b297223 */ /* 0x040fe20000010840 */
[----:B------:R-:W-:Y:S01]  /*11460*/  LOP3.LUT R63, R102, 0xffff0000, RZ, 0xc0, !PT ;  /* 0xffff0000663f7812 */ /* 0x000fe200078ec0ff */
[----:B------:R-:W-:Y:S01]  /*11470*/  FFMA.FTZ R42, R42, R65, R67 ;  /* 0x000000412a2a7223 */ /* 0x000fe20000010043 */
[----:B------:R-:W-:Y:S01]  /*11480*/  LOP3.LUT R47, R106, 0xffff0000, RZ, 0xc0, !PT ;  /* 0xffff00006a2f7812 */ /* 0x000fe200078ec0ff */
[----:B------:R-:W-:Y:S01]  /*11490*/  FFMA.FTZ R93, R43, R66, R93 ;  /* 0x000000422b5d7223 */ /* 0x000fe2000001005d */
[----:B------:R-:W-:Y:S01]  /*114a0*/  LOP3.LUT R64, R103, 0xffff0000, RZ, 0xc0, !PT ;  /* 0xffff000067407812 */ /* 0x000fe200078ec0ff */
[C---:B------:R-:W-:Y:S01]  /*114b0*/  FMUL.FTZ R43, R44.reuse, R63 ;  /* 0x0000003f2c2b7220 */ /* 0x040fe20000410000 */
[----:B------:R-:W-:Y:S01]  /*114c0*/  LOP3.LUT R62, R107, 0xffff0000, RZ, 0xc0, !PT ;  /* 0xffff00006b3e7812 */ /* 0x000fe200078ec0ff */
[----:B------:R-:W-:Y:S01]  /*114d0*/  FMUL.FTZ R65, R44, R47 ;  /* 0x0000002f2c417220 */ /* 0x000fe20000410000 */
[----:B------:R-:W-:Y:S01]  /*114e0*/  LOP3.LUT R33, R33, 0xffff0000, RZ, 0xc0, !PT ;  /* 0xffff000021217812 */ /* 0x000fe200078ec0ff */
[----:B------:R-:W-:Y:S01]  /*114f0*/  FMUL.FTZ R102, R45, R64 ;  /* 0x000000402d667220 */ /* 0x000fe20000410000 */
[----:B------:R-:W-:-:S02]  /*11500*/  IMAD.U32 R66, R104, 0x10000, RZ ;  /* 0x0001000068427824 */ /* 0x000fc400078e00ff */
[-C--:B------:R-:W-:Y:S01]  /*11510*/  FMUL.FTZ R45, R45, R62.reuse ;  /* 0x0000003e2d2d7220 */ /* 0x080fe20000410000 */
[----:B------:R-:W-:Y:S02]  /*11520*/  IMAD.U32 R44, R108, 0x10000, RZ ;  /* 0x000100006c2c7824 */ /* 0x000fe400078e00ff */
[C---:B------:R-:W-:Y:S01]  /*11530*/  FFMA.FTZ R92, R40.reuse, R47, -R43 ;  /* 0x0000002f285c7223 */ /* 0x040fe2000001082b */
[----:B------:R-:W-:Y:S01]  /*11540*/  FFMA.FTZ R65, R40, R63, R65 ;  /* 0x0000003f28417223 */ /* 0x000fe20000010041 */
[----:B------:R-:W-:Y:S01]  /*11550*/  FFMA.FTZ R102, R33, R62, -R102 ;  /* 0x0000003e21667223 */ /* 0x000fe20000010866 */
[----:B------:R-:W-:Y:S01]  /*11560*/  FMUL.FTZ R40, R61, R66 ;  /* 0x000000423d287220 */ /* 0x000fe20000410000 */
[----:B------:R-:W-:Y:S01]  /*11570*/  FFMA.FTZ R45, R33, R64, R45 ;  /* 0x00000040212d7223 */ /* 0x000fe2000001002d */
[-C--:B------:R-:W-:Y:S01]  /*11580*/  FMUL.FTZ R62, R61, R44.reuse ;  /* 0x0000002c3d3e7220 */ /* 0x080fe20000410000 */
[----:B------:R-:W-:Y:S01]  /*11590*/  LOP3.LUT R43, R104, 0xffff0000, RZ, 0xc0, !PT ;  /* 0xffff0000682b7812 */ /* 0x000fe200078ec0ff */
[----:B------:R-:W-:Y:S01]  /*115a0*/  FFMA.FTZ R40, R29, R44, -R40 ;  /* 0x0000002c1d287223 */ /* 0x000fe20000010828 */
[----:B------:R-:W-:Y:S01]  /*115b0*/  LOP3.LUT R105, R105, 0xffff0000, RZ, 0xc0, !PT ;  /* 0xffff000069697812 */ /* 0x000fe200078ec0ff */
[----:B------:R-:W-:Y:S01]  /*115c0*/  FFMA.FTZ R62, R29, R66, R62 ;  /* 0x000000421d3e7223 */ /* 0x000fe2000001003e */
[----:B------:R-:W-:Y:S01]  /*115d0*/  LOP3.LUT R33, R108, 0xffff0000, RZ, 0xc0, !PT ;  /* 0xffff00006c217812 */ /* 0x000fe200078ec0ff */
[----:B------:R-:W-:Y:S01]  /*115e0*/  FMUL.FTZ R29, R30, R43 ;  /* 0x0000002b1e1d7220 */ /* 0x000fe20000410000 */
[----:B------:R-:W-:Y:S01]  /*115f0*/  LOP3.LUT R109, R109, 0xffff0000, RZ, 0xc0, !PT ;  /* 0xffff00006d6d7812 */ /* 0x000fe200078ec0ff */
[----:B------:R-:W-:Y:S01]  /*11600*/  FMUL.FTZ R61, R46, R105 ;  /* 0x000000692e3d7220 */ /* 0x000fe20000410000 */
[----:B------:R-:W-:Y:S01]  /*11610*/  F2FP.BF16.F32.PACK_AB R32, R65, R32 ;  /* 0x000000204120723e */ /* 0x000fe200000010ff */
[-C--:B------:R-:W-:Y:S01]  /*11620*/  FMUL.FTZ R30, R30, R33.reuse ;  /* 0x000000211e1e7220 */ /* 0x080fe20000410000 */
[----:B------:R-:W-:Y:S01]  /*11630*/  FFMA.FTZ R47, R28, R33, -R29 ;  /* 0x000000211c2f7223 */ /* 0x000fe2000001081d */
[-C--:B------:R-:W-:Y:S01]  /*11640*/  FMUL.FTZ R46, R46, R109.reuse ;  /* 0x0000006d2e2e7220 */ /* 0x080fe20000410000 */
[----:B------:R-:W-:Y:S01]  /*11650*/  FFMA.FTZ R44, R34, R109, -R61 ;  /* 0x0000006d222c7223 */ /* 0x000fe2000001083d */
[----:B------:R-:W-:Y:S01]  /*11660*/  FFMA.FTZ R43, R28, R43, R30 ;  /* 0x0000002b1c2b7223 */ /* 0x000fe2000001001e */
[----:B------:R-:W-:Y:S01]  /*11670*/  F2FP.BF16.F32.PACK_AB R28, R92, R31 ;  /* 0x0000001f5c1c723e */ /* 0x000fe200000010ff */
[----:B------:R-:W-:Y:S01]  /*11680*/  FFMA.FTZ R46, R34, R105, R46 ;  /* 0x00000069222e7223 */ /* 0x000fe2000001002e */
[----:B------:R-:W-:-:S02]  /*11690*/  F2FP.BF16.F32.PACK_AB R29, R102, R35 ;  /* 0x00000023661d723e */ /* 0x000fc400000010ff */
[----:B------:R-:W-:Y:S02]  /*116a0*/  F2FP.BF16.F32.PACK_AB R30, R47, R40 ;  /* 0x000000282f1e723e */ /* 0x000fe400000010ff */
[----:B------:R-:W-:Y:S02]  /*116b0*/  F2FP.BF16.F32.PACK_AB R31, R44, R41 ;  /* 0x000000292c1f723e */ /* 0x000fe400000010ff */
[----:B------:R-:W-:Y:S02]  /*116c0*/  F2FP.BF16.F32.PACK_AB R33, R45, R42 ;  /* 0x0000002a2d21723e */ /* 0x000fe400000010ff */
[----:B------:R-:W-:Y:S01]  /*116d0*/  F2FP.BF16.F32.PACK_AB R34, R43, R62 ;  /* 0x0000003e2b22723e */ /* 0x000fe200000010ff */
[----:B------:R4:W-:Y:S01]  /*116e0*/  STS.128 [R110], R28 ;  /* 0x0000001c6e007388 */ /* 0x0009e20000000c00 */
[----:B------:R-:W-:-:S05]  /*116f0*/  F2FP.BF16.F32.PACK_AB R35, R46, R93 ;  /* 0x0000005d2e23723e */ /* 0x000fca00000010ff */
[----:B------:R4:W-:Y:S02]  /*11700*/  STS.128 [R60+0xc400], R32 ;  /* 0x00c400203c007388 */ /* 0x0009e40000000c00 */
.L_x_1634:
[----:B------:R-:W-:Y:S05]  /*11710*/  BSYNC B2 ;  /* 0x0000000000027941 */ /* 0x000fea0003800000 */
.L_x_1633:
[----:B------:R-:W-:Y:S05]  /*11720*/  @P2 BRA `(.L_x_1630) ;  /* 0x00000004009c2947 */ /* 0x000fea0003800000 */
[----:B----4-:R-:W4:Y:S01]  /*11730*/  LDL R60, [R1+0x64] ;  /* 0x00006400013c7983 */ /* 0x010f220000100800 */
[----:B------:R-:W-:Y:S02]  /*11740*/  LEA.HI R76, R76, R223, RZ, 0x1d ;  /* 0x000000df4c4c7211 */ /* 0x000fe400078fe8ff */
[----:B------:R-:W-:Y:S02]  /*11750*/  SHF.R.U64 R43, R24, 0x10, R25 ;  /* 0x00000010182b7819 */ /* 0x000fe40000001219 */
[----:B------:R-:W-:Y:S01]  /*11760*/  SHF.R.S32.HI R29, RZ, 0x1f, R76 ;  /* 0x0000001fff1d7819 */ /* 0x000fe2000001144c */
[----:B------:R-:W-:Y:S01]  /*11770*/  IMAD.SHL.U32 R28, R76, 0x8, RZ ;  /* 0x000000084c1c7824 */ /* 0x000fe200078e00ff */
[----:B------:R-:W-:Y:S02]  /*11780*/  SHF.R.U64 R41, R26, 0x10, R27 ;  /* 0x000000101a297819 */ /* 0x000fe4000000121b */
[----:B------:R-:W-:Y:S02]  /*11790*/  LEA.HI R76, R29, R76, RZ, 0x3 ;  /* 0x0000004c1d4c7211 */ /* 0x000fe400078f18ff */
[----:B------:R-:W-:-:S02]  /*117a0*/  LOP3.LUT R29, R175, 0x38, R28, 0xf8, !PT ;  /* 0x00000038af1d7812 */ /* 0x000fc400078ef81c */
[----:B------:R-:W-:Y:S01]  /*117b0*/  SHF.R.U32.HI R24, RZ, 0x10, R25 ;  /* 0x00000010ff187819 */ /* 0x000fe20000011619 */
[----:B------:R-:W-:Y:S01]  /*117c0*/  IMAD.SHL.U32 R76, R76, 0x400, RZ ;  /* 0x000004004c4c7824 */ /* 0x000fe200078e00ff */
[----:B------:R-:W-:Y:S02]  /*117d0*/  LOP3.LUT R29, R29, R176, RZ, 0x3c, !PT ;  /* 0x000000b01d1d7212 */ /* 0x000fe400078e3cff */
[----:B------:R-:W-:Y:S02]  /*117e0*/  SHF.R.U32.HI R26, RZ, 0x10, R27 ;  /* 0x00000010ff1a7819 */ /* 0x000fe4000001161b */
[----:B------:R-:W-:Y:S02]  /*117f0*/  LOP3.LUT R76, R76, 0x7fffe000, RZ, 0xc0, !PT ;  /* 0x7fffe0004c4c7812 */ /* 0x000fe400078ec0ff */
[----:B------:R-:W-:Y:S02]  /*11800*/  SHF.R.U64 R27, R36, 0x10, R37 ;  /* 0x00000010241b7819 */ /* 0x000fe40000001225 */
[----:B-1----:R-:W-:-:S02]  /*11810*/  IADD3 R33, R29, R76, R177 ;  /* 0x0000004c1d217210 */ /* 0x002fc40007ffe0b1 */
[----:B------:R-:W-:Y:S02]  /*11820*/  SHF.R.U64 R25, R38, 0x10, R39 ;  /* 0x0000001026197819 */ /* 0x000fe40000001227 */
[----:B------:R-:W-:Y:S01]  /*11830*/  SHF.R.U32.HI R36, RZ, 0x10, R37 ;  /* 0x00000010ff247819 */ /* 0x000fe20000011625 */
[----:B------:R-:W-:Y:S01]  /*11840*/  IMAD R40, R33, 0x2, R2 ;  /* 0x0000000221287824 */ /* 0x000fe200078e0202 */
[----:B------:R-:W-:Y:S02]  /*11850*/  PRMT R89, R89, 0x5410, R24 ;  /* 0x0000541059597816 */ /* 0x000fe40000000018 */
[----:B------:R-:W-:Y:S02]  /*11860*/  PRMT R84, R84, 0x5410, R27 ;  /* 0x0000541054547816 */ /* 0x000fe4000000001b */
[----:B------:R-:W1:Y:S01]  /*11870*/  LDS.128 R32, [R40+0xc400] ;  /* 0x00c4000028207984 */ /* 0x000e620000000c00 */
[----:B------:R-:W-:Y:S02]  /*11880*/  PRMT R86, R86, 0x5410, R25 ;  /* 0x0000541056567816 */ /* 0x000fe40000000019 */
[----:B------:R-:W-:Y:S01]  /*11890*/  PRMT R91, R91, 0x5410, R26 ;  /* 0x000054105b5b7816 */ /* 0x000fe2000000001a */
[----:B------:R-:W-:Y:S01]  /*118a0*/  IMAD.U32 R42, R84, 0x10000, RZ ;  /* 0x00010000542a7824 */ /* 0x000fe200078e00ff */
[----:B------:R-:W-:-:S02]  /*118b0*/  PRMT R88, R88, 0x5410, R43 ;  /* 0x0000541058587816 */ /* 0x000fc4000000002b */
[----:B------:R-:W-:Y:S02]  /*118c0*/  PRMT R85, R85, 0x5410, R36 ;  /* 0x0000541055557816 */ /* 0x000fe40000000024 */
[----:B------:R-:W-:Y:S02]  /*118d0*/  SHF.R.U32.HI R38, RZ, 0x10, R39 ;  /* 0x00000010ff267819 */ /* 0x000fe40000011627 */
[----:B------:R-:W-:Y:S01]  /*118e0*/  PRMT R90, R90, 0x5410, R41 ;  /* 0x000054105a5a7816 */ /* 0x000fe20000000029 */
[----:B------:R-:W-:Y:S01]  /*118f0*/  IMAD.U32 R41, R88, 0x10000, RZ ;  /* 0x0001000058297824 */ /* 0x000fe200078e00ff */
[----:B------:R-:W-:Y:S01]  /*11900*/  PRMT R87, R87, 0x5410, R38 ;  /* 0x0000541057577816 */ /* 0x000fe20000000026 */
[----:B------:R-:W-:Y:S01]  /*11910*/  IMAD.U32 R43, R85, 0x10000, RZ ;  /* 0x00010000552b7824 */ /* 0x000fe200078e00ff */
[----:B------:R-:W-:Y:S02]  /*11920*/  LOP3.LUT R84, R84, 0xffff0000, RZ, 0xc0, !PT ;  /* 0xffff000054547812 */ /* 0x000fe400078ec0ff */
[----:B------:R-:W-:-:S02]  /*11930*/  LOP3.LUT R88, R88, 0xffff0000, RZ, 0xc0, !PT ;  /* 0xffff000058587812 */ /* 0x000fc400078ec0ff */
[----:B------:R-:W-:Y:S01]  /*11940*/  LOP3.LUT R85, R85, 0xffff0000, RZ, 0xc0, !PT ;  /* 0xffff000055557812 */ /* 0x000fe200078ec0ff */
[C---:B-1----:R-:W-:Y:S01]  /*11950*/  IMAD.U32 R37, R33.reuse, 0x10000, RZ ;  /* 0x0001000021257824 */ /* 0x042fe200078e00ff */
[----:B------:R-:W-:Y:S01]  /*11960*/  LOP3.LUT R33, R33, 0xffff0000, RZ, 0xc0, !PT ;  /* 0xffff000021217812 */ /* 0x000fe200078ec0ff */
[C---:B------:R-:W-:Y:S01]  /*11970*/  IMAD.U32 R39, R35.reuse, 0x10000, RZ ;  /* 0x0001000023277824 */ /* 0x040fe200078e00ff */
[----:B------:R-:W-:Y:S01]  /*11980*/  LOP3.LUT R35, R35, 0xffff0000, RZ, 0xc0, !PT ;  /* 0xffff000023237812 */ /* 0x000fe200078ec0ff */
[----:B0-----:R-:W-:Y:S01]  /*11990*/  FMUL.FTZ R61, R37, R43 ;  /* 0x0000002b253d7220 */ /* 0x001fe20000410000 */
[C---:B------:R-:W-:Y:S01]  /*119a0*/  IMAD.U32 R38, R34.reuse, 0x10000, RZ ;  /* 0x0001000022267824 */ /* 0x040fe200078e00ff */
[----:B------:R-:W-:Y:S01]  /*119b0*/  LOP3.LUT R34, R34, 0xffff0000, RZ, 0xc0, !PT ;  /* 0xffff000022227812 */ /* 0x000fe200078ec0ff */
[----:B----4-:R-:W0:Y:S02]  /*119c0*/  LDS.128 R28, [R60] ;  /* 0x000000003c1c7984 */ /* 0x010e240000000c00 */
        /* <DEDUP_REMOVED lines=8> */
[C---:B------:R-:W-:Y:S01]  /*11a50*/  IMAD.U32 R31, R32.reuse, 0x10000, RZ ;  /* 0x00010000201f7824 */ /* 0x040fe200078e00ff */
[----:B------:R-:W-:-:S03]  /*11a60*/  LOP3.LUT R32, R32, 0xffff0000, RZ, 0xc0, !PT ;  /* 0xffff000020207812 */ /* 0x000fc600078ec0ff */
[CC--:B------:R-:W-:Y:S01]  /*11a70*/  FMUL.FTZ R45, R31.reuse, R42.reuse ;  /* 0x0000002a1f2d7220 */ /* 0x0c0fe20000410000 */
[-C--:B------:R-:W-:Y:S01]  /*11a80*/  FMUL.FTZ R47, R31, R41.reuse ;  /* 0x000000291f2f7220 */ /* 0x080fe20000410000 */
[C---:B------:R-:W-:Y:S01]  /*11a90*/  IMAD.U32 R31, R89.reuse, 0x10000, RZ ;  /* 0x00010000591f7824 */ /* 0x040fe200078e00ff */
[----:B------:R-:W-:Y:S01]  /*11aa0*/  LOP3.LUT R89, R89, 0xffff0000, RZ, 0xc0, !PT ;  /* 0xffff000059597812 */ /* 0x000fe200078ec0ff */
[C---:B------:R-:W-:Y:S01]  /*11ab0*/  FFMA.FTZ R45, R24.reuse, R41, -R45 ;  /* 0x00000029182d7223 */ /* 0x040fe2000001082d */
[----:B------:R-:W-:Y:S02]  /*11ac0*/  IMAD.U32 R41, R87, 0x10000, RZ ;  /* 0x0001000057297824 */ /* 0x000fe400078e00ff */
[----:B------:R-:W-:Y:S01]  /*11ad0*/  FFMA.FTZ R47, R24, R42, R47 ;  /* 0x0000002a182f7223 */ /* 0x000fe2000001002f */
[----:B------:R-:W-:Y:S02]  /*11ae0*/  IMAD.U32 R24, R91, 0x10000, RZ ;  /* 0x000100005b187824 */ /* 0x000fe400078e00ff */
[-C--:B------:R-:W-:Y:S01]  /*11af0*/  FMUL.FTZ R37, R37, R31.reuse ;  /* 0x0000001f25257220 */ /* 0x080fe20000410000 */
[C---:B------:R-:W-:Y:S01]  /*11b00*/  FFMA.FTZ R61, R26.reuse, R31, -R61 ;  /* 0x0000001f1a3d7223 */ /* 0x040fe2000001083d */
[C---:B------:R-:W-:Y:S01]  /*11b10*/  FMUL.FTZ R31, R39.reuse, R41 ;  /* 0x00000029271f7220 */ /* 0x040fe20000410000 */
[----:B------:R-:W-:Y:S01]  /*11b20*/  FMUL.FTZ R42, R39, R24 ;  /* 0x00000018272a7220 */ /* 0x000fe20000410000 */
[----:B------:R-:W-:Y:S01]  /*11b30*/  FFMA.FTZ R37, R26, R43, R37 ;  /* 0x0000002b1a257223 */ /* 0x000fe20000010025 */
[----:B------:R-:W-:-:S02]  /*11b40*/  IMAD.U32 R26, R86, 0x10000, RZ ;  /* 0x00010000561a7824 */ /* 0x000fc400078e00ff */
[----:B------:R-:W-:Y:S01]  /*11b50*/  FFMA.FTZ R39, R36, R24, -R31 ;  /* 0x0000001824277223 */ /* 0x000fe2000001081f */
[C---:B------:R-:W-:Y:S01]  /*11b60*/  FMUL.FTZ R24, R32.reuse, R84 ;  /* 0x0000005420187220 */ /* 0x040fe20000410000 */
[----:B------:R-:W-:Y:S01]  /*11b70*/  FMUL.FTZ R32, R32, R88 ;  /* 0x0000005820207220 */ /* 0x000fe20000410000 */
[----:B------:R-:W-:Y:S01]  /*11b80*/  FMUL.FTZ R44, R38, R26 ;  /* 0x0000001a262c7220 */ /* 0x000fe20000410000 */
[----:B------:R-:W-:Y:S01]  /*11b90*/  LOP3.LUT R86, R86, 0xffff0000, RZ, 0xc0, !PT ;  /* 0xffff000056567812 */ /* 0x000fe200078ec0ff */
[----:B------:R-:W-:Y:S01]  /*11ba0*/  FFMA.FTZ R88, R25, R88, -R24 ;  /* 0x0000005819587223 */ /* 0x000fe20000010818 */
[C---:B------:R-:W-:Y:S01]  /*11bb0*/  IMAD.U32 R24, R90.reuse, 0x10000, RZ ;  /* 0x000100005a187824 */ /* 0x040fe200078e00ff */
[----:B------:R-:W-:Y:S01]  /*11bc0*/  LOP3.LUT R90, R90, 0xffff0000, RZ, 0xc0, !PT ;  /* 0xffff00005a5a7812 */ /* 0x000fe200078ec0ff */
[----:B------:R-:W-:Y:S01]  /*11bd0*/  FFMA.FTZ R41, R36, R41, R42 ;  /* 0x0000002924297223 */ /* 0x000fe2000001002a */
[----:B------:R-:W-:Y:S01]  /*11be0*/  LOP3.LUT R87, R87, 0xffff0000, RZ, 0xc0, !PT ;  /* 0xffff000057577812 */ /* 0x000fe200078ec0ff */
[-C--:B------:R-:W-:Y:S01]  /*11bf0*/  FMUL.FTZ R38, R38, R24.reuse ;  /* 0x0000001826267220 */ /* 0x080fe20000410000 */
[----:B------:R-:W-:Y:S01]  /*11c00*/  LOP3.LUT R91, R91, 0xffff0000, RZ, 0xc0, !PT ;  /* 0xffff00005b5b7812 */ /* 0x000fe200078ec0ff */
[----:B------:R-:W-:Y:S01]  /*11c10*/  FFMA.FTZ R44, R27, R24, -R44 ;  /* 0x000000181b2c7223 */ /* 0x000fe2000001082c */
[C---:B------:R-:W-:Y:S01]  /*11c20*/  FMUL.FTZ R31, R33.reuse, R85 ;  /* 0x00000055211f7220 */ /* 0x040fe20000410000 */
[----:B------:R-:W-:Y:S01]  /*11c30*/  FMUL.FTZ R42, R33, R89 ;  /* 0x00000059212a7220 */ /* 0x000fe20000410000 */
[----:B------:R-:W-:Y:S01]  /*11c40*/  FFMA.FTZ R32, R25, R84, R32 ;  /* 0x0000005419207223 */ /* 0x000fe20000010020 */
[C---:B------:R-:W-:Y:S01]  /*11c50*/  FMUL.FTZ R24, R34.reuse, R86 ;  /* 0x0000005622187220 */ /* 0x040fe20000410000 */
[----:B------:R-:W-:Y:S01]  /*11c60*/  FFMA.FTZ R38, R27, R26, R38 ;  /* 0x0000001a1b267223 */ /* 0x000fe20000010026 */
[-C--:B------:R-:W-:Y:S01]  /*11c70*/  FMUL.FTZ R25, R34, R90.reuse ;  /* 0x0000005a22197220 */ /* 0x080fe20000410000 */
[C---:B------:R-:W-:Y:S01]  /*11c80*/  FMUL.FTZ R33, R35.reuse, R87 ;  /* 0x0000005723217220 */ /* 0x040fe20000410000 */
[----:B------:R-:W-:Y:S01]  /*11c90*/  FMUL.FTZ R26, R35, R91 ;  /* 0x0000005b231a7220 */ /* 0x000fe20000410000 */
[----:B------:R-:W-:Y:S01]  /*11ca0*/  FFMA.FTZ R36, R28, R89, -R31 ;  /* 0x000000591c247223 */ /* 0x000fe2000001081f */
[C---:B------:R-:W-:Y:S01]  /*11cb0*/  FFMA.FTZ R27, R29.reuse, R90, -R24 ;  /* 0x0000005a1d1b7223 */ /* 0x040fe20000010818 */
[----:B------:R-:W-:Y:S01]  /*11cc0*/  FFMA.FTZ R31, R29, R86, R25 ;  /* 0x000000561d1f7223 */ /* 0x000fe20000010019 */
        /* <DEDUP_REMOVED lines=8> */
[----:B------:R-:W-:Y:S02]  /*11d50*/  F2FP.BF16.F32.PACK_AB R28, R32, R47 ;  /* 0x0000002f201c723e */ /* 0x000fe400000010ff */
[----:B------:R-:W-:Y:S01]  /*11d60*/  F2FP.BF16.F32.PACK_AB R29, R42, R37 ;  /* 0x000000252a1d723e */ /* 0x000fe200000010ff */
[----:B------:R0:W-:Y:S01]  /*11d70*/  STS.128 [R60], R24 ;  /* 0x000000183c007388 */ /* 0x0001e20000000c00 */
[----:B------:R-:W-:-:S05]  /*11d80*/  F2FP.BF16.F32.PACK_AB R31, R46, R41 ;  /* 0x000000292e1f723e */ /* 0x000fca00000010ff */
[----:B------:R0:W-:Y:S02]  /*11d90*/  STS.128 [R40+0xc400], R28 ;  /* 0x00c4001c28007388 */ /* 0x0001e40000000c00 */
.L_x_1630:
[----:B------:R-:W-:Y:S05]  /*11da0*/  BSYNC B1 ;  /* 0x0000000000017941 */ /* 0x000fea0003800000 */
.L_x_1629:
[----:B------:R-:W-:-:S13]  /*11db0*/  ISETP.GE.AND P0, PT, R189, R0, PT ;  /* 0x00000000bd00720c */ /* 0x000fda0003f06270 */
[----:B------:R-:W-:Y:S05]  /*11dc0*/  @P0 BRA `(.L_x_1610) ;  /* 0x0000001400040947 */ /* 0x000fea0003800000 */
[----:B------:R-:W5:Y:S01]  /*11dd0*/  LDC R0, c[0x0][0x3f4] ;  /* 0x0000fd00ff007b82 */ /* 0x000f620000000800 */
[----:B------:R-:W-:Y:S01]  /*11de0*/  BSSY B1, `(.L_x_1635) ;  /* 0x000006d000017945 */ /* 0x000fe20003800000 */
[----:B-1----:R-:W-:Y:S02]  /*11df0*/  SHF.R.U32.HI R44, RZ, 0x3, R173 ;  /* 0x00000003ff2c7819 */ /* 0x002fe400000116ad */
[-C--:B-----5:R-:W-:Y:S02]  /*11e00*/  ISETP.GE.AND P0, PT, R18, R0.reuse, PT ;  /* 0x000000001200720c */ /* 0x0a0fe40003f06270 */
[-C--:B------:R-:W-:Y:S02]  /*11e10*/  ISETP.GE.AND P1, PT, R165, R0.reuse, PT ;  /* 0x00000000a500720c */ /* 0x080fe40003f26270 */
[----:B------:R-:W-:-:S09]  /*11e20*/  ISETP.GE.AND P2, PT, R166, R0, PT ;  /* 0x00000000a600720c */ /* 0x000fd20003f46270 */
[----:B------:R-:W-:Y:S05]  /*11e30*/  @P0 BRA `(.L_x_1636) ;  /* 0x00000004009c0947 */ /* 0x000fea0003800000 */
[----:B------:R-:W5:Y:S01]  /*11e40*/  LDL R42, [R1+0x68] ;  /* 0x00006800012a7983 */ /* 0x000f620000100800 */
[----:B0-----:R-:W-:Y:S02]  /*11e50*/  LEA.HI R24, R0, R191, RZ, 0x1d ;  /* 0x000000bf00187211 */ /* 0x001fe400078fe8ff */
[--C-:B----4-:R-:W-:Y:S02]  /*11e60*/  SHF.R.U64 R33, R4, 0x10, R5.reuse ;  /* 0x0000001004217819 */ /* 0x110fe40000001205 */
[----:B------:R-:W-:Y:S01]  /*11e70*/  SHF.R.S32.HI R25, RZ, 0x1f, R24 ;  /* 0x0000001fff197819 */ /* 0x000fe20000011418 */
[----:B------:R-:W-:Y:S01]  /*11e80*/  IMAD.SHL.U32 R26, R24, 0x8, RZ ;  /* 0x00000008181a7824 */ /* 0x000fe200078e00ff */
[----:B------:R-:W-:Y:S02]  /*11e90*/  SHF.R.U32.HI R4, RZ, 0x10, R5 ;  /* 0x00000010ff047819 */ /* 0x000fe40000011605 */
[----:B------:R-:W-:Y:S02]  /*11ea0*/  LEA.HI R25, R25, R24, RZ, 0x3 ;  /* 0x0000001819197211 */ /* 0x000fe400078f18ff */
[----:B------:R-:W-:-:S02]  /*11eb0*/  LOP3.LUT R24, R173, 0x38, R26, 0xf8, !PT ;  /* 0x00000038ad187812 */ /* 0x000fc400078ef81a */
[--C-:B------:R-:W-:Y:S01]  /*11ec0*/  SHF.R.U64 R5, R6, 0x10, R7.reuse ;  /* 0x0000001006057819 */ /* 0x100fe20000001207 */
[----:B------:R-:W-:Y:S01]  /*11ed0*/  IMAD.SHL.U32 R25, R25, 0x400, RZ ;  /* 0x0000040019197824 */ /* 0x000fe200078e00ff */
[----:B------:R-:W-:Y:S02]  /*11ee0*/  LOP3.LUT R24, R24, R44, RZ, 0x3c, !PT ;  /* 0x0000002c18187212 */ /* 0x000fe400078e3cff */
[----:B------:R-:W-:Y:S02]  /*11ef0*/  SHF.R.U32.HI R6, RZ, 0x10, R7 ;  /* 0x00000010ff067819 */ /* 0x000fe40000011607 */
[----:B------:R-:W-:Y:S02]  /*11f00*/  LOP3.LUT R25, R25, 0x7fffe000, RZ, 0xc0, !PT ;  /* 0x7fffe00019197812 */ /* 0x000fe400078ec0ff */
[----:B------:R-:W-:Y:S02]  /*11f10*/  SHF.R.U64 R37, R48, 0x10, R49 ;  /* 0x0000001030257819 */ /* 0x000fe40000001231 */
[----:B------:R-:W-:-:S02]  /*11f20*/  IADD3 R29, R24, R25, R179 ;  /* 0x00000019181d7210 */ /* 0x000fc40007ffe0b3 */
[----:B------:R-:W-:Y:S02]  /*11f30*/  PRMT R94, R94, 0x5410, R33 ;  /* 0x000054105e5e7816 */ /* 0x000fe40000000021 */
[----:B------:R-:W-:Y:S01]  /*11f40*/  PRMT R95, R95, 0x5410, R4 ;  /* 0x000054105f5f7816 */ /* 0x000fe20000000004 */
[----:B------:R-:W-:Y:S01]  /*11f50*/  IMAD R32, R29, 0x2, R2 ;  /* 0x000000021d207824 */ /* 0x000fe200078e0202 */
[----:B------:R-:W-:Y:S01]  /*11f60*/  PRMT R96, R96, 0x5410, R5 ;  /* 0x0000541060607816 */ /* 0x000fe20000000005 */
[----:B------:R-:W-:Y:S01]  /*11f70*/  IMAD.U32 R38, R94, 0x10000, RZ ;  /* 0x000100005e267824 */ /* 0x000fe200078e00ff */
[----:B------:R-:W-:Y:S01]  /*11f80*/  PRMT R97, R97, 0x5410, R6 ;  /* 0x0000541061617816 */ /* 0x000fe20000000006 */
[----:B------:R-:W-:Y:S01]  /*11f90*/  IMAD.U32 R39, R95, 0x10000, RZ ;  /* 0x000100005f277824 */ /* 0x000fe200078e00ff */
[----:B------:R-:W0:Y:S01]  /*11fa0*/  LDS.128 R28, [R32+0xc400] ;  /* 0x00c40000201c7984 */ /* 0x000e220000000c00 */
[----:B------:R-:W-:Y:S02]  /*11fb0*/  PRMT R98, R98, 0x5410, R37 ;  /* 0x0000541062627816 */ /* 0x000fe40000000025 */
[----:B------:R-:W-:-:S02]  /*11fc0*/  SHF.R.U32.HI R48, RZ, 0x10, R49 ;  /* 0x00000010ff307819 */ /* 0x000fc40000011631 */
[--C-:B------:R-:W-:Y:S01]  /*11fd0*/  SHF.R.U64 R35, R50, 0x10, R51.reuse ;  /* 0x0000001032237819 */ /* 0x100fe20000001233 */
[----:B------:R-:W-:Y:S01]  /*11fe0*/  IMAD.U32 R37, R98, 0x10000, RZ ;  /* 0x0001000062257824 */ /* 0x000fe200078e00ff */
[----:B------:R-:W-:Y:S02]  /*11ff0*/  PRMT R99, R99, 0x5410, R48 ;  /* 0x0000541063637816 */ /* 0x000fe40000000030 */
[----:B------:R-:W-:Y:S02]  /*12000*/  SHF.R.U32.HI R50, RZ, 0x10, R51 ;  /* 0x00000010ff327819 */ /* 0x000fe40000011633 */
[----:B------:R-:W-:Y:S02]  /*12010*/  LOP3.LUT R94, R94, 0xffff0000, RZ, 0xc0, !PT ;  /* 0xffff00005e5e7812 */ /* 0x000fe400078ec0ff */
[----:B------:R-:W-:Y:S02]  /*12020*/  PRMT R101, R101, 0x5410, R50 ;  /* 0x0000541065657816 */ /* 0x000fe40000000032 */
[----:B------:R-:W-:-:S02]  /*12030*/  LOP3.LUT R98, R98, 0xffff0000, RZ, 0xc0, !PT ;  /* 0xffff000062627812 */ /* 0x000fc400078ec0ff */
[----:B------:R-:W-:Y:S02]  /*12040*/  LOP3.LUT R95, R95, 0xffff0000, RZ, 0xc0, !PT ;  /* 0xffff00005f5f7812 */ /* 0x000fe400078ec0ff */
[----:B------:R-:W-:Y:S01]  /*12050*/  PRMT R100, R100, 0x5410, R35 ;  /* 0x0000541064647816 */ /* 0x000fe20000000023 */
[C---:B0-----:R-:W-:Y:S01]  /*12060*/  IMAD.U32 R34, R29.reuse, 0x10000, RZ ;  /* 0x000100001d227824 */ /* 0x041fe200078e00ff */
[----:B------:R-:W-:Y:S01]  /*12070*/  LOP3.LUT R29, R29, 0xffff0000, RZ, 0xc0, !PT ;  /* 0xffff00001d1d7812 */ /* 0x000fe200078ec0ff */
[C---:B------:R-:W-:Y:S01]  /*12080*/  IMAD.U32 R36, R31.reuse, 0x10000, RZ ;  /* 0x000100001f247824 */ /* 0x040fe200078e00ff */
[----:B------:R-:W-:Y:S01]  /*12090*/  LOP3.LUT R31, R31, 0xffff0000, RZ, 0xc0, !PT ;  /* 0xffff00001f1f7812 */ /* 0x000fe200078ec0ff */
[----:B------:R-:W-:Y:S01]  /*120a0*/  FMUL.FTZ R45, R34, R39 ;  /* 0x00000027222d7220 */ /* 0x000fe20000410000 */
[C---:B------:R-:W-:Y:S01]  /*120b0*/  IMAD.U32 R35, R30.reuse, 0x10000, RZ ;  /* 0x000100001e237824 */ /* 0x040fe200078e00ff */
[----:B------:R-:W-:Y:S01]  /*120c0*/  LOP3.LUT R30, R30, 0xffff0000, RZ, 0xc0, !PT ;  /* 0xffff00001e1e7812 */ /* 0x000fe200078ec0ff */
[----:B-----5:R-:W0:Y:S02]  /*120d0*/  LDS.128 R24, [R42] ;  /* 0x000000002a187984 */ /* 0x020e240000000c00 */
        /* <DEDUP_REMOVED lines=17> */
[----:B------:R-:W-:Y:S01]  /*121f0*/  FMUL.FTZ R47, R34, R27 ;  /* 0x0000001b222f7220 */ /* 0x000fe20000410000 */
[----:B------:R-:W-:Y:S02]  /*12200*/  IMAD.U32 R4, R101, 0x10000, RZ ;  /* 0x0001000065047824 */ /* 0x000fe400078e00ff */
[----:B------:R-:W-:Y:S01]  /*12210*/  FMUL.FTZ R34, R36, R37 ;  /* 0x0000002524227220 */ /* 0x000fe20000410000 */
[C---:B------:R-:W-:Y:S01]  /*12220*/  FFMA.FTZ R45, R6.reuse, R27, -R45 ;  /* 0x0000001b062d7223 */ /* 0x040fe2000001082d */
[----:B------:R-:W-:Y:S01]  /*12230*/  FFMA.FTZ R47, R6, R39, R47 ;  /* 0x00000027062f7223 */ /* 0x000fe2000001002f */
        /* <DEDUP_REMOVED lines=8> */
[-C--:B------:R-:W-:Y:S01]  /*122c0*/  FMUL.FTZ R36, R29, R99.reuse ;  /* 0x000000631d247220 */ /* 0x080fe20000410000 */
[C---:B------:R-:W-:Y:S01]  /*122d0*/  IMAD.U32 R4, R100.reuse, 0x10000, RZ ;  /* 0x0001000064047824 */ /* 0x040fe200078e00ff */
[----:B------:R-:W-:Y:S01]  /*122e0*/  LOP3.LUT R100, R100, 0xffff0000, RZ, 0xc0, !PT ;  /* 0xffff000064647812 */ /* 0x000fe200078ec0ff */
[C---:B------:R-:W-:Y:S01]  /*122f0*/  FMUL.FTZ R38, R35.reuse, R6 ;  /* 0x0000000623267220 */ /* 0x040fe20000410000 */
[C---:B------:R-:W-:Y:S01]  /*12300*/  FFMA.FTZ R34, R24.reuse, R99, -R27 ;  /* 0x0000006318227223 */ /* 0x040fe2000001081b */
[----:B------:R-:W-:Y:S01]  /*12310*/  FFMA.FTZ R36, R24, R95, R36 ;  /* 0x0000005f18247223 */ /* 0x000fe20000010024 */
[----:B------:R-:W-:Y:S01]  /*12320*/  LOP3.LUT R96, R96, 0xffff0000, RZ, 0xc0, !PT ;  /* 0xffff000060607812 */ /* 0x000fe200078ec0ff */
[----:B------:R-:W-:Y:S01]  /*12330*/  FMUL.FTZ R24, R35, R4 ;  /* 0x0000000423187220 */ /* 0x000fe20000410000 */
[----:B------:R-:W-:Y:S01]  /*12340*/  LOP3.LUT R97, R97, 0xffff0000, RZ, 0xc0, !PT ;  /* 0xffff000061617812 */ /* 0x000fe200078ec0ff */
[----:B------:R-:W-:Y:S01]  /*12350*/  FFMA.FTZ R28, R5, R94, R28 ;  /* 0x0000005e051c7223 */ /* 0x000fe2000001001c */
[----:B------:R-:W-:Y:S01]  /*12360*/  LOP3.LUT R101, R101, 0xffff0000, RZ, 0xc0, !PT ;  /* 0xffff000065657812 */ /* 0x000fe200078ec0ff */
[C---:B------:R-:W-:Y:S01]  /*12370*/  FFMA.FTZ R38, R7.reuse, R4, -R38 ;  /* 0x0000000407267223 */ /* 0x040fe20000010826 */
[C---:B------:R-:W-:Y:S01]  /*12380*/  FMUL.FTZ R5, R30.reuse, R100 ;  /* 0x000000641e057220 */ /* 0x040fe20000410000 */
[----:B------:R-:W-:Y:S01]  /*12390*/  FFMA.FTZ R7, R7, R6, R24 ;  /* 0x0000000607077223 */ /* 0x000fe20000010018 */
[-C--:B------:R-:W-:Y:S01]  /*123a0*/  FMUL.FTZ R4, R30, R96.reuse ;  /* 0x000000601e047220 */ /* 0x080fe20000410000 */
[C---:B------:R-:W-:Y:S01]  /*123b0*/  FMUL.FTZ R29, R31.reuse, R97 ;  /* 0x000000611f1d7220 */ /* 0x040fe20000410000 */
[-C--:B------:R-:W-:Y:S01]  /*123c0*/  FMUL.FTZ R6, R31, R101.reuse ;  /* 0x000000651f067220 */ /* 0x080fe20000410000 */
[C---:B------:R-:W-:Y:S01]  /*123d0*/  FFMA.FTZ R96, R25.reuse, R96, R5 ;  /* 0x0000006019607223 */ /* 0x040fe20000010005 */
[----:B------:R-:W-:Y:S01]  /*123e0*/  FFMA.FTZ R27, R25, R100, -R4 ;  /* 0x00000064191b7223 */ /* 0x000fe20000010804 */
[C---:B------:R-:W-:Y:S01]  /*123f0*/  FFMA.FTZ R30, R26.reuse, R101, -R29 ;  /* 0x000000651a1e7223 */ /* 0x040fe2000001081d */
        /* <DEDUP_REMOVED lines=11> */
.L_x_1636:
[----:B------:R-:W-:Y:S05]  /*124b0*/  BSYNC B1 ;  /* 0x0000000000017941 */ /* 0x000fea0003800000 */
.L_x_1635:
[----:B------:R-:W-:Y:S04]  /*124c0*/  BSSY B1, `(.L_x_1637) ;  /* 0x0000069000017945 */ /* 0x000fe80003800000 */
[----:B------:R-:W-:Y:S05]  /*124d0*/  @P1 BRA `(.L_x_1638) ;  /* 0x00000004009c1947 */ /* 0x000fea0003800000 */
[----:B------:R-:W5:Y:S01]  /*124e0*/  LDL R41, [R1+0x60] ;  /* 0x0000600001297983 */ /* 0x000f620000100800 */
[----:B-1----:R-:W-:Y:S02]  /*124f0*/  LEA.HI R4, R0, R221, RZ, 0x1d ;  /* 0x000000dd00047211 */ /* 0x002fe400078fe8ff */
[----:B0---4-:R-:W-:Y:S02]  /*12500*/  SHF.R.U64 R30, R8, 0x10, R9 ;  /* 0x00000010081e7819 */ /* 0x011fe40000001209 */
[----:B------:R-:W-:Y:S01]  /*12510*/  SHF.R.S32.HI R5, RZ, 0x1f, R4 ;  /* 0x0000001fff057819 */ /* 0x000fe20000011404 */
[----:B------:R-:W-:Y:S01]  /*12520*/  IMAD.SHL.U32 R6, R4, 0x8, RZ ;  /* 0x0000000804067824 */ /* 0x000fe200078e00ff */
[----:B------:R-:W-:Y:S02]  /*12530*/  SHF.R.U64 R31, R52, 0x10, R53 ;  /* 0x00000010341f7819 */ /* 0x000fe40000001235 */
[----:B------:R-:W-:Y:S02]  /*12540*/  LEA.HI R5, R5, R4, RZ, 0x3 ;  /* 0x0000000405057211 */ /* 0x000fe400078f18ff */
[----:B------:R-:W-:-:S02]  /*12550*/  LOP3.LUT R4, R173, 0x38, R6, 0xf8, !PT ;  /* 0x00000038ad047812 */ /* 0x000fc400078ef806 */
[----:B------:R-:W-:Y:S01]  /*12560*/  SHF.R.U64 R29, R54, 0x10, R55 ;  /* 0x00000010361d7819 */ /* 0x000fe20000001237 */
[----:B------:R-:W-:Y:S01]  /*12570*/  IMAD.SHL.U32 R5, R5, 0x400, RZ ;  /* 0x0000040005057824 */ /* 0x000fe200078e00ff */
[----:B------:R-:W-:Y:S02]  /*12580*/  LOP3.LUT R4, R4, R44, RZ, 0x3c, !PT ;  /* 0x0000002c04047212 */ /* 0x000fe400078e3cff */
[----:B------:R-:W-:Y:S02]  /*12590*/  PRMT R75, R75, 0x5410, R30 ;  /* 0x000054104b4b7816 */ /* 0x000fe4000000001e */
[----:B------:R-:W-:Y:S02]  /*125a0*/  LOP3.LUT R5, R5, 0x7fffe000, RZ, 0xc0, !PT ;  /* 0x7fffe00005057812 */ /* 0x000fe400078ec0ff */
[----:B------:R-:W-:Y:S01]  /*125b0*/  PRMT R80, R80, 0x5410, R31 ;  /* 0x0000541050507816 */ /* 0x000fe2000000001f */
[----:B------:R-:W-:Y:S01]  /*125c0*/  IMAD.U32 R34, R75, 0x10000, RZ ;  /* 0x000100004b227824 */ /* 0x000fe200078e00ff */
[----:B------:R-:W-:-:S02]  /*125d0*/  IADD3 R25, R4, R5, R179 ;  /* 0x0000000504197210 */ /* 0x000fc40007ffe0b3 */
[----:B------:R-:W-:Y:S01]  /*125e0*/  SHF.R.U32.HI R8, RZ, 0x10, R9 ;  /* 0x00000010ff087819 */ /* 0x000fe20000011609 */
[----:B------:R-:W-:Y:S01]  /*125f0*/  IMAD.U32 R33, R80, 0x10000, RZ ;  /* 0x0001000050217824 */ /* 0x000fe200078e00ff */
[----:B------:R-:W-:Y:S01]  /*12600*/  SHF.R.U32.HI R52, RZ, 0x10, R53 ;  /* 0x00000010ff347819 */ /* 0x000fe20000011635 */
[----:B------:R-:W-:Y:S01]  /*12610*/  IMAD R28, R25, 0x2, R2 ;  /* 0x00000002191c7824 */ /* 0x000fe200078e0202 */
[----:B------:R-:W-:Y:S02]  /*12620*/  SHF.R.U64 R9, R10, 0x10, R11 ;  /* 0x000000100a097819 */ /* 0x000fe4000000120b */
[----:B------:R-:W-:Y:S02]  /*12630*/  PRMT R82, R82, 0x5410, R29 ;  /* 0x0000541052527816 */ /* 0x000fe4000000001d */
[----:B------:R-:W0:Y:S01]  /*12640*/  LDS.128 R24, [R28+0xc400] ;  /* 0x00c400001c187984 */ /* 0x000e220000000c00 */
[----:B------:R-:W-:Y:S02]  /*12650*/  SHF.R.U32.HI R10, RZ, 0x10, R11 ;  /* 0x00000010ff0a7819 */ /* 0x000fe4000001160b */
[----:B------:R-:W-:-:S02]  /*12660*/  SHF.R.U32.HI R54, RZ, 0x10, R55 ;  /* 0x00000010ff367819 */ /* 0x000fc40000011637 */
[----:B------:R-:W-:Y:S02]  /*12670*/  PRMT R77, R77, 0x5410, R8 ;  /* 0x000054104d4d7816 */ /* 0x000fe40000000008 */
[----:B------:R-:W-:Y:S02]  /*12680*/  PRMT R81, R81, 0x5410, R52 ;  /* 0x0000541051517816 */ /* 0x000fe40000000034 */
[----:B------:R-:W-:Y:S01]  /*12690*/  PRMT R79, R79, 0x5410, R10 ;  /* 0x000054104f4f7816 */ /* 0x000fe2000000000a */
[----:B------:R-:W-:Y:S01]  /*126a0*/  IMAD.U32 R35, R77, 0x10000, RZ ;  /* 0x000100004d237824 */ /* 0x000fe200078e00ff */
[----:B------:R-:W-:Y:S02]  /*126b0*/  PRMT R83, R83, 0x5410, R54 ;  /* 0x0000541053537816 */ /* 0x000fe40000000036 */
[----:B------:R-:W-:Y:S02]  /*126c0*/  PRMT R78, R78, 0x5410, R9 ;  /* 0x000054104e4e7816 */ /* 0x000fe40000000009 */
[----:B------:R-:W-:Y:S01]  /*126d0*/  LOP3.LUT R75, R75, 0xffff0000, RZ, 0xc0, !PT ;  /* 0xffff00004b4b7812 */ /* 0x000fe200078ec0ff */
[C---:B0-----:R-:W-:Y:S01]  /*126e0*/  IMAD.U32 R29, R24.reuse, 0x10000, RZ ;  /* 0x00010000181d7824 */ /* 0x041fe200078e00ff */
[----:B------:R-:W-:Y:S01]  /*126f0*/  LOP3.LUT R24, R24, 0xffff0000, RZ, 0xc0, !PT ;  /* 0xffff000018187812 */ /* 0x000fe200078ec0ff */
[C---:B------:R-:W-:Y:S01]  /*12700*/  IMAD.U32 R30, R25.reuse, 0x10000, RZ ;  /* 0x00010000191e7824 */ /* 0x040fe200078e00ff */
[----:B------:R-:W-:Y:S01]  /*12710*/  LOP3.LUT R25, R25, 0xffff0000, RZ, 0xc0, !PT ;  /* 0xffff000019197812 */ /* 0x000fe200078ec0ff */
[C---:B------:R-:W-:Y:S01]  /*12720*/  FMUL.FTZ R37, R29.reuse, R34 ;  /* 0x000000221d257220 */ /* 0x040fe20000410000 */
[----:B------:R-:W-:Y:S01]  /*12730*/  FMUL.FTZ R39, R29, R33 ;  /* 0x000000211d277220 */ /* 0x000fe20000410000 */
[----:B------:R-:W-:-:S02]  /*12740*/  IMAD.U32 R29, R81, 0x10000, RZ ;  /* 0x00010000511d7824 */ /* 0x000fc400078e00ff */
[C---:B------:R-:W-:Y:S01]  /*12750*/  FMUL.FTZ R36, R30.reuse, R35 ;  /* 0x000000231e247220 */ /* 0x040fe20000410000 */
        /* <DEDUP_REMOVED lines=10> */
[----:B------:R-:W-:Y:S01]  /*12800*/  FFMA.FTZ R37, R8, R33, -R37 ;  /* 0x0000002108257223 */ /* 0x000fe20000010825 */
[----:B------:R-:W-:-:S02]  /*12810*/  IMAD.U32 R33, R79, 0x10000, RZ ;  /* 0x000100004f217824 */ /* 0x000fc400078e00ff */
[----:B------:R-:W-:Y:S01]  /*12820*/  FFMA.FTZ R39, R8, R34, R39 ;  /* 0x0000002208277223 */ /* 0x000fe20000010027 */
[----:B------:R-:W-:Y:S02]  /*12830*/  IMAD.U32 R8, R83, 0x10000, RZ ;  /* 0x0001000053087824 */ /* 0x000fe400078e00ff */
[----:B------:R-:W-:Y:S01]  /*12840*/  FFMA.FTZ R36, R9, R29, -R36 ;  /* 0x0000001d09247223 */ /* 0x000fe20000010824 */
[C---:B------:R-:W-:Y:S01]  /*12850*/  FMUL.FTZ R34, R32.reuse, R33 ;  /* 0x0000002120227220 */ /* 0x040fe20000410000 */
[----:B------:R-:W-:Y:S02]  /*12860*/  IMAD.U32 R11, R7, 0x10000, RZ ;  /* 0x00010000070b7824 */ /* 0x000fe400078e00ff */
[-C--:B------:R-:W-:Y:S01]  /*12870*/  FMUL.FTZ R32, R32, R8.reuse ;  /* 0x0000000820207220 */ /* 0x080fe20000410000 */
[----:B------:R-:W-:Y:S01]  /*12880*/  FFMA.FTZ R35, R9, R35, R30 ;  /* 0x0000002309237223 */ /* 0x000fe2000001001e */
[----:B------:R-:W-:Y:S01]  /*12890*/  LOP3.LUT R9, R80, 0xffff0000, RZ, 0xc0, !PT ;  /* 0xffff000050097812 */ /* 0x000fe200078ec0ff */
[C---:B------:R-:W-:Y:S01]  /*128a0*/  FFMA.FTZ R38, R11.reuse, R8, -R34 ;  /* 0x000000080b267223 */ /* 0x040fe20000010822 */
[----:B------:R-:W-:Y:S01]  /*128b0*/  FFMA.FTZ R40, R11, R33, R32 ;  /* 0x000000210b287223 */ /* 0x000fe20000010020 */
[C---:B------:R-:W-:Y:S01]  /*128c0*/  FMUL.FTZ R11, R24.reuse, R75 ;  /* 0x0000004b180b7220 */ /* 0x040fe20000410000 */
[----:B------:R-:W-:Y:S01]  /*128d0*/  LOP3.LUT R8, R81, 0xffff0000, RZ, 0xc0, !PT ;  /* 0xffff000051087812 */ /* 0x000fe200078ec0ff */
[-C--:B------:R-:W-:Y:S01]  /*128e0*/  FMUL.FTZ R29, R24, R9.reuse ;  /* 0x00000009181d7220 */ /* 0x080fe20000410000 */
[----:B------:R-:W-:Y:S01]  /*128f0*/  LOP3.LUT R30, R77, 0xffff0000, RZ, 0xc0, !PT ;  /* 0xffff00004d1e7812 */ /* 0x000fe200078ec0ff */
[----:B------:R-:W-:Y:S01]  /*12900*/  FFMA.FTZ R24, R4, R9, -R11 ;  /* 0x0000000904187223 */ /* 0x000fe2000001080b */
[----:B------:R-:W-:-:S02]  /*12910*/  IMAD.U32 R11, R78, 0x10000, RZ ;  /* 0x000100004e0b7824 */ /* 0x000fc400078e00ff */
[----:B------:R-:W-:Y:S01]  /*12920*/  FFMA.FTZ R32, R4, R75, R29 ;  /* 0x0000004b04207223 */ /* 0x000fe2000001001d */
[----:B------:R-:W-:Y:S02]  /*12930*/  IMAD.U32 R10, R6, 0x10000, RZ ;  /* 0x00010000060a7824 */ /* 0x000fe400078e00ff */
[----:B------:R-:W-:Y:S01]  /*12940*/  FMUL.FTZ R34, R25, R30 ;  /* 0x0000001e19227220 */ /* 0x000fe20000410000 */
[----:B------:R-:W-:Y:S02]  /*12950*/  IMAD.U32 R9, R82, 0x10000, RZ ;  /* 0x0001000052097824 */ /* 0x000fe400078e00ff */
[----:B------:R-:W-:Y:S01]  /*12960*/  FMUL.FTZ R29, R31, R11 ;  /* 0x0000000b1f1d7220 */ /* 0x000fe20000410000 */
[-C--:B------:R-:W-:Y:S01]  /*12970*/  FMUL.FTZ R33, R25, R8.reuse ;  /* 0x0000000819217220 */ /* 0x080fe20000410000 */
[----:B------:R-:W-:Y:S01]  /*12980*/  FFMA.FTZ R25, R5, R8, -R34 ;  /* 0x0000000805197223 */ /* 0x000fe20000010822 */
[-C--:B------:R-:W-:Y:S01]  /*12990*/  FMUL.FTZ R31, R31, R9.reuse ;  /* 0x000000091f1f7220 */ /* 0x080fe20000410000 */
[----:B------:R-:W-:Y:S01]  /*129a0*/  FFMA.FTZ R29, R10, R9, -R29 ;  /* 0x000000090a1d7223 */ /* 0x000fe2000001081d */
[----:B------:R-:W-:Y:S01]  /*129b0*/  FFMA.FTZ R30, R5, R30, R33 ;  /* 0x0000001e051e7223 */ /* 0x000fe20000010021 */
[----:B------:R-:W-:Y:S01]  /*129c0*/  LOP3.LUT R9, R78, 0xffff0000, RZ, 0xc0, !PT ;  /* 0xffff00004e097812 */ /* 0x000fe200078ec0ff */
[----:B------:R-:W-:Y:S01]  /*129d0*/  FFMA.FTZ R10, R10, R11, R31 ;  /* 0x0000000b0a0a7223 */ /* 0x000fe2000001001f */
[----:B------:R-:W-:-:S02]  /*129e0*/  LOP3.LUT R5, R82, 0xffff0000, RZ, 0xc0, !PT ;  /* 0xffff000052057812 */ /* 0x000fc400078ec0ff */
[----:B------:R-:W-:Y:S01]  /*129f0*/  LOP3.LUT R8, R79, 0xffff0000, RZ, 0xc0, !PT ;  /* 0xffff00004f087812 */ /* 0x000fe200078ec0ff */
[C---:B------:R-:W-:Y:S01]  /*12a00*/  FMUL.FTZ R11, R26.reuse, R9 ;  /* 0x000000091a0b7220 */ /* 0x040fe20000410000 */
[----:B------:R-:W-:Y:S01]  /*12a10*/  LOP3.LUT R4, R83, 0xffff0000, RZ, 0xc0, !PT ;  /* 0xffff000053047812 */ /* 0x000fe200078ec0ff */
[-C--:B------:R-:W-:Y:S01]  /*12a20*/  FMUL.FTZ R34, R26, R5.reuse ;  /* 0x000000051a227220 */ /* 0x080fe20000410000 */
[----:B------:R-:W-:Y:S01]  /*12a30*/  LOP3.LUT R6, R6, 0xffff0000, RZ, 0xc0, !PT ;  /* 0xffff000006067812 */ /* 0x000fe200078ec0ff */
[----:B------:R-:W-:Y:S01]  /*12a40*/  FMUL.FTZ R42, R27, R8 ;  /* 0x000000081b2a7220 */ /* 0x000fe20000410000 */
[----:B------:R-:W-:Y:S01]  /*12a50*/  LOP3.LUT R7, R7, 0xffff0000, RZ, 0xc0, !PT ;  /* 0xffff000007077812 */ /* 0x000fe200078ec0ff */
[-C--:B------:R-:W-:Y:S02]  /*12a60*/  FMUL.FTZ R31, R27, R4.reuse ;  /* 0x000000041b1f7220 */ /* 0x080fe40000410000 */
[C---:B------:R-:W-:Y:S01]  /*12a70*/  FFMA.FTZ R26, R6.reuse, R5, -R11 ;  /* 0x00000005061a7223 */ /* 0x040fe2000001080b */
[----:B------:R-:W-:Y:S01]  /*12a80*/  FFMA.FTZ R11, R6, R9, R34 ;  /* 0x00000009060b7223 */ /* 0x000fe20000010022 */
        /* <DEDUP_REMOVED lines=12> */
.L_x_1638:
[----:B------:R-:W-:Y:S05]  /*12b50*/  BSYNC B1 ;  /* 0x0000000000017941 */ /* 0x000fea0003800000 */
.L_x_1637:
[----:B------:R-:W-:Y:S05]  /*12b60*/  @P2 BRA `(.L_x_1610) ;  /* 0x00000004009c2947 */ /* 0x000fea0003800000 */
[----:B------:R-:W5:Y:S01]  /*12b70*/  LDL R36, [R1+0x5c] ;  /* 0x00005c0001247983 */ /* 0x000f620000100800 */
[----:B------:R-:W-:Y:S02]  /*12b80*/  LEA.HI R0, R0, R223, RZ, 0x1d ;  /* 0x000000df00007211 */ /* 0x000fe400078fe8ff */
[----:B01----:R-:W-:Y:S02]  /*12b90*/  SHF.R.U64 R25, R56, 0x10, R57 ;  /* 0x0000001038197819 */ /* 0x003fe40000001239 */
        /* <DEDUP_REMOVED lines=8> */
[----:B------:R-:W-:Y:S02]  /*12c20*/  SHF.R.U64 R26, R58, 0x10, R59 ;  /* 0x000000103a1a7819 */ /* 0x000fe4000000123b */
[----:B------:R-:W-:Y:S02]  /*12c30*/  LOP3.LUT R5, R5, 0x7fffe000, RZ, 0xc0, !PT ;  /* 0x7fffe00005057812 */ /* 0x000fe400078ec0ff */
[----:B------:R-:W-:Y:S02]  /*12c40*/  PRMT R70, R70, 0x5410, R25 ;  /* 0x0000541046467816 */ /* 0x000fe40000000019 */
[----:B------:R-:W-:-:S02]  /*12c50*/  IADD3 R9, R0, R5, R179 ;  /* 0x0000000500097210 */ /* 0x000fc40007ffe0b3 */
[----:B------:R-:W-:Y:S02]  /*12c60*/  PRMT R69, R69, 0x5410, R24 ;  /* 0x0000541045457816 */ /* 0x000fe40000000018 */
[----:B------:R-:W-:Y:S01]  /*12c70*/  SHF.R.U32.HI R56, RZ, 0x10, R57 ;  /* 0x00000010ff387819 */ /* 0x000fe20000011639 */
[----:B------:R-:W-:Y:S01]  /*12c80*/  IMAD R0, R9, 0x2, R2 ;  /* 0x0000000209007824 */ /* 0x000fe200078e0202 */
[--C-:B----4-:R-:W-:Y:S01]  /*12c90*/  SHF.R.U64 R29, R14, 0x10, R15.reuse ;  /* 0x000000100e1d7819 */ /* 0x110fe2000000120f */
[----:B------:R-:W-:Y:S01]  /*12ca0*/  IMAD.U32 R28, R69, 0x10000, RZ ;  /* 0x00010000451c7824 */ /* 0x000fe200078e00ff */
[----:B------:R-:W-:Y:S02]  /*12cb0*/  PRMT R25, R21, 0x5410, R12 ;  /* 0x0000541015197816 */ /* 0x000fe4000000000c */
[----:B------:R-:W0:Y:S01]  /*12cc0*/  LDS.128 R8, [R0+0xc400] ;  /* 0x00c4000000087984 */ /* 0x000e220000000c00 */
[----:B------:R-:W-:Y:S02]  /*12cd0*/  SHF.R.U32.HI R30, RZ, 0x10, R15 ;  /* 0x00000010ff1e7819 */ /* 0x000fe4000001160f */
[----:B------:R-:W-:Y:S01]  /*12ce0*/  PRMT R73, R73, 0x5410, R26 ;  /* 0x0000541049497816 */ /* 0x000fe2000000001a */
[----:B------:R-:W-:Y:S01]  /*12cf0*/  IMAD.U32 R26, R70, 0x10000, RZ ;  /* 0x00010000461a7824 */ /* 0x000fe200078e00ff */
[----:B------:R-:W-:Y:S01]  /*12d00*/  PRMT R71, R71, 0x5410, R56 ;  /* 0x0000541047477816 */ /* 0x000fe20000000038 */
[----:B------:R-:W-:Y:S01]  /*12d10*/  IMAD.U32 R27, R25, 0x10000, RZ ;  /* 0x00010000191b7824 */ /* 0x000fe200078e00ff */
[----:B------:R-:W-:-:S02]  /*12d20*/  PRMT R29, R20, 0x5410, R29 ;  /* 0x00005410141d7816 */ /* 0x000fc4000000001d */
[----:B------:R-:W-:Y:S02]  /*12d30*/  SHF.R.U32.HI R59, RZ, 0x10, R59 ;  /* 0x00000010ff3b7819 */ /* 0x000fe4000001163b */
[----:B------:R-:W-:Y:S02]  /*12d40*/  PRMT R30, R3, 0x5410, R30 ;  /* 0x00005410031e7816 */ /* 0x000fe4000000001e */
[----:B------:R-:W-:Y:S02]  /*12d50*/  PRMT R74, R74, 0x5410, R59 ;  /* 0x000054104a4a7816 */ /* 0x000fe4000000003b */
[----:B------:R-:W-:Y:S01]  /*12d60*/  LOP3.LUT R69, R69, 0xffff0000, RZ, 0xc0, !PT ;  /* 0xffff000045457812 */ /* 0x000fe200078ec0ff */
[C---:B------:R-:W-:Y:S01]  /*12d70*/  IMAD.U32 R31, R30.reuse, 0x10000, RZ ;  /* 0x000100001e1f7824 */ /* 0x040fe200078e00ff */
        /* <DEDUP_REMOVED lines=11> */
[-C--:B------:R-:W-:Y:S01]  /*12e30*/  FMUL.FTZ R35, R20, R15.reuse ;  /* 0x0000000f14237220 */ /* 0x080fe20000410000 */
[C---:B------:R-:W-:Y:S01]  /*12e40*/  IMAD.U32 R21, R10.reuse, 0x10000, RZ ;  /* 0x000100000a157824 */ /* 0x040fe200078e00ff */
[----:B------:R-:W-:Y:S01]  /*12e50*/  LOP3.LUT R10, R10, 0xffff0000, RZ, 0xc0, !PT ;  /* 0xffff00000a0a7812 */ /* 0x000fe200078ec0ff */
[C---:B------:R-:W-:Y:S01]  /*12e60*/  IMAD.U32 R20, R29.reuse, 0x10000, RZ ;  /* 0x000100001d147824 */ /* 0x040fe200078e00ff */
[----:B------:R-:W-:Y:S01]  /*12e70*/  LOP3.LUT R29, R29, 0xffff0000, RZ, 0xc0, !PT ;  /* 0xffff00001d1d7812 */ /* 0x000fe200078ec0ff */
[----:B-----5:R-:W0:Y:S02]  /*12e80*/  LDS.128 R4, [R36] ;  /* 0x0000000024047984 */ /* 0x020e240000000c00 */
[C---:B0-----:R-:W-:Y:S01]  /*12e90*/  IMAD.U32 R3, R4.reuse, 0x10000, RZ ;  /* 0x0001000004037824 */ /* 0x041fe200078e00ff */
[----:B------:R-:W-:Y:S01]  /*12ea0*/  LOP3.LUT R4, R4, 0xffff0000, RZ, 0xc0, !PT ;  /* 0xffff000004047812 */ /* 0x000fe200078ec0ff */
[C---:B------:R-:W-:Y:S01]  /*12eb0*/  IMAD.U32 R12, R5.reuse, 0x10000, RZ ;  /* 0x00010000050c7824 */ /* 0x040fe200078e00ff */
[----:B------:R-:W-:Y:S01]  /*12ec0*/  LOP3.LUT R5, R5, 0xffff0000, RZ, 0xc0, !PT ;  /* 0xffff000005057812 */ /* 0x000fe200078ec0ff */
[C---:B------:R-:W-:Y:S01]  /*12ed0*/  FFMA.FTZ R32, R3.reuse, R26, -R32 ;  /* 0x0000001a03207223 */ /* 0x040fe20000010820 */
[----:B------:R-:W-:Y:S01]  /*12ee0*/  FFMA.FTZ R34, R3, R28, R34 ;  /* 0x0000001c03227223 */ /* 0x000fe20000010022 */
[----:B------:R-:W-:Y:S01]  /*12ef0*/  FFMA.FTZ R33, R12, R15, -R33 ;  /* 0x0000000f0c217223 */ /* 0x000fe20000010821 */
[----:B------:R-:W-:-:S02]  /*12f00*/  IMAD.U32 R14, R7, 0x10000, RZ ;  /* 0x00010000070e7824 */ /* 0x000fc400078e00ff */
[----:B------:R-:W-:Y:S01]  /*12f10*/  FMUL.FTZ R15, R24, R31 ;  /* 0x0000001f180f7220 */ /* 0x000fe20000410000 */
[----:B------:R-:W-:Y:S02]  /*12f20*/  IMAD.U32 R3, R74, 0x10000, RZ ;  /* 0x000100004a037824 */ /* 0x000fe400078e00ff */
[----:B------:R-:W-:Y:S01]  /*12f30*/  FFMA.FTZ R35, R12, R27, R35 ;  /* 0x0000001b0c237223 */ /* 0x000fe20000010023 */
[----:B------:R-:W-:Y:S01]  /*12f40*/  LOP3.LUT R12, R71, 0xffff0000, RZ, 0xc0, !PT ;  /* 0xffff0000470c7812 */ /* 0x000fe200078ec0ff */
[----:B------:R-:W-:Y:S02]  /*12f50*/  IMAD.U32 R13, R6, 0x10000, RZ ;  /* 0x00010000060d7824 */ /* 0x000fe400078e00ff */
[-C--:B------:R-:W-:Y:S01]  /*12f60*/  FMUL.FTZ R24, R24, R3.reuse ;  /* 0x0000000318187220 */ /* 0x080fe20000410000 */
[----:B------:R-:W-:Y:S01]  /*12f70*/  FFMA.FTZ R26, R14, R3, -R15 ;  /* 0x000000030e1a7223 */ /* 0x000fe2000001080f */
[----:B------:R-:W-:Y:S01]  /*12f80*/  LOP3.LUT R3, R70, 0xffff0000, RZ, 0xc0, !PT ;  /* 0xffff000046037812 */ /* 0x000fe200078ec0ff */
[----:B------:R-:W-:Y:S01]  /*12f90*/  FMUL.FTZ R15, R8, R69 ;  /* 0x00000045080f7220 */ /* 0x000fe20000410000 */
[----:B------:R-:W-:Y:S01]  /*12fa0*/  FFMA.FTZ R31, R14, R31, R24 ;  /* 0x0000001f0e1f7223 */ /* 0x000fe20000010018 */
[----:B------:R-:W-:-:S02]  /*12fb0*/  LOP3.LUT R14, R25, 0xffff0000, RZ, 0xc0, !PT ;  /* 0xffff0000190e7812 */ /* 0x000fc400078ec0ff */
[-C--:B------:R-:W-:Y:S01]  /*12fc0*/  FMUL.FTZ R25, R8, R3.reuse ;  /* 0x0000000308197220 */ /* 0x080fe20000410000 */
[C---:B------:R-:W-:Y:S01]  /*12fd0*/  FFMA.FTZ R15, R4.reuse, R3, -R15 ;  /* 0x00000003040f7223 */ /* 0x040fe2000001080f */
[----:B------:R-:W-:Y:S02]  /*12fe0*/  IMAD.U32 R8, R73, 0x10000, RZ ;  /* 0x0001000049087824 */ /* 0x000fe400078e00ff */
[C---:B------:R-:W-:Y:S01]  /*12ff0*/  FMUL.FTZ R24, R9.reuse, R14 ;  /* 0x0000000e09187220 */ /* 0x040fe20000410000 */
[----:B------:R-:W-:Y:S01]  /*13000*/  FFMA.FTZ R25, R4, R69, R25 ;  /* 0x0000004504197223 */ /* 0x000fe20000010019 */
[----:B------:R-:W-:Y:S01]  /*13010*/  FMUL.FTZ R9, R9, R12 ;  /* 0x0000000c09097220 */ /* 0x000fe20000410000 */
[----:B------:R-:W-:Y:S01]  /*13020*/  FMUL.FTZ R4, R21, R20 ;  /* 0x0000001415047220 */ /* 0x000fe20000410000 */
[----:B------:R-:W-:Y:S01]  /*13030*/  LOP3.LUT R73, R73, 0xffff0000, RZ, 0xc0, !PT ;  /* 0xffff000049497812 */ /* 0x000fe200078ec0ff */
[C---:B------:R-:W-:Y:S01]  /*13040*/  FFMA.FTZ R24, R5.reuse, R12, -R24 ;  /* 0x0000000c05187223 */ /* 0x040fe20000010818 */
[----:B------:R-:W-:Y:S01]  /*13050*/  LOP3.LUT R74, R74, 0xffff0000, RZ, 0xc0, !PT ;  /* 0xffff00004a4a7812 */ /* 0x000fe200078ec0ff */
[----:B------:R-:W-:Y:S01]  /*13060*/  FFMA.FTZ R14, R5, R14, R9 ;  /* 0x0000000e050e7223 */ /* 0x000fe20000010009 */
[----:B------:R-:W-:Y:S01]  /*13070*/  LOP3.LUT R6, R6, 0xffff0000, RZ, 0xc0, !PT ;  /* 0xffff000006067812 */ /* 0x000fe200078ec0ff */
[-C--:B------:R-:W-:Y:S01]  /*13080*/  FMUL.FTZ R12, R21, R8.reuse ;  /* 0x00000008150c7220 */ /* 0x080fe20000410000 */
[----:B------:R-:W-:Y:S01]  /*13090*/  LOP3.LUT R7, R7, 0xffff0000, RZ, 0xc0, !PT ;  /* 0xffff000007077812 */ /* 0x000fe200078ec0ff */
[----:B------:R-:W-:Y:S01]  /*130a0*/  FFMA.FTZ R3, R13, R8, -R4 ;  /* 0x000000080d037223 */ /* 0x000fe20000010804 */
[C---:B------:R-:W-:Y:S01]  /*130b0*/  FMUL.FTZ R5, R10.reuse, R29 ;  /* 0x0000001d0a057220 */ /* 0x040fe20000410000 */
[C---:B------:R-:W-:Y:S01]  /*130c0*/  FMUL.FTZ R8, R11.reuse, R30 ;  /* 0x0000001e0b087220 */ /* 0x040fe20000410000 */
[-C--:B------:R-:W-:Y:S01]  /*130d0*/  FMUL.FTZ R4, R10, R73.reuse ;  /* 0x000000490a047220 */ /* 0x080fe20000410000 */
[-C--:B------:R-:W-:Y:S01]  /*130e0*/  FMUL.FTZ R9, R11, R74.reuse ;  /* 0x0000004a0b097220 */ /* 0x080fe20000410000 */
[C---:B------:R-:W-:Y:S01]  /*130f0*/  FFMA.FTZ R10, R6.reuse, R73, -R5 ;  /* 0x00000049060a7223 */ /* 0x040fe20000010805 */
        /* <DEDUP_REMOVED lines=14> */
.L_x_1610:
[----:B------:R-:W-:Y:S05]  /*131e0*/  BSYNC B0 ;  /* 0x0000000000007941 */ /* 0x000fea0003800000 */
.L_x_1588:
        /* <DEDUP_REMOVED lines=8> */
.L_x_1586:
[----:B01-3--:R-:W3:Y:S02]  /*13270*/  LDL R0, [R1+0x38] ;  /* 0x0000380001007983 */ /* 0x00bee40000100800 */
[----:B---3--:R-:W-:-:S13]  /*13280*/  R2UR UR4, R0 ;  /* 0x00000000000472ca */ /* 0x008fda00000e0000 */
[----:B------:R-:W-:-:S05]  /*13290*/  IMAD.U32 R0, RZ, RZ, UR4 ;  /* 0x00000004ff007e24 */ /* 0x000fca000f8e00ff */
[----:B------:R-:W-:-:S13]  /*132a0*/  ISETP.NE.AND P0, PT, R0, 0x3, PT ;  /* 0x000000030000780c */ /* 0x000fda0003f05270 */
[----:B------:R-:W-:Y:S05]  /*132b0*/  @!P0 BRA `(.L_x_1639) ;  /* 0x0000000000048947 */ /* 0x000fea0003800000 */
[----:B------:R-:W-:Y:S01]  /*132c0*/  BPT.TRAP 0x1 ;  /* 0x000000040000795c */ /* 0x000fe20000300000 */
.L_x_1639:
[----:B------:R-:W-:Y:S01]  /*132d0*/  IMAD R9, R22, 0x8, R2 ;  /* 0x0000000816097824 */ /* 0x000fe200078e0202 */
[----:B------:R-:W-:-:S04]  /*132e0*/  SHF.L.U32 R0, R23, 0x1f, RZ ;  /* 0x0000001f17007819 */ /* 0x000fc800000006ff */
[----:B------:R0:W1:Y:S01]  /*132f0*/  SYNCS.PHASECHK.TRANS64.TRYWAIT P2, [R9+URZ+0x2a830], R0 ;  /* 0x02a83000090075a7 */ /* 0x000062000804017f */
[----:B------:R-:W-:Y:S05]  /*13300*/  @!P0 BRA `(.L_x_1640) ;  /* 0x0000000000048947 */ /* 0x000fea0003800000 */
[----:B------:R-:W-:Y:S01]  /*13310*/  BPT.TRAP 0x1 ;  /* 0x000000040000795c */ /* 0x000fe20000300000 */
.L_x_1640:
[----:B--2-4-:R-:W2:Y:S02]  /*13320*/  S2R R3, SR_TID.X ;  /* 0x0000000000037919 */ /* 0x014ea40000002100 */
[----:B--2---:R-:W-:-:S04]  /*13330*/  LOP3.LUT R3, R3, 0x7f, RZ, 0xc0, !PT ;  /* 0x0000007f03037812 */ /* 0x004fc800078ec0ff */
[----:B------:R-:W-:Y:S01]  /*13340*/  ISETP.NE.AND P1, PT, R3, RZ, PT ;  /* 0x000000ff0300720c */ /* 0x000fe20003f25270 */
[----:B-1----:R-:W-:-:S12]  /*13350*/  @P2 BRA `(.L_x_1641) ;  /* 0x0000000000082947 */ /* 0x002fd80003800000 */
[----:B------:R-:W1:Y:S02]  /*13360*/  SYNCS.PHASECHK.TRANS64.TRYWAIT P2, [R9+URZ+0x2a830], R0 ;  /* 0x02a83000090075a7 */ /* 0x000e64000804017f */
[----:B-1----:R-:W-:Y:S05]  /*13370*/  @!P2 BRA `(.L_x_1642) ;  /* 0x000001880038a947 */ /* 0x002fea0003800000 */
.L_x_1641:
[----:B------:R-:W-:Y:S05]  /*13380*/  WARPSYNC.ALL ;  /* 0x0000000000007948 */ /* 0x000fea0003800000 */
[----:B01----:R-:W-:Y:S01]  /*13390*/  VIADD R0, R2, 0x18400 ;  /* 0x0001840002007836 */ /* 0x003fe20000000000 */
[----:B------:R-:W-:Y:S01]  /*133a0*/  R2UR UR52, R68 ;  /* 0x00000000443472ca */ /* 0x000fe200000e0000 */
[----:B------:R-:W-:Y:S01]  /*133b0*/  IMAD.MOV.U32 R5, RZ, RZ, 0x40000040 ;  /* 0x40000040ff057424 */ /* 0x000fe200078e00ff */
[----:B------:R-:W-:Y:S01]  /*133c0*/  WARPGROUP.ARRIVE ;  /* 0x00000000000079c5 */ /* 0x000fe20000000000 */
[----:B------:R-:W-:Y:S01]  /*133d0*/  UMOV UR53, 0x40000040 ;  /* 0x4000004000357882 */ /* 0x000fe20000000000 */
[----:B------:R-:W-:Y:S01]  /*133e0*/  SHF.R.U32.HI R0, RZ, 0x4, R0 ;  /* 0x00000004ff007819 */ /* 0x000fe20000011600 */
[----:B------:R-:W-:Y:S01]  /*133f0*/  IMAD.MOV.U32 R7, RZ, RZ, 0x40000040 ;  /* 0x40000040ff077424 */ /* 0x000fe200078e00ff */
[----:B------:R-:W-:Y:S01]  /*13400*/  R2UR UR55, R5 ;  /* 0x00000000053772ca */ /* 0x000fe200000e0000 */
[----:B------:R-:W-:Y:S01]  /*13410*/  UMOV UR49, 0x40000040 ;  /* 0x4000004000317882 */ /* 0x000fe20000000000 */
[----:B------:R-:W-:Y:S01]  /*13420*/  LOP3.LUT R0, R0, 0x3fff, RZ, 0xc0, !PT ;  /* 0x00003fff00007812 */ /* 0x000fe200078ec0ff */
[----:B------:R-:W-:Y:S01]  /*13430*/  UMOV UR9, 0x40000040 ;  /* 0x4000004000097882 */ /* 0x000fe20000000000 */
[----:B------:R-:W-:Y:S01]  /*13440*/  R2UR UR51, R7 ;  /* 0x00000000073372ca */ /* 0x000fe200000e0000 */
[----:B------:R-:W-:Y:S01]  /*13450*/  IMAD.MOV.U32 R7, RZ, RZ, 0x40000040 ;  /* 0x40000040ff077424 */ /* 0x000fe200078e00ff */
[----:B------:R-:W-:Y:S01]  /*13460*/  LOP3.LUT R8, R0, 0x10000, RZ, 0xfc, !PT ;  /* 0x0001000000087812 */ /* 0x000fe200078efcff */
[----:B------:R-:W-:Y:S01]  /*13470*/  ULOP3.LUT UR52, UR52, 0x10000, URZ, 0xfc, !UPT ;  /* 0x0001000034347892 */ /* 0x000fe2000f8efc3f */
[----:B------:R-:W-:Y:S01]  /*13480*/  IMAD.U32 R11, RZ, RZ, UR9 ;  /* 0x00000009ff0b7e24 */ /* 0x000fe2000f8e00ff */
[----:B------:R-:W-:Y:S01]  /*13490*/  UMOV UR57, 0x40000040 ;  /* 0x4000004000397882 */ /* 0x000fe20000000000 */
[----:B------:R-:W-:Y:S01]  /*134a0*/  R2UR UR11, R7 ;  /* 0x00000000070b72ca */ /* 0x000fe200000e0000 */
[----:B------:R-:W-:Y:S01]  /*134b0*/  IMAD R4, R22, 0x900, R8 ;  /* 0x0000090016047824 */ /* 0x000fe200078e0208 */
[----:B------:R-:W-:Y:S01]  /*134c0*/  UIADD3 UR48, UR52, 0x2, URZ ;  /* 0x0000000234307890 */ /* 0x000fe2000fffe03f */
[----:B------:R-:W-:Y:S01]  /*134d0*/  IMAD.MOV.U32 R7, RZ, RZ, 0x40000040 ;  /* 0x40000040ff077424 */ /* 0x000fe200078e00ff */
[----:B------:R-:W-:Y:S01]  /*134e0*/  UIADD3 UR4, UR52, 0x4, URZ ;  /* 0x0000000434047890 */ /* 0x000fe2000fffe03f */
[C---:B------:R-:W-:Y:S01]  /*134f0*/  VIADD R6, R4.reuse, 0x2 ;  /* 0x0000000204067836 */ /* 0x040fe20000000000 */
[----:B------:R-:W-:Y:S01]  /*13500*/  R2UR UR54, R4 ;  /* 0x00000000043672ca */ /* 0x000fe200000e0000 */
[----:B------:R-:W-:Y:S01]  /*13510*/  UIADD3 UR56, UR52, 0x802, URZ ;  /* 0x0000080234387890 */ /* 0x000fe2000fffe03f */
[----:B------:R-:W-:Y:S01]  /*13520*/  IMAD.MOV.U32 R5, RZ, RZ, 0x40000040 ;  /* 0x40000040ff057424 */ /* 0x000fe200078e00ff */
[----:B------:R-:W-:Y:S01]  /*13530*/  UIADD3 UR40, UR52, 0x804, URZ ;  /* 0x0000080434287890 */ /* 0x000fe2000fffe03f */
[----:B------:R-:W-:Y:S01]  /*13540*/  R2UR UR50, R6 ;  /* 0x00000000063272ca */ /* 0x000fe200000e0000 */
[----:B------:R-:W-:Y:S01]  /*13550*/  VIADD R6, R4, 0x4 ;  /* 0x0000000404067836 */ /* 0x000fe20000000000 */
[----:B------:R-:W-:Y:S01]  /*13560*/  UMOV UR8, UR4 ;  /* 0x0000000400087c82 */ /* 0x000fe20008000000 */
[----:B------:R-:W-:Y:S01]  /*13570*/  UIADD3 UR4, UR52, 0x6, URZ ;  /* 0x0000000634047890 */ /* 0x000fe2000fffe03f */
[----:B------:R-:W-:Y:S01]  /*13580*/  IMAD.U32 R10, RZ, RZ, UR8 ;  /* 0x00000008ff0a7e24 */ /* 0x000fe2000f8e00ff */
[----:B------:R-:W-:Y:S01]  /*13590*/  UMOV UR41, 0x40000040 ;  /* 0x4000004000297882 */ /* 0x000fe20000000000 */
[----:B------:R-:W-:Y:S01]  /*135a0*/  R2UR UR10, R6 ;  /* 0x00000000060a72ca */ /* 0x000fe200000e0000 */
[----:B------:R-:W-:Y:S01]  /*135b0*/  VIADD R6, R4, 0x6 ;  /* 0x0000000604067836 */ /* 0x000fe20000000000 */
[----:B------:R-:W-:Y:S01]  /*135c0*/  R2UR UR39, R5 ;  /* 0x00000000052772ca */ /* 0x000fe200000e0000 */
[----:B------:R-:W-:Y:S01]  /*135d0*/  HGMMA.64x96x16.F32.BF16 R24, gdesc[UR52], RZ, !UPT, gsb0 ;  /* 0x01600000341879f0 */ /* 0x000fe2000c0018ff */
[----:B------:R0:W-:Y:S01]  /*135e0*/  STL.64 [R1+0x30], R10 ;  /* 0x0000300a01007387 */ /* 0x0001e20000100a00 */
[----:B------:R-:W-:Y:S01]  /*135f0*/  UIADD3 UR36, UR52, 0x806, URZ ;  /* 0x0000080634247890 */ /* 0x000fe2000fffe03f */
[----:B------:R-:W1:Y:S01]  /*13600*/  LDC R209, c[0x0][0x448] ;  /* 0x00011200ffd17b82 */ /* 0x000e620000000800 */
[----:B------:R-:W-:Y:S01]  /*13610*/  UMOV UR37, 0x40000040 ;  /* 0x4000004000257882 */ /* 0x000fe20000000000 */
[----:B------:R-:W-:Y:S01]  /*13620*/  IMAD.IADD R0, R181, 0x1, R178 ;  /* 0x00000001b5007824 */ /* 0x000fe200078e02b2 */
[----:B------:R-:W-:Y:S01]  /*13630*/  LOP3.LUT R17, R17, 0xffdfffff, RZ, 0xc0, !PT ;  /* 0xffdfffff11117812 */ /* 0x000fe200078ec0ff */
[----:B------:R-:W-:-:S04]  /*13640*/  IMAD.MOV.U32 R5, RZ, RZ, -0x60 ;  /* 0xffffffa0ff057424 */ /* 0x000fc800078e00ff */
[----:B------:R-:W2:Y:S01]  /*13650*/  LDC.64 R12, c[0x0][0x9e0] ;  /* 0x00027800ff0c7b82 */ /* 0x000ea20000000a00 */
[----:B------:R-:W-:-:S04]  /*13660*/  IMAD R5, R72, R5, 0x61 ;  /* 0x0000006148057424 */ /* 0x000fc800078e0205 */
[----:B------:R-:W-:-:S04]  /*13670*/  VIADD R73, R5, 0xffffffff ;  /* 0xffffffff05497836 */ /* 0x000fc80000000000 */
[----:B------:R-:W-:Y:S01]  /*13680*/  IMAD.IADD R75, R73, 0x1, -R174 ;  /* 0x00000001494b7824 */ /* 0x000fe200078e0aae */
[----:B-1----:R-:W-:-:S13]  /*13690*/  ISETP.NE.AND P2, PT, R209, 0x1, PT ;  /* 0x00000001d100780c */ /* 0x002fda0003f45270 */
[----:B------:R-:W1:Y:S01]  /*136a0*/  @P2 LDC R3, c[0x0][0x44c] ;  /* 0x00011300ff032b82 */ /* 0x000e620000000800 */
[----:B------:R-:W-:-:S04]  /*136b0*/  @P2 LOP3.LUT R17, R17, 0x200000, RZ, 0xfc, !PT ;  /* 0x0020000011112812 */ /* 0x000fc800078efcff */
[----:B------:R-:W-:Y:S01]  /*136c0*/  LOP3.LUT R17, R17, 0xffefffff, RZ, 0xc0, !PT ;  /* 0xffefffff11117812 */ /* 0x000fe200078ec0ff */
[----:B-1----:R-:W-:Y:S01]  /*136d0*/  @P2 IMAD.HI.U32 R3, R0, R3, RZ ;  /* 0x0000000300032227 */ /* 0x002fe200078e00ff */
[----:B------:R-:W-:Y:S02]  /*136e0*/  WARPGROUP.DEPBAR.LE gsb0, 0x0 ;  /* 0x00008000000079c5 */ /* 0x000fe40000010000 */
[----:B------:R-:W-:-:S06]  /*136f0*/  WARPGROUP.ARRIVE ;  /* 0x00000000000079c5 */ /* 0x000fcc0000000000 */
[----:B------:R-:W-:Y:S03]  /*13700*/  HGMMA.64x96x16.F32.BF16 R24, gdesc[UR48], R24, gsb0 ;  /* 0x01600000301879f0 */ /* 0x000fe60008001818 */
[----:B------:R-:W-:Y:S02]  /*13710*/  WARPGROUP.DEPBAR.LE gsb0, 0x0 ;  /* 0x00008000000079c5 */ /* 0x000fe40000010000 */
[----:B------:R-:W-:-:S06]  /*13720*/  WARPGROUP.ARRIVE ;  /* 0x00000000000079c5 */ /* 0x000fcc0000000000 */
[----:B------:R-:W-:Y:S01]  /*13730*/  HGMMA.64x96x16.F32.BF16 R24, gdesc[UR8], R24, gsb0 ;  /* 0x01600000081879f0 */ /* 0x000fe20008001818 */
[----:B------:R-:W-:Y:S01]  /*13740*/  R2UR UR10, R6 ;  /* 0x00000000060a72ca */ /* 0x000fe200000e0000 */
[----:B------:R-:W-:Y:S01]  /*13750*/  UMOV UR8, UR4 ;  /* 0x0000000400087c82 */ /* 0x000fe20008000000 */
[----:B------:R-:W-:Y:S01]  /*13760*/  R2UR UR11, R7 ;  /* 0x00000000070b72ca */ /* 0x000fe200000e0000 */
[----:B------:R-:W-:Y:S01]  /*13770*/  UMOV UR9, 0x40000040 ;  /* 0x4000004000097882 */ /* 0x000fe20000000000 */
[----:B------:R-:W-:Y:S01]  /*13780*/  VIADD R6, R4, 0x300 ;  /* 0x0000030004067836 */ /* 0x000fe20000000000 */
[----:B------:R-:W-:Y:S01]  /*13790*/  UIADD3 UR4, UR52, 0x400, URZ ;  /* 0x0000040034047890 */ /* 0x000fe2000fffe03f */
[----:B------:R-:W-:Y:S02]  /*137a0*/  IMAD.MOV.U32 R7, RZ, RZ, 0x40000040 ;  /* 0x40000040ff077424 */ /* 0x000fe400078e00ff */
[----:B0-----:R-:W-:Y:S02]  /*137b0*/  IMAD.U32 R10, RZ, RZ, UR8 ;  /* 0x00000008ff0a7e24 */ /* 0x001fe4000f8e00ff */
[----:B------:R-:W-:-:S05]  /*137c0*/  IMAD.U32 R11, RZ, RZ, UR9 ;  /* 0x00000009ff0b7e24 */ /* 0x000fca000f8e00ff */
[----:B------:R0:W-:Y:S01]  /*137d0*/  STL.64 [R1+0x28], R10 ;  /* 0x0000280a01007387 */ /* 0x0001e20000100a00 */
        /* <DEDUP_REMOVED lines=60> */
[----:B------:R-:W-:Y:S01]  /*13ba0*/  ULDC UR4, c[0x0][0x9dc] ;  /* 0x0002770000047ab9 */ /* 0x000fe20000000800 */
[----:B------:R-:W-:Y:S02]  /*13bb0*/  IMAD.MOV.U32 R7, RZ, RZ, 0x40000040 ;  /* 0x40000040ff077424 */ /* 0x000fe400078e00ff */
[----:B0-----:R-:W-:Y:S01]  /*13bc0*/  IMAD.U32 R10, RZ, RZ, UR8 ;  /* 0x00000008ff0a7e24 */ /* 0x001fe2000f8e00ff */
[----:B------:R-:W-:Y:S01]  /*13bd0*/  R2UR UR58, R6 ;  /* 0x00000000063a72ca */ /* 0x000fe200000e0000 */
[----:B------:R-:W-:Y:S01]  /*13be0*/  VIADD R6, R4, 0x604 ;  /* 0x0000060404067836 */ /* 0x000fe20000000000 */
[----:B------:R-:W-:Y:S01]  /*13bf0*/  R2UR UR59, R7 ;  /* 0x00000000073b72ca */ /* 0x000fe200000e0000 */
[----:B------:R-:W-:-:S02]  /*13c00*/  IMAD.MOV.U32 R7, RZ, RZ, 0x40000040 ;  /* 0x40000040ff077424 */ /* 0x000fc400078e00ff */
[----:B------:R-:W-:Y:S01]  /*13c10*/  VIADD R4, R4, 0x606 ;  /* 0x0000060604047836 */ /* 0x000fe20000000000 */
[----:B------:R-:W-:Y:S01]  /*13c20*/  R2UR UR42, R6 ;  /* 0x00000000062a72ca */ /* 0x000fe200000e0000 */
[----:B------:R-:W-:Y:S01]  /*13c30*/  IMAD.U32 R11, RZ, RZ, UR9 ;  /* 0x00000009ff0b7e24 */ /* 0x000fe2000f8e00ff */
[----:B------:R-:W-:Y:S01]  /*13c40*/  R2UR UR43, R7 ;  /* 0x00000000072b72ca */ /* 0x000fe200000e0000 */
[----:B------:R-:W-:Y:S01]  /*13c50*/  IMAD.MOV.U32 R7, RZ, RZ, R0 ;  /* 0x000000ffff077224 */ /* 0x000fe200078e0000 */
[----:B------:R-:W-:Y:S01]  /*13c60*/  R2UR UR38, R4 ;  /* 0x00000000042672ca */ /* 0x000fe200000e0000 */
[----:B------:R-:W-:Y:S01]  /*13c70*/  @!P1 VIADD R0, R9, 0x2a840 ;  /* 0x0002a84009009836 */ /* 0x000fe20000000000 */
[----:B------:R-:W0:Y:S01]  /*13c80*/  @P2 LDC R4, c[0x0][0x450] ;  /* 0x00011400ff042b82 */ /* 0x000e220000000800 */
[----:B------:R-:W-:Y:S01]  /*13c90*/  IMAD.U32 R9, RZ, RZ, UR4 ;  /* 0x00000004ff097e24 */ /* 0x000fe2000f8e00ff */
[----:B------:R1:W-:Y:S02]  /*13ca0*/  STL.64 [R1], R10 ;  /* 0x0000000a01007387 */ /* 0x0003e40000100a00 */
[----:B------:R-:W-:-:S02]  /*13cb0*/  @!P1 PRMT R0, RZ, 0x654, R0 ;  /* 0x00000654ff009816 */ /* 0x000fc40000000000 */
[----:B0-----:R-:W-:Y:S01]  /*13cc0*/  @P2 SHF.R.U32.HI R7, RZ, R4, R3 ;  /* 0x00000004ff072219 */ /* 0x001fe20000011603 */
[----:B------:R-:W-:Y:S01]  /*13cd0*/  IMAD R3, R72, -0x60, R164 ;  /* 0xffffffa048037824 */ /* 0x000fe200078e02a4 */
[----:B--2---:R-:W-:Y:S02]  /*13ce0*/  ISETP.GE.AND P2, PT, R13, 0x1, PT ;  /* 0x000000010d00780c */ /* 0x004fe40003f46270 */
[----:B------:R-:W-:Y:S01]  /*13cf0*/  LOP3.LUT R4, RZ, R9, RZ, 0x33, !PT ;  /* 0x00000009ff047212 */ /* 0x000fe200078e33ff */
[----:B------:R-:W0:Y:S01]  /*13d00*/  SHFL.IDX PT, R6, R7, RZ, 0x1c1f ;  /* 0x001c1fff07067589 */ /* 0x000e2200000e0000 */
[----:B------:R-:W-:-:S09]  /*13d10*/  IADD3 R106, -R174, 0x60, R3 ;  /* 0x00000060ae6a7810 */ /* 0x000fd20007ffe103 */
[----:B------:R-:W-:Y:S01]  /*13d20*/  @P2 LOP3.LUT R17, R17, 0x100000, RZ, 0xfc, !PT ;  /* 0x0010000011112812 */ /* 0x000fe200078efcff */
        /* <DEDUP_REMOVED lines=14> */
[----:B--2---:R-:W-:-:S05]  /*13e10*/  IADD3 R0, R164, R5, -R174 ;  /* 0x00000005a4007210 */ /* 0x004fca0007ffe8ae */
[----:B-1----:R-:W-:-:S04]  /*13e20*/  IMAD.IADD R11, R0, 0x1, -R163 ;  /* 0x00000001000b7824 */ /* 0x002fc800078e0aa3 */
[C---:B------:R-:W-:Y:S02]  /*13e30*/  IMAD.IADD R15, R11.reuse, 0x1, R12 ;  /* 0x000000010b0f7824 */ /* 0x040fe400078e020c */
[----:B------:R-:W-:-:S03]  /*13e40*/  IMAD.IADD R21, R11, 0x1, R4 ;  /* 0x000000010b157824 */ /* 0x000fc600078e0204 */
[----:B0-----:R-:W-:Y:S01]  /*13e50*/  VIADDMNMX R0, R6, R15, R106, PT ;  /* 0x0000000f06007246 */ /* 0x001fe2000380016a */
[----:B------:R-:W-:Y:S01]  /*13e60*/  IMAD.IADD R3, R21, 0x1, R6 ;  /* 0x0000000115037824 */ /* 0x000fe200078e0206 */
[----:B------:R-:W-:Y:S06]  /*13e70*/  @!P2 BRA `(.L_x_1643) ;  /* 0x00000000004ca947 */ /* 0x000fec0003800000 */
[----:B------:R-:W-:Y:S01]  /*13e80*/  IADD3 R6, -R163, R164, R6 ;  /* 0x000000a4a3067210 */ /* 0x000fe20007ffe106 */
        /* <DEDUP_REMOVED lines=10> */
.L_x_1645:
[----:B------:R-:W-:-:S13]  /*13f30*/  ISETP.NE.AND P2, PT, R13, 0x1, PT ;  /* 0x000000010d00780c */ /* 0x000fda0003f45270 */
[----:B------:R-:W0:Y:S02]  /*13f40*/  @P2 LDC.64 R4, c[0x0][0x9e8] ;  /* 0x00027a00ff042b82 */ /* 0x000e240000000a00 */
[----:B0-----:R-:W-:-:S05]  /*13f50*/  @P2 IMAD.HI.U32 R4, R6, R4, RZ ;  /* 0x0000000406042227 */ /* 0x001fca00078e00ff */
[----:B------:R-:W-:-:S07]  /*13f60*/  @P2 SHF.R.U32.HI R6, RZ, R5, R4 ;  /* 0x00000005ff062219 */ /* 0x000fce0000011604 */
.L_x_1646:
[----:B------:R-:W-:Y:S05]  /*13f70*/  BSYNC B0 ;  /* 0x0000000000007941 */ /* 0x000fea0003800000 */
.L_x_1644:
[----:B------:R-:W-:-:S05]  /*13f80*/  IMAD R6, R6, R13, R75 ;  /* 0x0000000d06067224 */ /* 0x000fca00078e024b */
[----:B------:R-:W-:Y:S02]  /*13f90*/  VIMNMX R3, R3, R6, !PT ;  /* 0x0000000603037248 */ /* 0x000fe40007fe0100 */
[----:B------:R-:W-:-:S07]  /*13fa0*/  VIADDMNMX R0, R6, R13, R0, PT ;  /* 0x0000000d06007246 */ /* 0x000fce0003800100 */
.L_x_1643:
[C---:B------:R-:W-:Y:S02]  /*13fb0*/  ISETP.GE.AND P2, PT, R73.reuse, 0x2, PT ;  /* 0x000000024900780c */ /* 0x040fe40003f46270 */
[----:B------:R-:W-:Y:S02]  /*13fc0*/  ISETP.GE.AND P6, PT, R73, 0x9, PT ;  /* 0x000000094900780c */ /* 0x000fe40003fc6270 */
        /* <DEDUP_REMOVED lines=115> */
[----:B------:R-:W-:Y:S02]  /*14700*/  ISETP.GE.AND P5, PT, R13, 0x1, PT ;  /* 0x000000010d00780c */ /* 0x000fe40003fa6270 */
[----:B0-----:R-:W-:Y:S01]  /*14710*/  VIADDMNMX R106, R0, R15, R106, PT ;  /* 0x0000000f006a7246 */ /* 0x001fe2000380016a */
[----:B------:R-:W-:-:S10]  /*14720*/  IMAD.IADD R3, R21, 0x1, R0 ;  /* 0x0000000115037824 */ /* 0x000fd400078e0200 */
[----:B------:R-:W-:Y:S05]  /*14730*/  @!P5 BRA `(.L_x_1647) ;  /* 0x00000000004cd947 */ /* 0x000fea0003800000 */
        /* <DEDUP_REMOVED lines=11> */
.L_x_1649:
[----:B------:R-:W-:-:S13]  /*147f0*/  ISETP.NE.AND P5, PT, R13, 0x1, PT ;  /* 0x000000010d00780c */ /* 0x000fda0003fa5270 */
[----:B------:R-:W0:Y:S02]  /*14800*/  @P5 LDC.64 R4, c[0x0][0x9e8] ;  /* 0x00027a00ff045b82 */ /* 0x000e240000000a00 */
[----:B0-----:R-:W-:-:S05]  /*14810*/  @P5 IMAD.HI.U32 R4, R0, R4, RZ ;  /* 0x0000000400045227 */ /* 0x001fca00078e00ff */
[----:B------:R-:W-:-:S07]  /*14820*/  @P5 SHF.R.U32.HI R0, RZ, R5, R4 ;  /* 0x00000005ff005219 */ /* 0x000fce0000011604 */
.L_x_1650:
[----:B------:R-:W-:Y:S05]  /*14830*/  BSYNC B0 ;  /* 0x0000000000007941 */ /* 0x000fea0003800000 */
.L_x_1648:
[----:B------:R-:W-:-:S05]  /*14840*/  IMAD R0, R0, R13, R75 ;  /* 0x0000000d00007224 */ /* 0x000fca00078e024b */
[----:B------:R-:W-:Y:S02]  /*14850*/  VIMNMX R3, R3, R0, !PT ;  /* 0x0000000003037248 */ /* 0x000fe40007fe0100 */
[----:B------:R-:W-:-:S07]  /*14860*/  VIADDMNMX R106, R0, R13, R106, PT ;  /* 0x0000000d006a7246 */ /* 0x000fce000380016a */
.L_x_1647:
        /* <DEDUP_REMOVED lines=16> */
[C---:B------:R-:W-:Y:S02]  /*14970*/  ISETP.GT.AND P2, PT, R3.reuse, 0x10, !P2 ;  /* 0x000000100300780c */ /* 0x040fe40005744270 */
[----:B------:R-:W-:Y:S02]  /*14980*/  ISETP.GT.AND P6, PT, R3, 0x8, !P6 ;  /* 0x000000080300780c */ /* 0x000fe400077c4270 */
[----:B------:R-:W-:Y:S02]  /*14990*/  ISETP.LT.OR P2, PT, R106, 0x11, P2 ;  /* 0x000000116a00780c */ /* 0x000fe40001741670 */
[----:B------:R-:W-:-:S02]  /*149a0*/  FMNMX.FTZ R5, R74, R5, !PT ;  /* 0x000000054a057209 */ /* 0x000fc40007810000 */
[----:B------:R-:W-:Y:S02]  /*149b0*/  FSEL R34, R34, -INF , !P2 ;  /* 0xff80000022227808 */ /* 0x000fe40005000000 */
[----:B------:R-:W-:Y:S02]  /*149c0*/  ISETP.NE.AND P2, PT, R79, RZ, PT ;  /* 0x000000ff4f00720c */ /* 0x000fe40003f45270 */
[----:B------:R-:W-:Y:S02]  /*149d0*/  ISETP.LT.OR P6, PT, R106, 0x9, P6 ;  /* 0x000000096a00780c */ /* 0x000fe400037c1670 */
[----:B------:R-:W-:Y:S02]  /*149e0*/  ISETP.GT.AND P2, PT, R3, 0x11, !P2 ;  /* 0x000000110300780c */ /* 0x000fe40005744270 */
[----:B------:R-:W-:Y:S02]  /*149f0*/  FMNMX.FTZ R5, R40, R5, !PT ;  /* 0x0000000528057209 */ /* 0x000fe40007810000 */
[----:B------:R-:W-:-:S02]  /*14a00*/  ISETP.LT.OR P2, PT, R106, 0x12, P2 ;  /* 0x000000126a00780c */ /* 0x000fc40001741670 */
[----:B------:R-:W-:Y:S02]  /*14a10*/  FSEL R30, R30, -INF , !P6 ;  /* 0xff8000001e1e7808 */ /* 0x000fe40007000000 */
[----:B------:R-:W-:Y:S02]  /*14a20*/  FSEL R98, R35, -INF , !P2 ;  /* 0xff80000023627808 */ /* 0x000fe40005000000 */
[----:B------:R-:W-:Y:S02]  /*14a30*/  ISETP.NE.AND P2, PT, R33, RZ, PT ;  /* 0x000000ff2100720c */ /* 0x000fe40003f45270 */
[----:B------:R-:W-:Y:S02]  /*14a40*/  ISETP.NE.AND P6, PT, R81, RZ, PT ;  /* 0x000000ff5100720c */ /* 0x000fe40003fc5270 */
        /* <DEDUP_REMOVED lines=8> */
[----:B------:R-:W-:Y:S02]  /*14ad0*/  ISETP.NE.AND P5, PT, R37, RZ, PT ;  /* 0x000000ff2500720c */ /* 0x000fe40003fa5270 */
[----:B------:R-:W-:Y:S02]  /*14ae0*/  FSEL R96, R39, -INF , !P2 ;  /* 0xff80000027607808 */ /* 0x000fe40005000000 */
        /* <DEDUP_REMOVED lines=27> */
[----:B------:R-:W-:Y:S01]  /*14ca0*/  IMAD.MOV.U32 R47, RZ, RZ, R178 ;  /* 0x000000ffff2f7224 */ /* 0x000fe200078e00b2 */
[----:B------:R-:W-:Y:S01]  /*14cb0*/  ISETP.NE.AND P2, PT, R45, RZ, PT ;  /* 0x000000ff2d00720c */ /* 0x000fe20003f45270 */
[----:B------:R-:W0:Y:S01]  /*14cc0*/  SHFL.BFLY PT, R0, R5, 0x2, 0x1f ;  /* 0x0c401f0005007f89 */ /* 0x000e2200000e0000 */
[----:B------:R-:W-:-:S02]  /*14cd0*/  ISETP.NE.AND P5, PT, R88, RZ, PT ;  /* 0x000000ff5800720c */ /* 0x000fc40003fa5270 */
[C---:B------:R-:W-:Y:S02]  /*14ce0*/  ISETP.GT.AND P2, PT, R3.reuse, 0x30, !P2 ;  /* 0x000000300300780c */ /* 0x040fe40005744270 */
[----:B------:R-:W-:Y:S02]  /*14cf0*/  ISETP.GT.AND P4, PT, R3, RZ, !P4 ;  /* 0x000000ff0300720c */ /* 0x000fe40006784270 */
        /* <DEDUP_REMOVED lines=8> */
[----:B------:R-:W-:Y:S02]  /*14d80*/  ISETP.GT.AND P3, PT, R3, 0x58, !P3 ;  /* 0x000000580300780c */ /* 0x000fe40005f64270 */
[----:B0-----:R-:W-:-:S02]  /*14d90*/  FMNMX.FTZ R11, R5, R0, !PT ;  /* 0x00000000050b7209 */ /* 0x001fc40007810000 */
[----:B------:R-:W-:Y:S02]  /*14da0*/  FSEL R4, R51, -INF , !P2 ;  /* 0xff80000033047808 */ /* 0x000fe40005000000 */
[----:B------:R-:W-:Y:S01]  /*14db0*/  ISETP.NE.AND P2, PT, R49, RZ, PT ;  /* 0x000000ff3100720c */ /* 0x000fe20003f45270 */
[----:B------:R-:W0:Y:S01]  /*14dc0*/  SHFL.BFLY PT, R0, R11, 0x1, 0x1f ;  /* 0x0c201f000b007f89 */ /* 0x000e2200000e0000 */
[----:B------:R-:W-:Y:S02]  /*14dd0*/  FMNMX.FTZ R5, R26, R102, !PT ;  /* 0x000000661a057209 */ /* 0x000fe40007810000 */
[----:B------:R-:W-:Y:S02]  /*14de0*/  ISETP.GT.AND P2, PT, R3, 0x38, !P2 ;  /* 0x000000380300780c */ /* 0x000fe40005744270 */
[----:B------:R-:W-:Y:S02]  /*14df0*/  FMNMX.FTZ R5, R30, R5, !PT ;  /* 0x000000051e057209 */ /* 0x000fe40007810000 */
[----:B------:R-:W-:-:S02]  /*14e00*/  ISETP.LT.OR P2, PT, R106, 0x39, P2 ;  /* 0x000000396a00780c */ /* 0x000fc40001741670 */
[----:B------:R-:W-:Y:S02]  /*14e10*/  FMNMX.FTZ R5, R100, R5, !PT ;  /* 0x0000000564057209 */ /* 0x000fe40007810000 */
[----:B------:R-:W-:Y:S02]  /*14e20*/  FSEL R54, R54, -INF , !P2 ;  /* 0xff80000036367808 */ /* 0x000fe40005000000 */
[----:B------:R-:W-:Y:S02]  /*14e30*/  ISETP.NE.AND P2, PT, R89, RZ, PT ;  /* 0x000000ff5900720c */ /* 0x000fe40003f45270 */
[----:B------:R-:W-:Y:S02]  /*14e40*/  ISETP.LT.OR P3, PT, R106, 0x59, P3 ;  /* 0x000000596a00780c */ /* 0x000fe40001f61670 */
[----:B------:R-:W-:Y:S02]  /*14e50*/  ISETP.GT.AND P2, PT, R3, 0x39, !P2 ;  /* 0x000000390300780c */ /* 0x000fe40005744270 */
[----:B------:R-:W-:-:S02]  /*14e60*/  FSEL R70, R70, -INF , !P3 ;  /* 0xff80000046467808 */ /* 0x000fc40005800000 */
[----:B------:R-:W-:Y:S02]  /*14e70*/  ISETP.LT.OR P2, PT, R106, 0x3a, P2 ;  /* 0x0000003a6a00780c */ /* 0x000fe40001741670 */
[----:B0-----:R-:W-:Y:S02]  /*14e80*/  FMNMX.FTZ R0, R11, R0, !PT ;  /* 0x000000000b007209 */ /* 0x001fe40007810000 */
[----:B------:R-:W-:Y:S02]  /*14e90*/  FSEL R50, R55, -INF , !P2 ;  /* 0xff80000037327808 */ /* 0x000fe40005000000 */
[----:B------:R-:W-:Y:S01]  /*14ea0*/  ISETP.NE.AND P2, PT, R53, RZ, PT ;  /* 0x000000ff3500720c */ /* 0x000fe20003f45270 */
[----:B------:R-:W-:Y:S01]  /*14eb0*/  FMUL.FTZ R15, R0, R7 ;  /* 0x00000007000f7220 */ /* 0x000fe20000410000 */
        /* <DEDUP_REMOVED lines=17> */
[----:B------:R-:W-:Y:S02]  /*14fd0*/  ISETP.NE.AND P6, PT, R25, RZ, PT ;  /* 0x000000ff1900720c */ /* 0x000fe40003fc5270 */
[----:B------:R-:W-:Y:S02]  /*14fe0*/  FSEL R62, R62, -INF , !P2 ;  /* 0xff8000003e3e7808 */ /* 0x000fe40005000000 */
[----:B------:R-:W-:-:S02]  /*14ff0*/  FMNMX.FTZ R25, R88, R21, !PT ;  /* 0x0000001558197209 */ /* 0x000fc40007810000 */
[----:B------:R-:W-:Y:S02]  /*15000*/  ISETP.GT.AND P2, PT, R3, 0x49, !P5 ;  /* 0x000000490300780c */ /* 0x000fe40006f44270 */
[----:B------:R-:W-:Y:S02]  /*15010*/  FMNMX.FTZ R25, R4, R25, !PT ;  /* 0x0000001904197209 */ /* 0x000fe40007810000 */
[----:B------:R-:W-:Y:S02]  /*15020*/  ISETP.LT.OR P2, PT, R106, 0x4a, P2 ;  /* 0x0000004a6a00780c */ /* 0x000fe40001741670 */
[----:B------:R-:W-:Y:S02]  /*15030*/  FMNMX.FTZ R25, R54, R25, !PT ;  /* 0x0000001936197209 */ /* 0x000fe40007810000 */
[----:B------:R-:W-:Y:S02]  /*15040*/  FSEL R104, R63, -INF , !P2 ;  /* 0xff8000003f687808 */ /* 0x000fe40005000000 */
[----:B------:R-:W-:-:S02]  /*15050*/  FSETP.NEU.FTZ.AND P2, PT, R0, -INF , PT ;  /* 0xff8000000000780b */ /* 0x000fc40003f5d000 */
[----:B------:R-:W-:Y:S02]  /*15060*/  ISETP.NE.AND P5, PT, R61, RZ, PT ;  /* 0x000000ff3d00720c */ /* 0x000fe40003fa5270 */
[----:B------:R-:W-:Y:S02]  /*15070*/  FMNMX.FTZ R25, R50, R25, !PT ;  /* 0x0000001932197209 */ /* 0x000fe40007810000 */
[----:B------:R-:W-:Y:S02]  /*15080*/  FSEL R15, R15, RZ, P2 ;  /* 0x000000ff0f0f7208 */ /* 0x000fe40001000000 */
[C---:B------:R-:W-:Y:S02]  /*15090*/  ISETP.GT.AND P2, PT, R3.reuse, 0x50, !P5 ;  /* 0x000000500300780c */ /* 0x040fe40006f44270 */
[----:B------:R-:W-:Y:S01]  /*150a0*/  FMNMX.FTZ R27, R58, R25, !PT ;  /* 0x000000193a1b7209 */ /* 0x000fe20007810000 */
[-CC-:B------:R-:W-:Y:S01]  /*150b0*/  FFMA.FTZ R148, R40, R7.reuse, -R15.reuse ;  /* 0x0000000728947223 */ /* 0x180fe2000001080f */
[----:B------:R-:W-:Y:S01]  /*150c0*/  ISETP.LT.OR P2, PT, R106, 0x51, P2 ;  /* 0x000000516a00780c */ /* 0x000fe20001741670 */
[--C-:B------:R-:W-:Y:S01]  /*150d0*/  FFMA.FTZ R31, R36, R7, -R15.reuse ;  /* 0x00000007241f7223 */ /* 0x100fe2000001080f */
[----:B------:R-:W-:Y:S01]  /*150e0*/  FMNMX.FTZ R27, R90, R27, !PT ;  /* 0x0000001b5a1b7209 */ /* 0x000fe20007810000 */
[-CC-:B------:R-:W-:Y:S01]  /*150f0*/  FFMA.FTZ R156, R108, R7.reuse, -R15.reuse ;  /* 0x000000076c9c7223 */ /* 0x180fe2000001080f */
[----:B------:R-:W-:Y:S01]  /*15100*/  FSEL R66, R66, -INF , !P2 ;  /* 0xff80000042427808 */ /* 0x000fe20005000000 */
[-CC-:B------:R-:W-:Y:S01]  /*15110*/  FFMA.FTZ R86, R86, R7.reuse, -R15.reuse ;  /* 0x0000000756567223 */ /* 0x180fe2000001080f */
[----:B------:R-:W-:Y:S01]  /*15120*/  ISETP.GT.AND P2, PT, R3, 0x51, !P6 ;  /* 0x000000510300780c */ /* 0x000fe20007744270 */
[--C-:B------:R-:W-:Y:S01]  /*15130*/  FFMA.FTZ R39, R10, R7, -R15.reuse ;  /* 0x000000070a277223 */ /* 0x100fe2000001080f */
[----:B------:R-:W-:Y:S01]  /*15140*/  FMNMX.FTZ R27, R62, R27, !PT ;  /* 0x0000001b3e1b7209 */ /* 0x000fe20007810000 */
[-CC-:B------:R-:W-:Y:S01]  /*15150*/  FFMA.FTZ R158, R84, R7.reuse, -R15.reuse ;  /* 0x00000007549e7223 */ /* 0x180fe2000001080f */
[----:B------:R-:W-:Y:S01]  /*15160*/  ISETP.NE.AND P5, PT, R29, RZ, PT ;  /* 0x000000ff1d00720c */ /* 0x000fe20003fa5270 */
[--C-:B------:R-:W-:Y:S01]  /*15170*/  FFMA.FTZ R29, R44, R7, -R15.reuse ;  /* 0x000000072c1d7223 */ /* 0x100fe2000001080f */
[----:B------:R-:W-:Y:S01]  /*15180*/  ISETP.LT.OR P2, PT, R106, 0x52, P2 ;  /* 0x000000526a00780c */ /* 0x000fe20001741670 */
[----:B------:R-:W-:Y:S01]  /*15190*/  MUFU.EX2 R156, R156 ;  /* 0x0000009c009c7308 */ /* 0x000fe20000000800 */
[----:B------:R-:W-:Y:S01]  /*151a0*/  FMNMX.FTZ R27, R104, R27, !PT ;  /* 0x0000001b681b7209 */ /* 0x000fe20007810000 */
[-CC-:B------:R-:W-:Y:S01]  /*151b0*/  FFMA.FTZ R76, R76, R7.reuse, -R15.reuse ;  /* 0x000000074c4c7223 */ /* 0x180fe2000001080f */
[----:B------:R-:W-:Y:S01]  /*151c0*/  ISETP.GT.AND P4, PT, R3, 0x59, !P5 ;  /* 0x000000590300780c */ /* 0x000fe20006f84270 */
[-CC-:B------:R-:W-:Y:S01]  /*151d0*/  FFMA.FTZ R152, R82, R7.reuse, -R15.reuse ;  /* 0x0000000752987223 */ /* 0x180fe2000001080f */
[----:B------:R-:W-:Y:S01]  /*151e0*/  FSEL R40, R67, -INF , !P2 ;  /* 0xff80000043287808 */ /* 0x000fe20005000000 */
[--C-:B------:R-:W-:Y:S01]  /*151f0*/  FFMA.FTZ R78, R78, R7, -R15.reuse ;  /* 0x000000074e4e7223 */ /* 0x100fe2000001080f */
[----:B------:R-:W-:Y:S01]  /*15200*/  FMNMX.FTZ R3, R66, R27, !PT ;  /* 0x0000001b42037209 */ /* 0x000fe20007810000 */
[----:B------:R-:W0:Y:S01]  /*15210*/  MUFU.EX2 R5, R86 ;  /* 0x0000005600057308 */ /* 0x000e220000000800 */
[----:B------:R-:W-:Y:S01]  /*15220*/  ISETP.LT.OR P4, PT, R106, 0x5a, P4 ;  /* 0x0000005a6a00780c */ /* 0x000fe20002781670 */
[--C-:B------:R-:W-:Y:S01]  /*15230*/  FFMA.FTZ R154, R80, R7, -R15.reuse ;  /* 0x00000007509a7223 */ /* 0x100fe2000001080f */
[----:B------:R-:W-:Y:S01]  /*15240*/  FMNMX.FTZ R3, R40, R3, !PT ;  /* 0x0000000328037209 */ /* 0x000fe20007810000 */
[-CC-:B------:R-:W-:Y:S01]  /*15250*/  FFMA.FTZ R37, R14, R7.reuse, -R15.reuse ;  /* 0x000000070e257223 */ /* 0x180fe2000001080f */
[----:B------:R-:W-:Y:S01]  /*15260*/  FSEL R36, R71, -INF , !P4 ;  /* 0xff80000047247808 */ /* 0x000fe20006000000 */
[--C-:B------:R-:W-:Y:S01]  /*15270*/  FFMA.FTZ R74, R74, R7, -R15.reuse ;  /* 0x000000074a4a7223 */ /* 0x100fe2000001080f */
[----:B------:R-:W-:Y:S01]  /*15280*/  FMNMX.FTZ R3, R70, R3, !PT ;  /* 0x0000000346037209 */ /* 0x000fe20007810000 */
[----:B------:R-:W1:Y:S01]  /*15290*/  MUFU.EX2 R158, R158 ;  /* 0x0000009e009e7308 */ /* 0x000e620000000800 */
[-CC-:B------:R-:W-:Y:S01]  /*152a0*/  FFMA.FTZ R35, R20, R7.reuse, -R15.reuse ;  /* 0x0000000714237223 */ /* 0x180fe2000001080f */
[--C-:B------:R-:W-:Y:S01]  /*152b0*/  FFMA.FTZ R6, R6, R7, -R15.reuse ;  /* 0x0000000706067223 */ /* 0x100fe2000001080f */
[----:B------:R-:W-:Y:S01]  /*152c0*/  FMNMX.FTZ R3, R36, R3, !PT ;  /* 0x0000000324037209 */ /* 0x000fe20007810000 */
[-CC-:B-----5:R-:W-:Y:S01]  /*152d0*/  FFMA.FTZ R144, R48, R7.reuse, -R15.reuse ;  /* 0x0000000730907223 */ /* 0x1a0fe2000001080f */
[-CC-:B------:R-:W-:Y:S01]  /*152e0*/  FFMA.FTZ R146, R52, R7.reuse, -R15.reuse ;  /* 0x0000000734927223 */ /* 0x180fe2000001080f */
[-CC-:B------:R-:W-:Y:S01]  /*152f0*/  FFMA.FTZ R33, R28, R7.reuse, -R15.reuse ;  /* 0x000000071c217223 */ /* 0x180fe2000001080f */
[-C--:B------:R-:W-:Y:S01]  /*15300*/  FFMA.FTZ R140, R56, R7.reuse, -R15 ;  /* 0x00000007388c7223 */ /* 0x080fe2000001080f */
[----:B------:R-:W2:Y:S01]  /*15310*/  SHFL.BFLY PT, R44, R3, 0x2, 0x1f ;  /* 0x0c401f00032c7f89 */ /* 0x000ea200000e0000 */
[----:B------:R-:W3:Y:S01]  /*15320*/  MUFU.EX2 R11, R76 ;  /* 0x0000004c000b7308 */ /* 0x000ee20000000800 */
[----:B0-----:R-:W-:Y:S01]  /*15330*/  FADD.FTZ R43, R156, R5 ;  /* 0x000000059c2b7221 */ /* 0x001fe20000010000 */
[-CC-:B------:R-:W-:Y:S01]  /*15340*/  FFMA.FTZ R142, R60, R7.reuse, -R15.reuse ;  /* 0x000000073c8e7223 */ /* 0x180fe2000001080f */
[-CC-:B------:R-:W-:Y:S01]  /*15350*/  FFMA.FTZ R136, R64, R7.reuse, -R15.reuse ;  /* 0x0000000740887223 */ /* 0x180fe2000001080f */
[----:B------:R-:W-:Y:S01]  /*15360*/  FFMA.FTZ R138, R68, R7, -R15 ;  /* 0x00000007448a7223 */ /* 0x000fe2000001080f */
[----:B------:R-:W-:-:S02]  /*15370*/  ISETP.NE.AND P5, PT, R209, 0x1, PT ;  /* 0x00000001d100780c */ /* 0x000fc40003fa5270 */
[----:B------:R-:W-:Y:S01]  /*15380*/  F2FP.BF16.F32.PACK_AB R156, R5, R156 ;  /* 0x0000009c059c723e */ /* 0x000fe200000010ff */
[----:B------:R-:W0:Y:S08]  /*15390*/  MUFU.EX2 R152, R152 ;  /* 0x0000009800987308 */ /* 0x000e300000000800 */
[----:B------:R-:W4:Y:S02]  /*153a0*/  MUFU.EX2 R21, R78 ;  /* 0x0000004e00157308 */ /* 0x000f240000000800 */
[----:B------:R-:W1:Y:S01]  /*153b0*/  @P5 LDC R49, c[0x0][0x44c] ;  /* 0x00011300ff315b82 */ /* 0x000e620000000800 */
[----:B--2---:R-:W-:-:S05]  /*153c0*/  FMNMX.FTZ R44, R3, R44, !PT ;  /* 0x0000002c032c7209 */ /* 0x004fca0007810000 */
[----:B------:R-:W2:Y:S01]  /*153d0*/  MUFU.EX2 R154, R154 ;  /* 0x0000009a009a7308 */ /* 0x000ea20000000800 */
[----:B------:R-:W3:Y:S07]  /*153e0*/  SHFL.BFLY PT, R3, R44, 0x1, 0x1f ;  /* 0x0c201f002c037f89 */ /* 0x000eee00000e0000 */
[----:B------:R-:W2:Y:S08]  /*153f0*/  MUFU.EX2 R25, R74 ;  /* 0x0000004a00197308 */ /* 0x000eb00000000800 */
[----:B------:R-:W2:Y:S01]  /*15400*/  MUFU.EX2 R148, R148 ;  /* 0x0000009400947308 */ /* 0x000ea20000000800 */
[----:B-1----:R-:W-:-:S07]  /*15410*/  @P5 IMAD.HI.U32 R49, R178, R49, RZ ;  /* 0x00000031b2315227 */ /* 0x002fce00078e00ff */
[----:B------:R1:W-:Y:S01]  /*15420*/  MUFU.EX2 R27, R31 ;  /* 0x0000001f001b7308 */ /* 0x0003e20000000800 */
[----:B---3--:R-:W-:-:S04]  /*15430*/  FMNMX.FTZ R3, R44, R3, !PT ;  /* 0x000000032c037209 */ /* 0x008fc80007810000 */
[C---:B------:R-:W-:Y:S01]  /*15440*/  FSETP.NEU.FTZ.AND P2, PT, R3.reuse, -INF , PT ;  /* 0xff8000000300780b */ /* 0x040fe20003f5d000 */
[-C--:B------:R-:W-:Y:S01]  /*15450*/  FMUL.FTZ R10, R3, R7.reuse ;  /* 0x00000007030a7220 */ /* 0x080fe20000410000 */
[-CC-:B-1----:R-:W-:Y:S01]  /*15460*/  FFMA.FTZ R31, R32, R7.reuse, -R15.reuse ;  /* 0x00000007201f7223 */ /* 0x182fe2000001080f */
[----:B------:R-:W-:Y:S01]  /*15470*/  FFMA.FTZ R15, R24, R7, -R15 ;  /* 0x00000007180f7223 */ /* 0x000fe2000001080f */
[----:B------:R-:W-:Y:S02]  /*15480*/  MUFU.EX2 R29, R29 ;  /* 0x0000001d001d7308 */ /* 0x000fe40000000800 */
[----:B------:R-:W-:-:S05]  /*15490*/  FSEL R41, R10, RZ, P2 ;  /* 0x000000ff0a297208 */ /* 0x000fca0001000000 */
[-CC-:B------:R-:W-:Y:S01]  /*154a0*/  FFMA.FTZ R157, R26, R7.reuse, -R41.reuse ;  /* 0x000000071a9d7223 */ /* 0x180fe20000010829 */
[-CC-:B------:R-:W-:Y:S01]  /*154b0*/  FFMA.FTZ R10, R102, R7.reuse, -R41.reuse ;  /* 0x00000007660a7223 */ /* 0x180fe20000010829 */
[-CC-:B------:R-:W-:Y:S01]  /*154c0*/  FFMA.FTZ R159, R30, R7.reuse, -R41.reuse ;  /* 0x000000071e9f7223 */ /* 0x180fe20000010829 */
[-CC-:B------:R-:W-:Y:S01]  /*154d0*/  FFMA.FTZ R14, R100, R7.reuse, -R41.reuse ;  /* 0x00000007640e7223 */ /* 0x180fe20000010829 */
[-C--:B------:R-:W-:Y:S01]  /*154e0*/  FFMA.FTZ R153, R34, R7.reuse, -R41 ;  /* 0x0000000722997223 */ /* 0x080fe20000010829 */
[----:B------:R-:W-:Y:S01]  /*154f0*/  FADD.FTZ R30, R158, R43 ;  /* 0x0000002b9e1e7221 */ /* 0x000fe20000010000 */
[----:B------:R-:W-:Y:S01]  /*15500*/  MUFU.EX2 R157, R157 ;  /* 0x0000009d009d7308 */ /* 0x000fe20000000800 */
[-CC-:B------:R-:W-:Y:S01]  /*15510*/  FFMA.FTZ R20, R98, R7.reuse, -R41.reuse ;  /* 0x0000000762147223 */ /* 0x180fe20000010829 */
[-CC-:B------:R-:W-:Y:S01]  /*15520*/  FFMA.FTZ R155, R38, R7.reuse, -R41.reuse ;  /* 0x00000007269b7223 */ /* 0x180fe20000010829 */
[----:B------:R-:W-:Y:S01]  /*15530*/  FADD.FTZ R43, R11, R30 ;  /* 0x0000001e0b2b7221 */ /* 0x000fe20000010000 */
[-CC-:B------:R-:W-:Y:S01]  /*15540*/  FFMA.FTZ R24, R96, R7.reuse, -R41.reuse ;  /* 0x0000000760187223 */ /* 0x180fe20000010829 */
[-CC-:B------:R-:W-:Y:S01]  /*15550*/  FFMA.FTZ R149, R42, R7.reuse, -R41.reuse ;  /* 0x000000072a957223 */ /* 0x180fe20000010829 */
[-C--:B------:R-:W-:Y:S01]  /*15560*/  FFMA.FTZ R26, R94, R7.reuse, -R41 ;  /* 0x000000075e1a7223 */ /* 0x080fe20000010829 */
[----:B0-----:R-:W-:Y:S01]  /*15570*/  FADD.FTZ R30, R152, R43 ;  /* 0x0000002b981e7221 */ /* 0x001fe20000010000 */
[----:B------:R-:W0:Y:S01]  /*15580*/  MUFU.EX2 R10, R10 ;  /* 0x0000000a000a7308 */ /* 0x000e220000000800 */
[-CC-:B------:R-:W-:Y:S01]  /*15590*/  FFMA.FTZ R151, R46, R7.reuse, -R41.reuse ;  /* 0x000000072e977223 */ /* 0x180fe20000010829 */
[-CC-:B------:R-:W-:Y:S01]  /*155a0*/  FFMA.FTZ R28, R92, R7.reuse, -R41.reuse ;  /* 0x000000075c1c7223 */ /* 0x180fe20000010829 */
[----:B----4-:R-:W-:Y:S01]  /*155b0*/  FADD.FTZ R45, R21, R30 ;  /* 0x0000001e152d7221 */ /* 0x010fe20000010000 */
[-CC-:B------:R-:W-:Y:S01]  /*155c0*/  FFMA.FTZ R145, R88, R7.reuse, -R41.reuse ;  /* 0x0000000758917223 */ /* 0x180fe20000010829 */
[-CC-:B------:R-:W-:Y:S01]  /*155d0*/  FFMA.FTZ R4, R4, R7.reuse, -R41.reuse ;  /* 0x0000000704047223 */ /* 0x180fe20000010829 */
[-C--:B------:R-:W-:Y:S01]  /*155e0*/  FFMA.FTZ R147, R54, R7.reuse, -R41 ;  /* 0x0000000736937223 */ /* 0x080fe20000010829 */
[----:B--2---:R-:W-:Y:S01]  /*155f0*/  FADD.FTZ R34, R154, R45 ;  /* 0x0000002d9a227221 */ /* 0x004fe20000010000 */
[----:B------:R-:W1:Y:S01]  /*15600*/  MUFU.EX2 R159, R159 ;  /* 0x0000009f009f7308 */ /* 0x000e620000000800 */
[----:B------:R-:W2:Y:S01]  /*15610*/  @P5 LDC R38, c[0x0][0x450] ;  /* 0x00011400ff265b82 */ /* 0x000ea20000000800 */
[-CC-:B------:R-:W-:Y:S01]  /*15620*/  FFMA.FTZ R30, R50, R7.reuse, -R41.reuse ;  /* 0x00000007321e7223 */ /* 0x180fe20000010829 */
[----:B------:R-:W-:Y:S01]  /*15630*/  FADD.FTZ R45, R25, R34 ;  /* 0x00000022192d7221 */ /* 0x000fe20000010000 */
[-CC-:B------:R-:W-:Y:S01]  /*15640*/  FFMA.FTZ R141, R58, R7.reuse, -R41.reuse ;  /* 0x000000073a8d7223 */ /* 0x180fe20000010829 */
[-CC-:B------:R-:W-:Y:S01]  /*15650*/  FFMA.FTZ R90, R90, R7.reuse, -R41.reuse ;  /* 0x000000075a5a7223 */ /* 0x180fe20000010829 */
[-C--:B------:R-:W-:Y:S01]  /*15660*/  FFMA.FTZ R62, R62, R7.reuse, -R41 ;  /* 0x000000073e3e7223 */ /* 0x080fe20000010829 */
[----:B------:R-:W-:Y:S01]  /*15670*/  FADD.FTZ R34, R148, R45 ;  /* 0x0000002d94227221 */ /* 0x000fe20000010000 */
[----:B------:R-:W3:Y:S01]  /*15680*/  MUFU.EX2 R14, R14 ;  /* 0x0000000e000e7308 */ /* 0x000ee20000000800 */
[----:B0-----:R-:W-:Y:S01]  /*15690*/  FADD.FTZ R32, R157, R10 ;  /* 0x0000000a9d207221 */ /* 0x001fe20000010000 */
[-CC-:B------:R-:W-:Y:S01]  /*156a0*/  FFMA.FTZ R104, R104, R7.reuse, -R41.reuse ;  /* 0x0000000768687223 */ /* 0x180fe20000010829 */
[----:B------:R-:W-:Y:S01]  /*156b0*/  FADD.FTZ R34, R27, R34 ;  /* 0x000000221b227221 */ /* 0x000fe20000010000 */
[-CC-:B------:R-:W-:Y:S01]  /*156c0*/  FFMA.FTZ R66, R66, R7.reuse, -R41.reuse ;  /* 0x0000000742427223 */ /* 0x180fe20000010829 */
[-CC-:B------:R-:W-:Y:S01]  /*156d0*/  FFMA.FTZ R40, R40, R7.reuse, -R41.reuse ;  /* 0x0000000728287223 */ /* 0x180fe20000010829 */
[-CC-:B------:R-:W-:Y:S01]  /*156e0*/  FFMA.FTZ R70, R70, R7.reuse, -R41.reuse ;  /* 0x0000000746467223 */ /* 0x180fe20000010829 */
[----:B------:R-:W-:Y:S01]  /*156f0*/  FADD.FTZ R45, R29, R34 ;  /* 0x000000221d2d7221 */ /* 0x000fe20000010000 */
[----:B------:R-:W0:Y:S01]  /*15700*/  MUFU.EX2 R153, R153 ;  /* 0x0000009900997308 */ /* 0x000e220000000800 */
[----:B-1----:R-:W-:Y:S01]  /*15710*/  FADD.FTZ R43, R159, R32 ;  /* 0x000000209f2b7221 */ /* 0x002fe20000010000 */
[----:B------:R-:W-:Y:S01]  /*15720*/  FFMA.FTZ R36, R36, R7, -R41 ;  /* 0x0000000724247223 */ /* 0x000fe20000010829 */
[----:B------:R-:W-:-:S02]  /*15730*/  F2FP.BF16.F32.PACK_AB R158, R11, R158 ;  /* 0x0000009e0b9e723e */ /* 0x000fc400000010ff */
[----:B------:R-:W-:Y:S02]  /*15740*/  F2FP.BF16.F32.PACK_AB R157, R10, R157 ;  /* 0x0000009d0a9d723e */ /* 0x000fe400000010ff */
[----:B------:R-:W-:Y:S01]  /*15750*/  F2FP.BF16.F32.PACK_AB R152, R21, R152 ;  /* 0x000000981598723e */ /* 0x000fe200000010ff */
[----:B------:R-:W1:Y:S01]  /*15760*/  MUFU.EX2 R20, R20 ;  /* 0x0000001400147308 */ /* 0x000e620000000800 */
[----:B---3--:R-:W-:Y:S01]  /*15770*/  FADD.FTZ R32, R14, R43 ;  /* 0x0000002b0e207221 */ /* 0x008fe20000010000 */
[----:B--2---:R-:W-:Y:S02]  /*15780*/  @P5 SHF.R.U32.HI R47, RZ, R38, R49 ;  /* 0x00000026ff2f5219 */ /* 0x004fe40000011631 */
[----:B------:R-:W-:Y:S02]  /*15790*/  ISETP.GE.AND P5, PT, R13, 0x1, PT ;  /* 0x000000010d00780c */ /* 0x000fe40003fa6270 */
[----:B------:R-:W-:Y:S02]  /*157a0*/  F2FP.BF16.F32.PACK_AB R154, R25, R154 ;  /* 0x0000009a199a723e */ /* 0x000fe400000010ff */
[----:B------:R-:W2:Y:S01]  /*157b0*/  MUFU.EX2 R155, R155 ;  /* 0x0000009b009b7308 */ /* 0x000ea20000000800 */
[----:B0-----:R-:W-:Y:S01]  /*157c0*/  FADD.FTZ R43, R153, R32 ;  /* 0x00000020992b7221 */ /* 0x001fe20000010000 */
[----:B------:R-:W-:-:S02]  /*157d0*/  F2FP.BF16.F32.PACK_AB R148, R27, R148 ;  /* 0x000000941b94723e */ /* 0x000fc400000010ff */
[----:B------:R-:W-:-:S04]  /*157e0*/  F2FP.BF16.F32.PACK_AB R159, R14, R159 ;  /* 0x0000009f0e9f723e */ /* 0x000fc800000010ff */
[----:B------:R-:W0:Y:S01]  /*157f0*/  MUFU.EX2 R24, R24 ;  /* 0x0000001800187308 */ /* 0x000e220000000800 */
[C---:B-1----:R-:W-:Y:S01]  /*15800*/  FADD.FTZ R32, R20.reuse, R43 ;  /* 0x0000002b14207221 */ /* 0x042fe20000010000 */
        /* <DEDUP_REMOVED lines=22> */
[----:B------:R-:W-:Y:S01]  /*15970*/  IMAD.IADD R43, R150, 0x1, R47 ;  /* 0x00000001962b7824 */ /* 0x000fe200078e022f */
[----:B------:R-:W-:-:S03]  /*15980*/  F2FP.BF16.F32.PACK_AB R150, R6, R29 ;  /* 0x0000001d0696723e */ /* 0x000fc600000010ff */
[----:B------:R-:W-:Y:S02]  /*15990*/  IMAD.IADD R12, R43, 0x1, R12 ;  /* 0x000000012b0c7824 */ /* 0x000fe400078e020c */
        /* <DEDUP_REMOVED lines=45> */
[----:B------:R-:W-:Y:S01]  /*15c70*/  F2FP.BF16.F32.PACK_AB R137, R137, R66 ;  /* 0x000000428989723e */ /* 0x000fe200000010ff */
[----:B------:R-:W-:-:S05]  /*15c80*/  VIADD R10, R72, 0xfffffffe ;  /* 0xfffffffe480a7836 */ /* 0x000fca0000000000 */
[----:B------:R-:W1:Y:S01]  /*15c90*/  MUFU.EX2 R139, R36 ;  /* 0x00000024008b7308 */ /* 0x000e620000000800 */
[----:B--2---:R-:W-:-:S07]  /*15ca0*/  FADD.FTZ R4, R70, R5 ;  /* 0x0000000546047221 */ /* 0x004fce0000010000 */
[----:B------:R-:W2:Y:S01]  /*15cb0*/  MUFU.EX2 R15, R15 ;  /* 0x0000000f000f7308 */ /* 0x000ea20000000800 */
[----:B0-----:R-:W-:Y:S01]  /*15cc0*/  FADD.FTZ R32, R138, R11 ;  /* 0x0000000b8a207221 */ /* 0x001fe20000010000 */
[C---:B-1----:R-:W-:Y:S01]  /*15cd0*/  FADD.FTZ R5, R139.reuse, R4 ;  /* 0x000000048b057221 */ /* 0x042fe20000010000 */
[----:B------:R-:W-:Y:S02]  /*15ce0*/  F2FP.BF16.F32.PACK_AB R139, R139, R70 ;  /* 0x000000468b8b723e */ /* 0x000fe400000010ff */
[C---:B--2---:R-:W-:Y:S01]  /*15cf0*/  FADD.FTZ R6, R15.reuse, R32 ;  /* 0x000000200f067221 */ /* 0x044fe20000010000 */
[----:B------:R-:W-:Y:S01]  /*15d00*/  F2FP.BF16.F32.PACK_AB R138, R15, R138 ;  /* 0x0000008a0f8a723e */ /* 0x000fe200000010ff */
[----:B------:R-:W-:Y:S06]  /*15d10*/  @!P5 BRA `(.L_x_1651) ;  /* 0x000000000048d947 */ /* 0x000fec0003800000 */
        /* <DEDUP_REMOVED lines=11> */
.L_x_1653:
[----:B------:R-:W-:-:S13]  /*15dd0*/  ISETP.NE.AND P2, PT, R13, 0x1, PT ;  /* 0x000000010d00780c */ /* 0x000fda0003f45270 */
[----:B------:R-:W0:Y:S02]  /*15de0*/  @P2 LDC.64 R14, c[0x0][0x9e8] ;  /* 0x00027a00ff0e2b82 */ /* 0x000e240000000a00 */
[----:B0-----:R-:W-:-:S05]  /*15df0*/  @P2 IMAD.HI.U32 R14, R4, R14, RZ ;  /* 0x0000000e040e2227 */ /* 0x001fca00078e00ff */
[----:B------:R-:W-:-:S07]  /*15e00*/  @P2 SHF.R.U32.HI R4, RZ, R15, R14 ;  /* 0x0000000fff042219 */ /* 0x000fce000001160e */
.L_x_1654:
[----:B------:R-:W-:Y:S05]  /*15e10*/  BSYNC B0 ;  /* 0x0000000000007941 */ /* 0x000fea0003800000 */
.L_x_1652:
[----:B------:R-:W-:-:S05]  /*15e20*/  IMAD R13, R4, R13, R13 ;  /* 0x0000000d040d7224 */ /* 0x000fca00078e020d */
[----:B------:R-:W-:-:S07]  /*15e30*/  VIMNMX R12, R12, R13, PT ;  /* 0x0000000d0c0c7248 */ /* 0x000fce0003fe0100 */
.L_x_1651:
[----:B------:R-:W-:Y:S01]  /*15e40*/  IMAD.HI R12, R12, 0x2aaaaaab, RZ ;  /* 0x2aaaaaab0c0c7827 */ /* 0x000fe200078e02ff */
[----:B------:R-:W-:Y:S01]  /*15e50*/  ULDC UR59, c[0x0][0x9e4] ;  /* 0x00027900003b7ab9 */ /* 0x000fe20000000800 */
[----:B------:R-:W-:Y:S01]  /*15e60*/  ULDC UR58, c[0x0][0x9e4] ;  /* 0x00027900003a7ab9 */ /* 0x000fe20000000800 */
[----:B------:R-:W-:Y:S01]  /*15e70*/  BSSY B0, `(.L_x_1655) ;  /* 0x0000346000007945 */ /* 0x000fe20003800000 */
[----:B------:R-:W-:Y:S01]  /*15e80*/  IMAD.MOV.U32 R4, RZ, RZ, 0x3f800000 ;  /* 0x3f800000ff047424 */ /* 0x000fe200078e00ff */
[----:B------:R-:W-:Y:S02]  /*15e90*/  SHF.R.U32.HI R11, RZ, 0x1f, R12 ;  /* 0x0000001fff0b7819 */ /* 0x000fe4000001160c */
[----:B------:R-:W-:Y:S02]  /*15ea0*/  CS2R R86, SRZ ;  /* 0x0000000000567805 */ /* 0x000fe4000001ff00 */
[----:B------:R-:W-:Y:S02]  /*15eb0*/  CS2R R84, SRZ ;  /* 0x0000000000547805 */ /* 0x000fe4000001ff00 */
[----:B------:R-:W-:-:S02]  /*15ec0*/  CS2R R82, SRZ ;  /* 0x0000000000527805 */ /* 0x000fc4000001ff00 */
[----:B------:R-:W-:Y:S01]  /*15ed0*/  LEA.HI.SX32 R13, R12, R11, 0x1c ;  /* 0x0000000b0c0d7211 */ /* 0x000fe200078fe2ff */
[----:B------:R-:W-:Y:S01]  /*15ee0*/  IMAD.MOV.U32 R11, RZ, RZ, 0x3f800000 ;  /* 0x3f800000ff0b7424 */ /* 0x000fe200078e00ff */
        /* <DEDUP_REMOVED lines=31> */
[----:B------:R-:W-:Y:S06]  /*160e0*/  @!P2 BRA `(.L_x_1656) ;  /* 0x000000300078a947 */ /* 0x000fec0003800000 */
[----:B------:R-:W-:Y:S01]  /*160f0*/  BSSY B1, `(.L_x_1657) ;  /* 0x0000319000017945 */ /* 0x000fe20003800000 */
[----:B------:R-:W-:Y:S02]  /*16100*/  IMAD.MOV.U32 R4, RZ, RZ, 0x3f800000 ;  /* 0x3f800000ff047424 */ /* 0x000fe400078e00ff */
[----:B------:R-:W-:-:S07]  /*16110*/  IMAD.MOV.U32 R87, RZ, RZ, RZ ;  /* 0x000000ffff577224 */ /* 0x000fce00078e00ff */
.L_x_1676:
[----:B------:R-:W-:-:S05]  /*16120*/  VIADD R21, R22, 0x1 ;  /* 0x0000000116157836 */ /* 0x000fca0000000000 */
[----:B------:R-:W-:-:S04]  /*16130*/  ISETP.NE.AND P2, PT, R21, 0x2, PT ;  /* 0x000000021500780c */ /* 0x000fc80003f45270 */
[----:B------:R-:W-:Y:S02]  /*16140*/  SEL R206, RZ, 0x1, P2 ;  /* 0x00000001ffce7807 */ /* 0x000fe40001000000 */
[----:B------:R-:W-:Y:S02]  /*16150*/  SEL R21, R21, RZ, P2 ;  /* 0x000000ff15157207 */ /* 0x000fe40001000000 */
[----:B------:R-:W-:Y:S01]  /*16160*/  LOP3.LUT R206, R23, R206, RZ, 0x3c, !PT ;  /* 0x000000ce17ce7212 */ /* 0x000fe200078e3cff */
[----:B------:R-:W-:Y:S06]  /*16170*/  @!P0 BRA `(.L_x_1658) ;  /* 0x0000000000048947 */ /* 0x000fec0003800000 */
[----:B------:R-:W-:Y:S01]  /*16180*/  BPT.TRAP 0x1 ;  /* 0x000000040000795c */ /* 0x000fe20000300000 */
.L_x_1658:
[----:B------:R-:W-:Y:S01]  /*16190*/  IMAD R7, R21, 0x8, R2 ;  /* 0x0000000815077824 */ /* 0x000fe200078e0202 */
[----:B------:R-:W-:-:S04]  /*161a0*/  SHF.L.U32 R12, R206, 0x1f, RZ ;  /* 0x0000001fce0c7819 */ /* 0x000fc800000006ff */
[----:B------:R0:W1:Y:S01]  /*161b0*/  SYNCS.PHASECHK.TRANS64.TRYWAIT P2, [R7+URZ+0x2a830], R12 ;  /* 0x02a8300c070075a7 */ /* 0x000062000804017f */
[----:B------:R-:W-:Y:S05]  /*161c0*/  @!P0 BRA `(.L_x_1659) ;  /* 0x0000000000048947 */ /* 0x000fea0003800000 */
[----:B------:R-:W-:Y:S01]  /*161d0*/  BPT.TRAP 0x1 ;  /* 0x000000040000795c */ /* 0x000fe20000300000 */
.L_x_1659:
[----:B------:R-:W-:Y:S01]  /*161e0*/  IMAD R92, R21, 0x900, R8 ;  /* 0x00000900155c7824 */ /* 0x000fe200078e0208 */
[----:B------:R-:W-:Y:S03]  /*161f0*/  BSSY B2, `(.L_x_1660) ;  /* 0x0000006000027945 */ /* 0x000fe60003800000 */
[C---:B------:R-:W-:Y:S02]  /*16200*/  VIADD R14, R92.reuse, 0x2 ;  /* 0x000000025c0e7836 */ /* 0x040fe40000000000 */
[----:B------:R-:W-:Y:S01]  /*16210*/  VIADD R9, R92, 0x4 ;  /* 0x000000045c097836 */ /* 0x000fe20000000000 */
[----:B-1----:R-:W-:Y:S06]  /*16220*/  @P2 BRA `(.L_x_1661) ;  /* 0x0000000000082947 */ /* 0x002fec0003800000 */
[----:B------:R-:W1:Y:S02]  /*16230*/  SYNCS.PHASECHK.TRANS64.TRYWAIT P2, [R7+URZ+0x2a830], R12 ;  /* 0x02a8300c070075a7 */ /* 0x000e64000804017f */
[----:B-1----:R-:W-:Y:S05]  /*16240*/  @!P2 BRA `(.L_x_1662) ;  /* 0x000001580098a947 */ /* 0x002fea0003800000 */
.L_x_1661:
[----:B------:R-:W-:Y:S05]  /*16250*/  BSYNC B2 ;  /* 0x0000000000027941 */ /* 0x000fea0003800000 */
.L_x_1660:
[----:B------:R-:W-:Y:S01]  /*16260*/  R2UR UR50, R14 ;  /* 0x000000000e3272ca */ /* 0x000fe200000e0000 */
[----:B------:R-:W-:Y:S01]  /*16270*/  VIADD R14, R92, 0x300 ;  /* 0x000003005c0e7836 */ /* 0x000fe20000000000 */
[----:B------:R-:W2:Y:S01]  /*16280*/  LDL.64 R218, [R1+0x20] ;  /* 0x0000200001da7983 */ /* 0x000ea20000100a00 */
[----:B------:R-:W-:-:S03]  /*16290*/  IMAD.MOV.U32 R15, RZ, RZ, 0x40000040 ;  /* 0x40000040ff0f7424 */ /* 0x000fc600078e00ff */
[----:B------:R-:W-:Y:S01]  /*162a0*/  R2UR UR26, R14 ;  /* 0x000000000e1a72ca */ /* 0x000fe200000e0000 */
[----:B------:R-:W-:Y:S01]  /*162b0*/  VIADD R14, R92, 0x600 ;  /* 0x000006005c0e7836 */ /* 0x000fe20000000000 */
[C---:B------:R-:W-:Y:S01]  /*162c0*/  R2UR UR51, R15.reuse ;  /* 0x000000000f3372ca */ /* 0x040fe200000e0000 */
[----:B------:R-:W3:Y:S01]  /*162d0*/  LDL.64 R216, [R1+0x18] ;  /* 0x0000180001d87983 */ /* 0x000ee20000100a00 */
[C---:B------:R-:W-:Y:S02]  /*162e0*/  R2UR UR27, R15.reuse ;  /* 0x000000000f1b72ca */ /* 0x040fe400000e0000 */
[----:B------:R-:W-:Y:S01]  /*162f0*/  R2UR UR10, R14 ;  /* 0x000000000e0a72ca */ /* 0x000fe200000e0000 */
[----:B------:R-:W4:Y:S01]  /*16300*/  LDL.64 R214, [R1+0x10] ;  /* 0x0000100001d67983 */ /* 0x000f220000100a00 */
[----:B------:R-:W-:-:S03]  /*16310*/  R2UR UR11, R15 ;  /* 0x000000000f0b72ca */ /* 0x000fc600000e0000 */
[----:B------:R-:W5:Y:S01]  /*16320*/  LDL.64 R14, [R1+0x30] ;  /* 0x00003000010e7983 */ /* 0x000f620000100a00 */
[----:B01----:R-:W-:-:S03]  /*16330*/  IMAD.MOV.U32 R12, RZ, RZ, R92 ;  /* 0x000000ffff0c7224 */ /* 0x003fc600078e005c */
[----:B------:R-:W4:Y:S02]  /*16340*/  LDL.64 R212, [R1+0x8] ;  /* 0x0000080001d47983 */ /* 0x000f240000100a00 */
[----:B------:R-:W-:Y:S01]  /*16350*/  R2UR UR54, R12 ;  /* 0x000000000c3672ca */ /* 0x000fe200000e0000 */
[----:B------:R-:W-:Y:S01]  /*16360*/  IMAD.MOV.U32 R12, RZ, RZ, R9 ;  /* 0x000000ffff0c7224 */ /* 0x000fe200078e0009 */
[----:B------:R-:W4:Y:S01]  /*16370*/  LDL.64 R210, [R1] ;  /* 0x0000000001d27983 */ /* 0x000f220000100a00 */
[----:B------:R-:W-:Y:S02]  /*16380*/  VIADD R88, R92, 0x6 ;  /* 0x000000065c587836 */ /* 0x000fe40000000000 */
[-C--:B------:R-:W-:Y:S01]  /*16390*/  FMUL.FTZ R24, R24, R11.reuse ;  /* 0x0000000b18187220 */ /* 0x080fe20000410000 */
[----:B------:R-:W-:Y:S01]  /*163a0*/  IMAD.MOV.U32 R13, RZ, RZ, 0x40000040 ;  /* 0x40000040ff0d7424 */ /* 0x000fe200078e00ff */
[----:B------:R-:W-:Y:S01]  /*163b0*/  R2UR UR34, R12 ;  /* 0x000000000c2272ca */ /* 0x000fe200000e0000 */
[----:B------:R-:W-:Y:S01]  /*163c0*/  VIADD R12, R92, 0x302 ;  /* 0x000003025c0c7836 */ /* 0x000fe20000000000 */
[----:B------:R-:W-:Y:S01]  /*163d0*/  R2UR UR30, R88 ;  /* 0x00000000581e72ca */ /* 0x000fe200000e0000 */
[C---:B------:R-:W-:Y:S01]  /*163e0*/  VIADD R88, R92.reuse, 0x304 ;  /* 0x000003045c587836 */ /* 0x040fe20000000000 */
[C---:B------:R-:W-:Y:S01]  /*163f0*/  R2UR UR55, R13.reuse ;  /* 0x000000000d3772ca */ /* 0x040fe200000e0000 */
[----:B------:R-:W-:Y:S01]  /*16400*/  VIADD R90, R92, 0x604 ;  /* 0x000006045c5a7836 */ /* 0x000fe20000000000 */
[----:B------:R-:W-:Y:S01]  /*16410*/  R2UR UR22, R12 ;  /* 0x000000000c1672ca */ /* 0x000fe200000e0000 */
[----:B------:R-:W-:Y:S01]  /*16420*/  VIADD R12, R92, 0x306 ;  /* 0x000003065c0c7836 */ /* 0x000fe20000000000 */
[C---:B------:R-:W-:Y:S01]  /*16430*/  R2UR UR35, R13.reuse ;  /* 0x000000000d2372ca */ /* 0x040fe200000e0000 */
[----:B------:R-:W-:Y:S01]  /*16440*/  IMAD.MOV.U32 R89, RZ, RZ, 0x40000040 ;  /* 0x40000040ff597424 */ /* 0x000fe200078e00ff */
[C---:B------:R-:W-:Y:S01]  /*16450*/  R2UR UR23, R13.reuse ;  /* 0x000000000d1772ca */ /* 0x040fe200000e0000 */
[----:B------:R-:W-:Y:S01]  /*16460*/  IMAD.MOV.U32 R91, RZ, RZ, 0x40000040 ;  /* 0x40000040ff5b7424 */ /* 0x000fe200078e00ff */
[----:B------:R-:W-:Y:S01]  /*16470*/  R2UR UR14, R12 ;  /* 0x000000000c0e72ca */ /* 0x000fe200000e0000 */
[----:B------:R-:W-:Y:S01]  /*16480*/  IMAD.MOV.U32 R93, RZ, RZ, 0x40000040 ;  /* 0x40000040ff5d7424 */ /* 0x000fe200078e00ff */
[----:B------:R-:W-:Y:S01]  /*16490*/  R2UR UR15, R13 ;  /* 0x000000000d0f72ca */ /* 0x000fe200000e0000 */
[-C--:B------:R-:W-:Y:S01]  /*164a0*/  FMUL.FTZ R25, R25, R11.reuse ;  /* 0x0000000b19197220 */ /* 0x080fe20000410000 */
[----:B------:R-:W2:Y:S01]  /*164b0*/  LDL.64 R12, [R1+0x28] ;  /* 0x00002800010c7983 */ /* 0x000ea20000100a00 */
[----:B------:R-:W-:Y:S01]  /*164c0*/  R2UR UR18, R88 ;  /* 0x00000000581272ca */ /* 0x000fe200000e0000 */
[C---:B------:R-:W-:Y:S01]  /*164d0*/  VIADD R88, R92.reuse, 0x602 ;  /* 0x000006025c587836 */ /* 0x040fe20000000000 */
[C---:B------:R-:W-:Y:S01]  /*164e0*/  R2UR UR31, R89.reuse ;  /* 0x00000000591f72ca */ /* 0x040fe200000e0000 */
[----:B------:R-:W-:Y:S01]  /*164f0*/  VIADD R92, R92, 0x606 ;  /* 0x000006065c5c7836 */ /* 0x000fe20000000000 */
[----:B------:R-:W-:Y:S01]  /*16500*/  R2UR UR19, R89 ;  /* 0x00000000591372ca */ /* 0x000fe200000e0000 */
[-C--:B------:R-:W-:Y:S01]  /*16510*/  FMUL.FTZ R28, R28, R11.reuse ;  /* 0x0000000b1c1c7220 */ /* 0x080fe20000410000 */
        /* <DEDUP_REMOVED lines=12> */
[----:B------:R-:W-:Y:S01]  /*165e0*/  WARPGROUP.ARRIVE ;  /* 0x00000000000079c5 */ /* 0x000fe20000000000 */
[-C--:B------:R-:W-:Y:S01]  /*165f0*/  FMUL.FTZ R41, R41, R11.reuse ;  /* 0x0000000b29297220 */ /* 0x080fe20000410000 */
[-C--:B------:R-:W-:Y:S01]  /*16600*/  FMUL.FTZ R44, R44, R11.reuse ;  /* 0x0000000b2c2c7220 */ /* 0x080fe20000410000 */
[-C--:B------:R-:W-:Y:S01]  /*16610*/  FMUL.FTZ R45, R45, R11.reuse ;  /* 0x0000000b2d2d7220 */ /* 0x080fe20000410000 */
[-C--:B------:R-:W-:Y:S01]  /*16620*/  FMUL.FTZ R48, R48, R11.reuse ;  /* 0x0000000b30307220 */ /* 0x080fe20000410000 */
[-C--:B------:R-:W-:Y:S01]  /*16630*/  FMUL.FTZ R49, R49, R11.reuse ;  /* 0x0000000b31317220 */ /* 0x080fe20000410000 */
[----:B------:R-:W-:Y:S01]  /*16640*/  HGMMA.64x96x16.F32.BF16 R88, gdesc[UR52], RZ, !UPT, gsb0 ;  /* 0x01600000345879f0 */ /* 0x000fe2000c0018ff */
        /* <DEDUP_REMOVED lines=54> */
[----:B------:R-:W-:Y:S01]  /*169b0*/  WARPGROUP.ARRIVE ;  /* 0x00000000000079c5 */ /* 0x000fe20000000000 */
[----:B-----5:R-:W-:Y:S02]  /*169c0*/  R2UR UR32, R14 ;  /* 0x000000000e2072ca */ /* 0x020fe400000e0000 */
[----:B------:R-:W-:-:S13]  /*169d0*/  R2UR UR33, R15 ;  /* 0x000000000f2172ca */ /* 0x000fda00000e0000 */
[----:B------:R-:W-:Y:S01]  /*169e0*/  HGMMA.64x96x16.F32.BF16 R88, gdesc[UR32], R88, gsb0 ;  /* 0x01600000205879f0 */ /* 0x000fe20008001858 */
[----:B--2---:R-:W-:Y:S02]  /*169f0*/  R2UR UR28, R12 ;  /* 0x000000000c1c72ca */ /* 0x004fe400000e0000 */
[----:B------:R-:W-:Y:S01]  /*16a00*/  R2UR UR29, R13 ;  /* 0x000000000d1d72ca */ /* 0x000fe200000e0000 */
[----:B------:R-:W-:Y:S02]  /*16a10*/  WARPGROUP.DEPBAR.LE gsb0, 0x0 ;  /* 0x00008000000079c5 */ /* 0x000fe40000010000 */
[----:B------:R-:W-:-:S10]  /*16a20*/  WARPGROUP.ARRIVE ;  /* 0x00000000000079c5 */ /* 0x000fd40000000000 */
[----:B------:R-:W-:Y:S01]  /*16a30*/  HGMMA.64x96x16.F32.BF16 R88, gdesc[UR28], R88, gsb0 ;  /* 0x016000001c5879f0 */ /* 0x000fe20008001858 */
[----:B------:R-:W-:Y:S02]  /*16a40*/  R2UR UR24, R218 ;  /* 0x00000000da1872ca */ /* 0x000fe400000e0000 */
[----:B------:R-:W-:Y:S02]  /*16a50*/  R2UR UR25, R219 ;  /* 0x00000000db1972ca */ /* 0x000fe400000e0000 */
[----:B---3--:R-:W-:Y:S02]  /*16a60*/  R2UR UR20, R216 ;  /* 0x00000000d81472ca */ /* 0x008fe400000e0000 */
[----:B------:R-:W-:Y:S01]  /*16a70*/  R2UR UR21, R217 ;  /* 0x00000000d91572ca */ /* 0x000fe200000e0000 */
[----:B------:R-:W-:Y:S02]  /*16a80*/  WARPGROUP.DEPBAR.LE gsb0, 0x0 ;  /* 0x00008000000079c5 */ /* 0x000fe40000010000 */
[----:B------:R-:W-:-:S06]  /*16a90*/  WARPGROUP.ARRIVE ;  /* 0x00000000000079c5 */ /* 0x000fcc0000000000 */
[----:B------:R-:W-:Y:S01]  /*16aa0*/  HGMMA.64x96x16.F32.BF16 R88, gdesc[UR24], R88, gsb0 ;  /* 0x01600000185879f0 */ /* 0x000fe20008001858 */
[----:B----4-:R-:W-:Y:S02]  /*16ab0*/  R2UR UR16, R214 ;  /* 0x00000000d61072ca */ /* 0x010fe400000e0000 */
[----:B------:R-:W-:Y:S01]  /*16ac0*/  R2UR UR17, R215 ;  /* 0x00000000d71172ca */ /* 0x000fe200000e0000 */
[----:B------:R-:W-:Y:S02]  /*16ad0*/  WARPGROUP.DEPBAR.LE gsb0, 0x0 ;  /* 0x00008000000079c5 */ /* 0x000fe40000010000 */
[----:B------:R-:W-:-:S06]  /*16ae0*/  WARPGROUP.ARRIVE ;  /* 0x00000000000079c5 */ /* 0x000fcc0000000000 */
[----:B------:R-:W-:Y:S01]  /*16af0*/  HGMMA.64x96x16.F32.BF16 R88, gdesc[UR20], R88, gsb0 ;  /* 0x01600000145879f0 */ /* 0x000fe20008001858 */
[----:B------:R-:W-:Y:S02]  /*16b00*/  R2UR UR12, R212 ;  /* 0x00000000d40c72ca */ /* 0x000fe400000e0000 */
        /* <DEDUP_REMOVED lines=8> */
[----:B------:R-:W-:Y:S03]  /*16b90*/  HGMMA.64x96x16.F32.BF16 R88, gdesc[UR12], R88, gsb0 ;  /* 0x016000000c5879f0 */ /* 0x000fe60008001858 */
[----:B------:R-:W-:Y:S02]  /*16ba0*/  WARPGROUP.DEPBAR.LE gsb0, 0x0 ;  /* 0x00008000000079c5 */ /* 0x000fe40000010000 */
[----:B------:R-:W-:-:S06]  /*16bb0*/  WARPGROUP.ARRIVE ;  /* 0x00000000000079c5 */ /* 0x000fcc0000000000 */
[----:B------:R-:W-:Y:S01]  /*16bc0*/  HGMMA.64x96x16.F32.BF16 R88, gdesc[UR8], R88, gsb0 ;  /* 0x01600000085879f0 */ /* 0x000fe20008001858 */
[----:B------:R-:W-:Y:S01]  /*16bd0*/  UMOV UR4, UR56 ;  /* 0x0000003800047c82 */ /* 0x000fe20008000000 */
[----:B------:R-:W-:Y:S01]  /*16be0*/  UMOV UR5, UR57 ;  /* 0x0000003900057c82 */ /* 0x000fe20008000000 */
        /* <DEDUP_REMOVED lines=12> */
.L_x_1663:
[----:B------:R-:W-:Y:S01]  /*16cb0*/  SHF.L.U32 R4, R23, 0x1f, RZ ;  /* 0x0000001f17047819 */ /* 0x000fe200000006ff */
[----:B------:R-:W-:-:S04]  /*16cc0*/  IMAD R23, R22, 0x8, R2 ;  /* 0x0000000816177824 */ /* 0x000fc800078e0202 */
[----:B------:R0:W1:Y:S01]  /*16cd0*/  SYNCS.PHASECHK.TRANS64.TRYWAIT P2, [R23+URZ+0x2a850], R4 ;  /* 0x02a85004170075a7 */ /* 0x000062000804017f */
[----:B------:R-:W-:Y:S05]  /*16ce0*/  @!P0 BRA `(.L_x_1664) ;  /* 0x0000000000048947 */ /* 0x000fea0003800000 */
[----:B------:R-:W-:Y:S01]  /*16cf0*/  BPT.TRAP 0x1 ;  /* 0x000000040000795c */ /* 0x000fe20000300000 */
.L_x_1664:
[----:B------:R-:W-:Y:S04]  /*16d00*/  BSSY B2, `(.L_x_1665) ;  /* 0x0000004000027945 */ /* 0x000fe80003800000 */
[----:B-1----:R-:W-:Y:S05]  /*16d10*/  @P2 BRA `(.L_x_1666) ;  /* 0x0000000000082947 */ /* 0x002fea0003800000 */
[----:B------:R-:W1:Y:S02]  /*16d20*/  SYNCS.PHASECHK.TRANS64.TRYWAIT P2, [R23+URZ+0x2a850], R4 ;  /* 0x02a85004170075a7 */ /* 0x000e64000804017f */
[----:B-1----:R-:W-:Y:S05]  /*16d30*/  @!P2 BRA `(.L_x_1667) ;  /* 0x0000014c00f0a947 */ /* 0x002fea0003800000 */
.L_x_1666:
[----:B------:R-:W-:Y:S05]  /*16d40*/  BSYNC B2 ;  /* 0x0000000000027941 */ /* 0x000fea0003800000 */
.L_x_1665:
[----:B01----:R-:W-:Y:S01]  /*16d50*/  VIADD R4, R2, 0x400 ;  /* 0x0000040002047836 */ /* 0x003fe20000000000 */
[----:B------:R-:W-:Y:S01]  /*16d60*/  WARPGROUP.ARRIVE ;  /* 0x00000000000079c5 */ /* 0x000fe20000000000 */
[----:B------:R-:W-:Y:S01]  /*16d70*/  IMAD.MOV.U32 R13, RZ, RZ, 0x40000040 ;  /* 0x40000040ff0d7424 */ /* 0x000fe200078e00ff */
[----:B------:R-:W-:Y:S01]  /*16d80*/  ISETP.NE.AND P3, PT, R209, 0x1, PT ;  /* 0x00000001d100780c */ /* 0x000fe20003f65270 */
[----:B------:R-:W-:Y:S01]  /*16d90*/  IMAD.MOV.U32 R15, RZ, RZ, 0x40000040 ;  /* 0x40000040ff0f7424 */ /* 0x000fe200078e00ff */
[----:B------:R-:W-:Y:S01]  /*16da0*/  SHF.R.U32.HI R4, RZ, 0x4, R4 ;  /* 0x00000004ff047819 */ /* 0x000fe20000011604 */
[----:B------:R-:W-:Y:S01]  /*16db0*/  IMAD.IADD R11, R181, 0x1, R178 ;  /* 0x00000001b50b7824 */ /* 0x000fe200078e02b2 */
[----:B------:R-:W-:Y:S01]  /*16dc0*/  R2UR UR7, R13 ;  /* 0x000000000d0772ca */ /* 0x000fe200000e0000 */
[----:B------:R-:W-:Y:S01]  /*16dd0*/  IMAD.MOV.U32 R13, RZ, RZ, 0x40000040 ;  /* 0x40000040ff0d7424 */ /* 0x000fe200078e00ff */
[----:B------:R-:W-:Y:S01]  /*16de0*/  LOP3.LUT R4, R4, 0x3fff, RZ, 0xc0, !PT ;  /* 0x00003fff04047812 */ /* 0x000fe200078ec0ff */
[----:B------:R-:W-:Y:S01]  /*16df0*/  ULDC UR5, c[0x0][0x9dc] ;  /* 0x0002770000057ab9 */ /* 0x000fe20000000800 */
[----:B------:R-:W-:Y:S01]  /*16e00*/  LOP3.LUT P2, RZ, R17, 0x100000, RZ, 0xc0, !PT ;  /* 0x0010000011ff7812 */ /* 0x000fe2000784c0ff */
[----:B------:R-:W-:Y:S01]  /*16e10*/  @!P1 VIADD R7, R7, 0x2a840 ;  /* 0x0002a84007079836 */ /* 0x000fe20000000000 */
[----:B------:R-:W-:Y:S01]  /*16e20*/  LOP3.LUT R4, R4, 0x3000000, RZ, 0xfc, !PT ;  /* 0x0300000004047812 */ /* 0x000fe200078efcff */
[----:B------:R-:W-:-:S02]  /*16e30*/  ULDC UR4, c[0x0][0x9e0] ;  /* 0x0002780000047ab9 */ /* 0x000fc40000000800 */
[----:B------:R-:W0:Y:S01]  /*16e40*/  @P3 LDC R9, c[0x0][0x450] ;  /* 0x00011400ff093b82 */ /* 0x000e220000000800 */
[----:B------:R-:W-:Y:S01]  /*16e50*/  @!P1 PRMT R7, RZ, 0x654, R7 ;  /* 0x00000654ff079816 */ /* 0x000fe20000000007 */
[----:B------:R-:W-:-:S04]  /*16e60*/  IMAD R12, R22, 0x600, R4 ;  /* 0x00000600160c7824 */ /* 0x000fc800078e0204 */
[C---:B------:R-:W-:Y:S01]  /*16e70*/  VIADD R14, R12.reuse, 0x80 ;  /* 0x000000800c0e7836 */ /* 0x040fe20000000000 */
[----:B------:R-:W-:Y:S01]  /*16e80*/  R2UR UR6, R12 ;  /* 0x000000000c0672ca */ /* 0x000fe200000e0000 */
[----:B------:R-:W1:-:S12]  /*16e90*/  @P3 LDC R4, c[0x0][0x44c] ;  /* 0x00011300ff043b82 */ /* 0x000e580000000800 */
[----:B------:R-:W-:Y:S01]  /*16ea0*/  HGMMA.64x128x16.F32.BF16 R24, R156, gdesc[UR4].tnspB, R24, gsb0 ;  /* 0x41e000049c187df0 */ /* 0x000fe20008001818 */
[----:B------:R-:W-:Y:S01]  /*16eb0*/  R2UR UR6, R14 ;  /* 0x000000000e0672ca */ /* 0x000fe200000e0000 */
[----:B------:R-:W-:Y:S01]  /*16ec0*/  VIADD R14, R12, 0x100 ;  /* 0x000001000c0e7836 */ /* 0x000fe20000000000 */
[----:B------:R-:W-:Y:S01]  /*16ed0*/  R2UR UR7, R15 ;  /* 0x000000000f0772ca */ /* 0x000fe200000e0000 */
[----:B------:R-:W-:Y:S02]  /*16ee0*/  IMAD.MOV.U32 R15, RZ, RZ, 0x40000040 ;  /* 0x40000040ff0f7424 */ /* 0x000fe400078e00ff */
[----:B-1----:R-:W-:-:S05]  /*16ef0*/  @P3 IMAD.HI.U32 R4, R11, R4, RZ ;  /* 0x000000040b043227 */ /* 0x002fca00078e00ff */
[----:B0-----:R-:W-:Y:S01]  /*16f00*/  @P3 SHF.R.U32.HI R11, RZ, R9, R4 ;  /* 0x00000009ff0b3219 */ /* 0x001fe20000011604 */
[----:B------:R-:W-:Y:S01]  /*16f10*/  IMAD.U32 R9, RZ, RZ, UR5 ;  /* 0x00000005ff097e24 */ /* 0x000fe2000f8e00ff */
        /* <DEDUP_REMOVED lines=18> */
[----:B------:R-:W-:Y:S02]  /*17040*/  R2UR UR6, R14 ;  /* 0x000000000e0672ca */ /* 0x000fe400000e0000 */
[----:B------:R-:W-:Y:S02]  /*17050*/  R2UR UR7, R15 ;  /* 0x000000000f0772ca */ /* 0x000fe400000e0000 */
[----:B------:R-:W-:Y:S01]  /*17060*/  LOP3.LUT R15, RZ, R9, RZ, 0x33, !PT ;  /* 0x00000009ff0f7212 */ /* 0x000fe200078e33ff */
[----:B------:R-:W-:Y:S02]  /*17070*/  WARPGROUP.DEPBAR.LE gsb0, 0x0 ;  /* 0x00008000000079c5 */ /* 0x000fe40000010000 */
[----:B------:R-:W-:-:S08]  /*17080*/  WARPGROUP.ARRIVE ;  /* 0x00000000000079c5 */ /* 0x000fd00000000000 */
[----:B------:R-:W-:Y:S01]  /*17090*/  HGMMA.64x128x16.F32.BF16 R24, R140, gdesc[UR4].tnspB, R24, gsb0 ;  /* 0x41e000048c187df0 */ /* 0x000fe20008001818 */
[----:B------:R-:W-:Y:S02]  /*170a0*/  R2UR UR6, R12 ;  /* 0x000000000c0672ca */ /* 0x000fe400000e0000 */
[----:B------:R-:W-:Y:S01]  /*170b0*/  R2UR UR7, R13 ;  /* 0x000000000d0772ca */ /* 0x000fe200000e0000 */
[----:B------:R-:W-:Y:S02]  /*170c0*/  WARPGROUP.DEPBAR.LE gsb0, 0x0 ;  /* 0x00008000000079c5 */ /* 0x000fe40000010000 */
[----:B------:R-:W-:-:S10]  /*170d0*/  WARPGROUP.ARRIVE ;  /* 0x00000000000079c5 */ /* 0x000fd40000000000 */
[----:B------:R-:W-:Y:S03]  /*170e0*/  HGMMA.64x128x16.F32.BF16 R24, R136, gdesc[UR4].tnspB, R24, gsb0 ;  /* 0x41e0000488187df0 */ /* 0x000fe60008001818 */
[----:B------:R-:W-:Y:S02]  /*170f0*/  WARPGROUP.DEPBAR.LE gsb0, 0x0 ;  /* 0x00008000000079c5 */ /* 0x000fe40000010000 */
[----:B------:R-:W0:Y:S01]  /*17100*/  SHFL.IDX PT, R137, R11, RZ, 0x1c1f ;  /* 0x001c1fff0b897589 */ /* 0x000e2200000e0000 */
[----:B------:R-:W-:Y:S01]  /*17110*/  IMAD R136, R10, -0x60, RZ ;  /* 0xffffffa00a887824 */ /* 0x000fe200078e02ff */
[----:B------:R1:W-:Y:S04]  /*17120*/  @!P1 SYNCS.ARRIVE.TRANS64.RED.A1T0 RZ, [R7+URZ], RZ ;  /* 0x000000ff07ff99a7 */ /* 0x0003e8000810043f */
[----:B------:R-:W-:-:S04]  /*17130*/  IADD3 R4, -R174, 0x1, R136 ;  /* 0x00000001ae047810 */ /* 0x000fc80007ffe188 */
[----:B------:R-:W-:-:S05]  /*17140*/  IADD3 R4, -R163, R4, R164 ;  /* 0x00000004a3047210 */ /* 0x000fca0007ffe1a4 */
[----:B------:R-:W-:Y:S02]  /*17150*/  VIADD R22, R4, UR4 ;  /* 0x0000000404167c36 */ /* 0x000fe40008000000 */
[----:B------:R-:W-:Y:S02]  /*17160*/  IMAD.IADD R15, R15, 0x1, R4 ;  /* 0x000000010f0f7824 */ /* 0x000fe400078e0204 */
[----:B------:R-:W-:Y:S02]  /*17170*/  IMAD.IADD R4, R136, 0x1, -R174 ;  /* 0x0000000188047824 */ /* 0x000fe400078e0aae */
[--C-:B0-----:R-:W-:Y:S02]  /*17180*/  IMAD.IADD R14, R22, 0x1, R137.reuse ;  /* 0x00000001160e7824 */ /* 0x101fe400078e0289 */
[----:B-1----:R-:W-:Y:S01]  /*17190*/  IMAD.IADD R7, R15, 0x1, R137 ;  /* 0x000000010f077824 */ /* 0x002fe200078e0289 */
[----:B------:R-:W-:Y:S06]  /*171a0*/  @!P2 BRA `(.L_x_1668) ;  /* 0x000000000054a947 */ /* 0x000fec0003800000 */
        /* <DEDUP_REMOVED lines=12> */
.L_x_1670:
[----:B------:R-:W-:-:S05]  /*17270*/  IMAD.U32 R138, RZ, RZ, UR59 ;  /* 0x0000003bff8a7e24 */ /* 0x000fca000f8e00ff */
[----:B------:R-:W-:-:S13]  /*17280*/  ISETP.NE.AND P2, PT, R138, 0x1, PT ;  /* 0x000000018a00780c */ /* 0x000fda0003f45270 */
[----:B------:R-:W0:Y:S02]  /*17290*/  @P2 LDC.64 R12, c[0x0][0x9e8] ;  /* 0x00027a00ff0c2b82 */ /* 0x000e240000000a00 */
[----:B0-----:R-:W-:-:S05]  /*172a0*/  @P2 IMAD.HI.U32 R12, R137, R12, RZ ;  /* 0x0000000c890c2227 */ /* 0x001fca00078e00ff */
[----:B------:R-:W-:-:S07]  /*172b0*/  @P2 SHF.R.U32.HI R137, RZ, R13, R12 ;  /* 0x0000000dff892219 */ /* 0x000fce000001160c */
.L_x_1671:
[----:B------:R-:W-:Y:S05]  /*172c0*/  BSYNC B2 ;  /* 0x0000000000027941 */ /* 0x000fea0003800000 */
.L_x_1669:
[----:B------:R-:W-:-:S05]  /*172d0*/  IMAD R137, R137, R138, R4 ;  /* 0x0000008a89897224 */ /* 0x000fca00078e0204 */
[----:B------:R-:W-:Y:S02]  /*172e0*/  VIADDMNMX R14, R137, R138, R14, PT ;  /* 0x0000008a890e7246 */ /* 0x000fe4000380010e */
[----:B------:R-:W-:-:S07]  /*172f0*/  VIMNMX R7, R7, R137, !PT ;  /* 0x0000008907077248 */ /* 0x000fce0007fe0100 */
.L_x_1668:
[C---:B------:R-:W-:Y:S02]  /*17300*/  ISETP.GE.AND P2, PT, R136.reuse, 0x2, PT ;  /* 0x000000028800780c */ /* 0x040fe40003f46270 */
[----:B------:R-:W-:Y:S02]  /*17310*/  ISETP.GE.AND P5, PT, R136, 0xa, PT ;  /* 0x0000000a8800780c */ /* 0x000fe40003fa6270 */
[----:B------:R-:W-:Y:S02]  /*17320*/  ISETP.GT.AND P3, PT, R7, 0x1, !P2 ;  /* 0x000000010700780c */ /* 0x000fe40005764270 */
[----:B------:R-:W-:Y:S02]  /*17330*/  LOP3.LUT R17, R17, 0xfffffffb, RZ, 0xc0, !PT ;  /* 0xfffffffb11117812 */ /* 0x000fe400078ec0ff */
[----:B------:R-:W-:Y:S02]  /*17340*/  ISETP.LT.OR P4, PT, R14, 0x2, P3 ;  /* 0x000000020e00780c */ /* 0x000fe40001f81670 */
[----:B------:R-:W-:-:S02]  /*17350*/  ISETP.GE.AND P3, PT, R136, 0x9, PT ;  /* 0x000000098800780c */ /* 0x000fc40003f66270 */
[----:B------:R-:W-:Y:S02]  /*17360*/  FSEL R89, R89, -INF , !P4 ;  /* 0xff80000059597808 */ /* 0x000fe40006000000 */
[----:B------:R-:W-:Y:S02]  /*17370*/  ISETP.GT.AND P4, PT, R7, 0x8, !P3 ;  /* 0x000000080700780c */ /* 0x000fe40005f84270 */
[----:B------:R-:W-:Y:S02]  /*17380*/  @P5 LOP3.LUT R17, R17, 0x4, RZ, 0xfc, !PT ;  /* 0x0000000411115812 */ /* 0x000fe400078efcff */
[----:B------:R-:W-:Y:S02]  /*17390*/  ISETP.LT.OR P4, PT, R14, 0x9, P4 ;  /* 0x000000090e00780c */ /* 0x000fe40002781670 */
[----:B------:R-:W-:Y:S02]  /*173a0*/  LOP3.LUT R17, R17, 0xfffffff7, RZ, 0xc0, !PT ;  /* 0xfffffff711117812 */ /* 0x000fe400078ec0ff */
[----:B------:R-:W-:-:S02]  /*173b0*/  FSEL R92, R92, -INF , !P4 ;  /* 0xff8000005c5c7808 */ /* 0x000fc40006000000 */
[----:B------:R-:W-:Y:S02]  /*173c0*/  ISETP.GT.AND P4, PT, R7, 0x9, !P5 ;  /* 0x000000090700780c */ /* 0x000fe40006f84270 */
[----:B------:R-:W-:Y:S02]  /*173d0*/  ISETP.GE.AND P5, PT, R136, 0x11, PT ;  /* 0x000000118800780c */ /* 0x000fe40003fa6270 */
[----:B------:R-:W-:-:S04]  /*173e0*/  ISETP.LT.OR P4, PT, R14, 0xa, P4 ;  /* 0x0000000a0e00780c */ /* 0x000fc80002781670 */
[----:B------:R-:W-:Y:S02]  /*173f0*/  FSEL R93, R93, -INF , !P4 ;  /* 0xff8000005d5d7808 */ /* 0x000fe40006000000 */
[----:B------:R-:W-:-:S04]  /*17400*/  ISETP.GT.AND P4, PT, R7, 0x10, !P5 ;  /* 0x000000100700780c */ /* 0x000fc80006f84270 */
[----:B------:R-:W-:Y:S02]  /*17410*/  ISETP.LT.OR P4, PT, R14, 0x11, P4 ;  /* 0x000000110e00780c */ /* 0x000fe40002781670 */
[----:B------:R-:W-:Y:S02]  /*17420*/  @P5 LOP3.LUT R17, R17, 0x8, RZ, 0xfc, !PT ;  /* 0x0000000811115812 */ /* 0x000fe400078efcff */
[----:B------:R-:W-:Y:S02]  /*17430*/  ISETP.GE.AND P5, PT, R136, 0x12, PT ;  /* 0x000000128800780c */ /* 0x000fe40003fa6270 */
[----:B------:R-:W-:Y:S02]  /*17440*/  LOP3.LUT R17, R17, 0xfff7ffff, RZ, 0xc0, !PT ;  /* 0xfff7ffff11117812 */ /* 0x000fe400078ec0ff */
[----:B------:R-:W-:Y:S02]  /*17450*/  FSEL R96, R96, -INF , !P4 ;  /* 0xff80000060607808 */ /* 0x000fe40006000000 */
[----:B------:R-:W-:-:S04]  /*17460*/  ISETP.GT.AND P4, PT, R7, 0x11, !P5 ;  /* 0x000000110700780c */ /* 0x000fc80006f84270 */
[----:B------:R-:W-:-:S03]  /*17470*/  ISETP.LT.OR P4, PT, R14, 0x12, P4 ;  /* 0x000000120e00780c */ /* 0x000fc60002781670 */
        /* <DEDUP_REMOVED lines=80> */
[----:B------:R-:W-:Y:S02]  /*17980*/  FSEL R124, R124, -INF , !P4 ;  /* 0xff8000007c7c7808 */ /* 0x000fe40006000000 */
[----:B------:R-:W-:Y:S02]  /*17990*/  LOP3.LUT R17, R17, 0xffffffdf, RZ, 0xc0, !PT ;  /* 0xffffffdf11117812 */ /* 0x000fe400078ec0ff */
[----:B------:R-:W-:-:S04]  /*179a0*/  ISETP.GT.AND P4, PT, R7, 0x49, !P5 ;  /* 0x000000490700780c */ /* 0x000fc80006f84270 */
[----:B------:R-:W-:-:S03]  /*179b0*/  ISETP.LT.OR P4, PT, R14, 0x4a, P4 ;  /* 0x0000004a0e00780c */ /* 0x000fc60002781670 */
[----:B------:R-:W-:Y:S02]  /*179c0*/  @P5 LOP3.LUT R17, R17, 0x20, RZ, 0xfc, !PT ;  /* 0x0000002011115812 */ /* 0x000fe400078efcff */
[----:B------:R-:W-:Y:S02]  /*179d0*/  ISETP.GE.AND P5, PT, R136, 0x51, PT ;  /* 0x000000518800780c */ /* 0x000fe40003fa6270 */
[----:B------:R-:W-:Y:S02]  /*179e0*/  FSEL R125, R125, -INF , !P4 ;  /* 0xff8000007d7d7808 */ /* 0x000fe40006000000 */
[----:B------:R-:W-:Y:S02]  /*179f0*/  ISETP.GT.AND P4, PT, R7, 0x50, !P5 ;  /* 0x000000500700780c */ /* 0x000fe40006f84270 */
[----:B------:R-:W-:Y:S02]  /*17a00*/  LOP3.LUT R17, R17, 0xffffffef, RZ, 0xc0, !PT ;  /* 0xffffffef11117812 */ /* 0x000fe400078ec0ff */
[----:B------:R-:W-:-:S04]  /*17a10*/  ISETP.LT.OR P4, PT, R14, 0x51, P4 ;  /* 0x000000510e00780c */ /* 0x000fc80002781670 */
[----:B------:R-:W-:Y:S02]  /*17a20*/  FSEL R128, R128, -INF , !P4 ;  /* 0xff80000080807808 */ /* 0x000fe40006000000 */
[----:B------:R-:W-:Y:S02]  /*17a30*/  ISETP.GE.AND P4, PT, R136, 0x52, PT ;  /* 0x000000528800780c */ /* 0x000fe40003f86270 */
[----:B------:R-:W-:Y:S02]  /*17a40*/  @P5 LOP3.LUT R17, R17, 0x10, RZ, 0xfc, !PT ;  /* 0x0000001011115812 */ /* 0x000fe400078efcff */
[----:B------:R-:W-:Y:S02]  /*17a50*/  ISETP.GT.AND P5, PT, R7, 0x51, !P4 ;  /* 0x000000510700780c */ /* 0x000fe400067a4270 */
[----:B------:R-:W-:Y:S02]  /*17a60*/  LOP3.LUT R17, R17, 0xfffffffd, RZ, 0xc0, !PT ;  /* 0xfffffffd11117812 */ /* 0x000fe400078ec0ff */
[----:B------:R-:W-:-:S04]  /*17a70*/  ISETP.LT.OR P5, PT, R14, 0x52, P5 ;  /* 0x000000520e00780c */ /* 0x000fc80002fa1670 */
[----:B------:R-:W-:Y:S02]  /*17a80*/  FSEL R129, R129, -INF , !P5 ;  /* 0xff80000081817808 */ /* 0x000fe40006800000 */
[----:B------:R-:W-:-:S04]  /*17a90*/  ISETP.GE.AND P5, PT, R136, 0x59, PT ;  /* 0x000000598800780c */ /* 0x000fc80003fa6270 */
[----:B------:R-:W-:-:S04]  /*17aa0*/  ISETP.GT.AND P6, PT, R7, 0x58, !P5 ;  /* 0x000000580700780c */ /* 0x000fc80006fc4270 */
[----:B------:R-:W-:-:S04]  /*17ab0*/  ISETP.LT.OR P6, PT, R14, 0x59, P6 ;  /* 0x000000590e00780c */ /* 0x000fc800037c1670 */
[----:B------:R-:W-:Y:S02]  /*17ac0*/  FSEL R132, R132, -INF , !P6 ;  /* 0xff80000084847808 */ /* 0x000fe40007000000 */
[----:B------:R-:W-:-:S13]  /*17ad0*/  ISETP.GE.AND P6, PT, R136, 0x1, PT ;  /* 0x000000018800780c */ /* 0x000fda0003fc6270 */
[----:B------:R-:W-:Y:S02]  /*17ae0*/  @P6 LOP3.LUT R17, R17, 0x2, RZ, 0xfc, !PT ;  /* 0x0000000211116812 */ /* 0x000fe400078efcff */
[----:B------:R-:W-:Y:S02]  /*17af0*/  ISETP.GT.AND P6, PT, R7, RZ, !P6 ;  /* 0x000000ff0700720c */ /* 0x000fe400077c4270 */
[----:B------:R-:W-:Y:S02]  /*17b00*/  LOP3.LUT R17, R17, 0xfffffffe, RZ, 0xc0, !PT ;  /* 0xfffffffe11117812 */ /* 0x000fe400078ec0ff */
[----:B------:R-:W-:-:S04]  /*17b10*/  ISETP.LT.OR P6, PT, R14, 0x1, P6 ;  /* 0x000000010e00780c */ /* 0x000fc800037c1670 */
[----:B------:R-:W-:Y:S02]  /*17b20*/  FSEL R88, R88, -INF , !P6 ;  /* 0xff80000058587808 */ /* 0x000fe40007000000 */
[----:B------:R-:W-:-:S13]  /*17b30*/  ISETP.GE.AND P6, PT, R136, 0x5a, PT ;  /* 0x0000005a8800780c */ /* 0x000fda0003fc6270 */
[----:B------:R-:W-:Y:S02]  /*17b40*/  @P6 LOP3.LUT R17, R17, 0x1, RZ, 0xfc, !PT ;  /* 0x0000000111116812 */ /* 0x000fe400078efcff */
[----:B------:R-:W-:Y:S02]  /*17b50*/  ISETP.GT.AND P6, PT, R7, 0x59, !P6 ;  /* 0x000000590700780c */ /* 0x000fe400077c4270 */
[----:B------:R-:W0:Y:S02]  /*17b60*/  SHFL.IDX PT, R7, R11, 0x1, 0x1c1f ;  /* 0x003c1f000b077f89 */ /* 0x000e2400000e0000 */
[----:B------:R-:W-:-:S04]  /*17b70*/  ISETP.LT.OR P6, PT, R14, 0x5a, P6 ;  /* 0x0000005a0e00780c */ /* 0x000fc800037c1670 */
[----:B------:R-:W-:Y:S02]  /*17b80*/  FSEL R133, R133, -INF , !P6 ;  /* 0xff80000085857808 */ /* 0x000fe40007000000 */
[----:B------:R-:W-:Y:S01]  /*17b90*/  LOP3.LUT P6, RZ, R17, 0x100000, RZ, 0xc0, !PT ;  /* 0x0010000011ff7812 */ /* 0x000fe200078cc0ff */
[--C-:B0-----:R-:W-:Y:S02]  /*17ba0*/  IMAD.IADD R22, R22, 0x1, R7.reuse ;  /* 0x0000000116167824 */ /* 0x101fe400078e0207 */
[----:B------:R-:W-:-:S10]  /*17bb0*/  IMAD.IADD R15, R15, 0x1, R7 ;  /* 0x000000010f0f7824 */ /* 0x000fd400078e0207 */
[----:B------:R-:W-:Y:S05]  /*17bc0*/  @!P6 BRA `(.L_x_1672) ;  /* 0x000000000054e947 */ /* 0x000fea0003800000 */
        /* <DEDUP_REMOVED lines=12> */
.L_x_1674:
[----:B------:R-:W-:-:S05]  /*17c90*/  IMAD.U32 R11, RZ, RZ, UR59 ;  /* 0x0000003bff0b7e24 */ /* 0x000fca000f8e00ff */
[----:B------:R-:W-:-:S13]  /*17ca0*/  ISETP.NE.AND P6, PT, R11, 0x1, PT ;  /* 0x000000010b00780c */ /* 0x000fda0003fc5270 */
[----:B------:R-:W0:Y:S02]  /*17cb0*/  @P6 LDC.64 R12, c[0x0][0x9e8] ;  /* 0x00027a00ff0c6b82 */ /* 0x000e240000000a00 */
[----:B0-----:R-:W-:-:S05]  /*17cc0*/  @P6 IMAD.HI.U32 R12, R7, R12, RZ ;  /* 0x0000000c070c6227 */ /* 0x001fca00078e00ff */
[----:B------:R-:W-:-:S07]  /*17cd0*/  @P6 SHF.R.U32.HI R7, RZ, R13, R12 ;  /* 0x0000000dff076219 */ /* 0x000fce000001160c */
.L_x_1675:
[----:B------:R-:W-:Y:S05]  /*17ce0*/  BSYNC B2 ;  /* 0x0000000000027941 */ /* 0x000fea0003800000 */
.L_x_1673:
[----:B------:R-:W-:-:S05]  /*17cf0*/  IMAD R4, R7, R11, R4 ;  /* 0x0000000b07047224 */ /* 0x000fca00078e0204 */
[----:B------:R-:W-:Y:S02]  /*17d00*/  VIADDMNMX R22, R4, R11, R22, PT ;  /* 0x0000000b04167246 */ /* 0x000fe40003800116 */
[----:B------:R-:W-:-:S07]  /*17d10*/  VIMNMX R15, R15, R4, !PT ;  /* 0x000000040f0f7248 */ /* 0x000fce0007fe0100 */
.L_x_1672:
[C---:B------:R-:W-:Y:S01]  /*17d20*/  ISETP.GT.AND P2, PT, R15.reuse, 0x1, !P2 ;  /* 0x000000010f00780c */ /* 0x040fe20005744270 */
[----:B------:R-:W-:Y:S01]  /*17d30*/  ULDC UR4, c[0x0][0x988] ;  /* 0x0002620000047ab9 */ /* 0x000fe20000000800 */
[----:B------:R-:W-:Y:S01]  /*17d40*/  ISETP.GT.AND P3, PT, R15, 0x8, !P3 ;  /* 0x000000080f00780c */ /* 0x000fe20005f64270 */
[----:B------:R-:W-:Y:S01]  /*17d50*/  @!P1 VIADD R23, R23, 0x2a860 ;  /* 0x0002a86017179836 */ /* 0x000fe20000000000 */
[C---:B------:R-:W-:Y:S02]  /*17d60*/  ISETP.LT.OR P2, PT, R22.reuse, 0x2, P2 ;  /* 0x000000021600780c */ /* 0x040fe40001741670 */
[----:B------:R-:W-:Y:S02]  /*17d70*/  ISETP.LT.OR P3, PT, R22, 0x9, P3 ;  /* 0x000000091600780c */ /* 0x000fe40001f61670 */
[----:B------:R-:W-:Y:S02]  /*17d80*/  FSEL R91, R91, -INF , !P2 ;  /* 0xff8000005b5b7808 */ /* 0x000fe40005000000 */
[----:B------:R-:W-:-:S02]  /*17d90*/  LOP3.LUT P2, RZ, R17, 0x4, RZ, 0xc0, !PT ;  /* 0x0000000411ff7812 */ /* 0x000fc4000784c0ff */
[----:B------:R-:W-:Y:S02]  /*17da0*/  FSEL R94, R94, -INF , !P3 ;  /* 0xff8000005e5e7808 */ /* 0x000fe40005800000 */
[----:B------:R-:W-:Y:S02]  /*17db0*/  ISETP.GT.AND P2, PT, R15, 0x9, !P2 ;  /* 0x000000090f00780c */ /* 0x000fe40005744270 */
[C---:B------:R-:W-:Y:S02]  /*17dc0*/  LOP3.LUT P3, RZ, R17.reuse, 0x10000, RZ, 0xc0, !PT ;  /* 0x0001000011ff7812 */ /* 0x040fe4000786c0ff */
[----:B------:R-:W-:Y:S02]  /*17dd0*/  ISETP.LT.OR P2, PT, R22, 0xa, P2 ;  /* 0x0000000a1600780c */ /* 0x000fe40001741670 */
[----:B------:R-:W-:Y:S02]  /*17de0*/  LOP3.LUT P6, RZ, R17, 0x8000, RZ, 0xc0, !PT ;  /* 0x0000800011ff7812 */ /* 0x000fe400078cc0ff */
[----:B------:R-:W-:-:S02]  /*17df0*/  FSEL R95, R95, -INF , !P2 ;  /* 0xff8000005f5f7808 */ /* 0x000fc40005000000 */
[----:B------:R-:W-:Y:S02]  /*17e00*/  LOP3.LUT P2, RZ, R17, 0x8, RZ, 0xc0, !PT ;  /* 0x0000000811ff7812 */ /* 0x000fe4000784c0ff */
[----:B------:R-:W-:Y:S02]  /*17e10*/  FMNMX.FTZ R4, R88, R0, !PT ;  /* 0x0000000058047209 */ /* 0x000fe40007810000 */
[----:B------:R-:W-:Y:S02]  /*17e20*/  ISETP.GT.AND P2, PT, R15, 0x10, !P2 ;  /* 0x000000100f00780c */ /* 0x000fe40005744270 */
[----:B------:R-:W-:Y:S02]  /*17e30*/  FMNMX.FTZ R7, R89, R4, !PT ;  /* 0x0000000459077209 */ /* 0x000fe40007810000 */
[----:B------:R-:W-:Y:S02]  /*17e40*/  ISETP.LT.OR P2, PT, R22, 0x11, P2 ;  /* 0x000000111600780c */ /* 0x000fe40001741670 */
[----:B------:R-:W-:-:S02]  /*17e50*/  FMNMX.FTZ R4, R92, R7, !PT ;  /* 0x000000075c047209 */ /* 0x000fc40007810000 */
[----:B------:R-:W-:Y:S02]  /*17e60*/  FSEL R98, R98, -INF , !P2 ;  /* 0xff80000062627808 */ /* 0x000fe40005000000 */
[----:B------:R-:W-:Y:S02]  /*17e70*/  LOP3.LUT P2, RZ, R17, 0x80000, RZ, 0xc0, !PT ;  /* 0x0008000011ff7812 */ /* 0x000fe4000784c0ff */
[----:B------:R-:W-:Y:S02]  /*17e80*/  FMNMX.FTZ R7, R93, R4, !PT ;  /* 0x000000045d077209 */ /* 0x000fe40007810000 */
[----:B------:R-:W-:Y:S02]  /*17e90*/  ISETP.GT.AND P2, PT, R15, 0x11, !P2 ;  /* 0x000000110f00780c */ /* 0x000fe40005744270 */
[----:B------:R-:W-:Y:S02]  /*17ea0*/  FMNMX.FTZ R4, R96, R7, !PT ;  /* 0x0000000760047209 */ /* 0x000fe40007810000 */
[----:B------:R-:W-:-:S02]  /*17eb0*/  ISETP.LT.OR P2, PT, R22, 0x12, P2 ;  /* 0x000000121600780c */ /* 0x000fc40001741670 */
[----:B------:R-:W-:Y:S02]  /*17ec0*/  FMNMX.FTZ R7, R97, R4, !PT ;  /* 0x0000000461077209 */ /* 0x000fe40007810000 */
[----:B------:R-:W-:Y:S02]  /*17ed0*/  FSEL R99, R99, -INF , !P2 ;  /* 0xff80000063637808 */ /* 0x000fe40005000000 */
[----:B------:R-:W-:Y:S02]  /*17ee0*/  LOP3.LUT P2, RZ, R17, 0x40000, RZ, 0xc0, !PT ;  /* 0x0004000011ff7812 */ /* 0x000fe4000784c0ff */
[----:B------:R-:W-:Y:S02]  /*17ef0*/  FMNMX.FTZ R4, R100, R7, !PT ;  /* 0x0000000764047209 */ /* 0x000fe40007810000 */
[----:B------:R-:W-:Y:S02]  /*17f00*/  ISETP.GT.AND P2, PT, R15, 0x18, !P2 ;  /* 0x000000180f00780c */ /* 0x000fe40005744270 */
[----:B------:R-:W-:-:S02]  /*17f10*/  FMNMX.FTZ R7, R101, R4, !PT ;  /* 0x0000000465077209 */ /* 0x000fc40007810000 */
[----:B------:R-:W-:Y:S02]  /*17f20*/  ISETP.LT.OR P2, PT, R22, 0x19, P2 ;  /* 0x000000191600780c */ /* 0x000fe40001741670 */
[----:B------:R-:W-:Y:S02]  /*17f30*/  FMNMX.FTZ R4, R104, R7, !PT ;  /* 0x0000000768047209 */ /* 0x000fe40007810000 */
[----:B------:R-:W-:Y:S02]  /*17f40*/  FSEL R102, R102, -INF , !P2 ;  /* 0xff80000066667808 */ /* 0x000fe40005000000 */
[----:B------:R-:W-:Y:S02]  /*17f50*/  LOP3.LUT P2, RZ, R17, 0x20000, RZ, 0xc0, !PT ;  /* 0x0002000011ff7812 */ /* 0x000fe4000784c0ff */
        /* <DEDUP_REMOVED lines=28> */
[----:B------:R-:W-:Y:S02]  /*18120*/  LOP3.LUT P3, RZ, R17, 0x20, RZ, 0xc0, !PT ;  /* 0x0000002011ff7812 */ /* 0x000fe4000786c0ff */
[----:B------:R-:W-:Y:S02]  /*18130*/  FSEL R111, R111, -INF , !P2 ;  /* 0xff8000006f6f7808 */ /* 0x000fe40005000000 */
[----:B------:R-:W-:Y:S02]  /*18140*/  LOP3.LUT P2, RZ, R17, 0x1000, RZ, 0xc0, !PT ;  /* 0x0000100011ff7812 */ /* 0x000fe4000784c0ff */
[----:B------:R-:W-:-:S02]  /*18150*/  FMNMX.FTZ R7, R129, R4, !PT ;  /* 0x0000000481077209 */ /* 0x000fc40007810000 */
[----:B------:R-:W-:Y:S02]  /*18160*/  ISETP.GT.AND P2, PT, R15, 0x30, !P2 ;  /* 0x000000300f00780c */ /* 0x000fe40005744270 */
[----:B------:R-:W-:Y:S01]  /*18170*/  FMNMX.FTZ R4, R132, R7, !PT ;  /* 0x0000000784047209 */ /* 0x000fe20007810000 */
[----:B------:R-:W-:Y:S01]  /*18180*/  IMAD.U32 R7, RZ, RZ, UR4 ;  /* 0x00000004ff077e24 */ /* 0x000fe2000f8e00ff */
[----:B------:R-:W-:Y:S02]  /*18190*/  ISETP.LT.OR P2, PT, R22, 0x31, P2 ;  /* 0x000000311600780c */ /* 0x000fe40001741670 */
[----:B------:R-:W-:Y:S02]  /*181a0*/  FMNMX.FTZ R11, R133, R4, !PT ;  /* 0x00000004850b7209 */ /* 0x000fe40007810000 */
[----:B------:R-:W-:Y:S02]  /*181b0*/  FSEL R114, R114, -INF , !P2 ;  /* 0xff80000072727808 */ /* 0x000fe40005000000 */
[C---:B------:R-:W-:Y:S01]  /*181c0*/  LOP3.LUT P2, RZ, R17.reuse, 0x800, RZ, 0xc0, !PT ;  /* 0x0000080011ff7812 */ /* 0x040fe2000784c0ff */
[----:B------:R-:W0:Y:S01]  /*181d0*/  SHFL.BFLY PT, R4, R11, 0x2, 0x1f ;  /* 0x0c401f000b047f89 */ /* 0x000e2200000e0000 */
[----:B------:R-:W-:-:S02]  /*181e0*/  LOP3.LUT P6, RZ, R17, 0x10, RZ, 0xc0, !PT ;  /* 0x0000001011ff7812 */ /* 0x000fc400078cc0ff */
[C---:B------:R-:W-:Y:S02]  /*181f0*/  ISETP.GT.AND P2, PT, R15.reuse, 0x31, !P2 ;  /* 0x000000310f00780c */ /* 0x040fe40005744270 */
[----:B------:R-:W-:Y:S02]  /*18200*/  ISETP.GT.AND P4, PT, R15, 0x51, !P4 ;  /* 0x000000510f00780c */ /* 0x000fe40006784270 */
[C---:B------:R-:W-:Y:S02]  /*18210*/  ISETP.LT.OR P2, PT, R22.reuse, 0x32, P2 ;  /* 0x000000321600780c */ /* 0x040fe40001741670 */
[----:B------:R-:W-:Y:S02]  /*18220*/  ISETP.LT.OR P4, PT, R22, 0x52, P4 ;  /* 0x000000521600780c */ /* 0x000fe40002781670 */
[----:B------:R-:W-:Y:S02]  /*18230*/  FSEL R115, R115, -INF , !P2 ;  /* 0xff80000073737808 */ /* 0x000fe40005000000 */
[----:B------:R-:W-:-:S02]  /*18240*/  LOP3.LUT P2, RZ, R17, 0x400, RZ, 0xc0, !PT ;  /* 0x0000040011ff7812 */ /* 0x000fc4000784c0ff */
[C---:B------:R-:W-:Y:S02]  /*18250*/  ISETP.GT.AND P5, PT, R15.reuse, 0x58, !P5 ;  /* 0x000000580f00780c */ /* 0x040fe40006fa4270 */
[----:B------:R-:W-:Y:S02]  /*18260*/  ISETP.GT.AND P2, PT, R15, 0x38, !P2 ;  /* 0x000000380f00780c */ /* 0x000fe40005744270 */
[----:B------:R-:W-:Y:S02]  /*18270*/  FSEL R131, R131, -INF , !P4 ;  /* 0xff80000083837808 */ /* 0x000fe40006000000 */
[C---:B------:R-:W-:Y:S02]  /*18280*/  ISETP.LT.OR P2, PT, R22.reuse, 0x39, P2 ;  /* 0x000000391600780c */ /* 0x040fe40001741670 */
[----:B------:R-:W-:Y:S02]  /*18290*/  ISETP.LT.OR P5, PT, R22, 0x59, P5 ;  /* 0x000000591600780c */ /* 0x000fe40002fa1670 */
[----:B------:R-:W-:-:S02]  /*182a0*/  FSEL R118, R118, -INF , !P2 ;  /* 0xff80000076767808 */ /* 0x000fc40005000000 */
[----:B------:R-:W-:Y:S02]  /*182b0*/  LOP3.LUT P2, RZ, R17, 0x200, RZ, 0xc0, !PT ;  /* 0x0000020011ff7812 */ /* 0x000fe4000784c0ff */
[----:B0-----:R-:W-:Y:S02]  /*182c0*/  FMNMX.FTZ R13, R11, R4, !PT ;  /* 0x000000040b0d7209 */ /* 0x001fe40007810000 */
[----:B------:R-:W-:Y:S02]  /*182d0*/  ISETP.GT.AND P2, PT, R15, 0x39, !P2 ;  /* 0x000000390f00780c */ /* 0x000fe40005744270 */
[----:B------:R-:W-:Y:S01]  /*182e0*/  FSEL R134, R134, -INF , !P5 ;  /* 0xff80000086867808 */ /* 0x000fe20006800000 */
[----:B------:R-:W0:Y:S01]  /*182f0*/  SHFL.BFLY PT, R12, R13, 0x1, 0x1f ;  /* 0x0c201f000d0c7f89 */ /* 0x000e2200000e0000 */
[----:B------:R-:W-:-:S04]  /*18300*/  ISETP.LT.OR P2, PT, R22, 0x3a, P2 ;  /* 0x0000003a1600780c */ /* 0x000fc80001741670 */
[----:B------:R-:W-:Y:S02]  /*18310*/  FSEL R119, R119, -INF , !P2 ;  /* 0xff80000077777808 */ /* 0x000fe40005000000 */
[----:B------:R-:W-:-:S04]  /*18320*/  LOP3.LUT P2, RZ, R17, 0x100, RZ, 0xc0, !PT ;  /* 0x0000010011ff7812 */ /* 0x000fc8000784c0ff */
[----:B------:R-:W-:-:S04]  /*18330*/  ISETP.GT.AND P2, PT, R15, 0x40, !P2 ;  /* 0x000000400f00780c */ /* 0x000fc80005744270 */
[----:B------:R-:W-:-:S04]  /*18340*/  ISETP.LT.OR P2, PT, R22, 0x41, P2 ;  /* 0x000000411600780c */ /* 0x000fc80001741670 */
[----:B------:R-:W-:Y:S02]  /*18350*/  FSEL R122, R122, -INF , !P2 ;  /* 0xff8000007a7a7808 */ /* 0x000fe40005000000 */
[----:B------:R-:W-:Y:S02]  /*18360*/  LOP3.LUT P2, RZ, R17, 0x80, RZ, 0xc0, !PT ;  /* 0x0000008011ff7812 */ /* 0x000fe4000784c0ff */
[----:B0-----:R-:W-:Y:S02]  /*18370*/  FMNMX.FTZ R12, R13, R12, !PT ;  /* 0x0000000c0d0c7209 */ /* 0x001fe40007810000 */
[----:B------:R-:W-:-:S03]  /*18380*/  ISETP.GT.AND P2, PT, R15, 0x41, !P2 ;  /* 0x000000410f00780c */ /* 0x000fc60005744270 */
[----:B------:R-:W-:Y:S01]  /*18390*/  FMUL.FTZ R4, R12, R7 ;  /* 0x000000070c047220 */ /* 0x000fe20000410000 */
[----:B------:R-:W-:-:S04]  /*183a0*/  ISETP.LT.OR P2, PT, R22, 0x42, P2 ;  /* 0x000000421600780c */ /* 0x000fc80001741670 */
[----:B------:R-:W-:Y:S02]  /*183b0*/  FSEL R123, R123, -INF , !P2 ;  /* 0xff8000007b7b7808 */ /* 0x000fe40005000000 */
[----:B------:R-:W-:-:S04]  /*183c0*/  LOP3.LUT P2, RZ, R17, 0x40, RZ, 0xc0, !PT ;  /* 0x0000004011ff7812 */ /* 0x000fc8000784c0ff */
[----:B------:R-:W-:-:S04]  /*183d0*/  ISETP.GT.AND P2, PT, R15, 0x48, !P2 ;  /* 0x000000480f00780c */ /* 0x000fc80005744270 */
[----:B------:R-:W-:-:S04]  /*183e0*/  ISETP.LT.OR P2, PT, R22, 0x49, P2 ;  /* 0x000000491600780c */ /* 0x000fc80001741670 */
[----:B------:R-:W-:Y:S02]  /*183f0*/  FSEL R126, R126, -INF , !P2 ;  /* 0xff8000007e7e7808 */ /* 0x000fe40005000000 */
[----:B------:R-:W-:-:S04]  /*18400*/  ISETP.GT.AND P2, PT, R15, 0x49, !P3 ;  /* 0x000000490f00780c */ /* 0x000fc80005f44270 */
[----:B------:R-:W-:-:S04]  /*18410*/  ISETP.LT.OR P2, PT, R22, 0x4a, P2 ;  /* 0x0000004a1600780c */ /* 0x000fc80001741670 */
[----:B------:R-:W-:Y:S02]  /*18420*/  FSEL R127, R127, -INF , !P2 ;  /* 0xff8000007f7f7808 */ /* 0x000fe40005000000 */
[----:B------:R-:W-:Y:S02]  /*18430*/  ISETP.GT.AND P2, PT, R15, 0x50, !P6 ;  /* 0x000000500f00780c */ /* 0x000fe40007744270 */
[----:B------:R-:W-:Y:S02]  /*18440*/  LOP3.LUT P6, RZ, R17, 0x2, RZ, 0xc0, !PT ;  /* 0x0000000211ff7812 */ /* 0x000fe400078cc0ff */
[----:B------:R-:W-:-:S04]  /*18450*/  ISETP.LT.OR P2, PT, R22, 0x51, P2 ;  /* 0x000000511600780c */ /* 0x000fc80001741670 */
[----:B------:R-:W-:Y:S02]  /*18460*/  FSEL R130, R130, -INF , !P2 ;  /* 0xff80000082827808 */ /* 0x000fe40005000000 */
[----:B------:R-:W-:Y:S02]  /*18470*/  ISETP.GT.AND P2, PT, R15, RZ, !P6 ;  /* 0x000000ff0f00720c */ /* 0x000fe40007744270 */
[----:B------:R-:W-:Y:S02]  /*18480*/  LOP3.LUT P6, RZ, R17, 0x1, RZ, 0xc0, !PT ;  /* 0x0000000111ff7812 */ /* 0x000fe400078cc0ff */
[----:B------:R-:W-:Y:S02]  /*18490*/  ISETP.LT.OR P2, PT, R22, 0x1, P2 ;  /* 0x000000011600780c */ /* 0x000fe40001741670 */
[----:B------:R-:W-:Y:S02]  /*184a0*/  ISETP.GT.AND P3, PT, R15, 0x59, !P6 ;  /* 0x000000590f00780c */ /* 0x000fe40007764270 */
[----:B------:R-:W-:-:S02]  /*184b0*/  FSEL R90, R90, -INF , !P2 ;  /* 0xff8000005a5a7808 */ /* 0x000fc40005000000 */
[----:B------:R-:W-:Y:S02]  /*184c0*/  ISETP.LT.OR P3, PT, R22, 0x5a, P3 ;  /* 0x0000005a1600780c */ /* 0x000fe40001f61670 */
[----:B------:R-:W-:Y:S02]  /*184d0*/  FMNMX.FTZ R14, R90, R3, !PT ;  /* 0x000000035a0e7209 */ /* 0x000fe40007810000 */
[----:B------:R-:W-:Y:S02]  /*184e0*/  FSEL R135, R135, -INF , !P3 ;  /* 0xff80000087877808 */ /* 0x000fe40005800000 */
[----:B------:R-:W-:Y:S02]  /*184f0*/  FMNMX.FTZ R11, R91, R14, !PT ;  /* 0x0000000e5b0b7209 */ /* 0x000fe40007810000 */
[----:B------:R-:W-:Y:S02]  /*18500*/  FSETP.NEU.FTZ.AND P2, PT, R12, -INF , PT ;  /* 0xff8000000c00780b */ /* 0x000fe40003f5d000 */
[----:B------:R-:W-:-:S02]  /*18510*/  FMNMX.FTZ R14, R94, R11, !PT ;  /* 0x0000000b5e0e7209 */ /* 0x000fc40007810000 */
[----:B------:R-:W-:Y:S02]  /*18520*/  FSEL R4, R4, RZ, P2 ;  /* 0x000000ff04047208 */ /* 0x000fe40001000000 */
[----:B------:R-:W-:-:S03]  /*18530*/  FMNMX.FTZ R11, R95, R14, !PT ;  /* 0x0000000e5f0b7209 */ /* 0x000fc60007810000 */
[--C-:B------:R-:W-:Y:S01]  /*18540*/  FFMA.FTZ R156, R88, R7, -R4.reuse ;  /* 0x00000007589c7223 */ /* 0x100fe20000010804 */
[----:B------:R-:W-:Y:S01]  /*18550*/  FMNMX.FTZ R14, R98, R11, !PT ;  /* 0x0000000b620e7209 */ /* 0x000fe20007810000 */
[-CC-:B------:R-:W-:Y:S01]  /*18560*/  FFMA.FTZ R88, R93, R7.reuse, -R4.reuse ;  /* 0x000000075d587223 */ /* 0x180fe20000010804 */
[-CC-:B------:R-:W-:Y:S01]  /*18570*/  FFMA.FTZ R93, R105, R7.reuse, -R4.reuse ;  /* 0x00000007695d7223 */ /* 0x180fe20000010804 */
[----:B------:R-:W-:Y:S01]  /*18580*/  FSEL R105, R12, RZ, P2 ;  /* 0x000000ff0c697208 */ /* 0x000fe20001000000 */
        /* <DEDUP_REMOVED lines=27> */
[----:B------:R-:W-:Y:S01]  /*18740*/  FFMA.FTZ R133, R133, R7, -R4 ;  /* 0x0000000785857223 */ /* 0x000fe20000010804 */
[----:B------:R-:W-:Y:S01]  /*18750*/  FADD.FTZ R4, -R105, R0 ;  /* 0x0000000069047221 */ /* 0x000fe20000010100 */
[----:B------:R-:W-:Y:S01]  /*18760*/  FMNMX.FTZ R14, R114, R11, !PT ;  /* 0x0000000b720e7209 */ /* 0x000fe20007810000 */
[----:B------:R-:W-:Y:S02]  /*18770*/  MUFU.EX2 R156, R156 ;  /* 0x0000009c009c7308 */ /* 0x000fe40000000800 */
[----:B------:R-:W-:Y:S01]  /*18780*/  FMUL.FTZ R4, R4, R7 ;  /* 0x0000000704047220 */ /* 0x000fe20000410000 */
        /* <DEDUP_REMOVED lines=27> */
[----:B------:R-:W-:-:S03]  /*18940*/  FSETP.NEU.FTZ.AND P2, PT, R14, -INF , PT ;  /* 0xff8000000e00780b */ /* 0x000fc60003f5d000 */
[----:B------:R0:W1:Y:S01]  /*18950*/  MUFU.EX2 R11, R4 ;  /* 0x00000004000b7308 */ /* 0x0000620000000800 */
[----:B------:R-:W-:-:S05]  /*18960*/  FMUL.FTZ R104, R14, R7 ;  /* 0x000000070e687220 */ /* 0x000fca0000410000 */
[----:B------:R-:W-:Y:S02]  /*18970*/  FSEL R104, R104, RZ, P2 ;  /* 0x000000ff68687208 */ /* 0x000fe40001000000 */
[----:B------:R-:W-:Y:S01]  /*18980*/  MUFU.EX2 R22, R22 ;  /* 0x0000001600167308 */ /* 0x000fe20000000800 */
[----:B0-----:R-:W-:Y:S02]  /*18990*/  FSEL R4, R14, RZ, P2 ;  /* 0x000000ff0e047208 */ /* 0x001fe40001000000 */
[-CC-:B------:R-:W-:Y:S01]  /*189a0*/  FFMA.FTZ R157, R90, R7.reuse, -R104.reuse ;  /* 0x000000075a9d7223 */ /* 0x180fe20000010868 */
[-CC-:B------:R-:W-:Y:S01]  /*189b0*/  FFMA.FTZ R90, R91, R7.reuse, -R104.reuse ;  /* 0x000000075b5a7223 */ /* 0x180fe20000010868 */
[-CC-:B------:R-:W-:Y:S01]  /*189c0*/  FFMA.FTZ R159, R94, R7.reuse, -R104.reuse ;  /* 0x000000075e9f7223 */ /* 0x180fe20000010868 */
[----:B------:R-:W-:Y:S01]  /*189d0*/  FADD.FTZ R4, -R4, R3 ;  /* 0x0000000304047221 */ /* 0x000fe20000010100 */
[-CC-:B------:R-:W-:Y:S01]  /*189e0*/  FFMA.FTZ R94, R99, R7.reuse, -R104.reuse ;  /* 0x00000007635e7223 */ /* 0x180fe20000010868 */
[-C--:B------:R-:W-:Y:S01]  /*189f0*/  FFMA.FTZ R91, R95, R7.reuse, -R104 ;  /* 0x000000075f5b7223 */ /* 0x080fe20000010868 */
[----:B------:R-:W-:Y:S01]  /*18a00*/  MUFU.EX2 R157, R157 ;  /* 0x0000009d009d7308 */ /* 0x000fe20000000800 */
[-C--:B------:R-:W-:Y:S01]  /*18a10*/  FMUL.FTZ R4, R4, R7.reuse ;  /* 0x0000000704047220 */ /* 0x080fe20000410000 */
[----:B-1----:R-:W-:Y:S01]  /*18a20*/  FFMA.FTZ R6, R11, R6, R156 ;  /* 0x000000060b067223 */ /* 0x002fe2000001009c */
[-CC-:B------:R-:W-:Y:S01]  /*18a30*/  FFMA.FTZ R95, R103, R7.reuse, -R104.reuse ;  /* 0x00000007675f7223 */ /* 0x180fe20000010868 */
[-CC-:B------:R-:W-:Y:S01]  /*18a40*/  FFMA.FTZ R153, R98, R7.reuse, -R104.reuse ;  /* 0x0000000762997223 */ /* 0x180fe20000010868 */
[-C--:B------:R-:W-:Y:S01]  /*18a50*/  FFMA.FTZ R155, R102, R7.reuse, -R104 ;  /* 0x00000007669b7223 */ /* 0x080fe20000010868 */
[----:B------:R-:W-:Y:S01]  /*18a60*/  FADD.FTZ R99, R13, R6 ;  /* 0x000000060d637221 */ /* 0x000fe20000010000 */
[-CC-:B------:R-:W-:Y:S01]  /*18a70*/  FFMA.FTZ R149, R106, R7.reuse, -R104.reuse ;  /* 0x000000076a957223 */ /* 0x180fe20000010868 */
[----:B------:R-:W0:Y:S01]  /*18a80*/  MUFU.EX2 R4, R4 ;  /* 0x0000000400047308 */ /* 0x000e220000000800 */
[-CC-:B------:R-:W-:Y:S01]  /*18a90*/  FFMA.FTZ R98, R107, R7.reuse, -R104.reuse ;  /* 0x000000076b627223 */ /* 0x180fe20000010868 */
[----:B------:R-:W-:Y:S01]  /*18aa0*/  FADD.FTZ R103, R158, R99 ;  /* 0x000000639e677221 */ /* 0x000fe20000010000 */
[-CC-:B------:R-:W-:Y:S01]  /*18ab0*/  FFMA.FTZ R151, R110, R7.reuse, -R104.reuse ;  /* 0x000000076e977223 */ /* 0x180fe20000010868 */
[-CC-:B------:R-:W-:Y:S01]  /*18ac0*/  FFMA.FTZ R111, R111, R7.reuse, -R104.reuse ;  /* 0x000000076f6f7223 */ /* 0x180fe20000010868 */
[-CC-:B------:R-:W-:Y:S01]  /*18ad0*/  FFMA.FTZ R145, R114, R7.reuse, -R104.reuse ;  /* 0x0000000772917223 */ /* 0x180fe20000010868 */
[----:B------:R-:W-:Y:S01]  /*18ae0*/  FADD.FTZ R103, R88, R103 ;  /* 0x0000006758677221 */ /* 0x000fe20000010000 */
[-CC-:B------:R-:W-:Y:S01]  /*18af0*/  FFMA.FTZ R99, R115, R7.reuse, -R104.reuse ;  /* 0x0000000773637223 */ /* 0x180fe20000010868 */
[----:B------:R-:W1:Y:S01]  /*18b00*/  MUFU.EX2 R90, R90 ;  /* 0x0000005a005a7308 */ /* 0x000e620000000800 */
[-CC-:B------:R-:W-:Y:S01]  /*18b10*/  FFMA.FTZ R147, R118, R7.reuse, -R104.reuse ;  /* 0x0000000776937223 */ /* 0x180fe20000010868 */
[----:B------:R-:W-:Y:S01]  /*18b20*/  FADD.FTZ R6, R152, R103 ;  /* 0x0000006798067221 */ /* 0x000fe20000010000 */
[-CC-:B------:R-:W-:Y:S01]  /*18b30*/  FFMA.FTZ R141, R122, R7.reuse, -R104.reuse ;  /* 0x000000077a8d7223 */ /* 0x180fe20000010868 */
[-C--:B------:R-:W-:Y:S01]  /*18b40*/  FFMA.FTZ R143, R126, R7.reuse, -R104 ;  /* 0x000000077e8f7223 */ /* 0x080fe20000010868 */
[----:B------:R-:W-:Y:S01]  /*18b50*/  F2FP.BF16.F32.PACK_AB R156, R13, R156 ;  /* 0x0000009c0d9c723e */ /* 0x000fe200000010ff */
[C---:B------:R-:W-:Y:S01]  /*18b60*/  FADD.FTZ R103, R89.reuse, R6 ;  /* 0x0000000659677221 */ /* 0x040fe20000010000 */
[--C-:B------:R-:W-:Y:S01]  /*18b70*/  FFMA.FTZ R137, R130, R7, -R104.reuse ;  /* 0x0000000782897223 */ /* 0x100fe20000010868 */
[----:B------:R-:W2:Y:S01]  /*18b80*/  MUFU.EX2 R159, R159 ;  /* 0x0000009f009f7308 */ /* 0x000ea20000000800 */
[----:B0-----:R-:W-:Y:S01]  /*18b90*/  FFMA.FTZ R5, R4, R5, R157 ;  /* 0x0000000504057223 */ /* 0x001fe2000001009d */
[----:B------:R-:W-:Y:S01]  /*18ba0*/  FADD.FTZ R103, R154, R103 ;  /* 0x000000679a677221 */ /* 0x000fe20000010000 */
[----:B------:R-:W-:Y:S01]  /*18bb0*/  F2FP.BF16.F32.PACK_AB R152, R89, R152 ;  /* 0x000000985998723e */ /* 0x000fe200000010ff */
[-CC-:B------:R-:W-:Y:S01]  /*18bc0*/  FFMA.FTZ R131, R131, R7.reuse, -R104.reuse ;  /* 0x0000000783837223 */ /* 0x180fe20000010868 */
[----:B------:R-:W-:Y:S01]  /*18bd0*/  F2FP.BF16.F32.PACK_AB R158, R88, R158 ;  /* 0x0000009e589e723e */ /* 0x000fe200000010ff */
[----:B------:R-:W-:Y:S01]  /*18be0*/  FADD.FTZ R103, R92, R103 ;  /* 0x000000675c677221 */ /* 0x000fe20000010000 */
[-CC-:B------:R-:W-:Y:S01]  /*18bf0*/  FFMA.FTZ R134, R134, R7.reuse, -R104.reuse ;  /* 0x0000000786867223 */ /* 0x180fe20000010868 */
[----:B------:R-:W0:Y:S01]  /*18c00*/  MUFU.EX2 R91, R91 ;  /* 0x0000005b005b7308 */ /* 0x000e220000000800 */
[----:B-1----:R-:W-:Y:S01]  /*18c10*/  FADD.FTZ R6, R90, R5 ;  /* 0x000000055a067221 */ /* 0x002fe20000010000 */
[----:B------:R-:W-:Y:S01]  /*18c20*/  FADD.FTZ R102, R148, R103 ;  /* 0x0000006794667221 */ /* 0x000fe20000010000 */
[----:B------:R-:W-:Y:S01]  /*18c30*/  FFMA.FTZ R5, R119, R7, -R104 ;  /* 0x0000000777057223 */ /* 0x000fe20000010868 */
[C---:B------:R-:W-:Y:S01]  /*18c40*/  ISETP.GT.AND P2, PT, R10.reuse, R20, PT ;  /* 0x000000140a00720c */ /* 0x040fe20003f44270 */
[----:B------:R-:W-:-:S02]  /*18c50*/  VIADD R10, R10, 0xffffffff ;  /* 0xffffffff0a0a7836 */ /* 0x000fc40000000000 */
[----:B------:R-:W-:Y:S01]  /*18c60*/  FADD.FTZ R105, R93, R102 ;  /* 0x000000665d697221 */ /* 0x000fe20000010000 */
[----:B------:R-:W-:Y:S01]  /*18c70*/  F2FP.BF16.F32.PACK_AB R154, R92, R154 ;  /* 0x0000009a5c9a723e */ /* 0x000fe200000010ff */
[----:B------:R-:W1:Y:S01]  /*18c80*/  MUFU.EX2 R153, R153 ;  /* 0x0000009900997308 */ /* 0x000e620000000800 */
[----:B--2---:R-:W-:Y:S01]  /*18c90*/  FADD.FTZ R6, R159, R6 ;  /* 0x000000069f067221 */ /* 0x004fe20000010000 */
[----:B------:R-:W-:Y:S01]  /*18ca0*/  FADD.FTZ R102, R150, R105 ;  /* 0x0000006996667221 */ /* 0x000fe20000010000 */
[----:B------:R-:W-:Y:S01]  /*18cb0*/  @!P1 PRMT R105, RZ, 0x654, R23 ;  /* 0x00000654ff699816 */ /* 0x000fe20000000017 */
[----:B------:R-:W-:Y:S01]  /*18cc0*/  FFMA.FTZ R23, R123, R7, -R104 ;  /* 0x000000077b177223 */ /* 0x000fe20000010868 */
[----:B------:R-:W-:Y:S02]  /*18cd0*/  F2FP.BF16.F32.PACK_AB R150, R15, R150 ;  /* 0x000000960f96723e */ /* 0x000fe400000010ff */
[----:B------:R2:W-:Y:S01]  /*18ce0*/  @!P1 SYNCS.ARRIVE.TRANS64.RED.A1T0 RZ, [R105+URZ], RZ ;  /* 0x000000ff69ff99a7 */ /* 0x0005e2000810043f */
[----:B------:R-:W3:Y:S01]  /*18cf0*/  MUFU.EX2 R94, R94 ;  /* 0x0000005e005e7308 */ /* 0x000ee20000000800 */
[----:B0-----:R-:W-:Y:S01]  /*18d00*/  FADD.FTZ R6, R91, R6 ;  /* 0x000000065b067221 */ /* 0x001fe20000010000 */
[----:B------:R-:W-:-:S02]  /*18d10*/  F2FP.BF16.F32.PACK_AB R148, R93, R148 ;  /* 0x000000945d94723e */ /* 0x000fc400000010ff */
[----:B------:R-:W-:Y:S02]  /*18d20*/  F2FP.BF16.F32.PACK_AB R157, R90, R157 ;  /* 0x0000009d5a9d723e */ /* 0x000fe400000010ff */
[----:B------:R-:W-:Y:S02]  /*18d30*/  F2FP.BF16.F32.PACK_AB R159, R91, R159 ;  /* 0x0000009f5b9f723e */ /* 0x000fe400000010ff */
[----:B------:R-:W0:Y:S01]  /*18d40*/  MUFU.EX2 R155, R155 ;  /* 0x0000009b009b7308 */ /* 0x000e220000000800 */
[----:B-1----:R-:W-:-:S07]  /*18d50*/  FADD.FTZ R103, R153, R6 ;  /* 0x0000000699677221 */ /* 0x002fce0000010000 */
[----:B------:R-:W1:Y:S01]  /*18d60*/  MUFU.EX2 R95, R95 ;  /* 0x0000005f005f7308 */ /* 0x000e620000000800 */
[C---:B---3--:R-:W-:Y:S01]  /*18d70*/  FADD.FTZ R6, R94.reuse, R103 ;  /* 0x000000675e067221 */ /* 0x048fe20000010000 */
[----:B------:R-:W-:Y:S01]  /*18d80*/  FADD.FTZ R103, R15, R102 ;  /* 0x000000660f677221 */ /* 0x000fe20000010000 */
[-CC-:B------:R-:W-:Y:S01]  /*18d90*/  FFMA.FTZ R102, R127, R7.reuse, -R104.reuse ;  /* 0x000000077f667223 */ /* 0x180fe20000010868 */
[----:B------:R-:W-:Y:S01]  /*18da0*/  FFMA.FTZ R104, R135, R7, -R104 ;  /* 0x0000000787687223 */ /* 0x000fe20000010868 */
[----:B------:R-:W-:Y:S01]  /*18db0*/  F2FP.BF16.F32.PACK_AB R153, R94, R153 ;  /* 0x000000995e99723e */ /* 0x000fe200000010ff */
[----:B--2---:R-:W-:Y:S01]  /*18dc0*/  FADD.FTZ R105, R144, R103 ;  /* 0x0000006790697221 */ /* 0x004fe20000010000 */
[C---:B------:R-:W-:Y:S01]  /*18dd0*/  F2FP.BF16.F32.PACK_AB R144, R22.reuse, R144 ;  /* 0x000000901690723e */ /* 0x040fe200000010ff */
[----:B------:R-:W2:Y:S01]  /*18de0*/  MUFU.EX2 R149, R149 ;  /* 0x0000009500957308 */ /* 0x000ea20000000800 */
[----:B0-----:R-:W-:Y:S01]  /*18df0*/  FADD.FTZ R6, R155, R6 ;  /* 0x000000069b067221 */ /* 0x001fe20000010000 */
[----:B------:R-:W-:Y:S01]  /*18e00*/  FADD.FTZ R105, R22, R105 ;  /* 0x0000006916697221 */ /* 0x000fe20000010000 */
[----:B------:R-:W-:-:S05]  /*18e10*/  IMAD.MOV.U32 R22, RZ, RZ, R21 ;  /* 0x000000ffff167224 */ /* 0x000fca00078e0015 */
        /* <DEDUP_REMOVED lines=47> */
[----:B------:R-:W-:Y:S01]  /*19110*/  F2FP.BF16.F32.PACK_AB R141, R23, R141 ;  /* 0x0000008d178d723e */ /* 0x000fe200000010ff */
[----:B------:R-:W-:-:S05]  /*19120*/  IMAD.MOV.U32 R23, RZ, RZ, R206 ;  /* 0x000000ffff177224 */ /* 0x000fca00078e00ce */
        /* <DEDUP_REMOVED lines=15> */
[----:B------:R-:W-:Y:S02]  /*19220*/  IMAD.MOV.U32 R0, RZ, RZ, R12 ;  /* 0x000000ffff007224 */ /* 0x000fe400078e000c */
[----:B--2---:R-:W-:-:S04]  /*19230*/  FADD.FTZ R3, R134, R3 ;  /* 0x0000000386037221 */ /* 0x004fc80000010000 */
[C---:B0-----:R-:W-:Y:S01]  /*19240*/  FADD.FTZ R5, R104.reuse, R3 ;  /* 0x0000000368057221 */ /* 0x041fe20000010000 */
[----:B------:R-:W-:Y:S01]  /*19250*/  F2FP.BF16.F32.PACK_AB R139, R104, R134 ;  /* 0x00000086688b723e */ /* 0x000fe200000010ff */
[----:B------:R-:W-:Y:S01]  /*19260*/  IMAD.MOV.U32 R3, RZ, RZ, R14 ;  /* 0x000000ffff037224 */ /* 0x000fe200078e000e */
[----:B------:R-:W-:Y:S06]  /*19270*/  @P2 BRA `(.L_x_1676) ;  /* 0xffffffcc00a82947 */ /* 0x000fec000383ffff */
[----:B------:R-:W-:Y:S05]  /*19280*/  BSYNC B1 ;  /* 0x0000000000017941 */ /* 0x000fea0003800000 */
.L_x_1657:
[----:B------:R-:W-:Y:S02]  /*19290*/  IMAD.MOV.U32 R3, RZ, RZ, R14 ;  /* 0x000000ffff037224 */ /* 0x000fe400078e000e */
[----:B------:R-:W-:Y:S02]  /*192a0*/  IMAD.MOV.U32 R0, RZ, RZ, R12 ;  /* 0x000000ffff007224 */ /* 0x000fe400078e000c */
[----:B------:R-:W-:Y:S02]  /*192b0*/  IMAD.MOV.U32 R22, RZ, RZ, R21 ;  /* 0x000000ffff167224 */ /* 0x000fe400078e0015 */
[----:B------:R-:W-:-:S07]  /*192c0*/  IMAD.MOV.U32 R23, RZ, RZ, R206 ;  /* 0x000000ffff177224 */ /* 0x000fce00078e00ce */
.L_x_1656:
[----:B------:R-:W-:Y:S05]  /*192d0*/  BSYNC B0 ;  /* 0x0000000000007941 */ /* 0x000fea0003800000 */
.L_x_1655:
[----:B------:R-:W0:Y:S01]  /*192e0*/  LDC R210, c[0x0][0x448] ;  /* 0x00011200ffd27b82 */ /* 0x000e220000000800 */
[----:B------:R-:W-:Y:S01]  /*192f0*/  VIADD R12, R178, 0x7f ;  /* 0x0000007fb20c7836 */ /* 0x000fe20000000000 */
[----:B------:R-:W-:Y:S02]  /*19300*/  LOP3.LUT R17, R17, 0xffefffff, RZ, 0xc0, !PT ;  /* 0xffefffff11117812 */ /* 0x000fe400078ec0ff */
[----:B------:R-:W-:-:S04]  /*19310*/  IADD3 R15, R164, 0x1, -R163 ;  /* 0x00000001a40f7810 */ /* 0x000fc80007ffe8a3 */
[----:B------:R-:W1:Y:S01]  /*19320*/  LDC R206, c[0x0][0x9e4] ;  /* 0x00027900ffce7b82 */ /* 0x000e620000000800 */
[----:B0-----:R-:W-:-:S13]  /*19330*/  ISETP.NE.AND P2, PT, R210, 0x1, PT ;  /* 0x00000001d200780c */ /* 0x001fda0003f45270 */
[----:B------:R-:W0:Y:S01]  /*19340*/  @P2 LDC R13, c[0x0][0x44c] ;  /* 0x00011300ff0d2b82 */ /* 0x000e220000000800 */
[----:B------:R-:W-:-:S04]  /*19350*/  @P2 LOP3.LUT R17, R17, 0x100000, RZ, 0xfc, !PT ;  /* 0x0010000011112812 */ /* 0x000fc800078efcff */
[----:B------:R-:W-:-:S03]  /*19360*/  LOP3.LUT R17, R17, 0xffdfffff, RZ, 0xc0, !PT ;  /* 0xffdfffff11117812 */ /* 0x000fc600078ec0ff */
[----:B------:R-:W2:Y:S01]  /*19370*/  @P2 LDC R14, c[0x0][0x450] ;  /* 0x00011400ff0e2b82 */ /* 0x000ea20000000800 */
[----:B0-----:R-:W-:-:S05]  /*19380*/  @P2 IMAD.HI.U32 R13, R12, R13, RZ ;  /* 0x0000000d0c0d2227 */ /* 0x001fca00078e00ff */
[----:B--2---:R-:W-:Y:S02]  /*19390*/  @P2 SHF.R.U32.HI R12, RZ, R14, R13 ;  /* 0x0000000eff0c2219 */ /* 0x004fe4000001160d */
[----:B-1----:R-:W-:-:S03]  /*193a0*/  ISETP.GE.AND P2, PT, R206, 0x1, PT ;  /* 0x00000001ce00780c */ /* 0x002fc60003f46270 */
[----:B------:R-:W-:-:S04]  /*193b0*/  IMAD.IADD R12, R15, 0x1, R12 ;  /* 0x000000010f0c7824 */ /* 0x000fc800078e020c */
[----:B------:R-:W-:-:S06]  /*193c0*/  IMAD.IADD R14, R12, 0x1, -R9 ;  /* 0x000000010c0e7824 */ /* 0x000fcc00078e0a09 */
[----:B------:R-:W-:Y:S01]  /*193d0*/  @P2 LOP3.LUT R17, R17, 0x200000, RZ, 0xfc, !PT ;  /* 0x0020000011112812 */ /* 0x000fe200078efcff */
[----:B------:R-:W-:Y:S06]  /*193e0*/  @!P2 BRA `(.L_x_1677) ;  /* 0x000000000048a947 */ /* 0x000fec0003800000 */
[----:B------:R-:W-:Y:S01]  /*193f0*/  IMAD.MOV.U32 R9, RZ, RZ, R12 ;  /* 0x000000ffff097224 */ /* 0x000fe200078e000c */
[----:B------:R-:W-:Y:S04]  /*19400*/  BSSY B0, `(.L_x_1678) ;  /* 0x000000e000007945 */ /* 0x000fe80003800000 */
        /* <DEDUP_REMOVED lines=9> */
.L_x_1679:
[----:B------:R-:W-:-:S13]  /*194a0*/  ISETP.NE.AND P2, PT, R206, 0x1, PT ;  /* 0x00000001ce00780c */ /* 0x000fda0003f45270 */
[----:B------:R-:W0:Y:S02]  /*194b0*/  @P2 LDC.64 R12, c[0x0][0x9e8] ;  /* 0x00027a00ff0c2b82 */ /* 0x000e240000000a00 */
[----:B0-----:R-:W-:-:S05]  /*194c0*/  @P2 IMAD.HI.U32 R12, R9, R12, RZ ;  /* 0x0000000c090c2227 */ /* 0x001fca00078e00ff */
[----:B------:R-:W-:-:S07]  /*194d0*/  @P2 SHF.R.U32.HI R9, RZ, R13, R12 ;  /* 0x0000000dff092219 */ /* 0x000fce000001160c */
.L_x_1680:
[----:B------:R-:W-:Y:S05]  /*194e0*/  BSYNC B0 ;  /* 0x0000000000007941 */ /* 0x000fea0003800000 */
.L_x_1678:
[----:B------:R-:W-:-:S05]  /*194f0*/  IMAD R9, R9, R206, RZ ;  /* 0x000000ce09097224 */ /* 0x000fca00078e02ff */
[----:B------:R-:W-:-:S07]  /*19500*/  VIMNMX R14, R14, R9, !PT ;  /* 0x000000090e0e7248 */ /* 0x000fce0007fe0100 */
.L_x_1677:
[----:B------:R-:W-:Y:S01]  /*19510*/  VIADD R14, R14, 0x5f ;  /* 0x0000005f0e0e7836 */ /* 0x000fe20000000000 */
[----:B------:R-:W-:Y:S03]  /*19520*/  BSSY B0, `(.L_x_1681) ;  /* 0x00001fd000007945 */ /* 0x000fe60003800000 */
[----:B------:R-:W-:-:S05]  /*19530*/  IMAD.HI R14, R14, 0x2aaaaaab, RZ ;  /* 0x2aaaaaab0e0e7827 */ /* 0x000fca00078e02ff */
[----:B------:R-:W-:-:S04]  /*19540*/  SHF.R.U32.HI R9, RZ, 0x1f, R14 ;  /* 0x0000001fff097819 */ /* 0x000fc8000001160e */
[----:B------:R-:W-:-:S04]  /*19550*/  LEA.HI.SX32 R9, R14, R9, 0x1c ;  /* 0x000000090e097211 */ /* 0x000fc800078fe2ff */
[----:B------:R-:W-:-:S04]  /*19560*/  VIMNMX R9, R180, R9, !PT ;  /* 0x00000009b4097248 */ /* 0x000fc80007fe0100 */
[----:B------:R-:W-:-:S13]  /*19570*/  ISETP.GE.AND P2, PT, R10, R9, PT ;  /* 0x000000090a00720c */ /* 0x000fda0003f46270 */
[----:B------:R-:W-:Y:S05]  /*19580*/  @!P2 BRA `(.L_x_1682) ;  /* 0x0000001c00d8a947 */ /* 0x000fea0003800000 */
[----:B------:R-:W-:Y:S01]  /*19590*/  BSSY B1, `(.L_x_1683) ;  /* 0x00001f4000017945 */ /* 0x000fe20003800000 */
[----:B------:R-:W-:Y:S02]  /*195a0*/  IMAD.MOV.U32 R20, RZ, RZ, R10 ;  /* 0x000000ffff147224 */ /* 0x000fe400078e000a */
[----:B------:R-:W-:Y:S02]  /*195b0*/  IMAD.MOV.U32 R14, RZ, RZ, R3 ;  /* 0x000000ffff0e7224 */ /* 0x000fe400078e0003 */
[----:B------:R-:W-:Y:S02]  /*195c0*/  IMAD.MOV.U32 R15, RZ, RZ, R0 ;  /* 0x000000ffff0f7224 */ /* 0x000fe400078e0000 */
[----:B------:R-:W-:Y:S02]  /*195d0*/  IMAD.MOV.U32 R10, RZ, RZ, R23 ;  /* 0x000000ffff0a7224 */ /* 0x000fe400078e0017 */
[----:B------:R-:W-:-:S07]  /*195e0*/  IMAD.MOV.U32 R12, RZ, RZ, R22 ;  /* 0x000000ffff0c7224 */ /* 0x000fce00078e0016 */
.L_x_1694:
[----:B------:R-:W-:-:S05]  /*195f0*/  VIADD R21, R12, 0x1 ;  /* 0x000000010c157836 */ /* 0x000fca0000000000 */
[----:B------:R-:W-:-:S04]  /*19600*/  ISETP.NE.AND P2, PT, R21, 0x2, PT ;  /* 0x000000021500780c */ /* 0x000fc80003f45270 */
[----:B------:R-:W-:Y:S02]  /*19610*/  SEL R21, R21, RZ, P2 ;  /* 0x000000ff15157207 */ /* 0x000fe40001000000 */
[----:B------:R-:W-:-:S03]  /*19620*/  SEL R23, RZ, 0x1, P2 ;  /* 0x00000001ff177807 */ /* 0x000fc60001000000 */
[----:B------:R-:W-:Y:S01]  /*19630*/  IMAD.MOV.U32 R22, RZ, RZ, R21 ;  /* 0x000000ffff167224 */ /* 0x000fe200078e0015 */
[----:B------:R-:W-:Y:S01]  /*19640*/  LOP3.LUT R23, R10, R23, RZ, 0x3c, !PT ;  /* 0x000000170a177212 */ /* 0x000fe200078e3cff */
[----:B------:R-:W-:Y:S06]  /*19650*/  @!P0 BRA `(.L_x_1684) ;  /* 0x0000000000048947 */ /* 0x000fec0003800000 */
[----:B------:R-:W-:Y:S01]  /*19660*/  BPT.TRAP 0x1 ;  /* 0x000000040000795c */ /* 0x000fe20000300000 */
.L_x_1684:
[----:B------:R-:W-:Y:S01]  /*19670*/  IMAD R0, R22, 0x8, R2 ;  /* 0x0000000816007824 */ /* 0x000fe200078e0202 */
[----:B------:R-:W-:-:S04]  /*19680*/  SHF.L.U32 R3, R23, 0x1f, RZ ;  /* 0x0000001f17037819 */ /* 0x000fc800000006ff */
[----:B------:R0:W1:Y:S01]  /*19690*/  SYNCS.PHASECHK.TRANS64.TRYWAIT P2, [R0+URZ+0x2a830], R3 ;  /* 0x02a83003000075a7 */ /* 0x000062000804017f */
[----:B------:R-:W-:Y:S05]  /*196a0*/  @!P0 BRA `(.L_x_1685) ;  /* 0x0000000000048947 */ /* 0x000fea0003800000 */
[----:B------:R-:W-:Y:S01]  /*196b0*/  BPT.TRAP 0x1 ;  /* 0x000000040000795c */ /* 0x000fe20000300000 */
.L_x_1685:
[----:B------:R-:W-:Y:S01]  /*196c0*/  IMAD R96, R22, 0x900, R8 ;  /* 0x0000090016607824 */ /* 0x000fe200078e0208 */
[----:B------:R-:W-:Y:S03]  /*196d0*/  BSSY B2, `(.L_x_1686) ;  /* 0x0000006000027945 */ /* 0x000fe60003800000 */
[C---:B------:R-:W-:Y:S02]  /*196e0*/  VIADD R90, R96.reuse, 0x2 ;  /* 0x00000002605a7836 */ /* 0x040fe40000000000 */
[----:B------:R-:W-:Y:S01]  /*196f0*/  VIADD R7, R96, 0x4 ;  /* 0x0000000460077836 */ /* 0x000fe20000000000 */
[----:B-1----:R-:W-:Y:S06]  /*19700*/  @P2 BRA `(.L_x_1687) ;  /* 0x0000000000082947 */ /* 0x002fec0003800000 */
[----:B------:R-:W1:Y:S02]  /*19710*/  SYNCS.PHASECHK.TRANS64.TRYWAIT P2, [R0+URZ+0x2a830], R3 ;  /* 0x02a83003000075a7 */ /* 0x000e64000804017f */
[----:B-1----:R-:W-:Y:S05]  /*19720*/  @!P2 BRA `(.L_x_1688) ;  /* 0x000001240088a947 */ /* 0x002fea0003800000 */
.L_x_1687:
[----:B------:R-:W-:Y:S05]  /*19730*/  BSYNC B2 ;  /* 0x0000000000027941 */ /* 0x000fea0003800000 */
.L_x_1686:
[----:B------:R-:W2:Y:S01]  /*19740*/  LDL.64 R212, [R1+0x30] ;  /* 0x0000300001d47983 */ /* 0x000ea20000100a00 */
[----:B------:R-:W-:Y:S02]  /*19750*/  IMAD.MOV.U32 R88, RZ, RZ, R96 ;  /* 0x000000ffff587224 */ /* 0x000fe400078e0060 */
[----:B------:R-:W-:Y:S01]  /*19760*/  VIADD R92, R96, 0x6 ;  /* 0x00000006605c7836 */ /* 0x000fe20000000000 */
[----:B------:R-:W-:Y:S01]  /*19770*/  R2UR UR50, R90 ;  /* 0x000000005a3272ca */ /* 0x000fe200000e0000 */
[----:B------:R-:W-:Y:S01]  /*19780*/  IMAD.MOV.U32 R89, RZ, RZ, 0x40000040 ;  /* 0x40000040ff597424 */ /* 0x000fe200078e00ff */
[----:B------:R-:W-:Y:S01]  /*19790*/  R2UR UR54, R88 ;  /* 0x00000000583672ca */ /* 0x000fe200000e0000 */
[----:B------:R-:W-:Y:S01]  /*197a0*/  IMAD.MOV.U32 R88, RZ, RZ, R7 ;  /* 0x000000ffff587224 */ /* 0x000fe200078e0007 */
[----:B------:R-:W-:Y:S01]  /*197b0*/  R2UR UR30, R92 ;  /* 0x000000005c1e72ca */ /* 0x000fe200000e0000 */
[C---:B------:R-:W-:Y:S01]  /*197c0*/  VIADD R90, R96.reuse, 0x300 ;  /* 0x00000300605a7836 */ /* 0x040fe20000000000 */
[----:B------:R3:W-:Y:S01]  /*197d0*/  STL.64 [R1+0x98], R8 ;  /* 0x0000980801007387 */ /* 0x0007e20000100a00 */
[----:B------:R-:W-:Y:S01]  /*197e0*/  VIADD R92, R96, 0x304 ;  /* 0x00000304605c7836 */ /* 0x000fe20000000000 */
[----:B------:R-:W-:Y:S01]  /*197f0*/  R2UR UR34, R88 ;  /* 0x00000000582272ca */ /* 0x000fe200000e0000 */
[----:B------:R-:W-:Y:S01]  /*19800*/  VIADD R88, R96, 0x302 ;  /* 0x0000030260587836 */ /* 0x000fe20000000000 */
[----:B------:R-:W-:Y:S01]  /*19810*/  R2UR UR26, R90 ;  /* 0x000000005a1a72ca */ /* 0x000fe200000e0000 */
[----:B------:R-:W-:Y:S01]  /*19820*/  VIADD R90, R96, 0x600 ;  /* 0x00000600605a7836 */ /* 0x000fe20000000000 */
[----:B------:R-:W-:Y:S01]  /*19830*/  R2UR UR18, R92 ;  /* 0x000000005c1272ca */ /* 0x000fe200000e0000 */
[----:B------:R-:W-:Y:S01]  /*19840*/  VIADD R92, R96, 0x602 ;  /* 0x00000602605c7836 */ /* 0x000fe20000000000 */
[----:B------:R-:W-:Y:S01]  /*19850*/  R2UR UR22, R88 ;  /* 0x00000000581672ca */ /* 0x000fe200000e0000 */
[C---:B------:R-:W-:Y:S01]  /*19860*/  VIADD R88, R96.reuse, 0x306 ;  /* 0x0000030660587836 */ /* 0x040fe20000000000 */
[----:B---3--:R-:W3:Y:S01]  /*19870*/  LDL.64 R8, [R1+0x28] ;  /* 0x0000280001087983 */ /* 0x008ee20000100a00 */
[----:B------:R-:W-:Y:S01]  /*19880*/  R2UR UR55, R89 ;  /* 0x00000000593772ca */ /* 0x000fe200000e0000 */
[----:B------:R-:W-:-:S02]  /*19890*/  VIADD R94, R96, 0x604 ;  /* 0x00000604605e7836 */ /* 0x000fc40000000000 */
[----:B------:R-:W-:Y:S02]  /*198a0*/  IMAD.MOV.U32 R91, RZ, RZ, 0x40000040 ;  /* 0x40000040ff5b7424 */ /* 0x000fe400078e00ff */
[----:B------:R-:W-:Y:S02]  /*198b0*/  IMAD.MOV.U32 R93, RZ, RZ, 0x40000040 ;  /* 0x40000040ff5d7424 */ /* 0x000fe400078e00ff */
[----:B------:R-:W-:Y:S02]  /*198c0*/  IMAD.MOV.U32 R95, RZ, RZ, 0x40000040 ;  /* 0x40000040ff5f7424 */ /* 0x000fe400078e00ff */
[----:B------:R-:W-:Y:S01]  /*198d0*/  IMAD.MOV.U32 R97, RZ, RZ, 0x40000040 ;  /* 0x40000040ff617424 */ /* 0x000fe200078e00ff */
[----:B------:R-:W-:Y:S01]  /*198e0*/  R2UR UR35, R89 ;  /* 0x00000000592372ca */ /* 0x000fe200000e0000 */
[----:B------:R-:W-:Y:S01]  /*198f0*/  VIADD R96, R96, 0x606 ;  /* 0x0000060660607836 */ /* 0x000fe20000000000 */
[----:B------:R-:W-:Y:S01]  /*19900*/  R2UR UR51, R91 ;  /* 0x000000005b3372ca */ /* 0x000fe200000e0000 */
[----:B------:R0:W-:Y:S01]  /*19910*/  STL [R1+0x94], R2 ;  /* 0x0000940201007387 */ /* 0x0001e20000100800 */
[----:B------:R-:W-:-:S02]  /*19920*/  R2UR UR31, R93 ;  /* 0x000000005d1f72ca */ /* 0x000fc400000e0000 */
[----:B------:R-:W-:Y:S01]  /*19930*/  R2UR UR27, R91 ;  /* 0x000000005b1b72ca */ /* 0x000fe200000e0000 */
[----:B------:R-:W4:Y:S01]  /*19940*/  LDL.64 R218, [R1+0x18] ;  /* 0x0000180001da7983 */ /* 0x000f220000100a00 */
[----:B------:R-:W-:Y:S02]  /*19950*/  R2UR UR23, R89 ;  /* 0x00000000591772ca */ /* 0x000fe400000e0000 */
[----:B------:R-:W-:Y:S01]  /*19960*/  R2UR UR19, R93 ;  /* 0x000000005d1372ca */ /* 0x000fe200000e0000 */
[----:B------:R-:W4:Y:S01]  /*19970*/  LDL.64 R216, [R1+0x10] ;  /* 0x0000100001d87983 */ /* 0x000f220000100a00 */
[----:B------:R-:W-:Y:S02]  /*19980*/  R2UR UR14, R88 ;  /* 0x00000000580e72ca */ /* 0x000fe400000e0000 */
[----:B------:R-:W-:Y:S01]  /*19990*/  R2UR UR15, R89 ;  /* 0x00000000590f72ca */ /* 0x000fe200000e0000 */
[----:B01----:R-:W4:Y:S01]  /*199a0*/  LDL.64 R2, [R1+0x20] ;  /* 0x0000200001027983 */ /* 0x003f220000100a00 */
[----:B------:R-:W-:-:S02]  /*199b0*/  R2UR UR10, R90 ;  /* 0x000000005a0a72ca */ /* 0x000fc400000e0000 */
[----:B------:R-:W-:Y:S01]  /*199c0*/  R2UR UR11, R91 ;  /* 0x000000005b0b72ca */ /* 0x000fe200000e0000 */
[----:B------:R-:W4:Y:S01]  /*199d0*/  LDL.64 R214, [R1+0x8] ;  /* 0x0000080001d67983 */ /* 0x000f220000100a00 */
[----:B------:R-:W-:Y:S02]  /*199e0*/  R2UR UR6, R92 ;  /* 0x000000005c0672ca */ /* 0x000fe400000e0000 */
[----:B------:R-:W-:Y:S02]  /*199f0*/  R2UR UR7, R93 ;  /* 0x000000005d0772ca */ /* 0x000fe400000e0000 */
[----:B------:R-:W-:Y:S02]  /*19a00*/  R2UR UR42, R94 ;  /* 0x000000005e2a72ca */ /* 0x000fe400000e0000 */
[----:B------:R-:W-:Y:S02]  /*19a10*/  R2UR UR43, R95 ;  /* 0x000000005f2b72ca */ /* 0x000fe400000e0000 */
[----:B------:R-:W-:-:S02]  /*19a20*/  R2UR UR38, R96 ;  /* 0x00000000602672ca */ /* 0x000fc400000e0000 */
[----:B------:R-:W-:Y:S02]  /*19a30*/  R2UR UR39, R97 ;  /* 0x00000000612772ca */ /* 0x000fe400000e0000 */
[----:B------:R-:W-:-:S06]  /*19a40*/  WARPGROUP.ARRIVE ;  /* 0x00000000000079c5 */ /* 0x000fcc0000000000 */
[----:B------:R-:W-:Y:S03]  /*19a50*/  HGMMA.64x96x16.F32.BF16 R88, gdesc[UR52], RZ, !UPT, gsb0 ;  /* 0x01600000345879f0 */ /* 0x000fe6000c0018ff */
[----:B------:R-:W-:Y:S02]  /*19a60*/  WARPGROUP.DEPBAR.LE gsb0, 0x0 ;  /* 0x00008000000079c5 */ /* 0x000fe40000010000 */
[----:B------:R-:W-:-:S06]  /*19a70*/  WARPGROUP.ARRIVE ;  /* 0x00000000000079c5 */ /* 0x000fcc0000000000 */
[----:B------:R-:W-:Y:S03]  /*19a80*/  HGMMA.64x96x16.F32.BF16 R88, gdesc[UR48], R88, gsb0 ;  /* 0x01600000305879f0 */ /* 0x000fe60008001858 */
[----:B------:R-:W-:Y:S02]  /*19a90*/  WARPGROUP.DEPBAR.LE gsb0, 0x0 ;  /* 0x00008000000079c5 */ /* 0x000fe40000010000 */
[----:B------:R-:W-:Y:S01]  /*19aa0*/  WARPGROUP.ARRIVE ;  /* 0x00000000000079c5 */ /* 0x000fe20000000000 */
[----:B--2---:R-:W-:Y:S02]  /*19ab0*/  R2UR UR32, R212 ;  /* 0x00000000d42072ca */ /* 0x004fe400000e0000 */
[----:B------:R-:W-:Y:S02]  /*19ac0*/  R2UR UR33, R213 ;  /* 0x00000000d52172ca */ /* 0x000fe400000e0000 */
[----:B------:R-:W2:Y:S11]  /*19ad0*/  LDL.64 R212, [R1] ;  /* 0x0000000001d47983 */ /* 0x000eb60000100a00 */
[----:B------:R-:W-:Y:S01]  /*19ae0*/  HGMMA.64x96x16.F32.BF16 R88, gdesc[UR32], R88, gsb0 ;  /* 0x01600000205879f0 */ /* 0x000fe20008001858 */
[----:B---3--:R-:W-:-:S02]  /*19af0*/  R2UR UR28, R8 ;  /* 0x00000000081c72ca */ /* 0x008fc400000e0000 */
[----:B------:R-:W-:Y:S02]  /*19b00*/  R2UR UR29, R9 ;  /* 0x00000000091d72ca */ /* 0x000fe400000e0000 */
[----:B------:R0:W5:Y:S01]  /*19b10*/  LDL.LU.64 R8, [R1+0x98] ;  /* 0x0000980001087983 */ /* 0x0001620000300a00 */
[----:B------:R-:W-:Y:S02]  /*19b20*/  WARPGROUP.DEPBAR.LE gsb0, 0x0 ;  /* 0x00008000000079c5 */ /* 0x000fe40000010000 */
[----:B------:R-:W-:-:S08]  /*19b30*/  WARPGROUP.ARRIVE ;  /* 0x00000000000079c5 */ /* 0x000fd00000000000 */
[----:B------:R-:W-:Y:S01]  /*19b40*/  HGMMA.64x96x16.F32.BF16 R88, gdesc[UR28], R88, gsb0 ;  /* 0x016000001c5879f0 */ /* 0x000fe20008001858 */
[----:B----4-:R-:W-:Y:S02]  /*19b50*/  R2UR UR24, R2 ;  /* 0x00000000021872ca */ /* 0x010fe400000e0000 */
[----:B------:R-:W-:Y:S01]  /*19b60*/  R2UR UR25, R3 ;  /* 0x00000000031972ca */ /* 0x000fe200000e0000 */
[----:B------:R0:W5:Y:S01]  /*19b70*/  LDL.LU R2, [R1+0x94] ;  /* 0x0000940001027983 */ /* 0x0001620000300800 */
        /* <DEDUP_REMOVED lines=15> */
[----:B--2---:R-:W-:Y:S02]  /*19c70*/  R2UR UR8, R212 ;  /* 0x00000000d40872ca */ /* 0x004fe400000e0000 */
        /* <DEDUP_REMOVED lines=17> */
[----:B------:R-:W-:Y:S01]  /*19d90*/  HGMMA.64x96x16.F32.BF16 R88, gdesc[UR36], R88, gsb0 ;  /* 0x01600000245879f0 */ /* 0x000fe20008001858 */
        /* <DEDUP_REMOVED lines=65> */
[----:B0-----:R-:W-:Y:S05]  /*1a1b0*/  @!P0 BRA `(.L_x_1689) ;  /* 0x0000000000048947 */ /* 0x001fea0003800000 */
[----:B------:R-:W-:Y:S01]  /*1a1c0*/  BPT.TRAP 0x1 ;  /* 0x000000040000795c */ /* 0x000fe20000300000 */
.L_x_1689:
[----:B------:R-:W-:Y:S01]  /*1a1d0*/  SHF.L.U32 R0, R10, 0x1f, RZ ;  /* 0x0000001f0a007819 */ /* 0x000fe200000006ff */
[----:B-----5:R-:W-:-:S04]  /*1a1e0*/  IMAD R209, R12, 0x8, R2 ;  /* 0x000000080cd17824 */ /* 0x020fc800078e0202 */
[----:B------:R0:W1:Y:S01]  /*1a1f0*/  SYNCS.PHASECHK.TRANS64.TRYWAIT P2, [R209+URZ+0x2a850], R0 ;  /* 0x02a85000d10075a7 */ /* 0x000062000804017f */
[----:B------:R-:W-:Y:S05]  /*1a200*/  @!P0 BRA `(.L_x_1690) ;  /* 0x0000000000048947 */ /* 0x000fea0003800000 */
[----:B------:R-:W-:Y:S01]  /*1a210*/  BPT.TRAP 0x1 ;  /* 0x000000040000795c */ /* 0x000fe20000300000 */
.L_x_1690:
[----:B------:R-:W-:Y:S04]  /*1a220*/  BSSY B2, `(.L_x_1691) ;  /* 0x0000004000027945 */ /* 0x000fe80003800000 */
[----:B-1----:R-:W-:Y:S05]  /*1a230*/  @P2 BRA `(.L_x_1692) ;  /* 0x0000000000082947 */ /* 0x002fea0003800000 */
[----:B------:R-:W1:Y:S02]  /*1a240*/  SYNCS.PHASECHK.TRANS64.TRYWAIT P2, [R209+URZ+0x2a850], R0 ;  /* 0x02a85000d10075a7 */ /* 0x000e64000804017f */
[----:B-1----:R-:W-:Y:S05]  /*1a250*/  @!P2 BRA `(.L_x_1693) ;  /* 0x0000011800d0a947 */ /* 0x002fea0003800000 */
.L_x_1692:
[----:B------:R-:W-:Y:S05]  /*1a260*/  BSYNC B2 ;  /* 0x0000000000027941 */ /* 0x000fea0003800000 */
.L_x_1691:
[----:B01----:R-:W-:Y:S01]  /*1a270*/  VIADD R0, R2, 0x400 ;  /* 0x0000040002007836 */ /* 0x003fe20000000000 */
[----:B------:R-:W-:Y:S01]  /*1a280*/  WARPGROUP.ARRIVE ;  /* 0x00000000000079c5 */ /* 0x000fe20000000000 */
[----:B------:R-:W-:Y:S01]  /*1a290*/  IMAD.MOV.U32 R11, RZ, RZ, 0x40000040 ;  /* 0x40000040ff0b7424 */ /* 0x000fe200078e00ff */
[----:B------:R-:W-:Y:S01]  /*1a2a0*/  ULDC UR4, c[0x0][0x988] ;  /* 0x0002620000047ab9 */ /* 0x000fe20000000800 */
[----:B------:R-:W-:Y:S01]  /*1a2b0*/  IMAD.MOV.U32 R13, RZ, RZ, 0x40000040 ;  /* 0x40000040ff0d7424 */ /* 0x000fe200078e00ff */
[----:B------:R-:W-:Y:S01]  /*1a2c0*/  SHF.R.U32.HI R0, RZ, 0x4, R0 ;  /* 0x00000004ff007819 */ /* 0x000fe20000011600 */
[----:B------:R-:W-:Y:S01]  /*1a2d0*/  IMAD.U32 R7, RZ, RZ, UR4 ;  /* 0x00000004ff077e24 */ /* 0x000fe2000f8e00ff */
[----:B------:R-:W-:Y:S01]  /*1a2e0*/  R2UR UR7, R11 ;  /* 0x000000000b0772ca */ /* 0x000fe200000e0000 */
[----:B------:R-:W-:Y:S01]  /*1a2f0*/  @!P1 VIADD R209, R209, 0x2a860 ;  /* 0x0002a860d1d19836 */ /* 0x000fe20000000000 */
[----:B------:R-:W-:Y:S02]  /*1a300*/  LOP3.LUT R0, R0, 0x3fff, RZ, 0xc0, !PT ;  /* 0x00003fff00007812 */ /* 0x000fe400078ec0ff */
[C---:B------:R-:W-:Y:S01]  /*1a310*/  ISETP.GT.AND P2, PT, R20.reuse, R9, PT ;  /* 0x000000091400720c */ /* 0x040fe20003f44270 */
[----:B------:R-:W-:Y:S01]  /*1a320*/  VIADD R20, R20, 0xffffffff ;  /* 0xffffffff14147836 */ /* 0x000fe20000000000 */
[----:B------:R-:W-:-:S02]  /*1a330*/  LOP3.LUT R0, R0, 0x3000000, RZ, 0xfc, !PT ;  /* 0x0300000000007812 */ /* 0x000fc400078efcff */
        /* <DEDUP_REMOVED lines=34> */
[----:B0-----:R-:W-:-:S05]  /*1a560*/  FMNMX.FTZ R0, R0, R3, !PT ;  /* 0x0000000300007209 */ /* 0x001fca0007810000 */
[----:B------:R-:W0:Y:S02]  /*1a570*/  SHFL.BFLY PT, R3, R0, 0x1, 0x1f ;  /* 0x0c201f0000037f89 */ /* 0x000e2400000e0000 */
[----:B0-----:R-:W-:Y:S02]  /*1a580*/  FMNMX.FTZ R0, R0, R3, !PT ;  /* 0x0000000300007209 */ /* 0x001fe40007810000 */
[----:B------:R-:W-:Y:S01]  /*1a590*/  FMNMX.FTZ R3, R90, R14, !PT ;  /* 0x0000000e5a037209 */ /* 0x000fe20007810000 */
[----:B------:R-:W-:Y:S02]  /*1a5a0*/  WARPGROUP.DEPBAR.LE gsb0, 0x0 ;  /* 0x00008000000079c5 */ /* 0x000fe40000010000 */
[----:B------:R-:W-:Y:S01]  /*1a5b0*/  WARPGROUP.ARRIVE ;  /* 0x00000000000079c5 */ /* 0x000fe20000000000 */
[----:B------:R-:W-:Y:S01]  /*1a5c0*/  FMNMX.FTZ R3, R91, R3, !PT ;  /* 0x000000035b037209 */ /* 0x000fe20007810000 */
[C---:B------:R-:W-:Y:S01]  /*1a5d0*/  FMUL.FTZ R4, R0.reuse, R7 ;  /* 0x0000000700047220 */ /* 0x040fe20000410000 */
[----:B------:R-:W-:-:S02]  /*1a5e0*/  FADD.FTZ R11, -R0, R15 ;  /* 0x0000000f000b7221 */ /* 0x000fc40000010100 */
[----:B------:R-:W-:Y:S01]  /*1a5f0*/  FMNMX.FTZ R3, R94, R3, !PT ;  /* 0x000000035e037209 */ /* 0x000fe20007810000 */
[----:B------:R-:W-:Y:S01]  /*1a600*/  HGMMA.64x128x16.F32.BF16 R24, R152, gdesc[UR4].tnspB, R24, gsb0 ;  /* 0x41e0000498187df0 */ /* 0x000fe20008001818 */
[----:B------:R-:W-:Y:S01]  /*1a610*/  R2UR UR6, R12 ;  /* 0x000000000c0672ca */ /* 0x000fe200000e0000 */
[----:B------:R-:W-:Y:S01]  /*1a620*/  VIADD R12, R10, 0x180 ;  /* 0x000001800a0c7836 */ /* 0x000fe20000000000 */
[----:B------:R-:W-:Y:S01]  /*1a630*/  R2UR UR7, R13 ;  /* 0x000000000d0772ca */ /* 0x000fe200000e0000 */
[----:B------:R-:W-:Y:S01]  /*1a640*/  IMAD.MOV.U32 R13, RZ, RZ, 0x40000040 ;  /* 0x40000040ff0d7424 */ /* 0x000fe200078e00ff */
        /* <DEDUP_REMOVED lines=9> */
[----:B------:R-:W-:Y:S01]  /*1a6e0*/  FMUL.FTZ R11, R11, R7 ;  /* 0x000000070b0b7220 */ /* 0x000fe20000410000 */
[----:B------:R-:W-:Y:S02]  /*1a6f0*/  MUFU.EX2 R156, R156 ;  /* 0x0000009c009c7308 */ /* 0x000fe40000000800 */
[----:B------:R-:W-:-:S04]  /*1a700*/  FMNMX.FTZ R3, R102, R3, !PT ;  /* 0x0000000366037209 */ /* 0x000fc80007810000 */
[----:B------:R-:W-:Y:S02]  /*1a710*/  FMNMX.FTZ R3, R103, R3, !PT ;  /* 0x0000000367037209 */ /* 0x000fe40007810000 */
[----:B------:R-:W0:Y:S02]  /*1a720*/  MUFU.EX2 R11, R11 ;  /* 0x0000000b000b7308 */ /* 0x000e240000000800 */
[----:B------:R-:W-:-:S04]  /*1a730*/  FMNMX.FTZ R3, R106, R3, !PT ;  /* 0x000000036a037209 */ /* 0x000fc80007810000 */
[----:B------:R-:W-:Y:S02]  /*1a740*/  FMNMX.FTZ R3, R107, R3, !PT ;  /* 0x000000036b037209 */ /* 0x000fe40007810000 */
[----:B------:R-:W-:Y:S02]  /*1a750*/  MUFU.EX2 R158, R158 ;  /* 0x0000009e009e7308 */ /* 0x000fe40000000800 */
[----:B------:R-:W-:-:S04]  /*1a760*/  FMNMX.FTZ R3, R110, R3, !PT ;  /* 0x000000036e037209 */ /* 0x000fc80007810000 */
[----:B------:R-:W-:Y:S02]  /*1a770*/  FMNMX.FTZ R3, R111, R3, !PT ;  /* 0x000000036f037209 */ /* 0x000fe40007810000 */
[----:B------:R-:W-:Y:S01]  /*1a780*/  MUFU.EX2 R88, R88 ;  /* 0x0000005800587308 */ /* 0x000fe20000000800 */
[----:B0-----:R-:W-:Y:S01]  /*1a790*/  FFMA.FTZ R6, R11, R6, R156 ;  /* 0x000000060b067223 */ /* 0x001fe2000001009c */
[----:B------:R-:W-:-:S04]  /*1a7a0*/  FMNMX.FTZ R3, R114, R3, !PT ;  /* 0x0000000372037209 */ /* 0x000fc80007810000 */
[----:B------:R-:W-:Y:S02]  /*1a7b0*/  FMNMX.FTZ R3, R115, R3, !PT ;  /* 0x0000000373037209 */ /* 0x000fe40007810000 */
[----:B------:R-:W-:Y:S02]  /*1a7c0*/  MUFU.EX2 R92, R92 ;  /* 0x0000005c005c7308 */ /* 0x000fe40000000800 */
[----:B------:R-:W-:-:S04]  /*1a7d0*/  FMNMX.FTZ R3, R118, R3, !PT ;  /* 0x0000000376037209 */ /* 0x000fc80007810000 */
[----:B------:R-:W-:Y:S02]  /*1a7e0*/  FMNMX.FTZ R3, R119, R3, !PT ;  /* 0x0000000377037209 */ /* 0x000fe40007810000 */
[----:B------:R-:W-:Y:S02]  /*1a7f0*/  MUFU.EX2 R101, R101 ;  /* 0x0000006500657308 */ /* 0x000fe40000000800 */
[----:B------:R-:W-:-:S04]  /*1a800*/  FMNMX.FTZ R3, R122, R3, !PT ;  /* 0x000000037a037209 */ /* 0x000fc80007810000 */
[----:B------:R-:W-:Y:S02]  /*1a810*/  FMNMX.FTZ R3, R123, R3, !PT ;  /* 0x000000037b037209 */ /* 0x000fe40007810000 */
[----:B------:R-:W-:Y:S02]  /*1a820*/  MUFU.EX2 R15, R15 ;  /* 0x0000000f000f7308 */ /* 0x000fe40000000800 */
        /* <DEDUP_REMOVED lines=8> */
[-CC-:B------:R-:W-:Y:S01]  /*1a8b0*/  FFMA.FTZ R152, R96, R7.reuse, -R4.reuse ;  /* 0x0000000760987223 */ /* 0x180fe20000010804 */
[-CC-:B------:R-:W-:Y:S01]  /*1a8c0*/  FFMA.FTZ R154, R100, R7.reuse, -R4.reuse ;  /* 0x00000007649a7223 */ /* 0x180fe20000010804 */
[-CC-:B------:R-:W-:Y:S01]  /*1a8d0*/  FFMA.FTZ R96, R121, R7.reuse, -R4.reuse ;  /* 0x0000000779607223 */ /* 0x180fe20000010804 */
[----:B------:R-:W-:Y:S02]  /*1a8e0*/  FFMA.FTZ R100, R129, R7, -R4 ;  /* 0x0000000781647223 */ /* 0x000fe40000010804 */
[----:B------:R-:W-:Y:S01]  /*1a8f0*/  HGMMA.64x128x16.F32.BF16 R24, R148, gdesc[UR4].tnspB, R24, gsb0 ;  /* 0x41e0000494187df0 */ /* 0x000fe20008001818 */
[----:B------:R-:W-:Y:S01]  /*1a900*/  R2UR UR6, R12 ;  /* 0x000000000c0672ca */ /* 0x000fe200000e0000 */
[----:B------:R-:W-:Y:S01]  /*1a910*/  VIADD R12, R10, 0x200 ;  /* 0x000002000a0c7836 */ /* 0x000fe20000000000 */
[----:B------:R-:W-:Y:S01]  /*1a920*/  R2UR UR7, R13 ;  /* 0x000000000d0772ca */ /* 0x000fe200000e0000 */
[----:B------:R-:W-:Y:S01]  /*1a930*/  IMAD.MOV.U32 R13, RZ, RZ, 0x40000040 ;  /* 0x40000040ff0d7424 */ /* 0x000fe200078e00ff */
        /* <DEDUP_REMOVED lines=8> */
[----:B------:R-:W-:-:S03]  /*1a9c0*/  FFMA.FTZ R104, R132, R7, -R4 ;  /* 0x0000000784687223 */ /* 0x000fc60000010804 */
[----:B------:R-:W-:Y:S01]  /*1a9d0*/  HGMMA.64x128x16.F32.BF16 R24, R144, gdesc[UR4].tnspB, R24, gsb0 ;  /* 0x41e0000490187df0 */ /* 0x000fe20008001818 */
[----:B------:R-:W-:Y:S01]  /*1a9e0*/  R2UR UR6, R12 ;  /* 0x000000000c0672ca */ /* 0x000fe200000e0000 */
[----:B------:R-:W-:Y:S01]  /*1a9f0*/  MUFU.EX2 R148, R148 ;  /* 0x0000009400947308 */ /* 0x000fe20000000800 */
[----:B------:R-:W-:Y:S01]  /*1aa00*/  R2UR UR7, R13 ;  /* 0x000000000d0772ca */ /* 0x000fe200000e0000 */
[----:B------:R-:W0:Y:S01]  /*1aa10*/  SHFL.BFLY PT, R12, R3, 0x2, 0x1f ;  /* 0x0c401f00030c7f89 */ /* 0x000e2200000e0000 */
[----:B------:R-:W-:-:S05]  /*1aa20*/  IMAD.MOV.U32 R13, RZ, RZ, 0x40000040 ;  /* 0x40000040ff0d7424 */ /* 0x000fca00078e00ff */
[----:B------:R-:W-:Y:S08]  /*1aa30*/  MUFU.EX2 R150, R150 ;  /* 0x0000009600967308 */ /* 0x000ff00000000800 */
[----:B------:R-:W-:Y:S01]  /*1aa40*/  MUFU.EX2 R104, R104 ;  /* 0x0000006800687308 */ /* 0x000fe20000000800 */
[----:B0-----:R-:W-:-:S05]  /*1aa50*/  FMNMX.FTZ R3, R3, R12, !PT ;  /* 0x0000000c03037209 */ /* 0x001fca0007810000 */
[----:B------:R-:W0:Y:S02]  /*1aa60*/  SHFL.BFLY PT, R12, R3, 0x1, 0x1f ;  /* 0x0c201f00030c7f89 */ /* 0x000e2400000e0000 */
[----:B0-----:R-:W-:-:S05]  /*1aa70*/  FMNMX.FTZ R3, R3, R12, !PT ;  /* 0x0000000c03037209 */ /* 0x001fca0007810000 */
        /* <DEDUP_REMOVED lines=21> */
[----:B------:R-:W-:-:S04]  /*1abd0*/  FFMA.FTZ R134, R134, R7, -R108 ;  /* 0x0000000786867223 */ /* 0x000fc8000001086c */
        /* <DEDUP_REMOVED lines=12> */
[-C--:B------:R-:W-:Y:S01]  /*1aca0*/  FFMA.FTZ R93, R117, R7.reuse, -R4 ;  /* 0x00000007755d7223 */ /* 0x080fe20000010804 */
[----:B------:R-:W-:Y:S01]  /*1acb0*/  MUFU.EX2 R98, R98 ;  /* 0x0000006200627308 */ /* 0x000fe20000000800 */
[----:B------:R-:W-:Y:S01]  /*1acc0*/  HGMMA.64x128x16.F32.BF16 R24, R140, gdesc[UR4].tnspB, R24, gsb0 ;  /* 0x41e000048c187df0 */ /* 0x000fe20008001818 */
[----:B------:R-:W-:Y:S01]  /*1acd0*/  R2UR UR7, R13 ;  /* 0x000000000d0772ca */ /* 0x000fe200000e0000 */
[----:B------:R-:W-:Y:S02]  /*1ace0*/  @!P1 IMAD R13, R21, 0x8, R2 ;  /* 0x00000008150d9824 */ /* 0x000fe400078e0202 */
[----:B------:R-:W-:-:S02]  /*1acf0*/  FFMA.FTZ R147, R118, R7, -R108 ;  /* 0x0000000776937223 */ /* 0x000fc4000001086c */
[----:B------:R-:W-:Y:S01]  /*1ad00*/  @!P1 VIADD R13, R13, 0x2a840 ;  /* 0x0002a8400d0d9836 */ /* 0x000fe20000000000 */
[----:B------:R-:W-:Y:S04]  /*1ad10*/  MUFU.EX2 R145, R145 ;  /* 0x0000009100917308 */ /* 0x000fe80000000800 */
[----:B------:R-:W-:-:S04]  /*1ad20*/  @!P1 PRMT R21, RZ, 0x654, R13 ;  /* 0x00000654ff159816 */ /* 0x000fc8000000000d */
        /* <DEDUP_REMOVED lines=11> */
[-CC-:B------:R-:W-:Y:S01]  /*1ade0*/  FFMA.FTZ R141, R89, R7.reuse, -R4.reuse ;  /* 0x00000007598d7223 */ /* 0x180fe20000010804 */
[-CC-:B------:R-:W-:Y:S01]  /*1adf0*/  FFMA.FTZ R143, R97, R7.reuse, -R4.reuse ;  /* 0x00000007618f7223 */ /* 0x180fe20000010804 */
[-CC-:B------:R-:W-:Y:S01]  /*1ae00*/  FFMA.FTZ R89, R113, R7.reuse, -R4.reuse ;  /* 0x0000000771597223 */ /* 0x180fe20000010804 */
[-CC-:B------:R-:W-:Y:S01]  /*1ae10*/  FFMA.FTZ R140, R120, R7.reuse, -R4.reuse ;  /* 0x00000007788c7223 */ /* 0x180fe20000010804 */
[-CC-:B------:R-:W-:Y:S01]  /*1ae20*/  FFMA.FTZ R142, R124, R7.reuse, -R4.reuse ;  /* 0x000000077c8e7223 */ /* 0x180fe20000010804 */
[-CC-:B------:R-:W-:Y:S01]  /*1ae30*/  FFMA.FTZ R97, R125, R7.reuse, -R4.reuse ;  /* 0x000000077d617223 */ /* 0x180fe20000010804 */
[----:B------:R-:W-:Y:S01]  /*1ae40*/  FFMA.FTZ R4, R133, R7, -R4 ;  /* 0x0000000785047223 */ /* 0x000fe20000010804 */
[----:B------:R-:W-:Y:S01]  /*1ae50*/  WARPGROUP.ARRIVE ;  /* 0x00000000000079c5 */ /* 0x000fe20000000000 */
[----:B------:R-:W0:Y:S08]  /*1ae60*/  MUFU.EX2 R141, R141 ;  /* 0x0000008d008d7308 */ /* 0x000e300000000800 */
[----:B------:R-:W-:Y:S08]  /*1ae70*/  MUFU.EX2 R14, R4 ;  /* 0x00000004000e7308 */ /* 0x000ff00000000800 */
[----:B------:R1:W2:Y:S01]  /*1ae80*/  MUFU.EX2 R4, R12 ;  /* 0x0000000c00047308 */ /* 0x0002a20000000800 */
[----:B0-----:R-:W-:-:S07]  /*1ae90*/  F2FP.BF16.F32.PACK_AB R156, R141, R156 ;  /* 0x0000009c8d9c723e */ /* 0x001fce00000010ff */
[----:B------:R-:W0:Y:S01]  /*1aea0*/  MUFU.EX2 R143, R143 ;  /* 0x0000008f008f7308 */ /* 0x000e220000000800 */
[----:B-1----:R-:W-:Y:S02]  /*1aeb0*/  VIADD R12, R10, 0x280 ;  /* 0x000002800a0c7836 */ /* 0x002fe40000000000 */
[----:B------:R-:W-:-:S03]  /*1aec0*/  FFMA.FTZ R10, R111, R7, -R108 ;  /* 0x000000076f0a7223 */ /* 0x000fc6000001086c */
[----:B------:R-:W-:Y:S01]  /*1aed0*/  R2UR UR6, R12 ;  /* 0x000000000c0672ca */ /* 0x000fe200000e0000 */
[----:B------:R-:W-:Y:S02]  /*1aee0*/  FFMA.FTZ R12, R114, R7, -R108 ;  /* 0x00000007720c7223 */ /* 0x000fe4000001086c */
[----:B------:R-:W-:Y:S01]  /*1aef0*/  MUFU.EX2 R10, R10 ;  /* 0x0000000a000a7308 */ /* 0x000fe20000000800 */
[----:B--2---:R-:W-:Y:S01]  /*1af00*/  FFMA.FTZ R5, R4, R5, R157 ;  /* 0x0000000504057223 */ /* 0x004fe2000001009d */
[----:B------:R-:W-:-:S06]  /*1af10*/  F2FP.BF16.F32.PACK_AB R157, R90, R157 ;  /* 0x0000009d5a9d723e */ /* 0x000fcc00000010ff */
[----:B------:R-:W1:Y:S02]  /*1af20*/  MUFU.EX2 R12, R12 ;  /* 0x0000000c000c7308 */ /* 0x000e640000000800 */
[----:B------:R-:W-:Y:S06]  /*1af30*/  HGMMA.64x128x16.F32.BF16 R24, R136, gdesc[UR4].tnspB, R24, gsb0 ;  /* 0x41e0000488187df0 */ /* 0x000fec0008001818 */
[----:B------:R-:W-:Y:S08]  /*1af40*/  MUFU.EX2 R89, R89 ;  /* 0x0000005900597308 */ /* 0x000ff00000000800 */
[----:B------:R-:W-:Y:S08]  /*1af50*/  MUFU.EX2 R140, R140 ;  /* 0x0000008c008c7308 */ /* 0x000ff00000000800 */
[----:B------:R-:W-:Y:S08]  /*1af60*/  MUFU.EX2 R142, R142 ;  /* 0x0000008e008e7308 */ /* 0x000ff00000000800 */
[----:B------:R-:W-:Y:S01]  /*1af70*/  MUFU.EX2 R97, R97 ;  /* 0x0000006100617308 */ /* 0x000fe20000000800 */
[----:B------:R-:W-:-:S02]  /*1af80*/  WARPGROUP.DEPBAR.LE gsb0, 0x0 ;  /* 0x00008000000079c5 */ /* 0x000fc40000010000 */
[----:B------:R2:W-:Y:S01]  /*1af90*/  @!P1 SYNCS.ARRIVE.TRANS64.RED.A1T0 RZ, [R21+URZ], RZ ;  /* 0x000000ff15ff99a7 */ /* 0x0005e2000810043f */
[----:B------:R-:W-:Y:S02]  /*1afa0*/  F2FP.BF16.F32.PACK_AB R136, R100, R15 ;  /* 0x0000000f6488723e */ /* 0x000fe400000010ff */
[----:B------:R-:W-:Y:S02]  /*1afb0*/  F2FP.BF16.F32.PACK_AB R138, R14, R104 ;  /* 0x000000680e8a723e */ /* 0x000fe400000010ff */
[----:B------:R-:W-:Y:S01]  /*1afc0*/  F2FP.BF16.F32.PACK_AB R137, R131, R130 ;  /* 0x000000828389723e */ /* 0x000fe200000010ff */
[----:B--2---:R-:W-:Y:S01]  /*1afd0*/  FADD.FTZ R21, R141, R6 ;  /* 0x000000068d157221 */ /* 0x004fe20000010000 */
[----:B------:R-:W-:Y:S01]  /*1afe0*/  FADD.FTZ R6, R90, R5 ;  /* 0x000000055a067221 */ /* 0x000fe20000010000 */
[----:B------:R-:W-:Y:S01]  /*1aff0*/  FFMA.FTZ R5, R119, R7, -R108 ;  /* 0x0000000777057223 */ /* 0x000fe2000001086c */
[----:B------:R-:W-:Y:S01]  /*1b000*/  MUFU.EX2 R90, R127 ;  /* 0x0000007f005a7308 */ /* 0x000fe20000000800 */
[----:B------:R-:W-:Y:S01]  /*1b010*/  FADD.FTZ R102, R158, R21 ;  /* 0x000000159e667221 */ /* 0x000fe20000010000 */
[----:B------:R-:W-:Y:S01]  /*1b020*/  FADD.FTZ R6, R159, R6 ;  /* 0x000000069f067221 */ /* 0x000fe20000010000 */
[----:B------:R-:W-:Y:S01]  /*1b030*/  F2FP.BF16.F32.PACK_AB R159, R91, R159 ;  /* 0x0000009f5b9f723e */ /* 0x000fe200000010ff */
[----:B------:R2:W-:Y:S01]  /*1b040*/  @!P1 SYNCS.ARRIVE.TRANS64.RED.A1T0 RZ, [R209+URZ], RZ ;  /* 0x000000ffd1ff99a7 */ /* 0x0005e2000810043f */
[----:B------:R-:W-:Y:S01]  /*1b050*/  FADD.FTZ R21, R145, R102 ;  /* 0x0000006691157221 */ /* 0x000fe20000010000 */
[----:B------:R-:W-:Y:S01]  /*1b060*/  FADD.FTZ R102, R91, R6 ;  /* 0x000000065b667221 */ /* 0x000fe20000010000 */
[-C--:B------:R-:W-:Y:S01]  /*1b070*/  FFMA.FTZ R6, R122, R7.reuse, -R108 ;  /* 0x000000077a067223 */ /* 0x080fe2000001086c */
[----:B------:R-:W-:Y:S01]  /*1b080*/  MUFU.EX2 R5, R5 ;  /* 0x0000000500057308 */ /* 0x000fe20000000800 */
[----:B------:R-:W-:Y:S01]  /*1b090*/  FADD.FTZ R106, R152, R21 ;  /* 0x00000015986a7221 */ /* 0x000fe20000010000 */
[----:B------:R-:W-:Y:S01]  /*1b0a0*/  FADD.FTZ R103, R153, R102 ;  /* 0x0000006699677221 */ /* 0x000fe20000010000 */
[----:B------:R-:W-:Y:S01]  /*1b0b0*/  FFMA.FTZ R21, R123, R7, -R108 ;  /* 0x000000077b157223 */ /* 0x000fe2000001086c */
[C---:B------:R-:W-:Y:S01]  /*1b0c0*/  F2FP.BF16.F32.PACK_AB R153, R94.reuse, R153 ;  /* 0x000000995e99723e */ /* 0x040fe200000010ff */
[----:B0-----:R-:W-:Y:S01]  /*1b0d0*/  FADD.FTZ R105, R143, R106 ;  /* 0x0000006a8f697221 */ /* 0x001fe20000010000 */
[----:B------:R-:W-:Y:S01]  /*1b0e0*/  FADD.FTZ R102, R94, R103 ;  /* 0x000000675e667221 */ /* 0x000fe20000010000 */
[----:B------:R-:W-:Y:S01]  /*1b0f0*/  FFMA.FTZ R108, R135, R7, -R108 ;  /* 0x00000007876c7223 */ /* 0x000fe2000001086c */
[----:B------:R-:W-:Y:S01]  /*1b100*/  MUFU.EX2 R6, R6 ;  /* 0x0000000600067308 */ /* 0x000fe20000000800 */
[----:B------:R-:W-:Y:S01]  /*1b110*/  FADD.FTZ R105, R154, R105 ;  /* 0x000000699a697221 */ /* 0x000fe20000010000 */
[----:B------:R-:W-:Y:S01]  /*1b120*/  FADD.FTZ R102, R155, R102 ;  /* 0x000000669b667221 */ /* 0x000fe20000010000 */
[----:B------:R-:W-:-:S02]  /*1b130*/  F2FP.BF16.F32.PACK_AB R154, R88, R154 ;  /* 0x0000009a589a723e */ /* 0x000fc400000010ff */
[----:B------:R-:W-:Y:S01]  /*1b140*/  FADD.FTZ R105, R88, R105 ;  /* 0x0000006958697221 */ /* 0x000fe20000010000 */
[C---:B------:R-:W-:Y:S01]  /*1b150*/  FADD.FTZ R102, R95.reuse, R102 ;  /* 0x000000665f667221 */ /* 0x040fe20000010000 */
[----:B------:R-:W-:Y:S01]  /*1b160*/  F2FP.BF16.F32.PACK_AB R155, R95, R155 ;  /* 0x0000009b5f9b723e */ /* 0x000fe200000010ff */
[----:B------:R-:W0:Y:S01]  /*1b170*/  MUFU.EX2 R21, R21 ;  /* 0x0000001500157308 */ /* 0x000e220000000800 */
[----:B------:R-:W-:Y:S01]  /*1b180*/  FADD.FTZ R105, R148, R105 ;  /* 0x0000006994697221 */ /* 0x000fe20000010000 */
[----:B------:R-:W-:Y:S01]  /*1b190*/  FADD.FTZ R103, R149, R102 ;  /* 0x0000006695677221 */ /* 0x000fe20000010000 */
[----:B------:R-:W-:Y:S02]  /*1b1a0*/  F2FP.BF16.F32.PACK_AB R158, R145, R158 ;  /* 0x0000009e919e723e */ /* 0x000fe400000010ff */
[----:B------:R-:W-:Y:S01]  /*1b1b0*/  FADD.FTZ R105, R92, R105 ;  /* 0x000000695c697221 */ /* 0x000fe20000010000 */
[----:B------:R-:W-:Y:S01]  /*1b1c0*/  FADD.FTZ R102, R98, R103 ;  /* 0x0000006762667221 */ /* 0x000fe20000010000 */
[----:B-1----:R-:W-:Y:S01]  /*1b1d0*/  F2FP.BF16.F32.PACK_AB R145, R13, R12 ;  /* 0x0000000c0d91723e */ /* 0x002fe200000010ff */
[----:B------:R-:W1:Y:S01]  /*1b1e0*/  MUFU.EX2 R108, R108 ;  /* 0x0000006c006c7308 */ /* 0x000e620000000800 */
        /* <DEDUP_REMOVED lines=8> */
[----:B0-----:R-:W-:Y:S01]  /*1b270*/  F2FP.BF16.F32.PACK_AB R141, R21, R6 ;  /* 0x00000006158d723e */ /* 0x001fe200000010ff */
[----:B------:R-:W-:Y:S02]  /*1b280*/  IMAD.MOV.U32 R12, RZ, RZ, R22 ;  /* 0x000000ffff0c7224 */ /* 0x000fe400078e0016 */
        /* <DEDUP_REMOVED lines=17> */
[----:B------:R-:W-:Y:S01]  /*1b3a0*/  F2FP.BF16.F32.PACK_AB R146, R93, R146 ;  /* 0x000000925d92723e */ /* 0x000fe200000010ff */
[----:B------:R-:W-:Y:S02]  /*1b3b0*/  IMAD.MOV.U32 R10, RZ, RZ, R23 ;  /* 0x000000ffff0a7224 */ /* 0x000fe400078e0017 */
[----:B------:R-:W-:Y:S01]  /*1b3c0*/  FADD.FTZ R88, R97, R88 ;  /* 0x0000005861587221 */ /* 0x000fe20000010000 */
[----:B------:R-:W-:Y:S01]  /*1b3d0*/  FADD.FTZ R13, R90, R13 ;  /* 0x0000000d5a0d7221 */ /* 0x000fe20000010000 */
[----:B------:R-:W-:-:S02]  /*1b3e0*/  F2FP.BF16.F32.PACK_AB R140, R96, R140 ;  /* 0x0000008c608c723e */ /* 0x000fc400000010ff */
[----:B------:R-:W-:Y:S01]  /*1b3f0*/  FADD.FTZ R5, R15, R88 ;  /* 0x000000580f057221 */ /* 0x000fe20000010000 */
[----:B------:R-:W-:Y:S01]  /*1b400*/  FADD.FTZ R6, R130, R13 ;  /* 0x0000000d82067221 */ /* 0x000fe20000010000 */
[----:B------:R-:W-:Y:S01]  /*1b410*/  F2FP.BF16.F32.PACK_AB R142, R97, R142 ;  /* 0x0000008e618e723e */ /* 0x000fe200000010ff */
[----:B------:R-:W-:Y:S02]  /*1b420*/  IMAD.MOV.U32 R15, RZ, RZ, R0 ;  /* 0x000000ffff0f7224 */ /* 0x000fe400078e0000 */
[----:B------:R-:W-:Y:S01]  /*1b430*/  FADD.FTZ R5, R100, R5 ;  /* 0x0000000564057221 */ /* 0x000fe20000010000 */
[----:B------:R-:W-:Y:S01]  /*1b440*/  FADD.FTZ R13, R131, R6 ;  /* 0x00000006830d7221 */ /* 0x000fe20000010000 */
[----:B------:R-:W-:Y:S02]  /*1b450*/  F2FP.BF16.F32.PACK_AB R143, R90, R99 ;  /* 0x000000635a8f723e */ /* 0x000fe400000010ff */
[----:B------:R-:W-:Y:S01]  /*1b460*/  FADD.FTZ R5, R104, R5 ;  /* 0x0000000568057221 */ /* 0x000fe20000010000 */
[----:B------:R-:W-:Y:S01]  /*1b470*/  FADD.FTZ R13, R134, R13 ;  /* 0x0000000d860d7221 */ /* 0x000fe20000010000 */
[----:B-1----:R-:W-:-:S02]  /*1b480*/  F2FP.BF16.F32.PACK_AB R139, R108, R134 ;  /* 0x000000866c8b723e */ /* 0x002fc400000010ff */
[----:B------:R-:W-:Y:S01]  /*1b490*/  FADD.FTZ R6, R14, R5 ;  /* 0x000000050e067221 */ /* 0x000fe20000010000 */
[----:B------:R-:W-:Y:S01]  /*1b4a0*/  FADD.FTZ R5, R108, R13 ;  /* 0x0000000d6c057221 */ /* 0x000fe20000010000 */
[----:B------:R-:W-:Y:S01]  /*1b4b0*/  IMAD.MOV.U32 R14, RZ, RZ, R3 ;  /* 0x000000ffff0e7224 */ /* 0x000fe200078e0003 */
[----:B--2---:R-:W-:Y:S06]  /*1b4c0*/  @P2 BRA `(.L_x_1694) ;  /* 0xffffffe000482947 */ /* 0x004fec000383ffff */
[----:B------:R-:W-:Y:S05]  /*1b4d0*/  BSYNC B1 ;  /* 0x0000000000017941 */ /* 0x000fea0003800000 */
.L_x_1683:
[----:B------:R-:W-:-:S07]  /*1b4e0*/  IMAD.MOV.U32 R10, RZ, RZ, R20 ;  /* 0x000000ffff0a7224 */ /* 0x000fce00078e0014 */
.L_x_1682:
[----:B------:R-:W-:Y:S05]  /*1b4f0*/  BSYNC B0 ;  /* 0x0000000000007941 */ /* 0x000fea0003800000 */
.L_x_1681:
[----:B------:R-:W-:Y:S01]  /*1b500*/  ISETP.GE.AND P2, PT, R10, R180, PT ;  /* 0x000000b40a00720c */ /* 0x000fe20003f46270 */
[----:B------:R-:W-:-:S12]  /*1b510*/  BSSY B0, `(.L_x_1695) ;  /* 0x000031f000007945 */ /* 0x000fd80003800000 */
[----:B------:R-:W-:Y:S05]  /*1b520*/  @!P2 BRA `(.L_x_1696) ;  /* 0x000000300074a947 */ /* 0x000fea0003800000 */
[----:B------:R-:W-:Y:S02]  /*1b530*/  IMAD.MOV.U32 R9, RZ, RZ, R3 ;  /* 0x000000ffff097224 */ /* 0x000fe400078e0003 */
[----:B------:R-:W-:Y:S02]  /*1b540*/  IMAD.MOV.U32 R20, RZ, RZ, R0 ;  /* 0x000000ffff147224 */ /* 0x000fe400078e0000 */
[----:B------:R-:W-:Y:S02]  /*1b550*/  IMAD.MOV.U32 R12, RZ, RZ, R23 ;  /* 0x000000ffff0c7224 */ /* 0x000fe400078e0017 */
[----:B------:R-:W-:-:S07]  /*1b560*/  IMAD.MOV.U32 R13, RZ, RZ, R22 ;  /* 0x000000ffff0d7224 */ /* 0x000fce00078e0016 */
.L_x_1715:
        /* <DEDUP_REMOVED lines=8> */
.L_x_1697:
[----:B------:R-:W-:Y:S01]  /*1b5f0*/  IMAD R3, R22, 0x8, R2 ;  /* 0x0000000816037824 */ /* 0x000fe200078e0202 */
[----:B------:R-:W-:-:S04]  /*1b600*/  SHF.L.U32 R14, R23, 0x1f, RZ ;  /* 0x0000001f170e7819 */ /* 0x000fc800000006ff */
[----:B------:R0:W1:Y:S01]  /*1b610*/  SYNCS.PHASECHK.TRANS64.TRYWAIT P2, [R3+URZ+0x2a830], R14 ;  /* 0x02a8300e030075a7 */ /* 0x000062000804017f */
[----:B------:R-:W-:Y:S05]  /*1b620*/  @!P0 BRA `(.L_x_1698) ;  /* 0x0000000000048947 */ /* 0x000fea0003800000 */
[----:B------:R-:W-:Y:S01]  /*1b630*/  BPT.TRAP 0x1 ;  /* 0x000000040000795c */ /* 0x000fe20000300000 */
.L_x_1698:
[----:B------:R-:W-:Y:S01]  /*1b640*/  IMAD R94, R22, 0x900, R8 ;  /* 0x00000900165e7824 */ /* 0x000fe200078e0208 */
[----:B------:R-:W-:Y:S03]  /*1b650*/  BSSY B1, `(.L_x_1699) ;  /* 0x0000006000017945 */ /* 0x000fe60003800000 */
[C---:B------:R-:W-:Y:S02]  /*1b660*/  VIADD R88, R94.reuse, 0x2 ;  /* 0x000000025e587836 */ /* 0x040fe40000000000 */
[----:B------:R-:W-:Y:S01]  /*1b670*/  VIADD R7, R94, 0x4 ;  /* 0x000000045e077836 */ /* 0x000fe20000000000 */
[----:B-1----:R-:W-:Y:S06]  /*1b680*/  @P2 BRA `(.L_x_1700) ;  /* 0x0000000000082947 */ /* 0x002fec0003800000 */
[----:B------:R-:W1:Y:S02]  /*1b690*/  SYNCS.PHASECHK.TRANS64.TRYWAIT P2, [R3+URZ+0x2a830], R14 ;  /* 0x02a8300e030075a7 */ /* 0x000e64000804017f */
[----:B-1----:R-:W-:Y:S05]  /*1b6a0*/  @!P2 BRA `(.L_x_1701) ;  /* 0x0000010400d0a947 */ /* 0x002fea0003800000 */
.L_x_1700:
[----:B------:R-:W-:Y:S05]  /*1b6b0*/  BSYNC B1 ;  /* 0x0000000000017941 */ /* 0x000fea0003800000 */
.L_x_1699:
[----:B01----:R-:W-:Y:S01]  /*1b6c0*/  IMAD.MOV.U32 R14, RZ, RZ, R94 ;  /* 0x000000ffff0e7224 */ /* 0x003fe200078e005e */
[----:B------:R0:W-:Y:S04]  /*1b6d0*/  STL [R1+0x94], R2 ;  /* 0x0000940201007387 */ /* 0x0001e80000100800 */
[----:B------:R-:W-:Y:S01]  /*1b6e0*/  R2UR UR54, R14 ;  /* 0x000000000e3672ca */ /* 0x000fe200000e0000 */
[----:B------:R-:W-:Y:S02]  /*1b6f0*/  IMAD.MOV.U32 R14, RZ, RZ, R7 ;  /* 0x000000ffff0e7224 */ /* 0x000fe400078e0007 */
[----:B------:R-:W-:Y:S01]  /*1b700*/  IMAD.MOV.U32 R15, RZ, RZ, 0x40000040 ;  /* 0x40000040ff0f7424 */ /* 0x000fe200078e00ff */
[----:B------:R-:W-:Y:S01]  /*1b710*/  R2UR UR50, R88 ;  /* 0x00000000583272ca */ /* 0x000fe200000e0000 */
[----:B------:R-:W-:Y:S01]  /*1b720*/  VIADD R90, R94, 0x6 ;  /* 0x000000065e5a7836 */ /* 0x000fe20000000000 */
[----:B------:R-:W-:Y:S01]  /*1b730*/  R2UR UR34, R14 ;  /* 0x000000000e2272ca */ /* 0x000fe200000e0000 */
[----:B------:R-:W-:Y:S01]  /*1b740*/  VIADD R14, R94, 0x302 ;  /* 0x000003025e0e7836 */ /* 0x000fe20000000000 */
[----:B0-----:R-:W2:Y:S04]  /*1b750*/  LDL.64 R2, [R1+0x28] ;  /* 0x0000280001027983 */ /* 0x001ea80000100a00 */
[----:B------:R-:W-:Y:S01]  /*1b760*/  R2UR UR22, R14 ;  /* 0x000000000e1672ca */ /* 0x000fe200000e0000 */
[C---:B------:R-:W-:Y:S01]  /*1b770*/  VIADD R14, R94.reuse, 0x306 ;  /* 0x000003065e0e7836 */ /* 0x040fe20000000000 */
[C---:B------:R-:W-:Y:S01]  /*1b780*/  R2UR UR55, R15.reuse ;  /* 0x000000000f3772ca */ /* 0x040fe200000e0000 */
        /* <DEDUP_REMOVED lines=8> */
[----:B------:R-:W-:Y:S01]  /*1b810*/  IMAD.MOV.U32 R95, RZ, RZ, 0x40000040 ;  /* 0x40000040ff5f7424 */ /* 0x000fe200078e00ff */
[----:B------:R-:W3:Y:S01]  /*1b820*/  LDL.64 R14, [R1+0x30] ;  /* 0x00003000010e7983 */ /* 0x000ee20000100a00 */
[----:B------:R-:W-:Y:S01]  /*1b830*/  R2UR UR30, R90 ;  /* 0x000000005a1e72ca */ /* 0x000fe200000e0000 */
[----:B------:R-:W-:-:S02]  /*1b840*/  VIADD R88, R94, 0x300 ;  /* 0x000003005e587836 */ /* 0x000fc40000000000 */
[----:B------:R-:W-:Y:S01]  /*1b850*/  VIADD R90, R94, 0x304 ;  /* 0x000003045e5a7836 */ /* 0x000fe20000000000 */
[----:B------:R-:W4:Y:S02]  /*1b860*/  LDL.64 R218, [R1+0x20] ;  /* 0x0000200001da7983 */ /* 0x000f240000100a00 */
[----:B------:R-:W-:Y:S01]  /*1b870*/  R2UR UR26, R88 ;  /* 0x00000000581a72ca */ /* 0x000fe200000e0000 */
[----:B------:R-:W-:Y:S01]  /*1b880*/  VIADD R88, R94, 0x600 ;  /* 0x000006005e587836 */ /* 0x000fe20000000000 */
[----:B------:R-:W-:Y:S01]  /*1b890*/  R2UR UR18, R90 ;  /* 0x000000005a1272ca */ /* 0x000fe200000e0000 */
[C---:B------:R-:W-:Y:S01]  /*1b8a0*/  VIADD R90, R94.reuse, 0x602 ;  /* 0x000006025e5a7836 */ /* 0x040fe20000000000 */
[----:B------:R-:W4:Y:S01]  /*1b8b0*/  LDL.64 R216, [R1+0x18] ;  /* 0x0000180001d87983 */ /* 0x000f220000100a00 */
[----:B------:R-:W-:Y:S01]  /*1b8c0*/  VIADD R94, R94, 0x606 ;  /* 0x000006065e5e7836 */ /* 0x000fe20000000000 */
[----:B------:R-:W-:Y:S02]  /*1b8d0*/  R2UR UR51, R89 ;  /* 0x00000000593372ca */ /* 0x000fe400000e0000 */
[----:B------:R-:W-:Y:S01]  /*1b8e0*/  R2UR UR31, R91 ;  /* 0x000000005b1f72ca */ /* 0x000fe200000e0000 */
[----:B------:R-:W4:Y:S01]  /*1b8f0*/  LDL.64 R214, [R1+0x10] ;  /* 0x0000100001d67983 */ /* 0x000f220000100a00 */
[----:B------:R-:W-:-:S02]  /*1b900*/  R2UR UR27, R89 ;  /* 0x00000000591b72ca */ /* 0x000fc400000e0000 */
[----:B------:R-:W-:Y:S01]  /*1b910*/  R2UR UR19, R91 ;  /* 0x000000005b1372ca */ /* 0x000fe200000e0000 */
[----:B------:R-:W4:Y:S01]  /*1b920*/  LDL.64 R212, [R1+0x8] ;  /* 0x0000080001d47983 */ /* 0x000f220000100a00 */
        /* <DEDUP_REMOVED lines=47> */
[----:B---3--:R-:W-:Y:S02]  /*1bc20*/  R2UR UR32, R14 ;  /* 0x000000000e2072ca */ /* 0x008fe400000e0000 */
[----:B------:R-:W-:Y:S02]  /*1bc30*/  R2UR UR33, R15 ;  /* 0x000000000f2172ca */ /* 0x000fe400000e0000 */
[----:B--2---:R-:W-:Y:S01]  /*1bc40*/  R2UR UR28, R2 ;  /* 0x00000000021c72ca */ /* 0x004fe200000e0000 */
[----:B------:R-:W2:Y:S01]  /*1bc50*/  LDL.64 R14, [R1] ;  /* 0x00000000010e7983 */ /* 0x000ea20000100a00 */
[----:B------:R-:W-:-:S02]  /*1bc60*/  R2UR UR29, R3 ;  /* 0x00000000031d72ca */ /* 0x000fc400000e0000 */
[----:B----4-:R-:W-:Y:S01]  /*1bc70*/  R2UR UR24, R218 ;  /* 0x00000000da1872ca */ /* 0x010fe200000e0000 */
[----:B------:R0:W5:Y:S06]  /*1bc80*/  LDL.LU R2, [R1+0x94] ;  /* 0x0000940001027983 */ /* 0x00016c0000300800 */
[----:B------:R-:W-:Y:S01]  /*1bc90*/  HGMMA.64x96x16.F32.BF16 R88, gdesc[UR32], R88, gsb0 ;  /* 0x01600000205879f0 */ /* 0x000fe20008001858 */
[----:B------:R-:W-:Y:S02]  /*1bca0*/  R2UR UR25, R219 ;  /* 0x00000000db1972ca */ /* 0x000fe400000e0000 */
[----:B------:R-:W-:-:S02]  /*1bcb0*/  WARPGROUP.DEPBAR.LE gsb0, 0x0 ;  /* 0x00008000000079c5 */ /* 0x000fc40000010000 */
        /* <DEDUP_REMOVED lines=71> */
.L_x_1702:
[----:B------:R-:W-:Y:S01]  /*1c130*/  SHF.L.U32 R3, R12, 0x1f, RZ ;  /* 0x0000001f0c037819 */ /* 0x000fe200000006ff */
[----:B-----5:R-:W-:-:S04]  /*1c140*/  IMAD R21, R13, 0x8, R2 ;  /* 0x000000080d157824 */ /* 0x020fc800078e0202 */
[----:B------:R0:W1:Y:S01]  /*1c150*/  SYNCS.PHASECHK.TRANS64.TRYWAIT P2, [R21+URZ+0x2a850], R3 ;  /* 0x02a85003150075a7 */ /* 0x000062000804017f */
[----:B------:R-:W-:Y:S05]  /*1c160*/  @!P0 BRA `(.L_x_1703) ;  /* 0x0000000000048947 */ /* 0x000fea0003800000 */
[----:B------:R-:W-:Y:S01]  /*1c170*/  BPT.TRAP 0x1 ;  /* 0x000000040000795c */ /* 0x000fe20000300000 */
.L_x_1703:
[----:B------:R-:W-:Y:S04]  /*1c180*/  BSSY B1, `(.L_x_1704) ;  /* 0x0000004000017945 */ /* 0x000fe80003800000 */
[----:B-1----:R-:W-:Y:S05]  /*1c190*/  @P2 BRA `(.L_x_1705) ;  /* 0x0000000000082947 */ /* 0x002fea0003800000 */
[----:B------:R-:W1:Y:S02]  /*1c1a0*/  SYNCS.PHASECHK.TRANS64.TRYWAIT P2, [R21+URZ+0x2a850], R3 ;  /* 0x02a85003150075a7 */ /* 0x000e64000804017f */
[----:B-1----:R-:W-:Y:S05]  /*1c1b0*/  @!P2 BRA `(.L_x_1706) ;  /* 0x000000fc0020a947 */ /* 0x002fea0003800000 */
.L_x_1705:
[----:B------:R-:W-:Y:S05]  /*1c1c0*/  BSYNC B1 ;  /* 0x0000000000017941 */ /* 0x000fea0003800000 */
.L_x_1704:
[----:B01----:R-:W-:Y:S01]  /*1c1d0*/  VIADD R3, R2, 0x400 ;  /* 0x0000040002037836 */ /* 0x003fe20000000000 */
[----:B------:R-:W-:Y:S01]  /*1c1e0*/  WARPGROUP.ARRIVE ;  /* 0x00000000000079c5 */ /* 0x000fe20000000000 */
[----:B------:R-:W-:Y:S01]  /*1c1f0*/  IMAD.MOV.U32 R15, RZ, RZ, 0x40000040 ;  /* 0x40000040ff0f7424 */ /* 0x000fe200078e00ff */
[----:B------:R-:W-:Y:S01]  /*1c200*/  ISETP.NE.AND P2, PT, R210, 0x1, PT ;  /* 0x00000001d200780c */ /* 0x000fe20003f45270 */
[----:B------:R-:W-:Y:S01]  /*1c210*/  @!P1 IMAD R0, R0, 0x8, R2 ;  /* 0x0000000800009824 */ /* 0x000fe200078e0202 */
[----:B------:R-:W-:Y:S01]  /*1c220*/  SHF.R.U32.HI R3, RZ, 0x4, R3 ;  /* 0x00000004ff037819 */ /* 0x000fe20000011603 */
[----:B------:R-:W-:Y:S01]  /*1c230*/  ULDC UR4, c[0x0][0x9dc] ;  /* 0x0002770000047ab9 */ /* 0x000fe20000000800 */
[----:B------:R-:W-:Y:S01]  /*1c240*/  ULDC UR5, c[0x0][0x9e0] ;  /* 0x0002780000057ab9 */ /* 0x000fe20000000800 */
[----:B------:R-:W-:Y:S01]  /*1c250*/  @!P1 VIADD R0, R0, 0x2a840 ;  /* 0x0002a84000009836 */ /* 0x000fe20000000000 */
[----:B------:R-:W-:Y:S01]  /*1c260*/  LOP3.LUT R3, R3, 0x3fff, RZ, 0xc0, !PT ;  /* 0x00003fff03037812 */ /* 0x000fe200078ec0ff */
[----:B------:R-:W-:-:S03]  /*1c270*/  ULOP3.LUT UR4, URZ, UR4, URZ, 0x33, !UPT ;  /* 0x000000043f047292 */ /* 0x000fc6000f8e333f */
[----:B------:R-:W-:Y:S02]  /*1c280*/  LOP3.LUT R3, R3, 0x3000000, RZ, 0xfc, !PT ;  /* 0x0300000003037812 */ /* 0x000fe400078efcff */
[----:B------:R-:W-:Y:S01]  /*1c290*/  @!P1 PRMT R0, RZ, 0x654, R0 ;  /* 0x00000654ff009816 */ /* 0x000fe20000000000 */
[----:B------:R-:W0:Y:S02]  /*1c2a0*/  @P2 LDC R4, c[0x0][0x44c] ;  /* 0x00011300ff042b82 */ /* 0x000e240000000800 */
[----:B------:R-:W-:Y:S02]  /*1c2b0*/  IMAD R12, R13, 0x600, R3 ;  /* 0x000006000d0c7824 */ /* 0x000fe400078e0203 */
[----:B------:R-:W-:Y:S02]  /*1c2c0*/  IMAD.MOV.U32 R13, RZ, RZ, 0x40000040 ;  /* 0x40000040ff0d7424 */ /* 0x000fe400078e00ff */
[C---:B------:R-:W-:Y:S01]  /*1c2d0*/  VIADD R14, R12.reuse, 0x80 ;  /* 0x000000800c0e7836 */ /* 0x040fe20000000000 */
[----:B------:R-:W-:Y:S01]  /*1c2e0*/  R2UR UR6, R12 ;  /* 0x000000000c0672ca */ /* 0x000fe200000e0000 */
[----:B------:R-:W1:Y:S01]  /*1c2f0*/  @P2 LDC R7, c[0x0][0x450] ;  /* 0x00011400ff072b82 */ /* 0x000e620000000800 */
[----:B------:R-:W-:Y:S01]  /*1c300*/  R2UR UR7, R13 ;  /* 0x000000000d0772ca */ /* 0x000fe200000e0000 */
[----:B------:R-:W-:-:S02]  /*1c310*/  IMAD.MOV.U32 R13, RZ, RZ, 0x40000040 ;  /* 0x40000040ff0d7424 */ /* 0x000fc400078e00ff */
[----:B------:R-:W-:-:S10]  /*1c320*/  IMAD.IADD R3, R181, 0x1, R178 ;  /* 0x00000001b5037824 */ /* 0x000fd400078e02b2 */
[----:B------:R-:W-:Y:S01]  /*1c330*/  HGMMA.64x128x16.F32.BF16 R24, R156, gdesc[UR4].tnspB, R24, gsb0 ;  /* 0x41e000049c187df0 */ /* 0x000fe20008001818 */
[----:B------:R-:W-:Y:S01]  /*1c340*/  R2UR UR6, R14 ;  /* 0x000000000e0672ca */ /* 0x000fe200000e0000 */
[----:B------:R-:W-:Y:S01]  /*1c350*/  VIADD R14, R12, 0x100 ;  /* 0x000001000c0e7836 */ /* 0x000fe20000000000 */
[----:B------:R-:W-:Y:S01]  /*1c360*/  R2UR UR7, R15 ;  /* 0x000000000f0772ca */ /* 0x000fe200000e0000 */
[----:B------:R-:W-:Y:S02]  /*1c370*/  IMAD.MOV.U32 R15, RZ, RZ, 0x40000040 ;  /* 0x40000040ff0f7424 */ /* 0x000fe400078e00ff */
[----:B0-----:R-:W-:-:S05]  /*1c380*/  @P2 IMAD.HI.U32 R4, R3, R4, RZ ;  /* 0x0000000403042227 */ /* 0x001fca00078e00ff */
[----:B-1----:R-:W-:Y:S02]  /*1c390*/  @P2 SHF.R.U32.HI R3, RZ, R7, R4 ;  /* 0x00000007ff032219 */ /* 0x002fe40000011604 */
[----:B------:R-:W-:Y:S01]  /*1c3a0*/  ISETP.GE.AND P2, PT, R206, 0x1, PT ;  /* 0x00000001ce00780c */ /* 0x000fe20003f46270 */
        /* <DEDUP_REMOVED lines=19> */
[----:B------:R-:W-:Y:S01]  /*1c4e0*/  R2UR UR7, R15 ;  /* 0x000000000f0772ca */ /* 0x000fe200000e0000 */
[----:B------:R-:W-:Y:S01]  /*1c4f0*/  IMAD R15, R10, -0x60, RZ ;  /* 0xffffffa00a0f7824 */ /* 0x000fe200078e02ff */
[----:B------:R-:W-:Y:S02]  /*1c500*/  WARPGROUP.DEPBAR.LE gsb0, 0x0 ;  /* 0x00008000000079c5 */ /* 0x000fe40000010000 */
[----:B------:R-:W-:-:S09]  /*1c510*/  WARPGROUP.ARRIVE ;  /* 0x00000000000079c5 */ /* 0x000fd20000000000 */
        /* <DEDUP_REMOVED lines=8> */
[----:B------:R1:W-:Y:S02]  /*1c5a0*/  @!P1 SYNCS.ARRIVE.TRANS64.RED.A1T0 RZ, [R0+URZ], RZ ;  /* 0x000000ff00ff99a7 */ /* 0x0003e4000810043f */
[----:B-1----:R-:W-:-:S04]  /*1c5b0*/  IADD3 R0, -R174, 0x1, R15 ;  /* 0x00000001ae007810 */ /* 0x002fc80007ffe10f */
[----:B------:R-:W-:-:S05]  /*1c5c0*/  IADD3 R0, -R163, R0, R164 ;  /* 0x00000000a3007210 */ /* 0x000fca0007ffe1a4 */
[C---:B------:R-:W-:Y:S02]  /*1c5d0*/  VIADD R14, R0.reuse, UR5 ;  /* 0x00000005000e7c36 */ /* 0x040fe40008000000 */
[----:B------:R-:W-:Y:S02]  /*1c5e0*/  VIADD R11, R0, UR4 ;  /* 0x00000004000b7c36 */ /* 0x000fe40008000000 */
[----:B------:R-:W-:Y:S02]  /*1c5f0*/  IMAD.IADD R0, R15, 0x1, -R174 ;  /* 0x000000010f007824 */ /* 0x000fe400078e0aae */
[--C-:B0-----:R-:W-:Y:S02]  /*1c600*/  IMAD.IADD R7, R14, 0x1, R136.reuse ;  /* 0x000000010e077824 */ /* 0x101fe400078e0288 */
[----:B------:R-:W-:Y:S01]  /*1c610*/  IMAD.IADD R4, R11, 0x1, R136 ;  /* 0x000000010b047824 */ /* 0x000fe200078e0288 */
        /* <DEDUP_REMOVED lines=13> */
.L_x_1709:
[----:B------:R-:W-:-:S05]  /*1c6f0*/  IMAD.U32 R137, RZ, RZ, UR58 ;  /* 0x0000003aff897e24 */ /* 0x000fca000f8e00ff */
[----:B------:R-:W-:-:S13]  /*1c700*/  ISETP.NE.AND P2, PT, R137, 0x1, PT ;  /* 0x000000018900780c */ /* 0x000fda0003f45270 */
[----:B------:R-:W0:Y:S02]  /*1c710*/  @P2 LDC.64 R12, c[0x0][0x9e8] ;  /* 0x00027a00ff0c2b82 */ /* 0x000e240000000a00 */
[----:B0-----:R-:W-:-:S05]  /*1c720*/  @P2 IMAD.HI.U32 R12, R136, R12, RZ ;  /* 0x0000000c880c2227 */ /* 0x001fca00078e00ff */
[----:B------:R-:W-:-:S07]  /*1c730*/  @P2 SHF.R.U32.HI R136, RZ, R13, R12 ;  /* 0x0000000dff882219 */ /* 0x000fce000001160c */
.L_x_1710:
[----:B------:R-:W-:Y:S05]  /*1c740*/  BSYNC B1 ;  /* 0x0000000000017941 */ /* 0x000fea0003800000 */
.L_x_1708:
[----:B------:R-:W-:-:S05]  /*1c750*/  IMAD R136, R136, R137, R0 ;  /* 0x0000008988887224 */ /* 0x000fca00078e0200 */
[----:B------:R-:W-:Y:S02]  /*1c760*/  VIADDMNMX R7, R136, R137, R7, PT ;  /* 0x0000008988077246 */ /* 0x000fe40003800107 */
[----:B------:R-:W-:-:S07]  /*1c770*/  VIMNMX R4, R4, R136, !PT ;  /* 0x0000008804047248 */ /* 0x000fce0007fe0100 */
.L_x_1707:
[C---:B------:R-:W-:Y:S01]  /*1c780*/  ISETP.GE.AND P2, PT, R15.reuse, 0x2, PT ;  /* 0x000000020f00780c */ /* 0x040fe20003f46270 */
[----:B------:R-:W0:Y:S01]  /*1c790*/  SHFL.IDX PT, R3, R3, 0x1, 0x1c1f ;  /* 0x003c1f0003037f89 */ /* 0x000e2200000e0000 */
        /* <DEDUP_REMOVED lines=11> */
[----:B------:R-:W-:Y:S01]  /*1c850*/  ISETP.GT.AND P4, PT, R4, 0x9, !P5 ;  /* 0x000000090400780c */ /* 0x000fe20006f84270 */
[--C-:B0-----:R-:W-:Y:S01]  /*1c860*/  IMAD.IADD R14, R14, 0x1, R3.reuse ;  /* 0x000000010e0e7824 */ /* 0x101fe200078e0203 */
[----:B------:R-:W-:Y:S01]  /*1c870*/  ISETP.GE.AND P5, PT, R15, 0x11, PT ;  /* 0x000000110f00780c */ /* 0x000fe20003fa6270 */
[----:B------:R-:W-:Y:S01]  /*1c880*/  IMAD.IADD R11, R11, 0x1, R3 ;  /* 0x000000010b0b7824 */ /* 0x000fe200078e0203 */
        /* <DEDUP_REMOVED lines=119> */
[----:B------:R-:W-:-:S04]  /*1d000*/  ISETP.GT.AND P6, PT, R4, 0x59, !P6 ;  /* 0x000000590400780c */ /* 0x000fc800077c4270 */
[----:B------:R-:W-:-:S04]  /*1d010*/  ISETP.LT.OR P6, PT, R7, 0x5a, P6 ;  /* 0x0000005a0700780c */ /* 0x000fc800037c1670 */
[----:B------:R-:W-:Y:S02]  /*1d020*/  FSEL R133, R133, -INF , !P6 ;  /* 0xff80000085857808 */ /* 0x000fe40007000000 */
[----:B------:R-:W-:-:S13]  /*1d030*/  ISETP.GE.AND P6, PT, R206, 0x1, PT ;  /* 0x00000001ce00780c */ /* 0x000fda0003fc6270 */
        /* <DEDUP_REMOVED lines=13> */
.L_x_1713:
[----:B------:R-:W-:-:S05]  /*1d110*/  IMAD.U32 R4, RZ, RZ, UR58 ;  /* 0x0000003aff047e24 */ /* 0x000fca000f8e00ff */
[----:B------:R-:W-:-:S13]  /*1d120*/  ISETP.NE.AND P6, PT, R4, 0x1, PT ;  /* 0x000000010400780c */ /* 0x000fda0003fc5270 */
[----:B------:R-:W0:Y:S02]  /*1d130*/  @P6 LDC.64 R12, c[0x0][0x9e8] ;  /* 0x00027a00ff0c6b82 */ /* 0x000e240000000a00 */
[----:B0-----:R-:W-:-:S05]  /*1d140*/  @P6 IMAD.HI.U32 R12, R3, R12, RZ ;  /* 0x0000000c030c6227 */ /* 0x001fca00078e00ff */
[----:B------:R-:W-:-:S07]  /*1d150*/  @P6 SHF.R.U32.HI R3, RZ, R13, R12 ;  /* 0x0000000dff036219 */ /* 0x000fce000001160c */
.L_x_1714:
[----:B------:R-:W-:Y:S05]  /*1d160*/  BSYNC B1 ;  /* 0x0000000000017941 */ /* 0x000fea0003800000 */
.L_x_1712:
[----:B------:R-:W-:-:S05]  /*1d170*/  IMAD R3, R3, R4, R0 ;  /* 0x0000000403037224 */ /* 0x000fca00078e0200 */
[----:B------:R-:W-:Y:S02]  /*1d180*/  VIADDMNMX R14, R3, R4, R14, PT ;  /* 0x00000004030e7246 */ /* 0x000fe4000380010e */
[----:B------:R-:W-:-:S07]  /*1d190*/  VIMNMX R11, R11, R3, !PT ;  /* 0x000000030b0b7248 */ /* 0x000fce0007fe0100 */
.L_x_1711:
        /* <DEDUP_REMOVED lines=66> */
[----:B------:R-:W-:Y:S02]  /*1d5c0*/  LOP3.LUT P2, RZ, R17, 0x1000, RZ, 0xc0, !PT ;  /* 0x0000100011ff7812 */ /* 0x000fe4000784c0ff */
[----:B------:R-:W-:-:S02]  /*1d5d0*/  FMNMX.FTZ R0, R132, R3, !PT ;  /* 0x0000000384007209 */ /* 0x000fc40007810000 */
[----:B------:R-:W-:Y:S02]  /*1d5e0*/  ISETP.GT.AND P2, PT, R11, 0x30, !P2 ;  /* 0x000000300b00780c */ /* 0x000fe40005744270 */
[----:B------:R-:W-:Y:S02]  /*1d5f0*/  FMNMX.FTZ R3, R133, R0, !PT ;  /* 0x0000000085037209 */ /* 0x000fe40007810000 */
[----:B------:R-:W-:Y:S02]  /*1d600*/  ISETP.LT.OR P2, PT, R14, 0x31, P2 ;  /* 0x000000310e00780c */ /* 0x000fe40001741670 */
[C---:B------:R-:W-:Y:S01]  /*1d610*/  LOP3.LUT P3, RZ, R17.reuse, 0x20, RZ, 0xc0, !PT ;  /* 0x0000002011ff7812 */ /* 0x040fe2000786c0ff */
[----:B------:R-:W0:Y:S01]  /*1d620*/  SHFL.BFLY PT, R0, R3, 0x2, 0x1f ;  /* 0x0c401f0003007f89 */ /* 0x000e2200000e0000 */
[----:B------:R-:W-:Y:S02]  /*1d630*/  FSEL R114, R114, -INF , !P2 ;  /* 0xff80000072727808 */ /* 0x000fe40005000000 */
[----:B------:R-:W-:-:S02]  /*1d640*/  LOP3.LUT P2, RZ, R17, 0x800, RZ, 0xc0, !PT ;  /* 0x0000080011ff7812 */ /* 0x000fc4000784c0ff */
[----:B------:R-:W-:Y:S02]  /*1d650*/  LOP3.LUT P6, RZ, R17, 0x10, RZ, 0xc0, !PT ;  /* 0x0000001011ff7812 */ /* 0x000fe400078cc0ff */
[C---:B------:R-:W-:Y:S02]  /*1d660*/  ISETP.GT.AND P2, PT, R11.reuse, 0x31, !P2 ;  /* 0x000000310b00780c */ /* 0x040fe40005744270 */
[----:B------:R-:W-:Y:S02]  /*1d670*/  ISETP.GT.AND P4, PT, R11, 0x51, !P4 ;  /* 0x000000510b00780c */ /* 0x000fe40006784270 */
[C---:B------:R-:W-:Y:S02]  /*1d680*/  ISETP.LT.OR P2, PT, R14.reuse, 0x32, P2 ;  /* 0x000000320e00780c */ /* 0x040fe40001741670 */
[----:B------:R-:W-:Y:S02]  /*1d690*/  ISETP.LT.OR P4, PT, R14, 0x52, P4 ;  /* 0x000000520e00780c */ /* 0x000fe40002781670 */
[----:B------:R-:W-:-:S02]  /*1d6a0*/  FSEL R115, R115, -INF , !P2 ;  /* 0xff80000073737808 */ /* 0x000fc40005000000 */
[----:B------:R-:W-:Y:S02]  /*1d6b0*/  LOP3.LUT P2, RZ, R17, 0x400, RZ, 0xc0, !PT ;  /* 0x0000040011ff7812 */ /* 0x000fe4000784c0ff */
[C---:B------:R-:W-:Y:S02]  /*1d6c0*/  ISETP.GT.AND P5, PT, R11.reuse, 0x58, !P5 ;  /* 0x000000580b00780c */ /* 0x040fe40006fa4270 */
[----:B------:R-:W-:Y:S02]  /*1d6d0*/  ISETP.GT.AND P2, PT, R11, 0x38, !P2 ;  /* 0x000000380b00780c */ /* 0x000fe40005744270 */
[----:B------:R-:W-:Y:S02]  /*1d6e0*/  FSEL R131, R131, -INF , !P4 ;  /* 0xff80000083837808 */ /* 0x000fe40006000000 */
[----:B------:R-:W-:Y:S02]  /*1d6f0*/  ISETP.LT.OR P2, PT, R14, 0x39, P2 ;  /* 0x000000390e00780c */ /* 0x000fe40001741670 */
[----:B0-----:R-:W-:-:S02]  /*1d700*/  FMNMX.FTZ R12, R3, R0, !PT ;  /* 0x00000000030c7209 */ /* 0x001fc40007810000 */
[----:B------:R-:W-:Y:S02]  /*1d710*/  FSEL R118, R118, -INF , !P2 ;  /* 0xff80000076767808 */ /* 0x000fe40005000000 */
[----:B------:R-:W-:Y:S01]  /*1d720*/  LOP3.LUT P2, RZ, R17, 0x200, RZ, 0xc0, !PT ;  /* 0x0000020011ff7812 */ /* 0x000fe2000784c0ff */
[----:B------:R-:W0:Y:S01]  /*1d730*/  SHFL.BFLY PT, R7, R12, 0x1, 0x1f ;  /* 0x0c201f000c077f89 */ /* 0x000e2200000e0000 */
[----:B------:R-:W-:Y:S02]  /*1d740*/  ISETP.LT.OR P5, PT, R14, 0x59, P5 ;  /* 0x000000590e00780c */ /* 0x000fe40002fa1670 */
[----:B------:R-:W-:Y:S02]  /*1d750*/  ISETP.GT.AND P2, PT, R11, 0x39, !P2 ;  /* 0x000000390b00780c */ /* 0x000fe40005744270 */
[----:B------:R-:W-:Y:S02]  /*1d760*/  FSEL R134, R134, -INF , !P5 ;  /* 0xff80000086867808 */ /* 0x000fe40006800000 */
[----:B------:R-:W-:-:S04]  /*1d770*/  ISETP.LT.OR P2, PT, R14, 0x3a, P2 ;  /* 0x0000003a0e00780c */ /* 0x000fc80001741670 */
[----:B------:R-:W-:Y:S02]  /*1d780*/  FSEL R119, R119, -INF , !P2 ;  /* 0xff80000077777808 */ /* 0x000fe40005000000 */
[----:B------:R-:W-:-:S04]  /*1d790*/  LOP3.LUT P2, RZ, R17, 0x100, RZ, 0xc0, !PT ;  /* 0x0000010011ff7812 */ /* 0x000fc8000784c0ff */
[----:B------:R-:W-:-:S04]  /*1d7a0*/  ISETP.GT.AND P2, PT, R11, 0x40, !P2 ;  /* 0x000000400b00780c */ /* 0x000fc80005744270 */
[----:B------:R-:W-:Y:S02]  /*1d7b0*/  ISETP.LT.OR P2, PT, R14, 0x41, P2 ;  /* 0x000000410e00780c */ /* 0x000fe40001741670 */
[----:B0-----:R-:W-:Y:S01]  /*1d7c0*/  FMNMX.FTZ R0, R12, R7, !PT ;  /* 0x000000070c007209 */ /* 0x001fe20007810000 */
[----:B------:R-:W-:Y:S01]  /*1d7d0*/  IMAD.U32 R7, RZ, RZ, UR4 ;  /* 0x00000004ff077e24 */ /* 0x000fe2000f8e00ff */
[----:B------:R-:W-:Y:S02]  /*1d7e0*/  FSEL R122, R122, -INF , !P2 ;  /* 0xff8000007a7a7808 */ /* 0x000fe40005000000 */
[----:B------:R-:W-:Y:S01]  /*1d7f0*/  LOP3.LUT P2, RZ, R17, 0x80, RZ, 0xc0, !PT ;  /* 0x0000008011ff7812 */ /* 0x000fe2000784c0ff */
[----:B------:R-:W-:-:S03]  /*1d800*/  FMUL.FTZ R4, R0, R7 ;  /* 0x0000000700047220 */ /* 0x000fc60000410000 */
[----:B------:R-:W-:-:S04]  /*1d810*/  ISETP.GT.AND P2, PT, R11, 0x41, !P2 ;  /* 0x000000410b00780c */ /* 0x000fc80005744270 */
        /* <DEDUP_REMOVED lines=42> */
[-CC-:B0-----:R-:W-:Y:S01]  /*1dac0*/  FFMA.FTZ R89, R105, R7.reuse, -R4.reuse ;  /* 0x0000000769597223 */ /* 0x181fe20000010804 */
        /* <DEDUP_REMOVED lines=24> */
[----:B0-----:R-:W-:Y:S02]  /*1dc50*/  FSEL R101, R0, RZ, P2 ;  /* 0x000000ff00657208 */ /* 0x001fe40001000000 */
        /* <DEDUP_REMOVED lines=10> */
[----:B------:R-:W-:Y:S01]  /*1dd00*/  FFMA.FTZ R92, R113, R7, -R4 ;  /* 0x00000007715c7223 */ /* 0x000fe20000010804 */
[----:B------:R-:W-:-:S03]  /*1dd10*/  FADD.FTZ R4, -R101, R20 ;  /* 0x0000001465047221 */ /* 0x000fc60000010100 */
[----:B------:R-:W0:Y:S01]  /*1dd20*/  SHFL.BFLY PT, R11, R3, 0x2, 0x1f ;  /* 0x0c401f00030b7f89 */ /* 0x000e2200000e0000 */
[----:B------:R-:W-:Y:S01]  /*1dd30*/  FMUL.FTZ R4, R4, R7 ;  /* 0x0000000704047220 */ /* 0x000fe20000410000 */
        /* <DEDUP_REMOVED lines=27> */
[-CC-:B------:R-:W-:Y:S01]  /*1def0*/  FFMA.FTZ R95, R103, R7.reuse, -R104.reuse ;  /* 0x00000007675f7223 */ /* 0x180fe20000010868 */
[----:B------:R-:W-:Y:S01]  /*1df00*/  FADD.FTZ R99, R12, R99 ;  /* 0x000000630c637221 */ /* 0x000fe20000010000 */
[-CC-:B------:R-:W-:Y:S01]  /*1df10*/  FFMA.FTZ R149, R106, R7.reuse, -R104.reuse ;  /* 0x000000076a957223 */ /* 0x180fe20000010868 */
[----:B------:R-:W0:Y:S01]  /*1df20*/  MUFU.EX2 R4, R4 ;  /* 0x0000000400047308 */ /* 0x000e220000000800 */
[-CC-:B------:R-:W-:Y:S01]  /*1df30*/  FFMA.FTZ R98, R107, R7.reuse, -R104.reuse ;  /* 0x000000076b627223 */ /* 0x180fe20000010868 */
[----:B------:R-:W-:Y:S01]  /*1df40*/  FADD.FTZ R6, R158, R99 ;  /* 0x000000639e067221 */ /* 0x000fe20000010000 */
[-CC-:B------:R-:W-:Y:S01]  /*1df50*/  FFMA.FTZ R151, R110, R7.reuse, -R104.reuse ;  /* 0x000000076e977223 */ /* 0x180fe20000010868 */
[-CC-:B------:R-:W-:Y:S01]  /*1df60*/  FFMA.FTZ R111, R111, R7.reuse, -R104.reuse ;  /* 0x000000076f6f7223 */ /* 0x180fe20000010868 */
[-C--:B------:R-:W-:Y:S01]  /*1df70*/  FFMA.FTZ R145, R114, R7.reuse, -R104 ;  /* 0x0000000772917223 */ /* 0x080fe20000010868 */
[----:B------:R-:W-:Y:S01]  /*1df80*/  FADD.FTZ R101, R13, R6 ;  /* 0x000000060d657221 */ /* 0x000fe20000010000 */
[-CC-:B------:R-:W-:Y:S01]  /*1df90*/  FFMA.FTZ R99, R115, R7.reuse, -R104.reuse ;  /* 0x0000000773637223 */ /* 0x180fe20000010868 */
[----:B------:R-:W1:Y:S01]  /*1dfa0*/  MUFU.EX2 R90, R90 ;  /* 0x0000005a005a7308 */ /* 0x000e620000000800 */
[-CC-:B------:R-:W-:Y:S01]  /*1dfb0*/  FFMA.FTZ R147, R118, R7.reuse, -R104.reuse ;  /* 0x0000000776937223 */ /* 0x180fe20000010868 */
[----:B------:R-:W-:Y:S01]  /*1dfc0*/  FADD.FTZ R6, R152, R101 ;  /* 0x0000006598067221 */ /* 0x000fe20000010000 */
[-CC-:B------:R-:W-:Y:S01]  /*1dfd0*/  FFMA.FTZ R141, R122, R7.reuse, -R104.reuse ;  /* 0x000000077a8d7223 */ /* 0x180fe20000010868 */
[-CC-:B------:R-:W-:Y:S01]  /*1dfe0*/  FFMA.FTZ R143, R126, R7.reuse, -R104.reuse ;  /* 0x000000077e8f7223 */ /* 0x180fe20000010868 */
[----:B------:R-:W-:Y:S01]  /*1dff0*/  FFMA.FTZ R137, R130, R7, -R104 ;  /* 0x0000000782897223 */ /* 0x000fe20000010868 */
[----:B------:R-:W-:Y:S01]  /*1e000*/  FADD.FTZ R101, R15, R6 ;  /* 0x000000060f657221 */ /* 0x000fe20000010000 */
[----:B------:R-:W-:Y:S01]  /*1e010*/  F2FP.BF16.F32.PACK_AB R156, R12, R156 ;  /* 0x0000009c0c9c723e */ /* 0x000fe200000010ff */
[----:B------:R-:W2:Y:S01]  /*1e020*/  MUFU.EX2 R159, R159 ;  /* 0x0000009f009f7308 */ /* 0x000ea20000000800 */
[----:B0-----:R-:W-:Y:S01]  /*1e030*/  FFMA.FTZ R5, R4, R5, R157 ;  /* 0x0000000504057223 */ /* 0x001fe2000001009d */
[----:B------:R-:W-:Y:S01]  /*1e040*/  FADD.FTZ R101, R154, R101 ;  /* 0x000000659a657221 */ /* 0x000fe20000010000 */
[----:B------:R-:W-:Y:S01]  /*1e050*/  F2FP.BF16.F32.PACK_AB R158, R13, R158 ;  /* 0x0000009e0d9e723e */ /* 0x000fe200000010ff */
[-CC-:B------:R-:W-:Y:S01]  /*1e060*/  FFMA.FTZ R131, R131, R7.reuse, -R104.reuse ;  /* 0x0000000783837223 */ /* 0x180fe20000010868 */
[-CC-:B------:R-:W-:Y:S01]  /*1e070*/  FFMA.FTZ R134, R134, R7.reuse, -R104.reuse ;  /* 0x0000000786867223 */ /* 0x180fe20000010868 */
[----:B------:R-:W-:Y:S01]  /*1e080*/  FADD.FTZ R101, R88, R101 ;  /* 0x0000006558657221 */ /* 0x000fe20000010000 */
[----:B------:R-:W-:Y:S01]  /*1e090*/  ISETP.GT.AND P2, PT, R10, R180, PT ;  /* 0x000000b40a00720c */ /* 0x000fe20003f44270 */
[----:B------:R-:W0:Y:S01]  /*1e0a0*/  MUFU.EX2 R91, R91 ;  /* 0x0000005b005b7308 */ /* 0x000e220000000800 */
[----:B-1----:R-:W-:Y:S01]  /*1e0b0*/  FADD.FTZ R6, R90, R5 ;  /* 0x000000055a067221 */ /* 0x002fe20000010000 */
[----:B------:R-:W-:Y:S01]  /*1e0c0*/  FADD.FTZ R102, R148, R101 ;  /* 0x0000006594667221 */ /* 0x000fe20000010000 */
[----:B------:R-:W-:Y:S01]  /*1e0d0*/  FFMA.FTZ R5, R119, R7, -R104 ;  /* 0x0000000777057223 */ /* 0x000fe20000010868 */
[----:B------:R-:W-:Y:S01]  /*1e0e0*/  F2FP.BF16.F32.PACK_AB R152, R15, R152 ;  /* 0x000000980f98723e */ /* 0x000fe200000010ff */
[----:B------:R-:W-:-:S02]  /*1e0f0*/  VIADD R10, R10, 0xffffffff ;  /* 0xffffffff0a0a7836 */ /* 0x000fc40000000000 */
[----:B------:R-:W-:Y:S01]  /*1e100*/  FADD.FTZ R103, R89, R102 ;  /* 0x0000006659677221 */ /* 0x000fe20000010000 */
[----:B------:R-:W-:Y:S01]  /*1e110*/  F2FP.BF16.F32.PACK_AB R154, R88, R154 ;  /* 0x0000009a589a723e */ /* 0x000fe200000010ff */
[----:B------:R-:W1:Y:S01]  /*1e120*/  MUFU.EX2 R153, R153 ;  /* 0x0000009900997308 */ /* 0x000e620000000800 */
[----:B--2---:R-:W-:Y:S01]  /*1e130*/  FADD.FTZ R6, R159, R6 ;  /* 0x000000069f067221 */ /* 0x004fe20000010000 */
[----:B------:R-:W-:Y:S01]  /*1e140*/  FADD.FTZ R103, R150, R103 ;  /* 0x0000006796677221 */ /* 0x000fe20000010000 */
[C---:B------:R-:W-:Y:S02]  /*1e150*/  F2FP.BF16.F32.PACK_AB R150, R14.reuse, R150 ;  /* 0x000000960e96723e */ /* 0x040fe400000010ff */
[----:B------:R-:W-:Y:S01]  /*1e160*/  F2FP.BF16.F32.PACK_AB R148, R89, R148 ;  /* 0x000000945994723e */ /* 0x000fe200000010ff */
[----:B------:R-:W-:Y:S01]  /*1e170*/  FADD.FTZ R103, R14, R103 ;  /* 0x000000670e677221 */ /* 0x000fe20000010000 */
[----:B------:R-:W-:Y:S01]  /*1e180*/  F2FP.BF16.F32.PACK_AB R157, R90, R157 ;  /* 0x0000009d5a9d723e */ /* 0x000fe200000010ff */
[----:B------:R-:W2:Y:S01]  /*1e190*/  MUFU.EX2 R94, R94 ;  /* 0x0000005e005e7308 */ /* 0x000ea20000000800 */
[----:B0-----:R-:W-:Y:S01]  /*1e1a0*/  FADD.FTZ R6, R91, R6 ;  /* 0x000000065b067221 */ /* 0x001fe20000010000 */
[----:B------:R-:W-:Y:S01]  /*1e1b0*/  FADD.FTZ R105, R144, R103 ;  /* 0x0000006790697221 */ /* 0x000fe20000010000 */
[----:B------:R-:W-:-:S02]  /*1e1c0*/  F2FP.BF16.F32.PACK_AB R144, R92, R144 ;  /* 0x000000905c90723e */ /* 0x000fc400000010ff */
[----:B------:R-:W-:Y:S01]  /*1e1d0*/  F2FP.BF16.F32.PACK_AB R159, R91, R159 ;  /* 0x0000009f5b9f723e */ /* 0x000fe200000010ff */
[----:B------:R-:W-:Y:S02]  /*1e1e0*/  FADD.FTZ R105, R92, R105 ;  /* 0x000000695c697221 */ /* 0x000fe40000010000 */
[----:B------:R-:W0:Y:S01]  /*1e1f0*/  MUFU.EX2 R155, R155 ;  /* 0x0000009b009b7308 */ /* 0x000e220000000800 */
[----:B-1----:R-:W-:Y:S01]  /*1e200*/  FADD.FTZ R101, R153, R6 ;  /* 0x0000000699657221 */ /* 0x002fe20000010000 */
[----:B------:R-:W-:Y:S01]  /*1e210*/  FADD.FTZ R102, R146, R105 ;  /* 0x0000006992667221 */ /* 0x000fe20000010000 */
[----:B------:R-:W-:-:S05]  /*1e220*/  F2FP.BF16.F32.PACK_AB R146, R93, R146 ;  /* 0x000000925d92723e */ /* 0x000fca00000010ff */
[----:B------:R-:W1:Y:S01]  /*1e230*/  MUFU.EX2 R95, R95 ;  /* 0x0000005f005f7308 */ /* 0x000e620000000800 */
[C---:B--2---:R-:W-:Y:S01]  /*1e240*/  FADD.FTZ R6, R94.reuse, R101 ;  /* 0x000000655e067221 */ /* 0x044fe20000010000 */
[----:B------:R-:W-:Y:S01]  /*1e250*/  @!P1 PRMT R101, RZ, 0x654, R21 ;  /* 0x00000654ff659816 */ /* 0x000fe20000000015 */
[----:B------:R-:W-:Y:S01]  /*1e260*/  FFMA.FTZ R21, R123, R7, -R104 ;  /* 0x000000077b157223 */ /* 0x000fe20000010868 */
[----:B------:R-:W-:Y:S02]  /*1e270*/  F2FP.BF16.F32.PACK_AB R153, R94, R153 ;  /* 0x000000995e99723e */ /* 0x000fe400000010ff */
[----:B------:R2:W-:Y:S02]  /*1e280*/  @!P1 SYNCS.ARRIVE.TRANS64.RED.A1T0 RZ, [R101+URZ], RZ ;  /* 0x000000ff65ff99a7 */ /* 0x0005e4000810043f */
[----:B------:R-:W3:Y:S01]  /*1e290*/  MUFU.EX2 R149, R149 ;  /* 0x0000009500957308 */ /* 0x000ee20000000800 */
[----:B0-----:R-:W-:Y:S01]  /*1e2a0*/  FADD.FTZ R6, R155, R6 ;  /* 0x000000069b067221 */ /* 0x001fe20000010000 */
[-CC-:B--2---:R-:W-:Y:S01]  /*1e2b0*/  FFMA.FTZ R101, R127, R7.reuse, -R104.reuse ;  /* 0x000000077f657223 */ /* 0x184fe20000010868 */
[----:B------:R-:W-:-:S05]  /*1e2c0*/  FFMA.FTZ R104, R135, R7, -R104 ;  /* 0x0000000787687223 */ /* 0x000fca0000010868 */
[----:B------:R-:W0:Y:S01]  /*1e2d0*/  MUFU.EX2 R98, R98 ;  /* 0x0000006200627308 */ /* 0x000e220000000800 */
[C---:B-1----:R-:W-:Y:S01]  /*1e2e0*/  FADD.FTZ R6, R95.reuse, R6 ;  /* 0x000000065f067221 */ /* 0x042fe20000010000 */
[----:B------:R-:W-:-:S06]  /*1e2f0*/  F2FP.BF16.F32.PACK_AB R155, R95, R155 ;  /* 0x0000009b5f9b723e */ /* 0x000fcc00000010ff */
[----:B------:R-:W1:Y:S01]  /*1e300*/  MUFU.EX2 R151, R151 ;  /* 0x0000009700977308 */ /* 0x000e620000000800 */
[----:B---3--:R-:W-:-:S07]  /*1e310*/  FADD.FTZ R103, R149, R6 ;  /* 0x0000000695677221 */ /* 0x008fce0000010000 */
[----:B------:R-:W2:Y:S01]  /*1e320*/  MUFU.EX2 R9, R111 ;  /* 0x0000006f00097308 */ /* 0x000ea20000000800 */
[C---:B0-----:R-:W-:Y:S01]  /*1e330*/  FADD.FTZ R6, R98.reuse, R103 ;  /* 0x0000006762067221 */ /* 0x041fe20000010000 */
[----:B------:R-:W-:Y:S01]  /*1e340*/  FADD.FTZ R103, R93, R102 ;  /* 0x000000665d677221 */ /* 0x000fe20000010000 */
[----:B------:R-:W-:-:S05]  /*1e350*/  F2FP.BF16.F32.PACK_AB R149, R98, R149 ;  /* 0x000000956295723e */ /* 0x000fca00000010ff */
[----:B------:R-:W0:Y:S01]  /*1e360*/  MUFU.EX2 R145, R145 ;  /* 0x0000009100917308 */ /* 0x000e220000000800 */
[----:B-1----:R-:W-:-:S07]  /*1e370*/  FADD.FTZ R6, R151, R6 ;  /* 0x0000000697067221 */ /* 0x002fce0000010000 */
[----:B------:R-:W1:Y:S01]  /*1e380*/  MUFU.EX2 R140, R140 ;  /* 0x0000008c008c7308 */ /* 0x000e620000000800 */
[C---:B--2---:R-:W-:Y:S01]  /*1e390*/  FADD.FTZ R6, R9.reuse, R6 ;  /* 0x0000000609067221 */ /* 0x044fe20000010000 */
        /* <DEDUP_REMOVED lines=41> */
[----:B------:R-:W-:Y:S01]  /*1e630*/  F2FP.BF16.F32.PACK_AB R138, R20, R138 ;  /* 0x0000008a148a723e */ /* 0x000fe200000010ff */
[----:B------:R-:W-:-:S05]  /*1e640*/  IMAD.MOV.U32 R20, RZ, RZ, R0 ;  /* 0x000000ffff147224 */ /* 0x000fca00078e0000 */
[----:B------:R-:W0:Y:S01]  /*1e650*/  MUFU.EX2 R134, R134 ;  /* 0x0000008600867308 */ /* 0x000e220000000800 */
[----:B-1----:R-:W-:-:S07]  /*1e660*/  FADD.FTZ R13, R137, R14 ;  /* 0x0000000e890d7221 */ /* 0x002fce0000010000 */
[----:B------:R-:W1:Y:S01]  /*1e670*/  MUFU.EX2 R104, R104 ;  /* 0x0000006800687308 */ /* 0x000e620000000800 */
[C---:B--2---:R-:W-:Y:S01]  /*1e680*/  FADD.FTZ R13, R12.reuse, R13 ;  /* 0x0000000d0c0d7221 */ /* 0x044fe20000010000 */
[----:B------:R-:W-:Y:S01]  /*1e690*/  F2FP.BF16.F32.PACK_AB R137, R12, R137 ;  /* 0x000000890c89723e */ /* 0x000fe200000010ff */
[----:B------:R-:W-:Y:S02]  /*1e6a0*/  IMAD.MOV.U32 R12, RZ, RZ, R23 ;  /* 0x000000ffff0c7224 */ /* 0x000fe400078e0017 */
[----:B0-----:R-:W-:-:S04]  /*1e6b0*/  FADD.FTZ R13, R134, R13 ;  /* 0x0000000d860d7221 */ /* 0x001fc80000010000 */
[C---:B-1----:R-:W-:Y:S01]  /*1e6c0*/  FADD.FTZ R5, R104.reuse, R13 ;  /* 0x0000000d68057221 */ /* 0x042fe20000010000 */
[----:B------:R-:W-:Y:S01]  /*1e6d0*/  F2FP.BF16.F32.PACK_AB R139, R104, R134 ;  /* 0x00000086688b723e */ /* 0x000fe200000010ff */
[----:B------:R-:W-:Y:S01]  /*1e6e0*/  IMAD.MOV.U32 R13, RZ, RZ, R22 ;  /* 0x000000ffff0d7224 */ /* 0x000fe200078e0016 */
[----:B------:R-:W-:Y:S06]  /*1e6f0*/  @P2 BRA `(.L_x_1715) ;  /* 0xffffffcc009c2947 */ /* 0x000fec000383ffff */
.L_x_1696:
[----:B------:R-:W-:Y:S05]  /*1e700*/  BSYNC B0 ;  /* 0x0000000000007941 */ /* 0x000fea0003800000 */
.L_x_1695:
        /* <DEDUP_REMOVED lines=67> */
.L_x_1716:
[----:B------:R-:W-:Y:S01]  /*1eb40*/  IMAD R13, R22, 0x8, R2 ;  /* 0x00000008160d7824 */ /* 0x000fe200078e0202 */
[----:B------:R-:W-:-:S04]  /*1eb50*/  SHF.L.U32 R4, R23, 0x1f, RZ ;  /* 0x0000001f17047819 */ /* 0x000fc800000006ff */
[----:B------:R0:W1:Y:S01]  /*1eb60*/  SYNCS.PHASECHK.TRANS64.TRYWAIT P2, [R13+URZ+0x2a850], R4 ;  /* 0x02a850040d0075a7 */ /* 0x000062000804017f */
[----:B------:R-:W-:Y:S05]  /*1eb70*/  @!P0 BRA `(.L_x_1717) ;  /* 0x0000000000048947 */ /* 0x000fea0003800000 */
[----:B------:R-:W-:Y:S01]  /*1eb80*/  BPT.TRAP 0x1 ;  /* 0x000000040000795c */ /* 0x000fe20000300000 */
.L_x_1717:
        /* <DEDUP_REMOVED lines=9> */
.L_x_1719:
[----:B------:R-:W-:Y:S05]  /*1ec20*/  BSYNC B0 ;  /* 0x0000000000007941 */ /* 0x000fea0003800000 */
.L_x_1718:
[----:B------:R-:W-:Y:S01]  /*1ec30*/  IMAD.MOV.U32 R8, RZ, RZ, R2 ;  /* 0x000000ffff087224 */ /* 0x000fe200078e0002 */
[----:B------:R-:W-:Y:S01]  /*1ec40*/  WARPGROUP.ARRIVE ;  /* 0x00000000000079c5 */ /* 0x000fe20000000000 */
[----:B------:R-:W-:Y:S02]  /*1ec50*/  IMAD.MOV.U32 R9, RZ, RZ, 0x40000040 ;  /* 0x40000040ff097424 */ /* 0x000fe400078e00ff */
        /* <DEDUP_REMOVED lines=37> */
[----:B01----:R-:W-:Y:S01]  /*1eeb0*/  FADD.FTZ R4, R2, R5 ;  /* 0x0000000502047221 */ /* 0x003fe20000010000 */
[----:B------:R-:W-:-:S04]  /*1eec0*/  IMAD.MOV.U32 R5, RZ, RZ, RZ ;  /* 0x000000ffff057224 */ /* 0x000fc800078e00ff */
[----:B------:R-:W0:Y:S02]  /*1eed0*/  SHFL.BFLY PT, R11, R4, 0x1, 0x1f ;  /* 0x0c201f00040b7f89 */ /* 0x000e2400000e0000 */
[----:B0-----:R-:W-:Y:S01]  /*1eee0*/  FADD.FTZ R11, R4, R11 ;  /* 0x0000000b040b7221 */ /* 0x001fe20000010000 */
[----:B------:R-:W-:-:S04]  /*1eef0*/  @!P1 VIADD R4, R13, 0x2a860 ;  /* 0x0002a8600d049836 */ /* 0x000fc80000000000 */
[----:B------:R-:W-:Y:S02]  /*1ef00*/  FSETP.NE.FTZ.AND P3, PT, R11, RZ, PT ;  /* 0x000000ff0b00720b */ /* 0x000fe40003f75000 */
[----:B------:R-:W-:Y:S01]  /*1ef10*/  @!P1 PRMT R4, RZ, 0x654, R4 ;  /* 0x00000654ff049816 */ /* 0x000fe20000000004 */
[----:B------:R-:W-:Y:S02]  /*1ef20*/  WARPGROUP.DEPBAR.LE gsb0, 0x0 ;  /* 0x00008000000079c5 */ /* 0x000fe40000010000 */
[----:B------:R-:W-:-:S06]  /*1ef30*/  WARPGROUP.ARRIVE ;  /* 0x00000000000079c5 */ /* 0x000fcc0000000000 */
[----:B------:R-:W-:Y:S01]  /*1ef40*/  HGMMA.64x128x16.F32.BF16 R24, R140, gdesc[UR4].tnspB, R24, gsb0 ;  /* 0x41e000048c187df0 */ /* 0x000fe20008001818 */
[----:B------:R-:W-:Y:S02]  /*1ef50*/  R2UR UR6, R8 ;  /* 0x00000000080672ca */ /* 0x000fe400000e0000 */
[----:B------:R-:W-:Y:S01]  /*1ef60*/  R2UR UR7, R9 ;  /* 0x00000000090772ca */ /* 0x000fe200000e0000 */
[----:B------:R-:W0:Y:S01]  /*1ef70*/  @P3 MUFU.LG2 R8, R11 ;  /* 0x0000000b00083308 */ /* 0x000e220000000c00 */
[----:B------:R-:W1:Y:S01]  /*1ef80*/  SHFL.BFLY PT, R9, R6, 0x2, 0x1f ;  /* 0x0c401f0006097f89 */ /* 0x000e6200000e0000 */
[----:B0-----:R-:W-:Y:S01]  /*1ef90*/  @P3 FMUL.FTZ R8, R8, 0.69314718246459960938 ;  /* 0x3f31721808083820 */ /* 0x001fe20000410000 */
[----:B-1----:R-:W-:-:S05]  /*1efa0*/  FADD.FTZ R9, R9, R6 ;  /* 0x0000000609097221 */ /* 0x002fca0000010000 */
[----:B------:R-:W0:Y:S02]  /*1efb0*/  SHFL.BFLY PT, R2, R9, 0x1, 0x1f ;  /* 0x0c201f0009027f89 */ /* 0x000e2400000e0000 */
[----:B0-----:R-:W-:Y:S01]  /*1efc0*/  FADD.FTZ R10, R9, R2 ;  /* 0x00000002090a7221 */ /* 0x001fe20000010000 */
[----:B------:R-:W-:-:S04]  /*1efd0*/  SEL R2, RZ, 0x1, P2 ;  /* 0x00000001ff027807 */ /* 0x000fc80001000000 */
[----:B------:R-:W-:Y:S02]  /*1efe0*/  FSETP.NE.FTZ.AND P0, PT, R10, RZ, PT ;  /* 0x000000ff0a00720b */ /* 0x000fe40003f15000 */
[----:B------:R-:W-:Y:S01]  /*1eff0*/  LOP3.LUT R23, R23, R2, RZ, 0x3c, !PT ;  /* 0x0000000217177212 */ /* 0x000fe200078e3cff */
[----:B------:R-:W-:-:S06]  /*1f000*/  IMAD.MOV.U32 R2, RZ, RZ, RZ ;  /* 0x000000ffff027224 */ /* 0x000fcc00078e00ff */
[----:B------:R-:W-:Y:S04]  /*1f010*/  @P3 MUFU.RCP R2, R11 ;  /* 0x0000000b00023308 */ /* 0x000fe80000001000 */
[C---:B------:R-:W-:Y:S01]  /*1f020*/  @P0 FMUL.FTZ R9, R7.reuse, 0.69314718246459960938 ;  /* 0x3f31721807090820 */ /* 0x040fe20000410000 */
[----:B------:R-:W-:-:S03]  /*1f030*/  @P3 FMUL.FTZ R7, R7, 0.69314718246459960938 ;  /* 0x3f31721807073820 */ /* 0x000fc60000410000 */
[----:B------:R-:W0:Y:S01]  /*1f040*/  @P0 MUFU.LG2 R6, R10 ;  /* 0x0000000a00060308 */ /* 0x000e220000000c00 */
[----:B------:R-:W-:-:S07]  /*1f050*/  @P3 FFMA.FTZ R21, R7, R3, R8 ;  /* 0x0000000307153223 */ /* 0x000fce0000010008 */
[----:B------:R-:W1:Y:S01]  /*1f060*/  @P0 MUFU.RCP R5, R10 ;  /* 0x0000000a00050308 */ /* 0x000e620000001000 */
[----:B0-----:R-:W-:-:S04]  /*1f070*/  @P0 FMUL.FTZ R6, R6, 0.69314718246459960938 ;  /* 0x3f31721806060820 */ /* 0x001fc80000410000 */
[----:B------:R-:W-:Y:S01]  /*1f080*/  @P0 FFMA.FTZ R20, R9, R0, R6 ;  /* 0x0000000009140223 */ /* 0x000fe20000010006 */
[----:B------:R-:W-:Y:S01]  /*1f090*/  PLOP3.LUT P0, PT, PT, PT, PT, 0x8, 0x0 ;  /* 0x000000000000781c */ /* 0x000fe20003f0e170 */
[----:B------:R-:W-:Y:S02]  /*1f0a0*/  WARPGROUP.DEPBAR.LE gsb0, 0x0 ;  /* 0x00008000000079c5 */ /* 0x000fe40000010000 */
[----:B------:R-:W-:-:S06]  /*1f0b0*/  WARPGROUP.ARRIVE ;  /* 0x00000000000079c5 */ /* 0x000fcc0000000000 */
[----:B------:R-:W-:Y:S03]  /*1f0c0*/  HGMMA.64x128x16.F32.BF16 R24, R136, gdesc[UR4].tnspB, R24, gsb0 ;  /* 0x41e0000488187df0 */ /* 0x000fe60008001818 */
[----:B------:R-:W-:Y:S02]  /*1f0d0*/  WARPGROUP.DEPBAR.LE gsb0, 0x0 ;  /* 0x00008000000079c5 */ /* 0x000fe40000010000 */
[----:B------:R0:W-:Y:S01]  /*1f0e0*/  @!P1 SYNCS.ARRIVE.TRANS64.RED.A1T0 RZ, [R4+URZ], RZ ;  /* 0x000000ff04ff99a7 */ /* 0x0001e2000810043f */
        /* <DEDUP_REMOVED lines=63> */
[----:B0-----:R-:W-:-:S07]  /*1f4e0*/  FMUL.FTZ R87, R87, R2 ;  /* 0x0000000257577220 */ /* 0x001fce0000410000 */
.L_x_1580:
[----:B------:R-:W0:Y:S08]  /*1f4f0*/  S2UR UR5, SR_CgaCtaId ;  /* 0x00000000000579c3 */ /* 0x000e300000008800 */
[----:B------:R-:W-:Y:S06]  /*1f500*/  BAR.SYNC.DEFER_BLOCKING 0x5, 0x180 ;  /* 0x0146000000007b1d */ /* 0x000fec0000010000 */
[----:B------:R-:W-:Y:S01]  /*1f510*/  UMOV UR4, 0x400 ;  /* 0x0000040000047882 */ /* 0x000fe20000000000 */
[----:B------:R-:W-:Y:S01]  /*1f520*/  BSSY B0, `(.L_x_1721) ;  /* 0x00002d2000007945 */ /* 0x000fe20003800000 */
[----:B0-----:R-:W-:-:S06]  /*1f530*/  ULEA UR4, UR5, UR4, 0x18 ;  /* 0x0000000405047291 */ /* 0x001fcc000f8ec03f */
[----:B------:R-:W-:-:S05]  /*1f540*/  IMAD.U32 R2, RZ, RZ, UR4 ;  /* 0x00000004ff027e24 */ /* 0x000fca000f8e00ff */
[----:B------:R0:W1:Y:S01]  /*1f550*/  LDS.128 R28, [R2+0x2a8d0] ;  /* 0x02a8d000021c7984 */ /* 0x0000620000000c00 */
[----:B------:R-:W-:Y:S06]  /*1f560*/  BAR.ARV 0x4, 0x180 ;  /* 0x0106000000007b1d */ /* 0x000fec0000002000 */
[----:B------:R-:W-:Y:S05]  /*1f570*/  @P0 BRA `(.L_x_1722) ;  /* 0x0000002000480947 */ /* 0x000fea0003800000 */
[----:B------:R-:W2:Y:S01]  /*1f580*/  LDL R0, [R1+0x80] ;  /* 0x0000800001007983 */ /* 0x000ea20000100800 */
[----:B------:R-:W-:Y:S01]  /*1f590*/  F2FP.BF16.F32.PACK_AB R34, R69, R68 ;  /* 0x000000444522723e */ /* 0x000fe200000010ff */
[----:B------:R-:W-:Y:S01]  /*1f5a0*/  ULDC.64 UR4, c[0x0][0xc00] ;  /* 0x0003000000047ab9 */ /* 0x000fe20000000a00 */
[----:B------:R-:W-:Y:S01]  /*1f5b0*/  ULDC.64 UR6, c[0x0][0xc08] ;  /* 0x0003020000067ab9 */ /* 0x000fe20000000a00 */
[----:B------:R-:W3:Y:S01]  /*1f5c0*/  S2R R3, SR_SWINHI ;  /* 0x0000000000037919 */ /* 0x000ee20000002f00 */
[----:B------:R-:W-:Y:S02]  /*1f5d0*/  MOV R72, R2 ;  /* 0x0000000200487202 */ /* 0x000fe40000000f00 */
[----:B---3--:R-:W-:Y:S01]  /*1f5e0*/  MOV R73, R3 ;  /* 0x0000000300497202 */ /* 0x008fe20000000f00 */
[----:B------:R-:W-:Y:S02]  /*1f5f0*/  BAR.SYNC.DEFER_BLOCKING 0x1, 0x100 ;  /* 0x0044000000007b1d */ /* 0x000fe40000010000 */
[----:B--2---:R-:W-:-:S03]  /*1f600*/  IMAD.WIDE R4, R0, 0x2, R72 ;  /* 0x0000000200047825 */ /* 0x004fc600078e0248 */
        /* <DEDUP_REMOVED lines=12> */
[----:B------:R-:W-:Y:S01]  /*1f6d0*/  IADD3 R107, P0, R4, 0x4060, RZ ;  /* 0x00004060046b7810 */ /* 0x000fe20007f1e0ff */
[--C-:B------:R-:W-:Y:S01]  /*1f6e0*/  IMAD.X R25, RZ, RZ, R5.reuse, P2 ;  /* 0x000000ffff197224 */ /* 0x100fe200010e0605 */
[----:B------:R-:W-:Y:S01]  /*1f6f0*/  LOP3.LUT R4, R3, R4, RZ, 0x3c, !PT ;  /* 0x0000000403047212 */ /* 0x000fe200078e3cff */
[--C-:B------:R-:W-:Y:S01]  /*1f700*/  IMAD.X R27, RZ, RZ, R5.reuse, P1 ;  /* 0x000000ffff1b7224 */ /* 0x100fe200008e0605 */
[----:B------:R-:W-:Y:S01]  /*1f710*/  LOP3.LUT R0, R7, 0x380, RZ, 0xc0, !PT ;  /* 0x0000038007007812 */ /* 0x000fe200078ec0ff */
[----:B------:R-:W-:Y:S01]  /*1f720*/  IMAD.X R33, RZ, RZ, R5, P0 ;  /* 0x000000ffff217224 */ /* 0x000fe200000e0605 */
[----:B------:R-:W-:-:S02]  /*1f730*/  LOP3.LUT R3, R6, 0x380, RZ, 0xc0, !PT ;  /* 0x0000038006037812 */ /* 0x000fc400078ec0ff */
[----:B------:R-:W-:Y:S02]  /*1f740*/  SHF.R.U64 R0, R0, 0x3, RZ ;  /* 0x0000000300007819 */ /* 0x000fe400000012ff */
[----:B------:R-:W-:Y:S02]  /*1f750*/  SHF.R.U64 R3, R3, 0x3, RZ ;  /* 0x0000000303037819 */ /* 0x000fe400000012ff */
[----:B------:R-:W-:Y:S02]  /*1f760*/  LOP3.LUT R12, R35, 0x380, RZ, 0xc0, !PT ;  /* 0x00000380230c7812 */ /* 0x000fe400078ec0ff */
[----:B------:R-:W-:Y:S02]  /*1f770*/  LOP3.LUT R14, R103, 0x380, RZ, 0xc0, !PT ;  /* 0x00000380670e7812 */ /* 0x000fe400078ec0ff */
[----:B------:R-:W-:Y:S02]  /*1f780*/  LOP3.LUT R8, R0, R7, RZ, 0x3c, !PT ;  /* 0x0000000700087212 */ /* 0x000fe400078e3cff */
[----:B------:R-:W-:-:S02]  /*1f790*/  LOP3.LUT R10, R3, R6, RZ, 0x3c, !PT ;  /* 0x00000006030a7212 */ /* 0x000fc400078e3cff */
[----:B------:R-:W-:Y:S02]  /*1f7a0*/  LOP3.LUT R0, R105, 0x380, RZ, 0xc0, !PT ;  /* 0x0000038069007812 */ /* 0x000fe400078ec0ff */
[----:B------:R-:W-:Y:S02]  /*1f7b0*/  LOP3.LUT R3, R26, 0x380, RZ, 0xc0, !PT ;  /* 0x000003801a037812 */ /* 0x000fe400078ec0ff */
[----:B------:R-:W-:Y:S02]  /*1f7c0*/  LOP3.LUT R32, R107, 0x380, RZ, 0xc0, !PT ;  /* 0x000003806b207812 */ /* 0x000fe400078ec0ff */
[----:B-1----:R-:W-:Y:S02]  /*1f7d0*/  MOV R28, R4 ;  /* 0x00000004001c7202 */ /* 0x002fe40000000f00 */
[----:B------:R-:W-:Y:S02]  /*1f7e0*/  SHF.R.U64 R12, R12, 0x3, RZ ;  /* 0x000000030c0c7819 */ /* 0x000fe400000012ff */
[----:B------:R-:W-:-:S02]  /*1f7f0*/  SHF.R.U64 R14, R14, 0x3, RZ ;  /* 0x000000030e0e7819 */ /* 0x000fc400000012ff */
[----:B------:R-:W-:Y:S02]  /*1f800*/  F2FP.BF16.F32.PACK_AB R4, R89, R88 ;  /* 0x000000585904723e */ /* 0x000fe400000010ff */
[----:B------:R-:W-:Y:S02]  /*1f810*/  F2FP.BF16.F32.PACK_AB R5, R97, R96 ;  /* 0x000000606105723e */ /* 0x000fe400000010ff */
[----:B------:R-:W-:Y:S02]  /*1f820*/  F2FP.BF16.F32.PACK_AB R6, R91, R90 ;  /* 0x0000005a5b06723e */ /* 0x000fe400000010ff */
[----:B------:R-:W-:Y:S02]  /*1f830*/  F2FP.BF16.F32.PACK_AB R7, R99, R98 ;  /* 0x000000626307723e */ /* 0x000fe400000010ff */
[----:B------:R-:W-:Y:S02]  /*1f840*/  SHF.R.U64 R0, R0, 0x3, RZ ;  /* 0x0000000300007819 */ /* 0x000fe400000012ff */
[----:B------:R-:W-:Y:S01]  /*1f850*/  SHF.R.U64 R3, R3, 0x3, RZ ;  /* 0x0000000303037819 */ /* 0x000fe200000012ff */
[----:B------:R1:W-:Y:S01]  /*1f860*/  STSM.16.M88.4 [R28], R4 ;  /* 0x000000041c007844 */ /* 0x0003e20000000200 */
[----:B------:R-:W-:-:S02]  /*1f870*/  SHF.R.U64 R32, R32, 0x3, RZ ;  /* 0x0000000320207819 */ /* 0x000fc400000012ff */
[----:B------:R-:W-:Y:S02]  /*1f880*/  LOP3.LUT R12, R12, R35, RZ, 0x3c, !PT ;  /* 0x000000230c0c7212 */ /* 0x000fe400078e3cff */
[----:B------:R-:W-:Y:S02]  /*1f890*/  LOP3.LUT R14, R14, R103, RZ, 0x3c, !PT ;  /* 0x000000670e0e7212 */ /* 0x000fe400078e3cff */
[----:B------:R-:W-:Y:S01]  /*1f8a0*/  LOP3.LUT R24, R0, R105, RZ, 0x3c, !PT ;  /* 0x0000006900187212 */ /* 0x000fe200078e3cff */
[----:B------:R-:W2:Y:S01]  /*1f8b0*/  LDC.64 R102, c[0x0][0xc00] ;  /* 0x00030000ff667b82 */ /* 0x000ea20000000a00 */
[----:B------:R-:W-:Y:S02]  /*1f8c0*/  LOP3.LUT R26, R3, R26, RZ, 0x3c, !PT ;  /* 0x0000001a031a7212 */ /* 0x000fe400078e3cff */
[----:B------:R-:W-:Y:S02]  /*1f8d0*/  LOP3.LUT R32, R32, R107, RZ, 0x3c, !PT ;  /* 0x0000006b20207212 */ /* 0x000fe400078e3cff */
[----:B------:R-:W-:-:S02]  /*1f8e0*/  MOV R107, R8 ;  /* 0x00000008006b7202 */ /* 0x000fc40000000f00 */
[----:B------:R-:W-:Y:S02]  /*1f8f0*/  MOV R106, R10 ;  /* 0x0000000a006a7202 */ /* 0x000fe40000000f00 */
[----:B-1----:R-:W-:Y:S02]  /*1f900*/  F2FP.BF16.F32.PACK_AB R4, R93, R92 ;  /* 0x0000005c5d04723e */ /* 0x002fe400000010ff */
[----:B------:R-:W-:Y:S02]  /*1f910*/  F2FP.BF16.F32.PACK_AB R5, R101, R100 ;  /* 0x000000646505723e */ /* 0x000fe400000010ff */
[----:B------:R-:W-:Y:S02]  /*1f920*/  F2FP.BF16.F32.PACK_AB R6, R37, R36 ;  /* 0x000000242506723e */ /* 0x000fe400000010ff */
[----:B------:R-:W-:Y:S02]  /*1f930*/  F2FP.BF16.F32.PACK_AB R7, R39, R38 ;  /* 0x000000262707723e */ /* 0x000fe400000010ff */
[----:B------:R-:W-:-:S02]  /*1f940*/  F2FP.BF16.F32.PACK_AB R8, R41, R40 ;  /* 0x000000282908723e */ /* 0x000fc400000010ff */
[----:B------:R-:W-:Y:S01]  /*1f950*/  F2FP.BF16.F32.PACK_AB R9, R43, R42 ;  /* 0x0000002a2b09723e */ /* 0x000fe200000010ff */
[----:B------:R1:W-:Y:S01]  /*1f960*/  STSM.16.M88.4 [R107], R4 ;  /* 0x000000046b007844 */ /* 0x0003e20000000200 */
[----:B------:R-:W-:Y:S02]  /*1f970*/  F2FP.BF16.F32.PACK_AB R10, R45, R44 ;  /* 0x0000002c2d0a723e */ /* 0x000fe400000010ff */
[----:B------:R-:W-:Y:S02]  /*1f980*/  F2FP.BF16.F32.PACK_AB R11, R47, R46 ;  /* 0x0000002e2f0b723e */ /* 0x000fe400000010ff */
[----:B------:R-:W-:Y:S02]  /*1f990*/  MOV R3, R12 ;  /* 0x0000000c00037202 */ /* 0x000fe40000000f00 */
[----:B------:R-:W-:Y:S01]  /*1f9a0*/  MOV R0, R14 ;  /* 0x0000000e00007202 */ /* 0x000fe20000000f00 */
[----:B------:R-:W-:Y:S01]  /*1f9b0*/  STSM.16.M88.4 [R106], R8 ;  /* 0x000000086a007844 */ /* 0x000fe20000000200 */
[----:B------:R-:W-:-:S02]  /*1f9c0*/  MOV R105, R24 ;  /* 0x0000001800697202 */ /* 0x000fc40000000f00 */
[----:B------:R-:W-:Y:S02]  /*1f9d0*/  MOV R104, R26 ;  /* 0x0000001a00687202 */ /* 0x000fe40000000f00 */
[----:B------:R-:W-:Y:S02]  /*1f9e0*/  F2FP.BF16.F32.PACK_AB R12, R49, R48 ;  /* 0x00000030310c723e */ /* 0x000fe400000010ff */
        /* <DEDUP_REMOVED lines=13> */
[----:B-1----:R-:W-:Y:S02]  /*1fac0*/  F2FP.BF16.F32.PACK_AB R4, R95, R94 ;  /* 0x0000005e5f04723e */ /* 0x002fe400000010ff */
[----:B------:R-:W-:Y:S01]  /*1fad0*/  F2FP.BF16.F32.PACK_AB R5, R75, R74 ;  /* 0x0000004a4b05723e */ /* 0x000fe200000010ff */
[----:B------:R-:W-:Y:S01]  /*1fae0*/  STSM.16.M88.4 [R105], R32 ;  /* 0x0000002069007844 */ /* 0x000fe20000000200 */
[----:B------:R-:W-:Y:S01]  /*1faf0*/  F2FP.BF16.F32.PACK_AB R6, R77, R76 ;  /* 0x0000004c4d06723e */ /* 0x000fe200000010ff */
[----:B--2---:R-:W-:Y:S01]  /*1fb00*/  IMAD.WIDE R12, R187, 0x4, R102 ;  /* 0x00000004bb0c7825 */ /* 0x004fe200078e0266 */
[----:B------:R-:W-:Y:S01]  /*1fb10*/  F2FP.BF16.F32.PACK_AB R7, R79, R78 ;  /* 0x0000004e4f07723e */ /* 0x000fe200000010ff */
[----:B------:R-:W1:Y:S01]  /*1fb20*/  LDC R102, c[0x0][0xbe8] ;  /* 0x0002fa00ff667b82 */ /* 0x000e620000000800 */
[----:B------:R-:W-:-:S02]  /*1fb30*/  F2FP.BF16.F32.PACK_AB R8, R81, R80 ;  /* 0x000000505108723e */ /* 0x000fc400000010ff */
[----:B------:R-:W-:Y:S01]  /*1fb40*/  F2FP.BF16.F32.PACK_AB R9, R83, R82 ;  /* 0x000000525309723e */ /* 0x000fe200000010ff */
[----:B------:R2:W-:Y:S01]  /*1fb50*/  STSM.16.M88.4 [R104], R4 ;  /* 0x0000000468007844 */ /* 0x0005e20000000200 */
[----:B------:R-:W-:Y:S01]  /*1fb60*/  F2FP.BF16.F32.PACK_AB R10, R85, R84 ;  /* 0x00000054550a723e */ /* 0x000fe200000010ff */
[----:B---3--:R-:W-:Y:S01]  /*1fb70*/  IMAD.MOV.U32 R0, RZ, RZ, RZ ;  /* 0x000000ffff007224 */ /* 0x008fe200078e00ff */
[----:B------:R-:W-:Y:S01]  /*1fb80*/  F2FP.BF16.F32.PACK_AB R11, R87, R86 ;  /* 0x00000056570b723e */ /* 0x000fe200000010ff */
[----:B------:R-:W3:Y:S01]  /*1fb90*/  LDC.64 R14, c[0x0][0xba8] ;  /* 0x0002ea00ff0e7b82 */ /* 0x000ee20000000a00 */
[----:B------:R-:W-:-:S03]  /*1fba0*/  ISETP.NE.U32.AND P0, PT, RZ, UR4, PT ;  /* 0x00000004ff007c0c */ /* 0x000fc6000bf05070 */
[----:B------:R4:W-:Y:S04]  /*1fbb0*/  STSM.16.M88.4 [R28], R8 ;  /* 0x000000081c007844 */ /* 0x0009e80000000200 */
[----:B------:R-:W-:Y:S01]  /*1fbc0*/  BAR.SYNC.DEFER_BLOCKING 0x1, 0x100 ;  /* 0x0044000000007b1d */ /* 0x000fe20000010000 */
[----:B------:R-:W-:-:S13]  /*1fbd0*/  ISETP.NE.AND.EX P0, PT, RZ, UR5, PT, P0 ;  /* 0x00000005ff007c0c */ /* 0x000fda000bf05300 */
[----:B------:R-:W3:Y:S01]  /*1fbe0*/  @P0 LDG.E R0, desc[UR46][R12.64] ;  /* 0x0000002e0c000981 */ /* 0x000ee2000c1e1900 */
[----:B------:R-:W-:Y:S01]  /*1fbf0*/  ISETP.NE.U32.AND P1, PT, RZ, UR6, PT ;  /* 0x00000006ff007c0c */ /* 0x000fe2000bf25070 */
[----:B------:R-:W-:Y:S01]  /*1fc00*/  ULDC UR6, c[0x0][0xa88] ;  /* 0x0002a20000067ab9 */ /* 0x000fe20000000800 */
[C---:B------:R-:W-:Y:S01]  /*1fc10*/  ISETP.NE.AND P2, PT, R186.reuse, RZ, PT ;  /* 0x000000ffba00720c */ /* 0x040fe20003f45270 */
[----:B------:R-:W-:Y:S01]  /*1fc20*/  IMAD.U32 R3, RZ, RZ, UR6 ;  /* 0x00000006ff037e24 */ /* 0x000fe2000f8e00ff */
[----:B------:R-:W-:Y:S01]  /*1fc30*/  ULDC UR6, c[0x0][0xad4] ;  /* 0x0002b50000067ab9 */ /* 0x000fe20000000800 */
[----:B------:R-:W-:Y:S02]  /*1fc40*/  ISETP.NE.AND.EX P1, PT, RZ, UR7, PT, P1 ;  /* 0x00000007ff007c0c */ /* 0x000fe4000bf25310 */
[----:B------:R-:W-:Y:S01]  /*1fc50*/  SEL R186, R186, UR6, P2 ;  /* 0x00000006baba7c07 */ /* 0x000fe20009000000 */
[----:B------:R-:W-:-:S03]  /*1fc60*/  IMAD.MOV.U32 R26, RZ, RZ, 0x9b8 ;  /* 0x000009b8ff1a7424 */ /* 0x000fc600078e00ff */
[----:B------:R-:W-:-:S04]  /*1fc70*/  ISETP.GT.AND P3, PT, R186, 0x1, PT ;  /* 0x00000001ba00780c */ /* 0x000fc80003f64270 */
[----:B------:R-:W-:-:S03]  /*1fc80*/  SEL R26, R26, 0x978, P3 ;  /* 0x000009781a1a7807 */ /* 0x000fc60001800000 */
[----:B--2---:R-:W2:Y:S08]  /*1fc90*/  @P1 LDC.64 R4, c[0x0][0xc08] ;  /* 0x00030200ff041b82 */ /* 0x004eb00000000a00 */
[----:B------:R-:W0:Y:S08]  /*1fca0*/  LDC.64 R6, c[0x0][R26+0x220] ;  /* 0x000088001a067b82 */ /* 0x000e300000000a00 */
[----:B----4-:R-:W4:Y:S01]  /*1fcb0*/  LDC.64 R8, c[0x0][R26+0x218] ;  /* 0x000086001a087b82 */ /* 0x010f220000000a00 */
[----:B-1----:R-:W-:-:S07]  /*1fcc0*/  ISETP.NE.AND P4, PT, R102, 0x1, PT ;  /* 0x000000016600780c */ /* 0x002fce0003f85270 */
[----:B------:R-:W1:Y:S01]  /*1fcd0*/  LDC.64 R10, c[0x0][R26+0x228] ;  /* 0x00008a001a0a7b82 */ /* 0x000e620000000a00 */
[----:B--2---:R-:W-:-:S05]  /*1fce0*/  @P1 IMAD.WIDE R4, R187, 0x4, R4 ;  /* 0x00000004bb041825 */ /* 0x004fca00078e0204 */
[----:B------:R2:W5:Y:S01]  /*1fcf0*/  @P1 LDG.E R3, desc[UR46][R4.64] ;  /* 0x0000002e04031981 */ /* 0x000562000c1e1900 */
[----:B------:R-:W-:Y:S01]  /*1fd00*/  ISETP.NE.U32.AND P2, PT, RZ, UR4, PT ;  /* 0x00000004ff007c0c */ /* 0x000fe2000bf45070 */
[----:B------:R-:W1:Y:S01]  /*1fd10*/  @P4 LDC R32, c[0x0][0xbec] ;  /* 0x0002fb00ff204b82 */ /* 0x000e620000000800 */
[----:B------:R-:W-:Y:S02]  /*1fd20*/  SHF.R.S32.HI R24, RZ, 0x1f, R187 ;  /* 0x0000001fff187819 */ /* 0x000fe400000114bb */
[----:B------:R-:W-:Y:S02]  /*1fd30*/  ISETP.NE.AND.EX P2, PT, RZ, UR5, PT, P2 ;  /* 0x00000005ff007c0c */ /* 0x000fe4000bf45320 */
[----:B------:R-:W-:Y:S02]  /*1fd40*/  SEL R27, R190, RZ, P3 ;  /* 0x000000ffbe1b7207 */ /* 0x000fe40001800000 */
[----:B------:R-:W-:Y:S01]  /*1fd50*/  SEL R28, R187, RZ, !P2 ;  /* 0x000000ffbb1c7207 */ /* 0x000fe20005000000 */
[----:B--2---:R-:W2:Y:S01]  /*1fd60*/  LDC.64 R4, c[0x0][R26+0x210] ;  /* 0x000084001a047b82 */ /* 0x004ea20000000a00 */
[----:B------:R-:W-:-:S07]  /*1fd70*/  SEL R25, R24, RZ, !P2 ;  /* 0x000000ff18197207 */ /* 0x000fce0005000000 */
[----:B------:R-:W2:Y:S01]  /*1fd80*/  @P4 LDC R105, c[0x0][0xbf0] ;  /* 0x0002fc00ff694b82 */ /* 0x000ea20000000800 */
[----:B0-----:R-:W-:-:S07]  /*1fd90*/  IMAD R7, R7, R28, RZ ;  /* 0x0000001c07077224 */ /* 0x001fce00078e02ff */
[----:B---3--:R-:W0:Y:S01]  /*1fda0*/  @!P3 LDC R14, c[0x0][0xb50] ;  /* 0x0002d400ff0ebb82 */ /* 0x008e220000000800 */
[C---:B------:R-:W-:Y:S02]  /*1fdb0*/  IMAD R35, R6.reuse, R25, R7 ;  /* 0x0000001906237224 */ /* 0x040fe400078e0207 */
[----:B------:R-:W-:-:S05]  /*1fdc0*/  IMAD.WIDE.U32 R6, R6, R28, RZ ;  /* 0x0000001c06067225 */ /* 0x000fca00078e00ff */
[----:B------:R-:W3:Y:S01]  /*1fdd0*/  @!P3 LDC R15, c[0x0][0xb54] ;  /* 0x0002d500ff0fbb82 */ /* 0x000ee20000000800 */
[-C--:B----4-:R-:W-:Y:S02]  /*1fde0*/  IMAD R33, R9, R183.reuse, RZ ;  /* 0x000000b709217224 */ /* 0x090fe400078e02ff */
[----:B------:R-:W-:-:S04]  /*1fdf0*/  IMAD.WIDE.U32 R8, R8, R183, RZ ;  /* 0x000000b708087225 */ /* 0x000fc800078e00ff */
[----:B------:R-:W-:Y:S02]  /*1fe00*/  IMAD.IADD R25, R181, 0x1, R178 ;  /* 0x00000001b5197824 */ /* 0x000fe400078e02b2 */
[----:B------:R-:W-:Y:S02]  /*1fe10*/  IMAD.IADD R24, R9, 0x1, R33 ;  /* 0x0000000109187824 */ /* 0x000fe400078e0221 */
[----:B------:R-:W-:Y:S02]  /*1fe20*/  IMAD.IADD R9, R7, 0x1, R35 ;  /* 0x0000000107097824 */ /* 0x000fe400078e0223 */
[----:B------:R-:W-:Y:S02]  /*1fe30*/  IMAD.MOV.U32 R7, RZ, RZ, R25 ;  /* 0x000000ffff077224 */ /* 0x000fe400078e0019 */
[-C--:B-1----:R-:W-:Y:S02]  /*1fe40*/  IMAD R33, R11, R27.reuse, RZ ;  /* 0x0000001b0b217224 */ /* 0x082fe400078e02ff */
[----:B------:R-:W-:-:S04]  /*1fe50*/  IMAD.WIDE.U32 R10, R10, R27, RZ ;  /* 0x0000001b0a0a7225 */ /* 0x000fc800078e00ff */
[----:B------:R-:W-:Y:S01]  /*1fe60*/  IMAD.IADD R33, R11, 0x1, R33 ;  /* 0x000000010b217824 */ /* 0x000fe200078e0221 */
[--C-:B------:R-:W-:Y:S01]  /*1fe70*/  IADD3 R8, P2, P5, R6, R8, R0.reuse ;  /* 0x0000000806087210 */ /* 0x100fe20007d5e000 */
[----:B------:R-:W-:Y:S01]  /*1fe80*/  @P4 IMAD.HI.U32 R6, R25, R32, RZ ;  /* 0x0000002019064227 */ /* 0x000fe200078e00ff */
[----:B------:R-:W-:-:S04]  /*1fe90*/  SHF.R.S32.HI R103, RZ, 0x1f, R0 ;  /* 0x0000001fff677819 */ /* 0x000fc80000011400 */
[----:B--2---:R-:W-:Y:S02]  /*1fea0*/  @P4 SHF.R.U32.HI R7, RZ, R105, R6 ;  /* 0x00000069ff074219 */ /* 0x004fe40000011606 */
[----:B------:R-:W-:Y:S02]  /*1feb0*/  IADD3.X R9, R9, R24, R103, P2, P5 ;  /* 0x0000001809097210 */ /* 0x000fe400017ea467 */
[----:B------:R-:W-:Y:S01]  /*1fec0*/  IADD3 R10, P2, P5, R7, R8, R10 ;  /* 0x00000008070a7210 */ /* 0x000fe20007d5e00a */
[--C-:B------:R-:W-:Y:S01]  /*1fed0*/  IMAD.MOV R24, RZ, RZ, -R7.reuse ;  /* 0x000000ffff187224 */ /* 0x100fe200078e0a07 */
[----:B------:R-:W-:-:S03]  /*1fee0*/  SHF.R.S32.HI R6, RZ, 0x1f, R7 ;  /* 0x0000001fff067819 */ /* 0x000fc60000011407 */
[----:B------:R-:W-:Y:S01]  /*1fef0*/  IMAD R7, R102, R24, R25 ;  /* 0x0000001866077224 */ /* 0x000fe200078e0219 */
[----:B------:R-:W-:-:S03]  /*1ff00*/  IADD3.X R11, R6, R9, R33, P2, P5 ;  /* 0x00000009060b7210 */ /* 0x000fc600017ea421 */
[-C--:B------:R-:W-:Y:S01]  /*1ff10*/  IMAD R5, R5, R7.reuse, RZ ;  /* 0x0000000705057224 */ /* 0x080fe200078e02ff */
[----:B------:R-:W-:Y:S01]  /*1ff20*/  SHF.R.S32.HI R9, RZ, 0x1f, R7 ;  /* 0x0000001fff097819 */ /* 0x000fe20000011407 */
[----:B------:R-:W-:-:S04]  /*1ff30*/  IMAD.WIDE.U32 R10, R4, R7, R10 ;  /* 0x00000007040a7225 */ /* 0x000fc800078e000a */
[----:B------:R-:W-:Y:S01]  /*1ff40*/  IMAD R5, R4, R9, R5 ;  /* 0x0000000904057224 */ /* 0x000fe200078e0205 */
[----:B0-----:R-:W-:-:S03]  /*1ff50*/  LEA R14, P2, R10, R14, 0x2 ;  /* 0x0000000e0a0e7211 */ /* 0x001fc600078410ff */
[----:B------:R-:W-:-:S05]  /*1ff60*/  IMAD.IADD R4, R11, 0x1, R5 ;  /* 0x000000010b047824 */ /* 0x000fca00078e0205 */
[----:B---3--:R-:W-:Y:S01]  /*1ff70*/  LEA.HI.X R15, R10, R15, R4, 0x2, P2 ;  /* 0x0000000f0a0f7211 */ /* 0x008fe200010f1404 */
[----:B------:R-:W-:Y:S06]  /*1ff80*/  @P1 BRA `(.L_x_1723) ;  /* 0x0000000000101947 */ /* 0x000fec0003800000 */
[----:B------:R-:W-:Y:S05]  /*1ff90*/  @!P0 BRA `(.L_x_1723) ;  /* 0x00000000000c8947 */ /* 0x000fea0003800000 */
[----:B------:R-:W2:Y:S04]  /*1ffa0*/  LDG.E R4, desc[UR46][R12.64] ;  /* 0x0000002e0c047981 */ /* 0x000ea8000c1e1900 */
[----:B-----5:R-:W2:Y:S02]  /*1ffb0*/  LDG.E R3, desc[UR46][R12.64+0x4] ;  /* 0x0000042e0c037981 */ /* 0x020ea4000c1e1900 */
[----:B--2---:R-:W-:-:S07]  /*1ffc0*/  IMAD.IADD R3, R3, 0x1, -R4 ;  /* 0x0000000103037824 */ /* 0x004fce00078e0a04 */
.L_x_1723:
[----:B------:R-:W2:Y:S01]  /*1ffd0*/  LDL R8, [R1+0x7c] ;  /* 0x00007c0001087983 */ /* 0x000ea20000100800 */
[----:B-----5:R-:W-:Y:S01]  /*1ffe0*/  IMAD R3, R3, R102, RZ ;  /* 0x0000006603037224 */ /* 0x020fe200078e02ff */
[----:B------:R-:W-:Y:S02]  /*1fff0*/  LOP3.LUT P0, RZ, R230, 0x3, RZ, 0xc0, !PT ;  /* 0x00000003e6ff7812 */ /* 0x000fe4000780c0ff */
[----:B------:R-:W-:Y:S04]  /*20000*/  SHFL.IDX PT, R4, R14, RZ, 0x1c1f ;  /* 0x001c1fff0e047589 */ /* 0x000fe800000e0000 */
[----:B------:R-:W0:Y:S04]  /*20010*/  SHFL.IDX PT, R5, R15, RZ, 0x1c1f ;  /* 0x001c1fff0f057589 */ /* 0x000e2800000e0000 */
[----:B------:R-:W-:Y:S04]  /*20020*/  SHFL.IDX PT, R6, R14, 0x1, 0x1c1f ;  /* 0x003c1f000e067f89 */ /* 0x000fe800000e0000 */
[----:B------:R-:W1:Y:S01]  /*20030*/  SHFL.IDX PT, R7, R15, 0x1, 0x1c1f ;  /* 0x003c1f000f077f89 */ /* 0x000e6200000e0000 */
[----:B--2---:R-:W-:-:S04]  /*20040*/  IMAD.IADD R8, R8, 0x1, R178 ;  /* 0x0000000108087824 */ /* 0x004fc800078e02b2 */
        /* <DEDUP_REMOVED lines=23> */
[----:B------:R-:W-:Y:S01]  /*201c0*/  IMAD.IADD R48, R178, 0x1, R49 ;  /* 0x00000001b2307824 */ /* 0x000fe200078e0231 */
        /* <DEDUP_REMOVED lines=28> */
[C---:B------:R-:W-:Y:S01]  /*20390*/  IMAD R51, R28.reuse, UR5, R51 ;  /* 0x000000051c337c24 */ /* 0x040fe2000f8e0233 */
        /* <DEDUP_REMOVED lines=37> */
[----:B------:R-:W-:-:S02]  /*205f0*/  IMAD.IADD R178, R208, 0x1, R178 ;  /* 0x00000001d0b27824 */ /* 0x000fc400078e02b2 */
        /* <DEDUP_REMOVED lines=8> */
[----:B------:R-:W-:Y:S01]  /*20680*/  VIADD R28, R178, 0x40 ;  /* 0x00000040b21c7836 */ /* 0x000fe20000000000 */
[----:B------:R-:W-:Y:S01]  /*20690*/  LEA R50, P3, R20, UR4, 0x1 ;  /* 0x0000000414327c11 */ /* 0x000fe2000f8608ff */
[----:B------:R-:W-:-:S02]  /*206a0*/  IMAD.IADD R21, R21, 0x1, R49 ;  /* 0x0000000115157824 */ /* 0x000fc400078e0231 */
[----:B------:R-:W-:Y:S01]  /*206b0*/  VIADD R0, R2, 0x2a820 ;  /* 0x0002a82002007836 */ /* 0x000fe20000000000 */
[----:B------:R-:W-:Y:S02]  /*206c0*/  ISETP.GE.AND P1, PT, R28, R3, PT ;  /* 0x000000031c00720c */ /* 0x000fe40003f26270 */
[----:B------:R-:W-:Y:S02]  /*206d0*/  LEA.HI.X R28, R20, UR5, R21, 0x1, P3 ;  /* 0x00000005141c7c11 */ /* 0x000fe400098f0c15 */
[----:B------:R-:W-:Y:S01]  /*206e0*/  PRMT R0, RZ, 0x654, R0 ;  /* 0x00000654ff007816 */ /* 0x000fe20000000000 */
[----:B-1----:R0:W1:Y:S01]  /*206f0*/  SHFL.IDX PT, R21, R50, RZ, 0x181f ;  /* 0x00181fff32157589 */ /* 0x00206200000e0000 */
[----:B------:R-:W-:Y:S02]  /*20700*/  BSSY B1, `(.L_x_1725) ;  /* 0x000000f000017945 */ /* 0x000fe40003800000 */
[----:B------:R0:W-:Y:S01]  /*20710*/  SYNCS.ARRIVE.TRANS64.RED.A1T0 RZ, [R0+URZ], RZ ;  /* 0x000000ff00ff79a7 */ /* 0x0001e2000810043f */
[----:B------:R0:W2:Y:S01]  /*20720*/  SHFL.IDX PT, R49, R28, RZ, 0x181f ;  /* 0x00181fff1c317589 */ /* 0x0000a200000e0000 */
[----:B------:R-:W-:-:S02]  /*20730*/  SHF.R.S32.HI R104, RZ, 0x1f, R184 ;  /* 0x0000001fff687819 */ /* 0x000fc400000114b8 */
[----:B------:R-:W-:Y:S01]  /*20740*/  SHF.R.S32.HI R105, RZ, 0x1f, R182 ;  /* 0x0000001fff697819 */ /* 0x000fe200000114b6 */
[----:B------:R-:W-:Y:S06]  /*20750*/  @P2 BRA `(.L_x_1726) ;  /* 0x0000000000242947 */ /* 0x000fec0003800000 */
        /* <DEDUP_REMOVED lines=9> */
.L_x_1726:
[----:B------:R-:W-:Y:S05]  /*207f0*/  BSYNC B1 ;  /* 0x0000000000017941 */ /* 0x000fea0003800000 */
.L_x_1725:
        /* <DEDUP_REMOVED lines=13> */
.L_x_1728:
[----:B------:R-:W-:Y:S05]  /*208d0*/  BSYNC B1 ;  /* 0x0000000000017941 */ /* 0x000fea0003800000 */
.L_x_1727:
        /* <DEDUP_REMOVED lines=13> */
.L_x_1730:
[----:B------:R-:W-:Y:S05]  /*209b0*/  BSYNC B1 ;  /* 0x0000000000017941 */ /* 0x000fea0003800000 */
.L_x_1729:
[----:B------:R-:W-:Y:S01]  /*209c0*/  VIADD R0, R178, 0x60 ;  /* 0x00000060b2007836 */ /* 0x000fe20000000000 */
[----:B0---4-:R0:W4:Y:S04]  /*209d0*/  SHFL.IDX PT, R7, R28, 0x3, 0x181f ;  /* 0x00781f001c077f89 */ /* 0x01112800000e0000 */
[----:B------:R-:W-:Y:S01]  /*209e0*/  ISETP.GE.AND P0, PT, R0, R3, PT ;  /* 0x000000030000720c */ /* 0x000fe20003f06270 */
[----:B------:R0:W0:-:S12]  /*209f0*/  SHFL.IDX PT, R9, R50, 0x3, 0x181f ;  /* 0x00781f0032097f89 */ /* 0x00001800000e0000 */
[----:B------:R-:W-:Y:S05]  /*20a00*/  @P0 BRA `(.L_x_1731) ;  /* 0x00000018000c0947 */ /* 0x000fea0003800000 */
[----:B------:R-:W-:Y:S02]  /*20a10*/  ULDC UR4, c[0x0][0xac8] ;  /* 0x0002b20000047ab9 */ /* 0x000fe40000000800 */
[----:B------:R-:W-:-:S13]  /*20a20*/  ISETP.GE.AND P1, PT, R182, UR4, PT ;  /* 0x00000004b6007c0c */ /* 0x000fda000bf26270 */
[----:B0-----:R-:W-:-:S04]  /*20a30*/  @!P1 LEA R4, P0, R182, R9, 0x1 ;  /* 0x00000009b6049211 */ /* 0x001fc800078008ff */
[----:B----4-:R-:W-:Y:S02]  /*20a40*/  @!P1 LEA.HI.X R5, R182, R7, R105, 0x1, P0 ;  /* 0x00000007b6059211 */ /* 0x010fe400000f0c69 */
[----:B------:R-:W-:-:S03]  /*20a50*/  ISETP.GE.AND P0, PT, R184, UR4, PT ;  /* 0x00000004b8007c0c */ /* 0x000fc6000bf06270 */
[----:B------:R0:W-:Y:S10]  /*20a60*/  @!P1 ST.E.128 desc[UR46][R4.64], R24 ;  /* 0x0000001804009985 */ /* 0x0001f4000c101d2e */
[----:B------:R-:W-:Y:S05]  /*20a70*/  @P0 BRA `(.L_x_1731) ;  /* 0x0000001400f00947 */ /* 0x000fea0003800000 */
[----:B0-----:R-:W-:-:S04]  /*20a80*/  LEA R4, P0, R184, R9, 0x1 ;  /* 0x00000009b8047211 */ /* 0x001fc800078008ff */
[----:B------:R-:W-:-:S05]  /*20a90*/  LEA.HI.X R5, R184, R7, R104, 0x1, P0 ;  /* 0x00000007b8057211 */ /* 0x000fca00000f0c68 */
[----:B------:R0:W-:Y:S01]  /*20aa0*/  ST.E.128 desc[UR46][R4.64], R44 ;  /* 0x0000002c04007985 */ /* 0x0001e2000c101d2e */
[----:B------:R-:W-:Y:S05]  /*20ab0*/  BRA `(.L_x_1731) ;  /* 0x0000001400e07947 */ /* 0x000fea0003800000 */
.L_x_1724:
[----:B0-----:R-:W0:Y:S01]  /*20ac0*/  @P4 LDC R6, c[0x0][0xbec] ;  /* 0x0002fb00ff064b82 */ /* 0x001e220000000800 */
[----:B------:R-:W-:Y:S01]  /*20ad0*/  ULDC.64 UR4, c[0x0][0xb08] ;  /* 0x0002c20000047ab9 */ /* 0x000fe20000000a00 */
[----:B------:R-:W-:Y:S01]  /*20ae0*/  SHF.R.S32.HI R7, RZ, 0x1f, R28 ;  /* 0x0000001fff077819 */ /* 0x000fe2000001141c */
[----:B------:R-:W-:Y:S01]  /*20af0*/  IMAD R103, R103, UR4, RZ ;  /* 0x0000000467677c24 */ /* 0x000fe2000f8e02ff */
[----:B------:R-:W-:Y:S01]  /*20b00*/  ULDC.64 UR6, c[0x0][0xb30] ;  /* 0x0002cc0000067ab9 */ /* 0x000fe20000000a00 */
[----:B------:R-:W-:Y:S01]  /*20b10*/  IMAD.WIDE.U32 R4, R0, UR4, RZ ;  /* 0x0000000400047c25 */ /* 0x000fe2000f8e00ff */
[----:B------:R-:W-:Y:S01]  /*20b20*/  ISETP.GE.AND P0, PT, R8, R3, PT ;  /* 0x000000030800720c */ /* 0x000fe20003f06270 */
[----:B------:R-:W-:Y:S01]  /*20b30*/  BSSY B1, `(.L_x_1732) ;  /* 0x0000070000017945 */ /* 0x000fe20003800000 */
[----:B------:R-:W1:Y:S01]  /*20b40*/  @P4 LDC R11, c[0x0][0xbf0] ;  /* 0x0002fc00ff0b4b82 */ /* 0x000e620000000800 */
        /* <DEDUP_REMOVED lines=11> */
[----:B------:R-:W-:Y:S01]  /*20c00*/  SHF.R.S32.HI R20, RZ, 0x1f, R204 ;  /* 0x0000001fff147819 */ /* 0x000fe200000114cc */
[----:B------:R-:W-:Y:S01]  /*20c10*/  IMAD R7, R7, UR4, RZ ;  /* 0x0000000407077c24 */ /* 0x000fe2000f8e02ff */
[----:B------:R-:W-:Y:S01]  /*20c20*/  SHF.R.S32.HI R14, RZ, 0x1f, R205 ;  /* 0x0000001fff0e7819 */ /* 0x000fe200000114cd */
[----:B0-----:R-:W-:Y:S01]  /*20c30*/  @P4 IMAD.HI.U32 R6, R25, R6, RZ ;  /* 0x0000000619064227 */ /* 0x001fe200078e00ff */
[----:B------:R-:W-:-:S03]  /*20c40*/  SHF.R.S32.HI R15, RZ, 0x1f, R207 ;  /* 0x0000001fff0f7819 */ /* 0x000fc600000114cf */
[C---:B------:R-:W-:Y:S02]  /*20c50*/  IMAD R9, R28.reuse, UR5, R7 ;  /* 0x000000051c097c24 */ /* 0x040fe4000f8e0207 */
[----:B------:R-:W-:Y:S01]  /*20c60*/  IMAD.WIDE.U32 R4, R28, UR4, R4 ;  /* 0x000000041c047c25 */ /* 0x000fe2000f8e0004 */
[----:B------:R-:W-:-:S03]  /*20c70*/  ULDC.64 UR4, c[0x0][0xb48] ;  /* 0x0002d20000047ab9 */ /* 0x000fc60000000a00 */
[----:B------:R-:W-:Y:S01]  /*20c80*/  IMAD.MOV.U32 R7, RZ, RZ, R25 ;  /* 0x000000ffff077224 */ /* 0x000fe200078e0019 */
[----:B-1----:R-:W-:Y:S01]  /*20c90*/  @P4 SHF.R.U32.HI R7, RZ, R11, R6 ;  /* 0x0000000bff074219 */ /* 0x002fe20000011606 */
[----:B------:R-:W-:Y:S02]  /*20ca0*/  IMAD.IADD R5, R5, 0x1, R9 ;  /* 0x0000000105057824 */ /* 0x000fe400078e0209 */
[----:B------:R-:W-:Y:S01]  /*20cb0*/  VIADD R6, R2, 0x2a820 ;  /* 0x0002a82002067836 */ /* 0x000fe20000000000 */
[--C-:B------:R-:W-:Y:S01]  /*20cc0*/  SHF.R.S32.HI R0, RZ, 0x1f, R7.reuse ;  /* 0x0000001fff007819 */ /* 0x100fe20000011407 */
[----:B------:R-:W-:Y:S02]  /*20cd0*/  IMAD.MOV R9, RZ, RZ, -R7 ;  /* 0x000000ffff097224 */ /* 0x000fe400078e0a07 */
[----:B------:R-:W-:Y:S01]  /*20ce0*/  IMAD.WIDE.U32 R4, R190, UR4, R4 ;  /* 0x00000004be047c25 */ /* 0x000fe2000f8e0004 */
[----:B------:R-:W-:-:S03]  /*20cf0*/  PRMT R6, RZ, 0x654, R6 ;  /* 0x00000654ff067816 */ /* 0x000fc60000000006 */
[----:B------:R-:W-:Y:S01]  /*20d00*/  IMAD R9, R102, R9, R25 ;  /* 0x0000000966097224 */ /* 0x000fe200078e0219 */
[----:B------:R0:W-:Y:S01]  /*20d10*/  SYNCS.ARRIVE.TRANS64.RED.A1T0 RZ, [R6+URZ], RZ ;  /* 0x000000ff06ff79a7 */ /* 0x0001e2000810043f */
        /* <DEDUP_REMOVED lines=81> */
.L_x_1733:
[----:B------:R-:W-:Y:S05]  /*21230*/  BSYNC B1 ;  /* 0x0000000000017941 */ /* 0x000fea0003800000 */
.L_x_1732:
        /* <DEDUP_REMOVED lines=70> */
.L_x_1722:
[----:B------:R-:W-:Y:S01]  /*216a0*/  ULDC.64 UR4, c[0x0][0xc08] ;  /* 0x0003020000047ab9 */ /* 0x000fe20000000a00 */
[----:B------:R-:W2:Y:S01]  /*216b0*/  LDC.64 R4, c[0x0][0xc00] ;  /* 0x00030000ff047b82 */ /* 0x000ea20000000a00 */
[----:B------:R-:W-:Y:S01]  /*216c0*/  ISETP.NE.U32.AND P0, PT, RZ, UR4, PT ;  /* 0x00000004ff007c0c */ /* 0x000fe2000bf05070 */
[----:B------:R-:W-:-:S03]  /*216d0*/  IMAD.MOV.U32 R3, RZ, RZ, RZ ;  /* 0x000000ffff037224 */ /* 0x000fc600078e00ff */
[----:B------:R-:W-:Y:S01]  /*216e0*/  ISETP.NE.AND.EX P1, PT, RZ, UR5, PT, P0 ;  /* 0x00000005ff007c0c */ /* 0x000fe2000bf25300 */
[----:B------:R-:W-:Y:S02]  /*216f0*/  ULDC.64 UR4, c[0x0][0xc00] ;  /* 0x0003000000047ab9 */ /* 0x000fe40000000a00 */
[----:B------:R-:W-:-:S04]  /*21700*/  ISETP.NE.U32.AND P0, PT, RZ, UR4, PT ;  /* 0x00000004ff007c0c */ /* 0x000fc8000bf05070 */
[----:B------:R-:W-:-:S06]  /*21710*/  ISETP.NE.AND.EX P0, PT, RZ, UR5, PT, P0 ;  /* 0x00000005ff007c0c */ /* 0x000fcc000bf05300 */
[----:B------:R-:W3:Y:S01]  /*21720*/  @P1 LDC.64 R6, c[0x0][0xc08] ;  /* 0x00030200ff061b82 */ /* 0x000ee20000000a00 */
[----:B------:R-:W-:Y:S02]  /*21730*/  ULDC UR4, c[0x0][0xa88] ;  /* 0x0002a20000047ab9 */ /* 0x000fe40000000800 */
[----:B------:R-:W-:Y:S02]  /*21740*/  IMAD.U32 R0, RZ, RZ, UR4 ;  /* 0x00000004ff007e24 */ /* 0x000fe4000f8e00ff */
[----:B--2---:R-:W-:-:S05]  /*21750*/  IMAD.WIDE R4, R187, 0x4, R4 ;  /* 0x00000004bb047825 */ /* 0x004fca00078e0204 */
[----:B------:R2:W5:Y:S01]  /*21760*/  @P0 LDG.E R3, desc[UR46][R4.64] ;  /* 0x0000002e04030981 */ /* 0x000562000c1e1900 */
[----:B---3--:R-:W-:-:S05]  /*21770*/  @P1 IMAD.WIDE R6, R187, 0x4, R6 ;  /* 0x00000004bb061825 */ /* 0x008fca00078e0206 */
[----:B------:R2:W5:Y:S01]  /*21780*/  @P1 LDG.E R0, desc[UR46][R6.64] ;  /* 0x0000002e06001981 */ /* 0x000562000c1e1900 */
[----:B------:R-:W-:Y:S02]  /*21790*/  ISETP.NE.AND P2, PT, R186, RZ, PT ;  /* 0x000000ffba00720c */ /* 0x000fe40003f45270 */
[----:B-1----:R-:W-:Y:S01]  /*217a0*/  SHF.R.S32.HI R28, RZ, 0x1f, R187 ;  /* 0x0000001fff1c7819 */ /* 0x002fe200000114bb */
[----:B------:R-:W1:Y:S10]  /*217b0*/  S2R R35, SR_TID.X ;  /* 0x0000000000237919 */ /* 0x000e740000002100 */
[----:B------:R-:W3:Y:S01]  /*217c0*/  @!P2 LDC R186, c[0x0][0xad4] ;  /* 0x0002b500ffbaab82 */ /* 0x000ee20000000800 */
[----:B-1----:R-:W-:Y:S01]  /*217d0*/  VIADD R8, R35, 0xffffff80 ;  /* 0xffffff8023087836 */ /* 0x002fe20000000000 */
[----:B---3--:R-:W-:-:S04]  /*217e0*/  ISETP.GT.AND P2, PT, R186, 0x1, PT ;  /* 0x00000001ba00780c */ /* 0x008fc80003f44270 */
[----:B------:R-:W-:Y:S01]  /*217f0*/  ISETP.GT.AND P3, PT, R8, 0x7f, PT ;  /* 0x0000007f0800780c */ /* 0x000fe20003f64270 */
[----:B--2---:R-:W-:-:S12]  /*21800*/  @P1 BRA `(.L_x_1734) ;  /* 0x0000000000101947 */ /* 0x004fd80003800000 */
[----:B------:R-:W-:Y:S05]  /*21810*/  @!P0 BRA `(.L_x_1734) ;  /* 0x00000000000c8947 */ /* 0x000fea0003800000 */
[----:B------:R-:W2:Y:S04]  /*21820*/  LDG.E R7, desc[UR46][R4.64] ;  /* 0x0000002e04077981 */ /* 0x000ea8000c1e1900 */
[----:B-----5:R-:W2:Y:S02]  /*21830*/  LDG.E R0, desc[UR46][R4.64+0x4] ;  /* 0x0000042e04007981 */ /* 0x020ea4000c1e1900 */
[----:B--2---:R-:W-:-:S07]  /*21840*/  IMAD.IADD R0, R0, 0x1, -R7 ;  /* 0x0000000100007824 */ /* 0x004fce00078e0a07 */
.L_x_1734:
[----:B------:R-:W-:Y:S01]  /*21850*/  BSSY B1, `(.L_x_1735) ;  /* 0x0000035000017945 */ /* 0x000fe20003800000 */
[----:B------:R-:W-:Y:S02]  /*21860*/  SEL R33, R187, RZ, !P0 ;  /* 0x000000ffbb217207 */ /* 0x000fe40004000000 */
[----:B------:R-:W-:Y:S02]  /*21870*/  SEL R28, R28, RZ, !P0 ;  /* 0x000000ff1c1c7207 */ /* 0x000fe40004000000 */
[----:B-----5:R-:W-:Y:S01]  /*21880*/  SHF.R.S32.HI R26, RZ, 0x1f, R3 ;  /* 0x0000001fff1a7819 */ /* 0x020fe20000011403 */
[----:B------:R-:W-:Y:S06]  /*21890*/  @P3 BRA `(.L_x_1736) ;  /* 0x0000000000c03947 */ /* 0x000fec0003800000 */
[----:B------:R-:W1:Y:S01]  /*218a0*/  LDC R37, c[0x0][0xbe8] ;  /* 0x0002fa00ff257b82 */ /* 0x000e620000000800 */
[----:B------:R-:W-:Y:S01]  /*218b0*/  IADD3 R35, R178, -0x80, R35 ;  /* 0xffffff80b2237810 */ /* 0x000fe20007ffe023 */
[----:B-1----:R-:W-:-:S05]  /*218c0*/  IMAD R4, R0, R37, RZ ;  /* 0x0000002500047224 */ /* 0x002fca00078e02ff */
[----:B------:R-:W-:-:S13]  /*218d0*/  ISETP.GE.AND P0, PT, R35, R4, PT ;  /* 0x000000042300720c */ /* 0x000fda0003f06270 */
[----:B------:R-:W-:Y:S05]  /*218e0*/  @P0 BRA `(.L_x_1736) ;  /* 0x0000000000ac0947 */ /* 0x000fea0003800000 */
[----:B------:R-:W-:Y:S01]  /*218f0*/  IMAD.MOV.U32 R24, RZ, RZ, 0x9b8 ;  /* 0x000009b8ff187424 */ /* 0x000fe200078e00ff */
[----:B------:R-:W-:Y:S01]  /*21900*/  ISETP.GT.AND P0, PT, R186, 0x1, PT ;  /* 0x00000001ba00780c */ /* 0x000fe20003f04270 */
[----:B------:R-:W1:Y:S01]  /*21910*/  LDC.64 R4, c[0x0][0xba8] ;  /* 0x0002ea00ff047b82 */ /* 0x000e620000000a00 */
[----:B------:R-:W-:Y:S01]  /*21920*/  ISETP.NE.AND P1, PT, R37, 0x1, PT ;  /* 0x000000012500780c */ /* 0x000fe20003f25270 */
[----:B------:R-:W-:Y:S01]  /*21930*/  IMAD.MOV.U32 R21, RZ, RZ, R35 ;  /* 0x000000ffff157224 */ /* 0x000fe200078e0023 */
[----:B------:R-:W-:-:S05]  /*21940*/  SEL R24, R24, 0x978, P0 ;  /* 0x0000097818187807 */ /* 0x000fca0000000000 */
[----:B------:R-:W2:Y:S08]  /*21950*/  LDC.64 R12, c[0x0][R24+0x220] ;  /* 0x00008800180c7b82 */ /* 0x000eb00000000a00 */
[----:B------:R-:W3:Y:S08]  /*21960*/  LDC.64 R10, c[0x0][R24+0x218] ;  /* 0x00008600180a7b82 */ /* 0x000ef00000000a00 */
[----:B------:R-:W4:Y:S08]  /*21970*/  LDC.64 R8, c[0x0][R24+0x228] ;  /* 0x00008a0018087b82 */ /* 0x000f300000000a00 */
[----:B------:R-:W5:Y:S08]  /*21980*/  LDC.64 R6, c[0x0][R24+0x210] ;  /* 0x0000840018067b82 */ /* 0x000f700000000a00 */
[----:B------:R-:W0:Y:S08]  /*21990*/  @P1 LDC R20, c[0x0][0xbec] ;  /* 0x0002fb00ff141b82 */ /* 0x000e300000000800 */
[----:B------:R-:W4:Y:S01]  /*219a0*/  @P1 LDC R27, c[0x0][0xbf0] ;  /* 0x0002fc00ff1b1b82 */ /* 0x000f220000000800 */
[----:B--2---:R-:W-:-:S07]  /*219b0*/  IMAD R13, R13, R33, RZ ;  /* 0x000000210d0d7224 */ /* 0x004fce00078e02ff */
[----:B-1----:R-:W1:Y:S01]  /*219c0*/  @!P0 LDC R4, c[0x0][0xb50] ;  /* 0x0002d400ff048b82 */ /* 0x002e620000000800 */
[----:B0-----:R-:W-:-:S07]  /*219d0*/  @P1 IMAD.HI.U32 R20, R35, R20, RZ ;  /* 0x0000001423141227 */ /* 0x001fce00078e00ff */
[----:B------:R-:W0:Y:S01]  /*219e0*/  @!P0 LDC R5, c[0x0][0xb54] ;  /* 0x0002d500ff058b82 */ /* 0x000e220000000800 */
[-C--:B---3--:R-:W-:Y:S02]  /*219f0*/  IMAD R25, R11, R183.reuse, RZ ;  /* 0x000000b70b197224 */ /* 0x088fe400078e02ff */
[----:B------:R-:W-:Y:S01]  /*21a00*/  IMAD.WIDE.U32 R14, R10, R183, RZ ;  /* 0x000000b70a0e7225 */ /* 0x000fe200078e00ff */
[----:B----4-:R-:W-:-:S03]  /*21a10*/  @P1 SHF.R.U32.HI R21, RZ, R27, R20 ;  /* 0x0000001bff151219 */ /* 0x010fc60000011614 */
[----:B------:R-:W-:-:S04]  /*21a20*/  IMAD.WIDE.U32 R10, R12, R33, RZ ;  /* 0x000000210c0a7225 */ /* 0x000fc800078e00ff */
[----:B------:R-:W-:Y:S01]  /*21a30*/  IMAD R27, R12, R28, R13 ;  /* 0x0000001c0c1b7224 */ /* 0x000fe200078e020d */
[----:B------:R-:W-:Y:S01]  /*21a40*/  SEL R13, R190, RZ, P0 ;  /* 0x000000ffbe0d7207 */ /* 0x000fe20000000000 */
[----:B------:R-:W-:Y:S01]  /*21a50*/  IMAD.IADD R25, R15, 0x1, R25 ;  /* 0x000000010f197824 */ /* 0x000fe200078e0219 */
[----:B------:R-:W-:Y:S01]  /*21a60*/  IADD3 R14, P1, P3, R10, R14, R3 ;  /* 0x0000000e0a0e7210 */ /* 0x000fe20007b3e003 */
[----:B------:R-:W-:Y:S02]  /*21a70*/  IMAD.MOV R10, RZ, RZ, -R21 ;  /* 0x000000ffff0a7224 */ /* 0x000fe400078e0a15 */
[----:B------:R-:W-:Y:S02]  /*21a80*/  IMAD.IADD R27, R11, 0x1, R27 ;  /* 0x000000010b1b7824 */ /* 0x000fe400078e021b */
[-C--:B------:R-:W-:Y:S02]  /*21a90*/  IMAD R15, R9, R13.reuse, RZ ;  /* 0x0000000d090f7224 */ /* 0x080fe400078e02ff */
[----:B------:R-:W-:-:S04]  /*21aa0*/  IMAD.WIDE.U32 R8, R8, R13, RZ ;  /* 0x0000000d08087225 */ /* 0x000fc800078e00ff */
[----:B------:R-:W-:Y:S01]  /*21ab0*/  IMAD R11, R37, R10, R35 ;  /* 0x0000000a250b7224 */ /* 0x000fe200078e0223 */
[----:B------:R-:W-:Y:S01]  /*21ac0*/  IADD3.X R10, R27, R25, R26, P1, P3 ;  /* 0x000000191b0a7210 */ /* 0x000fe20000fe641a */
[----:B------:R-:W-:Y:S01]  /*21ad0*/  IMAD.IADD R15, R9, 0x1, R15 ;  /* 0x00000001090f7824 */ /* 0x000fe200078e020f */
[----:B------:R-:W-:Y:S01]  /*21ae0*/  IADD3 R8, P0, P1, R21, R14, R8 ;  /* 0x0000000e15087210 */ /* 0x000fe2000791e008 */
[----:B-----5:R-:W-:Y:S01]  /*21af0*/  IMAD R7, R7, R11, RZ ;  /* 0x0000000b07077224 */ /* 0x020fe200078e02ff */
[----:B------:R-:W-:Y:S02]  /*21b00*/  SHF.R.S32.HI R21, RZ, 0x1f, R21 ;  /* 0x0000001fff157819 */ /* 0x000fe40000011415 */
[----:B------:R-:W-:Y:S02]  /*21b10*/  SHF.R.S32.HI R13, RZ, 0x1f, R11 ;  /* 0x0000001fff0d7819 */ /* 0x000fe4000001140b */
[----:B------:R-:W-:-:S03]  /*21b20*/  IADD3.X R9, R21, R10, R15, P0, P1 ;  /* 0x0000000a15097210 */ /* 0x000fc600007e240f */
[C---:B------:R-:W-:Y:S02]  /*21b30*/  IMAD R13, R6.reuse, R13, R7 ;  /* 0x0000000d060d7224 */ /* 0x040fe400078e0207 */
[----:B------:R-:W-:-:S04]  /*21b40*/  IMAD.WIDE.U32 R6, R6, R11, R8 ;  /* 0x0000000b06067225 */ /* 0x000fc800078e0008 */
[----:B------:R-:W-:Y:S01]  /*21b50*/  IMAD.IADD R7, R7, 0x1, R13 ;  /* 0x0000000107077824 */ /* 0x000fe200078e020d */
[----:B-1----:R-:W-:-:S04]  /*21b60*/  LEA R4, P0, R6, R4, 0x2 ;  /* 0x0000000406047211 */ /* 0x002fc800078010ff */
[----:B0-----:R-:W-:Y:S01]  /*21b70*/  LEA.HI.X R5, R6, R5, R7, 0x2, P0 ;  /* 0x0000000506057211 */ /* 0x001fe200000f1407 */
[----:B------:R-:W-:-:S05]  /*21b80*/  IMAD.MOV.U32 R7, RZ, RZ, -0x800000 ;  /* 0xff800000ff077424 */ /* 0x000fca00078e00ff */
[----:B------:R1:W-:Y:S03]  /*21b90*/  STG.E desc[UR46][R4.64], R7 ;  /* 0x0000000704007986 */ /* 0x0003e6000c10192e */
.L_x_1736:
[----:B------:R-:W-:Y:S05]  /*21ba0*/  BSYNC B1 ;  /* 0x0000000000017941 */ /* 0x000fea0003800000 */
.L_x_1735:
[----:B------:R-:W-:Y:S05]  /*21bb0*/  @P2 BRA `(.L_x_1731) ;  /* 0x0000000400a02947 */ /* 0x000fea0003800000 */
[----:B------:R-:W2:Y:S01]  /*21bc0*/  LDC R11, c[0x0][0xbe8] ;  /* 0x0002fa00ff0b7b82 */ /* 0x000ea20000000800 */
[----:B------:R-:W-:Y:S01]  /*21bd0*/  ULDC.64 UR4, c[0x0][0xaa0] ;  /* 0x0002a80000047ab9 */ /* 0x000fe20000000a00 */
[----:B------:R-:W-:Y:S01]  /*21be0*/  ULDC.64 UR6, c[0x0][0xaf0] ;  /* 0x0002bc0000067ab9 */ /* 0x000fe20000000a00 */
[----:B-1----:R-:W-:Y:S01]  /*21bf0*/  IMAD R4, R26, UR4, RZ ;  /* 0x000000041a047c24 */ /* 0x002fe2000f8e02ff */
        /* <DEDUP_REMOVED lines=8> */
[----:B------:R-:W-:Y:S02]  /*21c80*/  IMAD.IADD R9, R178, 0x1, R3 ;  /* 0x00000001b2097824 */ /* 0x000fe400078e0203 */
[----:B------:R-:W-:-:S04]  /*21c90*/  IMAD.WIDE.U32 R4, R183, UR4, R4 ;  /* 0x00000004b7047c25 */ /* 0x000fc8000f8e0004 */
[----:B------:R-:W-:Y:S01]  /*21ca0*/  IMAD.MOV.U32 R3, RZ, RZ, R9 ;  /* 0x000000ffff037224 */ /* 0x000fe200078e0009 */
[----:B--2---:R-:W-:Y:S01]  /*21cb0*/  ISETP.NE.AND P0, PT, R11, 0x1, PT ;  /* 0x000000010b00780c */ /* 0x004fe20003f05270 */
[----:B------:R-:W-:Y:S02]  /*21cc0*/  IMAD R7, R28, UR6, RZ ;  /* 0x000000061c077c24 */ /* 0x000fe4000f8e02ff */
[----:B------:R-:W-:Y:S01]  /*21cd0*/  IMAD R5, R183, UR5, R5 ;  /* 0x00000005b7057c24 */ /* 0x000fe2000f8e0205 */
[----:B------:R-:W-:Y:S01]  /*21ce0*/  ULDC.64 UR4, c[0x0][0xae0] ;  /* 0x0002b80000047ab9 */ /* 0x000fe20000000a00 */
[C---:B------:R-:W-:Y:S02]  /*21cf0*/  IMAD R7, R33.reuse, UR7, R7 ;  /* 0x0000000721077c24 */ /* 0x040fe4000f8e0207 */
[----:B------:R-:W-:-:S04]  /*21d00*/  IMAD.WIDE.U32 R4, R33, UR6, R4 ;  /* 0x0000000621047c25 */ /* 0x000fc8000f8e0004 */
[----:B------:R-:W-:Y:S02]  /*21d10*/  IMAD.IADD R5, R5, 0x1, R7 ;  /* 0x0000000105057824 */ /* 0x000fe400078e0207 */
[----:B------:R-:W1:Y:S01]  /*21d20*/  @P0 LDC R6, c[0x0][0xbec] ;  /* 0x0002fb00ff060b82 */ /* 0x000e620000000800 */
[----:B------:R-:W-:-:S07]  /*21d30*/  IMAD.IADD R178, R208, 0x1, R178 ;  /* 0x00000001d0b27824 */ /* 0x000fce00078e02b2 */
[----:B------:R-:W2:Y:S01]  /*21d40*/  @P0 LDC R13, c[0x0][0xbf0] ;  /* 0x0002fc00ff0d0b82 */ /* 0x000ea20000000800 */
[----:B-1----:R-:W-:-:S05]  /*21d50*/  @P0 IMAD.HI.U32 R6, R9, R6, RZ ;  /* 0x0000000609060227 */ /* 0x002fca00078e00ff */
[----:B--2---:R-:W-:-:S04]  /*21d60*/  @P0 SHF.R.U32.HI R3, RZ, R13, R6 ;  /* 0x0000000dff030219 */ /* 0x004fc80000011606 */
[--C-:B------:R-:W-:Y:S01]  /*21d70*/  SHF.R.S32.HI R6, RZ, 0x1f, R3.reuse ;  /* 0x0000001fff067819 */ /* 0x100fe20000011403 */
[----:B------:R-:W-:Y:S02]  /*21d80*/  IMAD.MOV R8, RZ, RZ, -R3 ;  /* 0x000000ffff087224 */ /* 0x000fe400078e0a03 */
[----:B------:R-:W-:-:S04]  /*21d90*/  IMAD.WIDE.U32 R4, R3, UR4, R4 ;  /* 0x0000000403047c25 */ /* 0x000fc8000f8e0004 */
[----:B------:R-:W-:Y:S02]  /*21da0*/  IMAD R6, R6, UR4, RZ ;  /* 0x0000000406067c24 */ /* 0x000fe4000f8e02ff */
[----:B------:R-:W-:Y:S02]  /*21db0*/  IMAD R7, R11, R8, R9 ;  /* 0x000000080b077224 */ /* 0x000fe400078e0209 */
[----:B------:R-:W-:Y:S01]  /*21dc0*/  IMAD R9, R3, UR5, R6 ;  /* 0x0000000503097c24 */ /* 0x000fe2000f8e0206 */
[----:B------:R-:W-:Y:S01]  /*21dd0*/  ULDC.64 UR4, c[0x0][0xad8] ;  /* 0x0002b60000047ab9 */ /* 0x000fe20000000a00 */
[----:B------:R-:W-:Y:S01]  /*21de0*/  IMAD R11, R0, R11, RZ ;  /* 0x0000000b000b7224 */ /* 0x000fe200078e02ff */
[----:B------:R-:W-:Y:S01]  /*21df0*/  SHF.R.S32.HI R3, RZ, 0x1f, R7 ;  /* 0x0000001fff037819 */ /* 0x000fe20000011407 */
[----:B------:R-:W-:Y:S02]  /*21e00*/  IMAD.IADD R5, R5, 0x1, R9 ;  /* 0x0000000105057824 */ /* 0x000fe400078e0209 */
[C---:B------:R-:W-:Y:S01]  /*21e10*/  VIADD R0, R178.reuse, 0x20 ;  /* 0x00000020b2007836 */ /* 0x040fe20000000000 */
[----:B------:R-:W-:Y:S01]  /*21e20*/  ISETP.GE.AND P2, PT, R178, R11, PT ;  /* 0x0000000bb200720c */ /* 0x000fe20003f46270 */
[----:B------:R-:W-:-:S02]  /*21e30*/  IMAD R6, R3, UR4, RZ ;  /* 0x0000000403067c24 */ /* 0x000fc4000f8e02ff */
[----:B------:R-:W-:Y:S01]  /*21e40*/  IMAD.WIDE.U32 R4, R7, UR4, R4 ;  /* 0x0000000407047c25 */ /* 0x000fe2000f8e0004 */
[----:B------:R-:W-:-:S03]  /*21e50*/  ISETP.GE.AND P1, PT, R0, R11, PT ;  /* 0x0000000b0000720c */ /* 0x000fc60003f26270 */
[----:B------:R-:W-:Y:S01]  /*21e60*/  IMAD R3, R7, UR5, R6 ;  /* 0x0000000507037c24 */ /* 0x000fe2000f8e0206 */
[----:B------:R-:W-:Y:S01]  /*21e70*/  ULDC.64 UR4, c[0x0][0xa80] ;  /* 0x0002a00000047ab9 */ /* 0x000fe20000000a00 */
[----:B------:R-:W-:Y:S01]  /*21e80*/  VIADD R0, R178, 0x40 ;  /* 0x00000040b2007836 */ /* 0x000fe20000000000 */
[----:B------:R-:W-:Y:S01]  /*21e90*/  LEA R6, P3, R4, UR4, 0x1 ;  /* 0x0000000404067c11 */ /* 0x000fe2000f8608ff */
[----:B------:R-:W-:-:S03]  /*21ea0*/  IMAD.IADD R3, R5, 0x1, R3 ;  /* 0x0000000105037824 */ /* 0x000fc600078e0203 */
[----:B------:R-:W-:Y:S01]  /*21eb0*/  ISETP.GE.AND P0, PT, R0, R11, PT ;  /* 0x0000000b0000720c */ /* 0x000fe20003f06270 */
[----:B------:R1:W2:Y:S01]  /*21ec0*/  SHFL.IDX PT, R7, R6, RZ, 0x181f ;  /* 0x00181fff06077589 */ /* 0x0002a200000e0000 */
[----:B------:R-:W-:-:S05]  /*21ed0*/  LEA.HI.X R3, R4, UR5, R3, 0x1, P3 ;  /* 0x0000000504037c11 */ /* 0x000fca00098f0c03 */
[----:B------:R1:W3:Y:S01]  /*21ee0*/  SHFL.IDX PT, R5, R3, RZ, 0x181f ;  /* 0x00181fff03057589 */ /* 0x0002e200000e0000 */
[----:B------:R-:W-:Y:S05]  /*21ef0*/  @P2 BRA `(.L_x_1738) ;  /* 0x0000000000242947 */ /* 0x000fea0003800000 */
[----:B------:R-:W-:Y:S02]  /*21f00*/  ULDC UR4, c[0x0][0xac8] ;  /* 0x0002b20000047ab9 */ /* 0x000fe40000000800 */
[----:B------:R-:W-:Y:S02]  /*21f10*/  ISETP.GE.AND P4, PT, R182, UR4, PT ;  /* 0x00000004b6007c0c */ /* 0x000fe4000bf86270 */
[----:B------:R-:W-:-:S11]  /*21f20*/  ISETP.GE.AND P5, PT, R184, UR4, PT ;  /* 0x00000004b8007c0c */ /* 0x000fd6000bfa6270 */
[-C--:B--2---:R-:W-:Y:S02]  /*21f30*/  @!P4 LEA R8, P2, R182, R7.reuse, 0x1 ;  /* 0x00000007b608c211 */ /* 0x084fe400078408ff */
[----:B------:R-:W-:Y:S02]  /*21f40*/  @!P5 LEA R4, P3, R184, R7, 0x1 ;  /* 0x00000007b804d211 */ /* 0x000fe400078608ff */
[-C--:B---3--:R-:W-:Y:S02]  /*21f50*/  @!P4 LEA.HI.X R9, R182, R5.reuse, R12, 0x1, P2 ;  /* 0x00000005b609c211 */ /* 0x088fe400010f0c0c */
[----:B------:R-:W-:-:S03]  /*21f60*/  @!P5 LEA.HI.X R5, R184, R5, R10, 0x1, P3 ;  /* 0x00000005b805d211 */ /* 0x000fc600018f0c0a */
[----:B------:R4:W-:Y:S04]  /*21f70*/  @!P4 ST.E.128 desc[UR46][R8.64], RZ ;  /* 0x000000ff0800c985 */ /* 0x0009e8000c101d2e */
[----:B------:R4:W-:Y:S02]  /*21f80*/  @!P5 ST.E.128 desc[UR46][R4.64], RZ ;  /* 0x000000ff0400d985 */ /* 0x0009e4000c101d2e */
.L_x_1738:
[----:B------:R-:W-:Y:S05]  /*21f90*/  BSYNC B1 ;  /* 0x0000000000017941 */ /* 0x000fea0003800000 */
.L_x_1737:
[----:B---34-:R3:W4:Y:S01]  /*21fa0*/  SHFL.IDX PT, R5, R3, 0x1, 0x181f ;  /* 0x00381f0003057f89 */ /* 0x01872200000e0000 */
[----:B------:R-:W-:Y:S03]  /*21fb0*/  BSSY B1, `(.L_x_1739) ;  /* 0x000000c000017945 */ /* 0x000fe60003800000 */
[----:B--2---:R3:W2:Y:S01]  /*21fc0*/  SHFL.IDX PT, R7, R6, 0x1, 0x181f ;  /* 0x00381f0006077f89 */ /* 0x0046a200000e0000 */
[----:B------:R-:W-:Y:S05]  /*21fd0*/  @P1 BRA `(.L_x_1740) ;  /* 0x0000000000241947 */ /* 0x000fea0003800000 */
[----:B------:R-:W-:Y:S02]  /*21fe0*/  ULDC UR4, c[0x0][0xac8] ;  /* 0x0002b20000047ab9 */ /* 0x000fe40000000800 */
[----:B------:R-:W-:Y:S02]  /*21ff0*/  ISETP.GE.AND P3, PT, R182, UR4, PT ;  /* 0x00000004b6007c0c */ /* 0x000fe4000bf66270 */
[----:B------:R-:W-:-:S11]  /*22000*/  ISETP.GE.AND P4, PT, R184, UR4, PT ;  /* 0x00000004b8007c0c */ /* 0x000fd6000bf86270 */
[-C--:B--2---:R-:W-:Y:S02]  /*22010*/  @!P3 LEA R8, P1, R182, R7.reuse, 0x1 ;  /* 0x00000007b608b211 */ /* 0x084fe400078208ff */
[----:B------:R-:W-:Y:S02]  /*22020*/  @!P4 LEA R4, P2, R184, R7, 0x1 ;  /* 0x00000007b804c211 */ /* 0x000fe400078408ff */
[-C--:B----4-:R-:W-:Y:S02]  /*22030*/  @!P3 LEA.HI.X R9, R182, R5.reuse, R12, 0x1, P1 ;  /* 0x00000005b609b211 */ /* 0x090fe400008f0c0c */
[----:B------:R-:W-:-:S03]  /*22040*/  @!P4 LEA.HI.X R5, R184, R5, R10, 0x1, P2 ;  /* 0x00000005b805c211 */ /* 0x000fc600010f0c0a */
[----:B------:R2:W-:Y:S04]  /*22050*/  @!P3 ST.E.128 desc[UR46][R8.64], RZ ;  /* 0x000000ff0800b985 */ /* 0x0005e8000c101d2e */
[----:B------:R2:W-:Y:S02]  /*22060*/  @!P4 ST.E.128 desc[UR46][R4.64], RZ ;  /* 0x000000ff0400c985 */ /* 0x0005e4000c101d2e */
.L_x_1740:
[----:B------:R-:W-:Y:S05]  /*22070*/  BSYNC B1 ;  /* 0x0000000000017941 */ /* 0x000fea0003800000 */
.L_x_1739:
[----:B--2-4-:R2:W4:Y:S01]  /*22080*/  SHFL.IDX PT, R5, R3, 0x2, 0x181f ;  /* 0x00581f0003057f89 */ /* 0x01452200000e0000 */
        /* <DEDUP_REMOVED lines=12> */
.L_x_1742:
[----:B------:R-:W-:Y:S05]  /*22150*/  BSYNC B1 ;  /* 0x0000000000017941 */ /* 0x000fea0003800000 */
.L_x_1741:
[----:B------:R-:W-:Y:S01]  /*22160*/  VIADD R0, R178, 0x60 ;  /* 0x00000060b2007836 */ /* 0x000fe20000000000 */
[----:B-123--:R-:W1:Y:S04]  /*22170*/  SHFL.IDX PT, R3, R3, 0x3, 0x181f ;  /* 0x00781f0003037f89 */ /* 0x00ee6800000e0000 */
[----:B------:R-:W-:Y:S01]  /*22180*/  ISETP.GE.AND P0, PT, R0, R11, PT ;  /* 0x0000000b0000720c */ /* 0x000fe20003f06270 */
[----:B0---4-:R0:W2:-:S12]  /*22190*/  SHFL.IDX PT, R5, R6, 0x3, 0x181f ;  /* 0x00781f0006057f89 */ /* 0x01109800000e0000 */
[----:B0-----:R-:W-:Y:S05]  /*221a0*/  @P0 BRA `(.L_x_1731) ;  /* 0x0000000000240947 */ /* 0x001fea0003800000 */
[----:B------:R-:W-:Y:S02]  /*221b0*/  ULDC UR4, c[0x0][0xac8] ;  /* 0x0002b20000047ab9 */ /* 0x000fe40000000800 */
[----:B------:R-:W-:Y:S02]  /*221c0*/  ISETP.GE.AND P2, PT, R182, UR4, PT ;  /* 0x00000004b6007c0c */ /* 0x000fe4000bf46270 */
[----:B------:R-:W-:-:S11]  /*221d0*/  ISETP.GE.AND P3, PT, R184, UR4, PT ;  /* 0x00000004b8007c0c */ /* 0x000fd6000bf66270 */
[-C--:B--2---:R-:W-:Y:S02]  /*221e0*/  @!P2 LEA R6, P0, R182, R5.reuse, 0x1 ;  /* 0x00000005b606a211 */ /* 0x084fe400078008ff */
[----:B------:R-:W-:Y:S02]  /*221f0*/  @!P3 LEA R4, P1, R184, R5, 0x1 ;  /* 0x00000005b804b211 */ /* 0x000fe400078208ff */
[-C--:B-1----:R-:W-:Y:S02]  /*22200*/  @!P2 LEA.HI.X R7, R182, R3.reuse, R12, 0x1, P0 ;  /* 0x00000003b607a211 */ /* 0x082fe400000f0c0c */
[----:B------:R-:W-:-:S03]  /*22210*/  @!P3 LEA.HI.X R5, R184, R3, R10, 0x1, P1 ;  /* 0x00000003b805b211 */ /* 0x000fc600008f0c0a */
[----:B------:R0:W-:Y:S04]  /*22220*/  @!P2 ST.E.128 desc[UR46][R6.64], RZ ;  /* 0x000000ff0600a985 */ /* 0x0001e8000c101d2e */
[----:B------:R0:W-:Y:S02]  /*22230*/  @!P3 ST.E.128 desc[UR46][R4.64], RZ ;  /* 0x000000ff0400b985 */ /* 0x0001e4000c101d2e */
.L_x_1731:
[----:B------:R-:W-:Y:S05]  /*22240*/  BSYNC B0 ;  /* 0x0000000000007941 */ /* 0x000fea0003800000 */
.L_x_1721:
[----:B------:R-:W-:Y:S02]  /*22250*/  ULDC UR4, c[0x0][0xc3c] ;  /* 0x00030f0000047ab9 */ /* 0x000fe40000000800 */
[----:B------:R-:W-:-:S13]  /*22260*/  ISETP.GE.AND P0, PT, R31, UR4, PT ;  /* 0x000000041f007c0c */ /* 0x000fda000bf06270 */
[----:B------:R-:W-:Y:S05]  /*22270*/  @!P0 BRA `(.L_x_1743) ;  /* 0xfffffdf000a88947 */ /* 0x000fea000383ffff */
[----:B------:R-:W-:Y:S05]  /*22280*/  BRA `(.L_x_1449) ;  /* 0x0000009000207947 */ /* 0x000fea0003800000 */
.L_x_1447:
[----:B------:R-:W-:-:S08]  /*22290*/  NOP ;  /* 0x0000000000007918 */ /* 0x000fd00000000000 */
[----:B0-----:R-:W0:-:S00]  /*222a0*/  USETMAXREG.DEALLOC.CTAPOOL 0x18 ;  /* 0x00000018000079c8 */ /* 0x001e0000080e0500 */
[----:B0-----:R-:W-:Y:S01]  /*222b0*/  LOP3.LUT R0, R0, 0x3, RZ, 0xc0, !PT ;  /* 0x0000000300007812 */ /* 0x001fe200078ec0ff */
[----:B------:R-:W-:Y:S01]  /*222c0*/  IMAD.MOV.U32 R7, RZ, RZ, RZ ;  /* 0x000000ffff077224 */ /* 0x000fe200078e00ff */
[----:B------:R-:W-:-:S04]  /*222d0*/  LOP3.LUT R17, R17, 0xffffffef, RZ, 0xc0, !PT ;  /* 0xffffffef11117812 */ /* 0x000fc800078ec0ff */
[----:B------:R-:W0:Y:S02]  /*222e0*/  SHFL.IDX PT, R0, R0, RZ, 0x1f ;  /* 0x00001fff00007589 */ /* 0x000e2400000e0000 */
[----:B0-----:R-:W-:-:S13]  /*222f0*/  ISETP.NE.AND P0, PT, R0, RZ, PT ;  /* 0x000000ff0000720c */ /* 0x001fda0003f05270 */
[----:B------:R-:W-:Y:S01]  /*22300*/  @P0 LOP3.LUT R17, R17, 0x10, RZ, 0xfc, !PT ;  /* 0x0000001011110812 */ /* 0x000fe200078efcff */
[----:B------:R-:W-:Y:S06]  /*22310*/  @!P0 BRA `(.L_x_1744) ;  /* 0x0000000000248947 */ /* 0x000fec0003800000 */
[----:B------:R-:W0:Y:S08]  /*22320*/  S2UR UR5, SR_CgaCtaId ;  /* 0x00000000000579c3 */ /* 0x000e300000008800 */
[----:B------:R-:W-:Y:S06]  /*22330*/  BAR.SYNC.DEFER_BLOCKING 0x5, 0x180 ;  /* 0x0146000000007b1d */ /* 0x000fec0000010000 */
[----:B------:R-:W-:-:S02]  /*22340*/  UMOV UR4, 0x400 ;  /* 0x0000040000047882 */ /* 0x000fc40000000000 */
[----:B0-----:R-:W-:-:S09]  /*22350*/  ULEA UR4, UR5, UR4, 0x18 ;  /* 0x0000000405047291 */ /* 0x001fd2000f8ec03f */
[----:B------:R-:W0:Y:S04]  /*22360*/  LDS.128 R8, [UR4+0x2a8d0] ;  /* 0x02a8d004ff087984 */ /* 0x000e280008000c00 */
[----:B0-----:R0:W-:Y:S04]  /*22370*/  STL.64 [R1], R8 ;  /* 0x0000000801007387 */ /* 0x0011e80000100a00 */
[----:B------:R0:W-:Y:S01]  /*22380*/  STL.64 [R1+0x8], R10 ;  /* 0x0000080a01007387 */ /* 0x0001e20000100a00 */
[----:B------:R-:W-:Y:S06]  /*22390*/  BAR.ARV 0x4, 0x180 ;  /* 0x0106000000007b1d */ /* 0x000fec0000002000 */
[----:B------:R-:W-:Y:S05]  /*223a0*/  BRA `(.L_x_1745) ;  /* 0x0000000c00b07947 */ /* 0x000fea0003800000 */
.L_x_1744:
[----:B------:R-:W-:Y:S01]  /*223b0*/  LOP3.LUT R0, R6, 0x1f, RZ, 0xc0, !PT ;  /* 0x0000001f06007812 */ /* 0x000fe200078ec0ff */
[----:B------:R-:W-:Y:S01]  /*223c0*/  ULDC UR4, c[0x0][0xc3c] ;  /* 0x00030f0000047ab9 */ /* 0x000fe20000000800 */
[----:B------:R-:W-:Y:S01]  /*223d0*/  IMAD.MOV.U32 R8, RZ, RZ, RZ ;  /* 0x000000ffff087224 */ /* 0x000fe200078e00ff */
[----:B------:R-:W0:Y:S01]  /*223e0*/  S2UR UR6, SR_CTAID.X ;  /* 0x00000000000679c3 */ /* 0x000e220000002500 */
[----:B------:R-:W-:Y:S01]  /*223f0*/  ISETP.NE.AND P0, PT, R0, 0x1f, PT ;  /* 0x0000001f0000780c */ /* 0x000fe20003f05270 */
[----:B------:R-:W-:-:S03]  /*22400*/  ULDC UR5, c[0x0][0xc38] ;  /* 0x00030e0000057ab9 */ /* 0x000fc60000000800 */
[----:B------:R-:W-:-:S13]  /*22410*/  ISETP.GE.OR P1, PT, R0, UR4, !P0 ;  /* 0x0000000400007c0c */ /* 0x000fda000c726670 */
[----:B------:R-:W1:Y:S08]  /*22420*/  @!P1 LDC.64 R2, c[0x0][0xc80] ;  /* 0x00032000ff029b82 */ /* 0x000e700000000a00 */
[----:B------:R-:W2:Y:S01]  /*22430*/  @!P1 LDC.64 R4, c[0x0][0xc78] ;  /* 0x00031e00ff049b82 */ /* 0x000ea20000000a00 */
[----:B-1----:R-:W-:-:S05]  /*22440*/  @!P1 IMAD.WIDE.U32 R2, R0, 0x4, R2 ;  /* 0x0000000400029825 */ /* 0x002fca00078e0002 */
        /* <DEDUP_REMOVED lines=33> */
.L_x_1748:
        /* <DEDUP_REMOVED lines=39> */
.L_x_1746:
        /* <DEDUP_REMOVED lines=12> */
.L_x_1749:
        /* <DEDUP_REMOVED lines=63> */
.L_x_1750:
[----:B-1----:R-:W1:Y:S02]  /*22d80*/  LDC.64 R2, c[0x0][0xc90] ;  /* 0x00032400ff027b82 */ /* 0x002e640000000a00 */
        /* <DEDUP_REMOVED lines=60> */
.L_x_1751:
[----:B01----:R-:W-:-:S05]  /*23150*/  LOP3.LUT R3, RZ, R2, RZ, 0x33, !PT ;  /* 0x00000002ff037212 */ /* 0x003fca00078e33ff */
[----:B------:R-:W-:-:S05]  /*23160*/  IMAD.IADD R2, R4, 0x1, R3 ;  /* 0x0000000104027824 */ /* 0x000fca00078e0203 */
[----:B------:R1:W-:Y:S01]  /*23170*/  STL [R1+0x4], R2 ;  /* 0x0000040201007387 */ /* 0x0003e20000100800 */
[----:B------:R-:W-:Y:S05]  /*23180*/  BRA `(.L_x_1752) ;  /* 0x0000000000107947 */ /* 0x000fea0003800000 */
.L_x_1747:
[----:B------:R-:W-:Y:S01]  /*23190*/  IMAD.U32 R2, RZ, RZ, UR6 ;  /* 0x00000006ff027e24 */ /* 0x000fe2000f8e00ff */
[----:B------:R0:W-:Y:S04]  /*231a0*/  STL [R1+0x4], RZ ;  /* 0x000004ff01007387 */ /* 0x0001e80000100800 */
[----:B------:R0:W-:Y:S04]  /*231b0*/  STL [R1+0x8], RZ ;  /* 0x000008ff01007387 */ /* 0x0001e80000100800 */
[----:B------:R0:W-:Y:S02]  /*231c0*/  STL [R1], R2 ;  /* 0x0000000201007387 */ /* 0x0001e40000100800 */
.L_x_1752:
        /* <DEDUP_REMOVED lines=10> */
.L_x_1745:
[----:B--2---:R-:W2:Y:S01]  /*23270*/  LDL R0, [R1+0xc] ;  /* 0x00000c0001007983 */ /* 0x004ea20000100800 */
[----:B------:R-:W-:-:S03]  /*23280*/  ULDC UR4, c[0x0][0xc3c] ;  /* 0x00030f0000047ab9 */ /* 0x000fc60000000800 */
[----:B------:R3:W-:Y:S01]  /*23290*/  STL [R1+0x10], RZ ;  /* 0x000010ff01007387 */ /* 0x0007e20000100800 */
[----:B--2---:R-:W-:Y:S01]  /*232a0*/  ISETP.GE.AND P0, PT, R0, UR4, PT ;  /* 0x0000000400007c0c */ /* 0x004fe2000bf06270 */
[----:B------:R-:W-:-:S05]  /*232b0*/  IMAD.MOV.U32 R0, RZ, RZ, 0x1 ;  /* 0x00000001ff007424 */ /* 0x000fca00078e00ff */
[----:B------:R3:W-:Y:S04]  /*232c0*/  STL [R1+0x18], R0 ;  /* 0x0000180001007387 */ /* 0x0007e80000100800 */
[----:B------:R3:W-:Y:S03]  /*232d0*/  STL [R1+0x58], RZ ;  /* 0x000058ff01007387 */ /* 0x0007e60000100800 */
[----:B------:R-:W-:Y:S05]  /*232e0*/  @P0 BRA `(.L_x_1753) ;  /* 0x0000007c00180947 */ /* 0x000fea0003800000 */
[----:B---3--:R-:W2:Y:S01]  /*232f0*/  LDL R0, [R1+0x84] ;  /* 0x0000840001007983 */ /* 0x008ea20000100800 */
[----:B------:R-:W3:Y:S01]  /*23300*/  S2UR UR5, SR_CgaCtaId ;  /* 0x00000000000579c3 */ /* 0x000ee20000008800 */
[----:B------:R-:W-:Y:S01]  /*23310*/  LOP3.LUT R4, R6, 0x7f, RZ, 0xc0, !PT ;  /* 0x0000007f06047812 */ /* 0x000fe200078ec0ff */
[----:B------:R-:W-:Y:S01]  /*23320*/  UMOV UR4, 0x400 ;  /* 0x0000040000047882 */ /* 0x000fe20000000000 */
[----:B------:R-:W-:Y:S01]  /*23330*/  LOP3.LUT R17, R17, 0xfffffffd, RZ, 0xc0, !PT ;  /* 0xfffffffd11117812 */ /* 0x000fe200078ec0ff */
[----:B------:R-:W-:Y:S01]  /*23340*/  BSSY B8, `(.L_x_1753) ;  /* 0x00007c0000087945 */ /* 0x000fe20003800000 */
[C---:B------:R-:W-:Y:S01]  /*23350*/  ISETP.NE.AND P1, PT, R4.reuse, RZ, PT ;  /* 0x000000ff0400720c */ /* 0x040fe20003f25270 */
[----:B01----:R-:W-:Y:S01]  /*23360*/  IMAD.SHL.U32 R2, R4, 0x8, RZ ;  /* 0x0000000804027824 */ /* 0x003fe200078e00ff */
[----:B------:R-:W-:Y:S01]  /*23370*/  ULDC.64 UR36, c[0x0][0x198] ;  /* 0x0000660000247ab9 */ /* 0x000fe20000000a00 */
[----:B------:R-:W-:-:S10]  /*23380*/  ULDC UR39, c[0x0][0xc] ;  /* 0x0000030000277ab9 */ /* 0x000fd40000000800 */
[----:B------:R-:W-:-:S04]  /*23390*/  @P1 LOP3.LUT R17, R17, 0x2, RZ, 0xfc, !PT ;  /* 0x0000000211111812 */ /* 0x000fc800078efcff */
[----:B------:R-:W-:Y:S01]  /*233a0*/  LOP3.LUT R17, R17, 0xfffffffe, RZ, 0xc0, !PT ;  /* 0xfffffffe11117812 */ /* 0x000fe200078ec0ff */
[----:B---3--:R-:W-:-:S06]  /*233b0*/  ULEA UR4, UR5, UR4, 0x18 ;  /* 0x0000000405047291 */ /* 0x008fcc000f8ec03f */
[----:B------:R-:W-:Y:S01]  /*233c0*/  IMAD.U32 R19, RZ, RZ, UR4 ;  /* 0x00000004ff137e24 */ /* 0x000fe2000f8e00ff */
[----:B--2---:R-:W-:Y:S01]  /*233d0*/  R2UR UR6, R0 ;  /* 0x00000000000672ca */ /* 0x004fe200000e0000 */
[----:B------:R-:W-:-:S05]  /*233e0*/  IMAD.SHL.U32 R0, R6, 0x8, RZ ;  /* 0x0000000806007824 */ /* 0x000fca00078e00ff */
[C---:B------:R-:W-:Y:S02]  /*233f0*/  LOP3.LUT R3, R0.reuse, 0x1f8, RZ, 0xc0, !PT ;  /* 0x000001f800037812 */ /* 0x040fe400078ec0ff */
[----:B------:R-:W-:Y:S02]  /*23400*/  LOP3.LUT R0, R0, 0x38, RZ, 0xc0, !PT ;  /* 0x0000003800007812 */ /* 0x000fe400078ec0ff */
[----:B------:R-:W-:-:S03]  /*23410*/  LOP3.LUT R3, R3, 0x38, R6, 0x78, !PT ;  /* 0x0000003803037812 */ /* 0x000fc600078e7806 */
[----:B------:R-:W-:Y:S01]  /*23420*/  ULOP3.LUT UR38, UR6, 0x2, URZ, 0xfc, !UPT ;  /* 0x0000000206267892 */ /* 0x000fe2000f8efc3f */
[----:B------:R-:W-:Y:S02]  /*23430*/  LOP3.LUT R2, R3, 0x200, R2, 0xf8, !PT ;  /* 0x0000020003027812 */ /* 0x000fe400078ef802 */
[C---:B------:R-:W-:Y:S01]  /*23440*/  LOP3.LUT P0, R3, R6.reuse, 0x1f, RZ, 0xc0, !PT ;  /* 0x0000001f06037812 */ /* 0x040fe2000780c0ff */
[----:B------:R-:W-:Y:S02]  /*23450*/  IMAD.SHL.U32 R6, R6, 0x10, RZ ;  /* 0x0000001006067824 */ /* 0x000fe400078e00ff */
[----:B------:R-:W-:Y:S02]  /*23460*/  IMAD R2, R2, 0x2, R19 ;  /* 0x0000000202027824 */ /* 0x000fe400078e0213 */
[----:B------:R0:W-:Y:S04]  /*23470*/  STL [R1+0x28], R3 ;  /* 0x0000280301007387 */ /* 0x0001e80000100800 */
[----:B------:R1:W-:Y:S04]  /*23480*/  STL [R1+0x2c], R2 ;  /* 0x00002c0201007387 */ /* 0x0003e80000100800 */
[----:B------:R-:W-:Y:S01]  /*23490*/  STL [R1+0x58], RZ ;  /* 0x000058ff01007387 */ /* 0x000fe20000100800 */
[----:B------:R-:W-:-:S02]  /*234a0*/  @P0 LOP3.LUT R17, R17, 0x1, RZ, 0xfc, !PT ;  /* 0x0000000111110812 */ /* 0x000fc400078efcff */
[----:B0-----:R-:W-:Y:S02]  /*234b0*/  SHF.R.U32.HI R3, RZ, 0x3, R4 ;  /* 0x00000003ff037819 */ /* 0x001fe40000011604 */
[----:B------:R-:W-:Y:S01]  /*234c0*/  ISETP.NE.OR P0, PT, R4, RZ, !P0 ;  /* 0x000000ff0400720c */ /* 0x000fe20004705670 */
[----:B-1----:R-:W-:Y:S01]  /*234d0*/  IMAD.MOV.U32 R2, RZ, RZ, 0x1 ;  /* 0x00000001ff027424 */ /* 0x002fe200078e00ff */
[----:B------:R-:W-:Y:S01]  /*234e0*/  LOP3.LUT R3, R3, 0x70, R6, 0xf8, !PT ;  /* 0x0000007003037812 */ /* 0x000fe200078ef806 */
[----:B------:R-:W-:Y:S01]  /*234f0*/  IMAD.MOV.U32 R3, RZ, RZ, 0x1 ;  /* 0x00000001ff037424 */ /* 0x000fe200078e00ff */
[----:B------:R-:W-:Y:S02]  /*23500*/  LOP3.LUT R17, R17, 0xfffffff7, RZ, 0xc0, !PT ;  /* 0xfffffff711117812 */ /* 0x000fe400078ec0ff */
[----:B------:R0:W-:Y:S04]  /*23510*/  STL [R1+0x20], R2 ;  /* 0x0000200201007387 */ /* 0x0001e80000100800 */
[----:B------:R1:W-:Y:S03]  /*23520*/  STL [R1+0x14], RZ ;  /* 0x000014ff01007387 */ /* 0x0003e60000100800 */
[----:B------:R-:W-:Y:S01]  /*23530*/  @P0 LOP3.LUT R17, R17, 0x8, RZ, 0xfc, !PT ;  /* 0x0000000811110812 */ /* 0x000fe200078efcff */
[----:B------:R1:W-:Y:S01]  /*23540*/  STL [R1+0x10], RZ ;  /* 0x000010ff01007387 */ /* 0x0003e20000100800 */
[----:B0-----:R-:W-:-:S03]  /*23550*/  LOP3.LUT R2, R0, 0x40, RZ, 0xfc, !PT ;  /* 0x0000004000027812 */ /* 0x001fc600078efcff */
[----:B------:R1:W-:Y:S01]  /*23560*/  STL [R1+0x18], R3 ;  /* 0x0000180301007387 */ /* 0x0003e20000100800 */
[----:B------:R-:W-:-:S07]  /*23570*/  LOP3.LUT R0, R0, 0x80, RZ, 0xfc, !PT ;  /* 0x0000008000007812 */ /* 0x000fce00078efcff */
.L_x_1917:
[----:B------:R-:W2:Y:S01]  /*23580*/  LDL R14, [R1+0xc] ;  /* 0x00000c00010e7983 */ /* 0x000ea20000100800 */
[----:B------:R-:W2:Y:S01]  /*23590*/  LDC.64 R12, c[0x0][0xa00] ;  /* 0x00028000ff0c7b82 */ /* 0x000ea20000000a00 */
[----:B------:R-:W-:Y:S05]  /*235a0*/  YIELD ;  /* 0x0000000000007946 */ /* 0x000fea0003800000 */
[----:B------:R-:W-:Y:S01]  /*235b0*/  ULDC.64 UR4, c[0x0][0xa28] ;  /* 0x00028a0000047ab9 */ /* 0x000fe20000000a00 */
[----:B01----:R-:W-:Y:S02]  /*235c0*/  CS2R R6, SRZ ;  /* 0x0000000000067805 */ /* 0x003fe4000001ff00 */
[----:B------:R-:W-:Y:S01]  /*235d0*/  ISETP.NE.U32.AND P0, PT, RZ, UR4, PT ;  /* 0x00000004ff007c0c */ /* 0x000fe2000bf05070 */
[----:B------:R-:W-:Y:S01]  /*235e0*/  ULDC.64 UR8, c[0x0][0xa18] ;  /* 0x0002860000087ab9 */ /* 0x000fe20000000a00 */
[----:B------:R-:W0:Y:S01]  /*235f0*/  LDC.64 R4, c[0x0][0xa08] ;  /* 0x00028200ff047b82 */ /* 0x000e220000000a00 */
[----:B------:R-:W-:Y:S01]  /*23600*/  ULDC.64 UR6, c[0x0][0xa08] ;  /* 0x0002820000067ab9 */ /* 0x000fe20000000a00 */
[----:B------:R-:W-:Y:S01]  /*23610*/  ISETP.NE.AND.EX P0, PT, RZ, UR5, PT, P0 ;  /* 0x00000005ff007c0c */ /* 0x000fe2000bf05300 */
[----:B------:R-:W-:-:S02]  /*23620*/  ULDC.64 UR4, c[0x0][0xa00] ;  /* 0x0002800000047ab9 */ /* 0x000fc40000000a00 */
[----:B------:R-:W-:-:S04]  /*23630*/  ISETP.NE.U32.AND P1, PT, RZ, UR4, PT ;  /* 0x00000004ff007c0c */ /* 0x000fc8000bf25070 */
[----:B------:R-:W-:Y:S01]  /*23640*/  ISETP.NE.AND.EX P1, PT, RZ, UR5, PT, P1 ;  /* 0x00000005ff007c0c */ /* 0x000fe2000bf25310 */
[----:B------:R-:W-:Y:S01]  /*23650*/  ULDC.64 UR4, c[0x0][0xa10] ;  /* 0x0002840000047ab9 */ /* 0x000fe20000000a00 */
[----:B------:R-:W-:-:S04]  /*23660*/  ISETP.NE.U32.AND P3, PT, RZ, UR8, PT ;  /* 0x00000008ff007c0c */ /* 0x000fc8000bf65070 */
[----:B------:R-:W-:Y:S01]  /*23670*/  ISETP.NE.AND.EX P3, PT, RZ, UR9, PT, P3 ;  /* 0x00000009ff007c0c */ /* 0x000fe2000bf65330 */
[----:B-1-3--:R-:W1:-:S12]  /*23680*/  @P0 LDC.64 R2, c[0x0][0xa28] ;  /* 0x00028a00ff020b82 */ /* 0x00ae580000000a00 */
[----:B------:R-:W3:Y:S01]  /*23690*/  @P3 LDC.64 R10, c[0x0][0xa18] ;  /* 0x00028600ff0a3b82 */ /* 0x000ee20000000a00 */
[----:B--2---:R-:W-:-:S04]  /*236a0*/  IMAD.WIDE R12, R14, 0x4, R12 ;  /* 0x000000040e0c7825 */ /* 0x004fc800078e020c */
[C---:B-1----:R-:W-:Y:S01]  /*236b0*/  @P0 IMAD.WIDE R2, R14.reuse, 0x4, R2 ;  /* 0x000000040e020825 */ /* 0x042fe200078e0202 */
[----:B------:R-:W2:Y:S04]  /*236c0*/  @P1 LDG.E R7, desc[UR46][R12.64] ;  /* 0x0000002e0c071981 */ /* 0x000ea8000c1e1900 */
[----:B------:R1:W5:Y:S01]  /*236d0*/  @P0 LDG.E R6, desc[UR46][R2.64] ;  /* 0x0000002e02060981 */ /* 0x000362000c1e1900 */
[----:B------:R-:W-:Y:S01]  /*236e0*/  ISETP.NE.U32.AND P0, PT, RZ, UR4, PT ;  /* 0x00000004ff007c0c */ /* 0x000fe2000bf05070 */
[----:B------:R-:W-:Y:S01]  /*236f0*/  ULDC UR4, c[0x0][0x288] ;  /* 0x0000a20000047ab9 */ /* 0x000fe20000000800 */
[C---:B---3--:R-:W-:Y:S01]  /*23700*/  @P3 IMAD.WIDE R10, R14.reuse, 0x4, R10 ;  /* 0x000000040e0a3825 */ /* 0x048fe200078e020a */
[----:B------:R-:W-:Y:S02]  /*23710*/  ISETP.NE.U32.AND P2, PT, RZ, UR6, PT ;  /* 0x00000006ff007c0c */ /* 0x000fe4000bf45070 */
[----:B------:R-:W-:Y:S01]  /*23720*/  ISETP.NE.AND.EX P0, PT, RZ, UR5, PT, P0 ;  /* 0x00000005ff007c0c */ /* 0x000fe2000bf05300 */
[----:B------:R-:W-:Y:S01]  /*23730*/  IMAD.MOV.U32 R8, RZ, RZ, RZ ;  /* 0x000000ffff087224 */ /* 0x000fe200078e00ff */
[----:B------:R-:W-:Y:S01]  /*23740*/  ISETP.NE.AND.EX P2, PT, RZ, UR7, PT, P2 ;  /* 0x00000007ff007c0c */ /* 0x000fe2000bf45320 */
[----:B------:R-:W-:Y:S01]  /*23750*/  IMAD.MOV.U32 R0, RZ, RZ, RZ ;  /* 0x000000ffff007224 */ /* 0x000fe200078e00ff */
[----:B-1----:R-:W1:Y:S01]  /*23760*/  LDC.64 R2, c[0x0][0xa10] ;  /* 0x00028400ff027b82 */ /* 0x002e620000000a00 */
[----:B0-----:R-:W-:-:S10]  /*23770*/  IMAD.WIDE R4, R14, 0x4, R4 ;  /* 0x000000040e047825 */ /* 0x001fd400078e0204 */
[----:B------:R0:W5:Y:S01]  /*23780*/  @P2 LDG.E R8, desc[UR46][R4.64] ;  /* 0x0000002e04082981 */ /* 0x000162000c1e1900 */
[----:B-1----:R-:W-:-:S05]  /*23790*/  IMAD.WIDE R2, R14, 0x4, R2 ;  /* 0x000000040e027825 */ /* 0x002fca00078e0202 */
[----:B------:R0:W5:Y:S04]  /*237a0*/  @P0 LDG.E R0, desc[UR46][R2.64] ;  /* 0x0000002e02000981 */ /* 0x000168000c1e1900 */
[----:B--2---:R1:W-:Y:S02]  /*237b0*/  STL [R1+0x48], R7 ;  /* 0x0000480701007387 */ /* 0x0043e40000100800 */
[----:B-1----:R-:W-:Y:S01]  /*237c0*/  IMAD.U32 R7, RZ, RZ, UR4 ;  /* 0x00000004ff077e24 */ /* 0x002fe2000f8e00ff */
[----:B------:R-:W-:-:S05]  /*237d0*/  ULDC.64 UR4, c[0x0][0x418] ;  /* 0x0001060000047ab9 */ /* 0x000fca0000000a00 */
[----:B------:R-:W2:Y:S01]  /*237e0*/  @P3 LDG.E R7, desc[UR46][R10.64] ;  /* 0x0000002e0a073981 */ /* 0x000ea2000c1e1900 */
[----:B------:R-:W-:-:S03]  /*237f0*/  UISETP.NE.U32.AND UP0, UPT, UR4, URZ, UPT ;  /* 0x0000003f0400728c */ /* 0x000fc6000bf05070 */
[----:B------:R-:W-:Y:S01]  /*23800*/  ULDC UR4, c[0x0][0x424] ;  /* 0x0001090000047ab9 */ /* 0x000fe20000000800 */
[----:B------:R-:W-:-:S03]  /*23810*/  UISETP.NE.AND.EX UP0, UPT, UR5, URZ, UPT, UP0 ;  /* 0x0000003f0500728c */ /* 0x000fc6000bf05300 */
[----:B------:R-:W-:Y:S01]  /*23820*/  ULDC UR5, c[0x0][0x2f0] ;  /* 0x0000bc0000057ab9 */ /* 0x000fe20000000800 */
[----:B------:R-:W-:Y:S01]  /*23830*/  USEL UR4, UR4, 0x1, UP0 ;  /* 0x0000000104047887 */ /* 0x000fe20008000000 */
[----:B--2---:R1:W-:Y:S04]  /*23840*/  STL [R1+0x38], R7 ;  /* 0x0000380701007387 */ /* 0x0043e80000100800 */
[----:B------:R0:W5:Y:S01]  /*23850*/  LDL R15, [R1+0x38] ;  /* 0x00003800010f7983 */ /* 0x0001620000100800 */
[----:B------:R-:W-:-:S03]  /*23860*/  UIMAD UR4, UR4, UR5, URZ ;  /* 0x00000005040472a4 */ /* 0x000fc6000f8e023f */
[----:B------:R-:W-:Y:S02]  /*23870*/  ULDC UR5, c[0x0][0x348] ;  /* 0x0000d20000057ab9 */ /* 0x000fe40000000800 */
[----:B------:R-:W-:Y:S02]  /*23880*/  IMAD.U32 R10, RZ, RZ, UR5 ;  /* 0x00000005ff0a7e24 */ /* 0x000fe4000f8e00ff */
[----:B-1----:R-:W-:Y:S01]  /*23890*/  IMAD.U32 R7, RZ, RZ, UR4 ;  /* 0x00000004ff077e24 */ /* 0x002fe2000f8e00ff */
[----:B0-----:R-:W-:Y:S06]  /*238a0*/  @P3 BRA `(.L_x_1754) ;  /* 0x0000000000143947 */ /* 0x001fec0003800000 */
[----:B------:R-:W-:Y:S05]  /*238b0*/  @!P1 BRA `(.L_x_1754) ;  /* 0x0000000000109947 */ /* 0x000fea0003800000 */
[----:B------:R-:W2:Y:S04]  /*238c0*/  LDG.E R9, desc[UR46][R12.64] ;  /* 0x0000002e0c097981 */ /* 0x000ea8000c1e1900 */
[----:B------:R-:W2:Y:S02]  /*238d0*/  LDG.E R12, desc[UR46][R12.64+0x4] ;  /* 0x0000042e0c0c7981 */ /* 0x000ea4000c1e1900 */
[----:B--2--5:R-:W-:-:S05]  /*238e0*/  IMAD.IADD R15, R12, 0x1, -R9 ;  /* 0x000000010c0f7824 */ /* 0x024fca00078e0a09 */
[----:B------:R0:W-:Y:S02]  /*238f0*/  STL [R1+0x38], R15 ;  /* 0x0000380f01007387 */ /* 0x0001e40000100800 */
.L_x_1754:
[----:B------:R-:W2:Y:S01]  /*23900*/  LDL.LU R11, [R1+0x8] ;  /* 0x00000800010b7983 */ /* 0x000ea20000300800 */
[----:B-----5:R-:W-:Y:S01]  /*23910*/  IMAD.IADD R8, R8, 0x1, R6 ;  /* 0x0000000108087824 */ /* 0x020fe200078e0206 */
[----:B------:R-:W-:Y:S02]  /*23920*/  ULDC.64 UR4, c[0x0][0xa20] ;  /* 0x0002880000047ab9 */ /* 0x000fe40000000a00 */
[----:B------:R-:W-:Y:S02]  /*23930*/  ISETP.NE.U32.AND P1, PT, RZ, UR4, PT ;  /* 0x00000004ff007c0c */ /* 0x000fe4000bf25070 */
[----:B------:R1:W-:Y:S02]  /*23940*/  STL [R1+0x1c], R8 ;  /* 0x00001c0801007387 */ /* 0x0003e40000100800 */
[----:B------:R-:W-:Y:S02]  /*23950*/  ISETP.NE.AND.EX P1, PT, RZ, UR5, PT, P1 ;  /* 0x00000005ff007c0c */ /* 0x000fe4000bf25310 */
[----:B--2---:R-:W-:-:S02]  /*23960*/  LOP3.LUT R18, R11, 0xff000000, RZ, 0xc0, !PT ;  /* 0xff0000000b127812 */ /* 0x004fc400078ec0ff */
[C---:B------:R-:W-:Y:S02]  /*23970*/  LOP3.LUT R9, R11.reuse, 0xff0000, RZ, 0xc0, !PT ;  /* 0x00ff00000b097812 */ /* 0x040fe400078ec0ff */
[----:B------:R-:W-:Y:S02]  /*23980*/  SHF.R.U32.HI R18, RZ, 0x8, R18 ;  /* 0x00000008ff127819 */ /* 0x000fe40000011612 */
[----:B------:R-:W-:Y:S02]  /*23990*/  LOP3.LUT R16, R11, 0xffff, RZ, 0xc0, !PT ;  /* 0x0000ffff0b107812 */ /* 0x000fe400078ec0ff */
[----:B------:R-:W-:-:S03]  /*239a0*/  LEA.HI R18, R9, R18, RZ, 0x10 ;  /* 0x0000001209127211 */ /* 0x000fc600078f80ff */
[----:B-1----:R-:W-:Y:S05]  /*239b0*/  @!P1 BRA `(.L_x_1755) ;  /* 0x0000000000109947 */ /* 0x002fea0003800000 */
[----:B------:R-:W1:Y:S02]  /*239c0*/  LDC.64 R4, c[0x0][0xa20] ;  /* 0x00028800ff047b82 */ /* 0x000e640000000a00 */
[----:B-1----:R-:W-:-:S05]  /*239d0*/  IMAD.WIDE R4, R14, 0x4, R4 ;  /* 0x000000040e047825 */ /* 0x002fca00078e0204 */
[----:B------:R1:W5:Y:S01]  /*239e0*/  LDG.E R7, desc[UR46][R4.64] ;  /* 0x0000002e04077981 */ /* 0x000362000c1e1900 */
[----:B------:R-:W-:Y:S05]  /*239f0*/  BRA `(.L_x_1756) ;  /* 0x0000000000107947 */ /* 0x000fea0003800000 */
.L_x_1755:
[----:B------:R-:W-:Y:S05]  /*23a00*/  @!P2 BRA `(.L_x_1756) ;  /* 0x00000000000ca947 */ /* 0x000fea0003800000 */
[----:B------:R-:W2:Y:S04]  /*23a10*/  LDG.E R7, desc[UR46][R4.64] ;  /* 0x0000002e04077981 */ /* 0x000ea8000c1e1900 */
[----:B------:R-:W2:Y:S02]  /*23a20*/  LDG.E R4, desc[UR46][R4.64+0x4] ;  /* 0x0000042e04047981 */ /* 0x000ea4000c1e1900 */
[----:B--2---:R-:W-:-:S07]  /*23a30*/  IMAD.IADD R7, R4, 0x1, -R7 ;  /* 0x0000000104077824 */ /* 0x004fce00078e0a07 */
.L_x_1756:
[----:B------:R-:W2:Y:S04]  /*23a40*/  LDL.LU R8, [R1+0x4] ;  /* 0x0000040001087983 */ /* 0x000ea80000300800 */
[----:B-1----:R-:W3:Y:S04]  /*23a50*/  @P0 LDG.E R4, desc[UR46][R2.64] ;  /* 0x0000002e02040981 */ /* 0x002ee8000c1e1900 */
[----:B------:R1:W3:Y:S01]  /*23a60*/  @P0 LDG.E R2, desc[UR46][R2.64+0x4] ;  /* 0x0000042e02020981 */ /* 0x0002e2000c1e1900 */
[----:B-----5:R-:W-:Y:S01]  /*23a70*/  IMAD.IADD R9, R7, 0x1, -R6 ;  /* 0x0000000107097824 */ /* 0x020fe200078e0a06 */
[----:B-1----:R-:W1:Y:S02]  /*23a80*/  LDC R3, c[0x0][0x448] ;  /* 0x00011200ff037b82 */ /* 0x002e640000000800 */
[----:B-1----:R-:W-:-:S13]  /*23a90*/  ISETP.NE.AND P1, PT, R3, 0x1, PT ;  /* 0x000000010300780c */ /* 0x002fda0003f25270 */
[----:B------:R-:W1:Y:S08]  /*23aa0*/  @P1 LDC R3, c[0x0][0x44c] ;  /* 0x00011300ff031b82 */ /* 0x000e700000000800 */
[----:B------:R-:W4:Y:S01]  /*23ab0*/  @P1 LDC R5, c[0x0][0x450] ;  /* 0x00011400ff051b82 */ /* 0x000f220000000800 */
[----:B--2---:R-:W-:-:S04]  /*23ac0*/  IMAD.SHL.U32 R12, R8, 0x80, RZ ;  /* 0x00000080080c7824 */ /* 0x004fc800078e00ff */
[----:B------:R-:W-:Y:S01]  /*23ad0*/  VIADD R7, R12, 0x7f ;  /* 0x0000007f0c077836 */ /* 0x000fe20000000000 */
[----:B------:R2:W-:Y:S01]  /*23ae0*/  STL [R1+0x34], R12 ;  /* 0x0000340c01007387 */ /* 0x0005e20000100800 */
[----:B---3--:R-:W-:Y:S02]  /*23af0*/  @P0 IMAD.IADD R10, R2, 0x1, -R4 ;  /* 0x00000001020a0824 */ /* 0x008fe400078e0a04 */
[----:B-1----:R-:W-:-:S04]  /*23b00*/  @P1 IMAD.HI.U32 R2, R7, R3, RZ ;  /* 0x0000000307021227 */ /* 0x002fc800078e00ff */
[----:B------:R-:W-:Y:S01]  /*23b10*/  IMAD.IADD R6, R9, 0x1, R10 ;  /* 0x0000000109067824 */ /* 0x000fe200078e020a */
[----:B----4-:R-:W-:-:S03]  /*23b20*/  @P1 SHF.R.U32.HI R7, RZ, R5, R2 ;  /* 0x00000005ff071219 */ /* 0x010fc60000011602 */
[C---:B------:R-:W-:Y:S01]  /*23b30*/  VIADD R2, R6.reuse, 0x5f ;  /* 0x0000005f06027836 */ /* 0x040fe20000000000 */
[----:B------:R-:W-:-:S03]  /*23b40*/  IADD3 R21, R6, 0x1, -R15 ;  /* 0x0000000106157810 */ /* 0x000fc60007ffe80f */
[----:B------:R-:W-:-:S04]  /*23b50*/  IMAD.HI R2, R2, 0x2aaaaaab, RZ ;  /* 0x2aaaaaab02027827 */ /* 0x000fc800078e02ff */
[----:B------:R-:W-:Y:S01]  /*23b60*/  IMAD.IADD R7, R21, 0x1, R7 ;  /* 0x0000000115077824 */ /* 0x000fe200078e0207 */
[----:B------:R-:W-:-:S04]  /*23b70*/  SHF.R.U32.HI R3, RZ, 0x1f, R2 ;  /* 0x0000001fff037819 */ /* 0x000fc80000011602 */
[----:B------:R-:W-:Y:S02]  /*23b80*/  LEA.HI.SX32 R11, R2, R3, 0x1c ;  /* 0x00000003020b7211 */ /* 0x000fe400078fe2ff */
[----:B------:R-:W1:Y:S03]  /*23b90*/  LDC.64 R2, c[0x0][0x9e0] ;  /* 0x00027800ff027b82 */ /* 0x000e660000000a00 */
[----:B------:R2:W-:Y:S01]  /*23ba0*/  STL [R1+0x5c], R11 ;  /* 0x00005c0b01007387 */ /* 0x0005e20000100800 */
[----:B-1----:R-:W-:Y:S01]  /*23bb0*/  ISETP.GE.AND P2, PT, R3, 0x1, PT ;  /* 0x000000010300780c */ /* 0x002fe20003f46270 */
        /* <DEDUP_REMOVED lines=13> */
.L_x_1759:
[----:B------:R-:W-:-:S13]  /*23c90*/  ISETP.NE.AND P3, PT, R3, 0x1, PT ;  /* 0x000000010300780c */ /* 0x000fda0003f65270 */
[----:B------:R-:W1:Y:S02]  /*23ca0*/  @P3 LDC.64 R4, c[0x0][0x9e8] ;  /* 0x00027a00ff043b82 */ /* 0x000e640000000a00 */
[----:B-1----:R-:W-:-:S05]  /*23cb0*/  @P3 IMAD.HI.U32 R4, R2, R4, RZ ;  /* 0x0000000402043227 */ /* 0x002fca00078e00ff */
[----:B------:R-:W-:-:S07]  /*23cc0*/  @P3 SHF.R.U32.HI R2, RZ, R5, R4 ;  /* 0x00000005ff023219 */ /* 0x000fce0000011604 */
.L_x_1760:
[----:B------:R-:W-:Y:S05]  /*23cd0*/  BSYNC B0 ;  /* 0x0000000000007941 */ /* 0x000fea0003800000 */
.L_x_1758:
[----:B------:R-:W-:-:S05]  /*23ce0*/  IMAD R2, R2, R3, R3 ;  /* 0x0000000302027224 */ /* 0x000fca00078e0203 */
[----:B------:R-:W-:-:S07]  /*23cf0*/  VIMNMX R8, R8, R2, PT ;  /* 0x0000000208087248 */ /* 0x000fce0003fe0100 */
.L_x_1757:
[----:B------:R-:W1:Y:S01]  /*23d00*/  @P1 LDC R4, c[0x0][0x44c] ;  /* 0x00011300ff041b82 */ /* 0x000e620000000800 */
[----:B------:R-:W-:Y:S01]  /*23d10*/  VIADD R8, R8, 0x5f ;  /* 0x0000005f08087836 */ /* 0x000fe20000000000 */
[----:B------:R-:W-:Y:S01]  /*23d20*/  ULDC UR4, c[0x0][0x9dc] ;  /* 0x0002770000047ab9 */ /* 0x000fe20000000800 */
[----:B------:R-:W-:Y:S02]  /*23d30*/  IMAD.MOV.U32 R2, RZ, RZ, R12 ;  /* 0x000000ffff027224 */ /* 0x000fe400078e000c */
[----:B------:R-:W-:-:S03]  /*23d40*/  IMAD.HI R8, R8, 0x2aaaaaab, RZ ;  /* 0x2aaaaaab08087827 */ /* 0x000fc600078e02ff */
[----:B------:R-:W2:Y:S01]  /*23d50*/  @P1 LDC R5, c[0x0][0x450] ;  /* 0x00011400ff051b82 */ /* 0x000ea20000000800 */
[----:B------:R-:W-:Y:S01]  /*23d60*/  IMAD.IADD R20, R6, 0x1, -R15 ;  /* 0x0000000106147824 */ /* 0x000fe200078e0a0f */
[----:B------:R-:W-:-:S04]  /*23d70*/  SHF.R.U32.HI R7, RZ, 0x1f, R8 ;  /* 0x0000001fff077819 */ /* 0x000fc80000011608 */
[----:B------:R-:W-:-:S04]  /*23d80*/  LEA.HI.SX32 R7, R8, R7, 0x1c ;  /* 0x0000000708077211 */ /* 0x000fc800078fe2ff */
[----:B------:R-:W-:Y:S01]  /*23d90*/  VIMNMX R7, R11, R7, PT ;  /* 0x000000070b077248 */ /* 0x000fe20003fe0100 */
[----:B-1----:R-:W-:-:S05]  /*23da0*/  @P1 IMAD.HI.U32 R4, R12, R4, RZ ;  /* 0x000000040c041227 */ /* 0x002fca00078e00ff */
[----:B--2---:R-:W-:-:S05]  /*23db0*/  @P1 SHF.R.U32.HI R2, RZ, R5, R4 ;  /* 0x00000005ff021219 */ /* 0x004fca0000011604 */
        /* <DEDUP_REMOVED lines=13> */
.L_x_1763:
[----:B------:R-:W-:-:S13]  /*23e90*/  ISETP.NE.AND P1, PT, R3, 0x1, PT ;  /* 0x000000010300780c */ /* 0x000fda0003f25270 */
[----:B------:R-:W1:Y:S02]  /*23ea0*/  @P1 LDC.64 R4, c[0x0][0x9e8] ;  /* 0x00027a00ff041b82 */ /* 0x000e640000000a00 */
[----:B-1----:R-:W-:-:S05]  /*23eb0*/  @P1 IMAD.HI.U32 R4, R2, R4, RZ ;  /* 0x0000000402041227 */ /* 0x002fca00078e00ff */
[----:B------:R-:W-:-:S07]  /*23ec0*/  @P1 SHF.R.U32.HI R2, RZ, R5, R4 ;  /* 0x00000005ff021219 */ /* 0x000fce0000011604 */
.L_x_1764:
[----:B------:R-:W-:Y:S05]  /*23ed0*/  BSYNC B0 ;  /* 0x0000000000007941 */ /* 0x000fea0003800000 */
.L_x_1762:
[----:B------:R-:W-:-:S05]  /*23ee0*/  IMAD R2, R2, R3, RZ ;  /* 0x0000000302027224 */ /* 0x000fca00078e02ff */
[----:B------:R-:W-:-:S07]  /*23ef0*/  VIMNMX R6, R6, R2, !PT ;  /* 0x0000000206067248 */ /* 0x000fce0007fe0100 */
.L_x_1761:
[----:B------:R-:W-:Y:S01]  /*23f00*/  IMAD.HI R6, R6, 0x2aaaaaab, RZ ;  /* 0x2aaaaaab06067827 */ /* 0x000fe200078e02ff */
[----:B------:R-:W-:Y:S01]  /*23f10*/  LOP3.LUT R12, R18, 0xff, RZ, 0xc0, !PT ;  /* 0x000000ff120c7812 */ /* 0x000fe200078ec0ff */
[----:B------:R-:W-:Y:S01]  /*23f20*/  BSSY B0, `(.L_x_1765) ;  /* 0x0000027000007945 */ /* 0x000fe20003800000 */
[----:B------:R-:W-:Y:S01]  /*23f30*/  SHF.R.U32.HI R18, RZ, 0x10, R18 ;  /* 0x00000010ff127819 */ /* 0x000fe20000011612 */
[----:B------:R-:W-:Y:S01]  /*23f40*/  IMAD.MOV.U32 R2, RZ, RZ, RZ ;  /* 0x000000ffff027224 */ /* 0x000fe200078e00ff */
[----:B------:R-:W-:Y:S01]  /*23f50*/  SHF.R.U32.HI R4, RZ, 0x1f, R6 ;  /* 0x0000001fff047819 */ /* 0x000fe20000011606 */
[----:B------:R1:W-:Y:S03]  /*23f60*/  STL [R1+0x50], R12 ;  /* 0x0000500c01007387 */ /* 0x0003e60000100800 */
[----:B------:R-:W-:-:S04]  /*23f70*/  LEA.HI.SX32 R4, R6, R4, 0x1c ;  /* 0x0000000406047211 */ /* 0x000fc800078fe2ff */
[----:B------:R-:W-:-:S04]  /*23f80*/  VIMNMX R4, RZ, R4, !PT ;  /* 0x00000004ff047248 */ /* 0x000fc80007fe0100 */
[----:B------:R-:W-:-:S13]  /*23f90*/  ISETP.GT.AND P1, PT, R7, R4, PT ;  /* 0x000000040700720c */ /* 0x000fda0003f24270 */
[----:B-1----:R-:W-:Y:S05]  /*23fa0*/  @!P1 BRA `(.L_x_1766) ;  /* 0x0000000000789947 */ /* 0x002fea0003800000 */
[----:B------:R-:W-:Y:S01]  /*23fb0*/  ISETP.NE.AND P1, PT, R18, RZ, PT ;  /* 0x000000ff1200720c */ /* 0x000fe20003f25270 */
[----:B------:R-:W-:-:S03]  /*23fc0*/  ULDC UR4, c[0x0][0x9f0] ;  /* 0x00027c0000047ab9 */ /* 0x000fc60000000800 */
[----:B------:R-:W-:-:S04]  /*23fd0*/  SEL R5, R18, UR4, P1 ;  /* 0x0000000412057c07 */ /* 0x000fc80008800000 */
[----:B------:R-:W-:Y:S02]  /*23fe0*/  IABS R6, R5 ;  /* 0x0000000500067213 */ /* 0x000fe40000000000 */
[----:B------:R-:W-:Y:S02]  /*23ff0*/  IADD3 R8, R5, -0x1, R7 ;  /* 0xffffffff05087810 */ /* 0x000fe40007ffe007 */
[----:B------:R-:W1:Y:S03]  /*24000*/  I2F.RP R2, R6 ;  /* 0x0000000600027306 */ /* 0x000e660000209400 */
[----:B------:R-:W-:-:S05]  /*24010*/  IMAD.IADD R8, R8, 0x1, -R4 ;  /* 0x0000000108087824 */ /* 0x000fca00078e0a04 */
[----:B-1----:R-:W1:Y:S02]  /*24020*/  MUFU.RCP R2, R2 ;  /* 0x0000000200027308 */ /* 0x002e640000001000 */
[----:B-1----:R-:W-:-:S06]  /*24030*/  VIADD R2, R2, 0xffffffe ;  /* 0x0ffffffe02027836 */ /* 0x002fcc0000000000 */
[----:B------:R1:W2:Y:S02]  /*24040*/  F2I.FTZ.U32.TRUNC.NTZ R3, R2 ;  /* 0x0000000200037305 */ /* 0x0002a4000021f000 */
[----:B-1----:R-:W-:-:S04]  /*24050*/  LOP3.LUT R2, R8, R5, RZ, 0x3c, !PT ;  /* 0x0000000508027212 */ /* 0x002fc800078e3cff */
[----:B------:R-:W-:Y:S01]  /*24060*/  ISETP.GE.AND P1, PT, R2, RZ, PT ;  /* 0x000000ff0200720c */ /* 0x000fe20003f26270 */
[----:B--2---:R-:W-:-:S04]  /*24070*/  IMAD.MOV R2, RZ, RZ, -R3 ;  /* 0x000000ffff027224 */ /* 0x004fc800078e0a03 */
[----:B------:R-:W-:Y:S02]  /*24080*/  IMAD R11, R2, R6, RZ ;  /* 0x00000006020b7224 */ /* 0x000fe400078e02ff */
[----:B------:R-:W-:-:S04]  /*24090*/  IMAD.MOV.U32 R2, RZ, RZ, RZ ;  /* 0x000000ffff027224 */ /* 0x000fc800078e00ff */
[----:B------:R-:W-:Y:S01]  /*240a0*/  IMAD.HI.U32 R11, R3, R11, R2 ;  /* 0x0000000b030b7227 */ /* 0x000fe200078e0002 */
[----:B------:R-:W-:Y:S02]  /*240b0*/  IABS R2, R5 ;  /* 0x0000000500027213 */ /* 0x000fe40000000000 */
[----:B------:R-:W-:-:S03]  /*240c0*/  IABS R3, R8 ;  /* 0x0000000800037213 */ /* 0x000fc60000000000 */
[----:B------:R-:W-:-:S04]  /*240d0*/  IMAD.MOV R2, RZ, RZ, -R2 ;  /* 0x000000ffff027224 */ /* 0x000fc800078e0a02 */
        /* <DEDUP_REMOVED lines=8> */
[----:B------:R-:W-:-:S03]  /*24160*/  ISETP.NE.AND P2, PT, R5, RZ, PT ;  /* 0x000000ff0500720c */ /* 0x000fc60003f45270 */
[----:B------:R-:W-:-:S10]  /*24170*/  @!P1 IMAD.MOV R2, RZ, RZ, -R2 ;  /* 0x000000ffff029224 */ /* 0x000fd400078e0a02 */
[----:B------:R-:W-:-:S07]  /*24180*/  @!P2 LOP3.LUT R2, RZ, R5, RZ, 0x33, !PT ;  /* 0x00000005ff02a212 */ /* 0x000fce00078e33ff */
.L_x_1766:
[----:B------:R-:W-:Y:S05]  /*24190*/  BSYNC B0 ;  /* 0x0000000000007941 */ /* 0x000fea0003800000 */
.L_x_1765:
[----:B------:R-:W-:Y:S01]  /*241a0*/  IMAD R4, R12, R2, R4 ;  /* 0x000000020c047224 */ /* 0x000fe200078e0204 */
[----:B------:R-:W-:Y:S01]  /*241b0*/  BSSY B0, `(.L_x_1767) ;  /* 0x000013b000007945 */ /* 0x000fe20003800000 */
[----:B------:R-:W-:-:S03]  /*241c0*/  PLOP3.LUT P5, PT, PT, PT, PT, 0x80, 0x0 ;  /* 0x000000000000781c */ /* 0x000fc60003faf070 */
        /* <DEDUP_REMOVED lines=22> */
.L_x_1960:
[----:B--2---:R-:W-:Y:S02]  /*24330*/  ISETP.NE.AND P0, PT, R14, RZ, PT ;  /* 0x000000ff0e00720c */ /* 0x004fe40003f05270 */
[----:B------:R-:W-:-:S11]  /*24340*/  PLOP3.LUT P2, PT, PT, PT, PT, 0x8, 0x0 ;  /* 0x000000000000781c */ /* 0x000fd60003f4e170 */
[----:B------:R-:W-:Y:S05]  /*24350*/  @P0 BRA `(.L_x_1770) ;  /* 0x00000000000c0947 */ /* 0x000fea0003800000 */
[----:B------:R-:W-:-:S03]  /*24360*/  UMOV UR4, 0xffffffff ;  /* 0xffffffff00047882 */ /* 0x000fc60000000000 */
[----:B------:R-:W-:Y:S05]  /*24370*/  BRA.DIV UR4, `(.L_x_1771) ;  /* 0x0000007e040c7947 */ /* 0x000fea000b800000 */
[----:B------:R-:W-:-:S13]  /*24380*/  ELECT P2, URZ, PT ;  /* 0x00000000003f782f */ /* 0x000fda0003840000 */
.L_x_1770:
[----:B-1----:R-:W2:Y:S01]  /*24390*/  LDL R4, [R1+0x58] ;  /* 0x0000580001047983 */ /* 0x002ea20000100800 */
[----:B------:R-:W-:Y:S01]  /*243a0*/  BSSY B1, `(.L_x_1772) ;  /* 0x0000008000017945 */ /* 0x000fe20003800000 */
[----:B--2---:R-:W-:-:S05]  /*243b0*/  VIADD R4, R4, 0x1 ;  /* 0x0000000104047836 */ /* 0x004fca0000000000 */
[----:B------:R-:W-:-:S04]  /*243c0*/  LEA.HI R5, R4, R4, RZ, 0x1 ;  /* 0x0000000404057211 */ /* 0x000fc800078f08ff */
[----:B------:R-:W-:-:S05]  /*243d0*/  LOP3.LUT R5, R5, 0xfffffffe, RZ, 0xc0, !PT ;  /* 0xfffffffe05057812 */ /* 0x000fca00078ec0ff */
[----:B------:R-:W-:-:S05]  /*243e0*/  IMAD.IADD R4, R4, 0x1, -R5 ;  /* 0x0000000104047824 */ /* 0x000fca00078e0a05 */
[----:B------:R-:W-:-:S04]  /*243f0*/  SHF.L.U32 R4, R4, 0x1f, RZ ;  /* 0x0000001f04047819 */ /* 0x000fc800000006ff */
[----:B------:R-:W1:Y:S02]  /*24400*/  SYNCS.PHASECHK.TRANS64.TRYWAIT P0, [R19+URZ+0x2a820], R4 ;  /* 0x02a82004130075a7 */ /* 0x000e64000800017f */
[----:B-1----:R-:W-:Y:S05]  /*24410*/  @!P0 BRA `(.L_x_1773) ;  /* 0x0000007c00088947 */ /* 0x002fea0003800000 */
.L_x_1963:
[----:B------:R-:W-:Y:S05]  /*24420*/  BSYNC B1 ;  /* 0x0000000000017941 */ /* 0x000fea0003800000 */
.L_x_1772:
[----:B------:R-:W-:Y:S04]  /*24430*/  BSSY B1, `(.L_x_1774) ;  /* 0x000007c000017945 */ /* 0x000fe80003800000 */
[----:B------:R-:W-:Y:S05]  /*24440*/  @!P2 BRA `(.L_x_1775) ;  /* 0x0000000400e8a947 */ /* 0x000fea0003800000 */
[----:B------:R-:W2:Y:S04]  /*24450*/  LDL R6, [R1+0x14] ;  /* 0x0000140001067983 */ /* 0x000ea80000100800 */
[----:B------:R-:W3:Y:S01]  /*24460*/  LDL R7, [R1+0x20] ;  /* 0x0000200001077983 */ /* 0x000ee20000100800 */
[----:B------:R-:W-:Y:S01]  /*24470*/  BSSY B2, `(.L_x_1776) ;  /* 0x0000008000027945 */ /* 0x000fe20003800000 */
[----:B------:R-:W4:Y:S02]  /*24480*/  S2R R5, SR_TID.X ;  /* 0x0000000000057919 */ /* 0x000f240000002100 */
[----:B----4-:R-:W-:-:S04]  /*24490*/  LOP3.LUT R5, R5, 0x7f, RZ, 0xc0, !PT ;  /* 0x0000007f05057812 */ /* 0x010fc800078ec0ff */
[----:B------:R-:W-:Y:S01]  /*244a0*/  ISETP.NE.AND P4, PT, R5, RZ, PT ;  /* 0x000000ff0500720c */ /* 0x000fe20003f85270 */
[----:B--2---:R-:W-:Y:S01]  /*244b0*/  IMAD R6, R6, 0x8, R19 ;  /* 0x0000000806067824 */ /* 0x004fe200078e0213 */
[----:B---3--:R-:W-:-:S04]  /*244c0*/  SHF.L.U32 R10, R7, 0x1f, RZ ;  /* 0x0000001f070a7819 */ /* 0x008fc800000006ff */
[----:B------:R-:W2:Y:S02]  /*244d0*/  SYNCS.PHASECHK.TRANS64.TRYWAIT P0, [R6+URZ+0x2a8a0], R10 ;  /* 0x02a8a00a060075a7 */ /* 0x000ea4000800017f */
[----:B--2---:R-:W-:Y:S05]  /*244e0*/  @!P0 BRA `(.L_x_1777) ;  /* 0x0000007800e88947 */ /* 0x004fea0003800000 */
.L_x_1964:
[----:B------:R-:W-:Y:S05]  /*244f0*/  BSYNC B2 ;  /* 0x0000000000027941 */ /* 0x000fea0003800000 */
.L_x_1776:
[----:B------:R-:W-:Y:S04]  /*24500*/  BSSY B2, `(.L_x_1778) ;  /* 0x0000007000027945 */ /* 0x000fe80003800000 */
[----:B------:R-:W-:Y:S05]  /*24510*/  @P4 BRA `(.L_x_1779) ;  /* 0x0000000000144947 */ /* 0x000fea0003800000 */
[----:B------:R-:W-:Y:S01]  /*24520*/  LOP3.LUT P0, RZ, R17, 0x1, RZ, 0xc0, !PT ;  /* 0x0000000111ff7812 */ /* 0x000fe2000780c0ff */
[----:B-1----:R-:W-:-:S04]  /*24530*/  IMAD.MOV.U32 R4, RZ, RZ, 0x9000 ;  /* 0x00009000ff047424 */ /* 0x002fc800078e00ff */
[----:B------:R3:W-:Y:S08]  /*24540*/  SYNCS.ARRIVE.TRANS64 RZ, [R6+URZ+0x2a890], R4 ;  /* 0x02a8900406ff79a7 */ /* 0x0007f0000800003f */
[----:B------:R-:W-:Y:S05]  /*24550*/  @!P0 BRA `(.L_x_1779) ;  /* 0x0000000000048947 */ /* 0x000fea0003800000 */
[----:B------:R-:W-:Y:S01]  /*24560*/  BPT.TRAP 0x1 ;  /* 0x000000040000795c */ /* 0x000fe20000300000 */
.L_x_1779:
[----:B------:R-:W-:Y:S05]  /*24570*/  BSYNC B2 ;  /* 0x0000000000027941 */ /* 0x000fea0003800000 */
.L_x_1778:
[----:B-1-3--:R-:W3:Y:S01]  /*24580*/  LDL R4, [R1+0x14] ;  /* 0x0000140001047983 */ /* 0x00aee20000100800 */
[----:B------:R-:W-:Y:S01]  /*24590*/  IMAD.MOV.U32 R12, RZ, RZ, RZ ;  /* 0x000000ffff0c7224 */ /* 0x000fe200078e00ff */
[----:B------:R-:W-:Y:S01]  /*245a0*/  UIADD3 UR4, UP0, UR36, 0x570, URZ ;  /* 0x0000057024047890 */ /* 0x000fe2000ff1e03f */
[----:B------:R-:W-:Y:S01]  /*245b0*/  IMAD R5, R8, 0x60, R0 ;  /* 0x0000006008057824 */ /* 0x000fe200078e0200 */
[----:B------:R-:W-:Y:S01]  /*245c0*/  PLOP3.LUT P0, PT, PT, PT, PT, 0x80, 0x0 ;  /* 0x000000000000781c */ /* 0x000fe20003f0f070 */
[----:B------:R-:W-:Y:S01]  /*245d0*/  UMOV UR6, 0x0 ;  /* 0x0000000000067882 */ /* 0x000fe20000000000 */
[----:B------:R-:W-:Y:S01]  /*245e0*/  R2UR UR10, R12 ;  /* 0x000000000c0a72ca */ /* 0x000fe200000e0000 */
[----:B------:R-:W-:Y:S01]  /*245f0*/  VIADD R5, R5, 0xffffffa0 ;  /* 0xffffffa005057836 */ /* 0x000fe20000000000 */
[----:B------:R-:W-:Y:S01]  /*24600*/  UIADD3.X UR5, URZ, UR37, URZ, UP0, !UPT ;  /* 0x000000253f057290 */ /* 0x000fe200087fe43f */
[----:B------:R-:W-:Y:S01]  /*24610*/  UMOV UR7, 0x12f00000 ;  /* 0x12f0000000077882 */ /* 0x000fe20000000000 */
[----:B---3--:R-:W-:-:S02]  /*24620*/  IMAD R9, R4, 0x9000, R19 ;  /* 0x0000900004097824 */ /* 0x008fc400078e0213 */
[----:B------:R-:W-:Y:S02]  /*24630*/  VIADD R4, R6, 0x2a890 ;  /* 0x0002a89006047836 */ /* 0x000fe40000000000 */
[----:B------:R-:W-:-:S07]  /*24640*/  VIADD R7, R9, 0x18400 ;  /* 0x0001840009077836 */ /* 0x000fce0000000000 */
.L_x_1780:
        /* <DEDUP_REMOVED lines=16> */
.L_x_1781:
        /* <DEDUP_REMOVED lines=15> */
.L_x_1782:
        /* <DEDUP_REMOVED lines=13> */
.L_x_1965:
[----:B------:R-:W-:Y:S05]  /*24910*/  BSYNC B2 ;  /* 0x0000000000027941 */ /* 0x000fea0003800000 */
.L_x_1783:
[----:B------:R-:W-:Y:S01]  /*24920*/  BSSY B2, `(.L_x_1785) ;  /* 0x0000009000027945 */ /* 0x000fe20003800000 */
[----:B-12---:R-:W-:Y:S02]  /*24930*/  IMAD.MOV.U32 R10, RZ, RZ, 0x0 ;  /* 0x00000000ff0a7424 */ /* 0x006fe400078e00ff */
[----:B------:R-:W-:Y:S01]  /*24940*/  IMAD.MOV.U32 R11, RZ, RZ, 0x12f00000 ;  /* 0x12f00000ff0b7424 */ /* 0x000fe200078e00ff */
[----:B------:R-:W-:Y:S06]  /*24950*/  @P4 BRA `(.L_x_1786) ;  /* 0x0000000000144947 */ /* 0x000fec0003800000 */
[----:B------:R-:W-:Y:S01]  /*24960*/  LOP3.LUT P0, RZ, R17, 0x1, RZ, 0xc0, !PT ;  /* 0x0000000111ff7812 */ /* 0x000fe2000780c0ff */
[----:B------:R-:W-:-:S04]  /*24970*/  IMAD.MOV.U32 R4, RZ, RZ, 0x6000 ;  /* 0x00006000ff047424 */ /* 0x000fc800078e00ff */
[----:B------:R1:W-:Y:S08]  /*24980*/  SYNCS.ARRIVE.TRANS64 RZ, [R6+URZ+0x2a8b0], R4 ;  /* 0x02a8b00406ff79a7 */ /* 0x0003f0000800003f */
[----:B------:R-:W-:Y:S05]  /*24990*/  @!P0 BRA `(.L_x_1786) ;  /* 0x0000000000048947 */ /* 0x000fea0003800000 */
[----:B------:R-:W-:Y:S01]  /*249a0*/  BPT.TRAP 0x1 ;  /* 0x000000040000795c */ /* 0x000fe20000300000 */
.L_x_1786:
[----:B------:R-:W-:Y:S05]  /*249b0*/  BSYNC B2 ;  /* 0x0000000000027941 */ /* 0x000fea0003800000 */
.L_x_1785:
[----:B-1----:R-:W2:Y:S01]  /*249c0*/  LDL R4, [R1+0x14] ;  /* 0x0000140001047983 */ /* 0x002ea20000100800 */
[----:B------:R-:W-:Y:S01]  /*249d0*/  R2UR UR10, R12 ;  /* 0x000000000c0a72ca */ /* 0x000fe200000e0000 */
[----:B------:R-:W-:Y:S01]  /*249e0*/  UIADD3 UR4, UP0, UR36, 0x670, URZ ;  /* 0x0000067024047890 */ /* 0x000fe2000ff1e03f */
[----:B------:R-:W-:Y:S01]  /*249f0*/  R2UR UR6, R10 ;  /* 0x000000000a0672ca */ /* 0x000fe200000e0000 */
[----:B------:R-:W-:Y:S01]  /*24a00*/  VIADD R6, R6, 0x2a8b0 ;  /* 0x0002a8b006067836 */ /* 0x000fe20000000000 */
[----:B------:R-:W-:Y:S01]  /*24a10*/  R2UR UR7, R11 ;  /* 0x000000000b0772ca */ /* 0x000fe200000e0000 */
[----:B------:R-:W-:Y:S01]  /*24a20*/  UIADD3.X UR5, URZ, UR37, URZ, UP0, !UPT ;  /* 0x000000253f057290 */ /* 0x000fe200087fe43f */
[----:B------:R-:W-:Y:S01]  /*24a30*/  PLOP3.LUT P0, PT, PT, PT, PT, 0x80, 0x0 ;  /* 0x000000000000781c */ /* 0x000fe20003f0f070 */
[----:B--2---:R-:W-:-:S04]  /*24a40*/  IMAD R7, R4, 0x6000, R19 ;  /* 0x0000600004077824 */ /* 0x004fc800078e0213 */
[----:B------:R-:W-:-:S08]  /*24a50*/  VIADD R4, R7, 0x400 ;  /* 0x0000040007047836 */ /* 0x000fd00000000000 */
.L_x_1787:
        /* <DEDUP_REMOVED lines=10> */
[----:B------:R-:W-:Y:S01]  /*24b00*/  R2UR UR10, R13 ;  /* 0x000000000d0a72ca */ /* 0x000fe200000e0000 */
[----:B------:R-:W-:Y:S01]  /*24b10*/  VIADD R4, R7, 0x3400 ;  /* 0x0000340007047836 */ /* 0x000fe20000000000 */
[----:B------:R-:W-:Y:S02]  /*24b20*/  R2UR UR6, R10 ;  /* 0x000000000a0672ca */ /* 0x000fe400000e0000 */
[----:B------:R-:W-:Y:S02]  /*24b30*/  R2UR UR7, R11 ;  /* 0x000000000b0772ca */ /* 0x000fe400000e0000 */
[----:B------:R-:W-:-:S13]  /*24b40*/  PLOP3.LUT P0, PT, PT, PT, PT, 0x80, 0x0 ;  /* 0x000000000000781c */ /* 0x000fda0003f0f070 */
.L_x_1788:
        /* <DEDUP_REMOVED lines=10> */
.L_x_1775:
[----:B------:R-:W-:Y:S05]  /*24bf0*/  BSYNC B1 ;  /* 0x0000000000017941 */ /* 0x000fea0003800000 */
.L_x_1774:
[----:B------:R-:W1:Y:S04]  /*24c00*/  LDL.LU R9, [R1+0x14] ;  /* 0x0000140001097983 */ /* 0x000e680000300800 */
[----:B------:R-:W2:Y:S01]  /*24c10*/  LDL.LU R7, [R1+0x20] ;  /* 0x0000200001077983 */ /* 0x000ea20000300800 */
[----:B------:R-:W-:Y:S01]  /*24c20*/  PLOP3.LUT P5, PT, PT, PT, PT, 0x8, 0x0 ;  /* 0x000000000000781c */ /* 0x000fe20003fae170 */
[----:B-1----:R-:W-:Y:S02]  /*24c30*/  VIADD R4, R9, 0x1 ;  /* 0x0000000109047836 */ /* 0x002fe40000000000 */
        /* <DEDUP_REMOVED lines=9> */
.L_x_1804:
[----:B------:R-:W-:Y:S05]  /*24cd0*/  YIELD ;  /* 0x0000000000007946 */ /* 0x000fea0003800000 */
[----:B------:R-:W-:Y:S04]  /*24ce0*/  BSSY B1, `(.L_x_1789) ;  /* 0x000007b000017945 */ /* 0x000fe80003800000 */
[----:B--2---:R-:W-:Y:S05]  /*24cf0*/  @!P2 BRA `(.L_x_1790) ;  /* 0x0000000400e4a947 */ /* 0x004fea0003800000 */
[----:B------:R-:W2:Y:S04]  /*24d00*/  LDL R6, [R1+0x14] ;  /* 0x0000140001067983 */ /* 0x000ea80000100800 */
[----:B------:R-:W3:Y:S01]  /*24d10*/  LDL R5, [R1+0x20] ;  /* 0x0000200001057983 */ /* 0x000ee20000100800 */
[----:B------:R-:W-:Y:S01]  /*24d20*/  BSSY B2, `(.L_x_1791) ;  /* 0x0000008000027945 */ /* 0x000fe20003800000 */
[----:B-1----:R-:W1:Y:S02]  /*24d30*/  S2R R4, SR_TID.X ;  /* 0x0000000000047919 */ /* 0x002e640000002100 */
[----:B-1----:R-:W-:-:S04]  /*24d40*/  LOP3.LUT R4, R4, 0x7f, RZ, 0xc0, !PT ;  /* 0x0000007f04047812 */ /* 0x002fc800078ec0ff */
[----:B------:R-:W-:Y:S01]  /*24d50*/  ISETP.NE.AND P1, PT, R4, RZ, PT ;  /* 0x000000ff0400720c */ /* 0x000fe20003f25270 */
[----:B--2---:R-:W-:Y:S01]  /*24d60*/  IMAD R8, R6, 0x8, R19 ;  /* 0x0000000806087824 */ /* 0x004fe200078e0213 */
[----:B---3--:R-:W-:-:S04]  /*24d70*/  SHF.L.U32 R7, R5, 0x1f, RZ ;  /* 0x0000001f05077819 */ /* 0x008fc800000006ff */
[----:B------:R-:W1:Y:S02]  /*24d80*/  SYNCS.PHASECHK.TRANS64.TRYWAIT P0, [R8+URZ+0x2a8a0], R7 ;  /* 0x02a8a007080075a7 */ /* 0x000e64000800017f */
[----:B-1----:R-:W-:Y:S05]  /*24d90*/  @!P0 BRA `(.L_x_1792) ;  /* 0x0000007000e48947 */ /* 0x002fea0003800000 */
.L_x_1966:
[----:B------:R-:W-:Y:S05]  /*24da0*/  BSYNC B2 ;  /* 0x0000000000027941 */ /* 0x000fea0003800000 */
.L_x_1791:
[----:B------:R-:W-:Y:S04]  /*24db0*/  BSSY B2, `(.L_x_1793) ;  /* 0x0000007000027945 */ /* 0x000fe80003800000 */
[----:B------:R-:W-:Y:S05]  /*24dc0*/  @P1 BRA `(.L_x_1794) ;  /* 0x0000000000141947 */ /* 0x000fea0003800000 */
[----:B------:R-:W-:Y:S01]  /*24dd0*/  LOP3.LUT P0, RZ, R17, 0x1, RZ, 0xc0, !PT ;  /* 0x0000000111ff7812 */ /* 0x000fe2000780c0ff */
[----:B------:R-:W-:-:S04]  /*24de0*/  IMAD.MOV.U32 R4, RZ, RZ, 0x9000 ;  /* 0x00009000ff047424 */ /* 0x000fc800078e00ff */
[----:B------:R2:W-:Y:S08]  /*24df0*/  SYNCS.ARRIVE.TRANS64 RZ, [R8+URZ+0x2a890], R4 ;  /* 0x02a8900408ff79a7 */ /* 0x0005f0000800003f */
[----:B------:R-:W-:Y:S05]  /*24e00*/  @!P0 BRA `(.L_x_1794) ;  /* 0x0000000000048947 */ /* 0x000fea0003800000 */
[----:B------:R-:W-:Y:S01]  /*24e10*/  BPT.TRAP 0x1 ;  /* 0x000000040000795c */ /* 0x000fe20000300000 */
.L_x_1794:
[----:B------:R-:W-:Y:S05]  /*24e20*/  BSYNC B2 ;  /* 0x0000000000027941 */ /* 0x000fea0003800000 */
.L_x_1793:
[----:B--2---:R-:W2:Y:S01]  /*24e30*/  LDL R4, [R1+0x14] ;  /* 0x0000140001047983 */ /* 0x004ea20000100800 */
        /* <DEDUP_REMOVED lines=11> */
.L_x_1795:
        /* <DEDUP_REMOVED lines=10> */
[----:B------:R-:W-:Y:S01]  /*24f90*/  IMAD.MOV.U32 R13, RZ, RZ, 0x40 ;  /* 0x00000040ff0d7424 */ /* 0x000fe200078e00ff */
[----:B------:R-:W-:Y:S01]  /*24fa0*/  PLOP3.LUT P0, PT, PT, PT, PT, 0x80, 0x0 ;  /* 0x000000000000781c */ /* 0x000fe20003f0f070 */
[----:B------:R-:W-:Y:S01]  /*24fb0*/  VIADD R10, R6, 0x1b400 ;  /* 0x0001b400060a7836 */ /* 0x000fe20000000000 */
[----:B------:R-:W-:Y:S01]  /*24fc0*/  UMOV UR6, 0x0 ;  /* 0x0000000000067882 */ /* 0x000fe20000000000 */
[----:B------:R-:W-:Y:S01]  /*24fd0*/  UMOV UR7, 0x12f00000 ;  /* 0x12f0000000077882 */ /* 0x000fe20000000000 */
[----:B------:R-:W-:-:S15]  /*24fe0*/  R2UR UR10, R13 ;  /* 0x000000000d0a72ca */ /* 0x000fde00000e0000 */
.L_x_1796:
        /* <DEDUP_REMOVED lines=10> */
[----:B------:R-:W-:Y:S01]  /*25090*/  VIADD R6, R6, 0x1e400 ;  /* 0x0001e40006067836 */ /* 0x000fe20000000000 */
[----:B------:R-:W-:Y:S01]  /*250a0*/  PLOP3.LUT P0, PT, PT, PT, PT, 0x80, 0x0 ;  /* 0x000000000000781c */ /* 0x000fe20003f0f070 */
[----:B------:R-:W-:Y:S01]  /*250b0*/  UMOV UR6, 0x0 ;  /* 0x0000000000067882 */ /* 0x000fe20000000000 */
[----:B------:R-:W-:Y:S01]  /*250c0*/  UMOV UR7, 0x12f00000 ;  /* 0x12f0000000077882 */ /* 0x000fe20000000000 */
[----:B------:R-:W-:-:S10]  /*250d0*/  UMOV UR10, 0x80 ;  /* 0x00000080000a7882 */ /* 0x000fd40000000000 */
.L_x_1797:
        /* <DEDUP_REMOVED lines=10> */
[----:B------:R-:W2:Y:S01]  /*25180*/  SYNCS.PHASECHK.TRANS64.TRYWAIT P0, [R8+URZ+0x2a8c0], R7 ;  /* 0x02a8c007080075a7 */ /* 0x000ea2000800017f */
[----:B------:R-:W-:Y:S04]  /*25190*/  BSSY B2, `(.L_x_1798) ;  /* 0x0000002000027945 */ /* 0x000fe80003800000 */
[----:B--2---:R-:W-:Y:S05]  /*251a0*/  @!P0 BRA `(.L_x_1799) ;  /* 0x0000006c00f48947 */ /* 0x004fea0003800000 */
.L_x_1967:
[----:B------:R-:W-:Y:S05]  /*251b0*/  BSYNC B2 ;  /* 0x0000000000027941 */ /* 0x000fea0003800000 */
.L_x_1798:
[----:B------:R-:W-:Y:S01]  /*251c0*/  BSSY B2, `(.L_x_1800) ;  /* 0x0000009000027945 */ /* 0x000fe20003800000 */
[----:B------:R-:W-:Y:S02]  /*251d0*/  IMAD.MOV.U32 R10, RZ, RZ, 0x0 ;  /* 0x00000000ff0a7424 */ /* 0x000fe400078e00ff */
[----:B------:R-:W-:Y:S01]  /*251e0*/  IMAD.MOV.U32 R11, RZ, RZ, 0x12f00000 ;  /* 0x12f00000ff0b7424 */ /* 0x000fe200078e00ff */
[----:B------:R-:W-:Y:S06]  /*251f0*/  @P1 BRA `(.L_x_1801) ;  /* 0x0000000000141947 */ /* 0x000fec0003800000 */
[----:B------:R-:W-:Y:S01]  /*25200*/  LOP3.LUT P0, RZ, R17, 0x1, RZ, 0xc0, !PT ;  /* 0x0000000111ff7812 */ /* 0x000fe2000780c0ff */
[----:B------:R-:W-:-:S04]  /*25210*/  IMAD.MOV.U32 R4, RZ, RZ, 0x6000 ;  /* 0x00006000ff047424 */ /* 0x000fc800078e00ff */
[----:B------:R3:W-:Y:S08]  /*25220*/  SYNCS.ARRIVE.TRANS64 RZ, [R8+URZ+0x2a8b0], R4 ;  /* 0x02a8b00408ff79a7 */ /* 0x0007f0000800003f */
[----:B------:R-:W-:Y:S05]  /*25230*/  @!P0 BRA `(.L_x_1801) ;  /* 0x0000000000048947 */ /* 0x000fea0003800000 */
[----:B------:R-:W-:Y:S01]  /*25240*/  BPT.TRAP 0x1 ;  /* 0x000000040000795c */ /* 0x000fe20000300000 */
.L_x_1801:
[----:B------:R-:W-:Y:S05]  /*25250*/  BSYNC B2 ;  /* 0x0000000000027941 */ /* 0x000fea0003800000 */
.L_x_1800:
[----:B---3--:R-:W3:Y:S01]  /*25260*/  LDL R4, [R1+0x14] ;  /* 0x0000140001047983 */ /* 0x008ee20000100800 */
[----:B------:R-:W-:Y:S01]  /*25270*/  R2UR UR10, R12 ;  /* 0x000000000c0a72ca */ /* 0x000fe200000e0000 */
[----:B------:R-:W-:Y:S01]  /*25280*/  UIADD3 UR4, UP0, UR36, 0x670, URZ ;  /* 0x0000067024047890 */ /* 0x000fe2000ff1e03f */
[----:B------:R-:W-:Y:S01]  /*25290*/  R2UR UR6, R10 ;  /* 0x000000000a0672ca */ /* 0x000fe200000e0000 */
[----:B-12---:R-:W-:Y:S01]  /*252a0*/  VIADD R8, R8, 0x2a8b0 ;  /* 0x0002a8b008087836 */ /* 0x006fe20000000000 */
[----:B------:R-:W-:Y:S01]  /*252b0*/  R2UR UR7, R11 ;  /* 0x000000000b0772ca */ /* 0x000fe200000e0000 */
[----:B------:R-:W-:Y:S01]  /*252c0*/  UIADD3.X UR5, URZ, UR37, URZ, UP0, !UPT ;  /* 0x000000253f057290 */ /* 0x000fe200087fe43f */
[----:B------:R-:W-:Y:S01]  /*252d0*/  PLOP3.LUT P0, PT, PT, PT, PT, 0x80, 0x0 ;  /* 0x000000000000781c */ /* 0x000fe20003f0f070 */
[----:B---3--:R-:W-:-:S04]  /*252e0*/  IMAD R4, R4, 0x6000, R19 ;  /* 0x0000600004047824 */ /* 0x008fc800078e0213 */
[----:B------:R-:W-:-:S08]  /*252f0*/  VIADD R6, R4, 0x400 ;  /* 0x0000040004067836 */ /* 0x000fd00000000000 */
.L_x_1802:
        /* <DEDUP_REMOVED lines=15> */
.L_x_1803:
        /* <DEDUP_REMOVED lines=10> */
.L_x_1790:
[----:B------:R-:W-:Y:S05]  /*25490*/  BSYNC B1 ;  /* 0x0000000000017941 */ /* 0x000fea0003800000 */
.L_x_1789:
[----:B-1----:R-:W2:Y:S04]  /*254a0*/  LDL.LU R7, [R1+0x14] ;  /* 0x0000140001077983 */ /* 0x002ea80000300800 */
[----:B------:R-:W3:Y:S01]  /*254b0*/  LDL.LU R6, [R1+0x20] ;  /* 0x0000200001067983 */ /* 0x000ee20000300800 */
        /* <DEDUP_REMOVED lines=10> */
.L_x_1768:
[----:B------:R-:W-:Y:S05]  /*25560*/  BSYNC B0 ;  /* 0x0000000000007941 */ /* 0x000fea0003800000 */
.L_x_1767:
[----:B-1----:R-:W3:Y:S01]  /*25570*/  LDL R7, [R1+0x34] ;  /* 0x0000340001077983 */ /* 0x002ee20000100800 */
[----:B------:R-:W1:Y:S01]  /*25580*/  LDC R0, c[0x0][0x448] ;  /* 0x00011200ff007b82 */ /* 0x000e620000000800 */
[----:B------:R-:W-:Y:S07]  /*25590*/  @!P5 WARPSYNC.ALL ;  /* 0x000000000000d948 */ /* 0x000fee0003800000 */
[----:B------:R-:W-:Y:S01]  /*255a0*/  @!P5 BAR.SYNC.DEFER_BLOCKING 0xc, 0x180 ;  /* 0x030600000000db1d */ /* 0x000fe20000010000 */
[----:B-1----:R-:W-:-:S13]  /*255b0*/  ISETP.NE.AND P0, PT, R0, 0x1, PT ;  /* 0x000000010000780c */ /* 0x002fda0003f05270 */
[----:B------:R-:W1:Y:S08]  /*255c0*/  @P0 LDC R0, c[0x0][0x44c] ;  /* 0x00011300ff000b82 */ /* 0x000e700000000800 */
[----:B------:R-:W4:Y:S01]  /*255d0*/  @P0 LDC R3, c[0x0][0x450] ;  /* 0x00011400ff030b82 */ /* 0x000f220000000800 */
[----:B---3--:R-:W-:-:S04]  /*255e0*/  VIADD R2, R7, 0x7f ;  /* 0x0000007f07027836 */ /* 0x008fc80000000000 */
[----:B-1----:R-:W-:-:S05]  /*255f0*/  @P0 IMAD.HI.U32 R0, R2, R0, RZ ;  /* 0x0000000002000227 */ /* 0x002fca00078e00ff */
[----:B----4-:R-:W-:-:S05]  /*25600*/  @P0 SHF.R.U32.HI R2, RZ, R3, R0 ;  /* 0x00000003ff020219 */ /* 0x010fca0000011600 */
[----:B------:R-:W-:Y:S02]  /*25610*/  IMAD.IADD R0, R21, 0x1, R2 ;  /* 0x0000000115007824 */ /* 0x000fe400078e0202 */
[----:B------:R-:W1:Y:S02]  /*25620*/  LDC.64 R2, c[0x0][0x9e0] ;  /* 0x00027800ff027b82 */ /* 0x000e640000000a00 */
[----:B-1----:R-:W-:Y:S01]  /*25630*/  ISETP.GE.AND P1, PT, R3, 0x1, PT ;  /* 0x000000010300780c */ /* 0x002fe20003f26270 */
[----:B------:R-:W-:-:S12]  /*25640*/  IMAD.IADD R2, R0, 0x1, R2 ;  /* 0x0000000100027824 */ /* 0x000fd800078e0202 */
[----:B------:R-:W-:Y:S05]  /*25650*/  @!P1 BRA `(.L_x_1805) ;  /* 0x0000000000489947 */ /* 0x000fea0003800000 */
[C---:B------:R-:W-:Y:S01]  /*25660*/  ISETP.GT.AND P2, PT, R0.reuse, RZ, PT ;  /* 0x000000ff0000720c */ /* 0x040fe20003f44270 */
[----:B------:R-:W-:Y:S01]  /*25670*/  BSSY B0, `(.L_x_1806) ;  /* 0x000000e000007945 */ /* 0x000fe20003800000 */
[----:B--2---:R-:W-:-:S11]  /*25680*/  VIADD R6, R0, 0xffffffff ;  /* 0xffffffff00067836 */ /* 0x004fd60000000000 */
        /* <DEDUP_REMOVED lines=8> */
.L_x_1807:
[----:B------:R-:W-:-:S13]  /*25710*/  ISETP.NE.AND P2, PT, R3, 0x1, PT ;  /* 0x000000010300780c */ /* 0x000fda0003f45270 */
[----:B------:R-:W1:Y:S02]  /*25720*/  @P2 LDC.64 R4, c[0x0][0x9e8] ;  /* 0x00027a00ff042b82 */ /* 0x000e640000000a00 */
[----:B-1----:R-:W-:-:S05]  /*25730*/  @P2 IMAD.HI.U32 R4, R6, R4, RZ ;  /* 0x0000000406042227 */ /* 0x002fca00078e00ff */
[----:B------:R-:W-:-:S07]  /*25740*/  @P2 SHF.R.U32.HI R6, RZ, R5, R4 ;  /* 0x00000005ff062219 */ /* 0x000fce0000011604 */
.L_x_1808:
[----:B------:R-:W-:Y:S05]  /*25750*/  BSYNC B0 ;  /* 0x0000000000007941 */ /* 0x000fea0003800000 */
.L_x_1806:
[----:B------:R-:W-:-:S05]  /*25760*/  IMAD R6, R6, R3, R3 ;  /* 0x0000000306067224 */ /* 0x000fca00078e0203 */
[----:B------:R-:W-:-:S07]  /*25770*/  VIMNMX R2, R2, R6, PT ;  /* 0x0000000602027248 */ /* 0x000fce0003fe0100 */
.L_x_1805:
[----:B--2---:R-:W2:Y:S01]  /*25780*/  LDL R6, [R1+0x5c] ;  /* 0x00005c0001067983 */ /* 0x004ea20000100800 */
[----:B------:R-:W1:Y:S01]  /*25790*/  @P0 LDC R0, c[0x0][0x44c] ;  /* 0x00011300ff000b82 */ /* 0x000e620000000800 */
[----:B------:R-:W-:Y:S01]  /*257a0*/  VIADD R2, R2, 0x5f ;  /* 0x0000005f02027836 */ /* 0x000fe20000000000 */
[----:B------:R-:W-:Y:S01]  /*257b0*/  ULDC UR4, c[0x0][0x9dc] ;  /* 0x0002770000047ab9 */ /* 0x000fe20000000800 */
[----:B------:R-:W-:Y:S02]  /*257c0*/  IMAD.MOV.U32 R4, RZ, RZ, R7 ;  /* 0x000000ffff047224 */ /* 0x000fe400078e0007 */
[----:B------:R-:W-:-:S03]  /*257d0*/  IMAD.HI R2, R2, 0x2aaaaaab, RZ ;  /* 0x2aaaaaab02027827 */ /* 0x000fc600078e02ff */
[----:B------:R-:W3:Y:S01]  /*257e0*/  @P0 LDC R5, c[0x0][0x450] ;  /* 0x00011400ff050b82 */ /* 0x000ee20000000800 */
[----:B-1----:R-:W-:-:S05]  /*257f0*/  @P0 IMAD.HI.U32 R0, R7, R0, RZ ;  /* 0x0000000007000227 */ /* 0x002fca00078e00ff */
[----:B---3--:R-:W-:-:S05]  /*25800*/  @P0 SHF.R.U32.HI R4, RZ, R5, R0 ;  /* 0x00000005ff040219 */ /* 0x008fca0000011600 */
[----:B------:R-:W-:Y:S01]  /*25810*/  IMAD.IADD R0, R20, 0x1, R4 ;  /* 0x0000000114007824 */ /* 0x000fe200078e0204 */
[----:B------:R-:W-:-:S04]  /*25820*/  SHF.R.U32.HI R4, RZ, 0x1f, R2 ;  /* 0x0000001fff047819 */ /* 0x000fc80000011602 */
[----:B------:R-:W-:Y:S01]  /*25830*/  LEA.HI.SX32 R7, R2, R4, 0x1c ;  /* 0x0000000402077211 */ /* 0x000fe200078fe2ff */
[----:B------:R-:W-:-:S04]  /*25840*/  VIADD R2, R0, -UR4 ;  /* 0x8000000400027c36 */ /* 0x000fc80008000000 */
[----:B------:R1:W-:Y:S01]  /*25850*/  STL [R1+0x60], R7 ;  /* 0x0000600701007387 */ /* 0x0003e20000100800 */
[----:B--2---:R-:W-:Y:S01]  /*25860*/  VIMNMX R6, R6, R7, PT ;  /* 0x0000000706067248 */ /* 0x004fe20003fe0100 */
[----:B-1----:R-:W-:Y:S06]  /*25870*/  @!P1 BRA `(.L_x_1809) ;  /* 0x0000000000449947 */ /* 0x002fec0003800000 */
        /* <DEDUP_REMOVED lines=10> */
.L_x_1811:
[----:B------:R-:W-:-:S13]  /*25920*/  ISETP.NE.AND P0, PT, R3, 0x1, PT ;  /* 0x000000010300780c */ /* 0x000fda0003f05270 */
[----:B------:R-:W1:Y:S02]  /*25930*/  @P0 LDC.64 R4, c[0x0][0x9e8] ;  /* 0x00027a00ff040b82 */ /* 0x000e640000000a00 */
[----:B-1----:R-:W-:-:S05]  /*25940*/  @P0 IMAD.HI.U32 R4, R0, R4, RZ ;  /* 0x0000000400040227 */ /* 0x002fca00078e00ff */
[----:B------:R-:W-:-:S07]  /*25950*/  @P0 SHF.R.U32.HI R0, RZ, R5, R4 ;  /* 0x00000005ff000219 */ /* 0x000fce0000011604 */
.L_x_1812:
[----:B------:R-:W-:Y:S05]  /*25960*/  BSYNC B0 ;  /* 0x0000000000007941 */ /* 0x000fea0003800000 */
.L_x_1810:
[----:B------:R-:W-:-:S05]  /*25970*/  IMAD R0, R0, R3, RZ ;  /* 0x0000000300007224 */ /* 0x000fca00078e02ff */
[----:B------:R-:W-:-:S07]  /*25980*/  VIMNMX R2, R2, R0, !PT ;  /* 0x0000000002027248 */ /* 0x000fce0007fe0100 */
.L_x_1809:
[----:B------:R-:W-:Y:S01]  /*25990*/  IMAD.HI R2, R2, 0x2aaaaaab, RZ ;  /* 0x2aaaaaab02027827 */ /* 0x000fe200078e02ff */
[----:B------:R-:W-:Y:S01]  /*259a0*/  ISETP.NE.AND P1, PT, R18, RZ, PT ;  /* 0x000000ff1200720c */ /* 0x000fe20003f25270 */
[----:B------:R-:W-:Y:S03]  /*259b0*/  BSSY B0, `(.L_x_1813) ;  /* 0x0000025000007945 */ /* 0x000fe60003800000 */
[----:B------:R-:W-:-:S04]  /*259c0*/  SHF.R.U32.HI R0, RZ, 0x1f, R2 ;  /* 0x0000001fff007819 */ /* 0x000fc80000011602 */
[----:B------:R-:W-:-:S04]  /*259d0*/  LEA.HI.SX32 R0, R2, R0, 0x1c ;  /* 0x0000000002007211 */ /* 0x000fc800078fe2ff */
[----:B------:R-:W-:Y:S01]  /*259e0*/  VIMNMX R8, RZ, R0, !PT ;  /* 0x00000000ff087248 */ /* 0x000fe20007fe0100 */
[----:B------:R-:W1:Y:S03]  /*259f0*/  @!P1 LDC R18, c[0x0][0x9f0] ;  /* 0x00027c00ff129b82 */ /* 0x000e660000000800 */
[----:B------:R-:W-:Y:S01]  /*25a00*/  ISETP.GT.AND P0, PT, R6, R8, PT ;  /* 0x000000080600720c */ /* 0x000fe20003f04270 */
[----:B------:R2:W-:Y:S04]  /*25a10*/  STL [R1+0x3c], R8 ;  /* 0x00003c0801007387 */ /* 0x0005e80000100800 */
[----:B------:R2:W-:Y:S08]  /*25a20*/  STL [R1+0x40], RZ ;  /* 0x000040ff01007387 */ /* 0x0005f00000100800 */
[----:B--2---:R-:W-:Y:S05]  /*25a30*/  @!P0 BRA `(.L_x_1814) ;  /* 0x0000000000708947 */ /* 0x004fea0003800000 */
[----:B-1----:R-:W-:-:S04]  /*25a40*/  IABS R0, R18 ;  /* 0x0000001200007213 */ /* 0x002fc80000000000 */
[----:B------:R-:W1:Y:S08]  /*25a50*/  I2F.RP R2, R0 ;  /* 0x0000000000027306 */ /* 0x000e700000209400 */
[----:B-1----:R-:W1:Y:S02]  /*25a60*/  MUFU.RCP R2, R2 ;  /* 0x0000000200027308 */ /* 0x002e640000001000 */
[----:B-1----:R-:W-:-:S06]  /*25a70*/  VIADD R2, R2, 0xffffffe ;  /* 0x0ffffffe02027836 */ /* 0x002fcc0000000000 */
[----:B------:R-:W1:Y:S02]  /*25a80*/  F2I.FTZ.U32.TRUNC.NTZ R3, R2 ;  /* 0x0000000200037305 */ /* 0x000e64000021f000 */
[----:B-1----:R-:W-:-:S04]  /*25a90*/  IMAD.MOV R2, RZ, RZ, -R3 ;  /* 0x000000ffff027224 */ /* 0x002fc800078e0a03 */
[----:B------:R-:W-:Y:S02]  /*25aa0*/  IMAD R4, R2, R0, RZ ;  /* 0x0000000002047224 */ /* 0x000fe400078e02ff */
[----:B------:R-:W-:-:S04]  /*25ab0*/  IMAD.MOV.U32 R2, RZ, RZ, RZ ;  /* 0x000000ffff027224 */ /* 0x000fc800078e00ff */
[----:B------:R-:W-:Y:S01]  /*25ac0*/  IMAD.HI.U32 R7, R3, R4, R2 ;  /* 0x0000000403077227 */ /* 0x000fe200078e0002 */
[----:B------:R-:W-:Y:S02]  /*25ad0*/  IADD3 R4, R18, -0x1, R6 ;  /* 0xffffffff12047810 */ /* 0x000fe40007ffe006 */
[----:B------:R-:W-:-:S03]  /*25ae0*/  IABS R2, R18 ;  /* 0x0000001200027213 */ /* 0x000fc60000000000 */
[----:B------:R-:W-:Y:S02]  /*25af0*/  IMAD.IADD R4, R4, 0x1, -R8 ;  /* 0x0000000104047824 */ /* 0x000fe400078e0a08 */
[----:B------:R-:W-:-:S03]  /*25b00*/  IMAD.MOV R2, RZ, RZ, -R2 ;  /* 0x000000ffff027224 */ /* 0x000fc600078e0a02 */
[----:B------:R-:W-:Y:S01]  /*25b10*/  IABS R3, R4 ;  /* 0x0000000400037213 */ /* 0x000fe20000000000 */
[----:B------:R-:W-:Y:S01]  /*25b20*/  IMAD.MOV.U32 R5, RZ, RZ, R2 ;  /* 0x000000ffff057224 */ /* 0x000fe200078e0002 */
        /* <DEDUP_REMOVED lines=13> */
.L_x_1814:
[----:B------:R-:W-:Y:S05]  /*25c00*/  BSYNC B0 ;  /* 0x0000000000007941 */ /* 0x000fea0003800000 */
.L_x_1813:
[----:B------:R-:W3:Y:S04]  /*25c10*/  LDL R0, [R1+0x40] ;  /* 0x0000400001007983 */ /* 0x000ee80000100800 */
[----:B--2---:R-:W3:Y:S01]  /*25c20*/  LDL R2, [R1+0x50] ;  /* 0x0000500001027983 */ /* 0x004ee20000100800 */
[----:B------:R-:W-:Y:S01]  /*25c30*/  BSSY B7, `(.L_x_1815) ;  /* 0x0000414000077945 */ /* 0x000fe20003800000 */
[----:B---3--:R-:W-:-:S05]  /*25c40*/  IMAD R2, R2, R0, R8 ;  /* 0x0000000002027224 */ /* 0x008fca00078e0208 */
[----:B------:R-:W-:Y:S01]  /*25c50*/  VIADDMNMX R0, R2, R0, R6, PT ;  /* 0x0000000002007246 */ /* 0x000fe20003800106 */
[----:B------:R2:W-:Y:S03]  /*25c60*/  STL [R1+0x30], R2 ;  /* 0x0000300201007387 */ /* 0x0005e60000100800 */
[----:B------:R-:W-:Y:S01]  /*25c70*/  ISETP.GT.AND P0, PT, R0, R2, PT ;  /* 0x000000020000720c */ /* 0x000fe20003f04270 */
[----:B------:R2:W-:-:S12]  /*25c80*/  STL [R1+0x44], R0 ;  /* 0x0000440001007387 */ /* 0x0005d80000100800 */
[----:B--2---:R-:W-:Y:S05]  /*25c90*/  @P0 BRA `(.L_x_1816) ;  /* 0x0000000000480947 */ /* 0x004fea0003800000 */
[----:B------:R-:W2:Y:S02]  /*25ca0*/  S2R R0, SR_TID.X ;  /* 0x0000000000007919 */ /* 0x000ea40000002100 */
[----:B--2---:R-:W-:-:S04]  /*25cb0*/  LOP3.LUT R0, R0, 0x7f, RZ, 0xc0, !PT ;  /* 0x0000007f00007812 */ /* 0x004fc800078ec0ff */
[----:B------:R-:W-:-:S13]  /*25cc0*/  ISETP.NE.AND P1, PT, R0, RZ, PT ;  /* 0x000000ff0000720c */ /* 0x000fda0003f25270 */
[----:B------:R-:W-:Y:S05]  /*25cd0*/  @P1 BRA `(.L_x_1817) ;  /* 0x0000004000241947 */ /* 0x000fea0003800000 */
[----:B------:R-:W2:Y:S01]  /*25ce0*/  S2R R3, SR_LANEID ;  /* 0x0000000000037919 */ /* 0x000ea20000000000 */
[----:B------:R-:W-:Y:S02]  /*25cf0*/  VOTEU.ANY UR4, UPT, PT ;  /* 0x0000000000047886 */ /* 0x000fe400038e0100 */
[----:B------:R-:W2:Y:S08]  /*25d00*/  FLO.U32 R0, UR4 ;  /* 0x0000000400007d00 */ /* 0x000eb000080e0000 */
[----:B------:R-:W3:Y:S01]  /*25d10*/  POPC R4, UR4 ;  /* 0x0000000400047d09 */ /* 0x000ee20008000000 */
[----:B--2---:R-:W-:-:S02]  /*25d20*/  ISETP.EQ.U32.AND P0, PT, R0, R3, PT ;  /* 0x000000030000720c */ /* 0x004fc40003f02070 */
[----:B------:R-:W3:Y:S11]  /*25d30*/  LDC.64 R2, c[0x0][0xc60] ;  /* 0x00031800ff027b82 */ /* 0x000ef60000000a00 */
[----:B---3--:R-:W2:Y:S01]  /*25d40*/  @P0 ATOMG.E.ADD.STRONG.GPU PT, R3, desc[UR46][R2.64], R4 ;  /* 0x00000004020309a8 */ /* 0x008ea200081ee1ee */
[----:B------:R-:W3:Y:S02]  /*25d50*/  S2R R5, SR_LTMASK ;  /* 0x0000000000057919 */ /* 0x000ee40000003900 */
[----:B---3--:R-:W-:-:S06]  /*25d60*/  LOP3.LUT R5, R5, UR4, RZ, 0xc0, !PT ;  /* 0x0000000405057c12 */ /* 0x008fcc000f8ec0ff */
[----:B------:R-:W3:Y:S01]  /*25d70*/  POPC R5, R5 ;  /* 0x0000000500057309 */ /* 0x000ee20000000000 */
[----:B--2---:R-:W3:Y:S02]  /*25d80*/  SHFL.IDX PT, R0, R3, R0, 0x1f ;  /* 0x00001f0003007589 */ /* 0x004ee400000e0000 */
[----:B---3--:R-:W-:-:S05]  /*25d90*/  IADD3 R0, R0, UR39, R5 ;  /* 0x0000002700007c10 */ /* 0x008fca000fffe005 */
[----:B------:R2:W-:Y:S01]  /*25da0*/  STL [R1], R0 ;  /* 0x0000000001007387 */ /* 0x0005e20000100800 */
[----:B------:R-:W-:Y:S05]  /*25db0*/  BRA `(.L_x_1817) ;  /* 0x0000003c00ec7947 */ /* 0x000fea0003800000 */
.L_x_1816:
        /* <DEDUP_REMOVED lines=19> */
[----:B012---:R-:W-:Y:S05]  /*25ef0*/  CALL.ABS.NOINC R2 ;  /* 0x0000000002007343 */ /* 0x007fea0003c00000 */
.L_x_1819:
[----:B------:R-:W-:Y:S05]  /*25f00*/  BSYNC B6 ;  /* 0x0000000000067941 */ /* 0x000fea0003800000 */
.L_x_1818:
[----:B------:R-:W-:Y:S01]  /*25f10*/  VIADD R0, R19, 0x400 ;  /* 0x0000040013007836 */ /* 0x000fe20000000000 */
[----:B------:R-:W-:Y:S04]  /*25f20*/  BSSY B6, `(.L_x_1820) ;  /* 0x0000022000067945 */ /* 0x000fe80003800000 */
[----:B------:R-:W-:-:S13]  /*25f30*/  LOP3.LUT P0, RZ, R0, 0x3ff, RZ, 0xc0, !PT ;  /* 0x000003ff00ff7812 */ /* 0x000fda000780c0ff */
[----:B------:R-:W-:Y:S05]  /*25f40*/  @!P0 BRA `(.L_x_1821) ;  /* 0x00000000007c8947 */ /* 0x000fea0003800000 */
[----:B-1----:R-:W-:Y:S01]  /*25f50*/  MOV R18, 0x0 ;  /* 0x0000000000127802 */ /* 0x002fe20000000f00 */
[----:B------:R-:W-:Y:S01]  /*25f60*/  ULDC.64 UR6, c[0x4][0x118] ;  /* 0x0100460000067ab9 */ /* 0x000fe20000000a00 */
[----:B------:R-:W-:Y:S01]  /*25f70*/  ULDC.64 UR8, c[0x4][0x120] ;  /* 0x0100480000087ab9 */ /* 0x000fe20000000a00 */
[----:B------:R-:W-:Y:S01]  /*25f80*/  ULDC.64 UR4, c[0x4][0xa8] ;  /* 0x01002a0000047ab9 */ /* 0x000fe20000000a00 */
[----:B------:R1:W2:Y:S01]  /*25f90*/  LDC.64 R2, c[0x4][R18] ;  /* 0x0100000012027b82 */ /* 0x0002a20000000a00 */
        /* <DEDUP_REMOVED lines=10> */
[----:B0-2---:R-:W-:Y:S05]  /*26040*/  CALL.ABS.NOINC R2 ;  /* 0x0000000002007343 */ /* 0x005fea0003c00000 */
.L_x_1822:
        /* <DEDUP_REMOVED lines=15> */
.L_x_1821:
[----:B------:R-:W-:Y:S05]  /*26140*/  BSYNC B6 ;  /* 0x0000000000067941 */ /* 0x000fea0003800000 */
.L_x_1820:
[----:B------:R-:W2:Y:S01]  /*26150*/  LDL R0, [R1+0xc] ;  /* 0x00000c0001007983 */ /* 0x000ea20000100800 */
[----:B------:R-:W-:Y:S02]  /*26160*/  ULDC.64 UR4, c[0x0][0x9f8] ;  /* 0x00027e0000047ab9 */ /* 0x000fe40000000a00 */
[----:B------:R-:W-:Y:S01]  /*26170*/  ISETP.NE.U32.AND P0, PT, RZ, UR4, PT ;  /* 0x00000004ff007c0c */ /* 0x000fe2000bf05070 */
[----:B-1----:R-:W3:Y:S03]  /*26180*/  LDL R18, [R1+0x44] ;  /* 0x0000440001127983 */ /* 0x002ee60000100800 */
[----:B------:R-:W-:Y:S01]  /*26190*/  ISETP.NE.AND.EX P0, PT, RZ, UR5, PT, P0 ;  /* 0x00000005ff007c0c */ /* 0x000fe2000bf05300 */
[----:B------:R-:W-:-:S12]  /*261a0*/  ULDC.64 UR4, c[0x0][0xa08] ;  /* 0x0002820000047ab9 */ /* 0x000fd80000000a00 */
[----:B------:R-:W1:Y:S01]  /*261b0*/  @P0 LDC.64 R2, c[0x0][0x9f8] ;  /* 0x00027e00ff020b82 */ /* 0x000e620000000a00 */
[----:B--2---:R-:W-:Y:S02]  /*261c0*/  IMAD.MOV.U32 R7, RZ, RZ, R0 ;  /* 0x000000ffff077224 */ /* 0x004fe400078e0000 */
[----:B-1----:R-:W-:-:S05]  /*261d0*/  @P0 IMAD.WIDE R2, R0, 0x4, R2 ;  /* 0x0000000400020825 */ /* 0x002fca00078e0202 */
[----:B------:R1:W2:Y:S01]  /*261e0*/  @P0 LDG.E R7, desc[UR46][R2.64] ;  /* 0x0000002e02070981 */ /* 0x0002a2000c1e1900 */
[----:B---3--:R-:W-:Y:S01]  /*261f0*/  VIADD R0, R18, 0xffffffff ;  /* 0xffffffff12007836 */ /* 0x008fe20000000000 */
[----:B-1----:R-:W1:Y:S02]  /*26200*/  LDC.64 R2, c[0x0][0x418] ;  /* 0x00010600ff027b82 */ /* 0x002e640000000a00 */
[----:B-1----:R-:W-:Y:S01]  /*26210*/  LOP3.LUT P0, RZ, R2, UR4, RZ, 0xfc, !PT ;  /* 0x0000000402ff7c12 */ /* 0x002fe2000f80fcff */
[----:B------:R-:W-:-:S03]  /*26220*/  UMOV UR4, 0xffffffff ;  /* 0xffffffff00047882 */ /* 0x000fc60000000000 */
[----:B------:R-:W-:Y:S02]  /*26230*/  LOP3.LUT P0, RZ, R3, UR5, RZ, 0xfc, P0 ;  /* 0x0000000503ff7c12 */ /* 0x000fe4000800fcff */
[----:B--2---:R-:W-:Y:S01]  /*26240*/  SHF.R.S32.HI R8, RZ, 0x1f, R7 ;  /* 0x0000001fff087819 */ /* 0x004fe20000011407 */
[----:B------:R1:W-:Y:S01]  /*26250*/  STL [R1+0x8], R7 ;  /* 0x0000080701007387 */ /* 0x0003e20000100800 */
[----:B------:R-:W-:-:S03]  /*26260*/  SEL R18, R7, RZ, !P0 ;  /* 0x000000ff07127207 */ /* 0x000fc60004000000 */
[----:B------:R1:W-:Y:S01]  /*26270*/  STL [R1+0x24], R8 ;  /* 0x0000240801007387 */ /* 0x0003e20000100800 */
[----:B------:R-:W-:Y:S05]  /*26280*/  BRA.DIV UR4, `(.L_x_1823) ;  /* 0x0000005e04d07947 */ /* 0x000fea000b800000 */
[----:B------:R-:W2:Y:S02]  /*26290*/  S2R R4, SR_TID.X ;  /* 0x0000000000047919 */ /* 0x000ea40000002100 */
[----:B--2---:R-:W-:-:S04]  /*262a0*/  SHF.R.U32.HI R4, RZ, 0x5, R4 ;  /* 0x00000005ff047819 */ /* 0x004fc80000011604 */
[----:B------:R-:W-:-:S05]  /*262b0*/  LOP3.LUT R4, R4, 0x3, RZ, 0xc0, !PT ;  /* 0x0000000304047812 */ /* 0x000fca00078ec0ff */
[----:B------:R2:W3:Y:S02]  /*262c0*/  SHFL.IDX PT, R14, R4, RZ, 0x1f ;  /* 0x00001fff040e7589 */ /* 0x0004e400000e0000 */
.L_x_1970:
[----:B------:R4:W-:Y:S01]  /*262d0*/  STL [R1+0x4], R0 ;  /* 0x0000040001007387 */ /* 0x0009e20000100800 */
[----:B---3--:R-:W-:Y:S02]  /*262e0*/  ISETP.NE.AND P0, PT, R14, RZ, PT ;  /* 0x000000ff0e00720c */ /* 0x008fe40003f05270 */
[----:B------:R-:W-:Y:S02]  /*262f0*/  PLOP3.LUT P1, PT, PT, PT, PT, 0x8, 0x0 ;  /* 0x000000000000781c */ /* 0x000fe40003f2e170 */
[----:B------:R-:W-:-:S11]  /*26300*/  LOP3.LUT R17, R17, 0xfffffffb, RZ, 0xc0, !PT ;  /* 0xfffffffb11117812 */ /* 0x000fd600078ec0ff */
[----:B------:R-:W-:Y:S01]  /*26310*/  @P1 LOP3.LUT R17, R17, 0x4, RZ, 0xfc, !PT ;  /* 0x0000000411111812 */ /* 0x000fe200078efcff */
[----:B----4-:R-:W-:Y:S06]  /*26320*/  @P0 BRA `(.L_x_1824) ;  /* 0x0000000400300947 */ /* 0x010fec0003800000 */
[----:B------:R-:W-:-:S03]  /*26330*/  UMOV UR4, 0xffffffff ;  /* 0xffffffff00047882 */ /* 0x000fc60000000000 */
[----:B------:R-:W-:Y:S05]  /*26340*/  BRA.DIV UR4, `(.L_x_1825) ;  /* 0x0000005e04d47947 */ /* 0x000fea000b800000 */
[----:B------:R-:W-:-:S13]  /*26350*/  ELECT P6, URZ, PT ;  /* 0x00000000003f782f */ /* 0x000fda00038c0000 */
.L_x_1973:
[----:B------:R-:W-:Y:S05]  /*26360*/  @!P6 BRA `(.L_x_1824) ;  /* 0x000000040020e947 */ /* 0x000fea0003800000 */
[----:B------:R-:W-:-:S04]  /*26370*/  ISETP.NE.U32.AND P0, PT, R2, RZ, PT ;  /* 0x000000ff0200720c */ /* 0x000fc80003f05070 */
[----:B------:R-:W-:-:S13]  /*26380*/  ISETP.NE.AND.EX P0, PT, R3, RZ, PT, P0 ;  /* 0x000000ff0300720c */ /* 0x000fda0003f05300 */
[----:B------:R-:W-:Y:S05]  /*26390*/  @!P0 BRA `(.L_x_1826) ;  /* 0x0000000000508947 */ /* 0x000fea0003800000 */
[----:B------:R-:W3:Y:S01]  /*263a0*/  LDC R6, c[0x0][0x43c] ;  /* 0x00010f00ff067b82 */ /* 0x000ee20000000800 */
[----:B------:R-:W-:Y:S01]  /*263b0*/  IMAD.MOV.U32 R9, RZ, RZ, R0 ;  /* 0x000000ffff097224 */ /* 0x000fe200078e0000 */
[----:B------:R-:W-:-:S03]  /*263c0*/  ULDC.64 UR4, c[0x0][0x428] ;  /* 0x00010a0000047ab9 */ /* 0x000fc60000000a00 */
[----:B------:R-:W-:Y:S01]  /*263d0*/  IMAD.MOV.U32 R0, RZ, RZ, R9 ;  /* 0x000000ffff007224 */ /* 0x000fe200078e0009 */
[----:B---3--:R-:W-:-:S13]  /*263e0*/  ISETP.NE.AND P0, PT, R6, 0x1, PT ;  /* 0x000000010600780c */ /* 0x008fda0003f05270 */
[----:B--2---:R-:W2:Y:S02]  /*263f0*/  @P0 LDC.64 R4, c[0x0][0x440] ;  /* 0x00011000ff040b82 */ /* 0x004ea40000000a00 */
        /* <DEDUP_REMOVED lines=14> */
.L_x_1826:
[----:B------:R-:W4:Y:S04]  /*264e0*/  LDL R0, [R1+0x10] ;  /* 0x0000100001007983 */ /* 0x000f280000100800 */
[----:B---3--:R-:W3:Y:S01]  /*264f0*/  LDL R2, [R1+0x18] ;  /* 0x0000180001027983 */ /* 0x008ee20000100800 */
[----:B----4-:R-:W-:Y:S01]  /*26500*/  IMAD R0, R0, 0x8, R19 ;  /* 0x0000000800007824 */ /* 0x010fe200078e0213 */
[----:B---3--:R-:W-:-:S04]  /*26510*/  SHF.L.U32 R2, R2, 0x1f, RZ ;  /* 0x0000001f02027819 */ /* 0x008fc800000006ff */
[----:B------:R-:W3:Y:S02]  /*26520*/  SYNCS.PHASECHK.TRANS64.TRYWAIT P0, [R0+URZ+0x2a840], R2 ;  /* 0x02a84002000075a7 */ /* 0x000ee4000800017f */
[----:B---3--:R-:W-:Y:S05]  /*26530*/  @!P0 BRA `(.L_x_1827) ;  /* 0x0000005c00788947 */ /* 0x008fea0003800000 */
.L_x_1974:
[----:B------:R-:W4:Y:S02]  /*26540*/  S2R R3, SR_TID.X ;  /* 0x0000000000037919 */ /* 0x000f240000002100 */
[----:B----4-:R-:W-:-:S04]  /*26550*/  LOP3.LUT R3, R3, 0x7f, RZ, 0xc0, !PT ;  /* 0x0000007f03037812 */ /* 0x010fc800078ec0ff */
[----:B------:R-:W-:-:S13]  /*26560*/  ISETP.NE.AND P0, PT, R3, RZ, PT ;  /* 0x000000ff0300720c */ /* 0x000fda0003f05270 */
[----:B------:R-:W-:Y:S05]  /*26570*/  @P0 BRA `(.L_x_1828) ;  /* 0x0000000000140947 */ /* 0x000fea0003800000 */
[----:B------:R-:W-:Y:S01]  /*26580*/  LOP3.LUT P1, RZ, R17, 0x1, RZ, 0xc0, !PT ;  /* 0x0000000111ff7812 */ /* 0x000fe2000782c0ff */
[----:B---3--:R-:W-:-:S04]  /*26590*/  IMAD.MOV.U32 R2, RZ, RZ, 0x9000 ;  /* 0x00009000ff027424 */ /* 0x008fc800078e00ff */
[----:B------:R4:W-:Y:S08]  /*265a0*/  SYNCS.ARRIVE.TRANS64 RZ, [R0+URZ+0x2a830], R2 ;  /* 0x02a8300200ff79a7 */ /* 0x0009f0000800003f */
[----:B------:R-:W-:Y:S05]  /*265b0*/  @!P1 BRA `(.L_x_1828) ;  /* 0x0000000000049947 */ /* 0x000fea0003800000 */
[----:B------:R-:W-:Y:S01]  /*265c0*/  BPT.TRAP 0x1 ;  /* 0x000000040000795c */ /* 0x000fe20000300000 */
.L_x_1828:
[----:B--2---:R-:W2:Y:S04]  /*265d0*/  LDL R4, [R1+0x10] ;  /* 0x0000100001047983 */ /* 0x004ea80000100800 */
[----:B------:R-:W2:Y:S04]  /*265e0*/  LDL R3, [R1+0x4] ;  /* 0x0000040001037983 */ /* 0x000ea80000100800 */
[----:B---34-:R-:W3:Y:S01]  /*265f0*/  LDL R2, [R1+0x1c] ;  /* 0x00001c0001027983 */ /* 0x018ee20000100800 */
[----:B------:R-:W-:Y:S01]  /*26600*/  R2UR UR9, R0 ;  /* 0x00000000000972ca */ /* 0x000fe200000e0000 */
[----:B------:R-:W-:Y:S01]  /*26610*/  UIADD3 UR4, UP0, UR36, 0x370, URZ ;  /* 0x0000037024047890 */ /* 0x000fe2000ff1e03f */
[----:B------:R-:W-:Y:S01]  /*26620*/  R2UR UR12, R16 ;  /* 0x00000000100c72ca */ /* 0x000fe200000e0000 */
[----:B------:R-:W-:Y:S01]  /*26630*/  UMOV UR10, URZ ;  /* 0x0000003f000a7c82 */ /* 0x000fe20008000000 */
[----:B-----5:R-:W-:Y:S01]  /*26640*/  R2UR UR13, R18 ;  /* 0x00000000120d72ca */ /* 0x020fe200000e0000 */
[----:B------:R-:W-:Y:S01]  /*26650*/  UMOV UR6, 0x0 ;  /* 0x0000000000067882 */ /* 0x000fe20000000000 */
[----:B------:R-:W-:Y:S01]  /*26660*/  UMOV UR7, 0x14f00000 ;  /* 0x14f0000000077882 */ /* 0x000fe20000000000 */
[----:B------:R-:W-:Y:S01]  /*26670*/  UMOV UR17, 0x40 ;  /* 0x0000004000117882 */ /* 0x000fe20000000000 */
[----:B------:R-:W-:-:S02]  /*26680*/  PLOP3.LUT P0, PT, PT, PT, PT, 0x80, 0x0 ;  /* 0x000000000000781c */ /* 0x000fc40003f0f070 */
[----:B------:R-:W-:-:S03]  /*26690*/  LOP3.LUT R17, R17, 0xfffffffb, RZ, 0xc0, !PT ;  /* 0xfffffffb11117812 */ /* 0x000fc600078ec0ff */
[----:B------:R-:W-:-:S08]  /*266a0*/  UIADD3 UR9, UR9, 0x2a830, URZ ;  /* 0x0002a83009097890 */ /* 0x000fd0000fffe03f */
[----:B------:R-:W-:Y:S01]  /*266b0*/  @P0 LOP3.LUT R17, R17, 0x4, RZ, 0xfc, !PT ;  /* 0x0000000411110812 */ /* 0x000fe200078efcff */
[----:B--2---:R-:W-:Y:S01]  /*266c0*/  IMAD R0, R4, 0x9000, R19 ;  /* 0x0000900004007824 */ /* 0x004fe200078e0213 */
[----:B------:R-:W-:-:S04]  /*266d0*/  R2UR UR11, R3 ;  /* 0x00000000030b72ca */ /* 0x000fc800000e0000 */
[----:B------:R-:W-:Y:S02]  /*266e0*/  R2UR UR8, R0 ;  /* 0x00000000000872ca */ /* 0x000fe400000e0000 */
[----:B---3--:R-:W-:-:S11]  /*266f0*/  R2UR UR5, R2 ;  /* 0x00000000020572ca */ /* 0x008fd600000e0000 */
[----:B------:R-:W-:Y:S02]  /*26700*/  UIADD3 UR14, UR8, 0x18400, URZ ;  /* 0x00018400080e7890 */ /* 0x000fe4000fffe03f */
[----:B------:R-:W-:Y:S02]  /*26710*/  UIMAD UR11, UR11, 0x60, UR5 ;  /* 0x000000600b0b78a4 */ /* 0x000fe4000f8e0205 */
[----:B------:R-:W-:Y:S02]  /*26720*/  UIADD3.X UR5, URZ, UR37, URZ, UP0, !UPT ;  /* 0x000000253f057290 */ /* 0x000fe400087fe43f */
[----:B------:R-:W-:Y:S02]  /*26730*/  UIADD3 UR15, UR8, 0x1b400, URZ ;  /* 0x0001b400080f7890 */ /* 0x000fe4000fffe03f */
[----:B------:R-:W-:-:S03]  /*26740*/  UIADD3 UR16, UR8, 0x1e400, URZ ;  /* 0x0001e40008107890 */ /* 0x000fc6000fffe03f */
[----:B------:R-:W-:Y:S01]  /*26750*/  UMOV UR8, UR14 ;  /* 0x0000000e00087c82 */ /* 0x000fe20008000000 */
[----:B------:R-:W-:Y:S01]  /*26760*/  UMOV UR14, 0x80 ;  /* 0x00000080000e7882 */ /* 0x000fe20000000000 */
[----:B------:R2:W-:Y:S02]  /*26770*/  UTMALDG.4D [UR8], [UR4], desc[UR6] ;  /* 0x00000608040075b4 */ /* 0x0005e40008019000 */
[----:B--2---:R-:W-:Y:S01]  /*26780*/  UMOV UR8, UR15 ;  /* 0x0000000f00087c82 */ /* 0x004fe20008000000 */
[----:B------:R-:W-:Y:S02]  /*26790*/  UMOV UR10, UR17 ;  /* 0x00000011000a7c82 */ /* 0x000fe40008000000 */
[----:B------:R2:W-:Y:S02]  /*267a0*/  UTMALDG.4D [UR8], [UR4], desc[UR6] ;  /* 0x00000608040075b4 */ /* 0x0005e40008019000 */
[----:B--2---:R-:W-:Y:S01]  /*267b0*/  UMOV UR8, UR16 ;  /* 0x0000001000087c82 */ /* 0x004fe20008000000 */
[----:B------:R-:W-:-:S02]  /*267c0*/  UMOV UR10, UR14 ;  /* 0x0000000e000a7c82 */ /* 0x000fc40008000000 */
[----:B------:R3:W-:Y:S02]  /*267d0*/  UTMALDG.4D [UR8], [UR4], desc[UR6] ;  /* 0x00000608040075b4 */ /* 0x0007e40008019000 */
[----:B---3--:R-:W-:Y:S01]  /*267e0*/  NOP ;  /* 0x0000000000007918 */ /* 0x008fe20000000000 */
.L_x_1824:
[----:B------:R-:W3:Y:S01]  /*267f0*/  LDL.LU R3, [R1+0x48] ;  /* 0x0000480001037983 */ /* 0x000ee20000300800 */
[----:B------:R-:W-:Y:S05]  /*26800*/  WARPSYNC.ALL ;  /* 0x0000000000007948 */ /* 0x000fea0003800000 */
[----:B------:R-:W-:Y:S01]  /*26810*/  ULDC.64 UR4, c[0x0][0x298] ;  /* 0x0000a60000047ab9 */ /* 0x000fe20000000a00 */
[----:B------:R-:W-:Y:S01]  /*26820*/  BSSY B6, `(.L_x_1829) ;  /* 0x000001c000067945 */ /* 0x000fe20003800000 */
[----:B------:R-:W-:Y:S01]  /*26830*/  BAR.SYNC.DEFER_BLOCKING 0x8, 0x180 ;  /* 0x0206000000007b1d */ /* 0x000fe20000010000 */
[----:B---3--:R-:W-:Y:S01]  /*26840*/  SHF.R.S32.HI R0, RZ, 0x1f, R3 ;  /* 0x0000001fff007819 */ /* 0x008fe20000011403 */
[----:B--2---:R-:W-:-:S04]  /*26850*/  IMAD.WIDE.U32 R4, R3, UR4, RZ ;  /* 0x0000000403047c25 */ /* 0x004fc8000f8e00ff */
        /* <DEDUP_REMOVED lines=12> */
[----:B--2---:R-:W-:Y:S02]  /*26920*/  IMAD.U32 R4, RZ, RZ, UR4 ;  /* 0x00000004ff047e24 */ /* 0x004fe4000f8e00ff */
[----:B------:R-:W2:Y:S01]  /*26930*/  LDC.64 R2, c[0x4][R2] ;  /* 0x0100000002027b82 */ /* 0x000ea20000000a00 */
[----:B------:R-:W-:Y:S02]  /*26940*/  IMAD.U32 R5, RZ, RZ, UR5 ;  /* 0x00000005ff057e24 */ /* 0x000fe4000f8e00ff */
[----:B------:R-:W-:Y:S02]  /*26950*/  IMAD.U32 R6, RZ, RZ, UR6 ;  /* 0x00000006ff067e24 */ /* 0x000fe4000f8e00ff */
[----:B-1----:R-:W-:-:S02]  /*26960*/  IMAD.U32 R7, RZ, RZ, UR7 ;  /* 0x00000007ff077e24 */ /* 0x002fc4000f8e00ff */
[----:B------:R-:W-:Y:S02]  /*26970*/  IMAD.U32 R10, RZ, RZ, UR8 ;  /* 0x00000008ff0a7e24 */ /* 0x000fe4000f8e00ff */
[----:B------:R-:W-:Y:S02]  /*26980*/  IMAD.U32 R11, RZ, RZ, UR9 ;  /* 0x00000009ff0b7e24 */ /* 0x000fe4000f8e00ff */
[----:B------:R-:W-:Y:S02]  /*26990*/  IMAD.MOV.U32 R8, RZ, RZ, 0x70 ;  /* 0x00000070ff087424 */ /* 0x000fe400078e00ff */
[----:B------:R-:W-:Y:S02]  /*269a0*/  IMAD.MOV.U32 R12, RZ, RZ, 0x1 ;  /* 0x00000001ff0c7424 */ /* 0x000fe400078e00ff */
[----:B------:R-:W-:-:S07]  /*269b0*/  IMAD.MOV.U32 R13, RZ, RZ, RZ ;  /* 0x000000ffff0d7224 */ /* 0x000fce00078e00ff */
[----:B------:R-:W-:-:S07]  /*269c0*/  LEPC R20, `(.L_x_1830) ;  /* 0x000000001014794e */ /* 0x000fce0000000000 */
[----:B0-2---:R-:W-:Y:S05]  /*269d0*/  CALL.ABS.NOINC R2 ;  /* 0x0000000002007343 */ /* 0x005fea0003c00000 */
.L_x_1830:
[----:B------:R-:W-:Y:S05]  /*269e0*/  BSYNC B6 ;  /* 0x0000000000067941 */ /* 0x000fea0003800000 */
.L_x_1829:
[----:B--2---:R-:W2:Y:S01]  /*269f0*/  LDL.LU R0, [R1+0x54] ;  /* 0x0000540001007983 */ /* 0x004ea20000300800 */
[----:B------:R-:W-:Y:S01]  /*26a00*/  ULDC.64 UR6, c[0x0][0xa00] ;  /* 0x0002800000067ab9 */ /* 0x000fe20000000a00 */
[----:B-1----:R-:W1:Y:S01]  /*26a10*/  LDC R7, c[0x0][0x448] ;  /* 0x00011200ff077b82 */ /* 0x002e620000000800 */
[----:B------:R-:W-:Y:S01]  /*26a20*/  ULDC.64 UR4, c[0x0][0x2d8] ;  /* 0x0000b60000047ab9 */ /* 0x000fe20000000a00 */
[----:B------:R-:W2:Y:S04]  /*26a30*/  LDL.LU.64 R2, [R1+0x48] ;  /* 0x0000480001027983 */ /* 0x000ea80000300a00 */
[----:B------:R-:W3:Y:S04]  /*26a40*/  LDL R5, [R1+0xc] ;  /* 0x00000c0001057983 */ /* 0x000ee80000100800 */
[----:B------:R-:W4:Y:S01]  /*26a50*/  LDL R11, [R1+0x34] ;  /* 0x00003400010b7983 */ /* 0x000f220000100800 */
[----:B------:R-:W-:-:S04]  /*26a60*/  ISETP.NE.U32.AND P0, PT, RZ, UR6, PT ;  /* 0x00000006ff007c0c */ /* 0x000fc8000bf05070 */
[----:B------:R-:W-:Y:S01]  /*26a70*/  ISETP.NE.AND.EX P0, PT, RZ, UR7, PT, P0 ;  /* 0x00000007ff007c0c */ /* 0x000fe2000bf05300 */
[----:B------:R-:W5:Y:S02]  /*26a80*/  S2R R8, SR_TID.X ;  /* 0x0000000000087919 */ /* 0x000f640000002100 */
[----:B-----5:R-:W-:Y:S01]  /*26a90*/  IMAD.SHL.U32 R8, R8, 0x10, RZ ;  /* 0x0000001008087824 */ /* 0x020fe200078e00ff */
[----:B------:R-:W5:Y:S01]  /*26aa0*/  S2R R9, SR_TID.X ;  /* 0x0000000000097919 */ /* 0x000f620000002100 */
[----:B------:R-:W0:Y:S01]  /*26ab0*/  S2R R10, SR_TID.X ;  /* 0x00000000000a7919 */ /* 0x000e220000002100 */
[----:B-----5:R-:W-:-:S05]  /*26ac0*/  IMAD.SHL.U32 R9, R9, 0x8, RZ ;  /* 0x0000000809097824 */ /* 0x020fca00078e00ff */
[----:B------:R-:W-:-:S04]  /*26ad0*/  LOP3.LUT R9, R9, 0x38, RZ, 0xc0, !PT ;  /* 0x0000003809097812 */ /* 0x000fc800078ec0ff */
[C---:B------:R-:W-:Y:S02]  /*26ae0*/  LOP3.LUT R12, R9.reuse, 0x40, RZ, 0xfc, !PT ;  /* 0x00000040090c7812 */ /* 0x040fe400078efcff */
[----:B------:R-:W-:Y:S02]  /*26af0*/  LOP3.LUT R9, R9, 0x80, RZ, 0xfc, !PT ;  /* 0x0000008009097812 */ /* 0x000fe400078efcff */
[----:B0-----:R-:W-:-:S04]  /*26b00*/  LOP3.LUT R10, R10, 0x7f, RZ, 0xc0, !PT ;  /* 0x0000007f0a0a7812 */ /* 0x001fc800078ec0ff */
[----:B------:R-:W-:Y:S01]  /*26b10*/  SHF.R.U32.HI R10, RZ, 0x3, R10 ;  /* 0x00000003ff0a7819 */ /* 0x000fe2000001160a */
[----:B--2---:R-:W-:Y:S01]  /*26b20*/  IMAD.MOV.U32 R3, RZ, RZ, R0 ;  /* 0x000000ffff037224 */ /* 0x004fe200078e0000 */
[----:B---3--:R-:W-:-:S04]  /*26b30*/  SHF.R.S32.HI R0, RZ, 0x1f, R5 ;  /* 0x0000001fff007819 */ /* 0x008fc80000011405 */
[----:B------:R-:W-:Y:S02]  /*26b40*/  SEL R4, R0, RZ, !P0 ;  /* 0x000000ff00047207 */ /* 0x000fe40004000000 */
[----:B------:R-:W-:Y:S02]  /*26b50*/  SEL R0, R5, RZ, !P0 ;  /* 0x000000ff05007207 */ /* 0x000fe40004000000 */
[----:B------:R-:W0:Y:S01]  /*26b60*/  S2R R5, SR_TID.X ;  /* 0x0000000000057919 */ /* 0x000e220000002100 */
[----:B-1----:R-:W-:Y:S01]  /*26b70*/  ISETP.NE.AND P0, PT, R7, 0x1, PT ;  /* 0x000000010700780c */ /* 0x002fe20003f05270 */
[----:B------:R-:W-:-:S04]  /*26b80*/  IMAD.WIDE.U32 R2, R16, UR4, R2 ;  /* 0x0000000410027c25 */ /* 0x000fc8000f8e0002 */
[----:B------:R-:W-:Y:S01]  /*26b90*/  IMAD R3, R16, UR5, R3 ;  /* 0x0000000510037c24 */ /* 0x000fe2000f8e0203 */
[----:B------:R-:W-:-:S07]  /*26ba0*/  ULDC.64 UR4, c[0x0][0x2e0] ;  /* 0x0000b80000047ab9 */ /* 0x000fce0000000a00 */
[----:B------:R-:W1:Y:S01]  /*26bb0*/  @P0 LDC R6, c[0x0][0x450] ;  /* 0x00011400ff060b82 */ /* 0x000e620000000800 */
[----:B0-----:R-:W-:-:S04]  /*26bc0*/  LOP3.LUT R5, R5, 0x7f, RZ, 0xc0, !PT ;  /* 0x0000007f05057812 */ /* 0x001fc800078ec0ff */
[----:B------:R-:W-:-:S04]  /*26bd0*/  SHF.R.U32.HI R5, RZ, 0x3, R5 ;  /* 0x00000003ff057819 */ /* 0x000fc80000011605 */
[----:B------:R-:W-:Y:S02]  /*26be0*/  LOP3.LUT R8, R5, 0x70, R8, 0xf8, !PT ;  /* 0x0000007005087812 */ /* 0x000fe400078ef808 */
[----:B------:R-:W0:Y:S01]  /*26bf0*/  @P0 LDC R5, c[0x0][0x44c] ;  /* 0x00011300ff050b82 */ /* 0x000e220000000800 */
[----:B------:R-:W-:Y:S02]  /*26c00*/  IMAD R4, R4, UR4, RZ ;  /* 0x0000000404047c24 */ /* 0x000fe4000f8e02ff */
[----:B------:R-:W-:-:S04]  /*26c10*/  IMAD.WIDE.U32 R2, R0, UR4, R2 ;  /* 0x0000000400027c25 */ /* 0x000fc8000f8e0002 */
[----:B------:R-:W-:Y:S01]  /*26c20*/  IMAD R0, R0, UR5, R4 ;  /* 0x0000000500007c24 */ /* 0x000fe2000f8e0204 */
[----:B------:R-:W-:Y:S01]  /*26c30*/  ULDC.64 UR4, c[0x0][0x2d0] ;  /* 0x0000b40000047ab9 */ /* 0x000fe20000000a00 */
[----:B----4-:R-:W-:Y:S02]  /*26c40*/  IMAD.IADD R4, R8, 0x1, R11 ;  /* 0x0000000108047824 */ /* 0x010fe400078e020b */
[----:B------:R-:W-:Y:S02]  /*26c50*/  IMAD.IADD R3, R3, 0x1, R0 ;  /* 0x0000000103037824 */ /* 0x000fe400078e0200 */
[----:B------:R-:W-:Y:S01]  /*26c60*/  IMAD.MOV.U32 R0, RZ, RZ, R4 ;  /* 0x000000ffff007224 */ /* 0x000fe200078e0004 */
[----:B------:R-:W2:Y:S01]  /*26c70*/  S2R R8, SR_TID.X ;  /* 0x0000000000087919 */ /* 0x000ea20000002100 */
[----:B0-----:R-:W-:-:S05]  /*26c80*/  @P0 IMAD.HI.U32 R5, R4, R5, RZ ;  /* 0x0000000504050227 */ /* 0x001fca00078e00ff */
[----:B-1----:R-:W-:-:S05]  /*26c90*/  @P0 SHF.R.U32.HI R0, RZ, R6, R5 ;  /* 0x00000006ff000219 */ /* 0x002fca0000011605 */
        /* <DEDUP_REMOVED lines=8> */
[----:B------:R-:W-:-:S05]  /*26d20*/  SHF.R.S32.HI R0, RZ, 0x1f, R4 ;  /* 0x0000001fff007819 */ /* 0x000fca0000011404 */
[----:B------:R-:W-:Y:S02]  /*26d30*/  IMAD R0, R0, UR4, RZ ;  /* 0x0000000400007c24 */ /* 0x000fe4000f8e02ff */
[----:B------:R-:W-:-:S04]  /*26d40*/  IMAD.WIDE.U32 R2, R4, UR4, R2 ;  /* 0x0000000404027c25 */ /* 0x000fc8000f8e0002 */
[----:B------:R-:W-:Y:S01]  /*26d50*/  IMAD R4, R4, UR5, R0 ;  /* 0x0000000504047c24 */ /* 0x000fe2000f8e0200 */
[----:B------:R-:W-:Y:S01]  /*26d60*/  ULDC.64 UR4, c[0x0][0x280] ;  /* 0x0000a00000047ab9 */ /* 0x000fe20000000a00 */
[----:B--2---:R-:W-:Y:S02]  /*26d70*/  IMAD.SHL.U32 R8, R8, 0x8, RZ ;  /* 0x0000000808087824 */ /* 0x004fe400078e00ff */
[----:B------:R-:W-:Y:S01]  /*26d80*/  IMAD.IADD R3, R3, 0x1, R4 ;  /* 0x0000000103037824 */ /* 0x000fe200078e0204 */
[----:B------:R-:W-:Y:S01]  /*26d90*/  LEA R4, P0, R2, UR4, 0x1 ;  /* 0x0000000402047c11 */ /* 0x000fe2000f8008ff */
[----:B------:R-:W-:Y:S01]  /*26da0*/  ULDC UR4, c[0x0][0x2b8] ;  /* 0x0000ae0000047ab9 */ /* 0x000fe20000000800 */
[----:B------:R-:W-:Y:S02]  /*26db0*/  LOP3.LUT R8, R8, 0x38, RZ, 0xc0, !PT ;  /* 0x0000003808087812 */ /* 0x000fe400078ec0ff */
[----:B------:R-:W-:Y:S01]  /*26dc0*/  LEA.HI.X R3, R2, UR5, R3, 0x1, P0 ;  /* 0x0000000502037c11 */ /* 0x000fe200080f0c03 */
[----:B------:R-:W-:Y:S01]  /*26dd0*/  UMOV UR5, 0xffffffff ;  /* 0xffffffff00057882 */ /* 0x000fe20000000000 */
[----:B------:R-:W-:-:S02]  /*26de0*/  ISETP.GE.AND P3, PT, R8, UR4, PT ;  /* 0x0000000408007c0c */ /* 0x000fc4000bf66270 */
[----:B------:R-:W-:Y:S02]  /*26df0*/  ISETP.GE.AND P0, PT, R12, UR4, PT ;  /* 0x000000040c007c0c */ /* 0x000fe4000bf06270 */
[----:B------:R-:W-:Y:S01]  /*26e00*/  ISETP.GE.AND P1, PT, R9, UR4, PT ;  /* 0x0000000409007c0c */ /* 0x000fe2000bf26270 */
[----:B------:R-:W-:-:S12]  /*26e10*/  BRA.DIV UR5, `(.L_x_1831) ;  /* 0x0000005605547947 */ /* 0x000fd8000b800000 */
[----:B------:R-:W2:Y:S04]  /*26e20*/  LDL.LU R6, [R1+0x38] ;  /* 0x0000380001067983 */ /* 0x000ea80000300800 */
[----:B------:R-:W3:Y:S04]  /*26e30*/  LDL.LU R11, [R1+0x34] ;  /* 0x00003400010b7983 */ /* 0x000ee80000300800 */
[----:B------:R-:W4:Y:S01]  /*26e40*/  LDL R9, [R1+0x2c] ;  /* 0x00002c0001097983 */ /* 0x000f220000100800 */
[----:B--2---:R-:W-:-:S03]  /*26e50*/  IMAD R2, R6, R7, RZ ;  /* 0x0000000706027224 */ /* 0x004fc600078e02ff */
[----:B------:R-:W0:Y:S01]  /*26e60*/  SHFL.IDX PT, R7, R4, RZ, 0x181f ;  /* 0x00181fff04077589 */ /* 0x000e2200000e0000 */
[----:B---3--:R-:W-:-:S03]  /*26e70*/  IMAD.IADD R0, R10, 0x1, R11 ;  /* 0x000000010a007824 */ /* 0x008fc600078e020b */
[----:B------:R-:W1:Y:S01]  /*26e80*/  SHFL.IDX PT, R6, R3, RZ, 0x181f ;  /* 0x00181fff03067589 */ /* 0x000e6200000e0000 */
[C---:B------:R-:W-:Y:S01]  /*26e90*/  VIADD R5, R0.reuse, 0x10 ;  /* 0x0000001000057836 */ /* 0x040fe20000000000 */
[----:B------:R-:W-:-:S13]  /*26ea0*/  ISETP.GE.AND P2, PT, R0, R2, PT ;  /* 0x000000020000720c */ /* 0x000fda0003f46270 */
[----:B0-----:R-:W-:-:S05]  /*26eb0*/  @!P2 LEA R7, P4, R8, R7, 0x1 ;  /* 0x000000070807a211 */ /* 0x001fca00078808ff */
[----:B-1----:R-:W-:-:S05]  /*26ec0*/  @!P2 IMAD.X R6, RZ, RZ, R6, P4 ;  /* 0x000000ffff06a224 */ /* 0x002fca00020e0606 */
[----:B------:R-:W-:-:S04]  /*26ed0*/  @!P2 LOP3.LUT R7, R7, R6, RZ, 0x3c, !PT ;  /* 0x000000060707a212 */ /* 0x000fc800078e3cff */
[----:B------:R-:W-:-:S04]  /*26ee0*/  @!P2 LOP3.LUT R6, R7, R6, RZ, 0x3c, !PT ;  /* 0x000000060706a212 */ /* 0x000fc800078e3cff */
[----:B------:R-:W-:-:S05]  /*26ef0*/  @!P2 LOP3.LUT R7, R7, R6, RZ, 0x3c, !PT ;  /* 0x000000060707a212 */ /* 0x000fca00078e3cff */
[----:B------:R-:W-:Y:S01]  /*26f00*/  @!PT LDS RZ, [RZ] ;  /* 0x00000000fffff984 */ /* 0x000fe20000000800 */
[----:B----4-:R-:W-:Y:S04]  /*26f10*/  @!P2 LDGSTS.E.BYPASS.LTC128B.128 [R9+0xc400], desc[UR46][R6.64], !P3 ;  /* 0x0c4000000609afae */ /* 0x010fe8000d901d6e */
        /* <DEDUP_REMOVED lines=69> */
.L_x_1991:
        /* <DEDUP_REMOVED lines=13> */
.L_x_1833:
[----:B------:R-:W-:Y:S05]  /*27440*/  BSYNC B0 ;  /* 0x0000000000007941 */ /* 0x000fea0003800000 */
.L_x_1832:
[----:B------:R-:W-:Y:S01]  /*27450*/  NOP ;  /* 0x0000000000007918 */ /* 0x000fe20000000000 */
[----:B------:R-:W-:-:S13]  /*27460*/  PLOP3.LUT P0, PT, PT, PT, PT, 0x80, 0x0 ;  /* 0x000000000000781c */ /* 0x000fda0003f0f070 */
.L_x_1834:
        /* <DEDUP_REMOVED lines=18> */
.L_x_1992:
[----:B------:R-:W-:Y:S05]  /*27590*/  BSYNC B0 ;  /* 0x0000000000007941 */ /* 0x000fea0003800000 */
.L_x_1835:
[----:B------:R-:W4:Y:S04]  /*275a0*/  LDL R2, [R1+0x44] ;  /* 0x0000440001027983 */ /* 0x000f280000100800 */
[----:B-1----:R-:W5:Y:S01]  /*275b0*/  LDL R4, [R1+0x30] ;  /* 0x0000300001047983 */ /* 0x002f620000100800 */
[----:B------:R-:W-:Y:S01]  /*275c0*/  BSSY B0, `(.L_x_1837) ;  /* 0x000021d000007945 */ /* 0x000fe20003800000 */
[----:B----4-:R-:W-:-:S05]  /*275d0*/  VIADD R0, R2, 0xfffffffe ;  /* 0xfffffffe02007836 */ /* 0x010fca0000000000 */
[----:B-----5:R-:W-:-:S13]  /*275e0*/  ISETP.GE.AND P0, PT, R0, R4, PT ;  /* 0x000000040000720c */ /* 0x020fda0003f06270 */
[----:B------:R-:W-:Y:S05]  /*275f0*/  @!P0 BRA `(.L_x_1838) ;  /* 0x0000002000648947 */ /* 0x000fea0003800000 */
[----:B---3--:R-:W3:Y:S04]  /*27600*/  LDL.LU R3, [R1+0x50] ;  /* 0x0000500001037983 */ /* 0x008ee80000300800 */
[----:B0-----:R-:W4:Y:S04]  /*27610*/  LDL.LU R7, [R1+0x40] ;  /* 0x0000400001077983 */ /* 0x001f280000300800 */
[----:B------:R-:W5:Y:S04]  /*27620*/  LDL.LU R2, [R1+0x60] ;  /* 0x0000600001027983 */ /* 0x000f680000300800 */
[----:B------:R-:W5:Y:S04]  /*27630*/  LDL.LU R6, [R1+0x3c] ;  /* 0x00003c0001067983 */ /* 0x000f680000300800 */
[----:B--2---:R-:W2:Y:S01]  /*27640*/  LDL.LU R5, [R1+0x5c] ;  /* 0x00005c0001057983 */ /* 0x004ea20000300800 */
[----:B------:R-:W-:Y:S01]  /*27650*/  LOP3.LUT R10, RZ, R4, RZ, 0x33, !PT ;  /* 0x00000004ff0a7212 */ /* 0x000fe200078e33ff */
[----:B------:R-:W-:Y:S01]  /*27660*/  BSSY B2, `(.L_x_1839) ;  /* 0x00000ba000027945 */ /* 0x000fe20003800000 */
[----:B---3--:R-:W-:-:S04]  /*27670*/  VIADD R3, R3, 0x1 ;  /* 0x0000000103037836 */ /* 0x008fc80000000000 */
[----:B----4-:R-:W-:Y:S01]  /*27680*/  IMAD R3, R3, R7, RZ ;  /* 0x0000000703037224 */ /* 0x010fe200078e02ff */
[----:B-----5:R-:W-:-:S04]  /*27690*/  LOP3.LUT R2, RZ, R2, RZ, 0x33, !PT ;  /* 0x00000002ff027212 */ /* 0x020fc800078e33ff */
[----:B------:R-:W-:-:S04]  /*276a0*/  LOP3.LUT R3, RZ, R3, RZ, 0x33, !PT ;  /* 0x00000003ff037212 */ /* 0x000fc800078e33ff */
[----:B------:R-:W-:Y:S02]  /*276b0*/  VIADDMNMX R2, R3, -R6, R2, !PT ;  /* 0x8000000603027246 */ /* 0x000fe40007800102 */
[----:B--2---:R-:W-:-:S04]  /*276c0*/  LOP3.LUT R7, RZ, R5, RZ, 0x33, !PT ;  /* 0x00000005ff077212 */ /* 0x004fc800078e33ff */
        /* <DEDUP_REMOVED lines=9> */
[----:B------:R-:W-:Y:S01]  /*27760*/  LOP3.LUT P1, RZ, R17, 0x4, RZ, 0xc0, !PT ;  /* 0x0000000411ff7812 */ /* 0x000fe2000782c0ff */
[----:B------:R-:W-:Y:S01]  /*27770*/  BSSY B1, `(.L_x_1841) ;  /* 0x00000a4000017945 */ /* 0x000fe20003800000 */
[----:B--2---:R-:W-:-:S05]  /*27780*/  VIADD R8, R5, 0x1 ;  /* 0x0000000105087836 */ /* 0x004fca0000000000 */
[----:B------:R-:W-:-:S04]  /*27790*/  ISETP.NE.AND P0, PT, R8, 0x2, PT ;  /* 0x000000020800780c */ /* 0x000fc80003f05270 */
[----:B------:R-:W-:Y:S02]  /*277a0*/  SEL R9, RZ, 0x1, P0 ;  /* 0x00000001ff097807 */ /* 0x000fe40000000000 */
[----:B------:R-:W-:Y:S02]  /*277b0*/  SEL R8, R8, RZ, P0 ;  /* 0x000000ff08087207 */ /* 0x000fe40000000000 */
[----:B---3--:R-:W-:Y:S01]  /*277c0*/  LOP3.LUT R9, R4, R9, RZ, 0x3c, !PT ;  /* 0x0000000904097212 */ /* 0x008fe200078e3cff */
[----:B------:R-:W-:Y:S06]  /*277d0*/  @!P1 BRA `(.L_x_1842) ;  /* 0x0000000800749947 */ /* 0x000fec0003800000 */
        /* <DEDUP_REMOVED lines=24> */
.L_x_1843:
[----:B------:R-:W-:Y:S01]  /*27960*/  IMAD R3, R8, 0x8, R19 ;  /* 0x0000000808037824 */ /* 0x000fe200078e0213 */
[----:B------:R-:W-:Y:S01]  /*27970*/  SHF.L.U32 R2, R9, 0x1f, RZ ;  /* 0x0000001f09027819 */ /* 0x000fe200000006ff */
[----:B------:R-:W-:Y:S03]  /*27980*/  BSSY B3, `(.L_x_1844) ;  /* 0x0000003000037945 */ /* 0x000fe60003800000 */
[----:B------:R-:W1:Y:S02]  /*27990*/  SYNCS.PHASECHK.TRANS64.TRYWAIT P0, [R3+URZ+0x2a840], R2 ;  /* 0x02a84002030075a7 */ /* 0x000e64000800017f */
[----:B-1----:R-:W-:Y:S05]  /*279a0*/  @!P0 BRA `(.L_x_1845) ;  /* 0x0000005400608947 */ /* 0x002fea0003800000 */
.L_x_1993:
[----:B------:R-:W-:Y:S05]  /*279b0*/  BSYNC B3 ;  /* 0x0000000000037941 */ /* 0x000fea0003800000 */
.L_x_1844:
[----:B0-----:R-:W0:Y:S01]  /*279c0*/  S2R R5, SR_TID.X ;  /* 0x0000000000057919 */ /* 0x001e220000002100 */
[----:B------:R-:W-:Y:S01]  /*279d0*/  BSSY B3, `(.L_x_1846) ;  /* 0x0000009000037945 */ /* 0x000fe20003800000 */
[----:B0-----:R-:W-:-:S04]  /*279e0*/  LOP3.LUT R5, R5, 0x7f, RZ, 0xc0, !PT ;  /* 0x0000007f05057812 */ /* 0x001fc800078ec0ff */
[----:B------:R-:W-:-:S13]  /*279f0*/  ISETP.NE.AND P0, PT, R5, RZ, PT ;  /* 0x000000ff0500720c */ /* 0x000fda0003f05270 */
[----:B------:R-:W-:Y:S05]  /*27a00*/  @P0 BRA `(.L_x_1847) ;  /* 0x0000000000140947 */ /* 0x000fea0003800000 */
[----:B------:R-:W-:Y:S01]  /*27a10*/  LOP3.LUT P1, RZ, R17, 0x1, RZ, 0xc0, !PT ;  /* 0x0000000111ff7812 */ /* 0x000fe2000782c0ff */
[----:B-1----:R-:W-:-:S04]  /*27a20*/  IMAD.MOV.U32 R2, RZ, RZ, 0x9000 ;  /* 0x00009000ff027424 */ /* 0x002fc800078e00ff */
[----:B------:R0:W-:Y:S08]  /*27a30*/  SYNCS.ARRIVE.TRANS64 RZ, [R3+URZ+0x2a830], R2 ;  /* 0x02a8300203ff79a7 */ /* 0x0001f0000800003f */
[----:B------:R-:W-:Y:S05]  /*27a40*/  @!P1 BRA `(.L_x_1847) ;  /* 0x0000000000049947 */ /* 0x000fea0003800000 */
[----:B------:R-:W-:Y:S01]  /*27a50*/  BPT.TRAP 0x1 ;  /* 0x000000040000795c */ /* 0x000fe20000300000 */
.L_x_1847:
[----:B------:R-:W-:Y:S05]  /*27a60*/  BSYNC B3 ;  /* 0x0000000000037941 */ /* 0x000fea0003800000 */
.L_x_1846:
[----:B01----:R-:W2:Y:S01]  /*27a70*/  LDL R2, [R1+0x1c] ;  /* 0x00001c0001027983 */ /* 0x003ea20000100800 */
        /* <DEDUP_REMOVED lines=11> */
.L_x_1848:
        /* <DEDUP_REMOVED lines=16> */
.L_x_1849:
        /* <DEDUP_REMOVED lines=15> */
.L_x_1850:
        /* <DEDUP_REMOVED lines=10> */
[----:B------:R-:W2:Y:S04]  /*27dc0*/  LDL.LU R13, [R1+0x18] ;  /* 0x00001800010d7983 */ /* 0x000ea80000300800 */
[----:B------:R-:W3:Y:S01]  /*27dd0*/  LDL R6, [R1+0x10] ;  /* 0x0000100001067983 */ /* 0x000ee20000100800 */
[----:B------:R-:W-:Y:S01]  /*27de0*/  BSSY B3, `(.L_x_1851) ;  /* 0x0000005000037945 */ /* 0x000fe20003800000 */
[----:B--2---:R-:W-:Y:S01]  /*27df0*/  SHF.L.U32 R3, R13, 0x1f, RZ ;  /* 0x0000001f0d037819 */ /* 0x004fe200000006ff */
[----:B---3--:R-:W-:-:S04]  /*27e00*/  IMAD R2, R6, 0x8, R19 ;  /* 0x0000000806027824 */ /* 0x008fc800078e0213 */
[----:B------:R-:W0:Y:S02]  /*27e10*/  SYNCS.PHASECHK.TRANS64.TRYWAIT P0, [R2+URZ+0x2a860], R3 ;  /* 0x02a86003020075a7 */ /* 0x000e24000800017f */
[----:B0-----:R-:W-:Y:S05]  /*27e20*/  @!P0 BRA `(.L_x_1852) ;  /* 0x0000005000548947 */ /* 0x001fea0003800000 */
.L_x_1994:
[----:B------:R-:W-:Y:S05]  /*27e30*/  BSYNC B3 ;  /* 0x0000000000037941 */ /* 0x000fea0003800000 */
.L_x_1851:
        /* <DEDUP_REMOVED lines=10> */
.L_x_1853:
[----:B------:R-:W-:Y:S01]  /*27ee0*/  LOP3.LUT P0, RZ, R17, 0x8, RZ, 0xc0, !PT ;  /* 0x0000000811ff7812 */ /* 0x000fe2000780c0ff */
[----:B------:R-:W-:-:S12]  /*27ef0*/  BSSY B3, `(.L_x_1854) ;  /* 0x0000003000037945 */ /* 0x000fd80003800000 */
[----:B------:R-:W-:Y:S05]  /*27f00*/  @P0 BRA `(.L_x_1855) ;  /* 0x0000000000040947 */ /* 0x000fea0003800000 */
[----:B------:R-:W-:Y:S01]  /*27f10*/  BPT.TRAP 0x1 ;  /* 0x000000040000795c */ /* 0x000fe20000300000 */
.L_x_1855:
[----:B------:R-:W-:Y:S05]  /*27f20*/  BSYNC B3 ;  /* 0x0000000000037941 */ /* 0x000fea0003800000 */
.L_x_1854:
[----:B------:R-:W2:Y:S04]  /*27f30*/  LDL.LU R6, [R1+0x10] ;  /* 0x0000100001067983 */ /* 0x000ea80000300800 */
[----:B------:R-:W3:Y:S04]  /*27f40*/  LDL R5, [R1+0x1c] ;  /* 0x00001c0001057983 */ /* 0x000ee80000100800 */
[----:B------:R-:W3:Y:S01]  /*27f50*/  LDL.LU R3, [R1+0x4] ;  /* 0x0000040001037983 */ /* 0x000ee20000300800 */
[----:B------:R-:W-:Y:S01]  /*27f60*/  R2UR UR10, R11 ;  /* 0x000000000b0a72ca */ /* 0x000fe200000e0000 */
[----:B------:R-:W-:Y:S01]  /*27f70*/  UIADD3 UR4, UP0, UR36, 0x470, URZ ;  /* 0x0000047024047890 */ /* 0x000fe2000ff1e03f */
[----:B------:R-:W-:Y:S01]  /*27f80*/  PLOP3.LUT P0, PT, PT, PT, PT, 0x80, 0x0 ;  /* 0x000000000000781c */ /* 0x000fe20003f0f070 */
[----:B------:R-:W-:Y:S01]  /*27f90*/  VIADD R2, R2, 0x2a850 ;  /* 0x0002a85002027836 */ /* 0x000fe20000000000 */
[----:B------:R-:W-:Y:S01]  /*27fa0*/  UMOV UR6, 0x0 ;  /* 0x0000000000067882 */ /* 0x000fe20000000000 */
[----:B------:R-:W-:Y:S01]  /*27fb0*/  UIADD3.X UR5, URZ, UR37, URZ, UP0, !UPT ;  /* 0x000000253f057290 */ /* 0x000fe200087fe43f */
[----:B------:R-:W-:Y:S01]  /*27fc0*/  UMOV UR7, 0x14f00000 ;  /* 0x14f0000000077882 */ /* 0x000fe20000000000 */
[----:B--2---:R-:W-:-:S02]  /*27fd0*/  IMAD R6, R6, 0x6000, R19 ;  /* 0x0000600006067824 */ /* 0x004fc400078e0213 */
[----:B---3--:R-:W-:Y:S02]  /*27fe0*/  IMAD R3, R3, 0x60, R5 ;  /* 0x0000006003037824 */ /* 0x008fe400078e0205 */
[----:B------:R-:W-:-:S07]  /*27ff0*/  VIADD R5, R6, 0x400 ;  /* 0x0000040006057836 */ /* 0x000fce0000000000 */
.L_x_1856:
        /* <DEDUP_REMOVED lines=15> */
.L_x_1857:
        /* <DEDUP_REMOVED lines=12> */
.L_x_1842:
[----:B------:R-:W-:Y:S05]  /*281b0*/  BSYNC B1 ;  /* 0x0000000000017941 */ /* 0x000fea0003800000 */
.L_x_1841:
[----:B0-----:R-:W2:Y:S04]  /*281c0*/  LDL.LU R0, [R1+0x44] ;  /* 0x0000440001007983 */ /* 0x001ea80000300800 */
[----:B------:R0:W-:Y:S04]  /*281d0*/  STL [R1+0x10], R8 ;  /* 0x0000100801007387 */ /* 0x0001e80000100800 */
[----:B------:R0:W-:Y:S02]  /*281e0*/  STL [R1+0x18], R9 ;  /* 0x0000180901007387 */ /* 0x0001e40000100800 */
[----:B0-2---:R-:W-:-:S07]  /*281f0*/  VIADD R0, R0, 0xfffffffd ;  /* 0xfffffffd00007836 */ /* 0x005fce0000000000 */
.L_x_1840:
[----:B------:R-:W-:Y:S05]  /*28200*/  BSYNC B2 ;  /* 0x0000000000027941 */ /* 0x000fea0003800000 */
.L_x_1839:
[----:B------:R-:W-:-:S05]  /*28210*/  VIADD R10, R10, 0xfffffffe ;  /* 0xfffffffe0a0a7836 */ /* 0x000fca0000000000 */
[----:B------:R-:W-:-:S13]  /*28220*/  ISETP.NE.AND P0, PT, R10, R7, PT ;  /* 0x000000070a00720c */ /* 0x000fda0003f05270 */
[----:B------:R-:W-:Y:S05]  /*28230*/  @!P0 BRA `(.L_x_1838) ;  /* 0x0000001400548947 */ /* 0x000fea0003800000 */
[----:B------:R-:W-:-:S07]  /*28240*/  IMAD.MOV.U32 R9, RZ, RZ, R18 ;  /* 0x000000ffff097224 */ /* 0x000fce00078e0012 */
.L_x_1892:
[----:B------:R-:W2:Y:S04]  /*28250*/  LDL R3, [R1+0x10] ;  /* 0x0000100001037983 */ /* 0x000ea80000100800 */
[----:B------:R-:W3:Y:S01]  /*28260*/  LDL R2, [R1+0x18] ;  /* 0x0000180001027983 */ /* 0x000ee20000100800 */
[----:B------:R-:W-:Y:S01]  /*28270*/  LOP3.LUT P1, RZ, R17, 0x4, RZ, 0xc0, !PT ;  /* 0x0000000411ff7812 */ /* 0x000fe2000782c0ff */
[----:B------:R-:W-:Y:S05]  /*28280*/  YIELD ;  /* 0x0000000000007946 */ /* 0x000fea0003800000 */
[----:B------:R-:W-:Y:S01]  /*28290*/  BSSY B1, `(.L_x_1858) ;  /* 0x00000a4000017945 */ /* 0x000fe20003800000 */
[----:B--2---:R-:W-:-:S05]  /*282a0*/  VIADD R4, R3, 0x1 ;  /* 0x0000000103047836 */ /* 0x004fca0000000000 */
[----:B------:R-:W-:-:S04]  /*282b0*/  ISETP.NE.AND P0, PT, R4, 0x2, PT ;  /* 0x000000020400780c */ /* 0x000fc80003f05270 */
[----:B------:R-:W-:Y:S02]  /*282c0*/  SEL R5, RZ, 0x1, P0 ;  /* 0x00000001ff057807 */ /* 0x000fe40000000000 */
[----:B------:R-:W-:Y:S02]  /*282d0*/  SEL R4, R4, RZ, P0 ;  /* 0x000000ff04047207 */ /* 0x000fe40000000000 */
[----:B---3--:R-:W-:Y:S01]  /*282e0*/  LOP3.LUT R5, R2, R5, RZ, 0x3c, !PT ;  /* 0x0000000502057212 */ /* 0x008fe200078e3cff */
[----:B01----:R-:W-:Y:S06]  /*282f0*/  @!P1 BRA `(.L_x_1859) ;  /* 0x0000000800749947 */ /* 0x003fec0003800000 */
        /* <DEDUP_REMOVED lines=24> */
.L_x_1860:
[----:B------:R-:W-:Y:S01]  /*28480*/  IMAD R3, R4, 0x8, R19 ;  /* 0x0000000804037824 */ /* 0x000fe200078e0213 */
[----:B------:R-:W-:Y:S01]  /*28490*/  SHF.L.U32 R2, R5, 0x1f, RZ ;  /* 0x0000001f05027819 */ /* 0x000fe200000006ff */
[----:B------:R-:W-:Y:S03]  /*284a0*/  BSSY B2, `(.L_x_1861) ;  /* 0x0000003000027945 */ /* 0x000fe60003800000 */
[----:B------:R-:W1:Y:S02]  /*284b0*/  SYNCS.PHASECHK.TRANS64.TRYWAIT P0, [R3+URZ+0x2a840], R2 ;  /* 0x02a84002030075a7 */ /* 0x000e64000800017f */
[----:B-1----:R-:W-:Y:S05]  /*284c0*/  @!P0 BRA `(.L_x_1862) ;  /* 0x0000004800c08947 */ /* 0x002fea0003800000 */
.L_x_1995:
[----:B------:R-:W-:Y:S05]  /*284d0*/  BSYNC B2 ;  /* 0x0000000000027941 */ /* 0x000fea0003800000 */
.L_x_1861:
[----:B------:R-:W2:Y:S01]  /*284e0*/  S2R R7, SR_TID.X ;  /* 0x0000000000077919 */ /* 0x000ea20000002100 */
[----:B------:R-:W-:Y:S01]  /*284f0*/  BSSY B2, `(.L_x_1863) ;  /* 0x0000009000027945 */ /* 0x000fe20003800000 */
[----:B--2---:R-:W-:-:S04]  /*28500*/  LOP3.LUT R7, R7, 0x7f, RZ, 0xc0, !PT ;  /* 0x0000007f07077812 */ /* 0x004fc800078ec0ff */
[----:B------:R-:W-:-:S13]  /*28510*/  ISETP.NE.AND P0, PT, R7, RZ, PT ;  /* 0x000000ff0700720c */ /* 0x000fda0003f05270 */
[----:B------:R-:W-:Y:S05]  /*28520*/  @P0 BRA `(.L_x_1864) ;  /* 0x0000000000140947 */ /* 0x000fea0003800000 */
[----:B------:R-:W-:Y:S01]  /*28530*/  LOP3.LUT P1, RZ, R17, 0x1, RZ, 0xc0, !PT ;  /* 0x0000000111ff7812 */ /* 0x000fe2000782c0ff */
[----:B-1----:R-:W-:-:S04]  /*28540*/  IMAD.MOV.U32 R2, RZ, RZ, 0x9000 ;  /* 0x00009000ff027424 */ /* 0x002fc800078e00ff */
[----:B------:R2:W-:Y:S08]  /*28550*/  SYNCS.ARRIVE.TRANS64 RZ, [R3+URZ+0x2a830], R2 ;  /* 0x02a8300203ff79a7 */ /* 0x0005f0000800003f */
[----:B------:R-:W-:Y:S05]  /*28560*/  @!P1 BRA `(.L_x_1864) ;  /* 0x0000000000049947 */ /* 0x000fea0003800000 */
[----:B------:R-:W-:Y:S01]  /*28570*/  BPT.TRAP 0x1 ;  /* 0x000000040000795c */ /* 0x000fe20000300000 */
.L_x_1864:
[----:B------:R-:W-:Y:S05]  /*28580*/  BSYNC B2 ;  /* 0x0000000000027941 */ /* 0x000fea0003800000 */
.L_x_1863:
[----:B-12---:R-:W2:Y:S01]  /*28590*/  LDL R2, [R1+0x1c] ;  /* 0x00001c0001027983 */ /* 0x006ea20000100800 */
        /* <DEDUP_REMOVED lines=11> */
.L_x_1865:
        /* <DEDUP_REMOVED lines=16> */
.L_x_1866:
        /* <DEDUP_REMOVED lines=15> */
.L_x_1867:
        /* <DEDUP_REMOVED lines=17> */
.L_x_1996:
[----:B------:R-:W-:Y:S05]  /*28950*/  BSYNC B2 ;  /* 0x0000000000027941 */ /* 0x000fea0003800000 */
.L_x_1868:
        /* <DEDUP_REMOVED lines=10> */
.L_x_1870:
[----:B------:R-:W-:Y:S01]  /*28a00*/  LOP3.LUT P0, RZ, R17, 0x8, RZ, 0xc0, !PT ;  /* 0x0000000811ff7812 */ /* 0x000fe2000780c0ff */
[----:B------:R-:W-:-:S12]  /*28a10*/  BSSY B2, `(.L_x_1871) ;  /* 0x0000003000027945 */ /* 0x000fd80003800000 */
[----:B------:R-:W-:Y:S05]  /*28a20*/  @P0 BRA `(.L_x_1872) ;  /* 0x0000000000040947 */ /* 0x000fea0003800000 */
[----:B------:R-:W-:Y:S01]  /*28a30*/  BPT.TRAP 0x1 ;  /* 0x000000040000795c */ /* 0x000fe20000300000 */
.L_x_1872:
[----:B------:R-:W-:Y:S05]  /*28a40*/  BSYNC B2 ;  /* 0x0000000000027941 */ /* 0x000fea0003800000 */
.L_x_1871:
        /* <DEDUP_REMOVED lines=13> */
.L_x_1873:
        /* <DEDUP_REMOVED lines=15> */
.L_x_1874:
        /* <DEDUP_REMOVED lines=12> */
.L_x_1859:
[----:B------:R-:W-:Y:S05]  /*28cd0*/  BSYNC B1 ;  /* 0x0000000000017941 */ /* 0x000fea0003800000 */
.L_x_1858:
[----:B------:R-:W-:Y:S01]  /*28ce0*/  VIADD R3, R4, 0x1 ;  /* 0x0000000104037836 */ /* 0x000fe20000000000 */
[----:B------:R-:W-:Y:S01]  /*28cf0*/  LOP3.LUT P1, RZ, R17, 0x4, RZ, 0xc0, !PT ;  /* 0x0000000411ff7812 */ /* 0x000fe2000782c0ff */
[----:B------:R-:W-:Y:S01]  /*28d00*/  BSSY B1, `(.L_x_1875) ;  /* 0x00000a4000017945 */ /* 0x000fe20003800000 */
[----:B0-----:R-:W-:Y:S02]  /*28d10*/  VIADD R6, R0, 0xffffffff ;  /* 0xffffffff00067836 */ /* 0x001fe40000000000 */
[----:B------:R-:W-:-:S04]  /*28d20*/  ISETP.NE.AND P0, PT, R3, 0x2, PT ;  /* 0x000000020300780c */ /* 0x000fc80003f05270 */
[----:B------:R-:W-:Y:S02]  /*28d30*/  SEL R2, RZ, 0x1, P0 ;  /* 0x00000001ff027807 */ /* 0x000fe40000000000 */
[----:B------:R-:W-:Y:S02]  /*28d40*/  SEL R11, R3, RZ, P0 ;  /* 0x000000ff030b7207 */ /* 0x000fe40000000000 */
[----:B------:R-:W-:-:S05]  /*28d50*/  LOP3.LUT R10, R5, R2, RZ, 0x3c, !PT ;  /* 0x00000002050a7212 */ /* 0x000fca00078e3cff */
[----:B------:R0:W-:Y:S04]  /*28d60*/  STL [R1+0x18], R10 ;  /* 0x0000180a01007387 */ /* 0x0001e80000100800 */
[----:B------:R0:W-:Y:S01]  /*28d70*/  STL [R1+0x10], R11 ;  /* 0x0000100b01007387 */ /* 0x0001e20000100800 */
        /* <DEDUP_REMOVED lines=25> */
.L_x_1877:
[----:B------:R-:W-:Y:S01]  /*28f10*/  IMAD R3, R11, 0x8, R19 ;  /* 0x000000080b037824 */ /* 0x000fe200078e0213 */
[----:B------:R-:W-:Y:S01]  /*28f20*/  SHF.L.U32 R2, R10, 0x1f, RZ ;  /* 0x0000001f0a027819 */ /* 0x000fe200000006ff */
[----:B------:R-:W-:Y:S03]  /*28f30*/  BSSY B2, `(.L_x_1878) ;  /* 0x0000003000027945 */ /* 0x000fe60003800000 */
[----:B------:R-:W2:Y:S02]  /*28f40*/  SYNCS.PHASECHK.TRANS64.TRYWAIT P0, [R3+URZ+0x2a840], R2 ;  /* 0x02a84002030075a7 */ /* 0x000ea4000800017f */
[----:B--2---:R-:W-:Y:S05]  /*28f50*/  @!P0 BRA `(.L_x_1879) ;  /* 0x0000004000448947 */ /* 0x004fea0003800000 */
.L_x_1997:
[----:B------:R-:W-:Y:S05]  /*28f60*/  BSYNC B2 ;  /* 0x0000000000027941 */ /* 0x000fea0003800000 */
.L_x_1878:
[----:B-1----:R-:W1:Y:S01]  /*28f70*/  S2R R8, SR_TID.X ;  /* 0x0000000000087919 */ /* 0x002e620000002100 */
[----:B------:R-:W-:Y:S01]  /*28f80*/  BSSY B2, `(.L_x_1880) ;  /* 0x0000009000027945 */ /* 0x000fe20003800000 */
[----:B-1----:R-:W-:-:S04]  /*28f90*/  LOP3.LUT R8, R8, 0x7f, RZ, 0xc0, !PT ;  /* 0x0000007f08087812 */ /* 0x002fc800078ec0ff */
[----:B------:R-:W-:-:S13]  /*28fa0*/  ISETP.NE.AND P0, PT, R8, RZ, PT ;  /* 0x000000ff0800720c */ /* 0x000fda0003f05270 */
[----:B------:R-:W-:Y:S05]  /*28fb0*/  @P0 BRA `(.L_x_1881) ;  /* 0x0000000000140947 */ /* 0x000fea0003800000 */
[----:B------:R-:W-:Y:S01]  /*28fc0*/  LOP3.LUT P1, RZ, R17, 0x1, RZ, 0xc0, !PT ;  /* 0x0000000111ff7812 */ /* 0x000fe2000782c0ff */
[----:B--2---:R-:W-:-:S04]  /*28fd0*/  IMAD.MOV.U32 R2, RZ, RZ, 0x9000 ;  /* 0x00009000ff027424 */ /* 0x004fc800078e00ff */
[----:B------:R1:W-:Y:S08]  /*28fe0*/  SYNCS.ARRIVE.TRANS64 RZ, [R3+URZ+0x2a830], R2 ;  /* 0x02a8300203ff79a7 */ /* 0x0003f0000800003f */
[----:B------:R-:W-:Y:S05]  /*28ff0*/  @!P1 BRA `(.L_x_1881) ;  /* 0x0000000000049947 */ /* 0x000fea0003800000 */
[----:B------:R-:W-:Y:S01]  /*29000*/  BPT.TRAP 0x1 ;  /* 0x000000040000795c */ /* 0x000fe20000300000 */
.L_x_1881:
[----:B------:R-:W-:Y:S05]  /*29010*/  BSYNC B2 ;  /* 0x0000000000027941 */ /* 0x000fea0003800000 */
.L_x_1880:
[----:B------:R-:W3:Y:S04]  /*29020*/  LDL R8, [R1+0x10] ;  /* 0x0000100001087983 */ /* 0x000ee80000100800 */
[----:B-12---:R-:W2:Y:S01]  /*29030*/  LDL R2, [R1+0x1c] ;  /* 0x00001c0001027983 */ /* 0x006ea20000100800 */
[----:B0-----:R-:W-:Y:S01]  /*29040*/  IMAD.MOV.U32 R11, RZ, RZ, RZ ;  /* 0x000000ffff0b7224 */ /* 0x001fe200078e00ff */
[----:B------:R-:W-:Y:S01]  /*29050*/  UIADD3 UR4, UP0, UR36, 0x370, URZ ;  /* 0x0000037024047890 */ /* 0x000fe2000ff1e03f */
[----:B------:R-:W-:Y:S01]  /*29060*/  PLOP3.LUT P0, PT, PT, PT, PT, 0x80, 0x0 ;  /* 0x000000000000781c */ /* 0x000fe20003f0f070 */
[----:B------:R-:W-:Y:S01]  /*29070*/  VIADD R3, R3, 0x2a830 ;  /* 0x0002a83003037836 */ /* 0x000fe20000000000 */
[----:B------:R-:W-:Y:S01]  /*29080*/  UMOV UR6, 0x0 ;  /* 0x0000000000067882 */ /* 0x000fe20000000000 */
[----:B------:R-:W-:Y:S01]  /*29090*/  R2UR UR10, R11 ;  /* 0x000000000b0a72ca */ /* 0x000fe200000e0000 */
[----:B------:R-:W-:Y:S01]  /*290a0*/  UIADD3.X UR5, URZ, UR37, URZ, UP0, !UPT ;  /* 0x000000253f057290 */ /* 0x000fe200087fe43f */
[----:B------:R-:W-:Y:S01]  /*290b0*/  UMOV UR7, 0x14f00000 ;  /* 0x14f0000000077882 */ /* 0x000fe20000000000 */
[----:B---3--:R-:W-:-:S02]  /*290c0*/  IMAD R8, R8, 0x9000, R19 ;  /* 0x0000900008087824 */ /* 0x008fc400078e0213 */
[----:B--2---:R-:W-:Y:S02]  /*290d0*/  IMAD R2, R7, 0x60, R2 ;  /* 0x0000006007027824 */ /* 0x004fe400078e0202 */
[----:B------:R-:W-:-:S08]  /*290e0*/  VIADD R10, R8, 0x18400 ;  /* 0x00018400080a7836 */ /* 0x000fd00000000000 */
.L_x_1882:
        /* <DEDUP_REMOVED lines=16> */
.L_x_1883:
        /* <DEDUP_REMOVED lines=15> */
.L_x_1884:
        /* <DEDUP_REMOVED lines=15> */
.L_x_1998:
[----:B------:R-:W-:Y:S05]  /*293d0*/  BSYNC B2 ;  /* 0x0000000000027941 */ /* 0x000fea0003800000 */
.L_x_1885:
        /* <DEDUP_REMOVED lines=10> */
.L_x_1887:
[----:B------:R-:W-:Y:S01]  /*29480*/  LOP3.LUT P0, RZ, R17, 0x8, RZ, 0xc0, !PT ;  /* 0x0000000811ff7812 */ /* 0x000fe2000780c0ff */
[----:B------:R-:W-:-:S12]  /*29490*/  BSSY B2, `(.L_x_1888) ;  /* 0x0000003000027945 */ /* 0x000fd80003800000 */
[----:B------:R-:W-:Y:S05]  /*294a0*/  @P0 BRA `(.L_x_1889) ;  /* 0x0000000000040947 */ /* 0x000fea0003800000 */
[----:B------:R-:W-:Y:S01]  /*294b0*/  BPT.TRAP 0x1 ;  /* 0x000000040000795c */ /* 0x000fe20000300000 */
.L_x_1889:
[----:B------:R-:W-:Y:S05]  /*294c0*/  BSYNC B2 ;  /* 0x0000000000027941 */ /* 0x000fea0003800000 */
.L_x_1888:
        /* <DEDUP_REMOVED lines=12> */
.L_x_1890:
        /* <DEDUP_REMOVED lines=15> */
.L_x_1891:
        /* <DEDUP_REMOVED lines=12> */
.L_x_1876:
[----:B------:R-:W-:Y:S05]  /*29740*/  BSYNC B1 ;  /* 0x0000000000017941 */ /* 0x000fea0003800000 */
.L_x_1875:
[----:B------:R-:W2:Y:S01]  /*29750*/  LDL R2, [R1+0x30] ;  /* 0x0000300001027983 */ /* 0x000ea20000100800 */
[----:B------:R-:W-:Y:S01]  /*29760*/  VIADD R0, R0, 0xfffffffe ;  /* 0xfffffffe00007836 */ /* 0x000fe20000000000 */
[----:B--2---:R-:W-:-:S13]  /*29770*/  ISETP.GT.AND P0, PT, R6, R2, PT ;  /* 0x000000020600720c */ /* 0x004fda0003f04270 */
[----:B------:R-:W-:Y:S05]  /*29780*/  @P0 BRA `(.L_x_1892) ;  /* 0xffffffe800b00947 */ /* 0x000fea000383ffff */
.L_x_1838:
[----:B------:R-:W-:Y:S05]  /*29790*/  BSYNC B0 ;  /* 0x0000000000007941 */ /* 0x000fea0003800000 */
.L_x_1837:
[----:B------:R-:W4:Y:S01]  /*297a0*/  S2R R2, SR_TID.X ;  /* 0x0000000000027919 */ /* 0x000f220000002100 */
[----:B------:R-:W-:Y:S01]  /*297b0*/  BSSY B0, `(.L_x_1893) ;  /* 0x0000011000007945 */ /* 0x000fe20003800000 */
[----:B----4-:R-:W-:-:S04]  /*297c0*/  LOP3.LUT R2, R2, 0x7f, RZ, 0xc0, !PT ;  /* 0x0000007f02027812 */ /* 0x010fc800078ec0ff */
[----:B------:R-:W-:-:S13]  /*297d0*/  ISETP.NE.AND P0, PT, R2, RZ, PT ;  /* 0x000000ff0200720c */ /* 0x000fda0003f05270 */
[----:B------:R-:W-:Y:S05]  /*297e0*/  @P0 BRA `(.L_x_1894) ;  /* 0x0000000000340947 */ /* 0x000fea0003800000 */
[----:B------:R-:W4:Y:S01]  /*297f0*/  S2R R2, SR_LANEID ;  /* 0x0000000000027919 */ /* 0x000f220000000000 */
[----:B------:R-:W-:Y:S01]  /*29800*/  VOTEU.ANY UR4, UPT, PT ;  /* 0x0000000000047886 */ /* 0x000fe200038e0100 */
[----:B--2---:R-:W2:Y:S01]  /*29810*/  LDC.64 R4, c[0x0][0xc60] ;  /* 0x00031800ff047b82 */ /* 0x004ea20000000a00 */
[----:B------:R-:W4:Y:S02]  /*29820*/  FLO.U32 R0, UR4 ;  /* 0x0000000400007d00 */ /* 0x000f2400080e0000 */
[----:B----4-:R-:W-:-:S06]  /*29830*/  ISETP.EQ.U32.AND P0, PT, R0, R2, PT ;  /* 0x000000020000720c */ /* 0x010fcc0003f02070 */
[----:B------:R-:W2:Y:S07]  /*29840*/  POPC R2, UR4 ;  /* 0x0000000400027d09 */ /* 0x000eae0008000000 */
[----:B--2---:R-:W2:Y:S04]  /*29850*/  @P0 ATOMG.E.ADD.STRONG.GPU PT, R2, desc[UR46][R4.64], R2 ;  /* 0x00000002040209a8 */ /* 0x004ea800081ee1ee */
[----:B--2---:R2:W4:Y:S02]  /*29860*/  SHFL.IDX PT, R2, R2, R0, 0x1f ;  /* 0x00001f0002027589 */ /* 0x00452400000e0000 */
[----:B--2---:R-:W2:Y:S02]  /*29870*/  S2R R0, SR_LTMASK ;  /* 0x0000000000007919 */ /* 0x004ea40000003900 */
[----:B--2---:R-:W-:-:S06]  /*29880*/  LOP3.LUT R0, R0, UR4, RZ, 0xc0, !PT ;  /* 0x0000000400007c12 */ /* 0x004fcc000f8ec0ff */
[----:B------:R-:W4:Y:S02]  /*29890*/  POPC R0, R0 ;  /* 0x0000000000007309 */ /* 0x000f240000000000 */
[----:B----4-:R-:W-:-:S05]  /*298a0*/  IADD3 R0, R2, UR39, R0 ;  /* 0x0000002702007c10 */ /* 0x010fca000fffe000 */
[----:B------:R4:W-:Y:S02]  /*298b0*/  STL [R1], R0 ;  /* 0x0000000001007387 */ /* 0x0009e40000100800 */
.L_x_1894:
[----:B------:R-:W-:Y:S05]  /*298c0*/  BSYNC B0 ;  /* 0x0000000000007941 */ /* 0x000fea0003800000 */
.L_x_1893:
[----:B------:R-:W-:Y:S01]  /*298d0*/  LOP3.LUT P0, RZ, R17, 0x4, RZ, 0xc0, !PT ;  /* 0x0000000411ff7812 */ /* 0x000fe2000780c0ff */
[----:B------:R-:W-:-:S12]  /*298e0*/  BSSY B0, `(.L_x_1895) ;  /* 0x000003f000007945 */ /* 0x000fd80003800000 */
[----:B------:R-:W-:Y:S05]  /*298f0*/  @!P0 BRA `(.L_x_1896) ;  /* 0x0000000000f48947 */ /* 0x000fea0003800000 */
[----:B----4-:R-:W4:Y:S04]  /*29900*/  LDL R0, [R1+0x10] ;  /* 0x0000100001007983 */ /* 0x010f280000100800 */
[----:B------:R-:W5:Y:S01]  /*29910*/  LDL R2, [R1+0x18] ;  /* 0x0000180001027983 */ /* 0x000f620000100800 */
[----:B------:R-:W-:Y:S01]  /*29920*/  BSSY B1, `(.L_x_1897) ;  /* 0x0000005000017945 */ /* 0x000fe20003800000 */
[----:B----4-:R-:W-:Y:S01]  /*29930*/  IMAD R0, R0, 0x8, R19 ;  /* 0x0000000800007824 */ /* 0x010fe200078e0213 */
[----:B-----5:R-:W-:-:S04]  /*29940*/  SHF.L.U32 R2, R2, 0x1f, RZ ;  /* 0x0000001f02027819 */ /* 0x020fc800000006ff */
[----:B------:R-:W4:Y:S02]  /*29950*/  SYNCS.PHASECHK.TRANS64.TRYWAIT P0, [R0+URZ+0x2a860], R2 ;  /* 0x02a86002000075a7 */ /* 0x000f24000800017f */
[----:B----4-:R-:W-:Y:S05]  /*29960*/  @!P0 BRA `(.L_x_1898) ;  /* 0x0000003400e88947 */ /* 0x010fea0003800000 */
.L_x_1999:
[----:B------:R-:W-:Y:S05]  /*29970*/  BSYNC B1 ;  /* 0x0000000000017941 */ /* 0x000fea0003800000 */
.L_x_1897:
[----:B---3--:R-:W3:Y:S01]  /*29980*/  S2R R3, SR_TID.X ;  /* 0x0000000000037919 */ /* 0x008ee20000002100 */
[----:B------:R-:W-:-:S04]  /*29990*/  UPRMT UR4, UR38, 0x9910, URZ ;  /* 0x0000991026047896 */ /* 0x000fc8000800003f */
[----:B------:R-:W-:Y:S01]  /*299a0*/  UISETP.NE.AND UP0, UPT, UR4, 0x2, UPT ;  /* 0x000000020400788c */ /* 0x000fe2000bf05270 */
[----:B---3--:R-:W-:-:S04]  /*299b0*/  LOP3.LUT R3, R3, 0x7f, RZ, 0xc0, !PT ;  /* 0x0000007f03037812 */ /* 0x008fc800078ec0ff */
[----:B------:R-:W-:-:S13]  /*299c0*/  ISETP.NE.AND P0, PT, R3, RZ, PT ;  /* 0x000000ff0300720c */ /* 0x000fda0003f05270 */
[----:B----4-:R-:W-:-:S04]  /*299d0*/  @!P0 IMAD.MOV.U32 R2, RZ, RZ, 0x6000 ;  /* 0x00006000ff028424 */ /* 0x010fc800078e00ff */
[----:B------:R3:W-:Y:S01]  /*299e0*/  @!P0 SYNCS.ARRIVE.TRANS64 RZ, [R0+URZ+0x2a850], R2 ;  /* 0x02a8500200ff89a7 */ /* 0x0007e2000800003f */
[----:B------:R-:W-:-:S13]  /*299f0*/  PLOP3.LUT P0, PT, PT, PT, UP0, 0x80, 0x0 ;  /* 0x000000000000781c */ /* 0x000fda0003f0f008 */
[----:B---3--:R-:W-:Y:S05]  /*29a00*/  @P0 BRA `(.L_x_1899) ;  /* 0x0000000000040947 */ /* 0x008fea0003800000 */
[----:B------:R-:W-:Y:S01]  /*29a10*/  BPT.TRAP 0x1 ;  /* 0x000000040000795c */ /* 0x000fe20000300000 */
.L_x_1899:
[----:B------:R-:W-:Y:S01]  /*29a20*/  LOP3.LUT P0, RZ, R17, 0x8, RZ, 0xc0, !PT ;  /* 0x0000000811ff7812 */ /* 0x000fe2000780c0ff */
[----:B------:R-:W-:-:S12]  /*29a30*/  BSSY B1, `(.L_x_1900) ;  /* 0x0000003000017945 */ /* 0x000fd80003800000 */
[----:B------:R-:W-:Y:S05]  /*29a40*/  @P0 BRA `(.L_x_1901) ;  /* 0x0000000000040947 */ /* 0x000fea0003800000 */
[----:B------:R-:W-:Y:S01]  /*29a50*/  BPT.TRAP 0x1 ;  /* 0x000000040000795c */ /* 0x000fe20000300000 */
.L_x_1901:
[----:B------:R-:W-:Y:S05]  /*29a60*/  BSYNC B1 ;  /* 0x0000000000017941 */ /* 0x000fea0003800000 */
.L_x_1900:
[----:B------:R-:W3:Y:S04]  /*29a70*/  LDL.LU R4, [R1+0x1c] ;  /* 0x00001c0001047983 */ /* 0x000ee80000300800 */
[----:B------:R-:W3:Y:S04]  /*29a80*/  LDL.LU R3, [R1+0x4] ;  /* 0x0000040001037983 */ /* 0x000ee80000300800 */
[----:B------:R-:W4:Y:S01]  /*29a90*/  LDL R2, [R1+0x10] ;  /* 0x0000100001027983 */ /* 0x000f220000100800 */
        /* <DEDUP_REMOVED lines=8> */
[----:B----4-:R-:W-:-:S04]  /*29b20*/  IMAD R2, R2, 0x6000, R19 ;  /* 0x0000600002027824 */ /* 0x010fc800078e0213 */
[----:B------:R-:W-:-:S07]  /*29b30*/  VIADD R4, R2, 0x400 ;  /* 0x0000040002047836 */ /* 0x000fce0000000000 */
.L_x_1902:
        /* <DEDUP_REMOVED lines=15> */
.L_x_1903:
        /* <DEDUP_REMOVED lines=10> */
.L_x_1896:
[----:B------:R-:W-:Y:S05]  /*29cd0*/  BSYNC B0 ;  /* 0x0000000000007941 */ /* 0x000fea0003800000 */
.L_x_1895:
[----:B--2---:R-:W4:Y:S04]  /*29ce0*/  LDL.LU R5, [R1+0x10] ;  /* 0x0000100001057983 */ /* 0x004f280000300800 */
[----:B------:R-:W2:Y:S01]  /*29cf0*/  LDL.LU R4, [R1+0x18] ;  /* 0x0000180001047983 */ /* 0x000ea20000300800 */
[----:B----4-:R-:W-:-:S05]  /*29d00*/  VIADD R0, R5, 0x1 ;  /* 0x0000000105007836 */ /* 0x010fca0000000000 */
[----:B------:R-:W-:-:S04]  /*29d10*/  ISETP.NE.AND P0, PT, R0, 0x2, PT ;  /* 0x000000020000780c */ /* 0x000fc80003f05270 */
[----:B------:R-:W-:Y:S02]  /*29d20*/  SEL R2, RZ, 0x1, P0 ;  /* 0x00000001ff027807 */ /* 0x000fe40000000000 */
[----:B------:R-:W-:Y:S02]  /*29d30*/  SEL R0, R0, RZ, P0 ;  /* 0x000000ff00007207 */ /* 0x000fe40000000000 */
[----:B--2---:R-:W-:-:S03]  /*29d40*/  LOP3.LUT R4, R4, R2, RZ, 0x3c, !PT ;  /* 0x0000000204047212 */ /* 0x004fc600078e3cff */
[----:B------:R4:W-:Y:S04]  /*29d50*/  STL [R1+0x10], R0 ;  /* 0x0000100001007387 */ /* 0x0009e80000100800 */
[----:B------:R4:W-:Y:S02]  /*29d60*/  STL [R1+0x18], R4 ;  /* 0x0000180401007387 */ /* 0x0009e40000100800 */
.L_x_1817:
[----:B------:R-:W-:Y:S05]  /*29d70*/  BSYNC B7 ;  /* 0x0000000000077941 */ /* 0x000fea0003800000 */
.L_x_1815:
[----:B------:R-:W-:-:S13]  /*29d80*/  LOP3.LUT P0, RZ, R17, 0x10, RZ, 0xc0, !PT ;  /* 0x0000001011ff7812 */ /* 0x000fda000780c0ff */
[----:B------:R-:W-:Y:S05]  /*29d90*/  @!P0 BRA `(.L_x_1904) ;  /* 0x00000000002c8947 */ /* 0x000fea0003800000 */
[----:B------:R-:W-:Y:S05]  /*29da0*/  WARPSYNC.ALL ;  /* 0x0000000000007948 */ /* 0x000fea0003800000 */
[----:B------:R-:W5:Y:S08]  /*29db0*/  S2UR UR5, SR_CgaCtaId ;  /* 0x00000000000579c3 */ /* 0x000f700000008800 */
[----:B------:R-:W-:Y:S06]  /*29dc0*/  BAR.SYNC.DEFER_BLOCKING 0x5, 0x180 ;  /* 0x0146000000007b1d */ /* 0x000fec0000010000 */
[----:B------:R-:W-:-:S02]  /*29dd0*/  UMOV UR4, 0x400 ;  /* 0x0000040000047882 */ /* 0x000fc40000000000 */
[----:B-----5:R-:W-:-:S06]  /*29de0*/  ULEA UR4, UR5, UR4, 0x18 ;  /* 0x0000000405047291 */ /* 0x020fcc000f8ec03f */
[----:B------:R-:W-:-:S05]  /*29df0*/  IMAD.U32 R19, RZ, RZ, UR4 ;  /* 0x00000004ff137e24 */ /* 0x000fca000f8e00ff */
[----:B01--4-:R-:W0:Y:S04]  /*29e00*/  LDS.128 R4, [R19+0x2a8d0] ;  /* 0x02a8d00013047984 */ /* 0x013e280000000c00 */
[----:B0-----:R1:W-:Y:S04]  /*29e10*/  STL.64 [R1], R4 ;  /* 0x0000000401007387 */ /* 0x0013e80000100a00 */
[----:B------:R1:W-:Y:S01]  /*29e20*/  STL.64 [R1+0x8], R6 ;  /* 0x0000080601007387 */ /* 0x0003e20000100a00 */
[----:B------:R-:W-:Y:S06]  /*29e30*/  BAR.ARV 0x4, 0x180 ;  /* 0x0106000000007b1d */ /* 0x000fec0000002000 */
[----:B------:R-:W-:Y:S05]  /*29e40*/  BRA `(.L_x_1905) ;  /* 0x00000010002c7947 */ /* 0x000fea0003800000 */
.L_x_1904:
[----:B------:R-:W5:Y:S01]  /*29e50*/  LDL R16, [R1+0x28] ;  /* 0x0000280001107983 */ /* 0x000f620000100800 */
[----:B------:R-:W-:Y:S01]  /*29e60*/  UMOV UR4, 0xffffffff ;  /* 0xffffffff00047882 */ /* 0x000fe20000000000 */
[----:B-----5:R-:W-:Y:S02]  /*29e70*/  ISETP.NE.AND P5, PT, R16, 0x1f, PT ;  /* 0x0000001f1000780c */ /* 0x020fe40003fa5270 */
[----:B------:R-:W-:Y:S11]  /*29e80*/  BRA.DIV UR4, `(.L_x_1906) ;  /* 0x0000003204b47947 */ /* 0x000ff6000b800000 */
[----:B---3--:R-:W2:Y:S01]  /*29e90*/  LDL R3, [R1+0xc] ;  /* 0x00000c0001037983 */ /* 0x008ea20000100800 */
[----:B------:R-:W-:-:S03]  /*29ea0*/  ULDC UR4, c[0x0][0xc3c] ;  /* 0x00030f0000047ab9 */ /* 0x000fc60000000800 */
[----:B------:R-:W0:Y:S01]  /*29eb0*/  LDL.LU R2, [R1] ;  /* 0x0000000001027983 */ /* 0x000e220000300800 */
[----:B------:R-:W-:Y:S01]  /*29ec0*/  LOP3.LUT P4, RZ, R17, 0x1, RZ, 0xc0, !PT ;  /* 0x0000000111ff7812 */ /* 0x000fe2000788c0ff */
[----:B--2-4-:R-:W-:Y:S02]  /*29ed0*/  IMAD.IADD R0, R3, 0x1, R16 ;  /* 0x0000000103007824 */ /* 0x014fe400078e0210 */
[----:B0-----:R-:W-:-:S03]  /*29ee0*/  IMAD.MOV.U32 R10, RZ, RZ, R2 ;  /* 0x000000ffff0a7224 */ /* 0x001fc600078e0002 */
[----:B------:R-:W-:-:S13]  /*29ef0*/  ISETP.GE.OR P0, PT, R0, UR4, !P5 ;  /* 0x0000000400007c0c */ /* 0x000fda000ef06670 */
[----:B------:R-:W0:Y:S08]  /*29f00*/  @!P0 LDC.64 R2, c[0x0][0xc80] ;  /* 0x00032000ff028b82 */ /* 0x000e300000000a00 */
[----:B-1----:R-:W1:Y:S01]  /*29f10*/  @!P0 LDC.64 R6, c[0x0][0xc78] ;  /* 0x00031e00ff068b82 */ /* 0x002e620000000a00 */
        /* <DEDUP_REMOVED lines=8> */
[----:B------:R-:W-:Y:S01]  /*29fa0*/  SHFL.IDX PT, R5, R10, RZ, 0x1f ;  /* 0x00001fff0a057589 */ /* 0x000fe200000e0000 */
[----:B------:R-:W-:-:S03]  /*29fb0*/  ISETP.GE.U32.AND P3, PT, R16, 0x10, PT ;  /* 0x000000101000780c */ /* 0x000fc60003f66070 */
[----:B------:R-:W-:Y:S01]  /*29fc0*/  SHFL.IDX PT, R0, R10, 0x1, 0x1f ;  /* 0x00201f000a007f89 */ /* 0x000fe200000e0000 */
[----:B--2---:R-:W-:Y:S02]  /*29fd0*/  @!P0 IMAD.MOV.U32 R4, RZ, RZ, R8 ;  /* 0x000000ffff048224 */ /* 0x004fe400078e0008 */
[----:B------:R-:W-:Y:S02]  /*29fe0*/  IMAD.MOV.U32 R8, RZ, RZ, RZ ;  /* 0x000000ffff087224 */ /* 0x000fe400078e00ff */
[----:B---3--:R-:W-:Y:S01]  /*29ff0*/  @!P0 IMAD.MOV.U32 R6, RZ, RZ, R2 ;  /* 0x000000ffff068224 */ /* 0x008fe200078e0002 */
        /* <DEDUP_REMOVED lines=18> */
.L_x_2009:
[----:B------:R-:W-:Y:S02]  /*2a120*/  ULDC UR4, c[0x0][0xc38] ;  /* 0x00030e0000047ab9 */ /* 0x000fe40000000800 */
[----:B------:R-:W-:-:S04]  /*2a130*/  IMAD.U32 R2, RZ, RZ, UR4 ;  /* 0x00000004ff027e24 */ /* 0x000fc8000f8e00ff */
[----:B-1----:R-:W-:-:S04]  /*2a140*/  IMAD R9, R9, R2, RZ ;  /* 0x0000000209097224 */ /* 0x002fc800078e02ff */
[----:B------:R-:W-:-:S05]  /*2a150*/  IMAD.IADD R0, R0, 0x1, R9 ;  /* 0x0000000100007824 */ /* 0x000fca00078e0209 */
[----:B------:R-:W-:-:S13]  /*2a160*/  ISETP.GT.AND P4, PT, R0, R5, PT ;  /* 0x000000050000720c */ /* 0x000fda0003f84270 */
[----:B------:R-:W-:Y:S05]  /*2a170*/  @P4 BRA `(.L_x_1907) ;  /* 0x0000000000ac4947 */ /* 0x000fea0003800000 */
.L_x_1910:
        /* <DEDUP_REMOVED lines=20> */
[----:B------:R-:W1:Y:S01]  /*2a2c0*/  SHFL.UP PT, R3, R2, 0x1, RZ ;  /* 0x0420000002037989 */ /* 0x000e6200000e00ff */
[----:B------:R-:W-:-:S04]  /*2a2d0*/  LOP3.LUT P4, RZ, R17, 0x1, RZ, 0xc0, !PT ;  /* 0x0000000111ff7812 */ /* 0x000fc8000788c0ff */
        /* <DEDUP_REMOVED lines=15> */
.L_x_2017:
[----:B------:R-:W-:Y:S02]  /*2a3d0*/  ULDC UR4, c[0x0][0xc38] ;  /* 0x00030e0000047ab9 */ /* 0x000fe40000000800 */
[----:B------:R-:W-:-:S04]  /*2a3e0*/  IMAD.U32 R2, RZ, RZ, UR4 ;  /* 0x00000004ff027e24 */ /* 0x000fc8000f8e00ff */
[----:B-1----:R-:W-:-:S04]  /*2a3f0*/  IMAD R9, R9, R2, RZ ;  /* 0x0000000209097224 */ /* 0x002fc800078e02ff */
[----:B------:R-:W-:-:S05]  /*2a400*/  IMAD.IADD R0, R9, 0x1, R0 ;  /* 0x0000000109007824 */ /* 0x000fca00078e0200 */
[----:B------:R-:W-:-:S13]  /*2a410*/  ISETP.GT.AND P4, PT, R0, R5, PT ;  /* 0x000000050000720c */ /* 0x000fda0003f84270 */
[----:B------:R-:W-:Y:S05]  /*2a420*/  @!P4 BRA `(.L_x_1910) ;  /* 0xfffffffc0054c947 */ /* 0x000fea000383ffff */
.L_x_1907:
        /* <DEDUP_REMOVED lines=8> */
[----:B-1----:R1:W3:Y:S04]  /*2a4b0*/  SHFL.IDX PT, R4, R4, R3, 0x1f ;  /* 0x00001f0304047589 */ /* 0x0022e800000e0000 */
[----:B------:R1:W4:Y:S01]  /*2a4c0*/  SHFL.IDX PT, R6, R6, R3, 0x1f ;  /* 0x00001f0306067589 */ /* 0x00032200000e0000 */
[----:B--2---:R-:W-:-:S05]  /*2a4d0*/  IMAD.IADD R10, R3, 0x1, R10 ;  /* 0x00000001030a7824 */ /* 0x004fca00078e020a */
[----:B---34-:R1:W-:Y:S02]  /*2a4e0*/  STL [R1+0xc], R10 ;  /* 0x00000c0a01007387 */ /* 0x0183e40000100800 */
.L_x_2022:
[----:B------:R-:W-:-:S13]  /*2a4f0*/  ISETP.NE.AND P0, PT, R0, RZ, PT ;  /* 0x000000ff0000720c */ /* 0x000fda0003f05270 */
[----:B------:R-:W-:Y:S05]  /*2a500*/  @!P0 BRA `(.L_x_1912) ;  /* 0x0000000000148947 */ /* 0x000fea0003800000 */
[----:B------:R-:W-:Y:S01]  /*2a510*/  UMOV UR4, 0xffffffff ;  /* 0xffffffff00047882 */ /* 0x000fe20000000000 */
[----:B-1----:R-:W-:Y:S02]  /*2a520*/  VIADD R3, R3, 0xffffffff ;  /* 0xffffffff03037836 */ /* 0x002fe40000000000 */
[----:B------:R-:W-:Y:S05]  /*2a530*/  BRA.DIV UR4, `(.L_x_1913) ;  /* 0x0000003604ac7947 */ /* 0x000fea000b800000 */
[----:B------:R1:W3:Y:S02]  /*2a540*/  SHFL.IDX PT, R3, R7, R3, 0x1f ;  /* 0x00001f0307037589 */ /* 0x0002e400000e0000 */
.L_x_2025:
[----:B---3--:R-:W-:-:S07]  /*2a550*/  IMAD.MOV.U32 R8, RZ, RZ, R3 ;  /* 0x000000ffff087224 */ /* 0x008fce00078e0003 */
.L_x_1912:
[----:B------:R-:W-:Y:S01]  /*2a560*/  ISETP.NE.AND P0, PT, R6, 0x1, PT ;  /* 0x000000010600780c */ /* 0x000fe20003f05270 */
[----:B------:R-:W-:-:S05]  /*2a570*/  IMAD R0, R8, R2, R9 ;  /* 0x0000000208007224 */ /* 0x000fca00078e0209 */
[----:B------:R3:W-:Y:S02]  /*2a580*/  STL [R1], R0 ;  /* 0x0000000001007387 */ /* 0x0007e40000100800 */
[----:B---3--:R-:W-:-:S05]  /*2a590*/  IMAD.IADD R0, R5, 0x1, -R0 ;  /* 0x0000000105007824 */ /* 0x008fca00078e0a00 */
[----:B------:R-:W-:Y:S05]  /*2a5a0*/  @!P0 BRA `(.L_x_1914) ;  /* 0x0000000000e48947 */ /* 0x000fea0003800000 */
[----:B------:R-:W-:-:S04]  /*2a5b0*/  IABS R5, R4 ;  /* 0x0000000400057213 */ /* 0x000fc80000000000 */
[----:B------:R-:W3:Y:S08]  /*2a5c0*/  I2F.RP R2, R5 ;  /* 0x0000000500027306 */ /* 0x000ef00000209400 */
[----:B---3--:R-:W3:Y:S02]  /*2a5d0*/  MUFU.RCP R2, R2 ;  /* 0x0000000200027308 */ /* 0x008ee40000001000 */
[----:B---3--:R-:W-:-:S06]  /*2a5e0*/  VIADD R2, R2, 0xffffffe ;  /* 0x0ffffffe02027836 */ /* 0x008fcc0000000000 */
[----:B-1----:R-:W1:Y:S02]  /*2a5f0*/  F2I.FTZ.U32.TRUNC.NTZ R3, R2 ;  /* 0x0000000200037305 */ /* 0x002e64000021f000 */
[----:B-1----:R-:W-:-:S04]  /*2a600*/  IMAD.MOV R2, RZ, RZ, -R3 ;  /* 0x000000ffff027224 */ /* 0x002fc800078e0a03 */
        /* <DEDUP_REMOVED lines=14> */
[----:B------:R-:W1:Y:S07]  /*2a6f0*/  I2F.RP R2, R5 ;  /* 0x0000000500027306 */ /* 0x000e6e0000209400 */
[----:B------:R-:W-:Y:S01]  /*2a700*/  @P0 VIADD R8, R8, 0x1 ;  /* 0x0000000108080836 */ /* 0x000fe20000000000 */
[----:B-1----:R-:W1:Y:S02]  /*2a710*/  MUFU.RCP R2, R2 ;  /* 0x0000000200027308 */ /* 0x002e640000001000 */
[----:B-1----:R-:W-:-:S06]  /*2a720*/  VIADD R2, R2, 0xffffffe ;  /* 0x0ffffffe02027836 */ /* 0x002fcc0000000000 */
[----:B------:R-:W1:Y:S02]  /*2a730*/  F2I.FTZ.U32.TRUNC.NTZ R3, R2 ;  /* 0x0000000200037305 */ /* 0x000e64000021f000 */
[----:B-1----:R-:W-:-:S04]  /*2a740*/  IMAD.MOV R2, RZ, RZ, -R3 ;  /* 0x000000ffff027224 */ /* 0x002fc800078e0a03 */
[----:B0-----:R-:W-:Y:S02]  /*2a750*/  IMAD R7, R2, R5, RZ ;  /* 0x0000000502077224 */ /* 0x001fe400078e02ff */
        /* <DEDUP_REMOVED lines=30> */
.L_x_1914:
[----:B-1----:R-:W3:Y:S01]  /*2a940*/  LDL R3, [R1+0xc] ;  /* 0x00000c0001037983 */ /* 0x002ee20000100800 */
[----:B0-----:R-:W3:Y:S02]  /*2a950*/  LDC.64 R6, c[0x0][0xc90] ;  /* 0x00032400ff067b82 */ /* 0x001ee40000000a00 */
[----:B---3--:R-:W-:-:S05]  /*2a960*/  IMAD.WIDE R6, R3, 0x4, R6 ;  /* 0x0000000403067825 */ /* 0x008fca00078e0206 */
[----:B------:R-:W3:Y:S02]  /*2a970*/  LDG.E R3, desc[UR46][R6.64] ;  /* 0x0000002e06037981 */ /* 0x000ee4000c1e1900 */
[----:B---3--:R-:W-:-:S05]  /*2a980*/  IMAD R5, R4, R3, RZ ;  /* 0x0000000304057224 */ /* 0x008fca00078e02ff */
        /* <DEDUP_REMOVED lines=28> */
[----:B------:R-:W-:-:S04]  /*2ab50*/  VIADDMNMX R8, R8, R2, R3, PT ;  /* 0x0000000208087246 */ /* 0x000fc80003800103 */
[----:B------:R-:W-:-:S04]  /*2ab60*/  IABS R9, R8 ;  /* 0x0000000800097213 */ /* 0x000fc80000000000 */
        /* <DEDUP_REMOVED lines=18> */
[----:B------:R-:W-:Y:S02]  /*2ac90*/  LOP3.LUT R0, R6, R8, RZ, 0x3c, !PT ;  /* 0x0000000806007212 */ /* 0x000fe400078e3cff */
[----:B------:R-:W-:Y:S02]  /*2aca0*/  IADD3 R6, R7, 0x1000000, R6 ;  /* 0x0100000007067810 */ /* 0x000fe40007ffe006 */
[----:B------:R-:W-:-:S07]  /*2acb0*/  ISETP.GE.AND P1, PT, R0, RZ, PT ;  /* 0x000000ff0000720c */ /* 0x000fce0003f26270 */
[----:B------:R-:W-:-:S04]  /*2acc0*/  @P0 VIADD R2, R2, 0x1 ;  /* 0x0000000102020836 */ /* 0x000fc80000000000 */
[----:B------:R-:W-:-:S04]  /*2acd0*/  IMAD.MOV.U32 R0, RZ, RZ, R2 ;  /* 0x000000ffff007224 */ /* 0x000fc800078e0002 */
[----:B------:R-:W-:Y:S01]  /*2ace0*/  @!P1 IMAD.MOV R0, RZ, RZ, -R0 ;  /* 0x000000ffff009224 */ /* 0x000fe200078e0a00 */
[----:B------:R-:W-:Y:S01]  /*2acf0*/  @!P2 LOP3.LUT R0, RZ, R8, RZ, 0x33, !PT ;  /* 0x00000008ff00a212 */ /* 0x000fe200078e33ff */
[----:B------:R-:W-:-:S04]  /*2ad00*/  IMAD.MOV R8, RZ, RZ, -R8 ;  /* 0x000000ffff087224 */ /* 0x000fc800078e0a08 */
[----:B------:R-:W-:-:S05]  /*2ad10*/  IMAD R2, R0, R8, R6 ;  /* 0x0000000800027224 */ /* 0x000fca00078e0206 */
[----:B------:R0:W-:Y:S02]  /*2ad20*/  STL [R1+0x8], R2 ;  /* 0x0000080201007387 */ /* 0x0001e40000100800 */
.L_x_1915:
[----:B------:R-:W-:-:S05]  /*2ad30*/  LOP3.LUT R0, RZ, R0, RZ, 0x33, !PT ;  /* 0x00000000ff007212 */ /* 0x000fca00078e33ff */
[----:B------:R-:W-:-:S05]  /*2ad40*/  IMAD.IADD R0, R4, 0x1, R0 ;  /* 0x0000000104007824 */ /* 0x000fca00078e0200 */
[----:B------:R3:W-:Y:S01]  /*2ad50*/  STL [R1+0x4], R0 ;  /* 0x0000040001007387 */ /* 0x0007e20000100800 */
[----:B------:R-:W-:Y:S05]  /*2ad60*/  BRA `(.L_x_1916) ;  /* 0x0000000000287947 */ /* 0x000fea0003800000 */
.L_x_1908:
        /* <DEDUP_REMOVED lines=10> */
.L_x_1916:
[----:B-1-3--:R-:W3:Y:S04]  /*2ae10*/  LDL R0, [R1+0x28] ;  /* 0x0000280001007983 */ /* 0x00aee80000100800 */
[----:B0-----:R-:W4:Y:S04]  /*2ae20*/  LDL R2, [R1+0xc] ;  /* 0x00000c0001027983 */ /* 0x001f280000100800 */
[----:B------:R-:W5:Y:S04]  /*2ae30*/  LDL R3, [R1+0x8] ;  /* 0x0000080001037983 */ /* 0x000f680000100800 */
[----:B------:R-:W2:Y:S04]  /*2ae40*/  LDL R4, [R1] ;  /* 0x0000000001047983 */ /* 0x000ea80000100800 */
[----:B------:R-:W2:Y:S01]  /*2ae50*/  LDL R5, [R1+0x4] ;  /* 0x0000040001057983 */ /* 0x000ea20000100800 */
[----:B------:R-:W-:Y:S05]  /*2ae60*/  WARPSYNC.ALL ;  /* 0x0000000000007948 */ /* 0x000fea0003800000 */
[----:B------:R-:W-:Y:S01]  /*2ae70*/  BAR.SYNC.DEFER_BLOCKING 0x4, 0x180 ;  /* 0x0106000000007b1d */ /* 0x000fe20000010000 */
[----:B---3--:R-:W-:-:S13]  /*2ae80*/  ISETP.NE.AND P0, PT, R0, RZ, PT ;  /* 0x000000ff0000720c */ /* 0x008fda0003f05270 */
[----:B------:R-:W0:Y:S01]  /*2ae90*/  @!P0 S2R R0, SR_CgaCtaId ;  /* 0x0000000000008919 */ /* 0x000e220000008800 */
[----:B----4-:R-:W-:Y:S01]  /*2aea0*/  IMAD.MOV.U32 R7, RZ, RZ, R2 ;  /* 0x000000ffff077224 */ /* 0x010fe200078e0002 */
[----:B------:R-:W-:Y:S01]  /*2aeb0*/  @!P0 MOV R2, 0x400 ;  /* 0x0000040000028802 */ /* 0x000fe20000000f00 */
[----:B-----5:R-:W-:-:S03]  /*2aec0*/  IMAD.MOV.U32 R6, RZ, RZ, R3 ;  /* 0x000000ffff067224 */ /* 0x020fc600078e0003 */
[----:B0-----:R-:W-:-:S05]  /*2aed0*/  @!P0 LEA R19, R0, R2, 0x18 ;  /* 0x0000000200138211 */ /* 0x001fca00078ec0ff */
[----:B--2---:R0:W-:Y:S01]  /*2aee0*/  @!P0 STS.128 [R19+0x2a8d0], R4 ;  /* 0x02a8d00413008388 */ /* 0x0041e20000000c00 */
[----:B------:R-:W-:Y:S06]  /*2aef0*/  BAR.ARV 0x5, 0x180 ;  /* 0x0146000000007b1d */ /* 0x000fec0000002000 */
.L_x_1905:
[----:B--2---:R-:W2:Y:S01]  /*2af00*/  LDL R0, [R1+0xc] ;  /* 0x00000c0001007983 */ /* 0x004ea20000100800 */
[----:B------:R-:W-:Y:S02]  /*2af10*/  ULDC UR4, c[0x0][0xc3c] ;  /* 0x00030f0000047ab9 */ /* 0x000fe40000000800 */
[----:B--2---:R-:W-:-:S13]  /*2af20*/  ISETP.GE.AND P0, PT, R0, UR4, PT ;  /* 0x0000000400007c0c */ /* 0x004fda000bf06270 */
[----:B------:R-:W-:Y:S05]  /*2af30*/  @!P0 BRA `(.L_x_1917) ;  /* 0xffffff8400908947 */ /* 0x000fea000383ffff */
[----:B------:R-:W-:Y:S05]  /*2af40*/  BSYNC B8 ;  /* 0x0000000000087941 */ /* 0x000fea0003800000 */
.L_x_1753:
[----:B---3--:R-:W2:Y:S01]  /*2af50*/  LDL.LU R0, [R1+0x58] ;  /* 0x0000580001007983 */ /* 0x008ea20000300800 */
        /* <DEDUP_REMOVED lines=11> */
.L_x_2026:
[----:B------:R-:W-:Y:S05]  /*2b010*/  BSYNC B0 ;  /* 0x0000000000007941 */ /* 0x000fea0003800000 */
.L_x_1918:
[----:B------:R-:W-:-:S03]  /*2b020*/  UMOV UR4, 0xffffffff ;  /* 0xffffffff00047882 */ /* 0x000fc60000000000 */
[----:B------:R-:W-:Y:S05]  /*2b030*/  BRA.DIV UR4, `(.L_x_1920) ;  /* 0x0000002e042c7947 */ /* 0x000fea000b800000 */
[----:B------:R-:W1:Y:S02]  /*2b040*/  S2R R2, SR_TID.X ;  /* 0x0000000000027919 */ /* 0x000e640000002100 */
[----:B-1----:R-:W-:-:S04]  /*2b050*/  SHF.R.U32.HI R2, RZ, 0x5, R2 ;  /* 0x00000005ff027819 */ /* 0x002fc80000011602 */
[----:B------:R-:W-:-:S05]  /*2b060*/  LOP3.LUT R2, R2, 0x3, RZ, 0xc0, !PT ;  /* 0x0000000302027812 */ /* 0x000fca00078ec0ff */
[----:B------:R1:W2:Y:S02]  /*2b070*/  SHFL.IDX PT, R14, R2, RZ, 0x1f ;  /* 0x00001fff020e7589 */ /* 0x0002a400000e0000 */
.L_x_2029:
[----:B--2---:R-:W-:-:S13]  /*2b080*/  ISETP.NE.AND P0, PT, R14, RZ, PT ;  /* 0x000000ff0e00720c */ /* 0x004fda0003f05270 */
[----:B------:R-:W-:Y:S05]  /*2b090*/  @P0 BRA `(.L_x_1449) ;  /* 0x00000000009c0947 */ /* 0x000fea0003800000 */
[----:B------:R-:W-:-:S03]  /*2b0a0*/  UMOV UR4, 0xffffffff ;  /* 0xffffffff00047882 */ /* 0x000fc60000000000 */
[----:B------:R-:W-:Y:S05]  /*2b0b0*/  BRA.DIV UR4, `(.L_x_1921) ;  /* 0x0000002e04407947 */ /* 0x000fea000b800000 */
[----:B------:R-:W-:-:S13]  /*2b0c0*/  ELECT P6, URZ, PT ;  /* 0x00000000003f782f */ /* 0x000fda00038c0000 */
.L_x_2032:
        /* <DEDUP_REMOVED lines=8> */
.L_x_1922:
[----:B0-----:R-:W2:Y:S04]  /*2b150*/  LDL R3, [R1+0x10] ;  /* 0x0000100001037983 */ /* 0x001ea80000100800 */
[----:B------:R-:W3:Y:S01]  /*2b160*/  LDL.LU R7, [R1+0x18] ;  /* 0x0000180001077983 */ /* 0x000ee20000300800 */
[----:B------:R-:W-:-:S04]  /*2b170*/  VIADD R2, R0, 0x2a840 ;  /* 0x0002a84000027836 */ /* 0x000fc80000000000 */
[C---:B--2---:R-:W-:Y:S02]  /*2b180*/  IMAD R6, R3.reuse, 0x8, R2 ;  /* 0x0000000803067824 */ /* 0x044fe400078e0202 */
[----:B------:R-:W-:Y:S01]  /*2b190*/  VIADD R3, R3, 0x1 ;  /* 0x0000000103037836 */ /* 0x000fe20000000000 */
[----:B---3--:R-:W-:-:S04]  /*2b1a0*/  SHF.L.U32 R5, R7, 0x1f, RZ ;  /* 0x0000001f07057819 */ /* 0x008fc800000006ff */
        /* <DEDUP_REMOVED lines=8> */
.L_x_2033:
[----:B------:R-:W1:Y:S02]  /*2b230*/  SYNCS.PHASECHK.TRANS64.TRYWAIT P0, [R7+URZ], R2 ;  /* 0x00000002070075a7 */ /* 0x000e64000800017f */
[----:B-1----:R-:W-:Y:S05]  /*2b240*/  @!P0 BRA `(.L_x_1924) ;  /* 0x0000002c00108947 */ /* 0x002fea0003800000 */
.L_x_2034:
[----:B------:R-:W-:Y:S05]  /*2b250*/  @!P2 BRA `(.L_x_1925) ;  /* 0x000000000004a947 */ /* 0x000fea0003800000 */
[----:B------:R-:W-:Y:S01]  /*2b260*/  BPT.TRAP 0x1 ;  /* 0x000000040000795c */ /* 0x000fe20000300000 */
.L_x_1925:
[----:B------:R-:W2:Y:S01]  /*2b270*/  LDL.LU R4, [R1+0x10] ;  /* 0x0000100001047983 */ /* 0x000ea20000300800 */
[----:B------:R-:W-:-:S04]  /*2b280*/  VIADD R0, R0, 0x2a860 ;  /* 0x0002a86000007836 */ /* 0x000fc80000000000 */
[----:B--2---:R-:W-:-:S04]  /*2b290*/  IMAD R4, R4, 0x8, R0 ;  /* 0x0000000804047824 */ /* 0x004fc800078e0200 */
[----:B------:R-:W2:Y:S02]  /*2b2a0*/  SYNCS.PHASECHK.TRANS64.TRYWAIT P0, [R4+URZ], R5 ;  /* 0x00000005040075a7 */ /* 0x000ea4000800017f */
[----:B--2---:R-:W-:Y:S05]  /*2b2b0*/  @!P0 BRA `(.L_x_1926) ;  /* 0x0000002c00088947 */ /* 0x004fea0003800000 */
.L_x_2035:
[----:B------:R-:W-:-:S07]  /*2b2c0*/  IMAD R3, R3, 0x8, R0 ;  /* 0x0000000803037824 */ /* 0x000fce00078e0200 */
.L_x_1927:
[----:B---3--:R3:W4:Y:S02]  /*2b2d0*/  SYNCS.PHASECHK.TRANS64.TRYWAIT P0, [R3+URZ], R2 ;  /* 0x00000002030075a7 */ /* 0x008724000800017f */
[----:B----4-:R-:W-:Y:S05]  /*2b2e0*/  @!P0 NANOSLEEP.SYNCS 0x989680 ;  /* 0x009896800000895d */ /* 0x010fea0003900000 */
[----:B------:R-:W4:Y:S02]  /*2b2f0*/  @!P0 SYNCS.PHASECHK.TRANS64 P0, [R3+URZ], R2 ;  /* 0x00000002030085a7 */ /* 0x000f24000800007f */
[----:B----4-:R-:W-:Y:S05]  /*2b300*/  @!P0 BRA `(.L_x_1927) ;  /* 0xfffffffc00f08947 */ /* 0x010fea000383ffff */
.L_x_1449:
[----:B------:R-:W-:Y:S05]  /*2b310*/  BSYNC B9 ;  /* 0x0000000000097941 */ /* 0x000fea0003800000 */
.L_x_1446:
[----:B------:R-:W-:Y:S05]  /*2b320*/  EXIT ;  /* 0x000000000000794d */ /* 0x000fea0003800000 */
.L_x_1477:
[----:B0-----:R0:W1:Y:S02]  /*2b330*/  SYNCS.PHASECHK.TRANS64.TRYWAIT P5, [R3+URZ+0x2a890], R0 ;  /* 0x02a89000030075a7 */ /* 0x00106400080a017f */
[----:B-1----:R-:W-:Y:S05]  /*2b340*/  @!P5 NANOSLEEP.SYNCS 0x989680 ;  /* 0x009896800000d95d */ /* 0x002fea0003900000 */
[----:B------:R-:W1:Y:S02]  /*2b350*/  @!P5 SYNCS.PHASECHK.TRANS64 P5, [R3+URZ+0x2a890], R0 ;  /* 0x02a890000300d5a7 */ /* 0x000e6400080a007f */
[----:B-1----:R-:W-:Y:S05]  /*2b360*/  @!P5 BRA `(.L_x_1477) ;  /* 0xfffffffc00f0d947 */ /* 0x002fea000383ffff */
[----:B------:R-:W-:Y:S05]  /*2b370*/  BRA `(.L_x_1928) ;  /* 0xfffffd8800f87947 */ /* 0x000fea000383ffff */
.L_x_1531:
[----:B-1----:R1:W2:Y:S02]  /*2b380*/  SYNCS.PHASECHK.TRANS64.TRYWAIT P5, [R3+URZ+0x2a890], R0 ;  /* 0x02a89000030075a7 */ /* 0x0022a400080a017f */
[----:B--2---:R-:W-:Y:S05]  /*2b390*/  @!P5 NANOSLEEP.SYNCS 0x989680 ;  /* 0x009896800000d95d */ /* 0x004fea0003900000 */
[----:B------:R-:W2:Y:S02]  /*2b3a0*/  @!P5 SYNCS.PHASECHK.TRANS64 P5, [R3+URZ+0x2a890], R0 ;  /* 0x02a890000300d5a7 */ /* 0x000ea400080a007f */
[----:B--2---:R-:W-:Y:S05]  /*2b3b0*/  @!P5 BRA `(.L_x_1531) ;  /* 0xfffffffc00f0d947 */ /* 0x004fea000383ffff */
[----:B------:R-:W-:Y:S05]  /*2b3c0*/  BRA `(.L_x_1929) ;  /* 0xfffffdc000647947 */ /* 0x000fea000383ffff */
.L_x_1556:
[----:B0-----:R0:W1:Y:S02]  /*2b3d0*/  SYNCS.PHASECHK.TRANS64.TRYWAIT P4, [R3+URZ+0x2a890], R0 ;  /* 0x02a89000030075a7 */ /* 0x001064000808017f */
[----:B-1----:R-:W-:Y:S05]  /*2b3e0*/  @!P4 NANOSLEEP.SYNCS 0x989680 ;  /* 0x009896800000c95d */ /* 0x002fea0003900000 */
[----:B------:R-:W1:Y:S02]  /*2b3f0*/  @!P4 SYNCS.PHASECHK.TRANS64 P4, [R3+URZ+0x2a890], R0 ;  /* 0x02a890000300c5a7 */ /* 0x000e64000808007f */
[----:B-1----:R-:W-:Y:S05]  /*2b400*/  @!P4 BRA `(.L_x_1556) ;  /* 0xfffffffc00f0c947 */ /* 0x002fea000383ffff */
[----:B------:R-:W-:Y:S05]  /*2b410*/  BRA `(.L_x_1930) ;  /* 0xfffffdf4004c7947 */ /* 0x000fea000383ffff */
.L_x_1562:
[----:B0-----:R0:W1:Y:S02]  /*2b420*/  SYNCS.PHASECHK.TRANS64.TRYWAIT P4, [R3+URZ+0x2a8b0], R0 ;  /* 0x02a8b000030075a7 */ /* 0x001064000808017f */
[----:B-1----:R-:W-:Y:S05]  /*2b430*/  @!P4 NANOSLEEP.SYNCS 0x989680 ;  /* 0x009896800000c95d */ /* 0x002fea0003900000 */
[----:B------:R-:W1:Y:S02]  /*2b440*/  @!P4 SYNCS.PHASECHK.TRANS64 P4, [R3+URZ+0x2a8b0], R0 ;  /* 0x02a8b0000300c5a7 */ /* 0x000e64000808007f */
[----:B-1----:R-:W-:Y:S05]  /*2b450*/  @!P4 BRA `(.L_x_1562) ;  /* 0xfffffffc00f0c947 */ /* 0x002fea000383ffff */
[----:B------:R-:W-:Y:S05]  /*2b460*/  BRA `(.L_x_1931) ;  /* 0xfffffdf8004c7947 */ /* 0x000fea000383ffff */
.L_x_1590:
        /* <DEDUP_REMOVED lines=8> */
.L_x_1933:
[----:B------:R-:W-:Y:S05]  /*2b4f0*/  BSYNC B1 ;  /* 0x0000000000017941 */ /* 0x000fea0003800000 */
.L_x_1932:
        /* <DEDUP_REMOVED lines=8> */
.L_x_1934:
[----:B------:R-:W-:Y:S02]  /*2b580*/  IMAD.MOV.U32 R13, RZ, RZ, R63 ;  /* 0x000000ffff0d7224 */ /* 0x000fe400078e003f */
[----:B------:R-:W-:-:S07]  /*2b590*/  IMAD.MOV.U32 R6, RZ, RZ, R14 ;  /* 0x000000ffff067224 */ /* 0x000fce00078e000e */
[----:B------:R-:W-:Y:S05]  /*2b5a0*/  WARPSYNC.COLLECTIVE R15, `(.L_x_1935) ;  /* 0x000000000f087348 */ /* 0x000fea0003c00000 */
[----:B------:R0:W1:Y:S02]  /*2b5b0*/  SHFL.IDX P6, R14, R13, R12, R11 ;  /* 0x0000000c0d0e7389 */ /* 0x00006400000c000b */
[----:B01----:R-:W-:Y:S01]  /*2b5c0*/  ENDCOLLECTIVE ;  /* 0x000000000000791b */ /* 0x003fe20003800000 */
.L_x_1935:
[----:B------:R-:W-:Y:S02]  /*2b5d0*/  IMAD.MOV.U32 R13, RZ, RZ, R3 ;  /* 0x000000ffff0d7224 */ /* 0x000fe400078e0003 */
[----:B------:R-:W-:-:S07]  /*2b5e0*/  IMAD.MOV.U32 R9, RZ, RZ, R14 ;  /* 0x000000ffff097224 */ /* 0x000fce00078e000e */
[----:B------:R-:W-:Y:S05]  /*2b5f0*/  WARPSYNC.COLLECTIVE R15, `(.L_x_1936) ;  /* 0x000000000f087348 */ /* 0x000fea0003c00000 */
[----:B------:R0:W1:Y:S02]  /*2b600*/  SHFL.IDX P6, R14, R13, R12, R11 ;  /* 0x0000000c0d0e7389 */ /* 0x00006400000c000b */
[----:B01----:R-:W-:Y:S01]  /*2b610*/  ENDCOLLECTIVE ;  /* 0x000000000000791b */ /* 0x003fe20003800000 */
.L_x_1936:
[----:B------:R-:W-:Y:S01]  /*2b620*/  IMAD.MOV.U32 R8, RZ, RZ, R14 ;  /* 0x000000ffff087224 */ /* 0x000fe200078e000e */
[----:B------:R-:W-:Y:S06]  /*2b630*/  BRA `(.L_x_1937) ;  /* 0xfffffe0c00147947 */ /* 0x000fec000383ffff */
.L_x_1593:
[----:B------:R-:W-:Y:S01]  /*2b640*/  BSSY B1, `(.L_x_1938) ;  /* 0x0000008000017945 */ /* 0x000fe20003800000 */
[----:B------:R-:W-:Y:S02]  /*2b650*/  IMAD.MOV.U32 R13, RZ, RZ, R0 ;  /* 0x000000ffff0d7224 */ /* 0x000fe400078e0000 */
[----:B------:R-:W-:Y:S02]  /*2b660*/  IMAD.MOV.U32 R12, RZ, RZ, 0x1 ;  /* 0x00000001ff0c7424 */ /* 0x000fe400078e00ff */
[----:B------:R-:W-:Y:S02]  /*2b670*/  IMAD.MOV.U32 R11, RZ, RZ, 0x1c1f ;  /* 0x00001c1fff0b7424 */ /* 0x000fe400078e00ff */
[----:B------:R-:W-:-:S07]  /*2b680*/  IMAD.MOV.U32 R15, RZ, RZ, -0x1 ;  /* 0xffffffffff0f7424 */ /* 0x000fce00078e00ff */
[----:B0--34-:R-:W-:Y:S05]  /*2b690*/  WARPSYNC.COLLECTIVE R15, `(.L_x_1939) ;  /* 0x000000000f087348 */ /* 0x019fea0003c00000 */
[----:B------:R1:W2:Y:S02]  /*2b6a0*/  SHFL.IDX P6, R14, R13, R12, R11 ;  /* 0x0000000c0d0e7389 */ /* 0x0002a400000c000b */
[----:B01234-:R-:W-:Y:S01]  /*2b6b0*/  ENDCOLLECTIVE ;  /* 0x000000000000791b */ /* 0x01ffe20003800000 */
.L_x_1939:
[----:B------:R-:W-:Y:S05]  /*2b6c0*/  BSYNC B1 ;  /* 0x0000000000017941 */ /* 0x000fea0003800000 */
.L_x_1938:
[----:B------:R-:W-:Y:S02]  /*2b6d0*/  IMAD.MOV.U32 R13, RZ, RZ, R10 ;  /* 0x000000ffff0d7224 */ /* 0x000fe400078e000a */
[----:B------:R-:W-:Y:S02]  /*2b6e0*/  IMAD.MOV.U32 R12, RZ, RZ, 0x1 ;  /* 0x00000001ff0c7424 */ /* 0x000fe400078e00ff */
[----:B------:R-:W-:Y:S02]  /*2b6f0*/  IMAD.MOV.U32 R11, RZ, RZ, 0x1c1f ;  /* 0x00001c1fff0b7424 */ /* 0x000fe400078e00ff */
[----:B------:R-:W-:Y:S02]  /*2b700*/  IMAD.MOV.U32 R15, RZ, RZ, -0x1 ;  /* 0xffffffffff0f7424 */ /* 0x000fe400078e00ff */
[----:B------:R-:W-:-:S07]  /*2b710*/  IMAD.MOV.U32 R0, RZ, RZ, R14 ;  /* 0x000000ffff007224 */ /* 0x000fce00078e000e */
[----:B------:R-:W-:Y:S05]  /*2b720*/  WARPSYNC.COLLECTIVE R15, `(.L_x_1940) ;  /* 0x000000000f087348 */ /* 0x000fea0003c00000 */
[----:B------:R0:W1:Y:S02]  /*2b730*/  SHFL.IDX P6, R14, R13, R12, R11 ;  /* 0x0000000c0d0e7389 */ /* 0x00006400000c000b */
[----:B01----:R-:W-:Y:S01]  /*2b740*/  ENDCOLLECTIVE ;  /* 0x000000000000791b */ /* 0x003fe20003800000 */
.L_x_1940:
[----:B------:R-:W-:Y:S02]  /*2b750*/  IMAD.MOV.U32 R13, RZ, RZ, R63 ;  /* 0x000000ffff0d7224 */ /* 0x000fe400078e003f */
[----:B------:R-:W-:-:S07]  /*2b760*/  IMAD.MOV.U32 R65, RZ, RZ, R14 ;  /* 0x000000ffff417224 */ /* 0x000fce00078e000e */
[----:B------:R-:W-:Y:S05]  /*2b770*/  WARPSYNC.COLLECTIVE R15, `(.L_x_1941) ;  /* 0x000000000f087348 */ /* 0x000fea0003c00000 */
[----:B------:R0:W1:Y:S02]  /*2b780*/  SHFL.IDX P6, R14, R13, R12, R11 ;  /* 0x0000000c0d0e7389 */ /* 0x00006400000c000b */
[----:B01----:R-:W-:Y:S01]  /*2b790*/  ENDCOLLECTIVE ;  /* 0x000000000000791b */ /* 0x003fe20003800000 */
.L_x_1941:
[----:B------:R-:W-:Y:S02]  /*2b7a0*/  IMAD.MOV.U32 R13, RZ, RZ, R3 ;  /* 0x000000ffff0d7224 */ /* 0x000fe400078e0003 */
[----:B------:R-:W-:-:S07]  /*2b7b0*/  IMAD.MOV.U32 R63, RZ, RZ, R14 ;  /* 0x000000ffff3f7224 */ /* 0x000fce00078e000e */
[----:B------:R-:W-:Y:S05]  /*2b7c0*/  WARPSYNC.COLLECTIVE R15, `(.L_x_1942) ;  /* 0x000000000f087348 */ /* 0x000fea0003c00000 */
[----:B------:R0:W1:Y:S02]  /*2b7d0*/  SHFL.IDX P6, R14, R13, R12, R11 ;  /* 0x0000000c0d0e7389 */ /* 0x00006400000c000b */
[----:B01----:R-:W-:Y:S01]  /*2b7e0*/  ENDCOLLECTIVE ;  /* 0x000000000000791b */ /* 0x003fe20003800000 */
.L_x_1942:
[----:B------:R-:W-:Y:S01]  /*2b7f0*/  IMAD.MOV.U32 R62, RZ, RZ, R14 ;  /* 0x000000ffff3e7224 */ /* 0x000fe200078e000e */
[----:B------:R-:W-:Y:S06]  /*2b800*/  BRA `(.L_x_1943) ;  /* 0xfffffe1000c47947 */ /* 0x000fec000383ffff */
.L_x_1597:
[----:B0-----:R0:W1:Y:S02]  /*2b810*/  SYNCS.PHASECHK.TRANS64.TRYWAIT P0, [R2+URZ+0x2a800], R5 ;  /* 0x02a80005020075a7 */ /* 0x001064000800017f */
[----:B-1----:R-:W-:Y:S05]  /*2b820*/  @!P0 NANOSLEEP.SYNCS 0x989680 ;  /* 0x009896800000895d */ /* 0x002fea0003900000 */
[----:B------:R-:W1:Y:S02]  /*2b830*/  @!P0 SYNCS.PHASECHK.TRANS64 P0, [R2+URZ+0x2a800], R5 ;  /* 0x02a80005020085a7 */ /* 0x000e64000800007f */
[----:B-1----:R-:W-:Y:S05]  /*2b840*/  @!P0 BRA `(.L_x_1597) ;  /* 0xfffffffc00f08947 */ /* 0x002fea000383ffff */
[----:B------:R-:W-:Y:S05]  /*2b850*/  BRA `(.L_x_1944) ;  /* 0xfffffe1800f47947 */ /* 0x000fea000383ffff */
.L_x_1621:
        /* <DEDUP_REMOVED lines=8> */
.L_x_1946:
[----:B------:R-:W-:Y:S05]  /*2b8e0*/  BSYNC B1 ;  /* 0x0000000000017941 */ /* 0x000fea0003800000 */
.L_x_1945:
        /* <DEDUP_REMOVED lines=8> */
.L_x_1947:
[----:B------:R-:W-:Y:S02]  /*2b970*/  IMAD.MOV.U32 R7, RZ, RZ, R3 ;  /* 0x000000ffff077224 */ /* 0x000fe400078e0003 */
[----:B------:R-:W-:Y:S02]  /*2b980*/  IMAD.MOV.U32 R13, RZ, RZ, R67 ;  /* 0x000000ffff0d7224 */ /* 0x000fe400078e0043 */
[----:B------:R-:W-:-:S07]  /*2b990*/  IMAD.MOV.U32 R0, RZ, RZ, R14 ;  /* 0x000000ffff007224 */ /* 0x000fce00078e000e */
[----:B------:R-:W-:Y:S05]  /*2b9a0*/  WARPSYNC.COLLECTIVE R15, `(.L_x_1948) ;  /* 0x000000000f087348 */ /* 0x000fea0003c00000 */
[----:B------:R0:W1:Y:S02]  /*2b9b0*/  SHFL.IDX P6, R14, R13, R12, R11 ;  /* 0x0000000c0d0e7389 */ /* 0x00006400000c000b */
[----:B01----:R-:W-:Y:S01]  /*2b9c0*/  ENDCOLLECTIVE ;  /* 0x000000000000791b */ /* 0x003fe20003800000 */
.L_x_1948:
[----:B------:R-:W-:Y:S02]  /*2b9d0*/  IMAD.MOV.U32 R6, RZ, RZ, R0 ;  /* 0x000000ffff067224 */ /* 0x000fe400078e0000 */
[----:B------:R-:W-:Y:S02]  /*2b9e0*/  IMAD.MOV.U32 R13, RZ, RZ, R66 ;  /* 0x000000ffff0d7224 */ /* 0x000fe400078e0042 */
[----:B------:R-:W-:-:S07]  /*2b9f0*/  IMAD.MOV.U32 R4, RZ, RZ, R14 ;  /* 0x000000ffff047224 */ /* 0x000fce00078e000e */
[----:B------:R-:W-:Y:S05]  /*2ba00*/  WARPSYNC.COLLECTIVE R15, `(.L_x_1949) ;  /* 0x000000000f087348 */ /* 0x000fea0003c00000 */
[----:B------:R0:W1:Y:S02]  /*2ba10*/  SHFL.IDX P6, R14, R13, R12, R11 ;  /* 0x0000000c0d0e7389 */ /* 0x00006400000c000b */
[----:B01----:R-:W-:Y:S01]  /*2ba20*/  ENDCOLLECTIVE ;  /* 0x000000000000791b */ /* 0x003fe20003800000 */
.L_x_1949:
[----:B------:R-:W-:Y:S05]  /*2ba30*/  BRA `(.L_x_1950) ;  /* 0xfffffe4000887947 */ /* 0x000fea000383ffff */
.L_x_1624:
[----:B------:R-:W-:Y:S01]  /*2ba40*/  BSSY B1, `(.L_x_1951) ;  /* 0x0000008000017945 */ /* 0x000fe20003800000 */
[----:B------:R-:W-:Y:S02]  /*2ba50*/  IMAD.MOV.U32 R13, RZ, RZ, R61 ;  /* 0x000000ffff0d7224 */ /* 0x000fe400078e003d */
[----:B------:R-:W-:Y:S02]  /*2ba60*/  IMAD.MOV.U32 R12, RZ, RZ, 0x1 ;  /* 0x00000001ff0c7424 */ /* 0x000fe400078e00ff */
[----:B------:R-:W-:Y:S02]  /*2ba70*/  IMAD.MOV.U32 R11, RZ, RZ, 0x1c1f ;  /* 0x00001c1fff0b7424 */ /* 0x000fe400078e00ff */
[----:B------:R-:W-:-:S07]  /*2ba80*/  IMAD.MOV.U32 R15, RZ, RZ, -0x1 ;  /* 0xffffffffff0f7424 */ /* 0x000fce00078e00ff */
[----:B------:R-:W-:Y:S05]  /*2ba90*/  WARPSYNC.COLLECTIVE R15, `(.L_x_1952) ;  /* 0x000000000f087348 */ /* 0x000fea0003c00000 */
[----:B------:R0:W1:Y:S02]  /*2baa0*/  SHFL.IDX P6, R14, R13, R12, R11 ;  /* 0x0000000c0d0e7389 */ /* 0x00006400000c000b */
[----:B01----:R-:W-:Y:S01]  /*2bab0*/  ENDCOLLECTIVE ;  /* 0x000000000000791b */ /* 0x003fe20003800000 */
.L_x_1952:
[----:B------:R-:W-:Y:S05]  /*2bac0*/  BSYNC B1 ;  /* 0x0000000000017941 */ /* 0x000fea0003800000 */
.L_x_1951:
        /* <DEDUP_REMOVED lines=8> */
.L_x_1953:
[----:B------:R-:W-:Y:S02]  /*2bb50*/  IMAD.MOV.U32 R13, RZ, RZ, R67 ;  /* 0x000000ffff0d7224 */ /* 0x000fe400078e0043 */
[----:B------:R-:W-:-:S07]  /*2bb60*/  IMAD.MOV.U32 R60, RZ, RZ, R14 ;  /* 0x000000ffff3c7224 */ /* 0x000fce00078e000e */
[----:B------:R-:W-:Y:S05]  /*2bb70*/  WARPSYNC.COLLECTIVE R15, `(.L_x_1954) ;  /* 0x000000000f087348 */ /* 0x000fea0003c00000 */
[----:B------:R0:W1:Y:S02]  /*2bb80*/  SHFL.IDX P6, R14, R13, R12, R11 ;  /* 0x0000000c0d0e7389 */ /* 0x00006400000c000b */
[----:B01----:R-:W-:Y:S01]  /*2bb90*/  ENDCOLLECTIVE ;  /* 0x000000000000791b */ /* 0x003fe20003800000 */
.L_x_1954:
[----:B------:R-:W-:Y:S02]  /*2bba0*/  IMAD.MOV.U32 R13, RZ, RZ, R66 ;  /* 0x000000ffff0d7224 */ /* 0x000fe400078e0042 */
[----:B------:R-:W-:-:S07]  /*2bbb0*/  IMAD.MOV.U32 R67, RZ, RZ, R14 ;  /* 0x000000ffff437224 */ /* 0x000fce00078e000e */
[----:B------:R-:W-:Y:S05]  /*2bbc0*/  WARPSYNC.COLLECTIVE R15, `(.L_x_1955) ;  /* 0x000000000f087348 */ /* 0x000fea0003c00000 */
[----:B------:R0:W1:Y:S02]  /*2bbd0*/  SHFL.IDX P6, R14, R13, R12, R11 ;  /* 0x0000000c0d0e7389 */ /* 0x00006400000c000b */
[----:B01----:R-:W-:Y:S01]  /*2bbe0*/  ENDCOLLECTIVE ;  /* 0x000000000000791b */ /* 0x003fe20003800000 */
.L_x_1955:
[----:B------:R-:W-:Y:S01]  /*2bbf0*/  IMAD.MOV.U32 R66, RZ, RZ, R14 ;  /* 0x000000ffff427224 */ /* 0x000fe200078e000e */
[----:B------:R-:W-:Y:S06]  /*2bc00*/  BRA `(.L_x_1956) ;  /* 0xfffffe4400b47947 */ /* 0x000fec000383ffff */
.L_x_1628:
[----:B0-----:R0:W1:Y:S02]  /*2bc10*/  SYNCS.PHASECHK.TRANS64.TRYWAIT P0, [R2+URZ+0x2a800], R61 ;  /* 0x02a8003d020075a7 */ /* 0x001064000800017f */
[----:B-1----:R-:W-:Y:S05]  /*2bc20*/  @!P0 NANOSLEEP.SYNCS 0x989680 ;  /* 0x009896800000895d */ /* 0x002fea0003900000 */
[----:B------:R-:W1:Y:S02]  /*2bc30*/  @!P0 SYNCS.PHASECHK.TRANS64 P0, [R2+URZ+0x2a800], R61 ;  /* 0x02a8003d020085a7 */ /* 0x000e64000800007f */
[----:B-1----:R-:W-:Y:S05]  /*2bc40*/  @!P0 BRA `(.L_x_1628) ;  /* 0xfffffffc00f08947 */ /* 0x002fea000383ffff */
[----:B------:R-:W-:Y:S05]  /*2bc50*/  BRA `(.L_x_1957) ;  /* 0xfffffe4c00307947 */ /* 0x000fea000383ffff */
.L_x_1642:
[----:B-1----:R1:W2:Y:S02]  /*2bc60*/  SYNCS.PHASECHK.TRANS64.TRYWAIT P2, [R9+URZ+0x2a830], R0 ;  /* 0x02a83000090075a7 */ /* 0x0022a4000804017f */
[----:B--2---:R-:W-:Y:S05]  /*2bc70*/  @!P2 NANOSLEEP.SYNCS 0x989680 ;  /* 0x009896800000a95d */ /* 0x004fea0003900000 */
[----:B------:R-:W2:Y:S02]  /*2bc80*/  @!P2 SYNCS.PHASECHK.TRANS64 P2, [R9+URZ+0x2a830], R0 ;  /* 0x02a830000900a5a7 */ /* 0x000ea4000804007f */
[----:B--2---:R-:W-:Y:S05]  /*2bc90*/  @!P2 BRA `(.L_x_1642) ;  /* 0xfffffffc00f0a947 */ /* 0x004fea000383ffff */
[----:B------:R-:W-:Y:S05]  /*2bca0*/  BRA `(.L_x_1641) ;  /* 0xfffffe7400b47947 */ /* 0x000fea000383ffff */
.L_x_1662:
[----:B-1----:R1:W2:Y:S02]  /*2bcb0*/  SYNCS.PHASECHK.TRANS64.TRYWAIT P2, [R7+URZ+0x2a830], R12 ;  /* 0x02a8300c070075a7 */ /* 0x0022a4000804017f */
[----:B--2---:R-:W-:Y:S05]  /*2bcc0*/  @!P2 NANOSLEEP.SYNCS 0x989680 ;  /* 0x009896800000a95d */ /* 0x004fea0003900000 */
[----:B------:R-:W2:Y:S02]  /*2bcd0*/  @!P2 SYNCS.PHASECHK.TRANS64 P2, [R7+URZ+0x2a830], R12 ;  /* 0x02a8300c0700a5a7 */ /* 0x000ea4000804007f */
[----:B--2---:R-:W-:Y:S05]  /*2bce0*/  @!P2 BRA `(.L_x_1662) ;  /* 0xfffffffc00f0a947 */ /* 0x004fea000383ffff */
[----:B------:R-:W-:Y:S05]  /*2bcf0*/  BRA `(.L_x_1661) ;  /* 0xfffffea400547947 */ /* 0x000fea000383ffff */
.L_x_1667:
[----:B-1----:R1:W2:Y:S02]  /*2bd00*/  SYNCS.PHASECHK.TRANS64.TRYWAIT P2, [R23+URZ+0x2a850], R4 ;  /* 0x02a85004170075a7 */ /* 0x0022a4000804017f */
[----:B--2---:R-:W-:Y:S05]  /*2bd10*/  @!P2 NANOSLEEP.SYNCS 0x989680 ;  /* 0x009896800000a95d */ /* 0x004fea0003900000 */
[----:B------:R-:W2:Y:S02]  /*2bd20*/  @!P2 SYNCS.PHASECHK.TRANS64 P2, [R23+URZ+0x2a850], R4 ;  /* 0x02a850041700a5a7 */ /* 0x000ea4000804007f */
[----:B--2---:R-:W-:Y:S05]  /*2bd30*/  @!P2 BRA `(.L_x_1667) ;  /* 0xfffffffc00f0a947 */ /* 0x004fea000383ffff */
[----:B------:R-:W-:Y:S05]  /*2bd40*/  BRA `(.L_x_1666) ;  /* 0xfffffeac00fc7947 */ /* 0x000fea000383ffff */
.L_x_1688:
[----:B-1----:R1:W2:Y:S02]  /*2bd50*/  SYNCS.PHASECHK.TRANS64.TRYWAIT P2, [R0+URZ+0x2a830], R3 ;  /* 0x02a83003000075a7 */ /* 0x0022a4000804017f */
[----:B--2---:R-:W-:Y:S05]  /*2bd60*/  @!P2 NANOSLEEP.SYNCS 0x989680 ;  /* 0x009896800000a95d */ /* 0x004fea0003900000 */
[----:B------:R-:W2:Y:S02]  /*2bd70*/  @!P2 SYNCS.PHASECHK.TRANS64 P2, [R0+URZ+0x2a830], R3 ;  /* 0x02a830030000a5a7 */ /* 0x000ea4000804007f */
[----:B--2---:R-:W-:Y:S05]  /*2bd80*/  @!P2 BRA `(.L_x_1688) ;  /* 0xfffffffc00f0a947 */ /* 0x004fea000383ffff */
[----:B------:R-:W-:Y:S05]  /*2bd90*/  BRA `(.L_x_1687) ;  /* 0xfffffed800647947 */ /* 0x000fea000383ffff */
.L_x_1693:
[----:B-1----:R1:W2:Y:S02]  /*2bda0*/  SYNCS.PHASECHK.TRANS64.TRYWAIT P2, [R209+URZ+0x2a850], R0 ;  /* 0x02a85000d10075a7 */ /* 0x0022a4000804017f */
[----:B--2---:R-:W-:Y:S05]  /*2bdb0*/  @!P2 NANOSLEEP.SYNCS 0x989680 ;  /* 0x009896800000a95d */ /* 0x004fea0003900000 */
[----:B------:R-:W2:Y:S02]  /*2bdc0*/  @!P2 SYNCS.PHASECHK.TRANS64 P2, [R209+URZ+0x2a850], R0 ;  /* 0x02a85000d100a5a7 */ /* 0x000ea4000804007f */
[----:B--2---:R-:W-:Y:S05]  /*2bdd0*/  @!P2 BRA `(.L_x_1693) ;  /* 0xfffffffc00f0a947 */ /* 0x004fea000383ffff */
[----:B------:R-:W-:Y:S05]  /*2bde0*/  BRA `(.L_x_1692) ;  /* 0xfffffee4001c7947 */ /* 0x000fea000383ffff */
.L_x_1701:
[----:B-1----:R1:W2:Y:S02]  /*2bdf0*/  SYNCS.PHASECHK.TRANS64.TRYWAIT P2, [R3+URZ+0x2a830], R14 ;  /* 0x02a8300e030075a7 */ /* 0x0022a4000804017f */
[----:B--2---:R-:W-:Y:S05]  /*2be00*/  @!P2 NANOSLEEP.SYNCS 0x989680 ;  /* 0x009896800000a95d */ /* 0x004fea0003900000 */
[----:B------:R-:W2:Y:S02]  /*2be10*/  @!P2 SYNCS.PHASECHK.TRANS64 P2, [R3+URZ+0x2a830], R14 ;  /* 0x02a8300e0300a5a7 */ /* 0x000ea4000804007f */
[----:B--2---:R-:W-:Y:S05]  /*2be20*/  @!P2 BRA `(.L_x_1701) ;  /* 0xfffffffc00f0a947 */ /* 0x004fea000383ffff */
[----:B------:R-:W-:Y:S05]  /*2be30*/  BRA `(.L_x_1700) ;  /* 0xfffffef8001c7947 */ /* 0x000fea000383ffff */
.L_x_1706:
[----:B-1----:R1:W2:Y:S02]  /*2be40*/  SYNCS.PHASECHK.TRANS64.TRYWAIT P2, [R21+URZ+0x2a850], R3 ;  /* 0x02a85003150075a7 */ /* 0x0022a4000804017f */
[----:B--2---:R-:W-:Y:S05]  /*2be50*/  @!P2 NANOSLEEP.SYNCS 0x989680 ;  /* 0x009896800000a95d */ /* 0x004fea0003900000 */
[----:B------:R-:W2:Y:S02]  /*2be60*/  @!P2 SYNCS.PHASECHK.TRANS64 P2, [R21+URZ+0x2a850], R3 ;  /* 0x02a850031500a5a7 */ /* 0x000ea4000804007f */
[----:B--2---:R-:W-:Y:S05]  /*2be70*/  @!P2 BRA `(.L_x_1706) ;  /* 0xfffffffc00f0a947 */ /* 0x004fea000383ffff */
[----:B------:R-:W-:Y:S05]  /*2be80*/  BRA `(.L_x_1705) ;  /* 0xffffff0000cc7947 */ /* 0x000fea000383ffff */
.L_x_1720:
[----:B-1----:R1:W2:Y:S02]  /*2be90*/  SYNCS.PHASECHK.TRANS64.TRYWAIT P0, [R13+URZ+0x2a850], R4 ;  /* 0x02a850040d0075a7 */ /* 0x0022a4000800017f */
[----:B--2---:R-:W-:Y:S05]  /*2bea0*/  @!P0 NANOSLEEP.SYNCS 0x989680 ;  /* 0x009896800000895d */ /* 0x004fea0003900000 */
[----:B------:R-:W2:Y:S02]  /*2beb0*/  @!P0 SYNCS.PHASECHK.TRANS64 P0, [R13+URZ+0x2a850], R4 ;  /* 0x02a850040d0085a7 */ /* 0x000ea4000800007f */
[----:B--2---:R-:W-:Y:S05]  /*2bec0*/  @!P0 BRA `(.L_x_1720) ;  /* 0xfffffffc00f08947 */ /* 0x004fea000383ffff */
[----:B------:R-:W-:Y:S05]  /*2bed0*/  BRA `(.L_x_1719) ;  /* 0xffffff2c00507947 */ /* 0x000fea000383ffff */
.L_x_1769:
[----:B------:R-:W1:Y:S01]  /*2bee0*/  S2R R6, SR_TID.X ;  /* 0x0000000000067919 */ /* 0x000e620000002100 */
[----:B------:R-:W-:Y:S01]  /*2bef0*/  BSSY B1, `(.L_x_1958) ;  /* 0x000000a000017945 */ /* 0x000fe20003800000 */
[----:B------:R-:W-:Y:S02]  /*2bf00*/  IMAD.MOV.U32 R12, RZ, RZ, RZ ;  /* 0x000000ffff0c7224 */ /* 0x000fe400078e00ff */
[----:B------:R-:W-:Y:S02]  /*2bf10*/  IMAD.MOV.U32 R11, RZ, RZ, 0x1f ;  /* 0x0000001fff0b7424 */ /* 0x000fe400078e00ff */
[----:B0-----:R-:W-:Y:S01]  /*2bf20*/  IMAD.MOV.U32 R15, RZ, RZ, -0x1 ;  /* 0xffffffffff0f7424 */ /* 0x001fe200078e00ff */
[----:B-1----:R-:W-:-:S04]  /*2bf30*/  SHF.R.U32.HI R6, RZ, 0x5, R6 ;  /* 0x00000005ff067819 */ /* 0x002fc80000011606 */
[----:B------:R-:W-:-:S05]  /*2bf40*/  LOP3.LUT R6, R6, 0x3, RZ, 0xc0, !PT ;  /* 0x0000000306067812 */ /* 0x000fca00078ec0ff */
[----:B------:R-:W-:-:S07]  /*2bf50*/  IMAD.MOV.U32 R13, RZ, RZ, R6 ;  /* 0x000000ffff0d7224 */ /* 0x000fce00078e0006 */
[----:B------:R-:W-:Y:S05]  /*2bf60*/  WARPSYNC.COLLECTIVE R15, `(.L_x_1959) ;  /* 0x000000000f087348 */ /* 0x000fea0003c00000 */
[----:B------:R0:W1:Y:S02]  /*2bf70*/  SHFL.IDX P6, R14, R13, R12, R11 ;  /* 0x0000000c0d0e7389 */ /* 0x00006400000c000b */
[----:B01----:R-:W-:Y:S01]  /*2bf80*/  ENDCOLLECTIVE ;  /* 0x000000000000791b */ /* 0x003fe20003800000 */
.L_x_1959:
[----:B------:R-:W-:Y:S05]  /*2bf90*/  BSYNC B1 ;  /* 0x0000000000017941 */ /* 0x000fea0003800000 */
.L_x_1958:
[----:B------:R-:W-:Y:S05]  /*2bfa0*/  BRA `(.L_x_1960) ;  /* 0xffffff8000e07947 */ /* 0x000fea000383ffff */
.L_x_1771:
[----:B------:R-:W-:Y:S01]  /*2bfb0*/  BSSY B1, `(.L_x_1961) ;  /* 0x0000006000017945 */ /* 0x000fe20003800000 */
[----:B0-----:R-:W-:-:S07]  /*2bfc0*/  IMAD.MOV.U32 R15, RZ, RZ, -0x1 ;  /* 0xffffffffff0f7424 */ /* 0x001fce00078e00ff */
[----:B-1----:R-:W-:Y:S05]  /*2bfd0*/  WARPSYNC.COLLECTIVE R15, `(.L_x_1962) ;  /* 0x000000000f0c7348 */ /* 0x002fea0003c00000 */
[----:B------:R-:W-:Y:S02]  /*2bfe0*/  ELECT P6, UR62, PT ;  /* 0x00000000003e782f */ /* 0x000fe400038c0000 */
[----:B------:R-:W-:Y:S01]  /*2bff0*/  MOV R14, UR62 ;  /* 0x0000003e000e7c02 */ /* 0x000fe20008000f00 */
[----:B-1----:R-:W-:Y:S10]  /*2c000*/  ENDCOLLECTIVE ;  /* 0x000000000000791b */ /* 0x002ff40003800000 */
.L_x_1962:
[----:B------:R-:W-:Y:S05]  /*2c010*/  BSYNC B1 ;  /* 0x0000000000017941 */ /* 0x000fea0003800000 */
.L_x_1961:
[----:B------:R-:W-:Y:S01]  /*2c020*/  PLOP3.LUT P2, PT, P6, PT, PT, 0x80, 0x0 ;  /* 0x000000000000781c */ /* 0x000fe2000374f070 */
[----:B------:R-:W-:-:S12]  /*2c030*/  BRA `(.L_x_1770) ;  /* 0xffffff8000d47947 */ /* 0x000fd8000383ffff */
.L_x_1773:
[----:B-1----:R1:W2:Y:S02]  /*2c040*/  SYNCS.PHASECHK.TRANS64.TRYWAIT P0, [R19+URZ+0x2a820], R4 ;  /* 0x02a82004130075a7 */ /* 0x0022a4000800017f */
[----:B--2---:R-:W-:Y:S05]  /*2c050*/  @!P0 NANOSLEEP.SYNCS 0x989680 ;  /* 0x009896800000895d */ /* 0x004fea0003900000 */
[----:B------:R-:W2:Y:S02]  /*2c060*/  @!P0 SYNCS.PHASECHK.TRANS64 P0, [R19+URZ+0x2a820], R4 ;  /* 0x02a82004130085a7 */ /* 0x000ea4000800007f */
[----:B--2---:R-:W-:Y:S05]  /*2c070*/  @!P0 BRA `(.L_x_1773) ;  /* 0xfffffffc00f08947 */ /* 0x004fea000383ffff */
[----:B------:R-:W-:Y:S05]  /*2c080*/  BRA `(.L_x_1963) ;  /* 0xffffff8000e47947 */ /* 0x000fea000383ffff */
.L_x_1777:
[----:B--2---:R2:W3:Y:S02]  /*2c090*/  SYNCS.PHASECHK.TRANS64.TRYWAIT P0, [R6+URZ+0x2a8a0], R10 ;  /* 0x02a8a00a060075a7 */ /* 0x0044e4000800017f */
[----:B---3--:R-:W-:Y:S05]  /*2c0a0*/  @!P0 NANOSLEEP.SYNCS 0x989680 ;  /* 0x009896800000895d */ /* 0x008fea0003900000 */
[----:B------:R-:W3:Y:S02]  /*2c0b0*/  @!P0 SYNCS.PHASECHK.TRANS64 P0, [R6+URZ+0x2a8a0], R10 ;  /* 0x02a8a00a060085a7 */ /* 0x000ee4000800007f */
[----:B---3--:R-:W-:Y:S05]  /*2c0c0*/  @!P0 BRA `(.L_x_1777) ;  /* 0xfffffffc00f08947 */ /* 0x008fea000383ffff */
[----:B------:R-:W-:Y:S05]  /*2c0d0*/  BRA `(.L_x_1964) ;  /* 0xffffff8400047947 */ /* 0x000fea000383ffff */
.L_x_1784:
[----:B-1----:R1:W3:Y:S02]  /*2c0e0*/  SYNCS.PHASECHK.TRANS64.TRYWAIT P0, [R6+URZ+0x2a8c0], R10 ;  /* 0x02a8c00a060075a7 */ /* 0x0022e4000800017f */
[----:B---3--:R-:W-:Y:S05]  /*2c0f0*/  @!P0 NANOSLEEP.SYNCS 0x989680 ;  /* 0x009896800000895d */ /* 0x008fea0003900000 */
[----:B------:R-:W3:Y:S02]  /*2c100*/  @!P0 SYNCS.PHASECHK.TRANS64 P0, [R6+URZ+0x2a8c0], R10 ;  /* 0x02a8c00a060085a7 */ /* 0x000ee4000800007f */
[----:B---3--:R-:W-:Y:S05]  /*2c110*/  @!P0 BRA `(.L_x_1784) ;  /* 0xfffffffc00f08947 */ /* 0x008fea000383ffff */
[----:B------:R-:W-:Y:S05]  /*2c120*/  BRA `(.L_x_1965) ;  /* 0xffffff8400f87947 */ /* 0x000fea000383ffff */
.L_x_1792:
[----:B-1----:R1:W2:Y:S02]  /*2c130*/  SYNCS.PHASECHK.TRANS64.TRYWAIT P0, [R8+URZ+0x2a8a0], R7 ;  /* 0x02a8a007080075a7 */ /* 0x0022a4000800017f */
[----:B--2---:R-:W-:Y:S05]  /*2c140*/  @!P0 NANOSLEEP.SYNCS 0x989680 ;  /* 0x009896800000895d */ /* 0x004fea0003900000 */
[----:B------:R-:W2:Y:S02]  /*2c150*/  @!P0 SYNCS.PHASECHK.TRANS64 P0, [R8+URZ+0x2a8a0], R7 ;  /* 0x02a8a007080085a7 */ /* 0x000ea4000800007f */
[----:B--2---:R-:W-:Y:S05]  /*2c160*/  @!P0 BRA `(.L_x_1792) ;  /* 0xfffffffc00f08947 */ /* 0x004fea000383ffff */
[----:B------:R-:W-:Y:S05]  /*2c170*/  BRA `(.L_x_1966) ;  /* 0xffffff8c00087947 */ /* 0x000fea000383ffff */
.L_x_1799:
[----:B--2---:R2:W3:Y:S02]  /*2c180*/  SYNCS.PHASECHK.TRANS64.TRYWAIT P0, [R8+URZ+0x2a8c0], R7 ;  /* 0x02a8c007080075a7 */ /* 0x0044e4000800017f */
[----:B---3--:R-:W-:Y:S05]  /*2c190*/  @!P0 NANOSLEEP.SYNCS 0x989680 ;  /* 0x009896800000895d */ /* 0x008fea0003900000 */
[----:B------:R-:W3:Y:S02]  /*2c1a0*/  @!P0 SYNCS.PHASECHK.TRANS64 P0, [R8+URZ+0x2a8c0], R7 ;  /* 0x02a8c007080085a7 */ /* 0x000ee4000800007f */
[----:B---3--:R-:W-:Y:S05]  /*2c1b0*/  @!P0 BRA `(.L_x_1799) ;  /* 0xfffffffc00f08947 */ /* 0x008fea000383ffff */
[----:B------:R-:W-:Y:S05]  /*2c1c0*/  BRA `(.L_x_1967) ;  /* 0xffffff8c00f87947 */ /* 0x000fea000383ffff */
.L_x_1823:
[----:B------:R-:W2:Y:S01]  /*2c1d0*/  S2R R4, SR_TID.X ;  /* 0x0000000000047919 */ /* 0x000ea20000002100 */
[----:B------:R-:W-:Y:S01]  /*2c1e0*/  BSSY B0, `(.L_x_1968) ;  /* 0x000000a000007945 */ /* 0x000fe20003800000 */
[----:B------:R-:W-:Y:S02]  /*2c1f0*/  IMAD.MOV.U32 R12, RZ, RZ, RZ ;  /* 0x000000ffff0c7224 */ /* 0x000fe400078e00ff */
[----:B------:R-:W-:Y:S02]  /*2c200*/  IMAD.MOV.U32 R11, RZ, RZ, 0x1f ;  /* 0x0000001fff0b7424 */ /* 0x000fe400078e00ff */
[----:B0-----:R-:W-:Y:S01]  /*2c210*/  IMAD.MOV.U32 R15, RZ, RZ, -0x1 ;  /* 0xffffffffff0f7424 */ /* 0x001fe200078e00ff */
[----:B--2---:R-:W-:-:S04]  /*2c220*/  SHF.R.U32.HI R4, RZ, 0x5, R4 ;  /* 0x00000005ff047819 */ /* 0x004fc80000011604 */
[----:B------:R-:W-:-:S05]  /*2c230*/  LOP3.LUT R4, R4, 0x3, RZ, 0xc0, !PT ;  /* 0x0000000304047812 */ /* 0x000fca00078ec0ff */
[----:B------:R-:W-:-:S07]  /*2c240*/  IMAD.MOV.U32 R13, RZ, RZ, R4 ;  /* 0x000000ffff0d7224 */ /* 0x000fce00078e0004 */
[----:B-1----:R-:W-:Y:S05]  /*2c250*/  WARPSYNC.COLLECTIVE R15, `(.L_x_1969) ;  /* 0x000000000f087348 */ /* 0x002fea0003c00000 */
[----:B------:R0:W2:Y:S02]  /*2c260*/  SHFL.IDX P6, R14, R13, R12, R11 ;  /* 0x0000000c0d0e7389 */ /* 0x0000a400000c000b */
[----:B012---:R-:W-:Y:S01]  /*2c270*/  ENDCOLLECTIVE ;  /* 0x000000000000791b */ /* 0x007fe20003800000 */
.L_x_1969:
[----:B------:R-:W-:Y:S05]  /*2c280*/  BSYNC B0 ;  /* 0x0000000000007941 */ /* 0x000fea0003800000 */
.L_x_1968:
[----:B------:R-:W-:Y:S05]  /*2c290*/  BRA `(.L_x_1970) ;  /* 0xffffffa0000c7947 */ /* 0x000fea000383ffff */
.L_x_1825:
[----:B------:R-:W-:Y:S01]  /*2c2a0*/  BSSY B0, `(.L_x_1971) ;  /* 0x0000006000007945 */ /* 0x000fe20003800000 */
[----:B0-----:R-:W-:-:S07]  /*2c2b0*/  IMAD.MOV.U32 R15, RZ, RZ, -0x1 ;  /* 0xffffffffff0f7424 */ /* 0x001fce00078e00ff */
[----:B-12---:R-:W-:Y:S05]  /*2c2c0*/  WARPSYNC.COLLECTIVE R15, `(.L_x_1972) ;  /* 0x000000000f0c7348 */ /* 0x006fea0003c00000 */
[----:B------:R-:W-:Y:S02]  /*2c2d0*/  ELECT P6, UR62, PT ;  /* 0x00000000003e782f */ /* 0x000fe400038c0000 */
[----:B------:R-:W-:Y:S01]  /*2c2e0*/  MOV R14, UR62 ;  /* 0x0000003e000e7c02 */ /* 0x000fe20008000f00 */
[----:B-12---:R-:W-:Y:S10]  /*2c2f0*/  ENDCOLLECTIVE ;  /* 0x000000000000791b */ /* 0x006ff40003800000 */
.L_x_1972:
[----:B------:R-:W-:Y:S05]  /*2c300*/  BSYNC B0 ;  /* 0x0000000000007941 */ /* 0x000fea0003800000 */
.L_x_1971:
[----:B------:R-:W-:Y:S05]  /*2c310*/  BRA `(.L_x_1973) ;  /* 0xffffffa000107947 */ /* 0x000fea000383ffff */
.L_x_1827:
[----:B---3--:R3:W4:Y:S02]  /*2c320*/  SYNCS.PHASECHK.TRANS64.TRYWAIT P0, [R0+URZ+0x2a840], R2 ;  /* 0x02a84002000075a7 */ /* 0x008724000800017f */
[----:B----4-:R-:W-:Y:S05]  /*2c330*/  @!P0 NANOSLEEP.SYNCS 0x989680 ;  /* 0x009896800000895d */ /* 0x010fea0003900000 */
[----:B------:R-:W4:Y:S02]  /*2c340*/  @!P0 SYNCS.PHASECHK.TRANS64 P0, [R0+URZ+0x2a840], R2 ;  /* 0x02a84002000085a7 */ /* 0x000f24000800007f */
[----:B----4-:R-:W-:Y:S05]  /*2c350*/  @!P0 BRA `(.L_x_1827) ;  /* 0xfffffffc00f08947 */ /* 0x010fea000383ffff */
[----:B------:R-:W-:Y:S05]  /*2c360*/  BRA `(.L_x_1974) ;  /* 0xffffffa000747947 */ /* 0x000fea000383ffff */
.L_x_1831:
[----:B------:R0:W5:Y:S01]  /*2c370*/  LDL.LU R9, [R1+0x38] ;  /* 0x0000380001097983 */ /* 0x0001620000300800 */
[----:B------:R-:W-:Y:S02]  /*2c380*/  IMAD.MOV.U32 R5, RZ, RZ, R11 ;  /* 0x000000ffff057224 */ /* 0x000fe400078e000b */
[----:B------:R-:W-:Y:S02]  /*2c390*/  IMAD.MOV.U32 R13, RZ, RZ, R3 ;  /* 0x000000ffff0d7224 */ /* 0x000fe400078e0003 */
[----:B------:R-:W-:Y:S02]  /*2c3a0*/  IMAD.MOV.U32 R12, RZ, RZ, RZ ;  /* 0x000000ffff0c7224 */ /* 0x000fe400078e00ff */
[----:B------:R-:W-:Y:S02]  /*2c3b0*/  IMAD.MOV.U32 R11, RZ, RZ, 0x181f ;  /* 0x0000181fff0b7424 */ /* 0x000fe400078e00ff */
[----:B0-----:R-:W-:-:S07]  /*2c3c0*/  IMAD.MOV.U32 R15, RZ, RZ, -0x1 ;  /* 0xffffffffff0f7424 */ /* 0x001fce00078e00ff */
[----:B-----5:R-:W-:Y:S05]  /*2c3d0*/  WARPSYNC.COLLECTIVE R15, `(.L_x_1975) ;  /* 0x000000000f087348 */ /* 0x020fea0003c00000 */
[----:B------:R0:W1:Y:S02]  /*2c3e0*/  SHFL.IDX P6, R14, R13, R12, R11 ;  /* 0x0000000c0d0e7389 */ /* 0x00006400000c000b */
[----:B01---5:R-:W-:Y:S01]  /*2c3f0*/  ENDCOLLECTIVE ;  /* 0x000000000000791b */ /* 0x023fe20003800000 */
.L_x_1975:
[----:B------:R-:W-:Y:S02]  /*2c400*/  IMAD.MOV.U32 R13, RZ, RZ, R4 ;  /* 0x000000ffff0d7224 */ /* 0x000fe400078e0004 */
[----:B------:R-:W-:-:S07]  /*2c410*/  IMAD.MOV.U32 R6, RZ, RZ, R14 ;  /* 0x000000ffff067224 */ /* 0x000fce00078e000e */
[----:B------:R-:W-:Y:S05]  /*2c420*/  WARPSYNC.COLLECTIVE R15, `(.L_x_1976) ;  /* 0x000000000f087348 */ /* 0x000fea0003c00000 */
[----:B------:R0:W1:Y:S02]  /*2c430*/  SHFL.IDX P6, R14, R13, R12, R11 ;  /* 0x0000000c0d0e7389 */ /* 0x00006400000c000b */
[----:B01----:R-:W-:Y:S01]  /*2c440*/  ENDCOLLECTIVE ;  /* 0x000000000000791b */ /* 0x003fe20003800000 */
.L_x_1976:
[----:B------:R-:W-:Y:S02]  /*2c450*/  IMAD R2, R9, R7, RZ ;  /* 0x0000000709027224 */ /* 0x000fe400078e02ff */
[----:B------:R0:W5:Y:S01]  /*2c460*/  LDL R9, [R1+0x2c] ;  /* 0x00002c0001097983 */ /* 0x0001620000100800 */
[----:B------:R-:W-:Y:S02]  /*2c470*/  IMAD.IADD R0, R10, 0x1, R5 ;  /* 0x000000010a007824 */ /* 0x000fe400078e0205 */
[----:B------:R-:W-:Y:S02]  /*2c480*/  IMAD.MOV.U32 R7, RZ, RZ, R14 ;  /* 0x000000ffff077224 */ /* 0x000fe400078e000e */
[----:B------:R-:W-:Y:S01]  /*2c490*/  IMAD.MOV.U32 R13, RZ, RZ, R3 ;  /* 0x000000ffff0d7224 */ /* 0x000fe200078e0003 */
[C---:B------:R-:W-:Y:S01]  /*2c4a0*/  ISETP.GE.AND P2, PT, R0.reuse, R2, PT ;  /* 0x000000020000720c */ /* 0x040fe20003f46270 */
[----:B------:R-:W-:Y:S02]  /*2c4b0*/  IMAD.MOV.U32 R12, RZ, RZ, 0x1 ;  /* 0x00000001ff0c7424 */ /* 0x000fe400078e00ff */
[----:B0-----:R-:W-:-:S10]  /*2c4c0*/  VIADD R5, R0, 0x10 ;  /* 0x0000001000057836 */ /* 0x001fd40000000000 */
[----:B-----5:R-:W-:Y:S05]  /*2c4d0*/  WARPSYNC.COLLECTIVE R15, `(.L_x_1977) ;  /* 0x000000000f087348 */ /* 0x020fea0003c00000 */
[----:B------:R0:W1:Y:S02]  /*2c4e0*/  SHFL.IDX P6, R14, R13, R12, R11 ;  /* 0x0000000c0d0e7389 */ /* 0x00006400000c000b */
[----:B01---5:R-:W-:Y:S01]  /*2c4f0*/  ENDCOLLECTIVE ;  /* 0x000000000000791b */ /* 0x023fe20003800000 */
.L_x_1977:
        /* <DEDUP_REMOVED lines=17> */
.L_x_1978:
[----:B------:R-:W-:Y:S02]  /*2c610*/  IMAD.MOV.U32 R13, RZ, RZ, R3 ;  /* 0x000000ffff0d7224 */ /* 0x000fe400078e0003 */
[----:B------:R-:W-:Y:S02]  /*2c620*/  IMAD.MOV.U32 R12, RZ, RZ, 0x2 ;  /* 0x00000002ff0c7424 */ /* 0x000fe400078e00ff */
[----:B------:R-:W-:-:S07]  /*2c630*/  IMAD.MOV.U32 R5, RZ, RZ, R14 ;  /* 0x000000ffff057224 */ /* 0x000fce00078e000e */
[----:B------:R-:W-:Y:S05]  /*2c640*/  WARPSYNC.COLLECTIVE R15, `(.L_x_1979) ;  /* 0x000000000f087348 */ /* 0x000fea0003c00000 */
[----:B------:R0:W1:Y:S02]  /*2c650*/  SHFL.IDX P6, R14, R13, R12, R11 ;  /* 0x0000000c0d0e7389 */ /* 0x00006400000c000b */
[----:B01----:R-:W-:Y:S01]  /*2c660*/  ENDCOLLECTIVE ;  /* 0x000000000000791b */ /* 0x003fe20003800000 */
.L_x_1979:
        /* <DEDUP_REMOVED lines=17> */
.L_x_1980:
[----:B------:R-:W-:Y:S02]  /*2c780*/  IMAD.MOV.U32 R13, RZ, RZ, R3 ;  /* 0x000000ffff0d7224 */ /* 0x000fe400078e0003 */
[----:B------:R-:W-:Y:S02]  /*2c790*/  IMAD.MOV.U32 R12, RZ, RZ, 0x3 ;  /* 0x00000003ff0c7424 */ /* 0x000fe400078e00ff */
[----:B------:R-:W-:-:S07]  /*2c7a0*/  IMAD.MOV.U32 R5, RZ, RZ, R14 ;  /* 0x000000ffff057224 */ /* 0x000fce00078e000e */
[----:B------:R-:W-:Y:S05]  /*2c7b0*/  WARPSYNC.COLLECTIVE R15, `(.L_x_1981) ;  /* 0x000000000f087348 */ /* 0x000fea0003c00000 */
[----:B------:R0:W1:Y:S02]  /*2c7c0*/  SHFL.IDX P6, R14, R13, R12, R11 ;  /* 0x0000000c0d0e7389 */ /* 0x00006400000c000b */
[----:B01----:R-:W-:Y:S01]  /*2c7d0*/  ENDCOLLECTIVE ;  /* 0x000000000000791b */ /* 0x003fe20003800000 */
.L_x_1981:
        /* <DEDUP_REMOVED lines=17> */
.L_x_1982:
[----:B------:R-:W-:Y:S02]  /*2c8f0*/  IMAD.MOV.U32 R13, RZ, RZ, R3 ;  /* 0x000000ffff0d7224 */ /* 0x000fe400078e0003 */
[----:B------:R-:W-:Y:S02]  /*2c900*/  IMAD.MOV.U32 R12, RZ, RZ, 0x4 ;  /* 0x00000004ff0c7424 */ /* 0x000fe400078e00ff */
[----:B------:R-:W-:-:S07]  /*2c910*/  IMAD.MOV.U32 R5, RZ, RZ, R14 ;  /* 0x000000ffff057224 */ /* 0x000fce00078e000e */
[----:B------:R-:W-:Y:S05]  /*2c920*/  WARPSYNC.COLLECTIVE R15, `(.L_x_1983) ;  /* 0x000000000f087348 */ /* 0x000fea0003c00000 */
[----:B------:R0:W1:Y:S02]  /*2c930*/  SHFL.IDX P6, R14, R13, R12, R11 ;  /* 0x0000000c0d0e7389 */ /* 0x00006400000c000b */
[----:B01----:R-:W-:Y:S01]  /*2c940*/  ENDCOLLECTIVE ;  /* 0x000000000000791b */ /* 0x003fe20003800000 */
.L_x_1983:
        /* <DEDUP_REMOVED lines=17> */
.L_x_1984:
[----:B------:R-:W-:Y:S02]  /*2ca60*/  IMAD.MOV.U32 R13, RZ, RZ, R3 ;  /* 0x000000ffff0d7224 */ /* 0x000fe400078e0003 */
[----:B------:R-:W-:Y:S02]  /*2ca70*/  IMAD.MOV.U32 R12, RZ, RZ, 0x5 ;  /* 0x00000005ff0c7424 */ /* 0x000fe400078e00ff */
[----:B------:R-:W-:-:S07]  /*2ca80*/  IMAD.MOV.U32 R5, RZ, RZ, R14 ;  /* 0x000000ffff057224 */ /* 0x000fce00078e000e */
[----:B------:R-:W-:Y:S05]  /*2ca90*/  WARPSYNC.COLLECTIVE R15, `(.L_x_1985) ;  /* 0x000000000f087348 */ /* 0x000fea0003c00000 */
[----:B------:R0:W1:Y:S02]  /*2caa0*/  SHFL.IDX P6, R14, R13, R12, R11 ;  /* 0x0000000c0d0e7389 */ /* 0x00006400000c000b */
[----:B01----:R-:W-:Y:S01]  /*2cab0*/  ENDCOLLECTIVE ;  /* 0x000000000000791b */ /* 0x003fe20003800000 */
.L_x_1985:
        /* <DEDUP_REMOVED lines=17> */
.L_x_1986:
[----:B------:R-:W-:Y:S02]  /*2cbd0*/  IMAD.MOV.U32 R13, RZ, RZ, R3 ;  /* 0x000000ffff0d7224 */ /* 0x000fe400078e0003 */
[----:B------:R-:W-:Y:S02]  /*2cbe0*/  IMAD.MOV.U32 R12, RZ, RZ, 0x6 ;  /* 0x00000006ff0c7424 */ /* 0x000fe400078e00ff */
[----:B------:R-:W-:-:S07]  /*2cbf0*/  IMAD.MOV.U32 R5, RZ, RZ, R14 ;  /* 0x000000ffff057224 */ /* 0x000fce00078e000e */
[----:B------:R-:W-:Y:S05]  /*2cc00*/  WARPSYNC.COLLECTIVE R15, `(.L_x_1987) ;  /* 0x000000000f087348 */ /* 0x000fea0003c00000 */
[----:B------:R0:W1:Y:S02]  /*2cc10*/  SHFL.IDX P6, R14, R13, R12, R11 ;  /* 0x0000000c0d0e7389 */ /* 0x00006400000c000b */
[----:B01----:R-:W-:Y:S01]  /*2cc20*/  ENDCOLLECTIVE ;  /* 0x000000000000791b */ /* 0x003fe20003800000 */
.L_x_1987:
        /* <DEDUP_REMOVED lines=17> */
.L_x_1988:
[----:B------:R-:W-:Y:S02]  /*2cd40*/  IMAD.MOV.U32 R13, RZ, RZ, R3 ;  /* 0x000000ffff0d7224 */ /* 0x000fe400078e0003 */
[----:B------:R-:W-:Y:S02]  /*2cd50*/  IMAD.MOV.U32 R12, RZ, RZ, 0x7 ;  /* 0x00000007ff0c7424 */ /* 0x000fe400078e00ff */
[----:B------:R-:W-:-:S07]  /*2cd60*/  IMAD.MOV.U32 R5, RZ, RZ, R14 ;  /* 0x000000ffff057224 */ /* 0x000fce00078e000e */
[----:B------:R-:W-:Y:S05]  /*2cd70*/  WARPSYNC.COLLECTIVE R15, `(.L_x_1989) ;  /* 0x000000000f087348 */ /* 0x000fea0003c00000 */
[----:B------:R0:W1:Y:S02]  /*2cd80*/  SHFL.IDX P6, R14, R13, R12, R11 ;  /* 0x0000000c0d0e7389 */ /* 0x00006400000c000b */
[----:B01----:R-:W-:Y:S01]  /*2cd90*/  ENDCOLLECTIVE ;  /* 0x000000000000791b */ /* 0x003fe20003800000 */
.L_x_1989:
        /* <DEDUP_REMOVED lines=14> */
.L_x_1990:
[----:B------:R-:W-:Y:S01]  /*2ce80*/  @!PT LDS RZ, [RZ] ;  /* 0x00000000fffff984 */ /* 0x000fe20000000800 */
[----:B------:R-:W-:Y:S01]  /*2ce90*/  @!PT LDS RZ, [RZ] ;  /* 0x00000000fffff984 */ /* 0x000fe20000000800 */
[----:B------:R-:W-:Y:S01]  /*2cea0*/  @!PT LDS RZ, [RZ] ;  /* 0x00000000fffff984 */ /* 0x000fe20000000800 */
[----:B------:R0:W-:Y:S01]  /*2ceb0*/  @!P2 LDGSTS.E.BYPASS.LTC128B.128 [R9+0x17400], desc[UR46][R6.64+0x100], !P1 ;  /* 0x174001000609afae */ /* 0x0001e2000c901d6e */
[----:B------:R-:W-:Y:S01]  /*2cec0*/  IMAD.MOV.U32 R3, RZ, RZ, R14 ;  /* 0x000000ffff037224 */ /* 0x000fe200078e000e */
[----:B------:R-:W-:Y:S06]  /*2ced0*/  BRA `(.L_x_1991) ;  /* 0xffffffa400247947 */ /* 0x000fec000383ffff */
.L_x_1836:
[----:B----4-:R4:W0:Y:S02]  /*2cee0*/  SYNCS.PHASECHK.TRANS64.TRYWAIT P0, [R19+URZ+0x2a820], R0 ;  /* 0x02a82000130075a7 */ /* 0x010824000800017f */
[----:B0-----:R-:W-:Y:S05]  /*2cef0*/  @!P0 NANOSLEEP.SYNCS 0x989680 ;  /* 0x009896800000895d */ /* 0x001fea0003900000 */
[----:B------:R-:W0:Y:S02]  /*2cf00*/  @!P0 SYNCS.PHASECHK.TRANS64 P0, [R19+URZ+0x2a820], R0 ;  /* 0x02a82000130085a7 */ /* 0x000e24000800007f */
[----:B0-----:R-:W-:Y:S05]  /*2cf10*/  @!P0 BRA `(.L_x_1836) ;  /* 0xfffffffc00f08947 */ /* 0x001fea000383ffff */
[----:B------:R-:W-:Y:S05]  /*2cf20*/  BRA `(.L_x_1992) ;  /* 0xffffffa400987947 */ /* 0x000fea000383ffff */
.L_x_1845:
[----:B-1----:R1:W2:Y:S02]  /*2cf30*/  SYNCS.PHASECHK.TRANS64.TRYWAIT P0, [R3+URZ+0x2a840], R2 ;  /* 0x02a84002030075a7 */ /* 0x0022a4000800017f */
[----:B--2---:R-:W-:Y:S05]  /*2cf40*/  @!P0 NANOSLEEP.SYNCS 0x989680 ;  /* 0x009896800000895d */ /* 0x004fea0003900000 */
[----:B------:R-:W2:Y:S02]  /*2cf50*/  @!P0 SYNCS.PHASECHK.TRANS64 P0, [R3+URZ+0x2a840], R2 ;  /* 0x02a84002030085a7 */ /* 0x000ea4000800007f */
[----:B--2---:R-:W-:Y:S05]  /*2cf60*/  @!P0 BRA `(.L_x_1845) ;  /* 0xfffffffc00f08947 */ /* 0x004fea000383ffff */
[----:B------:R-:W-:Y:S05]  /*2cf70*/  BRA `(.L_x_1993) ;  /* 0xffffffa8008c7947 */ /* 0x000fea000383ffff */
.L_x_1852:
[----:B0-----:R0:W1:Y:S02]  /*2cf80*/  SYNCS.PHASECHK.TRANS64.TRYWAIT P0, [R2+URZ+0x2a860], R3 ;  /* 0x02a86003020075a7 */ /* 0x001064000800017f */
[----:B-1----:R-:W-:Y:S05]  /*2cf90*/  @!P0 NANOSLEEP.SYNCS 0x989680 ;  /* 0x009896800000895d */ /* 0x002fea0003900000 */
[----:B------:R-:W1:Y:S02]  /*2cfa0*/  @!P0 SYNCS.PHASECHK.TRANS64 P0, [R2+URZ+0x2a860], R3 ;  /* 0x02a86003020085a7 */ /* 0x000e64000800007f */
[----:B-1----:R-:W-:Y:S05]  /*2cfb0*/  @!P0 BRA `(.L_x_1852) ;  /* 0xfffffffc00f08947 */ /* 0x002fea000383ffff */
[----:B------:R-:W-:Y:S05]  /*2cfc0*/  BRA `(.L_x_1994) ;  /* 0xffffffac00987947 */ /* 0x000fea000383ffff */
.L_x_1862:
[----:B-1----:R1:W2:Y:S02]  /*2cfd0*/  SYNCS.PHASECHK.TRANS64.TRYWAIT P0, [R3+URZ+0x2a840], R2 ;  /* 0x02a84002030075a7 */ /* 0x0022a4000800017f */
[----:B--2---:R-:W-:Y:S05]  /*2cfe0*/  @!P0 NANOSLEEP.SYNCS 0x989680 ;  /* 0x009896800000895d */ /* 0x004fea0003900000 */
[----:B------:R-:W2:Y:S02]  /*2cff0*/  @!P0 SYNCS.PHASECHK.TRANS64 P0, [R3+URZ+0x2a840], R2 ;  /* 0x02a84002030085a7 */ /* 0x000ea4000800007f */
[----:B--2---:R-:W-:Y:S05]  /*2d000*/  @!P0 BRA `(.L_x_1862) ;  /* 0xfffffffc00f08947 */ /* 0x004fea000383ffff */
[----:B------:R-:W-:Y:S05]  /*2d010*/  BRA `(.L_x_1995) ;  /* 0xffffffb4002c7947 */ /* 0x000fea000383ffff */
.L_x_1869:
[----:B0-----:R0:W1:Y:S02]  /*2d020*/  SYNCS.PHASECHK.TRANS64.TRYWAIT P0, [R2+URZ+0x2a860], R3 ;  /* 0x02a86003020075a7 */ /* 0x001064000800017f */
[----:B-1----:R-:W-:Y:S05]  /*2d030*/  @!P0 NANOSLEEP.SYNCS 0x989680 ;  /* 0x009896800000895d */ /* 0x002fea0003900000 */
[----:B------:R-:W1:Y:S02]  /*2d040*/  @!P0 SYNCS.PHASECHK.TRANS64 P0, [R2+URZ+0x2a860], R3 ;  /* 0x02a86003020085a7 */ /* 0x000e64000800007f */
[----:B-1----:R-:W-:Y:S05]  /*2d050*/  @!P0 BRA `(.L_x_1869) ;  /* 0xfffffffc00f08947 */ /* 0x002fea000383ffff */
[----:B------:R-:W-:Y:S05]  /*2d060*/  BRA `(.L_x_1996) ;  /* 0xffffffb800387947 */ /* 0x000fea000383ffff */
.L_x_1879:
[----:B--2---:R2:W3:Y:S02]  /*2d070*/  SYNCS.PHASECHK.TRANS64.TRYWAIT P0, [R3+URZ+0x2a840], R2 ;  /* 0x02a84002030075a7 */ /* 0x0044e4000800017f */
[----:B---3--:R-:W-:Y:S05]  /*2d080*/  @!P0 NANOSLEEP.SYNCS 0x989680 ;  /* 0x009896800000895d */ /* 0x008fea0003900000 */
[----:B------:R-:W3:Y:S02]  /*2d090*/  @!P0 SYNCS.PHASECHK.TRANS64 P0, [R3+URZ+0x2a840], R2 ;  /* 0x02a84002030085a7 */ /* 0x000ee4000800007f */
[----:B---3--:R-:W-:Y:S05]  /*2d0a0*/  @!P0 BRA `(.L_x_1879) ;  /* 0xfffffffc00f08947 */ /* 0x008fea000383ffff */
[----:B------:R-:W-:Y:S05]  /*2d0b0*/  BRA `(.L_x_1997) ;  /* 0xffffffbc00a87947 */ /* 0x000fea000383ffff */
.L_x_1886:
[----:B0-----:R0:W1:Y:S02]  /*2d0c0*/  SYNCS.PHASECHK.TRANS64.TRYWAIT P0, [R2+URZ+0x2a860], R5 ;  /* 0x02a86005020075a7 */ /* 0x001064000800017f */
[----:B-1----:R-:W-:Y:S05]  /*2d0d0*/  @!P0 NANOSLEEP.SYNCS 0x989680 ;  /* 0x009896800000895d */ /* 0x002fea0003900000 */
[----:B------:R-:W1:Y:S02]  /*2d0e0*/  @!P0 SYNCS.PHASECHK.TRANS64 P0, [R2+URZ+0x2a860], R5 ;  /* 0x02a86005020085a7 */ /* 0x000e64000800007f */
[----:B-1----:R-:W-:Y:S05]  /*2d0f0*/  @!P0 BRA `(.L_x_1886) ;  /* 0xfffffffc00f08947 */ /* 0x002fea000383ffff */
[----:B------:R-:W-:Y:S05]  /*2d100*/  BRA `(.L_x_1998) ;  /* 0xffffffc000b07947 */ /* 0x000fea000383ffff */
.L_x_1898:
[----:B----4-:R4:W0:Y:S02]  /*2d110*/  SYNCS.PHASECHK.TRANS64.TRYWAIT P0, [R0+URZ+0x2a860], R2 ;  /* 0x02a86002000075a7 */ /* 0x010824000800017f */
[----:B0-----:R-:W-:Y:S05]  /*2d120*/  @!P0 NANOSLEEP.SYNCS 0x989680 ;  /* 0x009896800000895d */ /* 0x001fea0003900000 */
[----:B------:R-:W0:Y:S02]  /*2d130*/  @!P0 SYNCS.PHASECHK.TRANS64 P0, [R0+URZ+0x2a860], R2 ;  /* 0x02a86002000085a7 */ /* 0x000e24000800007f */
[----:B0-----:R-:W-:Y:S05]  /*2d140*/  @!P0 BRA `(.L_x_1898) ;  /* 0xfffffffc00f08947 */ /* 0x001fea000383ffff */
[----:B------:R-:W-:Y:S05]  /*2d150*/  BRA `(.L_x_1999) ;  /* 0xffffffc800047947 */ /* 0x000fea000383ffff */
.L_x_1906:
[----:B--2-4-:R-:W2:Y:S01]  /*2d160*/  LDL R0, [R1] ;  /* 0x0000000001007983 */ /* 0x014ea20000100800 */
[----:B------:R-:W-:Y:S01]  /*2d170*/  BSSY B0, `(.L_x_2000) ;  /* 0x0000008000007945 */ /* 0x000fe20003800000 */
[----:B------:R-:W-:Y:S02]  /*2d180*/  IMAD.MOV.U32 R12, RZ, RZ, RZ ;  /* 0x000000ffff0c7224 */ /* 0x000fe400078e00ff */
[----:B0-----:R-:W-:Y:S02]  /*2d190*/  IMAD.MOV.U32 R11, RZ, RZ, 0x1f ;  /* 0x0000001fff0b7424 */ /* 0x001fe400078e00ff */
[----:B------:R-:W-:Y:S02]  /*2d1a0*/  IMAD.MOV.U32 R15, RZ, RZ, -0x1 ;  /* 0xffffffffff0f7424 */ /* 0x000fe400078e00ff */
[----:B--2---:R-:W-:-:S07]  /*2d1b0*/  IMAD.MOV.U32 R13, RZ, RZ, R0 ;  /* 0x000000ffff0d7224 */ /* 0x004fce00078e0000 */
[----:B-1-3--:R-:W-:Y:S05]  /*2d1c0*/  WARPSYNC.COLLECTIVE R15, `(.L_x_2001) ;  /* 0x000000000f087348 */ /* 0x00afea0003c00000 */
[----:B------:R0:W2:Y:S02]  /*2d1d0*/  SHFL.IDX P6, R14, R13, R12, R11 ;  /* 0x0000000c0d0e7389 */ /* 0x0000a400000c000b */
[----:B0123--:R-:W-:Y:S01]  /*2d1e0*/  ENDCOLLECTIVE ;  /* 0x000000000000791b */ /* 0x00ffe20003800000 */
.L_x_2001:
[----:B------:R-:W-:Y:S05]  /*2d1f0*/  BSYNC B0 ;  /* 0x0000000000007941 */ /* 0x000fea0003800000 */
.L_x_2000:
        /* <DEDUP_REMOVED lines=10> */
.L_x_2002:
        /* <DEDUP_REMOVED lines=16> */
[----:B------:R-:W-:Y:S02]  /*2d3a0*/  IMAD.MOV.U32 R8, RZ, RZ, RZ ;  /* 0x000000ffff087224 */ /* 0x000fe400078e00ff */
[----:B---3--:R-:W-:Y:S01]  /*2d3b0*/  @!P0 IMAD.MOV.U32 R6, RZ, RZ, R2 ;  /* 0x000000ffff068224 */ /* 0x008fe200078e0002 */
[----:B------:R-:W-:-:S03]  /*2d3c0*/  ISETP.GE.U32.AND P0, PT, R16, 0x2, PT ;  /* 0x000000021000780c */ /* 0x000fc60003f06070 */
[----:B------:R-:W-:-:S04]  /*2d3d0*/  IMAD R2, R6, R4, RZ ;  /* 0x0000000406027224 */ /* 0x000fc800078e02ff */
[----:B------:R-:W-:-:S07]  /*2d3e0*/  IMAD.MOV.U32 R13, RZ, RZ, R2 ;  /* 0x000000ffff0d7224 */ /* 0x000fce00078e0002 */
[----:B------:R-:W-:Y:S05]  /*2d3f0*/  WARPSYNC.COLLECTIVE R15, `(.L_x_2003) ;  /* 0x000000000f087348 */ /* 0x000fea0003c00000 */
[----:B------:R0:W1:Y:S02]  /*2d400*/  SHFL.UP P6, R14, R13, R12, R11 ;  /* 0x0400000c0d0e7389 */ /* 0x00006400000c000b */
[----:B01----:R-:W-:Y:S01]  /*2d410*/  ENDCOLLECTIVE ;  /* 0x000000000000791b */ /* 0x003fe20003800000 */
.L_x_2003:
        /* <DEDUP_REMOVED lines=9> */
.L_x_2004:
        /* <DEDUP_REMOVED lines=8> */
.L_x_2005:
        /* <DEDUP_REMOVED lines=8> */
.L_x_2006:
        /* <DEDUP_REMOVED lines=8> */
.L_x_2007:
        /* <DEDUP_REMOVED lines=9> */
.L_x_2008:
[----:B------:R-:W-:Y:S01]  /*2d6c0*/  IMAD.MOV.U32 R9, RZ, RZ, R14 ;  /* 0x000000ffff097224 */ /* 0x000fe200078e000e */
[----:B------:R-:W-:Y:S06]  /*2d6d0*/  BRA `(.L_x_2009) ;  /* 0xffffffc800907947 */ /* 0x000fec000383ffff */
.L_x_1909:
        /* <DEDUP_REMOVED lines=8> */
.L_x_2011:
[----:B------:R-:W-:Y:S05]  /*2d760*/  BSYNC B0 ;  /* 0x0000000000007941 */ /* 0x000fea0003800000 */
.L_x_2010:
[----:B------:R-:W-:Y:S01]  /*2d770*/  IMAD.MOV.U32 R3, RZ, RZ, R14 ;  /* 0x000000ffff037224 */ /* 0x000fe200078e000e */
[----:B------:R-:W-:Y:S01]  /*2d780*/  LOP3.LUT P4, RZ, R17, 0x1, RZ, 0xc0, !PT ;  /* 0x0000000111ff7812 */ /* 0x000fe2000788c0ff */
        /* <DEDUP_REMOVED lines=9> */
.L_x_2012:
        /* <DEDUP_REMOVED lines=8> */
.L_x_2013:
        /* <DEDUP_REMOVED lines=8> */
.L_x_2014:
        /* <DEDUP_REMOVED lines=8> */
.L_x_2015:
        /* <DEDUP_REMOVED lines=9> */
.L_x_2016:
[----:B------:R-:W-:Y:S01]  /*2da30*/  IMAD.MOV.U32 R9, RZ, RZ, R14 ;  /* 0x000000ffff097224 */ /* 0x000fe200078e000e */
[----:B------:R-:W-:Y:S06]  /*2da40*/  BRA `(.L_x_2017) ;  /* 0xffffffc800607947 */ /* 0x000fec000383ffff */
.L_x_1911:
[----:B------:R-:W-:Y:S01]  /*2da50*/  BSSY B0, `(.L_x_2018) ;  /* 0x0000006000007945 */ /* 0x000fe20003800000 */
[----:B------:R-:W-:Y:S01]  /*2da60*/  PLOP3.LUT P6, PT, P6, PT, PT, 0x8, 0x0 ;  /* 0x000000000000781c */ /* 0x000fe200037ce170 */
[----:B------:R-:W-:-:S12]  /*2da70*/  IMAD.MOV.U32 R15, RZ, RZ, -0x1 ;  /* 0xffffffffff0f7424 */ /* 0x000fd800078e00ff */
[----:B0-----:R-:W-:Y:S05]  /*2da80*/  WARPSYNC.COLLECTIVE R15, `(.L_x_2019) ;  /* 0x000000000f087348 */ /* 0x001fea0003c00000 */
[----:B------:R-:W-:Y:S01]  /*2da90*/  VOTE.ANY R14, PT, P6 ;  /* 0x00000000000e7806 */ /* 0x000fe200030e0100 */
[----:B0-----:R-:W-:Y:S06]  /*2daa0*/  ENDCOLLECTIVE ;  /* 0x000000000000791b */ /* 0x001fec0003800000 */
.L_x_2019:
[----:B------:R-:W-:Y:S05]  /*2dab0*/  BSYNC B0 ;  /* 0x0000000000007941 */ /* 0x000fea0003800000 */
.L_x_2018:
        /* <DEDUP_REMOVED lines=10> */
.L_x_2020:
[----:B------:R-:W-:Y:S02]  /*2db60*/  IMAD.MOV.U32 R13, RZ, RZ, R6 ;  /* 0x000000ffff0d7224 */ /* 0x000fe400078e0006 */
[----:B------:R-:W-:-:S07]  /*2db70*/  IMAD.MOV.U32 R4, RZ, RZ, R14 ;  /* 0x000000ffff047224 */ /* 0x000fce00078e000e */
[----:B------:R-:W-:Y:S05]  /*2db80*/  WARPSYNC.COLLECTIVE R15, `(.L_x_2021) ;  /* 0x000000000f087348 */ /* 0x000fea0003c00000 */
[----:B------:R0:W1:Y:S02]  /*2db90*/  SHFL.IDX P6, R14, R13, R12, R11 ;  /* 0x0000000c0d0e7389 */ /* 0x00006400000c000b */
[----:B01----:R-:W-:Y:S01]  /*2dba0*/  ENDCOLLECTIVE ;  /* 0x000000000000791b */ /* 0x003fe20003800000 */
.L_x_2021:
[----:B------:R-:W-:Y:S02]  /*2dbb0*/  IMAD.MOV.U32 R6, RZ, RZ, R14 ;  /* 0x000000ffff067224 */ /* 0x000fe400078e000e */
[----:B------:R-:W-:-:S05]  /*2dbc0*/  IMAD.IADD R10, R3, 0x1, R10 ;  /* 0x00000001030a7824 */ /* 0x000fca00078e020a */
[----:B------:R2:W-:Y:S01]  /*2dbd0*/  STL [R1+0xc], R10 ;  /* 0x00000c0a01007387 */ /* 0x0005e20000100800 */
[----:B------:R-:W-:Y:S05]  /*2dbe0*/  BRA `(.L_x_2022) ;  /* 0xffffffc800407947 */ /* 0x000fea000383ffff */
.L_x_1913:
[----:B------:R-:W-:Y:S01]  /*2dbf0*/  BSSY B0, `(.L_x_2023) ;  /* 0x0000008000007945 */ /* 0x000fe20003800000 */
[----:B------:R-:W-:Y:S02]  /*2dc00*/  IMAD.MOV.U32 R13, RZ, RZ, R7 ;  /* 0x000000ffff0d7224 */ /* 0x000fe400078e0007 */
[----:B------:R-:W-:Y:S02]  /*2dc10*/  IMAD.MOV.U32 R12, RZ, RZ, R3 ;  /* 0x000000ffff0c7224 */ /* 0x000fe400078e0003 */
[----:B------:R-:W-:Y:S02]  /*2dc20*/  IMAD.MOV.U32 R11, RZ, RZ, 0x1f ;  /* 0x0000001fff0b7424 */ /* 0x000fe400078e00ff */
[----:B------:R-:W-:-:S07]  /*2dc30*/  IMAD.MOV.U32 R15, RZ, RZ, -0x1 ;  /* 0xffffffffff0f7424 */ /* 0x000fce00078e00ff */
[----:B0-2---:R-:W-:Y:S05]  /*2dc40*/  WARPSYNC.COLLECTIVE R15, `(.L_x_2024) ;  /* 0x000000000f087348 */ /* 0x005fea0003c00000 */
[----:B------:R1:W3:Y:S02]  /*2dc50*/  SHFL.IDX P6, R14, R13, R12, R11 ;  /* 0x0000000c0d0e7389 */ /* 0x0002e400000c000b */
[----:B0123--:R-:W-:Y:S01]  /*2dc60*/  ENDCOLLECTIVE ;  /* 0x000000000000791b */ /* 0x00ffe20003800000 */
.L_x_2024:
[----:B------:R-:W-:Y:S05]  /*2dc70*/  BSYNC B0 ;  /* 0x0000000000007941 */ /* 0x000fea0003800000 */
.L_x_2023:
[----:B------:R-:W-:Y:S01]  /*2dc80*/  IMAD.MOV.U32 R3, RZ, RZ, R14 ;  /* 0x000000ffff037224 */ /* 0x000fe200078e000e */
[----:B------:R-:W-:Y:S06]  /*2dc90*/  BRA `(.L_x_2025) ;  /* 0xffffffc8002c7947 */ /* 0x000fec000383ffff */
.L_x_1919:
[----:B0-----:R0:W1:Y:S02]  /*2dca0*/  SYNCS.PHASECHK.TRANS64.TRYWAIT P0, [R0+URZ+0x2a820], R3 ;  /* 0x02a82003000075a7 */ /* 0x001064000800017f */
[----:B-1----:R-:W-:Y:S05]  /*2dcb0*/  @!P0 NANOSLEEP.SYNCS 0x989680 ;  /* 0x009896800000895d */ /* 0x002fea0003900000 */
[----:B------:R-:W1:Y:S02]  /*2dcc0*/  @!P0 SYNCS.PHASECHK.TRANS64 P0, [R0+URZ+0x2a820], R3 ;  /* 0x02a82003000085a7 */ /* 0x000e64000800007f */
[----:B-1----:R-:W-:Y:S05]  /*2dcd0*/  @!P0 BRA `(.L_x_1919) ;  /* 0xfffffffc00f08947 */ /* 0x002fea000383ffff */
[----:B------:R-:W-:Y:S05]  /*2dce0*/  BRA `(.L_x_2026) ;  /* 0xffffffd000c87947 */ /* 0x000fea000383ffff */
.L_x_1920:
        /* <DEDUP_REMOVED lines=11> */
.L_x_2028:
[----:B------:R-:W-:Y:S05]  /*2dda0*/  BSYNC B0 ;  /* 0x0000000000007941 */ /* 0x000fea0003800000 */
.L_x_2027:
[----:B------:R-:W-:Y:S05]  /*2ddb0*/  BRA `(.L_x_2029) ;  /* 0xffffffd000b07947 */ /* 0x000fea000383ffff */
.L_x_1921:
[----:B------:R-:W-:Y:S01]  /*2ddc0*/  BSSY B0, `(.L_x_2030) ;  /* 0x0000006000007945 */ /* 0x000fe20003800000 */
[----:B------:R-:W-:-:S07]  /*2ddd0*/  IMAD.MOV.U32 R15, RZ, RZ, -0x1 ;  /* 0xffffffffff0f7424 */ /* 0x000fce00078e00ff */
[----:B01----:R-:W-:Y:S05]  /*2dde0*/  WARPSYNC.COLLECTIVE R15, `(.L_x_2031) ;  /* 0x000000000f0c7348 */ /* 0x003fea0003c00000 */
[----:B------:R-:W-:Y:S02]  /*2ddf0*/  ELECT P6, UR62, PT ;  /* 0x00000000003e782f */ /* 0x000fe400038c0000 */
[----:B------:R-:W-:Y:S01]  /*2de00*/  MOV R14, UR62 ;  /* 0x0000003e000e7c02 */ /* 0x000fe20008000f00 */
[----:B01----:R-:W-:Y:S10]  /*2de10*/  ENDCOLLECTIVE ;  /* 0x000000000000791b */ /* 0x003ff40003800000 */
.L_x_2031:
[----:B------:R-:W-:Y:S05]  /*2de20*/  BSYNC B0 ;  /* 0x0000000000007941 */ /* 0x000fea0003800000 */
.L_x_2030:
[----:B------:R-:W-:Y:S05]  /*2de30*/  BRA `(.L_x_2032) ;  /* 0xffffffd000a47947 */ /* 0x000fea000383ffff */
.L_x_1923:
[----:B0-----:R0:W1:Y:S02]  /*2de40*/  SYNCS.PHASECHK.TRANS64.TRYWAIT P0, [R6+URZ], R5 ;  /* 0x00000005060075a7 */ /* 0x001064000800017f */
[----:B-1----:R-:W-:Y:S05]  /*2de50*/  @!P0 NANOSLEEP.SYNCS 0x989680 ;  /* 0x009896800000895d */ /* 0x002fea0003900000 */
[----:B------:R-:W1:Y:S02]  /*2de60*/  @!P0 SYNCS.PHASECHK.TRANS64 P0, [R6+URZ], R5 ;  /* 0x00000005060085a7 */ /* 0x000e64000800007f */
[----:B-1----:R-:W-:Y:S05]  /*2de70*/  @!P0 BRA `(.L_x_1923) ;  /* 0xfffffffc00f08947 */ /* 0x002fea000383ffff */
[----:B------:R-:W-:Y:S05]  /*2de80*/  BRA `(.L_x_2033) ;  /* 0xffffffd000e87947 */ /* 0x000fea000383ffff */
.L_x_1924:
[----:B-1----:R1:W2:Y:S02]  /*2de90*/  SYNCS.PHASECHK.TRANS64.TRYWAIT P0, [R7+URZ], R2 ;  /* 0x00000002070075a7 */ /* 0x0022a4000800017f */
[----:B--2---:R-:W-:Y:S05]  /*2dea0*/  @!P0 NANOSLEEP.SYNCS 0x989680 ;  /* 0x009896800000895d */ /* 0x004fea0003900000 */
[----:B------:R-:W2:Y:S02]  /*2deb0*/  @!P0 SYNCS.PHASECHK.TRANS64 P0, [R7+URZ], R2 ;  /* 0x00000002070085a7 */ /* 0x000ea4000800007f */
[----:B--2---:R-:W-:Y:S05]  /*2dec0*/  @!P0 BRA `(.L_x_1924) ;  /* 0xfffffffc00f08947 */ /* 0x004fea000383ffff */
[----:B------:R-:W-:Y:S05]  /*2ded0*/  BRA `(.L_x_2034) ;  /* 0xffffffd000dc7947 */ /* 0x000fea000383ffff */
.L_x_1926:
[----:B--2---:R2:W3:Y:S02]  /*2dee0*/  SYNCS.PHASECHK.TRANS64.TRYWAIT P0, [R4+URZ], R5 ;  /* 0x00000005040075a7 */ /* 0x0044e4000800017f */
[----:B---3--:R-:W-:Y:S05]  /*2def0*/  @!P0 NANOSLEEP.SYNCS 0x989680 ;  /* 0x009896800000895d */ /* 0x008fea0003900000 */
[----:B------:R-:W3:Y:S02]  /*2df00*/  @!P0 SYNCS.PHASECHK.TRANS64 P0, [R4+URZ], R5 ;  /* 0x00000005040085a7 */ /* 0x000ee4000800007f */
[----:B---3--:R-:W-:Y:S05]  /*2df10*/  @!P0 BRA `(.L_x_1926) ;  /* 0xfffffffc00f08947 */ /* 0x008fea000383ffff */
[----:B------:R-:W-:Y:S05]  /*2df20*/  BRA `(.L_x_2035) ;  /* 0xffffffd000e47947 */ /* 0x000fea000383ffff */
.L_x_2036:
        /* <DEDUP_REMOVED lines=13> */
.L_x_14992:


//--------------------- .text._ZN7cutlass13device_kernelIN5flash11enable_sm90INS1_16FlashAttnFwdSm90INS1_25CollectiveMainloopFwdSm90ILi2EN4cute5tupleIJNS5_1CILi1EEES8_S8_EEENS6_IJNS7_ILi128EEESA_NS7_ILi192EEEEEELi128ENS_10bfloat16_tEfNS_4arch4Sm90ELb1ELb0ELb0ELb0ELb0ELb0ELb0ELb1ELb1ELb1ELb1ELb0EEENS1_21CollectiveEpilogueFwdINS6_IJSA_SA_SA_EEES9_SD_SF_Li256ELb0ELb1ELb1ELb0EEENS1_19SingleTileSchedulerILb0ELb1ELb1ELi128EEEEEEEEEvNT_6ParamsE --------------------------
	.section	.text._ZN7cutlass13device_kernelIN5flash11enable_sm90INS1_16FlashAttnFwdSm90INS1_25CollectiveMainloopFwdSm90ILi2EN4cute5tupleIJNS5_1CILi1EEES8_S8_EEENS6_IJNS7_ILi128EEESA_NS7_ILi192EEEEEELi128ENS_10bfloat16_tEfNS_4arch4Sm90ELb1ELb0ELb0ELb0ELb0ELb0ELb0ELb1ELb1ELb1ELb1ELb0EEENS1_21CollectiveEpilogueFwdINS6_IJSA_SA_SA_EEES9_SD_SF_Li256ELb0ELb1ELb1ELb0EEENS1_19SingleTileSchedulerILb0ELb1ELb1ELi128EEEEEEEEEvNT_6ParamsE,"ax",@progbits
	.align	128
.text._ZN7cutlass13device_kernelIN5flash11enable_sm90INS1_16FlashAttnFwdSm90INS1_25CollectiveMainloopFwdSm90ILi2EN4cute5tupleIJNS5_1CILi1EEES8_S8_EEENS6_IJNS7_ILi128EEESA_NS7_ILi192EEEEEELi128ENS_10bfloat16_tEfNS_4arch4Sm90ELb1ELb0ELb0ELb0ELb0ELb0ELb0ELb1ELb1ELb1ELb1ELb0EEENS1_21CollectiveEpilogueFwdINS6_IJSA_SA_SA_EEES9_SD_SF_Li256ELb0ELb1ELb1ELb0EEENS1_19SingleTileSchedulerILb0ELb1ELb1ELi128EEEEEEEEEvNT_6ParamsE:
        .type           _ZN7cutlass13device_kernelIN5flash11enable_sm90INS1_16FlashAttnFwdSm90INS1_25CollectiveMainloopFwdSm90ILi2EN4cute5tupleIJNS5_1CILi1EEES8_S8_EEENS6_IJNS7_ILi128EEESA_NS7_ILi192EEEEEELi128ENS_10bfloat16_tEfNS_4arch4Sm90ELb1ELb0ELb0ELb0ELb0ELb0ELb0ELb1ELb1ELb1ELb1ELb0EEENS1_21CollectiveEpilogueFwdINS6_IJSA_SA_SA_EEES9_SD_SF_Li256ELb0ELb1ELb1ELb0EEENS1_19SingleTileSchedulerILb0ELb1ELb1ELi128EEEEEEEEEvNT_6ParamsE,@function
        .size           _ZN7cutlass13device_kernelIN5flash11enable_sm90INS1_16FlashAttnFwdSm90INS1_25CollectiveMainloopFwdSm90ILi2EN4cute5tupleIJNS5_1CILi1EEES8_S8_EEENS6_IJNS7_ILi128EEESA_NS7_ILi192EEEEEELi128ENS_10bfloat16_tEfNS_4arch4Sm90ELb1ELb0ELb0ELb0ELb0ELb0ELb0ELb1ELb1ELb1ELb1ELb0EEENS1_21CollectiveEpilogueFwdINS6_IJSA_SA_SA_EEES9_SD_SF_Li256ELb0ELb1ELb1ELb0EEENS1_19SingleTileSchedulerILb0ELb1ELb1ELi128EEEEEEEEEvNT_6ParamsE,(.L_x_14993 - _ZN7cutlass13device_kernelIN5flash11enable_sm90INS1_16FlashAttnFwdSm90INS1_25CollectiveMainloopFwdSm90ILi2EN4cute5tupleIJNS5_1CILi1EEES8_S8_EEENS6_IJNS7_ILi128EEESA_NS7_ILi192EEEEEELi128ENS_10bfloat16_tEfNS_4arch4Sm90ELb1ELb0ELb0ELb0ELb0ELb0ELb0ELb1ELb1ELb1ELb1ELb0EEENS1_21CollectiveEpilogueFwdINS6_IJSA_SA_SA_EEES9_SD_SF_Li256ELb0ELb1ELb1ELb0EEENS1_19SingleTileSchedulerILb0ELb1ELb1ELi128EEEEEEEEEvNT_6ParamsE)
        .other          _ZN7cutlass13device_kernelIN5flash11enable_sm90INS1_16FlashAttnFwdSm90INS1_25CollectiveMainloopFwdSm90ILi2EN4cute5tupleIJNS5_1CILi1EEES8_S8_EEENS6_IJNS7_ILi128EEESA_NS7_ILi192EEEEEELi128ENS_10bfloat16_tEfNS_4arch4Sm90ELb1ELb0ELb0ELb0ELb0ELb0ELb0ELb1ELb1ELb1ELb1ELb0EEENS1_21CollectiveEpilogueFwdINS6_IJSA_SA_SA_EEES9_SD_SF_Li256ELb0ELb1ELb1ELb0EEENS1_19SingleTileSchedulerILb0ELb1ELb1ELi128EEEEEEEEEvNT_6ParamsE,@"STO_CUDA_ENTRY STV_DEFAULT"
_ZN7cutlass13device_kernelIN5flash11enable_sm90INS1_16FlashAttnFwdSm90INS1_25CollectiveMainloopFwdSm90ILi2EN4cute5tupleIJNS5_1CILi1EEES8_S8_EEENS6_IJNS7_ILi128EEESA_NS7_ILi192EEEEEELi128ENS_10bfloat16_tEfNS_4arch4Sm90ELb1ELb0ELb0ELb0ELb0ELb0ELb0ELb1ELb1ELb1ELb1ELb0EEENS1_21CollectiveEpilogueFwdINS6_IJSA_SA_SA_EEES9_SD_SF_Li256ELb0ELb1ELb1ELb0EEENS1_19SingleTileSchedulerILb0ELb1ELb1ELi128EEEEEEEEEvNT_6ParamsE:
        /* <DEDUP_REMOVED lines=17> */
.L_x_2038:
[----:B------:R-:W-:Y:S05]  /*0110*/  BSYNC B0 ;  /* 0x0000000000007941 */ /* 0x000fea0003800000 */
.L_x_2037:
        /* <DEDUP_REMOVED lines=40> */
.L_x_2039:
        /* <DEDUP_REMOVED lines=22> */
.L_x_2040:
        /* <DEDUP_REMOVED lines=18> */
.L_x_2041:
        /* <DEDUP_REMOVED lines=22> */
.L_x_2042:
        /* <DEDUP_REMOVED lines=22> */
.L_x_2043:
        /* <DEDUP_REMOVED lines=9> */
.L_x_2046:
        /* <DEDUP_REMOVED lines=20> */
[----:B------:R-:W-:Y:S01]  /*0ab0*/  SHF.R.U32.HI R4, RZ, 0x10, R17 ;  /* 0x00000010ff047819 */ /* 0x000fe20000011611 */
[----:B------:R-:W-:Y:S01]  /*0ac0*/  IMAD.MOV.U32 R22, RZ, RZ, RZ ;  /* 0x000000ffff167224 */ /* 0x000fe200078e00ff */
[----:B------:R-:W-:-:S04]  /*0ad0*/  LOP3.LUT R17, R17, 0xffff, RZ, 0xc0, !PT ;  /* 0x0000ffff11117812 */ /* 0x000fc800078ec0ff */
[----:B------:R-:W2:Y:S08]  /*0ae0*/  LDC.64 R10, c[0x0][0x418] ;  /* 0x00010600ff0a7b82 */ /* 0x000eb00000000a00 */
[----:B------:R-:W3:Y:S01]  /*0af0*/  LDC R3, c[0x0][0x288] ;  /* 0x0000a200ff037b82 */ /* 0x000ee20000000800 */
[----:B0-----:R-:W-:-:S07]  /*0b00*/  ISETP.NE.AND P1, PT, R0, 0x1, PT ;  /* 0x000000010000780c */ /* 0x001fce0003f25270 */
[----:B------:R-:W0:Y:S01]  /*0b10*/  LDC R16, c[0x0][0x424] ;  /* 0x00010900ff107b82 */ /* 0x000e220000000800 */
[----:B--2---:R-:W-:-:S07]  /*0b20*/  ISETP.NE.U32.AND P0, PT, R10, RZ, PT ;  /* 0x000000ff0a00720c */ /* 0x004fce0003f05070 */
[----:B------:R-:W2:Y:S01]  /*0b30*/  LDC R9, c[0x0][0x2f0] ;  /* 0x0000bc00ff097b82 */ /* 0x000ea20000000800 */
[----:B-1----:R-:W-:Y:S01]  /*0b40*/  IMAD.SHL.U32 R19, R19, 0x80, RZ ;  /* 0x0000008013137824 */ /* 0x002fe200078e00ff */
[----:B------:R-:W-:-:S03]  /*0b50*/  ISETP.NE.AND.EX P0, PT, R11, RZ, PT, P0 ;  /* 0x000000ff0b00720c */ /* 0x000fc60003f05300 */
[----:B------:R-:W-:Y:S01]  /*0b60*/  @P1 VIADD R0, R19, 0x7f ;  /* 0x0000007f13001836 */ /* 0x000fe20000000000 */
[----:B---3--:R-:W-:Y:S02]  /*0b70*/  IADD3 R3, -R3, 0x80, RZ ;  /* 0x0000008003037810 */ /* 0x008fe40007ffe1ff */
[----:B------:R-:W1:Y:S08]  /*0b80*/  @P1 LDC R5, c[0x0][0x44c] ;  /* 0x00011300ff051b82 */ /* 0x000e700000000800 */
[----:B------:R-:W3:Y:S01]  /*0b90*/  @P1 LDC R7, c[0x0][0x450] ;  /* 0x00011400ff071b82 */ /* 0x000ee20000000800 */
[----:B0-----:R-:W-:-:S02]  /*0ba0*/  SEL R16, R16, 0x1, P0 ;  /* 0x0000000110107807 */ /* 0x001fc40000000000 */
[----:B------:R-:W-:-:S03]  /*0bb0*/  ISETP.NE.AND P0, PT, R4, RZ, PT ;  /* 0x000000ff0400720c */ /* 0x000fc60003f05270 */
[----:B--2---:R-:W-:Y:S02]  /*0bc0*/  IMAD R3, R16, R9, R3 ;  /* 0x0000000910037224 */ /* 0x004fe400078e0203 */
[----:B-1----:R-:W-:-:S08]  /*0bd0*/  @P1 IMAD.HI.U32 R2, R0, R5, RZ ;  /* 0x0000000500021227 */ /* 0x002fd000078e00ff */
[----:B------:R-:W0:Y:S01]  /*0be0*/  @!P0 LDC R4, c[0x0][0x9f0] ;  /* 0x00027c00ff048b82 */ /* 0x000e220000000800 */
[----:B------:R-:W-:Y:S01]  /*0bf0*/  VIADD R0, R19, 0x7f ;  /* 0x0000007f13007836 */ /* 0x000fe20000000000 */
[----:B---3--:R-:W-:Y:S01]  /*0c00*/  @P1 SHF.R.U32.HI R0, RZ, R7, R2 ;  /* 0x00000007ff001219 */ /* 0x008fe20000011602 */
[----:B------:R-:W-:-:S04]  /*0c10*/  IMAD R2, R16, R9, 0x7f ;  /* 0x0000007f10027424 */ /* 0x000fc800078e0209 */
[----:B------:R-:W-:Y:S01]  /*0c20*/  IMAD.IADD R0, R3, 0x1, R0 ;  /* 0x0000000103007824 */ /* 0x000fe200078e0200 */
[----:B------:R-:W-:-:S04]  /*0c30*/  SHF.R.S32.HI R3, RZ, 0x1f, R2 ;  /* 0x0000001fff037819 */ /* 0x000fc80000011402 */
[----:B------:R-:W-:Y:S02]  /*0c40*/  SHF.R.S32.HI R5, RZ, 0x1f, R0 ;  /* 0x0000001fff057819 */ /* 0x000fe40000011400 */
[----:B------:R-:W-:Y:S02]  /*0c50*/  LEA.HI R3, R3, R2, RZ, 0x7 ;  /* 0x0000000203037211 */ /* 0x000fe400078f38ff */
[----:B------:R-:W-:Y:S02]  /*0c60*/  LEA.HI R5, R5, R0, RZ, 0x7 ;  /* 0x0000000005057211 */ /* 0x000fe400078f38ff */
[----:B------:R-:W-:Y:S02]  /*0c70*/  SHF.R.S32.HI R3, RZ, 0x7, R3 ;  /* 0x00000007ff037819 */ /* 0x000fe40000011403 */
[----:B------:R-:W-:-:S04]  /*0c80*/  SHF.R.S32.HI R0, RZ, 0x7, R5 ;  /* 0x00000007ff007819 */ /* 0x000fc80000011405 */
[----:B------:R-:W-:-:S04]  /*0c90*/  VIMNMX R11, R3, R0, PT ;  /* 0x00000000030b7248 */ /* 0x000fc80003fe0100 */
[----:B------:R-:W-:-:S13]  /*0ca0*/  ISETP.GE.AND P1, PT, R11, 0x1, PT ;  /* 0x000000010b00780c */ /* 0x000fda0003f26270 */
[----:B------:R-:W-:Y:S05]  /*0cb0*/  @!P1 BRA `(.L_x_2048) ;  /* 0x00000000006c9947 */ /* 0x000fea0003800000 */
[-C--:B0-----:R-:W-:Y:S02]  /*0cc0*/  IABS R7, R4.reuse ;  /* 0x0000000400077213 */ /* 0x081fe40000000000 */
[----:B------:R-:W-:Y:S02]  /*0cd0*/  IADD3 R5, R4, -0x1, R11 ;  /* 0xffffffff04057810 */ /* 0x000fe40007ffe00b */
[----:B------:R-:W0:Y:S01]  /*0ce0*/  I2F.RP R0, R7 ;  /* 0x0000000700007306 */ /* 0x000e220000209400 */
[----:B------:R-:W-:-:S05]  /*0cf0*/  IABS R8, R4 ;  /* 0x0000000400087213 */ /* 0x000fca0000000000 */
[----:B------:R-:W-:Y:S02]  /*0d00*/  IMAD.MOV R8, RZ, RZ, -R8 ;  /* 0x000000ffff087224 */ /* 0x000fe400078e0a08 */
[----:B0-----:R-:W0:Y:S02]  /*0d10*/  MUFU.RCP R0, R0 ;  /* 0x0000000000007308 */ /* 0x001e240000001000 */
[----:B0-----:R-:W-:Y:S01]  /*0d20*/  VIADD R2, R0, 0xffffffe ;  /* 0x0ffffffe00027836 */ /* 0x001fe20000000000 */
[----:B------:R-:W-:Y:S02]  /*0d30*/  IABS R0, R5 ;  /* 0x0000000500007213 */ /* 0x000fe40000000000 */
[----:B------:R-:W-:-:S03]  /*0d40*/  LOP3.LUT R5, R5, R4, RZ, 0x3c, !PT ;  /* 0x0000000405057212 */ /* 0x000fc600078e3cff */
[----:B------:R0:W1:Y:S01]  /*0d50*/  F2I.FTZ.U32.TRUNC.NTZ R3, R2 ;  /* 0x0000000200037305 */ /* 0x000062000021f000 */
        /* <DEDUP_REMOVED lines=17> */
.L_x_2048:
[----:B------:R-:W1:Y:S01]  /*0e70*/  S2R R0, SR_TID.X ;  /* 0x0000000000007919 */ /* 0x000e620000002100 */
[-C--:B------:R-:W-:Y:S01]  /*0e80*/  IMAD R17, R17, R22.reuse, RZ ;  /* 0x0000001611117224 */ /* 0x080fe200078e02ff */
[----:B------:R-:W-:Y:S02]  /*0e90*/  PLOP3.LUT P0, PT, PT, PT, PT, 0x80, 0x0 ;  /* 0x000000000000781c */ /* 0x000fe40003f0f070 */
[----:B------:R-:W-:Y:S02]  /*0ea0*/  CS2R R2, SRZ ;  /* 0x0000000000027805 */ /* 0x000fe4000001ff00 */
[----:B------:R-:W-:Y:S02]  /*0eb0*/  CS2R R86, SRZ ;  /* 0x0000000000567805 */ /* 0x000fe4000001ff00 */
[----:B------:R-:W-:Y:S02]  /*0ec0*/  CS2R R84, SRZ ;  /* 0x0000000000547805 */ /* 0x000fe4000001ff00 */
[----:B------:R-:W-:-:S02]  /*0ed0*/  VIADDMNMX R22, R17, R22, R11, PT ;  /* 0x0000001611167246 */ /* 0x000fc4000380010b */
[----:B------:R-:W-:Y:S02]  /*0ee0*/  CS2R R82, SRZ ;  /* 0x0000000000527805 */ /* 0x000fe4000001ff00 */
[----:B------:R-:W-:Y:S02]  /*0ef0*/  CS2R R80, SRZ ;  /* 0x0000000000507805 */ /* 0x000fe4000001ff00 */
[----:B------:R-:W-:Y:S02]  /*0f00*/  CS2R R78, SRZ ;  /* 0x00000000004e7805 */ /* 0x000fe4000001ff00 */
[----:B------:R-:W-:Y:S02]  /*0f10*/  ISETP.GT.AND P1, PT, R22, R17, PT ;  /* 0x000000111600720c */ /* 0x000fe40003f24270 */
        /* <DEDUP_REMOVED lines=21> */
[----:B-1----:R-:W-:Y:S01]  /*1070*/  VIADD R23, R0, 0xffffff80 ;  /* 0xffffff8000177836 */ /* 0x002fe20000000000 */
[----:B------:R-:W-:Y:S02]  /*1080*/  CS2R R34, SRZ ;  /* 0x0000000000227805 */ /* 0x000fe4000001ff00 */
[----:B------:R-:W-:Y:S02]  /*1090*/  CS2R R32, SRZ ;  /* 0x0000000000207805 */ /* 0x000fe4000001ff00 */
[----:B------:R-:W-:Y:S02]  /*10a0*/  CS2R R30, SRZ ;  /* 0x00000000001e7805 */ /* 0x000fe4000001ff00 */
[----:B------:R-:W-:Y:S02]  /*10b0*/  CS2R R28, SRZ ;  /* 0x00000000001c7805 */ /* 0x000fe4000001ff00 */
[----:B------:R-:W-:-:S02]  /*10c0*/  CS2R R26, SRZ ;  /* 0x00000000001a7805 */ /* 0x000fc4000001ff00 */
[----:B------:R-:W-:Y:S01]  /*10d0*/  CS2R R24, SRZ ;  /* 0x0000000000187805 */ /* 0x000fe2000001ff00 */
[----:B------:R-:W-:Y:S06]  /*10e0*/  @!P1 BRA `(.L_x_2049) ;  /* 0x00000080008c9947 */ /* 0x000fec0003800000 */
[----:B------:R-:W-:Y:S01]  /*10f0*/  SHF.R.S32.HI R88, RZ, 0x1f, R23 ;  /* 0x0000001fff587819 */ /* 0x000fe20000011417 */
[----:B------:R-:W1:Y:S01]  /*1100*/  S2UR UR6, SR_CgaCtaId ;  /* 0x00000000000679c3 */ /* 0x000e620000008800 */
[----:B------:R-:W-:Y:S02]  /*1110*/  UMOV UR36, 0x400 ;  /* 0x0000040000247882 */ /* 0x000fe40000000000 */
[----:B------:R-:W-:-:S04]  /*1120*/  LEA.HI R89, R88, R23, RZ, 0x7 ;  /* 0x0000001758597211 */ /* 0x000fc800078f38ff */
[----:B------:R-:W-:-:S05]  /*1130*/  SHF.R.S32.HI R90, RZ, 0x7, R89 ;  /* 0x00000007ff5a7819 */ /* 0x000fca0000011459 */
[----:B------:R-:W2:Y:S01]  /*1140*/  SHFL.IDX PT, R0, R90, RZ, 0x1f ;  /* 0x00001fff5a007589 */ /* 0x000ea200000e0000 */
[----:B-1----:R-:W-:-:S04]  /*1150*/  ULEA UR36, UR6, UR36, 0x18 ;  /* 0x0000002406247291 */ /* 0x002fc8000f8ec03f */
[----:B------:R-:W-:-:S04]  /*1160*/  UIADD3 UR6, UR36, 0x10400, URZ ;  /* 0x0001040024067890 */ /* 0x000fc8000fffe03f */
[----:B------:R-:W-:Y:S01]  /*1170*/  ULOP3.LUT UP0, URZ, UR6, 0x3ff, URZ, 0xc0, !UPT ;  /* 0x000003ff063f7892 */ /* 0x000fe2000f80c03f */
[----:B--2---:R-:W-:-:S05]  /*1180*/  R2UR UR4, R0 ;  /* 0x00000000000472ca */ /* 0x004fca00000e0000 */
        /* <DEDUP_REMOVED lines=11> */
[----:B0-----:R-:W-:Y:S01]  /*1240*/  IMAD.U32 R4, RZ, RZ, UR4 ;  /* 0x00000004ff047e24 */ /* 0x001fe2000f8e00ff */
        /* <DEDUP_REMOVED lines=12> */
.L_x_2050:
[----:B------:R-:W2:Y:S01]  /*1310*/  LDL.LU R20, [R1+0x14] ;  /* 0x0000140001147983 */ /* 0x000ea20000300800 */
[----:B------:R-:W-:-:S04]  /*1320*/  SHF.L.U32 R2, RZ, 0x1f, RZ ;  /* 0x0000001fff027819 */ /* 0x000fc800000006ff */
[----:B------:R-:W1:Y:S01]  /*1330*/  SYNCS.PHASECHK.TRANS64.TRYWAIT P1, [UR36+0x34800], R2 ;  /* 0x03480002ff0075a7 */ /* 0x000e620008020164 */
[----:B--2---:R-:W-:-:S04]  /*1340*/  LOP3.LUT R0, R20, 0x1, RZ, 0xfc, !PT ;  /* 0x0000000114007812 */ /* 0x004fc800078efcff */
[----:B------:R-:W-:Y:S01]  /*1350*/  ISETP.NE.AND P0, PT, R0, 0x3, PT ;  /* 0x000000030000780c */ /* 0x000fe20003f05270 */
[----:B-1----:R-:W-:-:S12]  /*1360*/  @!P1 BRA `(.L_x_2051) ;  /* 0x000000d400bc9947 */ /* 0x002fd80003800000 */
.L_x_2168:
[----:B------:R-:W-:Y:S05]  /*1370*/  @!P0 BRA `(.L_x_2052) ;  /* 0x0000000000048947 */ /* 0x000fea0003800000 */
[----:B------:R-:W-:Y:S01]  /*1380*/  BPT.TRAP 0x1 ;  /* 0x000000040000795c */ /* 0x000fe20000300000 */
.L_x_2052:
[----:B------:R2:W3:Y:S01]  /*1390*/  SYNCS.PHASECHK.TRANS64.TRYWAIT P2, [UR36+0x34830], R2 ;  /* 0x03483002ff0075a7 */ /* 0x0004e20008040164 */
[----:B------:R-:W-:Y:S05]  /*13a0*/  @!P0 BRA `(.L_x_2053) ;  /* 0x0000000000048947 */ /* 0x000fea0003800000 */
[----:B------:R-:W-:Y:S01]  /*13b0*/  BPT.TRAP 0x1 ;  /* 0x000000040000795c */ /* 0x000fe20000300000 */
.L_x_2053:
[----:B------:R-:W4:Y:S01]  /*13c0*/  S2R R0, SR_TID.X ;  /* 0x0000000000007919 */ /* 0x000f220000002100 */
[----:B------:R-:W-:-:S05]  /*13d0*/  IMAD.U32 R6, RZ, RZ, UR37 ;  /* 0x00000025ff067e24 */ /* 0x000fca000f8e00ff */
[----:B------:R-:W-:Y:S02]  /*13e0*/  LOP3.LUT R6, R6, 0x10000, RZ, 0xfc, !PT ;  /* 0x0001000006067812 */ /* 0x000fe400078efcff */
[----:B----4-:R-:W-:-:S04]  /*13f0*/  LOP3.LUT R0, R0, 0x7f, RZ, 0xc0, !PT ;  /* 0x0000007f00007812 */ /* 0x010fc800078ec0ff */
[----:B------:R-:W-:Y:S01]  /*1400*/  ISETP.NE.AND P1, PT, R0, RZ, PT ;  /* 0x000000ff0000720c */ /* 0x000fe20003f25270 */
[----:B---3--:R-:W-:-:S12]  /*1410*/  @P2 BRA `(.L_x_2054) ;  /* 0x0000000000082947 */ /* 0x008fd80003800000 */
[----:B------:R-:W3:Y:S02]  /*1420*/  SYNCS.PHASECHK.TRANS64.TRYWAIT P2, [UR36+0x34830], R2 ;  /* 0x03483002ff0075a7 */ /* 0x000ee40008040164 */
[----:B---3--:R-:W-:Y:S05]  /*1430*/  @!P2 BRA `(.L_x_2055) ;  /* 0x000000d400a0a947 */ /* 0x008fea0003800000 */
.L_x_2054:
[----:B------:R-:W-:Y:S05]  /*1440*/  WARPSYNC.ALL ;  /* 0x0000000000007948 */ /* 0x000fea0003800000 */
[----:B------:R-:W-:Y:S01]  /*1450*/  IMAD.MOV.U32 R7, RZ, RZ, 0x40000040 ;  /* 0x40000040ff077424 */ /* 0x000fe200078e00ff */
[----:B------:R-:W-:Y:S01]  /*1460*/  UIADD3 UR4, UR36, 0x1c400, URZ ;  /* 0x0001c40024047890 */ /* 0x000fe2000fffe03f */
[C---:B------:R-:W-:Y:S01]  /*1470*/  R2UR UR8, R6.reuse ;  /* 0x00000000060872ca */ /* 0x040fe200000e0000 */
[----:B------:R-:W-:Y:S02]  /*1480*/  WARPGROUP.ARRIVE ;  /* 0x00000000000079c5 */ /* 0x000fe40000000000 */
[----:B------:R-:W-:Y:S01]  /*1490*/  R2UR UR9, R7 ;  /* 0x00000000070972ca */ /* 0x000fe200000e0000 */
[----:B------:R-:W-:Y:S01]  /*14a0*/  USHF.R.U32.HI UR4, URZ, 0x4, UR4 ;  /* 0x000000043f047899 */ /* 0x000fe20008011604 */
[----:B------:R-:W-:Y:S01]  /*14b0*/  R2UR UR6, R6 ;  /* 0x00000000060672ca */ /* 0x000fe200000e0000 */
[----:B------:R-:W-:Y:S01]  /*14c0*/  UMOV UR11, 0x40000040 ;  /* 0x40000040000b7882 */ /* 0x000fe20000000000 */
[----:B------:R-:W-:Y:S01]  /*14d0*/  UMOV UR5, 0x40000040 ;  /* 0x4000004000057882 */ /* 0x000fe20000000000 */
[----:B------:R-:W-:Y:S01]  /*14e0*/  ULOP3.LUT UR4, UR4, 0x3fff, URZ, 0xc0, !UPT ;  /* 0x00003fff04047892 */ /* 0x000fe2000f8ec03f */
[----:B-12---:R-:W1:Y:S01]  /*14f0*/  LDC R2, c[0x0][0x448] ;  /* 0x00011200ff027b82 */ /* 0x006e620000000800 */
[----:B------:R-:W-:Y:S01]  /*1500*/  UMOV UR13, 0x40000040 ;  /* 0x40000040000d7882 */ /* 0x000fe20000000000 */
[----:B------:R-:W-:Y:S01]  /*1510*/  UMOV UR15, 0x40000040 ;  /* 0x40000040000f7882 */ /* 0x000fe20000000000 */
[----:B------:R-:W-:Y:S01]  /*1520*/  ULOP3.LUT UR38, UR4, 0x10000, URZ, 0xfc, !UPT ;  /* 0x0001000004267892 */ /* 0x000fe2000f8efc3f */
[----:B------:R-:W-:Y:S01]  /*1530*/  LOP3.LUT R0, R89, 0xffffff80, RZ, 0xc0, !PT ;  /* 0xffffff8059007812 */ /* 0x000fe200078ec0ff */
[----:B------:R-:W-:Y:S01]  /*1540*/  UMOV UR17, 0x40000040 ;  /* 0x4000004000117882 */ /* 0x000fe20000000000 */
[----:B------:R-:W-:Y:S01]  /*1550*/  UMOV UR19, 0x40000040 ;  /* 0x4000004000137882 */ /* 0x000fe20000000000 */
[----:B------:R-:W-:Y:S01]  /*1560*/  UIADD3 UR14, UR38, 0x6, URZ ;  /* 0x00000006260e7890 */ /* 0x000fe2000fffe03f */
[----:B------:R-:W-:Y:S01]  /*1570*/  LEA.HI R88, R88, R23, RZ, 0x2 ;  /* 0x0000001758587211 */ /* 0x000fe200078f10ff */
[----:B------:R-:W-:Y:S01]  /*1580*/  UIADD3 UR4, UR6, 0x2, URZ ;  /* 0x0000000206047890 */ /* 0x000fe2000fffe03f */
[----:B------:R-:W-:Y:S01]  /*1590*/  IMAD.IADD R0, R23, 0x1, -R0 ;  /* 0x0000000117007824 */ /* 0x000fe200078e0a00 */
[----:B------:R-:W-:Y:S01]  /*15a0*/  UMOV UR10, UR38 ;  /* 0x00000026000a7c82 */ /* 0x000fe20008000000 */
[----:B------:R-:W-:Y:S01]  /*15b0*/  UIADD3 UR12, UR6, 0x6, URZ ;  /* 0x00000006060c7890 */ /* 0x000fe2000fffe03f */
[----:B------:R-:W-:Y:S01]  /*15c0*/  HGMMA.64x128x16.F32.BF16 R24, gdesc[UR8], RZ, !UPT, gsb0 ;  /* 0x01e00000081879f0 */ /* 0x000fe2000c0018ff */
[----:B------:R-:W-:Y:S01]  /*15d0*/  UIADD3 UR10, UR38, 0x2, URZ ;  /* 0x00000002260a7890 */ /* 0x000fe2000fffe03f */
[----:B------:R-:W-:Y:S01]  /*15e0*/  SHF.R.S32.HI R3, RZ, 0x1f, R0 ;  /* 0x0000001fff037819 */ /* 0x000fe20000011400 */
[----:B------:R-:W-:Y:S01]  /*15f0*/  UMOV UR8, UR4 ;  /* 0x0000000400087c82 */ /* 0x000fe20008000000 */
[----:B------:R-:W-:Y:S01]  /*1600*/  UMOV UR9, UR5 ;  /* 0x0000000500097c82 */ /* 0x000fe20008000000 */
[----:B------:R-:W-:Y:S01]  /*1610*/  UMOV UR11, 0x40000040 ;  /* 0x40000040000b7882 */ /* 0x000fe20000000000 */
[----:B------:R-:W-:Y:S01]  /*1620*/  UIADD3 UR16, UR6, 0x400, URZ ;  /* 0x0000040006107890 */ /* 0x000fe2000fffe03f */
[----:B------:R-:W-:Y:S01]  /*1630*/  LOP3.LUT R88, R88, 0xfffffffc, RZ, 0xc0, !PT ;  /* 0xfffffffc58587812 */ /* 0x000fe200078ec0ff */
[----:B------:R-:W-:Y:S01]  /*1640*/  UIADD3 UR18, UR38, 0x400, URZ ;  /* 0x0000040026127890 */ /* 0x000fe2000fffe03f */
[CC--:B0-----:R-:W-:Y:S01]  /*1650*/  LEA.HI R4, R3.reuse, R0.reuse, RZ, 0x5 ;  /* 0x0000000003047211 */ /* 0x0c1fe200078f28ff */
[----:B------:R-:W-:Y:S01]  /*1660*/  UIADD3 UR20, UR6, 0x402, URZ ;  /* 0x0000040206147890 */ /* 0x000fe2000fffe03f */
[----:B-1----:R-:W-:Y:S01]  /*1670*/  ISETP.NE.AND P2, PT, R2, 0x1, PT ;  /* 0x000000010200780c */ /* 0x002fe20003f45270 */
[----:B------:R-:W-:Y:S01]  /*1680*/  UIADD3 UR22, UR38, 0x402, URZ ;  /* 0x0000040226167890 */ /* 0x000fe2000fffe03f */
[----:B------:R-:W-:Y:S01]  /*1690*/  LEA.HI R2, R3, R0, RZ, 0x2 ;  /* 0x0000000003027211 */ /* 0x000fe200078f10ff */
[----:B------:R-:W-:Y:S01]  /*16a0*/  UMOV UR21, 0x40000040 ;  /* 0x4000004000157882 */ /* 0x000fe20000000000 */
[----:B------:R-:W-:Y:S01]  /*16b0*/  UMOV UR23, 0x40000040 ;  /* 0x4000004000177882 */ /* 0x000fe20000000000 */
[----:B------:R-:W-:Y:S01]  /*16c0*/  UIADD3 UR24, UR6, 0x404, URZ ;  /* 0x0000040406187890 */ /* 0x000fe2000fffe03f */
[--C-:B------:R-:W-:Y:S01]  /*16d0*/  SHF.R.S32.HI R3, RZ, 0x2, R2.reuse ;  /* 0x00000002ff037819 */ /* 0x100fe20000011402 */
[----:B------:R-:W-:Y:S01]  /*16e0*/  UIADD3 UR26, UR38, 0x404, URZ ;  /* 0x00000404261a7890 */ /* 0x000fe2000fffe03f */
[----:B------:R-:W-:Y:S01]  /*16f0*/  SHF.R.S32.HI R8, RZ, 0x1f, R2 ;  /* 0x0000001fff087819 */ /* 0x000fe20000011402 */
[----:B------:R-:W-:Y:S01]  /*1700*/  UMOV UR25, 0x40000040 ;  /* 0x4000004000197882 */ /* 0x000fe20000000000 */
[----:B------:R-:W-:Y:S01]  /*1710*/  UMOV UR27, 0x40000040 ;  /* 0x40000040001b7882 */ /* 0x000fe20000000000 */
[----:B------:R-:W-:Y:S01]  /*1720*/  UIADD3 UR28, UR6, 0x406, URZ ;  /* 0x00000406061c7890 */ /* 0x000fe2000fffe03f */
[----:B------:R-:W-:Y:S01]  /*1730*/  SHF.R.S32.HI R4, RZ, 0x5, R4 ;  /* 0x00000005ff047819 */ /* 0x000fe20000011404 */
[----:B------:R-:W-:Y:S01]  /*1740*/  UIADD3 UR30, UR38, 0x406, URZ ;  /* 0x00000406261e7890 */ /* 0x000fe2000fffe03f */
[----:B------:R-:W0:Y:S01]  /*1750*/  @P2 LDC R11, c[0x0][0x44c] ;  /* 0x00011300ff0b2b82 */ /* 0x000e220000000800 */
[----:B------:R-:W-:Y:S01]  /*1760*/  UMOV UR29, 0x40000040 ;  /* 0x40000040001d7882 */ /* 0x000fe20000000000 */
[----:B------:R-:W-:Y:S01]  /*1770*/  UMOV UR31, 0x40000040 ;  /* 0x40000040001f7882 */ /* 0x000fe20000000000 */
[----:B------:R-:W-:Y:S01]  /*1780*/  UIADD3 UR32, UR6, 0x800, URZ ;  /* 0x0000080006207890 */ /* 0x000fe2000fffe03f */
[----:B------:R-:W-:Y:S01]  /*1790*/  IMAD.IADD R88, R23, 0x1, -R88 ;  /* 0x0000000117587824 */ /* 0x000fe200078e0a58 */
[----:B------:R-:W-:Y:S01]  /*17a0*/  UIADD3 UR34, UR38, 0x800, URZ ;  /* 0x0000080026227890 */ /* 0x000fe2000fffe03f */
[----:B------:R-:W-:Y:S01]  /*17b0*/  LEA.HI R5, R90, R90, RZ, 0x1 ;  /* 0x0000005a5a057211 */ /* 0x000fe200078f08ff */
[----:B------:R-:W-:Y:S01]  /*17c0*/  UMOV UR33, 0x40000040 ;  /* 0x4000004000217882 */ /* 0x000fe20000000000 */
[----:B------:R-:W-:Y:S01]  /*17d0*/  UMOV UR35, 0x40000040 ;  /* 0x4000004000237882 */ /* 0x000fe20000000000 */
[----:B------:R-:W-:Y:S01]  /*17e0*/  UIADD3 UR44, UR6, 0x802, URZ ;  /* 0x00000802062c7890 */ /* 0x000fe2000fffe03f */
[-C--:B------:R-:W-:Y:S01]  /*17f0*/  LEA.HI R8, R8, R3.reuse, RZ, 0x3 ;  /* 0x0000000308087211 */ /* 0x080fe200078f18ff */
[----:B------:R-:W-:Y:S01]  /*1800*/  UIADD3 UR46, UR38, 0x802, URZ ;  /* 0x00000802262e7890 */ /* 0x000fe2000fffe03f */
[----:B------:R-:W1:Y:S01]  /*1810*/  @P2 LDC R12, c[0x0][0x450] ;  /* 0x00011400ff0c2b82 */ /* 0x000e620000000800 */
[----:B------:R-:W-:Y:S01]  /*1820*/  UMOV UR45, 0x40000040 ;  /* 0x40000040002d7882 */ /* 0x000fe20000000000 */
[----:B------:R-:W-:Y:S01]  /*1830*/  UMOV UR47, 0x40000040 ;  /* 0x40000040002f7882 */ /* 0x000fe20000000000 */
[----:B------:R-:W-:Y:S01]  /*1840*/  UIADD3 UR48, UR6, 0x804, URZ ;  /* 0x0000080406307890 */ /* 0x000fe2000fffe03f */
[----:B------:R-:W-:Y:S01]  /*1850*/  IMAD R4, R4, 0x10, R19 ;  /* 0x0000001004047824 */ /* 0x000fe200078e0213 */
[----:B------:R-:W-:Y:S01]  /*1860*/  UIADD3 UR50, UR38, 0x804, URZ ;  /* 0x0000080426327890 */ /* 0x000fe2000fffe03f */
[----:B------:R-:W-:Y:S01]  /*1870*/  LOP3.LUT R5, R5, 0x3fffffe, RZ, 0xc0, !PT ;  /* 0x03fffffe05057812 */ /* 0x000fe200078ec0ff */
[----:B------:R-:W-:Y:S01]  /*1880*/  UMOV UR49, 0x40000040 ;  /* 0x4000004000317882 */ /* 0x000fe20000000000 */
[----:B------:R-:W-:Y:S01]  /*1890*/  UMOV UR51, 0x40000040 ;  /* 0x4000004000337882 */ /* 0x000fe20000000000 */
[----:B------:R-:W-:Y:S01]  /*18a0*/  UIADD3 UR52, UR6, 0x806, URZ ;  /* 0x0000080606347890 */ /* 0x000fe2000fffe03f */
[----:B------:R-:W-:Y:S01]  /*18b0*/  LEA.HI R9, R88, R88, RZ, 0x1 ;  /* 0x0000005858097211 */ /* 0x000fe200078f08ff */
[----:B------:R-:W-:Y:S01]  /*18c0*/  UIADD3 UR54, UR38, 0x806, URZ ;  /* 0x0000080626367890 */ /* 0x000fe2000fffe03f */
[----:B------:R-:W-:Y:S01]  /*18d0*/  LOP3.LUT R8, R8, 0xfffffff8, RZ, 0xc0, !PT ;  /* 0xfffffff808087812 */ /* 0x000fe200078ec0ff */
[----:B------:R-:W-:Y:S01]  /*18e0*/  UMOV UR53, 0x40000040 ;  /* 0x4000004000357882 */ /* 0x000fe20000000000 */
[----:B------:R-:W-:Y:S01]  /*18f0*/  UMOV UR55, 0x40000040 ;  /* 0x4000004000377882 */ /* 0x000fe20000000000 */
[----:B------:R-:W-:Y:S01]  /*1900*/  LOP3.LUT R9, R9, 0x1ffffffe, RZ, 0xc0, !PT ;  /* 0x1ffffffe09097812 */ /* 0x000fe200078ec0ff */
[----:B------:R-:W-:Y:S01]  /*1910*/  IMAD.IADD R5, R90, 0x1, -R5 ;  /* 0x000000015a057824 */ /* 0x000fe200078e0a05 */
[----:B------:R-:W-:Y:S01]  /*1920*/  IADD3 R4, R4, R3, -R8 ;  /* 0x0000000304047210 */ /* 0x000fe20007ffe808 */
[----:B------:R-:W-:Y:S01]  /*1930*/  ULDC UR7, c[0x0][0x988] ;  /* 0x0002620000077ab9 */ /* 0x000fe20000000800 */
[----:B------:R-:W-:Y:S01]  /*1940*/  UMOV UR37, URZ ;  /* 0x0000003f00257c82 */ /* 0x000fe20008000000 */
[----:B------:R-:W-:Y:S01]  /*1950*/  IMAD.IADD R9, R88, 0x1, -R9 ;  /* 0x0000000158097824 */ /* 0x000fe200078e0a09 */
[----:B------:R-:W-:Y:S01]  /*1960*/  CS2R R150, SRZ ;  /* 0x0000000000967805 */ /* 0x000fe2000001ff00 */
[----:B------:R-:W-:Y:S01]  /*1970*/  IMAD R4, R5, 0x40, R4 ;  /* 0x0000004005047824 */ /* 0x000fe200078e0204 */
[----:B------:R-:W-:-:S02]  /*1980*/  CS2R R148, SRZ ;  /* 0x0000000000947805 */ /* 0x000fc4000001ff00 */
[----:B------:R-:W-:Y:S02]  /*1990*/  CS2R R146, SRZ ;  /* 0x0000000000927805 */ /* 0x000fe4000001ff00 */
[----:B------:R-:W-:Y:S01]  /*19a0*/  CS2R R144, SRZ ;  /* 0x0000000000907805 */ /* 0x000fe2000001ff00 */
[----:B------:R-:W-:Y:S01]  /*19b0*/  IMAD R10, R9, 0x8, R4 ;  /* 0x00000008090a7824 */ /* 0x000fe200078e0204 */
[----:B------:R-:W-:Y:S01]  /*19c0*/  CS2R R142, SRZ ;  /* 0x00000000008e7805 */ /* 0x000fe2000001ff00 */
[----:B------:R-:W-:Y:S01]  /*19d0*/  IMAD.MOV.U32 R9, RZ, RZ, -0x80 ;  /* 0xffffff80ff097424 */ /* 0x000fe200078e00ff */
[----:B------:R-:W-:Y:S01]  /*19e0*/  CS2R R140, SRZ ;  /* 0x00000000008c7805 */ /* 0x000fe2000001ff00 */
[----:B0-----:R-:W-:Y:S01]  /*19f0*/  @P2 IMAD.HI.U32 R3, R10, R11, RZ ;  /* 0x0000000b0a032227 */ /* 0x001fe200078e00ff */
[----:B------:R-:W-:Y:S02]  /*1a00*/  LOP3.LUT R11, R2, 0x7ffffffc, RZ, 0xc0, !PT ;  /* 0x7ffffffc020b7812 */ /* 0x000fe400078ec0ff */
[----:B------:R-:W-:-:S02]  /*1a10*/  CS2R R138, SRZ ;  /* 0x00000000008a7805 */ /* 0x000fc4000001ff00 */
[----:B------:R-:W-:Y:S01]  /*1a20*/  CS2R R136, SRZ ;  /* 0x0000000000887805 */ /* 0x000fe2000001ff00 */
[----:B------:R-:W-:Y:S01]  /*1a30*/  IMAD.MOV.U32 R5, RZ, RZ, R10 ;  /* 0x000000ffff057224 */ /* 0x000fe200078e000a */
[----:B-1----:R-:W-:Y:S01]  /*1a40*/  @P2 SHF.R.U32.HI R5, RZ, R12, R3 ;  /* 0x0000000cff052219 */ /* 0x002fe20000011603 */
[----:B------:R-:W-:Y:S01]  /*1a50*/  IMAD R9, R22, R9, 0x80 ;  /* 0x0000008016097424 */ /* 0x000fe200078e0209 */
[----:B------:R-:W0:Y:S01]  /*1a60*/  LDC R3, c[0x0][0x288] ;  /* 0x0000a200ff037b82 */ /* 0x000e220000000800 */
[----:B------:R-:W-:Y:S01]  /*1a70*/  IMAD.IADD R11, R0, 0x1, -R11 ;  /* 0x00000001000b7824 */ /* 0x000fe200078e0a0b */
[----:B------:R-:W-:Y:S01]  /*1a80*/  CS2R R134, SRZ ;  /* 0x0000000000867805 */ /* 0x000fe2000001ff00 */
[----:B------:R-:W0:Y:S01]  /*1a90*/  SHFL.IDX PT, R4, R5, 0x1, 0x1c1f ;  /* 0x003c1f0005047f89 */ /* 0x000e2200000e0000 */
[----:B------:R-:W-:Y:S01]  /*1aa0*/  VIADD R0, R9, 0x1 ;  /* 0x0000000109007836 */ /* 0x000fe20000000000 */
[----:B------:R-:W-:Y:S02]  /*1ab0*/  CS2R R132, SRZ ;  /* 0x0000000000847805 */ /* 0x000fe4000001ff00 */
[----:B------:R-:W-:Y:S01]  /*1ac0*/  CS2R R130, SRZ ;  /* 0x0000000000827805 */ /* 0x000fe2000001ff00 */
[----:B------:R-:W-:Y:S01]  /*1ad0*/  SHFL.IDX PT, R5, R5, RZ, 0x1c1f ;  /* 0x001c1fff05057589 */ /* 0x000fe200000e0000 */
[----:B------:R-:W-:Y:S01]  /*1ae0*/  IMAD R13, R11, -0x2, R0 ;  /* 0xfffffffe0b0d7824 */ /* 0x000fe200078e0200 */
[----:B------:R-:W-:-:S02]  /*1af0*/  CS2R R128, SRZ ;  /* 0x0000000000807805 */ /* 0x000fc4000001ff00 */
[----:B------:R-:W-:Y:S02]  /*1b00*/  CS2R R126, SRZ ;  /* 0x00000000007e7805 */ /* 0x000fe4000001ff00 */
[----:B------:R-:W-:Y:S02]  /*1b10*/  CS2R R124, SRZ ;  /* 0x00000000007c7805 */ /* 0x000fe4000001ff00 */
[----:B------:R-:W-:Y:S01]  /*1b20*/  CS2R R122, SRZ ;  /* 0x00000000007a7805 */ /* 0x000fe2000001ff00 */
[----:B------:R-:W-:Y:S02]  /*1b30*/  WARPGROUP.DEPBAR.LE gsb0, 0x0 ;  /* 0x00008000000079c5 */ /* 0x000fe40000010000 */
[----:B------:R-:W-:-:S06]  /*1b40*/  WARPGROUP.ARRIVE ;  /* 0x00000000000079c5 */ /* 0x000fcc0000000000 */
[----:B------:R-:W-:Y:S01]  /*1b50*/  HGMMA.64x128x16.F32.BF16 R24, gdesc[UR8], R24, gsb0 ;  /* 0x01e00000081879f0 */ /* 0x000fe20008001818 */
[----:B------:R-:W-:Y:S02]  /*1b60*/  UIADD3 UR8, UR6, 0x4, URZ ;  /* 0x0000000406087890 */ /* 0x000fe4000fffe03f */
[----:B------:R-:W-:Y:S01]  /*1b70*/  UIADD3 UR10, UR38, 0x4, URZ ;  /* 0x00000004260a7890 */ /* 0x000fe2000fffe03f */
[----:B------:R-:W-:Y:S01]  /*1b80*/  UMOV UR9, 0x40000040 ;  /* 0x4000004000097882 */ /* 0x000fe20000000000 */
[----:B------:R-:W-:Y:S01]  /*1b90*/  UMOV UR11, 0x40000040 ;  /* 0x40000040000b7882 */ /* 0x000fe20000000000 */
[----:B------:R-:W-:Y:S02]  /*1ba0*/  ULDC UR6, c[0x0][0x2f0] ;  /* 0x0000bc0000067ab9 */ /* 0x000fe40000000800 */
[C---:B------:R-:W-:Y:S02]  /*1bb0*/  IMAD R0, R16.reuse, UR6, R9 ;  /* 0x0000000610007c24 */ /* 0x040fe4000f8e0209 */
[----:B------:R-:W-:-:S02]  /*1bc0*/  IMAD R8, R16, UR6, R13 ;  /* 0x0000000610087c24 */ /* 0x000fc4000f8e020d */
[----:B------:R-:W-:-:S03]  /*1bd0*/  IMAD R2, R11, -0x2, R0 ;  /* 0xfffffffe0b027824 */ /* 0x000fc600078e0200 */
[----:B0-----:R-:W-:-:S04]  /*1be0*/  IADD3 R9, R4, -R3, R8 ;  /* 0x8000000304097210 */ /* 0x001fc80007ffe008 */
[----:B------:R-:W-:-:S04]  /*1bf0*/  VIMNMX R9, R2, R9, PT ;  /* 0x0000000902097248 */ /* 0x000fc80003fe0100 */
[C---:B------:R-:W-:Y:S02]  /*1c00*/  ISETP.GT.AND P3, PT, R9.reuse, RZ, PT ;  /* 0x000000ff0900720c */ /* 0x040fe40003f64270 */
[C---:B------:R-:W-:Y:S02]  /*1c10*/  ISETP.GT.AND P4, PT, R9.reuse, 0x1, PT ;  /* 0x000000010900780c */ /* 0x040fe40003f84270 */
        /* <DEDUP_REMOVED lines=34> */
[----:B------:R-:W-:Y:S02]  /*1e40*/  ISETP.GT.AND P3, PT, R9, 0x9, PT ;  /* 0x000000090900780c */ /* 0x000fe40003f64270 */
[----:B------:R-:W-:-:S02]  /*1e50*/  FSEL R15, R30, -INF , P5 ;  /* 0xff8000001e0f7808 */ /* 0x000fc40002800000 */
[----:B------:R-:W-:Y:S02]  /*1e60*/  FMNMX.FTZ R0, R13, R27, !PT ;  /* 0x0000001b0d007209 */ /* 0x000fe40007810000 */
[----:B------:R-:W-:Y:S02]  /*1e70*/  ISETP.GT.AND P4, PT, R9, 0x10, PT ;  /* 0x000000100900780c */ /* 0x000fe40003f84270 */
[----:B------:R-:W-:Y:S02]  /*1e80*/  FSEL R31, R31, -INF , P3 ;  /* 0xff8000001f1f7808 */ /* 0x000fe40001800000 */
[----:B------:R-:W-:Y:S02]  /*1e90*/  FMNMX.FTZ R0, R15, R0, !PT ;  /* 0x000000000f007209 */ /* 0x000fe40007810000 */
        /* <DEDUP_REMOVED lines=32> */
[----:B------:R-:W-:Y:S01]  /*20a0*/  FMNMX.FTZ R0, R97, R0, !PT ;  /* 0x0000000061007209 */ /* 0x000fe20007810000 */
[----:B------:R-:W0:Y:S01]  /*20b0*/  @P2 LDC R54, c[0x0][0x44c] ;  /* 0x00011300ff362b82 */ /* 0x000e220000000800 */
        /* <DEDUP_REMOVED lines=48> */
[----:B------:R-:W-:Y:S02]  /*23c0*/  FSEL R87, R87, -INF , P3 ;  /* 0xff80000057577808 */ /* 0x000fe40001800000 */
[----:B------:R-:W-:-:S04]  /*23d0*/  FMNMX.FTZ R0, R121, R0, !PT ;  /* 0x0000000079007209 */ /* 0x000fc80007810000 */
[----:B------:R-:W-:-:S05]  /*23e0*/  FMNMX.FTZ R9, R87, R0, !PT ;  /* 0x0000000057097209 */ /* 0x000fca0007810000 */
[----:B------:R-:W1:Y:S02]  /*23f0*/  SHFL.BFLY PT, R0, R9, 0x2, 0x1f ;  /* 0x0c401f0009007f89 */ /* 0x000e6400000e0000 */
[----:B-1----:R-:W-:Y:S01]  /*2400*/  FMNMX.FTZ R12, R9, R0, !PT ;  /* 0x00000000090c7209 */ /* 0x002fe20007810000 */
[----:B------:R-:W-:Y:S02]  /*2410*/  IMAD.U32 R0, RZ, RZ, UR7 ;  /* 0x00000007ff007e24 */ /* 0x000fe4000f8e00ff */
[----:B------:R-:W-:Y:S02]  /*2420*/  IMAD.IADD R9, R8, 0x1, -R3 ;  /* 0x0000000108097824 */ /* 0x000fe400078e0a03 */
[----:B------:R-:W1:Y:S03]  /*2430*/  SHFL.BFLY PT, R23, R12, 0x1, 0x1f ;  /* 0x0c201f000c177f89 */ /* 0x000e6600000e0000 */
[----:B------:R-:W-:-:S04]  /*2440*/  VIADDMNMX R9, R5, R9, R2, PT ;  /* 0x0000000905097246 */ /* 0x000fc80003800102 */
[C---:B------:R-:W-:Y:S02]  /*2450*/  ISETP.GT.AND P4, PT, R9.reuse, 0x1, PT ;  /* 0x000000010900780c */ /* 0x040fe40003f84270 */
[----:B------:R-:W-:Y:S02]  /*2460*/  ISETP.GT.AND P5, PT, R9, 0x8, PT ;  /* 0x000000080900780c */ /* 0x000fe40003fa4270 */
[----:B------:R-:W-:Y:S02]  /*2470*/  FSEL R25, R25, -INF , P4 ;  /* 0xff80000019197808 */ /* 0x000fe40002000000 */
[----:B------:R-:W-:Y:S02]  /*2480*/  ISETP.GT.AND P4, PT, R9, 0x10, PT ;  /* 0x000000100900780c */ /* 0x000fe40003f84270 */
[----:B-1----:R-:W-:-:S04]  /*2490*/  FMNMX.FTZ R4, R12, R23, !PT ;  /* 0x000000170c047209 */ /* 0x002fc80007810000 */
[C---:B------:R-:W-:Y:S01]  /*24a0*/  FSETP.NEU.FTZ.AND P3, PT, R4.reuse, -INF , PT ;  /* 0xff8000000400780b */ /* 0x040fe20003f7d000 */
[----:B------:R-:W-:-:S05]  /*24b0*/  FMUL.FTZ R14, R4, R0 ;  /* 0x00000000040e7220 */ /* 0x000fca0000410000 */
[----:B------:R-:W-:Y:S02]  /*24c0*/  FSEL R38, R14, RZ, P3 ;  /* 0x000000ff0e267208 */ /* 0x000fe40001800000 */
[----:B------:R-:W-:-:S03]  /*24d0*/  ISETP.GT.AND P3, PT, R9, RZ, PT ;  /* 0x000000ff0900720c */ /* 0x000fc60003f64270 */
[-CC-:B------:R-:W-:Y:S01]  /*24e0*/  FFMA.FTZ R181, R13, R0.reuse, -R38.reuse ;  /* 0x000000000db57223 */ /* 0x180fe20000010826 */
[----:B------:R-:W-:Y:S01]  /*24f0*/  FSEL R5, R24, -INF , P3 ;  /* 0xff80000018057808 */ /* 0x000fe20001800000 */
[-CC-:B------:R-:W-:Y:S01]  /*2500*/  FFMA.FTZ R183, R15, R0.reuse, -R38.reuse ;  /* 0x000000000fb77223 */ /* 0x180fe20000010826 */
[----:B------:R-:W-:Y:S01]  /*2510*/  ISETP.GT.AND P3, PT, R9, 0x9, PT ;  /* 0x000000090900780c */ /* 0x000fe20003f64270 */
[-CC-:B------:R-:W-:Y:S01]  /*2520*/  FFMA.FTZ R177, R21, R0.reuse, -R38.reuse ;  /* 0x0000000015b17223 */ /* 0x180fe20000010826 */
[----:B------:R-:W-:Y:S01]  /*2530*/  FSEL R13, R28, -INF , P5 ;  /* 0xff8000001c0d7808 */ /* 0x000fe20002800000 */
[-CC-:B------:R-:W-:Y:S01]  /*2540*/  FFMA.FTZ R27, R27, R0.reuse, -R38.reuse ;  /* 0x000000001b1b7223 */ /* 0x180fe20000010826 */
[----:B------:R-:W-:Y:S01]  /*2550*/  FMNMX.FTZ R12, R5, R25, !PT ;  /* 0x00000019050c7209 */ /* 0x000fe20007810000 */
[--C-:B------:R-:W-:Y:S01]  /*2560*/  FFMA.FTZ R8, R31, R0, -R38.reuse ;  /* 0x000000001f087223 */ /* 0x100fe20000010826 */
[----:B------:R-:W-:Y:S01]  /*2570*/  FSEL R29, R29, -INF , P3 ;  /* 0xff8000001d1d7808 */ /* 0x000fe20001800000 */
[----:B------:R-:W-:Y:S01]  /*2580*/  MUFU.EX2 R2, R27 ;  /* 0x0000001b00027308 */ /* 0x000fe20000000800 */
[----:B------:R-:W-:Y:S01]  /*2590*/  FMNMX.FTZ R12, R13, R12, !PT ;  /* 0x0000000c0d0c7209 */ /* 0x000fe20007810000 */
[-CC-:B------:R-:W-:Y:S01]  /*25a0*/  FFMA.FTZ R14, R35, R0.reuse, -R38.reuse ;  /* 0x00000000230e7223 */ /* 0x180fe20000010826 */
[----:B------:R-:W-:Y:S01]  /*25b0*/  ISETP.GT.AND P3, PT, R9, 0x11, PT ;  /* 0x000000110900780c */ /* 0x000fe20003f64270 */
[-CC-:B------:R-:W-:Y:S01]  /*25c0*/  FFMA.FTZ R20, R39, R0.reuse, -R38.reuse ;  /* 0x0000000027147223 */ /* 0x180fe20000010826 */
[----:B------:R-:W-:Y:S01]  /*25d0*/  FSEL R15, R32, -INF , P4 ;  /* 0xff800000200f7808 */ /* 0x000fe20002000000 */
[--C-:B------:R-:W-:Y:S01]  /*25e0*/  FFMA.FTZ R24, R43, R0, -R38.reuse ;  /* 0x000000002b187223 */ /* 0x100fe20000010826 */
[----:B------:R-:W-:Y:S01]  /*25f0*/  FMNMX.FTZ R12, R29, R12, !PT ;  /* 0x0000000c1d0c7209 */ /* 0x000fe20007810000 */
[-CC-:B------:R-:W-:Y:S01]  /*2600*/  FFMA.FTZ R26, R47, R0.reuse, -R38.reuse ;  /* 0x000000002f1a7223 */ /* 0x180fe20000010826 */
[----:B------:R-:W-:Y:S01]  /*2610*/  ISETP.GT.AND P4, PT, R9, 0x18, PT ;  /* 0x000000180900780c */ /* 0x000fe20003f84270 */
[--C-:B------:R-:W-:Y:S01]  /*2620*/  FFMA.FTZ R179, R89, R0, -R38.reuse ;  /* 0x0000000059b37223 */ /* 0x100fe20000010826 */
[----:B------:R-:W-:Y:S01]  /*2630*/  FSEL R33, R33, -INF , P3 ;  /* 0xff80000021217808 */ /* 0x000fe20001800000 */
[----:B------:R-:W1:Y:S01]  /*2640*/  MUFU.EX2 R181, R181 ;  /* 0x000000b500b57308 */ /* 0x000e620000000800 */
[----:B------:R-:W-:Y:S01]  /*2650*/  FMNMX.FTZ R12, R15, R12, !PT ;  /* 0x0000000c0f0c7209 */ /* 0x000fe20007810000 */
[-CC-:B------:R-:W-:Y:S01]  /*2660*/  FFMA.FTZ R173, R91, R0.reuse, -R38.reuse ;  /* 0x000000005bad7223 */ /* 0x180fe20000010826 */
[----:B------:R-:W-:Y:S01]  /*2670*/  ISETP.GT.AND P3, PT, R9, 0x19, PT ;  /* 0x000000190900780c */ /* 0x000fe20003f64270 */
[-CC-:B------:R-:W-:Y:S01]  /*2680*/  FFMA.FTZ R175, R93, R0.reuse, -R38.reuse ;  /* 0x000000005daf7223 */ /* 0x180fe20000010826 */
[----:B------:R-:W-:Y:S01]  /*2690*/  FSEL R21, R36, -INF , P4 ;  /* 0xff80000024157808 */ /* 0x000fe20002000000 */
[--C-:B------:R-:W-:Y:S01]  /*26a0*/  FFMA.FTZ R169, R95, R0, -R38.reuse ;  /* 0x000000005fa97223 */ /* 0x100fe20000010826 */
[----:B------:R-:W-:Y:S01]  /*26b0*/  FMNMX.FTZ R12, R33, R12, !PT ;  /* 0x0000000c210c7209 */ /* 0x000fe20007810000 */
[----:B------:R-:W-:Y:S01]  /*26c0*/  MUFU.EX2 R183, R183 ;  /* 0x000000b700b77308 */ /* 0x000fe20000000800 */
[----:B------:R-:W-:Y:S01]  /*26d0*/  ISETP.GT.AND P4, PT, R9, 0x20, PT ;  /* 0x000000200900780c */ /* 0x000fe20003f84270 */
[-CC-:B------:R-:W-:Y:S01]  /*26e0*/  FFMA.FTZ R28, R97, R0.reuse, -R38.reuse ;  /* 0x00000000611c7223 */ /* 0x180fe20000010826 */
[----:B------:R-:W-:Y:S01]  /*26f0*/  FSEL R37, R37, -INF , P3 ;  /* 0xff80000025257808 */ /* 0x000fe20001800000 */
[--C-:B------:R-:W-:Y:S01]  /*2700*/  FFMA.FTZ R171, R99, R0, -R38.reuse ;  /* 0x0000000063ab7223 */ /* 0x100fe20000010826 */
[----:B------:R-:W-:Y:S01]  /*2710*/  FMNMX.FTZ R12, R21, R12, !PT ;  /* 0x0000000c150c7209 */ /* 0x000fe20007810000 */
[----:B------:R-:W-:Y:S01]  /*2720*/  FFMA.FTZ R30, R101, R0, -R38 ;  /* 0x00000000651e7223 */ /* 0x000fe20000010826 */
[----:B------:R-:W-:Y:S01]  /*2730*/  ISETP.GT.AND P3, PT, R9, 0x21, PT ;  /* 0x000000210900780c */ /* 0x000fe20003f64270 */
[----:B------:R-:W-:Y:S01]  /*2740*/  MUFU.EX2 R8, R8 ;  /* 0x0000000800087308 */ /* 0x000fe20000000800 */
[----:B------:R-:W-:Y:S01]  /*2750*/  FSEL R23, R40, -INF , P4 ;  /* 0xff80000028177808 */ /* 0x000fe20002000000 */
[----:B-1----:R-:W-:Y:S01]  /*2760*/  FADD.FTZ R50, R181, R2 ;  /* 0x00000002b5327221 */ /* 0x002fe20000010000 */
[----:B------:R-:W-:Y:S01]  /*2770*/  FMNMX.FTZ R12, R37, R12, !PT ;  /* 0x0000000c250c7209 */ /* 0x000fe20007810000 */
[-CC-:B------:R-:W-:Y:S01]  /*2780*/  FFMA.FTZ R165, R103, R0.reuse, -R38.reuse ;  /* 0x0000000067a57223 */ /* 0x180fe20000010826 */
[----:B------:R-:W-:Y:S01]  /*2790*/  ISETP.GT.AND P4, PT, R9, 0x28, PT ;  /* 0x000000280900780c */ /* 0x000fe20003f84270 */
        /* <DEDUP_REMOVED lines=16> */
[-CC-:B------:R-:W-:Y:S01]  /*28a0*/  FFMA.FTZ R71, R71, R0.reuse, -R38.reuse ;  /* 0x0000000047477223 */ /* 0x180fe20000010826 */
[----:B------:R-:W-:Y:S01]  /*28b0*/  ISETP.GT.AND P3, PT, R9, 0x31, PT ;  /* 0x000000310900780c */ /* 0x000fe20003f64270 */
[----:B------:R-:W-:Y:S01]  /*28c0*/  MUFU.EX2 R179, R179 ;  /* 0x000000b300b37308 */ /* 0x000fe20000000800 */
[----:B------:R-:W-:Y:S01]  /*28d0*/  FSEL R31, R48, -INF , P4 ;  /* 0xff800000301f7808 */ /* 0x000fe20002000000 */
[--C-:B------:R-:W-:Y:S01]  /*28e0*/  FFMA.FTZ R115, R115, R0, -R38.reuse ;  /* 0x0000000073737223 */ /* 0x100fe20000010826 */
        /* <DEDUP_REMOVED lines=17> */
[----:B------:R-:W-:Y:S01]  /*2a00*/  FFMA.FTZ R38, R87, R0, -R38 ;  /* 0x0000000057267223 */ /* 0x000fe20000010826 */
[----:B------:R-:W-:-:S02]  /*2a10*/  FMNMX.FTZ R12, R35, R12, !PT ;  /* 0x0000000c230c7209 */ /* 0x000fc40007810000 */
[----:B------:R-:W-:Y:S02]  /*2a20*/  CS2R R106, SRZ ;  /* 0x00000000006a7805 */ /* 0x000fe4000001ff00 */
[----:B------:R-:W-:Y:S01]  /*2a30*/  ISETP.GT.AND P3, PT, R9, 0x41, PT ;  /* 0x000000410900780c */ /* 0x000fe20003f64270 */
[----:B------:R-:W-:Y:S01]  /*2a40*/  MUFU.EX2 R24, R24 ;  /* 0x0000001800187308 */ /* 0x000fe20000000800 */
[----:B------:R-:W-:Y:S02]  /*2a50*/  FSEL R39, R56, -INF , P4 ;  /* 0xff80000038277808 */ /* 0x000fe40002000000 */
[----:B------:R-:W-:Y:S02]  /*2a60*/  CS2R R104, SRZ ;  /* 0x0000000000687805 */ /* 0x000fe4000001ff00 */
[----:B------:R-:W-:Y:S01]  /*2a70*/  FMNMX.FTZ R12, R53, R12, !PT ;  /* 0x0000000c350c7209 */ /* 0x000fe20007810000 */
[----:B------:R-:W1:Y:S01]  /*2a80*/  @P2 LDC R56, c[0x0][0x450] ;  /* 0x00011400ff382b82 */ /* 0x000e620000000800 */
[----:B------:R-:W-:-:S02]  /*2a90*/  ISETP.GT.AND P4, PT, R9, 0x48, PT ;  /* 0x000000480900780c */ /* 0x000fc40003f84270 */
[----:B------:R-:W-:Y:S02]  /*2aa0*/  CS2R R102, SRZ ;  /* 0x0000000000667805 */ /* 0x000fe4000001ff00 */
[----:B------:R-:W-:Y:S01]  /*2ab0*/  FSEL R57, R57, -INF , P3 ;  /* 0xff80000039397808 */ /* 0x000fe20001800000 */
[----:B------:R-:W-:Y:S01]  /*2ac0*/  MUFU.EX2 R175, R175 ;  /* 0x000000af00af7308 */ /* 0x000fe20000000800 */
[----:B------:R-:W-:Y:S02]  /*2ad0*/  FMNMX.FTZ R12, R39, R12, !PT ;  /* 0x0000000c270c7209 */ /* 0x000fe40007810000 */
[----:B------:R-:W-:Y:S02]  /*2ae0*/  CS2R R100, SRZ ;  /* 0x0000000000647805 */ /* 0x000fe4000001ff00 */
[----:B------:R-:W-:Y:S02]  /*2af0*/  ISETP.GT.AND P3, PT, R9, 0x49, PT ;  /* 0x000000490900780c */ /* 0x000fe40003f64270 */
[----:B------:R-:W-:-:S02]  /*2b00*/  CS2R R98, SRZ ;  /* 0x0000000000627805 */ /* 0x000fc4000001ff00 */
[----:B------:R-:W-:Y:S02]  /*2b10*/  FSEL R43, R60, -INF , P4 ;  /* 0xff8000003c2b7808 */ /* 0x000fe40002000000 */
[----:B------:R-:W-:Y:S02]  /*2b20*/  CS2R R96, SRZ ;  /* 0x0000000000607805 */ /* 0x000fe4000001ff00 */
[----:B------:R-:W-:Y:S01]  /*2b30*/  FMNMX.FTZ R12, R57, R12, !PT ;  /* 0x0000000c390c7209 */ /* 0x000fe20007810000 */
[----:B------:R-:W-:Y:S01]  /*2b40*/  MUFU.EX2 R26, R26 ;  /* 0x0000001a001a7308 */ /* 0x000fe20000000800 */
[----:B------:R-:W-:Y:S02]  /*2b50*/  ISETP.GT.AND P4, PT, R9, 0x50, PT ;  /* 0x000000500900780c */ /* 0x000fe40003f84270 */
[----:B------:R-:W-:Y:S02]  /*2b60*/  CS2R R94, SRZ ;  /* 0x00000000005e7805 */ /* 0x000fe4000001ff00 */
[----:B------:R-:W-:-:S02]  /*2b70*/  FSEL R61, R61, -INF , P3 ;  /* 0xff8000003d3d7808 */ /* 0x000fc40001800000 */
[----:B------:R-:W-:Y:S02]  /*2b80*/  CS2R R92, SRZ ;  /* 0x00000000005c7805 */ /* 0x000fe4000001ff00 */
[----:B------:R-:W-:Y:S02]  /*2b90*/  FMNMX.FTZ R12, R43, R12, !PT ;  /* 0x0000000c2b0c7209 */ /* 0x000fe40007810000 */
[----:B------:R-:W-:Y:S02]  /*2ba0*/  CS2R R90, SRZ ;  /* 0x00000000005a7805 */ /* 0x000fe4000001ff00 */
[----:B------:R-:W-:Y:S01]  /*2bb0*/  ISETP.GT.AND P3, PT, R9, 0x51, PT ;  /* 0x000000510900780c */ /* 0x000fe20003f64270 */
[----:B------:R-:W-:Y:S01]  /*2bc0*/  MUFU.EX2 R169, R169 ;  /* 0x000000a900a97308 */ /* 0x000fe20000000800 */
[----:B------:R-:W-:Y:S02]  /*2bd0*/  FSEL R47, R64, -INF , P4 ;  /* 0xff800000402f7808 */ /* 0x000fe40002000000 */
[----:B------:R-:W-:-:S02]  /*2be0*/  FMNMX.FTZ R12, R61, R12, !PT ;  /* 0x0000000c3d0c7209 */ /* 0x000fc40007810000 */
[----:B------:R-:W-:Y:S02]  /*2bf0*/  ISETP.GT.AND P4, PT, R9, 0x58, PT ;  /* 0x000000580900780c */ /* 0x000fe40003f84270 */
[----:B------:R-:W-:Y:S01]  /*2c00*/  FSEL R65, R65, -INF , P3 ;  /* 0xff80000041417808 */ /* 0x000fe20001800000 */
[----:B------:R-:W-:Y:S01]  /*2c10*/  MUFU.EX2 R28, R28 ;  /* 0x0000001c001c7308 */ /* 0x000fe20000000800 */
[----:B------:R-:W-:Y:S02]  /*2c20*/  FMNMX.FTZ R12, R47, R12, !PT ;  /* 0x0000000c2f0c7209 */ /* 0x000fe40007810000 */
[----:B------:R-:W-:Y:S02]  /*2c30*/  ISETP.GT.AND P3, PT, R9, 0x59, PT ;  /* 0x000000590900780c */ /* 0x000fe40003f64270 */
[----:B------:R-:W-:Y:S02]  /*2c40*/  FSEL R51, R68, -INF , P4 ;  /* 0xff80000044337808 */ /* 0x000fe40002000000 */
[----:B------:R-:W-:Y:S01]  /*2c50*/  FMNMX.FTZ R12, R65, R12, !PT ;  /* 0x0000000c410c7209 */ /* 0x000fe20007810000 */
[----:B------:R-:W-:Y:S01]  /*2c60*/  MUFU.EX2 R171, R171 ;  /* 0x000000ab00ab7308 */ /* 0x000fe20000000800 */
[----:B------:R-:W-:-:S02]  /*2c70*/  ISETP.GT.AND P4, PT, R9, 0x60, PT ;  /* 0x000000600900780c */ /* 0x000fc40003f84270 */
[----:B------:R-:W-:Y:S02]  /*2c80*/  FSEL R69, R69, -INF , P3 ;  /* 0xff80000045457808 */ /* 0x000fe40001800000 */
[----:B------:R-:W-:Y:S02]  /*2c90*/  FMNMX.FTZ R12, R51, R12, !PT ;  /* 0x0000000c330c7209 */ /* 0x000fe40007810000 */
[----:B------:R-:W-:Y:S01]  /*2ca0*/  ISETP.GT.AND P3, PT, R9, 0x61, PT ;  /* 0x000000610900780c */ /* 0x000fe20003f64270 */
[----:B------:R-:W-:Y:S01]  /*2cb0*/  MUFU.EX2 R30, R30 ;  /* 0x0000001e001e7308 */ /* 0x000fe20000000800 */
[----:B------:R-:W-:Y:S02]  /*2cc0*/  FSEL R55, R72, -INF , P4 ;  /* 0xff80000048377808 */ /* 0x000fe40002000000 */
[----:B------:R-:W-:Y:S02]  /*2cd0*/  FMNMX.FTZ R12, R69, R12, !PT ;  /* 0x0000000c450c7209 */ /* 0x000fe40007810000 */
[----:B------:R-:W-:-:S02]  /*2ce0*/  ISETP.GT.AND P4, PT, R9, 0x68, PT ;  /* 0x000000680900780c */ /* 0x000fc40003f84270 */
        /* <DEDUP_REMOVED lines=16> */
[----:B------:R2:W-:Y:S01]  /*2df0*/  MUFU.EX2 R36, R109 ;  /* 0x0000006d00247308 */ /* 0x0005e20000000800 */
[----:B------:R-:W-:Y:S02]  /*2e00*/  FMNMX.FTZ R12, R63, R12, !PT ;  /* 0x0000000c3f0c7209 */ /* 0x000fe40007810000 */
[----:B------:R-:W-:Y:S02]  /*2e10*/  ISETP.GT.AND P3, PT, R9, 0x79, PT ;  /* 0x000000790900780c */ /* 0x000fe40003f64270 */
[----:B------:R-:W-:Y:S02]  /*2e20*/  FSEL R9, R84, -INF , P4 ;  /* 0xff80000054097808 */ /* 0x000fe40002000000 */
[----:B------:R-:W-:Y:S01]  /*2e30*/  FMNMX.FTZ R12, R81, R12, !PT ;  /* 0x0000000c510c7209 */ /* 0x000fe20007810000 */
[----:B------:R-:W-:Y:S01]  /*2e40*/  MUFU.EX2 R111, R111 ;  /* 0x0000006f006f7308 */ /* 0x000fe20000000800 */
[----:B------:R-:W-:-:S02]  /*2e50*/  FSEL R85, R85, -INF , P3 ;  /* 0xff80000055557808 */ /* 0x000fc40001800000 */
[----:B--2---:R-:W-:Y:S02]  /*2e60*/  CS2R R108, SRZ ;  /* 0x00000000006c7805 */ /* 0x004fe4000001ff00 */
[----:B------:R-:W-:Y:S02]  /*2e70*/  FMNMX.FTZ R12, R9, R12, !PT ;  /* 0x0000000c090c7209 */ /* 0x000fe40007810000 */
[----:B------:R-:W-:Y:S02]  /*2e80*/  F2FP.BF16.F32.PACK_AB R181, R2, R181 ;  /* 0x000000b502b5723e */ /* 0x000fe400000010ff */
[----:B------:R-:W-:Y:S01]  /*2e90*/  FMNMX.FTZ R12, R85, R12, !PT ;  /* 0x0000000c550c7209 */ /* 0x000fe20007810000 */
[----:B------:R-:W2:Y:S04]  /*2ea0*/  MUFU.EX2 R40, R67 ;  /* 0x0000004300287308 */ /* 0x000ea80000000800 */
[----:B------:R-:W3:Y:S04]  /*2eb0*/  SHFL.BFLY PT, R89, R12, 0x2, 0x1f ;  /* 0x0c401f000c597f89 */ /* 0x000ee800000e0000 */
[----:B------:R-:W-:Y:S08]  /*2ec0*/  MUFU.EX2 R113, R113 ;  /* 0x0000007100717308 */ /* 0x000ff00000000800 */
[----:B------:R-:W4:Y:S01]  /*2ed0*/  MUFU.EX2 R42, R71 ;  /* 0x00000047002a7308 */ /* 0x000f220000000800 */
[----:B--2---:R-:W-:-:S07]  /*2ee0*/  F2FP.BF16.F32.PACK_AB R161, R40, R111 ;  /* 0x0000006f28a1723e */ /* 0x004fce00000010ff */
[----:B------:R-:W-:Y:S01]  /*2ef0*/  MUFU.EX2 R115, R115 ;  /* 0x0000007300737308 */ /* 0x000fe20000000800 */
[----:B---3--:R-:W-:-:S07]  /*2f00*/  FMNMX.FTZ R89, R12, R89, !PT ;  /* 0x000000590c597209 */ /* 0x008fce0007810000 */
[----:B------:R-:W2:Y:S01]  /*2f10*/  MUFU.EX2 R44, R75 ;  /* 0x0000004b002c7308 */ /* 0x000ea20000000800 */
[----:B------:R-:W3:Y:S01]  /*2f20*/  SHFL.BFLY PT, R12, R89, 0x1, 0x1f ;  /* 0x0c201f00590c7f89 */ /* 0x000ee200000e0000 */
[----:B----4-:R-:W-:-:S06]  /*2f30*/  F2FP.BF16.F32.PACK_AB R163, R42, R113 ;  /* 0x000000712aa3723e */ /* 0x010fcc00000010ff */
[----:B------:R-:W-:Y:S08]  /*2f40*/  MUFU.EX2 R117, R117 ;  /* 0x0000007500757308 */ /* 0x000ff00000000800 */
[----:B------:R-:W4:Y:S01]  /*2f50*/  MUFU.EX2 R46, R79 ;  /* 0x0000004f002e7308 */ /* 0x000f220000000800 */
[----:B--2---:R-:W-:-:S07]  /*2f60*/  F2FP.BF16.F32.PACK_AB R157, R44, R115 ;  /* 0x000000732c9d723e */ /* 0x004fce00000010ff */
[----:B------:R-:W-:Y:S01]  /*2f70*/  MUFU.EX2 R119, R119 ;  /* 0x0000007700777308 */ /* 0x000fe20000000800 */
[----:B---3--:R-:W-:Y:S02]  /*2f80*/  FMNMX.FTZ R12, R89, R12, !PT ;  /* 0x0000000c590c7209 */ /* 0x008fe40007810000 */
[----:B------:R-:W-:Y:S02]  /*2f90*/  CS2R R88, SRZ ;  /* 0x0000000000587805 */ /* 0x000fe4000001ff00 */
[C---:B------:R-:W-:Y:S01]  /*2fa0*/  FSETP.NEU.FTZ.AND P3, PT, R12.reuse, -INF , PT ;  /* 0xff8000000c00780b */ /* 0x040fe20003f7d000 */
[----:B------:R-:W-:Y:S02]  /*2fb0*/  FMUL.FTZ R34, R12, R0 ;  /* 0x000000000c227220 */ /* 0x000fe40000410000 */
[----:B------:R-:W-:Y:S01]  /*2fc0*/  MUFU.EX2 R48, R83 ;  /* 0x0000005300307308 */ /* 0x000fe20000000800 */
[----:B----4-:R-:W-:Y:S02]  /*2fd0*/  F2FP.BF16.F32.PACK_AB R159, R46, R117 ;  /* 0x000000752e9f723e */ /* 0x010fe400000010ff */
[----:B------:R-:W-:-:S05]  /*2fe0*/  FSEL R34, R34, RZ, P3 ;  /* 0x000000ff22227208 */ /* 0x000fca0001800000 */
        /* <DEDUP_REMOVED lines=13> */
[----:B------:R-:W3:Y:S01]  /*30c0*/  MUFU.EX2 R25, R25 ;  /* 0x0000001900197308 */ /* 0x000ee20000000800 */
[----:B--2---:R-:W-:Y:S01]  /*30d0*/  FADD.FTZ R5, R183, R50 ;  /* 0x00000032b7057221 */ /* 0x004fe20000010000 */
[-CC-:B------:R-:W-:Y:S01]  /*30e0*/  FFMA.FTZ R31, R31, R0.reuse, -R34.reuse ;  /* 0x000000001f1f7223 */ /* 0x180fe20000010822 */
[-CC-:B------:R-:W-:Y:S01]  /*30f0*/  FFMA.FTZ R49, R49, R0.reuse, -R34.reuse ;  /* 0x0000000031317223 */ /* 0x180fe20000010822 */
[-CC-:B------:R-:W-:Y:S01]  /*3100*/  FFMA.FTZ R35, R35, R0.reuse, -R34.reuse ;  /* 0x0000000023237223 */ /* 0x180fe20000010822 */
[----:B------:R-:W-:Y:S01]  /*3110*/  FADD.FTZ R50, R8, R5 ;  /* 0x0000000508327221 */ /* 0x000fe20000010000 */
[-CC-:B------:R-:W-:Y:S01]  /*3120*/  FFMA.FTZ R53, R53, R0.reuse, -R34.reuse ;  /* 0x0000000035357223 */ /* 0x180fe20000010822 */
[-C--:B------:R-:W-:Y:S01]  /*3130*/  FFMA.FTZ R39, R39, R0.reuse, -R34 ;  /* 0x0000000027277223 */ /* 0x080fe20000010822 */
[----:B------:R-:W2:Y:S01]  /*3140*/  MUFU.EX2 R13, R13 ;  /* 0x0000000d000d7308 */ /* 0x000ea20000000800 */
[----:B------:R-:W-:Y:S01]  /*3150*/  FADD.FTZ R5, R177, R50 ;  /* 0x00000032b1057221 */ /* 0x000fe20000010000 */
[-CC-:B------:R-:W-:Y:S01]  /*3160*/  FFMA.FTZ R57, R57, R0.reuse, -R34.reuse ;  /* 0x0000000039397223 */ /* 0x180fe20000010822 */
[-CC-:B------:R-:W-:Y:S01]  /*3170*/  FFMA.FTZ R43, R43, R0.reuse, -R34.reuse ;  /* 0x000000002b2b7223 */ /* 0x180fe20000010822 */
[-CC-:B------:R-:W-:Y:S01]  /*3180*/  FFMA.FTZ R61, R61, R0.reuse, -R34.reuse ;  /* 0x000000003d3d7223 */ /* 0x180fe20000010822 */
[----:B------:R-:W-:Y:S01]  /*3190*/  FADD.FTZ R50, R14, R5 ;  /* 0x000000050e327221 */ /* 0x000fe20000010000 */
[-CC-:B------:R-:W-:Y:S01]  /*31a0*/  FFMA.FTZ R47, R47, R0.reuse, -R34.reuse ;  /* 0x000000002f2f7223 */ /* 0x180fe20000010822 */
[-CC-:B------:R-:W-:Y:S01]  /*31b0*/  FFMA.FTZ R65, R65, R0.reuse, -R34.reuse ;  /* 0x0000000041417223 */ /* 0x180fe20000010822 */
[----:B------:R4:W5:Y:S01]  /*31c0*/  MUFU.EX2 R182, R29 ;  /* 0x0000001d00b67308 */ /* 0x0009620000000800 */
[-CC-:B------:R-:W-:Y:S01]  /*31d0*/  FFMA.FTZ R51, R51, R0.reuse, -R34.reuse ;  /* 0x0000000033337223 */ /* 0x180fe20000010822 */
[----:B------:R-:W-:Y:S01]  /*31e0*/  F2FP.BF16.F32.PACK_AB R183, R8, R183 ;  /* 0x000000b708b7723e */ /* 0x000fe200000010ff */
[-CC-:B------:R-:W-:Y:S01]  /*31f0*/  FFMA.FTZ R69, R69, R0.reuse, -R34.reuse ;  /* 0x0000000045457223 */ /* 0x180fe20000010822 */
[-CC-:B------:R-:W-:Y:S01]  /*3200*/  FFMA.FTZ R55, R55, R0.reuse, -R34.reuse ;  /* 0x0000000037377223 */ /* 0x180fe20000010822 */
[-CC-:B------:R-:W-:Y:S01]  /*3210*/  FFMA.FTZ R73, R73, R0.reuse, -R34.reuse ;  /* 0x0000000049497223 */ /* 0x180fe20000010822 */
[-CC-:B------:R-:W-:Y:S01]  /*3220*/  FFMA.FTZ R59, R59, R0.reuse, -R34.reuse ;  /* 0x000000003b3b7223 */ /* 0x180fe20000010822 */
[-C--:B------:R-:W-:Y:S01]  /*3230*/  FFMA.FTZ R77, R77, R0.reuse, -R34 ;  /* 0x000000004d4d7223 */ /* 0x080fe20000010822 */
[----:B------:R-:W1:Y:S01]  /*3240*/  MUFU.EX2 R15, R15 ;  /* 0x0000000f000f7308 */ /* 0x000e620000000800 */
[----:B----4-:R-:W-:Y:S01]  /*3250*/  FADD.FTZ R29, R179, R50 ;  /* 0x00000032b31d7221 */ /* 0x010fe20000010000 */
[----:B---3--:R-:W-:Y:S01]  /*3260*/  FADD.FTZ R50, R180, R25 ;  /* 0x00000019b4327221 */ /* 0x008fe20000010000 */
[-CC-:B------:R-:W-:Y:S01]  /*3270*/  FFMA.FTZ R63, R63, R0.reuse, -R34.reuse ;  /* 0x000000003f3f7223 */ /* 0x180fe20000010822 */
[-C--:B------:R-:W-:Y:S01]  /*3280*/  FFMA.FTZ R81, R81, R0.reuse, -R34 ;  /* 0x0000000051517223 */ /* 0x080fe20000010822 */
[C---:B------:R-:W-:Y:S01]  /*3290*/  FADD.FTZ R52, R20.reuse, R29 ;  /* 0x0000001d14347221 */ /* 0x040fe20000010000 */
[----:B--2---:R-:W-:Y:S01]  /*32a0*/  FADD.FTZ R29, R13, R50 ;  /* 0x000000320d1d7221 */ /* 0x004fe20000010000 */
[-CC-:B------:R-:W-:Y:S01]  /*32b0*/  FFMA.FTZ R9, R9, R0.reuse, -R34.reuse ;  /* 0x0000000009097223 */ /* 0x180fe20000010822 */
[----:B------:R2:W3:Y:S01]  /*32c0*/  MUFU.EX2 R176, R33 ;  /* 0x0000002100b07308 */ /* 0x0004e20000000800 */
[----:B------:R-:W-:Y:S01]  /*32d0*/  F2FP.BF16.F32.PACK_AB R179, R20, R179 ;  /* 0x000000b314b3723e */ /* 0x000fe200000010ff */
[----:B-----5:R-:W-:Y:S01]  /*32e0*/  FADD.FTZ R50, R182, R29 ;  /* 0x0000001db6327221 */ /* 0x020fe20000010000 */
[----:B------:R-:W-:Y:S01]  /*32f0*/  FFMA.FTZ R34, R85, R0, -R34 ;  /* 0x0000000055227223 */ /* 0x000fe20000010822 */
[----:B------:R-:W-:Y:S01]  /*3300*/  F2FP.BF16.F32.PACK_AB R177, R14, R177 ;  /* 0x000000b10eb1723e */ /* 0x000fe200000010ff */
[----:B------:R-:W-:Y:S01]  /*3310*/  VIADD R14, R22, 0xfffffffe ;  /* 0xfffffffe160e7836 */ /* 0x000fe20000000000 */
[----:B------:R-:W-:-:S02]  /*3320*/  F2FP.BF16.F32.PACK_AB R153, R48, R119 ;  /* 0x000000773099723e */ /* 0x000fc400000010ff */
[----:B------:R-:W4:Y:S01]  /*3330*/  MUFU.EX2 R21, R21 ;  /* 0x0000001500157308 */ /* 0x000f220000000800 */
[----:B--2---:R-:W-:Y:S01]  /*3340*/  IMAD.U32 R33, RZ, RZ, UR36 ;  /* 0x00000024ff217e24 */ /* 0x004fe2000f8e00ff */
[----:B------:R-:W-:Y:S02]  /*3350*/  F2FP.BF16.F32.PACK_AB R180, R25, R180 ;  /* 0x000000b419b4723e */ /* 0x000fe400000010ff */
[----:B------:R-:W-:Y:S01]  /*3360*/  F2FP.BF16.F32.PACK_AB R182, R182, R13 ;  /* 0x0000000db6b6723e */ /* 0x000fe200000010ff */
[----:B------:R-:W-:Y:S02]  /*3370*/  @!P1 VIADD R5, R33, 0x34840 ;  /* 0x0003484021059836 */ /* 0x000fe40000000000 */
[----:B------:R-:W-:Y:S01]  /*3380*/  FADD.FTZ R33, R173, R52 ;  /* 0x00000034ad217221 */ /* 0x000fe20000010000 */
[C---:B------:R-:W-:Y:S01]  /*3390*/  F2FP.BF16.F32.PACK_AB R173, R24.reuse, R173 ;  /* 0x000000ad18ad723e */ /* 0x040fe200000010ff */
[----:B------:R-:W2:Y:S01]  /*33a0*/  MUFU.EX2 R178, R37 ;  /* 0x0000002500b27308 */ /* 0x000ea20000000800 */
[----:B------:R-:W-:Y:S01]  /*33b0*/  @!P1 PRMT R5, RZ, 0x654, R5 ;  /* 0x00000654ff059816 */ /* 0x000fe20000000005 */
[----:B------:R-:W-:Y:S01]  /*33c0*/  FADD.FTZ R52, R24, R33 ;  /* 0x0000002118347221 */ /* 0x000fe20000010000 */
[----:B0-----:R-:W-:-:S02]  /*33d0*/  @P2 IMAD.HI.U32 R33, R19, R54, RZ ;  /* 0x0000003613212227 */ /* 0x001fc400078e00ff */
[----:B------:R0:W-:Y:S02]  /*33e0*/  @!P1 SYNCS.ARRIVE.TRANS64.RED.A1T0 RZ, [R5+URZ], RZ ;  /* 0x000000ff05ff99a7 */ /* 0x0001e4000810043f */
[----:B------:R-:W-:Y:S01]  /*33f0*/  FADD.FTZ R29, R175, R52 ;  /* 0x00000034af1d7221 */ /* 0x000fe20000010000 */
[----:B------:R-:W5:Y:S01]  /*3400*/  MUFU.EX2 R23, R23 ;  /* 0x0000001700177308 */ /* 0x000f620000000800 */
[----:B------:R-:W-:Y:S01]  /*3410*/  IMAD R54, R16, UR6, -R3 ;  /* 0x0000000610367c24 */ /* 0x000fe2000f8e0a03 */
[----:B-1----:R-:W-:Y:S01]  /*3420*/  @P2 SHF.R.U32.HI R19, RZ, R56, R33 ;  /* 0x00000038ff132219 */ /* 0x002fe20000011621 */
[C---:B------:R-:W-:Y:S01]  /*3430*/  FADD.FTZ R52, R26.reuse, R29 ;  /* 0x0000001d1a347221 */ /* 0x040fe20000010000 */
[----:B------:R-:W-:Y:S01]  /*3440*/  F2FP.BF16.F32.PACK_AB R175, R26, R175 ;  /* 0x000000af1aaf723e */ /* 0x000fe200000010ff */
[----:B0-----:R-:W-:Y:S02]  /*3450*/  FADD.FTZ R5, R15, R50 ;  /* 0x000000320f057221 */ /* 0x001fe40000010000 */
[----:B------:R-:W-:Y:S01]  /*3460*/  IMAD.IADD R54, R54, 0x1, R19 ;  /* 0x0000000136367824 */ /* 0x000fe200078e0213 */
[----:B------:R-:W0:Y:S01]  /*3470*/  MUFU.EX2 R172, R41 ;  /* 0x0000002900ac7308 */ /* 0x000e220000000800 */
[----:B---3--:R-:W-:Y:S01]  /*3480*/  FADD.FTZ R50, R176, R5 ;  /* 0x00000005b0327221 */ /* 0x008fe20000010000 */
[----:B------:R-:W-:-:S02]  /*3490*/  FADD.FTZ R5, R169, R52 ;  /* 0x00000034a9057221 */ /* 0x000fc40000010000 */
[----:B------:R-:W-:Y:S01]  /*34a0*/  SHF.R.S32.HI R19, RZ, 0x1f, R54 ;  /* 0x0000001fff137819 */ /* 0x000fe20000011436 */
[----:B----4-:R-:W-:Y:S01]  /*34b0*/  FADD.FTZ R3, R21, R50 ;  /* 0x0000003215037221 */ /* 0x010fe20000010000 */
[----:B------:R-:W-:Y:S02]  /*34c0*/  FADD.FTZ R52, R28, R5 ;  /* 0x000000051c347221 */ /* 0x000fe40000010000 */
[----:B------:R-:W1:Y:S01]  /*34d0*/  MUFU.EX2 R27, R27 ;  /* 0x0000001b001b7308 */ /* 0x000e620000000800 */
[----:B------:R-:W-:Y:S01]  /*34e0*/  LEA.HI R19, R19, R54, RZ, 0x7 ;  /* 0x0000003613137211 */ /* 0x000fe200078f38ff */
[----:B--2---:R-:W-:Y:S01]  /*34f0*/  FADD.FTZ R50, R178, R3 ;  /* 0x00000003b2327221 */ /* 0x004fe20000010000 */
[----:B------:R-:W-:Y:S01]  /*3500*/  FADD.FTZ R5, R171, R52 ;  /* 0x00000034ab057221 */ /* 0x000fe20000010000 */
[----:B------:R-:W-:Y:S02]  /*3510*/  F2FP.BF16.F32.PACK_AB R169, R28, R169 ;  /* 0x000000a91ca9723e */ /* 0x000fe400000010ff */
[----:B-----5:R-:W-:Y:S01]  /*3520*/  FADD.FTZ R3, R23, R50 ;  /* 0x0000003217037221 */ /* 0x020fe20000010000 */
[----:B------:R-:W-:Y:S01]  /*3530*/  FADD.FTZ R52, R30, R5 ;  /* 0x000000051e347221 */ /* 0x000fe20000010000 */
[----:B------:R-:W2:Y:S01]  /*3540*/  MUFU.EX2 R174, R45 ;  /* 0x0000002d00ae7308 */ /* 0x000ea20000000800 */
[----:B------:R-:W-:Y:S01]  /*3550*/  SHF.R.S32.HI R20, RZ, 0x7, R19 ;  /* 0x00000007ff147819 */ /* 0x000fe20000011413 */
[----:B0-----:R-:W-:Y:S01]  /*3560*/  FADD.FTZ R50, R172, R3 ;  /* 0x00000003ac327221 */ /* 0x001fe20000010000 */
[----:B------:R-:W-:Y:S01]  /*3570*/  FADD.FTZ R5, R165, R52 ;  /* 0x00000034a5057221 */ /* 0x000fe20000010000 */
[----:B------:R-:W-:-:S02]  /*3580*/  F2FP.BF16.F32.PACK_AB R171, R30, R171 ;  /* 0x000000ab1eab723e */ /* 0x000fc400000010ff */
[----:B------:R-:W-:Y:S01]  /*3590*/  VIMNMX R19, R17, R20, !PT ;  /* 0x0000001411137248 */ /* 0x000fe20007fe0100 */
[----:B------:R-:W-:Y:S01]  /*35a0*/  FADD.FTZ R52, R32, R5 ;  /* 0x0000000520347221 */ /* 0x000fe20000010000 */
[----:B------:R-:W0:Y:S01]  /*35b0*/  MUFU.EX2 R31, R31 ;  /* 0x0000001f001f7308 */ /* 0x000e220000000800 */
[----:B-1----:R-:W-:Y:S01]  /*35c0*/  FADD.FTZ R3, R27, R50 ;  /* 0x000000321b037221 */ /* 0x002fe20000010000 */
[----:B------:R-:W-:Y:S01]  /*35d0*/  ISETP.GE.AND P3, PT, R14, R19, PT ;  /* 0x000000130e00720c */ /* 0x000fe20003f66270 */
[----:B------:R-:W-:Y:S01]  /*35e0*/  FADD.FTZ R5, R167, R52 ;  /* 0x00000034a7057221 */ /* 0x000fe20000010000 */
[----:B------:R-:W-:Y:S02]  /*35f0*/  F2FP.BF16.F32.PACK_AB R165, R32, R165 ;  /* 0x000000a520a5723e */ /* 0x000fe400000010ff */
[C---:B------:R-:W-:Y:S01]  /*3600*/  F2FP.BF16.F32.PACK_AB R167, R36.reuse, R167 ;  /* 0x000000a724a7723e */ /* 0x040fe200000010ff */
[----:B------:R-:W-:Y:S01]  /*3610*/  FADD.FTZ R52, R36, R5 ;  /* 0x0000000524347221 */ /* 0x000fe20000010000 */
[----:B------:R-:W1:Y:S01]  /*3620*/  MUFU.EX2 R168, R49 ;  /* 0x0000003100a87308 */ /* 0x000e620000000800 */
[----:B--2---:R-:W-:Y:S01]  /*3630*/  FADD.FTZ R50, R174, R3 ;  /* 0x00000003ae327221 */ /* 0x004fe20000010000 */
[----:B------:R-:W-:Y:S01]  /*3640*/  F2FP.BF16.F32.PACK_AB R176, R176, R15 ;  /* 0x0000000fb0b0723e */ /* 0x000fe200000010ff */
[----:B------:R-:W-:Y:S01]  /*3650*/  FADD.FTZ R5, R111, R52 ;  /* 0x000000346f057221 */ /* 0x000fe20000010000 */
[----:B------:R-:W-:-:S02]  /*3660*/  F2FP.BF16.F32.PACK_AB R178, R178, R21 ;  /* 0x00000015b2b2723e */ /* 0x000fc400000010ff */
[----:B------:R-:W-:Y:S02]  /*3670*/  CS2R R110, SRZ ;  /* 0x00000000006e7805 */ /* 0x000fe4000001ff00 */
[----:B------:R-:W-:Y:S01]  /*3680*/  F2FP.BF16.F32.PACK_AB R172, R172, R23 ;  /* 0x00000017acac723e */ /* 0x000fe200000010ff */
[----:B------:R-:W-:Y:S01]  /*3690*/  FADD.FTZ R52, R40, R5 ;  /* 0x0000000528347221 */ /* 0x000fe20000010000 */
[----:B------:R-:W2:Y:S01]  /*36a0*/  MUFU.EX2 R35, R35 ;  /* 0x0000002300237308 */ /* 0x000ea20000000800 */
[----:B0-----:R-:W-:Y:S01]  /*36b0*/  FADD.FTZ R3, R31, R50 ;  /* 0x000000321f037221 */ /* 0x001fe20000010000 */
[----:B------:R-:W-:Y:S01]  /*36c0*/  F2FP.BF16.F32.PACK_AB R174, R174, R27 ;  /* 0x0000001baeae723e */ /* 0x000fe200000010ff */
[----:B------:R-:W-:Y:S01]  /*36d0*/  FADD.FTZ R5, R113, R52 ;  /* 0x0000003471057221 */ /* 0x000fe20000010000 */
[----:B------:R-:W-:-:S03]  /*36e0*/  CS2R R112, SRZ ;  /* 0x0000000000707805 */ /* 0x000fc6000001ff00 */
[----:B------:R-:W-:Y:S01]  /*36f0*/  FADD.FTZ R8, R42, R5 ;  /* 0x000000052a087221 */ /* 0x000fe20000010000 */
[----:B------:R-:W0:Y:S01]  /*3700*/  MUFU.EX2 R170, R53 ;  /* 0x0000003500aa7308 */ /* 0x000e220000000800 */
[C---:B-1----:R-:W-:Y:S01]  /*3710*/  FADD.FTZ R50, R168.reuse, R3 ;  /* 0x00000003a8327221 */ /* 0x042fe20000010000 */
[----:B------:R-:W-:Y:S01]  /*3720*/  F2FP.BF16.F32.PACK_AB R168, R168, R31 ;  /* 0x0000001fa8a8723e */ /* 0x000fe200000010ff */
[----:B------:R-:W-:Y:S01]  /*3730*/  FADD.FTZ R5, R115, R8 ;  /* 0x0000000873057221 */ /* 0x000fe20000010000 */
[----:B------:R-:W-:-:S03]  /*3740*/  CS2R R114, SRZ ;  /* 0x0000000000727805 */ /* 0x000fc6000001ff00 */
[----:B------:R-:W-:Y:S01]  /*3750*/  FADD.FTZ R8, R44, R5 ;  /* 0x000000052c087221 */ /* 0x000fe20000010000 */
[----:B------:R-:W1:Y:S01]  /*3760*/  MUFU.EX2 R39, R39 ;  /* 0x0000002700277308 */ /* 0x000e620000000800 */
[----:B--2---:R-:W-:Y:S02]  /*3770*/  FADD.FTZ R3, R35, R50 ;  /* 0x0000003223037221 */ /* 0x004fe40000010000 */
[----:B------:R-:W-:Y:S01]  /*3780*/  FADD.FTZ R5, R117, R8 ;  /* 0x0000000875057221 */ /* 0x000fe20000010000 */
[----:B------:R-:W-:-:S03]  /*3790*/  CS2R R116, SRZ ;  /* 0x0000000000747805 */ /* 0x000fc6000001ff00 */
[----:B------:R-:W-:Y:S01]  /*37a0*/  FADD.FTZ R8, R46, R5 ;  /* 0x000000052e087221 */ /* 0x000fe20000010000 */
[----:B------:R-:W2:Y:S01]  /*37b0*/  MUFU.EX2 R164, R57 ;  /* 0x0000003900a47308 */ /* 0x000ea20000000800 */
[C---:B0-----:R-:W-:Y:S01]  /*37c0*/  FADD.FTZ R50, R170.reuse, R3 ;  /* 0x00000003aa327221 */ /* 0x041fe20000010000 */
[----:B------:R-:W-:Y:S01]  /*37d0*/  F2FP.BF16.F32.PACK_AB R170, R170, R35 ;  /* 0x00000023aaaa723e */ /* 0x000fe200000010ff */
[----:B------:R-:W-:Y:S01]  /*37e0*/  FADD.FTZ R5, R119, R8 ;  /* 0x0000000877057221 */ /* 0x000fe20000010000 */
[----:B------:R-:W-:-:S03]  /*37f0*/  CS2R R118, SRZ ;  /* 0x0000000000767805 */ /* 0x000fc6000001ff00 */
[----:B------:R-:W-:Y:S01]  /*3800*/  FADD.FTZ R8, R48, R5 ;  /* 0x0000000530087221 */ /* 0x000fe20000010000 */
        /* <DEDUP_REMOVED lines=29> */
[----:B------:R-:W-:Y:S02]  /*39e0*/  F2FP.BF16.F32.PACK_AB R155, R38, R121 ;  /* 0x00000079269b723e */ /* 0x000fe400000010ff */
[----:B------:R-:W-:-:S04]  /*39f0*/  CS2R R120, SRZ ;  /* 0x0000000000787805 */ /* 0x000fc8000001ff00 */
        /* <DEDUP_REMOVED lines=10> */
[----:B--2---:R-:W-:Y:S01]  /*3aa0*/  FADD.FTZ R2, R154, R5 ;  /* 0x000000059a027221 */ /* 0x004fe20000010000 */
[----:B------:R-:W-:-:S03]  /*3ab0*/  IMAD.MOV.U32 R5, RZ, RZ, RZ ;  /* 0x000000ffff057224 */ /* 0x000fc600078e00ff */
[C---:B0-----:R-:W-:Y:S01]  /*3ac0*/  FADD.FTZ R9, R3.reuse, R2 ;  /* 0x0000000203097221 */ /* 0x041fe20000010000 */
[----:B------:R-:W-:Y:S01]  /*3ad0*/  F2FP.BF16.F32.PACK_AB R154, R3, R154 ;  /* 0x0000009a039a723e */ /* 0x000fe200000010ff */
[----:B------:R-:W-:Y:S02]  /*3ae0*/  IMAD.MOV.U32 R2, RZ, RZ, 0x3f800000 ;  /* 0x3f800000ff027424 */ /* 0x000fe400078e00ff */
[----:B------:R-:W-:Y:S01]  /*3af0*/  IMAD.MOV.U32 R3, RZ, RZ, 0x3f800000 ;  /* 0x3f800000ff037424 */ /* 0x000fe200078e00ff */
[----:B------:R-:W-:Y:S06]  /*3b00*/  @!P3 BRA `(.L_x_2056) ;  /* 0x000000280080b947 */ /* 0x000fec0003800000 */
[----:B------:R-:W-:Y:S01]  /*3b10*/  IMAD.MOV.U32 R13, RZ, RZ, R4 ;  /* 0x000000ffff0d7224 */ /* 0x000fe200078e0004 */
[----:B------:R-:W-:Y:S01]  /*3b20*/  UMOV UR39, URZ ;  /* 0x0000003f00277c82 */ /* 0x000fe20008000000 */
[----:B------:R-:W-:Y:S01]  /*3b30*/  IMAD.MOV.U32 R15, RZ, RZ, R12 ;  /* 0x000000ffff0f7224 */ /* 0x000fe200078e000c */
[----:B------:R-:W-:Y:S01]  /*3b40*/  ULDC UR41, c[0x0][0x288] ;  /* 0x0000a20000297ab9 */ /* 0x000fe20000000800 */
[----:B------:R-:W-:Y:S01]  /*3b50*/  IMAD.MOV.U32 R20, RZ, RZ, RZ ;  /* 0x000000ffff147224 */ /* 0x000fe200078e00ff */
[----:B------:R-:W-:Y:S01]  /*3b60*/  ULDC UR40, c[0x0][0x2f0] ;  /* 0x0000bc0000287ab9 */ /* 0x000fe20000000800 */
[----:B------:R-:W-:Y:S02]  /*3b70*/  IMAD.MOV.U32 R2, RZ, RZ, 0x3f800000 ;  /* 0x3f800000ff027424 */ /* 0x000fe400078e00ff */
[----:B------:R-:W-:-:S07]  /*3b80*/  IMAD.MOV.U32 R151, RZ, RZ, RZ ;  /* 0x000000ffff977224 */ /* 0x000fce00078e00ff */
.L_x_2065:
[----:B------:R-:W-:-:S04]  /*3b90*/  UIADD3 UR6, UR39, 0x1, URZ ;  /* 0x0000000127067890 */ /* 0x000fc8000fffe03f */
[----:B------:R-:W-:-:S04]  /*3ba0*/  UISETP.NE.AND UP0, UPT, UR6, 0x2, UPT ;  /* 0x000000020600788c */ /* 0x000fc8000bf05270 */
[----:B------:R-:W-:Y:S02]  /*3bb0*/  USEL UR7, URZ, 0x1, UP0 ;  /* 0x000000013f077887 */ /* 0x000fe40008000000 */
[----:B------:R-:W-:-:S04]  /*3bc0*/  USEL UR37, UR6, URZ, UP0 ;  /* 0x0000003f06257287 */ /* 0x000fc80008000000 */
[----:B------:R-:W-:Y:S01]  /*3bd0*/  LOP3.LUT R5, R20, UR7, RZ, 0x3c, !PT ;  /* 0x0000000714057c12 */ /* 0x000fe2000f8e3cff */
[----:B------:R-:W-:Y:S07]  /*3be0*/  @!P0 BRA `(.L_x_2057) ;  /* 0x0000000000048947 */ /* 0x000fee0003800000 */
[----:B------:R-:W-:Y:S01]  /*3bf0*/  BPT.TRAP 0x1 ;  /* 0x000000040000795c */ /* 0x000fe20000300000 */
.L_x_2057:
[----:B------:R-:W-:Y:S01]  /*3c00*/  ULEA UR60, UR37, UR36, 0x3 ;  /* 0x00000024253c7291 */ /* 0x000fe2000f8e183f */
[----:B------:R-:W-:-:S08]  /*3c10*/  SHF.L.U32 R0, R5, 0x1f, RZ ;  /* 0x0000001f05007819 */ /* 0x000fd000000006ff */
[----:B------:R0:W1:Y:S01]  /*3c20*/  SYNCS.PHASECHK.TRANS64.TRYWAIT P3, [UR60+0x34830], R0 ;  /* 0x03483000ff0075a7 */ /* 0x000062000806017c */
[----:B------:R-:W-:Y:S05]  /*3c30*/  @!P0 BRA `(.L_x_2058) ;  /* 0x0000000000048947 */ /* 0x000fea0003800000 */
[----:B------:R-:W-:Y:S01]  /*3c40*/  BPT.TRAP 0x1 ;  /* 0x000000040000795c */ /* 0x000fe20000300000 */
.L_x_2058:
[----:B-1----:R-:W-:Y:S05]  /*3c50*/  @P3 BRA `(.L_x_2059) ;  /* 0x0000000000083947 */ /* 0x002fea0003800000 */
[----:B------:R-:W1:Y:S02]  /*3c60*/  SYNCS.PHASECHK.TRANS64.TRYWAIT P3, [UR60+0x34830], R0 ;  /* 0x03483000ff0075a7 */ /* 0x000e64000806017c */
[----:B-1----:R-:W-:Y:S05]  /*3c70*/  @!P3 BRA `(.L_x_2060) ;  /* 0x000000ac00a8b947 */ /* 0x002fea0003800000 */
.L_x_2059:
        /* <DEDUP_REMOVED lines=12> */
[----:B------:R-:W-:Y:S01]  /*3d40*/  FMUL.FTZ R92, R92, R3 ;  /* 0x000000035c5c7220 */ /* 0x000fe20000410000 */
[----:B------:R-:W-:Y:S01]  /*3d50*/  UMOV UR15, 0x40000040 ;  /* 0x40000040000f7882 */ /* 0x000fe20000000000 */
[----:B------:R-:W-:-:S02]  /*3d60*/  UIADD3 UR18, UR58, 0x400, URZ ;  /* 0x000004003a127890 */ /* 0x000fc4000fffe03f */
[----:B------:R-:W-:Y:S01]  /*3d70*/  HGMMA.64x128x16.F32.BF16 R24, gdesc[UR56], RZ, !UPT, gsb0 ;  /* 0x01e00000381879f0 */ /* 0x000fe2000c0018ff */
        /* <DEDUP_REMOVED lines=112> */
.L_x_2061:
[----:B------:R-:W-:Y:S01]  /*4480*/  ULEA UR7, UR39, UR36, 0x3 ;  /* 0x0000002427077291 */ /* 0x000fe2000f8e183f */
[----:B01----:R-:W-:-:S08]  /*4490*/  SHF.L.U32 R0, R20, 0x1f, RZ ;  /* 0x0000001f14007819 */ /* 0x003fd000000006ff */
[----:B------:R0:W1:Y:S01]  /*44a0*/  SYNCS.PHASECHK.TRANS64.TRYWAIT P3, [UR7+0x34850], R0 ;  /* 0x03485000ff0075a7 */ /* 0x0000620008060147 */
[----:B------:R-:W-:Y:S05]  /*44b0*/  @!P0 BRA `(.L_x_2062) ;  /* 0x0000000000048947 */ /* 0x000fea0003800000 */
[----:B------:R-:W-:Y:S01]  /*44c0*/  BPT.TRAP 0x1 ;  /* 0x000000040000795c */ /* 0x000fe20000300000 */
.L_x_2062:
[----:B-1----:R-:W-:Y:S05]  /*44d0*/  @P3 BRA `(.L_x_2063) ;  /* 0x0000000000083947 */ /* 0x002fea0003800000 */
[----:B------:R-:W1:Y:S02]  /*44e0*/  SYNCS.PHASECHK.TRANS64.TRYWAIT P3, [UR7+0x34850], R0 ;  /* 0x03485000ff0075a7 */ /* 0x000e640008060147 */
[----:B-1----:R-:W-:Y:S05]  /*44f0*/  @!P3 BRA `(.L_x_2064) ;  /* 0x000000a400a0b947 */ /* 0x002fea0003800000 */
.L_x_2063:
[----:B------:R-:W-:Y:S01]  /*4500*/  UIADD3 UR6, UR36, 0x400, URZ ;  /* 0x0000040024067890 */ /* 0x000fe2000fffe03f */
[----:B------:R-:W-:Y:S01]  /*4510*/  WARPGROUP.ARRIVE ;  /* 0x00000000000079c5 */ /* 0x000fe20000000000 */
[----:B------:R-:W-:Y:S01]  /*4520*/  UMOV UR11, 0x40000040 ;  /* 0x40000040000b7882 */ /* 0x000fe20000000000 */
[----:B-1----:R-:W0:Y:S01]  /*4530*/  @P2 LDC R3, c[0x0][0x44c] ;  /* 0x00011300ff032b82 */ /* 0x002e220000000800 */
[----:B------:R-:W-:-:S04]  /*4540*/  USHF.R.U32.HI UR6, URZ, 0x4, UR6 ;  /* 0x000000043f067899 */ /* 0x000fc80008011606 */
[----:B------:R-:W-:-:S03]  /*4550*/  ULOP3.LUT UR6, UR6, 0x3fff, URZ, 0xc0, !UPT ;  /* 0x00003fff06067892 */ /* 0x000fc6000f8ec03f */
[----:B------:R-:W1:Y:S01]  /*4560*/  @P2 LDC R21, c[0x0][0x450] ;  /* 0x00011400ff152b82 */ /* 0x000e620000000800 */
[----:B------:R-:W-:-:S04]  /*4570*/  ULOP3.LUT UR6, UR6, 0x4000000, URZ, 0xfc, !UPT ;  /* 0x0400000006067892 */ /* 0x000fc8000f8efc3f */
[----:B------:R-:W-:-:S03]  /*4580*/  ULEA UR6, UR39, UR6, 0xb ;  /* 0x0000000627067291 */ /* 0x000fc6000f8e583f */
[----:B------:R-:W-:-:S04]  /*4590*/  UMOV UR39, UR37 ;  /* 0x0000002500277c82 */ /* 0x000fc80008000000 */
[----:B------:R-:W-:Y:S02]  /*45a0*/  UMOV UR10, UR6 ;  /* 0x00000006000a7c82 */ /* 0x000fe40008000000 */
[----:B------:R-:W-:Y:S01]  /*45b0*/  HGMMA.64x128x16.F32.BF16 R88, R180, gdesc[UR8].tnspB, R88, gsb0 ;  /* 0x41e00008b4587df0 */ /* 0x000fe20008001858 */
[----:B------:R-:W-:Y:S01]  /*45c0*/  UIADD3 UR10, UR6, 0x80, URZ ;  /* 0x00000080060a7890 */ /* 0x000fe2000fffe03f */
[----:B0-----:R-:W-:Y:S01]  /*45d0*/  @P2 IMAD.HI.U32 R0, R10, R3, RZ ;  /* 0x000000030a002227 */ /* 0x001fe200078e00ff */
[----:B------:R-:W-:-:S03]  /*45e0*/  UMOV UR11, 0x40000040 ;  /* 0x40000040000b7882 */ /* 0x000fc60000000000 */
[----:B------:R-:W-:Y:S01]  /*45f0*/  IMAD.MOV.U32 R3, RZ, RZ, R10 ;  /* 0x000000ffff037224 */ /* 0x000fe200078e000a */
[----:B-1----:R-:W-:Y:S01]  /*4600*/  @P2 SHF.R.U32.HI R3, RZ, R21, R0 ;  /* 0x00000015ff032219 */ /* 0x002fe20000011600 */
[----:B------:R-:W-:-:S04]  /*4610*/  IMAD.MOV.U32 R21, RZ, RZ, -0x80 ;  /* 0xffffff80ff157424 */ /* 0x000fc800078e00ff */
[----:B------:R-:W0:Y:S01]  /*4620*/  SHFL.IDX PT, R2, R3, 0x1, 0x1c1f ;  /* 0x003c1f0003027f89 */ /* 0x000e2200000e0000 */
[----:B------:R-:W-:-:S04]  /*4630*/  IMAD R0, R14, R21, 0x1 ;  /* 0x000000010e007424 */ /* 0x000fc800078e0215 */
[----:B------:R-:W-:-:S04]  /*4640*/  IMAD R21, R11, -0x2, R0 ;  /* 0xfffffffe0b157824 */ /* 0x000fc800078e0200 */
[----:B------:R-:W-:-:S05]  /*4650*/  IMAD R21, R16, UR40, R21 ;  /* 0x0000002810157c24 */ /* 0x000fca000f8e0215 */
[----:B0-----:R-:W-:-:S04]  /*4660*/  IADD3 R0, R2, -UR41, R21 ;  /* 0x8000002902007c10 */ /* 0x001fc8000fffe015 */
[C---:B------:R-:W-:Y:S02]  /*4670*/  ISETP.GT.AND P3, PT, R0.reuse, RZ, PT ;  /* 0x000000ff0000720c */ /* 0x040fe40003f64270 */
[----:B------:R-:W-:Y:S02]  /*4680*/  ISETP.GT.AND P4, PT, R0, 0x1, PT ;  /* 0x000000010000780c */ /* 0x000fe40003f84270 */
[----:B------:R-:W-:Y:S02]  /*4690*/  FSEL R20, R26, -INF , P3 ;  /* 0xff8000001a147808 */ /* 0x000fe40001800000 */
[----:B------:R-:W-:Y:S02]  /*46a0*/  ISETP.GT.AND P3, PT, R0, 0x8, PT ;  /* 0x000000080000780c */ /* 0x000fe40003f64270 */
        /* <DEDUP_REMOVED lines=15> */
[----:B------:R-:W-:Y:S01]  /*47a0*/  FMNMX.FTZ R23, R184, R23, !PT ;  /* 0x00000017b8177209 */ /* 0x000fe20007810000 */
[----:B------:R-:W-:Y:S02]  /*47b0*/  WARPGROUP.DEPBAR.LE gsb0, 0x0 ;  /* 0x00008000000079c5 */ /* 0x000fe40000010000 */
[----:B------:R-:W-:Y:S01]  /*47c0*/  WARPGROUP.ARRIVE ;  /* 0x00000000000079c5 */ /* 0x000fe20000000000 */
[----:B------:R-:W-:Y:S02]  /*47d0*/  FSEL R182, R38, -INF , P3 ;  /* 0xff80000026b67808 */ /* 0x000fe40001800000 */
[----:B------:R-:W-:Y:S02]  /*47e0*/  ISETP.GT.AND P3, PT, R0, 0x20, PT ;  /* 0x000000200000780c */ /* 0x000fe40003f64270 */
[----:B------:R-:W-:Y:S01]  /*47f0*/  FSEL R180, R39, -INF , P4 ;  /* 0xff80000027b47808 */ /* 0x000fe20002000000 */
[----:B------:R-:W-:Y:S01]  /*4800*/  HGMMA.64x128x16.F32.BF16 R88, R176, gdesc[UR8].tnspB, R88, gsb0 ;  /* 0x41e00008b0587df0 */ /* 0x000fe20008001858 */
[----:B------:R-:W-:Y:S01]  /*4810*/  UIADD3 UR10, UR6, 0x100, URZ ;  /* 0x00000100060a7890 */ /* 0x000fe2000fffe03f */
[----:B------:R-:W-:Y:S01]  /*4820*/  FMNMX.FTZ R23, R182, R23, !PT ;  /* 0x00000017b6177209 */ /* 0x000fe20007810000 */
[----:B------:R-:W-:Y:S01]  /*4830*/  UMOV UR11, 0x40000040 ;  /* 0x40000040000b7882 */ /* 0x000fe20000000000 */
[----:B------:R-:W-:-:S02]  /*4840*/  ISETP.GT.AND P4, PT, R0, 0x21, PT ;  /* 0x000000210000780c */ /* 0x000fc40003f84270 */
        /* <DEDUP_REMOVED lines=22> */
[----:B------:R-:W-:Y:S02]  /*49b0*/  FSEL R50, R50, -INF , P3 ;  /* 0xff80000032327808 */ /* 0x000fe40001800000 */
[----:B------:R-:W-:Y:S02]  /*49c0*/  FMNMX.FTZ R23, R172, R23, !PT ;  /* 0x00000017ac177209 */ /* 0x000fe40007810000 */
[----:B------:R-:W-:Y:S02]  /*49d0*/  ISETP.GT.AND P3, PT, R0, 0x38, PT ;  /* 0x000000380000780c */ /* 0x000fe40003f64270 */
[----:B------:R-:W-:Y:S02]  /*49e0*/  FSEL R46, R51, -INF , P4 ;  /* 0xff800000332e7808 */ /* 0x000fe40002000000 */
[----:B------:R-:W-:Y:S02]  /*49f0*/  FMNMX.FTZ R23, R50, R23, !PT ;  /* 0x0000001732177209 */ /* 0x000fe40007810000 */
        /* <DEDUP_REMOVED lines=51> */
[----:B------:R-:W-:Y:S02]  /*4d30*/  FSEL R87, R87, -INF , P4 ;  /* 0xff80000057577808 */ /* 0x000fe40002000000 */
[----:B------:R-:W-:-:S04]  /*4d40*/  FMNMX.FTZ R0, R86, R23, !PT ;  /* 0x0000001756007209 */ /* 0x000fc80007810000 */
[----:B------:R-:W-:-:S05]  /*4d50*/  FMNMX.FTZ R23, R87, R0, !PT ;  /* 0x0000000057177209 */ /* 0x000fca0007810000 */
[----:B------:R-:W0:Y:S01]  /*4d60*/  SHFL.BFLY PT, R0, R23, 0x2, 0x1f ;  /* 0x0c401f0017007f89 */ /* 0x000e2200000e0000 */
[----:B------:R-:W-:Y:S02]  /*4d70*/  WARPGROUP.DEPBAR.LE gsb0, 0x0 ;  /* 0x00008000000079c5 */ /* 0x000fe40000010000 */
[----:B------:R-:W-:Y:S01]  /*4d80*/  WARPGROUP.ARRIVE ;  /* 0x00000000000079c5 */ /* 0x000fe20000000000 */
[----:B------:R-:W1:Y:S05]  /*4d90*/  SHFL.IDX PT, R168, R3, RZ, 0x1c1f ;  /* 0x001c1fff03a87589 */ /* 0x000e6a00000e0000 */
[----:B------:R-:W-:Y:S01]  /*4da0*/  HGMMA.64x128x16.F32.BF16 R88, R164, gdesc[UR8].tnspB, R88, gsb0 ;  /* 0x41e00008a4587df0 */ /* 0x000fe20008001858 */
[----:B------:R-:W-:Y:S01]  /*4db0*/  UIADD3 UR10, UR6, 0x280, URZ ;  /* 0x00000280060a7890 */ /* 0x000fe2000fffe03f */
[----:B------:R-:W-:Y:S01]  /*4dc0*/  UMOV UR11, 0x40000040 ;  /* 0x40000040000b7882 */ /* 0x000fe20000000000 */
[----:B0-----:R-:W-:-:S02]  /*4dd0*/  FMNMX.FTZ R27, R23, R0, !PT ;  /* 0x00000000171b7209 */ /* 0x001fc40007810000 */
[----:B------:R-:W0:Y:S03]  /*4de0*/  LDC R0, c[0x0][0x988] ;  /* 0x00026200ff007b82 */ /* 0x000e260000000800 */
[----:B------:R-:W2:Y:S01]  /*4df0*/  SHFL.BFLY PT, R4, R27, 0x1, 0x1f ;  /* 0x0c201f001b047f89 */ /* 0x000ea200000e0000 */
[----:B-1----:R-:W-:-:S04]  /*4e00*/  IADD3 R79, R168, -UR41, R21 ;  /* 0x80000029a84f7c10 */ /* 0x002fc8000fffe015 */
[C---:B------:R-:W-:Y:S02]  /*4e10*/  ISETP.GT.AND P4, PT, R79.reuse, RZ, PT ;  /* 0x000000ff4f00720c */ /* 0x040fe40003f84270 */
[C---:B------:R-:W-:Y:S02]  /*4e20*/  ISETP.GT.AND P5, PT, R79.reuse, 0x1, PT ;  /* 0x000000014f00780c */ /* 0x040fe40003fa4270 */
        /* <DEDUP_REMOVED lines=10> */
[----:B--2---:R-:W-:Y:S02]  /*4ed0*/  FMNMX.FTZ R4, R27, R4, !PT ;  /* 0x000000041b047209 */ /* 0x004fe40007810000 */
[----:B------:R-:W-:Y:S02]  /*4ee0*/  ISETP.GT.AND P5, PT, R79, 0x11, PT ;  /* 0x000000114f00780c */ /* 0x000fe40003fa4270 */
[----:B------:R-:W-:Y:S01]  /*4ef0*/  FSEL R27, R32, -INF , P4 ;  /* 0xff800000201b7808 */ /* 0x000fe20002000000 */
[C---:B0-----:R-:W-:Y:S01]  /*4f00*/  FMUL.FTZ R31, R4.reuse, R0 ;  /* 0x00000000041f7220 */ /* 0x041fe20000410000 */
[----:B------:R-:W-:Y:S02]  /*4f10*/  FMNMX.FTZ R24, R29, R24, !PT ;  /* 0x000000181d187209 */ /* 0x000fe40007810000 */
[----:B------:R-:W-:Y:S02]  /*4f20*/  FSETP.NEU.FTZ.AND P3, PT, R4, -INF , PT ;  /* 0xff8000000400780b */ /* 0x000fe40003f7d000 */
[----:B------:R-:W-:-:S02]  /*4f30*/  ISETP.GT.AND P4, PT, R79, 0x18, PT ;  /* 0x000000184f00780c */ /* 0x000fc40003f84270 */
[----:B------:R-:W-:Y:S02]  /*4f40*/  FSEL R33, R33, -INF , P5 ;  /* 0xff80000021217808 */ /* 0x000fe40002800000 */
[----:B------:R-:W-:Y:S02]  /*4f50*/  FMNMX.FTZ R28, R27, R24, !PT ;  /* 0x000000181b1c7209 */ /* 0x000fe40007810000 */
[----:B------:R-:W-:Y:S02]  /*4f60*/  FSEL R21, R31, RZ, P3 ;  /* 0x000000ff1f157208 */ /* 0x000fe40001800000 */
[----:B------:R-:W-:Y:S02]  /*4f70*/  ISETP.GT.AND P5, PT, R79, 0x19, PT ;  /* 0x000000194f00780c */ /* 0x000fe40003fa4270 */
[----:B------:R-:W-:Y:S01]  /*4f80*/  FSEL R31, R36, -INF , P4 ;  /* 0xff800000241f7808 */ /* 0x000fe20002000000 */
[--C-:B------:R-:W-:Y:S01]  /*4f90*/  FFMA.FTZ R169, R50, R0, -R21.reuse ;  /* 0x0000000032a97223 */ /* 0x100fe20000010815 */
        /* <DEDUP_REMOVED lines=46> */
[----:B------:R-:W-:-:S02]  /*5280*/  FSEL R55, R52, -INF , P4 ;  /* 0xff80000034377808 */ /* 0x000fc40002000000 */
[----:B------:R-:W-:Y:S02]  /*5290*/  FMNMX.FTZ R36, R49, R36, !PT ;  /* 0x0000002431247209 */ /* 0x000fe40007810000 */
[----:B------:R-:W-:Y:S02]  /*52a0*/  ISETP.GT.AND P4, PT, R79, 0x40, PT ;  /* 0x000000404f00780c */ /* 0x000fe40003f84270 */
[----:B------:R-:W-:Y:S01]  /*52b0*/  FSEL R53, R53, -INF , P5 ;  /* 0xff80000035357808 */ /* 0x000fe20002800000 */
[----:B------:R-:W-:Y:S01]  /*52c0*/  MUFU.EX2 R177, R177 ;  /* 0x000000b100b17308 */ /* 0x000fe20000000800 */
[----:B------:R-:W-:Y:S02]  /*52d0*/  FMNMX.FTZ R36, R55, R36, !PT ;  /* 0x0000002437247209 */ /* 0x000fe40007810000 */
[----:B------:R-:W-:Y:S02]  /*52e0*/  ISETP.GT.AND P5, PT, R79, 0x41, PT ;  /* 0x000000414f00780c */ /* 0x000fe40003fa4270 */
[----:B------:R-:W-:-:S02]  /*52f0*/  FSEL R59, R56, -INF , P4 ;  /* 0xff800000383b7808 */ /* 0x000fc40002000000 */
[----:B------:R-:W-:Y:S01]  /*5300*/  FMNMX.FTZ R36, R53, R36, !PT ;  /* 0x0000002435247209 */ /* 0x000fe20007810000 */
[----:B------:R-:W-:Y:S01]  /*5310*/  MUFU.EX2 R28, R184 ;  /* 0x000000b8001c7308 */ /* 0x000fe20000000800 */
[----:B------:R-:W-:Y:S02]  /*5320*/  ISETP.GT.AND P4, PT, R79, 0x48, PT ;  /* 0x000000484f00780c */ /* 0x000fe40003f84270 */
[----:B------:R-:W-:Y:S02]  /*5330*/  FSEL R57, R57, -INF , P5 ;  /* 0xff80000039397808 */ /* 0x000fe40002800000 */
[----:B------:R-:W-:Y:S02]  /*5340*/  FMNMX.FTZ R40, R59, R36, !PT ;  /* 0x000000243b287209 */ /* 0x000fe40007810000 */
[----:B------:R-:W-:Y:S01]  /*5350*/  ISETP.GT.AND P5, PT, R79, 0x49, PT ;  /* 0x000000494f00780c */ /* 0x000fe20003fa4270 */
[----:B------:R-:W-:Y:S01]  /*5360*/  MUFU.EX2 R36, R176 ;  /* 0x000000b000247308 */ /* 0x000fe20000000800 */
[----:B------:R-:W-:-:S02]  /*5370*/  FSEL R47, R60, -INF , P4 ;  /* 0xff8000003c2f7808 */ /* 0x000fc40002000000 */
[----:B------:R-:W-:Y:S01]  /*5380*/  FMNMX.FTZ R40, R57, R40, !PT ;  /* 0x0000002839287209 */ /* 0x000fe20007810000 */
[----:B------:R-:W-:Y:S02]  /*5390*/  WARPGROUP.DEPBAR.LE gsb0, 0x0 ;  /* 0x00008000000079c5 */ /* 0x000fe40000010000 */
[----:B------:R-:W-:Y:S01]  /*53a0*/  WARPGROUP.ARRIVE ;  /* 0x00000000000079c5 */ /* 0x000fe20000000000 */
[----:B------:R-:W-:Y:S01]  /*53b0*/  ISETP.GT.AND P4, PT, R79, 0x50, PT ;  /* 0x000000504f00780c */ /* 0x000fe20003f84270 */
[----:B------:R-:W-:Y:S01]  /*53c0*/  MUFU.EX2 R179, R179 ;  /* 0x000000b300b37308 */ /* 0x000fe20000000800 */
[----:B------:R-:W-:Y:S01]  /*53d0*/  FSEL R61, R61, -INF , P5 ;  /* 0xff8000003d3d7808 */ /* 0x000fe20002800000 */
[--C-:B------:R-:W-:Y:S01]  /*53e0*/  FFMA.FTZ R165, R58, R0, -R21.reuse ;  /* 0x000000003aa57223 */ /* 0x100fe20000010815 */
[----:B------:R-:W-:Y:S01]  /*53f0*/  FMNMX.FTZ R40, R47, R40, !PT ;  /* 0x000000282f287209 */ /* 0x000fe20007810000 */
[----:B------:R-:W-:Y:S01]  /*5400*/  HGMMA.64x128x16.F32.BF16 R88, R160, gdesc[UR8].tnspB, R88, gsb0 ;  /* 0x41e00008a0587df0 */ /* 0x000fe20008001858 */
[----:B------:R-:W-:Y:S01]  /*5410*/  UIADD3 UR10, UR6, 0x300, URZ ;  /* 0x00000300060a7890 */ /* 0x000fe2000fffe03f */
[----:B------:R-:W-:Y:S01]  /*5420*/  ISETP.GT.AND P5, PT, R79, 0x51, PT ;  /* 0x000000514f00780c */ /* 0x000fe20003fa4270 */
[----:B------:R-:W-:Y:S01]  /*5430*/  UMOV UR11, 0x40000040 ;  /* 0x40000040000b7882 */ /* 0x000fe20000000000 */
[----:B------:R-:W-:Y:S01]  /*5440*/  FSEL R51, R64, -INF , P4 ;  /* 0xff80000040337808 */ /* 0x000fe20002000000 */
[----:B------:R-:W-:Y:S01]  /*5450*/  UIADD3 UR6, UR6, 0x380, URZ ;  /* 0x0000038006067890 */ /* 0x000fe2000fffe03f */
[----:B------:R-:W-:Y:S01]  /*5460*/  FMNMX.FTZ R40, R61, R40, !PT ;  /* 0x000000283d287209 */ /* 0x000fe20007810000 */
[----:B------:R-:W-:Y:S01]  /*5470*/  MUFU.EX2 R173, R173 ;  /* 0x000000ad00ad7308 */ /* 0x000fe20000000800 */
[----:B------:R-:W-:Y:S01]  /*5480*/  ISETP.GT.AND P4, PT, R79, 0x58, PT ;  /* 0x000000584f00780c */ /* 0x000fe20003f84270 */
[----:B------:R-:W-:Y:S01]  /*5490*/  FFMA.FTZ R167, R62, R0, -R21 ;  /* 0x000000003ea77223 */ /* 0x000fe20000010815 */
[----:B------:R-:W-:-:S02]  /*54a0*/  FSEL R65, R65, -INF , P5 ;  /* 0xff80000041417808 */ /* 0x000fc40002800000 */
[----:B------:R-:W-:Y:S02]  /*54b0*/  FMNMX.FTZ R44, R51, R40, !PT ;  /* 0x00000028332c7209 */ /* 0x000fe40007810000 */
[----:B------:R-:W-:Y:S01]  /*54c0*/  ISETP.GT.AND P5, PT, R79, 0x59, PT ;  /* 0x000000594f00780c */ /* 0x000fe20003fa4270 */
[----:B------:R-:W-:Y:S01]  /*54d0*/  MUFU.EX2 R40, R172 ;  /* 0x000000ac00287308 */ /* 0x000fe20000000800 */
[----:B------:R-:W-:Y:S02]  /*54e0*/  FSEL R63, R68, -INF , P4 ;  /* 0xff800000443f7808 */ /* 0x000fe40002000000 */
[----:B------:R-:W-:Y:S02]  /*54f0*/  FMNMX.FTZ R44, R65, R44, !PT ;  /* 0x0000002c412c7209 */ /* 0x000fe40007810000 */
[----:B------:R-:W-:Y:S02]  /*5500*/  ISETP.GT.AND P4, PT, R79, 0x60, PT ;  /* 0x000000604f00780c */ /* 0x000fe40003f84270 */
[----:B------:R-:W-:Y:S01]  /*5510*/  FSEL R69, R69, -INF , P5 ;  /* 0xff80000045457808 */ /* 0x000fe20002800000 */
[----:B------:R-:W-:Y:S01]  /*5520*/  MUFU.EX2 R175, R175 ;  /* 0x000000af00af7308 */ /* 0x000fe20000000800 */
[----:B------:R-:W-:-:S02]  /*5530*/  FMNMX.FTZ R44, R63, R44, !PT ;  /* 0x0000002c3f2c7209 */ /* 0x000fc40007810000 */
[----:B------:R-:W-:Y:S02]  /*5540*/  ISETP.GT.AND P5, PT, R79, 0x61, PT ;  /* 0x000000614f00780c */ /* 0x000fe40003fa4270 */
[----:B------:R-:W-:Y:S02]  /*5550*/  FSEL R67, R72, -INF , P4 ;  /* 0xff80000048437808 */ /* 0x000fe40002000000 */
[----:B------:R-:W-:Y:S01]  /*5560*/  FMNMX.FTZ R44, R69, R44, !PT ;  /* 0x0000002c452c7209 */ /* 0x000fe20007810000 */
[----:B------:R-:W-:Y:S01]  /*5570*/  MUFU.EX2 R169, R169 ;  /* 0x000000a900a97308 */ /* 0x000fe20000000800 */
[----:B------:R-:W-:Y:S02]  /*5580*/  ISETP.GT.AND P4, PT, R79, 0x68, PT ;  /* 0x000000684f00780c */ /* 0x000fe40003f84270 */
[----:B------:R-:W-:Y:S02]  /*5590*/  FSEL R73, R73, -INF , P5 ;  /* 0xff80000049497808 */ /* 0x000fe40002800000 */
[----:B------:R-:W-:-:S02]  /*55a0*/  FMNMX.FTZ R46, R67, R44, !PT ;  /* 0x0000002c432e7209 */ /* 0x000fc40007810000 */
[----:B------:R-:W-:Y:S01]  /*55b0*/  ISETP.GT.AND P5, PT, R79, 0x69, PT ;  /* 0x000000694f00780c */ /* 0x000fe20003fa4270 */
[----:B------:R0:W-:Y:S01]  /*55c0*/  MUFU.EX2 R44, R48 ;  /* 0x00000030002c7308 */ /* 0x0001e20000000800 */
[----:B------:R-:W-:Y:S02]  /*55d0*/  FSEL R71, R76, -INF , P4 ;  /* 0xff8000004c477808 */ /* 0x000fe40002000000 */
[----:B------:R-:W-:Y:S02]  /*55e0*/  FMNMX.FTZ R46, R73, R46, !PT ;  /* 0x0000002e492e7209 */ /* 0x000fe40007810000 */
[----:B------:R-:W-:Y:S02]  /*55f0*/  ISETP.GT.AND P4, PT, R79, 0x70, PT ;  /* 0x000000704f00780c */ /* 0x000fe40003f84270 */
[----:B------:R-:W-:Y:S01]  /*5600*/  FSEL R77, R77, -INF , P5 ;  /* 0xff8000004d4d7808 */ /* 0x000fe20002800000 */
[----:B------:R-:W-:Y:S01]  /*5610*/  MUFU.EX2 R171, R171 ;  /* 0x000000ab00ab7308 */ /* 0x000fe20000000800 */
[----:B------:R-:W-:Y:S01]  /*5620*/  FMNMX.FTZ R46, R71, R46, !PT ;  /* 0x0000002e472e7209 */ /* 0x000fe20007810000 */
[-CC-:B0-----:R-:W-:Y:S01]  /*5630*/  FFMA.FTZ R48, R22, R0.reuse, -R21.reuse ;  /* 0x0000000016307223 */ /* 0x181fe20000010815 */
[----:B------:R-:W-:Y:S01]  /*5640*/  ISETP.GT.AND P5, PT, R79, 0x71, PT ;  /* 0x000000714f00780c */ /* 0x000fe20003fa4270 */
[----:B------:R-:W-:Y:S01]  /*5650*/  FFMA.FTZ R22, R12, R0, -R21 ;  /* 0x000000000c167223 */ /* 0x000fe20000010815 */
        /* <DEDUP_REMOVED lines=9> */
[----:B------:R-:W-:Y:S02]  /*56f0*/  FMNMX.FTZ R46, R81, R46, !PT ;  /* 0x0000002e512e7209 */ /* 0x000fe40007810000 */
[----:B------:R-:W-:Y:S02]  /*5700*/  FSEL R187, R85, -INF , P5 ;  /* 0xff80000055bb7808 */ /* 0x000fe40002800000 */
        /* <DEDUP_REMOVED lines=9> */
[----:B------:R-:W-:-:S06]  /*57a0*/  FFMA.FTZ R50, R74, R0, -R21 ;  /* 0x000000004a327223 */ /* 0x000fcc0000010815 */
[----:B------:R-:W-:Y:S01]  /*57b0*/  MUFU.EX2 R30, R30 ;  /* 0x0000001e001e7308 */ /* 0x000fe20000000800 */
[-CC-:B------:R-:W-:Y:S01]  /*57c0*/  FFMA.FTZ R79, R26, R0.reuse, -R21.reuse ;  /* 0x000000001a4f7223 */ /* 0x180fe20000010815 */
[-CC-:B------:R-:W-:Y:S01]  /*57d0*/  FFMA.FTZ R26, R78, R0.reuse, -R21.reuse ;  /* 0x000000004e1a7223 */ /* 0x180fe20000010815 */
[----:B------:R-:W0:Y:S05]  /*57e0*/  SHFL.BFLY PT, R85, R2, 0x1, 0x1f ;  /* 0x0c201f0002557f89 */ /* 0x000e2a00000e0000 */
[----:B------:R-:W-:Y:S08]  /*57f0*/  MUFU.EX2 R50, R50 ;  /* 0x0000003200327308 */ /* 0x000ff00000000800 */
[----:B------:R-:W-:Y:S08]  /*5800*/  MUFU.EX2 R79, R79 ;  /* 0x0000004f004f7308 */ /* 0x000ff00000000800 */
[----:B------:R-:W-:Y:S01]  /*5810*/  MUFU.EX2 R26, R26 ;  /* 0x0000001a001a7308 */ /* 0x000fe20000000800 */
[----:B0-----:R-:W-:Y:S01]  /*5820*/  FMNMX.FTZ R12, R2, R85, !PT ;  /* 0x00000055020c7209 */ /* 0x001fe20007810000 */
[-CC-:B------:R-:W-:Y:S01]  /*5830*/  FFMA.FTZ R85, R38, R0.reuse, -R21.reuse ;  /* 0x0000000026557223 */ /* 0x180fe20000010815 */
[----:B------:R-:W-:Y:S01]  /*5840*/  FSEL R2, R4, RZ, P3 ;  /* 0x000000ff04027208 */ /* 0x000fe20001800000 */
[-C--:B------:R-:W-:Y:S01]  /*5850*/  FFMA.FTZ R38, R86, R0.reuse, -R21 ;  /* 0x0000000056267223 */ /* 0x080fe20000010815 */
[C---:B------:R-:W-:Y:S01]  /*5860*/  FSETP.NEU.FTZ.AND P4, PT, R12.reuse, -INF , PT ;  /* 0xff8000000c00780b */ /* 0x040fe20003f9d000 */
[----:B------:R-:W-:-:S02]  /*5870*/  FMUL.FTZ R52, R12, R0 ;  /* 0x000000000c347220 */ /* 0x000fc40000410000 */
[----:B------:R-:W-:Y:S01]  /*5880*/  MUFU.EX2 R83, R83 ;  /* 0x0000005300537308 */ /* 0x000fe20000000800 */
[C---:B------:R-:W-:Y:S01]  /*5890*/  ISETP.GT.AND P3, PT, R14.reuse, R19, PT ;  /* 0x000000130e00720c */ /* 0x040fe20003f64270 */
[----:B------:R-:W-:Y:S01]  /*58a0*/  VIADD R14, R14, 0xffffffff ;  /* 0xffffffff0e0e7836 */ /* 0x000fe20000000000 */
[----:B------:R-:W-:Y:S02]  /*58b0*/  WARPGROUP.DEPBAR.LE gsb0, 0x0 ;  /* 0x00008000000079c5 */ /* 0x000fe40000010000 */
[----:B------:R-:W-:Y:S01]  /*58c0*/  WARPGROUP.ARRIVE ;  /* 0x00000000000079c5 */ /* 0x000fe20000000000 */
[----:B------:R-:W-:Y:S01]  /*58d0*/  FSEL R52, R52, RZ, P4 ;  /* 0x000000ff34347208 */ /* 0x000fe20002000000 */
[-CC-:B------:R-:W-:Y:S01]  /*58e0*/  FFMA.FTZ R161, R66, R0.reuse, -R21.reuse ;  /* 0x0000000042a17223 */ /* 0x180fe20000010815 */
[-CC-:B------:R-:W-:Y:S01]  /*58f0*/  FFMA.FTZ R163, R70, R0.reuse, -R21.reuse ;  /* 0x0000000046a37223 */ /* 0x180fe20000010815 */
[----:B------:R-:W-:Y:S01]  /*5900*/  MUFU.EX2 R42, R42 ;  /* 0x0000002a002a7308 */ /* 0x000fe20000000800 */
[-C--:B------:R-:W-:Y:S01]  /*5910*/  FFMA.FTZ R21, R87, R0.reuse, -R21 ;  /* 0x0000000057157223 */ /* 0x080fe20000010815 */
[----:B------:R-:W-:Y:S01]  /*5920*/  HGMMA.64x128x16.F32.BF16 R88, R156, gdesc[UR8].tnspB, R88, gsb0 ;  /* 0x41e000089c587df0 */ /* 0x000fe20008001858 */
[----:B------:R-:W-:Y:S01]  /*5930*/  UMOV UR10, UR6 ;  /* 0x00000006000a7c82 */ /* 0x000fe20008000000 */
[----:B------:R-:W-:Y:S01]  /*5940*/  UMOV UR11, 0x40000040 ;  /* 0x40000040000b7882 */ /* 0x000fe20000000000 */
[-CC-:B------:R-:W-:Y:S01]  /*5950*/  FFMA.FTZ R180, R3, R0.reuse, -R52.reuse ;  /* 0x0000000003b47223 */ /* 0x180fe20000010834 */
[----:B------:R-:W-:Y:S01]  /*5960*/  FADD.FTZ R3, -R2, R13 ;  /* 0x0000000d02037221 */ /* 0x000fe20000010100 */
[----:B------:R-:W-:Y:S01]  /*5970*/  FSEL R2, R12, RZ, P4 ;  /* 0x000000ff0c027208 */ /* 0x000fe20002000000 */
[-CC-:B------:R-:W-:Y:S01]  /*5980*/  FFMA.FTZ R174, R39, R0.reuse, -R52.reuse ;  /* 0x0000000027ae7223 */ /* 0x180fe20000010834 */
[-CC-:B------:R-:W-:Y:S01]  /*5990*/  FFMA.FTZ R25, R25, R0.reuse, -R52.reuse ;  /* 0x0000000019197223 */ /* 0x180fe20000010834 */
[-C--:B------:R-:W-:Y:S01]  /*59a0*/  FMUL.FTZ R39, R3, R0.reuse ;  /* 0x0000000003277220 */ /* 0x080fe20000410000 */
[----:B------:R-:W-:Y:S01]  /*59b0*/  MUFU.EX2 R180, R180 ;  /* 0x000000b400b47308 */ /* 0x000fe20000000800 */
[----:B------:R-:W-:Y:S01]  /*59c0*/  FADD.FTZ R3, -R2, R15 ;  /* 0x0000000f02037221 */ /* 0x000fe20000010100 */
[-CC-:B------:R-:W-:Y:S01]  /*59d0*/  FFMA.FTZ R182, R23, R0.reuse, -R52.reuse ;  /* 0x0000000017b67223 */ /* 0x180fe20000010834 */
[----:B------:R-:W-:Y:S01]  /*59e0*/  FFMA.FTZ R23, R29, R0, -R52 ;  /* 0x000000001d177223 */ /* 0x000fe20000010834 */
[----:B------:R-:W-:-:S02]  /*59f0*/  IMAD.U32 R15, RZ, RZ, UR60 ;  /* 0x0000003cff0f7e24 */ /* 0x000fc4000f8e00ff */
[-C--:B------:R-:W-:Y:S01]  /*5a00*/  FMUL.FTZ R3, R3, R0.reuse ;  /* 0x0000000003037220 */ /* 0x080fe20000410000 */
[-CC-:B------:R-:W-:Y:S01]  /*5a10*/  FFMA.FTZ R176, R27, R0.reuse, -R52.reuse ;  /* 0x000000001bb07223 */ /* 0x180fe20000010834 */
[-CC-:B------:R-:W-:Y:S01]  /*5a20*/  FFMA.FTZ R33, R33, R0.reuse, -R52.reuse ;  /* 0x0000000021217223 */ /* 0x180fe20000010834 */
[----:B------:R-:W-:Y:S01]  /*5a30*/  MUFU.EX2 R2, R39 ;  /* 0x0000002700027308 */ /* 0x000fe20000000800 */
[----:B------:R-:W-:Y:S02]  /*5a40*/  @!P1 VIADD R15, R15, 0x34840 ;  /* 0x000348400f0f9836 */ /* 0x000fe40000000000 */
[-CC-:B------:R-:W-:Y:S01]  /*5a50*/  FFMA.FTZ R178, R31, R0.reuse, -R52.reuse ;  /* 0x000000001fb27223 */ /* 0x180fe20000010834 */
[-CC-:B------:R-:W-:Y:S01]  /*5a60*/  FFMA.FTZ R37, R37, R0.reuse, -R52.reuse ;  /* 0x0000000025257223 */ /* 0x180fe20000010834 */
[-CC-:B------:R-:W-:Y:S01]  /*5a70*/  FFMA.FTZ R172, R35, R0.reuse, -R52.reuse ;  /* 0x0000000023ac7223 */ /* 0x180fe20000010834 */
[-CC-:B------:R-:W-:Y:S01]  /*5a80*/  FFMA.FTZ R35, R41, R0.reuse, -R52.reuse ;  /* 0x0000000029237223 */ /* 0x180fe20000010834 */
[----:B------:R-:W-:Y:S01]  /*5a90*/  @!P1 PRMT R15, RZ, 0x654, R15 ;  /* 0x00000654ff0f9816 */ /* 0x000fe2000000000f */
        /* <DEDUP_REMOVED lines=12> */
[-CC-:B------:R-:W-:Y:S01]  /*5b60*/  FFMA.FTZ R65, R65, R0.reuse, -R52.reuse ;  /* 0x0000000041417223 */ /* 0x180fe20000010834 */
[-CC-:B------:R-:W-:Y:S01]  /*5b70*/  FFMA.FTZ R63, R63, R0.reuse, -R52.reuse ;  /* 0x000000003f3f7223 */ /* 0x180fe20000010834 */
[-CC-:B------:R-:W-:Y:S01]  /*5b80*/  FFMA.FTZ R69, R69, R0.reuse, -R52.reuse ;  /* 0x0000000045457223 */ /* 0x180fe20000010834 */
[-CC-:B------:R-:W-:Y:S01]  /*5b90*/  FFMA.FTZ R67, R67, R0.reuse, -R52.reuse ;  /* 0x0000000043437223 */ /* 0x180fe20000010834 */
[----:B------:R-:W-:Y:S01]  /*5ba0*/  FFMA.FTZ R73, R73, R0, -R52 ;  /* 0x0000000049497223 */ /* 0x000fe20000010834 */
[----:B------:R-:W-:Y:S01]  /*5bb0*/  MUFU.EX2 R182, R182 ;  /* 0x000000b600b67308 */ /* 0x000fe20000000800 */
[----:B0-----:R-:W-:Y:S01]  /*5bc0*/  FFMA.FTZ R54, R3, R9, R180 ;  /* 0x0000000903367223 */ /* 0x001fe200000100b4 */
[----:B------:R-:W-:Y:S01]  /*5bd0*/  FFMA.FTZ R9, R2, R8, R181 ;  /* 0x0000000802097223 */ /* 0x000fe200000100b5 */
[C---:B------:R-:W-:Y:S01]  /*5be0*/  F2FP.BF16.F32.PACK_AB R181, R20.reuse, R181 ;  /* 0x000000b514b5723e */ /* 0x040fe200000010ff */
[-CC-:B------:R-:W-:Y:S01]  /*5bf0*/  FFMA.FTZ R71, R71, R0.reuse, -R52.reuse ;  /* 0x0000000047477223 */ /* 0x180fe20000010834 */
[-CC-:B------:R-:W-:Y:S01]  /*5c00*/  FFMA.FTZ R77, R77, R0.reuse, -R52.reuse ;  /* 0x000000004d4d7223 */ /* 0x180fe20000010834 */
[----:B------:R-:W-:Y:S01]  /*5c10*/  FADD.FTZ R8, R20, R9 ;  /* 0x0000000914087221 */ /* 0x000fe20000010000 */
[-CC-:B------:R-:W-:Y:S01]  /*5c20*/  FFMA.FTZ R75, R75, R0.reuse, -R52.reuse ;  /* 0x000000004b4b7223 */ /* 0x180fe20000010834 */
[----:B------:R-:W-:Y:S01]  /*5c30*/  MUFU.EX2 R23, R23 ;  /* 0x0000001700177308 */ /* 0x000fe20000000800 */
[-C--:B------:R-:W-:Y:S01]  /*5c40*/  FFMA.FTZ R81, R81, R0.reuse, -R52 ;  /* 0x0000000051517223 */ /* 0x080fe20000010834 */
[----:B------:R-:W-:Y:S01]  /*5c50*/  FADD.FTZ R9, R183, R8 ;  /* 0x00000008b7097221 */ /* 0x000fe20000010000 */
[-CC-:B------:R-:W-:Y:S01]  /*5c60*/  FFMA.FTZ R185, R185, R0.reuse, -R52.reuse ;  /* 0x00000000b9b97223 */ /* 0x180fe20000010834 */
[----:B------:R-:W-:Y:S01]  /*5c70*/  FFMA.FTZ R52, R187, R0, -R52 ;  /* 0x00000000bb347223 */ /* 0x000fe20000010834 */
[----:B------:R-:W-:-:S02]  /*5c80*/  IMAD.U32 R39, RZ, RZ, UR7 ;  /* 0x00000007ff277e24 */ /* 0x000fc4000f8e00ff */
[C---:B------:R-:W-:Y:S01]  /*5c90*/  FADD.FTZ R8, R24.reuse, R9 ;  /* 0x0000000918087221 */ /* 0x040fe20000010000 */
[----:B------:R-:W-:Y:S01]  /*5ca0*/  F2FP.BF16.F32.PACK_AB R183, R24, R183 ;  /* 0x000000b718b7723e */ /* 0x000fe200000010ff */
[----:B------:R-:W-:Y:S01]  /*5cb0*/  MUFU.EX2 R176, R176 ;  /* 0x000000b000b07308 */ /* 0x000fe20000000800 */
[----:B------:R-:W-:Y:S02]  /*5cc0*/  @!P1 VIADD R39, R39, 0x34860 ;  /* 0x0003486027279836 */ /* 0x000fe40000000000 */
[----:B------:R-:W-:Y:S01]  /*5cd0*/  FADD.FTZ R9, R177, R8 ;  /* 0x00000008b1097221 */ /* 0x000fe20000010000 */
[C---:B------:R-:W-:Y:S02]  /*5ce0*/  F2FP.BF16.F32.PACK_AB R177, R28.reuse, R177 ;  /* 0x000000b11cb1723e */ /* 0x040fe400000010ff */
[----:B-1----:R-:W-:Y:S01]  /*5cf0*/  F2FP.BF16.F32.PACK_AB R180, R25, R180 ;  /* 0x000000b419b4723e */ /* 0x002fe200000010ff */
[----:B------:R-:W-:Y:S01]  /*5d00*/  FADD.FTZ R8, R28, R9 ;  /* 0x000000091c087221 */ /* 0x000fe20000010000 */
[----:B------:R-:W-:Y:S01]  /*5d10*/  @!P1 PRMT R39, RZ, 0x654, R39 ;  /* 0x00000654ff279816 */ /* 0x000fe20000000027 */
[----:B------:R-:W-:Y:S02]  /*5d20*/  MUFU.EX2 R33, R33 ;  /* 0x0000002100217308 */ /* 0x000fe40000000800 */
[----:B------:R-:W-:Y:S01]  /*5d30*/  FADD.FTZ R9, R179, R8 ;  /* 0x00000008b3097221 */ /* 0x000fe20000010000 */
[----:B------:R-:W-:-:S03]  /*5d40*/  F2FP.BF16.F32.PACK_AB R179, R32, R179 ;  /* 0x000000b320b3723e */ /* 0x000fc600000010ff */
[----:B------:R-:W-:Y:S02]  /*5d50*/  FADD.FTZ R8, R32, R9 ;  /* 0x0000000920087221 */ /* 0x000fe40000010000 */
        /* <DEDUP_REMOVED lines=24> */
[----:B------:R-:W-:Y:S08]  /*5ee0*/  MUFU.EX2 R168, R168 ;  /* 0x000000a800a87308 */ /* 0x000ff00000000800 */
[----:B------:R-:W-:Y:S08]  /*5ef0*/  MUFU.EX2 R27, R27 ;  /* 0x0000001b001b7308 */ /* 0x000ff00000000800 */
[----:B------:R-:W-:Y:S01]  /*5f00*/  MUFU.EX2 R170, R170 ;  /* 0x000000aa00aa7308 */ /* 0x000fe20000000800 */
[----:B------:R-:W-:-:S02]  /*5f10*/  WARPGROUP.DEPBAR.LE gsb0, 0x0 ;  /* 0x00008000000079c5 */ /* 0x000fc40000010000 */
[----:B------:R-:W-:-:S05]  /*5f20*/  WARPGROUP.ARRIVE ;  /* 0x00000000000079c5 */ /* 0x000fca0000000000 */
[----:B------:R-:W-:Y:S01]  /*5f30*/  MUFU.EX2 R29, R29 ;  /* 0x0000001d001d7308 */ /* 0x000fe20000000800 */
[----:B------:R-:W-:Y:S02]  /*5f40*/  F2FP.BF16.F32.PACK_AB R157, R79, R50 ;  /* 0x000000324f9d723e */ /* 0x000fe400000010ff */
[----:B------:R-:W-:Y:S01]  /*5f50*/  F2FP.BF16.F32.PACK_AB R159, R83, R26 ;  /* 0x0000001a539f723e */ /* 0x000fe200000010ff */
[----:B------:R-:W-:Y:S04]  /*5f60*/  HGMMA.64x128x16.F32.BF16 R88, R152, gdesc[UR8].tnspB, R88, gsb0 ;  /* 0x41e0000898587df0 */ /* 0x000fe80008001858 */
[----:B------:R-:W-:Y:S08]  /*5f70*/  MUFU.EX2 R164, R164 ;  /* 0x000000a400a47308 */ /* 0x000ff00000000800 */
[----:B------:R-:W-:Y:S08]  /*5f80*/  MUFU.EX2 R13, R13 ;  /* 0x0000000d000d7308 */ /* 0x000ff00000000800 */
[----:B------:R-:W-:Y:S08]  /*5f90*/  MUFU.EX2 R166, R166 ;  /* 0x000000a600a67308 */ /* 0x000ff00000000800 */
[----:B------:R-:W-:Y:S08]  /*5fa0*/  MUFU.EX2 R61, R61 ;  /* 0x0000003d003d7308 */ /* 0x000ff00000000800 */
[----:B------:R-:W-:Y:S08]  /*5fb0*/  MUFU.EX2 R160, R51 ;  /* 0x0000003300a07308 */ /* 0x000ff00000000800 */
[----:B------:R-:W0:Y:S08]  /*5fc0*/  MUFU.EX2 R161, R161 ;  /* 0x000000a100a17308 */ /* 0x000e300000000800 */
[----:B------:R-:W-:Y:S08]  /*5fd0*/  MUFU.EX2 R65, R65 ;  /* 0x0000004100417308 */ /* 0x000ff00000000800 */
[----:B------:R-:W-:Y:S01]  /*5fe0*/  MUFU.EX2 R162, R63 ;  /* 0x0000003f00a27308 */ /* 0x000fe20000000800 */
[----:B0-----:R-:W-:Y:S01]  /*5ff0*/  FADD.FTZ R9, R161, R8 ;  /* 0x00000008a1097221 */ /* 0x001fe20000010000 */
[----:B------:R-:W-:-:S03]  /*6000*/  F2FP.BF16.F32.PACK_AB R161, R22, R161 ;  /* 0x000000a116a1723e */ /* 0x000fc600000010ff */
[----:B------:R-:W-:-:S03]  /*6010*/  FADD.FTZ R8, R22, R9 ;  /* 0x0000000916087221 */ /* 0x000fc60000010000 */
[----:B------:R-:W0:Y:S08]  /*6020*/  MUFU.EX2 R163, R163 ;  /* 0x000000a300a37308 */ /* 0x000e300000000800 */
[----:B------:R-:W-:Y:S08]  /*6030*/  MUFU.EX2 R69, R69 ;  /* 0x0000004500457308 */ /* 0x000ff00000000800 */
[----:B------:R-:W-:Y:S01]  /*6040*/  MUFU.EX2 R156, R67 ;  /* 0x00000043009c7308 */ /* 0x000fe20000000800 */
[----:B0-----:R-:W-:Y:S01]  /*6050*/  FADD.FTZ R9, R163, R8 ;  /* 0x00000008a3097221 */ /* 0x001fe20000010000 */
[----:B------:R-:W-:-:S03]  /*6060*/  F2FP.BF16.F32.PACK_AB R163, R30, R163 ;  /* 0x000000a31ea3723e */ /* 0x000fc600000010ff */
[----:B------:R-:W-:-:S03]  /*6070*/  FADD.FTZ R9, R30, R9 ;  /* 0x000000091e097221 */ /* 0x000fc60000010000 */
[----:B------:R-:W-:Y:S01]  /*6080*/  MUFU.EX2 R73, R73 ;  /* 0x0000004900497308 */ /* 0x000fe20000000800 */
[----:B------:R-:W-:-:S04]  /*6090*/  FADD.FTZ R8, R50, R9 ;  /* 0x0000000932087221 */ /* 0x000fc80000010000 */
[----:B------:R-:W-:-:S03]  /*60a0*/  FADD.FTZ R9, R79, R8 ;  /* 0x000000084f097221 */ /* 0x000fc60000010000 */
[----:B------:R-:W-:Y:S01]  /*60b0*/  MUFU.EX2 R158, R71 ;  /* 0x00000047009e7308 */ /* 0x000fe20000000800 */
[----:B------:R-:W-:-:S04]  /*60c0*/  FADD.FTZ R8, R26, R9 ;  /* 0x000000091a087221 */ /* 0x000fc80000010000 */
[----:B------:R-:W-:-:S03]  /*60d0*/  FADD.FTZ R9, R83, R8 ;  /* 0x0000000853097221 */ /* 0x000fc60000010000 */
[----:B------:R-:W-:Y:S01]  /*60e0*/  MUFU.EX2 R77, R77 ;  /* 0x0000004d004d7308 */ /* 0x000fe20000000800 */
[----:B------:R-:W-:-:S07]  /*60f0*/  FADD.FTZ R8, R42, R9 ;  /* 0x000000092a087221 */ /* 0x000fce0000010000 */
[----:B------:R-:W-:Y:S08]  /*6100*/  MUFU.EX2 R81, R81 ;  /* 0x0000005100517308 */ /* 0x000ff00000000800 */
[----:B------:R-:W0:Y:S08]  /*6110*/  MUFU.EX2 R85, R85 ;  /* 0x0000005500557308 */ /* 0x000e300000000800 */
[----:B------:R-:W1:Y:S08]  /*6120*/  MUFU.EX2 R38, R38 ;  /* 0x0000002600267308 */ /* 0x000e700000000800 */
[----:B------:R-:W-:Y:S01]  /*6130*/  MUFU.EX2 R52, R52 ;  /* 0x0000003400347308 */ /* 0x000fe20000000800 */
[----:B0-----:R-:W-:Y:S01]  /*6140*/  FADD.FTZ R9, R85, R8 ;  /* 0x0000000855097221 */ /* 0x001fe20000010000 */
[----:B------:R-:W-:-:S02]  /*6150*/  WARPGROUP.DEPBAR.LE gsb0, 0x0 ;  /* 0x00008000000079c5 */ /* 0x000fc40000010000 */
[----:B------:R0:W-:Y:S01]  /*6160*/  @!P1 SYNCS.ARRIVE.TRANS64.RED.A1T0 RZ, [R15+URZ], RZ ;  /* 0x000000ff0fff99a7 */ /* 0x0001e2000810043f */
[----:B------:R-:W-:-:S03]  /*6170*/  F2FP.BF16.F32.PACK_AB R153, R85, R42 ;  /* 0x0000002a5599723e */ /* 0x000fc600000010ff */
[----:B------:R-:W-:Y:S01]  /*6180*/  MUFU.EX2 R152, R75 ;  /* 0x0000004b00987308 */ /* 0x000fe20000000800 */
[----:B-1----:R-:W-:Y:S01]  /*6190*/  FADD.FTZ R8, R38, R9 ;  /* 0x0000000926087221 */ /* 0x002fe20000010000 */
[----:B0-----:R-:W-:Y:S01]  /*61a0*/  FADD.FTZ R15, R25, R54 ;  /* 0x00000036190f7221 */ /* 0x001fe20000010000 */
[----:B------:R0:W-:Y:S05]  /*61b0*/  @!P1 SYNCS.ARRIVE.TRANS64.RED.A1T0 RZ, [R39+URZ], RZ ;  /* 0x000000ff27ff99a7 */ /* 0x0001ea000810043f */
[----:B------:R-:W-:Y:S01]  /*61c0*/  MUFU.EX2 R154, R185 ;  /* 0x000000b9009a7308 */ /* 0x000fe20000000800 */
[----:B------:R-:W-:Y:S01]  /*61d0*/  FADD.FTZ R54, R182, R15 ;  /* 0x0000000fb6367221 */ /* 0x000fe20000010000 */
[----:B------:R-:W-:-:S03]  /*61e0*/  F2FP.BF16.F32.PACK_AB R182, R23, R182 ;  /* 0x000000b617b6723e */ /* 0x000fc600000010ff */
[----:B------:R-:W-:-:S03]  /*61f0*/  FADD.FTZ R15, R23, R54 ;  /* 0x00000036170f7221 */ /* 0x000fc60000010000 */
[----:B------:R-:W1:Y:S01]  /*6200*/  MUFU.EX2 R21, R21 ;  /* 0x0000001500157308 */ /* 0x000e620000000800 */
[----:B------:R-:W-:Y:S01]  /*6210*/  FADD.FTZ R54, R176, R15 ;  /* 0x0000000fb0367221 */ /* 0x000fe20000010000 */
[----:B------:R-:W-:-:S03]  /*6220*/  F2FP.BF16.F32.PACK_AB R176, R33, R176 ;  /* 0x000000b021b0723e */ /* 0x000fc600000010ff */
[----:B------:R-:W-:-:S04]  /*6230*/  FADD.FTZ R15, R33, R54 ;  /* 0x00000036210f7221 */ /* 0x000fc80000010000 */
[----:B------:R-:W-:Y:S01]  /*6240*/  FADD.FTZ R54, R178, R15 ;  /* 0x0000000fb2367221 */ /* 0x000fe20000010000 */
[----:B------:R-:W-:-:S03]  /*6250*/  F2FP.BF16.F32.PACK_AB R178, R37, R178 ;  /* 0x000000b225b2723e */ /* 0x000fc600000010ff */
[----:B------:R-:W-:-:S04]  /*6260*/  FADD.FTZ R15, R37, R54 ;  /* 0x00000036250f7221 */ /* 0x000fc80000010000 */
[----:B------:R-:W-:Y:S01]  /*6270*/  FADD.FTZ R54, R172, R15 ;  /* 0x0000000fac367221 */ /* 0x000fe20000010000 */
[----:B------:R-:W-:Y:S01]  /*6280*/  F2FP.BF16.F32.PACK_AB R172, R35, R172 ;  /* 0x000000ac23ac723e */ /* 0x000fe200000010ff */
[C---:B-1----:R-:W-:Y:S01]  /*6290*/  FADD.FTZ R8, R21.reuse, R8 ;  /* 0x0000000815087221 */ /* 0x042fe20000010000 */
[----:B------:R-:W-:Y:S01]  /*62a0*/  F2FP.BF16.F32.PACK_AB R155, R21, R38 ;  /* 0x00000026159b723e */ /* 0x000fe200000010ff */
        /* <DEDUP_REMOVED lines=13> */
[----:B------:R-:W-:Y:S02]  /*6380*/  IMAD.MOV.U32 R20, RZ, RZ, R5 ;  /* 0x000000ffff147224 */ /* 0x000fe400078e0005 */
[----:B------:R-:W-:Y:S02]  /*6390*/  IMAD.MOV.U32 R13, RZ, RZ, R4 ;  /* 0x000000ffff0d7224 */ /* 0x000fe400078e0004 */
        /* <DEDUP_REMOVED lines=21> */
[----:B------:R-:W-:Y:S01]  /*64f0*/  IMAD.MOV.U32 R15, RZ, RZ, R12 ;  /* 0x000000ffff0f7224 */ /* 0x000fe200078e000c */
[----:B0-----:R-:W-:Y:S06]  /*6500*/  @P3 BRA `(.L_x_2065) ;  /* 0xffffffd400a03947 */ /* 0x001fec000383ffff */
.L_x_2056:
[----:B------:R-:W-:-:S13]  /*6510*/  ISETP.GE.AND P2, PT, R14, R17, PT ;  /* 0x000000110e00720c */ /* 0x000fda0003f46270 */
[----:B------:R-:W-:Y:S05]  /*6520*/  @!P2 BRA `(.L_x_2066) ;  /* 0x000000200024a947 */ /* 0x000fea0003800000 */
[----:B------:R-:W-:Y:S01]  /*6530*/  IMAD.MOV.U32 R11, RZ, RZ, R4 ;  /* 0x000000ffff0b7224 */ /* 0x000fe200078e0004 */
[----:B------:R-:W-:Y:S01]  /*6540*/  UMOV UR40, UR37 ;  /* 0x0000002500287c82 */ /* 0x000fe20008000000 */
[----:B------:R-:W-:Y:S02]  /*6550*/  IMAD.MOV.U32 R13, RZ, RZ, R12 ;  /* 0x000000ffff0d7224 */ /* 0x000fe400078e000c */
[----:B------:R-:W-:-:S07]  /*6560*/  IMAD.MOV.U32 R10, RZ, RZ, R5 ;  /* 0x000000ffff0a7224 */ /* 0x000fce00078e0005 */
.L_x_2075:
[----:B------:R-:W-:-:S04]  /*6570*/  UIADD3 UR37, UR40, 0x1, URZ ;  /* 0x0000000128257890 */ /* 0x000fc8000fffe03f */
[----:B------:R-:W-:-:S04]  /*6580*/  UISETP.NE.AND UP0, UPT, UR37, 0x2, UPT ;  /* 0x000000022500788c */ /* 0x000fc8000bf05270 */
[----:B------:R-:W-:Y:S02]  /*6590*/  USEL UR6, URZ, 0x1, UP0 ;  /* 0x000000013f067887 */ /* 0x000fe40008000000 */
[----:B------:R-:W-:-:S04]  /*65a0*/  USEL UR37, UR37, URZ, UP0 ;  /* 0x0000003f25257287 */ /* 0x000fc80008000000 */
[----:B------:R-:W-:Y:S01]  /*65b0*/  LOP3.LUT R5, R10, UR6, RZ, 0x3c, !PT ;  /* 0x000000060a057c12 */ /* 0x000fe2000f8e3cff */
[----:B------:R-:W-:Y:S07]  /*65c0*/  @!P0 BRA `(.L_x_2067) ;  /* 0x0000000000048947 */ /* 0x000fee0003800000 */
[----:B------:R-:W-:Y:S01]  /*65d0*/  BPT.TRAP 0x1 ;  /* 0x000000040000795c */ /* 0x000fe20000300000 */
.L_x_2067:
[----:B------:R-:W-:Y:S01]  /*65e0*/  ULEA UR39, UR37, UR36, 0x3 ;  /* 0x0000002425277291 */ /* 0x000fe2000f8e183f */
[----:B------:R-:W-:-:S08]  /*65f0*/  SHF.L.U32 R0, R5, 0x1f, RZ ;  /* 0x0000001f05007819 */ /* 0x000fd000000006ff */
[----:B------:R0:W1:Y:S01]  /*6600*/  SYNCS.PHASECHK.TRANS64.TRYWAIT P2, [UR39+0x34830], R0 ;  /* 0x03483000ff0075a7 */ /* 0x0000620008040167 */
[----:B------:R-:W-:Y:S05]  /*6610*/  @!P0 BRA `(.L_x_2068) ;  /* 0x0000000000048947 */ /* 0x000fea0003800000 */
[----:B------:R-:W-:Y:S01]  /*6620*/  BPT.TRAP 0x1 ;  /* 0x000000040000795c */ /* 0x000fe20000300000 */
.L_x_2068:
[----:B-1----:R-:W-:Y:S05]  /*6630*/  @P2 BRA `(.L_x_2069) ;  /* 0x0000000000082947 */ /* 0x002fea0003800000 */
[----:B------:R-:W1:Y:S02]  /*6640*/  SYNCS.PHASECHK.TRANS64.TRYWAIT P2, [UR39+0x34830], R0 ;  /* 0x03483000ff0075a7 */ /* 0x000e640008040167 */
[----:B-1----:R-:W-:Y:S05]  /*6650*/  @!P2 BRA `(.L_x_2070) ;  /* 0x000000840060a947 */ /* 0x002fea0003800000 */
.L_x_2069:
        /* <DEDUP_REMOVED lines=128> */
.L_x_2071:
[----:B------:R-:W-:Y:S01]  /*6e60*/  ULEA UR7, UR40, UR36, 0x3 ;  /* 0x0000002428077291 */ /* 0x000fe2000f8e183f */
[----:B01----:R-:W-:-:S08]  /*6e70*/  SHF.L.U32 R0, R10, 0x1f, RZ ;  /* 0x0000001f0a007819 */ /* 0x003fd000000006ff */
[----:B------:R0:W1:Y:S01]  /*6e80*/  SYNCS.PHASECHK.TRANS64.TRYWAIT P2, [UR7+0x34850], R0 ;  /* 0x03485000ff0075a7 */ /* 0x0000620008040147 */
[----:B------:R-:W-:Y:S05]  /*6e90*/  @!P0 BRA `(.L_x_2072) ;  /* 0x0000000000048947 */ /* 0x000fea0003800000 */
[----:B------:R-:W-:Y:S01]  /*6ea0*/  BPT.TRAP 0x1 ;  /* 0x000000040000795c */ /* 0x000fe20000300000 */
.L_x_2072:
[----:B-1----:R-:W-:Y:S05]  /*6eb0*/  @P2 BRA `(.L_x_2073) ;  /* 0x0000000000082947 */ /* 0x002fea0003800000 */
[----:B------:R-:W1:Y:S02]  /*6ec0*/  SYNCS.PHASECHK.TRANS64.TRYWAIT P2, [UR7+0x34850], R0 ;  /* 0x03485000ff0075a7 */ /* 0x000e640008040147 */
[----:B-1----:R-:W-:Y:S05]  /*6ed0*/  @!P2 BRA `(.L_x_2074) ;  /* 0x0000007c0058a947 */ /* 0x002fea0003800000 */
.L_x_2073:
[----:B------:R-:W-:Y:S01]  /*6ee0*/  UIADD3 UR6, UR36, 0x400, URZ ;  /* 0x0000040024067890 */ /* 0x000fe2000fffe03f */
[----:B------:R-:W-:Y:S01]  /*6ef0*/  WARPGROUP.ARRIVE ;  /* 0x00000000000079c5 */ /* 0x000fe20000000000 */
[----:B------:R-:W-:Y:S01]  /*6f00*/  UMOV UR11, 0x40000040 ;  /* 0x40000040000b7882 */ /* 0x000fe20000000000 */
[----:B01----:R-:W-:Y:S01]  /*6f10*/  FMNMX.FTZ R0, R24, R13, !PT ;  /* 0x0000000d18007209 */ /* 0x003fe20007810000 */
[----:B------:R-:W-:Y:S01]  /*6f20*/  USHF.R.U32.HI UR6, URZ, 0x4, UR6 ;  /* 0x000000043f067899 */ /* 0x000fe20008011606 */
[C---:B------:R-:W-:Y:S01]  /*6f30*/  ISETP.GT.AND P2, PT, R14.reuse, R17, PT ;  /* 0x000000110e00720c */ /* 0x040fe20003f44270 */
[----:B------:R-:W-:Y:S01]  /*6f40*/  VIADD R14, R14, 0xffffffff ;  /* 0xffffffff0e0e7836 */ /* 0x000fe20000000000 */
[----:B------:R-:W-:Y:S01]  /*6f50*/  FMNMX.FTZ R3, R25, R0, !PT ;  /* 0x0000000019037209 */ /* 0x000fe20007810000 */
[----:B------:R-:W-:-:S03]  /*6f60*/  ULOP3.LUT UR6, UR6, 0x3fff, URZ, 0xc0, !UPT ;  /* 0x00003fff06067892 */ /* 0x000fc6000f8ec03f */
[----:B------:R-:W-:Y:S01]  /*6f70*/  FMNMX.FTZ R0, R28, R3, !PT ;  /* 0x000000031c007209 */ /* 0x000fe20007810000 */
[----:B------:R-:W-:-:S03]  /*6f80*/  ULOP3.LUT UR6, UR6, 0x4000000, URZ, 0xfc, !UPT ;  /* 0x0400000006067892 */ /* 0x000fc6000f8efc3f */
[----:B------:R-:W-:Y:S01]  /*6f90*/  FMNMX.FTZ R3, R29, R0, !PT ;  /* 0x000000001d037209 */ /* 0x000fe20007810000 */
[----:B------:R-:W-:-:S03]  /*6fa0*/  ULEA UR6, UR40, UR6, 0xb ;  /* 0x0000000628067291 */ /* 0x000fc6000f8e583f */
[----:B------:R-:W-:Y:S01]  /*6fb0*/  FMNMX.FTZ R0, R32, R3, !PT ;  /* 0x0000000320007209 */ /* 0x000fe20007810000 */
[----:B------:R-:W-:-:S03]  /*6fc0*/  UMOV UR40, UR37 ;  /* 0x0000002500287c82 */ /* 0x000fc60008000000 */
        /* <DEDUP_REMOVED lines=36> */
[----:B------:R-:W-:Y:S01]  /*7210*/  FMNMX.FTZ R21, R27, R2, !PT ;  /* 0x000000021b157209 */ /* 0x000fe20007810000 */
[----:B------:R-:W-:Y:S02]  /*7220*/  WARPGROUP.DEPBAR.LE gsb0, 0x0 ;  /* 0x00008000000079c5 */ /* 0x000fe40000010000 */
        /* <DEDUP_REMOVED lines=10> */
[C---:B0-----:R-:W-:Y:S01]  /*72d0*/  FMUL.FTZ R19, R12.reuse, R0 ;  /* 0x000000000c137220 */ /* 0x041fe20000410000 */
[----:B------:R-:W-:-:S03]  /*72e0*/  FADD.FTZ R3, -R12, R13 ;  /* 0x0000000d0c037221 */ /* 0x000fc60000010100 */
[--C-:B------:R-:W-:Y:S01]  /*72f0*/  FFMA.FTZ R13, R25, R0, -R19.reuse ;  /* 0x00000000190d7223 */ /* 0x100fe20000010813 */
[----:B------:R-:W-:Y:S01]  /*7300*/  FMNMX.FTZ R25, R39, R2, !PT ;  /* 0x0000000227197209 */ /* 0x000fe20007810000 */
[-CC-:B------:R-:W-:Y:S01]  /*7310*/  FFMA.FTZ R15, R29, R0.reuse, -R19.reuse ;  /* 0x000000001d0f7223 */ /* 0x180fe20000010813 */
[-CC-:B------:R-:W-:Y:S01]  /*7320*/  FFMA.FTZ R33, R33, R0.reuse, -R19.reuse ;  /* 0x0000000021217223 */ /* 0x180fe20000010813 */
[-CC-:B------:R-:W-:Y:S01]  /*7330*/  FFMA.FTZ R37, R37, R0.reuse, -R19.reuse ;  /* 0x0000000025257223 */ /* 0x180fe20000010813 */
[----:B------:R-:W-:Y:S01]  /*7340*/  FMNMX.FTZ R2, R42, R25, !PT ;  /* 0x000000192a027209 */ /* 0x000fe20007810000 */
[-CC-:B------:R-:W-:Y:S01]  /*7350*/  FFMA.FTZ R41, R41, R0.reuse, -R19.reuse ;  /* 0x0000000029297223 */ /* 0x180fe20000010813 */
[----:B------:R0:W-:Y:S01]  /*7360*/  MUFU.EX2 R21, R33 ;  /* 0x0000002100157308 */ /* 0x0001e20000000800 */
        /* <DEDUP_REMOVED lines=15> */
[----:B------:R-:W-:Y:S01]  /*7460*/  MUFU.EX2 R25, R41 ;  /* 0x0000002900197308 */ /* 0x000fe20000000800 */
[--C-:B------:R-:W-:Y:S01]  /*7470*/  FFMA.FTZ R20, R80, R0, -R19.reuse ;  /* 0x0000000050147223 */ /* 0x100fe20000010813 */
[----:B------:R-:W-:Y:S01]  /*7480*/  FMNMX.FTZ R29, R51, R2, !PT ;  /* 0x00000002331d7209 */ /* 0x000fe20007810000 */
[-CC-:B------:R-:W-:Y:S01]  /*7490*/  FFMA.FTZ R22, R84, R0.reuse, -R19.reuse ;  /* 0x0000000054167223 */ /* 0x180fe20000010813 */
[-C--:B------:R-:W-:Y:S01]  /*74a0*/  FFMA.FTZ R85, R85, R0.reuse, -R19 ;  /* 0x0000000055557223 */ /* 0x080fe20000010813 */
[----:B------:R-:W-:Y:S01]  /*74b0*/  FMUL.FTZ R3, R3, R0 ;  /* 0x0000000003037220 */ /* 0x000fe20000410000 */
[----:B------:R-:W-:-:S02]  /*74c0*/  FMNMX.FTZ R2, R54, R29, !PT ;  /* 0x0000001d36027209 */ /* 0x000fc40007810000 */
[----:B------:R-:W-:Y:S02]  /*74d0*/  MUFU.EX2 R29, R45 ;  /* 0x0000002d001d7308 */ /* 0x000fe40000000800 */
[----:B0-----:R-:W-:-:S04]  /*74e0*/  FMNMX.FTZ R33, R55, R2, !PT ;  /* 0x0000000237217209 */ /* 0x001fc80007810000 */
[----:B------:R-:W-:Y:S02]  /*74f0*/  FMNMX.FTZ R2, R58, R33, !PT ;  /* 0x000000213a027209 */ /* 0x000fe40007810000 */
[----:B------:R-:W-:Y:S02]  /*7500*/  MUFU.EX2 R3, R3 ;  /* 0x0000000300037308 */ /* 0x000fe40000000800 */
[----:B------:R-:W-:-:S04]  /*7510*/  FMNMX.FTZ R33, R59, R2, !PT ;  /* 0x000000023b217209 */ /* 0x000fc80007810000 */
[----:B------:R-:W-:Y:S02]  /*7520*/  FMNMX.FTZ R2, R62, R33, !PT ;  /* 0x000000213e027209 */ /* 0x000fe40007810000 */
[----:B------:R0:W-:Y:S02]  /*7530*/  MUFU.EX2 R33, R49 ;  /* 0x0000003100217308 */ /* 0x0001e40000000800 */
[----:B-1----:R-:W-:-:S04]  /*7540*/  FMNMX.FTZ R37, R63, R2, !PT ;  /* 0x000000023f257209 */ /* 0x002fc80007810000 */
[----:B------:R-:W-:Y:S02]  /*7550*/  FMNMX.FTZ R2, R66, R37, !PT ;  /* 0x0000002542027209 */ /* 0x000fe40007810000 */
[----:B------:R-:W1:Y:S01]  /*7560*/  MUFU.EX2 R180, R180 ;  /* 0x000000b400b47308 */ /* 0x000e620000000800 */
[--C-:B0-----:R-:W-:Y:S01]  /*7570*/  FFMA.FTZ R49, R65, R0, -R19.reuse ;  /* 0x0000000041317223 */ /* 0x101fe20000010813 */
[----:B------:R-:W-:Y:S01]  /*7580*/  FMNMX.FTZ R37, R67, R2, !PT ;  /* 0x0000000243257209 */ /* 0x000fe20007810000 */
[----:B------:R-:W-:-:S03]  /*7590*/  FFMA.FTZ R65, R81, R0, -R19 ;  /* 0x0000000051417223 */ /* 0x000fc60000010813 */
[----:B------:R-:W-:Y:S02]  /*75a0*/  FMNMX.FTZ R2, R70, R37, !PT ;  /* 0x0000002546027209 */ /* 0x000fe40007810000 */
[----:B------:R0:W-:Y:S02]  /*75b0*/  MUFU.EX2 R37, R53 ;  /* 0x0000003500257308 */ /* 0x0001e40000000800 */
[----:B------:R-:W-:-:S04]  /*75c0*/  FMNMX.FTZ R41, R71, R2, !PT ;  /* 0x0000000247297209 */ /* 0x000fc80007810000 */
[----:B------:R-:W-:Y:S02]  /*75d0*/  FMNMX.FTZ R2, R74, R41, !PT ;  /* 0x000000294a027209 */ /* 0x000fe40007810000 */
[----:B------:R-:W2:Y:S01]  /*75e0*/  MUFU.EX2 R13, R13 ;  /* 0x0000000d000d7308 */ /* 0x000ea20000000800 */
[----:B0-----:R-:W-:Y:S01]  /*75f0*/  FFMA.FTZ R53, R69, R0, -R19 ;  /* 0x0000000045357223 */ /* 0x001fe20000010813 */
[----:B------:R-:W-:Y:S01]  /*7600*/  FMNMX.FTZ R41, R75, R2, !PT ;  /* 0x000000024b297209 */ /* 0x000fe20007810000 */
[----:B-1----:R-:W-:-:S03]  /*7610*/  FFMA.FTZ R28, R3, R9, R180 ;  /* 0x00000009031c7223 */ /* 0x002fc600000100b4 */
[----:B------:R-:W-:Y:S02]  /*7620*/  FMNMX.FTZ R2, R78, R41, !PT ;  /* 0x000000294e027209 */ /* 0x000fe40007810000 */
[----:B------:R0:W-:Y:S02]  /*7630*/  MUFU.EX2 R41, R57 ;  /* 0x0000003900297308 */ /* 0x0001e40000000800 */
[----:B------:R-:W-:-:S04]  /*7640*/  FMNMX.FTZ R45, R79, R2, !PT ;  /* 0x000000024f2d7209 */ /* 0x000fc80007810000 */
[----:B------:R-:W-:Y:S02]  /*7650*/  FMNMX.FTZ R2, R82, R45, !PT ;  /* 0x0000002d52027209 */ /* 0x000fe40007810000 */
[----:B------:R-:W1:Y:S01]  /*7660*/  MUFU.EX2 R182, R182 ;  /* 0x000000b600b67308 */ /* 0x000e620000000800 */
[----:B--2---:R-:W-:Y:S01]  /*7670*/  FADD.FTZ R9, R13, R28 ;  /* 0x0000001c0d097221 */ /* 0x004fe20000010000 */
[----:B------:R-:W-:Y:S02]  /*7680*/  FMNMX.FTZ R45, R83, R2, !PT ;  /* 0x00000002532d7209 */ /* 0x000fe40007810000 */
[----:B------:R-:W-:Y:S02]  /*7690*/  F2FP.BF16.F32.PACK_AB R180, R13, R180 ;  /* 0x000000b40db4723e */ /* 0x000fe400000010ff */
[----:B------:R-:W-:Y:S02]  /*76a0*/  FMNMX.FTZ R2, R86, R45, !PT ;  /* 0x0000002d56027209 */ /* 0x000fe40007810000 */
[----:B------:R2:W-:Y:S02]  /*76b0*/  MUFU.EX2 R45, R61 ;  /* 0x0000003d002d7308 */ /* 0x0005e40000000800 */
[----:B------:R-:W-:-:S05]  /*76c0*/  FMNMX.FTZ R2, R87, R2, !PT ;  /* 0x0000000257027209 */ /* 0x000fca0007810000 */
[----:B0-----:R-:W0:Y:S01]  /*76d0*/  SHFL.BFLY PT, R57, R2, 0x2, 0x1f ;  /* 0x0c401f0002397f89 */ /* 0x001e2200000e0000 */
[----:B------:R-:W3:Y:S01]  /*76e0*/  MUFU.EX2 R15, R15 ;  /* 0x0000000f000f7308 */ /* 0x000ee20000000800 */
[----:B--2---:R-:W-:Y:S01]  /*76f0*/  FFMA.FTZ R61, R77, R0, -R19 ;  /* 0x000000004d3d7223 */ /* 0x004fe20000010813 */
[----:B-1----:R-:W-:-:S06]  /*7700*/  FADD.FTZ R28, R182, R9 ;  /* 0x00000009b61c7221 */ /* 0x002fcc0000010000 */
[----:B------:R-:W-:Y:S08]  /*7710*/  MUFU.EX2 R49, R49 ;  /* 0x0000003100317308 */ /* 0x000ff00000000800 */
[----:B------:R-:W-:Y:S01]  /*7720*/  MUFU.EX2 R53, R53 ;  /* 0x0000003500357308 */ /* 0x000fe20000000800 */
[----:B---3--:R-:W-:Y:S01]  /*7730*/  FADD.FTZ R9, R15, R28 ;  /* 0x0000001c0f097221 */ /* 0x008fe20000010000 */
[----:B------:R-:W-:-:S02]  /*7740*/  WARPGROUP.DEPBAR.LE gsb0, 0x0 ;  /* 0x00008000000079c5 */ /* 0x000fc40000010000 */
[----:B------:R-:W-:Y:S01]  /*7750*/  WARPGROUP.ARRIVE ;  /* 0x00000000000079c5 */ /* 0x000fe20000000000 */
[-CC-:B------:R-:W-:Y:S01]  /*7760*/  FFMA.FTZ R176, R32, R0.reuse, -R19.reuse ;  /* 0x0000000020b07223 */ /* 0x180fe20000010813 */
[----:B------:R-:W-:Y:S01]  /*7770*/  FFMA.FTZ R178, R36, R0, -R19 ;  /* 0x0000000024b27223 */ /* 0x000fe20000010813 */
[----:B0-----:R-:W-:Y:S01]  /*7780*/  FMNMX.FTZ R24, R2, R57, !PT ;  /* 0x0000003902187209 */ /* 0x001fe20007810000 */
[----:B------:R-:W-:Y:S01]  /*7790*/  MUFU.EX2 R10, R10 ;  /* 0x0000000a000a7308 */ /* 0x000fe20000000800 */
[----:B------:R-:W-:Y:S01]  /*77a0*/  F2FP.BF16.F32.PACK_AB R182, R15, R182 ;  /* 0x000000b60fb6723e */ /* 0x000fe200000010ff */
[----:B------:R-:W-:Y:S01]  /*77b0*/  HGMMA.64x128x16.F32.BF16 R88, R172, gdesc[UR8].tnspB, R88, gsb0 ;  /* 0x41e00008ac587df0 */ /* 0x000fe20008001858 */
[----:B------:R-:W-:Y:S01]  /*77c0*/  UIADD3 UR10, UR6, 0x180, URZ ;  /* 0x00000180060a7890 */ /* 0x000fe2000fffe03f */
[----:B------:R-:W0:Y:S01]  /*77d0*/  SHFL.BFLY PT, R69, R24, 0x1, 0x1f ;  /* 0x0c201f0018457f89 */ /* 0x000e2200000e0000 */
[----:B------:R-:W-:-:S03]  /*77e0*/  UMOV UR11, 0x40000040 ;  /* 0x40000040000b7882 */ /* 0x000fc60000000000 */
[----:B------:R-:W1:Y:S08]  /*77f0*/  MUFU.EX2 R176, R176 ;  /* 0x000000b000b07308 */ /* 0x000e700000000800 */
[----:B------:R-:W2:Y:S08]  /*7800*/  MUFU.EX2 R178, R178 ;  /* 0x000000b200b27308 */ /* 0x000eb00000000800 */
[----:B------:R-:W-:Y:S01]  /*7810*/  MUFU.EX2 R57, R73 ;  /* 0x0000004900397308 */ /* 0x000fe20000000800 */
[----:B-1----:R-:W-:Y:S01]  /*7820*/  FADD.FTZ R28, R176, R9 ;  /* 0x00000009b01c7221 */ /* 0x002fe20000010000 */
[----:B------:R-:W-:-:S02]  /*7830*/  F2FP.BF16.F32.PACK_AB R176, R21, R176 ;  /* 0x000000b015b0723e */ /* 0x000fc400000010ff */
[----:B0-----:R-:W-:Y:S01]  /*7840*/  FMNMX.FTZ R4, R24, R69, !PT ;  /* 0x0000004518047209 */ /* 0x001fe20007810000 */
[----:B------:R-:W-:-:S03]  /*7850*/  FADD.FTZ R9, R21, R28 ;  /* 0x0000001c15097221 */ /* 0x000fc60000010000 */
[----:B------:R-:W-:Y:S01]  /*7860*/  MUFU.EX2 R16, R16 ;  /* 0x0000001000107308 */ /* 0x000fe20000000800 */
[----:B------:R-:W-:Y:S01]  /*7870*/  FMUL.FTZ R69, R4, R0 ;  /* 0x0000000004457220 */ /* 0x000fe20000410000 */
[----:B--2---:R-:W-:Y:S01]  /*7880*/  FADD.FTZ R28, R178, R9 ;  /* 0x00000009b21c7221 */ /* 0x004fe20000010000 */
[----:B------:R-:W-:Y:S02]  /*7890*/  F2FP.BF16.F32.PACK_AB R178, R23, R178 ;  /* 0x000000b217b2723e */ /* 0x000fe400000010ff */
        /* <DEDUP_REMOVED lines=11> */
[----:B------:R-:W-:Y:S01]  /*7950*/  FADD.FTZ R9, R23, R28 ;  /* 0x0000001c17097221 */ /* 0x000fe20000010000 */
        /* <DEDUP_REMOVED lines=33> */
[----:B------:R-:W-:Y:S01]  /*7b70*/  FFMA.FTZ R175, R46, R0, -R69 ;  /* 0x000000002eaf7223 */ /* 0x000fe20000010845 */
[----:B------:R-:W-:Y:S01]  /*7b80*/  MUFU.EX2 R63, R63 ;  /* 0x0000003f003f7308 */ /* 0x000fe20000000800 */
[----:B------:R-:W-:Y:S01]  /*7b90*/  HGMMA.64x128x16.F32.BF16 R88, R168, gdesc[UR8].tnspB, R88, gsb0 ;  /* 0x41e00008a8587df0 */ /* 0x000fe20008001858 */
[----:B------:R-:W-:Y:S01]  /*7ba0*/  UIADD3 UR10, UR6, 0x200, URZ ;  /* 0x00000200060a7890 */ /* 0x000fe2000fffe03f */
[----:B------:R-:W-:-:S05]  /*7bb0*/  UMOV UR11, 0x40000040 ;  /* 0x40000040000b7882 */ /* 0x000fca0000000000 */
[----:B------:R-:W0:Y:S08]  /*7bc0*/  MUFU.EX2 R172, R172 ;  /* 0x000000ac00ac7308 */ /* 0x000e300000000800 */
[----:B------:R-:W-:Y:S08]  /*7bd0*/  MUFU.EX2 R173, R173 ;  /* 0x000000ad00ad7308 */ /* 0x000ff00000000800 */
[----:B------:R-:W1:Y:S01]  /*7be0*/  MUFU.EX2 R174, R174 ;  /* 0x000000ae00ae7308 */ /* 0x000e620000000800 */
[----:B0-----:R-:W-:Y:S01]  /*7bf0*/  FADD.FTZ R28, R172, R9 ;  /* 0x00000009ac1c7221 */ /* 0x001fe20000010000 */
[----:B------:R-:W-:-:S03]  /*7c00*/  F2FP.BF16.F32.PACK_AB R172, R25, R172 ;  /* 0x000000ac19ac723e */ /* 0x000fc600000010ff */
[----:B------:R-:W-:-:S03]  /*7c10*/  FADD.FTZ R9, R25, R28 ;  /* 0x0000001c19097221 */ /* 0x000fc60000010000 */
[----:B------:R-:W-:Y:S08]  /*7c20*/  MUFU.EX2 R175, R175 ;  /* 0x000000af00af7308 */ /* 0x000ff00000000800 */
[----:B------:R-:W-:Y:S01]  /*7c30*/  MUFU.EX2 R67, R67 ;  /* 0x0000004300437308 */ /* 0x000fe20000000800 */
[----:B-1----:R-:W-:Y:S01]  /*7c40*/  FADD.FTZ R28, R174, R9 ;  /* 0x00000009ae1c7221 */ /* 0x002fe20000010000 */
[----:B------:R-:W-:-:S03]  /*7c50*/  F2FP.BF16.F32.PACK_AB R174, R29, R174 ;  /* 0x000000ae1dae723e */ /* 0x000fc600000010ff */
[----:B------:R-:W-:-:S03]  /*7c60*/  FADD.FTZ R9, R29, R28 ;  /* 0x0000001c1d097221 */ /* 0x000fc60000010000 */
        /* <DEDUP_REMOVED lines=16> */
[----:B------:R-:W0:Y:S01]  /*7d70*/  MUFU.EX2 R168, R168 ;  /* 0x000000a800a87308 */ /* 0x000e220000000800 */
[----:B------:R-:W-:-:S07]  /*7d80*/  UMOV UR11, 0x40000040 ;  /* 0x40000040000b7882 */ /* 0x000fce0000000000 */
[----:B------:R-:W-:Y:S08]  /*7d90*/  MUFU.EX2 R169, R169 ;  /* 0x000000a900a97308 */ /* 0x000ff00000000800 */
[----:B------:R-:W1:Y:S01]  /*7da0*/  MUFU.EX2 R170, R170 ;  /* 0x000000aa00aa7308 */ /* 0x000e620000000800 */
[----:B0-----:R-:W-:Y:S01]  /*7db0*/  FADD.FTZ R28, R168, R9 ;  /* 0x00000009a81c7221 */ /* 0x001fe20000010000 */
[----:B------:R-:W-:-:S03]  /*7dc0*/  F2FP.BF16.F32.PACK_AB R168, R33, R168 ;  /* 0x000000a821a8723e */ /* 0x000fc600000010ff */
[----:B------:R-:W-:-:S03]  /*7dd0*/  FADD.FTZ R13, R33, R28 ;  /* 0x0000001c210d7221 */ /* 0x000fc60000010000 */
[----:B------:R-:W-:Y:S01]  /*7de0*/  MUFU.EX2 R171, R171 ;  /* 0x000000ab00ab7308 */ /* 0x000fe20000000800 */
[----:B-1----:R-:W-:Y:S01]  /*7df0*/  FADD.FTZ R28, R170, R13 ;  /* 0x0000000daa1c7221 */ /* 0x002fe20000010000 */
[----:B------:R-:W-:-:S03]  /*7e00*/  F2FP.BF16.F32.PACK_AB R170, R37, R170 ;  /* 0x000000aa25aa723e */ /* 0x000fc600000010ff */
[----:B------:R-:W-:Y:S01]  /*7e10*/  FADD.FTZ R13, R37, R28 ;  /* 0x0000001c250d7221 */ /* 0x000fe20000010000 */
[----:B------:R-:W-:Y:S02]  /*7e20*/  WARPGROUP.DEPBAR.LE gsb0, 0x0 ;  /* 0x00008000000079c5 */ /* 0x000fe40000010000 */
[----:B------:R-:W-:Y:S01]  /*7e30*/  WARPGROUP.ARRIVE ;  /* 0x00000000000079c5 */ /* 0x000fe20000000000 */
[-CC-:B------:R-:W-:Y:S01]  /*7e40*/  FFMA.FTZ R164, R56, R0.reuse, -R19.reuse ;  /* 0x0000000038a47223 */ /* 0x180fe20000010813 */
[-C--:B------:R-:W-:Y:S01]  /*7e50*/  FFMA.FTZ R166, R60, R0.reuse, -R19 ;  /* 0x000000003ca67223 */ /* 0x080fe20000010813 */
[-CC-:B------:R-:W-:Y:S01]  /*7e60*/  FFMA.FTZ R165, R58, R0.reuse, -R69.reuse ;  /* 0x000000003aa57223 */ /* 0x180fe20000010845 */
[----:B------:R-:W-:Y:S01]  /*7e70*/  MUFU.EX2 R167, R62 ;  /* 0x0000003e00a77308 */ /* 0x000fe20000000800 */
[----:B------:R-:W-:Y:S01]  /*7e80*/  FFMA.FTZ R69, R87, R0, -R69 ;  /* 0x0000000057457223 */ /* 0x000fe20000010845 */
[----:B------:R-:W-:Y:S01]  /*7e90*/  HGMMA.64x128x16.F32.BF16 R88, R160, gdesc[UR8].tnspB, R88, gsb0 ;  /* 0x41e00008a0587df0 */ /* 0x000fe20008001858 */
[----:B------:R-:W-:Y:S01]  /*7ea0*/  UIADD3 UR10, UR6, 0x300, URZ ;  /* 0x00000300060a7890 */ /* 0x000fe2000fffe03f */
[----:B------:R-:W-:Y:S01]  /*7eb0*/  UMOV UR11, 0x40000040 ;  /* 0x40000040000b7882 */ /* 0x000fe20000000000 */
[----:B------:R-:W-:-:S03]  /*7ec0*/  UIADD3 UR6, UR6, 0x380, URZ ;  /* 0x0000038006067890 */ /* 0x000fc6000fffe03f */
[----:B------:R-:W0:Y:S08]  /*7ed0*/  MUFU.EX2 R164, R164 ;  /* 0x000000a400a47308 */ /* 0x000e300000000800 */
[----:B------:R-:W-:Y:S08]  /*7ee0*/  MUFU.EX2 R165, R165 ;  /* 0x000000a500a57308 */ /* 0x000ff00000000800 */
[----:B------:R-:W-:Y:S01]  /*7ef0*/  MUFU.EX2 R166, R166 ;  /* 0x000000a600a67308 */ /* 0x000fe20000000800 */
[----:B0-----:R-:W-:Y:S01]  /*7f00*/  FADD.FTZ R28, R164, R13 ;  /* 0x0000000da41c7221 */ /* 0x001fe20000010000 */
[----:B------:R-:W-:Y:S01]  /*7f10*/  F2FP.BF16.F32.PACK_AB R164, R41, R164 ;  /* 0x000000a429a4723e */ /* 0x000fe200000010ff */
[----:B------:R-:W-:-:S05]  /*7f20*/  IMAD.MOV.U32 R13, RZ, RZ, R12 ;  /* 0x000000ffff0d7224 */ /* 0x000fca00078e000c */
[----:B------:R-:W-:Y:S01]  /*7f30*/  MUFU.EX2 R69, R69 ;  /* 0x0000004500457308 */ /* 0x000fe20000000800 */
[----:B------:R-:W-:Y:S02]  /*7f40*/  WARPGROUP.DEPBAR.LE gsb0, 0x0 ;  /* 0x00008000000079c5 */ /* 0x000fe40000010000 */
[----:B------:R-:W-:Y:S01]  /*7f50*/  WARPGROUP.ARRIVE ;  /* 0x00000000000079c5 */ /* 0x000fe20000000000 */
[-CC-:B------:R-:W-:Y:S01]  /*7f60*/  FFMA.FTZ R160, R64, R0.reuse, -R19.reuse ;  /* 0x0000000040a07223 */ /* 0x180fe20000010813 */
[-C--:B------:R-:W-:Y:S01]  /*7f70*/  FFMA.FTZ R162, R68, R0.reuse, -R19 ;  /* 0x0000000044a27223 */ /* 0x080fe20000010813 */
[----:B------:R-:W-:Y:S02]  /*7f80*/  FADD.FTZ R19, -R4, R11 ;  /* 0x0000000b04137221 */ /* 0x000fe40000010100 */
[----:B------:R-:W-:Y:S01]  /*7f90*/  MUFU.EX2 R161, R66 ;  /* 0x0000004200a17308 */ /* 0x000fe20000000800 */
[----:B------:R-:W-:Y:S01]  /*7fa0*/  HGMMA.64x128x16.F32.BF16 R88, R156, gdesc[UR8].tnspB, R88, gsb0 ;  /* 0x41e000089c587df0 */ /* 0x000fe20008001858 */
[----:B------:R-:W-:Y:S01]  /*7fb0*/  FMUL.FTZ R19, R19, R0 ;  /* 0x0000000013137220 */ /* 0x000fe20000410000 */
[----:B------:R-:W-:Y:S01]  /*7fc0*/  UMOV UR10, UR6 ;  /* 0x00000006000a7c82 */ /* 0x000fe20008000000 */
[----:B------:R-:W-:-:S04]  /*7fd0*/  UMOV UR11, 0x40000040 ;  /* 0x40000040000b7882 */ /* 0x000fc80000000000 */
[----:B------:R0:W1:Y:S08]  /*7fe0*/  MUFU.EX2 R2, R19 ;  /* 0x0000001300027308 */ /* 0x0000700000000800 */
[----:B------:R-:W2:Y:S01]  /*7ff0*/  MUFU.EX2 R160, R160 ;  /* 0x000000a000a07308 */ /* 0x000ea20000000800 */
[----:B0-----:R-:W-:-:S04]  /*8000*/  IMAD.U32 R19, RZ, RZ, UR39 ;  /* 0x00000027ff137e24 */ /* 0x001fc8000f8e00ff */
[----:B------:R-:W-:-:S03]  /*8010*/  @!P1 VIADD R19, R19, 0x34840 ;  /* 0x0003484013139836 */ /* 0x000fc60000000000 */
[----:B------:R-:W0:Y:S01]  /*8020*/  MUFU.EX2 R162, R162 ;  /* 0x000000a200a27308 */ /* 0x000e220000000800 */
[----:B-1----:R-:W-:Y:S01]  /*8030*/  FFMA.FTZ R8, R2, R8, R181 ;  /* 0x0000000802087223 */ /* 0x002fe200000100b5 */
[----:B------:R-:W-:Y:S02]  /*8040*/  @!P1 PRMT R19, RZ, 0x654, R19 ;  /* 0x00000654ff139816 */ /* 0x000fe40000000013 */
[C---:B------:R-:W-:Y:S01]  /*8050*/  F2FP.BF16.F32.PACK_AB R181, R27.reuse, R181 ;  /* 0x000000b51bb5723e */ /* 0x040fe200000010ff */
[----:B------:R-:W-:-:S03]  /*8060*/  FADD.FTZ R8, R27, R8 ;  /* 0x000000081b087221 */ /* 0x000fc60000010000 */
[----:B------:R-:W1:Y:S01]  /*8070*/  MUFU.EX2 R163, R70 ;  /* 0x0000004600a37308 */ /* 0x000e620000000800 */
[----:B------:R-:W-:Y:S01]  /*8080*/  FADD.FTZ R8, R183, R8 ;  /* 0x00000008b7087221 */ /* 0x000fe20000010000 */
[----:B------:R-:W-:-:S03]  /*8090*/  F2FP.BF16.F32.PACK_AB R183, R31, R183 ;  /* 0x000000b71fb7723e */ /* 0x000fc600000010ff */
[----:B------:R-:W-:-:S03]  /*80a0*/  FADD.FTZ R8, R31, R8 ;  /* 0x000000081f087221 */ /* 0x000fc60000010000 */
[----:B------:R-:W3:Y:S01]  /*80b0*/  MUFU.EX2 R11, R85 ;  /* 0x00000055000b7308 */ /* 0x000ee20000000800 */
        /* <DEDUP_REMOVED lines=19> */
[----:B------:R-:W-:Y:S01]  /*81f0*/  FADD.FTZ R8, R165, R8 ;  /* 0x00000008a5087221 */ /* 0x000fe20000010000 */
[----:B------:R-:W-:Y:S01]  /*8200*/  FADD.FTZ R28, R166, R9 ;  /* 0x00000009a61c7221 */ /* 0x000fe20000010000 */
[C---:B------:R-:W-:Y:S02]  /*8210*/  F2FP.BF16.F32.PACK_AB R165, R59.reuse, R165 ;  /* 0x000000a53ba5723e */ /* 0x040fe400000010ff */
[----:B------:R-:W-:Y:S01]  /*8220*/  FADD.FTZ R8, R59, R8 ;  /* 0x000000083b087221 */ /* 0x000fe20000010000 */
[C---:B------:R-:W-:Y:S01]  /*8230*/  FADD.FTZ R9, R45.reuse, R28 ;  /* 0x0000001c2d097221 */ /* 0x040fe20000010000 */
[----:B------:R-:W-:Y:S02]  /*8240*/  F2FP.BF16.F32.PACK_AB R166, R45, R166 ;  /* 0x000000a62da6723e */ /* 0x000fe400000010ff */
[----:B------:R-:W-:Y:S01]  /*8250*/  FADD.FTZ R8, R167, R8 ;  /* 0x00000008a7087221 */ /* 0x000fe20000010000 */
[----:B--2---:R-:W-:Y:S01]  /*8260*/  FADD.FTZ R28, R160, R9 ;  /* 0x00000009a01c7221 */ /* 0x004fe20000010000 */
[----:B------:R-:W-:-:S02]  /*8270*/  F2FP.BF16.F32.PACK_AB R167, R63, R167 ;  /* 0x000000a73fa7723e */ /* 0x000fc400000010ff */
[----:B------:R-:W-:Y:S01]  /*8280*/  FADD.FTZ R8, R63, R8 ;  /* 0x000000083f087221 */ /* 0x000fe20000010000 */
[C---:B------:R-:W-:Y:S01]  /*8290*/  FADD.FTZ R9, R49.reuse, R28 ;  /* 0x0000001c31097221 */ /* 0x040fe20000010000 */
[----:B------:R-:W-:Y:S02]  /*82a0*/  F2FP.BF16.F32.PACK_AB R160, R49, R160 ;  /* 0x000000a031a0723e */ /* 0x000fe400000010ff */
[----:B------:R-:W-:Y:S01]  /*82b0*/  FADD.FTZ R8, R161, R8 ;  /* 0x00000008a1087221 */ /* 0x000fe20000010000 */
[----:B0-----:R-:W-:Y:S01]  /*82c0*/  FADD.FTZ R26, R162, R9 ;  /* 0x00000009a21a7221 */ /* 0x001fe20000010000 */
[C---:B------:R-:W-:Y:S02]  /*82d0*/  F2FP.BF16.F32.PACK_AB R161, R67.reuse, R161 ;  /* 0x000000a143a1723e */ /* 0x040fe400000010ff */
[----:B------:R-:W-:Y:S01]  /*82e0*/  FADD.FTZ R8, R67, R8 ;  /* 0x0000000843087221 */ /* 0x000fe20000010000 */
[C---:B------:R-:W-:Y:S01]  /*82f0*/  FADD.FTZ R9, R53.reuse, R26 ;  /* 0x0000001a35097221 */ /* 0x040fe20000010000 */
[----:B------:R-:W-:-:S02]  /*8300*/  F2FP.BF16.F32.PACK_AB R162, R53, R162 ;  /* 0x000000a235a2723e */ /* 0x000fc400000010ff */
[----:B-1----:R-:W-:Y:S01]  /*8310*/  FADD.FTZ R8, R163, R8 ;  /* 0x00000008a3087221 */ /* 0x002fe20000010000 */
[----:B------:R-:W-:Y:S01]  /*8320*/  FADD.FTZ R24, R10, R9 ;  /* 0x000000090a187221 */ /* 0x000fe20000010000 */
[C---:B------:R-:W-:Y:S02]  /*8330*/  F2FP.BF16.F32.PACK_AB R163, R71.reuse, R163 ;  /* 0x000000a347a3723e */ /* 0x040fe400000010ff */
[----:B------:R-:W-:Y:S01]  /*8340*/  FADD.FTZ R8, R71, R8 ;  /* 0x0000000847087221 */ /* 0x000fe20000010000 */
[----:B------:R-:W-:-:S04]  /*8350*/  FADD.FTZ R9, R57, R24 ;  /* 0x0000001839097221 */ /* 0x000fc80000010000 */
[----:B------:R-:W-:-:S04]  /*8360*/  FADD.FTZ R24, R16, R9 ;  /* 0x0000000910187221 */ /* 0x000fc80000010000 */
[----:B------:R-:W-:-:S04]  /*8370*/  FADD.FTZ R9, R61, R24 ;  /* 0x000000183d097221 */ /* 0x000fc80000010000 */
[----:B------:R-:W-:-:S04]  /*8380*/  FADD.FTZ R24, R20, R9 ;  /* 0x0000000914187221 */ /* 0x000fc80000010000 */
[----:B------:R-:W-:Y:S01]  /*8390*/  FADD.FTZ R9, R65, R24 ;  /* 0x0000001841097221 */ /* 0x000fe20000010000 */
[----:B------:R-:W-:Y:S02]  /*83a0*/  WARPGROUP.DEPBAR.LE gsb0, 0x0 ;  /* 0x00008000000079c5 */ /* 0x000fe40000010000 */
[----:B------:R-:W-:Y:S01]  /*83b0*/  WARPGROUP.ARRIVE ;  /* 0x00000000000079c5 */ /* 0x000fe20000000000 */
[----:B------:R-:W0:Y:S01]  /*83c0*/  MUFU.EX2 R157, R74 ;  /* 0x0000004a009d7308 */ /* 0x000e220000000800 */
[----:B------:R-:W-:Y:S01]  /*83d0*/  F2FP.BF16.F32.PACK_AB R156, R57, R10 ;  /* 0x0000000a399c723e */ /* 0x000fe200000010ff */
[----:B------:R-:W-:Y:S01]  /*83e0*/  FADD.FTZ R10, R22, R9 ;  /* 0x00000009160a7221 */ /* 0x000fe20000010000 */
[----:B------:R-:W-:Y:S02]  /*83f0*/  F2FP.BF16.F32.PACK_AB R158, R61, R16 ;  /* 0x000000103d9e723e */ /* 0x000fe400000010ff */
[----:B------:R-:W-:Y:S01]  /*8400*/  HGMMA.64x128x16.F32.BF16 R88, R152, gdesc[UR8].tnspB, R88, gsb0 ;  /* 0x41e0000898587df0 */ /* 0x000fe20008001858 */
[----:B---3--:R-:W-:Y:S01]  /*8410*/  FADD.FTZ R9, R11, R10 ;  /* 0x0000000a0b097221 */ /* 0x008fe20000010000 */
[----:B------:R-:W-:Y:S01]  /*8420*/  IMAD.MOV.U32 R10, RZ, RZ, R5 ;  /* 0x000000ffff0a7224 */ /* 0x000fe200078e0005 */
[----:B------:R-:W1:Y:S01]  /*8430*/  MUFU.EX2 R159, R78 ;  /* 0x0000004e009f7308 */ /* 0x000e620000000800 */
[----:B0-----:R-:W-:Y:S01]  /*8440*/  FADD.FTZ R8, R157, R8 ;  /* 0x000000089d087221 */ /* 0x001fe20000010000 */
[----:B------:R-:W-:-:S03]  /*8450*/  F2FP.BF16.F32.PACK_AB R157, R75, R157 ;  /* 0x0000009d4b9d723e */ /* 0x000fc600000010ff */
[----:B------:R-:W-:-:S04]  /*8460*/  FADD.FTZ R8, R75, R8 ;  /* 0x000000084b087221 */ /* 0x000fc80000010000 */
[----:B-1----:R-:W-:Y:S01]  /*8470*/  FADD.FTZ R8, R159, R8 ;  /* 0x000000089f087221 */ /* 0x002fe20000010000 */
[----:B------:R-:W-:-:S03]  /*8480*/  F2FP.BF16.F32.PACK_AB R159, R79, R159 ;  /* 0x0000009f4f9f723e */ /* 0x000fc600000010ff */
[----:B------:R-:W-:Y:S01]  /*8490*/  FADD.FTZ R8, R79, R8 ;  /* 0x000000084f087221 */ /* 0x000fe20000010000 */
[----:B------:R-:W-:Y:S02]  /*84a0*/  WARPGROUP.DEPBAR.LE gsb0, 0x0 ;  /* 0x00008000000079c5 */ /* 0x000fe40000010000 */
[----:B------:R-:W0:Y:S01]  /*84b0*/  MUFU.EX2 R153, R82 ;  /* 0x0000005200997308 */ /* 0x000e220000000800 */
[----:B------:R1:W-:Y:S01]  /*84c0*/  @!P1 SYNCS.ARRIVE.TRANS64.RED.A1T0 RZ, [R19+URZ], RZ ;  /* 0x000000ff13ff99a7 */ /* 0x0003e2000810043f */
[----:B------:R-:W-:Y:S01]  /*84d0*/  F2FP.BF16.F32.PACK_AB R154, R11, R22 ;  /* 0x000000160b9a723e */ /* 0x000fe200000010ff */
[----:B------:R-:W-:Y:S01]  /*84e0*/  IMAD.MOV.U32 R11, RZ, RZ, R4 ;  /* 0x000000ffff0b7224 */ /* 0x000fe200078e0004 */
[----:B------:R-:W-:-:S04]  /*84f0*/  F2FP.BF16.F32.PACK_AB R152, R65, R20 ;  /* 0x000000144198723e */ /* 0x000fc800000010ff */
[----:B------:R-:W2:Y:S01]  /*8500*/  MUFU.EX2 R155, R86 ;  /* 0x00000056009b7308 */ /* 0x000ea20000000800 */
[----:B-1----:R-:W-:-:S04]  /*8510*/  IMAD.U32 R19, RZ, RZ, UR7 ;  /* 0x00000007ff137e24 */ /* 0x002fc8000f8e00ff */
[----:B------:R-:W-:Y:S02]  /*8520*/  @!P1 VIADD R19, R19, 0x34860 ;  /* 0x0003486013139836 */ /* 0x000fe40000000000 */
[----:B0-----:R-:W-:-:S03]  /*8530*/  FADD.FTZ R8, R153, R8 ;  /* 0x0000000899087221 */ /* 0x001fc60000010000 */
[----:B------:R-:W-:Y:S02]  /*8540*/  @!P1 PRMT R19, RZ, 0x654, R19 ;  /* 0x00000654ff139816 */ /* 0x000fe40000000013 */
[C---:B------:R-:W-:Y:S01]  /*8550*/  F2FP.BF16.F32.PACK_AB R153, R83.reuse, R153 ;  /* 0x000000995399723e */ /* 0x040fe200000010ff */
[----:B------:R-:W-:Y:S01]  /*8560*/  FADD.FTZ R8, R83, R8 ;  /* 0x0000000853087221 */ /* 0x000fe20000010000 */
[----:B------:R0:W-:Y:S03]  /*8570*/  @!P1 SYNCS.ARRIVE.TRANS64.RED.A1T0 RZ, [R19+URZ], RZ ;  /* 0x000000ff13ff99a7 */ /* 0x0001e6000810043f */
[----:B--2---:R-:W-:Y:S01]  /*8580*/  FADD.FTZ R8, R155, R8 ;  /* 0x000000089b087221 */ /* 0x004fe20000010000 */
[----:B------:R-:W-:-:S03]  /*8590*/  F2FP.BF16.F32.PACK_AB R155, R69, R155 ;  /* 0x0000009b459b723e */ /* 0x000fc600000010ff */
[----:B------:R-:W-:Y:S01]  /*85a0*/  FADD.FTZ R8, R69, R8 ;  /* 0x0000000845087221 */ /* 0x000fe20000010000 */
[----:B0-----:R-:W-:Y:S06]  /*85b0*/  @P2 BRA `(.L_x_2075) ;  /* 0xffffffdc00ec2947 */ /* 0x001fec000383ffff */
.L_x_2066:
        /* <DEDUP_REMOVED lines=67> */
.L_x_2076:
[----:B------:R-:W-:Y:S01]  /*89f0*/  ULEA UR5, UR37, UR36, 0x3 ;  /* 0x0000002425057291 */ /* 0x000fe2000f8e183f */
[----:B------:R-:W-:-:S08]  /*8a00*/  SHF.L.U32 R5, R5, 0x1f, RZ ;  /* 0x0000001f05057819 */ /* 0x000fd000000006ff */
[----:B------:R0:W1:Y:S01]  /*8a10*/  SYNCS.PHASECHK.TRANS64.TRYWAIT P2, [UR5+0x34850], R5 ;  /* 0x03485005ff0075a7 */ /* 0x0000620008040145 */
[----:B------:R-:W-:Y:S05]  /*8a20*/  @!P0 BRA `(.L_x_2077) ;  /* 0x0000000000048947 */ /* 0x000fea0003800000 */
[----:B------:R-:W-:Y:S01]  /*8a30*/  BPT.TRAP 0x1 ;  /* 0x000000040000795c */ /* 0x000fe20000300000 */
.L_x_2077:
[----:B-1----:R-:W-:Y:S05]  /*8a40*/  @P2 BRA `(.L_x_2078) ;  /* 0x0000000000082947 */ /* 0x002fea0003800000 */
[----:B------:R-:W1:Y:S02]  /*8a50*/  SYNCS.PHASECHK.TRANS64.TRYWAIT P0, [UR5+0x34850], R5 ;  /* 0x03485005ff0075a7 */ /* 0x000e640008000145 */
[----:B-1----:R-:W-:Y:S05]  /*8a60*/  @!P0 BRA `(.L_x_2079) ;  /* 0x00000060008c8947 */ /* 0x002fea0003800000 */
.L_x_2078:
[----:B------:R-:W-:Y:S01]  /*8a70*/  UIADD3 UR36, UR36, 0x400, URZ ;  /* 0x0000040024247890 */ /* 0x000fe2000fffe03f */
[----:B------:R-:W-:Y:S01]  /*8a80*/  WARPGROUP.ARRIVE ;  /* 0x00000000000079c5 */ /* 0x000fe20000000000 */
[----:B------:R-:W-:Y:S01]  /*8a90*/  UMOV UR7, 0x40000040 ;  /* 0x4000004000077882 */ /* 0x000fe20000000000 */
[----:B-1----:R-:W1:Y:S01]  /*8aa0*/  SHFL.BFLY PT, R2, R9, 0x2, 0x1f ;  /* 0x0c401f0009027f89 */ /* 0x002e6200000e0000 */
[----:B------:R-:W-:Y:S01]  /*8ab0*/  USHF.R.U32.HI UR36, URZ, 0x4, UR36 ;  /* 0x000000043f247899 */ /* 0x000fe20008011624 */
[----:B------:R-:W-:Y:S02]  /*8ac0*/  IMAD.U32 R10, RZ, RZ, UR5 ;  /* 0x00000005ff0a7e24 */ /* 0x000fe4000f8e00ff */
[----:B------:R-:W0:Y:S01]  /*8ad0*/  SHFL.BFLY PT, R3, R8, 0x2, 0x1f ;  /* 0x0c401f0008037f89 */ /* 0x000e2200000e0000 */
[----:B------:R-:W-:Y:S01]  /*8ae0*/  ULOP3.LUT UR36, UR36, 0x3fff, URZ, 0xc0, !UPT ;  /* 0x00003fff24247892 */ /* 0x000fe2000f8ec03f */
[----:B------:R-:W-:-:S03]  /*8af0*/  @!P1 VIADD R10, R10, 0x34860 ;  /* 0x000348600a0a9836 */ /* 0x000fc60000000000 */
[----:B------:R-:W-:Y:S02]  /*8b00*/  ULOP3.LUT UR4, UR36, 0x4000000, URZ, 0xfc, !UPT ;  /* 0x0400000024047892 */ /* 0x000fe4000f8efc3f */
[----:B------:R-:W-:Y:S02]  /*8b10*/  @!P1 PRMT R10, RZ, 0x654, R10 ;  /* 0x00000654ff0a9816 */ /* 0x000fe4000000000a */
[----:B------:R-:W-:-:S07]  /*8b20*/  ULEA UR4, UR37, UR4, 0xb ;  /* 0x0000000425047291 */ /* 0x000fce000f8e583f */
[----:B------:R-:W-:Y:S02]  /*8b30*/  UMOV UR6, UR4 ;  /* 0x0000000400067c82 */ /* 0x000fe40008000000 */
[----:B------:R-:W-:Y:S01]  /*8b40*/  HGMMA.64x128x16.F32.BF16 R24, R180, gdesc[UR4].tnspB, R24, gsb0 ;  /* 0x41e00004b4187df0 */ /* 0x000fe20008001818 */
[----:B------:R-:W-:Y:S01]  /*8b50*/  UIADD3 UR6, UR4, 0x80, URZ ;  /* 0x0000008004067890 */ /* 0x000fe2000fffe03f */
[----:B-1----:R-:W-:Y:S01]  /*8b60*/  FADD.FTZ R2, R2, R9 ;  /* 0x0000000902027221 */ /* 0x002fe20000010000 */
[----:B------:R-:W-:Y:S01]  /*8b70*/  UMOV UR7, 0x40000040 ;  /* 0x4000004000077882 */ /* 0x000fe20000000000 */
[----:B0-----:R-:W-:Y:S01]  /*8b80*/  FADD.FTZ R5, R3, R8 ;  /* 0x0000000803057221 */ /* 0x001fe20000010000 */
[----:B------:R-:W-:Y:S02]  /*8b90*/  IMAD.MOV.U32 R8, RZ, RZ, RZ ;  /* 0x000000ffff087224 */ /* 0x000fe400078e00ff */
[----:B------:R-:W0:Y:S04]  /*8ba0*/  SHFL.BFLY PT, R3, R2, 0x1, 0x1f ;  /* 0x0c201f0002037f89 */ /* 0x000e2800000e0000 */
[----:B------:R-:W1:Y:S01]  /*8bb0*/  SHFL.BFLY PT, R6, R5, 0x1, 0x1f ;  /* 0x0c201f0005067f89 */ /* 0x000e6200000e0000 */
[----:B0-----:R-:W-:Y:S01]  /*8bc0*/  FADD.FTZ R11, R2, R3 ;  /* 0x00000003020b7221 */ /* 0x001fe20000010000 */
[----:B------:R-:W-:-:S02]  /*8bd0*/  IMAD.MOV.U32 R3, RZ, RZ, -0x800000 ;  /* 0xff800000ff037424 */ /* 0x000fc400078e00ff */
[----:B------:R-:W-:Y:S02]  /*8be0*/  IMAD.MOV.U32 R2, RZ, RZ, -0x800000 ;  /* 0xff800000ff027424 */ /* 0x000fe400078e00ff */
[----:B-1----:R-:W-:Y:S01]  /*8bf0*/  FADD.FTZ R13, R5, R6 ;  /* 0x00000006050d7221 */ /* 0x002fe20000010000 */
[----:B------:R-:W-:Y:S01]  /*8c00*/  FSETP.NE.FTZ.AND P0, PT, R11, RZ, PT ;  /* 0x000000ff0b00720b */ /* 0x000fe20003f15000 */
[----:B------:R-:W-:-:S03]  /*8c10*/  IMAD.MOV.U32 R6, RZ, RZ, RZ ;  /* 0x000000ffff067224 */ /* 0x000fc600078e00ff */
[----:B------:R-:W-:-:S09]  /*8c20*/  FSETP.NE.FTZ.AND P2, PT, R13, RZ, PT ;  /* 0x000000ff0d00720b */ /* 0x000fd20003f55000 */
        /* <DEDUP_REMOVED lines=111> */
.L_x_2049:
[----:B------:R-:W-:Y:S05]  /*9320*/  @P0 BRA `(.L_x_2080) ;  /* 0x0000001400340947 */ /* 0x000fea0003800000 */
[----:B------:R-:W1:Y:S01]  /*9330*/  S2R R0, SR_TID.X ;  /* 0x0000000000007919 */ /* 0x000e620000002100 */
[----:B------:R-:W2:Y:S01]  /*9340*/  LDC R17, c[0x0][0xbe8] ;  /* 0x0002fa00ff117b82 */ /* 0x000ea20000000800 */
[----:B------:R-:W-:Y:S01]  /*9350*/  ULDC.64 UR4, c[0x0][0xbd0] ;  /* 0x0002f40000047ab9 */ /* 0x000fe20000000a00 */
[----:B------:R-:W-:Y:S01]  /*9360*/  ULDC.64 UR6, c[0x0][0xb38] ;  /* 0x0002ce0000067ab9 */ /* 0x000fe20000000a00 */
[----:B------:R-:W3:Y:S01]  /*9370*/  S2R R19, SR_CTAID.X ;  /* 0x0000000000137919 */ /* 0x000ee20000002500 */
[----:B------:R-:W-:Y:S04]  /*9380*/  BSSY B0, `(.L_x_2081) ;  /* 0x00000e3000007945 */ /* 0x000fe80003800000 */
[----:B------:R-:W4:Y:S08]  /*9390*/  S2UR UR9, SR_CTAID.Z ;  /* 0x00000000000979c3 */ /* 0x000f300000002700 */
[----:B------:R-:W5:Y:S08]  /*93a0*/  LDC.64 R20, c[0x0][0xbd8] ;  /* 0x0002f600ff147b82 */ /* 0x000f700000000a00 */
[----:B------:R-:W-:Y:S01]  /*93b0*/  BAR.SYNC.DEFER_BLOCKING 0x1, 0x100 ;  /* 0x0044000000007b1d */ /* 0x000fe20000010000 */
[----:B--2---:R-:W-:-:S07]  /*93c0*/  ISETP.NE.AND P0, PT, R17, 0x1, PT ;  /* 0x000000011100780c */ /* 0x004fce0003f05270 */
[----:B------:R-:W2:Y:S01]  /*93d0*/  S2UR UR8, SR_CTAID.Y ;  /* 0x00000000000879c3 */ /* 0x000ea20000002600 */
[----:B-1----:R-:W-:-:S07]  /*93e0*/  VIADD R0, R0, 0xffffff80 ;  /* 0xffffff8000007836 */ /* 0x002fce0000000000 */
[----:B------:R-:W2:Y:S01]  /*93f0*/  LDC R89, c[0x0][0xc50] ;  /* 0x00031400ff597b82 */ /* 0x000ea20000000800 */
[----:B------:R-:W-:-:S04]  /*9400*/  SHF.R.S32.HI R5, RZ, 0x1f, R0 ;  /* 0x0000001fff057819 */ /* 0x000fc80000011400 */
[----:B------:R-:W-:-:S03]  /*9410*/  LEA.HI R6, R5, R0, RZ, 0x7 ;  /* 0x0000000005067211 */ /* 0x000fc600078f38ff */
[----:B------:R-:W1:Y:S01]  /*9420*/  LDC.64 R22, c[0x0][0xb40] ;  /* 0x0002d000ff167b82 */ /* 0x000e620000000a00 */
[----:B------:R-:W-:Y:S02]  /*9430*/  LEA.HI R5, R5, R0, RZ, 0x2 ;  /* 0x0000000005057211 */ /* 0x000fe400078f10ff */
[----:B------:R-:W-:Y:S02]  /*9440*/  LOP3.LUT R7, R6, 0xffffff80, RZ, 0xc0, !PT ;  /* 0xffffff8006077812 */ /* 0x000fe400078ec0ff */
[----:B------:R-:W-:Y:S02]  /*9450*/  LOP3.LUT R11, R5, 0xfffffffc, RZ, 0xc0, !PT ;  /* 0xfffffffc050b7812 */ /* 0x000fe400078ec0ff */
[----:B------:R-:W-:Y:S01]  /*9460*/  SHF.R.S32.HI R5, RZ, 0x7, R6 ;  /* 0x00000007ff057819 */ /* 0x000fe20000011406 */
[C---:B------:R-:W-:Y:S01]  /*9470*/  IMAD.IADD R88, R0.reuse, 0x1, -R7 ;  /* 0x0000000100587824 */ /* 0x040fe200078e0a07 */
[----:B------:R-:W2:Y:S01]  /*9480*/  @P0 LDC R13, c[0x0][0xbec] ;  /* 0x0002fb00ff0d0b82 */ /* 0x000ea20000000800 */
[----:B------:R-:W-:Y:S01]  /*9490*/  IMAD.IADD R11, R0, 0x1, -R11 ;  /* 0x00000001000b7824 */ /* 0x000fe200078e0a0b */
[----:B------:R-:W-:-:S02]  /*94a0*/  LEA.HI R0, R6, R5, RZ, 0x1 ;  /* 0x0000000506007211 */ /* 0x000fc400078f08ff */
[----:B------:R-:W-:Y:S02]  /*94b0*/  SHF.R.S32.HI R7, RZ, 0x1f, R88 ;  /* 0x0000001fff077819 */ /* 0x000fe40000011458 */
[----:B------:R-:W-:Y:S02]  /*94c0*/  LEA.HI R6, R11, R11, RZ, 0x1 ;  /* 0x0000000b0b067211 */ /* 0x000fe400078f08ff */
[-C--:B------:R-:W-:Y:S01]  /*94d0*/  LEA.HI R90, R7, R88.reuse, RZ, 0x2 ;  /* 0x00000058075a7211 */ /* 0x080fe200078f10ff */
[----:B------:R-:W2:Y:S01]  /*94e0*/  @P0 LDC R93, c[0x0][0xbec] ;  /* 0x0002fb00ff5d0b82 */ /* 0x000ea20000000800 */
[----:B------:R-:W-:Y:S02]  /*94f0*/  LOP3.LUT R6, R6, 0x1ffffffe, RZ, 0xc0, !PT ;  /* 0x1ffffffe06067812 */ /* 0x000fe400078ec0ff */
[--C-:B0-----:R-:W-:Y:S02]  /*9500*/  SHF.R.S32.HI R4, RZ, 0x2, R90.reuse ;  /* 0x00000002ff047819 */ /* 0x101fe4000001145a */
[----:B------:R-:W-:Y:S01]  /*9510*/  SHF.R.S32.HI R9, RZ, 0x1f, R90 ;  /* 0x0000001fff097819 */ /* 0x000fe2000001145a */
[----:B------:R-:W-:Y:S01]  /*9520*/  IMAD.IADD R91, R11, 0x1, -R6 ;  /* 0x000000010b5b7824 */ /* 0x000fe200078e0a06 */
[----:B------:R-:W-:Y:S01]  /*9530*/  LEA.HI R7, R7, R88, RZ, 0x5 ;  /* 0x0000005807077211 */ /* 0x000fe200078f28ff */
[----:B------:R-:W0:Y:S01]  /*9540*/  @P0 LDC R15, c[0x0][0xbf0] ;  /* 0x0002fc00ff0f0b82 */ /* 0x000e220000000800 */
[----:B------:R-:W-:-:S02]  /*9550*/  LEA.HI R9, R9, R4, RZ, 0x3 ;  /* 0x0000000409097211 */ /* 0x000fc400078f18ff */
[----:B------:R-:W-:Y:S02]  /*9560*/  LOP3.LUT R0, R0, 0x3fffffe, RZ, 0xc0, !PT ;  /* 0x03fffffe00007812 */ /* 0x000fe400078ec0ff */
[----:B------:R-:W-:Y:S02]  /*9570*/  LOP3.LUT R9, R9, 0xfffffff8, RZ, 0xc0, !PT ;  /* 0xfffffff809097812 */ /* 0x000fe400078ec0ff */
[----:B------:R-:W-:Y:S01]  /*9580*/  SHF.R.S32.HI R7, RZ, 0x5, R7 ;  /* 0x00000005ff077819 */ /* 0x000fe20000011407 */
[----:B------:R-:W-:Y:S01]  /*9590*/  IMAD.IADD R0, R5, 0x1, -R0 ;  /* 0x0000000105007824 */ /* 0x000fe200078e0a00 */
[----:B------:R-:W-:Y:S01]  /*95a0*/  SHF.R.S32.HI R11, RZ, 0x1f, R18 ;  /* 0x0000001fff0b7819 */ /* 0x000fe20000011412 */
[----:B------:R-:W-:Y:S01]  /*95b0*/  IMAD.IADD R4, R4, 0x1, -R9 ;  /* 0x0000000104047824 */ /* 0x000fe200078e0a09 */
[----:B------:R-:W0:Y:S03]  /*95c0*/  @P0 LDC R14, c[0x0][0xbf0] ;  /* 0x0002fc00ff0e0b82 */ /* 0x000e260000000800 */
[----:B------:R-:W-:-:S02]  /*95d0*/  IMAD R5, R7, 0x10, R4 ;  /* 0x0000001007057824 */ /* 0x000fc400078e0204 */
[----:B------:R-:W-:Y:S02]  /*95e0*/  IMAD R7, R11, UR4, RZ ;  /* 0x000000040b077c24 */ /* 0x000fe4000f8e02ff */
[----:B------:R-:W-:Y:S02]  /*95f0*/  IMAD R0, R0, 0x40, R5 ;  /* 0x0000004000007824 */ /* 0x000fe400078e0205 */
[----:B------:R-:W-:Y:S01]  /*9600*/  IMAD.WIDE.U32 R4, R18, UR4, RZ ;  /* 0x0000000412047c25 */ /* 0x000fe2000f8e00ff */
[----:B----4-:R-:W-:-:S03]  /*9610*/  USHF.R.S32.HI UR4, URZ, 0x1f, UR9 ;  /* 0x0000001f3f047899 */ /* 0x010fc60008011409 */
        /* <DEDUP_REMOVED lines=8> */
[----:B-----5:R-:W-:Y:S02]  /*96a0*/  IMAD R10, R20, UR4, RZ ;  /* 0x00000004140a7c24 */ /* 0x020fe4000f8e02ff */
[----:B---3--:R-:W-:Y:S02]  /*96b0*/  IMAD R8, R19, 0x80, R8 ;  /* 0x0000008013087824 */ /* 0x008fe400078e0208 */
[----:B-1----:R-:W-:Y:S01]  /*96c0*/  IMAD R12, R22, UR4, RZ ;  /* 0x00000004160c7c24 */ /* 0x002fe2000f8e02ff */
[----:B------:R-:W-:Y:S01]  /*96d0*/  ULDC.64 UR4, c[0x0][0xbe0] ;  /* 0x0002f80000047ab9 */ /* 0x000fe20000000a00 */
[----:B--2---:R-:W-:-:S02]  /*96e0*/  IMAD R89, R89, R18, UR8 ;  /* 0x0000000859597e24 */ /* 0x004fc4000f8e0212 */
[----:B------:R-:W-:Y:S02]  /*96f0*/  IMAD.IADD R7, R7, 0x1, R9 ;  /* 0x0000000107077824 */ /* 0x000fe400078e0209 */
[----:B------:R-:W-:Y:S02]  /*9700*/  IMAD R11, R21, UR9, R10 ;  /* 0x00000009150b7c24 */ /* 0x000fe4000f8e020a */
[----:B------:R-:W-:-:S04]  /*9710*/  IMAD.WIDE.U32 R4, R20, UR9, R4 ;  /* 0x0000000914047c25 */ /* 0x000fc8000f8e0004 */
[----:B------:R-:W-:-:S04]  /*9720*/  @P0 IMAD.HI.U32 R10, R8, R13, RZ ;  /* 0x0000000d080a0227 */ /* 0x000fc800078e00ff */
        /* <DEDUP_REMOVED lines=8> */
[----:B0-----:R-:W-:Y:S01]  /*97b0*/  @P0 SHF.R.U32.HI R9, RZ, R15, R10 ;  /* 0x0000000fff090219 */ /* 0x001fe2000001160a */
        /* <DEDUP_REMOVED lines=65> */
[C---:B------:R-:W-:Y:S01]  /*9bd0*/  VIADD R0, R19.reuse, 0x8 ;  /* 0x0000000813007836 */ /* 0x040fe20000000000 */
[----:B------:R-:W-:Y:S01]  /*9be0*/  ULDC UR4, c[0x0][0xac8] ;  /* 0x0002b20000047ab9 */ /* 0x000fe20000000800 */
[C---:B---3--:R-:W-:Y:S01]  /*9bf0*/  VIADD R6, R19.reuse, 0x10 ;  /* 0x0000001013067836 */ /* 0x048fe20000000000 */
        /* <DEDUP_REMOVED lines=91> */
.L_x_2082:
[----:B------:R-:W-:Y:S05]  /*a1b0*/  BSYNC B0 ;  /* 0x0000000000007941 */ /* 0x000fea0003800000 */
.L_x_2081:
[----:B------:R-:W-:Y:S01]  /*a1c0*/  ISETP.GE.AND P0, PT, R16, R17, PT ;  /* 0x000000111000720c */ /* 0x000fe20003f06270 */
[----:B0-----:R2:W0:Y:S04]  /*a1d0*/  SHFL.IDX PT, R13, R22, 0x1, 0x1c1f ;  /* 0x003c1f00160d7f89 */ /* 0x00142800000e0000 */
[----:B------:R2:W0:Y:S08]  /*a1e0*/  SHFL.IDX PT, R12, R20, 0x1, 0x1c1f ;  /* 0x003c1f00140c7f89 */ /* 0x00043000000e0000 */
[----:B--2---:R-:W-:Y:S05]  /*a1f0*/  @P0 BRA `(.L_x_2047) ;  /* 0x0000004800100947 */ /* 0x004fea0003800000 */
[----:B------:R-:W-:Y:S01]  /*a200*/  ULDC UR4, c[0x0][0xac8] ;  /* 0x0002b20000047ab9 */ /* 0x000fe20000000800 */
[C---:B------:R-:W-:Y:S01]  /*a210*/  VIADD R0, R19.reuse, 0x8 ;  /* 0x0000000813007836 */ /* 0x040fe20000000000 */
[C---:B------:R-:W-:Y:S01]  /*a220*/  ISETP.GE.AND P0, PT, R19.reuse, UR4, PT ;  /* 0x0000000413007c0c */ /* 0x040fe2000bf06270 */
[C---:B---3--:R-:W-:Y:S01]  /*a230*/  VIADD R4, R19.reuse, 0x10 ;  /* 0x0000001013047836 */ /* 0x048fe20000000000 */
[C---:B------:R-:W-:Y:S01]  /*a240*/  IADD3 R9, R19.reuse, 0x28, RZ ;  /* 0x0000002813097810 */ /* 0x040fe20007ffe0ff */
        /* <DEDUP_REMOVED lines=8> */
[C---:B------:R-:W-:Y:S01]  /*a2d0*/  VIADD R16, R19.reuse, 0x40 ;  /* 0x0000004013107836 */ /* 0x040fe20000000000 */
[----:B------:R-:W-:Y:S01]  /*a2e0*/  ISETP.GE.AND P2, PT, R10, UR4, PT ;  /* 0x000000040a007c0c */ /* 0x000fe2000bf46270 */
[----:B0-----:R-:W-:Y:S01]  /*a2f0*/  @!P0 IMAD.WIDE R2, R19, 0x4, R12 ;  /* 0x0000000413028825 */ /* 0x001fe200078e020c */
[----:B------:R-:W-:-:S03]  /*a300*/  ISETP.GE.AND P1, PT, R11, UR4, PT ;  /* 0x000000040b007c0c */ /* 0x000fc6000bf26270 */
[----:B------:R-:W-:Y:S01]  /*a310*/  @!P5 LEA.HI R0, R0, R0, RZ, 0x1 ;  /* 0x000000000000d211 */ /* 0x000fe200078f08ff */
[----:B------:R0:W-:Y:S01]  /*a320*/  @!P0 ST.E.64 desc[UR42][R2.64], R26 ;  /* 0x0000001a02008985 */ /* 0x0001e2000c101b2a */
[----:B------:R-:W-:Y:S01]  /*a330*/  ISETP.GE.AND P0, PT, R6, UR4, PT ;  /* 0x0000000406007c0c */ /* 0x000fe2000bf06270 */
[C---:B------:R-:W-:Y:S01]  /*a340*/  VIADD R18, R19.reuse, 0x48 ;  /* 0x0000004813127836 */ /* 0x040fe20000000000 */
[----:B------:R-:W-:Y:S01]  /*a350*/  @!P6 LEA.HI R4, R4, R4, RZ, 0x1 ;  /* 0x000000040404e211 */ /* 0x000fe200078f08ff */
[----:B------:R-:W-:Y:S01]  /*a360*/  VIADD R20, R19, 0x70 ;  /* 0x0000007013147836 */ /* 0x000fe20000000000 */
[----:B------:R-:W-:Y:S02]  /*a370*/  @!P5 LOP3.LUT R5, R0, 0xfffffffe, RZ, 0xc0, !PT ;  /* 0xfffffffe0005d812 */ /* 0x000fe400078ec0ff */
[----:B------:R-:W-:Y:S02]  /*a380*/  @!P6 LOP3.LUT R7, R4, 0xfffffffe, RZ, 0xc0, !PT ;  /* 0xfffffffe0407e812 */ /* 0x000fe400078ec0ff */
[----:B------:R-:W-:-:S02]  /*a390*/  @!P4 LEA.HI R8, R8, R8, RZ, 0x1 ;  /* 0x000000080808c211 */ /* 0x000fc400078f08ff */
[----:B------:R-:W-:Y:S02]  /*a3a0*/  @!P3 LEA.HI R0, R9, R9, RZ, 0x1 ;  /* 0x000000090900b211 */ /* 0x000fe400078f08ff */
[----:B------:R-:W-:Y:S01]  /*a3b0*/  @!P2 LEA.HI R10, R10, R10, RZ, 0x1 ;  /* 0x0000000a0a0aa211 */ /* 0x000fe200078f08ff */
[--C-:B0-----:R-:W-:Y:S01]  /*a3c0*/  @!P5 IMAD.WIDE R2, R5, 0x4, R12.reuse ;  /* 0x000000040502d825 */ /* 0x101fe200078e020c */
[----:B------:R-:W-:Y:S02]  /*a3d0*/  @!P0 LEA.HI R6, R6, R6, RZ, 0x1 ;  /* 0x0000000606068211 */ /* 0x000fe400078f08ff */
[----:B----4-:R-:W-:Y:S01]  /*a3e0*/  @!P1 LEA.HI R14, R11, R11, RZ, 0x1 ;  /* 0x0000000b0b0e9211 */ /* 0x010fe200078f08ff */
[----:B------:R-:W-:Y:S01]  /*a3f0*/  @!P6 IMAD.WIDE R4, R7, 0x4, R12 ;  /* 0x000000040704e825 */ /* 0x000fe200078e020c */
[----:B------:R-:W-:Y:S01]  /*a400*/  @!P0 LOP3.LUT R7, R6, 0xfffffffe, RZ, 0xc0, !PT ;  /* 0xfffffffe06078812 */ /* 0x000fe200078ec0ff */
[----:B------:R0:W-:Y:S01]  /*a410*/  @!P5 ST.E.64 desc[UR42][R2.64], R30 ;  /* 0x0000001e0200d985 */ /* 0x0001e2000c101b2a */
[----:B------:R-:W-:-:S02]  /*a420*/  @!P4 LOP3.LUT R9, R8, 0xfffffffe, RZ, 0xc0, !PT ;  /* 0xfffffffe0809c812 */ /* 0x000fc400078ec0ff */
[----:B------:R-:W-:Y:S01]  /*a430*/  @!P3 LOP3.LUT R11, R0, 0xfffffffe, RZ, 0xc0, !PT ;  /* 0xfffffffe000bb812 */ /* 0x000fe200078ec0ff */
[----:B------:R2:W-:Y:S01]  /*a440*/  @!P6 ST.E.64 desc[UR42][R4.64], R34 ;  /* 0x000000220400e985 */ /* 0x0005e2000c101b2a */
[----:B-1----:R-:W-:Y:S01]  /*a450*/  @!P2 LOP3.LUT R15, R10, 0xfffffffe, RZ, 0xc0, !PT ;  /* 0xfffffffe0a0fa812 */ /* 0x002fe200078ec0ff */
[C---:B------:R-:W-:Y:S01]  /*a460*/  VIADD R0, R19.reuse, 0x50 ;  /* 0x0000005013007836 */ /* 0x040fe20000000000 */
[----:B------:R-:W-:Y:S01]  /*a470*/  @!P1 LOP3.LUT R17, R14, 0xfffffffe, RZ, 0xc0, !PT ;  /* 0xfffffffe0e119812 */ /* 0x000fe200078ec0ff */
        /* <DEDUP_REMOVED lines=56> */
.L_x_2080:
[----:B------:R-:W1:Y:S02]  /*a800*/  S2R R0, SR_TID.X ;  /* 0x0000000000007919 */ /* 0x000e640000002100 */
[----:B-1----:R-:W-:-:S05]  /*a810*/  VIADD R2, R0, 0xffffff80 ;  /* 0xffffff8000027836 */ /* 0x002fca0000000000 */
[----:B------:R-:W-:-:S13]  /*a820*/  ISETP.GT.AND P0, PT, R2, 0x7f, PT ;  /* 0x0000007f0200780c */ /* 0x000fda0003f04270 */
[----:B------:R-:W-:Y:S05]  /*a830*/  @P0 BRA `(.L_x_2047) ;  /* 0x0000004000800947 */ /* 0x000fea0003800000 */
[----:B------:R-:W1:Y:S01]  /*a840*/  S2R R3, SR_CTAID.X ;  /* 0x0000000000037919 */ /* 0x000e620000002500 */
[----:B------:R-:W2:Y:S01]  /*a850*/  LDC R6, c[0x0][0xbe8] ;  /* 0x0002fa00ff067b82 */ /* 0x000ea20000000800 */
[----:B------:R-:W-:Y:S01]  /*a860*/  ULDC UR4, c[0x0][0xa88] ;  /* 0x0002a20000047ab9 */ /* 0x000fe20000000800 */
[----:B-1----:R-:W-:Y:S02]  /*a870*/  IMAD R0, R3, 0x80, R0 ;  /* 0x0000008003007824 */ /* 0x002fe400078e0200 */
[----:B--2---:R-:W-:Y:S02]  /*a880*/  IMAD R3, R6, UR4, RZ ;  /* 0x0000000406037c24 */ /* 0x004fe4000f8e02ff */
[----:B------:R-:W-:-:S05]  /*a890*/  VIADD R0, R0, 0xffffff80 ;  /* 0xffffff8000007836 */ /* 0x000fca0000000000 */
[----:B------:R-:W-:-:S13]  /*a8a0*/  ISETP.GE.AND P0, PT, R0, R3, PT ;  /* 0x000000030000720c */ /* 0x000fda0003f06270 */
[----:B------:R-:W-:Y:S05]  /*a8b0*/  @P0 BRA `(.L_x_2047) ;  /* 0x0000004000600947 */ /* 0x000fea0003800000 */
[----:B------:R-:W-:Y:S01]  /*a8c0*/  ISETP.NE.AND P0, PT, R6, 0x1, PT ;  /* 0x000000010600780c */ /* 0x000fe20003f05270 */
[----:B------:R-:W1:Y:S01]  /*a8d0*/  S2UR UR4, SR_CTAID.Z ;  /* 0x00000000000479c3 */ /* 0x000e620000002700 */
[----:B------:R-:W-:Y:S01]  /*a8e0*/  SHF.R.S32.HI R5, RZ, 0x1f, R18 ;  /* 0x0000001fff057819 */ /* 0x000fe20000011412 */
[----:B------:R-:W-:Y:S02]  /*a8f0*/  ULDC.64 UR6, c[0x0][0xbd0] ;  /* 0x0002f40000067ab9 */ /* 0x000fe40000000a00 */
[----:B------:R-:W-:-:S04]  /*a900*/  IMAD.WIDE.U32 R2, R18, UR6, RZ ;  /* 0x0000000612027c25 */ /* 0x000fc8000f8e00ff */
[----:B------:R-:W2:Y:S01]  /*a910*/  LDC.64 R12, c[0x0][0xbd8] ;  /* 0x0002f600ff0c7b82 */ /* 0x000ea20000000a00 */
[----:B------:R-:W-:-:S04]  /*a920*/  IMAD R5, R5, UR6, RZ ;  /* 0x0000000605057c24 */ /* 0x000fc8000f8e02ff */
[----:B------:R-:W-:Y:S02]  /*a930*/  IMAD R5, R18, UR7, R5 ;  /* 0x0000000712057c24 */ /* 0x000fe4000f8e0205 */
[----:B------:R-:W-:Y:S01]  /*a940*/  IMAD.MOV R18, RZ, RZ, -R18 ;  /* 0x000000ffff127224 */ /* 0x000fe200078e0a12 */
[----:B------:R-:W0:Y:S01]  /*a950*/  @P0 LDC R9, c[0x0][0xbec] ;  /* 0x0002fb00ff090b82 */ /* 0x000e220000000800 */
[----:B------:R-:W-:Y:S02]  /*a960*/  IMAD.IADD R3, R3, 0x1, R5 ;  /* 0x0000000103037824 */ /* 0x000fe400078e0205 */
[----:B------:R-:W-:-:S05]  /*a970*/  IMAD.MOV.U32 R5, RZ, RZ, R0 ;  /* 0x000000ffff057224 */ /* 0x000fca00078e0000 */
[----:B------:R-:W3:Y:S01]  /*a980*/  S2UR UR8, SR_CTAID.Y ;  /* 0x00000000000879c3 */ /* 0x000ee20000002600 */
[----:B-1----:R-:W-:-:S07]  /*a990*/  USHF.R.S32.HI UR5, URZ, 0x1f, UR4 ;  /* 0x0000001f3f057899 */ /* 0x002fce0008011404 */
[----:B------:R-:W3:Y:S01]  /*a9a0*/  LDC R7, c[0x0][0xc50] ;  /* 0x00031400ff077b82 */ /* 0x000ee20000000800 */
[C---:B--2---:R-:W-:Y:S02]  /*a9b0*/  IMAD R8, R12.reuse, UR5, RZ ;  /* 0x000000050c087c24 */ /* 0x044fe4000f8e02ff */
[----:B------:R-:W-:-:S04]  /*a9c0*/  IMAD.WIDE.U32 R2, R12, UR4, R2 ;  /* 0x000000040c027c25 */ /* 0x000fc8000f8e0002 */
[----:B------:R-:W-:Y:S01]  /*a9d0*/  IMAD R13, R13, UR4, R8 ;  /* 0x000000040d0d7c24 */ /* 0x000fe2000f8e0208 */
[----:B------:R-:W1:Y:S01]  /*a9e0*/  @P0 LDC R11, c[0x0][0xbf0] ;  /* 0x0002fc00ff0b0b82 */ /* 0x000e620000000800 */
[----:B0-----:R-:W-:Y:S01]  /*a9f0*/  @P0 IMAD.HI.U32 R4, R0, R9, RZ ;  /* 0x0000000900040227 */ /* 0x001fe200078e00ff */
[----:B------:R-:W-:-:S03]  /*aa00*/  ULDC.64 UR4, c[0x0][0xbe0] ;  /* 0x0002f80000047ab9 */ /* 0x000fc60000000a00 */
[----:B------:R-:W-:Y:S02]  /*aa10*/  IMAD.IADD R3, R13, 0x1, R3 ;  /* 0x000000010d037824 */ /* 0x000fe400078e0203 */
[----:B---3--:R-:W-:-:S04]  /*aa20*/  IMAD R9, R7, R18, UR8 ;  /* 0x0000000807097e24 */ /* 0x008fc8000f8e0212 */
[----:B------:R-:W-:Y:S01]  /*aa30*/  IMAD.WIDE.U32 R2, R9, UR4, R2 ;  /* 0x0000000409027c25 */ /* 0x000fe2000f8e0002 */
[----:B-1----:R-:W-:Y:S02]  /*aa40*/  @P0 SHF.R.U32.HI R5, RZ, R11, R4 ;  /* 0x0000000bff050219 */ /* 0x002fe40000011604 */
        /* <DEDUP_REMOVED lines=20> */
.L_x_2045:
        /* <DEDUP_REMOVED lines=18> */
.L_x_2083:
[----:B------:R-:W-:Y:S01]  /*acb0*/  ULDC UR39, c[0x0][0xc50] ;  /* 0x0003140000277ab9 */ /* 0x000fe20000000800 */
[----:B------:R-:W-:Y:S01]  /*acc0*/  UMOV UR36, UR6 ;  /* 0x0000000600247c82 */ /* 0x000fe20008000000 */
[----:B------:R-:W-:-:S11]  /*acd0*/  UISETP.NE.AND UP0, UPT, UR39, 0x1, UPT ;  /* 0x000000012700788c */ /* 0x000fd6000bf05270 */
[----:B------:R-:W-:Y:S01]  /*ace0*/  @UP0 ULDC UR4, c[0x0][0xc54] ;  /* 0x0003150000040ab9 */ /* 0x000fe20000000800 */
[----:B------:R-:W-:Y:S01]  /*acf0*/  @UP0 ULDC UR7, c[0x0][0xc58] ;  /* 0x0003160000070ab9 */ /* 0x000fe20000000800 */
[----:B------:R-:W-:-:S04]  /*ad00*/  UIMAD.WIDE.U32 UR4, UR6, UR4, URZ ;  /* 0x00000004060472a5 */ /* 0x000fc8000f8e003f */
[----:B------:R-:W-:-:S12]  /*ad10*/  @UP0 USHF.R.U32.HI UR36, URZ, UR7, UR5 ;  /* 0x000000073f240299 */ /* 0x000fd80008011605 */
.L_x_2084:
        /* <DEDUP_REMOVED lines=10> */
[----:B------:R-:W-:Y:S01]  /*adc0*/  UISETP.NE.AND UP1, UPT, UR5, 0x1, UPT ;  /* 0x000000010500788c */ /* 0x000fe2000bf25270 */
[----:B------:R1:W-:Y:S01]  /*add0*/  STL [R1+0xc], RZ ;  /* 0x00000cff01007387 */ /* 0x0003e20000100800 */
[----:B------:R-:W-:Y:S01]  /*ade0*/  UISETP.NE.U32.AND UP0, UPT, UR6, URZ, UPT ;  /* 0x0000003f0600728c */ /* 0x000fe2000bf05070 */
[----:B------:R-:W-:Y:S02]  /*adf0*/  ULDC UR5, c[0x0][0x288] ;  /* 0x0000a20000057ab9 */ /* 0x000fe40000000800 */
[----:B------:R-:W-:Y:S01]  /*ae00*/  ULDC UR6, c[0x0][0x424] ;  /* 0x0001090000067ab9 */ /* 0x000fe20000000800 */
[----:B------:R-:W-:Y:S02]  /*ae10*/  UISETP.NE.AND.EX UP0, UPT, UR7, URZ, UPT, UP0 ;  /* 0x0000003f0700728c */ /* 0x000fe4000bf05300 */
[----:B------:R-:W-:-:S02]  /*ae20*/  UIADD3 UR10, -UR5, 0x80, URZ ;  /* 0x00000080050a7890 */ /* 0x000fc4000fffe13f */
[----:B------:R-:W-:Y:S01]  /*ae30*/  USEL UR7, UR6, 0x1, UP0 ;  /* 0x0000000106077887 */ /* 0x000fe20008000000 */
[----:B------:R-:W-:-:S03]  /*ae40*/  ULDC UR9, c[0x0][0x2f0] ;  /* 0x0000bc0000097ab9 */ /* 0x000fc60000000800 */
[----:B------:R-:W-:Y:S02]  /*ae50*/  UIMAD UR10, UR7, UR9, UR10 ;  /* 0x00000009070a72a4 */ /* 0x000fe4000f8e020a */
[----:B------:R-:W-:Y:S02]  /*ae60*/  UIMAD UR7, UR7, UR9, 0x7f ;  /* 0x0000007f070774a4 */ /* 0x000fe4000f8e0209 */
[----:B0-----:R-:W-:-:S03]  /*ae70*/  ULEA UR8, UR4, 0x7f, 0x7 ;  /* 0x0000007f04087891 */ /* 0x001fc6000f8e383f */
[----:B------:R-:W-:Y:S02]  /*ae80*/  @UP1 ULDC UR4, c[0x0][0x44c] ;  /* 0x0001130000041ab9 */ /* 0x000fe40000000800 */
[----:B------:R-:W-:Y:S02]  /*ae90*/  UIMAD.WIDE.U32 UR4, UR8, UR4, URZ ;  /* 0x00000004080472a5 */ /* 0x000fe4000f8e003f */
[----:B------:R-:W-:Y:S01]  /*aea0*/  UMOV UR6, UR8 ;  /* 0x0000000800067c82 */ /* 0x000fe20008000000 */
[----:B------:R-:W-:Y:S02]  /*aeb0*/  @UP1 ULDC UR8, c[0x0][0x450] ;  /* 0x0001140000081ab9 */ /* 0x000fe40000000800 */
[----:B------:R-:W-:Y:S02]  /*aec0*/  @UP1 USHF.R.U32.HI UR6, URZ, UR8, UR5 ;  /* 0x000000083f061299 */ /* 0x000fe40008011605 */
[----:B------:R-:W-:Y:S02]  /*aed0*/  USHF.R.S32.HI UR5, URZ, 0x1f, UR7 ;  /* 0x0000001f3f057899 */ /* 0x000fe40008011407 */
[----:B------:R-:W-:-:S02]  /*aee0*/  UIADD3 UR6, UR10, UR6, URZ ;  /* 0x000000060a067290 */ /* 0x000fc4000fffe03f */
[----:B------:R-:W-:Y:S02]  /*aef0*/  ULEA.HI UR5, UR5, UR7, URZ, 0x7 ;  /* 0x0000000705057291 */ /* 0x000fe4000f8f383f */
[----:B------:R-:W-:Y:S02]  /*af00*/  USHF.R.S32.HI UR4, URZ, 0x1f, UR6 ;  /* 0x0000001f3f047899 */ /* 0x000fe40008011406 */
[----:B------:R-:W-:Y:S02]  /*af10*/  USHF.R.S32.HI UR5, URZ, 0x7, UR5 ;  /* 0x000000073f057899 */ /* 0x000fe40008011405 */
[----:B------:R-:W-:-:S04]  /*af20*/  ULEA.HI UR4, UR4, UR6, URZ, 0x7 ;  /* 0x0000000604047291 */ /* 0x000fc8000f8f383f */
[----:B------:R-:W-:-:S04]  /*af30*/  USHF.R.S32.HI UR4, URZ, 0x7, UR4 ;  /* 0x000000073f047899 */ /* 0x000fc80008011404 */
[----:B------:R-:W-:-:S04]  /*af40*/  UISETP.LT.AND UP0, UPT, UR5, UR4, UPT ;  /* 0x000000040500728c */ /* 0x000fc8000bf01270 */
[----:B------:R-:W-:Y:S02]  /*af50*/  USEL UR40, UR5, UR4, UP0 ;  /* 0x0000000405287287 */ /* 0x000fe40008000000 */
[----:B------:R-:W-:Y:S02]  /*af60*/  USHF.R.U32.HI UR5, URZ, 0x10, UR39 ;  /* 0x000000103f057899 */ /* 0x000fe40008011627 */
[----:B------:R-:W-:Y:S02]  /*af70*/  UISETP.GE.AND UP1, UPT, UR40, 0x1, UPT ;  /* 0x000000012800788c */ /* 0x000fe4000bf26270 */
[----:B------:R-:W-:Y:S02]  /*af80*/  UISETP.NE.AND UP0, UPT, UR5, URZ, UPT ;  /* 0x0000003f0500728c */ /* 0x000fe4000bf05270 */
[----:B------:R-:W-:Y:S02]  /*af90*/  ULOP3.LUT UR39, UR39, 0xffff, URZ, 0xc0, !UPT ;  /* 0x0000ffff27277892 */ /* 0x000fe4000f8ec03f */
[----:B------:R-:W-:-:S07]  /*afa0*/  PLOP3.LUT P0, PT, PT, PT, UP1, 0x80, 0x0 ;  /* 0x000000000000781c */ /* 0x000fce0003f0f018 */
[----:B------:R-:W-:-:S06]  /*afb0*/  @!UP0 ULDC UR5, c[0x0][0x9f0] ;  /* 0x00027c0000058ab9 */ /* 0x000fcc0000000800 */
[----:B-1----:R-:W-:Y:S05]  /*afc0*/  @!P0 BRA `(.L_x_2086) ;  /* 0x0000000000708947 */ /* 0x002fea0003800000 */
[----:B------:R-:W-:Y:S01]  /*afd0*/  IMAD.U32 R6, RZ, RZ, UR5 ;  /* 0x00000005ff067e24 */ /* 0x000fe2000f8e00ff */
[----:B------:R-:W-:-:S04]  /*afe0*/  UIADD3 UR4, UR5, -0x1, UR40 ;  /* 0xffffffff05047890 */ /* 0x000fc8000fffe028 */
[-C--:B------:R-:W-:Y:S02]  /*aff0*/  IABS R0, R6.reuse ;  /* 0x0000000600007213 */ /* 0x080fe40000000000 */
[----:B------:R-:W-:Y:S02]  /*b000*/  IABS R6, R6 ;  /* 0x0000000600067213 */ /* 0x000fe40000000000 */
[----:B------:R-:W0:Y:S08]  /*b010*/  I2F.RP R4, R0 ;  /* 0x0000000000047306 */ /* 0x000e300000209400 */
[----:B0-----:R-:W0:Y:S02]  /*b020*/  MUFU.RCP R4, R4 ;  /* 0x0000000400047308 */ /* 0x001e240000001000 */
[----:B0-----:R-:W-:-:S06]  /*b030*/  VIADD R2, R4, 0xffffffe ;  /* 0x0ffffffe04027836 */ /* 0x001fcc0000000000 */
        /* <DEDUP_REMOVED lines=21> */
.L_x_2086:
        /* <DEDUP_REMOVED lines=32> */
.L_x_2087:
        /* <DEDUP_REMOVED lines=20> */
.L_x_2089:
        /* <DEDUP_REMOVED lines=15> */
.L_x_2088:
[----:B------:R-:W0:Y:S02]  /*b5c0*/  LDC.64 R2, c[0x0][0x9f8] ;  /* 0x00027e00ff027b82 */ /* 0x000e240000000a00 */
[----:B0-----:R-:W-:-:S04]  /*b5d0*/  ISETP.NE.U32.AND P0, PT, R2, RZ, PT ;  /* 0x000000ff0200720c */ /* 0x001fc80003f05070 */
[----:B------:R-:W-:-:S13]  /*b5e0*/  ISETP.NE.AND.EX P0, PT, R3, RZ, PT, P0 ;  /* 0x000000ff0300720c */ /* 0x000fda0003f05300 */
[----:B------:R-:W0:Y:S02]  /*b5f0*/  @P0 LDC.64 R2, c[0x0][0x9f8] ;  /* 0x00027e00ff020b82 */ /* 0x000e240000000a00 */
[----:B0-----:R-:W-:-:S05]  /*b600*/  @P0 IMAD.WIDE R2, R18, 0x4, R2 ;  /* 0x0000000412020825 */ /* 0x001fca00078e0202 */
[----:B------:R0:W2:Y:S01]  /*b610*/  @P0 LDG.E R18, desc[UR42][R2.64] ;  /* 0x0000002a02120981 */ /* 0x0000a2000c1e1900 */
[----:B------:R-:W-:Y:S01]  /*b620*/  UMOV UR4, 0xffffffff ;  /* 0xffffffff00047882 */ /* 0x000fe20000000000 */
[----:B------:R-:W-:Y:S01]  /*b630*/  VIADD R17, R17, 0xffffffff ;  /* 0xffffffff11117836 */ /* 0x000fe20000000000 */
[----:B------:R-:W1:Y:S01]  /*b640*/  S2R R16, SR_TID.X ;  /* 0x0000000000107919 */ /* 0x000e620000002100 */
[----:B0-----:R-:W0:Y:S02]  /*b650*/  LDC.64 R2, c[0x0][0x418] ;  /* 0x00010600ff027b82 */ /* 0x001e240000000a00 */
[----:B0-----:R-:W-:Y:S02]  /*b660*/  ISETP.NE.U32.AND P0, PT, R2, RZ, PT ;  /* 0x000000ff0200720c */ /* 0x001fe40003f05070 */
[----:B-1----:R-:W-:Y:S02]  /*b670*/  SHF.R.U32.HI R0, RZ, 0x5, R16 ;  /* 0x00000005ff007819 */ /* 0x002fe40000011610 */
[----:B------:R-:W-:-:S02]  /*b680*/  ISETP.NE.AND.EX P1, PT, R3, RZ, PT, P0 ;  /* 0x000000ff0300720c */ /* 0x000fc40003f25300 */
[----:B------:R-:W-:Y:S02]  /*b690*/  LOP3.LUT R0, R0, 0x3, RZ, 0xc0, !PT ;  /* 0x0000000300007812 */ /* 0x000fe400078ec0ff */
[----:B------:R-:W-:-:S05]  /*b6a0*/  P2R R4, PR, RZ, 0x2 ;  /* 0x00000002ff047803 */ /* 0x000fca0000000000 */
[----:B------:R0:W-:Y:S01]  /*b6b0*/  STL [R1+0x4], R4 ;  /* 0x0000040401007387 */ /* 0x0001e20000100800 */
[----:B--2---:R-:W-:Y:S02]  /*b6c0*/  SHF.R.S32.HI R19, RZ, 0x1f, R18 ;  /* 0x0000001fff137819 */ /* 0x004fe40000011412 */
[----:B------:R-:W-:Y:S01]  /*b6d0*/  SEL R16, R18, RZ, !P1 ;  /* 0x000000ff12107207 */ /* 0x000fe20004800000 */
[----:B0-----:R-:W-:Y:S06]  /*b6e0*/  BRA.DIV UR4, `(.L_x_2090) ;  /* 0x0000003604847947 */ /* 0x001fec000b800000 */
[----:B------:R0:W1:Y:S02]  /*b6f0*/  SHFL.IDX PT, R14, R0, RZ, 0x1f ;  /* 0x00001fff000e7589 */ /* 0x00006400000e0000 */
.L_x_2170:
[----:B------:R-:W-:Y:S02]  /*b700*/  PLOP3.LUT P2, PT, PT, PT, PT, 0x8, 0x0 ;  /* 0x000000000000781c */ /* 0x000fe40003f4e170 */
[----:B-1----:R-:W-:Y:S02]  /*b710*/  ISETP.NE.AND P0, PT, R14, RZ, PT ;  /* 0x000000ff0e00720c */ /* 0x002fe40003f05270 */
[----:B0-----:R-:W-:-:S05]  /*b720*/  P2R R0, PR, RZ, 0x4 ;  /* 0x00000004ff007803 */ /* 0x001fca0000000000 */
[----:B------:R0:W-:Y:S06]  /*b730*/  STL [R1], R0 ;  /* 0x0000000001007387 */ /* 0x0001ec0000100800 */
[----:B------:R-:W-:Y:S05]  /*b740*/  @P0 BRA `(.L_x_2091) ;  /* 0x0000000400100947 */ /* 0x000fea0003800000 */
[----:B------:R-:W-:-:S03]  /*b750*/  UMOV UR4, 0xffffffff ;  /* 0xffffffff00047882 */ /* 0x000fc60000000000 */
[----:B------:R-:W-:Y:S05]  /*b760*/  BRA.DIV UR4, `(.L_x_2092) ;  /* 0x0000003604847947 */ /* 0x000fea000b800000 */
[----:B------:R-:W-:-:S13]  /*b770*/  ELECT P6, URZ, PT ;  /* 0x00000000003f782f */ /* 0x000fda00038c0000 */
.L_x_2173:
[----:B------:R-:W-:Y:S05]  /*b780*/  @!P6 BRA `(.L_x_2091) ;  /* 0x000000040000e947 */ /* 0x000fea0003800000 */
[----:B------:R-:W-:Y:S01]  /*b790*/  IMAD.MOV.U32 R16, RZ, RZ, R18 ;  /* 0x000000ffff107224 */ /* 0x000fe200078e0012 */
[----:B------:R-:W-:Y:S06]  /*b7a0*/  @!P1 BRA `(.L_x_2093) ;  /* 0x0000000000489947 */ /* 0x000fec0003800000 */
[----:B------:R-:W1:Y:S01]  /*b7b0*/  LDC R6, c[0x0][0x43c] ;  /* 0x00010f00ff067b82 */ /* 0x000e620000000800 */
[----:B0-----:R-:W-:Y:S01]  /*b7c0*/  IMAD.MOV.U32 R0, RZ, RZ, R17 ;  /* 0x000000ffff007224 */ /* 0x001fe200078e0011 */
[----:B------:R-:W-:Y:S02]  /*b7d0*/  ULDC.64 UR4, c[0x0][0x428] ;  /* 0x00010a0000047ab9 */ /* 0x000fe40000000a00 */
[----:B------:R-:W-:-:S04]  /*b7e0*/  IMAD R7, R19, UR4, RZ ;  /* 0x0000000413077c24 */ /* 0x000fc8000f8e02ff */
[----:B------:R-:W-:Y:S01]  /*b7f0*/  IMAD R7, R18, UR5, R7 ;  /* 0x0000000512077c24 */ /* 0x000fe2000f8e0207 */
[----:B-1----:R-:W-:-:S13]  /*b800*/  ISETP.NE.AND P0, PT, R6, 0x1, PT ;  /* 0x000000010600780c */ /* 0x002fda0003f05270 */
[----:B------:R-:W0:Y:S02]  /*b810*/  @P0 LDC.64 R4, c[0x0][0x440] ;  /* 0x00011000ff040b82 */ /* 0x000e240000000a00 */
[----:B0-----:R-:W-:-:S05]  /*b820*/  @P0 IMAD.HI.U32 R4, R17, R4, RZ ;  /* 0x0000000411040227 */ /* 0x001fca00078e00ff */
[----:B------:R-:W-:-:S04]  /*b830*/  @P0 SHF.R.U32.HI R0, RZ, R5, R4 ;  /* 0x00000005ff000219 */ /* 0x000fc80000011604 */
[--C-:B------:R-:W-:Y:S01]  /*b840*/  SHF.R.S32.HI R5, RZ, 0x1f, R0.reuse ;  /* 0x0000001fff057819 */ /* 0x100fe20000011400 */
[----:B------:R-:W-:-:S04]  /*b850*/  IMAD.MOV.U32 R4, RZ, RZ, R0 ;  /* 0x000000ffff047224 */ /* 0x000fc800078e0000 */
[----:B------:R-:W-:-:S04]  /*b860*/  IMAD.WIDE.U32 R4, R18, UR4, R4 ;  /* 0x0000000412047c25 */ /* 0x000fc8000f8e0004 */
[----:B------:R-:W-:Y:S01]  /*b870*/  IMAD.IADD R5, R5, 0x1, R7 ;  /* 0x0000000105057824 */ /* 0x000fe200078e0207 */
[----:B------:R-:W-:-:S04]  /*b880*/  LEA R2, P0, R4, R2, 0x2 ;  /* 0x0000000204027211 */ /* 0x000fc800078010ff */
[----:B------:R-:W-:-:S05]  /*b890*/  LEA.HI.X R3, R4, R3, R5, 0x2, P0 ;  /* 0x0000000304037211 */ /* 0x000fca00000f1405 */
[----:B------:R1:W5:Y:S01]  /*b8a0*/  LDG.E R16, desc[UR42][R2.64] ;  /* 0x0000002a02107981 */ /* 0x000362000c1e1900 */
[----:B------:R-:W-:-:S04]  /*b8b0*/  IMAD.MOV R0, RZ, RZ, -R0 ;  /* 0x000000ffff007224 */ /* 0x000fc800078e0a00 */
[----:B------:R-:W-:-:S07]  /*b8c0*/  IMAD R17, R6, R0, R17 ;  /* 0x0000000006117224 */ /* 0x000fce00078e0211 */
.L_x_2093:
[----:B0-----:R-:W-:Y:S01]  /*b8d0*/  IMAD.MOV.U32 R0, RZ, RZ, 0x1 ;  /* 0x00000001ff007424 */ /* 0x001fe200078e00ff */
[----:B------:R-:W1:Y:S04]  /*b8e0*/  S2R R8, SR_TID.X ;  /* 0x0000000000087919 */ /* 0x000e680000002100 */
[----:B------:R-:W-:-:S04]  /*b8f0*/  SHF.L.U32 R0, R0, 0x1f, RZ ;  /* 0x0000001f00007819 */ /* 0x000fc800000006ff */
[----:B------:R-:W0:Y:S01]  /*b900*/  SYNCS.PHASECHK.TRANS64.TRYWAIT P0, [UR38+0x34840], R0 ;  /* 0x03484000ff0075a7 */ /* 0x000e220008000166 */
[----:B-1----:R-:W-:-:S04]  /*b910*/  LOP3.LUT R2, R8, 0x7f, RZ, 0xc0, !PT ;  /* 0x0000007f08027812 */ /* 0x002fc800078ec0ff */
[----:B------:R-:W-:Y:S01]  /*b920*/  ISETP.NE.AND P1, PT, R2, RZ, PT ;  /* 0x000000ff0200720c */ /* 0x000fe20003f25270 */
[----:B0-----:R-:W-:-:S12]  /*b930*/  @!P0 BRA `(.L_x_2094) ;  /* 0x0000003400308947 */ /* 0x001fd80003800000 */
.L_x_2174:
[----:B------:R-:W-:Y:S05]  /*b940*/  @P1 BRA `(.L_x_2095) ;  /* 0x0000000000181947 */ /* 0x000fea0003800000 */
[----:B------:R-:W1:Y:S01]  /*b950*/  S2R R2, SR_TID.X ;  /* 0x0000000000027919 */ /* 0x000e620000002100 */
[----:B0-----:R-:W-:-:S04]  /*b960*/  IMAD.MOV.U32 R0, RZ, RZ, 0xc000 ;  /* 0x0000c000ff007424 */ /* 0x001fc800078e00ff */
[----:B------:R2:W-:Y:S01]  /*b970*/  SYNCS.ARRIVE.TRANS64 RZ, [UR38+0x34830], R0 ;  /* 0x03483000ffff79a7 */ /* 0x0005e20008000026 */
[----:B-1----:R-:W-:-:S13]  /*b980*/  LOP3.LUT P0, RZ, R2, 0x1f, RZ, 0xc0, !PT ;  /* 0x0000001f02ff7812 */ /* 0x002fda000780c0ff */
[----:B--2---:R-:W-:Y:S05]  /*b990*/  @!P0 BRA `(.L_x_2095) ;  /* 0x0000000000048947 */ /* 0x004fea0003800000 */
[----:B------:R-:W-:Y:S01]  /*b9a0*/  BPT.TRAP 0x1 ;  /* 0x000000040000795c */ /* 0x000fe20000300000 */
.L_x_2095:
[----:B------:R-:W-:Y:S01]  /*b9b0*/  R2UR UR11, R17 ;  /* 0x00000000110b72ca */ /* 0x000fe200000e0000 */
[----:B------:R-:W-:Y:S01]  /*b9c0*/  ULDC.64 UR4, c[0x0][0x198] ;  /* 0x0000660000047ab9 */ /* 0x000fe20000000a00 */
[----:B-----5:R-:W-:Y:S01]  /*b9d0*/  R2UR UR13, R16 ;  /* 0x00000000100d72ca */ /* 0x020fe200000e0000 */
[----:B------:R-:W-:Y:S01]  /*b9e0*/  UIADD3 UR4, UP0, UR4, 0x370, URZ ;  /* 0x0000037004047890 */ /* 0x000fe2000ff1e03f */
[----:B------:R-:W-:Y:S01]  /*b9f0*/  PLOP3.LUT P0, PT, PT, PT, PT, 0x80, 0x0 ;  /* 0x000000000000781c */ /* 0x000fe20003f0f070 */
[----:B------:R-:W-:Y:S02]  /*ba00*/  UIADD3 UR8, UR38, 0x1c400, URZ ;  /* 0x0001c40026087890 */ /* 0x000fe4000fffe03f */
[----:B------:R-:W-:Y:S01]  /*ba10*/  UIADD3 UR9, UR38, 0x34830, URZ ;  /* 0x0003483026097890 */ /* 0x000fe2000fffe03f */
[----:B0-----:R-:W-:Y:S01]  /*ba20*/  P2R R0, PR, RZ, 0x1 ;  /* 0x00000001ff007803 */ /* 0x001fe20000000000 */
[----:B------:R-:W-:Y:S02]  /*ba30*/  UIADD3.X UR5, URZ, UR5, URZ, UP0, !UPT ;  /* 0x000000053f057290 */ /* 0x000fe400087fe43f */
[----:B------:R-:W-:-:S02]  /*ba40*/  UIADD3 UR16, UR38, 0x20400, URZ ;  /* 0x0002040026107890 */ /* 0x000fc4000fffe03f */
[----:B------:R-:W-:Y:S01]  /*ba50*/  USHF.L.U32 UR11, UR11, 0x7, URZ ;  /* 0x000000070b0b7899 */ /* 0x000fe2000800063f */
[----:B------:R1:W-:Y:S01]  /*ba60*/  STL [R1], R0 ;  /* 0x0000000001007387 */ /* 0x0003e20000100800 */
        /* <DEDUP_REMOVED lines=15> */
[----:B------:R1:W-:Y:S01]  /*bb60*/  UTMALDG.4D [UR16], [UR4], desc[UR6] ;  /* 0x00000610040075b4 */ /* 0x0003e20008019000 */
[----:B------:R1:W-:Y:S02]  /*bb70*/  UTMALDG.4D [UR32], [UR4], desc[UR6] ;  /* 0x00000620040075b4 */ /* 0x0003e40008019000 */
[----:B-1----:R-:W-:Y:S01]  /*bb80*/  NOP ;  /* 0x0000000000007918 */ /* 0x002fe20000000000 */
.L_x_2091:
        /* <DEDUP_REMOVED lines=21> */
[----:B01----:R-:W-:Y:S05]  /*bce0*/  CALL.ABS.NOINC R2 ;  /* 0x0000000002007343 */ /* 0x003fea0003c00000 */
.L_x_2096:
[----:B------:R-:W1:Y:S01]  /*bcf0*/  S2R R4, SR_CTAID.Z ;  /* 0x0000000000047919 */ /* 0x000e620000002700 */
[----:B------:R-:W2:Y:S01]  /*bd00*/  LDC R8, c[0x0][0x448] ;  /* 0x00011200ff087b82 */ /* 0x000ea20000000800 */
[----:B------:R-:W-:Y:S01]  /*bd10*/  USHF.R.S32.HI UR4, URZ, 0x1f, UR36 ;  /* 0x0000001f3f047899 */ /* 0x000fe20008011424 */
[----:B------:R-:W3:Y:S01]  /*bd20*/  S2R R12, SR_TID.X ;  /* 0x00000000000c7919 */ /* 0x000ee20000002100 */
[----:B------:R-:W-:Y:S02]  /*bd30*/  ULDC.64 UR8, c[0x0][0x2d8] ;  /* 0x0000b60000087ab9 */ /* 0x000fe40000000a00 */
[----:B------:R-:W-:Y:S01]  /*bd40*/  UIMAD UR6, UR4, UR8, URZ ;  /* 0x00000008040672a4 */ /* 0x000fe2000f8e023f */
[----:B------:R-:W4:Y:S02]  /*bd50*/  S2R R9, SR_CTAID.X ;  /* 0x0000000000097919 */ /* 0x000f240000002500 */
[----:B------:R-:W0:Y:S01]  /*bd60*/  LDC.64 R2, c[0x0][0x2e0] ;  /* 0x0000b800ff027b82 */ /* 0x000e220000000a00 */
[----:B------:R-:W-:-:S02]  /*bd70*/  UIMAD.WIDE.U32 UR4, UR36, UR8, URZ ;  /* 0x00000008240472a5 */ /* 0x000fc4000f8e003f */
[----:B------:R-:W-:-:S04]  /*bd80*/  UIMAD UR6, UR36, UR9, UR6 ;  /* 0x00000009240672a4 */ /* 0x000fc8000f8e0206 */
[----:B------:R-:W-:Y:S01]  /*bd90*/  UIADD3 UR5, UR5, UR6, URZ ;  /* 0x0000000605057290 */ /* 0x000fe2000fffe03f */
[----:B--2---:R-:W-:Y:S02]  /*bda0*/  ISETP.NE.AND P0, PT, R8, 0x1, PT ;  /* 0x000000010800780c */ /* 0x004fe40003f05270 */
[----:B-1----:R-:W-:Y:S02]  /*bdb0*/  SHF.R.S32.HI R5, RZ, 0x1f, R4 ;  /* 0x0000001fff057819 */ /* 0x002fe40000011404 */
[----:B---3--:R-:W-:-:S03]  /*bdc0*/  LOP3.LUT R11, R12, 0x7f, RZ, 0xc0, !PT ;  /* 0x0000007f0c0b7812 */ /* 0x008fc600078ec0ff */
[----:B0-----:R-:W-:Y:S01]  /*bdd0*/  IMAD R0, R5, R2, RZ ;  /* 0x0000000205007224 */ /* 0x001fe200078e02ff */
[----:B------:R-:W-:-:S03]  /*bde0*/  SHF.R.U32.HI R6, RZ, 0x3, R11 ;  /* 0x00000003ff067819 */ /* 0x000fc6000001160b */
[C---:B------:R-:W-:Y:S02]  /*bdf0*/  IMAD R5, R4.reuse, R3, R0 ;  /* 0x0000000304057224 */ /* 0x040fe400078e0200 */
[----:B------:R-:W-:Y:S01]  /*be00*/  IMAD.WIDE.U32 R2, R4, R2, UR4 ;  /* 0x0000000404027e25 */ /* 0x000fe2000f8e0002 */
[----:B------:R-:W0:Y:S01]  /*be10*/  @P0 LDC R0, c[0x0][0x450] ;  /* 0x00011400ff000b82 */ /* 0x000e220000000800 */
[----:B------:R-:W-:Y:S02]  /*be20*/  ULDC.64 UR4, c[0x0][0x2d0] ;  /* 0x0000b40000047ab9 */ /* 0x000fe40000000a00 */
[----:B------:R-:W-:Y:S02]  /*be30*/  IMAD.IADD R3, R3, 0x1, R5 ;  /* 0x0000000103037824 */ /* 0x000fe400078e0205 */
[----:B------:R-:W-:-:S03]  /*be40*/  IMAD.SHL.U32 R5, R12, 0x10, RZ ;  /* 0x000000100c057824 */ /* 0x000fc600078e00ff */
[----:B------:R-:W1:Y:S02]  /*be50*/  @P0 LDC R4, c[0x0][0x44c] ;  /* 0x00011300ff040b82 */ /* 0x000e640000000800 */
[----:B------:R-:W-:-:S05]  /*be60*/  LOP3.LUT R10, R6, 0x70, R5, 0xf8, !PT ;  /* 0x00000070060a7812 */ /* 0x000fca00078ef805 */
[----:B----4-:R-:W-:-:S04]  /*be70*/  IMAD R5, R9, 0x80, R10 ;  /* 0x0000008009057824 */ /* 0x010fc800078e020a */
[----:B-1----:R-:W-:-:S04]  /*be80*/  @P0 IMAD.HI.U32 R7, R5, R4, RZ ;  /* 0x0000000405070227 */ /* 0x002fc800078e00ff */
[----:B------:R-:W-:Y:S01]  /*be90*/  IMAD.MOV.U32 R4, RZ, RZ, R5 ;  /* 0x000000ffff047224 */ /* 0x000fe200078e0005 */
[----:B0-----:R-:W-:Y:S01]  /*bea0*/  @P0 SHF.R.U32.HI R4, RZ, R0, R7 ;  /* 0x00000000ff040219 */ /* 0x001fe20000011607 */
[----:B------:R-:W-:-:S04]  /*beb0*/  IMAD.SHL.U32 R7, R11, 0x8, RZ ;  /* 0x000000080b077824 */ /* 0x000fc800078e00ff */
        /* <DEDUP_REMOVED lines=14> */
[----:B------:R-:W-:Y:S01]  /*bfa0*/  IMAD.IADD R5, R3, 0x1, R4 ;  /* 0x0000000103057824 */ /* 0x000fe200078e0204 */
[----:B------:R-:W-:-:S04]  /*bfb0*/  ULDC UR4, c[0x0][0x2b8] ;  /* 0x0000ae0000047ab9 */ /* 0x000fc80000000800 */
[----:B------:R-:W-:Y:S02]  /*bfc0*/  LEA.HI.X R5, R2, UR5, R5, 0x1, P0 ;  /* 0x0000000502057c11 */ /* 0x000fe400080f0c05 */
[----:B------:R-:W-:-:S04]  /*bfd0*/  SHF.L.U32 R2, R12, 0x3, RZ ;  /* 0x000000030c027819 */ /* 0x000fc800000006ff */
        /* <DEDUP_REMOVED lines=14> */
[----:B------:R-:W-:Y:S02]  /*c0c0*/  IMAD R6, R9, 0x80, R6 ;  /* 0x0000008009067824 */ /* 0x000fe400078e0206 */
[----:B------:R-:W0:Y:S01]  /*c0d0*/  SHFL.IDX PT, R3, R0, RZ, 0x181f ;  /* 0x00181fff00037589 */ /* 0x000e2200000e0000 */
[----:B------:R-:W-:Y:S02]  /*c0e0*/  IMAD R4, R8, UR4, RZ ;  /* 0x0000000408047c24 */ /* 0x000fe4000f8e02ff */
[C---:B------:R-:W-:Y:S01]  /*c0f0*/  VIADD R9, R6.reuse, 0x10 ;  /* 0x0000001006097836 */ /* 0x040fe20000000000 */
[----:B------:R-:W1:Y:S02]  /*c100*/  SHFL.IDX PT, R8, R5, 0x1, 0x181f ;  /* 0x00381f0005087f89 */ /* 0x000e6400000e0000 */
[----:B------:R-:W-:-:S02]  /*c110*/  ISETP.GE.AND P3, PT, R6, R4, PT ;  /* 0x000000040600720c */ /* 0x000fc40003f66270 */
[----:B------:R-:W2:Y:S11]  /*c120*/  SHFL.IDX PT, R14, R0, 0x1, 0x181f ;  /* 0x00381f00000e7f89 */ /* 0x000eb600000e0000 */
[----:B------:R-:W-:-:S02]  /*c130*/  @!P3 LEA R21, R7, UR38, 0x1 ;  /* 0x000000260715bc11 */ /* 0x000fc4000f8e08ff */
[----:B0-----:R-:W-:-:S04]  /*c140*/  LOP3.LUT R3, R3, R2, RZ, 0x3c, !PT ;  /* 0x0000000203037212 */ /* 0x001fc800078e3cff */
[----:B------:R-:W-:-:S04]  /*c150*/  LOP3.LUT R2, R3, R2, RZ, 0x3c, !PT ;  /* 0x0000000203027212 */ /* 0x000fc800078e3cff */
[----:B------:R-:W-:-:S03]  /*c160*/  LOP3.LUT R3, R3, R2, RZ, 0x3c, !PT ;  /* 0x0000000203037212 */ /* 0x000fc600078e3cff */
[----:B------:R-:W-:-:S05]  /*c170*/  @!P3 IMAD.WIDE.U32 R2, R10, 0x2, R2 ;  /* 0x000000020a02b825 */ /* 0x000fca00078e0002 */
[----:B------:R-:W-:Y:S04]  /*c180*/  @!P3 LDGSTS.E.BYPASS.LTC128B.128 [R21+0x10400], desc[UR42][R2.64], !P2 ;  /* 0x104000000215bfae */ /* 0x000fe8000d101d6a */
[----:B------:R-:W-:Y:S04]  /*c190*/  @!P3 LDGSTS.E.BYPASS.LTC128B.128 [R21+0x14400], desc[UR42][R2.64+0x80], !P0 ;  /* 0x144000800215bfae */ /* 0x000fe8000c101d6a */
[----:B------:R0:W-:Y:S01]  /*c1a0*/  @!P3 LDGSTS.E.BYPASS.LTC128B.128 [R21+0x18400], desc[UR42][R2.64+0x100], !P1 ;  /* 0x184001000215bfae */ /* 0x0001e2000c901d6a */
[----:B------:R-:W-:Y:S01]  /*c1b0*/  ISETP.GE.AND P3, PT, R9, R4, PT ;  /* 0x000000040900720c */ /* 0x000fe20003f66270 */
[----:B-1----:R-:W-:-:S02]  /*c1c0*/  IMAD.MOV.U32 R9, RZ, RZ, R8 ;  /* 0x000000ffff097224 */ /* 0x002fc400078e0008 */
[----:B--2---:R-:W-:Y:S02]  /*c1d0*/  IMAD.MOV.U32 R8, RZ, RZ, R14 ;  /* 0x000000ffff087224 */ /* 0x004fe400078e000e */
[----:B------:R-:W-:Y:S04]  /*c1e0*/  SHFL.IDX PT, R14, R0, 0x2, 0x181f ;  /* 0x00581f00000e7f89 */ /* 0x000fe800000e0000 */
[----:B0-----:R-:W0:Y:S01]  /*c1f0*/  SHFL.IDX PT, R2, R5, 0x2, 0x181f ;  /* 0x00581f0005027f89 */ /* 0x001e2200000e0000 */
[----:B------:R-:W-:-:S03]  /*c200*/  VIADD R3, R6, 0x20 ;  /* 0x0000002006037836 */ /* 0x000fc60000000000 */
[----:B------:R-:W-:Y:S01]  /*c210*/  @!P3 LEA R20, R7, UR38, 0x1 ;  /* 0x000000260714bc11 */ /* 0x000fe2000f8e08ff */
[----:B------:R-:W-:-:S05]  /*c220*/  @!P3 IMAD.WIDE.U32 R8, R10, 0x2, R8 ;  /* 0x000000020a08b825 */ /* 0x000fca00078e0008 */
[----:B------:R-:W-:Y:S04]  /*c230*/  @!P3 LDGSTS.E.BYPASS.LTC128B.128 [R20+0x10c00], desc[UR42][R8.64], !P2 ;  /* 0x10c000000814bfae */ /* 0x000fe8000d101d6a */
[----:B------:R-:W-:Y:S04]  /*c240*/  @!P3 LDGSTS.E.BYPASS.LTC128B.128 [R20+0x14c00], desc[UR42][R8.64+0x80], !P0 ;  /* 0x14c000800814bfae */ /* 0x000fe8000c101d6a */
[----:B------:R1:W-:Y:S01]  /*c250*/  @!P3 LDGSTS.E.BYPASS.LTC128B.128 [R20+0x18c00], desc[UR42][R8.64+0x100], !P1 ;  /* 0x18c001000814bfae */ /* 0x0003e2000c901d6a */
[----:B------:R-:W-:Y:S01]  /*c260*/  ISETP.GE.AND P3, PT, R3, R4, PT ;  /* 0x000000040300720c */ /* 0x000fe20003f66270 */
[----:B0-----:R-:W-:-:S02]  /*c270*/  IMAD.MOV.U32 R3, RZ, RZ, R2 ;  /* 0x000000ffff037224 */ /* 0x001fc400078e0002 */
[----:B------:R-:W-:Y:S01]  /*c280*/  IMAD.MOV.U32 R2, RZ, RZ, R14 ;  /* 0x000000ffff027224 */ /* 0x000fe200078e000e */
[----:B-1----:R-:W0:Y:S01]  /*c290*/  SHFL.IDX PT, R8, R5, 0x3, 0x181f ;  /* 0x00781f0005087f89 */ /* 0x002e2200000e0000 */
[----:B------:R-:W-:-:S08]  /*c2a0*/  VIADD R9, R6, 0x30 ;  /* 0x0000003006097836 */ /* 0x000fd00000000000 */
[----:B------:R-:W-:Y:S01]  /*c2b0*/  @!P3 LEA R21, R7, UR38, 0x1 ;  /* 0x000000260715bc11 */ /* 0x000fe2000f8e08ff */
[----:B------:R-:W-:Y:S01]  /*c2c0*/  @!P3 IMAD.WIDE.U32 R2, R10, 0x2, R2 ;  /* 0x000000020a02b825 */ /* 0x000fe200078e0002 */
        /* <DEDUP_REMOVED lines=47> */
.L_x_2191:
[----:B0-----:R-:W-:Y:S01]  /*c5c0*/  VIADD R3, R6, 0x70 ;  /* 0x0000007006037836 */ /* 0x001fe20000000000 */
[----:B------:R-:W-:Y:S01]  /*c5d0*/  BSSY B0, `(.L_x_2098) ;  /* 0x000000d000007945 */ /* 0x000fe20003800000 */
[----:B--2---:R-:W-:-:S03]  /*c5e0*/  IMAD.MOV.U32 R2, RZ, RZ, R14 ;  /* 0x000000ffff027224 */ /* 0x004fc600078e000e */
        /* <DEDUP_REMOVED lines=11> */
.L_x_2099:
[----:B------:R-:W-:Y:S05]  /*c6a0*/  BSYNC B0 ;  /* 0x0000000000007941 */ /* 0x000fea0003800000 */
.L_x_2098:
        /* <DEDUP_REMOVED lines=13> */
.L_x_2192:
[----:B------:R-:W-:Y:S02]  /*c780*/  IMAD.MOV.U32 R9, RZ, RZ, 0x1 ;  /* 0x00000001ff097424 */ /* 0x000fe400078e00ff */
[----:B------:R-:W-:Y:S01]  /*c790*/  IMAD.MOV.U32 R8, RZ, RZ, RZ ;  /* 0x000000ffff087224 */ /* 0x000fe200078e00ff */
[----:B------:R-:W-:Y:S06]  /*c7a0*/  @!P1 BRA `(.L_x_2101) ;  /* 0x0000001800e89947 */ /* 0x000fec0003800000 */
[----:B------:R-:W2:Y:S04]  /*c7b0*/  LDL.LU R4, [R1+0xc] ;  /* 0x00000c0001047983 */ /* 0x000ea80000300800 */
[----:B-1----:R-:W3:Y:S01]  /*c7c0*/  LDL.LU R3, [R1+0x8] ;  /* 0x0000080001037983 */ /* 0x002ee20000300800 */
        /* <DEDUP_REMOVED lines=17> */
[----:B------:R-:W-:Y:S02]  /*c8e0*/  IMAD.IADD R6, R5, 0x1, -R12 ;  /* 0x0000000105067824 */ /* 0x000fe400078e0a0c */
[----:B------:R-:W-:Y:S02]  /*c8f0*/  IMAD.MOV.U32 R7, RZ, RZ, 0x1 ;  /* 0x00000001ff077424 */ /* 0x000fe400078e00ff */
[----:B------:R-:W-:-:S07]  /*c900*/  IMAD.MOV.U32 R4, RZ, RZ, R16 ;  /* 0x000000ffff047224 */ /* 0x000fce00078e0010 */
.L_x_2135:
[----:B------:R-:W2:Y:S01]  /*c910*/  LDL R2, [R1] ;  /* 0x0000000001027983 */ /* 0x000ea20000100800 */
[----:B------:R-:W-:Y:S01]  /*c920*/  VIADD R6, R6, 0xfffffffe ;  /* 0xfffffffe06067836 */ /* 0x000fe20000000000 */
[----:B------:R-:W-:Y:S04]  /*c930*/  BSSY B1, `(.L_x_2103) ;  /* 0x0000088000017945 */ /* 0x000fe80003800000 */
[----:B------:R-:W-:Y:S02]  /*c940*/  ISETP.NE.AND P1, PT, R6, RZ, PT ;  /* 0x000000ff0600720c */ /* 0x000fe40003f25270 */
[----:B--2---:R-:W-:-:S13]  /*c950*/  ISETP.NE.AND P0, PT, R2, RZ, PT ;  /* 0x000000ff0200720c */ /* 0x004fda0003f05270 */
[----:B------:R-:W-:Y:S05]  /*c960*/  @!P0 BRA `(.L_x_2104) ;  /* 0x0000000800108947 */ /* 0x000fea0003800000 */
[----:B------:R-:W2:Y:S01]  /*c970*/  LDL R2, [R1+0x4] ;  /* 0x0000040001027983 */ /* 0x000ea20000100800 */
[----:B------:R-:W-:Y:S01]  /*c980*/  IMAD.MOV.U32 R9, RZ, RZ, R0 ;  /* 0x000000ffff097224 */ /* 0x000fe200078e0000 */
[----:B--2---:R-:W-:-:S13]  /*c990*/  ISETP.NE.AND P0, PT, R2, RZ, PT ;  /* 0x000000ff0200720c */ /* 0x004fda0003f05270 */
[----:B------:R-:W-:Y:S05]  /*c9a0*/  @!P0 BRA `(.L_x_2105) ;  /* 0x0000000000488947 */ /* 0x000fea0003800000 */
[----:B------:R-:W0:Y:S01]  /*c9b0*/  LDC R9, c[0x0][0x43c] ;  /* 0x00010f00ff097b82 */ /* 0x000e220000000800 */
[----:B------:R-:W-:Y:S02]  /*c9c0*/  ULDC.64 UR4, c[0x0][0x428] ;  /* 0x00010a0000047ab9 */ /* 0x000fe40000000a00 */
[----:B------:R-:W-:Y:S01]  /*c9d0*/  IMAD R5, R19, UR4, RZ ;  /* 0x0000000413057c24 */ /* 0x000fe2000f8e02ff */
[----:B0-----:R-:W-:-:S13]  /*c9e0*/  ISETP.NE.AND P0, PT, R9, 0x1, PT ;  /* 0x000000010900780c */ /* 0x001fda0003f05270 */
[----:B------:R-:W0:Y:S02]  /*c9f0*/  @P0 LDC.64 R2, c[0x0][0x440] ;  /* 0x00011000ff020b82 */ /* 0x000e240000000a00 */
[----:B0-----:R-:W-:-:S04]  /*ca00*/  @P0 IMAD.HI.U32 R4, R0, R2, RZ ;  /* 0x0000000200040227 */ /* 0x001fc800078e00ff */
[----:B------:R-:W-:Y:S01]  /*ca10*/  IMAD.MOV.U32 R2, RZ, RZ, R0 ;  /* 0x000000ffff027224 */ /* 0x000fe200078e0000 */
[----:B------:R-:W-:Y:S01]  /*ca20*/  @P0 SHF.R.U32.HI R2, RZ, R3, R4 ;  /* 0x00000003ff020219 */ /* 0x000fe20000011604 */
[----:B------:R-:W-:-:S04]  /*ca30*/  IMAD R4, R18, UR5, R5 ;  /* 0x0000000512047c24 */ /* 0x000fc8000f8e0205 */
[----:B------:R-:W-:-:S04]  /*ca40*/  IMAD.MOV R3, RZ, RZ, -R2 ;  /* 0x000000ffff037224 */ /* 0x000fc800078e0a02 */
[----:B------:R-:W-:Y:S01]  /*ca50*/  IMAD R9, R9, R3, R0 ;  /* 0x0000000309097224 */ /* 0x000fe200078e0200 */
[----:B------:R-:W-:-:S03]  /*ca60*/  SHF.R.S32.HI R3, RZ, 0x1f, R2 ;  /* 0x0000001fff037819 */ /* 0x000fc60000011402 */
[----:B------:R-:W-:Y:S01]  /*ca70*/  IMAD.WIDE.U32 R2, R18, UR4, R2 ;  /* 0x0000000412027c25 */ /* 0x000fe2000f8e0002 */
[----:B------:R-:W-:-:S03]  /*ca80*/  ULDC.64 UR4, c[0x0][0x418] ;  /* 0x0001060000047ab9 */ /* 0x000fc60000000a00 */
[----:B------:R-:W-:Y:S01]  /*ca90*/  IMAD.IADD R3, R4, 0x1, R3 ;  /* 0x0000000104037824 */ /* 0x000fe200078e0203 */
[----:B------:R-:W-:-:S04]  /*caa0*/  LEA R4, P0, R2, UR4, 0x2 ;  /* 0x0000000402047c11 */ /* 0x000fc8000f8010ff */
[----:B------:R-:W-:-:S05]  /*cab0*/  LEA.HI.X R5, R2, UR5, R3, 0x2, P0 ;  /* 0x0000000502057c11 */ /* 0x000fca00080f1403 */
[----:B------:R0:W5:Y:S04]  /*cac0*/  LDG.E R4, desc[UR42][R4.64] ;  /* 0x0000002a04047981 */ /* 0x000168000c1e1900 */
.L_x_2105:
[----:B------:R-:W1:Y:S01]  /*cad0*/  S2R R2, SR_TID.X ;  /* 0x0000000000027919 */ /* 0x000e620000002100 */
[----:B------:R-:W-:Y:S01]  /*cae0*/  BSSY B2, `(.L_x_2106) ;  /* 0x0000006000027945 */ /* 0x000fe20003800000 */
[----:B-1----:R-:W-:Y:S02]  /*caf0*/  LOP3.LUT R3, R2, 0x7f, RZ, 0xc0, !PT ;  /* 0x0000007f02037812 */ /* 0x002fe400078ec0ff */
[----:B------:R-:W-:Y:S02]  /*cb00*/  SHF.L.U32 R2, R7, 0x1f, RZ ;  /* 0x0000001f07027819 */ /* 0x000fe400000006ff */
[----:B------:R-:W-:Y:S02]  /*cb10*/  ISETP.NE.AND P2, PT, R3, RZ, PT ;  /* 0x000000ff0300720c */ /* 0x000fe40003f45270 */
[----:B------:R-:W1:Y:S02]  /*cb20*/  SYNCS.PHASECHK.TRANS64.TRYWAIT P0, [UR38+0x34848], R2 ;  /* 0x03484802ff0075a7 */ /* 0x000e640008000166 */
[----:B-1----:R-:W-:Y:S09]  /*cb30*/  @!P0 BRA `(.L_x_2107) ;  /* 0x0000002c00988947 */ /* 0x002ff20003800000 */
.L_x_2193:
[----:B------:R-:W-:Y:S05]  /*cb40*/  BSYNC B2 ;  /* 0x0000000000027941 */ /* 0x000fea0003800000 */
.L_x_2106:
[----:B------:R-:W-:Y:S04]  /*cb50*/  BSSY B2, `(.L_x_2108) ;  /* 0x0000007000027945 */ /* 0x000fe80003800000 */
[----:B------:R-:W-:Y:S05]  /*cb60*/  @P2 BRA `(.L_x_2109) ;  /* 0x0000000000142947 */ /* 0x000fea0003800000 */
[----:B------:R-:W-:Y:S01]  /*cb70*/  ISETP.NE.AND P0, PT, R10, RZ, PT ;  /* 0x000000ff0a00720c */ /* 0x000fe20003f05270 */
[----:B-1----:R-:W-:-:S04]  /*cb80*/  IMAD.MOV.U32 R3, RZ, RZ, 0xc000 ;  /* 0x0000c000ff037424 */ /* 0x002fc800078e00ff */
[----:B------:R2:W-:Y:S08]  /*cb90*/  SYNCS.ARRIVE.TRANS64 RZ, [UR38+0x34838], R3 ;  /* 0x03483803ffff79a7 */ /* 0x0005f00008000026 */
[----:B--2---:R-:W-:Y:S05]  /*cba0*/  @!P0 BRA `(.L_x_2109) ;  /* 0x0000000000048947 */ /* 0x004fea0003800000 */
[----:B------:R-:W-:Y:S01]  /*cbb0*/  BPT.TRAP 0x1 ;  /* 0x000000040000795c */ /* 0x000fe20000300000 */
.L_x_2109:
[----:B------:R-:W-:Y:S05]  /*cbc0*/  BSYNC B2 ;  /* 0x0000000000027941 */ /* 0x000fea0003800000 */
.L_x_2108:
        /* <DEDUP_REMOVED lines=11> */
.L_x_2110:
        /* <DEDUP_REMOVED lines=13> */
.L_x_2111:
        /* <DEDUP_REMOVED lines=14> */
.L_x_2112:
        /* <DEDUP_REMOVED lines=12> */
.L_x_2194:
[----:B------:R-:W-:Y:S05]  /*cef0*/  BSYNC B2 ;  /* 0x0000000000027941 */ /* 0x000fea0003800000 */
.L_x_2113:
        /* <DEDUP_REMOVED lines=9> */
.L_x_2116:
[----:B------:R-:W-:Y:S05]  /*cf90*/  BSYNC B2 ;  /* 0x0000000000027941 */ /* 0x000fea0003800000 */
.L_x_2115:
        /* <DEDUP_REMOVED lines=10> */
.L_x_2117:
        /* <DEDUP_REMOVED lines=13> */
.L_x_2118:
        /* <DEDUP_REMOVED lines=10> */
.L_x_2104:
[----:B------:R-:W-:Y:S05]  /*d1b0*/  BSYNC B1 ;  /* 0x0000000000017941 */ /* 0x000fea0003800000 */
.L_x_2103:
[----:B------:R-:W2:Y:S01]  /*d1c0*/  LDL R2, [R1] ;  /* 0x0000000001027983 */ /* 0x000ea20000100800 */
[----:B------:R-:W-:Y:S01]  /*d1d0*/  BSSY B1, `(.L_x_2119) ;  /* 0x0000088000017945 */ /* 0x000fe20003800000 */
[----:B------:R-:W-:Y:S02]  /*d1e0*/  LOP3.LUT R9, R7, 0x1, RZ, 0x3c, !PT ;  /* 0x0000000107097812 */ /* 0x000fe400078e3cff */
[----:B--2---:R-:W-:-:S13]  /*d1f0*/  ISETP.NE.AND P0, PT, R2, RZ, PT ;  /* 0x000000ff0200720c */ /* 0x004fda0003f05270 */
[----:B------:R-:W-:Y:S05]  /*d200*/  @!P0 BRA `(.L_x_2120) ;  /* 0x0000000800108947 */ /* 0x000fea0003800000 */
[----:B------:R-:W2:Y:S01]  /*d210*/  LDL R2, [R1+0x4] ;  /* 0x0000040001027983 */ /* 0x000ea20000100800 */
[----:B------:R-:W-:Y:S01]  /*d220*/  VIADD R11, R0, 0xffffffff ;  /* 0xffffffff000b7836 */ /* 0x000fe20000000000 */
[----:B--2---:R-:W-:-:S13]  /*d230*/  ISETP.NE.AND P0, PT, R2, RZ, PT ;  /* 0x000000ff0200720c */ /* 0x004fda0003f05270 */
[----:B------:R-:W-:Y:S05]  /*d240*/  @!P0 BRA `(.L_x_2121) ;  /* 0x0000000000488947 */ /* 0x000fea0003800000 */
        /* <DEDUP_REMOVED lines=10> */
[----:B------:R-:W-:-:S04]  /*d2f0*/  IMAD R4, R19, UR4, RZ ;  /* 0x0000000413047c24 */ /* 0x000fc8000f8e02ff */
[C---:B------:R-:W-:Y:S02]  /*d300*/  IMAD R4, R18.reuse, UR5, R4 ;  /* 0x0000000512047c24 */ /* 0x040fe4000f8e0204 */
[----:B------:R-:W-:Y:S01]  /*d310*/  IMAD.WIDE.U32 R2, R18, UR4, R2 ;  /* 0x0000000412027c25 */ /* 0x000fe2000f8e0002 */
[----:B------:R-:W-:-:S03]  /*d320*/  ULDC.64 UR4, c[0x0][0x418] ;  /* 0x0001060000047ab9 */ /* 0x000fc60000000a00 */
[----:B------:R-:W-:Y:S01]  /*d330*/  IMAD.IADD R3, R4, 0x1, R3 ;  /* 0x0000000104037824 */ /* 0x000fe200078e0203 */
[----:B------:R-:W-:-:S04]  /*d340*/  LEA R4, P0, R2, UR4, 0x2 ;  /* 0x0000000402047c11 */ /* 0x000fc8000f8010ff */
[----:B------:R-:W-:-:S05]  /*d350*/  LEA.HI.X R5, R2, UR5, R3, 0x2, P0 ;  /* 0x0000000502057c11 */ /* 0x000fca00080f1403 */
[----:B------:R0:W5:Y:S04]  /*d360*/  LDG.E R4, desc[UR42][R4.64] ;  /* 0x0000002a04047981 */ /* 0x000168000c1e1900 */
.L_x_2121:
[----:B------:R-:W1:Y:S01]  /*d370*/  S2R R2, SR_TID.X ;  /* 0x0000000000027919 */ /* 0x000e620000002100 */
[----:B------:R-:W-:Y:S01]  /*d380*/  BSSY B2, `(.L_x_2122) ;  /* 0x0000006000027945 */ /* 0x000fe20003800000 */
[----:B-1----:R-:W-:Y:S02]  /*d390*/  LOP3.LUT R3, R2, 0x7f, RZ, 0xc0, !PT ;  /* 0x0000007f02037812 */ /* 0x002fe400078ec0ff */
[----:B------:R-:W-:Y:S02]  /*d3a0*/  SHF.L.U32 R2, R9, 0x1f, RZ ;  /* 0x0000001f09027819 */ /* 0x000fe400000006ff */
[----:B------:R-:W-:Y:S02]  /*d3b0*/  ISETP.NE.AND P2, PT, R3, RZ, PT ;  /* 0x000000ff0300720c */ /* 0x000fe40003f45270 */
[----:B------:R-:W1:Y:S02]  /*d3c0*/  SYNCS.PHASECHK.TRANS64.TRYWAIT P0, [UR38+0x34840], R2 ;  /* 0x03484002ff0075a7 */ /* 0x000e640008000166 */
[----:B-1----:R-:W-:Y:S09]  /*d3d0*/  @!P0 BRA `(.L_x_2123) ;  /* 0x0000002400a08947 */ /* 0x002ff20003800000 */
.L_x_2195:
[----:B------:R-:W-:Y:S05]  /*d3e0*/  BSYNC B2 ;  /* 0x0000000000027941 */ /* 0x000fea0003800000 */
.L_x_2122:
[----:B------:R-:W-:Y:S04]  /*d3f0*/  BSSY B2, `(.L_x_2124) ;  /* 0x0000007000027945 */ /* 0x000fe80003800000 */
[----:B------:R-:W-:Y:S05]  /*d400*/  @P2 BRA `(.L_x_2125) ;  /* 0x0000000000142947 */ /* 0x000fea0003800000 */
[----:B------:R-:W-:Y:S01]  /*d410*/  ISETP.NE.AND P0, PT, R10, RZ, PT ;  /* 0x000000ff0a00720c */ /* 0x000fe20003f05270 */
[----:B-1----:R-:W-:-:S04]  /*d420*/  IMAD.MOV.U32 R2, RZ, RZ, 0xc000 ;  /* 0x0000c000ff027424 */ /* 0x002fc800078e00ff */
[----:B------:R2:W-:Y:S08]  /*d430*/  SYNCS.ARRIVE.TRANS64 RZ, [UR38+0x34830], R2 ;  /* 0x03483002ffff79a7 */ /* 0x0005f00008000026 */
[----:B--2---:R-:W-:Y:S05]  /*d440*/  @!P0 BRA `(.L_x_2125) ;  /* 0x0000000000048947 */ /* 0x004fea0003800000 */
[----:B------:R-:W-:Y:S01]  /*d450*/  BPT.TRAP 0x1 ;  /* 0x000000040000795c */ /* 0x000fe20000300000 */
.L_x_2125:
[----:B------:R-:W-:Y:S05]  /*d460*/  BSYNC B2 ;  /* 0x0000000000027941 */ /* 0x000fea0003800000 */
.L_x_2124:
        /* <DEDUP_REMOVED lines=11> */
.L_x_2126:
        /* <DEDUP_REMOVED lines=14> */
.L_x_2127:
        /* <DEDUP_REMOVED lines=13> */
.L_x_2128:
        /* <DEDUP_REMOVED lines=12> */
.L_x_2196:
[----:B------:R-:W-:Y:S05]  /*d790*/  BSYNC B2 ;  /* 0x0000000000027941 */ /* 0x000fea0003800000 */
.L_x_2129:
        /* <DEDUP_REMOVED lines=9> */
.L_x_2132:
[----:B------:R-:W-:Y:S05]  /*d830*/  BSYNC B2 ;  /* 0x0000000000027941 */ /* 0x000fea0003800000 */
.L_x_2131:
        /* <DEDUP_REMOVED lines=10> */
.L_x_2133:
        /* <DEDUP_REMOVED lines=13> */
.L_x_2134:
        /* <DEDUP_REMOVED lines=10> */
.L_x_2120:
[----:B------:R-:W-:Y:S05]  /*da50*/  BSYNC B1 ;  /* 0x0000000000017941 */ /* 0x000fea0003800000 */
.L_x_2119:
[----:B------:R-:W-:Y:S02]  /*da60*/  VIADD R0, R0, 0xfffffffe ;  /* 0xfffffffe00007836 */ /* 0x000fe40000000000 */
[----:B------:R-:W-:Y:S01]  /*da70*/  IMAD.MOV.U32 R7, RZ, RZ, R9 ;  /* 0x000000ffff077224 */ /* 0x000fe200078e0009 */
[----:B------:R-:W-:Y:S06]  /*da80*/  @P1 BRA `(.L_x_2135) ;  /* 0xffffffec00a01947 */ /* 0x000fec000383ffff */
[----:B------:R-:W-:Y:S05]  /*da90*/  BSYNC B0 ;  /* 0x0000000000007941 */ /* 0x000fea0003800000 */
.L_x_2102:
[----:B------:R-:W-:Y:S01]  /*daa0*/  ISETP.NE.AND P0, PT, R12, RZ, PT ;  /* 0x000000ff0c00720c */ /* 0x000fe20003f05270 */
[----:B------:R-:W-:-:S12]  /*dab0*/  BSSY B0, `(.L_x_2101) ;  /* 0x0000089000007945 */ /* 0x000fd80003800000 */
[----:B------:R-:W-:Y:S05]  /*dac0*/  @!P0 BRA `(.L_x_2136) ;  /* 0x00000008001c8947 */ /* 0x000fea0003800000 */
[----:B------:R-:W2:Y:S01]  /*dad0*/  LDL R2, [R1] ;  /* 0x0000000001027983 */ /* 0x000ea20000100800 */
[----:B------:R-:W-:Y:S01]  /*dae0*/  IMAD.MOV.U32 R8, RZ, RZ, 0x1 ;  /* 0x00000001ff087424 */ /* 0x000fe200078e00ff */
[----:B--2---:R-:W-:-:S13]  /*daf0*/  ISETP.NE.AND P1, PT, R2, RZ, PT ;  /* 0x000000ff0200720c */ /* 0x004fda0003f25270 */
[----:B------:R-:W-:Y:S05]  /*db00*/  @!P1 BRA `(.L_x_2136) ;  /* 0x00000008000c9947 */ /* 0x000fea0003800000 */
[----:B------:R-:W2:Y:S02]  /*db10*/  LDL.LU R2, [R1+0x4] ;  /* 0x0000040001027983 */ /* 0x000ea40000300800 */
[----:B--2---:R-:W-:-:S13]  /*db20*/  ISETP.NE.AND P1, PT, R2, RZ, PT ;  /* 0x000000ff0200720c */ /* 0x004fda0003f25270 */
[----:B------:R-:W-:Y:S05]  /*db30*/  @!P1 BRA `(.L_x_2137) ;  /* 0x00000000004c9947 */ /* 0x000fea0003800000 */
[----:B------:R-:W0:Y:S01]  /*db40*/  LDC R7, c[0x0][0x43c] ;  /* 0x00010f00ff077b82 */ /* 0x000e220000000800 */
[----:B------:R-:W-:Y:S01]  /*db50*/  IMAD.MOV.U32 R6, RZ, RZ, R0 ;  /* 0x000000ffff067224 */ /* 0x000fe200078e0000 */
[----:B------:R-:W-:Y:S02]  /*db60*/  ULDC.64 UR4, c[0x0][0x428] ;  /* 0x00010a0000047ab9 */ /* 0x000fe40000000a00 */
[----:B------:R-:W-:-:S04]  /*db70*/  IMAD R19, R19, UR4, RZ ;  /* 0x0000000413137c24 */ /* 0x000fc8000f8e02ff */
[----:B------:R-:W-:Y:S01]  /*db80*/  IMAD R19, R18, UR5, R19 ;  /* 0x0000000512137c24 */ /* 0x000fe2000f8e0213 */
[----:B0-----:R-:W-:-:S13]  /*db90*/  ISETP.NE.AND P0, PT, R7, 0x1, PT ;  /* 0x000000010700780c */ /* 0x001fda0003f05270 */
[----:B------:R-:W0:Y:S02]  /*dba0*/  @P0 LDC.64 R2, c[0x0][0x440] ;  /* 0x00011000ff020b82 */ /* 0x000e240000000a00 */
[----:B0-----:R-:W-:-:S05]  /*dbb0*/  @P0 IMAD.HI.U32 R2, R0, R2, RZ ;  /* 0x0000000200020227 */ /* 0x001fca00078e00ff */
[----:B------:R-:W-:-:S04]  /*dbc0*/  @P0 SHF.R.U32.HI R6, RZ, R3, R2 ;  /* 0x00000003ff060219 */ /* 0x000fc80000011602 */
[--C-:B------:R-:W-:Y:S01]  /*dbd0*/  SHF.R.S32.HI R3, RZ, 0x1f, R6.reuse ;  /* 0x0000001fff037819 */ /* 0x100fe20000011406 */
        /* <DEDUP_REMOVED lines=9> */
.L_x_2137:
[----:B------:R-:W1:Y:S01]  /*dc70*/  S2R R2, SR_TID.X ;  /* 0x0000000000027919 */ /* 0x000e620000002100 */
[----:B------:R-:W-:Y:S01]  /*dc80*/  BSSY B1, `(.L_x_2138) ;  /* 0x0000006000017945 */ /* 0x000fe20003800000 */
[----:B-1----:R-:W-:Y:S02]  /*dc90*/  LOP3.LUT R3, R2, 0x7f, RZ, 0xc0, !PT ;  /* 0x0000007f02037812 */ /* 0x002fe400078ec0ff */
[----:B------:R-:W-:Y:S02]  /*dca0*/  SHF.L.U32 R2, R9, 0x1f, RZ ;  /* 0x0000001f09027819 */ /* 0x000fe400000006ff */
[----:B------:R-:W-:Y:S02]  /*dcb0*/  ISETP.NE.AND P1, PT, R3, RZ, PT ;  /* 0x000000ff0300720c */ /* 0x000fe40003f25270 */
[----:B------:R-:W1:Y:S02]  /*dcc0*/  SYNCS.PHASECHK.TRANS64.TRYWAIT P0, [UR38+0x34848], R2 ;  /* 0x03484802ff0075a7 */ /* 0x000e640008000166 */
[----:B-1----:R-:W-:Y:S09]  /*dcd0*/  @!P0 BRA `(.L_x_2139) ;  /* 0x0000001c00908947 */ /* 0x002ff20003800000 */
.L_x_2197:
[----:B------:R-:W-:Y:S05]  /*dce0*/  BSYNC B1 ;  /* 0x0000000000017941 */ /* 0x000fea0003800000 */
.L_x_2138:
[----:B------:R-:W-:Y:S04]  /*dcf0*/  BSSY B1, `(.L_x_2140) ;  /* 0x0000007000017945 */ /* 0x000fe80003800000 */
[----:B------:R-:W-:Y:S05]  /*dd00*/  @P1 BRA `(.L_x_2141) ;  /* 0x0000000000141947 */ /* 0x000fea0003800000 */
[----:B------:R-:W-:Y:S01]  /*dd10*/  ISETP.NE.AND P0, PT, R10, RZ, PT ;  /* 0x000000ff0a00720c */ /* 0x000fe20003f05270 */
[----:B-1----:R-:W-:-:S04]  /*dd20*/  IMAD.MOV.U32 R3, RZ, RZ, 0xc000 ;  /* 0x0000c000ff037424 */ /* 0x002fc800078e00ff */
[----:B------:R2:W-:Y:S08]  /*dd30*/  SYNCS.ARRIVE.TRANS64 RZ, [UR38+0x34838], R3 ;  /* 0x03483803ffff79a7 */ /* 0x0005f00008000026 */
[----:B--2---:R-:W-:Y:S05]  /*dd40*/  @!P0 BRA `(.L_x_2141) ;  /* 0x0000000000048947 */ /* 0x004fea0003800000 */
[----:B------:R-:W-:Y:S01]  /*dd50*/  BPT.TRAP 0x1 ;  /* 0x000000040000795c */ /* 0x000fe20000300000 */
.L_x_2141:
[----:B------:R-:W-:Y:S05]  /*dd60*/  BSYNC B1 ;  /* 0x0000000000017941 */ /* 0x000fea0003800000 */
.L_x_2140:
        /* <DEDUP_REMOVED lines=11> */
.L_x_2142:
        /* <DEDUP_REMOVED lines=14> */
.L_x_2143:
        /* <DEDUP_REMOVED lines=13> */
.L_x_2144:
        /* <DEDUP_REMOVED lines=11> */
.L_x_2198:
[----:B------:R-:W-:Y:S05]  /*e080*/  BSYNC B1 ;  /* 0x0000000000017941 */ /* 0x000fea0003800000 */
.L_x_2145:
        /* <DEDUP_REMOVED lines=9> */
.L_x_2148:
[----:B------:R-:W-:Y:S05]  /*e120*/  BSYNC B1 ;  /* 0x0000000000017941 */ /* 0x000fea0003800000 */
.L_x_2147:
        /* <DEDUP_REMOVED lines=10> */
.L_x_2149:
        /* <DEDUP_REMOVED lines=13> */
.L_x_2150:
        /* <DEDUP_REMOVED lines=10> */
.L_x_2136:
[----:B------:R-:W-:Y:S05]  /*e340*/  BSYNC B0 ;  /* 0x0000000000007941 */ /* 0x000fea0003800000 */
.L_x_2101:
[----:B------:R-:W2:Y:S01]  /*e350*/  LDL.LU R0, [R1] ;  /* 0x0000000001007983 */ /* 0x000ea20000300800 */
[----:B------:R-:W-:Y:S01]  /*e360*/  BSSY B0, `(.L_x_2151) ;  /* 0x0000037000007945 */ /* 0x000fe20003800000 */
[----:B--2---:R-:W-:-:S13]  /*e370*/  ISETP.NE.AND P0, PT, R0, RZ, PT ;  /* 0x000000ff0000720c */ /* 0x004fda0003f05270 */
[----:B------:R-:W-:Y:S05]  /*e380*/  @!P0 BRA `(.L_x_2152) ;  /* 0x0000000000d08947 */ /* 0x000fea0003800000 */
[----:B------:R-:W2:Y:S01]  /*e390*/  S2R R0, SR_TID.X ;  /* 0x0000000000007919 */ /* 0x000ea20000002100 */
[----:B-1----:R-:W-:Y:S01]  /*e3a0*/  LEA R3, R8, UR38, 0x3 ;  /* 0x0000002608037c11 */ /* 0x002fe2000f8e18ff */
[----:B------:R-:W-:Y:S01]  /*e3b0*/  BSSY B1, `(.L_x_2153) ;  /* 0x0000006000017945 */ /* 0x000fe20003800000 */
[----:B--2---:R-:W-:Y:S02]  /*e3c0*/  LOP3.LUT R2, R0, 0x7f, RZ, 0xc0, !PT ;  /* 0x0000007f00027812 */ /* 0x004fe400078ec0ff */
[----:B------:R-:W-:Y:S02]  /*e3d0*/  SHF.L.U32 R0, R9, 0x1f, RZ ;  /* 0x0000001f09007819 */ /* 0x000fe400000006ff */
[----:B------:R-:W-:Y:S02]  /*e3e0*/  ISETP.NE.AND P1, PT, R2, RZ, PT ;  /* 0x000000ff0200720c */ /* 0x000fe40003f25270 */
[----:B------:R-:W1:Y:S02]  /*e3f0*/  SYNCS.PHASECHK.TRANS64.TRYWAIT P0, [R3+URZ+0x34860], R0 ;  /* 0x03486000030075a7 */ /* 0x000e64000800017f */
[----:B-1----:R-:W-:Y:S09]  /*e400*/  @!P0 BRA `(.L_x_2154) ;  /* 0x0000001400f48947 */ /* 0x002ff20003800000 */
.L_x_2199:
[----:B------:R-:W-:Y:S05]  /*e410*/  BSYNC B1 ;  /* 0x0000000000017941 */ /* 0x000fea0003800000 */
.L_x_2153:
        /* <DEDUP_REMOVED lines=8> */
.L_x_2156:
[----:B------:R-:W-:Y:S05]  /*e4a0*/  BSYNC B1 ;  /* 0x0000000000017941 */ /* 0x000fea0003800000 */
.L_x_2155:
        /* <DEDUP_REMOVED lines=13> */
.L_x_2157:
        /* <DEDUP_REMOVED lines=13> */
.L_x_2158:
        /* <DEDUP_REMOVED lines=8> */
.L_x_2152:
[----:B------:R-:W-:Y:S05]  /*e6d0*/  BSYNC B0 ;  /* 0x0000000000007941 */ /* 0x000fea0003800000 */
.L_x_2151:
[----:B-1----:R-:W-:Y:S02]  /*e6e0*/  VIADD R0, R8, 0x1 ;  /* 0x0000000108007836 */ /* 0x002fe40000000000 */
[----:B------:R-:W-:-:S03]  /*e6f0*/  IMAD.MOV.U32 R3, RZ, RZ, RZ ;  /* 0x000000ffff037224 */ /* 0x000fc600078e00ff */
[----:B------:R-:W-:-:S04]  /*e700*/  ISETP.NE.AND P0, PT, R0, 0x2, PT ;  /* 0x000000020000780c */ /* 0x000fc80003f05270 */
[----:B------:R-:W-:Y:S02]  /*e710*/  SEL R2, RZ, 0x1, P0 ;  /* 0x00000001ff027807 */ /* 0x000fe40000000000 */
[----:B------:R-:W-:Y:S02]  /*e720*/  SEL R0, R0, RZ, P0 ;  /* 0x000000ff00007207 */ /* 0x000fe40000000000 */
[----:B------:R-:W-:-:S07]  /*e730*/  LOP3.LUT R9, R9, R2, RZ, 0x3c, !PT ;  /* 0x0000000209097212 */ /* 0x000fce00078e3cff */
.L_x_2085:
[----:B------:R-:W1:Y:S01]  /*e740*/  S2R R5, SR_CgaCtaId ;  /* 0x0000000000057919 */ /* 0x000e620000008800 */
[----:B------:R-:W-:Y:S02]  /*e750*/  MOV R2, 0x400 ;  /* 0x0000040000027802 */ /* 0x000fe40000000f00 */
[----:B------:R-:W-:Y:S02]  /*e760*/  SHF.L.U32 R3, R3, 0x1f, RZ ;  /* 0x0000001f03037819 */ /* 0x000fe400000006ff */
[----:B-1----:R-:W-:-:S04]  /*e770*/  LEA R2, R5, R2, 0x18 ;  /* 0x0000000205027211 */ /* 0x002fc800078ec0ff */
[----:B------:R-:W1:Y:S02]  /*e780*/  SYNCS.PHASECHK.TRANS64.TRYWAIT P0, [R2+URZ+0x34820], R3 ;  /* 0x03482003020075a7 */ /* 0x000e64000800017f */
[----:B-1----:R-:W-:Y:S05]  /*e790*/  @!P0 BRA `(.L_x_2159) ;  /* 0x0000001400248947 */ /* 0x002fea0003800000 */
.L_x_2200:
[----:B------:R-:W-:-:S03]  /*e7a0*/  UMOV UR4, 0xffffffff ;  /* 0xffffffff00047882 */ /* 0x000fc60000000000 */
[----:B------:R-:W-:Y:S05]  /*e7b0*/  BRA.DIV UR4, `(.L_x_2160) ;  /* 0x0000001604307947 */ /* 0x000fea000b800000 */
[----:B-1----:R-:W1:Y:S02]  /*e7c0*/  S2R R3, SR_TID.X ;  /* 0x0000000000037919 */ /* 0x002e640000002100 */
[----:B-1----:R-:W-:-:S04]  /*e7d0*/  SHF.R.U32.HI R3, RZ, 0x5, R3 ;  /* 0x00000005ff037819 */ /* 0x002fc80000011603 */
[----:B------:R-:W-:-:S05]  /*e7e0*/  LOP3.LUT R3, R3, 0x3, RZ, 0xc0, !PT ;  /* 0x0000000303037812 */ /* 0x000fca00078ec0ff */
[----:B------:R1:W2:Y:S02]  /*e7f0*/  SHFL.IDX PT, R14, R3, RZ, 0x1f ;  /* 0x00001fff030e7589 */ /* 0x0002a400000e0000 */
.L_x_2203:
[----:B--2---:R-:W-:-:S13]  /*e800*/  ISETP.NE.AND P0, PT, R14, RZ, PT ;  /* 0x000000ff0e00720c */ /* 0x004fda0003f05270 */
[----:B------:R-:W-:Y:S05]  /*e810*/  @P0 BRA `(.L_x_2047) ;  /* 0x0000000000880947 */ /* 0x000fea0003800000 */
[----:B------:R-:W-:-:S03]  /*e820*/  UMOV UR4, 0xffffffff ;  /* 0xffffffff00047882 */ /* 0x000fc60000000000 */
[----:B------:R-:W-:Y:S05]  /*e830*/  BRA.DIV UR4, `(.L_x_2161) ;  /* 0x0000001604447947 */ /* 0x000fea000b800000 */
[----:B------:R-:W-:-:S13]  /*e840*/  ELECT P6, URZ, PT ;  /* 0x00000000003f782f */ /* 0x000fda00038c0000 */
.L_x_2206:
[----:B------:R-:W-:Y:S05]  /*e850*/  @!P6 BRA `(.L_x_2047) ;  /* 0x000000000078e947 */ /* 0x000fea0003800000 */
[----:B-1----:R-:W2:Y:S02]  /*e860*/  LDL.LU R3, [R1+0x14] ;  /* 0x0000140001037983 */ /* 0x002ea40000300800 */
[----:B--2---:R-:W-:-:S04]  /*e870*/  LOP3.LUT R3, R3, 0x2, RZ, 0xfc, !PT ;  /* 0x0000000203037812 */ /* 0x004fc800078efcff */
[----:B------:R-:W-:-:S13]  /*e880*/  ISETP.NE.AND P2, PT, R3, 0x3, PT ;  /* 0x000000030300780c */ /* 0x000fda0003f45270 */
[----:B------:R-:W-:Y:S05]  /*e890*/  @!P2 BRA `(.L_x_2162) ;  /* 0x000000000004a947 */ /* 0x000fea0003800000 */
[----:B------:R-:W-:Y:S01]  /*e8a0*/  BPT.TRAP 0x1 ;  /* 0x000000040000795c */ /* 0x000fe20000300000 */
.L_x_2162:
[----:B0-----:R-:W-:Y:S01]  /*e8b0*/  VIADD R7, R2, 0x34840 ;  /* 0x0003484002077836 */ /* 0x001fe20000000000 */
        /* <DEDUP_REMOVED lines=11> */
.L_x_2207:
[----:B------:R-:W1:Y:S02]  /*e970*/  SYNCS.PHASECHK.TRANS64.TRYWAIT P0, [R3+URZ], R4 ;  /* 0x00000004030075a7 */ /* 0x000e64000800017f */
[----:B-1----:R-:W-:Y:S05]  /*e980*/  @!P0 BRA `(.L_x_2164) ;  /* 0x0000001400248947 */ /* 0x002fea0003800000 */
.L_x_2208:
[----:B------:R-:W-:Y:S05]  /*e990*/  @!P2 BRA `(.L_x_2165) ;  /* 0x000000000004a947 */ /* 0x000fea0003800000 */
[----:B------:R-:W-:Y:S01]  /*e9a0*/  BPT.TRAP 0x1 ;  /* 0x000000040000795c */ /* 0x000fe20000300000 */
.L_x_2165:
[----:B-1----:R-:W-:-:S04]  /*e9b0*/  VIADD R3, R2, 0x34860 ;  /* 0x0003486002037836 */ /* 0x002fc80000000000 */
[----:B------:R-:W-:-:S04]  /*e9c0*/  IMAD R0, R0, 0x8, R3 ;  /* 0x0000000800007824 */ /* 0x000fc800078e0203 */
[----:B------:R-:W1:Y:S02]  /*e9d0*/  SYNCS.PHASECHK.TRANS64.TRYWAIT P0, [R0+URZ], R5 ;  /* 0x00000005000075a7 */ /* 0x000e64000800017f */
[----:B-1----:R-:W-:Y:S05]  /*e9e0*/  @!P0 BRA `(.L_x_2166) ;  /* 0x0000001400208947 */ /* 0x002fea0003800000 */
.L_x_2209:
[----:B------:R-:W-:-:S07]  /*e9f0*/  IMAD R3, R8, 0x8, R3 ;  /* 0x0000000808037824 */ /* 0x000fce00078e0203 */
.L_x_2167:
[----:B--2---:R2:W3:Y:S02]  /*ea00*/  SYNCS.PHASECHK.TRANS64.TRYWAIT P0, [R3+URZ], R4 ;  /* 0x00000004030075a7 */ /* 0x0044e4000800017f */
[----:B---3--:R-:W-:Y:S05]  /*ea10*/  @!P0 NANOSLEEP.SYNCS 0x989680 ;  /* 0x009896800000895d */ /* 0x008fea0003900000 */
[----:B------:R-:W3:Y:S02]  /*ea20*/  @!P0 SYNCS.PHASECHK.TRANS64 P0, [R3+URZ], R4 ;  /* 0x00000004030085a7 */ /* 0x000ee4000800007f */
[----:B---3--:R-:W-:Y:S05]  /*ea30*/  @!P0 BRA `(.L_x_2167) ;  /* 0xfffffffc00f08947 */ /* 0x008fea000383ffff */
.L_x_2047:
[----:B------:R-:W-:Y:S05]  /*ea40*/  BSYNC B6 ;  /* 0x0000000000067941 */ /* 0x000fea0003800000 */
.L_x_2044:
[----:B------:R-:W-:Y:S05]  /*ea50*/  EXIT ;  /* 0x000000000000794d */ /* 0x000fea0003800000 */
.L_x_2051:
[----:B-1----:R-:W-:-:S04]  /*ea60*/  IMAD.U32 R3, RZ, RZ, UR36 ;  /* 0x00000024ff037e24 */ /* 0x002fc8000f8e00ff */
[----:B------:R1:W2:Y:S03]  /*ea70*/  SYNCS.PHASECHK.TRANS64.TRYWAIT P1, [R3+URZ+0x34800], R2 ;  /* 0x03480002030075a7 */ /* 0x0002a6000802017f */
[----:B--2---:R-:W-:Y:S05]  /*ea80*/  @!P1 NANOSLEEP.SYNCS 0x989680 ;  /* 0x009896800000995d */ /* 0x004fea0003900000 */
[----:B------:R-:W2:Y:S02]  /*ea90*/  @!P1 SYNCS.PHASECHK.TRANS64 P1, [R3+URZ+0x34800], R2 ;  /* 0x03480002030095a7 */ /* 0x000ea4000802007f */
[----:B--2---:R-:W-:Y:S05]  /*eaa0*/  @!P1 BRA `(.L_x_2051) ;  /* 0xfffffffc00ec9947 */ /* 0x004fea000383ffff */
[----:B------:R-:W-:Y:S05]  /*eab0*/  BRA `(.L_x_2168) ;  /* 0xffffff28002c7947 */ /* 0x000fea000383ffff */
.L_x_2055:
[----:B-1----:R-:W-:-:S04]  /*eac0*/  IMAD.U32 R3, RZ, RZ, UR36 ;  /* 0x00000024ff037e24 */ /* 0x002fc8000f8e00ff */
[----:B------:R1:W3:Y:S03]  /*ead0*/  SYNCS.PHASECHK.TRANS64.TRYWAIT P2, [R3+URZ+0x34830], R2 ;  /* 0x03483002030075a7 */ /* 0x0002e6000804017f */
[----:B---3--:R-:W-:Y:S05]  /*eae0*/  @!P2 NANOSLEEP.SYNCS 0x989680 ;  /* 0x009896800000a95d */ /* 0x008fea0003900000 */
[----:B------:R-:W3:Y:S02]  /*eaf0*/  @!P2 SYNCS.PHASECHK.TRANS64 P2, [R3+URZ+0x34830], R2 ;  /* 0x034830020300a5a7 */ /* 0x000ee4000804007f */
[----:B---3--:R-:W-:Y:S05]  /*eb00*/  @!P2 BRA `(.L_x_2055) ;  /* 0xfffffffc00eca947 */ /* 0x008fea000383ffff */
[----:B------:R-:W-:Y:S05]  /*eb10*/  BRA `(.L_x_2054) ;  /* 0xffffff2800487947 */ /* 0x000fea000383ffff */
.L_x_2060:
[----:B-1----:R-:W-:-:S04]  /*eb20*/  IMAD.U32 R21, RZ, RZ, UR60 ;  /* 0x0000003cff157e24 */ /* 0x002fc8000f8e00ff */
[----:B------:R1:W2:Y:S03]  /*eb30*/  SYNCS.PHASECHK.TRANS64.TRYWAIT P3, [R21+URZ+0x34830], R0 ;  /* 0x03483000150075a7 */ /* 0x0002a6000806017f */
[----:B--2---:R-:W-:Y:S05]  /*eb40*/  @!P3 NANOSLEEP.SYNCS 0x989680 ;  /* 0x009896800000b95d */ /* 0x004fea0003900000 */
[----:B------:R-:W2:Y:S02]  /*eb50*/  @!P3 SYNCS.PHASECHK.TRANS64 P3, [R21+URZ+0x34830], R0 ;  /* 0x034830001500b5a7 */ /* 0x000ea4000806007f */
[----:B--2---:R-:W-:Y:S05]  /*eb60*/  @!P3 BRA `(.L_x_2060) ;  /* 0xfffffffc00ecb947 */ /* 0x004fea000383ffff */
[----:B------:R-:W-:Y:S05]  /*eb70*/  BRA `(.L_x_2059) ;  /* 0xffffff5000407947 */ /* 0x000fea000383ffff */
.L_x_2064:
[----:B-1----:R-:W-:-:S04]  /*eb80*/  IMAD.U32 R3, RZ, RZ, UR7 ;  /* 0x00000007ff037e24 */ /* 0x002fc8000f8e00ff */
[----:B------:R1:W2:Y:S03]  /*eb90*/  SYNCS.PHASECHK.TRANS64.TRYWAIT P3, [R3+URZ+0x34850], R0 ;  /* 0x03485000030075a7 */ /* 0x0002a6000806017f */
[----:B--2---:R-:W-:Y:S05]  /*eba0*/  @!P3 NANOSLEEP.SYNCS 0x989680 ;  /* 0x009896800000b95d */ /* 0x004fea0003900000 */
[----:B------:R-:W2:Y:S02]  /*ebb0*/  @!P3 SYNCS.PHASECHK.TRANS64 P3, [R3+URZ+0x34850], R0 ;  /* 0x034850000300b5a7 */ /* 0x000ea4000806007f */
[----:B--2---:R-:W-:Y:S05]  /*ebc0*/  @!P3 BRA `(.L_x_2064) ;  /* 0xfffffffc00ecb947 */ /* 0x004fea000383ffff */
[----:B------:R-:W-:Y:S05]  /*ebd0*/  BRA `(.L_x_2063) ;  /* 0xffffff5800487947 */ /* 0x000fea000383ffff */
.L_x_2070:
[----:B-1----:R-:W-:-:S04]  /*ebe0*/  IMAD.U32 R15, RZ, RZ, UR39 ;  /* 0x00000027ff0f7e24 */ /* 0x002fc8000f8e00ff */
[----:B------:R1:W2:Y:S03]  /*ebf0*/  SYNCS.PHASECHK.TRANS64.TRYWAIT P2, [R15+URZ+0x34830], R0 ;  /* 0x034830000f0075a7 */ /* 0x0002a6000804017f */
[----:B--2---:R-:W-:Y:S05]  /*ec00*/  @!P2 NANOSLEEP.SYNCS 0x989680 ;  /* 0x009896800000a95d */ /* 0x004fea0003900000 */
[----:B------:R-:W2:Y:S02]  /*ec10*/  @!P2 SYNCS.PHASECHK.TRANS64 P2, [R15+URZ+0x34830], R0 ;  /* 0x034830000f00a5a7 */ /* 0x000ea4000804007f */
[----:B--2---:R-:W-:Y:S05]  /*ec20*/  @!P2 BRA `(.L_x_2070) ;  /* 0xfffffffc00eca947 */ /* 0x004fea000383ffff */
[----:B------:R-:W-:Y:S05]  /*ec30*/  BRA `(.L_x_2069) ;  /* 0xffffff7800887947 */ /* 0x000fea000383ffff */
.L_x_2074:
[----:B-1----:R-:W-:-:S04]  /*ec40*/  IMAD.U32 R3, RZ, RZ, UR7 ;  /* 0x00000007ff037e24 */ /* 0x002fc8000f8e00ff */
[----:B------:R1:W2:Y:S03]  /*ec50*/  SYNCS.PHASECHK.TRANS64.TRYWAIT P2, [R3+URZ+0x34850], R0 ;  /* 0x03485000030075a7 */ /* 0x0002a6000804017f */
[----:B--2---:R-:W-:Y:S05]  /*ec60*/  @!P2 NANOSLEEP.SYNCS 0x989680 ;  /* 0x009896800000a95d */ /* 0x004fea0003900000 */
[----:B------:R-:W2:Y:S02]  /*ec70*/  @!P2 SYNCS.PHASECHK.TRANS64 P2, [R3+URZ+0x34850], R0 ;  /* 0x034850000300a5a7 */ /* 0x000ea4000804007f */
[----:B--2---:R-:W-:Y:S05]  /*ec80*/  @!P2 BRA `(.L_x_2074) ;  /* 0xfffffffc00eca947 */ /* 0x004fea000383ffff */
[----:B------:R-:W-:Y:S05]  /*ec90*/  BRA `(.L_x_2073) ;  /* 0xffffff8000907947 */ /* 0x000fea000383ffff */
.L_x_2079:
[----:B-1----:R-:W-:-:S04]  /*eca0*/  IMAD.U32 R2, RZ, RZ, UR5 ;  /* 0x00000005ff027e24 */ /* 0x002fc8000f8e00ff */
[----:B------:R1:W2:Y:S03]  /*ecb0*/  SYNCS.PHASECHK.TRANS64.TRYWAIT P0, [R2+URZ+0x34850], R5 ;  /* 0x03485005020075a7 */ /* 0x0002a6000800017f */
[----:B--2---:R-:W-:Y:S05]  /*ecc0*/  @!P0 NANOSLEEP.SYNCS 0x989680 ;  /* 0x009896800000895d */ /* 0x004fea0003900000 */
[----:B------:R-:W2:Y:S02]  /*ecd0*/  @!P0 SYNCS.PHASECHK.TRANS64 P0, [R2+URZ+0x34850], R5 ;  /* 0x03485005020085a7 */ /* 0x000ea4000800007f */
[----:B--2---:R-:W-:Y:S05]  /*ece0*/  @!P0 BRA `(.L_x_2079) ;  /* 0xfffffffc00ec8947 */ /* 0x004fea000383ffff */
[----:B------:R-:W-:Y:S05]  /*ecf0*/  BRA `(.L_x_2078) ;  /* 0xffffff9c005c7947 */ /* 0x000fea000383ffff */
.L_x_2090:
[----:B------:R-:W-:Y:S02]  /*ed00*/  IMAD.MOV.U32 R13, RZ, RZ, R0 ;  /* 0x000000ffff0d7224 */ /* 0x000fe400078e0000 */
[----:B------:R-:W-:Y:S02]  /*ed10*/  IMAD.MOV.U32 R12, RZ, RZ, RZ ;  /* 0x000000ffff0c7224 */ /* 0x000fe400078e00ff */
[----:B------:R-:W-:Y:S02]  /*ed20*/  IMAD.MOV.U32 R11, RZ, RZ, 0x1f ;  /* 0x0000001fff0b7424 */ /* 0x000fe400078e00ff */
[----:B------:R-:W-:-:S07]  /*ed30*/  IMAD.MOV.U32 R15, RZ, RZ, -0x1 ;  /* 0xffffffffff0f7424 */ /* 0x000fce00078e00ff */
[----:B------:R-:W-:Y:S05]  /*ed40*/  WARPSYNC.COLLECTIVE R15, `(.L_x_2169) ;  /* 0x000000000f087348 */ /* 0x000fea0003c00000 */
[----:B------:R0:W1:Y:S02]  /*ed50*/  SHFL.IDX P6, R14, R13, R12, R11 ;  /* 0x0000000c0d0e7389 */ /* 0x00006400000c000b */
[----:B01----:R-:W-:Y:S01]  /*ed60*/  ENDCOLLECTIVE ;  /* 0x000000000000791b */ /* 0x003fe20003800000 */
.L_x_2169:
[----:B------:R-:W-:Y:S05]  /*ed70*/  BRA `(.L_x_2170) ;  /* 0xffffffc800607947 */ /* 0x000fea000383ffff */
.L_x_2092:
[----:B------:R-:W-:Y:S01]  /*ed80*/  BSSY B0, `(.L_x_2171) ;  /* 0x0000006000007945 */ /* 0x000fe20003800000 */
[----:B------:R-:W-:-:S07]  /*ed90*/  IMAD.MOV.U32 R15, RZ, RZ, -0x1 ;  /* 0xffffffffff0f7424 */ /* 0x000fce00078e00ff */
[----:B0-----:R-:W-:Y:S05]  /*eda0*/  WARPSYNC.COLLECTIVE R15, `(.L_x_2172) ;  /* 0x000000000f0c7348 */ /* 0x001fea0003c00000 */
[----:B------:R-:W-:Y:S02]  /*edb0*/  ELECT P6, UR62, PT ;  /* 0x00000000003e782f */ /* 0x000fe400038c0000 */
[----:B------:R-:W-:Y:S01]  /*edc0*/  MOV R14, UR62 ;  /* 0x0000003e000e7c02 */ /* 0x000fe20008000f00 */
[----:B0-----:R-:W-:Y:S10]  /*edd0*/  ENDCOLLECTIVE ;  /* 0x000000000000791b */ /* 0x001ff40003800000 */
.L_x_2172:
[----:B------:R-:W-:Y:S05]  /*ede0*/  BSYNC B0 ;  /* 0x0000000000007941 */ /* 0x000fea0003800000 */
.L_x_2171:
[----:B------:R-:W-:Y:S05]  /*edf0*/  BRA `(.L_x_2173) ;  /* 0xffffffc800607947 */ /* 0x000fea000383ffff */
.L_x_2094:
[----:B0-----:R-:W-:-:S04]  /*ee00*/  IMAD.U32 R3, RZ, RZ, UR38 ;  /* 0x00000026ff037e24 */ /* 0x001fc8000f8e00ff */
[----:B------:R0:W1:Y:S03]  /*ee10*/  SYNCS.PHASECHK.TRANS64.TRYWAIT P0, [R3+URZ+0x34840], R0 ;  /* 0x03484000030075a7 */ /* 0x000066000800017f */
[----:B-1----:R-:W-:Y:S05]  /*ee20*/  @!P0 NANOSLEEP.SYNCS 0x989680 ;  /* 0x009896800000895d */ /* 0x002fea0003900000 */
[----:B------:R-:W1:Y:S02]  /*ee30*/  @!P0 SYNCS.PHASECHK.TRANS64 P0, [R3+URZ+0x34840], R0 ;  /* 0x03484000030085a7 */ /* 0x000e64000800007f */
[----:B-1----:R-:W-:Y:S05]  /*ee40*/  @!P0 BRA `(.L_x_2094) ;  /* 0xfffffffc00ec8947 */ /* 0x002fea000383ffff */
[----:B------:R-:W-:Y:S05]  /*ee50*/  BRA `(.L_x_2174) ;  /* 0xffffffc800b87947 */ /* 0x000fea000383ffff */
.L_x_2097:
[----:B------:R-:W-:Y:S02]  /*ee60*/  IMAD.MOV.U32 R13, RZ, RZ, R5 ;  /* 0x000000ffff0d7224 */ /* 0x000fe400078e0005 */
[----:B------:R-:W-:Y:S02]  /*ee70*/  IMAD.MOV.U32 R12, RZ, RZ, RZ ;  /* 0x000000ffff0c7224 */ /* 0x000fe400078e00ff */
[----:B------:R-:W-:Y:S02]  /*ee80*/  IMAD.MOV.U32 R11, RZ, RZ, 0x181f ;  /* 0x0000181fff0b7424 */ /* 0x000fe400078e00ff */
[----:B------:R-:W-:Y:S02]  /*ee90*/  IMAD.MOV.U32 R15, RZ, RZ, -0x1 ;  /* 0xffffffffff0f7424 */ /* 0x000fe400078e00ff */
[----:B------:R-:W-:-:S07]  /*eea0*/  IMAD R6, R9, 0x80, R6 ;  /* 0x0000008009067824 */ /* 0x000fce00078e0206 */
[----:B------:R-:W-:Y:S05]  /*eeb0*/  WARPSYNC.COLLECTIVE R15, `(.L_x_2175) ;  /* 0x000000000f087348 */ /* 0x000fea0003c00000 */
[----:B------:R0:W1:Y:S02]  /*eec0*/  SHFL.IDX P6, R14, R13, R12, R11 ;  /* 0x0000000c0d0e7389 */ /* 0x00006400000c000b */
[----:B01----:R-:W-:Y:S01]  /*eed0*/  ENDCOLLECTIVE ;  /* 0x000000000000791b */ /* 0x003fe20003800000 */
.L_x_2175:
[----:B------:R-:W-:Y:S02]  /*eee0*/  VIADD R9, R6, 0x10 ;  /* 0x0000001006097836 */ /* 0x000fe40000000000 */
[----:B------:R-:W-:Y:S02]  /*eef0*/  IMAD.MOV.U32 R13, RZ, RZ, R0 ;  /* 0x000000ffff0d7224 */ /* 0x000fe400078e0000 */
[----:B------:R-:W-:-:S07]  /*ef00*/  IMAD.MOV.U32 R2, RZ, RZ, R14 ;  /* 0x000000ffff027224 */ /* 0x000fce00078e000e */
[----:B------:R-:W-:Y:S05]  /*ef10*/  WARPSYNC.COLLECTIVE R15, `(.L_x_2176) ;  /* 0x000000000f087348 */ /* 0x000fea0003c00000 */
[----:B------:R0:W1:Y:S02]  /*ef20*/  SHFL.IDX P6, R14, R13, R12, R11 ;  /* 0x0000000c0d0e7389 */ /* 0x00006400000c000b */
[----:B01----:R-:W-:Y:S01]  /*ef30*/  ENDCOLLECTIVE ;  /* 0x000000000000791b */ /* 0x003fe20003800000 */
.L_x_2176:
[----:B------:R-:W-:Y:S02]  /*ef40*/  ULDC UR4, c[0x0][0x288] ;  /* 0x0000a20000047ab9 */ /* 0x000fe40000000800 */
[----:B------:R-:W-:-:S05]  /*ef50*/  IMAD R4, R8, UR4, RZ ;  /* 0x0000000408047c24 */ /* 0x000fca000f8e02ff */
        /* <DEDUP_REMOVED lines=8> */
.L_x_2177:
        /* <DEDUP_REMOVED lines=14> */
.L_x_2178:
[----:B------:R-:W-:Y:S01]  /*f0c0*/  @!PT LDS RZ, [RZ] ;  /* 0x00000000fffff984 */ /* 0x000fe20000000800 */
[----:B------:R-:W-:Y:S01]  /*f0d0*/  @!PT LDS RZ, [RZ] ;  /* 0x00000000fffff984 */ /* 0x000fe20000000800 */
[----:B------:R-:W-:Y:S01]  /*f0e0*/  @!PT LDS RZ, [RZ] ;  /* 0x00000000fffff984 */ /* 0x000fe20000000800 */
[----:B------:R0:W-:Y:S01]  /*f0f0*/  @!P3 LDGSTS.E.BYPASS.LTC128B.128 [R21+0x18400], desc[UR42][R2.64+0x100], !P1 ;  /* 0x184001000215bfae */ /* 0x0001e2000c901d6a */
[----:B------:R-:W-:Y:S01]  /*f100*/  ISETP.GE.AND P3, PT, R9, R4, PT ;  /* 0x000000040900720c */ /* 0x000fe20003f66270 */
[----:B------:R-:W-:Y:S02]  /*f110*/  IMAD.MOV.U32 R9, RZ, RZ, R8 ;  /* 0x000000ffff097224 */ /* 0x000fe400078e0008 */
[----:B------:R-:W-:Y:S02]  /*f120*/  IMAD.MOV.U32 R13, RZ, RZ, R5 ;  /* 0x000000ffff0d7224 */ /* 0x000fe400078e0005 */
[----:B------:R-:W-:-:S08]  /*f130*/  IMAD.MOV.U32 R12, RZ, RZ, 0x2 ;  /* 0x00000002ff0c7424 */ /* 0x000fd000078e00ff */
[----:B------:R-:W-:Y:S01]  /*f140*/  @!P3 LEA R20, R7, UR38, 0x1 ;  /* 0x000000260714bc11 */ /* 0x000fe2000f8e08ff */
[----:B0-----:R-:W-:Y:S02]  /*f150*/  VIADD R3, R6, 0x20 ;  /* 0x0000002006037836 */ /* 0x001fe40000000000 */
[----:B------:R-:W-:-:S07]  /*f160*/  IMAD.MOV.U32 R8, RZ, RZ, R14 ;  /* 0x000000ffff087224 */ /* 0x000fce00078e000e */
[----:B------:R-:W-:Y:S05]  /*f170*/  WARPSYNC.COLLECTIVE R15, `(.L_x_2179) ;  /* 0x000000000f087348 */ /* 0x000fea0003c00000 */
[----:B------:R0:W1:Y:S02]  /*f180*/  SHFL.IDX P6, R14, R13, R12, R11 ;  /* 0x0000000c0d0e7389 */ /* 0x00006400000c000b */
[----:B01----:R-:W-:Y:S01]  /*f190*/  ENDCOLLECTIVE ;  /* 0x000000000000791b */ /* 0x003fe20003800000 */
.L_x_2179:
        /* <DEDUP_REMOVED lines=13> */
.L_x_2180:
        /* <DEDUP_REMOVED lines=9> */
.L_x_2181:
        /* <DEDUP_REMOVED lines=13> */
.L_x_2182:
        /* <DEDUP_REMOVED lines=9> */
.L_x_2183:
        /* <DEDUP_REMOVED lines=13> */
.L_x_2184:
        /* <DEDUP_REMOVED lines=9> */
.L_x_2185:
        /* <DEDUP_REMOVED lines=13> */
.L_x_2186:
        /* <DEDUP_REMOVED lines=9> */
.L_x_2187:
        /* <DEDUP_REMOVED lines=13> */
.L_x_2188:
        /* <DEDUP_REMOVED lines=8> */
.L_x_2189:
        /* <DEDUP_REMOVED lines=12> */
.L_x_2190:
[----:B------:R-:W-:Y:S05]  /*f930*/  BRA `(.L_x_2191) ;  /* 0xffffffcc00207947 */ /* 0x000fea000383ffff */
.L_x_2100:
[----:B-1----:R-:W-:-:S04]  /*f940*/  IMAD.U32 R3, RZ, RZ, UR38 ;  /* 0x00000026ff037e24 */ /* 0x002fc8000f8e00ff */
[----:B------:R1:W2:Y:S03]  /*f950*/  SYNCS.PHASECHK.TRANS64.TRYWAIT P0, [R3+URZ+0x34820], R2 ;  /* 0x03482002030075a7 */ /* 0x0002a6000800017f */
[----:B--2---:R-:W-:Y:S05]  /*f960*/  @!P0 NANOSLEEP.SYNCS 0x989680 ;  /* 0x009896800000895d */ /* 0x004fea0003900000 */
[----:B------:R-:W2:Y:S02]  /*f970*/  @!P0 SYNCS.PHASECHK.TRANS64 P0, [R3+URZ+0x34820], R2 ;  /* 0x03482002030085a7 */ /* 0x000ea4000800007f */
[----:B--2---:R-:W-:Y:S05]  /*f980*/  @!P0 BRA `(.L_x_2100) ;  /* 0xfffffffc00ec8947 */ /* 0x004fea000383ffff */
[----:B------:R-:W-:Y:S05]  /*f990*/  BRA `(.L_x_2192) ;  /* 0xffffffcc00787947 */ /* 0x000fea000383ffff */
.L_x_2107:
[----:B-1----:R-:W-:-:S04]  /*f9a0*/  IMAD.U32 R3, RZ, RZ, UR38 ;  /* 0x00000026ff037e24 */ /* 0x002fc8000f8e00ff */
[----:B------:R1:W2:Y:S03]  /*f9b0*/  SYNCS.PHASECHK.TRANS64.TRYWAIT P0, [R3+URZ+0x34848], R2 ;  /* 0x03484802030075a7 */ /* 0x0002a6000800017f */
[----:B--2---:R-:W-:Y:S05]  /*f9c0*/  @!P0 NANOSLEEP.SYNCS 0x989680 ;  /* 0x009896800000895d */ /* 0x004fea0003900000 */
[----:B------:R-:W2:Y:S02]  /*f9d0*/  @!P0 SYNCS.PHASECHK.TRANS64 P0, [R3+URZ+0x34848], R2 ;  /* 0x03484802030085a7 */ /* 0x000ea4000800007f */
[----:B--2---:R-:W-:Y:S05]  /*f9e0*/  @!P0 BRA `(.L_x_2107) ;  /* 0xfffffffc00ec8947 */ /* 0x004fea000383ffff */
[----:B------:R-:W-:Y:S05]  /*f9f0*/  BRA `(.L_x_2193) ;  /* 0xffffffd000507947 */ /* 0x000fea000383ffff */
.L_x_2114:
[----:B0-----:R-:W-:-:S04]  /*fa00*/  IMAD.U32 R3, RZ, RZ, UR38 ;  /* 0x00000026ff037e24 */ /* 0x001fc8000f8e00ff */
[----:B------:R0:W1:Y:S03]  /*fa10*/  SYNCS.PHASECHK.TRANS64.TRYWAIT P0, [R3+URZ+0x34860], R2 ;  /* 0x03486002030075a7 */ /* 0x000066000800017f */
[----:B-1----:R-:W-:Y:S05]  /*fa20*/  @!P0 NANOSLEEP.SYNCS 0x989680 ;  /* 0x009896800000895d */ /* 0x002fea0003900000 */
[----:B------:R-:W1:Y:S02]  /*fa30*/  @!P0 SYNCS.PHASECHK.TRANS64 P0, [R3+URZ+0x34860], R2 ;  /* 0x03486002030085a7 */ /* 0x000e64000800007f */
[----:B-1----:R-:W-:Y:S05]  /*fa40*/  @!P0 BRA `(.L_x_2114) ;  /* 0xfffffffc00ec8947 */ /* 0x002fea000383ffff */
[----:B------:R-:W-:Y:S05]  /*fa50*/  BRA `(.L_x_2194) ;  /* 0xffffffd400247947 */ /* 0x000fea000383ffff */
.L_x_2123:
[----:B-1----:R-:W-:-:S04]  /*fa60*/  IMAD.U32 R3, RZ, RZ, UR38 ;  /* 0x00000026ff037e24 */ /* 0x002fc8000f8e00ff */
[----:B------:R1:W2:Y:S03]  /*fa70*/  SYNCS.PHASECHK.TRANS64.TRYWAIT P0, [R3+URZ+0x34840], R2 ;  /* 0x03484002030075a7 */ /* 0x0002a6000800017f */
[----:B--2---:R-:W-:Y:S05]  /*fa80*/  @!P0 NANOSLEEP.SYNCS 0x989680 ;  /* 0x009896800000895d */ /* 0x004fea0003900000 */
[----:B------:R-:W2:Y:S02]  /*fa90*/  @!P0 SYNCS.PHASECHK.TRANS64 P0, [R3+URZ+0x34840], R2 ;  /* 0x03484002030085a7 */ /* 0x000ea4000800007f */
[----:B--2---:R-:W-:Y:S05]  /*faa0*/  @!P0 BRA `(.L_x_2123) ;  /* 0xfffffffc00ec8947 */ /* 0x004fea000383ffff */
[----:B------:R-:W-:Y:S05]  /*fab0*/  BRA `(.L_x_2195) ;  /* 0xffffffd800487947 */ /* 0x000fea000383ffff */
.L_x_2130:
[----:B0-----:R-:W-:-:S04]  /*fac0*/  IMAD.U32 R3, RZ, RZ, UR38 ;  /* 0x00000026ff037e24 */ /* 0x001fc8000f8e00ff */
[----:B------:R0:W1:Y:S03]  /*fad0*/  SYNCS.PHASECHK.TRANS64.TRYWAIT P0, [R3+URZ+0x34868], R2 ;  /* 0x03486802030075a7 */ /* 0x000066000800017f */
[----:B-1----:R-:W-:Y:S05]  /*fae0*/  @!P0 NANOSLEEP.SYNCS 0x989680 ;  /* 0x009896800000895d */ /* 0x002fea0003900000 */
[----:B------:R-:W1:Y:S02]  /*faf0*/  @!P0 SYNCS.PHASECHK.TRANS64 P0, [R3+URZ+0x34868], R2 ;  /* 0x03486802030085a7 */ /* 0x000e64000800007f */
[----:B-1----:R-:W-:Y:S05]  /*fb00*/  @!P0 BRA `(.L_x_2130) ;  /* 0xfffffffc00ec8947 */ /* 0x002fea000383ffff */
[----:B------:R-:W-:Y:S05]  /*fb10*/  BRA `(.L_x_2196) ;  /* 0xffffffdc001c7947 */ /* 0x000fea000383ffff */
.L_x_2139:
[----:B-1----:R-:W-:-:S04]  /*fb20*/  IMAD.U32 R3, RZ, RZ, UR38 ;  /* 0x00000026ff037e24 */ /* 0x002fc8000f8e00ff */
[----:B------:R1:W2:Y:S03]  /*fb30*/  SYNCS.PHASECHK.TRANS64.TRYWAIT P0, [R3+URZ+0x34848], R2 ;  /* 0x03484802030075a7 */ /* 0x0002a6000800017f */
[----:B--2---:R-:W-:Y:S05]  /*fb40*/  @!P0 NANOSLEEP.SYNCS 0x989680 ;  /* 0x009896800000895d */ /* 0x004fea0003900000 */
[----:B------:R-:W2:Y:S02]  /*fb50*/  @!P0 SYNCS.PHASECHK.TRANS64 P0, [R3+URZ+0x34848], R2 ;  /* 0x03484802030085a7 */ /* 0x000ea4000800007f */
[----:B--2---:R-:W-:Y:S05]  /*fb60*/  @!P0 BRA `(.L_x_2139) ;  /* 0xfffffffc00ec8947 */ /* 0x004fea000383ffff */
[----:B------:R-:W-:Y:S05]  /*fb70*/  BRA `(.L_x_2197) ;  /* 0xffffffe000587947 */ /* 0x000fea000383ffff */
.L_x_2146:
[----:B0-----:R-:W-:-:S04]  /*fb80*/  IMAD.U32 R3, RZ, RZ, UR38 ;  /* 0x00000026ff037e24 */ /* 0x001fc8000f8e00ff */
[----:B------:R0:W1:Y:S03]  /*fb90*/  SYNCS.PHASECHK.TRANS64.TRYWAIT P0, [R3+URZ+0x34860], R2 ;  /* 0x03486002030075a7 */ /* 0x000066000800017f */
[----:B-1----:R-:W-:Y:S05]  /*fba0*/  @!P0 NANOSLEEP.SYNCS 0x989680 ;  /* 0x009896800000895d */ /* 0x002fea0003900000 */
[----:B------:R-:W1:Y:S02]  /*fbb0*/  @!P0 SYNCS.PHASECHK.TRANS64 P0, [R3+URZ+0x34860], R2 ;  /* 0x03486002030085a7 */ /* 0x000e64000800007f */
[----:B-1----:R-:W-:Y:S05]  /*fbc0*/  @!P0 BRA `(.L_x_2146) ;  /* 0xfffffffc00ec8947 */ /* 0x002fea000383ffff */
[----:B------:R-:W-:Y:S05]  /*fbd0*/  BRA `(.L_x_2198) ;  /* 0xffffffe400287947 */ /* 0x000fea000383ffff */
.L_x_2154:
[----:B-1----:R1:W2:Y:S02]  /*fbe0*/  SYNCS.PHASECHK.TRANS64.TRYWAIT P0, [R3+URZ+0x34860], R0 ;  /* 0x03486000030075a7 */ /* 0x0022a4000800017f */
[----:B--2---:R-:W-:Y:S05]  /*fbf0*/  @!P0 NANOSLEEP.SYNCS 0x989680 ;  /* 0x009896800000895d */ /* 0x004fea0003900000 */
[----:B------:R-:W2:Y:S02]  /*fc00*/  @!P0 SYNCS.PHASECHK.TRANS64 P0, [R3+URZ+0x34860], R0 ;  /* 0x03486000030085a7 */ /* 0x000ea4000800007f */
[----:B--2---:R-:W-:Y:S05]  /*fc10*/  @!P0 BRA `(.L_x_2154) ;  /* 0xfffffffc00f08947 */ /* 0x004fea000383ffff */
[----:B------:R-:W-:Y:S05]  /*fc20*/  BRA `(.L_x_2199) ;  /* 0xffffffe400f87947 */ /* 0x000fea000383ffff */
.L_x_2159:
[----:B-1----:R1:W2:Y:S02]  /*fc30*/  SYNCS.PHASECHK.TRANS64.TRYWAIT P0, [R2+URZ+0x34820], R3 ;  /* 0x03482003020075a7 */ /* 0x0022a4000800017f */
[----:B--2---:R-:W-:Y:S05]  /*fc40*/  @!P0 NANOSLEEP.SYNCS 0x989680 ;  /* 0x009896800000895d */ /* 0x004fea0003900000 */
[----:B------:R-:W2:Y:S02]  /*fc50*/  @!P0 SYNCS.PHASECHK.TRANS64 P0, [R2+URZ+0x34820], R3 ;  /* 0x03482003020085a7 */ /* 0x000ea4000800007f */
[----:B--2---:R-:W-:Y:S05]  /*fc60*/  @!P0 BRA `(.L_x_2159) ;  /* 0xfffffffc00f08947 */ /* 0x004fea000383ffff */
[----:B------:R-:W-:Y:S05]  /*fc70*/  BRA `(.L_x_2200) ;  /* 0xffffffe800c87947 */ /* 0x000fea000383ffff */
.L_x_2160:
        /* <DEDUP_REMOVED lines=11> */
.L_x_2202:
[----:B------:R-:W-:Y:S05]  /*fd30*/  BSYNC B0 ;  /* 0x0000000000007941 */ /* 0x000fea0003800000 */
.L_x_2201:
[----:B------:R-:W-:Y:S05]  /*fd40*/  BRA `(.L_x_2203) ;  /* 0xffffffe800ac7947 */ /* 0x000fea000383ffff */
.L_x_2161:
[----:B------:R-:W-:Y:S01]  /*fd50*/  BSSY B0, `(.L_x_2204) ;  /* 0x0000006000007945 */ /* 0x000fe20003800000 */
[----:B------:R-:W-:-:S07]  /*fd60*/  IMAD.MOV.U32 R15, RZ, RZ, -0x1 ;  /* 0xffffffffff0f7424 */ /* 0x000fce00078e00ff */
[----:B01----:R-:W-:Y:S05]  /*fd70*/  WARPSYNC.COLLECTIVE R15, `(.L_x_2205) ;  /* 0x000000000f0c7348 */ /* 0x003fea0003c00000 */
[----:B------:R-:W-:Y:S02]  /*fd80*/  ELECT P6, UR62, PT ;  /* 0x00000000003e782f */ /* 0x000fe400038c0000 */
[----:B------:R-:W-:Y:S01]  /*fd90*/  MOV R14, UR62 ;  /* 0x0000003e000e7c02 */ /* 0x000fe20008000f00 */
[----:B01----:R-:W-:Y:S10]  /*fda0*/  ENDCOLLECTIVE ;  /* 0x000000000000791b */ /* 0x003ff40003800000 */
.L_x_2205:
[----:B------:R-:W-:Y:S05]  /*fdb0*/  BSYNC B0 ;  /* 0x0000000000007941 */ /* 0x000fea0003800000 */
.L_x_2204:
[----:B------:R-:W-:Y:S05]  /*fdc0*/  BRA `(.L_x_2206) ;  /* 0xffffffe800a07947 */ /* 0x000fea000383ffff */
.L_x_2163:
[----:B0-----:R0:W1:Y:S02]  /*fdd0*/  SYNCS.PHASECHK.TRANS64.TRYWAIT P0, [R6+URZ], R5 ;  /* 0x00000005060075a7 */ /* 0x001064000800017f */
[----:B-1----:R-:W-:Y:S05]  /*fde0*/  @!P0 NANOSLEEP.SYNCS 0x989680 ;  /* 0x009896800000895d */ /* 0x002fea0003900000 */
[----:B------:R-:W1:Y:S02]  /*fdf0*/  @!P0 SYNCS.PHASECHK.TRANS64 P0, [R6+URZ], R5 ;  /* 0x00000005060085a7 */ /* 0x000e64000800007f */
[----:B-1----:R-:W-:Y:S05]  /*fe00*/  @!P0 BRA `(.L_x_2163) ;  /* 0xfffffffc00f08947 */ /* 0x002fea000383ffff */
[----:B------:R-:W-:Y:S05]  /*fe10*/  BRA `(.L_x_2207) ;  /* 0xffffffe800d47947 */ /* 0x000fea000383ffff */
.L_x_2164:
[----:B-1----:R1:W2:Y:S02]  /*fe20*/  SYNCS.PHASECHK.TRANS64.TRYWAIT P0, [R3+URZ], R4 ;  /* 0x00000004030075a7 */ /* 0x0022a4000800017f */
[----:B--2---:R-:W-:Y:S05]  /*fe30*/  @!P0 NANOSLEEP.SYNCS 0x989680 ;  /* 0x009896800000895d */ /* 0x004fea0003900000 */
[----:B------:R-:W2:Y:S02]  /*fe40*/  @!P0 SYNCS.PHASECHK.TRANS64 P0, [R3+URZ], R4 ;  /* 0x00000004030085a7 */ /* 0x000ea4000800007f */
[----:B--2---:R-:W-:Y:S05]  /*fe50*/  @!P0 BRA `(.L_x_2164) ;  /* 0xfffffffc00f08947 */ /* 0x004fea000383ffff */
[----:B------:R-:W-:Y:S05]  /*fe60*/  BRA `(.L_x_2208) ;  /* 0xffffffe800c87947 */ /* 0x000fea000383ffff */
.L_x_2166:
[----:B-1----:R1:W2:Y:S02]  /*fe70*/  SYNCS.PHASECHK.TRANS64.TRYWAIT P0, [R0+URZ], R5 ;  /* 0x00000005000075a7 */ /* 0x0022a4000800017f */
[----:B--2---:R-:W-:Y:S05]  /*fe80*/  @!P0 NANOSLEEP.SYNCS 0x989680 ;  /* 0x009896800000895d */ /* 0x004fea0003900000 */
[----:B------:R-:W2:Y:S02]  /*fe90*/  @!P0 SYNCS.PHASECHK.TRANS64 P0, [R0+URZ], R5 ;  /* 0x00000005000085a7 */ /* 0x000ea4000800007f */
[----:B--2---:R-:W-:Y:S05]  /*fea0*/  @!P0 BRA `(.L_x_2166) ;  /* 0xfffffffc00f08947 */ /* 0x004fea000383ffff */
[----:B------:R-:W-:Y:S05]  /*feb0*/  BRA `(.L_x_2209) ;  /* 0xffffffe800cc7947 */ /* 0x000fea000383ffff */
.L_x_2210:
        /* <DEDUP_REMOVED lines=12> */
.L_x_14993:


//--------------------- .text._ZN7cutlass13device_kernelIN5flash11enable_sm90INS1_16FlashAttnFwdSm90INS1_25CollectiveMainloopFwdSm90ILi2EN4cute5tupleIJNS5_1CILi1EEES8_S8_EEENS6_IJNS7_ILi128EEESA_NS7_ILi192EEEEEELi128ENS_10bfloat16_tEfNS_4arch4Sm90ELb1ELb0ELb0ELb1ELb0ELb0ELb0ELb1ELb1ELb1ELb1ELb0EEENS1_21CollectiveEpilogueFwdINS6_IJSA_SA_SA_EEES9_SD_SF_Li256ELb1ELb1ELb1ELb0EEENS1_36VarlenDynamicPersistentTileSchedulerILi128ELi128ELi256ELi128ELb1ELb1ELb1ELb1ELb1ELb1EEEEEEEEEvNT_6ParamsE --------------------------
	.section	.text._ZN7cutlass13device_kernelIN5flash11enable_sm90INS1_16FlashAttnFwdSm90INS1_25CollectiveMainloopFwdSm90ILi2EN4cute5tupleIJNS5_1CILi1EEES8_S8_EEENS6_IJNS7_ILi128EEESA_NS7_ILi192EEEEEELi128ENS_10bfloat16_tEfNS_4arch4Sm90ELb1ELb0ELb0ELb1ELb0ELb0ELb0ELb1ELb1ELb1ELb1ELb0EEENS1_21CollectiveEpilogueFwdINS6_IJSA_SA_SA_EEES9_SD_SF_Li256ELb1ELb1ELb1ELb0EEENS1_36VarlenDynamicPersistentTileSchedulerILi128ELi128ELi256ELi128ELb1ELb1ELb1ELb1ELb1ELb1EEEEEEEEEvNT_6ParamsE,"ax",@progbits
	.align	128
.text._ZN7cutlass13device_kernelIN5flash11enable_sm90INS1_16FlashAttnFwdSm90INS1_25CollectiveMainloopFwdSm90ILi2EN4cute5tupleIJNS5_1CILi1EEES8_S8_EEENS6_IJNS7_ILi128EEESA_NS7_ILi192EEEEEELi128ENS_10bfloat16_tEfNS_4arch4Sm90ELb1ELb0ELb0ELb1ELb0ELb0ELb0ELb1ELb1ELb1ELb1ELb0EEENS1_21CollectiveEpilogueFwdINS6_IJSA_SA_SA_EEES9_SD_SF_Li256ELb1ELb1ELb1ELb0EEENS1_36VarlenDynamicPersistentTileSchedulerILi128ELi128ELi256ELi128ELb1ELb1ELb1ELb1ELb1ELb1EEEEEEEEEvNT_6ParamsE:
        .type           _ZN7cutlass13device_kernelIN5flash11enable_sm90INS1_16FlashAttnFwdSm90INS1_25CollectiveMainloopFwdSm90ILi2EN4cute5tupleIJNS5_1CILi1EEES8_S8_EEENS6_IJNS7_ILi128EEESA_NS7_ILi192EEEEEELi128ENS_10bfloat16_tEfNS_4arch4Sm90ELb1ELb0ELb0ELb1ELb0ELb0ELb0ELb1ELb1ELb1ELb1ELb0EEENS1_21CollectiveEpilogueFwdINS6_IJSA_SA_SA_EEES9_SD_SF_Li256ELb1ELb1ELb1ELb0EEENS1_36VarlenDynamicPersistentTileSchedulerILi128ELi128ELi256ELi128ELb1ELb1ELb1ELb1ELb1ELb1EEEEEEEEEvNT_6ParamsE,@function
        .size           _ZN7cutlass13device_kernelIN5flash11enable_sm90INS1_16FlashAttnFwdSm90INS1_25CollectiveMainloopFwdSm90ILi2EN4cute5tupleIJNS5_1CILi1EEES8_S8_EEENS6_IJNS7_ILi128EEESA_NS7_ILi192EEEEEELi128ENS_10bfloat16_tEfNS_4arch4Sm90ELb1ELb0ELb0ELb1ELb0ELb0ELb0ELb1ELb1ELb1ELb1ELb0EEENS1_21CollectiveEpilogueFwdINS6_IJSA_SA_SA_EEES9_SD_SF_Li256ELb1ELb1ELb1ELb0EEENS1_36VarlenDynamicPersistentTileSchedulerILi128ELi128ELi256ELi128ELb1ELb1ELb1ELb1ELb1ELb1EEEEEEEEEvNT_6ParamsE,(.L_x_14994 - _ZN7cutlass13device_kernelIN5flash11enable_sm90INS1_16FlashAttnFwdSm90INS1_25CollectiveMainloopFwdSm90ILi2EN4cute5tupleIJNS5_1CILi1EEES8_S8_EEENS6_IJNS7_ILi128EEESA_NS7_ILi192EEEEEELi128ENS_10bfloat16_tEfNS_4arch4Sm90ELb1ELb0ELb0ELb1ELb0ELb0ELb0ELb1ELb1ELb1ELb1ELb0EEENS1_21CollectiveEpilogueFwdINS6_IJSA_SA_SA_EEES9_SD_SF_Li256ELb1ELb1ELb1ELb0EEENS1_36VarlenDynamicPersistentTileSchedulerILi128ELi128ELi256ELi128ELb1ELb1ELb1ELb1ELb1ELb1EEEEEEEEEvNT_6ParamsE)
        .other          _ZN7cutlass13device_kernelIN5flash11enable_sm90INS1_16FlashAttnFwdSm90INS1_25CollectiveMainloopFwdSm90ILi2EN4cute5tupleIJNS5_1CILi1EEES8_S8_EEENS6_IJNS7_ILi128EEESA_NS7_ILi192EEEEEELi128ENS_10bfloat16_tEfNS_4arch4Sm90ELb1ELb0ELb0ELb1ELb0ELb0ELb0ELb1ELb1ELb1ELb1ELb0EEENS1_21CollectiveEpilogueFwdINS6_IJSA_SA_SA_EEES9_SD_SF_Li256ELb1ELb1ELb1ELb0EEENS1_36VarlenDynamicPersistentTileSchedulerILi128ELi128ELi256ELi128ELb1ELb1ELb1ELb1ELb1ELb1EEEEEEEEEvNT_6ParamsE,@"STO_CUDA_ENTRY STV_DEFAULT"
_ZN7cutlass13device_kernelIN5flash11enable_sm90INS1_16FlashAttnFwdSm90INS1_25CollectiveMainloopFwdSm90ILi2EN4cute5tupleIJNS5_1CILi1EEES8_S8_EEENS6_IJNS7_ILi128EEESA_NS7_ILi192EEEEEELi128ENS_10bfloat16_tEfNS_4arch4Sm90ELb1ELb0ELb0ELb1ELb0ELb0ELb0ELb1ELb1ELb1ELb1ELb0EEENS1_21CollectiveEpilogueFwdINS6_IJSA_SA_SA_EEES9_SD_SF_Li256ELb1ELb1ELb1ELb0EEENS1_36VarlenDynamicPersistentTileSchedulerILi128ELi128ELi256ELi128ELb1ELb1ELb1ELb1ELb1ELb1EEEEEEEEEvNT_6ParamsE:
        /* <DEDUP_REMOVED lines=17> */
.L_x_2212:
[----:B------:R-:W-:Y:S05]  /*0110*/  BSYNC B0 ;  /* 0x0000000000007941 */ /* 0x000fea0003800000 */
.L_x_2211:
        /* <DEDUP_REMOVED lines=40> */
.L_x_2213:
        /* <DEDUP_REMOVED lines=22> */
.L_x_2214:
        /* <DEDUP_REMOVED lines=18> */
.L_x_2215:
        /* <DEDUP_REMOVED lines=22> */
.L_x_2216:
        /* <DEDUP_REMOVED lines=22> */
.L_x_2217:
        /* <DEDUP_REMOVED lines=8> */
.L_x_2219:
        /* <DEDUP_REMOVED lines=24> */
[----:B------:R-:W-:Y:S02]  /*0ae0*/  SHF.R.S32.HI R7, RZ, 0x1f, R6 ;  /* 0x0000001fff077819 */ /* 0x000fe40000011406 */
[----:B------:R-:W-:Y:S02]  /*0af0*/  SHF.R.S32.HI R226, RZ, 0x7, R3 ;  /* 0x00000007ffe27819 */ /* 0x000fe40000011403 */
[----:B------:R-:W-:Y:S02]  /*0b00*/  LEA.HI R10, R7, R8, RZ, 0x3 ;  /* 0x00000008070a7211 */ /* 0x000fe400078f18ff */
[----:B------:R-:W-:Y:S02]  /*0b10*/  LEA.HI R4, R0, R231, RZ, 0x5 ;  /* 0x000000e700047211 */ /* 0x000fe400078f28ff */
[----:B------:R-:W-:-:S02]  /*0b20*/  LOP3.LUT R11, R10, 0xfffffff8, RZ, 0xc0, !PT ;  /* 0xfffffff80a0b7812 */ /* 0x000fc400078ec0ff */
[----:B------:R-:W-:Y:S02]  /*0b30*/  LEA.HI R9, R9, R210, RZ, 0x5 ;  /* 0x000000d209097211 */ /* 0x000fe400078f28ff */
[----:B------:R-:W-:Y:S01]  /*0b40*/  LEA.HI R3, R3, R226, RZ, 0x1 ;  /* 0x000000e203037211 */ /* 0x000fe200078f08ff */
[----:B------:R-:W-:Y:S01]  /*0b50*/  IMAD.SHL.U32 R5, R4, 0x20, RZ ;  /* 0x0000002004057824 */ /* 0x000fe200078e00ff */
[----:B------:R-:W-:Y:S01]  /*0b60*/  SHF.R.S32.HI R9, RZ, 0x5, R9 ;  /* 0x00000005ff097819 */ /* 0x000fe20000011409 */
[----:B------:R-:W-:Y:S01]  /*0b70*/  IMAD.IADD R8, R8, 0x1, -R11 ;  /* 0x0000000108087824 */ /* 0x000fe200078e0a0b */
[----:B------:R-:W-:Y:S02]  /*0b80*/  LOP3.LUT R3, R3, 0x3fffffe, RZ, 0xc0, !PT ;  /* 0x03fffffe03037812 */ /* 0x000fe400078ec0ff */
[CC--:B0-----:R-:W-:Y:S02]  /*0b90*/  LEA.HI R2, R0.reuse, R231.reuse, RZ, 0x4 ;  /* 0x000000e700027211 */ /* 0x0c1fe400078f20ff */
[----:B------:R-:W-:Y:S01]  /*0ba0*/  LEA.HI R10, R0, R231, RZ, 0x2 ;  /* 0x000000e7000a7211 */ /* 0x000fe200078f10ff */
[----:B------:R-:W-:Y:S01]  /*0bb0*/  IMAD R8, R9, 0x10, R8 ;  /* 0x0000001009087824 */ /* 0x000fe200078e0208 */
[----:B------:R-:W-:Y:S01]  /*0bc0*/  LOP3.LUT R7, R5, 0xfffffc00, RZ, 0xc0, !PT ;  /* 0xfffffc0005077812 */ /* 0x000fe200078ec0ff */
[----:B------:R-:W-:Y:S01]  /*0bd0*/  IMAD.IADD R3, R226, 0x1, -R3 ;  /* 0x00000001e2037824 */ /* 0x000fe200078e0a03 */
[----:B------:R-:W-:-:S02]  /*0be0*/  LOP3.LUT R4, R2, 0x3fffff0, RZ, 0xc0, !PT ;  /* 0x03fffff002047812 */ /* 0x000fc400078ec0ff */
[----:B------:R-:W-:Y:S02]  /*0bf0*/  SHF.R.S32.HI R5, RZ, 0x4, R2 ;  /* 0x00000004ff057819 */ /* 0x000fe40000011402 */
[----:B------:R-:W-:Y:S02]  /*0c00*/  LOP3.LUT R10, R10, 0xfffffffc, RZ, 0xc0, !PT ;  /* 0xfffffffc0a0a7812 */ /* 0x000fe400078ec0ff */
[----:B------:R-:W-:Y:S01]  /*0c10*/  LEA.HI R0, R0, R231, RZ, 0x3 ;  /* 0x000000e700007211 */ /* 0x000fe200078f18ff */
[----:B------:R-:W-:Y:S01]  /*0c20*/  IMAD R227, R3, 0x40, R8 ;  /* 0x0000004003e37824 */ /* 0x000fe200078e0208 */
[----:B------:R-:W-:Y:S01]  /*0c30*/  LEA.HI R2, R2, R5, RZ, 0x1 ;  /* 0x0000000502027211 */ /* 0x000fe200078f08ff */
[C---:B------:R-:W-:Y:S01]  /*0c40*/  IMAD.IADD R4, R231.reuse, 0x1, -R4 ;  /* 0x00000001e7047824 */ /* 0x040fe200078e0a04 */
[----:B------:R-:W-:Y:S01]  /*0c50*/  LOP3.LUT R188, R0, 0xfffffff8, RZ, 0xc0, !PT ;  /* 0xfffffff800bc7812 */ /* 0x000fe200078ec0ff */
[C---:B------:R-:W-:Y:S01]  /*0c60*/  IMAD.IADD R10, R231.reuse, 0x1, -R10 ;  /* 0x00000001e70a7824 */ /* 0x040fe200078e0a0a */
[----:B------:R-:W-:Y:S01]  /*0c70*/  LOP3.LUT R3, R6, 0x7ffffffc, RZ, 0xc0, !PT ;  /* 0x7ffffffc06037812 */ /* 0x000fe200078ec0ff */
[----:B------:R-:W-:Y:S01]  /*0c80*/  IMAD R7, R4, 0x40, R7 ;  /* 0x0000004004077824 */ /* 0x000fe200078e0207 */
[----:B------:R-:W-:Y:S01]  /*0c90*/  LOP3.LUT R2, R2, 0x1ffffffe, RZ, 0xc0, !PT ;  /* 0x1ffffffe02027812 */ /* 0x000fe200078ec0ff */
[----:B------:R-:W-:Y:S01]  /*0ca0*/  IMAD.IADD R188, R231, 0x1, -R188 ;  /* 0x00000001e7bc7824 */ /* 0x000fe200078e0abc */
[----:B------:R-:W-:Y:S01]  /*0cb0*/  LEA.HI R4, R10, R10, RZ, 0x1 ;  /* 0x0000000a0a047211 */ /* 0x000fe200078f08ff */
[----:B------:R-:W-:-:S02]  /*0cc0*/  IMAD.IADD R3, R210, 0x1, -R3 ;  /* 0x00000001d2037824 */ /* 0x000fc400078e0a03 */
[----:B------:R-:W-:Y:S01]  /*0cd0*/  IMAD.IADD R2, R5, 0x1, -R2 ;  /* 0x0000000105027824 */ /* 0x000fe200078e0a02 */
[----:B------:R-:W-:Y:S01]  /*0ce0*/  LOP3.LUT R5, R4, 0x1ffffffe, RZ, 0xc0, !PT ;  /* 0x1ffffffe04057812 */ /* 0x000fe200078ec0ff */
[----:B------:R-:W-:Y:S02]  /*0cf0*/  IMAD.SHL.U32 R23, R188, 0x8, RZ ;  /* 0x00000008bc177824 */ /* 0x000fe400078e00ff */
[----:B------:R-:W-:Y:S02]  /*0d00*/  IMAD.SHL.U32 R184, R3, 0x2, RZ ;  /* 0x0000000203b87824 */ /* 0x000fe400078e00ff */
[----:B------:R-:W-:Y:S02]  /*0d10*/  VIADD R187, R23, 0x40 ;  /* 0x0000004017bb7836 */ /* 0x000fe40000000000 */
        /* <DEDUP_REMOVED lines=14> */
[----:B------:R-:W-:Y:S02]  /*0e00*/  VIADD R192, R184, 0x78 ;  /* 0x00000078b8c07836 */ /* 0x000fe40000000000 */
[----:B------:R-:W-:Y:S01]  /*0e10*/  IMAD.IADD R10, R10, 0x1, -R5 ;  /* 0x000000010a0a7824 */ /* 0x000fe200078e0a05 */
[----:B------:R-:W-:Y:S01]  /*0e20*/  SHF.R.S32.HI R208, RZ, 0x3, R0 ;  /* 0x00000003ffd07819 */ /* 0x000fe20000011400 */
[----:B------:R-:W-:Y:S01]  /*0e30*/  IMAD R228, R2, 0x8, R7 ;  /* 0x0000000802e47824 */ /* 0x000fe200078e0207 */
[----:B------:R-:W-:Y:S01]  /*0e40*/  SHF.R.S32.HI R230, RZ, 0x1f, R23 ;  /* 0x0000001fffe67819 */ /* 0x000fe20000011417 */
[----:B------:R-:W-:Y:S01]  /*0e50*/  IMAD.MOV.U32 R209, RZ, RZ, RZ ;  /* 0x000000ffffd17224 */ /* 0x000fe200078e00ff */
[----:B------:R-:W-:Y:S01]  /*0e60*/  SHF.R.S32.HI R229, RZ, 0x1f, R187 ;  /* 0x0000001fffe57819 */ /* 0x000fe200000114bb */
[----:B------:R-:W-:Y:S01]  /*0e70*/  IMAD R185, R10, 0x8, R227 ;  /* 0x000000080ab97824 */ /* 0x000fe200078e02e3 */
[----:B------:R-:W-:Y:S02]  /*0e80*/  SHF.R.S32.HI R225, RZ, 0x1f, R206 ;  /* 0x0000001fffe17819 */ /* 0x000fe400000114ce */
        /* <DEDUP_REMOVED lines=13> */
[----:B------:R-:W-:Y:S01]  /*0f60*/  SHF.R.S32.HI R211, RZ, 0x1f, R192 ;  /* 0x0000001fffd37819 */ /* 0x000fe200000114c0 */
[----:B------:R-:W-:Y:S01]  /*0f70*/  UMOV UR38, URZ ;  /* 0x0000003f00267c82 */ /* 0x000fe20008000000 */
[----:B------:R-:W-:Y:S01]  /*0f80*/  UMOV UR36, URZ ;  /* 0x0000003f00247c82 */ /* 0x000fe20008000000 */
[----:B--2---:R-:W-:-:S07]  /*0f90*/  LOP3.LUT R19, R12, 0x1, RZ, 0xfc, !PT ;  /* 0x000000010c137812 */ /* 0x004fce00078efcff */
.L_x_2277:
[----:B0--34-:R-:W0:Y:S01]  /*0fa0*/  LDC.64 R2, c[0x0][0xc88] ;  /* 0x00032200ff027b82 */ /* 0x019e220000000a00 */
[----:B------:R-:W-:Y:S01]  /*0fb0*/  ULDC.64 UR4, c[0x0][0xa28] ;  /* 0x00028a0000047ab9 */ /* 0x000fe20000000a00 */
[----:B------:R-:W-:-:S06]  /*0fc0*/  ULDC.64 UR6, c[0x0][0xa18] ;  /* 0x0002860000067ab9 */ /* 0x000fcc0000000a00 */
[----:B------:R-:W1:Y:S08]  /*0fd0*/  LDC R17, c[0x0][0x288] ;  /* 0x0000a200ff117b82 */ /* 0x000e700000000800 */
[----:B--2---:R-:W2:Y:S01]  /*0fe0*/  LDC.64 R8, c[0x0][0x418] ;  /* 0x00010600ff087b82 */ /* 0x004ea20000000a00 */
[----:B0-----:R-:W-:-:S07]  /*0ff0*/  IMAD.WIDE R2, R27, 0x4, R2 ;  /* 0x000000041b027825 */ /* 0x001fce00078e0202 */
[----:B------:R-:W0:Y:S01]  /*1000*/  LDC R10, c[0x0][0x424] ;  /* 0x00010900ff0a7b82 */ /* 0x000e220000000800 */
[----:B------:R-:W3:Y:S01]  /*1010*/  LDG.E R186, desc[UR56][R2.64] ;  /* 0x0000003802ba7981 */ /* 0x000ee2000c1e1900 */
[----:B------:R-:W-:Y:S01]  /*1020*/  ISETP.NE.U32.AND P1, PT, RZ, UR4, PT ;  /* 0x00000004ff007c0c */ /* 0x000fe2000bf25070 */
[----:B------:R-:W-:Y:S01]  /*1030*/  IMAD.MOV.U32 R7, RZ, RZ, RZ ;  /* 0x000000ffff077224 */ /* 0x000fe200078e00ff */
[----:B------:R-:W-:-:S04]  /*1040*/  ISETP.NE.U32.AND P0, PT, RZ, UR6, PT ;  /* 0x00000006ff007c0c */ /* 0x000fc8000bf05070 */
[----:B------:R-:W4:Y:S01]  /*1050*/  LDC R11, c[0x0][0x2f0] ;  /* 0x0000bc00ff0b7b82 */ /* 0x000f220000000800 */
[----:B------:R-:W-:Y:S02]  /*1060*/  ISETP.NE.AND.EX P1, PT, RZ, UR5, PT, P1 ;  /* 0x00000005ff007c0c */ /* 0x000fe4000bf25310 */
[----:B------:R-:W-:Y:S02]  /*1070*/  ISETP.NE.AND.EX P0, PT, RZ, UR7, PT, P0 ;  /* 0x00000007ff007c0c */ /* 0x000fe4000bf05300 */
[----:B---3--:R-:W-:-:S09]  /*1080*/  SHF.R.S32.HI R191, RZ, 0x1f, R186 ;  /* 0x0000001fffbf7819 */ /* 0x008fd200000114ba */
[----:B------:R-:W-:-:S04]  /*1090*/  @P1 LEA R4, P2, R186, UR4, 0x2 ;  /* 0x00000004ba041c11 */ /* 0x000fc8000f8410ff */
[C-C-:B------:R-:W-:Y:S02]  /*10a0*/  @P1 LEA.HI.X R5, R186.reuse, UR5, R191.reuse, 0x2, P2 ;  /* 0x00000005ba051c11 */ /* 0x140fe400090f14bf */
[----:B------:R-:W-:Y:S02]  /*10b0*/  @P0 LEA R2, P2, R186, UR6, 0x2 ;  /* 0x00000006ba020c11 */ /* 0x000fe4000f8410ff */
[----:B------:R-:W-:Y:S01]  /*10c0*/  LOP3.LUT R6, R26, 0xff000000, RZ, 0xc0, !PT ;  /* 0xff0000001a067812 */ /* 0x000fe200078ec0ff */
[----:B------:R3:W5:Y:S01]  /*10d0*/  @P1 LDG.E R7, desc[UR56][R4.64] ;  /* 0x0000003804071981 */ /* 0x000762000c1e1900 */
[----:B------:R-:W-:Y:S01]  /*10e0*/  @P0 LEA.HI.X R3, R186, UR7, R191, 0x2, P2 ;  /* 0x00000007ba030c11 */ /* 0x000fe200090f14bf */
[----:B------:R-:W-:-:S04]  /*10f0*/  ULDC.64 UR6, c[0x0][0xa20] ;  /* 0x0002880000067ab9 */ /* 0x000fc80000000a00 */
[----:B-1----:R1:W5:Y:S01]  /*1100*/  @P0 LDG.E R17, desc[UR56][R2.64] ;  /* 0x0000003802110981 */ /* 0x002362000c1e1900 */
[----:B--2---:R-:W-:Y:S02]  /*1110*/  ISETP.NE.U32.AND P1, PT, R8, RZ, PT ;  /* 0x000000ff0800720c */ /* 0x004fe40003f25070 */
[----:B------:R-:W-:Y:S02]  /*1120*/  ISETP.NE.U32.AND P2, PT, RZ, UR6, PT ;  /* 0x00000006ff007c0c */ /* 0x000fe4000bf45070 */
[----:B------:R-:W-:Y:S02]  /*1130*/  LOP3.LUT R0, R26, 0xff0000, RZ, 0xc0, !PT ;  /* 0x00ff00001a007812 */ /* 0x000fe400078ec0ff */
[----:B---3--:R-:W-:Y:S02]  /*1140*/  SHF.R.U32.HI R5, RZ, 0x8, R6 ;  /* 0x00000008ff057819 */ /* 0x008fe40000011606 */
[----:B------:R-:W-:Y:S02]  /*1150*/  ISETP.NE.AND.EX P1, PT, R9, RZ, PT, P1 ;  /* 0x000000ff0900720c */ /* 0x000fe40003f25310 */
[----:B------:R-:W-:-:S02]  /*1160*/  ISETP.NE.AND.EX P2, PT, RZ, UR7, PT, P2 ;  /* 0x00000007ff007c0c */ /* 0x000fc4000bf45320 */
[----:B------:R-:W-:Y:S02]  /*1170*/  LEA.HI R190, R0, R5, RZ, 0x10 ;  /* 0x0000000500be7211 */ /* 0x000fe400078f80ff */
[----:B0-----:R-:W-:Y:S01]  /*1180*/  SEL R0, R10, 0x1, P1 ;  /* 0x000000010a007807 */ /* 0x001fe20000800000 */
[----:B-1--4-:R-:W-:Y:S08]  /*1190*/  @P0 BRA `(.L_x_2220) ;  /* 0x0000000000240947 */ /* 0x012ff00003800000 */
        /* <DEDUP_REMOVED lines=9> */
.L_x_2220:
[----:B------:R-:W-:Y:S01]  /*1230*/  IMAD R16, R0, R11, RZ ;  /* 0x0000000b00107224 */ /* 0x000fe200078e02ff */
[----:B------:R-:W-:Y:S01]  /*1240*/  LOP3.LUT R189, R26, 0xffff, RZ, 0xc0, !PT ;  /* 0x0000ffff1abd7812 */ /* 0x000fe200078ec0ff */
[----:B------:R-:W-:Y:S06]  /*1250*/  @!P2 BRA `(.L_x_2221) ;  /* 0x000000000010a947 */ /* 0x000fec0003800000 */
[----:B------:R-:W-:-:S04]  /*1260*/  LEA R2, P0, R186, UR6, 0x2 ;  /* 0x00000006ba027c11 */ /* 0x000fc8000f8010ff */
[----:B------:R-:W-:-:S05]  /*1270*/  LEA.HI.X R3, R186, UR7, R191, 0x2, P0 ;  /* 0x00000007ba037c11 */ /* 0x000fca00080f14bf */
[----:B------:R0:W5:Y:S01]  /*1280*/  LDG.E R16, desc[UR56][R2.64] ;  /* 0x0000003802107981 */ /* 0x000162000c1e1900 */
[----:B------:R-:W-:Y:S05]  /*1290*/  BRA `(.L_x_2222) ;  /* 0x0000000000247947 */ /* 0x000fea0003800000 */
.L_x_2221:
[----:B------:R-:W-:Y:S02]  /*12a0*/  ULDC.64 UR4, c[0x0][0xa08] ;  /* 0x0002820000047ab9 */ /* 0x000fe40000000a00 */
[----:B------:R-:W-:-:S04]  /*12b0*/  ISETP.NE.U32.AND P0, PT, RZ, UR4, PT ;  /* 0x00000004ff007c0c */ /* 0x000fc8000bf05070 */
[----:B------:R-:W-:-:S13]  /*12c0*/  ISETP.NE.AND.EX P0, PT, RZ, UR5, PT, P0 ;  /* 0x00000005ff007c0c */ /* 0x000fda000bf05300 */
[----:B------:R-:W-:Y:S05]  /*12d0*/  @!P0 BRA `(.L_x_2222) ;  /* 0x0000000000148947 */ /* 0x000fea0003800000 */
[----:B------:R-:W0:Y:S02]  /*12e0*/  LDC.64 R2, c[0x0][0xa08] ;  /* 0x00028200ff027b82 */ /* 0x000e240000000a00 */
[----:B0-----:R-:W-:-:S05]  /*12f0*/  IMAD.WIDE R2, R186, 0x4, R2 ;  /* 0x00000004ba027825 */ /* 0x001fca00078e0202 */
[----:B------:R-:W2:Y:S04]  /*1300*/  LDG.E R16, desc[UR56][R2.64] ;  /* 0x0000003802107981 */ /* 0x000ea8000c1e1900 */
[----:B------:R-:W2:Y:S02]  /*1310*/  LDG.E R5, desc[UR56][R2.64+0x4] ;  /* 0x0000043802057981 */ /* 0x000ea4000c1e1900 */
[----:B--2---:R-:W-:-:S07]  /*1320*/  IMAD.IADD R16, R5, 0x1, -R16 ;  /* 0x0000000105107824 */ /* 0x004fce00078e0a10 */
.L_x_2222:
[----:B------:R-:W1:Y:S01]  /*1330*/  LDC R0, c[0x0][0x448] ;  /* 0x00011200ff007b82 */ /* 0x000e620000000800 */
[----:B------:R-:W-:Y:S01]  /*1340*/  IMAD.SHL.U32 R18, R25, 0x80, RZ ;  /* 0x0000008019127824 */ /* 0x000fe200078e00ff */
[----:B------:R-:W-:Y:S01]  /*1350*/  LOP3.LUT R207, R190, 0xff, RZ, 0xc0, !PT ;  /* 0x000000ffbecf7812 */ /* 0x000fe200078ec0ff */
[----:B-----5:R-:W-:Y:S01]  /*1360*/  IMAD.IADD R16, R16, 0x1, -R7 ;  /* 0x0000000110107824 */ /* 0x020fe200078e0a07 */
[----:B------:R-:W-:Y:S01]  /*1370*/  SHF.R.U32.HI R190, RZ, 0x10, R190 ;  /* 0x00000010ffbe7819 */ /* 0x000fe200000116be */
[----:B------:R-:W-:Y:S01]  /*1380*/  IMAD.MOV.U32 R95, RZ, RZ, RZ ;  /* 0x000000ffff5f7224 */ /* 0x000fe200078e00ff */
[----:B-1----:R-:W-:Y:S01]  /*1390*/  ISETP.NE.AND P0, PT, R0, 0x1, PT ;  /* 0x000000010000780c */ /* 0x002fe20003f05270 */
[----:B------:R-:W-:-:S12]  /*13a0*/  VIADD R0, R18, 0x7f ;  /* 0x0000007f12007836 */ /* 0x000fd80000000000 */
[----:B0-----:R-:W0:Y:S08]  /*13b0*/  @P0 LDC R3, c[0x0][0x44c] ;  /* 0x00011300ff030b82 */ /* 0x001e300000000800 */
[----:B------:R-:W1:Y:S01]  /*13c0*/  @P0 LDC R5, c[0x0][0x450] ;  /* 0x00011400ff050b82 */ /* 0x000e620000000800 */
[----:B0-----:R-:W-:Y:S01]  /*13d0*/  @P0 IMAD.HI.U32 R2, R0, R3, RZ ;  /* 0x0000000300020227 */ /* 0x001fe200078e00ff */
[----:B------:R-:W-:-:S04]  /*13e0*/  IADD3 R3, R16, 0x80, -R17 ;  /* 0x0000008010037810 */ /* 0x000fc80007ffe811 */
[----:B-1----:R-:W-:Y:S01]  /*13f0*/  @P0 SHF.R.U32.HI R0, RZ, R5, R2 ;  /* 0x00000005ff000219 */ /* 0x002fe20000011602 */
[----:B------:R-:W-:-:S04]  /*1400*/  VIADD R2, R16, 0x7f ;  /* 0x0000007f10027836 */ /* 0x000fc80000000000 */
        /* <DEDUP_REMOVED lines=10> */
[----:B------:R-:W0:Y:S01]  /*14b0*/  LDC R3, c[0x0][0x9f0] ;  /* 0x00027c00ff037b82 */ /* 0x000e220000000800 */
[----:B------:R-:W-:-:S04]  /*14c0*/  ISETP.NE.AND P0, PT, R190, RZ, PT ;  /* 0x000000ffbe00720c */ /* 0x000fc80003f05270 */
[----:B0-----:R-:W-:-:S04]  /*14d0*/  SEL R9, R190, R3, P0 ;  /* 0x00000003be097207 */ /* 0x001fc80000000000 */
[-C--:B------:R-:W-:Y:S02]  /*14e0*/  IABS R5, R9.reuse ;  /* 0x0000000900057213 */ /* 0x080fe40000000000 */
        /* <DEDUP_REMOVED lines=26> */
.L_x_2223:
[-C--:B------:R-:W-:Y:S01]  /*1690*/  IMAD R22, R207, R95.reuse, RZ ;  /* 0x0000005fcf167224 */ /* 0x080fe200078e02ff */
[----:B------:R-:W-:Y:S01]  /*16a0*/  PLOP3.LUT P0, PT, PT, PT, PT, 0x80, 0x0 ;  /* 0x000000000000781c */ /* 0x000fe20003f0f070 */
[----:B------:R-:W-:Y:S01]  /*16b0*/  IMAD.MOV.U32 R94, RZ, RZ, RZ ;  /* 0x000000ffff5e7224 */ /* 0x000fe200078e00ff */
        /* <DEDUP_REMOVED lines=67> */
.L_x_2225:
[----:B------:R-:W-:Y:S02]  /*1af0*/  LEA.HI R0, R209, R209, RZ, 0x1 ;  /* 0x000000d1d1007211 */ /* 0x000fe400078f08ff */
[----:B------:R-:W-:Y:S02]  /*1b00*/  ISETP.NE.AND P0, PT, R19, 0x3, PT ;  /* 0x000000031300780c */ /* 0x000fe40003f05270 */
[----:B------:R-:W-:-:S05]  /*1b10*/  LOP3.LUT R0, R0, 0xfffffffe, RZ, 0xc0, !PT ;  /* 0xfffffffe00007812 */ /* 0x000fca00078ec0ff */
[----:B------:R-:W-:-:S05]  /*1b20*/  IMAD.IADD R0, R209, 0x1, -R0 ;  /* 0x00000001d1007824 */ /* 0x000fca00078e0a00 */
[----:B------:R-:W-:-:S04]  /*1b30*/  SHF.L.U32 R0, R0, 0x1f, RZ ;  /* 0x0000001f00007819 */ /* 0x000fc800000006ff */
[----:B------:R-:W0:Y:S02]  /*1b40*/  SYNCS.PHASECHK.TRANS64.TRYWAIT P1, [UR37+0x34800], R0 ;  /* 0x03480000ff0075a7 */ /* 0x000e240008020165 */
[----:B0-----:R-:W-:Y:S05]  /*1b50*/  @!P1 BRA `(.L_x_2226) ;  /* 0x0000011800dc9947 */ /* 0x001fea0003800000 */
.L_x_2404:
[----:B------:R-:W-:Y:S05]  /*1b60*/  @!P0 BRA `(.L_x_2227) ;  /* 0x0000000000048947 */ /* 0x000fea0003800000 */
[----:B------:R-:W-:Y:S01]  /*1b70*/  BPT.TRAP 0x1 ;  /* 0x000000040000795c */ /* 0x000fe20000300000 */
.L_x_2227:
[----:B------:R-:W-:Y:S02]  /*1b80*/  IMAD.U32 R2, RZ, RZ, UR36 ;  /* 0x00000024ff027e24 */ /* 0x000fe4000f8e00ff */
[----:B0-----:R-:W-:-:S03]  /*1b90*/  IMAD.U32 R3, RZ, RZ, UR38 ;  /* 0x00000026ff037e24 */ /* 0x001fc6000f8e00ff */
[----:B------:R-:W-:Y:S02]  /*1ba0*/  LEA R2, R2, UR37, 0x3 ;  /* 0x0000002502027c11 */ /* 0x000fe4000f8e18ff */
[----:B------:R-:W-:-:S04]  /*1bb0*/  SHF.L.U32 R3, R3, 0x1f, RZ ;  /* 0x0000001f03037819 */ /* 0x000fc800000006ff */
[----:B------:R0:W1:Y:S01]  /*1bc0*/  SYNCS.PHASECHK.TRANS64.TRYWAIT P2, [R2+URZ+0x34830], R3 ;  /* 0x03483003020075a7 */ /* 0x000062000804017f */
[----:B------:R-:W-:Y:S05]  /*1bd0*/  @!P0 BRA `(.L_x_2228) ;  /* 0x0000000000048947 */ /* 0x000fea0003800000 */
[----:B------:R-:W-:Y:S01]  /*1be0*/  BPT.TRAP 0x1 ;  /* 0x000000040000795c */ /* 0x000fe20000300000 */
.L_x_2228:
[----:B------:R-:W2:Y:S02]  /*1bf0*/  S2R R0, SR_TID.X ;  /* 0x0000000000007919 */ /* 0x000ea40000002100 */
[----:B--2---:R-:W-:Y:S01]  /*1c00*/  LOP3.LUT P1, RZ, R0, 0x7f, RZ, 0xc0, !PT ;  /* 0x0000007f00ff7812 */ /* 0x004fe2000782c0ff */
[----:B-1----:R-:W-:-:S12]  /*1c10*/  @P2 BRA `(.L_x_2229) ;  /* 0x0000000000082947 */ /* 0x002fd80003800000 */
[----:B------:R-:W1:Y:S02]  /*1c20*/  SYNCS.PHASECHK.TRANS64.TRYWAIT P2, [R2+URZ+0x34830], R3 ;  /* 0x03483003020075a7 */ /* 0x000e64000804017f */
[----:B-1----:R-:W-:Y:S05]  /*1c30*/  @!P2 BRA `(.L_x_2230) ;  /* 0x0000011800bca947 */ /* 0x002fea0003800000 */
.L_x_2229:
[----:B------:R-:W-:Y:S05]  /*1c40*/  WARPSYNC.ALL ;  /* 0x0000000000007948 */ /* 0x000fea0003800000 */
[----:B------:R-:W-:Y:S01]  /*1c50*/  UIADD3 UR4, UR37, 0x1c400, URZ ;  /* 0x0001c40025047890 */ /* 0x000fe2000fffe03f */
[----:B------:R-:W-:Y:S01]  /*1c60*/  WARPGROUP.ARRIVE ;  /* 0x00000000000079c5 */ /* 0x000fe20000000000 */
[----:B------:R-:W-:Y:S01]  /*1c70*/  ULOP3.LUT UR52, UR52, 0x10000, URZ, 0xfc, !UPT ;  /* 0x0001000034347892 */ /* 0x000fe2000f8efc3f */
[----:B------:R-:W2:Y:S01]  /*1c80*/  LDC R0, c[0x0][0x448] ;  /* 0x00011200ff007b82 */ /* 0x000ea20000000800 */
[----:B------:R-:W-:Y:S01]  /*1c90*/  USHF.R.U32.HI UR4, URZ, 0x4, UR4 ;  /* 0x000000043f047899 */ /* 0x000fe20008011604 */
[----:B01----:R-:W-:Y:S01]  /*1ca0*/  @!P1 VIADD R2, R2, 0x34840 ;  /* 0x0003484002029836 */ /* 0x003fe20000000000 */
[----:B------:R-:W-:Y:S01]  /*1cb0*/  UMOV UR53, 0x40000040 ;  /* 0x4000004000357882 */ /* 0x000fe20000000000 */
[----:B------:R-:W-:Y:S01]  /*1cc0*/  UMOV UR55, 0x40000040 ;  /* 0x4000004000377882 */ /* 0x000fe20000000000 */
[----:B------:R-:W-:Y:S01]  /*1cd0*/  ULOP3.LUT UR4, UR4, 0x3fff, URZ, 0xc0, !UPT ;  /* 0x00003fff04047892 */ /* 0x000fe2000f8ec03f */
[----:B------:R-:W-:Y:S01]  /*1ce0*/  CS2R R150, SRZ ;  /* 0x0000000000967805 */ /* 0x000fe2000001ff00 */
[----:B------:R-:W-:Y:S01]  /*1cf0*/  UMOV UR5, 0x40000040 ;  /* 0x4000004000057882 */ /* 0x000fe20000000000 */
[----:B------:R-:W-:Y:S01]  /*1d00*/  UMOV UR7, 0x40000040 ;  /* 0x4000004000077882 */ /* 0x000fe20000000000 */
[----:B------:R-:W-:Y:S01]  /*1d10*/  ULOP3.LUT UR39, UR4, 0x10000, URZ, 0xfc, !UPT ;  /* 0x0001000004277892 */ /* 0x000fe2000f8efc3f */
[----:B------:R-:W-:Y:S01]  /*1d20*/  @!P1 PRMT R2, RZ, 0x654, R2 ;  /* 0x00000654ff029816 */ /* 0x000fe20000000002 */
[----:B------:R-:W-:Y:S01]  /*1d30*/  UIADD3 UR4, UR52, 0x2, URZ ;  /* 0x0000000234047890 */ /* 0x000fe2000fffe03f */
[----:B------:R-:W-:Y:S01]  /*1d40*/  CS2R R148, SRZ ;  /* 0x0000000000947805 */ /* 0x000fe2000001ff00 */
[----:B------:R-:W-:Y:S01]  /*1d50*/  UIMAD UR54, UR36, 0xc00, UR39 ;  /* 0x00000c00243678a4 */ /* 0x000fe2000f8e0227 */
[----:B------:R-:W-:Y:S01]  /*1d60*/  CS2R R146, SRZ ;  /* 0x0000000000927805 */ /* 0x000fe2000001ff00 */
[----:B------:R-:W-:Y:S01]  /*1d70*/  UIADD3 UR8, UR52, 0x4, URZ ;  /* 0x0000000434087890 */ /* 0x000fe2000fffe03f */
[----:B------:R-:W-:Y:S01]  /*1d80*/  CS2R R144, SRZ ;  /* 0x0000000000907805 */ /* 0x000fe2000001ff00 */
[----:B------:R-:W-:Y:S01]  /*1d90*/  UIADD3 UR6, UR54, 0x2, URZ ;  /* 0x0000000236067890 */ /* 0x000fe2000fffe03f */
[----:B------:R-:W-:Y:S01]  /*1da0*/  CS2R R142, SRZ ;  /* 0x00000000008e7805 */ /* 0x000fe2000001ff00 */
[----:B------:R-:W-:Y:S01]  /*1db0*/  UIADD3 UR10, UR54, 0x4, URZ ;  /* 0x00000004360a7890 */ /* 0x000fe2000fffe03f */
[----:B------:R-:W-:Y:S01]  /*1dc0*/  CS2R R140, SRZ ;  /* 0x00000000008c7805 */ /* 0x000fe2000001ff00 */
[----:B------:R-:W-:Y:S01]  /*1dd0*/  UMOV UR9, 0x40000040 ;  /* 0x4000004000097882 */ /* 0x000fe20000000000 */
[----:B------:R-:W-:Y:S01]  /*1de0*/  HGMMA.64x128x16.F32.BF16 R24, gdesc[UR52], RZ, !UPT, gsb0 ;  /* 0x01e00000341879f0 */ /* 0x000fe2000c0018ff */
[----:B------:R-:W-:Y:S01]  /*1df0*/  UMOV UR11, 0x40000040 ;  /* 0x40000040000b7882 */ /* 0x000fe20000000000 */
[----:B------:R-:W-:Y:S01]  /*1e00*/  UIADD3 UR12, UR52, 0x6, URZ ;  /* 0x00000006340c7890 */ /* 0x000fe2000fffe03f */
[----:B--2---:R-:W-:Y:S01]  /*1e10*/  ISETP.NE.AND P2, PT, R0, 0x1, PT ;  /* 0x000000010000780c */ /* 0x004fe20003f45270 */
[----:B------:R-:W-:Y:S01]  /*1e20*/  UIADD3 UR14, UR54, 0x6, URZ ;  /* 0x00000006360e7890 */ /* 0x000fe2000fffe03f */
[----:B------:R-:W-:Y:S01]  /*1e30*/  IMAD.IADD R0, R185, 0x1, R18 ;  /* 0x00000001b9007824 */ /* 0x000fe200078e0212 */
[----:B------:R-:W-:Y:S01]  /*1e40*/  UMOV UR13, 0x40000040 ;  /* 0x40000040000d7882 */ /* 0x000fe20000000000 */
[----:B------:R-:W-:Y:S01]  /*1e50*/  UMOV UR15, 0x40000040 ;  /* 0x40000040000f7882 */ /* 0x000fe20000000000 */
[----:B------:R-:W-:Y:S01]  /*1e60*/  UIADD3 UR16, UR52, 0x400, URZ ;  /* 0x0000040034107890 */ /* 0x000fe2000fffe03f */
[----:B------:R-:W-:Y:S01]  /*1e70*/  CS2R R138, SRZ ;  /* 0x00000000008a7805 */ /* 0x000fe2000001ff00 */
[----:B------:R-:W-:Y:S01]  /*1e80*/  UIADD3 UR18, UR54, 0x400, URZ ;  /* 0x0000040036127890 */ /* 0x000fe2000fffe03f */
[----:B------:R-:W-:Y:S01]  /*1e90*/  CS2R R136, SRZ ;  /* 0x0000000000887805 */ /* 0x000fe2000001ff00 */
[----:B------:R-:W-:Y:S01]  /*1ea0*/  UMOV UR17, 0x40000040 ;  /* 0x4000004000117882 */ /* 0x000fe20000000000 */
[----:B------:R-:W-:Y:S01]  /*1eb0*/  UMOV UR19, 0x40000040 ;  /* 0x4000004000137882 */ /* 0x000fe20000000000 */
[----:B------:R-:W-:Y:S01]  /*1ec0*/  UIADD3 UR20, UR52, 0x402, URZ ;  /* 0x0000040234147890 */ /* 0x000fe2000fffe03f */
[----:B------:R-:W-:Y:S01]  /*1ed0*/  CS2R R134, SRZ ;  /* 0x0000000000867805 */ /* 0x000fe2000001ff00 */
[----:B------:R-:W-:Y:S01]  /*1ee0*/  UIADD3 UR22, UR54, 0x402, URZ ;  /* 0x0000040236167890 */ /* 0x000fe2000fffe03f */
[----:B------:R-:W0:Y:S01]  /*1ef0*/  @P2 LDC R3, c[0x0][0x44c] ;  /* 0x00011300ff032b82 */ /* 0x000e220000000800 */
        /* <DEDUP_REMOVED lines=9> */
[----:B------:R-:W1:Y:S01]  /*1f90*/  @P2 LDC R4, c[0x0][0x450] ;  /* 0x00011400ff042b82 */ /* 0x000e620000000800 */
[----:B------:R-:W-:Y:S01]  /*1fa0*/  UIADD3 UR30, UR54, 0x406, URZ ;  /* 0x00000406361e7890 */ /* 0x000fe2000fffe03f */
[----:B------:R-:W-:Y:S01]  /*1fb0*/  CS2R R128, SRZ ;  /* 0x0000000000807805 */ /* 0x000fe2000001ff00 */
        /* <DEDUP_REMOVED lines=11> */
[----:B0-----:R-:W-:Y:S01]  /*2070*/  @P2 IMAD.HI.U32 R3, R0, R3, RZ ;  /* 0x0000000300032227 */ /* 0x001fe200078e00ff */
        /* <DEDUP_REMOVED lines=9> */
[----:B-1----:R-:W-:Y:S01]  /*2110*/  @P2 SHF.R.U32.HI R0, RZ, R4, R3 ;  /* 0x00000004ff002219 */ /* 0x002fe20000011603 */
[----:B------:R-:W-:Y:S01]  /*2120*/  UIADD3 UR50, UR54, 0x806, URZ ;  /* 0x0000080636327890 */ /* 0x000fe2000fffe03f */
[----:B------:R-:W-:Y:S01]  /*2130*/  IMAD.MOV.U32 R4, RZ, RZ, -0x80 ;  /* 0xffffff80ff047424 */ /* 0x000fe200078e00ff */
[----:B------:R-:W-:Y:S01]  /*2140*/  UMOV UR49, 0x40000040 ;  /* 0x4000004000317882 */ /* 0x000fe20000000000 */
[----:B------:R-:W-:Y:S01]  /*2150*/  UMOV UR51, 0x40000040 ;  /* 0x4000004000337882 */ /* 0x000fe20000000000 */
[----:B------:R-:W0:Y:S01]  /*2160*/  SHFL.IDX PT, R5, R0, 0x1, 0x1c1f ;  /* 0x003c1f0000057f89 */ /* 0x000e2200000e0000 */
[----:B------:R-:W-:Y:S01]  /*2170*/  IMAD R3, R95, R4, 0x80 ;  /* 0x000000805f037424 */ /* 0x000fe200078e0204 */
[----:B------:R-:W-:-:S04]  /*2180*/  CS2R R116, SRZ ;  /* 0x0000000000747805 */ /* 0x000fc8000001ff00 */
[C-C-:B------:R-:W-:Y:S02]  /*2190*/  IADD3 R4, -R184.reuse, 0x1, R3.reuse ;  /* 0x00000001b8047810 */ /* 0x140fe40007ffe103 */
[----:B------:R-:W-:Y:S02]  /*21a0*/  IADD3 R6, -R184, R16, R3 ;  /* 0x00000010b8067210 */ /* 0x000fe40007ffe103 */
[----:B------:R-:W-:-:S04]  /*21b0*/  IADD3 R89, -R17, R4, R16 ;  /* 0x0000000411597210 */ /* 0x000fc80007ffe110 */
[----:B0-----:R-:W-:-:S04]  /*21c0*/  VIADDMNMX R4, R5, R89, R6, PT ;  /* 0x0000005905047246 */ /* 0x001fc80003800106 */
[C---:B------:R-:W-:Y:S02]  /*21d0*/  ISETP.GT.AND P3, PT, R4.reuse, RZ, PT ;  /* 0x000000ff0400720c */ /* 0x040fe40003f64270 */
[C---:B------:R-:W-:Y:S02]  /*21e0*/  ISETP.GT.AND P4, PT, R4.reuse, 0x1, PT ;  /* 0x000000010400780c */ /* 0x040fe40003f84270 */
[----:B------:R-:W-:Y:S01]  /*21f0*/  ISETP.GT.AND P5, PT, R4, 0x8, PT ;  /* 0x000000080400780c */ /* 0x000fe20003fa4270 */
[----:B------:R-:W-:Y:S02]  /*2200*/  WARPGROUP.DEPBAR.LE gsb0, 0x0 ;  /* 0x00008000000079c5 */ /* 0x000fe40000010000 */
[----:B------:R-:W-:-:S06]  /*2210*/  WARPGROUP.ARRIVE ;  /* 0x00000000000079c5 */ /* 0x000fcc0000000000 */
[----:B------:R-:W-:Y:S01]  /*2220*/  HGMMA.64x128x16.F32.BF16 R24, gdesc[UR4], R24, gsb0 ;  /* 0x01e00000041879f0 */ /* 0x000fe20008001818 */
[----:B------:R-:W-:Y:S02]  /*2230*/  ULDC UR6, c[0x0][0x988] ;  /* 0x0002620000067ab9 */ /* 0x000fe40000000800 */
        /* <DEDUP_REMOVED lines=31> */
[----:B------:R-:W-:Y:S01]  /*2430*/  FSEL R91, R26, -INF , P3 ;  /* 0xff8000001a5b7808 */ /* 0x000fe20001800000 */
[----:B------:R0:W-:Y:S01]  /*2440*/  @!P1 SYNCS.ARRIVE.TRANS64.RED.A1T0 RZ, [R2+URZ], RZ ;  /* 0x000000ff02ff99a7 */ /* 0x0001e2000810043f */
[----:B------:R-:W-:Y:S02]  /*2450*/  FSEL R93, R27, -INF , P4 ;  /* 0xff8000001b5d7808 */ /* 0x000fe40002000000 */
[----:B------:R-:W-:Y:S02]  /*2460*/  ISETP.GT.AND P3, PT, R4, 0x9, PT ;  /* 0x000000090400780c */ /* 0x000fe40003f64270 */
[----:B------:R-:W-:-:S02]  /*2470*/  FSEL R97, R30, -INF , P5 ;  /* 0xff8000001e617808 */ /* 0x000fc40002800000 */
[----:B------:R-:W-:Y:S02]  /*2480*/  FMNMX.FTZ R8, R91, R93, !PT ;  /* 0x0000005d5b087209 */ /* 0x000fe40007810000 */
[C---:B------:R-:W-:Y:S02]  /*2490*/  ISETP.GT.AND P4, PT, R4.reuse, 0x10, PT ;  /* 0x000000100400780c */ /* 0x040fe40003f84270 */
[----:B------:R-:W-:Y:S02]  /*24a0*/  FSEL R99, R31, -INF , P3 ;  /* 0xff8000001f637808 */ /* 0x000fe40001800000 */
[----:B------:R-:W-:Y:S02]  /*24b0*/  FMNMX.FTZ R8, R97, R8, !PT ;  /* 0x0000000861087209 */ /* 0x000fe40007810000 */
        /* <DEDUP_REMOVED lines=26> */
[----:B------:R-:W-:Y:S01]  /*2660*/  FMNMX.FTZ R8, R115, R8, !PT ;  /* 0x0000000873087209 */ /* 0x000fe20007810000 */
[----:B------:R-:W1:Y:S01]  /*2670*/  @P2 LDC R50, c[0x0][0x450] ;  /* 0x00011400ff322b82 */ /* 0x000e620000000800 */
        /* <DEDUP_REMOVED lines=54> */
[----:B------:R-:W-:Y:S02]  /*29e0*/  FSEL R87, R87, -INF , P3 ;  /* 0xff80000057577808 */ /* 0x000fe40001800000 */
[----:B------:R-:W-:-:S04]  /*29f0*/  FMNMX.FTZ R8, R21, R8, !PT ;  /* 0x0000000815087209 */ /* 0x000fc80007810000 */
[----:B------:R-:W-:Y:S02]  /*2a00*/  FMNMX.FTZ R10, R87, R8, !PT ;  /* 0x00000008570a7209 */ /* 0x000fe40007810000 */
[----:B------:R2:W3:Y:S04]  /*2a10*/  SHFL.IDX PT, R8, R0, RZ, 0x1c1f ;  /* 0x001c1fff00087589 */ /* 0x0004e800000e0000 */
[----:B------:R-:W4:Y:S01]  /*2a20*/  SHFL.BFLY PT, R35, R10, 0x2, 0x1f ;  /* 0x0c401f000a237f89 */ /* 0x000f2200000e0000 */
[----:B--2---:R-:W-:Y:S01]  /*2a30*/  IMAD.U32 R0, RZ, RZ, UR6 ;  /* 0x00000006ff007e24 */ /* 0x004fe2000f8e00ff */
[----:B---3--:R-:W-:Y:S02]  /*2a40*/  VIADDMNMX R34, R8, R89, R6, PT ;  /* 0x0000005908227246 */ /* 0x008fe40003800106 */
[----:B----4-:R-:W-:-:S02]  /*2a50*/  FMNMX.FTZ R35, R10, R35, !PT ;  /* 0x000000230a237209 */ /* 0x010fc40007810000 */
[C---:B------:R-:W-:Y:S02]  /*2a60*/  ISETP.GT.AND P4, PT, R34.reuse, 0x1, PT ;  /* 0x000000012200780c */ /* 0x040fe40003f84270 */
[----:B------:R-:W-:Y:S01]  /*2a70*/  ISETP.GT.AND P5, PT, R34, 0x8, PT ;  /* 0x000000082200780c */ /* 0x000fe20003fa4270 */
[----:B------:R-:W2:Y:S01]  /*2a80*/  SHFL.BFLY PT, R4, R35, 0x1, 0x1f ;  /* 0x0c201f0023047f89 */ /* 0x000ea200000e0000 */
[----:B------:R-:W-:Y:S02]  /*2a90*/  FSEL R30, R25, -INF , P4 ;  /* 0xff800000191e7808 */ /* 0x000fe40002000000 */
[----:B------:R-:W-:Y:S02]  /*2aa0*/  FSEL R25, R28, -INF , P5 ;  /* 0xff8000001c197808 */ /* 0x000fe40002800000 */
[----:B------:R-:W-:-:S04]  /*2ab0*/  ISETP.GT.AND P4, PT, R34, 0x10, PT ;  /* 0x000000102200780c */ /* 0x000fc80003f84270 */
[----:B------:R-:W-:Y:S02]  /*2ac0*/  FSEL R39, R32, -INF , P4 ;  /* 0xff80000020277808 */ /* 0x000fe40002000000 */
[----:B------:R-:W-:-:S04]  /*2ad0*/  ISETP.GT.AND P4, PT, R34, 0x18, PT ;  /* 0x000000182200780c */ /* 0x000fc80003f84270 */
[----:B------:R-:W-:Y:S02]  /*2ae0*/  FSEL R43, R36, -INF , P4 ;  /* 0xff800000242b7808 */ /* 0x000fe40002000000 */
[----:B------:R-:W-:-:S04]  /*2af0*/  ISETP.GT.AND P4, PT, R34, 0x20, PT ;  /* 0x000000202200780c */ /* 0x000fc80003f84270 */
[----:B------:R-:W-:Y:S02]  /*2b00*/  FSEL R47, R40, -INF , P4 ;  /* 0xff800000282f7808 */ /* 0x000fe40002000000 */
[----:B------:R-:W-:Y:S02]  /*2b10*/  ISETP.GT.AND P4, PT, R34, 0x28, PT ;  /* 0x000000282200780c */ /* 0x000fe40003f84270 */
[----:B--2---:R-:W-:Y:S02]  /*2b20*/  FMNMX.FTZ R4, R35, R4, !PT ;  /* 0x0000000423047209 */ /* 0x004fe40007810000 */
[----:B------:R-:W-:Y:S02]  /*2b30*/  FSEL R89, R44, -INF , P4 ;  /* 0xff8000002c597808 */ /* 0x000fe40002000000 */
[C---:B------:R-:W-:Y:S01]  /*2b40*/  FSETP.NEU.FTZ.AND P3, PT, R4.reuse, -INF , PT ;  /* 0xff8000000400780b */ /* 0x040fe20003f7d000 */
[----:B------:R-:W-:Y:S01]  /*2b50*/  FMUL.FTZ R26, R4, R0 ;  /* 0x00000000041a7220 */ /* 0x000fe20000410000 */
[----:B------:R-:W-:-:S04]  /*2b60*/  ISETP.GT.AND P4, PT, R34, 0x30, PT ;  /* 0x000000302200780c */ /* 0x000fc80003f84270 */
[----:B------:R-:W-:Y:S02]  /*2b70*/  FSEL R26, R26, RZ, P3 ;  /* 0x000000ff1a1a7208 */ /* 0x000fe40001800000 */
[----:B------:R-:W-:-:S03]  /*2b80*/  ISETP.GT.AND P3, PT, R34, RZ, PT ;  /* 0x000000ff2200720c */ /* 0x000fc60003f64270 */
[-CC-:B------:R-:W-:Y:S01]  /*2b90*/  FFMA.FTZ R181, R91, R0.reuse, -R26.reuse ;  /* 0x000000005bb57223 */ /* 0x180fe2000001081a */
[----:B------:R-:W-:Y:S01]  /*2ba0*/  FSEL R35, R24, -INF , P3 ;  /* 0xff80000018237808 */ /* 0x000fe20001800000 */
[-CC-:B------:R-:W-:Y:S01]  /*2bb0*/  FFMA.FTZ R93, R93, R0.reuse, -R26.reuse ;  /* 0x000000005d5d7223 */ /* 0x180fe2000001081a */
[C---:B------:R-:W-:Y:S01]  /*2bc0*/  ISETP.GT.AND P3, PT, R34.reuse, 0x9, PT ;  /* 0x000000092200780c */ /* 0x040fe20003f64270 */
[--C-:B------:R-:W-:Y:S01]  /*2bd0*/  FFMA.FTZ R183, R97, R0, -R26.reuse ;  /* 0x0000000061b77223 */ /* 0x100fe2000001081a */
[----:B------:R-:W-:Y:S01]  /*2be0*/  FMNMX.FTZ R10, R35, R30, !PT ;  /* 0x0000001e230a7209 */ /* 0x000fe20007810000 */
[----:B------:R2:W-:Y:S01]  /*2bf0*/  MUFU.EX2 R6, R93 ;  /* 0x0000005d00067308 */ /* 0x0005e20000000800 */
[----:B------:R-:W-:Y:S01]  /*2c00*/  FSEL R29, R29, -INF , P3 ;  /* 0xff8000001d1d7808 */ /* 0x000fe20001800000 */
[--C-:B------:R-:W-:Y:S01]  /*2c10*/  FFMA.FTZ R177, R101, R0, -R26.reuse ;  /* 0x0000000065b17223 */ /* 0x100fe2000001081a */
[----:B------:R-:W-:Y:S01]  /*2c20*/  FMNMX.FTZ R10, R25, R10, !PT ;  /* 0x0000000a190a7209 */ /* 0x000fe20007810000 */
[-CC-:B------:R-:W-:Y:S01]  /*2c30*/  FFMA.FTZ R8, R99, R0.reuse, -R26.reuse ;  /* 0x0000000063087223 */ /* 0x180fe2000001081a */
[C---:B------:R-:W-:Y:S01]  /*2c40*/  ISETP.GT.AND P3, PT, R34.reuse, 0x11, PT ;  /* 0x000000112200780c */ /* 0x040fe20003f64270 */
[--C-:B------:R-:W-:Y:S01]  /*2c50*/  FFMA.FTZ R169, R31, R0, -R26.reuse ;  /* 0x000000001fa97223 */ /* 0x100fe2000001081a */
[----:B------:R-:W-:Y:S01]  /*2c60*/  FMNMX.FTZ R10, R29, R10, !PT ;  /* 0x0000000a1d0a7209 */ /* 0x000fe20007810000 */
[-CC-:B------:R-:W-:Y:S01]  /*2c70*/  FFMA.FTZ R32, R51, R0.reuse, -R26.reuse ;  /* 0x0000000033207223 */ /* 0x180fe2000001081a */
        /* <DEDUP_REMOVED lines=11> */
[--C-:B------:R-:W-:Y:S01]  /*2d30*/  FFMA.FTZ R163, R7, R0, -R26.reuse ;  /* 0x0000000007a37223 */ /* 0x100fe2000001081a */
[C---:B------:R-:W-:Y:S01]  /*2d40*/  ISETP.GT.AND P3, PT, R34.reuse, 0x21, PT ;  /* 0x000000212200780c */ /* 0x040fe20003f64270 */
[----:B------:R-:W3:Y:S01]  /*2d50*/  MUFU.EX2 R181, R181 ;  /* 0x000000b500b57308 */ /* 0x000ee20000000800 */
[----:B------:R-:W-:Y:S01]  /*2d60*/  FMNMX.FTZ R12, R37, R12, !PT ;  /* 0x0000000c250c7209 */ /* 0x000fe20007810000 */
[-CC-:B------:R-:W-:Y:S01]  /*2d70*/  FFMA.FTZ R103, R103, R0.reuse, -R26.reuse ;  /* 0x0000000067677223 */ /* 0x180fe2000001081a */
[----:B------:R-:W-:Y:S01]  /*2d80*/  FSEL R41, R41, -INF , P3 ;  /* 0xff80000029297808 */ /* 0x000fe20001800000 */
[--C-:B------:R-:W-:Y:S01]  /*2d90*/  FFMA.FTZ R179, R105, R0, -R26.reuse ;  /* 0x0000000069b37223 */ /* 0x100fe2000001081a */
[----:B------:R-:W-:Y:S01]  /*2da0*/  FMNMX.FTZ R12, R47, R12, !PT ;  /* 0x0000000c2f0c7209 */ /* 0x000fe20007810000 */
[--C-:B------:R-:W-:Y:S01]  /*2db0*/  FFMA.FTZ R107, R107, R0, -R26.reuse ;  /* 0x000000006b6b7223 */ /* 0x100fe2000001081a */
[C---:B------:R-:W-:Y:S01]  /*2dc0*/  ISETP.GT.AND P3, PT, R34.reuse, 0x29, PT ;  /* 0x000000292200780c */ /* 0x040fe20003f64270 */
[----:B------:R-:W4:Y:S01]  /*2dd0*/  MUFU.EX2 R183, R183 ;  /* 0x000000b700b77308 */ /* 0x000f220000000800 */
[----:B------:R-:W-:Y:S01]  /*2de0*/  FMNMX.FTZ R14, R41, R12, !PT ;  /* 0x0000000c290e7209 */ /* 0x000fe20007810000 */
[-CC-:B------:R-:W-:Y:S01]  /*2df0*/  FFMA.FTZ R173, R109, R0.reuse, -R26.reuse ;  /* 0x000000006dad7223 */ /* 0x180fe2000001081a */
[----:B------:R-:W-:Y:S01]  /*2e00*/  FSEL R45, R45, -INF , P3 ;  /* 0xff8000002d2d7808 */ /* 0x000fe20001800000 */
[--C-:B------:R-:W-:Y:S01]  /*2e10*/  FFMA.FTZ R157, R9, R0, -R26.reuse ;  /* 0x00000000099d7223 */ /* 0x100fe2000001081a */
[----:B------:R-:W-:Y:S01]  /*2e20*/  FMNMX.FTZ R14, R89, R14, !PT ;  /* 0x0000000e590e7209 */ /* 0x000fe20007810000 */
[-CC-:B------:R-:W-:Y:S01]  /*2e30*/  FFMA.FTZ R111, R111, R0.reuse, -R26.reuse ;  /* 0x000000006f6f7223 */ /* 0x180fe2000001081a */
[----:B------:R-:W-:Y:S01]  /*2e40*/  ISETP.GT.AND P3, PT, R34, 0x31, PT ;  /* 0x000000312200780c */ /* 0x000fe20003f64270 */
[----:B------:R-:W5:Y:S01]  /*2e50*/  MUFU.EX2 R8, R8 ;  /* 0x0000000800087308 */ /* 0x000f620000000800 */
[----:B------:R-:W-:Y:S01]  /*2e60*/  FSEL R91, R48, -INF , P4 ;  /* 0xff800000305b7808 */ /* 0x000fe20002000000 */
[--C-:B------:R-:W-:Y:S01]  /*2e70*/  FFMA.FTZ R175, R113, R0, -R26.reuse ;  /* 0x0000000071af7223 */ /* 0x100fe2000001081a */
[----:B------:R-:W-:Y:S01]  /*2e80*/  FMNMX.FTZ R14, R45, R14, !PT ;  /* 0x0000000e2d0e7209 */ /* 0x000fe20007810000 */
[-CC-:B------:R-:W-:Y:S01]  /*2e90*/  FFMA.FTZ R159, R11, R0.reuse, -R26.reuse ;  /* 0x000000000b9f7223 */ /* 0x180fe2000001081a */
[C---:B------:R-:W-:Y:S01]  /*2ea0*/  ISETP.GT.AND P4, PT, R34.reuse, 0x38, PT ;  /* 0x000000382200780c */ /* 0x040fe20003f84270 */
[--C-:B------:R-:W-:Y:S01]  /*2eb0*/  FFMA.FTZ R153, R15, R0, -R26.reuse ;  /* 0x000000000f997223 */ /* 0x100fe2000001081a */
[----:B------:R-:W-:Y:S01]  /*2ec0*/  FSEL R49, R49, -INF , P3 ;  /* 0xff80000031317808 */ /* 0x000fe20001800000 */
[----:B------:R-:W0:Y:S01]  /*2ed0*/  MUFU.EX2 R177, R177 ;  /* 0x000000b100b17308 */ /* 0x000e220000000800 */
[----:B------:R-:W-:Y:S01]  /*2ee0*/  FMNMX.FTZ R14, R91, R14, !PT ;  /* 0x0000000e5b0e7209 */ /* 0x000fe20007810000 */
[-CC-:B------:R-:W-:Y:S01]  /*2ef0*/  FFMA.FTZ R115, R115, R0.reuse, -R26.reuse ;  /* 0x0000000073737223 */ /* 0x180fe2000001081a */
[----:B------:R-:W-:Y:S01]  /*2f00*/  ISETP.GT.AND P3, PT, R34, 0x39, PT ;  /* 0x000000392200780c */ /* 0x000fe20003f64270 */
[-CC-:B------:R-:W-:Y:S01]  /*2f10*/  FFMA.FTZ R155, R21, R0.reuse, -R26.reuse ;  /* 0x00000000159b7223 */ /* 0x180fe2000001081a */
[----:B--2---:R-:W-:Y:S01]  /*2f20*/  FSEL R93, R52, -INF , P4 ;  /* 0xff800000345d7808 */ /* 0x004fe20002000000 */
[--C-:B------:R-:W-:Y:S01]  /*2f30*/  FFMA.FTZ R59, R59, R0, -R26.reuse ;  /* 0x000000003b3b7223 */ /* 0x100fe2000001081a */
[----:B------:R-:W-:Y:S01]  /*2f40*/  FMNMX.FTZ R20, R49, R14, !PT ;  /* 0x0000000e31147209 */ /* 0x000fe20007810000 */
[----:B------:R2:W1:Y:S01]  /*2f50*/  MUFU.EX2 R10, R103 ;  /* 0x00000067000a7308 */ /* 0x0004620000000800 */
[C---:B------:R-:W-:Y:S01]  /*2f60*/  ISETP.GT.AND P4, PT, R34.reuse, 0x40, PT ;  /* 0x000000402200780c */ /* 0x040fe20003f84270 */
[-CC-:B------:R-:W-:Y:S01]  /*2f70*/  FFMA.FTZ R38, R71, R0.reuse, -R26.reuse ;  /* 0x0000000047267223 */ /* 0x180fe2000001081a */
[----:B------:R-:W-:Y:S01]  /*2f80*/  FSEL R53, R53, -INF , P3 ;  /* 0xff80000035357808 */ /* 0x000fe20001800000 */
[--C-:B------:R-:W-:Y:S01]  /*2f90*/  FFMA.FTZ R42, R79, R0, -R26.reuse ;  /* 0x000000004f2a7223 */ /* 0x100fe2000001081a */
[----:B------:R-:W-:Y:S01]  /*2fa0*/  FMNMX.FTZ R20, R93, R20, !PT ;  /* 0x000000145d147209 */ /* 0x000fe20007810000 */
[----:B------:R-:W-:Y:S01]  /*2fb0*/  FFMA.FTZ R83, R83, R0, -R26 ;  /* 0x0000000053537223 */ /* 0x000fe2000001081a */
[----:B------:R-:W-:Y:S01]  /*2fc0*/  ISETP.GT.AND P3, PT, R34, 0x41, PT ;  /* 0x000000412200780c */ /* 0x000fe20003f64270 */
[----:B------:R-:W1:Y:S01]  /*2fd0*/  MUFU.EX2 R179, R179 ;  /* 0x000000b300b37308 */ /* 0x000e620000000800 */
[----:B------:R-:W-:-:S02]  /*2fe0*/  FSEL R97, R56, -INF , P4 ;  /* 0xff80000038617808 */ /* 0x000fc40002000000 */
[----:B------:R-:W-:Y:S02]  /*2ff0*/  CS2R R112, SRZ ;  /* 0x0000000000707805 */ /* 0x000fe4000001ff00 */
[----:B------:R-:W-:Y:S02]  /*3000*/  FMNMX.FTZ R20, R53, R20, !PT ;  /* 0x0000001435147209 */ /* 0x000fe40007810000 */
[----:B------:R-:W-:Y:S02]  /*3010*/  CS2R R108, SRZ ;  /* 0x00000000006c7805 */ /* 0x000fe4000001ff00 */
[----:B------:R-:W-:Y:S02]  /*3020*/  ISETP.GT.AND P4, PT, R34, 0x48, PT ;  /* 0x000000482200780c */ /* 0x000fe40003f84270 */
[----:B------:R-:W-:Y:S02]  /*3030*/  CS2R R104, SRZ ;  /* 0x0000000000687805 */ /* 0x000fe4000001ff00 */
[----:B------:R-:W-:Y:S01]  /*3040*/  FSEL R57, R57, -INF , P3 ;  /* 0xff80000039397808 */ /* 0x000fe20001800000 */
[----:B------:R3:W1:Y:S01]  /*3050*/  MUFU.EX2 R12, R107 ;  /* 0x0000006b000c7308 */ /* 0x0006620000000800 */
[----:B------:R-:W-:-:S02]  /*3060*/  FMNMX.FTZ R20, R97, R20, !PT ;  /* 0x0000001461147209 */ /* 0x000fc40007810000 */
[----:B--2---:R-:W-:Y:S02]  /*3070*/  CS2R R102, SRZ ;  /* 0x0000000000667805 */ /* 0x004fe4000001ff00 */
[----:B------:R-:W-:Y:S02]  /*3080*/  ISETP.GT.AND P3, PT, R34, 0x49, PT ;  /* 0x000000492200780c */ /* 0x000fe40003f64270 */
[----:B------:R-:W-:Y:S02]  /*3090*/  FSEL R101, R60, -INF , P4 ;  /* 0xff8000003c657808 */ /* 0x000fe40002000000 */
[----:B------:R-:W-:Y:S01]  /*30a0*/  FMNMX.FTZ R24, R57, R20, !PT ;  /* 0x0000001439187209 */ /* 0x000fe20007810000 */
[----:B------:R-:W-:Y:S01]  /*30b0*/  MUFU.EX2 R173, R173 ;  /* 0x000000ad00ad7308 */ /* 0x000fe20000000800 */
[----:B------:R-:W-:Y:S02]  /*30c0*/  ISETP.GT.AND P4, PT, R34, 0x50, PT ;  /* 0x000000502200780c */ /* 0x000fe40003f84270 */
[----:B---3--:R-:W-:-:S02]  /*30d0*/  CS2R R106, SRZ ;  /* 0x00000000006a7805 */ /* 0x008fc4000001ff00 */
[----:B------:R-:W-:Y:S02]  /*30e0*/  FSEL R61, R61, -INF , P3 ;  /* 0xff8000003d3d7808 */ /* 0x000fe40001800000 */
[----:B------:R-:W-:Y:S02]  /*30f0*/  FMNMX.FTZ R24, R101, R24, !PT ;  /* 0x0000001865187209 */ /* 0x000fe40007810000 */
[----:B------:R-:W-:Y:S01]  /*3100*/  ISETP.GT.AND P3, PT, R34, 0x51, PT ;  /* 0x000000512200780c */ /* 0x000fe20003f64270 */
[----:B------:R2:W-:Y:S01]  /*3110*/  MUFU.EX2 R14, R111 ;  /* 0x0000006f000e7308 */ /* 0x0005e20000000800 */
[----:B------:R-:W-:Y:S02]  /*3120*/  FSEL R99, R64, -INF , P4 ;  /* 0xff80000040637808 */ /* 0x000fe40002000000 */
[----:B------:R-:W-:Y:S02]  /*3130*/  FMNMX.FTZ R24, R61, R24, !PT ;  /* 0x000000183d187209 */ /* 0x000fe40007810000 */
[----:B------:R-:W-:-:S02]  /*3140*/  ISETP.GT.AND P4, PT, R34, 0x58, PT ;  /* 0x000000582200780c */ /* 0x000fc40003f84270 */
[----:B------:R-:W-:Y:S01]  /*3150*/  FSEL R65, R65, -INF , P3 ;  /* 0xff80000041417808 */ /* 0x000fe20001800000 */
[----:B------:R-:W-:Y:S01]  /*3160*/  MUFU.EX2 R175, R175 ;  /* 0x000000af00af7308 */ /* 0x000fe20000000800 */
[----:B------:R-:W-:Y:S02]  /*3170*/  FMNMX.FTZ R24, R99, R24, !PT ;  /* 0x0000001863187209 */ /* 0x000fe40007810000 */
[----:B--2---:R-:W-:Y:S02]  /*3180*/  CS2R R110, SRZ ;  /* 0x00000000006e7805 */ /* 0x004fe4000001ff00 */
[----:B------:R-:W-:Y:S02]  /*3190*/  ISETP.GT.AND P3, PT, R34, 0x59, PT ;  /* 0x000000592200780c */ /* 0x000fe40003f64270 */
[----:B------:R-:W-:Y:S02]  /*31a0*/  FSEL R31, R68, -INF , P4 ;  /* 0xff800000441f7808 */ /* 0x000fe40002000000 */
[----:B------:R-:W-:Y:S01]  /*31b0*/  FMNMX.FTZ R28, R65, R24, !PT ;  /* 0x00000018411c7209 */ /* 0x000fe20007810000 */
[----:B------:R2:W-:Y:S01]  /*31c0*/  MUFU.EX2 R20, R115 ;  /* 0x0000007300147308 */ /* 0x0005e20000000800 */
[----:B------:R-:W-:-:S02]  /*31d0*/  ISETP.GT.AND P4, PT, R34, 0x60, PT ;  /* 0x000000602200780c */ /* 0x000fc40003f84270 */
[----:B------:R-:W-:Y:S02]  /*31e0*/  FSEL R69, R69, -INF , P3 ;  /* 0xff80000045457808 */ /* 0x000fe40001800000 */
[----:B------:R-:W-:Y:S02]  /*31f0*/  FMNMX.FTZ R28, R31, R28, !PT ;  /* 0x0000001c1f1c7209 */ /* 0x000fe40007810000 */
[----:B------:R-:W-:Y:S01]  /*3200*/  ISETP.GT.AND P3, PT, R34, 0x61, PT ;  /* 0x000000612200780c */ /* 0x000fe20003f64270 */
[----:B------:R3:W-:Y:S01]  /*3210*/  MUFU.EX2 R24, R32 ;  /* 0x0000002000187308 */ /* 0x0007e20000000800 */
[----:B------:R-:W-:Y:S02]  /*3220*/  FSEL R51, R72, -INF , P4 ;  /* 0xff80000048337808 */ /* 0x000fe40002000000 */
[----:B--2---:R-:W-:Y:S02]  /*3230*/  CS2R R114, SRZ ;  /* 0x0000000000727805 */ /* 0x004fe4000001ff00 */
[----:B------:R-:W-:-:S02]  /*3240*/  FMNMX.FTZ R28, R69, R28, !PT ;  /* 0x0000001c451c7209 */ /* 0x000fc40007810000 */
[C---:B------:R-:W-:Y:S02]  /*3250*/  ISETP.GT.AND P4, PT, R34.reuse, 0x68, PT ;  /* 0x000000682200780c */ /* 0x040fe40003f84270 */
[----:B------:R-:W-:Y:S01]  /*3260*/  FSEL R73, R73, -INF , P3 ;  /* 0xff80000049497808 */ /* 0x000fe20001800000 */
[----:B------:R-:W-:Y:S01]  /*3270*/  MUFU.EX2 R169, R169 ;  /* 0x000000a900a97308 */ /* 0x000fe20000000800 */
[----:B------:R-:W-:Y:S02]  /*3280*/  FMNMX.FTZ R28, R51, R28, !PT ;  /* 0x0000001c331c7209 */ /* 0x000fe40007810000 */
[----:B------:R-:W-:Y:S02]  /*3290*/  ISETP.GT.AND P3, PT, R34, 0x69, PT ;  /* 0x000000692200780c */ /* 0x000fe40003f64270 */
[----:B------:R-:W-:Y:S02]  /*32a0*/  FSEL R27, R76, -INF , P4 ;  /* 0xff8000004c1b7808 */ /* 0x000fe40002000000 */
[----:B---3--:R-:W-:Y:S01]  /*32b0*/  FMNMX.FTZ R32, R73, R28, !PT ;  /* 0x0000001c49207209 */ /* 0x008fe20007810000 */
[----:B------:R-:W-:Y:S01]  /*32c0*/  MUFU.EX2 R171, R171 ;  /* 0x000000ab00ab7308 */ /* 0x000fe20000000800 */
[----:B------:R-:W-:-:S02]  /*32d0*/  ISETP.GT.AND P4, PT, R34, 0x70, PT ;  /* 0x000000702200780c */ /* 0x000fc40003f84270 */
        /* <DEDUP_REMOVED lines=9> */
[----:B------:R-:W-:Y:S01]  /*3370*/  FMNMX.FTZ R32, R55, R32, !PT ;  /* 0x0000002037207209 */ /* 0x000fe20007810000 */
[----:B--2---:R-:W-:Y:S01]  /*3380*/  FFMA.FTZ R36, R67, R0, -R26 ;  /* 0x0000000043247223 */ /* 0x004fe2000001081a */
[----:B------:R-:W-:Y:S02]  /*3390*/  ISETP.GT.AND P3, PT, R34, 0x79, PT ;  /* 0x000000792200780c */ /* 0x000fe40003f64270 */
[----:B------:R-:W-:Y:S02]  /*33a0*/  FSEL R13, R84, -INF , P4 ;  /* 0xff800000540d7808 */ /* 0x000fe40002000000 */
[----:B------:R-:W-:Y:S01]  /*33b0*/  FMNMX.FTZ R34, R81, R32, !PT ;  /* 0x0000002051227209 */ /* 0x000fe20007810000 */
[----:B------:R-:W-:Y:S01]  /*33c0*/  MUFU.EX2 R167, R167 ;  /* 0x000000a700a77308 */ /* 0x000fe20000000800 */
[----:B------:R-:W-:-:S02]  /*33d0*/  FSEL R85, R85, -INF , P3 ;  /* 0xff80000055557808 */ /* 0x000fc40001800000 */
[----:B------:R-:W-:-:S04]  /*33e0*/  FMNMX.FTZ R34, R13, R34, !PT ;  /* 0x000000220d227209 */ /* 0x000fc80007810000 */
[----:B------:R-:W-:Y:S01]  /*33f0*/  FMNMX.FTZ R3, R85, R34, !PT ;  /* 0x0000002255037209 */ /* 0x000fe20007810000 */
[----:B------:R-:W-:Y:S01]  /*3400*/  MUFU.EX2 R32, R59 ;  /* 0x0000003b00207308 */ /* 0x000fe20000000800 */
[----:B------:R-:W-:-:S03]  /*3410*/  FFMA.FTZ R34, R63, R0, -R26 ;  /* 0x000000003f227223 */ /* 0x000fc6000001081a */
[----:B------:R-:W2:Y:S04]  /*3420*/  SHFL.BFLY PT, R40, R3, 0x2, 0x1f ;  /* 0x0c401f0003287f89 */ /* 0x000ea800000e0000 */
[----:B------:R-:W-:Y:S08]  /*3430*/  MUFU.EX2 R34, R34 ;  /* 0x0000002200227308 */ /* 0x000ff00000000800 */
[----:B------:R-:W-:Y:S08]  /*3440*/  MUFU.EX2 R161, R161 ;  /* 0x000000a100a17308 */ /* 0x000ff00000000800 */
[----:B------:R-:W-:Y:S01]  /*3450*/  MUFU.EX2 R36, R36 ;  /* 0x0000002400247308 */ /* 0x000fe20000000800 */
[----:B--2---:R-:W-:Y:S01]  /*3460*/  FMNMX.FTZ R5, R3, R40, !PT ;  /* 0x0000002803057209 */ /* 0x004fe20007810000 */
[-CC-:B------:R-:W-:Y:S01]  /*3470*/  FFMA.FTZ R40, R75, R0.reuse, -R26.reuse ;  /* 0x000000004b287223 */ /* 0x180fe2000001081a */
[----:B------:R-:W-:-:S05]  /*3480*/  FFMA.FTZ R26, R87, R0, -R26 ;  /* 0x00000000571a7223 */ /* 0x000fca000001081a */
[----:B------:R-:W-:Y:S01]  /*3490*/  MUFU.EX2 R163, R163 ;  /* 0x000000a300a37308 */ /* 0x000fe20000000800 */
[----:B------:R-:W2:Y:S07]  /*34a0*/  SHFL.BFLY PT, R44, R5, 0x1, 0x1f ;  /* 0x0c201f00052c7f89 */ /* 0x000eae00000e0000 */
[----:B------:R-:W-:Y:S08]  /*34b0*/  MUFU.EX2 R38, R38 ;  /* 0x0000002600267308 */ /* 0x000ff00000000800 */
[----:B------:R-:W-:Y:S08]  /*34c0*/  MUFU.EX2 R157, R157 ;  /* 0x0000009d009d7308 */ /* 0x000ff00000000800 */
[----:B------:R-:W-:Y:S01]  /*34d0*/  MUFU.EX2 R40, R40 ;  /* 0x0000002800287308 */ /* 0x000fe20000000800 */
[----:B--2---:R-:W-:-:S04]  /*34e0*/  FMNMX.FTZ R7, R5, R44, !PT ;  /* 0x0000002c05077209 */ /* 0x004fc80007810000 */
[C---:B------:R-:W-:Y:S01]  /*34f0*/  FSETP.NEU.FTZ.AND P3, PT, R7.reuse, -INF , PT ;  /* 0xff8000000700780b */ /* 0x040fe20003f7d000 */
[----:B------:R-:W-:Y:S02]  /*3500*/  FMUL.FTZ R3, R7, R0 ;  /* 0x0000000007037220 */ /* 0x000fe40000410000 */
[----:B------:R-:W-:Y:S03]  /*3510*/  MUFU.EX2 R159, R159 ;  /* 0x0000009f009f7308 */ /* 0x000fe60000000800 */
[----:B------:R-:W-:-:S05]  /*3520*/  FSEL R46, R3, RZ, P3 ;  /* 0x000000ff032e7208 */ /* 0x000fca0001800000 */
[-CC-:B------:R-:W-:Y:S01]  /*3530*/  FFMA.FTZ R180, R35, R0.reuse, -R46.reuse ;  /* 0x0000000023b47223 */ /* 0x180fe2000001082e */
[-C--:B------:R-:W-:Y:S01]  /*3540*/  FFMA.FTZ R3, R30, R0.reuse, -R46 ;  /* 0x000000001e037223 */ /* 0x080fe2000001082e */
[----:B------:R-:W-:Y:S01]  /*3550*/  FADD.FTZ R30, R181, R6 ;  /* 0x00000006b51e7221 */ /* 0x000fe20000010000 */
[-CC-:B------:R-:W-:Y:S01]  /*3560*/  FFMA.FTZ R182, R25, R0.reuse, -R46.reuse ;  /* 0x0000000019b67223 */ /* 0x180fe2000001082e */
[-CC-:B------:R-:W-:Y:S01]  /*3570*/  FFMA.FTZ R9, R29, R0.reuse, -R46.reuse ;  /* 0x000000001d097223 */ /* 0x180fe2000001082e */
[-C--:B------:R-:W-:Y:S01]  /*3580*/  FFMA.FTZ R176, R39, R0.reuse, -R46 ;  /* 0x0000000027b07223 */ /* 0x080fe2000001082e */
[----:B------:R-:W-:Y:S01]  /*3590*/  MUFU.EX2 R180, R180 ;  /* 0x000000b400b47308 */ /* 0x000fe20000000800 */
        /* <DEDUP_REMOVED lines=23> */
[----:B------:R-:W1:Y:S01]  /*3710*/  MUFU.EX2 R9, R9 ;  /* 0x0000000900097308 */ /* 0x000e620000000800 */
[----:B--2---:R-:W-:Y:S01]  /*3720*/  FADD.FTZ R5, R180, R3 ;  /* 0x00000003b4057221 */ /* 0x004fe20000010000 */
[----:B------:R-:W-:Y:S01]  /*3730*/  FADD.FTZ R37, R173, R48 ;  /* 0x00000030ad257221 */ /* 0x000fe20000010000 */
[-CC-:B------:R-:W-:Y:S01]  /*3740*/  FFMA.FTZ R99, R99, R0.reuse, -R46.reuse ;  /* 0x0000000063637223 */ /* 0x180fe2000001082e */
[-CC-:B------:R-:W-:Y:S01]  /*3750*/  FFMA.FTZ R65, R65, R0.reuse, -R46.reuse ;  /* 0x0000000041417223 */ /* 0x180fe2000001082e */
[----:B------:R-:W-:Y:S01]  /*3760*/  F2FP.BF16.F32.PACK_AB R181, R6, R181 ;  /* 0x000000b506b5723e */ /* 0x000fe200000010ff */
[-CC-:B------:R-:W-:Y:S01]  /*3770*/  FFMA.FTZ R31, R31, R0.reuse, -R46.reuse ;  /* 0x000000001f1f7223 */ /* 0x180fe2000001082e */
[----:B------:R-:W-:Y:S01]  /*3780*/  F2FP.BF16.F32.PACK_AB R183, R8, R183 ;  /* 0x000000b708b7723e */ /* 0x000fe200000010ff */
[----:B------:R-:W2:Y:S01]  /*3790*/  MUFU.EX2 R176, R176 ;  /* 0x000000b000b07308 */ /* 0x000ea20000000800 */
[----:B0-----:R-:W-:Y:S01]  /*37a0*/  FADD.FTZ R30, R182, R5 ;  /* 0x00000005b61e7221 */ /* 0x001fe20000010000 */
[-CC-:B------:R-:W-:Y:S01]  /*37b0*/  FFMA.FTZ R69, R69, R0.reuse, -R46.reuse ;  /* 0x0000000045457223 */ /* 0x180fe2000001082e */
[----:B------:R-:W0:Y:S01]  /*37c0*/  @P2 LDC R41, c[0x0][0x44c] ;  /* 0x00011300ff292b82 */ /* 0x000e220000000800 */
[-CC-:B------:R-:W-:Y:S01]  /*37d0*/  FFMA.FTZ R51, R51, R0.reuse, -R46.reuse ;  /* 0x0000000033337223 */ /* 0x180fe2000001082e */
[-CC-:B------:R-:W-:Y:S01]  /*37e0*/  FFMA.FTZ R73, R73, R0.reuse, -R46.reuse ;  /* 0x0000000049497223 */ /* 0x180fe2000001082e */
[-CC-:B------:R-:W-:Y:S01]  /*37f0*/  FFMA.FTZ R27, R27, R0.reuse, -R46.reuse ;  /* 0x000000001b1b7223 */ /* 0x180fe2000001082e */
[-C--:B------:R-:W-:Y:S01]  /*3800*/  FFMA.FTZ R77, R77, R0.reuse, -R46 ;  /* 0x000000004d4d7223 */ /* 0x080fe2000001082e */
[----:B------:R-:W3:Y:S01]  /*3810*/  MUFU.EX2 R11, R11 ;  /* 0x0000000b000b7308 */ /* 0x000ee20000000800 */
[----:B-1----:R-:W-:Y:S01]  /*3820*/  FADD.FTZ R5, R9, R30 ;  /* 0x0000001e09057221 */ /* 0x002fe20000010000 */
[----:B------:R-:W-:Y:S01]  /*3830*/  FADD.FTZ R30, R14, R37 ;  /* 0x000000250e1e7221 */ /* 0x000fe20000010000 */
[-CC-:B------:R-:W-:Y:S01]  /*3840*/  FFMA.FTZ R55, R55, R0.reuse, -R46.reuse ;  /* 0x0000000037377223 */ /* 0x180fe2000001082e */
[----:B------:R-:W-:Y:S01]  /*3850*/  FFMA.FTZ R81, R81, R0, -R46 ;  /* 0x0000000051517223 */ /* 0x000fe2000001082e */
[----:B------:R-:W-:-:S02]  /*3860*/  IMAD.MOV.U32 R39, RZ, RZ, R18 ;  /* 0x000000ffff277224 */ /* 0x000fc400078e0012 */
[----:B------:R-:W-:Y:S01]  /*3870*/  FADD.FTZ R37, R175, R30 ;  /* 0x0000001eaf257221 */ /* 0x000fe20000010000 */
[----:B------:R-:W-:Y:S01]  /*3880*/  F2FP.BF16.F32.PACK_AB R182, R9, R182 ;  /* 0x000000b609b6723e */ /* 0x000fe200000010ff */
[----:B------:R-:W1:Y:S01]  /*3890*/  MUFU.EX2 R178, R178 ;  /* 0x000000b200b27308 */ /* 0x000e620000000800 */
[----:B--2---:R-:W-:Y:S01]  /*38a0*/  FADD.FTZ R2, R176, R5 ;  /* 0x00000005b0027221 */ /* 0x004fe20000010000 */
[----:B------:R-:W-:Y:S01]  /*38b0*/  FADD.FTZ R30, R20, R37 ;  /* 0x00000025141e7221 */ /* 0x000fe20000010000 */
[----:B------:R-:W-:Y:S02]  /*38c0*/  F2FP.BF16.F32.PACK_AB R179, R12, R179 ;  /* 0x000000b30cb3723e */ /* 0x000fe400000010ff */
[----:B------:R-:W-:Y:S02]  /*38d0*/  CS2R R100, SRZ ;  /* 0x0000000000647805 */ /* 0x000fe4000001ff00 */
[----:B------:R-:W-:Y:S01]  /*38e0*/  F2FP.BF16.F32.PACK_AB R180, R3, R180 ;  /* 0x000000b403b4723e */ /* 0x000fe200000010ff */
[----:B------:R-:W-:Y:S01]  /*38f0*/  FADD.FTZ R37, R169, R30 ;  /* 0x0000001ea9257221 */ /* 0x000fe20000010000 */
[----:B------:R-:W-:Y:S01]  /*3900*/  F2FP.BF16.F32.PACK_AB R177, R10, R177 ;  /* 0x000000b10ab1723e */ /* 0x000fe200000010ff */
[----:B------:R-:W2:Y:S01]  /*3910*/  MUFU.EX2 R15, R15 ;  /* 0x0000000f000f7308 */ /* 0x000ea20000000800 */
[----:B---3--:R-:W-:Y:S01]  /*3920*/  FADD.FTZ R5, R11, R2 ;  /* 0x000000020b057221 */ /* 0x008fe20000010000 */
[----:B------:R-:W-:Y:S01]  /*3930*/  FADD.FTZ R30, R24, R37 ;  /* 0x00000025181e7221 */ /* 0x000fe20000010000 */
[----:B0-----:R-:W-:Y:S01]  /*3940*/  @P2 IMAD.HI.U32 R41, R18, R41, RZ ;  /* 0x0000002912292227 */ /* 0x001fe200078e00ff */
[----:B------:R-:W-:-:S02]  /*3950*/  F2FP.BF16.F32.PACK_AB R173, R14, R173 ;  /* 0x000000ad0ead723e */ /* 0x000fc400000010ff */
[----:B------:R-:W-:Y:S01]  /*3960*/  CS2R R96, SRZ ;  /* 0x0000000000607805 */ /* 0x000fe2000001ff00 */
[----:B------:R-:W-:Y:S01]  /*3970*/  FADD.FTZ R37, R171, R30 ;  /* 0x0000001eab257221 */ /* 0x000fe20000010000 */
[----:B------:R-:W-:Y:S01]  /*3980*/  F2FP.BF16.F32.PACK_AB R175, R20, R175 ;  /* 0x000000af14af723e */ /* 0x000fe200000010ff */
[----:B------:R-:W0:Y:S01]  /*3990*/  MUFU.EX2 R172, R172 ;  /* 0x000000ac00ac7308 */ /* 0x000e220000000800 */
[----:B-1----:R-:W-:Y:S01]  /*39a0*/  FADD.FTZ R2, R178, R5 ;  /* 0x00000005b2027221 */ /* 0x002fe20000010000 */
[----:B------:R-:W-:Y:S01]  /*39b0*/  FADD.FTZ R30, R28, R37 ;  /* 0x000000251c1e7221 */ /* 0x000fe20000010000 */
[----:B------:R-:W-:Y:S02]  /*39c0*/  @P2 SHF.R.U32.HI R39, RZ, R50, R41 ;  /* 0x00000032ff272219 */ /* 0x000fe40000011629 */
[----:B------:R-:W-:Y:S02]  /*39d0*/  CS2R R92, SRZ ;  /* 0x00000000005c7805 */ /* 0x000fe4000001ff00 */
[----:B------:R-:W-:Y:S01]  /*39e0*/  F2FP.BF16.F32.PACK_AB R169, R24, R169 ;  /* 0x000000a918a9723e */ /* 0x000fe200000010ff */
[----:B------:R-:W-:Y:S01]  /*39f0*/  FADD.FTZ R37, R165, R30 ;  /* 0x0000001ea5257221 */ /* 0x000fe20000010000 */
[----:B------:R-:W-:Y:S01]  /*3a00*/  IADD3 R39, R39, R16, -R17 ;  /* 0x0000001027277210 */ /* 0x000fe20007ffe811 */
[----:B------:R-:W1:Y:S01]  /*3a10*/  MUFU.EX2 R21, R21 ;  /* 0x0000001500157308 */ /* 0x000e620000000800 */
[----:B--2---:R-:W-:Y:S01]  /*3a20*/  FADD.FTZ R5, R15, R2 ;  /* 0x000000020f057221 */ /* 0x004fe20000010000 */
[----:B------:R-:W-:Y:S01]  /*3a30*/  FADD.FTZ R30, R32, R37 ;  /* 0x00000025201e7221 */ /* 0x000fe20000010000 */
[----:B------:R-:W-:-:S02]  /*3a40*/  SHF.R.S32.HI R50, RZ, 0x1f, R39 ;  /* 0x0000001fff327819 */ /* 0x000fc40000011427 */
[----:B------:R-:W-:Y:S02]  /*3a50*/  CS2R R90, SRZ ;  /* 0x00000000005a7805 */ /* 0x000fe4000001ff00 */
[----:B------:R-:W-:Y:S01]  /*3a60*/  F2FP.BF16.F32.PACK_AB R171, R28, R171 ;  /* 0x000000ab1cab723e */ /* 0x000fe200000010ff */
[----:B------:R-:W-:Y:S01]  /*3a70*/  FADD.FTZ R37, R167, R30 ;  /* 0x0000001ea7257221 */ /* 0x000fe20000010000 */
[----:B------:R-:W-:Y:S01]  /*3a80*/  F2FP.BF16.F32.PACK_AB R165, R32, R165 ;  /* 0x000000a520a5723e */ /* 0x000fe200000010ff */
[----:B------:R-:W2:Y:S01]  /*3a90*/  MUFU.EX2 R174, R174 ;  /* 0x000000ae00ae7308 */ /* 0x000ea20000000800 */
[----:B0-----:R-:W-:Y:S01]  /*3aa0*/  FADD.FTZ R2, R172, R5 ;  /* 0x00000005ac027221 */ /* 0x001fe20000010000 */
[C---:B------:R-:W-:Y:S01]  /*3ab0*/  FADD.FTZ R48, R34.reuse, R37 ;  /* 0x0000002522307221 */ /* 0x040fe20000010000 */
[----:B------:R-:W-:Y:S02]  /*3ac0*/  F2FP.BF16.F32.PACK_AB R167, R34, R167 ;  /* 0x000000a722a7723e */ /* 0x000fe400000010ff */
[----:B------:R-:W-:-:S02]  /*3ad0*/  CS2R R88, SRZ ;  /* 0x0000000000587805 */ /* 0x000fc4000001ff00 */
[----:B------:R-:W-:Y:S01]  /*3ae0*/  F2FP.BF16.F32.PACK_AB R176, R11, R176 ;  /* 0x000000b00bb0723e */ /* 0x000fe200000010ff */
[----:B------:R-:W-:Y:S01]  /*3af0*/  FADD.FTZ R37, R161, R48 ;  /* 0x00000030a1257221 */ /* 0x000fe20000010000 */
[----:B------:R-:W-:Y:S01]  /*3b00*/  F2FP.BF16.F32.PACK_AB R161, R36, R161 ;  /* 0x000000a124a1723e */ /* 0x000fe200000010ff */
[----:B------:R-:W0:Y:S01]  /*3b10*/  MUFU.EX2 R25, R25 ;  /* 0x0000001900197308 */ /* 0x000e220000000800 */
[----:B-1----:R-:W-:Y:S01]  /*3b20*/  FADD.FTZ R5, R21, R2 ;  /* 0x0000000215057221 */ /* 0x002fe20000010000 */
[----:B------:R-:W-:Y:S02]  /*3b30*/  F2FP.BF16.F32.PACK_AB R178, R15, R178 ;  /* 0x000000b20fb2723e */ /* 0x000fe400000010ff */
[----:B------:R-:W-:-:S04]  /*3b40*/  F2FP.BF16.F32.PACK_AB R172, R21, R172 ;  /* 0x000000ac15ac723e */ /* 0x000fc800000010ff */
        /* <DEDUP_REMOVED lines=8> */
[----:B--2---:R-:W-:Y:S01]  /*3bd0*/  FADD.FTZ R5, R29, R2 ;  /* 0x000000021d057221 */ /* 0x004fe20000010000 */
[-CC-:B------:R-:W-:Y:S01]  /*3be0*/  FFMA.FTZ R2, R13, R0.reuse, -R46.reuse ;  /* 0x000000000d027223 */ /* 0x180fe2000001082e */
[----:B------:R-:W-:Y:S01]  /*3bf0*/  LEA.HI R13, R50, R39, RZ, 0x7 ;  /* 0x00000027320d7211 */ /* 0x000fe200078f38ff */
[----:B------:R-:W-:Y:S01]  /*3c00*/  FFMA.FTZ R46, R85, R0, -R46 ;  /* 0x00000000552e7223 */ /* 0x000fe2000001082e */
[----:B------:R-:W-:Y:S02]  /*3c10*/  F2FP.BF16.F32.PACK_AB R168, R29, R168 ;  /* 0x000000a81da8723e */ /* 0x000fe400000010ff */
[----:B------:R-:W-:Y:S01]  /*3c20*/  SHF.R.S32.HI R13, RZ, 0x7, R13 ;  /* 0x00000007ff0d7819 */ /* 0x000fe2000001140d */
[----:B------:R-:W2:Y:S01]  /*3c30*/  MUFU.EX2 R164, R164 ;  /* 0x000000a400a47308 */ /* 0x000ea20000000800 */
[----:B0-----:R-:W-:Y:S02]  /*3c40*/  FADD.FTZ R30, R170, R5 ;  /* 0x00000005aa1e7221 */ /* 0x001fe40000010000 */
[----:B------:R-:W-:-:S05]  /*3c50*/  VIMNMX R12, R22, R13, !PT ;  /* 0x0000000d160c7248 */ /* 0x000fca0007fe0100 */
[----:B------:R-:W0:Y:S01]  /*3c60*/  MUFU.EX2 R35, R35 ;  /* 0x0000002300237308 */ /* 0x000e220000000800 */
[C---:B-1----:R-:W-:Y:S01]  /*3c70*/  FADD.FTZ R5, R33.reuse, R30 ;  /* 0x0000001e21057221 */ /* 0x042fe20000010000 */
[----:B------:R-:W-:Y:S01]  /*3c80*/  FADD.FTZ R30, R36, R37 ;  /* 0x00000025241e7221 */ /* 0x000fe20000010000 */
[----:B------:R-:W-:-:S03]  /*3c90*/  F2FP.BF16.F32.PACK_AB R170, R33, R170 ;  /* 0x000000aa21aa723e */ /* 0x000fc600000010ff */
[----:B------:R-:W-:Y:S01]  /*3ca0*/  FADD.FTZ R37, R163, R30 ;  /* 0x0000001ea3257221 */ /* 0x000fe20000010000 */
[----:B------:R-:W-:Y:S01]  /*3cb0*/  F2FP.BF16.F32.PACK_AB R163, R38, R163 ;  /* 0x000000a326a3723e */ /* 0x000fe200000010ff */
[----:B------:R-:W1:Y:S01]  /*3cc0*/  MUFU.EX2 R166, R166 ;  /* 0x000000a600a67308 */ /* 0x000e620000000800 */
[----:B--2---:R-:W-:Y:S01]  /*3cd0*/  FADD.FTZ R6, R164, R5 ;  /* 0x00000005a4067221 */ /* 0x004fe20000010000 */
[----:B------:R-:W-:-:S06]  /*3ce0*/  FADD.FTZ R8, R38, R37 ;  /* 0x0000002526087221 */ /* 0x000fcc0000010000 */
[----:B------:R-:W2:Y:S01]  /*3cf0*/  MUFU.EX2 R61, R61 ;  /* 0x0000003d003d7308 */ /* 0x000ea20000000800 */
[C---:B0-----:R-:W-:Y:S01]  /*3d00*/  FADD.FTZ R5, R35.reuse, R6 ;  /* 0x0000000623057221 */ /* 0x041fe20000010000 */
[----:B------:R-:W-:-:S06]  /*3d10*/  F2FP.BF16.F32.PACK_AB R164, R35, R164 ;  /* 0x000000a423a4723e */ /* 0x000fcc00000010ff */
[----:B------:R-:W0:Y:S01]  /*3d20*/  MUFU.EX2 R99, R99 ;  /* 0x0000006300637308 */ /* 0x000e220000000800 */
[----:B-1----:R-:W-:Y:S01]  /*3d30*/  FADD.FTZ R6, R166, R5 ;  /* 0x00000005a6067221 */ /* 0x002fe20000010000 */
[----:B------:R-:W-:Y:S01]  /*3d40*/  FADD.FTZ R5, R157, R8 ;  /* 0x000000089d057221 */ /* 0x000fe20000010000 */
[----:B------:R-:W-:-:S03]  /*3d50*/  F2FP.BF16.F32.PACK_AB R157, R40, R157 ;  /* 0x0000009d289d723e */ /* 0x000fc600000010ff */
[----:B------:R-:W-:Y:S02]  /*3d60*/  FADD.FTZ R8, R40, R5 ;  /* 0x0000000528087221 */ /* 0x000fe40000010000 */
[----:B------:R-:W1:Y:S01]  /*3d70*/  MUFU.EX2 R160, R65 ;  /* 0x0000004100a07308 */ /* 0x000e620000000800 */
[----:B--2---:R-:W-:Y:S01]  /*3d80*/  FADD.FTZ R6, R61, R6 ;  /* 0x000000063d067221 */ /* 0x004fe20000010000 */
[----:B------:R-:W-:Y:S01]  /*3d90*/  FADD.FTZ R37, R159, R8 ;  /* 0x000000089f257221 */ /* 0x000fe20000010000 */
[----:B------:R-:W-:-:S05]  /*3da0*/  F2FP.BF16.F32.PACK_AB R166, R61, R166 ;  /* 0x000000a63da6723e */ /* 0x000fca00000010ff */
[----:B------:R-:W2:Y:S01]  /*3db0*/  MUFU.EX2 R42, R42 ;  /* 0x0000002a002a7308 */ /* 0x000ea20000000800 */
[----:B0-----:R-:W-:-:S07]  /*3dc0*/  FADD.FTZ R5, R99, R6 ;  /* 0x0000000663057221 */ /* 0x001fce0000010000 */
[----:B------:R-:W0:Y:S01]  /*3dd0*/  MUFU.EX2 R31, R31 ;  /* 0x0000001f001f7308 */ /* 0x000e220000000800 */
[C---:B-1----:R-:W-:Y:S01]  /*3de0*/  FADD.FTZ R6, R160.reuse, R5 ;  /* 0x00000005a0067221 */ /* 0x042fe20000010000 */
[----:B------:R-:W-:Y:S02]  /*3df0*/  F2FP.BF16.F32.PACK_AB R160, R160, R99 ;  /* 0x00000063a0a0723e */ /* 0x000fe400000010ff */
[----:B------:R-:W-:-:S04]  /*3e00*/  CS2R R98, SRZ ;  /* 0x0000000000627805 */ /* 0x000fc8000001ff00 */
        /* <DEDUP_REMOVED lines=32> */
[----:B------:R-:W-:-:S03]  /*4010*/  F2FP.BF16.F32.PACK_AB R152, R152, R55 ;  /* 0x000000379898723e */ /* 0x000fc600000010ff */
[----:B0-----:R-:W-:Y:S01]  /*4020*/  FADD.FTZ R6, R2, R9 ;  /* 0x0000000902067221 */ /* 0x001fe20000010000 */
[----:B------:R-:W-:Y:S01]  /*4030*/  VIADD R9, R95, 0xfffffffe ;  /* 0xfffffffe5f097836 */ /* 0x000fe20000000000 */
[----:B------:R-:W-:-:S04]  /*4040*/  CS2R R94, SRZ ;  /* 0x00000000005e7805 */ /* 0x000fc8000001ff00 */
[----:B------:R-:W-:Y:S01]  /*4050*/  ISETP.GE.AND P3, PT, R9, R12, PT ;  /* 0x0000000c0900720c */ /* 0x000fe20003f66270 */
[C---:B-1----:R-:W-:Y:S01]  /*4060*/  FADD.FTZ R6, R3.reuse, R6 ;  /* 0x0000000603067221 */ /* 0x042fe20000010000 */
[----:B------:R-:W-:Y:S01]  /*4070*/  F2FP.BF16.F32.PACK_AB R154, R3, R2 ;  /* 0x00000002039a723e */ /* 0x000fe200000010ff */
[----:B------:R-:W-:Y:S02]  /*4080*/  IMAD.MOV.U32 R2, RZ, RZ, 0x3f800000 ;  /* 0x3f800000ff027424 */ /* 0x000fe400078e00ff */
[----:B------:R-:W-:-:S08]  /*4090*/  IMAD.MOV.U32 R3, RZ, RZ, 0x3f800000 ;  /* 0x3f800000ff037424 */ /* 0x000fd000078e00ff */
[----:B------:R-:W-:Y:S05]  /*40a0*/  @!P3 BRA `(.L_x_2231) ;  /* 0x000000280074b947 */ /* 0x000fea0003800000 */
[----:B------:R-:W-:Y:S01]  /*40b0*/  IMAD.MOV.U32 R8, RZ, RZ, R4 ;  /* 0x000000ffff087224 */ /* 0x000fe200078e0004 */
[----:B------:R-:W-:Y:S01]  /*40c0*/  UMOV UR60, UR38 ;  /* 0x00000026003c7c82 */ /* 0x000fe20008000000 */
[----:B------:R-:W-:Y:S01]  /*40d0*/  IMAD.MOV.U32 R10, RZ, RZ, R7 ;  /* 0x000000ffff0a7224 */ /* 0x000fe200078e0007 */
[----:B------:R-:W-:Y:S01]  /*40e0*/  UMOV UR59, UR36 ;  /* 0x00000024003b7c82 */ /* 0x000fe20008000000 */
[----:B------:R-:W-:Y:S02]  /*40f0*/  IMAD.MOV.U32 R2, RZ, RZ, 0x3f800000 ;  /* 0x3f800000ff027424 */ /* 0x000fe400078e00ff */
[----:B------:R-:W-:-:S07]  /*4100*/  IMAD.MOV.U32 R151, RZ, RZ, RZ ;  /* 0x000000ffff977224 */ /* 0x000fce00078e00ff */
.L_x_2240:
[----:B------:R-:W-:-:S04]  /*4110*/  UIADD3 UR6, UR59, 0x1, URZ ;  /* 0x000000013b067890 */ /* 0x000fc8000fffe03f */
[----:B------:R-:W-:-:S04]  /*4120*/  UISETP.NE.AND UP0, UPT, UR6, 0x2, UPT ;  /* 0x000000020600788c */ /* 0x000fc8000bf05270 */
[----:B------:R-:W-:Y:S02]  /*4130*/  USEL UR38, URZ, 0x1, UP0 ;  /* 0x000000013f267887 */ /* 0x000fe40008000000 */
[----:B------:R-:W-:Y:S02]  /*4140*/  USEL UR36, UR6, URZ, UP0 ;  /* 0x0000003f06247287 */ /* 0x000fe40008000000 */
[----:B------:R-:W-:Y:S01]  /*4150*/  ULOP3.LUT UR38, UR60, UR38, URZ, 0x3c, !UPT ;  /* 0x000000263c267292 */ /* 0x000fe2000f8e3c3f */
[----:B------:R-:W-:Y:S11]  /*4160*/  @!P0 BRA `(.L_x_2232) ;  /* 0x0000000000048947 */ /* 0x000ff60003800000 */
[----:B------:R-:W-:Y:S01]  /*4170*/  BPT.TRAP 0x1 ;  /* 0x000000040000795c */ /* 0x000fe20000300000 */
.L_x_2232:
[----:B------:R-:W-:Y:S01]  /*4180*/  ULEA UR58, UR36, UR37, 0x3 ;  /* 0x00000025243a7291 */ /* 0x000fe2000f8e183f */
[----:B------:R-:W-:-:S05]  /*4190*/  IMAD.U32 R0, RZ, RZ, UR38 ;  /* 0x00000026ff007e24 */ /* 0x000fca000f8e00ff */
[----:B------:R-:W-:-:S04]  /*41a0*/  SHF.L.U32 R0, R0, 0x1f, RZ ;  /* 0x0000001f00007819 */ /* 0x000fc800000006ff */
[----:B------:R0:W1:Y:S01]  /*41b0*/  SYNCS.PHASECHK.TRANS64.TRYWAIT P3, [UR58+0x34830], R0 ;  /* 0x03483000ff0075a7 */ /* 0x000062000806017a */
[----:B------:R-:W-:Y:S05]  /*41c0*/  @!P0 BRA `(.L_x_2233) ;  /* 0x0000000000048947 */ /* 0x000fea0003800000 */
[----:B------:R-:W-:Y:S01]  /*41d0*/  BPT.TRAP 0x1 ;  /* 0x000000040000795c */ /* 0x000fe20000300000 */
.L_x_2233:
[----:B-1----:R-:W-:Y:S05]  /*41e0*/  @P3 BRA `(.L_x_2234) ;  /* 0x0000000000083947 */ /* 0x002fea0003800000 */
[----:B------:R-:W1:Y:S02]  /*41f0*/  SYNCS.PHASECHK.TRANS64.TRYWAIT P3, [UR58+0x34830], R0 ;  /* 0x03483000ff0075a7 */ /* 0x000e64000806017a */
[----:B-1----:R-:W-:Y:S05]  /*4200*/  @!P3 BRA `(.L_x_2235) ;  /* 0x000000f4005cb947 */ /* 0x002fea0003800000 */
.L_x_2234:
[----:B------:R-:W-:Y:S01]  /*4210*/  UIMAD UR54, UR36, 0xc00, UR39 ;  /* 0x00000c00243678a4 */ /* 0x000fe2000f8e0227 */
[----:B------:R-:W-:Y:S01]  /*4220*/  WARPGROUP.ARRIVE ;  /* 0x00000000000079c5 */ /* 0x000fe20000000000 */
[----:B------:R-:W-:Y:S01]  /*4230*/  UMOV UR55, 0x40000040 ;  /* 0x4000004000377882 */ /* 0x000fe20000000000 */
[----:B------:R-:W-:Y:S01]  /*4240*/  UMOV UR7, 0x40000040 ;  /* 0x4000004000077882 */ /* 0x000fe20000000000 */
[----:B------:R-:W-:Y:S01]  /*4250*/  UIADD3 UR6, UR54, 0x2, URZ ;  /* 0x0000000236067890 */ /* 0x000fe2000fffe03f */
[-C--:B------:R-:W-:Y:S01]  /*4260*/  FMUL.FTZ R88, R88, R3.reuse ;  /* 0x0000000358587220 */ /* 0x080fe20000410000 */
[----:B------:R-:W-:Y:S01]  /*4270*/  UIADD3 UR10, UR54, 0x4, URZ ;  /* 0x00000004360a7890 */ /* 0x000fe2000fffe03f */
[-C--:B------:R-:W-:Y:S01]  /*4280*/  FMUL.FTZ R89, R89, R3.reuse ;  /* 0x0000000359597220 */ /* 0x080fe20000410000 */
[----:B------:R-:W-:Y:S01]  /*4290*/  UMOV UR11, 0x40000040 ;  /* 0x40000040000b7882 */ /* 0x000fe20000000000 */
[----:B------:R-:W-:Y:S01]  /*42a0*/  HGMMA.64x128x16.F32.BF16 R24, gdesc[UR52], RZ, !UPT, gsb0 ;  /* 0x01e00000341879f0 */ /* 0x000fe2000c0018ff */
        /* <DEDUP_REMOVED lines=116> */
.L_x_2236:
[----:B------:R-:W-:Y:S01]  /*49f0*/  ULEA UR7, UR59, UR37, 0x3 ;  /* 0x000000253b077291 */ /* 0x000fe2000f8e183f */
[----:B01----:R-:W-:-:S05]  /*4a00*/  IMAD.U32 R0, RZ, RZ, UR60 ;  /* 0x0000003cff007e24 */ /* 0x003fca000f8e00ff */
[----:B------:R-:W-:-:S04]  /*4a10*/  SHF.L.U32 R0, R0, 0x1f, RZ ;  /* 0x0000001f00007819 */ /* 0x000fc800000006ff */
[----:B------:R0:W1:Y:S01]  /*4a20*/  SYNCS.PHASECHK.TRANS64.TRYWAIT P3, [UR7+0x34850], R0 ;  /* 0x03485000ff0075a7 */ /* 0x0000620008060147 */
[----:B------:R-:W-:Y:S05]  /*4a30*/  @!P0 BRA `(.L_x_2237) ;  /* 0x0000000000048947 */ /* 0x000fea0003800000 */
[----:B------:R-:W-:Y:S01]  /*4a40*/  BPT.TRAP 0x1 ;  /* 0x000000040000795c */ /* 0x000fe20000300000 */
.L_x_2237:
[----:B-1----:R-:W-:Y:S05]  /*4a50*/  @P3 BRA `(.L_x_2238) ;  /* 0x0000000000083947 */ /* 0x002fea0003800000 */
[----:B------:R-:W1:Y:S02]  /*4a60*/  SYNCS.PHASECHK.TRANS64.TRYWAIT P3, [UR7+0x34850], R0 ;  /* 0x03485000ff0075a7 */ /* 0x000e640008060147 */
[----:B-1----:R-:W-:Y:S05]  /*4a70*/  @!P3 BRA `(.L_x_2239) ;  /* 0x000000ec0058b947 */ /* 0x002fea0003800000 */
.L_x_2238:
[----:B------:R-:W-:Y:S01]  /*4a80*/  UIADD3 UR6, UR37, 0x400, URZ ;  /* 0x0000040025067890 */ /* 0x000fe2000fffe03f */
[----:B------:R-:W-:Y:S01]  /*4a90*/  WARPGROUP.ARRIVE ;  /* 0x00000000000079c5 */ /* 0x000fe20000000000 */
[----:B------:R-:W-:Y:S01]  /*4aa0*/  UMOV UR11, 0x40000040 ;  /* 0x40000040000b7882 */ /* 0x000fe20000000000 */
[----:B01----:R-:W0:Y:S01]  /*4ab0*/  @P2 LDC R0, c[0x0][0x44c] ;  /* 0x00011300ff002b82 */ /* 0x003e220000000800 */
[----:B------:R-:W-:Y:S01]  /*4ac0*/  USHF.R.U32.HI UR6, URZ, 0x4, UR6 ;  /* 0x000000043f067899 */ /* 0x000fe20008011606 */
[----:B------:R-:W-:Y:S01]  /*4ad0*/  IMAD.IADD R3, R185, 0x1, R18 ;  /* 0x00000001b9037824 */ /* 0x000fe200078e0212 */
[----:B------:R-:W-:Y:S02]  /*4ae0*/  UMOV UR60, UR38 ;  /* 0x00000026003c7c82 */ /* 0x000fe40008000000 */
        /* <DEDUP_REMOVED lines=9> */
[----:B------:R-:W-:-:S04]  /*4b80*/  UMOV UR11, 0x40000040 ;  /* 0x40000040000b7882 */ /* 0x000fc80000000000 */
[----:B-1----:R-:W-:Y:S01]  /*4b90*/  @P2 SHF.R.U32.HI R3, RZ, R7, R0 ;  /* 0x00000007ff032219 */ /* 0x002fe20000011600 */
[----:B------:R-:W-:-:S04]  /*4ba0*/  IMAD.MOV.U32 R0, RZ, RZ, -0x80 ;  /* 0xffffff80ff007424 */ /* 0x000fc800078e00ff */
[----:B------:R-:W0:Y:S01]  /*4bb0*/  SHFL.IDX PT, R11, R3, 0x1, 0x1c1f ;  /* 0x003c1f00030b7f89 */ /* 0x000e2200000e0000 */
[----:B------:R-:W-:-:S03]  /*4bc0*/  IMAD R7, R9, R0, 0x1 ;  /* 0x0000000109077424 */ /* 0x000fc600078e0200 */
[----:B------:R-:W1:Y:S02]  /*4bd0*/  SHFL.IDX PT, R3, R3, RZ, 0x1c1f ;  /* 0x001c1fff03037589 */ /* 0x000e6400000e0000 */
[----:B------:R-:W-:-:S05]  /*4be0*/  IADD3 R2, R16, R7, -R184 ;  /* 0x0000000710027210 */ /* 0x000fca0007ffe8b8 */
[----:B------:R-:W-:-:S04]  /*4bf0*/  IMAD.IADD R2, R2, 0x1, -R17 ;  /* 0x0000000102027824 */ /* 0x000fc800078e0a11 */
[C---:B0-----:R-:W-:Y:S02]  /*4c00*/  IMAD.IADD R0, R2.reuse, 0x1, R11 ;  /* 0x0000000102007824 */ /* 0x041fe400078e020b */
[----:B-1----:R-:W-:-:S03]  /*4c10*/  IMAD.IADD R2, R2, 0x1, R3 ;  /* 0x0000000102027824 */ /* 0x002fc600078e0203 */
        /* <DEDUP_REMOVED lines=30> */
[C---:B------:R-:W-:Y:S02]  /*4e00*/  ISETP.GT.AND P4, PT, R0.reuse, 0x29, PT ;  /* 0x000000290000780c */ /* 0x040fe40003f84270 */
[----:B------:R-:W-:Y:S02]  /*4e10*/  FMNMX.FTZ R4, R43, R4, !PT ;  /* 0x000000042b047209 */ /* 0x000fe40007810000 */
[----:B------:R-:W-:Y:S02]  /*4e20*/  FSEL R47, R47, -INF , P4 ;  /* 0xff8000002f2f7808 */ /* 0x000fe40002000000 */
[----:B------:R-:W-:Y:S02]  /*4e30*/  ISETP.GT.AND P4, PT, R0, 0x31, PT ;  /* 0x000000310000780c */ /* 0x000fe40003f84270 */
[----:B------:R-:W-:Y:S02]  /*4e40*/  ISETP.GT.AND P5, PT, R2, 0x1, PT ;  /* 0x000000010200780c */ /* 0x000fe40003fa4270 */
[----:B------:R-:W-:-:S02]  /*4e50*/  FSEL R51, R51, -INF , P4 ;  /* 0xff80000033337808 */ /* 0x000fc40002000000 */
[C---:B------:R-:W-:Y:S02]  /*4e60*/  ISETP.GT.AND P4, PT, R0.reuse, 0x39, PT ;  /* 0x000000390000780c */ /* 0x040fe40003f84270 */
[----:B------:R-:W-:Y:S02]  /*4e70*/  FSEL R25, R25, -INF , P5 ;  /* 0xff80000019197808 */ /* 0x000fe40002800000 */
        /* <DEDUP_REMOVED lines=10> */
[C---:B------:R-:W-:Y:S01]  /*4f20*/  ISETP.GT.AND P4, PT, R0.reuse, 0x59, PT ;  /* 0x000000590000780c */ /* 0x040fe20003f84270 */
[----:B------:R-:W-:Y:S02]  /*4f30*/  WARPGROUP.DEPBAR.LE gsb0, 0x0 ;  /* 0x00008000000079c5 */ /* 0x000fe40000010000 */
[----:B------:R-:W-:Y:S01]  /*4f40*/  WARPGROUP.ARRIVE ;  /* 0x00000000000079c5 */ /* 0x000fe20000000000 */
[----:B------:R-:W-:Y:S02]  /*4f50*/  FSEL R71, R71, -INF , P4 ;  /* 0xff80000047477808 */ /* 0x000fe40002000000 */
[C---:B------:R-:W-:Y:S02]  /*4f60*/  ISETP.GT.AND P4, PT, R0.reuse, 0x61, PT ;  /* 0x000000610000780c */ /* 0x040fe40003f84270 */
[----:B------:R-:W-:Y:S01]  /*4f70*/  FSEL R33, R33, -INF , P5 ;  /* 0xff80000021217808 */ /* 0x000fe20002800000 */
[----:B------:R-:W-:Y:S01]  /*4f80*/  HGMMA.64x128x16.F32.BF16 R88, R176, gdesc[UR8].tnspB, R88, gsb0 ;  /* 0x41e00008b0587df0 */ /* 0x000fe20008001858 */
[----:B------:R-:W-:Y:S01]  /*4f90*/  UIADD3 UR10, UR6, 0x100, URZ ;  /* 0x00000100060a7890 */ /* 0x000fe2000fffe03f */
[----:B------:R-:W-:Y:S01]  /*4fa0*/  FSEL R75, R75, -INF , P4 ;  /* 0xff8000004b4b7808 */ /* 0x000fe20002000000 */
[----:B------:R-:W-:Y:S01]  /*4fb0*/  UMOV UR11, 0x40000040 ;  /* 0x40000040000b7882 */ /* 0x000fe20000000000 */
[----:B------:R-:W-:-:S02]  /*4fc0*/  ISETP.GT.AND P4, PT, R0, 0x69, PT ;  /* 0x000000690000780c */ /* 0x000fc40003f84270 */
[----:B------:R-:W-:-:S04]  /*4fd0*/  ISETP.GT.AND P5, PT, R2, 0x19, PT ;  /* 0x000000190200780c */ /* 0x000fc80003fa4270 */
[----:B------:R-:W-:Y:S02]  /*4fe0*/  FSEL R37, R37, -INF , P5 ;  /* 0xff80000025257808 */ /* 0x000fe40002800000 */
        /* <DEDUP_REMOVED lines=23> */
[----:B------:R-:W-:Y:S01]  /*5160*/  FSEL R85, R85, -INF , P5 ;  /* 0xff80000055557808 */ /* 0x000fe20002800000 */
        /* <DEDUP_REMOVED lines=12> */
[----:B------:R-:W-:Y:S02]  /*5230*/  FSEL R169, R46, -INF , P3 ;  /* 0xff8000002ea97808 */ /* 0x000fe40001800000 */
[----:B------:R-:W-:Y:S02]  /*5240*/  ISETP.GT.AND P3, PT, R0, 0x30, PT ;  /* 0x000000300000780c */ /* 0x000fe40003f64270 */
[----:B------:R-:W-:-:S02]  /*5250*/  FMNMX.FTZ R4, R169, R4, !PT ;  /* 0x00000004a9047209 */ /* 0x000fc40007810000 */
[----:B------:R-:W-:Y:S01]  /*5260*/  HGMMA.64x128x16.F32.BF16 R88, R164, gdesc[UR8].tnspB, R88, gsb0 ;  /* 0x41e00008a4587df0 */ /* 0x000fe20008001858 */
[----:B------:R-:W-:Y:S01]  /*5270*/  FSEL R171, R50, -INF , P3 ;  /* 0xff80000032ab7808 */ /* 0x000fe20001800000 */
[----:B------:R-:W-:Y:S01]  /*5280*/  UIADD3 UR10, UR6, 0x280, URZ ;  /* 0x00000280060a7890 */ /* 0x000fe2000fffe03f */
[----:B------:R-:W-:Y:S01]  /*5290*/  FMNMX.FTZ R4, R47, R4, !PT ;  /* 0x000000042f047209 */ /* 0x000fe20007810000 */
[----:B------:R-:W-:Y:S01]  /*52a0*/  UMOV UR11, 0x40000040 ;  /* 0x40000040000b7882 */ /* 0x000fe20000000000 */
[----:B------:R-:W-:Y:S02]  /*52b0*/  ISETP.GT.AND P3, PT, R0, 0x38, PT ;  /* 0x000000380000780c */ /* 0x000fe40003f64270 */
[----:B------:R-:W-:Y:S02]  /*52c0*/  FMNMX.FTZ R4, R171, R4, !PT ;  /* 0x00000004ab047209 */ /* 0x000fe40007810000 */
[----:B------:R-:W-:Y:S02]  /*52d0*/  FSEL R173, R54, -INF , P3 ;  /* 0xff80000036ad7808 */ /* 0x000fe40001800000 */
[----:B------:R-:W-:-:S02]  /*52e0*/  FMNMX.FTZ R4, R51, R4, !PT ;  /* 0x0000000433047209 */ /* 0x000fc40007810000 */
[----:B------:R-:W-:Y:S02]  /*52f0*/  ISETP.GT.AND P3, PT, R0, 0x40, PT ;  /* 0x000000400000780c */ /* 0x000fe40003f64270 */
[----:B------:R-:W-:Y:S02]  /*5300*/  FMNMX.FTZ R4, R173, R4, !PT ;  /* 0x00000004ad047209 */ /* 0x000fe40007810000 */
[----:B------:R-:W-:Y:S02]  /*5310*/  FSEL R175, R58, -INF , P3 ;  /* 0xff8000003aaf7808 */ /* 0x000fe40001800000 */
[----:B------:R-:W-:Y:S02]  /*5320*/  FMNMX.FTZ R4, R55, R4, !PT ;  /* 0x0000000437047209 */ /* 0x000fe40007810000 */
[----:B------:R-:W-:Y:S02]  /*5330*/  ISETP.GT.AND P3, PT, R0, 0x48, PT ;  /* 0x000000480000780c */ /* 0x000fe40003f64270 */
[----:B------:R-:W-:-:S02]  /*5340*/  FMNMX.FTZ R4, R175, R4, !PT ;  /* 0x00000004af047209 */ /* 0x000fc40007810000 */
[----:B------:R-:W-:Y:S02]  /*5350*/  FSEL R177, R62, -INF , P3 ;  /* 0xff8000003eb17808 */ /* 0x000fe40001800000 */
[----:B------:R-:W-:Y:S02]  /*5360*/  FMNMX.FTZ R4, R59, R4, !PT ;  /* 0x000000043b047209 */ /* 0x000fe40007810000 */
        /* <DEDUP_REMOVED lines=16> */
[C---:B------:R-:W-:Y:S02]  /*5470*/  ISETP.GT.AND P3, PT, R0.reuse, 0x70, PT ;  /* 0x000000700000780c */ /* 0x040fe40003f64270 */
[----:B------:R-:W-:Y:S01]  /*5480*/  FMNMX.FTZ R4, R233, R4, !PT ;  /* 0x00000004e9047209 */ /* 0x000fe20007810000 */
[----:B------:R-:W-:Y:S02]  /*5490*/  WARPGROUP.DEPBAR.LE gsb0, 0x0 ;  /* 0x00008000000079c5 */ /* 0x000fe40000010000 */
[----:B------:R-:W-:Y:S01]  /*54a0*/  WARPGROUP.ARRIVE ;  /* 0x00000000000079c5 */ /* 0x000fe20000000000 */
[----:B------:R-:W-:Y:S02]  /*54b0*/  FSEL R165, R79, -INF , P4 ;  /* 0xff8000004fa57808 */ /* 0x000fe40002000000 */
[----:B------:R-:W-:Y:S02]  /*54c0*/  ISETP.GT.AND P4, PT, R0, 0x71, PT ;  /* 0x000000710000780c */ /* 0x000fe40003f84270 */
[----:B------:R-:W-:Y:S01]  /*54d0*/  FSEL R79, R82, -INF , P3 ;  /* 0xff800000524f7808 */ /* 0x000fe20001800000 */
[----:B------:R-:W-:Y:S01]  /*54e0*/  HGMMA.64x128x16.F32.BF16 R88, R160, gdesc[UR8].tnspB, R88, gsb0 ;  /* 0x41e00008a0587df0 */ /* 0x000fe20008001858 */
[----:B------:R-:W-:Y:S01]  /*54f0*/  FMNMX.FTZ R4, R165, R4, !PT ;  /* 0x00000004a5047209 */ /* 0x000fe20007810000 */
[----:B------:R-:W-:Y:S01]  /*5500*/  UIADD3 UR10, UR6, 0x300, URZ ;  /* 0x00000300060a7890 */ /* 0x000fe2000fffe03f */
[----:B------:R-:W-:Y:S01]  /*5510*/  ISETP.GT.AND P3, PT, R0, 0x78, PT ;  /* 0x000000780000780c */ /* 0x000fe20003f64270 */
[----:B------:R-:W-:Y:S01]  /*5520*/  UMOV UR11, 0x40000040 ;  /* 0x40000040000b7882 */ /* 0x000fe20000000000 */
[----:B------:R-:W-:Y:S01]  /*5530*/  FSEL R83, R83, -INF , P4 ;  /* 0xff80000053537808 */ /* 0x000fe20002000000 */
[----:B------:R-:W-:Y:S01]  /*5540*/  UIADD3 UR6, UR6, 0x380, URZ ;  /* 0x0000038006067890 */ /* 0x000fe2000fffe03f */
[----:B------:R-:W-:-:S02]  /*5550*/  FMNMX.FTZ R4, R79, R4, !PT ;  /* 0x000000044f047209 */ /* 0x000fc40007810000 */
[----:B------:R-:W-:Y:S02]  /*5560*/  ISETP.GT.AND P4, PT, R0, 0x79, PT ;  /* 0x000000790000780c */ /* 0x000fe40003f84270 */
[----:B------:R-:W-:Y:S01]  /*5570*/  FSEL R167, R86, -INF , P3 ;  /* 0xff80000056a77808 */ /* 0x000fe20001800000 */
[----:B------:R-:W0:Y:S01]  /*5580*/  LDC R0, c[0x0][0x988] ;  /* 0x00026200ff007b82 */ /* 0x000e220000000800 */
[----:B------:R-:W-:Y:S02]  /*5590*/  FMNMX.FTZ R4, R83, R4, !PT ;  /* 0x0000000453047209 */ /* 0x000fe40007810000 */
[----:B------:R-:W-:Y:S02]  /*55a0*/  FSEL R87, R87, -INF , P4 ;  /* 0xff80000057577808 */ /* 0x000fe40002000000 */
[----:B------:R-:W-:Y:S02]  /*55b0*/  FMNMX.FTZ R4, R167, R4, !PT ;  /* 0x00000004a7047209 */ /* 0x000fe40007810000 */
[----:B------:R-:W-:-:S02]  /*55c0*/  ISETP.GT.AND P4, PT, R2, RZ, PT ;  /* 0x000000ff0200720c */ /* 0x000fc40003f84270 */
[----:B------:R-:W-:Y:S02]  /*55d0*/  FMNMX.FTZ R20, R87, R4, !PT ;  /* 0x0000000457147209 */ /* 0x000fe40007810000 */
[----:B------:R-:W-:Y:S02]  /*55e0*/  FSEL R3, R24, -INF , P4 ;  /* 0xff80000018037808 */ /* 0x000fe40002000000 */
[----:B------:R-:W-:Y:S01]  /*55f0*/  ISETP.GT.AND P4, PT, R2, 0x8, PT ;  /* 0x000000080200780c */ /* 0x000fe20003f84270 */
[----:B------:R-:W1:Y:S01]  /*5600*/  SHFL.BFLY PT, R235, R20, 0x2, 0x1f ;  /* 0x0c401f0014eb7f89 */ /* 0x000e6200000e0000 */
[----:B------:R-:W-:-:S04]  /*5610*/  FMNMX.FTZ R24, R3, R10, !PT ;  /* 0x0000000a03187209 */ /* 0x000fc80007810000 */
[----:B------:R-:W-:Y:S02]  /*5620*/  FMNMX.FTZ R24, R25, R24, !PT ;  /* 0x0000001819187209 */ /* 0x000fe40007810000 */
[----:B-1----:R-:W-:-:S05]  /*5630*/  FMNMX.FTZ R235, R20, R235, !PT ;  /* 0x000000eb14eb7209 */ /* 0x002fca0007810000 */
[----:B------:R-:W1:Y:S02]  /*5640*/  SHFL.BFLY PT, R4, R235, 0x1, 0x1f ;  /* 0x0c201f00eb047f89 */ /* 0x000e6400000e0000 */
[----:B-1----:R-:W-:-:S04]  /*5650*/  FMNMX.FTZ R4, R235, R4, !PT ;  /* 0x00000004eb047209 */ /* 0x002fc80007810000 */
[C---:B------:R-:W-:Y:S01]  /*5660*/  FSETP.NEU.FTZ.AND P3, PT, R4.reuse, -INF , PT ;  /* 0xff8000000400780b */ /* 0x040fe20003f7d000 */
[----:B0-----:R-:W-:-:S05]  /*5670*/  FMUL.FTZ R14, R4, R0 ;  /* 0x00000000040e7220 */ /* 0x001fca0000410000 */
[----:B------:R-:W-:-:S05]  /*5680*/  FSEL R14, R14, RZ, P3 ;  /* 0x000000ff0e0e7208 */ /* 0x000fca0001800000 */
[-CC-:B------:R-:W-:Y:S01]  /*5690*/  FFMA.FTZ R20, R27, R0.reuse, -R14.reuse ;  /* 0x000000001b147223 */ /* 0x180fe2000001080e */
[----:B------:R-:W-:Y:S01]  /*56a0*/  FSEL R27, R28, -INF , P4 ;  /* 0xff8000001c1b7808 */ /* 0x000fe20002000000 */
[-CC-:B------:R-:W-:Y:S01]  /*56b0*/  FFMA.FTZ R7, R7, R0.reuse, -R14.reuse ;  /* 0x0000000007077223 */ /* 0x180fe2000001080e */
[----:B------:R-:W-:Y:S01]  /*56c0*/  ISETP.GT.AND P4, PT, R2, 0x10, PT ;  /* 0x000000100200780c */ /* 0x000fe20003f84270 */
        /* <DEDUP_REMOVED lines=8> */
[-CC-:B------:R-:W-:Y:S01]  /*5750*/  FFMA.FTZ R21, R21, R0.reuse, -R14.reuse ;  /* 0x0000000015157223 */ /* 0x180fe2000001080e */
[-CC-:B------:R-:W-:Y:S01]  /*5760*/  FFMA.FTZ R55, R55, R0.reuse, -R14.reuse ;  /* 0x0000000037377223 */ /* 0x180fe2000001080e */
[-CC-:B------:R-:W-:Y:S01]  /*5770*/  FFMA.FTZ R42, R181, R0.reuse, -R14.reuse ;  /* 0x00000000b52a7223 */ /* 0x180fe2000001080e */
[----:B------:R-:W-:Y:S01]  /*5780*/  MUFU.EX2 R11, R11 ;  /* 0x0000000b000b7308 */ /* 0x000fe20000000800 */
[-CC-:B------:R-:W-:Y:S01]  /*5790*/  FFMA.FTZ R46, R183, R0.reuse, -R14.reuse ;  /* 0x00000000b72e7223 */ /* 0x180fe2000001080e */
[----:B------:R-:W-:-:S06]  /*57a0*/  FFMA.FTZ R54, R167, R0, -R14 ;  /* 0x00000000a7367223 */ /* 0x000fcc000001080e */
[----:B------:R-:W-:Y:S08]  /*57b0*/  MUFU.EX2 R13, R13 ;  /* 0x0000000d000d7308 */ /* 0x000ff00000000800 */
[----:B------:R-:W-:Y:S08]  /*57c0*/  MUFU.EX2 R15, R15 ;  /* 0x0000000f000f7308 */ /* 0x000ff00000000800 */
[----:B------:R-:W-:Y:S08]  /*57d0*/  MUFU.EX2 R21, R21 ;  /* 0x0000001500157308 */ /* 0x000ff00000000800 */
[----:B------:R-:W-:Y:S01]  /*57e0*/  MUFU.EX2 R42, R42 ;  /* 0x0000002a002a7308 */ /* 0x000fe20000000800 */
[----:B------:R-:W-:-:S02]  /*57f0*/  WARPGROUP.DEPBAR.LE gsb0, 0x0 ;  /* 0x00008000000079c5 */ /* 0x000fc40000010000 */
[----:B------:R-:W-:Y:S01]  /*5800*/  FSEL R163, R32, -INF , P4 ;  /* 0xff80000020a37808 */ /* 0x000fe20002000000 */
[----:B------:R-:W-:Y:S01]  /*5810*/  WARPGROUP.ARRIVE ;  /* 0x00000000000079c5 */ /* 0x000fe20000000000 */
[----:B------:R-:W-:Y:S02]  /*5820*/  ISETP.GT.AND P4, PT, R2, 0x18, PT ;  /* 0x000000180200780c */ /* 0x000fe40003f84270 */
[----:B------:R-:W-:Y:S01]  /*5830*/  FMNMX.FTZ R26, R163, R24, !PT ;  /* 0x00000018a31a7209 */ /* 0x000fe20007810000 */
[----:B------:R0:W1:Y:S02]  /*5840*/  MUFU.EX2 R161, R7 ;  /* 0x0000000700a17308 */ /* 0x0000640000000800 */
[----:B------:R-:W-:Y:S01]  /*5850*/  HGMMA.64x128x16.F32.BF16 R88, R156, gdesc[UR8].tnspB, R88, gsb0 ;  /* 0x41e000089c587df0 */ /* 0x000fe20008001858 */
[----:B------:R-:W-:-:S05]  /*5860*/  FMNMX.FTZ R26, R33, R26, !PT ;  /* 0x0000001a211a7209 */ /* 0x000fca0007810000 */
[----:B------:R-:W-:Y:S01]  /*5870*/  MUFU.EX2 R46, R46 ;  /* 0x0000002e002e7308 */ /* 0x000fe20000000800 */
[--C-:B0-----:R-:W-:Y:S01]  /*5880*/  FFMA.FTZ R7, R31, R0, -R14.reuse ;  /* 0x000000001f077223 */ /* 0x101fe2000001080e */
[----:B------:R-:W-:Y:S02]  /*5890*/  FSEL R31, R36, -INF , P4 ;  /* 0xff800000241f7808 */ /* 0x000fe40002000000 */
[----:B------:R-:W-:Y:S02]  /*58a0*/  ISETP.GT.AND P4, PT, R2, 0x20, PT ;  /* 0x000000200200780c */ /* 0x000fe40003f84270 */
[----:B------:R-:W-:Y:S02]  /*58b0*/  FMNMX.FTZ R26, R31, R26, !PT ;  /* 0x0000001a1f1a7209 */ /* 0x000fe40007810000 */
[----:B------:R-:W-:Y:S01]  /*58c0*/  FSEL R235, R40, -INF , P4 ;  /* 0xff80000028eb7808 */ /* 0x000fe20002000000 */
[----:B------:R0:W-:Y:S01]  /*58d0*/  MUFU.EX2 R24, R7 ;  /* 0x0000000700187308 */ /* 0x0001e20000000800 */
[----:B------:R-:W-:Y:S01]  /*58e0*/  FMNMX.FTZ R26, R37, R26, !PT ;  /* 0x0000001a251a7209 */ /* 0x000fe20007810000 */
[----:B------:R-:W-:Y:S01]  /*58f0*/  FFMA.FTZ R40, R175, R0, -R14 ;  /* 0x00000000af287223 */ /* 0x000fe2000001080e */
[----:B------:R-:W-:-:S02]  /*5900*/  ISETP.GT.AND P4, PT, R2, 0x28, PT ;  /* 0x000000280200780c */ /* 0x000fc40003f84270 */
[----:B------:R-:W-:Y:S02]  /*5910*/  FMNMX.FTZ R28, R235, R26, !PT ;  /* 0x0000001aeb1c7209 */ /* 0x000fe40007810000 */
[----:B-1----:R-:W-:Y:S01]  /*5920*/  F2FP.BF16.F32.PACK_AB R181, R20, R161 ;  /* 0x000000a114b5723e */ /* 0x002fe200000010ff */
[----:B------:R-:W-:Y:S01]  /*5930*/  MUFU.EX2 R40, R40 ;  /* 0x0000002800287308 */ /* 0x000fe20000000800 */
[-CC-:B0-----:R-:W-:Y:S01]  /*5940*/  FFMA.FTZ R7, R35, R0.reuse, -R14.reuse ;  /* 0x0000000023077223 */ /* 0x181fe2000001080e */
[----:B------:R-:W-:Y:S01]  /*5950*/  FSEL R35, R44, -INF , P4 ;  /* 0xff8000002c237808 */ /* 0x000fe20002000000 */
[--C-:B------:R-:W-:Y:S01]  /*5960*/  FFMA.FTZ R44, R179, R0, -R14.reuse ;  /* 0x00000000b32c7223 */ /* 0x100fe2000001080e */
[----:B------:R-:W-:Y:S02]  /*5970*/  FMNMX.FTZ R28, R41, R28, !PT ;  /* 0x0000001c291c7209 */ /* 0x000fe40007810000 */
[----:B------:R-:W-:Y:S02]  /*5980*/  ISETP.GT.AND P4, PT, R2, 0x30, PT ;  /* 0x000000300200780c */ /* 0x000fe40003f84270 */
[----:B------:R-:W-:Y:S01]  /*5990*/  FMNMX.FTZ R28, R35, R28, !PT ;  /* 0x0000001c231c7209 */ /* 0x000fe20007810000 */
[----:B------:R0:W1:Y:S01]  /*59a0*/  MUFU.EX2 R26, R7 ;  /* 0x00000007001a7308 */ /* 0x0000620000000800 */
[----:B------:R-:W-:Y:S01]  /*59b0*/  FSEL R237, R48, -INF , P4 ;  /* 0xff80000030ed7808 */ /* 0x000fe20002000000 */
[----:B------:R-:W-:Y:S01]  /*59c0*/  FFMA.FTZ R48, R233, R0, -R14 ;  /* 0x00000000e9307223 */ /* 0x000fe2000001080e */
[----:B------:R-:W-:-:S02]  /*59d0*/  FMNMX.FTZ R28, R45, R28, !PT ;  /* 0x0000001c2d1c7209 */ /* 0x000fc40007810000 */
[----:B------:R-:W-:Y:S02]  /*59e0*/  ISETP.GT.AND P4, PT, R2, 0x38, PT ;  /* 0x000000380200780c */ /* 0x000fe40003f84270 */
[----:B------:R-:W-:Y:S01]  /*59f0*/  FMNMX.FTZ R30, R237, R28, !PT ;  /* 0x0000001ced1e7209 */ /* 0x000fe20007810000 */
[----:B------:R-:W-:Y:S01]  /*5a00*/  MUFU.EX2 R44, R44 ;  /* 0x0000002c002c7308 */ /* 0x000fe20000000800 */
[----:B------:R-:W-:Y:S02]  /*5a10*/  FSEL R52, R52, -INF , P4 ;  /* 0xff80000034347808 */ /* 0x000fe40002000000 */
[----:B0-----:R-:W-:Y:S02]  /*5a20*/  FMNMX.FTZ R7, R49, R30, !PT ;  /* 0x0000001e31077209 */ /* 0x001fe40007810000 */
[----:B------:R-:W-:Y:S02]  /*5a30*/  ISETP.GT.AND P4, PT, R2, 0x40, PT ;  /* 0x000000400200780c */ /* 0x000fe40003f84270 */
[----:B------:R-:W-:Y:S01]  /*5a40*/  FMNMX.FTZ R30, R52, R7, !PT ;  /* 0x00000007341e7209 */ /* 0x000fe20007810000 */
[----:B------:R0:W2:Y:S01]  /*5a50*/  MUFU.EX2 R28, R39 ;  /* 0x00000027001c7308 */ /* 0x0000a20000000800 */
[----:B------:R-:W-:-:S02]  /*5a60*/  FSEL R56, R56, -INF , P4 ;  /* 0xff80000038387808 */ /* 0x000fc40002000000 */
[----:B------:R-:W-:Y:S01]  /*5a70*/  FMNMX.FTZ R7, R53, R30, !PT ;  /* 0x0000001e35077209 */ /* 0x000fe20007810000 */
[-CC-:B------:R-:W-:Y:S01]  /*5a80*/  FFMA.FTZ R30, R43, R0.reuse, -R14.reuse ;  /* 0x000000002b1e7223 */ /* 0x180fe2000001080e */
[----:B------:R-:W-:Y:S02]  /*5a90*/  ISETP.GT.AND P4, PT, R2, 0x48, PT ;  /* 0x000000480200780c */ /* 0x000fe40003f84270 */
[----:B------:R-:W-:Y:S01]  /*5aa0*/  FMNMX.FTZ R32, R56, R7, !PT ;  /* 0x0000000738207209 */ /* 0x000fe20007810000 */
[----:B------:R-:W-:Y:S01]  /*5ab0*/  MUFU.EX2 R48, R48 ;  /* 0x0000003000307308 */ /* 0x000fe20000000800 */
[----:B------:R-:W-:Y:S01]  /*5ac0*/  FSEL R43, R60, -INF , P4 ;  /* 0xff8000003c2b7808 */ /* 0x000fe20002000000 */
[--C-:B0-----:R-:W-:Y:S01]  /*5ad0*/  FFMA.FTZ R39, R47, R0, -R14.reuse ;  /* 0x000000002f277223 */ /* 0x101fe2000001080e */
[----:B------:R-:W-:Y:S01]  /*5ae0*/  FMNMX.FTZ R32, R57, R32, !PT ;  /* 0x0000002039207209 */ /* 0x000fe20007810000 */
[-CC-:B------:R-:W-:Y:S01]  /*5af0*/  FFMA.FTZ R47, R59, R0.reuse, -R14.reuse ;  /* 0x000000003b2f7223 */ /* 0x180fe2000001080e */
[----:B------:R-:W-:Y:S01]  /*5b00*/  ISETP.GT.AND P4, PT, R2, 0x50, PT ;  /* 0x000000500200780c */ /* 0x000fe20003f84270 */
[--C-:B------:R-:W-:Y:S01]  /*5b10*/  FFMA.FTZ R59, R67, R0, -R14.reuse ;  /* 0x00000000433b7223 */ /* 0x100fe2000001080e */
[----:B------:R-:W-:Y:S01]  /*5b20*/  FMNMX.FTZ R34, R43, R32, !PT ;  /* 0x000000202b227209 */ /* 0x000fe20007810000 */
[----:B------:R-:W-:Y:S01]  /*5b30*/  MUFU.EX2 R30, R30 ;  /* 0x0000001e001e7308 */ /* 0x000fe20000000800 */
[----:B------:R-:W-:Y:S01]  /*5b40*/  FSEL R64, R64, -INF , P4 ;  /* 0xff80000040407808 */ /* 0x000fe20002000000 */
[----:B------:R-:W-:Y:S01]  /*5b50*/  FFMA.FTZ R67, R165, R0, -R14 ;  /* 0x00000000a5437223 */ /* 0x000fe2000001080e */
[----:B------:R-:W-:-:S02]  /*5b60*/  FMNMX.FTZ R7, R61, R34, !PT ;  /* 0x000000223d077209 */ /* 0x000fc40007810000 */
[----:B------:R-:W-:Y:S02]  /*5b70*/  ISETP.GT.AND P4, PT, R2, 0x58, PT ;  /* 0x000000580200780c */ /* 0x000fe40003f84270 */
[----:B------:R-:W-:Y:S01]  /*5b80*/  FMNMX.FTZ R34, R64, R7, !PT ;  /* 0x0000000740227209 */ /* 0x000fe20007810000 */
[----:B------:R0:W-:Y:S01]  /*5b90*/  MUFU.EX2 R32, R169 ;  /* 0x000000a900207308 */ /* 0x0001e20000000800 */
[----:B------:R-:W-:Y:S02]  /*5ba0*/  FSEL R68, R68, -INF , P4 ;  /* 0xff80000044447808 */ /* 0x000fe40002000000 */
[----:B------:R-:W-:Y:S02]  /*5bb0*/  FMNMX.FTZ R7, R65, R34, !PT ;  /* 0x0000002241077209 */ /* 0x000fe40007810000 */
[----:B------:R-:W-:Y:S02]  /*5bc0*/  ISETP.GT.AND P4, PT, R2, 0x60, PT ;  /* 0x000000600200780c */ /* 0x000fe40003f84270 */
[----:B------:R-:W-:Y:S01]  /*5bd0*/  FMNMX.FTZ R34, R68, R7, !PT ;  /* 0x0000000744227209 */ /* 0x000fe20007810000 */
[----:B------:R-:W3:Y:S01]  /*5be0*/  MUFU.EX2 R39, R39 ;  /* 0x0000002700277308 */ /* 0x000ee20000000800 */
[----:B------:R-:W-:Y:S01]  /*5bf0*/  FSEL R72, R72, -INF , P4 ;  /* 0xff80000048487808 */ /* 0x000fe20002000000 */
[--C-:B0-----:R-:W-:Y:S01]  /*5c00*/  FFMA.FTZ R169, R171, R0, -R14.reuse ;  /* 0x00000000aba97223 */ /* 0x101fe2000001080e */
[----:B------:R-:W-:Y:S01]  /*5c10*/  FMNMX.FTZ R7, R69, R34, !PT ;  /* 0x0000002245077209 */ /* 0x000fe20007810000 */
[-CC-:B------:R-:W-:Y:S01]  /*5c20*/  FFMA.FTZ R171, R173, R0.reuse, -R14.reuse ;  /* 0x00000000adab7223 */ /* 0x180fe2000001080e */
[----:B------:R-:W-:Y:S01]  /*5c30*/  ISETP.GT.AND P4, PT, R2, 0x68, PT ;  /* 0x000000680200780c */ /* 0x000fe20003f84270 */
[-CC-:B------:R-:W-:Y:S01]  /*5c40*/  FFMA.FTZ R34, R51, R0.reuse, -R14.reuse ;  /* 0x0000000033227223 */ /* 0x180fe2000001080e */
[----:B------:R-:W-:Y:S01]  /*5c50*/  FMNMX.FTZ R36, R72, R7, !PT ;  /* 0x0000000748247209 */ /* 0x000fe20007810000 */
[----:B------:R-:W-:Y:S01]  /*5c60*/  MUFU.EX2 R169, R169 ;  /* 0x000000a900a97308 */ /* 0x000fe20000000800 */
[----:B------:R-:W-:Y:S01]  /*5c70*/  FSEL R76, R76, -INF , P4 ;  /* 0xff8000004c4c7808 */ /* 0x000fe20002000000 */
[--C-:B------:R-:W-:Y:S01]  /*5c80*/  FFMA.FTZ R51, R63, R0, -R14.reuse ;  /* 0x000000003f337223 */ /* 0x100fe2000001080e */
[----:B------:R-:W-:Y:S01]  /*5c90*/  FMNMX.FTZ R7, R73, R36, !PT ;  /* 0x0000002449077209 */ /* 0x000fe20007810000 */
[----:B------:R-:W-:Y:S01]  /*5ca0*/  FFMA.FTZ R63, R75, R0, -R14 ;  /* 0x000000004b3f7223 */ /* 0x000fe2000001080e */
[----:B------:R-:W-:-:S02]  /*5cb0*/  ISETP.GT.AND P4, PT, R2, 0x70, PT ;  /* 0x000000700200780c */ /* 0x000fc40003f84270 */
[----:B------:R-:W-:Y:S01]  /*5cc0*/  FMNMX.FTZ R36, R76, R7, !PT ;  /* 0x000000074c247209 */ /* 0x000fe20007810000 */
[----:B------:R-:W-:Y:S01]  /*5cd0*/  MUFU.EX2 R34, R34 ;  /* 0x0000002200227308 */ /* 0x000fe20000000800 */
[----:B------:R-:W-:Y:S02]  /*5ce0*/  FSEL R173, R80, -INF , P4 ;  /* 0xff80000050ad7808 */ /* 0x000fe40002000000 */
[----:B------:R-:W-:Y:S02]  /*5cf0*/  FMNMX.FTZ R36, R77, R36, !PT ;  /* 0x000000244d247209 */ /* 0x000fe40007810000 */
[----:B------:R-:W-:Y:S02]  /*5d00*/  ISETP.GT.AND P4, PT, R2, 0x78, PT ;  /* 0x000000780200780c */ /* 0x000fe40003f84270 */
[----:B------:R-:W-:Y:S01]  /*5d10*/  FMNMX.FTZ R38, R173, R36, !PT ;  /* 0x00000024ad267209 */ /* 0x000fe20007810000 */
[----:B------:R-:W-:Y:S01]  /*5d20*/  MUFU.EX2 R171, R171 ;  /* 0x000000ab00ab7308 */ /* 0x000fe20000000800 */
[----:B------:R-:W-:-:S02]  /*5d30*/  FSEL R84, R84, -INF , P4 ;  /* 0xff80000054547808 */ /* 0x000fc40002000000 */
[----:B------:R-:W-:Y:S01]  /*5d40*/  FMNMX.FTZ R7, R81, R38, !PT ;  /* 0x0000002651077209 */ /* 0x000fe20007810000 */
[----:B------:R-:W-:Y:S01]  /*5d50*/  FFMA.FTZ R38, R177, R0, -R14 ;  /* 0x00000000b1267223 */ /* 0x000fe2000001080e */
[----:B-1----:R-:W-:Y:S02]  /*5d60*/  F2FP.BF16.F32.PACK_AB R177, R26, R13 ;  /* 0x0000000d1ab1723e */ /* 0x002fe400000010ff */
[----:B------:R-:W-:Y:S01]  /*5d70*/  FMNMX.FTZ R2, R84, R7, !PT ;  /* 0x0000000754027209 */ /* 0x000fe20007810000 */
[----:B------:R0:W-:Y:S01]  /*5d80*/  MUFU.EX2 R36, R55 ;  /* 0x0000003700247308 */ /* 0x0001e20000000800 */
[----:B--2---:R-:W-:Y:S02]  /*5d90*/  F2FP.BF16.F32.PACK_AB R179, R28, R15 ;  /* 0x0000000f1cb3723e */ /* 0x004fe400000010ff */
[----:B------:R-:W-:Y:S02]  /*5da0*/  FMNMX.FTZ R2, R85, R2, !PT ;  /* 0x0000000255027209 */ /* 0x000fe40007810000 */
[----:B------:R-:W-:-:S02]  /*5db0*/  F2FP.BF16.F32.PACK_AB R183, R24, R11 ;  /* 0x0000000b18b7723e */ /* 0x000fc400000010ff */
[----:B---3--:R-:W-:Y:S01]  /*5dc0*/  F2FP.BF16.F32.PACK_AB R175, R39, R32 ;  /* 0x0000002027af723e */ /* 0x008fe200000010ff */
[----:B------:R-:W1:Y:S01]  /*5dd0*/  SHFL.BFLY PT, R7, R2, 0x2, 0x1f ;  /* 0x0c401f0002077f89 */ /* 0x000e6200000e0000 */
[----:B------:R-:W2:Y:S01]  /*5de0*/  MUFU.EX2 R47, R47 ;  /* 0x0000002f002f7308 */ /* 0x000ea20000000800 */
[-CC-:B0-----:R-:W-:Y:S01]  /*5df0*/  FFMA.FTZ R55, R71, R0.reuse, -R14.reuse ;  /* 0x0000000047377223 */ /* 0x181fe2000001080e */
[----:B------:R-:W-:-:S06]  /*5e00*/  FFMA.FTZ R71, R83, R0, -R14 ;  /* 0x0000000053477223 */ /* 0x000fcc000001080e */
[----:B------:R-:W-:Y:S08]  /*5e10*/  MUFU.EX2 R38, R38 ;  /* 0x0000002600267308 */ /* 0x000ff00000000800 */
[----:B------:R-:W0:Y:S01]  /*5e20*/  MUFU.EX2 R51, R51 ;  /* 0x0000003300337308 */ /* 0x000e220000000800 */
[----:B--2---:R-:W-:Y:S01]  /*5e30*/  F2FP.BF16.F32.PACK_AB R165, R47, R40 ;  /* 0x000000282fa5723e */ /* 0x004fe200000010ff */
[----:B------:R-:W-:-:S02]  /*5e40*/  WARPGROUP.DEPBAR.LE gsb0, 0x0 ;  /* 0x00008000000079c5 */ /* 0x000fc40000010000 */
[----:B-1----:R-:W-:Y:S01]  /*5e50*/  FMNMX.FTZ R50, R2, R7, !PT ;  /* 0x0000000702327209 */ /* 0x002fe20007810000 */
[----:B------:R-:W-:-:S03]  /*5e60*/  WARPGROUP.ARRIVE ;  /* 0x00000000000079c5 */ /* 0x000fc60000000000 */
[----:B------:R-:W-:Y:S01]  /*5e70*/  MUFU.EX2 R59, R59 ;  /* 0x0000003b003b7308 */ /* 0x000fe20000000800 */
[----:B------:R-:W1:Y:S07]  /*5e80*/  SHFL.BFLY PT, R7, R50, 0x1, 0x1f ;  /* 0x0c201f0032077f89 */ /* 0x000e6e00000e0000 */
[----:B------:R-:W-:Y:S01]  /*5e90*/  MUFU.EX2 R55, R55 ;  /* 0x0000003700377308 */ /* 0x000fe20000000800 */
[----:B0-----:R-:W-:-:S07]  /*5ea0*/  F2FP.BF16.F32.PACK_AB R167, R51, R38 ;  /* 0x0000002633a7723e */ /* 0x001fce00000010ff */
[----:B------:R-:W0:Y:S08]  /*5eb0*/  MUFU.EX2 R63, R63 ;  /* 0x0000003f003f7308 */ /* 0x000e300000000800 */
[----:B------:R-:W-:Y:S01]  /*5ec0*/  MUFU.EX2 R67, R67 ;  /* 0x0000004300437308 */ /* 0x000fe20000000800 */
[----:B-1----:R-:W-:Y:S01]  /*5ed0*/  FMNMX.FTZ R7, R50, R7, !PT ;  /* 0x0000000732077209 */ /* 0x002fe20007810000 */
[-CC-:B------:R-:W-:Y:S01]  /*5ee0*/  FFMA.FTZ R50, R79, R0.reuse, -R14.reuse ;  /* 0x000000004f327223 */ /* 0x180fe2000001080e */
[----:B------:R-:W-:-:S02]  /*5ef0*/  FFMA.FTZ R14, R87, R0, -R14 ;  /* 0x00000000570e7223 */ /* 0x000fc4000001080e */
[C---:B------:R-:W-:Y:S01]  /*5f00*/  FSETP.NEU.FTZ.AND P4, PT, R7.reuse, -INF , PT ;  /* 0xff8000000700780b */ /* 0x040fe20003f9d000 */
[----:B------:R-:W-:Y:S02]  /*5f10*/  FMUL.FTZ R58, R7, R0 ;  /* 0x00000000073a7220 */ /* 0x000fe40000410000 */
[----:B------:R-:W-:Y:S01]  /*5f20*/  MUFU.EX2 R71, R71 ;  /* 0x0000004700477308 */ /* 0x000fe20000000800 */
[----:B0-----:R-:W-:Y:S02]  /*5f30*/  F2FP.BF16.F32.PACK_AB R157, R63, R46 ;  /* 0x0000002e3f9d723e */ /* 0x001fe400000010ff */
[----:B------:R-:W-:-:S05]  /*5f40*/  FSEL R58, R58, RZ, P4 ;  /* 0x000000ff3a3a7208 */ /* 0x000fca0002000000 */
[----:B------:R-:W-:Y:S01]  /*5f50*/  MUFU.EX2 R50, R50 ;  /* 0x0000003200327308 */ /* 0x000fe20000000800 */
[-CC-:B------:R-:W-:Y:S01]  /*5f60*/  FFMA.FTZ R180, R3, R0.reuse, -R58.reuse ;  /* 0x0000000003b47223 */ /* 0x180fe2000001083a */
[----:B------:R-:W-:Y:S01]  /*5f70*/  FSEL R3, R4, RZ, P3 ;  /* 0x000000ff04037208 */ /* 0x000fe20001800000 */
[-CC-:B------:R-:W-:Y:S01]  /*5f80*/  FFMA.FTZ R174, R35, R0.reuse, -R58.reuse ;  /* 0x0000000023ae7223 */ /* 0x180fe2000001083a */
[-CC-:B------:R-:W-:Y:S01]  /*5f90*/  FFMA.FTZ R35, R45, R0.reuse, -R58.reuse ;  /* 0x000000002d237223 */ /* 0x180fe2000001083a */
[-CC-:B------:R-:W-:Y:S01]  /*5fa0*/  FFMA.FTZ R25, R25, R0.reuse, -R58.reuse ;  /* 0x0000000019197223 */ /* 0x180fe2000001083a */
[----:B------:R-:W-:Y:S01]  /*5fb0*/  FFMA.FTZ R182, R27, R0, -R58 ;  /* 0x000000001bb67223 */ /* 0x000fe2000001083a */
[----:B------:R-:W-:Y:S01]  /*5fc0*/  FADD.FTZ R45, -R3, R8 ;  /* 0x00000008032d7221 */ /* 0x000fe20000010100 */
[----:B------:R-:W-:Y:S01]  /*5fd0*/  FSEL R3, R7, RZ, P4 ;  /* 0x000000ff07037208 */ /* 0x000fe20002000000 */
[----:B------:R-:W-:Y:S01]  /*5fe0*/  MUFU.EX2 R180, R180 ;  /* 0x000000b400b47308 */ /* 0x000fe20000000800 */
[----:B------:R-:W-:-:S02]  /*5ff0*/  IMAD.U32 R8, RZ, RZ, UR58 ;  /* 0x0000003aff087e24 */ /* 0x000fc4000f8e00ff */
[-C--:B------:R-:W-:Y:S01]  /*6000*/  FMUL.FTZ R2, R45, R0.reuse ;  /* 0x000000002d027220 */ /* 0x080fe20000410000 */
[-C--:B------:R-:W-:Y:S01]  /*6010*/  FFMA.FTZ R27, R29, R0.reuse, -R58 ;  /* 0x000000001d1b7223 */ /* 0x080fe2000001083a */
[----:B------:R-:W-:Y:S01]  /*6020*/  FADD.FTZ R3, -R3, R10 ;  /* 0x0000000a03037221 */ /* 0x000fe20000010100 */
[----:B------:R-:W-:Y:S01]  /*6030*/  IMAD.U32 R10, RZ, RZ, UR7 ;  /* 0x00000007ff0a7e24 */ /* 0x000fe2000f8e00ff */
[----:B------:R-:W-:Y:S01]  /*6040*/  UMOV UR7, 0x40000040 ;  /* 0x4000004000077882 */ /* 0x000fe20000000000 */
[----:B------:R-:W-:Y:S01]  /*6050*/  @!P1 VIADD R8, R8, 0x34840 ;  /* 0x0003484008089836 */ /* 0x000fe20000000000 */
[----:B------:R-:W-:Y:S01]  /*6060*/  HGMMA.64x128x16.F32.BF16 R88, R152, gdesc[UR4].tnspB, R88, gsb0 ;  /* 0x41e0000498587df0 */ /* 0x000fe20008001858 */
[-C--:B------:R-:W-:Y:S01]  /*6070*/  FMUL.FTZ R3, R3, R0.reuse ;  /* 0x0000000003037220 */ /* 0x080fe20000410000 */
[----:B------:R-:W0:Y:S01]  /*6080*/  MUFU.EX2 R2, R2 ;  /* 0x0000000200027308 */ /* 0x000e220000000800 */
[-C--:B------:R-:W-:Y:S01]  /*6090*/  FFMA.FTZ R176, R163, R0.reuse, -R58 ;  /* 0x00000000a3b07223 */ /* 0x080fe2000001083a */
[----:B------:R-:W-:Y:S01]  /*60a0*/  @!P1 PRMT R8, RZ, 0x654, R8 ;  /* 0x00000654ff089816 */ /* 0x000fe20000000008 */
        /* <DEDUP_REMOVED lines=12> */
[-CC-:B------:R-:W-:Y:S01]  /*6170*/  FFMA.FTZ R164, R56, R0.reuse, -R58.reuse ;  /* 0x0000000038a47223 */ /* 0x180fe2000001083a */
[----:B------:R-:W2:Y:S01]  /*6180*/  MUFU.EX2 R25, R25 ;  /* 0x0000001900197308 */ /* 0x000ea20000000800 */
[----:B0-----:R-:W-:Y:S01]  /*6190*/  FFMA.FTZ R43, R2, R5, R161 ;  /* 0x00000005022b7223 */ /* 0x001fe200000100a1 */
[-CC-:B------:R-:W-:Y:S01]  /*61a0*/  FFMA.FTZ R61, R61, R0.reuse, -R58.reuse ;  /* 0x000000003d3d7223 */ /* 0x180fe2000001083a */
[-CC-:B------:R-:W-:Y:S01]  /*61b0*/  FFMA.FTZ R160, R64, R0.reuse, -R58.reuse ;  /* 0x0000000040a07223 */ /* 0x180fe2000001083a */
[-CC-:B------:R-:W-:Y:S01]  /*61c0*/  FFMA.FTZ R162, R68, R0.reuse, -R58.reuse ;  /* 0x0000000044a27223 */ /* 0x180fe2000001083a */
[-CC-:B------:R-:W-:Y:S01]  /*61d0*/  FFMA.FTZ R156, R72, R0.reuse, -R58.reuse ;  /* 0x00000000489c7223 */ /* 0x180fe2000001083a */
[-CC-:B------:R-:W-:Y:S01]  /*61e0*/  FFMA.FTZ R73, R73, R0.reuse, -R58.reuse ;  /* 0x0000000049497223 */ /* 0x180fe2000001083a */
[----:B------:R-:W-:Y:S01]  /*61f0*/  FFMA.FTZ R76, R76, R0, -R58 ;  /* 0x000000004c4c7223 */ /* 0x000fe2000001083a */
[----:B------:R-:W0:Y:S01]  /*6200*/  MUFU.EX2 R182, R182 ;  /* 0x000000b600b67308 */ /* 0x000e220000000800 */
[----:B-1----:R-:W-:Y:S01]  /*6210*/  FFMA.FTZ R6, R3, R6, R180 ;  /* 0x0000000603067223 */ /* 0x002fe200000100b4 */
[-CC-:B------:R-:W-:Y:S01]  /*6220*/  FFMA.FTZ R77, R77, R0.reuse, -R58.reuse ;  /* 0x000000004d4d7223 */ /* 0x180fe2000001083a */
[-CC-:B------:R-:W-:Y:S01]  /*6230*/  FFMA.FTZ R81, R81, R0.reuse, -R58.reuse ;  /* 0x0000000051517223 */ /* 0x180fe2000001083a */
[----:B------:R-:W-:Y:S01]  /*6240*/  FFMA.FTZ R84, R84, R0, -R58 ;  /* 0x0000000054547223 */ /* 0x000fe2000001083a */
[C---:B------:R-:W-:Y:S01]  /*6250*/  ISETP.GT.AND P3, PT, R9.reuse, R12, PT ;  /* 0x0000000c0900720c */ /* 0x040fe20003f64270 */
[----:B------:R-:W-:Y:S01]  /*6260*/  VIADD R9, R9, 0xffffffff ;  /* 0xffffffff09097836 */ /* 0x000fe20000000000 */
[----:B------:R-:W-:Y:S01]  /*6270*/  F2FP.BF16.F32.PACK_AB R161, R59, R44 ;  /* 0x0000002c3ba1723e */ /* 0x000fe200000010ff */
[----:B------:R-:W1:Y:S01]  /*6280*/  MUFU.EX2 R27, R27 ;  /* 0x0000001b001b7308 */ /* 0x000e620000000800 */
[C---:B--2---:R-:W-:Y:S01]  /*6290*/  FADD.FTZ R49, R25.reuse, R6 ;  /* 0x0000000619317221 */ /* 0x044fe20000010000 */
[----:B------:R-:W-:Y:S01]  /*62a0*/  FADD.FTZ R6, R20, R43 ;  /* 0x0000002b14067221 */ /* 0x000fe20000010000 */
[----:B------:R-:W-:-:S02]  /*62b0*/  F2FP.BF16.F32.PACK_AB R180, R25, R180 ;  /* 0x000000b419b4723e */ /* 0x000fc400000010ff */
[----:B------:R-:W-:Y:S01]  /*62c0*/  F2FP.BF16.F32.PACK_AB R163, R55, R42 ;  /* 0x0000002a37a3723e */ /* 0x000fe200000010ff */
[----:B------:R-:W-:Y:S01]  /*62d0*/  FADD.FTZ R43, R11, R6 ;  /* 0x000000060b2b7221 */ /* 0x000fe20000010000 */
[----:B------:R-:W-:Y:S01]  /*62e0*/  F2FP.BF16.F32.PACK_AB R159, R67, R48 ;  /* 0x00000030439f723e */ /* 0x000fe200000010ff */
[----:B------:R-:W2:Y:S02]  /*62f0*/  MUFU.EX2 R176, R176 ;  /* 0x000000b000b07308 */ /* 0x000ea40000000800 */
[----:B------:R-:W-:Y:S01]  /*6300*/  FADD.FTZ R6, R24, R43 ;  /* 0x0000002b18067221 */ /* 0x000fe20000010000 */
[----:B------:R-:W-:-:S03]  /*6310*/  FFMA.FTZ R43, R65, R0, -R58 ;  /* 0x00000000412b7223 */ /* 0x000fc6000001083a */
[----:B------:R-:W-:Y:S02]  /*6320*/  FADD.FTZ R53, R13, R6 ;  /* 0x000000060d357221 */ /* 0x000fe40000010000 */
[----:B------:R-:W3:Y:S02]  /*6330*/  MUFU.EX2 R29, R29 ;  /* 0x0000001d001d7308 */ /* 0x000ee40000000800 */
[----:B------:R-:W-:-:S04]  /*6340*/  FADD.FTZ R6, R26, R53 ;  /* 0x000000351a067221 */ /* 0x000fc80000010000 */
[----:B------:R-:W-:Y:S01]  /*6350*/  FADD.FTZ R53, R15, R6 ;  /* 0x000000060f357221 */ /* 0x000fe20000010000 */
[----:B------:R-:W-:Y:S01]  /*6360*/  FFMA.FTZ R6, R173, R0, -R58 ;  /* 0x00000000ad067223 */ /* 0x000fe2000001083a */
[----:B------:R-:W4:Y:S01]  /*6370*/  MUFU.EX2 R178, R178 ;  /* 0x000000b200b27308 */ /* 0x000f220000000800 */
[----:B------:R-:W-:-:S07]  /*6380*/  F2FP.BF16.F32.PACK_AB R173, R30, R21 ;  /* 0x000000151ead723e */ /* 0x000fce00000010ff */
[----:B------:R-:W5:Y:S08]  /*6390*/  MUFU.EX2 R31, R31 ;  /* 0x0000001f001f7308 */ /* 0x000f700000000800 */
        /* <DEDUP_REMOVED lines=8> */
[----:B------:R-:W5:Y:S01]  /*6420*/  MUFU.EX2 R164, R164 ;  /* 0x000000a400a47308 */ /* 0x000f620000000800 */
[----:B------:R-:W-:-:S02]  /*6430*/  WARPGROUP.DEPBAR.LE gsb0, 0x0 ;  /* 0x00008000000079c5 */ /* 0x000fc40000010000 */
[----:B------:R0:W-:Y:S01]  /*6440*/  @!P1 SYNCS.ARRIVE.TRANS64.RED.A1T0 RZ, [R8+URZ], RZ ;  /* 0x000000ff08ff99a7 */ /* 0x0001e2000810043f */
[----:B------:R-:W-:-:S04]  /*6450*/  F2FP.BF16.F32.PACK_AB R153, R71, R50 ;  /* 0x000000324799723e */ /* 0x000fc800000010ff */
[----:B------:R-:W5:Y:S01]  /*6460*/  MUFU.EX2 R45, R45 ;  /* 0x0000002d002d7308 */ /* 0x000f620000000800 */
[----:B0-----:R-:W-:-:S07]  /*6470*/  @!P1 VIADD R8, R10, 0x34860 ;  /* 0x000348600a089836 */ /* 0x001fce0000000000 */
[----:B------:R-:W0:Y:S01]  /*6480*/  MUFU.EX2 R166, R166 ;  /* 0x000000a600a67308 */ /* 0x000e220000000800 */
[----:B------:R-:W-:-:S04]  /*6490*/  @!P1 PRMT R8, RZ, 0x654, R8 ;  /* 0x00000654ff089816 */ /* 0x000fc80000000008 */
[----:B------:R1:W-:Y:S03]  /*64a0*/  @!P1 SYNCS.ARRIVE.TRANS64.RED.A1T0 RZ, [R8+URZ], RZ ;  /* 0x000000ff08ff99a7 */ /* 0x0003e6000810043f */
[----:B------:R-:W0:Y:S01]  /*64b0*/  MUFU.EX2 R5, R61 ;  /* 0x0000003d00057308 */ /* 0x000e220000000800 */
[----:B-1----:R-:W-:-:S07]  /*64c0*/  FADD.FTZ R8, R182, R49 ;  /* 0x00000031b6087221 */ /* 0x002fce0000010000 */
[----:B------:R-:W1:Y:S01]  /*64d0*/  MUFU.EX2 R160, R160 ;  /* 0x000000a000a07308 */ /* 0x000e620000000800 */
[C---:B------:R-:W-:Y:S01]  /*64e0*/  F2FP.BF16.F32.PACK_AB R182, R27.reuse, R182 ;  /* 0x000000b61bb6723e */ /* 0x040fe200000010ff */
[----:B------:R-:W-:-:S04]  /*64f0*/  FADD.FTZ R49, R27, R8 ;  /* 0x000000081b317221 */ /* 0x000fc80000010000 */
[----:B--2---:R-:W-:Y:S02]  /*6500*/  FADD.FTZ R8, R176, R49 ;  /* 0x00000031b0087221 */ /* 0x004fe40000010000 */
[----:B------:R-:W2:Y:S01]  /*6510*/  MUFU.EX2 R43, R43 ;  /* 0x0000002b002b7308 */ /* 0x000ea20000000800 */
[-CC-:B------:R-:W-:Y:S01]  /*6520*/  FFMA.FTZ R49, R69, R0.reuse, -R58.reuse ;  /* 0x0000000045317223 */ /* 0x180fe2000001083a */
[----:B------:R-:W-:Y:S01]  /*6530*/  FFMA.FTZ R58, R85, R0, -R58 ;  /* 0x00000000553a7223 */ /* 0x000fe2000001083a */
[C---:B---3--:R-:W-:Y:S01]  /*6540*/  FADD.FTZ R57, R29.reuse, R8 ;  /* 0x000000081d397221 */ /* 0x048fe20000010000 */
[----:B------:R-:W-:-:S03]  /*6550*/  F2FP.BF16.F32.PACK_AB R176, R29, R176 ;  /* 0x000000b01db0723e */ /* 0x000fc600000010ff */
[----:B----4-:R-:W-:Y:S01]  /*6560*/  FADD.FTZ R8, R178, R57 ;  /* 0x00000039b2087221 */ /* 0x010fe20000010000 */
[----:B------:R-:W3:Y:S01]  /*6570*/  MUFU.EX2 R162, R162 ;  /* 0x000000a200a27308 */ /* 0x000ee20000000800 */
[C---:B-----5:R-:W-:Y:S02]  /*6580*/  F2FP.BF16.F32.PACK_AB R178, R31.reuse, R178 ;  /* 0x000000b21fb2723e */ /* 0x060fe400000010ff */
[----:B------:R-:W-:Y:S01]  /*6590*/  FADD.FTZ R57, R31, R8 ;  /* 0x000000081f397221 */ /* 0x000fe20000010000 */
[----:B------:R-:W-:-:S03]  /*65a0*/  FADD.FTZ R8, R28, R53 ;  /* 0x000000351c087221 */ /* 0x000fc60000010000 */
[----:B------:R-:W-:Y:S01]  /*65b0*/  FADD.FTZ R10, R172, R57 ;  /* 0x00000039ac0a7221 */ /* 0x000fe20000010000 */
[----:B------:R-:W-:Y:S01]  /*65c0*/  FADD.FTZ R53, R21, R8 ;  /* 0x0000000815357221 */ /* 0x000fe20000010000 */
[----:B------:R-:W4:Y:S01]  /*65d0*/  MUFU.EX2 R49, R49 ;  /* 0x0000003100317308 */ /* 0x000f220000000800 */
[C---:B------:R-:W-:Y:S01]  /*65e0*/  F2FP.BF16.F32.PACK_AB R172, R33.reuse, R172 ;  /* 0x000000ac21ac723e */ /* 0x040fe200000010ff */
[----:B------:R-:W-:Y:S01]  /*65f0*/  FADD.FTZ R57, R33, R10 ;  /* 0x0000000a21397221 */ /* 0x000fe20000010000 */
[----:B------:R-:W-:-:S03]  /*6600*/  FADD.FTZ R53, R30, R53 ;  /* 0x000000351e357221 */ /* 0x000fc60000010000 */
[----:B------:R-:W-:Y:S01]  /*6610*/  FADD.FTZ R8, R174, R57 ;  /* 0x00000039ae087221 */ /* 0x000fe20000010000 */
[----:B------:R-:W-:Y:S01]  /*6620*/  FADD.FTZ R10, R32, R53 ;  /* 0x00000035200a7221 */ /* 0x000fe20000010000 */
[----:B------:R-:W-:Y:S01]  /*6630*/  MUFU.EX2 R156, R156 ;  /* 0x0000009c009c7308 */ /* 0x000fe20000000800 */
        /* <DEDUP_REMOVED lines=8> */
[C---:B------:R-:W-:Y:S01]  /*66c0*/  FADD.FTZ R8, R34.reuse, R13 ;  /* 0x0000000d22087221 */ /* 0x040fe20000010000 */
[----:B------:R-:W-:Y:S02]  /*66d0*/  F2FP.BF16.F32.PACK_AB R169, R34, R169 ;  /* 0x000000a922a9723e */ /* 0x000fe400000010ff */
[----:B------:R-:W-:Y:S01]  /*66e0*/  FADD.FTZ R10, R170, R25 ;  /* 0x00000019aa0a7221 */ /* 0x000fe20000010000 */
[----:B------:R-:W-:Y:S01]  /*66f0*/  FADD.FTZ R13, R171, R8 ;  /* 0x00000008ab0d7221 */ /* 0x000fe20000010000 */
[----:B------:R-:W-:Y:S01]  /*6700*/  MUFU.EX2 R27, R76 ;  /* 0x0000004c001b7308 */ /* 0x000fe20000000800 */
[C---:B------:R-:W-:Y:S01]  /*6710*/  F2FP.BF16.F32.PACK_AB R170, R41.reuse, R170 ;  /* 0x000000aa29aa723e */ /* 0x040fe200000010ff */
[----:B------:R-:W-:Y:S01]  /*6720*/  FADD.FTZ R25, R41, R10 ;  /* 0x0000000a29197221 */ /* 0x000fe20000010000 */
[C---:B------:R-:W-:Y:S01]  /*6730*/  FADD.FTZ R13, R36.reuse, R13 ;  /* 0x0000000d240d7221 */ /* 0x040fe20000010000 */
[----:B------:R-:W-:-:S02]  /*6740*/  F2FP.BF16.F32.PACK_AB R171, R36, R171 ;  /* 0x000000ab24ab723e */ /* 0x000fc400000010ff */
[----:B------:R-:W-:Y:S01]  /*6750*/  FADD.FTZ R8, R164, R25 ;  /* 0x00000019a4087221 */ /* 0x000fe20000010000 */
[----:B------:R-:W-:Y:S01]  /*6760*/  FADD.FTZ R10, R40, R13 ;  /* 0x0000000d280a7221 */ /* 0x000fe20000010000 */
[----:B------:R3:W-:Y:S01]  /*6770*/  MUFU.EX2 R21, R6 ;  /* 0x0000000600157308 */ /* 0x0007e20000000800 */
[C---:B------:R-:W-:Y:S01]  /*6780*/  F2FP.BF16.F32.PACK_AB R164, R45.reuse, R164 ;  /* 0x000000a42da4723e */ /* 0x040fe200000010ff */
[----:B------:R-:W-:Y:S01]  /*6790*/  FADD.FTZ R13, R45, R8 ;  /* 0x000000082d0d7221 */ /* 0x000fe20000010000 */
[----:B------:R-:W-:-:S03]  /*67a0*/  FADD.FTZ R15, R47, R10 ;  /* 0x0000000a2f0f7221 */ /* 0x000fc60000010000 */
[----:B0-----:R-:W-:Y:S01]  /*67b0*/  FADD.FTZ R8, R166, R13 ;  /* 0x0000000da6087221 */ /* 0x001fe20000010000 */
[----:B------:R-:W-:Y:S01]  /*67c0*/  FADD.FTZ R10, R38, R15 ;  /* 0x0000000f260a7221 */ /* 0x000fe20000010000 */
[----:B------:R-:W0:Y:S01]  /*67d0*/  MUFU.EX2 R77, R77 ;  /* 0x0000004d004d7308 */ /* 0x000e220000000800 */
[C---:B------:R-:W-:Y:S01]  /*67e0*/  F2FP.BF16.F32.PACK_AB R166, R5.reuse, R166 ;  /* 0x000000a605a6723e */ /* 0x040fe200000010ff */
[----:B------:R-:W-:Y:S01]  /*67f0*/  FADD.FTZ R13, R5, R8 ;  /* 0x00000008050d7221 */ /* 0x000fe20000010000 */
[----:B------:R-:W-:-:S03]  /*6800*/  FADD.FTZ R15, R51, R10 ;  /* 0x0000000a330f7221 */ /* 0x000fc60000010000 */
[----:B-1----:R-:W-:Y:S01]  /*6810*/  FADD.FTZ R8, R160, R13 ;  /* 0x0000000da0087221 */ /* 0x002fe20000010000 */
[----:B------:R-:W-:Y:S01]  /*6820*/  FADD.FTZ R10, R44, R15 ;  /* 0x0000000f2c0a7221 */ /* 0x000fe20000010000 */
[----:B------:R-:W1:Y:S01]  /*6830*/  MUFU.EX2 R81, R81 ;  /* 0x0000005100517308 */ /* 0x000e620000000800 */
[C---:B--2---:R-:W-:Y:S01]  /*6840*/  F2FP.BF16.F32.PACK_AB R160, R43.reuse, R160 ;  /* 0x000000a02ba0723e */ /* 0x044fe200000010ff */
[----:B------:R-:W-:Y:S01]  /*6850*/  FADD.FTZ R13, R43, R8 ;  /* 0x000000082b0d7221 */ /* 0x000fe20000010000 */
[----:B------:R-:W-:Y:S01]  /*6860*/  FADD.FTZ R15, R59, R10 ;  /* 0x0000000a3b0f7221 */ /* 0x000fe20000010000 */
[----:B------:R-:W-:Y:S02]  /*6870*/  IMAD.MOV.U32 R10, RZ, RZ, R7 ;  /* 0x000000ffff0a7224 */ /* 0x000fe400078e0007 */
[----:B---3--:R-:W-:Y:S01]  /*6880*/  FADD.FTZ R6, R162, R13 ;  /* 0x0000000da2067221 */ /* 0x008fe20000010000 */
[----:B------:R-:W-:Y:S01]  /*6890*/  FADD.FTZ R8, R42, R15 ;  /* 0x0000000f2a087221 */ /* 0x000fe20000010000 */
[----:B------:R-:W-:Y:S01]  /*68a0*/  MUFU.EX2 R54, R54 ;  /* 0x0000003600367308 */ /* 0x000fe20000000800 */
[C---:B----4-:R-:W-:Y:S01]  /*68b0*/  F2FP.BF16.F32.PACK_AB R162, R49.reuse, R162 ;  /* 0x000000a231a2723e */ /* 0x050fe200000010ff */
[----:B------:R-:W-:Y:S01]  /*68c0*/  FADD.FTZ R5, R49, R6 ;  /* 0x0000000631057221 */ /* 0x000fe20000010000 */
[----:B------:R-:W-:Y:S01]  /*68d0*/  FADD.FTZ R13, R55, R8 ;  /* 0x00000008370d7221 */ /* 0x000fe20000010000 */
[----:B0-----:R-:W-:-:S02]  /*68e0*/  F2FP.BF16.F32.PACK_AB R158, R77, R27 ;  /* 0x0000001b4d9e723e */ /* 0x001fc400000010ff */
[----:B------:R-:W-:Y:S01]  /*68f0*/  FADD.FTZ R6, R156, R5 ;  /* 0x000000059c067221 */ /* 0x000fe20000010000 */
[----:B------:R-:W-:Y:S01]  /*6900*/  FADD.FTZ R8, R46, R13 ;  /* 0x0000000d2e087221 */ /* 0x000fe20000010000 */
[----:B------:R-:W0:Y:S01]  /*6910*/  MUFU.EX2 R15, R84 ;  /* 0x00000054000f7308 */ /* 0x000e220000000800 */
[C---:B------:R-:W-:Y:S01]  /*6920*/  F2FP.BF16.F32.PACK_AB R156, R11.reuse, R156 ;  /* 0x0000009c0b9c723e */ /* 0x040fe200000010ff */
[----:B------:R-:W-:Y:S01]  /*6930*/  FADD.FTZ R6, R11, R6 ;  /* 0x000000060b067221 */ /* 0x000fe20000010000 */
[----:B------:R-:W-:Y:S01]  /*6940*/  FADD.FTZ R5, R63, R8 ;  /* 0x000000083f057221 */ /* 0x000fe20000010000 */
[----:B-1----:R-:W-:Y:S02]  /*6950*/  F2FP.BF16.F32.PACK_AB R152, R81, R21 ;  /* 0x000000155198723e */ /* 0x002fe400000010ff */
[----:B------:R-:W-:Y:S01]  /*6960*/  FADD.FTZ R6, R27, R6 ;  /* 0x000000061b067221 */ /* 0x000fe20000010000 */
[----:B------:R-:W-:Y:S01]  /*6970*/  FADD.FTZ R8, R48, R5 ;  /* 0x0000000530087221 */ /* 0x000fe20000010000 */
[----:B------:R-:W1:Y:S02]  /*6980*/  MUFU.EX2 R58, R58 ;  /* 0x0000003a003a7308 */ /* 0x000e640000000800 */
[----:B------:R-:W-:Y:S01]  /*6990*/  FADD.FTZ R6, R77, R6 ;  /* 0x000000064d067221 */ /* 0x000fe20000010000 */
[----:B------:R-:W-:-:S03]  /*69a0*/  FADD.FTZ R5, R67, R8 ;  /* 0x0000000843057221 */ /* 0x000fc60000010000 */
[----:B------:R-:W-:Y:S01]  /*69b0*/  FADD.FTZ R6, R21, R6 ;  /* 0x0000000615067221 */ /* 0x000fe20000010000 */
[----:B------:R-:W-:Y:S01]  /*69c0*/  FADD.FTZ R8, R50, R5 ;  /* 0x0000000532087221 */ /* 0x000fe20000010000 */
[----:B------:R-:W2:Y:S02]  /*69d0*/  MUFU.EX2 R14, R14 ;  /* 0x0000000e000e7308 */ /* 0x000ea40000000800 */
[----:B------:R-:W-:Y:S01]  /*69e0*/  FADD.FTZ R6, R81, R6 ;  /* 0x0000000651067221 */ /* 0x000fe20000010000 */
[----:B------:R-:W-:Y:S01]  /*69f0*/  FADD.FTZ R5, R71, R8 ;  /* 0x0000000847057221 */ /* 0x000fe20000010000 */
[----:B------:R-:W-:Y:S02]  /*6a00*/  IMAD.MOV.U32 R8, RZ, RZ, R4 ;  /* 0x000000ffff087224 */ /* 0x000fe400078e0004 */
[----:B0-----:R-:W-:Y:S01]  /*6a10*/  FADD.FTZ R6, R15, R6 ;  /* 0x000000060f067221 */ /* 0x001fe20000010000 */
[----:B------:R-:W-:Y:S01]  /*6a20*/  FADD.FTZ R5, R54, R5 ;  /* 0x0000000536057221 */ /* 0x000fe20000010000 */
[----:B-1----:R-:W-:-:S02]  /*6a30*/  F2FP.BF16.F32.PACK_AB R154, R58, R15 ;  /* 0x0000000f3a9a723e */ /* 0x002fc400000010ff */
[----:B------:R-:W-:Y:S01]  /*6a40*/  FADD.FTZ R6, R58, R6 ;  /* 0x000000063a067221 */ /* 0x000fe20000010000 */
[C---:B--2---:R-:W-:Y:S01]  /*6a50*/  FADD.FTZ R5, R14.reuse, R5 ;  /* 0x000000050e057221 */ /* 0x044fe20000010000 */
[----:B------:R-:W-:Y:S01]  /*6a60*/  F2FP.BF16.F32.PACK_AB R155, R14, R54 ;  /* 0x000000360e9b723e */ /* 0x000fe200000010ff */
[----:B------:R-:W-:Y:S06]  /*6a70*/  @P3 BRA `(.L_x_2240) ;  /* 0xffffffd400a43947 */ /* 0x000fec000383ffff */
.L_x_2231:
[----:B------:R-:W-:-:S13]  /*6a80*/  ISETP.GE.AND P2, PT, R9, R22, PT ;  /* 0x000000160900720c */ /* 0x000fda0003f46270 */
[----:B------:R-:W-:Y:S05]  /*6a90*/  @!P2 BRA `(.L_x_2241) ;  /* 0x000000200024a947 */ /* 0x000fea0003800000 */
[----:B------:R-:W-:Y:S01]  /*6aa0*/  IMAD.MOV.U32 R11, RZ, RZ, R4 ;  /* 0x000000ffff0b7224 */ /* 0x000fe200078e0004 */
[----:B------:R-:W-:Y:S01]  /*6ab0*/  UMOV UR59, UR38 ;  /* 0x00000026003b7c82 */ /* 0x000fe20008000000 */
[----:B------:R-:W-:Y:S01]  /*6ac0*/  IMAD.MOV.U32 R8, RZ, RZ, R7 ;  /* 0x000000ffff087224 */ /* 0x000fe200078e0007 */
[----:B------:R-:W-:-:S06]  /*6ad0*/  UMOV UR58, UR36 ;  /* 0x00000024003a7c82 */ /* 0x000fcc0008000000 */
.L_x_2250:
[----:B------:R-:W-:-:S04]  /*6ae0*/  UIADD3 UR36, UR58, 0x1, URZ ;  /* 0x000000013a247890 */ /* 0x000fc8000fffe03f */
[----:B------:R-:W-:-:S04]  /*6af0*/  UISETP.NE.AND UP0, UPT, UR36, 0x2, UPT ;  /* 0x000000022400788c */ /* 0x000fc8000bf05270 */
[----:B------:R-:W-:Y:S02]  /*6b00*/  USEL UR38, URZ, 0x1, UP0 ;  /* 0x000000013f267887 */ /* 0x000fe40008000000 */
[----:B------:R-:W-:Y:S02]  /*6b10*/  USEL UR36, UR36, URZ, UP0 ;  /* 0x0000003f24247287 */ /* 0x000fe40008000000 */
[----:B------:R-:W-:Y:S01]  /*6b20*/  ULOP3.LUT UR38, UR59, UR38, URZ, 0x3c, !UPT ;  /* 0x000000263b267292 */ /* 0x000fe2000f8e3c3f */
[----:B------:R-:W-:Y:S11]  /*6b30*/  @!P0 BRA `(.L_x_2242) ;  /* 0x0000000000048947 */ /* 0x000ff60003800000 */
[----:B------:R-:W-:Y:S01]  /*6b40*/  BPT.TRAP 0x1 ;  /* 0x000000040000795c */ /* 0x000fe20000300000 */
.L_x_2242:
[----:B------:R-:W-:Y:S01]  /*6b50*/  ULEA UR6, UR36, UR37, 0x3 ;  /* 0x0000002524067291 */ /* 0x000fe2000f8e183f */
[----:B------:R-:W-:-:S05]  /*6b60*/  IMAD.U32 R0, RZ, RZ, UR38 ;  /* 0x00000026ff007e24 */ /* 0x000fca000f8e00ff */
[----:B------:R-:W-:-:S04]  /*6b70*/  SHF.L.U32 R0, R0, 0x1f, RZ ;  /* 0x0000001f00007819 */ /* 0x000fc800000006ff */
[----:B------:R0:W1:Y:S01]  /*6b80*/  SYNCS.PHASECHK.TRANS64.TRYWAIT P2, [UR6+0x34830], R0 ;  /* 0x03483000ff0075a7 */ /* 0x0000620008040146 */
[----:B------:R-:W-:Y:S05]  /*6b90*/  @!P0 BRA `(.L_x_2243) ;  /* 0x0000000000048947 */ /* 0x000fea0003800000 */
[----:B------:R-:W-:Y:S01]  /*6ba0*/  BPT.TRAP 0x1 ;  /* 0x000000040000795c */ /* 0x000fe20000300000 */
.L_x_2243:
[----:B-1----:R-:W-:Y:S05]  /*6bb0*/  @P2 BRA `(.L_x_2244) ;  /* 0x0000000000082947 */ /* 0x002fea0003800000 */
[----:B------:R-:W1:Y:S02]  /*6bc0*/  SYNCS.PHASECHK.TRANS64.TRYWAIT P2, [UR6+0x34830], R0 ;  /* 0x03483000ff0075a7 */ /* 0x000e640008040146 */
[----:B-1----:R-:W-:Y:S05]  /*6bd0*/  @!P2 BRA `(.L_x_2245) ;  /* 0x000000cc0018a947 */ /* 0x002fea0003800000 */
.L_x_2244:
        /* <DEDUP_REMOVED lines=126> */
.L_x_2246:
[----:B------:R-:W-:Y:S01]  /*73c0*/  ULEA UR7, UR58, UR37, 0x3 ;  /* 0x000000253a077291 */ /* 0x000fe2000f8e183f */
[----:B01----:R-:W-:-:S05]  /*73d0*/  IMAD.U32 R0, RZ, RZ, UR59 ;  /* 0x0000003bff007e24 */ /* 0x003fca000f8e00ff */
[----:B------:R-:W-:-:S04]  /*73e0*/  SHF.L.U32 R0, R0, 0x1f, RZ ;  /* 0x0000001f00007819 */ /* 0x000fc800000006ff */
[----:B------:R0:W1:Y:S01]  /*73f0*/  SYNCS.PHASECHK.TRANS64.TRYWAIT P2, [UR7+0x34850], R0 ;  /* 0x03485000ff0075a7 */ /* 0x0000620008040147 */
[----:B------:R-:W-:Y:S05]  /*7400*/  @!P0 BRA `(.L_x_2247) ;  /* 0x0000000000048947 */ /* 0x000fea0003800000 */
[----:B------:R-:W-:Y:S01]  /*7410*/  BPT.TRAP 0x1 ;  /* 0x000000040000795c */ /* 0x000fe20000300000 */
.L_x_2247:
[----:B-1----:R-:W-:Y:S05]  /*7420*/  @P2 BRA `(.L_x_2248) ;  /* 0x0000000000082947 */ /* 0x002fea0003800000 */
[----:B------:R-:W1:Y:S02]  /*7430*/  SYNCS.PHASECHK.TRANS64.TRYWAIT P2, [UR7+0x34850], R0 ;  /* 0x03485000ff0075a7 */ /* 0x000e640008040147 */
[----:B-1----:R-:W-:Y:S05]  /*7440*/  @!P2 BRA `(.L_x_2249) ;  /* 0x000000c40014a947 */ /* 0x002fea0003800000 */
.L_x_2248:
[----:B------:R-:W-:Y:S01]  /*7450*/  UIADD3 UR6, UR37, 0x400, URZ ;  /* 0x0000040025067890 */ /* 0x000fe2000fffe03f */
[----:B------:R-:W-:Y:S01]  /*7460*/  WARPGROUP.ARRIVE ;  /* 0x00000000000079c5 */ /* 0x000fe20000000000 */
[----:B------:R-:W-:Y:S01]  /*7470*/  UMOV UR11, 0x40000040 ;  /* 0x40000040000b7882 */ /* 0x000fe20000000000 */
[----:B01----:R-:W-:Y:S01]  /*7480*/  FMNMX.FTZ R0, R24, R8, !PT ;  /* 0x0000000818007209 */ /* 0x003fe20007810000 */
[----:B------:R-:W-:Y:S01]  /*7490*/  USHF.R.U32.HI UR6, URZ, 0x4, UR6 ;  /* 0x000000043f067899 */ /* 0x000fe20008011606 */
[----:B------:R-:W-:Y:S01]  /*74a0*/  ISETP.GT.AND P2, PT, R9, R22, PT ;  /* 0x000000160900720c */ /* 0x000fe20003f44270 */
[----:B------:R-:W-:Y:S01]  /*74b0*/  UMOV UR59, UR38 ;  /* 0x00000026003b7c82 */ /* 0x000fe20008000000 */
[----:B------:R-:W-:Y:S01]  /*74c0*/  FMNMX.FTZ R3, R25, R0, !PT ;  /* 0x0000000019037209 */ /* 0x000fe20007810000 */
[----:B------:R-:W-:Y:S01]  /*74d0*/  ULOP3.LUT UR6, UR6, 0x3fff, URZ, 0xc0, !UPT ;  /* 0x00003fff06067892 */ /* 0x000fe2000f8ec03f */
[----:B------:R-:W-:Y:S02]  /*74e0*/  VIADD R9, R9, 0xffffffff ;  /* 0xffffffff09097836 */ /* 0x000fe40000000000 */
        /* <DEDUP_REMOVED lines=51> */
[----:B------:R-:W-:-:S04]  /*7820*/  FMNMX.FTZ R15, R35, R2, !PT ;  /* 0x00000002230f7209 */ /* 0x000fc80007810000 */
[----:B------:R-:W-:Y:S02]  /*7830*/  FMNMX.FTZ R2, R38, R15, !PT ;  /* 0x0000000f26027209 */ /* 0x000fe40007810000 */
[----:B-1----:R-:W-:Y:S02]  /*7840*/  FMNMX.FTZ R7, R4, R7, !PT ;  /* 0x0000000704077209 */ /* 0x002fe40007810000 */
[----:B------:R-:W-:-:S03]  /*7850*/  FMNMX.FTZ R15, R39, R2, !PT ;  /* 0x00000002270f7209 */ /* 0x000fc60007810000 */
[----:B------:R-:W-:Y:S01]  /*7860*/  FADD.FTZ R3, -R7, R8 ;  /* 0x0000000807037221 */ /* 0x000fe20000010100 */
[----:B------:R-:W-:-:S03]  /*7870*/  FMNMX.FTZ R2, R42, R15, !PT ;  /* 0x0000000f2a027209 */ /* 0x000fc60007810000 */
[----:B0-----:R-:W-:Y:S01]  /*7880*/  FMUL.FTZ R3, R3, R0 ;  /* 0x0000000003037220 */ /* 0x001fe20000410000 */
[----:B------:R-:W-:-:S04]  /*7890*/  FMNMX.FTZ R15, R43, R2, !PT ;  /* 0x000000022b0f7209 */ /* 0x000fc80007810000 */
[----:B------:R-:W-:Y:S01]  /*78a0*/  FMNMX.FTZ R2, R46, R15, !PT ;  /* 0x0000000f2e027209 */ /* 0x000fe20007810000 */
[----:B------:R-:W-:Y:S03]  /*78b0*/  MUFU.EX2 R3, R3 ;  /* 0x0000000300037308 */ /* 0x000fe60000000800 */
        /* <DEDUP_REMOVED lines=24> */
[----:B------:R-:W-:-:S04]  /*7a40*/  FMUL.FTZ R169, R7, R0 ;  /* 0x0000000007a97220 */ /* 0x000fc80000410000 */
[-CC-:B------:R-:W-:Y:S02]  /*7a50*/  FFMA.FTZ R13, R25, R0.reuse, -R169.reuse ;  /* 0x00000000190d7223 */ /* 0x180fe400000108a9 */
[----:B------:R-:W-:Y:S01]  /*7a60*/  HGMMA.64x128x16.F32.BF16 R88, R164, gdesc[UR8].tnspB, R88, gsb0 ;  /* 0x41e00008a4587df0 */ /* 0x000fe20008001858 */
[----:B------:R-:W-:Y:S01]  /*7a70*/  UIADD3 UR10, UR6, 0x280, URZ ;  /* 0x00000280060a7890 */ /* 0x000fe2000fffe03f */
[--C-:B------:R-:W-:Y:S01]  /*7a80*/  FFMA.FTZ R25, R37, R0, -R169.reuse ;  /* 0x0000000025197223 */ /* 0x100fe200000108a9 */
[----:B------:R-:W-:Y:S01]  /*7a90*/  UMOV UR11, 0x40000040 ;  /* 0x40000040000b7882 */ /* 0x000fe20000000000 */
[----:B------:R-:W-:Y:S01]  /*7aa0*/  FMNMX.FTZ R37, R71, R2, !PT ;  /* 0x0000000247257209 */ /* 0x000fe20007810000 */
[-CC-:B------:R-:W-:Y:S01]  /*7ab0*/  FFMA.FTZ R41, R41, R0.reuse, -R169.reuse ;  /* 0x0000000029297223 */ /* 0x180fe200000108a9 */
[-CC-:B------:R-:W-:Y:S01]  /*7ac0*/  FFMA.FTZ R29, R29, R0.reuse, -R169.reuse ;  /* 0x000000001d1d7223 */ /* 0x180fe200000108a9 */
[-CC-:B------:R-:W-:Y:S01]  /*7ad0*/  FFMA.FTZ R180, R24, R0.reuse, -R169.reuse ;  /* 0x0000000018b47223 */ /* 0x180fe200000108a9 */
[----:B------:R-:W-:Y:S01]  /*7ae0*/  FMNMX.FTZ R2, R74, R37, !PT ;  /* 0x000000254a027209 */ /* 0x000fe20007810000 */
[----:B------:R0:W-:Y:S01]  /*7af0*/  MUFU.EX2 R15, R41 ;  /* 0x00000029000f7308 */ /* 0x0001e20000000800 */
[-CC-:B------:R-:W-:Y:S01]  /*7b00*/  FFMA.FTZ R182, R28, R0.reuse, -R169.reuse ;  /* 0x000000001cb67223 */ /* 0x180fe200000108a9 */
[--C-:B------:R-:W-:Y:S01]  /*7b10*/  FFMA.FTZ R176, R32, R0, -R169.reuse ;  /* 0x0000000020b07223 */ /* 0x100fe200000108a9 */
[----:B------:R-:W-:Y:S01]  /*7b20*/  FMNMX.FTZ R37, R75, R2, !PT ;  /* 0x000000024b257209 */ /* 0x000fe20007810000 */
[-CC-:B------:R-:W-:Y:S01]  /*7b30*/  FFMA.FTZ R33, R33, R0.reuse, -R169.reuse ;  /* 0x0000000021217223 */ /* 0x180fe200000108a9 */
[-CC-:B------:R-:W-:Y:S01]  /*7b40*/  FFMA.FTZ R178, R36, R0.reuse, -R169.reuse ;  /* 0x0000000024b27223 */ /* 0x180fe200000108a9 */
[-CC-:B------:R-:W-:Y:S01]  /*7b50*/  FFMA.FTZ R172, R40, R0.reuse, -R169.reuse ;  /* 0x0000000028ac7223 */ /* 0x180fe200000108a9 */
[----:B------:R-:W-:Y:S01]  /*7b60*/  FMNMX.FTZ R2, R78, R37, !PT ;  /* 0x000000254e027209 */ /* 0x000fe20007810000 */
[----:B------:R-:W1:Y:S01]  /*7b70*/  MUFU.EX2 R180, R180 ;  /* 0x000000b400b47308 */ /* 0x000e620000000800 */
[-CC-:B------:R-:W-:Y:S01]  /*7b80*/  FFMA.FTZ R174, R44, R0.reuse, -R169.reuse ;  /* 0x000000002cae7223 */ /* 0x180fe200000108a9 */
[--C-:B------:R-:W-:Y:S01]  /*7b90*/  FFMA.FTZ R53, R53, R0, -R169.reuse ;  /* 0x0000000035357223 */ /* 0x100fe200000108a9 */
[----:B0-----:R-:W-:Y:S01]  /*7ba0*/  FMNMX.FTZ R41, R79, R2, !PT ;  /* 0x000000024f297209 */ /* 0x001fe20007810000 */
[-CC-:B------:R-:W-:Y:S01]  /*7bb0*/  FFMA.FTZ R45, R45, R0.reuse, -R169.reuse ;  /* 0x000000002d2d7223 */ /* 0x180fe200000108a9 */
[-CC-:B------:R-:W-:Y:S01]  /*7bc0*/  FFMA.FTZ R57, R57, R0.reuse, -R169.reuse ;  /* 0x0000000039397223 */ /* 0x180fe200000108a9 */
[-CC-:B------:R-:W-:Y:S01]  /*7bd0*/  FFMA.FTZ R168, R48, R0.reuse, -R169.reuse ;  /* 0x0000000030a87223 */ /* 0x180fe200000108a9 */
[----:B------:R-:W-:Y:S01]  /*7be0*/  FMNMX.FTZ R2, R82, R41, !PT ;  /* 0x0000002952027209 */ /* 0x000fe20007810000 */
[----:B------:R-:W0:Y:S01]  /*7bf0*/  MUFU.EX2 R13, R13 ;  /* 0x0000000d000d7308 */ /* 0x000e220000000800 */
[-CC-:B------:R-:W-:Y:S01]  /*7c00*/  FFMA.FTZ R170, R52, R0.reuse, -R169.reuse ;  /* 0x0000000034aa7223 */ /* 0x180fe200000108a9 */
[--C-:B------:R-:W-:Y:S01]  /*7c10*/  FFMA.FTZ R8, R72, R0, -R169.reuse ;  /* 0x0000000048087223 */ /* 0x100fe200000108a9 */
[----:B------:R-:W-:Y:S01]  /*7c20*/  FMNMX.FTZ R41, R83, R2, !PT ;  /* 0x0000000253297209 */ /* 0x000fe20007810000 */
[-CC-:B------:R-:W-:Y:S01]  /*7c30*/  FFMA.FTZ R73, R73, R0.reuse, -R169.reuse ;  /* 0x0000000049497223 */ /* 0x180fe200000108a9 */
[-CC-:B------:R-:W-:Y:S01]  /*7c40*/  FFMA.FTZ R10, R76, R0.reuse, -R169.reuse ;  /* 0x000000004c0a7223 */ /* 0x180fe200000108a9 */
[-CC-:B------:R-:W-:Y:S01]  /*7c50*/  FFMA.FTZ R12, R80, R0.reuse, -R169.reuse ;  /* 0x00000000500c7223 */ /* 0x180fe200000108a9 */
[----:B------:R-:W-:Y:S01]  /*7c60*/  FMNMX.FTZ R2, R86, R41, !PT ;  /* 0x0000002956027209 */ /* 0x000fe20007810000 */
[--C-:B------:R-:W-:Y:S01]  /*7c70*/  FFMA.FTZ R41, R65, R0, -R169.reuse ;  /* 0x0000000041297223 */ /* 0x100fe200000108a9 */
[----:B------:R-:W-:Y:S01]  /*7c80*/  MUFU.EX2 R182, R182 ;  /* 0x000000b600b67308 */ /* 0x000fe20000000800 */
[----:B-1----:R-:W-:Y:S01]  /*7c90*/  FFMA.FTZ R6, R3, R6, R180 ;  /* 0x0000000603067223 */ /* 0x002fe200000100b4 */
[----:B------:R-:W-:Y:S01]  /*7ca0*/  FMNMX.FTZ R2, R87, R2, !PT ;  /* 0x0000000257027209 */ /* 0x000fe20007810000 */
[-CC-:B------:R-:W-:Y:S01]  /*7cb0*/  FFMA.FTZ R14, R84, R0.reuse, -R169.reuse ;  /* 0x00000000540e7223 */ /* 0x180fe200000108a9 */
[----:B------:R-:W-:-:S04]  /*7cc0*/  FFMA.FTZ R85, R85, R0, -R169 ;  /* 0x0000000055557223 */ /* 0x000fc800000108a9 */
[----:B------:R-:W-:Y:S01]  /*7cd0*/  MUFU.EX2 R176, R176 ;  /* 0x000000b000b07308 */ /* 0x000fe20000000800 */
[----:B0-----:R-:W-:-:S07]  /*7ce0*/  F2FP.BF16.F32.PACK_AB R180, R13, R180 ;  /* 0x000000b40db4723e */ /* 0x001fce00000010ff */
[----:B------:R-:W-:Y:S08]  /*7cf0*/  MUFU.EX2 R33, R33 ;  /* 0x0000002100217308 */ /* 0x000ff00000000800 */
[----:B------:R-:W-:Y:S08]  /*7d00*/  MUFU.EX2 R178, R178 ;  /* 0x000000b200b27308 */ /* 0x000ff00000000800 */
[----:B------:R-:W-:Y:S08]  /*7d10*/  MUFU.EX2 R25, R25 ;  /* 0x0000001900197308 */ /* 0x000ff00000000800 */
[----:B------:R-:W-:Y:S08]  /*7d20*/  MUFU.EX2 R172, R172 ;  /* 0x000000ac00ac7308 */ /* 0x000ff00000000800 */
[----:B------:R-:W-:Y:S08]  /*7d30*/  MUFU.EX2 R174, R174 ;  /* 0x000000ae00ae7308 */ /* 0x000ff00000000800 */
[----:B------:R0:W-:Y:S08]  /*7d40*/  MUFU.EX2 R21, R53 ;  /* 0x0000003500157308 */ /* 0x0001f00000000800 */
[----:B------:R1:W-:Y:S01]  /*7d50*/  MUFU.EX2 R17, R45 ;  /* 0x0000002d00117308 */ /* 0x0003e20000000800 */
[-CC-:B0-----:R-:W-:Y:S01]  /*7d60*/  FFMA.FTZ R53, R61, R0.reuse, -R169.reuse ;  /* 0x000000003d357223 */ /* 0x181fe200000108a9 */
[----:B------:R-:W-:-:S06]  /*7d70*/  FFMA.FTZ R61, R81, R0, -R169 ;  /* 0x00000000513d7223 */ /* 0x000fcc00000108a9 */
[----:B------:R0:W-:Y:S01]  /*7d80*/  MUFU.EX2 R37, R57 ;  /* 0x0000003900257308 */ /* 0x0001e20000000800 */
[----:B-1----:R-:W-:-:S07]  /*7d90*/  FFMA.FTZ R45, R69, R0, -R169 ;  /* 0x00000000452d7223 */ /* 0x002fce00000108a9 */
[----:B------:R-:W-:Y:S01]  /*7da0*/  MUFU.EX2 R168, R168 ;  /* 0x000000a800a87308 */ /* 0x000fe20000000800 */
[----:B0-----:R-:W-:-:S07]  /*7db0*/  FFMA.FTZ R57, R77, R0, -R169 ;  /* 0x000000004d397223 */ /* 0x001fce00000108a9 */
[----:B------:R-:W-:Y:S08]  /*7dc0*/  MUFU.EX2 R170, R170 ;  /* 0x000000aa00aa7308 */ /* 0x000ff00000000800 */
[----:B------:R-:W-:Y:S08]  /*7dd0*/  MUFU.EX2 R53, R53 ;  /* 0x0000003500357308 */ /* 0x000ff00000000800 */
[----:B------:R-:W-:Y:S01]  /*7de0*/  MUFU.EX2 R41, R41 ;  /* 0x0000002900297308 */ /* 0x000fe20000000800 */
[----:B------:R-:W-:-:S02]  /*7df0*/  WARPGROUP.DEPBAR.LE gsb0, 0x0 ;  /* 0x00008000000079c5 */ /* 0x000fc40000010000 */
[----:B------:R-:W-:Y:S01]  /*7e00*/  WARPGROUP.ARRIVE ;  /* 0x00000000000079c5 */ /* 0x000fe20000000000 */
[----:B------:R-:W-:-:S04]  /*7e10*/  FFMA.FTZ R164, R56, R0, -R169 ;  /* 0x0000000038a47223 */ /* 0x000fc800000108a9 */
[----:B------:R0:W-:Y:S01]  /*7e20*/  MUFU.EX2 R165, R29 ;  /* 0x0000001d00a57308 */ /* 0x0001e20000000800 */
[-CC-:B------:R-:W-:Y:S01]  /*7e30*/  FFMA.FTZ R166, R60, R0.reuse, -R169.reuse ;  /* 0x000000003ca67223 */ /* 0x180fe200000108a9 */
[----:B------:R-:W-:Y:S01]  /*7e40*/  HGMMA.64x128x16.F32.BF16 R88, R160, gdesc[UR8].tnspB, R88, gsb0 ;  /* 0x41e00008a0587df0 */ /* 0x000fe20008001858 */
[----:B------:R-:W-:Y:S01]  /*7e50*/  UIADD3 UR10, UR6, 0x300, URZ ;  /* 0x00000300060a7890 */ /* 0x000fe2000fffe03f */
[----:B------:R-:W-:Y:S01]  /*7e60*/  UMOV UR11, 0x40000040 ;  /* 0x40000040000b7882 */ /* 0x000fe20000000000 */
[----:B------:R-:W-:Y:S01]  /*7e70*/  UIADD3 UR6, UR6, 0x380, URZ ;  /* 0x0000038006067890 */ /* 0x000fe2000fffe03f */
[----:B0-----:R-:W-:Y:S02]  /*7e80*/  FFMA.FTZ R29, R49, R0, -R169 ;  /* 0x00000000311d7223 */ /* 0x001fe400000108a9 */
[----:B------:R-:W-:Y:S01]  /*7e90*/  MUFU.EX2 R164, R164 ;  /* 0x000000a400a47308 */ /* 0x000fe20000000800 */
[----:B------:R-:W0:Y:S07]  /*7ea0*/  SHFL.BFLY PT, R49, R2, 0x2, 0x1f ;  /* 0x0c401f0002317f89 */ /* 0x000e2e00000e0000 */
        /* <DEDUP_REMOVED lines=10> */
[----:B------:R-:W-:-:S04]  /*7f50*/  FADD.FTZ R65, -R4, R11 ;  /* 0x0000000b04417221 */ /* 0x000fc80000010100 */
[-C--:B------:R-:W-:Y:S01]  /*7f60*/  FMUL.FTZ R2, R65, R0.reuse ;  /* 0x0000000041027220 */ /* 0x080fe20000410000 */
[-C--:B------:R-:W-:Y:S02]  /*7f70*/  FMUL.FTZ R65, R4, R0.reuse ;  /* 0x0000000004417220 */ /* 0x080fe40000410000 */
[----:B------:R-:W-:Y:S02]  /*7f80*/  MUFU.EX2 R12, R12 ;  /* 0x0000000c000c7308 */ /* 0x000fe40000000800 */
[-CC-:B------:R-:W-:Y:S01]  /*7f90*/  FFMA.FTZ R24, R35, R0.reuse, -R65.reuse ;  /* 0x0000000023187223 */ /* 0x180fe20000010841 */
[----:B------:R-:W-:Y:S01]  /*7fa0*/  IMAD.U32 R35, RZ, RZ, UR7 ;  /* 0x00000007ff237e24 */ /* 0x000fe2000f8e00ff */
[----:B------:R-:W-:Y:S01]  /*7fb0*/  UMOV UR7, 0x40000040 ;  /* 0x4000004000077882 */ /* 0x000fe20000000000 */
[-CC-:B------:R-:W-:Y:S01]  /*7fc0*/  FFMA.FTZ R20, R31, R0.reuse, -R65.reuse ;  /* 0x000000001f147223 */ /* 0x180fe20000010841 */
[----:B------:R-:W-:Y:S01]  /*7fd0*/  FFMA.FTZ R181, R26, R0, -R65 ;  /* 0x000000001ab57223 */ /* 0x000fe20000010841 */
[----:B------:R-:W-:-:S02]  /*7fe0*/  IMAD.U32 R31, RZ, RZ, UR36 ;  /* 0x00000024ff1f7e24 */ /* 0x000fc4000f8e00ff */
[-CC-:B------:R-:W-:Y:S01]  /*7ff0*/  FFMA.FTZ R16, R27, R0.reuse, -R65.reuse ;  /* 0x000000001b107223 */ /* 0x180fe20000010841 */
[----:B------:R-:W-:Y:S01]  /*8000*/  MUFU.EX2 R2, R2 ;  /* 0x0000000200027308 */ /* 0x000fe20000000800 */
[-CC-:B------:R-:W-:Y:S01]  /*8010*/  FFMA.FTZ R183, R30, R0.reuse, -R65.reuse ;  /* 0x000000001eb77223 */ /* 0x180fe20000010841 */
[-CC-:B------:R-:W-:Y:S01]  /*8020*/  FFMA.FTZ R177, R34, R0.reuse, -R65.reuse ;  /* 0x0000000022b17223 */ /* 0x180fe20000010841 */
[----:B------:R-:W-:Y:S01]  /*8030*/  @!P1 LEA R31, R31, UR37, 0x3 ;  /* 0x000000251f1f9c11 */ /* 0x000fe2000f8e18ff */
[-CC-:B------:R-:W-:Y:S01]  /*8040*/  FFMA.FTZ R179, R38, R0.reuse, -R65.reuse ;  /* 0x0000000026b37223 */ /* 0x180fe20000010841 */
[-CC-:B------:R-:W-:Y:S01]  /*8050*/  FFMA.FTZ R26, R39, R0.reuse, -R65.reuse ;  /* 0x00000000271a7223 */ /* 0x180fe20000010841 */
[-CC-:B------:R-:W-:Y:S01]  /*8060*/  FFMA.FTZ R173, R42, R0.reuse, -R65.reuse ;  /* 0x000000002aad7223 */ /* 0x180fe20000010841 */
[----:B------:R-:W-:Y:S01]  /*8070*/  FFMA.FTZ R28, R43, R0, -R65 ;  /* 0x000000002b1c7223 */ /* 0x000fe20000010841 */
[----:B------:R-:W0:Y:S01]  /*8080*/  MUFU.EX2 R181, R181 ;  /* 0x000000b500b57308 */ /* 0x000e220000000800 */
[----:B------:R-:W-:-:S02]  /*8090*/  @!P1 VIADD R31, R31, 0x34840 ;  /* 0x000348401f1f9836 */ /* 0x000fc40000000000 */
[-CC-:B------:R-:W-:Y:S01]  /*80a0*/  FFMA.FTZ R175, R46, R0.reuse, -R65.reuse ;  /* 0x000000002eaf7223 */ /* 0x180fe20000010841 */
[-CC-:B------:R-:W-:Y:S01]  /*80b0*/  FFMA.FTZ R30, R47, R0.reuse, -R65.reuse ;  /* 0x000000002f1e7223 */ /* 0x180fe20000010841 */
[-CC-:B------:R-:W-:Y:S01]  /*80c0*/  FFMA.FTZ R32, R51, R0.reuse, -R65.reuse ;  /* 0x0000000033207223 */ /* 0x180fe20000010841 */
[-C--:B------:R-:W-:Y:S01]  /*80d0*/  FFMA.FTZ R171, R54, R0.reuse, -R65 ;  /* 0x0000000036ab7223 */ /* 0x080fe20000010841 */
[----:B------:R-:W-:Y:S01]  /*80e0*/  @!P1 PRMT R31, RZ, 0x654, R31 ;  /* 0x00000654ff1f9816 */ /* 0x000fe2000000001f */
        /* <DEDUP_REMOVED lines=8> */
[-C--:B------:R-:W-:Y:S01]  /*8170*/  FFMA.FTZ R82, R82, R0.reuse, -R65 ;  /* 0x0000000052527223 */ /* 0x080fe20000010841 */
[----:B------:R-:W2:Y:S01]  /*8180*/  MUFU.EX2 R183, R183 ;  /* 0x000000b700b77308 */ /* 0x000ea20000000800 */
[----:B0-----:R-:W-:Y:S01]  /*8190*/  FFMA.FTZ R5, R2, R5, R181 ;  /* 0x0000000502057223 */ /* 0x001fe200000100b5 */
[-CC-:B------:R-:W-:Y:S01]  /*81a0*/  FFMA.FTZ R83, R83, R0.reuse, -R65.reuse ;  /* 0x0000000053537223 */ /* 0x180fe20000010841 */
[----:B------:R-:W-:-:S05]  /*81b0*/  FFMA.FTZ R86, R86, R0, -R65 ;  /* 0x0000000056567223 */ /* 0x000fca0000010841 */
[----:B------:R-:W0:Y:S01]  /*81c0*/  MUFU.EX2 R20, R20 ;  /* 0x0000001400147308 */ /* 0x000e220000000800 */
[C---:B-1----:R-:W-:Y:S01]  /*81d0*/  FADD.FTZ R38, R16.reuse, R5 ;  /* 0x0000000510267221 */ /* 0x042fe20000010000 */
[----:B------:R-:W-:-:S06]  /*81e0*/  F2FP.BF16.F32.PACK_AB R181, R16, R181 ;  /* 0x000000b510b5723e */ /* 0x000fcc00000010ff */
[----:B------:R-:W-:Y:S01]  /*81f0*/  MUFU.EX2 R177, R177 ;  /* 0x000000b100b17308 */ /* 0x000fe20000000800 */
[----:B--2---:R-:W-:Y:S01]  /*8200*/  FADD.FTZ R5, R183, R38 ;  /* 0x00000026b7057221 */ /* 0x004fe20000010000 */
[----:B------:R-:W-:-:S06]  /*8210*/  FFMA.FTZ R38, R67, R0, -R65 ;  /* 0x0000000043267223 */ /* 0x000fcc0000010841 */
[----:B------:R-:W-:Y:S01]  /*8220*/  MUFU.EX2 R24, R24 ;  /* 0x0000001800187308 */ /* 0x000fe20000000800 */
[----:B0-----:R-:W-:-:S07]  /*8230*/  F2FP.BF16.F32.PACK_AB R183, R20, R183 ;  /* 0x000000b714b7723e */ /* 0x001fce00000010ff */
[----:B------:R-:W-:Y:S01]  /*8240*/  MUFU.EX2 R179, R179 ;  /* 0x000000b300b37308 */ /* 0x000fe20000000800 */
[----:B------:R-:W-:Y:S02]  /*8250*/  WARPGROUP.DEPBAR.LE gsb0, 0x0 ;  /* 0x00008000000079c5 */ /* 0x000fe40000010000 */
[----:B------:R-:W-:-:S05]  /*8260*/  WARPGROUP.ARRIVE ;  /* 0x00000000000079c5 */ /* 0x000fca0000000000 */
[----:B------:R-:W-:Y:S01]  /*8270*/  MUFU.EX2 R26, R26 ;  /* 0x0000001a001a7308 */ /* 0x000fe20000000800 */
[-CC-:B------:R-:W-:Y:S01]  /*8280*/  FFMA.FTZ R160, R64, R0.reuse, -R169.reuse ;  /* 0x0000000040a07223 */ /* 0x180fe200000108a9 */
[-C--:B------:R-:W-:Y:S01]  /*8290*/  FFMA.FTZ R162, R68, R0.reuse, -R169 ;  /* 0x0000000044a27223 */ /* 0x080fe200000108a9 */
[-CC-:B------:R-:W-:Y:S01]  /*82a0*/  FFMA.FTZ R169, R50, R0.reuse, -R65.reuse ;  /* 0x0000000032a97223 */ /* 0x180fe20000010841 */
[-CC-:B------:R-:W-:Y:S01]  /*82b0*/  FFMA.FTZ R161, R66, R0.reuse, -R65.reuse ;  /* 0x0000000042a17223 */ /* 0x180fe20000010841 */
[----:B------:R-:W-:Y:S01]  /*82c0*/  HGMMA.64x128x16.F32.BF16 R88, R156, gdesc[UR8].tnspB, R88, gsb0 ;  /* 0x41e000089c587df0 */ /* 0x000fe20008001858 */
[----:B------:R-:W-:Y:S02]  /*82d0*/  FFMA.FTZ R163, R70, R0, -R65 ;  /* 0x0000000046a37223 */ /* 0x000fe40000010841 */
        /* <DEDUP_REMOVED lines=20> */
[----:B------:R-:W-:Y:S01]  /*8420*/  FFMA.FTZ R157, R74, R0, -R65 ;  /* 0x000000004a9d7223 */ /* 0x000fe20000010841 */
[----:B------:R-:W-:-:S03]  /*8430*/  F2FP.BF16.F32.PACK_AB R156, R49, R8 ;  /* 0x00000008319c723e */ /* 0x000fc600000010ff */
[----:B------:R-:W-:Y:S01]  /*8440*/  MUFU.EX2 R159, R78 ;  /* 0x0000004e009f7308 */ /* 0x000fe20000000800 */
[----:B------:R-:W-:Y:S01]  /*8450*/  F2FP.BF16.F32.PACK_AB R158, R57, R10 ;  /* 0x0000000a399e723e */ /* 0x000fe200000010ff */
[----:B------:R-:W-:Y:S06]  /*8460*/  HGMMA.64x128x16.F32.BF16 R88, R152, gdesc[UR4].tnspB, R88, gsb0 ;  /* 0x41e0000498587df0 */ /* 0x000fec0008001858 */
[----:B------:R-:W-:Y:S08]  /*8470*/  MUFU.EX2 R157, R157 ;  /* 0x0000009d009d7308 */ /* 0x000ff00000000800 */
[----:B------:R-:W-:Y:S08]  /*8480*/  MUFU.EX2 R61, R61 ;  /* 0x0000003d003d7308 */ /* 0x000ff00000000800 */
[----:B------:R-:W-:Y:S08]  /*8490*/  MUFU.EX2 R83, R83 ;  /* 0x0000005300537308 */ /* 0x000ff00000000800 */
[----:B------:R-:W-:Y:S08]  /*84a0*/  MUFU.EX2 R14, R14 ;  /* 0x0000000e000e7308 */ /* 0x000ff00000000800 */
[----:B------:R-:W0:Y:S01]  /*84b0*/  MUFU.EX2 R11, R85 ;  /* 0x00000055000b7308 */ /* 0x000e220000000800 */
[----:B------:R-:W-:-:S02]  /*84c0*/  WARPGROUP.DEPBAR.LE gsb0, 0x0 ;  /* 0x00008000000079c5 */ /* 0x000fc40000010000 */
[----:B------:R1:W-:Y:S05]  /*84d0*/  @!P1 SYNCS.ARRIVE.TRANS64.RED.A1T0 RZ, [R31+URZ], RZ ;  /* 0x000000ff1fff99a7 */ /* 0x0003ea000810043f */
[----:B------:R-:W-:Y:S01]  /*84e0*/  MUFU.EX2 R153, R82 ;  /* 0x0000005200997308 */ /* 0x000fe20000000800 */
[----:B0-----:R-:W-:Y:S02]  /*84f0*/  F2FP.BF16.F32.PACK_AB R154, R11, R14 ;  /* 0x0000000e0b9a723e */ /* 0x001fe400000010ff */
[----:B------:R-:W-:Y:S01]  /*8500*/  F2FP.BF16.F32.PACK_AB R152, R61, R12 ;  /* 0x0000000c3d98723e */ /* 0x000fe200000010ff */
[----:B-1----:R-:W-:-:S04]  /*8510*/  @!P1 VIADD R31, R35, 0x34860 ;  /* 0x00034860231f9836 */ /* 0x002fc80000000000 */
[----:B------:R-:W-:Y:S01]  /*8520*/  MUFU.EX2 R155, R86 ;  /* 0x00000056009b7308 */ /* 0x000fe20000000800 */
[----:B------:R-:W-:Y:S01]  /*8530*/  @!P1 PRMT R35, RZ, 0x654, R31 ;  /* 0x00000654ff239816 */ /* 0x000fe2000000001f */
[----:B------:R-:W-:Y:S01]  /*8540*/  FADD.FTZ R31, R13, R6 ;  /* 0x000000060d1f7221 */ /* 0x000fe20000010000 */
[----:B------:R-:W-:Y:S02]  /*8550*/  FFMA.FTZ R6, R63, R0, -R65 ;  /* 0x000000003f067223 */ /* 0x000fe40000010841 */
[----:B------:R0:W-:Y:S01]  /*8560*/  @!P1 SYNCS.ARRIVE.TRANS64.RED.A1T0 RZ, [R35+URZ], RZ ;  /* 0x000000ff23ff99a7 */ /* 0x0001e2000810043f */
[----:B------:R-:W-:Y:S01]  /*8570*/  FADD.FTZ R40, R182, R31 ;  /* 0x0000001fb6287221 */ /* 0x000fe20000010000 */
[C---:B------:R-:W-:Y:S02]  /*8580*/  F2FP.BF16.F32.PACK_AB R182, R165.reuse, R182 ;  /* 0x000000b6a5b6723e */ /* 0x040fe400000010ff */
[----:B------:R-:W1:Y:S01]  /*8590*/  MUFU.EX2 R6, R6 ;  /* 0x0000000600067308 */ /* 0x000e620000000800 */
[----:B------:R-:W-:Y:S01]  /*85a0*/  FADD.FTZ R31, R165, R40 ;  /* 0x00000028a51f7221 */ /* 0x000fe20000010000 */
[----:B------:R-:W-:Y:S01]  /*85b0*/  FADD.FTZ R40, R20, R5 ;  /* 0x0000000514287221 */ /* 0x000fe20000010000 */
[----:B------:R-:W-:-:S02]  /*85c0*/  F2FP.BF16.F32.PACK_AB R165, R36, R27 ;  /* 0x0000001b24a5723e */ /* 0x000fc400000010ff */
[----:B------:R-:W-:Y:S01]  /*85d0*/  FADD.FTZ R42, R176, R31 ;  /* 0x0000001fb02a7221 */ /* 0x000fe20000010000 */
[----:B------:R-:W-:Y:S01]  /*85e0*/  FADD.FTZ R5, R177, R40 ;  /* 0x00000028b1057221 */ /* 0x000fe20000010000 */
[-CC-:B------:R-:W-:Y:S01]  /*85f0*/  FFMA.FTZ R40, R71, R0.reuse, -R65.reuse ;  /* 0x0000000047287223 */ /* 0x180fe20000010841 */
[----:B------:R-:W-:Y:S01]  /*8600*/  FFMA.FTZ R65, R87, R0, -R65 ;  /* 0x0000000057417223 */ /* 0x000fe20000010841 */
[C---:B------:R-:W-:Y:S01]  /*8610*/  FADD.FTZ R31, R33.reuse, R42 ;  /* 0x0000002a211f7221 */ /* 0x040fe20000010000 */
[----:B------:R-:W-:Y:S01]  /*8620*/  FADD.FTZ R42, R24, R5 ;  /* 0x00000005182a7221 */ /* 0x000fe20000010000 */
[----:B------:R-:W-:Y:S02]  /*8630*/  F2FP.BF16.F32.PACK_AB R176, R33, R176 ;  /* 0x000000b021b0723e */ /* 0x000fe400000010ff */
[----:B------:R-:W-:Y:S01]  /*8640*/  FADD.FTZ R44, R178, R31 ;  /* 0x0000001fb22c7221 */ /* 0x000fe20000010000 */
[----:B------:R-:W-:Y:S01]  /*8650*/  FADD.FTZ R5, R179, R42 ;  /* 0x0000002ab3057221 */ /* 0x000fe20000010000 */
[----:B------:R-:W2:Y:S01]  /*8660*/  MUFU.EX2 R40, R40 ;  /* 0x0000002800287308 */ /* 0x000ea20000000800 */
[----:B------:R-:W-:Y:S01]  /*8670*/  F2FP.BF16.F32.PACK_AB R177, R24, R177 ;  /* 0x000000b118b1723e */ /* 0x000fe200000010ff */
[C---:B------:R-:W-:Y:S01]  /*8680*/  FADD.FTZ R31, R25.reuse, R44 ;  /* 0x0000002c191f7221 */ /* 0x040fe20000010000 */
[----:B------:R-:W-:Y:S01]  /*8690*/  FADD.FTZ R42, R26, R5 ;  /* 0x000000051a2a7221 */ /* 0x000fe20000010000 */
[----:B------:R-:W-:-:S02]  /*86a0*/  F2FP.BF16.F32.PACK_AB R178, R25, R178 ;  /* 0x000000b219b2723e */ /* 0x000fc400000010ff */
[----:B------:R-:W-:Y:S01]  /*86b0*/  FADD.FTZ R44, R172, R31 ;  /* 0x0000001fac2c7221 */ /* 0x000fe20000010000 */
[----:B------:R-:W-:Y:S01]  /*86c0*/  FADD.FTZ R5, R173, R42 ;  /* 0x0000002aad057221 */ /* 0x000fe20000010000 */
[----:B------:R-:W3:Y:S01]  /*86d0*/  MUFU.EX2 R65, R65 ;  /* 0x0000004100417308 */ /* 0x000ee20000000800 */
[----:B------:R-:W-:Y:S01]  /*86e0*/  F2FP.BF16.F32.PACK_AB R179, R26, R179 ;  /* 0x000000b31ab3723e */ /* 0x000fe200000010ff */
        /* <DEDUP_REMOVED lines=29> */
[C---:B-1----:R-:W-:Y:S02]  /*88c0*/  F2FP.BF16.F32.PACK_AB R167, R6.reuse, R167 ;  /* 0x000000a706a7723e */ /* 0x042fe400000010ff */
[C---:B------:R-:W-:Y:S01]  /*88d0*/  FADD.FTZ R13, R53.reuse, R20 ;  /* 0x00000014350d7221 */ /* 0x040fe20000010000 */
[----:B------:R-:W-:Y:S01]  /*88e0*/  FADD.FTZ R16, R6, R5 ;  /* 0x0000000506107221 */ /* 0x000fe20000010000 */
        /* <DEDUP_REMOVED lines=11> */
[C---:B--2---:R-:W-:Y:S01]  /*89a0*/  FADD.FTZ R16, R40.reuse, R5 ;  /* 0x0000000528107221 */ /* 0x044fe20000010000 */
[----:B------:R-:W-:Y:S02]  /*89b0*/  F2FP.BF16.F32.PACK_AB R163, R40, R163 ;  /* 0x000000a328a3723e */ /* 0x000fe400000010ff */
[----:B------:R-:W-:Y:S01]  /*89c0*/  FADD.FTZ R6, R8, R13 ;  /* 0x0000000d08067221 */ /* 0x000fe20000010000 */
[----:B------:R-:W-:Y:S01]  /*89d0*/  FADD.FTZ R16, R157, R16 ;  /* 0x000000109d107221 */ /* 0x000fe20000010000 */
[----:B------:R-:W-:Y:S01]  /*89e0*/  F2FP.BF16.F32.PACK_AB R157, R75, R157 ;  /* 0x0000009d4b9d723e */ /* 0x000fe200000010ff */
[----:B------:R-:W-:Y:S02]  /*89f0*/  IMAD.MOV.U32 R8, RZ, RZ, R7 ;  /* 0x000000ffff087224 */ /* 0x000fe400078e0007 */
[----:B------:R-:W-:Y:S01]  /*8a00*/  FADD.FTZ R5, R49, R6 ;  /* 0x0000000631057221 */ /* 0x000fe20000010000 */
[----:B------:R-:W-:-:S03]  /*8a10*/  FADD.FTZ R16, R75, R16 ;  /* 0x000000104b107221 */ /* 0x000fc60000010000 */
[----:B------:R-:W-:Y:S01]  /*8a20*/  FADD.FTZ R6, R10, R5 ;  /* 0x000000050a067221 */ /* 0x000fe20000010000 */
[----:B------:R-:W-:Y:S01]  /*8a30*/  FADD.FTZ R16, R159, R16 ;  /* 0x000000109f107221 */ /* 0x000fe20000010000 */
[----:B------:R-:W-:Y:S02]  /*8a40*/  F2FP.BF16.F32.PACK_AB R159, R79, R159 ;  /* 0x0000009f4f9f723e */ /* 0x000fe400000010ff */
        /* <DEDUP_REMOVED lines=9> */
[----:B---3--:R-:W-:Y:S02]  /*8ae0*/  F2FP.BF16.F32.PACK_AB R155, R65, R155 ;  /* 0x0000009b419b723e */ /* 0x008fe400000010ff */
[----:B------:R-:W-:Y:S01]  /*8af0*/  FADD.FTZ R6, R11, R6 ;  /* 0x000000060b067221 */ /* 0x000fe20000010000 */
[----:B------:R-:W-:Y:S01]  /*8b00*/  FADD.FTZ R5, R65, R16 ;  /* 0x0000001041057221 */ /* 0x000fe20000010000 */
[----:B------:R-:W-:Y:S01]  /*8b10*/  IMAD.MOV.U32 R11, RZ, RZ, R4 ;  /* 0x000000ffff0b7224 */ /* 0x000fe200078e0004 */
[----:B0-----:R-:W-:Y:S06]  /*8b20*/  @P2 BRA `(.L_x_2250) ;  /* 0xffffffdc00ec2947 */ /* 0x001fec000383ffff */
.L_x_2241:
        /* <DEDUP_REMOVED lines=67> */
.L_x_2251:
[----:B------:R-:W-:Y:S01]  /*8f60*/  ULEA UR5, UR36, UR37, 0x3 ;  /* 0x0000002524057291 */ /* 0x000fe2000f8e183f */
[----:B------:R-:W-:-:S05]  /*8f70*/  IMAD.U32 R2, RZ, RZ, UR38 ;  /* 0x00000026ff027e24 */ /* 0x000fca000f8e00ff */
[----:B------:R-:W-:-:S04]  /*8f80*/  SHF.L.U32 R2, R2, 0x1f, RZ ;  /* 0x0000001f02027819 */ /* 0x000fc800000006ff */
[----:B------:R0:W1:Y:S01]  /*8f90*/  SYNCS.PHASECHK.TRANS64.TRYWAIT P2, [UR5+0x34850], R2 ;  /* 0x03485002ff0075a7 */ /* 0x0000620008040145 */
[----:B------:R-:W-:Y:S05]  /*8fa0*/  @!P0 BRA `(.L_x_2252) ;  /* 0x0000000000048947 */ /* 0x000fea0003800000 */
[----:B------:R-:W-:Y:S01]  /*8fb0*/  BPT.TRAP 0x1 ;  /* 0x000000040000795c */ /* 0x000fe20000300000 */
.L_x_2252:
[----:B-1----:R-:W-:Y:S05]  /*8fc0*/  @P2 BRA `(.L_x_2253) ;  /* 0x0000000000082947 */ /* 0x002fea0003800000 */
[----:B------:R-:W1:Y:S02]  /*8fd0*/  SYNCS.PHASECHK.TRANS64.TRYWAIT P0, [UR5+0x34850], R2 ;  /* 0x03485002ff0075a7 */ /* 0x000e640008000145 */
[----:B-1----:R-:W-:Y:S05]  /*8fe0*/  @!P0 BRA `(.L_x_2254) ;  /* 0x000000a800448947 */ /* 0x002fea0003800000 */
.L_x_2253:
[----:B------:R-:W-:Y:S01]  /*8ff0*/  UIADD3 UR37, UR37, 0x400, URZ ;  /* 0x0000040025257890 */ /* 0x000fe2000fffe03f */
[----:B------:R-:W-:Y:S01]  /*9000*/  WARPGROUP.ARRIVE ;  /* 0x00000000000079c5 */ /* 0x000fe20000000000 */
[----:B------:R-:W-:Y:S01]  /*9010*/  UMOV UR7, 0x40000040 ;  /* 0x4000004000077882 */ /* 0x000fe20000000000 */
[----:B-1----:R-:W1:Y:S01]  /*9020*/  SHFL.BFLY PT, R3, R6, 0x2, 0x1f ;  /* 0x0c401f0006037f89 */ /* 0x002e6200000e0000 */
[----:B------:R-:W-:Y:S01]  /*9030*/  USHF.R.U32.HI UR37, URZ, 0x4, UR37 ;  /* 0x000000043f257899 */ /* 0x000fe20008011625 */
[----:B------:R-:W-:Y:S02]  /*9040*/  IMAD.MOV.U32 R102, RZ, RZ, -0x800000 ;  /* 0xff800000ff667424 */ /* 0x000fe400078e00ff */
[----:B0-----:R-:W0:Y:S01]  /*9050*/  SHFL.BFLY PT, R2, R5, 0x2, 0x1f ;  /* 0x0c401f0005027f89 */ /* 0x001e2200000e0000 */
[----:B------:R-:W-:Y:S01]  /*9060*/  ULOP3.LUT UR37, UR37, 0x3fff, URZ, 0xc0, !UPT ;  /* 0x00003fff25257892 */ /* 0x000fe2000f8ec03f */
[----:B------:R-:W-:Y:S02]  /*9070*/  IMAD.MOV.U32 R94, RZ, RZ, -0x800000 ;  /* 0xff800000ff5e7424 */ /* 0x000fe400078e00ff */
[----:B------:R-:W-:Y:S01]  /*9080*/  VIADD R209, R209, 0x1 ;  /* 0x00000001d1d17836 */ /* 0x000fe20000000000 */
[----:B------:R-:W-:-:S04]  /*9090*/  ULOP3.LUT UR4, UR37, 0x4000000, URZ, 0xfc, !UPT ;  /* 0x0400000025047892 */ /* 0x000fc8000f8efc3f */
[----:B------:R-:W-:Y:S02]  /*90a0*/  ULEA UR4, UR36, UR4, 0xb ;  /* 0x0000000424047291 */ /* 0x000fe4000f8e583f */
[----:B------:R-:W-:-:S04]  /*90b0*/  UIADD3 UR36, UR36, 0x1, URZ ;  /* 0x0000000124247890 */ /* 0x000fc8000fffe03f */
[----:B------:R-:W-:Y:S01]  /*90c0*/  UISETP.NE.AND UP0, UPT, UR36, 0x2, UPT ;  /* 0x000000022400788c */ /* 0x000fe2000bf05270 */
[----:B------:R-:W-:Y:S02]  /*90d0*/  UMOV UR6, UR4 ;  /* 0x0000000400067c82 */ /* 0x000fe40008000000 */
[----:B------:R-:W-:Y:S01]  /*90e0*/  HGMMA.64x128x16.F32.BF16 R24, R180, gdesc[UR4].tnspB, R24, gsb0 ;  /* 0x41e00004b4187df0 */ /* 0x000fe20008001818 */
[----:B------:R-:W-:Y:S01]  /*90f0*/  UIADD3 UR6, UR4, 0x80, URZ ;  /* 0x0000008004067890 */ /* 0x000fe2000fffe03f */
[----:B-1----:R-:W-:Y:S01]  /*9100*/  FADD.FTZ R3, R3, R6 ;  /* 0x0000000603037221 */ /* 0x002fe20000010000 */
[----:B------:R-:W-:Y:S01]  /*9110*/  UMOV UR7, 0x40000040 ;  /* 0x4000004000077882 */ /* 0x000fe20000000000 */
[----:B------:R-:W-:Y:S02]  /*9120*/  IMAD.MOV.U32 R6, RZ, RZ, RZ ;  /* 0x000000ffff067224 */ /* 0x000fe400078e00ff */
[----:B0-----:R-:W-:Y:S01]  /*9130*/  FADD.FTZ R8, R2, R5 ;  /* 0x0000000502087221 */ /* 0x001fe20000010000 */
[----:B------:R-:W-:Y:S01]  /*9140*/  IMAD.MOV.U32 R5, RZ, RZ, RZ ;  /* 0x000000ffff057224 */ /* 0x000fe200078e00ff */
[----:B------:R-:W0:Y:S01]  /*9150*/  SHFL.BFLY PT, R2, R3, 0x1, 0x1f ;  /* 0x0c201f0003027f89 */ /* 0x000e2200000e0000 */
[----:B------:R-:W-:-:S03]  /*9160*/  USEL UR36, UR36, URZ, UP0 ;  /* 0x0000003f24247287 */ /* 0x000fc60008000000 */
[----:B------:R-:W1:Y:S01]  /*9170*/  SHFL.BFLY PT, R9, R8, 0x1, 0x1f ;  /* 0x0c201f0008097f89 */ /* 0x000e6200000e0000 */
[----:B0-----:R-:W-:Y:S01]  /*9180*/  FADD.FTZ R11, R3, R2 ;  /* 0x00000002030b7221 */ /* 0x001fe20000010000 */
[----:B------:R-:W-:Y:S02]  /*9190*/  IMAD.U32 R2, RZ, RZ, UR5 ;  /* 0x00000005ff027e24 */ /* 0x000fe4000f8e00ff */
[----:B-1----:R-:W-:Y:S02]  /*91a0*/  FADD.FTZ R12, R8, R9 ;  /* 0x00000009080c7221 */ /* 0x002fe40000010000 */
[----:B------:R-:W-:Y:S01]  /*91b0*/  FSETP.NE.FTZ.AND P0, PT, R11, RZ, PT ;  /* 0x000000ff0b00720b */ /* 0x000fe20003f15000 */
[----:B------:R-:W-:Y:S02]  /*91c0*/  @!P1 VIADD R8, R2, 0x34860 ;  /* 0x0003486002089836 */ /* 0x000fe40000000000 */
[----:B------:R-:W-:-:S03]  /*91d0*/  FSETP.NE.FTZ.AND P2, PT, R12, RZ, PT ;  /* 0x000000ff0c00720b */ /* 0x000fc60003f55000 */
[----:B------:R-:W-:-:S07]  /*91e0*/  @!P1 PRMT R8, RZ, 0x654, R8 ;  /* 0x00000654ff089816 */ /* 0x000fce0000000008 */
        /* <DEDUP_REMOVED lines=113> */
.L_x_2224:
        /* <DEDUP_REMOVED lines=8> */
[----:B------:R-:W2:Y:S01]  /*9980*/  S2R R5, SR_SWINHI ;  /* 0x0000000000057919 */ /* 0x000ea20000002f00 */
[----:B------:R-:W-:Y:S01]  /*9990*/  F2FP.BF16.F32.PACK_AB R36, R73, R72 ;  /* 0x000000484924723e */ /* 0x000fe200000010ff */
[----:B------:R-:W3:Y:S01]  /*99a0*/  LDC.64 R106, c[0x0][0xc00] ;  /* 0x00030000ff6a7b82 */ /* 0x000ee20000000a00 */
[----:B------:R-:W-:Y:S01]  /*99b0*/  ULDC.64 UR4, c[0x0][0xc08] ;  /* 0x0003020000047ab9 */ /* 0x000fe20000000a00 */
[----:B------:R-:W-:Y:S02]  /*99c0*/  MOV R16, R0 ;  /* 0x0000000000107202 */ /* 0x000fe40000000f00 */
[----:B--2---:R-:W-:-:S03]  /*99d0*/  MOV R17, R5 ;  /* 0x0000000500117202 */ /* 0x004fc60000000f00 */
        /* <DEDUP_REMOVED lines=17> */
[----:B------:R-:W-:-:S02]  /*9af0*/  IADD3 R37, P5, R8, 0x40, RZ ;  /* 0x0000004008257810 */ /* 0x000fc40007fbe0ff */
[----:B------:R-:W-:Y:S01]  /*9b00*/  LOP3.LUT R12, R105, 0x380, RZ, 0xc0, !PT ;  /* 0x00000380690c7812 */ /* 0x000fe200078ec0ff */
[----:B------:R-:W-:Y:S01]  /*9b10*/  IMAD.X R7, RZ, RZ, R9, P4 ;  /* 0x000000ffff077224 */ /* 0x000fe200020e0609 */
[----:B------:R-:W-:Y:S02]  /*9b20*/  LOP3.LUT R28, R4, R11, RZ, 0x3c, !PT ;  /* 0x0000000b041c7212 */ /* 0x000fe400078e3cff */
[----:B------:R-:W-:Y:S02]  /*9b30*/  SHF.R.U64 R5, R5, 0x3, RZ ;  /* 0x0000000305057819 */ /* 0x000fe400000012ff */
[----:B------:R-:W-:Y:S02]  /*9b40*/  LOP3.LUT R10, R103, 0x380, RZ, 0xc0, !PT ;  /* 0x00000380670a7812 */ /* 0x000fe400078ec0ff */
[----:B------:R-:W-:Y:S02]  /*9b50*/  LOP3.LUT R32, R6, R95, RZ, 0x3c, !PT ;  /* 0x0000005f06207212 */ /* 0x000fe400078e3cff */
[----:B------:R-:W-:-:S02]  /*9b60*/  LOP3.LUT R4, R35, 0x380, RZ, 0xc0, !PT ;  /* 0x0000038023047812 */ /* 0x000fc400078ec0ff */
[----:B------:R-:W-:Y:S02]  /*9b70*/  LOP3.LUT R6, R39, 0x380, RZ, 0xc0, !PT ;  /* 0x0000038027067812 */ /* 0x000fe400078ec0ff */
[----:B------:R-:W-:Y:S02]  /*9b80*/  LOP3.LUT R22, R37, 0x380, RZ, 0xc0, !PT ;  /* 0x0000038025167812 */ /* 0x000fe400078ec0ff */
[----:B------:R-:W-:Y:S02]  /*9b90*/  SHF.R.U64 R12, R12, 0x3, RZ ;  /* 0x000000030c0c7819 */ /* 0x000fe400000012ff */
[----:B------:R-:W-:Y:S01]  /*9ba0*/  LOP3.LUT R8, R5, R8, RZ, 0x3c, !PT ;  /* 0x0000000805087212 */ /* 0x000fe200078e3cff */
[----:B------:R-:W-:Y:S01]  /*9bb0*/  IMAD.X R5, RZ, RZ, R9, P5 ;  /* 0x000000ffff057224 */ /* 0x000fe200028e0609 */
[----:B------:R-:W-:Y:S02]  /*9bc0*/  SHF.R.U64 R10, R10, 0x3, RZ ;  /* 0x000000030a0a7819 */ /* 0x000fe400000012ff */
[----:B------:R-:W-:-:S02]  /*9bd0*/  SHF.R.U64 R4, R4, 0x3, RZ ;  /* 0x0000000304047819 */ /* 0x000fc400000012ff */
[----:B------:R-:W-:Y:S02]  /*9be0*/  SHF.R.U64 R6, R6, 0x3, RZ ;  /* 0x0000000306067819 */ /* 0x000fe400000012ff */
[----:B------:R-:W-:Y:S02]  /*9bf0*/  SHF.R.U64 R22, R22, 0x3, RZ ;  /* 0x0000000316167819 */ /* 0x000fe400000012ff */
[----:B------:R-:W-:Y:S02]  /*9c00*/  LOP3.LUT R30, R12, R105, RZ, 0x3c, !PT ;  /* 0x000000690c1e7212 */ /* 0x000fe400078e3cff */
[----:B------:R-:W-:Y:S01]  /*9c10*/  LOP3.LUT R14, R10, R103, RZ, 0x3c, !PT ;  /* 0x000000670a0e7212 */ /* 0x000fe200078e3cff */
[----:B------:R-:W2:Y:S01]  /*9c20*/  LDC.64 R104, c[0x0][0xc00] ;  /* 0x00030000ff687b82 */ /* 0x000ea20000000a00 */
[----:B------:R-:W-:Y:S02]  /*9c30*/  MOV R34, R8 ;  /* 0x0000000800227202 */ /* 0x000fe40000000f00 */
[----:B------:R-:W-:-:S02]  /*9c40*/  LOP3.LUT R12, R4, R35, RZ, 0x3c, !PT ;  /* 0x00000023040c7212 */ /* 0x000fc400078e3cff */
[----:B------:R-:W-:Y:S02]  /*9c50*/  F2FP.BF16.F32.PACK_AB R8, R3, R2 ;  /* 0x000000020308723e */ /* 0x000fe400000010ff */
[----:B------:R-:W-:Y:S02]  /*9c60*/  F2FP.BF16.F32.PACK_AB R9, R93, R92 ;  /* 0x0000005c5d09723e */ /* 0x000fe400000010ff */
[----:B------:R-:W-:Y:S02]  /*9c70*/  F2FP.BF16.F32.PACK_AB R10, R21, R20 ;  /* 0x00000014150a723e */ /* 0x000fe400000010ff */
[----:B------:R-:W-:Y:S01]  /*9c80*/  F2FP.BF16.F32.PACK_AB R11, R97, R96 ;  /* 0x00000060610b723e */ /* 0x000fe200000010ff */
[----:B------:R-:W-:Y:S01]  /*9c90*/  BAR.SYNC.DEFER_BLOCKING 0x1, 0x100 ;  /* 0x0044000000007b1d */ /* 0x000fe20000010000 */
[----:B------:R-:W-:Y:S02]  /*9ca0*/  LOP3.LUT R6, R6, R39, RZ, 0x3c, !PT ;  /* 0x0000002706067212 */ /* 0x000fe400078e3cff */
[----:B------:R-:W-:-:S02]  /*9cb0*/  LOP3.LUT R4, R22, R37, RZ, 0x3c, !PT ;  /* 0x0000002516047212 */ /* 0x000fc400078e3cff */
[----:B------:R-:W-:Y:S02]  /*9cc0*/  MOV R39, R6 ;  /* 0x0000000600277202 */ /* 0x000fe40000000f00 */
[----:B------:R-:W-:Y:S02]  /*9cd0*/  MOV R38, R4 ;  /* 0x0000000400267202 */ /* 0x000fe40000000f00 */
[----:B------:R-:W-:Y:S02]  /*9ce0*/  MOV R108, R12 ;  /* 0x0000000c006c7202 */ /* 0x000fe40000000f00 */
[----:B------:R-:W-:Y:S02]  /*9cf0*/  F2FP.BF16.F32.PACK_AB R4, R89, R88 ;  /* 0x000000585904723e */ /* 0x000fe400000010ff */
[----:B------:R-:W-:Y:S02]  /*9d00*/  F2FP.BF16.F32.PACK_AB R5, R99, R98 ;  /* 0x000000626305723e */ /* 0x000fe400000010ff */
[----:B------:R-:W-:-:S02]  /*9d10*/  F2FP.BF16.F32.PACK_AB R6, R91, R90 ;  /* 0x0000005a5b06723e */ /* 0x000fc400000010ff */
[----:B------:R-:W-:Y:S02]  /*9d20*/  F2FP.BF16.F32.PACK_AB R7, R101, R100 ;  /* 0x000000646507723e */ /* 0x000fe400000010ff */
[----:B-1----:R-:W-:Y:S02]  /*9d30*/  MOV R24, R14 ;  /* 0x0000000e00187202 */ /* 0x002fe40000000f00 */
[----:B------:R-:W-:Y:S02]  /*9d40*/  F2FP.BF16.F32.PACK_AB R12, R49, R48 ;  /* 0x00000030310c723e */ /* 0x000fe400000010ff */
[----:B------:R-:W-:Y:S01]  /*9d50*/  F2FP.BF16.F32.PACK_AB R13, R51, R50 ;  /* 0x00000032330d723e */ /* 0x000fe200000010ff */
[----:B------:R1:W-:Y:S01]  /*9d60*/  STSM.16.M88.4 [R34], R8 ;  /* 0x0000000822007844 */ /* 0x0003e20000000200 */
[----:B------:R-:W-:Y:S02]  /*9d70*/  F2FP.BF16.F32.PACK_AB R14, R53, R52 ;  /* 0x00000034350e723e */ /* 0x000fe400000010ff */
[----:B------:R-:W-:Y:S01]  /*9d80*/  F2FP.BF16.F32.PACK_AB R15, R55, R54 ;  /* 0x00000036370f723e */ /* 0x000fe200000010ff */
[----:B------:R4:W-:Y:S01]  /*9d90*/  STSM.16.M88.4 [R108], R4 ;  /* 0x000000046c007844 */ /* 0x0009e20000000200 */
[----:B------:R-:W-:-:S02]  /*9da0*/  MOV R22, R30 ;  /* 0x0000001e00167202 */ /* 0x000fc40000000f00 */
[----:B------:R-:W-:Y:S02]  /*9db0*/  MOV R95, R28 ;  /* 0x0000001c005f7202 */ /* 0x000fe40000000f00 */
[----:B------:R-:W-:Y:S02]  /*9dc0*/  F2FP.BF16.F32.PACK_AB R28, R57, R56 ;  /* 0x00000038391c723e */ /* 0x000fe400000010ff */
[----:B------:R-:W-:Y:S02]  /*9dd0*/  F2FP.BF16.F32.PACK_AB R29, R59, R58 ;  /* 0x0000003a3b1d723e */ /* 0x000fe400000010ff */
[----:B------:R-:W-:Y:S02]  /*9de0*/  F2FP.BF16.F32.PACK_AB R30, R61, R60 ;  /* 0x0000003c3d1e723e */ /* 0x000fe400000010ff */
[----:B------:R-:W-:Y:S02]  /*9df0*/  F2FP.BF16.F32.PACK_AB R31, R63, R62 ;  /* 0x0000003e3f1f723e */ /* 0x000fe400000010ff */
[----:B-1----:R-:W-:-:S02]  /*9e00*/  F2FP.BF16.F32.PACK_AB R8, R41, R40 ;  /* 0x000000282908723e */ /* 0x002fc400000010ff */
[----:B------:R-:W-:Y:S02]  /*9e10*/  F2FP.BF16.F32.PACK_AB R9, R43, R42 ;  /* 0x0000002a2b09723e */ /* 0x000fe400000010ff */
[----:B------:R-:W-:Y:S02]  /*9e20*/  F2FP.BF16.F32.PACK_AB R10, R45, R44 ;  /* 0x0000002c2d0a723e */ /* 0x000fe400000010ff */
[----:B------:R-:W-:Y:S02]  /*9e30*/  F2FP.BF16.F32.PACK_AB R11, R47, R46 ;  /* 0x0000002e2f0b723e */ /* 0x000fe400000010ff */
[----:B------:R-:W-:Y:S02]  /*9e40*/  MOV R103, R32 ;  /* 0x0000002000677202 */ /* 0x000fe40000000f00 */
[----:B------:R-:W-:Y:S01]  /*9e50*/  F2FP.BF16.F32.PACK_AB R32, R65, R64 ;  /* 0x000000404120723e */ /* 0x000fe200000010ff */
[----:B------:R3:W-:Y:S01]  /*9e60*/  STSM.16.M88.4 [R38], R8 ;  /* 0x0000000826007844 */ /* 0x0007e20000000200 */
[----:B------:R-:W-:-:S02]  /*9e70*/  F2FP.BF16.F32.PACK_AB R33, R67, R66 ;  /* 0x000000424321723e */ /* 0x000fc400000010ff */
[----:B------:R-:W-:Y:S01]  /*9e80*/  F2FP.BF16.F32.PACK_AB R34, R69, R68 ;  /* 0x000000444522723e */ /* 0x000fe200000010ff */
[----:B------:R1:W-:Y:S01]  /*9e90*/  STSM.16.M88.4 [R39], R12 ;  /* 0x0000000c27007844 */ /* 0x0003e20000000200 */
[----:B------:R-:W-:Y:S02]  /*9ea0*/  F2FP.BF16.F32.PACK_AB R35, R71, R70 ;  /* 0x000000464723723e */ /* 0x000fe400000010ff */
[----:B------:R-:W-:Y:S01]  /*9eb0*/  F2FP.BF16.F32.PACK_AB R37, R75, R74 ;  /* 0x0000004a4b25723e */ /* 0x000fe200000010ff */
[----:B------:R0:W-:Y:S01]  /*9ec0*/  STSM.16.M88.4 [R95], R28 ;  /* 0x0000001c5f007844 */ /* 0x0001e20000000200 */
[----:B----4-:R-:W-:Y:S02]  /*9ed0*/  F2FP.BF16.F32.PACK_AB R4, R81, R80 ;  /* 0x000000505104723e */ /* 0x010fe400000010ff */
[----:B------:R-:W-:Y:S01]  /*9ee0*/  F2FP.BF16.F32.PACK_AB R5, R83, R82 ;  /* 0x000000525305723e */ /* 0x000fe200000010ff */
[----:B------:R-:W-:Y:S01]  /*9ef0*/  STSM.16.M88.4 [R103], R32 ;  /* 0x0000002067007844 */ /* 0x000fe20000000200 */
[----:B------:R-:W-:-:S02]  /*9f00*/  F2FP.BF16.F32.PACK_AB R6, R85, R84 ;  /* 0x000000545506723e */ /* 0x000fc400000010ff */
[----:B------:R-:W-:Y:S01]  /*9f10*/  F2FP.BF16.F32.PACK_AB R7, R87, R86 ;  /* 0x000000565707723e */ /* 0x000fe200000010ff */
[----:B---3--:R-:W-:Y:S01]  /*9f20*/  IMAD.WIDE R8, R186, 0x4, R106 ;  /* 0x00000004ba087825 */ /* 0x008fe200078e026a */
[----:B------:R-:W-:Y:S02]  /*9f30*/  F2FP.BF16.F32.PACK_AB R38, R77, R76 ;  /* 0x0000004c4d26723e */ /* 0x000fe400000010ff */
[----:B--2---:R-:W-:Y:S02]  /*9f40*/  ISETP.NE.U32.AND P0, PT, R104, RZ, PT ;  /* 0x000000ff6800720c */ /* 0x004fe40003f05070 */
[----:B-1----:R-:W-:Y:S02]  /*9f50*/  F2FP.BF16.F32.PACK_AB R39, R79, R78 ;  /* 0x0000004e4f27723e */ /* 0x002fe400000010ff */
[----:B------:R-:W-:Y:S01]  /*9f60*/  ISETP.NE.AND.EX P0, PT, R105, RZ, PT, P0 ;  /* 0x000000ff6900720c */ /* 0x000fe20003f05300 */
[----:B0-----:R-:W-:Y:S02]  /*9f70*/  IMAD.MOV.U32 R95, RZ, RZ, RZ ;  /* 0x000000ffff5f7224 */ /* 0x001fe400078e00ff */
[----:B------:R0:W-:Y:S04]  /*9f80*/  STSM.16.M88.4 [R24], R36 ;  /* 0x0000002418007844 */ /* 0x0001e80000000200 */
[----:B------:R1:W-:Y:S01]  /*9f90*/  STSM.16.M88.4 [R22], R4 ;  /* 0x0000000416007844 */ /* 0x0003e20000000200 */
[----:B------:R-:W-:Y:S01]  /*9fa0*/  BAR.SYNC.DEFER_BLOCKING 0x1, 0x100 ;  /* 0x0044000000007b1d */ /* 0x000fe20000010000 */
[----:B------:R-:W-:-:S07]  /*9fb0*/  ISETP.NE.U32.AND P1, PT, RZ, UR4, PT ;  /* 0x00000004ff007c0c */ /* 0x000fce000bf25070 */
[----:B0-----:R-:W0:Y:S08]  /*9fc0*/  LDC R24, c[0x0][0xbe8] ;  /* 0x0002fa00ff187b82 */ /* 0x001e300000000800 */
[----:B-1----:R-:W1:Y:S01]  /*9fd0*/  LDC R5, c[0x0][0xad4] ;  /* 0x0002b500ff057b82 */ /* 0x002e620000000800 */
[----:B------:R-:W2:Y:S01]  /*9fe0*/  @P0 LDG.E R95, desc[UR56][R8.64] ;  /* 0x00000038085f0981 */ /* 0x000ea2000c1e1900 */
[----:B------:R-:W-:Y:S01]  /*9ff0*/  ISETP.NE.AND.EX P1, PT, RZ, UR5, PT, P1 ;  /* 0x00000005ff007c0c */ /* 0x000fe2000bf25310 */
[----:B------:R-:W-:-:S12]  /*a000*/  IMAD.MOV.U32 R28, RZ, RZ, 0x9b8 ;  /* 0x000009b8ff1c7424 */ /* 0x000fd800078e00ff */
[----:B------:R-:W-:Y:S01]  /*a010*/  @P1 LEA R12, P2, R186, UR4, 0x2 ;  /* 0x00000004ba0c1c11 */ /* 0x000fe2000f8410ff */
[----:B------:R-:W-:Y:S01]  /*a020*/  ULDC UR4, c[0x0][0xa88] ;  /* 0x0002a20000047ab9 */ /* 0x000fe20000000800 */
[----:B0-----:R-:W-:Y:S01]  /*a030*/  ISETP.NE.AND P4, PT, R24, 0x1, PT ;  /* 0x000000011800780c */ /* 0x001fe20003f85270 */
[----:B------:R-:W-:Y:S01]  /*a040*/  IMAD.U32 R29, RZ, RZ, UR4 ;  /* 0x00000004ff1d7e24 */ /* 0x000fe2000f8e00ff */
[----:B------:R-:W-:Y:S02]  /*a050*/  @P1 LEA.HI.X R13, R186, UR5, R191, 0x2, P2 ;  /* 0x00000005ba0d1c11 */ /* 0x000fe400090f14bf */
[----:B------:R-:W-:-:S03]  /*a060*/  ISETP.NE.AND P2, PT, R190, RZ, PT ;  /* 0x000000ffbe00720c */ /* 0x000fc60003f45270 */
[----:B------:R0:W5:Y:S01]  /*a070*/  @P1 LDG.E R29, desc[UR56][R12.64] ;  /* 0x000000380c1d1981 */ /* 0x000162000c1e1900 */
[----:B-1----:R-:W-:Y:S01]  /*a080*/  SEL R5, R190, R5, P2 ;  /* 0x00000005be057207 */ /* 0x002fe20001000000 */
[----:B------:R-:W-:Y:S01]  /*a090*/  IMAD.IADD R37, R185, 0x1, R18 ;  /* 0x00000001b9257824 */ /* 0x000fe200078e0212 */
[----:B------:R-:W-:Y:S02]  /*a0a0*/  ISETP.NE.U32.AND P2, PT, R104, RZ, PT ;  /* 0x000000ff6800720c */ /* 0x000fe40003f45070 */
[----:B------:R-:W-:Y:S01]  /*a0b0*/  ISETP.GT.AND P3, PT, R5, 0x1, PT ;  /* 0x000000010500780c */ /* 0x000fe20003f64270 */
[----:B------:R-:W1:Y:S01]  /*a0c0*/  @P4 LDC R30, c[0x0][0xbec] ;  /* 0x0002fb00ff1e4b82 */ /* 0x000e620000000800 */
[----:B------:R-:W-:Y:S02]  /*a0d0*/  ISETP.NE.AND.EX P2, PT, R105, RZ, PT, P2 ;  /* 0x000000ff6900720c */ /* 0x000fe40003f45320 */
[----:B------:R-:W-:Y:S02]  /*a0e0*/  SEL R28, R28, 0x978, P3 ;  /* 0x000009781c1c7807 */ /* 0x000fe40001800000 */
[----:B------:R-:W-:-:S02]  /*a0f0*/  SEL R186, R186, RZ, !P2 ;  /* 0x000000ffbaba7207 */ /* 0x000fc40005000000 */
[----:B------:R-:W-:Y:S01]  /*a100*/  SEL R191, R191, RZ, !P2 ;  /* 0x000000ffbfbf7207 */ /* 0x000fe20005000000 */
[----:B------:R-:W3:Y:S01]  /*a110*/  LDC.64 R10, c[0x0][R28+0x220] ;  /* 0x000088001c0a7b82 */ /* 0x000ee20000000a00 */
[----:B------:R-:W-:-:S07]  /*a120*/  SEL R31, R207, RZ, P3 ;  /* 0x000000ffcf1f7207 */ /* 0x000fce0001800000 */
[----:B------:R-:W4:Y:S08]  /*a130*/  LDC.64 R6, c[0x0][R28+0x218] ;  /* 0x000086001c067b82 */ /* 0x000f300000000a00 */
[----:B------:R-:W1:Y:S08]  /*a140*/  @P4 LDC R35, c[0x0][0xbf0] ;  /* 0x0002fc00ff234b82 */ /* 0x000e700000000800 */
[----:B------:R-:W1:Y:S01]  /*a150*/  LDC.64 R4, c[0x0][0xba8] ;  /* 0x0002ea00ff047b82 */ /* 0x000e620000000a00 */
[----:B---3--:R-:W-:-:S04]  /*a160*/  IMAD R11, R11, R186, RZ ;  /* 0x000000ba0b0b7224 */ /* 0x008fc800078e02ff */
[C---:B------:R-:W-:Y:S02]  /*a170*/  IMAD R191, R10.reuse, R191, R11 ;  /* 0x000000bf0abf7224 */ /* 0x040fe400078e020b */
[----:B------:R-:W-:Y:S01]  /*a180*/  IMAD.WIDE.U32 R10, R10, R186, RZ ;  /* 0x000000ba0a0a7225 */ /* 0x000fe200078e00ff */
[----:B0-----:R-:W0:Y:S03]  /*a190*/  LDC.64 R12, c[0x0][R28+0x228] ;  /* 0x00008a001c0c7b82 */ /* 0x001e260000000a00 */
[----:B----4-:R-:W-:-:S04]  /*a1a0*/  IMAD.WIDE.U32 R14, R6, R189, RZ ;  /* 0x000000bd060e7225 */ /* 0x010fc800078e00ff */
[----:B------:R-:W-:Y:S02]  /*a1b0*/  IMAD R33, R7, R189, RZ ;  /* 0x000000bd07217224 */ /* 0x000fe400078e02ff */
[----:B------:R-:W3:Y:S01]  /*a1c0*/  LDC.64 R6, c[0x0][R28+0x210] ;  /* 0x000084001c067b82 */ /* 0x000ee20000000a00 */
[----:B------:R-:W-:Y:S02]  /*a1d0*/  IMAD.IADD R191, R11, 0x1, R191 ;  /* 0x000000010bbf7824 */ /* 0x000fe400078e02bf */
[----:B------:R-:W-:Y:S02]  /*a1e0*/  IMAD.IADD R32, R15, 0x1, R33 ;  /* 0x000000010f207824 */ /* 0x000fe400078e0221 */
[----:B------:R-:W-:-:S03]  /*a1f0*/  IMAD.MOV.U32 R15, RZ, RZ, R37 ;  /* 0x000000ffff0f7224 */ /* 0x000fc600078e0025 */
[----:B-1----:R-:W1:Y:S01]  /*a200*/  @!P3 LDC R4, c[0x0][0xb50] ;  /* 0x0002d400ff04bb82 */ /* 0x002e620000000800 */
[----:B0-----:R-:W-:-:S07]  /*a210*/  IMAD R13, R13, R31, RZ ;  /* 0x0000001f0d0d7224 */ /* 0x001fce00078e02ff */
[----:B------:R-:W0:Y:S01]  /*a220*/  @!P3 LDC R5, c[0x0][0xb54] ;  /* 0x0002d500ff05bb82 */ /* 0x000e220000000800 */
[--C-:B--2---:R-:W-:Y:S01]  /*a230*/  IADD3 R22, P2, P5, R10, R14, R95.reuse ;  /* 0x0000000e0a167210 */ /* 0x104fe20007d5e05f */
[----:B------:R-:W-:Y:S01]  /*a240*/  @P4 IMAD.HI.U32 R14, R37, R30, RZ ;  /* 0x0000001e250e4227 */ /* 0x000fe200078e00ff */
[----:B------:R-:W-:-:S03]  /*a250*/  SHF.R.S32.HI R103, RZ, 0x1f, R95 ;  /* 0x0000001fff677819 */ /* 0x000fc6000001145f */
[----:B------:R-:W-:Y:S01]  /*a260*/  IMAD.WIDE.U32 R10, R12, R31, RZ ;  /* 0x0000001f0c0a7225 */ /* 0x000fe200078e00ff */
[----:B------:R-:W-:Y:S02]  /*a270*/  @P4 SHF.R.U32.HI R15, RZ, R35, R14 ;  /* 0x00000023ff0f4219 */ /* 0x000fe4000001160e */
[----:B------:R-:W-:Y:S01]  /*a280*/  IADD3.X R12, R191, R32, R103, P2, P5 ;  /* 0x00000020bf0c7210 */ /* 0x000fe200017ea467 */
[----:B------:R-:W-:Y:S01]  /*a290*/  IMAD.IADD R14, R11, 0x1, R13 ;  /* 0x000000010b0e7824 */ /* 0x000fe200078e020d */
[----:B------:R-:W-:Y:S01]  /*a2a0*/  IADD3 R10, P2, P5, R15, R22, R10 ;  /* 0x000000160f0a7210 */ /* 0x000fe20007d5e00a */
[--C-:B------:R-:W-:Y:S01]  /*a2b0*/  IMAD.MOV R31, RZ, RZ, -R15.reuse ;  /* 0x000000ffff1f7224 */ /* 0x100fe200078e0a0f */
[----:B------:R-:W-:-:S03]  /*a2c0*/  SHF.R.S32.HI R11, RZ, 0x1f, R15 ;  /* 0x0000001fff0b7819 */ /* 0x000fc6000001140f */
[----:B------:R-:W-:Y:S01]  /*a2d0*/  IMAD R13, R24, R31, R37 ;  /* 0x0000001f180d7224 */ /* 0x000fe200078e0225 */
[----:B------:R-:W-:-:S03]  /*a2e0*/  IADD3.X R11, R11, R12, R14, P2, P5 ;  /* 0x0000000c0b0b7210 */ /* 0x000fc600017ea40e */
[----:B---3--:R-:W-:Y:S01]  /*a2f0*/  IMAD R7, R7, R13, RZ ;  /* 0x0000000d07077224 */ /* 0x008fe200078e02ff */
[----:B------:R-:W-:-:S05]  /*a300*/  SHF.R.S32.HI R15, RZ, 0x1f, R13 ;  /* 0x0000001fff0f7819 */ /* 0x000fca000001140d */
[C---:B------:R-:W-:Y:S02]  /*a310*/  IMAD R15, R6.reuse, R15, R7 ;  /* 0x0000000f060f7224 */ /* 0x040fe400078e0207 */
[----:B------:R-:W-:-:S04]  /*a320*/  IMAD.WIDE.U32 R6, R6, R13, R10 ;  /* 0x0000000d06067225 */ /* 0x000fc800078e000a */
[----:B------:R-:W-:Y:S01]  /*a330*/  IMAD.IADD R7, R7, 0x1, R15 ;  /* 0x0000000107077824 */ /* 0x000fe200078e020f */
[----:B-1----:R-:W-:-:S04]  /*a340*/  LEA R10, P2, R6, R4, 0x2 ;  /* 0x00000004060a7211 */ /* 0x002fc800078410ff */
[----:B0-----:R-:W-:Y:S01]  /*a350*/  LEA.HI.X R11, R6, R5, R7, 0x2, P2 ;  /* 0x00000005060b7211 */ /* 0x001fe200010f1407 */
[----:B------:R-:W-:Y:S08]  /*a360*/  @P1 BRA `(.L_x_2257) ;  /* 0x0000000000101947 */ /* 0x000ff00003800000 */
[----:B------:R-:W-:Y:S05]  /*a370*/  @!P0 BRA `(.L_x_2257) ;  /* 0x00000000000c8947 */ /* 0x000fea0003800000 */
[----:B------:R-:W2:Y:S04]  /*a380*/  LDG.E R4, desc[UR56][R8.64] ;  /* 0x0000003808047981 */ /* 0x000ea8000c1e1900 */
[----:B-----5:R-:W2:Y:S02]  /*a390*/  LDG.E R29, desc[UR56][R8.64+0x4] ;  /* 0x00000438081d7981 */ /* 0x020ea4000c1e1900 */
[----:B--2---:R-:W-:-:S07]  /*a3a0*/  IMAD.IADD R29, R29, 0x1, -R4 ;  /* 0x000000011d1d7824 */ /* 0x004fce00078e0a04 */
.L_x_2257:
[----:B------:R-:W-:Y:S01]  /*a3b0*/  SHFL.IDX PT, R4, R10, RZ, 0x1c1f ;  /* 0x001c1fff0a047589 */ /* 0x000fe200000e0000 */
[----:B------:R-:W-:Y:S01]  /*a3c0*/  IMAD.IADD R13, R227, 0x1, R18 ;  /* 0x00000001e30d7824 */ /* 0x000fe200078e0212 */
        /* <DEDUP_REMOVED lines=11> */
[----:B------:R-:W-:Y:S01]  /*a480*/  IMAD R3, R208, 0x40, R23 ;  /* 0x00000040d0037824 */ /* 0x000fe200078e0217 */
[----:B------:R-:W1:Y:S01]  /*a490*/  @P4 LDC R49, c[0x0][0xbec] ;  /* 0x0002fb00ff314b82 */ /* 0x000e620000000800 */
[----:B------:R-:W-:Y:S02]  /*a4a0*/  ULDC.64 UR4, c[0x0][0xaa0] ;  /* 0x0002a80000047ab9 */ /* 0x000fe40000000a00 */
[----:B------:R-:W-:-:S03]  /*a4b0*/  IMAD.WIDE R16, R3, 0x2, R16 ;  /* 0x0000000203107825 */ /* 0x000fc600078e0210 */
[C---:B------:R-:W-:Y:S02]  /*a4c0*/  IADD3 R9, P6, R16.reuse, 0x1000, RZ ;  /* 0x0000100010097810 */ /* 0x040fe40007fde0ff */
[----:B------:R-:W2:Y:S01]  /*a4d0*/  @P4 LDC R51, c[0x0][0xbf0] ;  /* 0x0002fc00ff334b82 */ /* 0x000ea20000000800 */
[C---:B------:R-:W-:Y:S02]  /*a4e0*/  IADD3 R13, P5, R16.reuse, 0x2000, RZ ;  /* 0x00002000100d7810 */ /* 0x040fe40007fbe0ff */
[----:B------:R-:W-:Y:S02]  /*a4f0*/  LOP3.LUT R8, R9, 0x380, RZ, 0xc0, !PT ;  /* 0x0000038009087812 */ /* 0x000fe400078ec0ff */
[----:B------:R-:W-:Y:S02]  /*a500*/  IADD3 R29, P3, R16, 0x3000, RZ ;  /* 0x00003000101d7810 */ /* 0x000fe40007f7e0ff */
[----:B------:R-:W-:Y:S02]  /*a510*/  SHF.R.U64 R8, R8, 0x3, RZ ;  /* 0x0000000308087819 */ /* 0x000fe400000012ff */
[----:B------:R-:W-:-:S02]  /*a520*/  IADD3 R33, P2, R16, 0x4000, RZ ;  /* 0x0000400010217810 */ /* 0x000fc40007f5e0ff */
[----:B------:R-:W-:Y:S01]  /*a530*/  LOP3.LUT R8, R8, R9, RZ, 0x3c, !PT ;  /* 0x0000000908087212 */ /* 0x000fe200078e3cff */
[--C-:B------:R-:W-:Y:S01]  /*a540*/  IMAD.X R9, RZ, RZ, R17.reuse, P6 ;  /* 0x000000ffff097224 */ /* 0x100fe200030e0611 */
[C---:B------:R-:W-:Y:S02]  /*a550*/  IADD3 R3, P6, R16.reuse, 0x7000, RZ ;  /* 0x0000700010037810 */ /* 0x040fe40007fde0ff */
[C---:B------:R-:W-:Y:S02]  /*a560*/  IADD3 R37, P1, R16.reuse, 0x5000, RZ ;  /* 0x0000500010257810 */ /* 0x040fe40007f3e0ff */
[C---:B------:R-:W-:Y:S01]  /*a570*/  IADD3 R41, P0, R16.reuse, 0x6000, RZ ;  /* 0x0000600010297810 */ /* 0x040fe20007f1e0ff */
[----:B------:R-:W-:Y:S01]  /*a580*/  IMAD.X R45, RZ, RZ, R17, P6 ;  /* 0x000000ffff2d7224 */ /* 0x000fe200030e0611 */
[----:B0-----:R-:W-:Y:S01]  /*a590*/  LOP3.LUT R5, R16, 0x380, RZ, 0xc0, !PT ;  /* 0x0000038010057812 */ /* 0x001fe200078ec0ff */
[----:B------:R-:W5:Y:S01]  /*a5a0*/  LD.E.128 R8, desc[UR56][R8.64] ;  /* 0x0000003808087980 */ /* 0x000f62000c101d00 */
[----:B------:R-:W-:-:S02]  /*a5b0*/  LOP3.LUT R2, R3, 0x380, RZ, 0xc0, !PT ;  /* 0x0000038003027812 */ /* 0x000fc400078ec0ff */
[----:B------:R-:W-:Y:S02]  /*a5c0*/  LOP3.LUT R12, R13, 0x380, RZ, 0xc0, !PT ;  /* 0x000003800d0c7812 */ /* 0x000fe400078ec0ff */
[----:B------:R-:W-:Y:S02]  /*a5d0*/  LOP3.LUT R28, R29, 0x380, RZ, 0xc0, !PT ;  /* 0x000003801d1c7812 */ /* 0x000fe400078ec0ff */
[----:B------:R-:W-:Y:S02]  /*a5e0*/  LOP3.LUT R32, R33, 0x380, RZ, 0xc0, !PT ;  /* 0x0000038021207812 */ /* 0x000fe400078ec0ff */
[----:B------:R-:W-:Y:S02]  /*a5f0*/  LOP3.LUT R36, R37, 0x380, RZ, 0xc0, !PT ;  /* 0x0000038025247812 */ /* 0x000fe400078ec0ff */
[----:B------:R-:W-:Y:S02]  /*a600*/  LOP3.LUT R40, R41, 0x380, RZ, 0xc0, !PT ;  /* 0x0000038029287812 */ /* 0x000fe400078ec0ff */
[----:B------:R-:W-:-:S02]  /*a610*/  SHF.R.U64 R5, R5, 0x3, RZ ;  /* 0x0000000305057819 */ /* 0x000fc400000012ff */
[----:B------:R-:W-:Y:S02]  /*a620*/  SHF.R.U64 R2, R2, 0x3, RZ ;  /* 0x0000000302027819 */ /* 0x000fe400000012ff */
[----:B------:R-:W-:Y:S02]  /*a630*/  SHF.R.U64 R12, R12, 0x3, RZ ;  /* 0x000000030c0c7819 */ /* 0x000fe400000012ff */
[----:B------:R-:W-:Y:S02]  /*a640*/  SHF.R.U64 R28, R28, 0x3, RZ ;  /* 0x000000031c1c7819 */ /* 0x000fe400000012ff */
[----:B------:R-:W-:Y:S02]  /*a650*/  SHF.R.U64 R32, R32, 0x3, RZ ;  /* 0x0000000320207819 */ /* 0x000fe400000012ff */
[----:B------:R-:W-:Y:S02]  /*a660*/  SHF.R.U64 R36, R36, 0x3, RZ ;  /* 0x0000000324247819 */ /* 0x000fe400000012ff */
[----:B------:R-:W-:-:S02]  /*a670*/  SHF.R.U64 R40, R40, 0x3, RZ ;  /* 0x0000000328287819 */ /* 0x000fc400000012ff */
[----:B------:R-:W-:Y:S02]  /*a680*/  LOP3.LUT R16, R5, R16, RZ, 0x3c, !PT ;  /* 0x0000001005107212 */ /* 0x000fe400078e3cff */
[----:B------:R-:W-:Y:S01]  /*a690*/  LOP3.LUT R44, R2, R3, RZ, 0x3c, !PT ;  /* 0x00000003022c7212 */ /* 0x000fe200078e3cff */
[----:B------:R-:W-:Y:S01]  /*a6a0*/  IMAD R2, R103, UR4, RZ ;  /* 0x0000000467027c24 */ /* 0x000fe2000f8e02ff */
        /* <DEDUP_REMOVED lines=10> */
[----:B------:R0:W5:Y:S01]  /*a750*/  LD.E.128 R4, desc[UR56][R16.64] ;  /* 0x0000003810047980 */ /* 0x000162000c101d00 */
[----:B------:R-:W-:-:S03]  /*a760*/  SHF.R.S32.HI R21, RZ, 0x1f, R186 ;  /* 0x0000001fff157819 */ /* 0x000fc600000114ba */
[----:B------:R-:W5:Y:S04]  /*a770*/  LD.E.128 R12, desc[UR56][R12.64] ;  /* 0x000000380c0c7980 */ /* 0x000f68000c101d00 */
[----:B------:R-:W5:Y:S01]  /*a780*/  LD.E.128 R28, desc[UR56][R28.64] ;  /* 0x000000381c1c7980 */ /* 0x000f62000c101d00 */
[C---:B0-----:R-:W-:Y:S02]  /*a790*/  IMAD R17, R95.reuse, UR5, R2 ;  /* 0x000000055f117c24 */ /* 0x041fe4000f8e0202 */
[----:B------:R-:W-:Y:S01]  /*a7a0*/  IMAD.WIDE.U32 R2, R95, UR4, RZ ;  /* 0x000000045f027c25 */ /* 0x000fe2000f8e00ff */
[----:B------:R-:W-:Y:S01]  /*a7b0*/  ULDC.64 UR4, c[0x0][0xae8] ;  /* 0x0002ba0000047ab9 */ /* 0x000fe20000000a00 */
[----:B------:R-:W5:Y:S02]  /*a7c0*/  LD.E.128 R32, desc[UR56][R32.64] ;  /* 0x0000003820207980 */ /* 0x000f64000c101d00 */
[----:B------:R-:W-:-:S02]  /*a7d0*/  IMAD.IADD R3, R3, 0x1, R17 ;  /* 0x0000000103037824 */ /* 0x000fc400078e0211 */
[----:B------:R-:W-:Y:S01]  /*a7e0*/  IMAD R17, R188, 0x20, R208 ;  /* 0x00000020bc117824 */ /* 0x000fe200078e02d0 */
[----:B------:R-:W5:Y:S01]  /*a7f0*/  LD.E.128 R36, desc[UR56][R36.64] ;  /* 0x0000003824247980 */ /* 0x000f62000c101d00 */
[----:B------:R-:W-:-:S03]  /*a800*/  IMAD.WIDE.U32 R2, R189, UR4, R2 ;  /* 0x00000004bd027c25 */ /* 0x000fc6000f8e0002 */
[----:B------:R-:W5:Y:S01]  /*a810*/  LD.E.128 R40, desc[UR56][R40.64] ;  /* 0x0000003828287980 */ /* 0x000f62000c101d00 */
[----:B------:R-:W-:Y:S02]  /*a820*/  IMAD.IADD R20, R18, 0x1, R17 ;  /* 0x0000000112147824 */ /* 0x000fe400078e0211 */
[----:B------:R-:W-:Y:S01]  /*a830*/  IMAD R3, R189, UR5, R3 ;  /* 0x00000005bd037c24 */ /* 0x000fe2000f8e0203 */
[----:B------:R-:W-:Y:S01]  /*a840*/  ULDC.64 UR4, c[0x0][0xaf0] ;  /* 0x0002bc0000047ab9 */ /* 0x000fe20000000a00 */
[----:B-1----:R-:W-:Y:S01]  /*a850*/  @P4 IMAD.HI.U32 R16, R20, R49, RZ ;  /* 0x0000003114104227 */ /* 0x002fe200078e00ff */
[----:B------:R-:W5:Y:S03]  /*a860*/  LD.E.128 R44, desc[UR56][R44.64] ;  /* 0x000000382c2c7980 */ /* 0x000f66000c101d00 */
[----:B------:R-:W-:Y:S01]  /*a870*/  IMAD.MOV.U32 R17, RZ, RZ, R20 ;  /* 0x000000ffff117224 */ /* 0x000fe200078e0014 */
[----:B--2---:R-:W-:Y:S01]  /*a880*/  @P4 SHF.R.U32.HI R17, RZ, R51, R16 ;  /* 0x00000033ff114219 */ /* 0x004fe20000011610 */
[----:B------:R-:W-:Y:S01]  /*a890*/  IMAD R21, R21, UR4, RZ ;  /* 0x0000000415157c24 */ /* 0x000fe2000f8e02ff */
[----:B------:R-:W-:Y:S01]  /*a8a0*/  @!PT LDS RZ, [RZ] ;  /* 0x00000000fffff984 */ /* 0x000fe20000000800 */
[----:B------:R-:W-:Y:S01]  /*a8b0*/  @!PT LDS RZ, [RZ] ;  /* 0x00000000fffff984 */ /* 0x000fe20000000800 */
[----:B------:R-:W-:Y:S01]  /*a8c0*/  @!PT LDS RZ, [RZ] ;  /* 0x00000000fffff984 */ /* 0x000fe20000000800 */
[----:B------:R-:W-:Y:S01]  /*a8d0*/  @!PT LDS RZ, [RZ] ;  /* 0x00000000fffff984 */ /* 0x000fe20000000800 */
[----:B------:R0:W-:Y:S06]  /*a8e0*/  MEMBAR.ALL.CTA ;  /* 0x0000000000007992 */ /* 0x0001ec0000008000 */
[----:B0-----:R-:W0:Y:S01]  /*a8f0*/  FENCE.VIEW.ASYNC.S ;  /* 0x00000000000073c6 */ /* 0x001e220000000000 */
[----:B------:R-:W-:Y:S01]  /*a900*/  IMAD.WIDE.U32 R2, R186, UR4, R2 ;  /* 0x00000004ba027c25 */ /* 0x000fe2000f8e0002 */
[----:B------:R-:W-:-:S03]  /*a910*/  SHF.R.S32.HI R16, RZ, 0x1f, R17 ;  /* 0x0000001fff107819 */ /* 0x000fc60000011411 */
[----:B------:R-:W-:Y:S01]  /*a920*/  IMAD R21, R186, UR5, R21 ;  /* 0x00000005ba157c24 */ /* 0x000fe2000f8e0215 */
[----:B------:R-:W-:Y:S01]  /*a930*/  ULDC.64 UR4, c[0x0][0xae0] ;  /* 0x0002b80000047ab9 */ /* 0x000fe20000000a00 */
        /* <DEDUP_REMOVED lines=10> */
[----:B------:R-:W-:Y:S02]  /*a9e0*/  IMAD.IADD R51, R208, 0x1, R18 ;  /* 0x00000001d0337824 */ /* 0x000fe400078e0212 */
[----:B------:R-:W-:-:S02]  /*a9f0*/  IMAD R49, R21, UR5, R16 ;  /* 0x0000000515317c24 */ /* 0x000fc4000f8e0210 */
[----:B------:R-:W-:Y:S01]  /*aa00*/  IMAD.WIDE.U32 R2, R21, UR4, R2 ;  /* 0x0000000415027c25 */ /* 0x000fe2000f8e0002 */
[----:B------:R-:W-:Y:S01]  /*aa10*/  ISETP.GE.AND P2, PT, R51, R22, PT ;  /* 0x000000163300720c */ /* 0x000fe20003f46270 */
[----:B------:R-:W-:Y:S02]  /*aa20*/  ULDC.64 UR4, c[0x0][0xa80] ;  /* 0x0002a00000047ab9 */ /* 0x000fe40000000a00 */
[----:B------:R-:W-:Y:S01]  /*aa30*/  VIADD R0, R0, 0x34820 ;  /* 0x0003482000007836 */ /* 0x000fe20000000000 */
[C---:B------:R-:W-:Y:S01]  /*aa40*/  LEA R18, P3, R2.reuse, UR4, 0x1 ;  /* 0x0000000402127c11 */ /* 0x040fe2000f8608ff */
[----:B------:R-:W-:Y:S02]  /*aa50*/  IMAD.IADD R3, R3, 0x1, R49 ;  /* 0x0000000103037824 */ /* 0x000fe400078e0231 */
[----:B------:R-:W-:Y:S01]  /*aa60*/  VIADD R17, R51, 0x20 ;  /* 0x0000002033117836 */ /* 0x000fe20000000000 */
[----:B------:R-:W-:Y:S02]  /*aa70*/  PRMT R0, RZ, 0x654, R0 ;  /* 0x00000654ff007816 */ /* 0x000fe40000000000 */
[----:B------:R-:W-:-:S02]  /*aa80*/  LEA.HI.X R20, R2, UR5, R3, 0x1, P3 ;  /* 0x0000000502147c11 */ /* 0x000fc400098f0c03 */
[-C--:B------:R-:W-:Y:S01]  /*aa90*/  ISETP.GE.AND P0, PT, R17, R22.reuse, PT ;  /* 0x000000161100720c */ /* 0x080fe20003f06270 */
[----:B------:R-:W-:Y:S01]  /*aaa0*/  VIADD R17, R51, 0x40 ;  /* 0x0000004033117836 */ /* 0x000fe20000000000 */
[----:B0-----:R0:W-:Y:S01]  /*aab0*/  SYNCS.ARRIVE.TRANS64.RED.A1T0 RZ, [R0+URZ], RZ ;  /* 0x000000ff00ff79a7 */ /* 0x0011e2000810043f */
[----:B------:R1:W2:Y:S01]  /*aac0*/  SHFL.IDX PT, R16, R18, RZ, 0x181f ;  /* 0x00181fff12107589 */ /* 0x0002a200000e0000 */
[----:B------:R-:W-:Y:S02]  /*aad0*/  BSSY B1, `(.L_x_2259) ;  /* 0x000000d000017945 */ /* 0x000fe40003800000 */
[----:B------:R-:W-:Y:S01]  /*aae0*/  ISETP.GE.AND P1, PT, R17, R22, PT ;  /* 0x000000161100720c */ /* 0x000fe20003f26270 */
[----:B0-----:R1:W0:Y:S01]  /*aaf0*/  SHFL.IDX PT, R0, R20, RZ, 0x181f ;  /* 0x00181fff14007589 */ /* 0x00122200000e0000 */
[----:B------:R-:W-:Y:S11]  /*ab00*/  @P2 BRA `(.L_x_2260) ;  /* 0x0000000000242947 */ /* 0x000ff60003800000 */
[----:B------:R-:W-:Y:S02]  /*ab10*/  ULDC UR4, c[0x0][0xac8] ;  /* 0x0002b20000047ab9 */ /* 0x000fe40000000800 */
[----:B------:R-:W-:Y:S02]  /*ab20*/  ISETP.GE.AND P2, PT, R23, UR4, PT ;  /* 0x0000000417007c0c */ /* 0x000fe4000bf46270 */
[----:B------:R-:W-:-:S11]  /*ab30*/  ISETP.GE.AND P3, PT, R187, UR4, PT ;  /* 0x00000004bb007c0c */ /* 0x000fd6000bf66270 */
[-C--:B--2---:R-:W-:Y:S02]  /*ab40*/  @!P2 LEA R2, P4, R23, R16.reuse, 0x1 ;  /* 0x000000101702a211 */ /* 0x084fe400078808ff */
[----:B------:R-:W-:Y:S02]  /*ab50*/  @!P3 LEA R16, P5, R187, R16, 0x1 ;  /* 0x00000010bb10b211 */ /* 0x000fe400078a08ff */
[-C--:B0-----:R-:W-:Y:S02]  /*ab60*/  @!P2 LEA.HI.X R3, R23, R0.reuse, R230, 0x1, P4 ;  /* 0x000000001703a211 */ /* 0x081fe400020f0ce6 */
[----:B------:R-:W-:-:S03]  /*ab70*/  @!P3 LEA.HI.X R17, R187, R0, R229, 0x1, P5 ;  /* 0x00000000bb11b211 */ /* 0x000fc600028f0ce5 */
[----:B-----5:R3:W-:Y:S04]  /*ab80*/  @!P2 ST.E.128 desc[UR56][R2.64], R4 ;  /* 0x000000040200a985 */ /* 0x0207e8000c101d38 */
[----:B------:R3:W-:Y:S02]  /*ab90*/  @!P3 ST.E.128 desc[UR56][R16.64], R32 ;  /* 0x000000201000b985 */ /* 0x0007e4000c101d38 */
.L_x_2260:
[----:B------:R-:W-:Y:S05]  /*aba0*/  BSYNC B1 ;  /* 0x0000000000017941 */ /* 0x000fea0003800000 */
.L_x_2259:
[----:B0-----:R0:W4:Y:S01]  /*abb0*/  SHFL.IDX PT, R0, R20, 0x1, 0x181f ;  /* 0x00381f0014007f89 */ /* 0x00112200000e0000 */
        /* <DEDUP_REMOVED lines=12> */
.L_x_2262:
[----:B------:R-:W-:Y:S05]  /*ac80*/  BSYNC B1 ;  /* 0x0000000000017941 */ /* 0x000fea0003800000 */
.L_x_2261:
        /* <DEDUP_REMOVED lines=13> */
.L_x_2264:
[----:B------:R-:W-:Y:S05]  /*ad60*/  BSYNC B1 ;  /* 0x0000000000017941 */ /* 0x000fea0003800000 */
.L_x_2263:
[----:B0-----:R-:W-:Y:S01]  /*ad70*/  VIADD R3, R51, 0x60 ;  /* 0x0000006033037836 */ /* 0x001fe20000000000 */
[----:B-1--4-:R-:W0:Y:S04]  /*ad80*/  SHFL.IDX PT, R20, R20, 0x3, 0x181f ;  /* 0x00781f0014147f89 */ /* 0x012e2800000e0000 */
[----:B------:R-:W-:Y:S01]  /*ad90*/  ISETP.GE.AND P0, PT, R3, R22, PT ;  /* 0x000000160300720c */ /* 0x000fe20003f06270 */
[----:B------:R-:W1:-:S12]  /*ada0*/  SHFL.IDX PT, R18, R18, 0x3, 0x181f ;  /* 0x00781f0012127f89 */ /* 0x000e5800000e0000 */
[----:B------:R-:W-:Y:S05]  /*adb0*/  @P0 BRA `(.L_x_2265) ;  /* 0x0000001400dc0947 */ /* 0x000fea0003800000 */
[----:B------:R-:W-:Y:S02]  /*adc0*/  ULDC UR4, c[0x0][0xac8] ;  /* 0x0002b20000047ab9 */ /* 0x000fe40000000800 */
[----:B------:R-:W-:-:S13]  /*add0*/  ISETP.GE.AND P1, PT, R23, UR4, PT ;  /* 0x0000000417007c0c */ /* 0x000fda000bf26270 */
[----:B-1----:R-:W-:-:S04]  /*ade0*/  @!P1 LEA R2, P0, R23, R18, 0x1 ;  /* 0x0000001217029211 */ /* 0x002fc800078008ff */
        /* <DEDUP_REMOVED lines=8> */
.L_x_2258:
[----:B------:R-:W1:Y:S01]  /*ae70*/  @P4 LDC R8, c[0x0][0xbec] ;  /* 0x0002fb00ff084b82 */ /* 0x000e620000000800 */
[----:B------:R-:W-:Y:S01]  /*ae80*/  ULDC.64 UR4, c[0x0][0xb08] ;  /* 0x0002c20000047ab9 */ /* 0x000fe20000000a00 */
[----:B0-----:R-:W-:Y:S01]  /*ae90*/  SHF.R.S32.HI R7, RZ, 0x1f, R186 ;  /* 0x0000001fff077819 */ /* 0x001fe200000114ba */
[----:B------:R-:W-:Y:S01]  /*aea0*/  IMAD R6, R103, UR4, RZ ;  /* 0x0000000467067c24 */ /* 0x000fe2000f8e02ff */
[----:B------:R-:W-:Y:S01]  /*aeb0*/  ULDC.64 UR6, c[0x0][0xb30] ;  /* 0x0002cc0000067ab9 */ /* 0x000fe20000000a00 */
[----:B------:R-:W-:Y:S01]  /*aec0*/  IMAD.WIDE.U32 R4, R95, UR4, RZ ;  /* 0x000000045f047c25 */ /* 0x000fe2000f8e00ff */
[----:B------:R-:W-:Y:S01]  /*aed0*/  ISETP.GE.AND P0, PT, R13, R22, PT ;  /* 0x000000160d00720c */ /* 0x000fe20003f06270 */
[----:B------:R-:W-:Y:S01]  /*aee0*/  BSSY B1, `(.L_x_2266) ;  /* 0x0000068000017945 */ /* 0x000fe20003800000 */
[----:B------:R-:W0:Y:S01]  /*aef0*/  @P4 LDC R11, c[0x0][0xbf0] ;  /* 0x0002fc00ff0b4b82 */ /* 0x000e220000000800 */
[----:B------:R-:W-:Y:S01]  /*af00*/  IMAD R95, R95, UR5, R6 ;  /* 0x000000055f5f7c24 */ /* 0x000fe2000f8e0206 */
[----:B------:R-:W-:-:S03]  /*af10*/  ULDC.64 UR4, c[0x0][0xb38] ;  /* 0x0002ce0000047ab9 */ /* 0x000fc60000000a00 */
[----:B------:R-:W-:Y:S02]  /*af20*/  IMAD.IADD R5, R5, 0x1, R95 ;  /* 0x0000000105057824 */ /* 0x000fe400078e025f */
[----:B------:R-:W-:-:S04]  /*af30*/  IMAD.WIDE.U32 R4, R189, UR4, R4 ;  /* 0x00000004bd047c25 */ /* 0x000fc8000f8e0004 */
[----:B------:R-:W-:Y:S01]  /*af40*/  IMAD R5, R189, UR5, R5 ;  /* 0x00000005bd057c24 */ /* 0x000fe2000f8e0205 */
[----:B------:R-:W-:Y:S02]  /*af50*/  ULDC.64 UR4, c[0x0][0xb40] ;  /* 0x0002d00000047ab9 */ /* 0x000fe40000000a00 */
[----:B------:R-:W-:Y:S02]  /*af60*/  IMAD R7, R7, UR4, RZ ;  /* 0x0000000407077c24 */ /* 0x000fe4000f8e02ff */
[----:B-1----:R-:W-:-:S04]  /*af70*/  @P4 IMAD.HI.U32 R8, R37, R8, RZ ;  /* 0x0000000825084227 */ /* 0x002fc800078e00ff */
[C---:B------:R-:W-:Y:S02]  /*af80*/  IMAD R9, R186.reuse, UR5, R7 ;  /* 0x00000005ba097c24 */ /* 0x040fe4000f8e0207 */
[----:B------:R-:W-:Y:S01]  /*af90*/  IMAD.WIDE.U32 R4, R186, UR4, R4 ;  /* 0x00000004ba047c25 */ /* 0x000fe2000f8e0004 */
[----:B------:R-:W-:-:S03]  /*afa0*/  ULDC.64 UR4, c[0x0][0xb48] ;  /* 0x0002d20000047ab9 */ /* 0x000fc60000000a00 */
[----:B------:R-:W-:Y:S01]  /*afb0*/  IMAD.MOV.U32 R7, RZ, RZ, R37 ;  /* 0x000000ffff077224 */ /* 0x000fe200078e0025 */
[----:B0-----:R-:W-:Y:S01]  /*afc0*/  @P4 SHF.R.U32.HI R7, RZ, R11, R8 ;  /* 0x0000000bff074219 */ /* 0x001fe20000011608 */
[----:B------:R-:W-:-:S03]  /*afd0*/  IMAD.IADD R5, R5, 0x1, R9 ;  /* 0x0000000105057824 */ /* 0x000fc600078e0209 */
        /* <DEDUP_REMOVED lines=88> */
.L_x_2267:
[----:B------:R-:W-:Y:S05]  /*b560*/  BSYNC B1 ;  /* 0x0000000000017941 */ /* 0x000fea0003800000 */
.L_x_2266:
[----:B------:R-:W-:Y:S01]  /*b570*/  ISETP.GE.AND P0, PT, R29, R22, PT ;  /* 0x000000161d00720c */ /* 0x000fe20003f06270 */
[----:B----4-:R3:W4:Y:S04]  /*b580*/  SHFL.IDX PT, R5, R16, 0x1, 0x1c1f ;  /* 0x003c1f0010057f89 */ /* 0x01072800000e0000 */
[----:B------:R3:W0:Y:S08]  /*b590*/  SHFL.IDX PT, R4, R0, 0x1, 0x1c1f ;  /* 0x003c1f0000047f89 */ /* 0x00063000000e0000 */
[----:B---3--:R-:W-:Y:S05]  /*b5a0*/  @P0 BRA `(.L_x_2265) ;  /* 0x0000000c00e00947 */ /* 0x008fea0003800000 */
        /* <DEDUP_REMOVED lines=62> */
[----:B---3--:R-:W-:-:S04]  /*b990*/  LEA R2, P0, R192, R4, 0x2 ;  /* 0x00000004c0027211 */ /* 0x008fc800078010ff */
[----:B------:R-:W-:-:S05]  /*b9a0*/  LEA.HI.X R3, R192, R5, R211, 0x2, P0 ;  /* 0x00000005c0037211 */ /* 0x000fca00000f14d3 */
[----:B------:R0:W-:Y:S01]  /*b9b0*/  ST.E.64 desc[UR56][R2.64], R86 ;  /* 0x0000005602007985 */ /* 0x0001e2000c101b38 */
[----:B------:R-:W-:Y:S05]  /*b9c0*/  BRA `(.L_x_2265) ;  /* 0x0000000800d87947 */ /* 0x000fea0003800000 */
.L_x_2256:
[----:B------:R-:W2:Y:S01]  /*b9d0*/  LDC.64 R4, c[0x0][0xc00] ;  /* 0x00030000ff047b82 */ /* 0x000ea20000000a00 */
[----:B------:R-:W-:Y:S01]  /*b9e0*/  ULDC.64 UR4, c[0x0][0xc08] ;  /* 0x0003020000047ab9 */ /* 0x000fe20000000a00 */
[----:B------:R-:W-:Y:S01]  /*b9f0*/  IMAD.MOV.U32 R13, RZ, RZ, RZ ;  /* 0x000000ffff0d7224 */ /* 0x000fe200078e00ff */
[----:B------:R-:W-:-:S04]  /*ba00*/  ISETP.NE.U32.AND P1, PT, RZ, UR4, PT ;  /* 0x00000004ff007c0c */ /* 0x000fc8000bf25070 */
[----:B------:R-:W-:Y:S01]  /*ba10*/  ISETP.NE.AND.EX P1, PT, RZ, UR5, PT, P1 ;  /* 0x00000005ff007c0c */ /* 0x000fe2000bf25310 */
[----:B------:R-:W3:Y:S01]  /*ba20*/  LDC.64 R2, c[0x0][0xc00] ;  /* 0x00030000ff027b82 */ /* 0x000ee20000000a00 */
[----:B--2---:R-:W-:-:S04]  /*ba30*/  ISETP.NE.U32.AND P0, PT, R4, RZ, PT ;  /* 0x000000ff0400720c */ /* 0x004fc80003f05070 */
[----:B------:R-:W-:-:S07]  /*ba40*/  ISETP.NE.AND.EX P0, PT, R5, RZ, PT, P0 ;  /* 0x000000ff0500720c */ /* 0x000fce0003f05300 */
[C---:B------:R-:W-:Y:S01]  /*ba50*/  @P1 LEA R4, P2, R186.reuse, UR4, 0x2 ;  /* 0x00000004ba041c11 */ /* 0x040fe2000f8410ff */
[----:B------:R-:W-:Y:S01]  /*ba60*/  ULDC UR4, c[0x0][0xa88] ;  /* 0x0002a20000047ab9 */ /* 0x000fe20000000800 */
[C---:B---3--:R-:W-:Y:S02]  /*ba70*/  IMAD.WIDE R2, R186.reuse, 0x4, R2 ;  /* 0x00000004ba027825 */ /* 0x048fe400078e0202 */
[----:B------:R-:W-:Y:S02]  /*ba80*/  @P1 LEA.HI.X R5, R186, UR5, R191, 0x2, P2 ;  /* 0x00000005ba051c11 */ /* 0x000fe400090f14bf */
[----:B0-----:R-:W-:Y:S01]  /*ba90*/  IMAD.U32 R0, RZ, RZ, UR4 ;  /* 0x00000004ff007e24 */ /* 0x001fe2000f8e00ff */
[----:B------:R0:W5:Y:S05]  /*baa0*/  @P0 LDG.E R13, desc[UR56][R2.64] ;  /* 0x00000038020d0981 */ /* 0x00016a000c1e1900 */
        /* <DEDUP_REMOVED lines=10> */
.L_x_2268:
[----:B------:R-:W-:Y:S01]  /*bb50*/  BSSY B1, `(.L_x_2269) ;  /* 0x0000036000017945 */ /* 0x000fe20003800000 */
[----:B------:R-:W-:Y:S02]  /*bb60*/  SEL R21, R186, RZ, !P0 ;  /* 0x000000ffba157207 */ /* 0x000fe40004000000 */
[----:B------:R-:W-:Y:S02]  /*bb70*/  SEL R191, R191, RZ, !P0 ;  /* 0x000000ffbfbf7207 */ /* 0x000fe40004000000 */
[----:B-----5:R-:W-:Y:S01]  /*bb80*/  SHF.R.S32.HI R16, RZ, 0x1f, R13 ;  /* 0x0000001fff107819 */ /* 0x020fe2000001140d */
[----:B------:R-:W-:Y:S06]  /*bb90*/  @P3 BRA `(.L_x_2270) ;  /* 0x0000000000c43947 */ /* 0x000fec0003800000 */
[----:B------:R-:W0:Y:S01]  /*bba0*/  S2R R3, SR_TID.X ;  /* 0x0000000000037919 */ /* 0x000e220000002100 */
[----:B------:R-:W2:Y:S02]  /*bbb0*/  LDC R33, c[0x0][0xbe8] ;  /* 0x0002fa00ff217b82 */ /* 0x000ea40000000800 */
[----:B--2---:R-:W-:Y:S01]  /*bbc0*/  IMAD R2, R0, R33, RZ ;  /* 0x0000002100027224 */ /* 0x004fe200078e02ff */
[----:B0-----:R-:W-:-:S04]  /*bbd0*/  IADD3 R29, R18, -0x80, R3 ;  /* 0xffffff80121d7810 */ /* 0x001fc80007ffe003 */
[----:B------:R-:W-:-:S13]  /*bbe0*/  ISETP.GE.AND P0, PT, R29, R2, PT ;  /* 0x000000021d00720c */ /* 0x000fda0003f06270 */
[----:B------:R-:W-:Y:S05]  /*bbf0*/  @P0 BRA `(.L_x_2270) ;  /* 0x0000000000ac0947 */ /* 0x000fea0003800000 */
[----:B------:R-:W-:Y:S01]  /*bc00*/  ISETP.NE.AND P1, PT, R33, 0x1, PT ;  /* 0x000000012100780c */ /* 0x000fe20003f25270 */
[----:B------:R-:W-:Y:S01]  /*bc10*/  IMAD.MOV.U32 R14, RZ, RZ, 0x9b8 ;  /* 0x000009b8ff0e7424 */ /* 0x000fe200078e00ff */
[----:B------:R-:W-:Y:S01]  /*bc20*/  ISETP.GT.AND P0, PT, R190, 0x1, PT ;  /* 0x00000001be00780c */ /* 0x000fe20003f04270 */
[----:B------:R-:W0:Y:S01]  /*bc30*/  LDC.64 R30, c[0x0][0xba8] ;  /* 0x0002ea00ff1e7b82 */ /* 0x000e220000000a00 */
[----:B------:R-:W-:Y:S02]  /*bc40*/  IMAD.MOV.U32 R15, RZ, RZ, R29 ;  /* 0x000000ffff0f7224 */ /* 0x000fe400078e001d */
[----:B------:R-:W-:Y:S02]  /*bc50*/  SEL R14, R14, 0x978, P0 ;  /* 0x000009780e0e7807 */ /* 0x000fe40000000000 */
[----:B------:R-:W-:-:S03]  /*bc60*/  SEL R207, R207, RZ, P0 ;  /* 0x000000ffcfcf7207 */ /* 0x000fc60000000000 */
[----:B------:R-:W2:Y:S08]  /*bc70*/  LDC.64 R4, c[0x0][R14+0x220] ;  /* 0x000088000e047b82 */ /* 0x000eb00000000a00 */
[----:B------:R-:W3:Y:S08]  /*bc80*/  @P1 LDC R12, c[0x0][0xbec] ;  /* 0x0002fb00ff0c1b82 */ /* 0x000ef00000000800 */
[----:B------:R-:W4:Y:S08]  /*bc90*/  LDC.64 R2, c[0x0][R14+0x218] ;  /* 0x000086000e027b82 */ /* 0x000f300000000a00 */
[----:B------:R-:W5:Y:S01]  /*bca0*/  @P1 LDC R35, c[0x0][0xbf0] ;  /* 0x0002fc00ff231b82 */ /* 0x000f620000000800 */
[----:B--2---:R-:W-:-:S02]  /*bcb0*/  IMAD R5, R5, R21, RZ ;  /* 0x0000001505057224 */ /* 0x004fc400078e02ff */
[----:B------:R-:W-:-:S04]  /*bcc0*/  IMAD.WIDE.U32 R10, R4, R21, RZ ;  /* 0x00000015040a7225 */ /* 0x000fc800078e00ff */
[----:B------:R-:W-:Y:S01]  /*bcd0*/  IMAD R5, R4, R191, R5 ;  /* 0x000000bf04057224 */ /* 0x000fe200078e0205 */
[----:B------:R-:W2:Y:S01]  /*bce0*/  LDC.64 R6, c[0x0][R14+0x228] ;  /* 0x00008a000e067b82 */ /* 0x000ea20000000a00 */
[----:B---3--:R-:W-:-:S04]  /*bcf0*/  @P1 IMAD.HI.U32 R12, R29, R12, RZ ;  /* 0x0000000c1d0c1227 */ /* 0x008fc800078e00ff */
[----:B------:R-:W-:-:S03]  /*bd00*/  IMAD.IADD R11, R11, 0x1, R5 ;  /* 0x000000010b0b7824 */ /* 0x000fc600078e0205 */
[----:B------:R-:W3:Y:S01]  /*bd10*/  LDC.64 R8, c[0x0][R14+0x210] ;  /* 0x000084000e087b82 */ /* 0x000ee20000000a00 */
[-C--:B----4-:R-:W-:Y:S02]  /*bd20*/  IMAD R17, R3, R189.reuse, RZ ;  /* 0x000000bd03117224 */ /* 0x090fe400078e02ff */
[----:B------:R-:W-:-:S04]  /*bd30*/  IMAD.WIDE.U32 R2, R2, R189, RZ ;  /* 0x000000bd02027225 */ /* 0x000fc800078e00ff */
[----:B------:R-:W-:Y:S01]  /*bd40*/  IMAD.IADD R17, R3, 0x1, R17 ;  /* 0x0000000103117824 */ /* 0x000fe200078e0211 */
[----:B-----5:R-:W-:Y:S01]  /*bd50*/  @P1 SHF.R.U32.HI R15, RZ, R35, R12 ;  /* 0x00000023ff0f1219 */ /* 0x020fe2000001160c */
[----:B0-----:R-:W0:Y:S01]  /*bd60*/  @!P0 LDC R30, c[0x0][0xb50] ;  /* 0x0002d400ff1e8b82 */ /* 0x001e220000000800 */
[----:B------:R-:W-:-:S03]  /*bd70*/  IADD3 R4, P1, P3, R10, R2, R13 ;  /* 0x000000020a047210 */ /* 0x000fc60007b3e00d */
[----:B------:R-:W-:Y:S02]  /*bd80*/  IMAD.MOV R10, RZ, RZ, -R15 ;  /* 0x000000ffff0a7224 */ /* 0x000fe400078e0a0f */
[----:B--2---:R-:W-:Y:S02]  /*bd90*/  IMAD.WIDE.U32 R2, R6, R207, RZ ;  /* 0x000000cf06027225 */ /* 0x004fe400078e00ff */
[----:B------:R-:W2:Y:S01]  /*bda0*/  @!P0 LDC R31, c[0x0][0xb54] ;  /* 0x0002d500ff1f8b82 */ /* 0x000ea20000000800 */
[----:B------:R-:W-:Y:S01]  /*bdb0*/  IADD3.X R6, R11, R17, R16, P1, P3 ;  /* 0x000000110b067210 */ /* 0x000fe20000fe6410 */
[----:B------:R-:W-:Y:S01]  /*bdc0*/  IMAD R7, R7, R207, RZ ;  /* 0x000000cf07077224 */ /* 0x000fe200078e02ff */
[----:B------:R-:W-:Y:S01]  /*bdd0*/  IADD3 R2, P0, P1, R15, R4, R2 ;  /* 0x000000040f027210 */ /* 0x000fe2000791e002 */
[----:B------:R-:W-:Y:S01]  /*bde0*/  IMAD R5, R33, R10, R29 ;  /* 0x0000000a21057224 */ /* 0x000fe200078e021d */
[----:B------:R-:W-:Y:S01]  /*bdf0*/  SHF.R.S32.HI R15, RZ, 0x1f, R15 ;  /* 0x0000001fff0f7819 */ /* 0x000fe2000001140f */
[----:B------:R-:W-:-:S02]  /*be00*/  IMAD.IADD R7, R3, 0x1, R7 ;  /* 0x0000000103077824 */ /* 0x000fc400078e0207 */
[----:B---3--:R-:W-:-:S03]  /*be10*/  IMAD R4, R9, R5, RZ ;  /* 0x0000000509047224 */ /* 0x008fc600078e02ff */
[----:B------:R-:W-:Y:S02]  /*be20*/  IADD3.X R3, R15, R6, R7, P0, P1 ;  /* 0x000000060f037210 */ /* 0x000fe400007e2407 */
[----:B------:R-:W-:Y:S01]  /*be30*/  SHF.R.S32.HI R7, RZ, 0x1f, R5 ;  /* 0x0000001fff077819 */ /* 0x000fe20000011405 */
[----:B------:R-:W-:-:S04]  /*be40*/  IMAD.WIDE.U32 R2, R8, R5, R2 ;  /* 0x0000000508027225 */ /* 0x000fc800078e0002 */
[----:B------:R-:W-:Y:S01]  /*be50*/  IMAD R7, R8, R7, R4 ;  /* 0x0000000708077224 */ /* 0x000fe200078e0204 */
[----:B0-----:R-:W-:-:S03]  /*be60*/  LEA R4, P0, R2, R30, 0x2 ;  /* 0x0000001e02047211 */ /* 0x001fc600078010ff */
[----:B------:R-:W-:-:S05]  /*be70*/  IMAD.IADD R3, R3, 0x1, R7 ;  /* 0x0000000103037824 */ /* 0x000fca00078e0207 */
[----:B--2---:R-:W-:Y:S01]  /*be80*/  LEA.HI.X R5, R2, R31, R3, 0x2, P0 ;  /* 0x0000001f02057211 */ /* 0x004fe200000f1403 */
[----:B------:R-:W-:-:S05]  /*be90*/  IMAD.MOV.U32 R3, RZ, RZ, -0x800000 ;  /* 0xff800000ff037424 */ /* 0x000fca00078e00ff */
[----:B------:R0:W-:Y:S02]  /*bea0*/  STG.E desc[UR56][R4.64], R3 ;  /* 0x0000000304007986 */ /* 0x0001e4000c101938 */
.L_x_2270:
[----:B------:R-:W-:Y:S05]  /*beb0*/  BSYNC B1 ;  /* 0x0000000000017941 */ /* 0x000fea0003800000 */
.L_x_2269:
[----:B------:R-:W-:Y:S05]  /*bec0*/  @P2 BRA `(.L_x_2265) ;  /* 0x0000000400982947 */ /* 0x000fea0003800000 */
[----:B------:R-:W2:Y:S01]  /*bed0*/  LDC R11, c[0x0][0xbe8] ;  /* 0x0002fa00ff0b7b82 */ /* 0x000ea20000000800 */
[----:B------:R-:W-:Y:S01]  /*bee0*/  ULDC.64 UR4, c[0x0][0xaa0] ;  /* 0x0002a80000047ab9 */ /* 0x000fe20000000a00 */
[----:B------:R-:W-:Y:S01]  /*bef0*/  IMAD R7, R188, 0x20, R208 ;  /* 0x00000020bc077824 */ /* 0x000fe200078e02d0 */
[----:B------:R-:W-:Y:S01]  /*bf00*/  ULDC.64 UR6, c[0x0][0xaf0] ;  /* 0x0002bc0000067ab9 */ /* 0x000fe20000000a00 */
[----:B------:R-:W-:Y:S01]  /*bf10*/  IMAD R2, R16, UR4, RZ ;  /* 0x0000000410027c24 */ /* 0x000fe2000f8e02ff */
[----:B------:R-:W-:Y:S01]  /*bf20*/  BSSY B1, `(.L_x_2271) ;  /* 0x0000036000017945 */ /* 0x000fe20003800000 */
[----:B------:R-:W-:Y:S02]  /*bf30*/  IMAD.IADD R9, R18, 0x1, R7 ;  /* 0x0000000112097824 */ /* 0x000fe400078e0207 */
[C---:B0-----:R-:W-:Y:S02]  /*bf40*/  IMAD R5, R13.reuse, UR5, R2 ;  /* 0x000000050d057c24 */ /* 0x041fe4000f8e0202 */
[----:B------:R-:W-:Y:S01]  /*bf50*/  IMAD.WIDE.U32 R2, R13, UR4, RZ ;  /* 0x000000040d027c25 */ /* 0x000fe2000f8e00ff */
[----:B------:R-:W-:-:S03]  /*bf60*/  ULDC.64 UR4, c[0x0][0xae8] ;  /* 0x0002ba0000047ab9 */ /* 0x000fc60000000a00 */
[----:B------:R-:W-:Y:S02]  /*bf70*/  IMAD.IADD R3, R3, 0x1, R5 ;  /* 0x0000000103037824 */ /* 0x000fe400078e0205 */
[----:B------:R-:W-:Y:S02]  /*bf80*/  IMAD.MOV.U32 R5, RZ, RZ, R9 ;  /* 0x000000ffff057224 */ /* 0x000fe400078e0009 */
[----:B------:R-:W-:-:S04]  /*bf90*/  IMAD.WIDE.U32 R2, R189, UR4, R2 ;  /* 0x00000004bd027c25 */ /* 0x000fc8000f8e0002 */
[----:B------:R-:W-:Y:S01]  /*bfa0*/  IMAD R6, R191, UR6, RZ ;  /* 0x00000006bf067c24 */ /* 0x000fe2000f8e02ff */
[----:B--2---:R-:W-:Y:S01]  /*bfb0*/  ISETP.NE.AND P0, PT, R11, 0x1, PT ;  /* 0x000000010b00780c */ /* 0x004fe20003f05270 */
[----:B------:R-:W-:Y:S01]  /*bfc0*/  IMAD R3, R189, UR5, R3 ;  /* 0x00000005bd037c24 */ /* 0x000fe2000f8e0203 */
[----:B------:R-:W-:Y:S01]  /*bfd0*/  ULDC.64 UR4, c[0x0][0xae0] ;  /* 0x0002b80000047ab9 */ /* 0x000fe20000000a00 */
[C---:B------:R-:W-:Y:S02]  /*bfe0*/  IMAD R7, R21.reuse, UR7, R6 ;  /* 0x0000000715077c24 */ /* 0x040fe4000f8e0206 */
[----:B------:R-:W-:-:S04]  /*bff0*/  IMAD.WIDE.U32 R2, R21, UR6, R2 ;  /* 0x0000000615027c25 */ /* 0x000fc8000f8e0002 */
[----:B------:R-:W-:Y:S02]  /*c000*/  IMAD.IADD R3, R3, 0x1, R7 ;  /* 0x0000000103037824 */ /* 0x000fe400078e0207 */
[----:B------:R-:W-:Y:S02]  /*c010*/  IMAD.IADD R18, R208, 0x1, R18 ;  /* 0x00000001d0127824 */ /* 0x000fe400078e0212 */
[----:B------:R-:W0:Y:S08]  /*c020*/  @P0 LDC R4, c[0x0][0xbec] ;  /* 0x0002fb00ff040b82 */ /* 0x000e300000000800 */
[----:B------:R-:W2:Y:S01]  /*c030*/  @P0 LDC R15, c[0x0][0xbf0] ;  /* 0x0002fc00ff0f0b82 */ /* 0x000ea20000000800 */
[----:B0-----:R-:W-:-:S05]  /*c040*/  @P0 IMAD.HI.U32 R4, R9, R4, RZ ;  /* 0x0000000409040227 */ /* 0x001fca00078e00ff */
        /* <DEDUP_REMOVED lines=21> */
[----:B------:R-:W-:Y:S02]  /*c1a0*/  ISETP.GE.AND P0, PT, R0, R11, PT ;  /* 0x0000000b0000720c */ /* 0x000fe40003f06270 */
[----:B------:R-:W-:Y:S02]  /*c1b0*/  LEA.HI.X R5, R2, UR5, R3, 0x1, P3 ;  /* 0x0000000502057c11 */ /* 0x000fe400098f0c03 */
[----:B------:R0:W2:Y:S04]  /*c1c0*/  SHFL.IDX PT, R2, R4, RZ, 0x181f ;  /* 0x00181fff04027589 */ /* 0x0000a800000e0000 */
        /* <DEDUP_REMOVED lines=11> */
.L_x_2272:
[----:B------:R-:W-:Y:S05]  /*c280*/  BSYNC B1 ;  /* 0x0000000000017941 */ /* 0x000fea0003800000 */
.L_x_2271:
[----:B---3--:R3:W0:Y:S01]  /*c290*/  SHFL.IDX PT, R0, R5, 0x1, 0x181f ;  /* 0x00381f0005007f89 */ /* 0x00862200000e0000 */
[----:B------:R-:W-:Y:S03]  /*c2a0*/  BSSY B1, `(.L_x_2273) ;  /* 0x000000c000017945 */ /* 0x000fe60003800000 */
[----:B--2-4-:R3:W2:Y:S01]  /*c2b0*/  SHFL.IDX PT, R2, R4, 0x1, 0x181f ;  /* 0x00381f0004027f89 */ /* 0x0146a200000e0000 */
[----:B------:R-:W-:Y:S05]  /*c2c0*/  @P1 BRA `(.L_x_2274) ;  /* 0x0000000000241947 */ /* 0x000fea0003800000 */
        /* <DEDUP_REMOVED lines=9> */
.L_x_2274:
[----:B------:R-:W-:Y:S05]  /*c360*/  BSYNC B1 ;  /* 0x0000000000017941 */ /* 0x000fea0003800000 */
.L_x_2273:
[----:B0-----:R0:W0:Y:S01]  /*c370*/  SHFL.IDX PT, R0, R5, 0x2, 0x181f ;  /* 0x00581f0005007f89 */ /* 0x00102200000e0000 */
[----:B------:R-:W-:Y:S03]  /*c380*/  BSSY B1, `(.L_x_2275) ;  /* 0x000000c000017945 */ /* 0x000fe60003800000 */
[----:B--2-4-:R2:W4:Y:S01]  /*c390*/  SHFL.IDX PT, R2, R4, 0x2, 0x181f ;  /* 0x00581f0004027f89 */ /* 0x01452200000e0000 */
[----:B------:R-:W-:Y:S05]  /*c3a0*/  @P0 BRA `(.L_x_2276) ;  /* 0x0000000000240947 */ /* 0x000fea0003800000 */
        /* <DEDUP_REMOVED lines=9> */
.L_x_2276:
[----:B------:R-:W-:Y:S05]  /*c440*/  BSYNC B1 ;  /* 0x0000000000017941 */ /* 0x000fea0003800000 */
.L_x_2275:
[----:B0-----:R-:W-:Y:S01]  /*c450*/  VIADD R0, R18, 0x60 ;  /* 0x0000006012007836 */ /* 0x001fe20000000000 */
[----:B------:R0:W0:Y:S04]  /*c460*/  SHFL.IDX PT, R6, R5, 0x3, 0x181f ;  /* 0x00781f0005067f89 */ /* 0x00002800000e0000 */
[----:B------:R-:W-:Y:S01]  /*c470*/  ISETP.GE.AND P0, PT, R0, R11, PT ;  /* 0x0000000b0000720c */ /* 0x000fe20003f06270 */
[----:B----4-:R4:W0:-:S12]  /*c480*/  SHFL.IDX PT, R2, R4, 0x3, 0x181f ;  /* 0x00781f0004027f89 */ /* 0x01081800000e0000 */
[----:B----4-:R-:W-:Y:S05]  /*c490*/  @P0 BRA `(.L_x_2265) ;  /* 0x0000000000240947 */ /* 0x010fea0003800000 */
[----:B------:R-:W-:Y:S02]  /*c4a0*/  ULDC UR4, c[0x0][0xac8] ;  /* 0x0002b20000047ab9 */ /* 0x000fe40000000800 */
[----:B------:R-:W-:Y:S02]  /*c4b0*/  ISETP.GE.AND P2, PT, R23, UR4, PT ;  /* 0x0000000417007c0c */ /* 0x000fe4000bf46270 */
[----:B------:R-:W-:-:S11]  /*c4c0*/  ISETP.GE.AND P3, PT, R187, UR4, PT ;  /* 0x00000004bb007c0c */ /* 0x000fd6000bf66270 */
[-C--:B0-23--:R-:W-:Y:S02]  /*c4d0*/  @!P2 LEA R4, P0, R23, R2.reuse, 0x1 ;  /* 0x000000021704a211 */ /* 0x08dfe400078008ff */
[----:B------:R-:W-:Y:S02]  /*c4e0*/  @!P3 LEA R2, P1, R187, R2, 0x1 ;  /* 0x00000002bb02b211 */ /* 0x000fe400078208ff */
[-C--:B------:R-:W-:Y:S02]  /*c4f0*/  @!P2 LEA.HI.X R5, R23, R6.reuse, R230, 0x1, P0 ;  /* 0x000000061705a211 */ /* 0x080fe400000f0ce6 */
[----:B------:R-:W-:-:S03]  /*c500*/  @!P3 LEA.HI.X R3, R187, R6, R229, 0x1, P1 ;  /* 0x00000006bb03b211 */ /* 0x000fc600008f0ce5 */
[----:B------:R4:W-:Y:S04]  /*c510*/  @!P2 ST.E.128 desc[UR56][R4.64], RZ ;  /* 0x000000ff0400a985 */ /* 0x0009e8000c101d38 */
[----:B------:R4:W-:Y:S02]  /*c520*/  @!P3 ST.E.128 desc[UR56][R2.64], RZ ;  /* 0x000000ff0200b985 */ /* 0x0009e4000c101d38 */
.L_x_2265:
[----:B------:R-:W-:Y:S05]  /*c530*/  BSYNC B0 ;  /* 0x0000000000007941 */ /* 0x000fea0003800000 */
.L_x_2255:
[----:B------:R-:W-:Y:S02]  /*c540*/  ULDC UR4, c[0x0][0xc3c] ;  /* 0x00030f0000047ab9 */ /* 0x000fe40000000800 */
[----:B-1----:R-:W-:-:S13]  /*c550*/  ISETP.GE.AND P0, PT, R27, UR4, PT ;  /* 0x000000041b007c0c */ /* 0x002fda000bf06270 */
[----:B------:R-:W-:Y:S05]  /*c560*/  @!P0 BRA `(.L_x_2277) ;  /* 0xffffff48008c8947 */ /* 0x000fea000383ffff */
[----:B------:R-:W-:Y:S05]  /*c570*/  EXIT ;  /* 0x000000000000794d */ /* 0x000fea0003800000 */
.L_x_2218:
[----:B------:R-:W-:-:S08]  /*c580*/  NOP ;  /* 0x0000000000007918 */ /* 0x000fd00000000000 */
[----:B0-----:R-:W0:-:S00]  /*c590*/  USETMAXREG.DEALLOC.CTAPOOL 0x18 ;  /* 0x00000018000079c8 */ /* 0x001e0000080e0500 */
[----:B0-----:R-:W-:Y:S01]  /*c5a0*/  LOP3.LUT R0, R0, 0x3, RZ, 0xc0, !PT ;  /* 0x0000000300007812 */ /* 0x001fe200078ec0ff */
[----:B------:R-:W-:-:S05]  /*c5b0*/  IMAD.MOV.U32 R6, RZ, RZ, RZ ;  /* 0x000000ffff067224 */ /* 0x000fca00078e00ff */
[----:B------:R-:W0:Y:S02]  /*c5c0*/  SHFL.IDX PT, R0, R0, RZ, 0x1f ;  /* 0x00001fff00007589 */ /* 0x000e2400000e0000 */
[----:B0-----:R-:W-:-:S04]  /*c5d0*/  ISETP.NE.AND P0, PT, R0, RZ, PT ;  /* 0x000000ff0000720c */ /* 0x001fc80003f05270 */
[----:B------:R-:W-:-:S05]  /*c5e0*/  P2R R0, PR, RZ, 0x1 ;  /* 0x00000001ff007803 */ /* 0x000fca0000000000 */
[----:B------:R0:W-:Y:S04]  /*c5f0*/  STL [R1+0x5c], R0 ;  /* 0x00005c0001007387 */ /* 0x0001e80000100800 */
        /* <DEDUP_REMOVED lines=10> */
.L_x_2278:
[----:B0-----:R-:W0:Y:S01]  /*c6a0*/  S2R R0, SR_TID.X ;  /* 0x0000000000007919 */ /* 0x001e220000002100 */
[----:B------:R-:W-:Y:S01]  /*c6b0*/  ULDC UR4, c[0x0][0xc3c] ;  /* 0x00030f0000047ab9 */ /* 0x000fe20000000800 */
[----:B------:R-:W1:Y:S01]  /*c6c0*/  S2UR UR6, SR_CTAID.X ;  /* 0x00000000000679c3 */ /* 0x000e620000002500 */
[----:B------:R-:W-:Y:S01]  /*c6d0*/  ULDC UR5, c[0x0][0xc38] ;  /* 0x00030e0000057ab9 */ /* 0x000fe20000000800 */
[----:B0-----:R-:W-:-:S04]  /*c6e0*/  LOP3.LUT R0, R0, 0x1f, RZ, 0xc0, !PT ;  /* 0x0000001f00007812 */ /* 0x001fc800078ec0ff */
[----:B------:R-:W-:-:S04]  /*c6f0*/  ISETP.NE.AND P0, PT, R0, 0x1f, PT ;  /* 0x0000001f0000780c */ /* 0x000fc80003f05270 */
[----:B------:R-:W-:-:S13]  /*c700*/  ISETP.GE.OR P1, PT, R0, UR4, !P0 ;  /* 0x0000000400007c0c */ /* 0x000fda000c726670 */
[----:B------:R-:W0:Y:S08]  /*c710*/  @!P1 LDC.64 R2, c[0x0][0xc80] ;  /* 0x00032000ff029b82 */ /* 0x000e300000000a00 */
[----:B------:R-:W2:Y:S01]  /*c720*/  @!P1 LDC.64 R4, c[0x0][0xc78] ;  /* 0x00031e00ff049b82 */ /* 0x000ea20000000a00 */
[----:B0-----:R-:W-:-:S05]  /*c730*/  @!P1 IMAD.WIDE.U32 R2, R0, 0x4, R2 ;  /* 0x0000000400029825 */ /* 0x001fca00078e0002 */
[----:B------:R2:W3:Y:S02]  /*c740*/  @!P1 LDG.E R6, desc[UR56][R2.64] ;  /* 0x0000003802069981 */ /* 0x0004e4000c1e1900 */
[----:B--2---:R-:W-:-:S04]  /*c750*/  @!P1 IMAD.WIDE.U32 R2, R0, 0x4, R4 ;  /* 0x0000000400029825 */ /* 0x004fc800078e0004 */
[----:B------:R-:W-:-:S06]  /*c760*/  IMAD.MOV.U32 R5, RZ, RZ, RZ ;  /* 0x000000ffff057224 */ /* 0x000fcc00078e00ff */
        /* <DEDUP_REMOVED lines=31> */
.L_x_2282:
        /* <DEDUP_REMOVED lines=39> */
.L_x_2280:
        /* <DEDUP_REMOVED lines=10> */
[----:B------:R-:W-:-:S06]  /*cc70*/  VIADD R8, R10, 0xffffffff ;  /* 0xffffffff0a087836 */ /* 0x000fcc0000000000 */
[----:B------:R3:W4:Y:S02]  /*cc80*/  SHFL.IDX PT, R8, R3, R8, 0x1f ;  /* 0x00001f0803087589 */ /* 0x00072400000e0000 */
.L_x_2283:
[----:B---34-:R-:W-:Y:S01]  /*cc90*/  IMAD R3, R8, UR5, R9 ;  /* 0x0000000508037c24 */ /* 0x018fe2000f8e0209 */
[----:B-1----:R-:W-:Y:S01]  /*cca0*/  ISETP.NE.AND P0, PT, R7, 0x1, PT ;  /* 0x000000010700780c */ /* 0x002fe20003f05270 */
[----:B------:R-:W-:-:S03]  /*ccb0*/  VIADD R13, R10, UR4 ;  /* 0x000000040a0d7c36 */ /* 0x000fc60008000000 */
[----:B------:R1:W-:Y:S01]  /*ccc0*/  STL [R1], R3 ;  /* 0x0000000301007387 */ /* 0x0003e20000100800 */
[----:B0-----:R-:W-:-:S03]  /*ccd0*/  IADD3 R5, -R3, UR6, RZ ;  /* 0x0000000603057c10 */ /* 0x001fc6000fffe1ff */
[----:B------:R1:W-:Y:S05]  /*cce0*/  STL [R1+0xc], R13 ;  /* 0x00000c0d01007387 */ /* 0x0003ea0000100800 */
[----:B------:R-:W-:Y:S05]  /*ccf0*/  @!P0 BRA `(.L_x_2284) ;  /* 0x0000000000e08947 */ /* 0x000fea0003800000 */
[----:B--2---:R-:W-:Y:S01]  /*cd00*/  IABS R6, R4 ;  /* 0x0000000400067213 */ /* 0x004fe20000000000 */
[----:B------:R-:W-:Y:S01]  /*cd10*/  IMAD.MOV.U32 R2, RZ, RZ, RZ ;  /* 0x000000ffff027224 */ /* 0x000fe200078e00ff */
[----:B------:R-:W-:Y:S02]  /*cd20*/  IABS R8, R7 ;  /* 0x0000000700087213 */ /* 0x000fe40000000000 */
[----:B------:R-:W0:Y:S08]  /*cd30*/  I2F.RP R9, R6 ;  /* 0x0000000600097306 */ /* 0x000e300000209400 */
[----:B------:R-:W-:Y:S08]  /*cd40*/  I2F.RP R12, R8 ;  /* 0x00000008000c7306 */ /* 0x000ff00000209400 */
[----:B0-----:R-:W1:Y:S02]  /*cd50*/  MUFU.RCP R9, R9 ;  /* 0x0000000900097308 */ /* 0x001e640000001000 */
[----:B-1----:R-:W-:-:S06]  /*cd60*/  VIADD R3, R9, 0xffffffe ;  /* 0x0ffffffe09037836 */ /* 0x002fcc0000000000 */
[----:B------:R-:W0:Y:S02]  /*cd70*/  F2I.FTZ.U32.TRUNC.NTZ R3, R3 ;  /* 0x0000000300037305 */ /* 0x000e24000021f000 */
[----:B0-----:R-:W-:-:S04]  /*cd80*/  IMAD.MOV R11, RZ, RZ, -R3 ;  /* 0x000000ffff0b7224 */ /* 0x001fc800078e0a03 */
[----:B------:R-:W-:-:S04]  /*cd90*/  IMAD R11, R11, R6, RZ ;  /* 0x000000060b0b7224 */ /* 0x000fc800078e02ff */
[----:B------:R-:W-:Y:S01]  /*cda0*/  IMAD.HI.U32 R10, R3, R11, R2 ;  /* 0x0000000b030a7227 */ /* 0x000fe200078e0002 */
[----:B------:R-:W-:Y:S01]  /*cdb0*/  IABS R11, R5 ;  /* 0x00000005000b7213 */ /* 0x000fe20000000000 */
[----:B------:R-:W0:Y:S01]  /*cdc0*/  MUFU.RCP R2, R12 ;  /* 0x0000000c00027308 */ /* 0x000e220000001000 */
[----:B------:R-:W-:-:S03]  /*cdd0*/  IABS R3, R4 ;  /* 0x0000000400037213 */ /* 0x000fc60000000000 */
[----:B------:R-:W-:-:S04]  /*cde0*/  IMAD.HI.U32 R9, R10, R11, RZ ;  /* 0x0000000b0a097227 */ /* 0x000fc800078e00ff */
[----:B------:R-:W-:-:S04]  /*cdf0*/  IMAD.MOV R14, RZ, RZ, -R3 ;  /* 0x000000ffff0e7224 */ /* 0x000fc800078e0a03 */
[----:B------:R-:W-:Y:S02]  /*ce00*/  IMAD R11, R9, R14, R11 ;  /* 0x0000000e090b7224 */ /* 0x000fe400078e020b */
[----:B0-----:R-:W-:-:S03]  /*ce10*/  VIADD R3, R2, 0xffffffe ;  /* 0x0ffffffe02037836 */ /* 0x001fc60000000000 */
[----:B------:R-:W-:Y:S01]  /*ce20*/  ISETP.GT.U32.AND P1, PT, R6, R11, PT ;  /* 0x0000000b0600720c */ /* 0x000fe20003f24070 */
[----:B------:R-:W-:Y:S02]  /*ce30*/  IMAD.MOV.U32 R2, RZ, RZ, RZ ;  /* 0x000000ffff027224 */ /* 0x000fe400078e00ff */
[----:B------:R-:W0:Y:S10]  /*ce40*/  F2I.FTZ.U32.TRUNC.NTZ R3, R3 ;  /* 0x0000000300037305 */ /* 0x000e34000021f000 */
[----:B------:R-:W-:-:S02]  /*ce50*/  @!P1 IMAD.IADD R11, R11, 0x1, -R6 ;  /* 0x000000010b0b9824 */ /* 0x000fc400078e0a06 */
[----:B------:R-:W-:Y:S01]  /*ce60*/  @!P1 VIADD R9, R9, 0x1 ;  /* 0x0000000109099836 */ /* 0x000fe20000000000 */
[----:B------:R-:W-:Y:S02]  /*ce70*/  ISETP.NE.AND P1, PT, R4, RZ, PT ;  /* 0x000000ff0400720c */ /* 0x000fe40003f25270 */
[----:B------:R-:W-:Y:S01]  /*ce80*/  ISETP.GE.U32.AND P0, PT, R11, R6, PT ;  /* 0x000000060b00720c */ /* 0x000fe20003f06070 */
[----:B0-----:R-:W-:-:S04]  /*ce90*/  IMAD.MOV R11, RZ, RZ, -R3 ;  /* 0x000000ffff0b7224 */ /* 0x001fc800078e0a03 */
[----:B------:R-:W-:-:S04]  /*cea0*/  IMAD R11, R11, R8, RZ ;  /* 0x000000080b0b7224 */ /* 0x000fc800078e02ff */
[----:B------:R-:W-:Y:S01]  /*ceb0*/  IMAD.HI.U32 R6, R3, R11, R2 ;  /* 0x0000000b03067227 */ /* 0x000fe200078e0002 */
[----:B------:R-:W-:-:S03]  /*cec0*/  LOP3.LUT R2, R5, R4, RZ, 0x3c, !PT ;  /* 0x0000000405027212 */ /* 0x000fc600078e3cff */
[----:B------:R-:W-:Y:S01]  /*ced0*/  @P0 VIADD R9, R9, 0x1 ;  /* 0x0000000109090836 */ /* 0x000fe20000000000 */
[----:B------:R-:W-:Y:S02]  /*cee0*/  ISETP.GE.AND P2, PT, R2, RZ, PT ;  /* 0x000000ff0200720c */ /* 0x000fe40003f46270 */
[----:B------:R-:W-:-:S05]  /*cef0*/  IABS R2, R7 ;  /* 0x0000000700027213 */ /* 0x000fca0000000000 */
[----:B------:R-:W-:-:S06]  /*cf00*/  IMAD.MOV R2, RZ, RZ, -R2 ;  /* 0x000000ffff027224 */ /* 0x000fcc00078e0a02 */
[----:B------:R-:W-:Y:S01]  /*cf10*/  @!P2 IMAD.MOV R9, RZ, RZ, -R9 ;  /* 0x000000ffff09a224 */ /* 0x000fe200078e0a09 */
[----:B------:R-:W-:-:S04]  /*cf20*/  @!P1 LOP3.LUT R9, RZ, R4, RZ, 0x33, !PT ;  /* 0x00000004ff099212 */ /* 0x000fc800078e33ff */
[----:B------:R-:W-:-:S05]  /*cf30*/  IABS R3, R9 ;  /* 0x0000000900037213 */ /* 0x000fca0000000000 */
        /* <DEDUP_REMOVED lines=12> */
[--C-:B------:R-:W-:Y:S02]  /*d000*/  IMAD.MOV R2, RZ, RZ, -R6.reuse ;  /* 0x000000ffff027224 */ /* 0x100fe400078e0a06 */
[C---:B------:R-:W-:Y:S02]  /*d010*/  IMAD R6, R7.reuse, 0x1000000, R6 ;  /* 0x0100000007067824 */ /* 0x040fe400078e0206 */
[--C-:B------:R-:W-:Y:S02]  /*d020*/  IMAD R7, R7, R2, R9.reuse ;  /* 0x0000000207077224 */ /* 0x100fe400078e0209 */
[----:B------:R-:W-:Y:S02]  /*d030*/  IMAD.MOV R2, RZ, RZ, -R9 ;  /* 0x000000ffff027224 */ /* 0x000fe400078e0a09 */
[----:B------:R-:W-:Y:S02]  /*d040*/  IMAD R3, R7, 0x10000, R6 ;  /* 0x0001000007037824 */ /* 0x000fe400078e0206 */
[----:B------:R-:W-:-:S03]  /*d050*/  IMAD R2, R4, R2, R5 ;  /* 0x0000000204027224 */ /* 0x000fc600078e0205 */
[----:B------:R0:W-:Y:S01]  /*d060*/  STL [R1+0x8], R3 ;  /* 0x0000080301007387 */ /* 0x0001e20000100800 */
[----:B------:R-:W-:Y:S05]  /*d070*/  BRA `(.L_x_2285) ;  /* 0x0000000000f47947 */ /* 0x000fea0003800000 */
.L_x_2284:
[----:B-1----:R-:W0:Y:S02]  /*d080*/  LDC.64 R2, c[0x0][0xc90] ;  /* 0x00032400ff027b82 */ /* 0x002e240000000a00 */
[----:B0-----:R-:W-:-:S05]  /*d090*/  IMAD.WIDE R2, R13, 0x4, R2 ;  /* 0x000000040d027825 */ /* 0x001fca00078e0202 */
[----:B------:R0:W2:Y:S02]  /*d0a0*/  LDG.E R7, desc[UR56][R2.64] ;  /* 0x0000003802077981 */ /* 0x0000a4000c1e1900 */
        /* <DEDUP_REMOVED lines=29> */
[----:B------:R-:W-:-:S04]  /*d280*/  VIADDMNMX R7, R10, UR5, R7, PT ;  /* 0x000000050a077c46 */ /* 0x000fc8000b800107 */
[-C--:B------:R-:W-:Y:S02]  /*d290*/  IABS R9, R7.reuse ;  /* 0x0000000700097213 */ /* 0x080fe40000000000 */
        /* <DEDUP_REMOVED lines=11> */
[----:B------:R-:W-:Y:S02]  /*d350*/  LOP3.LUT R3, R5, R7, RZ, 0x3c, !PT ;  /* 0x0000000705037212 */ /* 0x000fe400078e3cff */
[----:B------:R-:W-:Y:S01]  /*d360*/  IADD3 R5, R8, 0x1000000, R5 ;  /* 0x0100000008057810 */ /* 0x000fe20007ffe005 */
        /* <DEDUP_REMOVED lines=10> */
[----:B------:R-:W-:Y:S01]  /*d410*/  @!P1 LOP3.LUT R2, RZ, R7, RZ, 0x33, !PT ;  /* 0x00000007ff029212 */ /* 0x000fe200078e33ff */
[----:B------:R-:W-:-:S04]  /*d420*/  IMAD.MOV R7, RZ, RZ, -R7 ;  /* 0x000000ffff077224 */ /* 0x000fc800078e0a07 */
[----:B------:R-:W-:-:S05]  /*d430*/  IMAD R3, R2, R7, R5 ;  /* 0x0000000702037224 */ /* 0x000fca00078e0205 */
[----:B------:R1:W-:Y:S02]  /*d440*/  STL [R1+0x8], R3 ;  /* 0x0000080301007387 */ /* 0x0003e40000100800 */
.L_x_2285:
[----:B01----:R-:W-:-:S05]  /*d450*/  LOP3.LUT R3, RZ, R2, RZ, 0x33, !PT ;  /* 0x00000002ff037212 */ /* 0x003fca00078e33ff */
[----:B------:R-:W-:-:S05]  /*d460*/  IMAD.IADD R2, R4, 0x1, R3 ;  /* 0x0000000104027824 */ /* 0x000fca00078e0203 */
[----:B------:R1:W-:Y:S01]  /*d470*/  STL [R1+0x4], R2 ;  /* 0x0000040201007387 */ /* 0x0003e20000100800 */
[----:B------:R-:W-:Y:S05]  /*d480*/  BRA `(.L_x_2286) ;  /* 0x0000000000107947 */ /* 0x000fea0003800000 */
.L_x_2281:
[----:B------:R-:W-:Y:S01]  /*d490*/  IMAD.U32 R2, RZ, RZ, UR6 ;  /* 0x00000006ff027e24 */ /* 0x000fe2000f8e00ff */
[----:B------:R0:W-:Y:S04]  /*d4a0*/  STL [R1+0x4], RZ ;  /* 0x000004ff01007387 */ /* 0x0001e80000100800 */
[----:B------:R0:W-:Y:S04]  /*d4b0*/  STL [R1+0x8], RZ ;  /* 0x000008ff01007387 */ /* 0x0001e80000100800 */
[----:B------:R0:W-:Y:S02]  /*d4c0*/  STL [R1], R2 ;  /* 0x0000000201007387 */ /* 0x0001e40000100800 */
.L_x_2286:
        /* <DEDUP_REMOVED lines=10> */
.L_x_2279:
[----:B0-2---:R-:W2:Y:S01]  /*d570*/  LDL R0, [R1+0xc] ;  /* 0x00000c0001007983 */ /* 0x005ea20000100800 */
[----:B------:R-:W-:Y:S01]  /*d580*/  ULDC UR4, c[0x0][0xc3c] ;  /* 0x00030f0000047ab9 */ /* 0x000fe20000000800 */
[----:B------:R-:W-:Y:S02]  /*d590*/  IMAD.MOV.U32 R19, RZ, RZ, RZ ;  /* 0x000000ffff137224 */ /* 0x000fe400078e00ff */
[----:B------:R0:W-:Y:S01]  /*d5a0*/  STL [R1+0x48], RZ ;  /* 0x000048ff01007387 */ /* 0x0001e20000100800 */
[----:B--2---:R-:W-:Y:S01]  /*d5b0*/  ISETP.GE.AND P0, PT, R0, UR4, PT ;  /* 0x0000000400007c0c */ /* 0x004fe2000bf06270 */
[----:B------:R-:W-:-:S05]  /*d5c0*/  IMAD.MOV.U32 R0, RZ, RZ, 0x1 ;  /* 0x00000001ff007424 */ /* 0x000fca00078e00ff */
[----:B------:R0:W-:Y:S07]  /*d5d0*/  STL [R1+0x14], R0 ;  /* 0x0000140001007387 */ /* 0x0001ee0000100800 */
[----:B------:R-:W-:Y:S05]  /*d5e0*/  @P0 BRA `(.L_x_2287) ;  /* 0x0000005c004c0947 */ /* 0x000fea0003800000 */
[----:B---3--:R-:W2:Y:S01]  /*d5f0*/  S2R R5, SR_TID.X ;  /* 0x0000000000057919 */ /* 0x008ea20000002100 */
        /* <DEDUP_REMOVED lines=9> */
[----:B0-----:R-:W-:-:S05]  /*d690*/  IMAD.SHL.U32 R0, R5, 0x8, RZ ;  /* 0x0000000805007824 */ /* 0x001fca00078e00ff */
[C---:B-1----:R-:W-:Y:S02]  /*d6a0*/  LOP3.LUT R2, R0.reuse, 0x1f8, RZ, 0xc0, !PT ;  /* 0x000001f800027812 */ /* 0x042fe400078ec0ff */
        /* <DEDUP_REMOVED lines=14> */
.L_x_2391:
[----:B------:R-:W2:Y:S01]  /*d790*/  LDL R0, [R1+0xc] ;  /* 0x00000c0001007983 */ /* 0x000ea20000100800 */
[----:B------:R-:W2:Y:S01]  /*d7a0*/  LDC.64 R2, c[0x0][0xc88] ;  /* 0x00032200ff027b82 */ /* 0x000ea20000000a00 */
[----:B------:R-:W-:Y:S05]  /*d7b0*/  YIELD ;  /* 0x0000000000007946 */ /* 0x000fea0003800000 */
[----:B------:R-:W-:Y:S01]  /*d7c0*/  ULDC.64 UR4, c[0x0][0xa28] ;  /* 0x00028a0000047ab9 */ /* 0x000fe20000000a00 */
[----:B01----:R-:W-:Y:S01]  /*d7d0*/  IMAD.MOV.U32 R6, RZ, RZ, RZ ;  /* 0x000000ffff067224 */ /* 0x003fe200078e00ff */
        /* <DEDUP_REMOVED lines=14> */
[----:B------:R0:W-:Y:S01]  /*d8c0*/  STL [R1+0x44], R4 ;  /* 0x0000440401007387 */ /* 0x0001e20000100800 */
        /* <DEDUP_REMOVED lines=32> */
[----:B------:R-:W0:Y:S04]  /*dad0*/  LDG.E R7, desc[UR56][R2.64] ;  /* 0x0000003802077981 */ /* 0x000e28000c1e1900 */
[----:B------:R-:W0:Y:S02]  /*dae0*/  LDG.E R2, desc[UR56][R2.64+0x4] ;  /* 0x0000043802027981 */ /* 0x000e24000c1e1900 */
[----:B0-----:R-:W-:-:S05]  /*daf0*/  IMAD.IADD R9, R2, 0x1, -R7 ;  /* 0x0000000102097824 */ /* 0x001fca00078e0a07 */
[----:B------:R1:W-:Y:S02]  /*db00*/  STL [R1+0x38], R9 ;  /* 0x0000380901007387 */ /* 0x0003e40000100800 */
.L_x_2288:
[----:B------:R-:W2:Y:S01]  /*db10*/  LDL.LU R7, [R1+0x8] ;  /* 0x0000080001077983 */ /* 0x000ea20000300800 */
[----:B------:R-:W-:Y:S02]  /*db20*/  ULDC.64 UR4, c[0x0][0xa20] ;  /* 0x0002880000047ab9 */ /* 0x000fe40000000a00 */
[----:B------:R-:W-:-:S04]  /*db30*/  ISETP.NE.U32.AND P1, PT, RZ, UR4, PT ;  /* 0x00000004ff007c0c */ /* 0x000fc8000bf25070 */
[----:B------:R-:W-:Y:S02]  /*db40*/  ISETP.NE.AND.EX P1, PT, RZ, UR5, PT, P1 ;  /* 0x00000005ff007c0c */ /* 0x000fe4000bf25310 */
[C---:B--2---:R-:W-:Y:S02]  /*db50*/  LOP3.LUT R2, R7.reuse, 0xff000000, RZ, 0xc0, !PT ;  /* 0xff00000007027812 */ /* 0x044fe400078ec0ff */
        /* <DEDUP_REMOVED lines=10> */
[----:B--2---:R-:W-:-:S05]  /*dc00*/  IADD3.X R7, R10, UR5, RZ, P0, !PT ;  /* 0x000000050a077c10 */ /* 0x004fca00087fe4ff */
[----:B------:R3:W5:Y:S01]  /*dc10*/  LDG.E R6, desc[UR56][R6.64] ;  /* 0x0000003806067981 */ /* 0x000762000c1e1900 */
[----:B------:R-:W-:Y:S05]  /*dc20*/  BRA `(.L_x_2290) ;  /* 0x0000000000107947 */ /* 0x000fea0003800000 */
.L_x_2289:
[----:B------:R-:W-:Y:S05]  /*dc30*/  @!P0 BRA `(.L_x_2290) ;  /* 0x00000000000c8947 */ /* 0x000fea0003800000 */
[----:B------:R-:W3:Y:S04]  /*dc40*/  LDG.E R6, desc[UR56][R4.64] ;  /* 0x0000003804067981 */ /* 0x000ee8000c1e1900 */
[----:B------:R-:W3:Y:S02]  /*dc50*/  LDG.E R4, desc[UR56][R4.64+0x4] ;  /* 0x0000043804047981 */ /* 0x000ee4000c1e1900 */
[----:B---3--:R-:W-:-:S07]  /*dc60*/  IMAD.IADD R6, R4, 0x1, -R6 ;  /* 0x0000000104067824 */ /* 0x008fce00078e0a06 */
.L_x_2290:
[----:B------:R-:W4:Y:S01]  /*dc70*/  LDL R5, [R1+0x4] ;  /* 0x0000040001057983 */ /* 0x000f220000100800 */
[----:B-----5:R-:W-:Y:S01]  /*dc80*/  IMAD.IADD R6, R6, 0x1, -R0 ;  /* 0x0000000106067824 */ /* 0x020fe200078e0a00 */
[----:B------:R-:W-:Y:S01]  /*dc90*/  BSSY B0, `(.L_x_2291) ;  /* 0x000003a000007945 */ /* 0x000fe20003800000 */
[----:B------:R-:W0:Y:S02]  /*dca0*/  LDC R0, c[0x0][0x448] ;  /* 0x00011200ff007b82 */ /* 0x000e240000000800 */
[----:B0-----:R-:W-:-:S13]  /*dcb0*/  ISETP.NE.AND P0, PT, R0, 0x1, PT ;  /* 0x000000010000780c */ /* 0x001fda0003f05270 */
[----:B--2---:R-:W0:Y:S08]  /*dcc0*/  @P0 LDC R3, c[0x0][0x44c] ;  /* 0x00011300ff030b82 */ /* 0x004e300000000800 */
[----:B------:R-:W2:Y:S01]  /*dcd0*/  @P0 LDC R4, c[0x0][0x450] ;  /* 0x00011400ff040b82 */ /* 0x000ea20000000800 */
[----:B----4-:R-:W-:Y:S02]  /*dce0*/  IMAD.SHL.U32 R0, R5, 0x80, RZ ;  /* 0x0000008005007824 */ /* 0x010fe400078e00ff */
[----:B------:R-:W-:-:S02]  /*dcf0*/  IMAD.MOV.U32 R5, RZ, RZ, RZ ;  /* 0x000000ffff057224 */ /* 0x000fc400078e00ff */
[----:B------:R-:W-:Y:S02]  /*dd00*/  VIADD R0, R0, 0x7f ;  /* 0x0000007f00007836 */ /* 0x000fe40000000000 */
[----:B------:R-:W-:Y:S02]  /*dd10*/  IMAD.MOV.U32 R10, RZ, RZ, R5 ;  /* 0x000000ffff0a7224 */ /* 0x000fe400078e0005 */
[----:B0-----:R-:W-:-:S05]  /*dd20*/  @P0 IMAD.HI.U32 R3, R0, R3, RZ ;  /* 0x0000000300030227 */ /* 0x001fca00078e00ff */
[----:B--2---:R-:W-:Y:S02]  /*dd30*/  @P0 SHF.R.U32.HI R0, RZ, R4, R3 ;  /* 0x00000004ff000219 */ /* 0x004fe40000011603 */
[C---:B------:R-:W-:Y:S01]  /*dd40*/  IADD3 R3, R6.reuse, 0x80, -R9 ;  /* 0x0000008006037810 */ /* 0x040fe20007ffe809 */
[----:B------:R-:W-:Y:S01]  /*dd50*/  VIADD R6, R6, 0x7f ;  /* 0x0000007f06067836 */ /* 0x000fe20000000000 */
[----:B-1----:R-:W-:-:S03]  /*dd60*/  LOP3.LUT R9, R2, 0xff, RZ, 0xc0, !PT ;  /* 0x000000ff02097812 */ /* 0x002fc600078ec0ff */
[----:B------:R-:W-:Y:S01]  /*dd70*/  IMAD.IADD R0, R3, 0x1, R0 ;  /* 0x0000000103007824 */ /* 0x000fe200078e0200 */
[----:B------:R-:W-:-:S04]  /*dd80*/  SHF.R.S32.HI R3, RZ, 0x1f, R6 ;  /* 0x0000001fff037819 */ /* 0x000fc80000011406 */
[----:B------:R-:W-:Y:S02]  /*dd90*/  SHF.R.S32.HI R4, RZ, 0x1f, R0 ;  /* 0x0000001fff047819 */ /* 0x000fe40000011400 */
[----:B------:R-:W-:Y:S02]  /*dda0*/  LEA.HI R3, R3, R6, RZ, 0x7 ;  /* 0x0000000603037211 */ /* 0x000fe400078f38ff */
[----:B------:R-:W-:Y:S02]  /*ddb0*/  LEA.HI R4, R4, R0, RZ, 0x7 ;  /* 0x0000000004047211 */ /* 0x000fe400078f38ff */
[----:B------:R-:W-:Y:S02]  /*ddc0*/  SHF.R.U32.HI R0, RZ, 0x10, R2 ;  /* 0x00000010ff007819 */ /* 0x000fe40000011602 */
[----:B------:R-:W-:Y:S02]  /*ddd0*/  SHF.R.S32.HI R3, RZ, 0x7, R3 ;  /* 0x00000007ff037819 */ /* 0x000fe40000011403 */
[----:B------:R-:W-:-:S02]  /*dde0*/  ISETP.NE.AND P0, PT, R0, RZ, PT ;  /* 0x000000ff0000720c */ /* 0x000fc40003f05270 */
[----:B------:R-:W-:-:S04]  /*ddf0*/  SHF.R.S32.HI R4, RZ, 0x7, R4 ;  /* 0x00000007ff047819 */ /* 0x000fc80000011404 */
[----:B------:R-:W-:-:S04]  /*de00*/  VIMNMX R8, R3, R4, PT ;  /* 0x0000000403087248 */ /* 0x000fc80003fe0100 */
[----:B------:R-:W-:Y:S01]  /*de10*/  ISETP.GE.AND P1, PT, R8, 0x1, PT ;  /* 0x000000010800780c */ /* 0x000fe20003f26270 */
[----:B------:R0:W-:Y:S02]  /*de20*/  STL [R1+0x30], R8 ;  /* 0x0000300801007387 */ /* 0x0001e40000100800 */
[----:B------:R-:W1:Y:S02]  /*de30*/  @!P0 LDC R0, c[0x0][0x9f0] ;  /* 0x00027c00ff008b82 */ /* 0x000e640000000800 */
[----:B------:R0:W-:Y:S04]  /*de40*/  STL [R1+0x3c], R5 ;  /* 0x00003c0501007387 */ /* 0x0001e80000100800 */
[----:B------:R0:W-:Y:S04]  /*de50*/  STL [R1+0x58], R9 ;  /* 0x0000580901007387 */ /* 0x0001e80000100800 */
[----:B------:R-:W-:Y:S05]  /*de60*/  @!P1 BRA `(.L_x_2292) ;  /* 0x0000000000709947 */ /* 0x000fea0003800000 */
[----:B-1----:R-:W-:-:S04]  /*de70*/  IABS R4, R0 ;  /* 0x0000000000047213 */ /* 0x002fc80000000000 */
[----:B------:R-:W1:Y:S08]  /*de80*/  I2F.RP R2, R4 ;  /* 0x0000000400027306 */ /* 0x000e700000209400 */
[----:B-1----:R-:W1:Y:S02]  /*de90*/  MUFU.RCP R2, R2 ;  /* 0x0000000200027308 */ /* 0x002e640000001000 */
[----:B-1----:R-:W-:-:S06]  /*dea0*/  VIADD R2, R2, 0xffffffe ;  /* 0x0ffffffe02027836 */ /* 0x002fcc0000000000 */
[----:B------:R-:W1:Y:S02]  /*deb0*/  F2I.FTZ.U32.TRUNC.NTZ R3, R2 ;  /* 0x0000000200037305 */ /* 0x000e64000021f000 */
[----:B-1----:R-:W-:-:S04]  /*dec0*/  IMAD.MOV R2, RZ, RZ, -R3 ;  /* 0x000000ffff027224 */ /* 0x002fc800078e0a03 */
[----:B0-----:R-:W-:Y:S02]  /*ded0*/  IMAD R5, R2, R4, RZ ;  /* 0x0000000402057224 */ /* 0x001fe400078e02ff */
[----:B------:R-:W-:-:S04]  /*dee0*/  IMAD.MOV.U32 R2, RZ, RZ, RZ ;  /* 0x000000ffff027224 */ /* 0x000fc800078e00ff */
[----:B---3--:R-:W-:Y:S01]  /*def0*/  IMAD.HI.U32 R7, R3, R5, R2 ;  /* 0x0000000503077227 */ /* 0x008fe200078e0002 */
        /* <DEDUP_REMOVED lines=19> */
.L_x_2292:
[----:B------:R-:W-:Y:S05]  /*e030*/  BSYNC B0 ;  /* 0x0000000000007941 */ /* 0x000fea0003800000 */
.L_x_2291:
[----:B-1----:R-:W-:Y:S01]  /*e040*/  IMAD.MOV.U32 R0, RZ, RZ, R10 ;  /* 0x000000ffff007224 */ /* 0x002fe200078e000a */
[----:B------:R-:W-:Y:S03]  /*e050*/  BSSY B7, `(.L_x_2293) ;  /* 0x000040d000077945 */ /* 0x000fe60003800000 */
[----:B------:R-:W-:-:S05]  /*e060*/  IMAD R2, R9, R0, RZ ;  /* 0x0000000009027224 */ /* 0x000fca00078e02ff */
[----:B------:R-:W-:Y:S01]  /*e070*/  VIADDMNMX R0, R2, R0, R8, PT ;  /* 0x0000000002007246 */ /* 0x000fe20003800108 */
[----:B------:R1:W-:Y:S03]  /*e080*/  STL [R1+0x28], R2 ;  /* 0x0000280201007387 */ /* 0x0003e60000100800 */
[----:B------:R-:W-:Y:S01]  /*e090*/  ISETP.GT.AND P0, PT, R0, R2, PT ;  /* 0x000000020000720c */ /* 0x000fe20003f04270 */
[----:B------:R1:W-:-:S12]  /*e0a0*/  STL [R1+0x40], R0 ;  /* 0x0000400001007387 */ /* 0x0003d80000100800 */
[----:B------:R-:W-:Y:S05]  /*e0b0*/  @P0 BRA `(.L_x_2294) ;  /* 0x0000000000480947 */ /* 0x000fea0003800000 */
[----:B-1----:R-:W1:Y:S02]  /*e0c0*/  S2R R0, SR_TID.X ;  /* 0x0000000000007919 */ /* 0x002e640000002100 */
[----:B-1----:R-:W-:-:S04]  /*e0d0*/  LOP3.LUT R0, R0, 0x7f, RZ, 0xc0, !PT ;  /* 0x0000007f00007812 */ /* 0x002fc800078ec0ff */
[----:B------:R-:W-:-:S13]  /*e0e0*/  ISETP.NE.AND P0, PT, R0, RZ, PT ;  /* 0x000000ff0000720c */ /* 0x000fda0003f05270 */
[----:B------:R-:W-:Y:S05]  /*e0f0*/  @P0 BRA `(.L_x_2295) ;  /* 0x0000004000080947 */ /* 0x000fea0003800000 */
[----:B------:R-:W1:Y:S01]  /*e100*/  S2R R3, SR_LANEID ;  /* 0x0000000000037919 */ /* 0x000e620000000000 */
[----:B------:R-:W-:Y:S02]  /*e110*/  VOTEU.ANY UR4, UPT, PT ;  /* 0x0000000000047886 */ /* 0x000fe400038e0100 */
[----:B------:R-:W1:Y:S08]  /*e120*/  FLO.U32 R0, UR4 ;  /* 0x0000000400007d00 */ /* 0x000e7000080e0000 */
[----:B0-----:R-:W0:Y:S01]  /*e130*/  POPC R5, UR4 ;  /* 0x0000000400057d09 */ /* 0x001e220008000000 */
[----:B-1----:R-:W-:-:S02]  /*e140*/  ISETP.EQ.U32.AND P0, PT, R0, R3, PT ;  /* 0x000000030000720c */ /* 0x002fc40003f02070 */
[----:B------:R-:W0:Y:S11]  /*e150*/  LDC.64 R2, c[0x0][0xc60] ;  /* 0x00031800ff027b82 */ /* 0x000e360000000a00 */
[----:B0-----:R-:W4:Y:S01]  /*e160*/  @P0 ATOMG.E.ADD.STRONG.GPU PT, R3, desc[UR56][R2.64], R5 ;  /* 0x00000005020309a8 */ /* 0x001f2200081ee1f8 */
[----:B------:R-:W0:Y:S02]  /*e170*/  S2R R4, SR_LTMASK ;  /* 0x0000000000047919 */ /* 0x000e240000003900 */
[----:B0-----:R-:W-:-:S04]  /*e180*/  LOP3.LUT R4, R4, UR4, RZ, 0xc0, !PT ;  /* 0x0000000404047c12 */ /* 0x001fc8000f8ec0ff */
[----:B---3--:R-:W0:Y:S01]  /*e190*/  POPC R7, R4 ;  /* 0x0000000400077309 */ /* 0x008e220000000000 */
[----:B----4-:R-:W0:Y:S02]  /*e1a0*/  SHFL.IDX PT, R0, R3, R0, 0x1f ;  /* 0x00001f0003007589 */ /* 0x010e2400000e0000 */
[----:B0-----:R-:W-:-:S05]  /*e1b0*/  IADD3 R0, R0, UR36, R7 ;  /* 0x0000002400007c10 */ /* 0x001fca000fffe007 */
[----:B------:R4:W-:Y:S01]  /*e1c0*/  STL [R1], R0 ;  /* 0x0000000001007387 */ /* 0x0009e20000100800 */
[----:B------:R-:W-:Y:S05]  /*e1d0*/  BRA `(.L_x_2295) ;  /* 0x0000003c00d07947 */ /* 0x000fea0003800000 */
.L_x_2294:
[----:B-1----:R-:W-:Y:S01]  /*e1e0*/  VIADD R0, R18, 0x1c400 ;  /* 0x0001c40012007836 */ /* 0x002fe20000000000 */
        /* <DEDUP_REMOVED lines=11> */
[----:B---3--:R-:W-:-:S02]  /*e2a0*/  IMAD.U32 R7, RZ, RZ, UR9 ;  /* 0x00000009ff077e24 */ /* 0x008fc4000f8e00ff */
[----:B--2---:R-:W-:Y:S02]  /*e2b0*/  IMAD.U32 R10, RZ, RZ, UR4 ;  /* 0x00000004ff0a7e24 */ /* 0x004fe4000f8e00ff */
[----:B------:R-:W-:Y:S02]  /*e2c0*/  IMAD.U32 R11, RZ, RZ, UR5 ;  /* 0x00000005ff0b7e24 */ /* 0x000fe4000f8e00ff */
[----:B------:R-:W-:Y:S02]  /*e2d0*/  IMAD.MOV.U32 R8, RZ, RZ, 0x70 ;  /* 0x00000070ff087424 */ /* 0x000fe400078e00ff */
[----:B------:R-:W-:Y:S02]  /*e2e0*/  IMAD.MOV.U32 R12, RZ, RZ, 0x1 ;  /* 0x00000001ff0c7424 */ /* 0x000fe400078e00ff */
[----:B------:R-:W-:-:S07]  /*e2f0*/  IMAD.MOV.U32 R13, RZ, RZ, RZ ;  /* 0x000000ffff0d7224 */ /* 0x000fce00078e00ff */
[----:B------:R-:W-:-:S07]  /*e300*/  LEPC R20, `(.L_x_2297) ;  /* 0x000000001014794e */ /* 0x000fce0000000000 */
[----:B-1----:R-:W-:Y:S05]  /*e310*/  CALL.ABS.NOINC R2 ;  /* 0x0000000002007343 */ /* 0x002fea0003c00000 */
.L_x_2297:
[----:B------:R-:W-:Y:S05]  /*e320*/  BSYNC B6 ;  /* 0x0000000000067941 */ /* 0x000fea0003800000 */
.L_x_2296:
        /* <DEDUP_REMOVED lines=9> */
[----:B------:R-:W-:Y:S02]  /*e3c0*/  IMAD.U32 R4, RZ, RZ, UR6 ;  /* 0x00000006ff047e24 */ /* 0x000fe4000f8e00ff */
[----:B0-----:R-:W-:Y:S02]  /*e3d0*/  IMAD.U32 R5, RZ, RZ, UR7 ;  /* 0x00000007ff057e24 */ /* 0x001fe4000f8e00ff */
[----:B------:R-:W-:Y:S02]  /*e3e0*/  IMAD.U32 R6, RZ, RZ, UR8 ;  /* 0x00000008ff067e24 */ /* 0x000fe4000f8e00ff */
[----:B---3--:R-:W-:-:S02]  /*e3f0*/  IMAD.U32 R7, RZ, RZ, UR9 ;  /* 0x00000009ff077e24 */ /* 0x008fc4000f8e00ff */
[----:B--2---:R-:W-:Y:S02]  /*e400*/  IMAD.U32 R10, RZ, RZ, UR4 ;  /* 0x00000004ff0a7e24 */ /* 0x004fe4000f8e00ff */
[----:B------:R-:W-:Y:S02]  /*e410*/  IMAD.U32 R11, RZ, RZ, UR5 ;  /* 0x00000005ff0b7e24 */ /* 0x000fe4000f8e00ff */
[----:B------:R-:W-:Y:S02]  /*e420*/  IMAD.MOV.U32 R8, RZ, RZ, 0x70 ;  /* 0x00000070ff087424 */ /* 0x000fe400078e00ff */
[----:B------:R-:W-:Y:S02]  /*e430*/  IMAD.MOV.U32 R12, RZ, RZ, 0x1 ;  /* 0x00000001ff0c7424 */ /* 0x000fe400078e00ff */
[----:B-1----:R-:W-:-:S07]  /*e440*/  IMAD.MOV.U32 R13, RZ, RZ, RZ ;  /* 0x000000ffff0d7224 */ /* 0x002fce00078e00ff */
[----:B------:R-:W-:-:S07]  /*e450*/  LEPC R20, `(.L_x_2300) ;  /* 0x000000001014794e */ /* 0x000fce0000000000 */
[----:B----4-:R-:W-:Y:S05]  /*e460*/  CALL.ABS.NOINC R2 ;  /* 0x0000000002007343 */ /* 0x010fea0003c00000 */
.L_x_2300:
        /* <DEDUP_REMOVED lines=16> */
.L_x_2299:
[----:B------:R-:W-:Y:S05]  /*e570*/  BSYNC B6 ;  /* 0x0000000000067941 */ /* 0x000fea0003800000 */
.L_x_2298:
[----:B------:R-:W4:Y:S01]  /*e580*/  LDL.LU R4, [R1+0x1c] ;  /* 0x00001c0001047983 */ /* 0x000f220000300800 */
[----:B------:R-:W-:-:S03]  /*e590*/  ULDC.64 UR4, c[0x0][0x9f8] ;  /* 0x00027e0000047ab9 */ /* 0x000fc60000000a00 */
[----:B---3--:R-:W3:Y:S01]  /*e5a0*/  LDL R7, [R1+0x10] ;  /* 0x0000100001077983 */ /* 0x008ee20000100800 */
[----:B------:R-:W-:-:S03]  /*e5b0*/  ISETP.NE.U32.AND P0, PT, RZ, UR4, PT ;  /* 0x00000004ff007c0c */ /* 0x000fc6000bf05070 */
[----:B------:R-:W5:Y:S01]  /*e5c0*/  LDL R0, [R1+0x40] ;  /* 0x0000400001007983 */ /* 0x000f620000100800 */
[----:B------:R-:W-:-:S13]  /*e5d0*/  ISETP.NE.AND.EX P0, PT, RZ, UR5, PT, P0 ;  /* 0x00000005ff007c0c */ /* 0x000fda000bf05300 */
[----:B------:R-:W-:-:S04]  /*e5e0*/  @P0 IADD3 R2, P1, R17, UR4, RZ ;  /* 0x0000000411020c10 */ /* 0x000fc8000ff3e0ff */
[----:B----4-:R-:W-:Y:S01]  /*e5f0*/  @P0 IADD3.X R3, R4, UR5, RZ, P1, !PT ;  /* 0x0000000504030c10 */ /* 0x010fe20008ffe4ff */
[----:B------:R-:W-:-:S04]  /*e600*/  ULDC.64 UR4, c[0x0][0xa08] ;  /* 0x0002820000047ab9 */ /* 0x000fc80000000a00 */
[----:B---3--:R1:W0:Y:S02]  /*e610*/  @P0 LDG.E R7, desc[UR56][R2.64] ;  /* 0x0000003802070981 */ /* 0x008224000c1e1900 */
[----:B-1----:R-:W1:Y:S01]  /*e620*/  LDC.64 R2, c[0x0][0x418] ;  /* 0x00010600ff027b82 */ /* 0x002e620000000a00 */
[----:B-----5:R-:W-:Y:S01]  /*e630*/  VIADD R0, R0, 0xffffffff ;  /* 0xffffffff00007836 */ /* 0x020fe20000000000 */
[----:B0-----:R-:W-:Y:S01]  /*e640*/  SHF.R.S32.HI R8, RZ, 0x1f, R7 ;  /* 0x0000001fff087819 */ /* 0x001fe20000011407 */
[----:B------:R0:W-:Y:S04]  /*e650*/  @P0 STL [R1+0x10], R7 ;  /* 0x0000100701000387 */ /* 0x0001e80000100800 */
[----:B------:R0:W-:Y:S01]  /*e660*/  STL [R1+0x1c], R8 ;  /* 0x00001c0801007387 */ /* 0x0001e20000100800 */
[----:B-1----:R-:W-:Y:S01]  /*e670*/  LOP3.LUT P0, RZ, R2, UR4, RZ, 0xfc, !PT ;  /* 0x0000000402ff7c12 */ /* 0x002fe2000f80fcff */
[----:B------:R-:W-:-:S03]  /*e680*/  UMOV UR4, 0xffffffff ;  /* 0xffffffff00047882 */ /* 0x000fc60000000000 */
[----:B------:R-:W-:-:S04]  /*e690*/  LOP3.LUT P0, RZ, R3, UR5, RZ, 0xfc, P0 ;  /* 0x0000000503ff7c12 */ /* 0x000fc8000800fcff */
[----:B------:R-:W-:Y:S01]  /*e6a0*/  SEL R17, R7, RZ, !P0 ;  /* 0x000000ff07117207 */ /* 0x000fe20004000000 */
[----:B0-----:R-:W-:Y:S08]  /*e6b0*/  BRA.DIV UR4, `(.L_x_2301) ;  /* 0x0000005204a87947 */ /* 0x001ff0000b800000 */
[----:B------:R-:W0:Y:S02]  /*e6c0*/  S2R R4, SR_TID.X ;  /* 0x0000000000047919 */ /* 0x000e240000002100 */
[----:B0-----:R-:W-:-:S04]  /*e6d0*/  SHF.R.U32.HI R4, RZ, 0x5, R4 ;  /* 0x00000005ff047819 */ /* 0x001fc80000011604 */
[----:B------:R-:W-:-:S05]  /*e6e0*/  LOP3.LUT R4, R4, 0x3, RZ, 0xc0, !PT ;  /* 0x0000000304047812 */ /* 0x000fca00078ec0ff */
[----:B------:R0:W1:Y:S02]  /*e6f0*/  SHFL.IDX PT, R14, R4, RZ, 0x1f ;  /* 0x00001fff040e7589 */ /* 0x00006400000e0000 */
.L_x_2407:
[----:B------:R-:W-:Y:S01]  /*e700*/  PLOP3.LUT P1, PT, PT, PT, PT, 0x8, 0x0 ;  /* 0x000000000000781c */ /* 0x000fe20003f2e170 */
[----:B------:R3:W-:Y:S01]  /*e710*/  STL [R1+0x8], R0 ;  /* 0x0000080001007387 */ /* 0x0007e20000100800 */
[----:B-1----:R-:W-:Y:S02]  /*e720*/  ISETP.NE.AND P0, PT, R14, RZ, PT ;  /* 0x000000ff0e00720c */ /* 0x002fe40003f05270 */
[----:B0-----:R-:W-:-:S05]  /*e730*/  P2R R4, PR, RZ, 0x2 ;  /* 0x00000002ff047803 */ /* 0x001fca0000000000 */
[----:B------:R3:W-:Y:S06]  /*e740*/  STL [R1+0x20], R4 ;  /* 0x0000200401007387 */ /* 0x0007ec0000100800 */
[----:B------:R-:W-:Y:S05]  /*e750*/  @P0 BRA `(.L_x_2302) ;  /* 0x0000000400300947 */ /* 0x000fea0003800000 */
[----:B------:R-:W-:-:S03]  /*e760*/  UMOV UR4, 0xffffffff ;  /* 0xffffffff00047882 */ /* 0x000fc60000000000 */
[----:B------:R-:W-:Y:S05]  /*e770*/  BRA.DIV UR4, `(.L_x_2303) ;  /* 0x0000005204ac7947 */ /* 0x000fea000b800000 */
[----:B------:R-:W-:-:S13]  /*e780*/  ELECT P6, URZ, PT ;  /* 0x00000000003f782f */ /* 0x000fda00038c0000 */
.L_x_2410:
[----:B------:R-:W-:Y:S05]  /*e790*/  @!P6 BRA `(.L_x_2302) ;  /* 0x000000040020e947 */ /* 0x000fea0003800000 */
[----:B------:R-:W-:-:S04]  /*e7a0*/  ISETP.NE.U32.AND P0, PT, R2, RZ, PT ;  /* 0x000000ff0200720c */ /* 0x000fc80003f05070 */
[----:B------:R-:W-:-:S13]  /*e7b0*/  ISETP.NE.AND.EX P0, PT, R3, RZ, PT, P0 ;  /* 0x000000ff0300720c */ /* 0x000fda0003f05300 */
[----:B------:R-:W-:Y:S05]  /*e7c0*/  @!P0 BRA `(.L_x_2304) ;  /* 0x0000000000508947 */ /* 0x000fea0003800000 */
[----:B------:R-:W0:Y:S01]  /*e7d0*/  LDC R6, c[0x0][0x43c] ;  /* 0x00010f00ff067b82 */ /* 0x000e220000000800 */
[----:B------:R-:W-:Y:S01]  /*e7e0*/  IMAD.MOV.U32 R9, RZ, RZ, R0 ;  /* 0x000000ffff097224 */ /* 0x000fe200078e0000 */
[----:B------:R-:W-:-:S03]  /*e7f0*/  ULDC.64 UR4, c[0x0][0x428] ;  /* 0x00010a0000047ab9 */ /* 0x000fc60000000a00 */
[----:B---3--:R-:W-:Y:S01]  /*e800*/  IMAD.MOV.U32 R0, RZ, RZ, R9 ;  /* 0x000000ffff007224 */ /* 0x008fe200078e0009 */
[----:B0-----:R-:W-:-:S13]  /*e810*/  ISETP.NE.AND P0, PT, R6, 0x1, PT ;  /* 0x000000010600780c */ /* 0x001fda0003f05270 */
        /* <DEDUP_REMOVED lines=15> */
.L_x_2304:
[----:B0-----:R-:W4:Y:S01]  /*e910*/  LDL R2, [R1+0x14] ;  /* 0x0000140001027983 */ /* 0x001f220000100800 */
[----:B---3--:R-:W-:Y:S01]  /*e920*/  IMAD R0, R19, 0x8, R18 ;  /* 0x0000000813007824 */ /* 0x008fe200078e0212 */
[----:B----4-:R-:W-:-:S04]  /*e930*/  SHF.L.U32 R2, R2, 0x1f, RZ ;  /* 0x0000001f02027819 */ /* 0x010fc800000006ff */
[----:B------:R-:W0:Y:S02]  /*e940*/  SYNCS.PHASECHK.TRANS64.TRYWAIT P0, [R0+URZ+0x34840], R2 ;  /* 0x03484002000075a7 */ /* 0x000e24000800017f */
[----:B0-----:R-:W-:Y:S05]  /*e950*/  @!P0 BRA `(.L_x_2305) ;  /* 0x0000005000548947 */ /* 0x001fea0003800000 */
.L_x_2411:
[----:B------:R-:W1:Y:S02]  /*e960*/  S2R R3, SR_TID.X ;  /* 0x0000000000037919 */ /* 0x000e640000002100 */
[----:B-1----:R-:W-:-:S04]  /*e970*/  LOP3.LUT R3, R3, 0x7f, RZ, 0xc0, !PT ;  /* 0x0000007f03037812 */ /* 0x002fc800078ec0ff */
[----:B------:R-:W-:-:S13]  /*e980*/  ISETP.NE.AND P0, PT, R3, RZ, PT ;  /* 0x000000ff0300720c */ /* 0x000fda0003f05270 */
[----:B------:R-:W-:Y:S05]  /*e990*/  @P0 BRA `(.L_x_2306) ;  /* 0x00000000001c0947 */ /* 0x000fea0003800000 */
[----:B------:R-:W1:Y:S01]  /*e9a0*/  S2R R3, SR_TID.X ;  /* 0x0000000000037919 */ /* 0x000e620000002100 */
[----:B0-----:R-:W-:-:S04]  /*e9b0*/  IMAD.MOV.U32 R2, RZ, RZ, 0xc000 ;  /* 0x0000c000ff027424 */ /* 0x001fc800078e00ff */
[----:B------:R3:W-:Y:S01]  /*e9c0*/  SYNCS.ARRIVE.TRANS64 RZ, [R0+URZ+0x34830], R2 ;  /* 0x0348300200ff79a7 */ /* 0x0007e2000800003f */
[----:B-1----:R-:W-:-:S04]  /*e9d0*/  LOP3.LUT R3, R3, 0x1f, RZ, 0xc0, !PT ;  /* 0x0000001f03037812 */ /* 0x002fc800078ec0ff */
[----:B------:R-:W-:-:S13]  /*e9e0*/  ISETP.NE.AND P0, PT, R3, RZ, PT ;  /* 0x000000ff0300720c */ /* 0x000fda0003f05270 */
[----:B---3--:R-:W-:Y:S05]  /*e9f0*/  @!P0 BRA `(.L_x_2306) ;  /* 0x0000000000048947 */ /* 0x008fea0003800000 */
[----:B------:R-:W-:Y:S01]  /*ea00*/  BPT.TRAP 0x1 ;  /* 0x000000040000795c */ /* 0x000fe20000300000 */
.L_x_2306:
[----:B------:R-:W3:Y:S04]  /*ea10*/  LDL R3, [R1+0x8] ;  /* 0x0000080001037983 */ /* 0x000ee80000100800 */
[----:B0-----:R-:W4:Y:S01]  /*ea20*/  LDL R2, [R1+0x18] ;  /* 0x0000180001027983 */ /* 0x001f220000100800 */
        /* <DEDUP_REMOVED lines=11> */
[----:B------:R-:W-:Y:S01]  /*eae0*/  UIADD3 UR9, UR9, 0x34830, URZ ;  /* 0x0003483009097890 */ /* 0x000fe2000fffe03f */
[----:B------:R-:W-:-:S05]  /*eaf0*/  P2R R0, PR, RZ, 0x1 ;  /* 0x00000001ff007803 */ /* 0x000fca0000000000 */
[----:B------:R0:W-:Y:S01]  /*eb00*/  STL [R1+0x20], R0 ;  /* 0x0000200001007387 */ /* 0x0001e20000100800 */
[----:B------:R-:W-:Y:S02]  /*eb10*/  UIADD3 UR14, UR8, 0x1c400, URZ ;  /* 0x0001c400080e7890 */ /* 0x000fe4000fffe03f */
[----:B------:R-:W-:Y:S02]  /*eb20*/  UIADD3 UR15, UR8, 0x20400, URZ ;  /* 0x00020400080f7890 */ /* 0x000fe4000fffe03f */
[----:B------:R-:W-:-:S03]  /*eb30*/  UIADD3 UR17, UR8, 0x24400, URZ ;  /* 0x0002440008117890 */ /* 0x000fc6000fffe03f */
[----:B------:R-:W-:Y:S01]  /*eb40*/  UMOV UR8, UR14 ;  /* 0x0000000e00087c82 */ /* 0x000fe20008000000 */
[----:B------:R-:W-:Y:S01]  /*eb50*/  UMOV UR14, 0x80 ;  /* 0x00000080000e7882 */ /* 0x000fe20000000000 */
[----:B---3--:R-:W-:Y:S02]  /*eb60*/  R2UR UR11, R3 ;  /* 0x00000000030b72ca */ /* 0x008fe400000e0000 */
[----:B----4-:R-:W-:-:S13]  /*eb70*/  R2UR UR5, R2 ;  /* 0x00000000020572ca */ /* 0x010fda00000e0000 */
[----:B------:R-:W-:Y:S02]  /*eb80*/  ULEA UR11, UR11, UR5, 0x7 ;  /* 0x000000050b0b7291 */ /* 0x000fe4000f8e383f */
        /* <DEDUP_REMOVED lines=8> */
[----:B0-----:R-:W-:Y:S01]  /*ec10*/  NOP ;  /* 0x0000000000007918 */ /* 0x001fe20000000000 */
.L_x_2302:
[----:B------:R-:W4:Y:S04]  /*ec20*/  LDL.LU R3, [R1+0x34] ;  /* 0x0000340001037983 */ /* 0x000f280000300800 */
[----:B------:R-:W5:Y:S04]  /*ec30*/  LDL.LU R5, [R1+0x2c] ;  /* 0x00002c0001057983 */ /* 0x000f680000300800 */
        /* <DEDUP_REMOVED lines=10> */
[----:B----4-:R-:W-:Y:S02]  /*ece0*/  SHF.R.S32.HI R0, RZ, 0x1f, R3 ;  /* 0x0000001fff007819 */ /* 0x010fe40000011403 */
[----:B-----5:R-:W-:-:S03]  /*ecf0*/  SEL R5, R5, RZ, !P0 ;  /* 0x000000ff05057207 */ /* 0x020fc60004000000 */
        /* <DEDUP_REMOVED lines=25> */
[----:B0-----:R-:W-:Y:S05]  /*ee90*/  CALL.ABS.NOINC R2 ;  /* 0x0000000002007343 */ /* 0x001fea0003c00000 */
.L_x_2308:
[----:B------:R-:W-:Y:S05]  /*eea0*/  BSYNC B6 ;  /* 0x0000000000067941 */ /* 0x000fea0003800000 */
.L_x_2307:
[----:B0-----:R-:W3:Y:S01]  /*eeb0*/  LDL.LU R0, [R1+0x44] ;  /* 0x0000440001007983 */ /* 0x001ee20000300800 */
[----:B------:R-:W-:Y:S01]  /*eec0*/  ULDC.64 UR4, c[0x0][0x2d8] ;  /* 0x0000b60000047ab9 */ /* 0x000fe20000000a00 */
[----:B------:R-:W0:Y:S01]  /*eed0*/  LDC R7, c[0x0][0x448] ;  /* 0x00011200ff077b82 */ /* 0x000e220000000800 */
[----:B------:R-:W-:Y:S01]  /*eee0*/  ULDC.64 UR6, c[0x0][0x280] ;  /* 0x0000a00000067ab9 */ /* 0x000fe20000000a00 */
[----:B------:R-:W4:Y:S04]  /*eef0*/  LDL.LU R5, [R1+0x34] ;  /* 0x0000340001057983 */ /* 0x000f280000300800 */
[----:B------:R-:W4:Y:S04]  /*ef00*/  LDL.LU.64 R2, [R1+0x50] ;  /* 0x0000500001027983 */ /* 0x000f280000300a00 */
[----:B------:R-:W3:Y:S04]  /*ef10*/  LDL.LU R4, [R1+0x2c] ;  /* 0x00002c0001047983 */ /* 0x000ee80000300800 */
[----:B------:R-:W3:Y:S01]  /*ef20*/  LDL R9, [R1+0x4] ;  /* 0x0000040001097983 */ /* 0x000ee20000100800 */
[----:B--2---:R-:W1:Y:S01]  /*ef30*/  S2R R10, SR_TID.X ;  /* 0x00000000000a7919 */ /* 0x004e620000002100 */
[----:B0-----:R-:W-:-:S13]  /*ef40*/  ISETP.NE.AND P0, PT, R7, 0x1, PT ;  /* 0x000000010700780c */ /* 0x001fda0003f05270 */
[----:B------:R-:W0:Y:S01]  /*ef50*/  @P0 LDC R6, c[0x0][0x450] ;  /* 0x00011400ff060b82 */ /* 0x000e220000000800 */
[----:B-1----:R-:W-:-:S05]  /*ef60*/  IMAD.SHL.U32 R10, R10, 0x8, RZ ;  /* 0x000000080a0a7824 */ /* 0x002fca00078e00ff */
[----:B------:R-:W-:-:S04]  /*ef70*/  LOP3.LUT R10, R10, 0x38, RZ, 0xc0, !PT ;  /* 0x000000380a0a7812 */ /* 0x000fc800078ec0ff */
[C---:B------:R-:W-:Y:S02]  /*ef80*/  LOP3.LUT R11, R10.reuse, 0x40, RZ, 0xfc, !PT ;  /* 0x000000400a0b7812 */ /* 0x040fe400078efcff */
[----:B------:R-:W-:Y:S01]  /*ef90*/  LOP3.LUT R10, R10, 0x80, RZ, 0xfc, !PT ;  /* 0x000000800a0a7812 */ /* 0x000fe200078efcff */
[----:B----4-:R-:W-:Y:S02]  /*efa0*/  IMAD.MOV.U32 R3, RZ, RZ, R5 ;  /* 0x000000ffff037224 */ /* 0x010fe400078e0005 */
[----:B------:R-:W1:Y:S01]  /*efb0*/  S2R R5, SR_TID.X ;  /* 0x0000000000057919 */ /* 0x000e620000002100 */
[----:B------:R-:W-:-:S04]  /*efc0*/  IMAD.WIDE.U32 R2, R16, UR4, R2 ;  /* 0x0000000410027c25 */ /* 0x000fc8000f8e0002 */
[----:B------:R-:W-:Y:S01]  /*efd0*/  IMAD R3, R16, UR5, R3 ;  /* 0x0000000510037c24 */ /* 0x000fe2000f8e0203 */
[----:B------:R-:W-:Y:S02]  /*efe0*/  ULDC.64 UR4, c[0x0][0x2e0] ;  /* 0x0000b80000047ab9 */ /* 0x000fe40000000a00 */
[----:B---3--:R-:W-:Y:S02]  /*eff0*/  IMAD R0, R0, UR4, RZ ;  /* 0x0000000400007c24 */ /* 0x008fe4000f8e02ff */
[----:B------:R-:W-:-:S04]  /*f000*/  IMAD.WIDE.U32 R2, R4, UR4, R2 ;  /* 0x0000000404027c25 */ /* 0x000fc8000f8e0002 */
[----:B------:R-:W-:Y:S01]  /*f010*/  IMAD R0, R4, UR5, R0 ;  /* 0x0000000504007c24 */ /* 0x000fe2000f8e0200 */
[----:B------:R-:W-:Y:S01]  /*f020*/  ULDC.64 UR4, c[0x0][0x2d0] ;  /* 0x0000b40000047ab9 */ /* 0x000fe20000000a00 */
[----:B------:R-:W2:Y:S02]  /*f030*/  S2R R4, SR_TID.X ;  /* 0x0000000000047919 */ /* 0x000ea40000002100 */
[----:B------:R-:W-:Y:S01]  /*f040*/  IMAD.IADD R3, R3, 0x1, R0 ;  /* 0x0000000103037824 */ /* 0x000fe200078e0200 */
[----:B-1----:R-:W-:-:S04]  /*f050*/  LOP3.LUT R5, R5, 0x7f, RZ, 0xc0, !PT ;  /* 0x0000007f05057812 */ /* 0x002fc800078ec0ff */
[----:B------:R-:W-:Y:S01]  /*f060*/  SHF.R.U32.HI R5, RZ, 0x3, R5 ;  /* 0x00000003ff057819 */ /* 0x000fe20000011605 */
[----:B--2---:R-:W-:-:S05]  /*f070*/  IMAD.SHL.U32 R4, R4, 0x10, RZ ;  /* 0x0000001004047824 */ /* 0x004fca00078e00ff */
[----:B------:R-:W-:Y:S02]  /*f080*/  LOP3.LUT R4, R5, 0x70, R4, 0xf8, !PT ;  /* 0x0000007005047812 */ /* 0x000fe400078ef804 */
[----:B------:R-:W1:Y:S03]  /*f090*/  @P0 LDC R5, c[0x0][0x44c] ;  /* 0x00011300ff050b82 */ /* 0x000e660000000800 */
[----:B------:R-:W-:-:S04]  /*f0a0*/  IMAD R0, R9, 0x80, R4 ;  /* 0x0000008009007824 */ /* 0x000fc800078e0204 */
[----:B------:R-:W-:Y:S02]  /*f0b0*/  IMAD.MOV.U32 R4, RZ, RZ, R0 ;  /* 0x000000ffff047224 */ /* 0x000fe400078e0000 */
[----:B-1----:R-:W-:-:S05]  /*f0c0*/  @P0 IMAD.HI.U32 R5, R0, R5, RZ ;  /* 0x0000000500050227 */ /* 0x002fca00078e00ff */
[----:B0-----:R-:W-:-:S05]  /*f0d0*/  @P0 SHF.R.U32.HI R4, RZ, R6, R5 ;  /* 0x00000006ff040219 */ /* 0x001fca0000011605 */
[----:B------:R-:W-:Y:S02]  /*f0e0*/  IMAD.MOV R5, RZ, RZ, -R4 ;  /* 0x000000ffff057224 */ /* 0x000fe400078e0a04 */
[----:B------:R-:W-:-:S04]  /*f0f0*/  IMAD.WIDE.U32 R2, R4, UR4, R2 ;  /* 0x0000000404027c25 */ /* 0x000fc8000f8e0002 */
[----:B------:R-:W-:Y:S01]  /*f100*/  IMAD R0, R7, R5, R0 ;  /* 0x0000000507007224 */ /* 0x000fe200078e0200 */
[----:B------:R-:W-:-:S05]  /*f110*/  SHF.R.S32.HI R5, RZ, 0x1f, R4 ;  /* 0x0000001fff057819 */ /* 0x000fca0000011404 */
[----:B------:R-:W-:-:S04]  /*f120*/  IMAD R5, R5, UR4, RZ ;  /* 0x0000000405057c24 */ /* 0x000fc8000f8e02ff */
[----:B------:R-:W-:Y:S01]  /*f130*/  IMAD R4, R4, UR5, R5 ;  /* 0x0000000504047c24 */ /* 0x000fe2000f8e0205 */
[----:B------:R-:W-:Y:S01]  /*f140*/  ULDC.64 UR4, c[0x0][0x2c8] ;  /* 0x0000b20000047ab9 */ /* 0x000fe20000000a00 */
[----:B------:R-:W0:Y:S02]  /*f150*/  S2R R5, SR_TID.X ;  /* 0x0000000000057919 */ /* 0x000e240000002100 */
[----:B------:R-:W-:Y:S01]  /*f160*/  IMAD.IADD R3, R3, 0x1, R4 ;  /* 0x0000000103037824 */ /* 0x000fe200078e0204 */
[----:B------:R-:W-:Y:S01]  /*f170*/  SHF.R.S32.HI R4, RZ, 0x1f, R0 ;  /* 0x0000001fff047819 */ /* 0x000fe20000011400 */
[----:B------:R-:W-:-:S04]  /*f180*/  IMAD.WIDE.U32 R2, R0, UR4, R2 ;  /* 0x0000000400027c25 */ /* 0x000fc8000f8e0002 */
[----:B------:R-:W-:Y:S01]  /*f190*/  IMAD R4, R4, UR4, RZ ;  /* 0x0000000404047c24 */ /* 0x000fe2000f8e02ff */
[----:B------:R-:W-:Y:S02]  /*f1a0*/  ULDC UR4, c[0x0][0x2b8] ;  /* 0x0000ae0000047ab9 */ /* 0x000fe40000000800 */
[----:B------:R-:W-:Y:S01]  /*f1b0*/  ISETP.GE.AND P0, PT, R10, UR4, PT ;  /* 0x000000040a007c0c */ /* 0x000fe2000bf06270 */
[----:B------:R-:W-:Y:S01]  /*f1c0*/  IMAD R0, R0, UR5, R4 ;  /* 0x0000000500007c24 */ /* 0x000fe2000f8e0204 */
[----:B------:R1:W5:Y:S01]  /*f1d0*/  LDL R10, [R1+0x24] ;  /* 0x00002400010a7983 */ /* 0x0003620000100800 */
[----:B------:R-:W-:Y:S02]  /*f1e0*/  LEA R4, P3, R2, UR6, 0x1 ;  /* 0x0000000602047c11 */ /* 0x000fe4000f8608ff */
[----:B------:R-:W-:Y:S01]  /*f1f0*/  IMAD.IADD R0, R3, 0x1, R0 ;  /* 0x0000000103007824 */ /* 0x000fe200078e0200 */
[----:B------:R-:W-:Y:S01]  /*f200*/  ISETP.GE.AND P1, PT, R11, UR4, PT ;  /* 0x000000040b007c0c */ /* 0x000fe2000bf26270 */
[----:B0-----:R-:W-:-:S05]  /*f210*/  IMAD.SHL.U32 R8, R5, 0x8, RZ ;  /* 0x0000000805087824 */ /* 0x001fca00078e00ff */
[----:B------:R-:W-:-:S04]  /*f220*/  LOP3.LUT R8, R8, 0x38, RZ, 0xc0, !PT ;  /* 0x0000003808087812 */ /* 0x000fc800078ec0ff */
[----:B------:R-:W-:Y:S01]  /*f230*/  ISETP.GE.AND P2, PT, R8, UR4, PT ;  /* 0x0000000408007c0c */ /* 0x000fe2000bf46270 */
[----:B------:R-:W-:Y:S01]  /*f240*/  UMOV UR4, 0xffffffff ;  /* 0xffffffff00047882 */ /* 0x000fe20000000000 */
[----:B------:R-:W-:Y:S02]  /*f250*/  LEA.HI.X R3, R2, UR7, R0, 0x1, P3 ;  /* 0x0000000702037c11 */ /* 0x000fe400098f0c00 */
[----:B-1----:R-:W-:Y:S09]  /*f260*/  BRA.DIV UR4, `(.L_x_2309) ;  /* 0x0000004a04247947 */ /* 0x002ff2000b800000 */
[----:B------:R-:W0:Y:S02]  /*f270*/  S2R R6, SR_TID.X ;  /* 0x0000000000067919 */ /* 0x000e240000002100 */
[----:B0-----:R-:W-:-:S04]  /*f280*/  LOP3.LUT R6, R6, 0x7f, RZ, 0xc0, !PT ;  /* 0x0000007f06067812 */ /* 0x001fc800078ec0ff */
[----:B------:R-:W-:Y:S02]  /*f290*/  SHF.R.U32.HI R9, RZ, 0x3, R6 ;  /* 0x00000003ff097819 */ /* 0x000fe40000011606 */
[----:B------:R-:W2:Y:S04]  /*f2a0*/  LDL.LU R6, [R1+0x4] ;  /* 0x0000040001067983 */ /* 0x000ea80000300800 */
[----:B------:R-:W3:Y:S01]  /*f2b0*/  LDL.LU R8, [R1+0x38] ;  /* 0x0000380001087983 */ /* 0x000ee20000300800 */
[----:B--2---:R-:W-:Y:S02]  /*f2c0*/  IMAD R2, R6, 0x80, R9 ;  /* 0x0000008006027824 */ /* 0x004fe400078e0209 */
[----:B------:R-:W0:Y:S01]  /*f2d0*/  S2R R6, SR_TID.X ;  /* 0x0000000000067919 */ /* 0x000e220000002100 */
[----:B---3--:R-:W-:-:S02]  /*f2e0*/  IMAD R0, R8, R7, RZ ;  /* 0x0000000708007224 */ /* 0x008fc400078e02ff */
[----:B------:R-:W1:Y:S01]  /*f2f0*/  SHFL.IDX PT, R7, R4, RZ, 0x181f ;  /* 0x00181fff04077589 */ /* 0x000e6200000e0000 */
[C---:B------:R-:W-:Y:S02]  /*f300*/  VIADD R5, R2.reuse, 0x10 ;  /* 0x0000001002057836 */ /* 0x040fe40000000000 */
[-C--:B------:R-:W-:Y:S01]  /*f310*/  ISETP.GE.AND P4, PT, R2, R0.reuse, PT ;  /* 0x000000000200720c */ /* 0x080fe20003f86270 */
[----:B------:R-:W-:Y:S02]  /*f320*/  SHFL.IDX PT, R9, R3, 0x1, 0x181f ;  /* 0x00381f0003097f89 */ /* 0x000fe400000e0000 */
[----:B------:R-:W-:Y:S02]  /*f330*/  ISETP.GE.AND P3, PT, R5, R0, PT ;  /* 0x000000000500720c */ /* 0x000fe40003f66270 */
[----:B------:R-:W-:Y:S01]  /*f340*/  SHFL.IDX PT, R5, R4, 0x1, 0x181f ;  /* 0x00381f0004057f89 */ /* 0x000fe200000e0000 */
[----:B0-----:R-:W-:-:S03]  /*f350*/  IMAD.SHL.U32 R11, R6, 0x8, RZ ;  /* 0x00000008060b7824 */ /* 0x001fc600078e00ff */
[----:B------:R-:W0:Y:S02]  /*f360*/  SHFL.IDX PT, R6, R3, RZ, 0x181f ;  /* 0x00181fff03067589 */ /* 0x000e2400000e0000 */
[----:B------:R-:W-:-:S04]  /*f370*/  LOP3.LUT R11, R11, 0x38, RZ, 0xc0, !PT ;  /* 0x000000380b0b7812 */ /* 0x000fc800078ec0ff */
[----:B-1----:R-:W-:-:S05]  /*f380*/  @!P4 LEA R7, P5, R11, R7, 0x1 ;  /* 0x000000070b07c211 */ /* 0x002fca00078a08ff */
[----:B0-----:R-:W-:Y:S01]  /*f390*/  @!P4 IMAD.X R6, RZ, RZ, R6, P5 ;  /* 0x000000ffff06c224 */ /* 0x001fe200028e0606 */
[----:B------:R-:W-:-:S04]  /*f3a0*/  @!P3 LEA R8, P5, R11, R5, 0x1 ;  /* 0x000000050b08b211 */ /* 0x000fc800078a08ff */
[----:B------:R-:W-:Y:S01]  /*f3b0*/  @!P4 LOP3.LUT R7, R7, R6, RZ, 0x3c, !PT ;  /* 0x000000060707c212 */ /* 0x000fe200078e3cff */
[----:B------:R-:W-:-:S03]  /*f3c0*/  @!P3 IMAD.X R5, RZ, RZ, R9, P5 ;  /* 0x000000ffff05b224 */ /* 0x000fc600028e0609 */
[----:B------:R-:W-:-:S04]  /*f3d0*/  @!P4 LOP3.LUT R6, R7, R6, RZ, 0x3c, !PT ;  /* 0x000000060706c212 */ /* 0x000fc800078e3cff */
[----:B------:R-:W-:-:S05]  /*f3e0*/  @!P4 LOP3.LUT R7, R7, R6, RZ, 0x3c, !PT ;  /* 0x000000060707c212 */ /* 0x000fca00078e3cff */
[----:B-----5:R-:W-:Y:S04]  /*f3f0*/  @!P4 LDGSTS.E.BYPASS.LTC128B.128 [R10+0x10400], desc[UR56][R6.64], !P2 ;  /* 0x10400000060acfae */ /* 0x020fe8000d101d78 */
[----:B------:R-:W-:Y:S04]  /*f400*/  @!P4 LDGSTS.E.BYPASS.LTC128B.128 [R10+0x14400], desc[UR56][R6.64+0x80], !P1 ;  /* 0x14400080060acfae */ /* 0x000fe8000c901d78 */
[----:B------:R0:W-:Y:S02]  /*f410*/  @!P4 LDGSTS.E.BYPASS.LTC128B.128 [R10+0x18400], desc[UR56][R6.64+0x100], !P0 ;  /* 0x18400100060acfae */ /* 0x0001e4000c101d78 */
[----:B0-----:R-:W-:-:S02]  /*f420*/  @!P3 IMAD.MOV.U32 R6, RZ, RZ, R8 ;  /* 0x000000ffff06b224 */ /* 0x001fc400078e0008 */
[----:B------:R-:W-:Y:S01]  /*f430*/  @!P3 IMAD.MOV.U32 R7, RZ, RZ, R5 ;  /* 0x000000ffff07b224 */ /* 0x000fe200078e0005 */
[----:B------:R-:W-:Y:S01]  /*f440*/  SHFL.IDX PT, R8, R3, 0x2, 0x181f ;  /* 0x00581f0003087f89 */ /* 0x000fe200000e0000 */
[----:B------:R-:W-:-:S03]  /*f450*/  VIADD R5, R2, 0x20 ;  /* 0x0000002002057836 */ /* 0x000fc60000000000 */
[----:B------:R-:W-:Y:S04]  /*f460*/  @!P3 LDGSTS.E.BYPASS.LTC128B.128 [R10+0x10c00], desc[UR56][R6.64], !P2 ;  /* 0x10c00000060abfae */ /* 0x000fe8000d101d78 */
[----:B------:R-:W-:Y:S04]  /*f470*/  @!P3 LDGSTS.E.BYPASS.LTC128B.128 [R10+0x14c00], desc[UR56][R6.64+0x80], !P1 ;  /* 0x14c00080060abfae */ /* 0x000fe8000c901d78 */
[----:B------:R0:W-:Y:S01]  /*f480*/  @!P3 LDGSTS.E.BYPASS.LTC128B.128 [R10+0x18c00], desc[UR56][R6.64+0x100], !P0 ;  /* 0x18c00100060abfae */ /* 0x0001e2000c101d78 */
[----:B------:R-:W-:-:S03]  /*f490*/  ISETP.GE.AND P3, PT, R5, R0, PT ;  /* 0x000000000500720c */ /* 0x000fc60003f66270 */
[----:B------:R-:W1:Y:S10]  /*f4a0*/  SHFL.IDX PT, R5, R4, 0x2, 0x181f ;  /* 0x00581f0004057f89 */ /* 0x000e7400000e0000 */
        /* <DEDUP_REMOVED lines=53> */
.L_x_2428:
[----:B------:R-:W-:Y:S01]  /*f800*/  VIADD R2, R2, 0x70 ;  /* 0x0000007002027836 */ /* 0x000fe20000000000 */
[----:B------:R-:W-:Y:S04]  /*f810*/  BSSY B0, `(.L_x_2310) ;  /* 0x000000e000007945 */ /* 0x000fe80003800000 */
[----:B------:R-:W-:-:S13]  /*f820*/  ISETP.GE.AND P3, PT, R2, R0, PT ;  /* 0x000000000200720c */ /* 0x000fda0003f66270 */
[----:B------:R-:W-:Y:S05]  /*f830*/  @P3 BRA `(.L_x_2311) ;  /* 0x00000000002c3947 */ /* 0x000fea0003800000 */
[----:B0-----:R-:W0:Y:S02]  /*f840*/  S2R R4, SR_TID.X ;  /* 0x0000000000047919 */ /* 0x001e240000002100 */
        /* <DEDUP_REMOVED lines=10> */
.L_x_2311:
[----:B------:R-:W-:Y:S05]  /*f8f0*/  BSYNC B0 ;  /* 0x0000000000007941 */ /* 0x000fea0003800000 */
.L_x_2310:
[----:B------:R-:W-:Y:S01]  /*f900*/  NOP ;  /* 0x0000000000007918 */ /* 0x000fe20000000000 */
[----:B------:R-:W-:Y:S01]  /*f910*/  PLOP3.LUT P0, PT, PT, PT, PT, 0x80, 0x0 ;  /* 0x000000000000781c */ /* 0x000fe20003f0f070 */
[----:B0--3--:R-:W-:-:S12]  /*f920*/  VIADD R6, R18, 0x34800 ;  /* 0x0003480012067836 */ /* 0x009fd80000000000 */
.L_x_2312:
[----:B------:R-:W-:Y:S02]  /*f930*/  PLOP3.LUT P1, PT, P1, P0, PT, 0xa2, 0x0 ;  /* 0x000000000000781c */ /* 0x000fe40000f21472 */
[----:B------:R-:W-:-:S08]  /*f940*/  @P0 R2UR P1, UR4, R18 ;  /* 0x00000000120402ca */ /* 0x000fd00000020000 */
[----:B------:R-:W-:-:S05]  /*f950*/  @P0 PLOP3.LUT P0, PT, P1, PT, PT, 0x80, 0x0 ;  /* 0x000000000000081c */ /* 0x000fca0000f0f070 */
[----:B------:R-:W-:Y:S01]  /*f960*/  @!P1 SYNCS.ARRIVE.TRANS64.RED.A0T1 RZ, [UR4+0x34800], RZ ;  /* 0x034800ffffff99a7 */ /* 0x000fe20008200404 */
[----:B------:R-:W-:Y:S07]  /*f970*/  @!P1 ARRIVES.LDGSTSBAR.64.TRANSCNT [UR4+0x34800] ;  /* 0x03480000ff0099b0 */ /* 0x000fee0008000a84 */
[----:B------:R-:W-:Y:S05]  /*f980*/  @P0 BRA.U.ANY `(.L_x_2312) ;  /* 0xfffffffd00e80947 */ /* 0x000fea000393ffff */
[----:B----4-:R-:W3:Y:S02]  /*f990*/  LDL.LU R2, [R1+0x48] ;  /* 0x0000480001027983 */ /* 0x010ee40000300800 */
        /* <DEDUP_REMOVED lines=11> */
.L_x_2429:
[----:B------:R-:W-:Y:S05]  /*fa50*/  BSYNC B0 ;  /* 0x0000000000007941 */ /* 0x000fea0003800000 */
.L_x_2313:
[----:B------:R-:W0:Y:S04]  /*fa60*/  LDL R2, [R1+0x40] ;  /* 0x0000400001027983 */ /* 0x000e280000100800 */
[----:B--2---:R-:W2:Y:S01]  /*fa70*/  LDL R3, [R1+0x28] ;  /* 0x0000280001037983 */ /* 0x004ea20000100800 */
[----:B------:R-:W-:Y:S01]  /*fa80*/  BSSY B0, `(.L_x_2315) ;  /* 0x0000213000007945 */ /* 0x000fe20003800000 */
[----:B0-----:R-:W-:-:S05]  /*fa90*/  VIADD R0, R2, 0xfffffffe ;  /* 0xfffffffe02007836 */ /* 0x001fca0000000000 */
[----:B--2---:R-:W-:-:S13]  /*faa0*/  ISETP.GE.AND P0, PT, R0, R3, PT ;  /* 0x000000030000720c */ /* 0x004fda0003f06270 */
[----:B------:R-:W-:Y:S05]  /*fab0*/  @!P0 BRA `(.L_x_2316) ;  /* 0x00000020003c8947 */ /* 0x000fea0003800000 */
[----:B------:R-:W2:Y:S04]  /*fac0*/  LDL.LU R2, [R1+0x58] ;  /* 0x0000580001027983 */ /* 0x000ea80000300800 */
[----:B-1----:R-:W3:Y:S04]  /*fad0*/  LDL.LU R5, [R1+0x3c] ;  /* 0x00003c0001057983 */ /* 0x002ee80000300800 */
[----:B------:R-:W4:Y:S01]  /*fae0*/  LDL.LU R4, [R1+0x30] ;  /* 0x0000300001047983 */ /* 0x000f220000300800 */
[----:B------:R-:W-:Y:S01]  /*faf0*/  LOP3.LUT R12, RZ, R3, RZ, 0x33, !PT ;  /* 0x00000003ff0c7212 */ /* 0x000fe200078e33ff */
[----:B------:R-:W-:Y:S01]  /*fb00*/  BSSY B2, `(.L_x_2317) ;  /* 0x00000b5000027945 */ /* 0x000fe20003800000 */
[----:B--2---:R-:W-:-:S04]  /*fb10*/  VIADD R2, R2, 0x1 ;  /* 0x0000000102027836 */ /* 0x004fc80000000000 */
[----:B---3--:R-:W-:-:S05]  /*fb20*/  IMAD R2, R2, R5, RZ ;  /* 0x0000000502027224 */ /* 0x008fca00078e02ff */
        /* <DEDUP_REMOVED lines=14> */
[----:B--2---:R-:W-:Y:S02]  /*fc10*/  ISETP.NE.AND P1, PT, R5, RZ, PT ;  /* 0x000000ff0500720c */ /* 0x004fe40003f25270 */
        /* <DEDUP_REMOVED lines=26> */
.L_x_2321:
[----:B------:R-:W-:Y:S01]  /*fdc0*/  IMAD R3, R9, 0x8, R18 ;  /* 0x0000000809037824 */ /* 0x000fe200078e0212 */
[----:B------:R-:W-:Y:S01]  /*fdd0*/  SHF.L.U32 R2, R13, 0x1f, RZ ;  /* 0x0000001f0d027819 */ /* 0x000fe200000006ff */
[----:B------:R-:W-:Y:S03]  /*fde0*/  BSSY B3, `(.L_x_2322) ;  /* 0x0000003000037945 */ /* 0x000fe60003800000 */
[----:B------:R-:W1:Y:S02]  /*fdf0*/  SYNCS.PHASECHK.TRANS64.TRYWAIT P0, [R3+URZ+0x34840], R2 ;  /* 0x03484002030075a7 */ /* 0x000e64000800017f */
[----:B-1----:R-:W-:Y:S05]  /*fe00*/  @!P0 BRA `(.L_x_2323) ;  /* 0x0000004800448947 */ /* 0x002fea0003800000 */
.L_x_2430:
[----:B------:R-:W-:Y:S05]  /*fe10*/  BSYNC B3 ;  /* 0x0000000000037941 */ /* 0x000fea0003800000 */
.L_x_2322:
        /* <DEDUP_REMOVED lines=12> */
.L_x_2325:
[----:B------:R-:W-:Y:S05]  /*fee0*/  BSYNC B3 ;  /* 0x0000000000037941 */ /* 0x000fea0003800000 */
.L_x_2324:
        /* <DEDUP_REMOVED lines=12> */
.L_x_2326:
        /* <DEDUP_REMOVED lines=16> */
.L_x_2327:
        /* <DEDUP_REMOVED lines=15> */
.L_x_2328:
        /* <DEDUP_REMOVED lines=16> */
.L_x_2431:
[----:B------:R-:W-:Y:S05]  /*102a0*/  BSYNC B3 ;  /* 0x0000000000037941 */ /* 0x000fea0003800000 */
.L_x_2329:
        /* <DEDUP_REMOVED lines=12> */
.L_x_2332:
[----:B------:R-:W-:Y:S05]  /*10370*/  BSYNC B3 ;  /* 0x0000000000037941 */ /* 0x000fea0003800000 */
.L_x_2331:
        /* <DEDUP_REMOVED lines=13> */
.L_x_2333:
        /* <DEDUP_REMOVED lines=15> */
.L_x_2334:
        /* <DEDUP_REMOVED lines=12> */
.L_x_2320:
[----:B------:R-:W-:Y:S05]  /*10600*/  BSYNC B1 ;  /* 0x0000000000017941 */ /* 0x000fea0003800000 */
.L_x_2319:
[----:B0-----:R-:W2:Y:S01]  /*10610*/  LDL.LU R0, [R1+0x40] ;  /* 0x0000400001007983 */ /* 0x001ea20000300800 */
[----:B------:R-:W-:-:S03]  /*10620*/  IMAD.MOV.U32 R19, RZ, RZ, R9 ;  /* 0x000000ffff137224 */ /* 0x000fc600078e0009 */
[----:B------:R0:W-:Y:S02]  /*10630*/  STL [R1+0x14], R13 ;  /* 0x0000140d01007387 */ /* 0x0001e40000100800 */
[----:B0-2---:R-:W-:-:S07]  /*10640*/  VIADD R0, R0, 0xfffffffd ;  /* 0xfffffffd00007836 */ /* 0x005fce0000000000 */
.L_x_2318:
[----:B------:R-:W-:Y:S05]  /*10650*/  BSYNC B2 ;  /* 0x0000000000027941 */ /* 0x000fea0003800000 */
.L_x_2317:
[----:B------:R-:W-:Y:S01]  /*10660*/  VIADD R12, R12, 0xfffffffe ;  /* 0xfffffffe0c0c7836 */ /* 0x000fe20000000000 */
[----:B------:R-:W-:-:S04]  /*10670*/  LOP3.LUT R4, RZ, R4, RZ, 0x33, !PT ;  /* 0x00000004ff047212 */ /* 0x000fc800078e33ff */
[----:B------:R-:W-:-:S13]  /*10680*/  ISETP.NE.AND P0, PT, R12, R4, PT ;  /* 0x000000040c00720c */ /* 0x000fda0003f05270 */
[----:B------:R-:W-:Y:S05]  /*10690*/  @!P0 BRA `(.L_x_2316) ;  /* 0x0000001400448947 */ /* 0x000fea0003800000 */
[----:B------:R-:W-:-:S07]  /*106a0*/  IMAD.MOV.U32 R9, RZ, RZ, R17 ;  /* 0x000000ffff097224 */ /* 0x000fce00078e0011 */
.L_x_2367:
        /* <DEDUP_REMOVED lines=8> */
[----:B--2---:R-:W-:Y:S02]  /*10730*/  ISETP.NE.AND P1, PT, R3, RZ, PT ;  /* 0x000000ff0300720c */ /* 0x004fe40003f25270 */
        /* <DEDUP_REMOVED lines=26> */
.L_x_2337:
[----:B------:R-:W-:Y:S01]  /*108e0*/  IMAD R3, R4, 0x8, R18 ;  /* 0x0000000804037824 */ /* 0x000fe200078e0212 */
[----:B------:R-:W-:Y:S01]  /*108f0*/  SHF.L.U32 R2, R5, 0x1f, RZ ;  /* 0x0000001f05027819 */ /* 0x000fe200000006ff */
[----:B------:R-:W-:Y:S03]  /*10900*/  BSSY B2, `(.L_x_2338) ;  /* 0x0000003000027945 */ /* 0x000fe60003800000 */
[----:B------:R-:W1:Y:S02]  /*10910*/  SYNCS.PHASECHK.TRANS64.TRYWAIT P0, [R3+URZ+0x34840], R2 ;  /* 0x03484002030075a7 */ /* 0x000e64000800017f */
[----:B-1----:R-:W-:Y:S05]  /*10920*/  @!P0 BRA `(.L_x_2339) ;  /* 0x0000003c00a48947 */ /* 0x002fea0003800000 */
.L_x_2432:
[----:B------:R-:W-:Y:S05]  /*10930*/  BSYNC B2 ;  /* 0x0000000000027941 */ /* 0x000fea0003800000 */
.L_x_2338:
        /* <DEDUP_REMOVED lines=12> */
.L_x_2341:
[----:B------:R-:W-:Y:S05]  /*10a00*/  BSYNC B2 ;  /* 0x0000000000027941 */ /* 0x000fea0003800000 */
.L_x_2340:
        /* <DEDUP_REMOVED lines=12> */
.L_x_2342:
        /* <DEDUP_REMOVED lines=16> */
.L_x_2343:
        /* <DEDUP_REMOVED lines=15> */
.L_x_2344:
        /* <DEDUP_REMOVED lines=16> */
.L_x_2433:
[----:B------:R-:W-:Y:S05]  /*10dc0*/  BSYNC B2 ;  /* 0x0000000000027941 */ /* 0x000fea0003800000 */
.L_x_2345:
        /* <DEDUP_REMOVED lines=11> */
.L_x_2348:
[----:B------:R-:W-:Y:S05]  /*10e80*/  BSYNC B2 ;  /* 0x0000000000027941 */ /* 0x000fea0003800000 */
.L_x_2347:
        /* <DEDUP_REMOVED lines=12> */
.L_x_2349:
        /* <DEDUP_REMOVED lines=15> */
.L_x_2350:
        /* <DEDUP_REMOVED lines=12> */
.L_x_2336:
[----:B------:R-:W-:Y:S05]  /*11100*/  BSYNC B1 ;  /* 0x0000000000017941 */ /* 0x000fea0003800000 */
.L_x_2335:
[----:B------:R-:W2:Y:S01]  /*11110*/  LDL R2, [R1+0x20] ;  /* 0x0000200001027983 */ /* 0x000ea20000100800 */
[----:B------:R-:W-:Y:S01]  /*11120*/  VIADD R19, R4, 0x1 ;  /* 0x0000000104137836 */ /* 0x000fe20000000000 */
[----:B------:R-:W-:Y:S01]  /*11130*/  BSSY B1, `(.L_x_2351) ;  /* 0x00000a3000017945 */ /* 0x000fe20003800000 */
[----:B0-----:R-:W-:-:S03]  /*11140*/  VIADD R7, R0, 0xffffffff ;  /* 0xffffffff00077836 */ /* 0x001fc60000000000 */
[----:B------:R-:W-:-:S04]  /*11150*/  ISETP.NE.AND P0, PT, R19, 0x2, PT ;  /* 0x000000021300780c */ /* 0x000fc80003f05270 */
[----:B------:R-:W-:Y:S02]  /*11160*/  SEL R19, R19, RZ, P0 ;  /* 0x000000ff13137207 */ /* 0x000fe40000000000 */
[----:B--2---:R-:W-:Y:S02]  /*11170*/  ISETP.NE.AND P1, PT, R2, RZ, PT ;  /* 0x000000ff0200720c */ /* 0x004fe40003f25270 */
        /* <DEDUP_REMOVED lines=28> */
.L_x_2353:
[----:B------:R-:W-:Y:S01]  /*11340*/  IMAD R2, R19, 0x8, R18 ;  /* 0x0000000813027824 */ /* 0x000fe200078e0212 */
[----:B------:R-:W-:Y:S01]  /*11350*/  SHF.L.U32 R3, R12, 0x1f, RZ ;  /* 0x0000001f0c037819 */ /* 0x000fe200000006ff */
[----:B------:R-:W-:Y:S03]  /*11360*/  BSSY B2, `(.L_x_2354) ;  /* 0x0000003000027945 */ /* 0x000fe60003800000 */
[----:B------:R-:W2:Y:S02]  /*11370*/  SYNCS.PHASECHK.TRANS64.TRYWAIT P0, [R2+URZ+0x34840], R3 ;  /* 0x03484003020075a7 */ /* 0x000ea4000800017f */
[----:B--2---:R-:W-:Y:S05]  /*11380*/  @!P0 BRA `(.L_x_2355) ;  /* 0x0000003400348947 */ /* 0x004fea0003800000 */
.L_x_2434:
[----:B------:R-:W-:Y:S05]  /*11390*/  BSYNC B2 ;  /* 0x0000000000027941 */ /* 0x000fea0003800000 */
.L_x_2354:
        /* <DEDUP_REMOVED lines=12> */
.L_x_2357:
[----:B------:R-:W-:Y:S05]  /*11460*/  BSYNC B2 ;  /* 0x0000000000027941 */ /* 0x000fea0003800000 */
.L_x_2356:
        /* <DEDUP_REMOVED lines=13> */
.L_x_2358:
        /* <DEDUP_REMOVED lines=16> */
.L_x_2359:
        /* <DEDUP_REMOVED lines=15> */
.L_x_2360:
        /* <DEDUP_REMOVED lines=15> */
.L_x_2435:
[----:B------:R-:W-:Y:S05]  /*11820*/  BSYNC B2 ;  /* 0x0000000000027941 */ /* 0x000fea0003800000 */
.L_x_2361:
        /* <DEDUP_REMOVED lines=11> */
.L_x_2364:
[----:B------:R-:W-:Y:S05]  /*118e0*/  BSYNC B2 ;  /* 0x0000000000027941 */ /* 0x000fea0003800000 */
.L_x_2363:
        /* <DEDUP_REMOVED lines=12> */
.L_x_2365:
        /* <DEDUP_REMOVED lines=15> */
.L_x_2366:
        /* <DEDUP_REMOVED lines=12> */
.L_x_2352:
[----:B------:R-:W-:Y:S05]  /*11b60*/  BSYNC B1 ;  /* 0x0000000000017941 */ /* 0x000fea0003800000 */
.L_x_2351:
[----:B------:R-:W2:Y:S01]  /*11b70*/  LDL R2, [R1+0x28] ;  /* 0x0000280001027983 */ /* 0x000ea20000100800 */
[----:B------:R-:W-:Y:S01]  /*11b80*/  VIADD R0, R0, 0xfffffffe ;  /* 0xfffffffe00007836 */ /* 0x000fe20000000000 */
[----:B--2---:R-:W-:-:S13]  /*11b90*/  ISETP.GT.AND P0, PT, R7, R2, PT ;  /* 0x000000020700720c */ /* 0x004fda0003f04270 */
[----:B------:R-:W-:Y:S05]  /*11ba0*/  @P0 BRA `(.L_x_2367) ;  /* 0xffffffe800c00947 */ /* 0x000fea000383ffff */
.L_x_2316:
[----:B------:R-:W-:Y:S05]  /*11bb0*/  BSYNC B0 ;  /* 0x0000000000007941 */ /* 0x000fea0003800000 */
.L_x_2315:
[----:B------:R-:W2:Y:S01]  /*11bc0*/  S2R R2, SR_TID.X ;  /* 0x0000000000027919 */ /* 0x000ea20000002100 */
[----:B------:R-:W-:Y:S01]  /*11bd0*/  BSSY B0, `(.L_x_2368) ;  /* 0x0000011000007945 */ /* 0x000fe20003800000 */
[----:B--2---:R-:W-:-:S04]  /*11be0*/  LOP3.LUT R3, R2, 0x7f, RZ, 0xc0, !PT ;  /* 0x0000007f02037812 */ /* 0x004fc800078ec0ff */
[----:B------:R-:W-:-:S13]  /*11bf0*/  ISETP.NE.AND P0, PT, R3, RZ, PT ;  /* 0x000000ff0300720c */ /* 0x000fda0003f05270 */
[----:B------:R-:W-:Y:S05]  /*11c00*/  @P0 BRA `(.L_x_2369) ;  /* 0x0000000000340947 */ /* 0x000fea0003800000 */
[----:B------:R-:W2:Y:S01]  /*11c10*/  S2R R2, SR_LANEID ;  /* 0x0000000000027919 */ /* 0x000ea20000000000 */
[----:B------:R-:W-:Y:S01]  /*11c20*/  VOTEU.ANY UR4, UPT, PT ;  /* 0x0000000000047886 */ /* 0x000fe200038e0100 */
[----:B-1----:R-:W1:Y:S01]  /*11c30*/  LDC.64 R4, c[0x0][0xc60] ;  /* 0x00031800ff047b82 */ /* 0x002e620000000a00 */
[----:B------:R-:W2:Y:S02]  /*11c40*/  FLO.U32 R0, UR4 ;  /* 0x0000000400007d00 */ /* 0x000ea400080e0000 */
        /* <DEDUP_REMOVED lines=9> */
.L_x_2369:
[----:B------:R-:W-:Y:S05]  /*11ce0*/  BSYNC B0 ;  /* 0x0000000000007941 */ /* 0x000fea0003800000 */
.L_x_2368:
[----:B--2---:R-:W2:Y:S01]  /*11cf0*/  LDL.LU R0, [R1+0x20] ;  /* 0x0000200001007983 */ /* 0x004ea20000300800 */
[----:B------:R-:W-:Y:S01]  /*11d00*/  BSSY B0, `(.L_x_2370) ;  /* 0x000003a000007945 */ /* 0x000fe20003800000 */
[----:B--2---:R-:W-:-:S13]  /*11d10*/  ISETP.NE.AND P0, PT, R0, RZ, PT ;  /* 0x000000ff0000720c */ /* 0x004fda0003f05270 */
        /* <DEDUP_REMOVED lines=8> */
.L_x_2436:
[----:B------:R-:W-:Y:S05]  /*11da0*/  BSYNC B1 ;  /* 0x0000000000017941 */ /* 0x000fea0003800000 */
.L_x_2372:
        /* <DEDUP_REMOVED lines=9> */
.L_x_2375:
[----:B------:R-:W-:Y:S05]  /*11e40*/  BSYNC B1 ;  /* 0x0000000000017941 */ /* 0x000fea0003800000 */
.L_x_2374:
        /* <DEDUP_REMOVED lines=12> */
.L_x_2376:
        /* <DEDUP_REMOVED lines=15> */
.L_x_2377:
        /* <DEDUP_REMOVED lines=10> */
.L_x_2371:
[----:B------:R-:W-:Y:S05]  /*120a0*/  BSYNC B0 ;  /* 0x0000000000007941 */ /* 0x000fea0003800000 */
.L_x_2370:
[----:B------:R-:W2:Y:S01]  /*120b0*/  LDL.LU R4, [R1+0x14] ;  /* 0x0000140001047983 */ /* 0x000ea20000300800 */
[----:B------:R-:W-:-:S05]  /*120c0*/  VIADD R19, R19, 0x1 ;  /* 0x0000000113137836 */ /* 0x000fca0000000000 */
[----:B------:R-:W-:-:S04]  /*120d0*/  ISETP.NE.AND P0, PT, R19, 0x2, PT ;  /* 0x000000021300780c */ /* 0x000fc80003f05270 */
[----:B------:R-:W-:Y:S02]  /*120e0*/  SEL R0, RZ, 0x1, P0 ;  /* 0x00000001ff007807 */ /* 0x000fe40000000000 */
[----:B------:R-:W-:Y:S02]  /*120f0*/  SEL R19, R19, RZ, P0 ;  /* 0x000000ff13137207 */ /* 0x000fe40000000000 */
[----:B--2---:R-:W-:-:S05]  /*12100*/  LOP3.LUT R4, R4, R0, RZ, 0x3c, !PT ;  /* 0x0000000004047212 */ /* 0x004fca00078e3cff */
[----:B------:R2:W-:Y:S02]  /*12110*/  STL [R1+0x14], R4 ;  /* 0x0000140401007387 */ /* 0x0005e40000100800 */
.L_x_2295:
[----:B------:R-:W-:Y:S05]  /*12120*/  BSYNC B7 ;  /* 0x0000000000077941 */ /* 0x000fea0003800000 */
.L_x_2293:
[----:B----4-:R-:W4:Y:S02]  /*12130*/  LDL R0, [R1+0x5c] ;  /* 0x00005c0001007983 */ /* 0x010f240000100800 */
[----:B----4-:R-:W-:-:S13]  /*12140*/  ISETP.NE.AND P0, PT, R0, RZ, PT ;  /* 0x000000ff0000720c */ /* 0x010fda0003f05270 */
        /* <DEDUP_REMOVED lines=12> */
.L_x_2378:
[----:B------:R-:W2:Y:S01]  /*12210*/  S2R R0, SR_TID.X ;  /* 0x0000000000007919 */ /* 0x000ea20000002100 */
[----:B------:R-:W-:Y:S01]  /*12220*/  UMOV UR4, 0xffffffff ;  /* 0xffffffff00047882 */ /* 0x000fe20000000000 */
[----:B--2---:R-:W-:-:S04]  /*12230*/  LOP3.LUT R10, R0, 0x1f, RZ, 0xc0, !PT ;  /* 0x0000001f000a7812 */ /* 0x004fc800078ec0ff */
[----:B------:R-:W-:Y:S01]  /*12240*/  ISETP.NE.AND P0, PT, R10, 0x1f, PT ;  /* 0x0000001f0a00780c */ /* 0x000fe20003f05270 */
[----:B------:R-:W-:-:S12]  /*12250*/  BRA.DIV UR4, `(.L_x_2380) ;  /* 0x0000002604bc7947 */ /* 0x000fd8000b800000 */
[----:B------:R-:W2:Y:S01]  /*12260*/  LDL.LU R3, [R1] ;  /* 0x0000000001037983 */ /* 0x000ea20000300800 */
[----:B------:R-:W-:-:S03]  /*12270*/  ULDC UR4, c[0x0][0xc3c] ;  /* 0x00030f0000047ab9 */ /* 0x000fc60000000800 */
[----:B01----:R-:W4:Y:S02]  /*12280*/  LDL R8, [R1+0xc] ;  /* 0x00000c0001087983 */ /* 0x003f240000100800 */
[----:B----4-:R-:W-:Y:S02]  /*12290*/  IMAD.IADD R0, R8, 0x1, R10 ;  /* 0x0000000108007824 */ /* 0x010fe400078e020a */
[----:B--2---:R-:W-:-:S03]  /*122a0*/  IMAD.MOV.U32 R8, RZ, RZ, R3 ;  /* 0x000000ffff087224 */ /* 0x004fc600078e0003 */
[----:B------:R-:W-:-:S13]  /*122b0*/  ISETP.GE.OR P1, PT, R0, UR4, !P0 ;  /* 0x0000000400007c0c */ /* 0x000fda000c726670 */
[----:B------:R-:W0:Y:S08]  /*122c0*/  @!P1 LDC.64 R2, c[0x0][0xc80] ;  /* 0x00032000ff029b82 */ /* 0x000e300000000a00 */
[----:B---3--:R-:W1:Y:S01]  /*122d0*/  @!P1 LDC.64 R6, c[0x0][0xc78] ;  /* 0x00031e00ff069b82 */ /* 0x008e620000000a00 */
[----:B0-----:R-:W-:-:S05]  /*122e0*/  @!P1 IMAD.WIDE R2, R0, 0x4, R2 ;  /* 0x0000000400029825 */ /* 0x001fca00078e0202 */
[----:B------:R1:W2:Y:S02]  /*122f0*/  @!P1 LDG.E R5, desc[UR56][R2.64] ;  /* 0x0000003802059981 */ /* 0x0002a4000c1e1900 */
[----:B-1----:R-:W-:-:S06]  /*12300*/  @!P1 IMAD.WIDE R2, R0, 0x4, R6 ;  /* 0x0000000400029825 */ /* 0x002fcc00078e0206 */
[----:B------:R-:W3:Y:S01]  /*12310*/  @!P1 LDG.E R2, desc[UR56][R2.64] ;  /* 0x0000003802029981 */ /* 0x000ee2000c1e1900 */
[----:B------:R-:W-:Y:S02]  /*12320*/  CS2R R6, SRZ ;  /* 0x0000000000067805 */ /* 0x000fe4000001ff00 */
[C---:B------:R-:W-:Y:S02]  /*12330*/  ISETP.GE.U32.AND P2, PT, R10.reuse, 0x2, PT ;  /* 0x000000020a00780c */ /* 0x040fe40003f46070 */
[C---:B------:R-:W-:Y:S01]  /*12340*/  ISETP.GE.U32.AND P3, PT, R10.reuse, 0x4, PT ;  /* 0x000000040a00780c */ /* 0x040fe20003f66070 */
[----:B------:R-:W-:Y:S01]  /*12350*/  SHFL.IDX PT, R4, R8, RZ, 0x1f ;  /* 0x00001fff08047589 */ /* 0x000fe200000e0000 */
[C---:B------:R-:W-:Y:S02]  /*12360*/  ISETP.GE.U32.AND P4, PT, R10.reuse, 0x8, PT ;  /* 0x000000080a00780c */ /* 0x040fe40003f86070 */
[----:B------:R-:W-:Y:S01]  /*12370*/  ISETP.GE.U32.AND P5, PT, R10, 0x10, PT ;  /* 0x000000100a00780c */ /* 0x000fe20003fa6070 */
[----:B------:R-:W-:Y:S01]  /*12380*/  SHFL.IDX PT, R0, R8, 0x1, 0x1f ;  /* 0x00201f0008007f89 */ /* 0x000fe200000e0000 */
[----:B--2---:R-:W-:-:S02]  /*12390*/  @!P1 IMAD.MOV.U32 R6, RZ, RZ, R5 ;  /* 0x000000ffff069224 */ /* 0x004fc400078e0005 */
[----:B---3--:R-:W-:Y:S01]  /*123a0*/  @!P1 IMAD.MOV.U32 R7, RZ, RZ, R2 ;  /* 0x000000ffff079224 */ /* 0x008fe200078e0002 */
[----:B------:R-:W-:-:S03]  /*123b0*/  ISETP.NE.AND P1, PT, R10, RZ, PT ;  /* 0x000000ff0a00720c */ /* 0x000fc60003f25270 */
[----:B------:R-:W-:-:S05]  /*123c0*/  IMAD R2, R7, R6, RZ ;  /* 0x0000000607027224 */ /* 0x000fca00078e02ff */
[----:B------:R-:W0:Y:S02]  /*123d0*/  SHFL.UP PT, R3, R2, 0x1, RZ ;  /* 0x0420000002037989 */ /* 0x000e2400000e00ff */
[----:B0-----:R-:W-:-:S05]  /*123e0*/  SEL R5, R3, RZ, P1 ;  /* 0x000000ff03057207 */ /* 0x001fca0000800000 */
[----:B------:R-:W-:Y:S02]  /*123f0*/  IMAD.IADD R2, R2, 0x1, R5 ;  /* 0x0000000102027824 */ /* 0x000fe400078e0205 */
[----:B------:R-:W-:-:S03]  /*12400*/  IMAD.MOV.U32 R5, RZ, RZ, RZ ;  /* 0x000000ffff057224 */ /* 0x000fc600078e00ff */
        /* <DEDUP_REMOVED lines=13> */
.L_x_2446:
[----:B------:R-:W-:Y:S02]  /*124e0*/  ULDC UR4, c[0x0][0xc38] ;  /* 0x00030e0000047ab9 */ /* 0x000fe40000000800 */
[----:B------:R-:W-:-:S04]  /*124f0*/  IMAD.U32 R8, RZ, RZ, UR4 ;  /* 0x00000004ff087e24 */ /* 0x000fc8000f8e00ff */
[----:B-1----:R-:W-:-:S04]  /*12500*/  IMAD R9, R9, R8, RZ ;  /* 0x0000000809097224 */ /* 0x002fc800078e02ff */
[----:B------:R-:W-:-:S05]  /*12510*/  IMAD.IADD R0, R0, 0x1, R9 ;  /* 0x0000000100007824 */ /* 0x000fca00078e0209 */
[----:B------:R-:W-:-:S13]  /*12520*/  ISETP.GT.AND P6, PT, R0, R4, PT ;  /* 0x000000040000720c */ /* 0x000fda0003fc4270 */
[----:B------:R-:W-:Y:S05]  /*12530*/  @P6 BRA `(.L_x_2381) ;  /* 0x0000000000ac6947 */ /* 0x000fea0003800000 */
.L_x_2384:
[----:B------:R-:W2:Y:S01]  /*12540*/  LDL.LU R3, [R1+0xc] ;  /* 0x00000c0001037983 */ /* 0x000ea20000300800 */
[----:B0-----:R-:W0:Y:S01]  /*12550*/  LDC R2, c[0x0][0xc3c] ;  /* 0x00030f00ff027b82 */ /* 0x001e220000000800 */
[----:B--2---:R-:W-:-:S05]  /*12560*/  VIADD R3, R3, 0x1f ;  /* 0x0000001f03037836 */ /* 0x004fca0000000000 */
[----:B0-----:R-:W-:-:S13]  /*12570*/  ISETP.GE.AND P6, PT, R3, R2, PT ;  /* 0x000000020300720c */ /* 0x001fda0003fc6270 */
[----:B------:R-:W-:Y:S05]  /*12580*/  @P6 BRA `(.L_x_2382) ;  /* 0x0000000800e86947 */ /* 0x000fea0003800000 */
[----:B------:R-:W0:Y:S01]  /*12590*/  S2R R6, SR_TID.X ;  /* 0x0000000000067919 */ /* 0x000e220000002100 */
        /* <DEDUP_REMOVED lines=31> */
.L_x_2454:
[----:B------:R-:W-:Y:S02]  /*12790*/  ULDC UR4, c[0x0][0xc38] ;  /* 0x00030e0000047ab9 */ /* 0x000fe40000000800 */
[----:B------:R-:W-:-:S04]  /*127a0*/  IMAD.U32 R8, RZ, RZ, UR4 ;  /* 0x00000004ff087e24 */ /* 0x000fc8000f8e00ff */
[----:B-1----:R-:W-:-:S04]  /*127b0*/  IMAD R9, R9, R8, RZ ;  /* 0x0000000809097224 */ /* 0x002fc800078e02ff */
[----:B------:R-:W-:-:S05]  /*127c0*/  IMAD.IADD R0, R9, 0x1, R0 ;  /* 0x0000000109007824 */ /* 0x000fca00078e0200 */
[----:B------:R-:W-:-:S13]  /*127d0*/  ISETP.GT.AND P6, PT, R0, R4, PT ;  /* 0x000000040000720c */ /* 0x000fda0003fc4270 */
[----:B------:R-:W-:Y:S05]  /*127e0*/  @!P6 BRA `(.L_x_2384) ;  /* 0xfffffffc0054e947 */ /* 0x000fea000383ffff */
.L_x_2381:
        /* <DEDUP_REMOVED lines=12> */
.L_x_2459:
[----:B------:R-:W-:-:S13]  /*128b0*/  ISETP.NE.AND P0, PT, R3, RZ, PT ;  /* 0x000000ff0300720c */ /* 0x000fda0003f05270 */
[----:B------:R-:W-:Y:S05]  /*128c0*/  @!P0 BRA `(.L_x_2386) ;  /* 0x0000000000148947 */ /* 0x000fea0003800000 */
[----:B------:R-:W-:Y:S01]  /*128d0*/  UMOV UR4, 0xffffffff ;  /* 0xffffffff00047882 */ /* 0x000fe20000000000 */
[----:B---3--:R-:W-:Y:S02]  /*128e0*/  VIADD R10, R10, 0xffffffff ;  /* 0xffffffff0a0a7836 */ /* 0x008fe40000000000 */
[----:B------:R-:W-:Y:S05]  /*128f0*/  BRA.DIV UR4, `(.L_x_2387) ;  /* 0x0000002a04b07947 */ /* 0x000fea000b800000 */
[----:B0-----:R0:W1:Y:S02]  /*12900*/  SHFL.IDX PT, R2, R2, R10, 0x1f ;  /* 0x00001f0a02027589 */ /* 0x00106400000e0000 */
.L_x_2462:
[----:B-1----:R-:W-:-:S07]  /*12910*/  IMAD.MOV.U32 R5, RZ, RZ, R2 ;  /* 0x000000ffff057224 */ /* 0x002fce00078e0002 */
.L_x_2386:
[----:B0-----:R-:W-:Y:S01]  /*12920*/  IMAD R2, R5, R8, R9 ;  /* 0x0000000805027224 */ /* 0x001fe200078e0209 */
[----:B------:R-:W-:-:S03]  /*12930*/  ISETP.NE.AND P0, PT, R7, 0x1, PT ;  /* 0x000000010700780c */ /* 0x000fc60003f05270 */
[----:B------:R-:W-:Y:S01]  /*12940*/  IMAD.IADD R4, R4, 0x1, -R2 ;  /* 0x0000000104047824 */ /* 0x000fe200078e0a02 */
[----:B------:R0:W-:Y:S09]  /*12950*/  STL [R1], R2 ;  /* 0x0000000201007387 */ /* 0x0001f20000100800 */
[----:B------:R-:W-:Y:S05]  /*12960*/  @!P0 BRA `(.L_x_2388) ;  /* 0x0000000000e48947 */ /* 0x000fea0003800000 */
[----:B------:R-:W-:-:S04]  /*12970*/  IABS R5, R0 ;  /* 0x0000000000057213 */ /* 0x000fc80000000000 */
        /* <DEDUP_REMOVED lines=25> */
[----:B---3--:R-:W-:Y:S02]  /*12b10*/  IMAD R6, R2, R5, RZ ;  /* 0x0000000502067224 */ /* 0x008fe400078e02ff */
        /* <DEDUP_REMOVED lines=30> */
.L_x_2388:
[----:B------:R-:W2:Y:S01]  /*12d00*/  LDL R5, [R1+0xc] ;  /* 0x00000c0001057983 */ /* 0x000ea20000100800 */
[----:B0-----:R-:W2:Y:S02]  /*12d10*/  LDC.64 R2, c[0x0][0xc90] ;  /* 0x00032400ff027b82 */ /* 0x001ea40000000a00 */
[----:B--2---:R-:W-:-:S05]  /*12d20*/  IMAD.WIDE R2, R5, 0x4, R2 ;  /* 0x0000000405027825 */ /* 0x004fca00078e0202 */
[----:B---3--:R-:W2:Y:S02]  /*12d30*/  LDG.E R6, desc[UR56][R2.64] ;  /* 0x0000003802067981 */ /* 0x008ea4000c1e1900 */
        /* <DEDUP_REMOVED lines=59> */
.L_x_2389:
[----:B0-----:R-:W-:-:S05]  /*130f0*/  LOP3.LUT R3, RZ, R4, RZ, 0x33, !PT ;  /* 0x00000004ff037212 */ /* 0x001fca00078e33ff */
[----:B------:R-:W-:-:S05]  /*13100*/  IMAD.IADD R0, R0, 0x1, R3 ;  /* 0x0000000100007824 */ /* 0x000fca00078e0203 */
[----:B------:R2:W-:Y:S01]  /*13110*/  STL [R1+0x4], R0 ;  /* 0x0000040001007387 */ /* 0x0005e20000100800 */
[----:B------:R-:W-:Y:S05]  /*13120*/  BRA `(.L_x_2390) ;  /* 0x0000000000287947 */ /* 0x000fea0003800000 */
.L_x_2382:
        /* <DEDUP_REMOVED lines=10> */
.L_x_2390:
[----:B0-----:R-:W3:Y:S04]  /*131d0*/  LDL R3, [R1+0x8] ;  /* 0x0000080001037983 */ /* 0x001ee80000100800 */
[----:B-1----:R-:W4:Y:S04]  /*131e0*/  LDL R2, [R1+0xc] ;  /* 0x00000c0001027983 */ /* 0x002f280000100800 */
[----:B------:R-:W5:Y:S04]  /*131f0*/  LDL R4, [R1] ;  /* 0x0000000001047983 */ /* 0x000f680000100800 */
[----:B------:R-:W5:Y:S01]  /*13200*/  LDL R5, [R1+0x4] ;  /* 0x0000040001057983 */ /* 0x000f620000100800 */
[----:B------:R-:W-:Y:S05]  /*13210*/  WARPSYNC.ALL ;  /* 0x0000000000007948 */ /* 0x000fea0003800000 */
[----:B--2---:R-:W0:Y:S02]  /*13220*/  S2R R0, SR_TID.X ;  /* 0x0000000000007919 */ /* 0x004e240000002100 */
        /* <DEDUP_REMOVED lines=10> */
.L_x_2379:
[----:B------:R-:W2:Y:S01]  /*132d0*/  LDL R0, [R1+0xc] ;  /* 0x00000c0001007983 */ /* 0x000ea20000100800 */
[----:B------:R-:W-:Y:S02]  /*132e0*/  ULDC UR4, c[0x0][0xc3c] ;  /* 0x00030f0000047ab9 */ /* 0x000fe40000000800 */
[----:B--2---:R-:W-:-:S13]  /*132f0*/  ISETP.GE.AND P0, PT, R0, UR4, PT ;  /* 0x0000000400007c0c */ /* 0x004fda000bf06270 */
[----:B------:R-:W-:Y:S05]  /*13300*/  @!P0 BRA `(.L_x_2391) ;  /* 0xffffffa400208947 */ /* 0x000fea000383ffff */
[----:B------:R-:W-:Y:S05]  /*13310*/  BSYNC B8 ;  /* 0x0000000000087941 */ /* 0x000fea0003800000 */
.L_x_2287:
[----:B0-----:R-:W2:Y:S01]  /*13320*/  LDL.LU R0, [R1+0x48] ;  /* 0x0000480001007983 */ /* 0x001ea20000300800 */
[----:B------:R-:W-:Y:S01]  /*13330*/  BSSY B0, `(.L_x_2392) ;  /* 0x000000b000007945 */ /* 0x000fe20003800000 */
[----:B-1-3--:R-:W0:Y:S01]  /*13340*/  S2R R5, SR_CgaCtaId ;  /* 0x0000000000057919 */ /* 0x00ae220000008800 */
        /* <DEDUP_REMOVED lines=9> */
.L_x_2463:
[----:B------:R-:W-:Y:S05]  /*133e0*/  BSYNC B0 ;  /* 0x0000000000007941 */ /* 0x000fea0003800000 */
.L_x_2392:
[----:B------:R-:W-:-:S03]  /*133f0*/  UMOV UR4, 0xffffffff ;  /* 0xffffffff00047882 */ /* 0x000fc60000000000 */
[----:B------:R-:W-:Y:S05]  /*13400*/  BRA.DIV UR4, `(.L_x_2394) ;  /* 0x00000022042c7947 */ /* 0x000fea000b800000 */
[----:B------:R-:W1:Y:S02]  /*13410*/  S2R R2, SR_TID.X ;  /* 0x0000000000027919 */ /* 0x000e640000002100 */
[----:B-1----:R-:W-:-:S04]  /*13420*/  SHF.R.U32.HI R2, RZ, 0x5, R2 ;  /* 0x00000005ff027819 */ /* 0x002fc80000011602 */
[----:B------:R-:W-:-:S05]  /*13430*/  LOP3.LUT R2, R2, 0x3, RZ, 0xc0, !PT ;  /* 0x0000000302027812 */ /* 0x000fca00078ec0ff */
[----:B------:R1:W2:Y:S02]  /*13440*/  SHFL.IDX PT, R14, R2, RZ, 0x1f ;  /* 0x00001fff020e7589 */ /* 0x0002a400000e0000 */
.L_x_2466:
[----:B--2---:R-:W-:Y:S01]  /*13450*/  ISETP.NE.AND P0, PT, R14, RZ, PT ;  /* 0x000000ff0e00720c */ /* 0x004fe20003f05270 */
[----:B------:R-:W-:-:S12]  /*13460*/  BSSY B0, `(.L_x_2395) ;  /* 0x0000025000007945 */ /* 0x000fd80003800000 */
[----:B------:R-:W-:Y:S05]  /*13470*/  @P0 BRA `(.L_x_2396) ;  /* 0x00000000008c0947 */ /* 0x000fea0003800000 */
[----:B------:R-:W-:-:S03]  /*13480*/  UMOV UR4, 0xffffffff ;  /* 0xffffffff00047882 */ /* 0x000fc60000000000 */
[----:B------:R-:W-:Y:S05]  /*13490*/  BRA.DIV UR4, `(.L_x_2397) ;  /* 0x00000022043c7947 */ /* 0x000fea000b800000 */
[----:B------:R-:W-:-:S13]  /*134a0*/  ELECT P6, URZ, PT ;  /* 0x00000000003f782f */ /* 0x000fda00038c0000 */
.L_x_2469:
[----:B------:R-:W-:Y:S05]  /*134b0*/  @!P6 BRA `(.L_x_2396) ;  /* 0x00000000007ce947 */ /* 0x000fea0003800000 */
[----:B-1----:R-:W2:Y:S02]  /*134c0*/  LDL.LU R2, [R1+0x60] ;  /* 0x0000600001027983 */ /* 0x002ea40000300800 */
[----:B--2---:R-:W-:-:S04]  /*134d0*/  LOP3.LUT R2, R2, 0x2, RZ, 0xfc, !PT ;  /* 0x0000000202027812 */ /* 0x004fc800078efcff */
[----:B------:R-:W-:-:S13]  /*134e0*/  ISETP.NE.AND P2, PT, R2, 0x3, PT ;  /* 0x000000030200780c */ /* 0x000fda0003f45270 */
[----:B------:R-:W-:Y:S05]  /*134f0*/  @!P2 BRA `(.L_x_2398) ;  /* 0x000000000004a947 */ /* 0x000fea0003800000 */
[----:B------:R-:W-:Y:S01]  /*13500*/  BPT.TRAP 0x1 ;  /* 0x000000040000795c */ /* 0x000fe20000300000 */
.L_x_2398:
        /* <DEDUP_REMOVED lines=13> */
.L_x_2470:
[----:B------:R-:W1:Y:S02]  /*135e0*/  SYNCS.PHASECHK.TRANS64.TRYWAIT P0, [R7+URZ], R2 ;  /* 0x00000002070075a7 */ /* 0x000e64000800017f */
[----:B-1----:R-:W-:Y:S05]  /*135f0*/  @!P0 BRA `(.L_x_2400) ;  /* 0x0000002000188947 */ /* 0x002fea0003800000 */
.L_x_2471:
[----:B------:R-:W-:Y:S05]  /*13600*/  @!P2 BRA `(.L_x_2401) ;  /* 0x000000000004a947 */ /* 0x000fea0003800000 */
[----:B------:R-:W-:Y:S01]  /*13610*/  BPT.TRAP 0x1 ;  /* 0x000000040000795c */ /* 0x000fe20000300000 */
.L_x_2401:
[----:B------:R-:W-:-:S04]  /*13620*/  VIADD R0, R0, 0x34860 ;  /* 0x0003486000007836 */ /* 0x000fc80000000000 */
[----:B------:R-:W-:-:S04]  /*13630*/  IMAD R4, R19, 0x8, R0 ;  /* 0x0000000813047824 */ /* 0x000fc800078e0200 */
[----:B------:R-:W2:Y:S02]  /*13640*/  SYNCS.PHASECHK.TRANS64.TRYWAIT P0, [R4+URZ], R5 ;  /* 0x00000005040075a7 */ /* 0x000ea4000800017f */
[----:B--2---:R-:W-:Y:S05]  /*13650*/  @!P0 BRA `(.L_x_2402) ;  /* 0x0000002000148947 */ /* 0x004fea0003800000 */
.L_x_2472:
[----:B------:R-:W-:-:S07]  /*13660*/  IMAD R3, R3, 0x8, R0 ;  /* 0x0000000803037824 */ /* 0x000fce00078e0200 */
.L_x_2403:
[----:B---3--:R3:W4:Y:S02]  /*13670*/  SYNCS.PHASECHK.TRANS64.TRYWAIT P0, [R3+URZ], R2 ;  /* 0x00000002030075a7 */ /* 0x008724000800017f */
[----:B----4-:R-:W-:Y:S05]  /*13680*/  @!P0 NANOSLEEP.SYNCS 0x989680 ;  /* 0x009896800000895d */ /* 0x010fea0003900000 */
[----:B------:R-:W4:Y:S02]  /*13690*/  @!P0 SYNCS.PHASECHK.TRANS64 P0, [R3+URZ], R2 ;  /* 0x00000002030085a7 */ /* 0x000f24000800007f */
[----:B----4-:R-:W-:Y:S05]  /*136a0*/  @!P0 BRA `(.L_x_2403) ;  /* 0xfffffffc00f08947 */ /* 0x010fea000383ffff */
.L_x_2396:
[----:B------:R-:W-:Y:S05]  /*136b0*/  BSYNC B0 ;  /* 0x0000000000007941 */ /* 0x000fea0003800000 */
.L_x_2395:
[----:B------:R-:W-:Y:S05]  /*136c0*/  EXIT ;  /* 0x000000000000794d */ /* 0x000fea0003800000 */
.L_x_2226:
[----:B0-----:R-:W-:-:S04]  /*136d0*/  IMAD.U32 R3, RZ, RZ, UR37 ;  /* 0x00000025ff037e24 */ /* 0x001fc8000f8e00ff */
[----:B------:R0:W1:Y:S03]  /*136e0*/  SYNCS.PHASECHK.TRANS64.TRYWAIT P1, [R3+URZ+0x34800], R0 ;  /* 0x03480000030075a7 */ /* 0x000066000802017f */
[----:B-1----:R-:W-:Y:S05]  /*136f0*/  @!P1 NANOSLEEP.SYNCS 0x989680 ;  /* 0x009896800000995d */ /* 0x002fea0003900000 */
[----:B------:R-:W1:Y:S02]  /*13700*/  @!P1 SYNCS.PHASECHK.TRANS64 P1, [R3+URZ+0x34800], R0 ;  /* 0x03480000030095a7 */ /* 0x000e64000802007f */
[----:B-1----:R-:W-:Y:S05]  /*13710*/  @!P1 BRA `(.L_x_2226) ;  /* 0xfffffffc00ec9947 */ /* 0x002fea000383ffff */
[----:B------:R-:W-:Y:S05]  /*13720*/  BRA `(.L_x_2404) ;  /* 0xfffffee4000c7947 */ /* 0x000fea000383ffff */
.L_x_2230:
[----:B-1----:R1:W2:Y:S02]  /*13730*/  SYNCS.PHASECHK.TRANS64.TRYWAIT P2, [R2+URZ+0x34830], R3 ;  /* 0x03483003020075a7 */ /* 0x0022a4000804017f */
[----:B--2---:R-:W-:Y:S05]  /*13740*/  @!P2 NANOSLEEP.SYNCS 0x989680 ;  /* 0x009896800000a95d */ /* 0x004fea0003900000 */
[----:B------:R-:W2:Y:S02]  /*13750*/  @!P2 SYNCS.PHASECHK.TRANS64 P2, [R2+URZ+0x34830], R3 ;  /* 0x034830030200a5a7 */ /* 0x000ea4000804007f */
[----:B--2---:R-:W-:Y:S05]  /*13760*/  @!P2 BRA `(.L_x_2230) ;  /* 0xfffffffc00f0a947 */ /* 0x004fea000383ffff */
[----:B------:R-:W-:Y:S05]  /*13770*/  BRA `(.L_x_2229) ;  /* 0xfffffee400307947 */ /* 0x000fea000383ffff */
.L_x_2235:
[----:B-1----:R-:W-:-:S04]  /*13780*/  IMAD.U32 R7, RZ, RZ, UR58 ;  /* 0x0000003aff077e24 */ /* 0x002fc8000f8e00ff */
[----:B------:R1:W2:Y:S03]  /*13790*/  SYNCS.PHASECHK.TRANS64.TRYWAIT P3, [R7+URZ+0x34830], R0 ;  /* 0x03483000070075a7 */ /* 0x0002a6000806017f */
[----:B--2---:R-:W-:Y:S05]  /*137a0*/  @!P3 NANOSLEEP.SYNCS 0x989680 ;  /* 0x009896800000b95d */ /* 0x004fea0003900000 */
[----:B------:R-:W2:Y:S02]  /*137b0*/  @!P3 SYNCS.PHASECHK.TRANS64 P3, [R7+URZ+0x34830], R0 ;  /* 0x034830000700b5a7 */ /* 0x000ea4000806007f */
[----:B--2---:R-:W-:Y:S05]  /*137c0*/  @!P3 BRA `(.L_x_2235) ;  /* 0xfffffffc00ecb947 */ /* 0x004fea000383ffff */
[----:B------:R-:W-:Y:S05]  /*137d0*/  BRA `(.L_x_2234) ;  /* 0xffffff08008c7947 */ /* 0x000fea000383ffff */
.L_x_2239:
[----:B-1----:R-:W-:-:S04]  /*137e0*/  IMAD.U32 R3, RZ, RZ, UR7 ;  /* 0x00000007ff037e24 */ /* 0x002fc8000f8e00ff */
[----:B------:R1:W2:Y:S03]  /*137f0*/  SYNCS.PHASECHK.TRANS64.TRYWAIT P3, [R3+URZ+0x34850], R0 ;  /* 0x03485000030075a7 */ /* 0x0002a6000806017f */
[----:B--2---:R-:W-:Y:S05]  /*13800*/  @!P3 NANOSLEEP.SYNCS 0x989680 ;  /* 0x009896800000b95d */ /* 0x004fea0003900000 */
[----:B------:R-:W2:Y:S02]  /*13810*/  @!P3 SYNCS.PHASECHK.TRANS64 P3, [R3+URZ+0x34850], R0 ;  /* 0x034850000300b5a7 */ /* 0x000ea4000806007f */
[----:B--2---:R-:W-:Y:S05]  /*13820*/  @!P3 BRA `(.L_x_2239) ;  /* 0xfffffffc00ecb947 */ /* 0x004fea000383ffff */
[----:B------:R-:W-:Y:S05]  /*13830*/  BRA `(.L_x_2238) ;  /* 0xffffff1000907947 */ /* 0x000fea000383ffff */
.L_x_2245:
[----:B-1----:R-:W-:-:S04]  /*13840*/  IMAD.U32 R7, RZ, RZ, UR6 ;  /* 0x00000006ff077e24 */ /* 0x002fc8000f8e00ff */
[----:B------:R1:W2:Y:S03]  /*13850*/  SYNCS.PHASECHK.TRANS64.TRYWAIT P2, [R7+URZ+0x34830], R0 ;  /* 0x03483000070075a7 */ /* 0x0002a6000804017f */
[----:B--2---:R-:W-:Y:S05]  /*13860*/  @!P2 NANOSLEEP.SYNCS 0x989680 ;  /* 0x009896800000a95d */ /* 0x004fea0003900000 */
[----:B------:R-:W2:Y:S02]  /*13870*/  @!P2 SYNCS.PHASECHK.TRANS64 P2, [R7+URZ+0x34830], R0 ;  /* 0x034830000700a5a7 */ /* 0x000ea4000804007f */
[----:B--2---:R-:W-:Y:S05]  /*13880*/  @!P2 BRA `(.L_x_2245) ;  /* 0xfffffffc00eca947 */ /* 0x004fea000383ffff */
[----:B------:R-:W-:Y:S05]  /*13890*/  BRA `(.L_x_2244) ;  /* 0xffffff3000d07947 */ /* 0x000fea000383ffff */
.L_x_2249:
[----:B-1----:R-:W-:-:S04]  /*138a0*/  IMAD.U32 R3, RZ, RZ, UR7 ;  /* 0x00000007ff037e24 */ /* 0x002fc8000f8e00ff */
[----:B------:R1:W2:Y:S03]  /*138b0*/  SYNCS.PHASECHK.TRANS64.TRYWAIT P2, [R3+URZ+0x34850], R0 ;  /* 0x03485000030075a7 */ /* 0x0002a6000804017f */
[----:B--2---:R-:W-:Y:S05]  /*138c0*/  @!P2 NANOSLEEP.SYNCS 0x989680 ;  /* 0x009896800000a95d */ /* 0x004fea0003900000 */
[----:B------:R-:W2:Y:S02]  /*138d0*/  @!P2 SYNCS.PHASECHK.TRANS64 P2, [R3+URZ+0x34850], R0 ;  /* 0x034850000300a5a7 */ /* 0x000ea4000804007f */
[----:B--2---:R-:W-:Y:S05]  /*138e0*/  @!P2 BRA `(.L_x_2249) ;  /* 0xfffffffc00eca947 */ /* 0x004fea000383ffff */
[----:B------:R-:W-:Y:S05]  /*138f0*/  BRA `(.L_x_2248) ;  /* 0xffffff3800d47947 */ /* 0x000fea000383ffff */
.L_x_2254:
[----:B-1----:R-:W-:-:S04]  /*13900*/  IMAD.U32 R3, RZ, RZ, UR5 ;  /* 0x00000005ff037e24 */ /* 0x002fc8000f8e00ff */
[----:B------:R1:W2:Y:S03]  /*13910*/  SYNCS.PHASECHK.TRANS64.TRYWAIT P0, [R3+URZ+0x34850], R2 ;  /* 0x03485002030075a7 */ /* 0x0002a6000800017f */
[----:B--2---:R-:W-:Y:S05]  /*13920*/  @!P0 NANOSLEEP.SYNCS 0x989680 ;  /* 0x009896800000895d */ /* 0x004fea0003900000 */
[----:B------:R-:W2:Y:S02]  /*13930*/  @!P0 SYNCS.PHASECHK.TRANS64 P0, [R3+URZ+0x34850], R2 ;  /* 0x03485002030085a7 */ /* 0x000ea4000800007f */
[----:B--2---:R-:W-:Y:S05]  /*13940*/  @!P0 BRA `(.L_x_2254) ;  /* 0xfffffffc00ec8947 */ /* 0x004fea000383ffff */
[----:B------:R-:W-:Y:S05]  /*13950*/  BRA `(.L_x_2253) ;  /* 0xffffff5400a47947 */ /* 0x000fea000383ffff */
.L_x_2301:
        /* <DEDUP_REMOVED lines=8> */
[----:B--2---:R-:W-:Y:S05]  /*139e0*/  WARPSYNC.COLLECTIVE R15, `(.L_x_2406) ;  /* 0x000000000f087348 */ /* 0x004fea0003c00000 */
[----:B------:R0:W1:Y:S02]  /*139f0*/  SHFL.IDX P6, R14, R13, R12, R11 ;  /* 0x0000000c0d0e7389 */ /* 0x00006400000c000b */
[----:B012---:R-:W-:Y:S01]  /*13a00*/  ENDCOLLECTIVE ;  /* 0x000000000000791b */ /* 0x007fe20003800000 */
.L_x_2406:
[----:B------:R-:W-:Y:S05]  /*13a10*/  BSYNC B0 ;  /* 0x0000000000007941 */ /* 0x000fea0003800000 */
.L_x_2405:
[----:B------:R-:W-:Y:S05]  /*13a20*/  BRA `(.L_x_2407) ;  /* 0xffffffac00347947 */ /* 0x000fea000383ffff */
.L_x_2303:
[----:B------:R-:W-:Y:S01]  /*13a30*/  BSSY B0, `(.L_x_2408) ;  /* 0x0000006000007945 */ /* 0x000fe20003800000 */
[----:B------:R-:W-:-:S07]  /*13a40*/  IMAD.MOV.U32 R15, RZ, RZ, -0x1 ;  /* 0xffffffffff0f7424 */ /* 0x000fce00078e00ff */
[----:B--23--:R-:W-:Y:S05]  /*13a50*/  WARPSYNC.COLLECTIVE R15, `(.L_x_2409) ;  /* 0x000000000f0c7348 */ /* 0x00cfea0003c00000 */
[----:B------:R-:W-:Y:S02]  /*13a60*/  ELECT P6, UR62, PT ;  /* 0x00000000003e782f */ /* 0x000fe400038c0000 */
[----:B------:R-:W-:Y:S01]  /*13a70*/  MOV R14, UR62 ;  /* 0x0000003e000e7c02 */ /* 0x000fe20008000f00 */
[----:B--23--:R-:W-:Y:S10]  /*13a80*/  ENDCOLLECTIVE ;  /* 0x000000000000791b */ /* 0x00cff40003800000 */
.L_x_2409:
[----:B------:R-:W-:Y:S05]  /*13a90*/  BSYNC B0 ;  /* 0x0000000000007941 */ /* 0x000fea0003800000 */
.L_x_2408:
[----:B------:R-:W-:Y:S05]  /*13aa0*/  BRA `(.L_x_2410) ;  /* 0xffffffac00387947 */ /* 0x000fea000383ffff */
.L_x_2305:
[----:B0-----:R0:W1:Y:S02]  /*13ab0*/  SYNCS.PHASECHK.TRANS64.TRYWAIT P0, [R0+URZ+0x34840], R2 ;  /* 0x03484002000075a7 */ /* 0x001064000800017f */
[----:B-1----:R-:W-:Y:S05]  /*13ac0*/  @!P0 NANOSLEEP.SYNCS 0x989680 ;  /* 0x009896800000895d */ /* 0x002fea0003900000 */
[----:B------:R-:W1:Y:S02]  /*13ad0*/  @!P0 SYNCS.PHASECHK.TRANS64 P0, [R0+URZ+0x34840], R2 ;  /* 0x03484002000085a7 */ /* 0x000e64000800007f */
[----:B-1----:R-:W-:Y:S05]  /*13ae0*/  @!P0 BRA `(.L_x_2305) ;  /* 0xfffffffc00f08947 */ /* 0x002fea000383ffff */
[----:B------:R-:W-:Y:S05]  /*13af0*/  BRA `(.L_x_2411) ;  /* 0xffffffac00987947 */ /* 0x000fea000383ffff */
.L_x_2309:
[----:B------:R-:W2:Y:S01]  /*13b00*/  LDL.LU R11, [R1+0x38] ;  /* 0x00003800010b7983 */ /* 0x000ea20000300800 */
[----:B------:R-:W-:Y:S01]  /*13b10*/  IMAD.MOV.U32 R13, RZ, RZ, R3 ;  /* 0x000000ffff0d7224 */ /* 0x000fe200078e0003 */
[----:B------:R-:W-:Y:S01]  /*13b20*/  LOP3.LUT R5, R5, 0x7f, RZ, 0xc0, !PT ;  /* 0x0000007f05057812 */ /* 0x000fe200078ec0ff */
[----:B------:R-:W-:Y:S02]  /*13b30*/  IMAD.MOV.U32 R12, RZ, RZ, RZ ;  /* 0x000000ffff0c7224 */ /* 0x000fe400078e00ff */
[----:B------:R-:W-:Y:S01]  /*13b40*/  IMAD.MOV.U32 R15, RZ, RZ, -0x1 ;  /* 0xffffffffff0f7424 */ /* 0x000fe200078e00ff */
[----:B------:R-:W-:-:S05]  /*13b50*/  SHF.R.U32.HI R5, RZ, 0x3, R5 ;  /* 0x00000003ff057819 */ /* 0x000fca0000011605 */
[----:B------:R-:W-:-:S04]  /*13b60*/  IMAD R2, R9, 0x80, R5 ;  /* 0x0000008009027824 */ /* 0x000fc800078e0205 */
[----:B------:R-:W-:Y:S02]  /*13b70*/  VIADD R5, R2, 0x10 ;  /* 0x0000001002057836 */ /* 0x000fe40000000000 */
[----:B--2---:R-:W-:Y:S02]  /*13b80*/  IMAD R0, R11, R7, RZ ;  /* 0x000000070b007224 */ /* 0x004fe400078e02ff */
[----:B------:R-:W-:-:S03]  /*13b90*/  IMAD.MOV.U32 R11, RZ, RZ, 0x181f ;  /* 0x0000181fff0b7424 */ /* 0x000fc600078e00ff */
[----:B------:R-:W-:-:S13]  /*13ba0*/  ISETP.GE.AND P3, PT, R2, R0, PT ;  /* 0x000000000200720c */ /* 0x000fda0003f66270 */
[----:B-----5:R-:W-:Y:S05]  /*13bb0*/  WARPSYNC.COLLECTIVE R15, `(.L_x_2412) ;  /* 0x000000000f087348 */ /* 0x020fea0003c00000 */
[----:B------:R0:W1:Y:S02]  /*13bc0*/  SHFL.IDX P6, R14, R13, R12, R11 ;  /* 0x0000000c0d0e7389 */ /* 0x00006400000c000b */
[----:B01---5:R-:W-:Y:S01]  /*13bd0*/  ENDCOLLECTIVE ;  /* 0x000000000000791b */ /* 0x023fe20003800000 */
.L_x_2412:
[----:B------:R-:W-:Y:S02]  /*13be0*/  IMAD.MOV.U32 R13, RZ, RZ, R4 ;  /* 0x000000ffff0d7224 */ /* 0x000fe400078e0004 */
[----:B------:R-:W-:-:S07]  /*13bf0*/  IMAD.MOV.U32 R6, RZ, RZ, R14 ;  /* 0x000000ffff067224 */ /* 0x000fce00078e000e */
[----:B------:R-:W-:Y:S05]  /*13c00*/  WARPSYNC.COLLECTIVE R15, `(.L_x_2413) ;  /* 0x000000000f087348 */ /* 0x000fea0003c00000 */
[----:B------:R0:W1:Y:S02]  /*13c10*/  SHFL.IDX P6, R14, R13, R12, R11 ;  /* 0x0000000c0d0e7389 */ /* 0x00006400000c000b */
[----:B01----:R-:W-:Y:S01]  /*13c20*/  ENDCOLLECTIVE ;  /* 0x000000000000791b */ /* 0x003fe20003800000 */
.L_x_2413:
[----:B------:R-:W-:Y:S02]  /*13c30*/  IMAD.MOV.U32 R13, RZ, RZ, R3 ;  /* 0x000000ffff0d7224 */ /* 0x000fe400078e0003 */
[----:B------:R-:W-:Y:S02]  /*13c40*/  IMAD.MOV.U32 R12, RZ, RZ, 0x1 ;  /* 0x00000001ff0c7424 */ /* 0x000fe400078e00ff */
[----:B------:R-:W-:-:S07]  /*13c50*/  IMAD.MOV.U32 R7, RZ, RZ, R14 ;  /* 0x000000ffff077224 */ /* 0x000fce00078e000e */
[----:B------:R-:W-:Y:S05]  /*13c60*/  WARPSYNC.COLLECTIVE R15, `(.L_x_2414) ;  /* 0x000000000f087348 */ /* 0x000fea0003c00000 */
[----:B------:R0:W1:Y:S02]  /*13c70*/  SHFL.IDX P6, R14, R13, R12, R11 ;  /* 0x0000000c0d0e7389 */ /* 0x00006400000c000b */
[----:B01----:R-:W-:Y:S01]  /*13c80*/  ENDCOLLECTIVE ;  /* 0x000000000000791b */ /* 0x003fe20003800000 */
.L_x_2414:
[----:B------:R-:W-:-:S05]  /*13c90*/  @!P3 LEA R7, P5, R8, R7, 0x1 ;  /* 0x000000070807b211 */ /* 0x000fca00078a08ff */
[----:B------:R-:W-:-:S05]  /*13ca0*/  @!P3 IMAD.X R6, RZ, RZ, R6, P5 ;  /* 0x000000ffff06b224 */ /* 0x000fca00028e0606 */
[----:B------:R-:W-:Y:S01]  /*13cb0*/  @!P3 LOP3.LUT R7, R7, R6, RZ, 0x3c, !PT ;  /* 0x000000060707b212 */ /* 0x000fe200078e3cff */
[----:B------:R-:W-:-:S03]  /*13cc0*/  IMAD.MOV.U32 R13, RZ, RZ, R4 ;  /* 0x000000ffff0d7224 */ /* 0x000fc600078e0004 */
[----:B------:R-:W-:-:S04]  /*13cd0*/  @!P3 LOP3.LUT R6, R7, R6, RZ, 0x3c, !PT ;  /* 0x000000060706b212 */ /* 0x000fc800078e3cff */
[----:B------:R-:W-:Y:S01]  /*13ce0*/  @!P3 LOP3.LUT R7, R7, R6, RZ, 0x3c, !PT ;  /* 0x000000060707b212 */ /* 0x000fe200078e3cff */
[----:B------:R-:W-:-:S07]  /*13cf0*/  IMAD.MOV.U32 R9, RZ, RZ, R14 ;  /* 0x000000ffff097224 */ /* 0x000fce00078e000e */
[----:B------:R-:W-:Y:S05]  /*13d00*/  WARPSYNC.COLLECTIVE R15, `(.L_x_2415) ;  /* 0x000000000f087348 */ /* 0x000fea0003c00000 */
[----:B------:R0:W1:Y:S02]  /*13d10*/  SHFL.IDX P6, R14, R13, R12, R11 ;  /* 0x0000000c0d0e7389 */ /* 0x00006400000c000b */
[----:B01----:R-:W-:Y:S01]  /*13d20*/  ENDCOLLECTIVE ;  /* 0x000000000000791b */ /* 0x003fe20003800000 */
.L_x_2415:
[----:B------:R-:W-:Y:S01]  /*13d30*/  @!PT LDS RZ, [RZ] ;  /* 0x00000000fffff984 */ /* 0x000fe20000000800 */
[----:B------:R-:W-:Y:S01]  /*13d40*/  @!PT LDS RZ, [RZ] ;  /* 0x00000000fffff984 */ /* 0x000fe20000000800 */
[----:B------:R-:W-:Y:S01]  /*13d50*/  @!PT LDS RZ, [RZ] ;  /* 0x00000000fffff984 */ /* 0x000fe20000000800 */
[----:B------:R0:W-:Y:S04]  /*13d60*/  @!P3 LDGSTS.E.BYPASS.LTC128B.128 [R10+0x10400], desc[UR56][R6.64], !P2 ;  /* 0x10400000060abfae */ /* 0x0001e8000d101d78 */
[----:B------:R0:W-:Y:S04]  /*13d70*/  @!P3 LDGSTS.E.BYPASS.LTC128B.128 [R10+0x14400], desc[UR56][R6.64+0x80], !P1 ;  /* 0x14400080060abfae */ /* 0x0001e8000c901d78 */
[----:B------:R0:W-:Y:S01]  /*13d80*/  @!P3 LDGSTS.E.BYPASS.LTC128B.128 [R10+0x18400], desc[UR56][R6.64+0x100], !P0 ;  /* 0x18400100060abfae */ /* 0x0001e2000c101d78 */
[----:B------:R-:W-:Y:S01]  /*13d90*/  ISETP.GE.AND P3, PT, R5, R0, PT ;  /* 0x000000000500720c */ /* 0x000fe20003f66270 */
[----:B------:R-:W-:-:S02]  /*13da0*/  IMAD.MOV.U32 R13, RZ, RZ, R3 ;  /* 0x000000ffff0d7224 */ /* 0x000fc400078e0003 */
[----:B------:R-:W-:Y:S02]  /*13db0*/  IMAD.MOV.U32 R12, RZ, RZ, 0x2 ;  /* 0x00000002ff0c7424 */ /* 0x000fe400078e00ff */
[----:B------:R-:W-:-:S08]  /*13dc0*/  IMAD.MOV.U32 R5, RZ, RZ, R14 ;  /* 0x000000ffff057224 */ /* 0x000fd000078e000e */
[----:B0-----:R-:W-:Y:S05]  /*13dd0*/  WARPSYNC.COLLECTIVE R15, `(.L_x_2416) ;  /* 0x000000000f087348 */ /* 0x001fea0003c00000 */
[----:B------:R1:W2:Y:S02]  /*13de0*/  SHFL.IDX P6, R14, R13, R12, R11 ;  /* 0x0000000c0d0e7389 */ /* 0x0002a400000c000b */
[----:B012---:R-:W-:Y:S01]  /*13df0*/  ENDCOLLECTIVE ;  /* 0x000000000000791b */ /* 0x007fe20003800000 */
.L_x_2416:
[----:B------:R-:W-:-:S05]  /*13e00*/  @!P3 LEA R8, P5, R8, R5, 0x1 ;  /* 0x000000050808b211 */ /* 0x000fca00078a08ff */
[----:B------:R-:W-:Y:S02]  /*13e10*/  @!P3 IMAD.X R5, RZ, RZ, R9, P5 ;  /* 0x000000ffff05b224 */ /* 0x000fe400028e0609 */
[----:B------:R-:W0:Y:S01]  /*13e20*/  S2R R9, SR_TID.X ;  /* 0x0000000000097919 */ /* 0x000e220000002100 */
[----:B------:R-:W-:Y:S02]  /*13e30*/  @!P3 IMAD.MOV.U32 R6, RZ, RZ, R8 ;  /* 0x000000ffff06b224 */ /* 0x000fe400078e0008 */
[----:B------:R-:W-:Y:S02]  /*13e40*/  @!P3 IMAD.MOV.U32 R7, RZ, RZ, R5 ;  /* 0x000000ffff07b224 */ /* 0x000fe400078e0005 */
[----:B------:R-:W-:Y:S02]  /*13e50*/  IMAD.MOV.U32 R13, RZ, RZ, R4 ;  /* 0x000000ffff0d7224 */ /* 0x000fe400078e0004 */
[----:B------:R-:W-:Y:S01]  /*13e60*/  VIADD R5, R2, 0x20 ;  /* 0x0000002002057836 */ /* 0x000fe20000000000 */
[----:B------:R-:W-:Y:S01]  /*13e70*/  @!PT LDS RZ, [RZ] ;  /* 0x00000000fffff984 */ /* 0x000fe20000000800 */
[----:B------:R-:W-:Y:S01]  /*13e80*/  @!PT LDS RZ, [RZ] ;  /* 0x00000000fffff984 */ /* 0x000fe20000000800 */
[----:B------:R-:W-:Y:S01]  /*13e90*/  @!PT LDS RZ, [RZ] ;  /* 0x00000000fffff984 */ /* 0x000fe20000000800 */
[----:B------:R1:W-:Y:S04]  /*13ea0*/  @!P3 LDGSTS.E.BYPASS.LTC128B.128 [R10+0x10c00], desc[UR56][R6.64], !P2 ;  /* 0x10c00000060abfae */ /* 0x0003e8000d101d78 */
[----:B------:R1:W-:Y:S01]  /*13eb0*/  @!P3 LDGSTS.E.BYPASS.LTC128B.128 [R10+0x14c00], desc[UR56][R6.64+0x80], !P1 ;  /* 0x14c00080060abfae */ /* 0x0003e2000c901d78 */
[----:B------:R-:W-:-:S07]  /*13ec0*/  IMAD.MOV.U32 R8, RZ, RZ, R14 ;  /* 0x000000ffff087224 */ /* 0x000fce00078e000e */
[----:B01----:R-:W-:Y:S05]  /*13ed0*/  WARPSYNC.COLLECTIVE R15, `(.L_x_2417) ;  /* 0x000000000f087348 */ /* 0x003fea0003c00000 */
[----:B------:R2:W3:Y:S02]  /*13ee0*/  SHFL.IDX P6, R14, R13, R12, R11 ;  /* 0x0000000c0d0e7389 */ /* 0x0004e400000c000b */
[----:B0123--:R-:W-:Y:S01]  /*13ef0*/  ENDCOLLECTIVE ;  /* 0x000000000000791b */ /* 0x00ffe20003800000 */
.L_x_2417:
[----:B------:R-:W-:Y:S01]  /*13f00*/  @!PT LDS RZ, [RZ] ;  /* 0x00000000fffff984 */ /* 0x000fe20000000800 */
[----:B------:R-:W-:Y:S01]  /*13f10*/  @!PT LDS RZ, [RZ] ;  /* 0x00000000fffff984 */ /* 0x000fe20000000800 */
[----:B------:R-:W-:Y:S01]  /*13f20*/  @!PT LDS RZ, [RZ] ;  /* 0x00000000fffff984 */ /* 0x000fe20000000800 */
[----:B------:R0:W-:Y:S01]  /*13f30*/  @!P3 LDGSTS.E.BYPASS.LTC128B.128 [R10+0x18c00], desc[UR56][R6.64+0x100], !P0 ;  /* 0x18c00100060abfae */ /* 0x0001e2000c101d78 */
[----:B------:R-:W-:Y:S01]  /*13f40*/  ISETP.GE.AND P3, PT, R5, R0, PT ;  /* 0x000000000500720c */ /* 0x000fe20003f66270 */
[----:B------:R-:W-:Y:S02]  /*13f50*/  IMAD.MOV.U32 R13, RZ, RZ, R3 ;  /* 0x000000ffff0d7224 */ /* 0x000fe400078e0003 */
[----:B------:R-:W-:Y:S02]  /*13f60*/  IMAD.MOV.U32 R12, RZ, RZ, 0x3 ;  /* 0x00000003ff0c7424 */ /* 0x000fe400078e00ff */
[----:B------:R-:W-:-:S05]  /*13f70*/  IMAD.SHL.U32 R9, R9, 0x8, RZ ;  /* 0x0000000809097824 */ /* 0x000fca00078e00ff */
[----:B------:R-:W-:Y:S01]  /*13f80*/  LOP3.LUT R9, R9, 0x38, RZ, 0xc0, !PT ;  /* 0x0000003809097812 */ /* 0x000fe200078ec0ff */
[----:B0-----:R-:W-:-:S07]  /*13f90*/  IMAD.MOV.U32 R5, RZ, RZ, R14 ;  /* 0x000000ffff057224 */ /* 0x001fce00078e000e */
[----:B------:R-:W-:Y:S05]  /*13fa0*/  WARPSYNC.COLLECTIVE R15, `(.L_x_2418) ;  /* 0x000000000f087348 */ /* 0x000fea0003c00000 */
[----:B------:R0:W1:Y:S02]  /*13fb0*/  SHFL.IDX P6, R14, R13, R12, R11 ;  /* 0x0000000c0d0e7389 */ /* 0x00006400000c000b */
[----:B01----:R-:W-:Y:S01]  /*13fc0*/  ENDCOLLECTIVE ;  /* 0x000000000000791b */ /* 0x003fe20003800000 */
.L_x_2418:
        /* <DEDUP_REMOVED lines=17> */
.L_x_2419:
[----:B------:R-:W-:Y:S02]  /*140e0*/  IMAD.MOV.U32 R13, RZ, RZ, R3 ;  /* 0x000000ffff0d7224 */ /* 0x000fe400078e0003 */
[----:B------:R-:W-:Y:S02]  /*140f0*/  IMAD.MOV.U32 R12, RZ, RZ, 0x4 ;  /* 0x00000004ff0c7424 */ /* 0x000fe400078e00ff */
[----:B------:R-:W-:-:S07]  /*14100*/  IMAD.MOV.U32 R5, RZ, RZ, R14 ;  /* 0x000000ffff057224 */ /* 0x000fce00078e000e */
[----:B------:R-:W-:Y:S05]  /*14110*/  WARPSYNC.COLLECTIVE R15, `(.L_x_2420) ;  /* 0x000000000f087348 */ /* 0x000fea0003c00000 */
[----:B------:R0:W1:Y:S02]  /*14120*/  SHFL.IDX P6, R14, R13, R12, R11 ;  /* 0x0000000c0d0e7389 */ /* 0x00006400000c000b */
[----:B01----:R-:W-:Y:S01]  /*14130*/  ENDCOLLECTIVE ;  /* 0x000000000000791b */ /* 0x003fe20003800000 */
.L_x_2420:
        /* <DEDUP_REMOVED lines=17> */
.L_x_2421:
[----:B------:R-:W-:Y:S02]  /*14250*/  IMAD.MOV.U32 R13, RZ, RZ, R3 ;  /* 0x000000ffff0d7224 */ /* 0x000fe400078e0003 */
[----:B------:R-:W-:Y:S02]  /*14260*/  IMAD.MOV.U32 R12, RZ, RZ, 0x5 ;  /* 0x00000005ff0c7424 */ /* 0x000fe400078e00ff */
[----:B------:R-:W-:-:S07]  /*14270*/  IMAD.MOV.U32 R5, RZ, RZ, R14 ;  /* 0x000000ffff057224 */ /* 0x000fce00078e000e */
[----:B------:R-:W-:Y:S05]  /*14280*/  WARPSYNC.COLLECTIVE R15, `(.L_x_2422) ;  /* 0x000000000f087348 */ /* 0x000fea0003c00000 */
[----:B------:R0:W1:Y:S02]  /*14290*/  SHFL.IDX P6, R14, R13, R12, R11 ;  /* 0x0000000c0d0e7389 */ /* 0x00006400000c000b */
[----:B01----:R-:W-:Y:S01]  /*142a0*/  ENDCOLLECTIVE ;  /* 0x000000000000791b */ /* 0x003fe20003800000 */
.L_x_2422:
        /* <DEDUP_REMOVED lines=17> */
.L_x_2423:
[----:B------:R-:W-:Y:S02]  /*143c0*/  IMAD.MOV.U32 R13, RZ, RZ, R3 ;  /* 0x000000ffff0d7224 */ /* 0x000fe400078e0003 */
[----:B------:R-:W-:Y:S02]  /*143d0*/  IMAD.MOV.U32 R12, RZ, RZ, 0x6 ;  /* 0x00000006ff0c7424 */ /* 0x000fe400078e00ff */
[----:B------:R-:W-:-:S07]  /*143e0*/  IMAD.MOV.U32 R5, RZ, RZ, R14 ;  /* 0x000000ffff057224 */ /* 0x000fce00078e000e */
[----:B------:R-:W-:Y:S05]  /*143f0*/  WARPSYNC.COLLECTIVE R15, `(.L_x_2424) ;  /* 0x000000000f087348 */ /* 0x000fea0003c00000 */
[----:B------:R0:W1:Y:S02]  /*14400*/  SHFL.IDX P6, R14, R13, R12, R11 ;  /* 0x0000000c0d0e7389 */ /* 0x00006400000c000b */
[----:B01----:R-:W-:Y:S01]  /*14410*/  ENDCOLLECTIVE ;  /* 0x000000000000791b */ /* 0x003fe20003800000 */
.L_x_2424:
        /* <DEDUP_REMOVED lines=15> */
.L_x_2425:
        /* <DEDUP_REMOVED lines=8> */
.L_x_2426:
        /* <DEDUP_REMOVED lines=14> */
.L_x_2427:
[----:B------:R-:W-:Y:S01]  /*14670*/  @!PT LDS RZ, [RZ] ;  /* 0x00000000fffff984 */ /* 0x000fe20000000800 */
[----:B------:R-:W-:Y:S01]  /*14680*/  @!PT LDS RZ, [RZ] ;  /* 0x00000000fffff984 */ /* 0x000fe20000000800 */
[----:B------:R-:W-:Y:S01]  /*14690*/  @!PT LDS RZ, [RZ] ;  /* 0x00000000fffff984 */ /* 0x000fe20000000800 */
[----:B------:R3:W-:Y:S01]  /*146a0*/  @!P4 LDGSTS.E.BYPASS.LTC128B.128 [R10+0x1b400], desc[UR56][R6.64+0x100], !P0 ;  /* 0x1b400100060acfae */ /* 0x0007e2000c101d78 */
[----:B------:R-:W-:Y:S01]  /*146b0*/  IMAD.MOV.U32 R3, RZ, RZ, R14 ;  /* 0x000000ffff037224 */ /* 0x000fe200078e000e */
[----:B------:R-:W-:Y:S06]  /*146c0*/  BRA `(.L_x_2428) ;  /* 0xffffffb0004c7947 */ /* 0x000fec000383ffff */
.L_x_2314:
[----:B0-----:R0:W3:Y:S02]  /*146d0*/  SYNCS.PHASECHK.TRANS64.TRYWAIT P0, [R18+URZ+0x34820], R0 ;  /* 0x03482000120075a7 */ /* 0x0010e4000800017f */
[----:B---3--:R-:W-:Y:S05]  /*146e0*/  @!P0 NANOSLEEP.SYNCS 0x989680 ;  /* 0x009896800000895d */ /* 0x008fea0003900000 */
[----:B------:R-:W3:Y:S02]  /*146f0*/  @!P0 SYNCS.PHASECHK.TRANS64 P0, [R18+URZ+0x34820], R0 ;  /* 0x03482000120085a7 */ /* 0x000ee4000800007f */
[----:B---3--:R-:W-:Y:S05]  /*14700*/  @!P0 BRA `(.L_x_2314) ;  /* 0xfffffffc00f08947 */ /* 0x008fea000383ffff */
[----:B------:R-:W-:Y:S05]  /*14710*/  BRA `(.L_x_2429) ;  /* 0xffffffb000cc7947 */ /* 0x000fea000383ffff */
.L_x_2323:
[----:B-1----:R1:W2:Y:S02]  /*14720*/  SYNCS.PHASECHK.TRANS64.TRYWAIT P0, [R3+URZ+0x34840], R2 ;  /* 0x03484002030075a7 */ /* 0x0022a4000800017f */
[----:B--2---:R-:W-:Y:S05]  /*14730*/  @!P0 NANOSLEEP.SYNCS 0x989680 ;  /* 0x009896800000895d */ /* 0x004fea0003900000 */
[----:B------:R-:W2:Y:S02]  /*14740*/  @!P0 SYNCS.PHASECHK.TRANS64 P0, [R3+URZ+0x34840], R2 ;  /* 0x03484002030085a7 */ /* 0x000ea4000800007f */
[----:B--2---:R-:W-:Y:S05]  /*14750*/  @!P0 BRA `(.L_x_2323) ;  /* 0xfffffffc00f08947 */ /* 0x004fea000383ffff */
[----:B------:R-:W-:Y:S05]  /*14760*/  BRA `(.L_x_2430) ;  /* 0xffffffb400a87947 */ /* 0x000fea000383ffff */
.L_x_2330:
[----:B-1----:R1:W2:Y:S02]  /*14770*/  SYNCS.PHASECHK.TRANS64.TRYWAIT P0, [R3+URZ+0x60], R2 ;  /* 0x00006002030075a7 */ /* 0x0022a4000800017f */
[----:B--2---:R-:W-:Y:S05]  /*14780*/  @!P0 NANOSLEEP.SYNCS 0x989680 ;  /* 0x009896800000895d */ /* 0x004fea0003900000 */
[----:B------:R-:W2:Y:S02]  /*14790*/  @!P0 SYNCS.PHASECHK.TRANS64 P0, [R3+URZ+0x60], R2 ;  /* 0x00006002030085a7 */ /* 0x000ea4000800007f */
[----:B--2---:R-:W-:Y:S05]  /*147a0*/  @!P0 BRA `(.L_x_2330) ;  /* 0xfffffffc00f08947 */ /* 0x004fea000383ffff */
[----:B------:R-:W-:Y:S05]  /*147b0*/  BRA `(.L_x_2431) ;  /* 0xffffffb800b87947 */ /* 0x000fea000383ffff */
.L_x_2339:
[----:B-1----:R1:W2:Y:S02]  /*147c0*/  SYNCS.PHASECHK.TRANS64.TRYWAIT P0, [R3+URZ+0x34840], R2 ;  /* 0x03484002030075a7 */ /* 0x0022a4000800017f */
[----:B--2---:R-:W-:Y:S05]  /*147d0*/  @!P0 NANOSLEEP.SYNCS 0x989680 ;  /* 0x009896800000895d */ /* 0x004fea0003900000 */
[----:B------:R-:W2:Y:S02]  /*147e0*/  @!P0 SYNCS.PHASECHK.TRANS64 P0, [R3+URZ+0x34840], R2 ;  /* 0x03484002030085a7 */ /* 0x000ea4000800007f */
[----:B--2---:R-:W-:Y:S05]  /*147f0*/  @!P0 BRA `(.L_x_2339) ;  /* 0xfffffffc00f08947 */ /* 0x004fea000383ffff */
[----:B------:R-:W-:Y:S05]  /*14800*/  BRA `(.L_x_2432) ;  /* 0xffffffc000487947 */ /* 0x000fea000383ffff */
.L_x_2346:
[----:B0-----:R0:W1:Y:S02]  /*14810*/  SYNCS.PHASECHK.TRANS64.TRYWAIT P0, [R2+URZ+0x60], R3 ;  /* 0x00006003020075a7 */ /* 0x001064000800017f */
[----:B-1----:R-:W-:Y:S05]  /*14820*/  @!P0 NANOSLEEP.SYNCS 0x989680 ;  /* 0x009896800000895d */ /* 0x002fea0003900000 */
[----:B------:R-:W1:Y:S02]  /*14830*/  @!P0 SYNCS.PHASECHK.TRANS64 P0, [R2+URZ+0x60], R3 ;  /* 0x00006003020085a7 */ /* 0x000e64000800007f */
[----:B-1----:R-:W-:Y:S05]  /*14840*/  @!P0 BRA `(.L_x_2346) ;  /* 0xfffffffc00f08947 */ /* 0x002fea000383ffff */
[----:B------:R-:W-:Y:S05]  /*14850*/  BRA `(.L_x_2433) ;  /* 0xffffffc400587947 */ /* 0x000fea000383ffff */
.L_x_2355:
[----:B--2---:R2:W3:Y:S02]  /*14860*/  SYNCS.PHASECHK.TRANS64.TRYWAIT P0, [R2+URZ+0x34840], R3 ;  /* 0x03484003020075a7 */ /* 0x0044e4000800017f */
[----:B---3--:R-:W-:Y:S05]  /*14870*/  @!P0 NANOSLEEP.SYNCS 0x989680 ;  /* 0x009896800000895d */ /* 0x008fea0003900000 */
[----:B------:R-:W3:Y:S02]  /*14880*/  @!P0 SYNCS.PHASECHK.TRANS64 P0, [R2+URZ+0x34840], R3 ;  /* 0x03484003020085a7 */ /* 0x000ee4000800007f */
[----:B---3--:R-:W-:Y:S05]  /*14890*/  @!P0 BRA `(.L_x_2355) ;  /* 0xfffffffc00f08947 */ /* 0x008fea000383ffff */
[----:B------:R-:W-:Y:S05]  /*148a0*/  BRA `(.L_x_2434) ;  /* 0xffffffc800b87947 */ /* 0x000fea000383ffff */
.L_x_2362:
[----:B0-----:R0:W1:Y:S02]  /*148b0*/  SYNCS.PHASECHK.TRANS64.TRYWAIT P0, [R2+URZ+0x60], R5 ;  /* 0x00006005020075a7 */ /* 0x001064000800017f */
[----:B-1----:R-:W-:Y:S05]  /*148c0*/  @!P0 NANOSLEEP.SYNCS 0x989680 ;  /* 0x009896800000895d */ /* 0x002fea0003900000 */
[----:B------:R-:W1:Y:S02]  /*148d0*/  @!P0 SYNCS.PHASECHK.TRANS64 P0, [R2+URZ+0x60], R5 ;  /* 0x00006005020085a7 */ /* 0x000e64000800007f */
[----:B-1----:R-:W-:Y:S05]  /*148e0*/  @!P0 BRA `(.L_x_2362) ;  /* 0xfffffffc00f08947 */ /* 0x002fea000383ffff */
[----:B------:R-:W-:Y:S05]  /*148f0*/  BRA `(.L_x_2435) ;  /* 0xffffffcc00c87947 */ /* 0x000fea000383ffff */
.L_x_2373:
[----:B--2---:R2:W3:Y:S02]  /*14900*/  SYNCS.PHASECHK.TRANS64.TRYWAIT P0, [R0+URZ+0x34860], R2 ;  /* 0x03486002000075a7 */ /* 0x0044e4000800017f */
[----:B---3--:R-:W-:Y:S05]  /*14910*/  @!P0 NANOSLEEP.SYNCS 0x989680 ;  /* 0x009896800000895d */ /* 0x008fea0003900000 */
[----:B------:R-:W3:Y:S02]  /*14920*/  @!P0 SYNCS.PHASECHK.TRANS64 P0, [R0+URZ+0x34860], R2 ;  /* 0x03486002000085a7 */ /* 0x000ee4000800007f */
[----:B---3--:R-:W-:Y:S05]  /*14930*/  @!P0 BRA `(.L_x_2373) ;  /* 0xfffffffc00f08947 */ /* 0x008fea000383ffff */
[----:B------:R-:W-:Y:S05]  /*14940*/  BRA `(.L_x_2436) ;  /* 0xffffffd400147947 */ /* 0x000fea000383ffff */
.L_x_2380:
[----:B------:R-:W2:Y:S01]  /*14950*/  LDL R0, [R1] ;  /* 0x0000000001007983 */ /* 0x000ea20000100800 */
[----:B------:R-:W-:Y:S01]  /*14960*/  BSSY B0, `(.L_x_2437) ;  /* 0x0000008000007945 */ /* 0x000fe20003800000 */
[----:B0-----:R-:W-:Y:S02]  /*14970*/  IMAD.MOV.U32 R12, RZ, RZ, RZ ;  /* 0x000000ffff0c7224 */ /* 0x001fe400078e00ff */
[----:B------:R-:W-:Y:S02]  /*14980*/  IMAD.MOV.U32 R11, RZ, RZ, 0x1f ;  /* 0x0000001fff0b7424 */ /* 0x000fe400078e00ff */
[----:B------:R-:W-:Y:S02]  /*14990*/  IMAD.MOV.U32 R15, RZ, RZ, -0x1 ;  /* 0xffffffffff0f7424 */ /* 0x000fe400078e00ff */
[----:B--2---:R-:W-:-:S07]  /*149a0*/  IMAD.MOV.U32 R13, RZ, RZ, R0 ;  /* 0x000000ffff0d7224 */ /* 0x004fce00078e0000 */
[----:B-1-3--:R-:W-:Y:S05]  /*149b0*/  WARPSYNC.COLLECTIVE R15, `(.L_x_2438) ;  /* 0x000000000f087348 */ /* 0x00afea0003c00000 */
[----:B------:R0:W2:Y:S02]  /*149c0*/  SHFL.IDX P6, R14, R13, R12, R11 ;  /* 0x0000000c0d0e7389 */ /* 0x0000a400000c000b */
[----:B0123--:R-:W-:Y:S01]  /*149d0*/  ENDCOLLECTIVE ;  /* 0x000000000000791b */ /* 0x00ffe20003800000 */
.L_x_2438:
[----:B------:R-:W-:Y:S05]  /*149e0*/  BSYNC B0 ;  /* 0x0000000000007941 */ /* 0x000fea0003800000 */
.L_x_2437:
        /* <DEDUP_REMOVED lines=9> */
.L_x_2439:
        /* <DEDUP_REMOVED lines=11> */
[----:B------:R-:W-:Y:S02]  /*14b30*/  CS2R R6, SRZ ;  /* 0x0000000000067805 */ /* 0x000fe4000001ff00 */
[C---:B------:R-:W-:Y:S02]  /*14b40*/  ISETP.GE.U32.AND P2, PT, R10.reuse, 0x2, PT ;  /* 0x000000020a00780c */ /* 0x040fe40003f46070 */
[C---:B------:R-:W-:Y:S02]  /*14b50*/  ISETP.GE.U32.AND P3, PT, R10.reuse, 0x4, PT ;  /* 0x000000040a00780c */ /* 0x040fe40003f66070 */
[C---:B------:R-:W-:Y:S02]  /*14b60*/  ISETP.GE.U32.AND P4, PT, R10.reuse, 0x8, PT ;  /* 0x000000080a00780c */ /* 0x040fe40003f86070 */
[----:B------:R-:W-:Y:S01]  /*14b70*/  ISETP.GE.U32.AND P5, PT, R10, 0x10, PT ;  /* 0x000000100a00780c */ /* 0x000fe20003fa6070 */
[----:B--2---:R-:W-:-:S02]  /*14b80*/  @!P1 IMAD.MOV.U32 R6, RZ, RZ, R5 ;  /* 0x000000ffff069224 */ /* 0x004fc400078e0005 */
[----:B------:R-:W-:Y:S02]  /*14b90*/  IMAD.MOV.U32 R5, RZ, RZ, RZ ;  /* 0x000000ffff057224 */ /* 0x000fe400078e00ff */
[----:B---3--:R-:W-:Y:S01]  /*14ba0*/  @!P1 IMAD.MOV.U32 R7, RZ, RZ, R2 ;  /* 0x000000ffff079224 */ /* 0x008fe200078e0002 */
[----:B------:R-:W-:-:S03]  /*14bb0*/  ISETP.NE.AND P1, PT, R10, RZ, PT ;  /* 0x000000ff0a00720c */ /* 0x000fc60003f25270 */
[----:B------:R-:W-:-:S04]  /*14bc0*/  IMAD R2, R7, R6, RZ ;  /* 0x0000000607027224 */ /* 0x000fc800078e02ff */
[----:B------:R-:W-:-:S07]  /*14bd0*/  IMAD.MOV.U32 R13, RZ, RZ, R2 ;  /* 0x000000ffff0d7224 */ /* 0x000fce00078e0002 */
[----:B------:R-:W-:Y:S05]  /*14be0*/  WARPSYNC.COLLECTIVE R15, `(.L_x_2440) ;  /* 0x000000000f087348 */ /* 0x000fea0003c00000 */
[----:B------:R0:W1:Y:S02]  /*14bf0*/  SHFL.UP P6, R14, R13, R12, R11 ;  /* 0x0400000c0d0e7389 */ /* 0x00006400000c000b */
[----:B01----:R-:W-:Y:S01]  /*14c00*/  ENDCOLLECTIVE ;  /* 0x000000000000791b */ /* 0x003fe20003800000 */
.L_x_2440:
        /* <DEDUP_REMOVED lines=8> */
.L_x_2441:
        /* <DEDUP_REMOVED lines=8> */
.L_x_2442:
        /* <DEDUP_REMOVED lines=8> */
.L_x_2443:
        /* <DEDUP_REMOVED lines=8> */
.L_x_2444:
        /* <DEDUP_REMOVED lines=9> */
.L_x_2445:
[----:B------:R-:W-:Y:S01]  /*14ea0*/  IMAD.MOV.U32 R9, RZ, RZ, R14 ;  /* 0x000000ffff097224 */ /* 0x000fe200078e000e */
[----:B------:R-:W-:Y:S06]  /*14eb0*/  BRA `(.L_x_2446) ;  /* 0xffffffd400887947 */ /* 0x000fec000383ffff */
.L_x_2383:
        /* <DEDUP_REMOVED lines=8> */
.L_x_2448:
[----:B------:R-:W-:Y:S05]  /*14f40*/  BSYNC B0 ;  /* 0x0000000000007941 */ /* 0x000fea0003800000 */
.L_x_2447:
        /* <DEDUP_REMOVED lines=10> */
.L_x_2449:
        /* <DEDUP_REMOVED lines=8> */
.L_x_2450:
        /* <DEDUP_REMOVED lines=8> */
.L_x_2451:
        /* <DEDUP_REMOVED lines=8> */
.L_x_2452:
        /* <DEDUP_REMOVED lines=9> */
.L_x_2453:
[----:B------:R-:W-:Y:S01]  /*15200*/  IMAD.MOV.U32 R9, RZ, RZ, R14 ;  /* 0x000000ffff097224 */ /* 0x000fe200078e000e */
[----:B------:R-:W-:Y:S06]  /*15210*/  BRA `(.L_x_2454) ;  /* 0xffffffd4005c7947 */ /* 0x000fec000383ffff */
.L_x_2385:
[----:B------:R-:W-:Y:S01]  /*15220*/  BSSY B0, `(.L_x_2455) ;  /* 0x0000006000007945 */ /* 0x000fe20003800000 */
[----:B------:R-:W-:Y:S01]  /*15230*/  PLOP3.LUT P6, PT, P6, PT, PT, 0x8, 0x0 ;  /* 0x000000000000781c */ /* 0x000fe200037ce170 */
[----:B------:R-:W-:-:S12]  /*15240*/  IMAD.MOV.U32 R15, RZ, RZ, -0x1 ;  /* 0xffffffffff0f7424 */ /* 0x000fd800078e00ff */
[----:B0-----:R-:W-:Y:S05]  /*15250*/  WARPSYNC.COLLECTIVE R15, `(.L_x_2456) ;  /* 0x000000000f087348 */ /* 0x001fea0003c00000 */
[----:B------:R-:W-:Y:S01]  /*15260*/  VOTE.ANY R14, PT, P6 ;  /* 0x00000000000e7806 */ /* 0x000fe200030e0100 */
[----:B0-----:R-:W-:Y:S06]  /*15270*/  ENDCOLLECTIVE ;  /* 0x000000000000791b */ /* 0x001fec0003800000 */
.L_x_2456:
[----:B------:R-:W-:Y:S05]  /*15280*/  BSYNC B0 ;  /* 0x0000000000007941 */ /* 0x000fea0003800000 */
.L_x_2455:
        /* <DEDUP_REMOVED lines=10> */
.L_x_2457:
[----:B------:R-:W-:Y:S02]  /*15330*/  IMAD.MOV.U32 R13, RZ, RZ, R7 ;  /* 0x000000ffff0d7224 */ /* 0x000fe400078e0007 */
[----:B------:R-:W-:-:S07]  /*15340*/  IMAD.MOV.U32 R0, RZ, RZ, R14 ;  /* 0x000000ffff007224 */ /* 0x000fce00078e000e */
[----:B------:R-:W-:Y:S05]  /*15350*/  WARPSYNC.COLLECTIVE R15, `(.L_x_2458) ;  /* 0x000000000f087348 */ /* 0x000fea0003c00000 */
[----:B------:R0:W1:Y:S02]  /*15360*/  SHFL.IDX P6, R14, R13, R12, R11 ;  /* 0x0000000c0d0e7389 */ /* 0x00006400000c000b */
[----:B01----:R-:W-:Y:S01]  /*15370*/  ENDCOLLECTIVE ;  /* 0x000000000000791b */ /* 0x003fe20003800000 */
.L_x_2458:
[----:B------:R-:W-:Y:S02]  /*15380*/  IMAD.MOV.U32 R7, RZ, RZ, R14 ;  /* 0x000000ffff077224 */ /* 0x000fe400078e000e */
[----:B------:R-:W-:-:S05]  /*15390*/  IMAD.IADD R6, R10, 0x1, R16 ;  /* 0x000000010a067824 */ /* 0x000fca00078e0210 */
[----:B------:R0:W-:Y:S01]  /*153a0*/  STL [R1+0xc], R6 ;  /* 0x00000c0601007387 */ /* 0x0001e20000100800 */
[----:B------:R-:W-:Y:S05]  /*153b0*/  BRA `(.L_x_2459) ;  /* 0xffffffd4003c7947 */ /* 0x000fea000383ffff */
.L_x_2387:
        /* <DEDUP_REMOVED lines=8> */
.L_x_2461:
[----:B------:R-:W-:Y:S05]  /*15440*/  BSYNC B0 ;  /* 0x0000000000007941 */ /* 0x000fea0003800000 */
.L_x_2460:
[----:B------:R-:W-:Y:S01]  /*15450*/  IMAD.MOV.U32 R2, RZ, RZ, R14 ;  /* 0x000000ffff027224 */ /* 0x000fe200078e000e */
[----:B------:R-:W-:Y:S06]  /*15460*/  BRA `(.L_x_2462) ;  /* 0xffffffd400287947 */ /* 0x000fec000383ffff */
.L_x_2393:
[----:B0-----:R0:W1:Y:S02]  /*15470*/  SYNCS.PHASECHK.TRANS64.TRYWAIT P0, [R0+URZ+0x34820], R3 ;  /* 0x03482003000075a7 */ /* 0x001064000800017f */
[----:B-1----:R-:W-:Y:S05]  /*15480*/  @!P0 NANOSLEEP.SYNCS 0x989680 ;  /* 0x009896800000895d */ /* 0x002fea0003900000 */
[----:B------:R-:W1:Y:S02]  /*15490*/  @!P0 SYNCS.PHASECHK.TRANS64 P0, [R0+URZ+0x34820], R3 ;  /* 0x03482003000085a7 */ /* 0x000e64000800007f */
[----:B-1----:R-:W-:Y:S05]  /*154a0*/  @!P0 BRA `(.L_x_2393) ;  /* 0xfffffffc00f08947 */ /* 0x002fea000383ffff */
[----:B------:R-:W-:Y:S05]  /*154b0*/  BRA `(.L_x_2463) ;  /* 0xffffffdc00c87947 */ /* 0x000fea000383ffff */
.L_x_2394:
        /* <DEDUP_REMOVED lines=11> */
.L_x_2465:
[----:B------:R-:W-:Y:S05]  /*15570*/  BSYNC B0 ;  /* 0x0000000000007941 */ /* 0x000fea0003800000 */
.L_x_2464:
[----:B------:R-:W-:Y:S05]  /*15580*/  BRA `(.L_x_2466) ;  /* 0xffffffdc00b07947 */ /* 0x000fea000383ffff */
.L_x_2397:
[----:B------:R-:W-:Y:S01]  /*15590*/  BSSY B1, `(.L_x_2467) ;  /* 0x0000006000017945 */ /* 0x000fe20003800000 */
[----:B------:R-:W-:-:S07]  /*155a0*/  IMAD.MOV.U32 R15, RZ, RZ, -0x1 ;  /* 0xffffffffff0f7424 */ /* 0x000fce00078e00ff */
[----:B01----:R-:W-:Y:S05]  /*155b0*/  WARPSYNC.COLLECTIVE R15, `(.L_x_2468) ;  /* 0x000000000f0c7348 */ /* 0x003fea0003c00000 */
[----:B------:R-:W-:Y:S02]  /*155c0*/  ELECT P6, UR62, PT ;  /* 0x00000000003e782f */ /* 0x000fe400038c0000 */
[----:B------:R-:W-:Y:S01]  /*155d0*/  MOV R14, UR62 ;  /* 0x0000003e000e7c02 */ /* 0x000fe20008000f00 */
[----:B01----:R-:W-:Y:S10]  /*155e0*/  ENDCOLLECTIVE ;  /* 0x000000000000791b */ /* 0x003ff40003800000 */
.L_x_2468:
[----:B------:R-:W-:Y:S05]  /*155f0*/  BSYNC B1 ;  /* 0x0000000000017941 */ /* 0x000fea0003800000 */
.L_x_2467:
[----:B------:R-:W-:Y:S05]  /*15600*/  BRA `(.L_x_2469) ;  /* 0xffffffdc00a87947 */ /* 0x000fea000383ffff */
.L_x_2399:
[----:B0-----:R0:W1:Y:S02]  /*15610*/  SYNCS.PHASECHK.TRANS64.TRYWAIT P0, [R6+URZ], R5 ;  /* 0x00000005060075a7 */ /* 0x001064000800017f */
[----:B-1----:R-:W-:Y:S05]  /*15620*/  @!P0 NANOSLEEP.SYNCS 0x989680 ;  /* 0x009896800000895d */ /* 0x002fea0003900000 */
[----:B------:R-:W1:Y:S02]  /*15630*/  @!P0 SYNCS.PHASECHK.TRANS64 P0, [R6+URZ], R5 ;  /* 0x00000005060085a7 */ /* 0x000e64000800007f */
[----:B-1----:R-:W-:Y:S05]  /*15640*/  @!P0 BRA `(.L_x_2399) ;  /* 0xfffffffc00f08947 */ /* 0x002fea000383ffff */
[----:B------:R-:W-:Y:S05]  /*15650*/  BRA `(.L_x_2470) ;  /* 0xffffffdc00e07947 */ /* 0x000fea000383ffff */
.L_x_2400:
[----:B-1----:R1:W2:Y:S02]  /*15660*/  SYNCS.PHASECHK.TRANS64.TRYWAIT P0, [R7+URZ], R2 ;  /* 0x00000002070075a7 */ /* 0x0022a4000800017f */
[----:B--2---:R-:W-:Y:S05]  /*15670*/  @!P0 NANOSLEEP.SYNCS 0x989680 ;  /* 0x009896800000895d */ /* 0x004fea0003900000 */
[----:B------:R-:W2:Y:S02]  /*15680*/  @!P0 SYNCS.PHASECHK.TRANS64 P0, [R7+URZ], R2 ;  /* 0x00000002070085a7 */ /* 0x000ea4000800007f */
[----:B--2---:R-:W-:Y:S05]  /*15690*/  @!P0 BRA `(.L_x_2400) ;  /* 0xfffffffc00f08947 */ /* 0x004fea000383ffff */
[----:B------:R-:W-:Y:S05]  /*156a0*/  BRA `(.L_x_2471) ;  /* 0xffffffdc00d47947 */ /* 0x000fea000383ffff */
.L_x_2402:
[----:B--2---:R2:W3:Y:S02]  /*156b0*/  SYNCS.PHASECHK.TRANS64.TRYWAIT P0, [R4+URZ], R5 ;  /* 0x00000005040075a7 */ /* 0x0044e4000800017f */
[----:B---3--:R-:W-:Y:S05]  /*156c0*/  @!P0 NANOSLEEP.SYNCS 0x989680 ;  /* 0x009896800000895d */ /* 0x008fea0003900000 */
[----:B------:R-:W3:Y:S02]  /*156d0*/  @!P0 SYNCS.PHASECHK.TRANS64 P0, [R4+URZ], R5 ;  /* 0x00000005040085a7 */ /* 0x000ee4000800007f */
[----:B---3--:R-:W-:Y:S05]  /*156e0*/  @!P0 BRA `(.L_x_2402) ;  /* 0xfffffffc00f08947 */ /* 0x008fea000383ffff */
[----:B------:R-:W-:Y:S05]  /*156f0*/  BRA `(.L_x_2472) ;  /* 0xffffffdc00d87947 */ /* 0x000fea000383ffff */
.L_x_2473:
        /* <DEDUP_REMOVED lines=16> */
.L_x_14994:


//--------------------- .text._ZN7cutlass13device_kernelIN5flash11enable_sm90INS1_16FlashAttnFwdSm90INS1_25CollectiveMainloopFwdSm90ILi2EN4cute5tupleIJNS5_1CILi1EEES8_S8_EEENS6_IJNS7_ILi128EEESA_NS7_ILi192EEEEEELi128ENS_10bfloat16_tEfNS_4arch4Sm90ELb1ELb0ELb0ELb1ELb0ELb1ELb0ELb1ELb1ELb1ELb1ELb0EEENS1_21CollectiveEpilogueFwdINS6_IJSA_SA_SA_EEES9_SD_SF_Li256ELb1ELb1ELb1ELb0EEENS1_36VarlenDynamicPersistentTileSchedulerILi128ELi128ELi256ELi128ELb1ELb1ELb1ELb1ELb1ELb1EEEEEEEEEvNT_6ParamsE --------------------------
	.section	.text._ZN7cutlass13device_kernelIN5flash11enable_sm90INS1_16FlashAttnFwdSm90INS1_25CollectiveMainloopFwdSm90ILi2EN4cute5tupleIJNS5_1CILi1EEES8_S8_EEENS6_IJNS7_ILi128EEESA_NS7_ILi192EEEEEELi128ENS_10bfloat16_tEfNS_4arch4Sm90ELb1ELb0ELb0ELb1ELb0ELb1ELb0ELb1ELb1ELb1ELb1ELb0EEENS1_21CollectiveEpilogueFwdINS6_IJSA_SA_SA_EEES9_SD_SF_Li256ELb1ELb1ELb1ELb0EEENS1_36VarlenDynamicPersistentTileSchedulerILi128ELi128ELi256ELi128ELb1ELb1ELb1ELb1ELb1ELb1EEEEEEEEEvNT_6ParamsE,"ax",@progbits
	.align	128
.text._ZN7cutlass13device_kernelIN5flash11enable_sm90INS1_16FlashAttnFwdSm90INS1_25CollectiveMainloopFwdSm90ILi2EN4cute5tupleIJNS5_1CILi1EEES8_S8_EEENS6_IJNS7_ILi128EEESA_NS7_ILi192EEEEEELi128ENS_10bfloat16_tEfNS_4arch4Sm90ELb1ELb0ELb0ELb1ELb0ELb1ELb0ELb1ELb1ELb1ELb1ELb0EEENS1_21CollectiveEpilogueFwdINS6_IJSA_SA_SA_EEES9_SD_SF_Li256ELb1ELb1ELb1ELb0EEENS1_36VarlenDynamicPersistentTileSchedulerILi128ELi128ELi256ELi128ELb1ELb1ELb1ELb1ELb1ELb1EEEEEEEEEvNT_6ParamsE:
        .type           _ZN7cutlass13device_kernelIN5flash11enable_sm90INS1_16FlashAttnFwdSm90INS1_25CollectiveMainloopFwdSm90ILi2EN4cute5tupleIJNS5_1CILi1EEES8_S8_EEENS6_IJNS7_ILi128EEESA_NS7_ILi192EEEEEELi128ENS_10bfloat16_tEfNS_4arch4Sm90ELb1ELb0ELb0ELb1ELb0ELb1ELb0ELb1ELb1ELb1ELb1ELb0EEENS1_21CollectiveEpilogueFwdINS6_IJSA_SA_SA_EEES9_SD_SF_Li256ELb1ELb1ELb1ELb0EEENS1_36VarlenDynamicPersistentTileSchedulerILi128ELi128ELi256ELi128ELb1ELb1ELb1ELb1ELb1ELb1EEEEEEEEEvNT_6ParamsE,@function
        .size           _ZN7cutlass13device_kernelIN5flash11enable_sm90INS1_16FlashAttnFwdSm90INS1_25CollectiveMainloopFwdSm90ILi2EN4cute5tupleIJNS5_1CILi1EEES8_S8_EEENS6_IJNS7_ILi128EEESA_NS7_ILi192EEEEEELi128ENS_10bfloat16_tEfNS_4arch4Sm90ELb1ELb0ELb0ELb1ELb0ELb1ELb0ELb1ELb1ELb1ELb1ELb0EEENS1_21CollectiveEpilogueFwdINS6_IJSA_SA_SA_EEES9_SD_SF_Li256ELb1ELb1ELb1ELb0EEENS1_36VarlenDynamicPersistentTileSchedulerILi128ELi128ELi256ELi128ELb1ELb1ELb1ELb1ELb1ELb1EEEEEEEEEvNT_6ParamsE,(.L_x_14995 - _ZN7cutlass13device_kernelIN5flash11enable_sm90INS1_16FlashAttnFwdSm90INS1_25CollectiveMainloopFwdSm90ILi2EN4cute5tupleIJNS5_1CILi1EEES8_S8_EEENS6_IJNS7_ILi128EEESA_NS7_ILi192EEEEEELi128ENS_10bfloat16_tEfNS_4arch4Sm90ELb1ELb0ELb0ELb1ELb0ELb1ELb0ELb1ELb1ELb1ELb1ELb0EEENS1_21CollectiveEpilogueFwdINS6_IJSA_SA_SA_EEES9_SD_SF_Li256ELb1ELb1ELb1ELb0EEENS1_36VarlenDynamicPersistentTileSchedulerILi128ELi128ELi256ELi128ELb1ELb1ELb1ELb1ELb1ELb1EEEEEEEEEvNT_6ParamsE)
        .other          _ZN7cutlass13device_kernelIN5flash11enable_sm90INS1_16FlashAttnFwdSm90INS1_25CollectiveMainloopFwdSm90ILi2EN4cute5tupleIJNS5_1CILi1EEES8_S8_EEENS6_IJNS7_ILi128EEESA_NS7_ILi192EEEEEELi128ENS_10bfloat16_tEfNS_4arch4Sm90ELb1ELb0ELb0ELb1ELb0ELb1ELb0ELb1ELb1ELb1ELb1ELb0EEENS1_21CollectiveEpilogueFwdINS6_IJSA_SA_SA_EEES9_SD_SF_Li256ELb1ELb1ELb1ELb0EEENS1_36VarlenDynamicPersistentTileSchedulerILi128ELi128ELi256ELi128ELb1ELb1ELb1ELb1ELb1ELb1EEEEEEEEEvNT_6ParamsE,@"STO_CUDA_ENTRY STV_DEFAULT"
_ZN7cutlass13device_kernelIN5flash11enable_sm90INS1_16FlashAttnFwdSm90INS1_25CollectiveMainloopFwdSm90ILi2EN4cute5tupleIJNS5_1CILi1EEES8_S8_EEENS6_IJNS7_ILi128EEESA_NS7_ILi192EEEEEELi128ENS_10bfloat16_tEfNS_4arch4Sm90ELb1ELb0ELb0ELb1ELb0ELb1ELb0ELb1ELb1ELb1ELb1ELb0EEENS1_21CollectiveEpilogueFwdINS6_IJSA_SA_SA_EEES9_SD_SF_Li256ELb1ELb1ELb1ELb0EEENS1_36VarlenDynamicPersistentTileSchedulerILi128ELi128ELi256ELi128ELb1ELb1ELb1ELb1ELb1ELb1EEEEEEEEEvNT_6ParamsE:
        /* <DEDUP_REMOVED lines=24> */
.L_x_2475:
[----:B------:R-:W-:Y:S05]  /*0180*/  BSYNC B0 ;  /* 0x0000000000007941 */ /* 0x000fea0003800000 */
.L_x_2474:
        /* <DEDUP_REMOVED lines=41> */
.L_x_2476:
        /* <DEDUP_REMOVED lines=22> */
.L_x_2477:
        /* <DEDUP_REMOVED lines=18> */
.L_x_2478:
        /* <DEDUP_REMOVED lines=22> */
.L_x_2479:
        /* <DEDUP_REMOVED lines=22> */
.L_x_2480:
        /* <DEDUP_REMOVED lines=10> */
.L_x_2483:
        /* <DEDUP_REMOVED lines=28> */
[----:B------:R-:W-:Y:S02]  /*0bc0*/  LOP3.LUT R5, R3, 0xffffff80, RZ, 0xc0, !PT ;  /* 0xffffff8003057812 */ /* 0x000fe400078ec0ff */
[----:B------:R-:W-:Y:S01]  /*0bd0*/  SHF.R.S32.HI R7, RZ, 0x4, R4 ;  /* 0x00000004ff077819 */ /* 0x000fe20000011404 */
[----:B------:R-:W-:Y:S01]  /*0be0*/  ULOP3.LUT UR5, UR5, 0x1, URZ, 0xfc, !UPT ;  /* 0x0000000105057892 */ /* 0x000fe2000f8efc3f */
[----:B------:R-:W-:Y:S01]  /*0bf0*/  LEA.HI R196, R0, R18, RZ, 0x5 ;  /* 0x0000001200c47211 */ /* 0x000fe200078f28ff */
[----:B------:R-:W-:Y:S01]  /*0c00*/  IMAD.IADD R24, R18, 0x1, -R5 ;  /* 0x0000000112187824 */ /* 0x000fe200078e0a05 */
[----:B------:R-:W-:-:S02]  /*0c10*/  LOP3.LUT R5, R4, 0x3fffff0, RZ, 0xc0, !PT ;  /* 0x03fffff004057812 */ /* 0x000fc400078ec0ff */
[----:B------:R-:W-:Y:S02]  /*0c20*/  LEA.HI R4, R4, R7, RZ, 0x1 ;  /* 0x0000000704047211 */ /* 0x000fe400078f08ff */
[----:B------:R-:W-:Y:S01]  /*0c30*/  SHF.R.S32.HI R6, RZ, 0x1f, R24 ;  /* 0x0000001fff067819 */ /* 0x000fe20000011418 */
[----:B------:R-:W-:Y:S01]  /*0c40*/  IMAD.IADD R5, R18, 0x1, -R5 ;  /* 0x0000000112057824 */ /* 0x000fe200078e0a05 */
[----:B------:R-:W-:Y:S02]  /*0c50*/  SHF.R.S32.HI R196, RZ, 0x5, R196 ;  /* 0x00000005ffc47819 */ /* 0x000fe400000114c4 */
[----:B------:R-:W-:Y:S02]  /*0c60*/  LOP3.LUT R4, R4, 0x1ffffffe, RZ, 0xc0, !PT ;  /* 0x1ffffffe04047812 */ /* 0x000fe400078ec0ff */
[----:B------:R-:W-:Y:S01]  /*0c70*/  LEA.HI R8, R6, R24, RZ, 0x2 ;  /* 0x0000001806087211 */ /* 0x000fe200078f10ff */
[----:B------:R-:W-:Y:S01]  /*0c80*/  IMAD R5, R196, 0x10, R5 ;  /* 0x00000010c4057824 */ /* 0x000fe200078e0205 */
[----:B------:R-:W-:Y:S01]  /*0c90*/  SHF.R.S32.HI R11, RZ, 0x7, R3 ;  /* 0x00000007ff0b7819 */ /* 0x000fe20000011403 */
[----:B------:R-:W-:Y:S01]  /*0ca0*/  IMAD.IADD R4, R7, 0x1, -R4 ;  /* 0x0000000107047824 */ /* 0x000fe200078e0a04 */
[----:B------:R-:W-:-:S02]  /*0cb0*/  SHF.R.S32.HI R9, RZ, 0x2, R8 ;  /* 0x00000002ff097819 */ /* 0x000fc40000011408 */
[----:B------:R-:W-:Y:S01]  /*0cc0*/  SHF.R.S32.HI R10, RZ, 0x1f, R8 ;  /* 0x0000001fff0a7819 */ /* 0x000fe20000011408 */
[----:B------:R-:W-:Y:S01]  /*0cd0*/  IMAD R19, R5, 0x8, R4 ;  /* 0x0000000805137824 */ /* 0x000fe200078e0204 */
[----:B------:R-:W-:Y:S02]  /*0ce0*/  LEA.HI R4, R0, R18, RZ, 0x2 ;  /* 0x0000001200047211 */ /* 0x000fe400078f10ff */
[----:B------:R-:W-:Y:S02]  /*0cf0*/  LEA.HI R10, R10, R9, RZ, 0x3 ;  /* 0x000000090a0a7211 */ /* 0x000fe400078f18ff */
[----:B------:R-:W-:Y:S02]  /*0d00*/  LEA.HI R6, R6, R24, RZ, 0x5 ;  /* 0x0000001806067211 */ /* 0x000fe400078f28ff */
[----:B------:R-:W-:Y:S02]  /*0d10*/  LOP3.LUT R216, R4, 0xfffffffc, RZ, 0xc0, !PT ;  /* 0xfffffffc04d87812 */ /* 0x000fe400078ec0ff */
[----:B------:R-:W-:-:S02]  /*0d20*/  LOP3.LUT R10, R10, 0xfffffff8, RZ, 0xc0, !PT ;  /* 0xfffffff80a0a7812 */ /* 0x000fc400078ec0ff */
[----:B------:R-:W-:Y:S01]  /*0d30*/  LEA.HI R3, R3, R11, RZ, 0x1 ;  /* 0x0000000b03037211 */ /* 0x000fe200078f08ff */
[----:B------:R-:W-:Y:S01]  /*0d40*/  IMAD.IADD R216, R18, 0x1, -R216 ;  /* 0x0000000112d87824 */ /* 0x000fe200078e0ad8 */
[----:B------:R-:W-:Y:S01]  /*0d50*/  SHF.R.S32.HI R5, RZ, 0x5, R6 ;  /* 0x00000005ff057819 */ /* 0x000fe20000011406 */
[----:B------:R-:W-:Y:S01]  /*0d60*/  IMAD.IADD R10, R9, 0x1, -R10 ;  /* 0x00000001090a7824 */ /* 0x000fe200078e0a0a */
[--C-:B------:R-:W-:Y:S01]  /*0d70*/  SHF.R.S32.HI R17, RZ, 0x2, R4.reuse ;  /* 0x00000002ff117819 */ /* 0x100fe20000011404 */
[----:B------:R-:W-:Y:S01]  /*0d80*/  IMAD.SHL.U32 R22, R216, 0x4, RZ ;  /* 0x00000004d8167824 */ /* 0x000fe200078e00ff */
[----:B------:R-:W-:Y:S01]  /*0d90*/  SHF.R.S32.HI R6, RZ, 0x1f, R4 ;  /* 0x0000001fff067819 */ /* 0x000fe20000011404 */
[----:B------:R-:W-:Y:S01]  /*0da0*/  IMAD R10, R5, 0x10, R10 ;  /* 0x00000010050a7824 */ /* 0x000fe200078e020a */
[----:B------:R-:W-:Y:S01]  /*0db0*/  LOP3.LUT R3, R3, 0x3fffffe, RZ, 0xc0, !PT ;  /* 0x03fffffe03037812 */ /* 0x000fe200078ec0ff */
[----:B------:R-:W-:Y:S01]  /*0dc0*/  VIADD R214, R17, 0x40 ;  /* 0x0000004011d67836 */ /* 0x000fe20000000000 */
[----:B------:R-:W-:Y:S01]  /*0dd0*/  LEA.HI R6, R6, R17, RZ, 0x3 ;  /* 0x0000001106067211 */ /* 0x000fe200078f18ff */
[----:B------:R-:W-:Y:S01]  /*0de0*/  VIADD R189, R22, 0x20 ;  /* 0x0000002016bd7836 */ /* 0x000fe20000000000 */
[----:B------:R-:W-:Y:S01]  /*0df0*/  LEA.HI R0, R0, R18, RZ, 0x3 ;  /* 0x0000001200007211 */ /* 0x000fe200078f18ff */
[----:B------:R-:W-:Y:S01]  /*0e00*/  IMAD.IADD R3, R11, 0x1, -R3 ;  /* 0x000000010b037824 */ /* 0x000fe200078e0a03 */
[----:B------:R-:W-:Y:S01]  /*0e10*/  LOP3.LUT R6, R6, 0xfffffff8, RZ, 0xc0, !PT ;  /* 0xfffffff806067812 */ /* 0x000fe200078ec0ff */
[----:B------:R-:W-:Y:S01]  /*0e20*/  IMAD.IADD R185, R22, 0x1, R189 ;  /* 0x0000000116b97824 */ /* 0x000fe200078e02bd */
[----:B------:R-:W-:Y:S01]  /*0e30*/  LOP3.LUT R208, R0, 0xfffffff8, RZ, 0xc0, !PT ;  /* 0xfffffff800d07812 */ /* 0x000fe200078ec0ff */
[----:B------:R-:W-:Y:S01]  /*0e40*/  IMAD R20, R3, 0x40, R10 ;  /* 0x0000004003147824 */ /* 0x000fe200078e020a */
[----:B------:R-:W-:Y:S01]  /*0e50*/  SHF.R.S32.HI R3, RZ, 0x1f, R214 ;  /* 0x0000001fff037819 */ /* 0x000fe200000114d6 */
[----:B------:R-:W-:Y:S01]  /*0e60*/  IMAD.IADD R4, R17, 0x1, -R6 ;  /* 0x0000000111047824 */ /* 0x000fe200078e0a06 */
[----:B------:R-:W-:Y:S01]  /*0e70*/  SHF.R.S32.HI R233, RZ, 0x3, R0 ;  /* 0x00000003ffe97819 */ /* 0x000fe20000011400 */
[----:B------:R-:W-:Y:S01]  /*0e80*/  VIADD R191, R22, 0x40 ;  /* 0x0000004016bf7836 */ /* 0x000fe20000000000 */
[----:B------:R-:W-:Y:S01]  /*0e90*/  STL [R1+0x7c], R20 ;  /* 0x00007c1401007387 */ /* 0x000fe20000100800 */
[----:B------:R-:W-:Y:S01]  /*0ea0*/  LEA.HI R3, R3, R214, RZ, 0x3 ;  /* 0x000000d603037211 */ /* 0x000fe200078f18ff */
[----:B------:R-:W-:Y:S01]  /*0eb0*/  IMAD.SHL.U32 R195, R4, 0x40, RZ ;  /* 0x0000004004c37824 */ /* 0x000fe200078e00ff */
[----:B------:R-:W-:Y:S01]  /*0ec0*/  LOP3.LUT R8, R8, 0x7ffffffc, RZ, 0xc0, !PT ;  /* 0x7ffffffc08087812 */ /* 0x000fe200078ec0ff */
[----:B------:R0:W-:Y:S01]  /*0ed0*/  STL [R1+0x44], R4 ;  /* 0x0000440401007387 */ /* 0x0001e20000100800 */
[--C-:B------:R-:W-:Y:S01]  /*0ee0*/  IMAD.IADD R186, R22, 0x1, R191.reuse ;  /* 0x0000000116ba7824 */ /* 0x100fe200078e02bf */
[----:B------:R-:W-:Y:S01]  /*0ef0*/  SHF.R.S32.HI R237, RZ, 0x1f, R191 ;  /* 0x0000001fffed7819 */ /* 0x000fe200000114bf */
[----:B------:R-:W-:Y:S01]  /*0f00*/  IMAD.SHL.U32 R194, R214, 0x40, RZ ;  /* 0x00000040d6c27824 */ /* 0x000fe200078e00ff */
[----:B------:R-:W-:Y:S01]  /*0f10*/  LOP3.LUT R195, R195, 0x1c0, RZ, 0xc0, !PT ;  /* 0x000001c0c3c37812 */ /* 0x000fe200078ec0ff */
[----:B------:R-:W-:Y:S01]  /*0f20*/  IMAD.SHL.U32 R3, R3, 0x40, RZ ;  /* 0x0000004003037824 */ /* 0x000fe200078e00ff */
[----:B------:R-:W-:Y:S01]  /*0f30*/  SHF.R.S32.HI R5, RZ, 0x1f, R186 ;  /* 0x0000001fff057819 */ /* 0x000fe200000114ba */
[----:B------:R-:W-:Y:S01]  /*0f40*/  IMAD.IADD R208, R18, 0x1, -R208 ;  /* 0x0000000112d07824 */ /* 0x000fe200078e0ad0 */
[----:B------:R-:W-:Y:S01]  /*0f50*/  LOP3.LUT R194, R194, 0x1c0, RZ, 0xc0, !PT ;  /* 0x000001c0c2c27812 */ /* 0x000fe200078ec0ff */
[----:B------:R-:W-:Y:S01]  /*0f60*/  IMAD.U32 R0, RZ, RZ, UR4 ;  /* 0x00000004ff007e24 */ /* 0x000fe2000f8e00ff */
[----:B0-----:R-:W-:Y:S01]  /*0f70*/  SHF.R.S32.HI R4, RZ, 0x1f, R185 ;  /* 0x0000001fff047819 */ /* 0x001fe200000114b9 */
[----:B------:R-:W-:Y:S01]  /*0f80*/  IMAD.SHL.U32 R203, R208, 0x8, RZ ;  /* 0x00000008d0cb7824 */ /* 0x000fe200078e00ff */
[----:B------:R-:W-:Y:S01]  /*0f90*/  LOP3.LUT R198, R3, 0xfffffe00, RZ, 0xc0, !PT ;  /* 0xfffffe0003c67812 */ /* 0x000fe200078ec0ff */
[----:B------:R-:W-:Y:S01]  /*0fa0*/  VIADD R192, R22, 0x30 ;  /* 0x0000003016c07836 */ /* 0x000fe20000000000 */
[-C--:B------:R-:W-:Y:S01]  /*0fb0*/  LEA.HI R234, R4, R185.reuse, RZ, 0x3 ;  /* 0x000000b904ea7211 */ /* 0x080fe200078f18ff */
[----:B------:R-:W-:Y:S01]  /*0fc0*/  IMAD.SHL.U32 R18, R216, 0x8, RZ ;  /* 0x00000008d8127824 */ /* 0x000fe200078e00ff */
[----:B------:R-:W-:Y:S01]  /*0fd0*/  LEA.HI R4, R4, R185, RZ, 0x6 ;  /* 0x000000b904047211 */ /* 0x000fe200078f30ff */
[----:B------:R-:W-:Y:S01]  /*0fe0*/  IMAD.IADD R8, R24, 0x1, -R8 ;  /* 0x0000000118087824 */ /* 0x000fe200078e0a08 */
[-C--:B------:R-:W-:Y:S01]  /*0ff0*/  LEA.HI R235, R5, R186.reuse, RZ, 0x3 ;  /* 0x000000ba05eb7211 */ /* 0x080fe200078f18ff */
[----:B------:R-:W-:Y:S01]  /*1000*/  VIADD R207, R203, 0x40 ;  /* 0x00000040cbcf7836 */ /* 0x000fe20000000000 */
[----:B------:R-:W-:Y:S01]  /*1010*/  SHF.R.U32.HI R21, RZ, 0x3, R194 ;  /* 0x00000003ff157819 */ /* 0x000fe200000116c2 */
[----:B------:R-:W-:Y:S01]  /*1020*/  IMAD.SHL.U32 R3, R4, 0x80, RZ ;  /* 0x0000008004037824 */ /* 0x000fe200078e00ff */
[--C-:B------:R-:W-:Y:S01]  /*1030*/  LOP3.LUT R9, R194, 0x38, R234.reuse, 0xf8, !PT ;  /* 0x00000038c2097812 */ /* 0x100fe200078ef8ea */
[----:B------:R-:W-:Y:S01]  /*1040*/  IMAD.SHL.U32 R204, R8, 0x2, RZ ;  /* 0x0000000208cc7824 */ /* 0x000fe200078e00ff */
[----:B------:R-:W-:Y:S01]  /*1050*/  LEA.HI R6, R5, R186, RZ, 0x6 ;  /* 0x000000ba05067211 */ /* 0x000fe200078f30ff */
[----:B------:R-:W-:Y:S01]  /*1060*/  VIADD R193, R22, 0x50 ;  /* 0x0000005016c17836 */ /* 0x000fe20000000000 */
[----:B------:R-:W-:Y:S01]  /*1070*/  SHF.R.U32.HI R197, RZ, 0x3, R195 ;  /* 0x00000003ffc57819 */ /* 0x000fe200000116c3 */
[----:B------:R-:W-:Y:S01]  /*1080*/  VIADD R231, R204, 0x8 ;  /* 0x00000008cce77836 */ /* 0x000fe20000000000 */
[----:B------:R-:W-:Y:S01]  /*1090*/  LOP3.LUT R4, R195, 0x38, R234, 0xf8, !PT ;  /* 0x00000038c3047812 */ /* 0x000fe200078ef8ea */
[----:B------:R-:W-:Y:S01]  /*10a0*/  IMAD.SHL.U32 R7, R6, 0x80, RZ ;  /* 0x0000008006077824 */ /* 0x000fe200078e00ff */
[----:B------:R-:W-:Y:S01]  /*10b0*/  LOP3.LUT R11, R194, 0x38, R235, 0xf8, !PT ;  /* 0x00000038c20b7812 */ /* 0x000fe200078ef8eb */
[C---:B------:R-:W-:Y:S01]  /*10c0*/  VIADD R230, R204.reuse, 0x10 ;  /* 0x00000010cce67836 */ /* 0x040fe20000000000 */
[----:B------:R-:W-:Y:S01]  /*10d0*/  LOP3.LUT R3, R3, 0xffffe000, RZ, 0xc0, !PT ;  /* 0xffffe00003037812 */ /* 0x000fe200078ec0ff */
[C---:B------:R-:W-:Y:S01]  /*10e0*/  VIADD R228, R204.reuse, 0x20 ;  /* 0x00000020cce47836 */ /* 0x040fe20000000000 */
[----:B------:R-:W-:Y:S01]  /*10f0*/  LOP3.LUT R10, R9, R21, RZ, 0x3c, !PT ;  /* 0x00000015090a7212 */ /* 0x000fe200078e3cff */
[----:B------:R-:W-:Y:S01]  /*1100*/  VIADD R227, R204, 0x28 ;  /* 0x00000028cce37836 */ /* 0x000fe20000000000 */
[----:B------:R-:W-:Y:S01]  /*1110*/  LOP3.LUT R5, R4, R197, RZ, 0x3c, !PT ;  /* 0x000000c504057212 */ /* 0x000fe200078e3cff */
[----:B------:R-:W-:Y:S01]  /*1120*/  IMAD R4, R196, 0x200, R3 ;  /* 0x00000200c4047824 */ /* 0x000fe200078e0203 */
[----:B------:R-:W-:Y:S01]  /*1130*/  LOP3.LUT R12, R11, R21, RZ, 0x3c, !PT ;  /* 0x000000150b0c7212 */ /* 0x000fe200078e3cff */
[----:B------:R-:W-:Y:S01]  /*1140*/  VIADD R225, R204, 0x38 ;  /* 0x00000038cce17836 */ /* 0x000fe20000000000 */
[----:B------:R-:W-:Y:S01]  /*1150*/  IADD3 R11, R10, R3, R198 ;  /* 0x000000030a0b7210 */ /* 0x000fe20007ffe0c6 */
[----:B------:R-:W-:Y:S01]  /*1160*/  IMAD.U32 R3, RZ, RZ, UR5 ;  /* 0x00000005ff037e24 */ /* 0x000fe2000f8e00ff */
[----:B------:R-:W-:Y:S01]  /*1170*/  LOP3.LUT R6, R195, 0x38, R235, 0xf8, !PT ;  /* 0x00000038c3067812 */ /* 0x000fe200078ef8eb */
[C---:B------:R-:W-:Y:S01]  /*1180*/  VIADD R224, R204.reuse, 0x40 ;  /* 0x00000040cce07836 */ /* 0x040fe20000000000 */
[----:B------:R-:W-:Y:S01]  /*1190*/  LOP3.LUT R7, R7, 0xffffe000, RZ, 0xc0, !PT ;  /* 0xffffe00007077812 */ /* 0x000fe200078ec0ff */
[----:B------:R-:W-:Y:S01]  /*11a0*/  VIADD R222, R204, 0x50 ;  /* 0x00000050ccde7836 */ /* 0x000fe20000000000 */
[----:B------:R0:W-:Y:S01]  /*11b0*/  STL [R1+0x14], R3 ;  /* 0x0000140301007387 */ /* 0x0001e20000100800 */
[----:B------:R-:W-:Y:S01]  /*11c0*/  LOP3.LUT R9, R6, R197, RZ, 0x3c, !PT ;  /* 0x000000c506097212 */ /* 0x000fe200078e3cff */
[----:B------:R-:W-:Y:S01]  /*11d0*/  VIADD R221, R204, 0x58 ;  /* 0x00000058ccdd7836 */ /* 0x000fe20000000000 */
[----:B------:R-:W-:Y:S01]  /*11e0*/  SHF.R.S32.HI R8, RZ, 0x1f, R231 ;  /* 0x0000001fff087819 */ /* 0x000fe200000114e7 */
[----:B------:R1:W-:Y:S01]  /*11f0*/  STL [R1+0x84], R0 ;  /* 0x0000840001007387 */ /* 0x0003e20000100800 */
[----:B------:R-:W-:Y:S01]  /*1200*/  IMAD R6, R196, 0x200, R7 ;  /* 0x00000200c4067824 */ /* 0x000fe200078e0207 */
[----:B------:R-:W-:Y:S01]  /*1210*/  SHF.R.S32.HI R8, RZ, 0x1f, R228 ;  /* 0x0000001fff087819 */ /* 0x000fe200000114e4 */
[----:B------:R-:W-:Y:S01]  /*1220*/  VIADD R219, R204, 0x68 ;  /* 0x00000068ccdb7836 */ /* 0x000fe20000000000 */
[----:B------:R-:W-:Y:S01]  /*1230*/  IADD3 R12, R12, R7, R198 ;  /* 0x000000070c0c7210 */ /* 0x000fe20007ffe0c6 */
[----:B------:R-:W-:Y:S01]  /*1240*/  IMAD.IADD R10, R6, 0x1, R9 ;  /* 0x00000001060a7824 */ /* 0x000fe200078e0209 */
[----:B------:R-:W-:Y:S01]  /*1250*/  LOP3.LUT R9, R194, 0x38, R18, 0xf8, !PT ;  /* 0x00000038c2097812 */ /* 0x000fe200078ef812 */
[----:B------:R-:W-:Y:S01]  /*1260*/  VIADD R218, R204, 0x70 ;  /* 0x00000070ccda7836 */ /* 0x000fe20000000000 */
[----:B0-----:R-:W-:Y:S01]  /*1270*/  LEA.HI R3, R216, R216, RZ, 0x1 ;  /* 0x000000d8d8037211 */ /* 0x001fe200078f08ff */
[----:B------:R-:W-:Y:S01]  /*1280*/  IMAD.IADD R4, R4, 0x1, R5 ;  /* 0x0000000104047824 */ /* 0x000fe200078e0205 */
[----:B-1----:R-:W-:Y:S01]  /*1290*/  SHF.R.S32.HI R0, RZ, 0x1f, R203 ;  /* 0x0000001fff007819 */ /* 0x002fe200000114cb */
[C---:B------:R-:W-:Y:S01]  /*12a0*/  VIADD R229, R204.reuse, 0x18 ;  /* 0x00000018cce57836 */ /* 0x040fe20000000000 */
[----:B------:R-:W-:Y:S01]  /*12b0*/  SHF.R.S32.HI R0, RZ, 0x1f, R192 ;  /* 0x0000001fff007819 */ /* 0x000fe200000114c0 */
[----:B------:R-:W-:Y:S01]  /*12c0*/  VIADD R226, R204, 0x30 ;  /* 0x00000030cce27836 */ /* 0x000fe20000000000 */
[----:B------:R-:W-:Y:S01]  /*12d0*/  LOP3.LUT R9, R198, R9, R21, 0xf6, !PT ;  /* 0x00000009c6097212 */ /* 0x000fe200078ef615 */
[C---:B------:R-:W-:Y:S01]  /*12e0*/  VIADD R223, R204.reuse, 0x48 ;  /* 0x00000048ccdf7836 */ /* 0x040fe20000000000 */
[----:B------:R-:W-:Y:S01]  /*12f0*/  SHF.R.S32.HI R8, RZ, 0x1f, R225 ;  /* 0x0000001fff087819 */ /* 0x000fe200000114e1 */
[----:B------:R0:W-:Y:S01]  /*1300*/  STL [R1+0x40], R0 ;  /* 0x0000400001007387 */ /* 0x0001e20000100800 */
[----:B------:R-:W-:Y:S01]  /*1310*/  LOP3.LUT R3, R3, 0x1ffffffe, RZ, 0xc0, !PT ;  /* 0x1ffffffe03037812 */ /* 0x000fe200078ec0ff */
[C---:B------:R-:W-:Y:S01]  /*1320*/  VIADD R220, R204.reuse, 0x60 ;  /* 0x00000060ccdc7836 */ /* 0x040fe20000000000 */
[----:B------:R-:W-:Y:S01]  /*1330*/  SHF.R.S32.HI R8, RZ, 0x1f, R222 ;  /* 0x0000001fff087819 */ /* 0x000fe200000114de */
[----:B------:R-:W-:Y:S01]  /*1340*/  VIADD R217, R204, 0x78 ;  /* 0x00000078ccd97836 */ /* 0x000fe20000000000 */
[----:B------:R-:W-:Y:S01]  /*1350*/  SHF.R.S32.HI R8, RZ, 0x1f, R219 ;  /* 0x0000001fff087819 */ /* 0x000fe200000114db */
[----:B------:R-:W-:Y:S01]  /*1360*/  IMAD.IADD R3, R216, 0x1, -R3 ;  /* 0x00000001d8037824 */ /* 0x000fe200078e0a03 */
[----:B------:R-:W-:Y:S01]  /*1370*/  LEA R8, R11, UR4, 0x1 ;  /* 0x000000040b087c11 */ /* 0x000fe2000f8e08ff */
[----:B------:R-:W-:Y:S01]  /*1380*/  IMAD.MOV.U32 R5, RZ, RZ, R13 ;  /* 0x000000ffff057224 */ /* 0x000fe200078e000d */
[----:B------:R-:W-:Y:S01]  /*1390*/  SHF.R.S32.HI R13, RZ, 0x1f, R207 ;  /* 0x0000001fff0d7819 */ /* 0x000fe200000114cf */
[----:B0-----:R-:W-:Y:S01]  /*13a0*/  IMAD.SHL.U32 R0, R19, 0x8, RZ ;  /* 0x0000000813007824 */ /* 0x001fe200078e00ff */
[----:B------:R-:W-:Y:S01]  /*13b0*/  SHF.R.S32.HI R236, RZ, 0x1f, R193 ;  /* 0x0000001fffec7819 */ /* 0x000fe200000114c1 */
[----:B------:R-:W-:Y:S01]  /*13c0*/  IMAD R205, R3, 0x8, R20 ;  /* 0x0000000803cd7824 */ /* 0x000fe200078e0214 */
[----:B------:R-:W-:Y:S01]  /*13d0*/  LEA R3, R4, UR4, 0x1 ;  /* 0x0000000404037c11 */ /* 0x000fe2000f8e08ff */
[----:B------:R-:W-:Y:S01]  /*13e0*/  IMAD.MOV.U32 R6, RZ, RZ, R14 ;  /* 0x000000ffff067224 */ /* 0x000fe200078e000e */
[----:B------:R0:W-:Y:S01]  /*13f0*/  STL [R1+0x80], R0 ;  /* 0x0000800001007387 */ /* 0x0001e20000100800 */
[----:B------:R-:W-:Y:S01]  /*1400*/  IMAD.MOV.U32 R7, RZ, RZ, R15 ;  /* 0x000000ffff077224 */ /* 0x000fe200078e000f */
[----:B------:R-:W-:Y:S01]  /*1410*/  SHF.R.S32.HI R234, RZ, 0x3, R234 ;  /* 0x00000003ffea7819 */ /* 0x000fe200000114ea */
[----:B------:R-:W-:Y:S01]  /*1420*/  VIADD R190, R22, 0x10 ;  /* 0x0000001016be7836 */ /* 0x000fe20000000000 */
[----:B------:R-:W-:-:S02]  /*1430*/  SHF.R.S32.HI R235, RZ, 0x3, R235 ;  /* 0x00000003ffeb7819 */ /* 0x000fc400000114eb */
[----:B0-----:R-:W-:Y:S02]  /*1440*/  LEA R0, R9, UR4, 0x1 ;  /* 0x0000000409007c11 */ /* 0x001fe4000f8e08ff */
[----:B------:R-:W-:Y:S02]  /*1450*/  SHF.R.S32.HI R9, RZ, 0x1f, R229 ;  /* 0x0000001fff097819 */ /* 0x000fe400000114e5 */
[----:B------:R-:W-:Y:S01]  /*1460*/  SHF.R.S32.HI R9, RZ, 0x1f, R226 ;  /* 0x0000001fff097819 */ /* 0x000fe200000114e2 */
[----:B------:R0:W-:Y:S01]  /*1470*/  STL [R1+0x74], R0 ;  /* 0x0000740001007387 */ /* 0x0001e20000100800 */
[----:B------:R-:W-:Y:S02]  /*1480*/  SHF.R.S32.HI R9, RZ, 0x1f, R223 ;  /* 0x0000001fff097819 */ /* 0x000fe400000114df */
[----:B------:R-:W-:Y:S01]  /*1490*/  SHF.R.S32.HI R9, RZ, 0x1f, R220 ;  /* 0x0000001fff097819 */ /* 0x000fe200000114dc */
[----:B------:R-:W-:Y:S01]  /*14a0*/  STL [R1+0x6c], R8 ;  /* 0x00006c0801007387 */ /* 0x000fe20000100800 */
[----:B------:R-:W-:-:S02]  /*14b0*/  SHF.R.S32.HI R9, RZ, 0x1f, R217 ;  /* 0x0000001fff097819 */ /* 0x000fc400000114d9 */
[----:B0-----:R-:W-:Y:S02]  /*14c0*/  SHF.R.S32.HI R0, RZ, 0x1f, R230 ;  /* 0x0000001fff007819 */ /* 0x001fe400000114e6 */
[----:B------:R-:W-:Y:S02]  /*14d0*/  SHF.R.S32.HI R0, RZ, 0x1f, R227 ;  /* 0x0000001fff007819 */ /* 0x000fe400000114e3 */
[----:B------:R-:W-:Y:S02]  /*14e0*/  SHF.R.S32.HI R0, RZ, 0x1f, R224 ;  /* 0x0000001fff007819 */ /* 0x000fe400000114e0 */
[----:B------:R-:W-:Y:S02]  /*14f0*/  SHF.R.S32.HI R0, RZ, 0x1f, R221 ;  /* 0x0000001fff007819 */ /* 0x000fe400000114dd */
[----:B------:R-:W-:Y:S02]  /*1500*/  SHF.R.S32.HI R0, RZ, 0x1f, R218 ;  /* 0x0000001fff007819 */ /* 0x000fe400000114da */
[----:B------:R-:W-:-:S05]  /*1510*/  LEA R0, R12, UR4, 0x1 ;  /* 0x000000040c007c11 */ /* 0x000fca000f8e08ff */
[----:B------:R0:W-:Y:S02]  /*1520*/  STL [R1+0x68], R0 ;  /* 0x0000680001007387 */ /* 0x0001e40000100800 */
[----:B0-----:R-:W-:-:S05]  /*1530*/  LEA R0, R10, UR4, 0x1 ;  /* 0x000000040a007c11 */ /* 0x001fca000f8e08ff */
[----:B------:R0:W-:Y:S04]  /*1540*/  STL [R1+0x70], R0 ;  /* 0x0000700001007387 */ /* 0x0001e80000100800 */
[----:B------:R0:W-:Y:S02]  /*1550*/  STL [R1+0x78], R3 ;  /* 0x0000780301007387 */ /* 0x0001e40000100800 */
.L_x_2715:
[----:B-1----:R-:W1:Y:S01]  /*1560*/  LDC.64 R210, c[0x0][0xc88] ;  /* 0x00032200ffd27b82 */ /* 0x002e620000000a00 */
[----:B------:R-:W-:Y:S01]  /*1570*/  ULDC.64 UR4, c[0x0][0xa28] ;  /* 0x00028a0000047ab9 */ /* 0x000fe20000000a00 */
[----:B------:R-:W-:Y:S01]  /*1580*/  ULDC.64 UR8, c[0x0][0xa18] ;  /* 0x0002860000087ab9 */ /* 0x000fe20000000a00 */
[----:B------:R-:W-:Y:S01]  /*1590*/  ULDC.64 UR6, c[0x0][0xa08] ;  /* 0x0002820000067ab9 */ /* 0x000fe20000000a00 */
[----:B-1----:R-:W-:-:S06]  /*15a0*/  IMAD.WIDE R210, R7, 0x4, R210 ;  /* 0x0000000407d27825 */ /* 0x002fcc00078e02d2 */
[----:B--2---:R-:W2:Y:S01]  /*15b0*/  LDG.E R210, desc[UR60][R210.64] ;  /* 0x0000003cd2d27981 */ /* 0x004ea2000c1e1900 */
        /* <DEDUP_REMOVED lines=10> */
[C---:B0---4-:R-:W-:Y:S02]  /*1660*/  @P2 LEA R8, P3, R210.reuse, UR4, 0x2 ;  /* 0x00000004d2082c11 */ /* 0x051fe4000f8610ff */
[C-C-:B------:R-:W-:Y:S02]  /*1670*/  SHF.L.U64.HI R212, R210.reuse, 0x2, R232.reuse ;  /* 0x00000002d2d47819 */ /* 0x140fe400000102e8 */
[----:B---3--:R-:W-:Y:S01]  /*1680*/  @P2 LEA.HI.X R9, R210, UR5, R232, 0x2, P3 ;  /* 0x00000005d2092c11 */ /* 0x008fe200098f14e8 */
        /* <DEDUP_REMOVED lines=10> */
[C---:B0-----:R-:W-:Y:S01]  /*1730*/  LOP3.LUT R3, R6.reuse, 0xff000000, RZ, 0xc0, !PT ;  /* 0xff00000006037812 */ /* 0x041fe200078ec0ff */
        /* <DEDUP_REMOVED lines=12> */
[----:B------:R-:W-:Y:S02]  /*1800*/  LEA.HI R209, R0, R3, RZ, 0x10 ;  /* 0x0000000300d17211 */ /* 0x000fe400078f80ff */
[----:B------:R-:W-:Y:S01]  /*1810*/  LOP3.LUT R206, R6, 0xffff, RZ, 0xc0, !PT ;  /* 0x0000ffff06ce7812 */ /* 0x000fe200078ec0ff */
[----:B-1----:R-:W-:Y:S08]  /*1820*/  @P1 BRA `(.L_x_2485) ;  /* 0x0000000000241947 */ /* 0x002ff00003800000 */
        /* <DEDUP_REMOVED lines=9> */
.L_x_2485:
[----:B------:R-:W-:Y:S02]  /*18c0*/  IMAD.U32 R25, RZ, RZ, UR5 ;  /* 0x00000005ff197e24 */ /* 0x000fe4000f8e00ff */
[----:B------:R-:W-:Y:S01]  /*18d0*/  IMAD.U32 R26, RZ, RZ, UR4 ;  /* 0x00000004ff1a7e24 */ /* 0x000fe2000f8e00ff */
[----:B------:R-:W-:Y:S06]  /*18e0*/  @!P2 BRA `(.L_x_2486) ;  /* 0x000000000010a947 */ /* 0x000fec0003800000 */
[----:B------:R-:W-:-:S04]  /*18f0*/  IADD3 R6, P0, R211, UR8, RZ ;  /* 0x00000008d3067c10 */ /* 0x000fc8000ff1e0ff */
[----:B------:R-:W-:-:S05]  /*1900*/  IADD3.X R7, R212, UR9, RZ, P0, !PT ;  /* 0x00000009d4077c10 */ /* 0x000fca00087fe4ff */
[----:B------:R0:W5:Y:S01]  /*1910*/  LDG.E R26, desc[UR60][R6.64] ;  /* 0x0000003c061a7981 */ /* 0x000162000c1e1900 */
[----:B------:R-:W-:Y:S05]  /*1920*/  BRA `(.L_x_2487) ;  /* 0x0000000000107947 */ /* 0x000fea0003800000 */
.L_x_2486:
[----:B------:R-:W-:Y:S05]  /*1930*/  @!P0 BRA `(.L_x_2487) ;  /* 0x00000000000c8947 */ /* 0x000fea0003800000 */
[----:B------:R-:W2:Y:S04]  /*1940*/  LDG.E R3, desc[UR60][R12.64] ;  /* 0x0000003c0c037981 */ /* 0x000ea8000c1e1900 */
[----:B------:R-:W2:Y:S02]  /*1950*/  LDG.E R26, desc[UR60][R12.64+0x4] ;  /* 0x0000043c0c1a7981 */ /* 0x000ea4000c1e1900 */
[----:B--2---:R-:W-:-:S07]  /*1960*/  IMAD.IADD R26, R26, 0x1, -R3 ;  /* 0x000000011a1a7824 */ /* 0x004fce00078e0a03 */
.L_x_2487:
[----:B------:R-:W-:Y:S01]  /*1970*/  ULDC.64 UR4, c[0x0][0xa10] ;  /* 0x0002840000047ab9 */ /* 0x000fe20000000a00 */
[----:B------:R-:W1:Y:S01]  /*1980*/  LDC R4, c[0x0][0x448] ;  /* 0x00011200ff047b82 */ /* 0x000e620000000800 */
[----:B------:R-:W-:-:S04]  /*1990*/  ISETP.NE.U32.AND P0, PT, RZ, UR4, PT ;  /* 0x00000004ff007c0c */ /* 0x000fc8000bf05070 */
[----:B------:R-:W-:Y:S01]  /*19a0*/  ISETP.NE.AND.EX P0, PT, RZ, UR5, PT, P0 ;  /* 0x00000005ff007c0c */ /* 0x000fe2000bf05300 */
[----:B------:R-:W-:-:S12]  /*19b0*/  ULDC.64 UR4, c[0x0][0xa30] ;  /* 0x00028c0000047ab9 */ /* 0x000fd80000000a00 */
[----:B0-----:R-:W0:Y:S02]  /*19c0*/  @P0 LDC.64 R6, c[0x0][0xa10] ;  /* 0x00028400ff060b82 */ /* 0x001e240000000a00 */
[----:B0-----:R-:W-:-:S05]  /*19d0*/  @P0 IMAD.WIDE R6, R210, 0x4, R6 ;  /* 0x00000004d2060825 */ /* 0x001fca00078e0206 */
[----:B------:R-:W2:Y:S04]  /*19e0*/  @P0 LDG.E R0, desc[UR60][R6.64] ;  /* 0x0000003c06000981 */ /* 0x000ea8000c1e1900 */
[----:B------:R0:W2:Y:S01]  /*19f0*/  @P0 LDG.E R3, desc[UR60][R6.64+0x4] ;  /* 0x0000043c06030981 */ /* 0x0000a2000c1e1900 */
[----:B------:R-:W-:Y:S01]  /*1a00*/  ISETP.NE.U32.AND P1, PT, RZ, UR4, PT ;  /* 0x00000004ff007c0c */ /* 0x000fe2000bf25070 */
[----:B-----5:R-:W-:-:S03]  /*1a10*/  IMAD.MOV.U32 R141, RZ, RZ, R26 ;  /* 0x000000ffff8d7224 */ /* 0x020fc600078e001a */
[----:B------:R-:W-:-:S13]  /*1a20*/  ISETP.NE.AND.EX P1, PT, RZ, UR5, PT, P1 ;  /* 0x00000005ff007c0c */ /* 0x000fda000bf25310 */
[----:B------:R-:W-:-:S04]  /*1a30*/  @P1 IADD3 R8, P2, R211, UR4, RZ ;  /* 0x00000004d3081c10 */ /* 0x000fc8000ff5e0ff */
[----:B------:R-:W-:-:S05]  /*1a40*/  @P1 IADD3.X R9, R212, UR5, RZ, P2, !PT ;  /* 0x00000005d4091c10 */ /* 0x000fca00097fe4ff */
[----:B------:R3:W5:Y:S01]  /*1a50*/  @P1 LDG.E R141, desc[UR60][R8.64] ;  /* 0x0000003c088d1981 */ /* 0x000762000c1e1900 */
[----:B-1----:R-:W-:Y:S01]  /*1a60*/  ISETP.NE.AND P1, PT, R4, 0x1, PT ;  /* 0x000000010400780c */ /* 0x002fe20003f25270 */
[----:B------:R-:W-:Y:S01]  /*1a70*/  IMAD.SHL.U32 R200, R5, 0x80, RZ ;  /* 0x0000008005c87824 */ /* 0x000fe200078e00ff */
[----:B------:R-:W-:Y:S01]  /*1a80*/  BSSY B0, `(.L_x_2488) ;  /* 0x0000035000007945 */ /* 0x000fe20003800000 */
[----:B------:R-:W-:Y:S01]  /*1a90*/  IMAD.IADD R10, R26, 0x1, -R15 ;  /* 0x000000011a0a7824 */ /* 0x000fe200078e0a0f */
[----:B------:R-:W-:Y:S01]  /*1aa0*/  LOP3.LUT R215, R209, 0xff, RZ, 0xc0, !PT ;  /* 0x000000ffd1d77812 */ /* 0x000fe200078ec0ff */
[----:B------:R-:W-:Y:S01]  /*1ab0*/  VIADD R4, R200, 0x7f ;  /* 0x0000007fc8047836 */ /* 0x000fe20000000000 */
[----:B------:R-:W-:-:S07]  /*1ac0*/  SHF.R.U32.HI R209, RZ, 0x10, R209 ;  /* 0x00000010ffd17819 */ /* 0x000fce00000116d1 */
[----:B------:R-:W1:Y:S08]  /*1ad0*/  @P1 LDC R11, c[0x0][0x44c] ;  /* 0x00011300ff0b1b82 */ /* 0x000e700000000800 */
[----:B0-----:R-:W0:Y:S01]  /*1ae0*/  @P1 LDC R7, c[0x0][0x450] ;  /* 0x00011400ff071b82 */ /* 0x001e220000000800 */
[----:B--2---:R-:W-:Y:S02]  /*1af0*/  @P0 IMAD.IADD R25, R3, 0x1, -R0 ;  /* 0x0000000103190824 */ /* 0x004fe400078e0a00 */
[----:B-1----:R-:W-:-:S04]  /*1b00*/  @P1 IMAD.HI.U32 R0, R4, R11, RZ ;  /* 0x0000000b04001227 */ /* 0x002fc800078e00ff */
[----:B------:R-:W-:Y:S01]  /*1b10*/  IMAD.IADD R202, R10, 0x1, R25 ;  /* 0x000000010aca7824 */ /* 0x000fe200078e0219 */
[----:B0-----:R-:W-:-:S03]  /*1b20*/  @P1 SHF.R.U32.HI R4, RZ, R7, R0 ;  /* 0x00000007ff041219 */ /* 0x001fc60000011600 */
[C---:B------:R-:W-:Y:S01]  /*1b30*/  VIADD R0, R202.reuse, 0x7f ;  /* 0x0000007fca007836 */ /* 0x040fe20000000000 */
[----:B------:R-:W-:-:S04]  /*1b40*/  IADD3 R146, R202, 0x80, -R201 ;  /* 0x00000080ca927810 */ /* 0x000fc80007ffe8c9 */
[----:B------:R-:W-:Y:S01]  /*1b50*/  SHF.R.S32.HI R3, RZ, 0x1f, R0 ;  /* 0x0000001fff037819 */ /* 0x000fe20000011400 */
[----:B------:R-:W-:-:S03]  /*1b60*/  IMAD.IADD R4, R146, 0x1, R4 ;  /* 0x0000000192047824 */ /* 0x000fc600078e0204 */
[----:B------:R-:W-:Y:S02]  /*1b70*/  LEA.HI R3, R3, R0, RZ, 0x7 ;  /* 0x0000000003037211 */ /* 0x000fe400078f38ff */
[----:B------:R-:W-:Y:S02]  /*1b80*/  SHF.R.S32.HI R5, RZ, 0x1f, R4 ;  /* 0x0000001fff057819 */ /* 0x000fe40000011404 */
[----:B------:R-:W-:Y:S02]  /*1b90*/  SHF.R.S32.HI R147, RZ, 0x7, R3 ;  /* 0x00000007ff937819 */ /* 0x000fe40000011403 */
[----:B------:R-:W-:-:S04]  /*1ba0*/  LEA.HI R5, R5, R4, RZ, 0x7 ;  /* 0x0000000405057211 */ /* 0x000fc800078f38ff */
[----:B------:R-:W-:-:S04]  /*1bb0*/  SHF.R.S32.HI R0, RZ, 0x7, R5 ;  /* 0x00000007ff007819 */ /* 0x000fc80000011405 */
[----:B---3--:R-:W-:Y:S01]  /*1bc0*/  VIMNMX R9, R147, R0, PT ;  /* 0x0000000093097248 */ /* 0x008fe20003fe0100 */
[----:B------:R-:W-:-:S03]  /*1bd0*/  IMAD.MOV.U32 R0, RZ, RZ, RZ ;  /* 0x000000ffff007224 */ /* 0x000fc600078e00ff */
[----:B------:R-:W-:-:S13]  /*1be0*/  ISETP.GE.AND P0, PT, R9, 0x1, PT ;  /* 0x000000010900780c */ /* 0x000fda0003f06270 */
[----:B------:R-:W-:Y:S05]  /*1bf0*/  @!P0 BRA `(.L_x_2489) ;  /* 0x0000000000748947 */ /* 0x000fea0003800000 */
[----:B------:R-:W-:Y:S01]  /*1c00*/  ISETP.NE.AND P0, PT, R209, RZ, PT ;  /* 0x000000ffd100720c */ /* 0x000fe20003f05270 */
[----:B------:R-:W-:-:S03]  /*1c10*/  ULDC UR4, c[0x0][0x9f0] ;  /* 0x00027c0000047ab9 */ /* 0x000fc60000000800 */
[----:B------:R-:W-:-:S04]  /*1c20*/  SEL R11, R209, UR4, P0 ;  /* 0x00000004d10b7c07 */ /* 0x000fc80008000000 */
[-C--:B------:R-:W-:Y:S02]  /*1c30*/  IABS R6, R11.reuse ;  /* 0x0000000b00067213 */ /* 0x080fe40000000000 */
        /* <DEDUP_REMOVED lines=25> */
.L_x_2489:
[----:B------:R-:W-:Y:S05]  /*1dd0*/  BSYNC B0 ;  /* 0x0000000000007941 */ /* 0x000fea0003800000 */
.L_x_2488:
        /* <DEDUP_REMOVED lines=36> */
.L_x_2492:
[----:B------:R-:W-:Y:S05]  /*2020*/  BSYNC B6 ;  /* 0x0000000000067941 */ /* 0x000fea0003800000 */
.L_x_2491:
        /* <DEDUP_REMOVED lines=20> */
.L_x_2494:
[----:B------:R-:W-:Y:S05]  /*2170*/  BSYNC B6 ;  /* 0x0000000000067941 */ /* 0x000fea0003800000 */
.L_x_2493:
[----:B------:R-:W-:Y:S01]  /*2180*/  ULDC.64 UR4, c[0x0][0x9f8] ;  /* 0x00027e0000047ab9 */ /* 0x000fe20000000a00 */
[----:B------:R-:W-:Y:S01]  /*2190*/  IMAD.MOV.U32 R3, RZ, RZ, R210 ;  /* 0x000000ffff037224 */ /* 0x000fe200078e00d2 */
[----:B------:R-:W-:Y:S01]  /*21a0*/  ISETP.NE.U32.AND P0, PT, RZ, UR4, PT ;  /* 0x00000004ff007c0c */ /* 0x000fe2000bf05070 */
[----:B------:R-:W2:Y:S01]  /*21b0*/  LDL.LU R20, [R1+0x10] ;  /* 0x0000100001147983 */ /* 0x000ea20000300800 */
[----:B------:R-:W0:Y:S01]  /*21c0*/  LDC.64 R4, c[0x0][0x300] ;  /* 0x0000c000ff047b82 */ /* 0x000e220000000a00 */
[----:B------:R-:W-:Y:S01]  /*21d0*/  IMAD.IADD R118, R27, 0x1, R26 ;  /* 0x000000011b767824 */ /* 0x000fe200078e021a */
[----:B------:R-:W-:Y:S01]  /*21e0*/  ISETP.NE.AND.EX P0, PT, RZ, UR5, PT, P0 ;  /* 0x00000005ff007c0c */ /* 0x000fe2000bf05300 */
[C---:B------:R-:W-:Y:S01]  /*21f0*/  VIADD R8, R18.reuse, 0x80 ;  /* 0x0000008012087836 */ /* 0x040fe20000000000 */
[----:B------:R-:W-:Y:S01]  /*2200*/  SHF.R.S32.HI R19, RZ, 0x1f, R18 ;  /* 0x0000001fff137819 */ /* 0x000fe20000011412 */
[----:B------:R-:W-:Y:S01]  /*2210*/  VIADD R104, R18, 0x60 ;  /* 0x0000006012687836 */ /* 0x000fe20000000000 */
[----:B------:R-:W-:-:S02]  /*2220*/  ULDC.64 UR6, c[0x0][0x330] ;  /* 0x0000cc0000067ab9 */ /* 0x000fc40000000a00 */
[----:B------:R-:W1:Y:S07]  /*2230*/  LDC.64 R106, c[0x0][0x3f8] ;  /* 0x0000fe00ff6a7b82 */ /* 0x000e6e0000000a00 */
[----:B------:R-:W-:Y:S01]  /*2240*/  @P0 IADD3 R6, P1, R211, UR4, RZ ;  /* 0x00000004d3060c10 */ /* 0x000fe2000ff3e0ff */
[----:B------:R-:W-:Y:S01]  /*2250*/  ULDC UR4, c[0x0][0x2f4] ;  /* 0x0000bd0000047ab9 */ /* 0x000fe20000000800 */
[----:B------:R-:W-:Y:S01]  /*2260*/  VIADD R12, R18, 0xa0 ;  /* 0x000000a0120c7836 */ /* 0x000fe20000000000 */
[----:B------:R-:W3:Y:S01]  /*2270*/  LDC.64 R28, c[0x0][0x408] ;  /* 0x00010200ff1c7b82 */ /* 0x000ee20000000a00 */
[----:B------:R-:W-:-:S05]  /*2280*/  @P0 IADD3.X R7, R212, UR5, RZ, P1, !PT ;  /* 0x00000005d4070c10 */ /* 0x000fca0008ffe4ff */
[----:B------:R4:W2:Y:S01]  /*2290*/  @P0 LDG.E R3, desc[UR60][R6.64] ;  /* 0x0000003c06030981 */ /* 0x0008a2000c1e1900 */
[----:B------:R-:W-:Y:S01]  /*22a0*/  ISETP.GE.AND P1, PT, R185, UR4, PT ;  /* 0x00000004b9007c0c */ /* 0x000fe2000bf26270 */
[----:B------:R-:W-:Y:S01]  /*22b0*/  IMAD.WIDE.U32 R94, R206, UR6, R18 ;  /* 0x00000006ce5e7c25 */ /* 0x000fe2000f8e0012 */
[----:B------:R-:W-:Y:S01]  /*22c0*/  ISETP.GE.AND P0, PT, R18, UR4, PT ;  /* 0x0000000412007c0c */ /* 0x000fe2000bf06270 */
[----:B------:R-:W2:Y:S01]  /*22d0*/  S2R R148, SR_TID.X ;  /* 0x0000000000947919 */ /* 0x000ea20000002100 */
[----:B------:R-:W-:Y:S01]  /*22e0*/  SEL R9, RZ, 0xffffffff, P1 ;  /* 0xffffffffff097807 */ /* 0x000fe20000800000 */
[----:B------:R-:W-:Y:S01]  /*22f0*/  IMAD R95, R206, UR7, R95 ;  /* 0x00000007ce5f7c24 */ /* 0x000fe2000f8e025f */
[----:B------:R-:W-:Y:S01]  /*2300*/  SHF.R.S32.HI R0, RZ, 0x1f, R118 ;  /* 0x0000001fff007819 */ /* 0x000fe20000011476 */
[----:B------:R-:W-:Y:S01]  /*2310*/  ULDC.64 UR6, c[0x0][0xa08] ;  /* 0x0002820000067ab9 */ /* 0x000fe20000000a00 */
[----:B------:R-:W-:Y:S01]  /*2320*/  ISETP.GE.AND P3, PT, R8, UR4, PT ;  /* 0x0000000408007c0c */ /* 0x000fe2000bf66270 */
[----:B------:R-:W-:Y:S01]  /*2330*/  IMAD.SHL.U32 R9, R9, 0x2, RZ ;  /* 0x0000000209097824 */ /* 0x000fe200078e00ff */
[----:B----4-:R-:W-:Y:S01]  /*2340*/  SEL R6, RZ, 0x1, P0 ;  /* 0x00000001ff067807 */ /* 0x010fe20000000000 */
[----:B-1----:R-:W-:Y:S01]  /*2350*/  IMAD.WIDE.U32 R98, R17, R106, R18 ;  /* 0x0000006a11627225 */ /* 0x002fe200078e0012 */
[----:B------:R-:W-:-:S02]  /*2360*/  ISETP.GE.AND P0, PT, R186, UR4, PT ;  /* 0x00000004ba007c0c */ /* 0x000fc4000bf06270 */
[----:B------:R-:W-:Y:S01]  /*2370*/  LOP3.LUT R8, R9, 0x2, R6, 0xe2, !PT ;  /* 0x0000000209087812 */ /* 0x000fe200078ee206 */
[-C--:B0-----:R-:W-:Y:S01]  /*2380*/  IMAD R9, R0, R4.reuse, RZ ;  /* 0x0000000400097224 */ /* 0x081fe200078e02ff */
[----:B------:R-:W-:Y:S01]  /*2390*/  ISETP.GE.AND P1, PT, R104, UR4, PT ;  /* 0x0000000468007c0c */ /* 0x000fe2000bf26270 */
[----:B------:R-:W-:Y:S01]  /*23a0*/  IMAD.WIDE.U32 R6, R118, R4, RZ ;  /* 0x0000000476067225 */ /* 0x000fe200078e00ff */
[----:B------:R-:W-:Y:S01]  /*23b0*/  ISETP.GE.AND P2, PT, R12, UR4, PT ;  /* 0x000000040c007c0c */ /* 0x000fe2000bf46270 */
[----:B------:R-:W-:Y:S01]  /*23c0*/  ULDC.64 UR4, c[0x0][0x308] ;  /* 0x0000c20000047ab9 */ /* 0x000fe20000000a00 */
[----:B------:R-:W-:Y:S01]  /*23d0*/  SEL R10, RZ, 0x8, P1 ;  /* 0x00000008ff0a7807 */ /* 0x000fe20000800000 */
[----:B------:R-:W-:Y:S01]  /*23e0*/  IMAD R11, R118, R5, R9 ;  /* 0x00000005760b7224 */ /* 0x000fe200078e0209 */
[----:B------:R-:W-:Y:S01]  /*23f0*/  SEL R9, RZ, 0x4, P0 ;  /* 0x00000004ff097807 */ /* 0x000fe20000000000 */
[----:B---3--:R-:W-:Y:S01]  /*2400*/  IMAD.WIDE.U32 R102, R17, R28, R18 ;  /* 0x0000001c11667225 */ /* 0x008fe200078e0012 */
[----:B------:R-:W-:-:S02]  /*2410*/  ISETP.NE.U32.AND P0, PT, RZ, UR6, PT ;  /* 0x00000006ff007c0c */ /* 0x000fc4000bf05070 */
[----:B------:R-:W-:Y:S01]  /*2420*/  LOP3.LUT R8, R10, R8, R9, 0xfe, !PT ;  /* 0x000000080a087212 */ /* 0x000fe200078efe09 */
[----:B------:R-:W-:Y:S01]  /*2430*/  IMAD.IADD R7, R7, 0x1, R11 ;  /* 0x0000000107077824 */ /* 0x000fe200078e020b */
[----:B------:R-:W0:Y:S01]  /*2440*/  LDC R9, c[0x0][0x3f4] ;  /* 0x0000fd00ff097b82 */ /* 0x000e220000000800 */
[----:B------:R-:W-:Y:S01]  /*2450*/  SEL R11, RZ, 0x10, P3 ;  /* 0x00000010ff0b7807 */ /* 0x000fe20001800000 */
[----:B------:R-:W-:Y:S01]  /*2460*/  IMAD.WIDE.U32 R92, R206, UR4, R6 ;  /* 0x00000004ce5c7c25 */ /* 0x000fe2000f8e0006 */
[----:B------:R-:W-:Y:S02]  /*2470*/  ISETP.NE.AND.EX P0, PT, RZ, UR7, PT, P0 ;  /* 0x00000007ff007c0c */ /* 0x000fe4000bf05300 */
[----:B------:R-:W-:Y:S01]  /*2480*/  LOP3.LUT R11, R8, R11, RZ, 0xfc, !PT ;  /* 0x0000000b080b7212 */ /* 0x000fe200078efcff */
[----:B------:R-:W-:Y:S01]  /*2490*/  IMAD R93, R206, UR5, R93 ;  /* 0x00000005ce5d7c24 */ /* 0x000fe2000f8e025d */
[----:B------:R-:W-:Y:S01]  /*24a0*/  SHF.R.S32.HI R143, RZ, 0x1f, R17 ;  /* 0x0000001fff8f7819 */ /* 0x000fe20000011411 */
[----:B------:R-:W-:Y:S01]  /*24b0*/  ULDC.64 UR4, c[0x0][0x310] ;  /* 0x0000c40000047ab9 */ /* 0x000fe20000000a00 */
[----:B------:R-:W-:-:S02]  /*24c0*/  SHF.R.S32.HI R23, RZ, 0x1f, R22 ;  /* 0x0000001fff177819 */ /* 0x000fc40000011416 */
[----:B------:R-:W-:Y:S01]  /*24d0*/  SHF.R.U32.HI R30, RZ, 0x3, R194 ;  /* 0x00000003ff1e7819 */ /* 0x000fe200000116c2 */
[----:B------:R-:W-:-:S04]  /*24e0*/  IMAD.WIDE.U32 R96, R17, R106, R22 ;  /* 0x0000006a11607225 */ /* 0x000fc800078e0016 */
[----:B------:R-:W-:Y:S01]  /*24f0*/  IMAD.WIDE.U32 R100, R17, R28, R22 ;  /* 0x0000001c11647225 */ /* 0x000fe200078e0016 */
[-C--:B0-----:R-:W-:Y:S02]  /*2500*/  ISETP.GE.AND P4, PT, R186, R9.reuse, PT ;  /* 0x00000009ba00720c */ /* 0x081fe40003f86270 */
[----:B------:R-:W-:Y:S02]  /*2510*/  ISETP.GE.AND P1, PT, R185, R9, PT ;  /* 0x00000009b900720c */ /* 0x000fe40003f26270 */
[----:B--2---:R-:W-:-:S09]  /*2520*/  LOP3.LUT R20, R20, 0xfffffffe, RZ, 0xc0, !PT ;  /* 0xfffffffe14147812 */ /* 0x004fd200078ec0ff */
[----:B------:R-:W-:-:S05]  /*2530*/  @P4 LOP3.LUT R20, R20, 0x1, RZ, 0xfc, !PT ;  /* 0x0000000114144812 */ /* 0x000fca00078efcff */
[----:B------:R0:W-:Y:S01]  /*2540*/  STL [R1+0x10], R20 ;  /* 0x0000101401007387 */ /* 0x0001e20000100800 */
[----:B------:R-:W-:Y:S02]  /*2550*/  SHF.R.S32.HI R6, RZ, 0x1f, R3 ;  /* 0x0000001fff067819 */ /* 0x000fe40000011403 */
[----:B------:R-:W-:Y:S02]  /*2560*/  SEL R3, R3, RZ, !P0 ;  /* 0x000000ff03037207 */ /* 0x000fe40004000000 */
[----:B------:R-:W-:Y:S01]  /*2570*/  SEL R8, R6, RZ, !P0 ;  /* 0x000000ff06087207 */ /* 0x000fe20004000000 */
[----:B------:R-:W-:Y:S02]  /*2580*/  IMAD R6, R143, R106, RZ ;  /* 0x0000006a8f067224 */ /* 0x000fe400078e02ff */
[----:B------:R-:W-:-:S04]  /*2590*/  IMAD.WIDE.U32 R92, R3, UR4, R92 ;  /* 0x00000004035c7c25 */ /* 0x000fc8000f8e005c */
[----:B------:R-:W-:Y:S02]  /*25a0*/  IMAD R10, R8, UR4, RZ ;  /* 0x00000004080a7c24 */ /* 0x000fe4000f8e02ff */
[----:B------:R-:W-:Y:S02]  /*25b0*/  IMAD R13, R17, R107, R6 ;  /* 0x0000006b110d7224 */ /* 0x000fe400078e0206 */
[----:B------:R-:W-:Y:S01]  /*25c0*/  IMAD R15, R3, UR5, R10 ;  /* 0x00000005030f7c24 */ /* 0x000fe2000f8e020a */
[----:B------:R-:W-:Y:S01]  /*25d0*/  ULDC.64 UR4, c[0x0][0x338] ;  /* 0x0000ce0000047ab9 */ /* 0x000fe20000000a00 */
[-C--:B------:R-:W-:Y:S02]  /*25e0*/  IMAD R10, R143, R4.reuse, RZ ;  /* 0x000000048f0a7224 */ /* 0x080fe400078e02ff */
[----:B------:R-:W-:-:S04]  /*25f0*/  IMAD.WIDE.U32 R6, R17, R4, R18 ;  /* 0x0000000411067225 */ /* 0x000fc800078e0012 */
[----:B------:R-:W-:Y:S01]  /*2600*/  IMAD R89, R17, R5, R10 ;  /* 0x0000000511597224 */ /* 0x000fe200078e020a */
[----:B------:R-:W-:Y:S01]  /*2610*/  IADD3 R91, P0, R92, R6, RZ ;  /* 0x000000065c5b7210 */ /* 0x000fe20007f1e0ff */
[----:B------:R-:W-:Y:S02]  /*2620*/  IMAD.IADD R90, R93, 0x1, R15 ;  /* 0x000000015d5a7824 */ /* 0x000fe400078e020f */
[----:B------:R-:W-:Y:S02]  /*2630*/  IMAD R6, R143, R28, RZ ;  /* 0x0000001c8f067224 */ /* 0x000fe400078e02ff */
[----:B------:R-:W-:Y:S01]  /*2640*/  IMAD.IADD R97, R97, 0x1, R13 ;  /* 0x0000000161617824 */ /* 0x000fe200078e020d */
[----:B------:R-:W-:Y:S01]  /*2650*/  IADD3.X R89, R90, R7, R89, P0, !PT ;  /* 0x000000075a597210 */ /* 0x000fe200007fe459 */
[----:B------:R-:W-:Y:S01]  /*2660*/  IMAD.IADD R99, R13, 0x1, R99 ;  /* 0x000000010d637824 */ /* 0x000fe200078e0263 */
[----:B------:R-:W-:Y:S01]  /*2670*/  ISETP.GE.AND P0, PT, R18, R9, PT ;  /* 0x000000091200720c */ /* 0x000fe20003f06270 */
[----:B------:R-:W-:Y:S01]  /*2680*/  IMAD R15, R17, R29, R6 ;  /* 0x0000001d110f7224 */ /* 0x000fe200078e0206 */
[C---:B------:R-:W-:Y:S01]  /*2690*/  SEL R13, R9.reuse, RZ, P4 ;  /* 0x000000ff090d7207 */ /* 0x040fe20002000000 */
[----:B------:R-:W-:Y:S01]  /*26a0*/  IMAD R8, R8, UR4, RZ ;  /* 0x0000000408087c24 */ /* 0x000fe2000f8e02ff */
[----:B------:R-:W-:Y:S01]  /*26b0*/  SEL R6, R9, RZ, P1 ;  /* 0x000000ff09067207 */ /* 0x000fe20000800000 */
[----:B------:R-:W-:Y:S01]  /*26c0*/  IMAD.WIDE.U32 R94, R3, UR4, R94 ;  /* 0x00000004035e7c25 */ /* 0x000fe2000f8e005e */
[----:B------:R-:W-:-:S03]  /*26d0*/  SEL R7, R9, RZ, P0 ;  /* 0x000000ff09077207 */ /* 0x000fc60000000000 */
[----:B------:R-:W-:Y:S02]  /*26e0*/  IMAD R3, R3, UR5, R8 ;  /* 0x0000000503037c24 */ /* 0x000fe4000f8e0208 */
[----:B------:R-:W-:Y:S02]  /*26f0*/  IMAD.IADD R12, R186, 0x1, R13 ;  /* 0x00000001ba0c7824 */ /* 0x000fe400078e020d */
[----:B------:R-:W-:Y:S02]  /*2700*/  IMAD.IADD R8, R185, 0x1, R6 ;  /* 0x00000001b9087824 */ /* 0x000fe400078e0206 */
[----:B------:R-:W-:Y:S02]  /*2710*/  IMAD.IADD R7, R18, 0x1, R7 ;  /* 0x0000000112077824 */ /* 0x000fe400078e0207 */
[----:B------:R-:W-:Y:S01]  /*2720*/  IMAD.IADD R101, R101, 0x1, R15 ;  /* 0x0000000165657824 */ /* 0x000fe200078e020f */
[----:B------:R-:W-:Y:S01]  /*2730*/  SHF.R.S32.HI R13, RZ, 0x1f, R8 ;  /* 0x0000001fff0d7819 */ /* 0x000fe20000011408 */
[----:B------:R-:W-:Y:S01]  /*2740*/  IMAD.IADD R103, R15, 0x1, R103 ;  /* 0x000000010f677824 */ /* 0x000fe200078e0267 */
[----:B------:R-:W-:-:S02]  /*2750*/  SHF.R.S32.HI R15, RZ, 0x1f, R12 ;  /* 0x0000001fff0f7819 */ /* 0x000fc4000001140c */
[----:B------:R-:W-:Y:S02]  /*2760*/  SHF.R.S32.HI R6, RZ, 0x1f, R7 ;  /* 0x0000001fff067819 */ /* 0x000fe40000011407 */
[----:B------:R-:W-:Y:S02]  /*2770*/  LEA.HI R32, R15, R12, RZ, 0x3 ;  /* 0x0000000c0f207211 */ /* 0x000fe400078f18ff */
[----:B------:R-:W-:Y:S02]  /*2780*/  LEA.HI R10, R13, R8, RZ, 0x3 ;  /* 0x000000080d0a7211 */ /* 0x000fe400078f18ff */
[----:B------:R-:W-:Y:S02]  /*2790*/  LEA.HI R15, R15, R12, RZ, 0x6 ;  /* 0x0000000c0f0f7211 */ /* 0x000fe400078f30ff */
[----:B------:R-:W-:Y:S02]  /*27a0*/  LEA.HI R8, R13, R8, RZ, 0x6 ;  /* 0x000000080d087211 */ /* 0x000fe400078f30ff */
[CC--:B------:R-:W-:Y:S01]  /*27b0*/  LEA.HI R14, R6.reuse, R7.reuse, RZ, 0x3 ;  /* 0x00000007060e7211 */ /* 0x0c0fe200078f18ff */
[----:B------:R-:W-:Y:S01]  /*27c0*/  IMAD.SHL.U32 R21, R15, 0x80, RZ ;  /* 0x000000800f157824 */ /* 0x000fe200078e00ff */
[----:B------:R-:W-:Y:S01]  /*27d0*/  LEA.HI R6, R6, R7, RZ, 0x6 ;  /* 0x0000000706067211 */ /* 0x000fe200078f30ff */
[----:B------:R-:W-:Y:S01]  /*27e0*/  IMAD.SHL.U32 R12, R8, 0x80, RZ ;  /* 0x00000080080c7824 */ /* 0x000fe200078e00ff */
[----:B------:R-:W-:-:S02]  /*27f0*/  LOP3.LUT R15, R194, 0x38, R14, 0xf8, !PT ;  /* 0x00000038c20f7812 */ /* 0x000fc400078ef80e */
[----:B------:R-:W-:Y:S01]  /*2800*/  LOP3.LUT R26, R194, 0x38, R10, 0xf8, !PT ;  /* 0x00000038c21a7812 */ /* 0x000fe200078ef80a */
[----:B------:R-:W-:Y:S01]  /*2810*/  IMAD.SHL.U32 R7, R6, 0x80, RZ ;  /* 0x0000008006077824 */ /* 0x000fe200078e00ff */
[-C--:B------:R-:W-:Y:S02]  /*2820*/  LOP3.LUT R138, R15, R30.reuse, RZ, 0x3c, !PT ;  /* 0x0000001e0f8a7212 */ /* 0x080fe400078e3cff */
[----:B------:R-:W-:Y:S02]  /*2830*/  LOP3.LUT R15, R12, 0xffffe000, RZ, 0xc0, !PT ;  /* 0xffffe0000c0f7812 */ /* 0x000fe400078ec0ff */
[----:B------:R-:W2:Y:S01]  /*2840*/  LDL R12, [R1+0x44] ;  /* 0x00004400010c7983 */ /* 0x000ea20000100800 */
[----:B------:R-:W-:Y:S01]  /*2850*/  LOP3.LUT R7, R7, 0xffffe000, RZ, 0xc0, !PT ;  /* 0xffffe00007077812 */ /* 0x000fe200078ec0ff */
[----:B------:R-:W-:Y:S01]  /*2860*/  IMAD.SHL.U32 R88, R4, 0x80, RZ ;  /* 0x0000008004587824 */ /* 0x000fe200078e00ff */
[----:B------:R-:W-:Y:S02]  /*2870*/  LOP3.LUT R26, R26, R30, RZ, 0x3c, !PT ;  /* 0x0000001e1a1a7212 */ /* 0x000fe400078e3cff */
[----:B------:R-:W-:Y:S01]  /*2880*/  IADD3 R138, R138, R7, R198 ;  /* 0x000000078a8a7210 */ /* 0x000fe20007ffe0c6 */
[----:B------:R-:W-:Y:S01]  /*2890*/  IMAD R140, R196, 0x200, R7 ;  /* 0x00000200c48c7824 */ /* 0x000fe200078e0207 */
[----:B-----5:R-:W-:Y:S01]  /*28a0*/  SHF.R.S32.HI R7, RZ, 0x1f, R141 ;  /* 0x0000001fff077819 */ /* 0x020fe2000001148d */
[C---:B------:R-:W-:Y:S01]  /*28b0*/  IMAD.SHL.U32 R133, R4.reuse, 0x40, RZ ;  /* 0x0000004004857824 */ /* 0x040fe200078e00ff */
[----:B------:R-:W-:-:S02]  /*28c0*/  SHF.L.U64.HI R123, R4, 0x7, R5 ;  /* 0x00000007047b7819 */ /* 0x000fc40000010205 */
[----:B------:R-:W-:Y:S01]  /*28d0*/  SHF.L.U64.HI R132, R4, 0x6, R5 ;  /* 0x0000000604847819 */ /* 0x000fe20000010205 */
[----:B------:R-:W-:Y:S01]  /*28e0*/  IMAD R4, R7, R28, RZ ;  /* 0x0000001c07047224 */ /* 0x000fe200078e02ff */
[----:B------:R-:W-:Y:S01]  /*28f0*/  LOP3.LUT R27, R194, 0x38, R32, 0xf8, !PT ;  /* 0x00000038c21b7812 */ /* 0x000fe200078ef820 */
[----:B------:R-:W-:Y:S01]  /*2900*/  IMAD R139, R196, 0x200, R15 ;  /* 0x00000200c48b7824 */ /* 0x000fe200078e020f */
[----:B------:R-:W-:Y:S01]  /*2910*/  IADD3 R136, R26, R15, R198 ;  /* 0x0000000f1a887210 */ /* 0x000fe20007ffe0c6 */
[----:B------:R-:W-:Y:S01]  /*2920*/  IMAD R15, R141, R29, R4 ;  /* 0x0000001d8d0f7224 */ /* 0x000fe200078e0204 */
[----:B------:R-:W-:Y:S02]  /*2930*/  LOP3.LUT R6, R195, 0x38, R14, 0xf8, !PT ;  /* 0x00000038c3067812 */ /* 0x000fe400078ef80e */
[----:B------:R-:W-:Y:S02]  /*2940*/  LOP3.LUT R21, R21, 0xffffe000, RZ, 0xc0, !PT ;  /* 0xffffe00015157812 */ /* 0x000fe400078ec0ff */
[----:B------:R-:W-:-:S02]  /*2950*/  LOP3.LUT R27, R27, R30, RZ, 0x3c, !PT ;  /* 0x0000001e1b1b7212 */ /* 0x000fc400078e3cff */
[----:B------:R-:W-:Y:S02]  /*2960*/  IADD3 R118, P4, R17, R118, RZ ;  /* 0x0000007611767210 */ /* 0x000fe40007f9e0ff */
[C---:B------:R-:W-:Y:S01]  /*2970*/  LOP3.LUT R4, R195.reuse, 0x18, R18, 0xf8, !PT ;  /* 0x00000018c3047812 */ /* 0x040fe200078ef812 */
[----:B------:R-:W-:Y:S01]  /*2980*/  IMAD.MOV.U32 R122, RZ, RZ, 0x20 ;  /* 0x00000020ff7a7424 */ /* 0x000fe200078e00ff */
[C---:B0-----:R-:W-:Y:S01]  /*2990*/  LOP3.LUT R20, R195.reuse, 0x38, R32, 0xf8, !PT ;  /* 0x00000038c3147812 */ /* 0x041fe200078ef820 */
[----:B------:R-:W-:Y:S01]  /*29a0*/  IMAD.X R119, R0, 0x1, R143, P4 ;  /* 0x0000000100777824 */ /* 0x000fe200020e068f */
[----:B------:R-:W-:Y:S02]  /*29b0*/  LOP3.LUT R8, R195, 0x38, R10, 0xf8, !PT ;  /* 0x00000038c3087812 */ /* 0x000fe400078ef80a */
[----:B------:R-:W-:Y:S01]  /*29c0*/  LOP3.LUT R13, R6, R197, RZ, 0x3c, !PT ;  /* 0x000000c5060d7212 */ /* 0x000fe200078e3cff */
[----:B------:R-:W-:Y:S01]  /*29d0*/  IMAD R6, R7, R106, RZ ;  /* 0x0000006a07067224 */ /* 0x000fe200078e02ff */
[----:B------:R-:W-:-:S02]  /*29e0*/  IADD3 R135, R27, R21, R198 ;  /* 0x000000151b877210 */ /* 0x000fc40007ffe0c6 */
[-C--:B------:R-:W-:Y:S02]  /*29f0*/  LOP3.LUT R27, R4, R197.reuse, RZ, 0x3c, !PT ;  /* 0x000000c5041b7212 */ /* 0x080fe400078e3cff */
[----:B------:R-:W-:Y:S01]  /*2a00*/  SEL R0, RZ, 0x20, P2 ;  /* 0x00000020ff007807 */ /* 0x000fe20001000000 */
[----:B------:R-:W-:Y:S01]  /*2a10*/  IMAD R137, R196, 0x200, R21 ;  /* 0x00000200c4897824 */ /* 0x000fe200078e0215 */
[-C--:B------:R-:W-:Y:S01]  /*2a20*/  LOP3.LUT R20, R20, R197.reuse, RZ, 0x3c, !PT ;  /* 0x000000c514147212 */ /* 0x080fe200078e3cff */
[----:B------:R-:W-:Y:S01]  /*2a30*/  IMAD.IADD R140, R140, 0x1, R13 ;  /* 0x000000018c8c7824 */ /* 0x000fe200078e020d */
[----:B------:R-:W-:Y:S01]  /*2a40*/  LOP3.LUT R8, R8, R197, RZ, 0x3c, !PT ;  /* 0x000000c508087212 */ /* 0x000fe200078e3cff */
[C---:B------:R-:W-:Y:S01]  /*2a50*/  IMAD R21, R141.reuse, R107, R6 ;  /* 0x0000006b8d157224 */ /* 0x040fe200078e0206 */
[----:B------:R-:W-:Y:S01]  /*2a60*/  SHF.R.S32.HI R112, RZ, 0x3, R14 ;  /* 0x00000003ff707819 */ /* 0x000fe2000001140e */
[----:B------:R-:W-:Y:S01]  /*2a70*/  IMAD.WIDE.U32 R96, R141, R106, R96 ;  /* 0x0000006a8d607225 */ /* 0x000fe200078e0060 */
[----:B------:R-:W-:-:S02]  /*2a80*/  LOP3.LUT R14, R14, 0xfffffff8, RZ, 0xc0, !PT ;  /* 0xfffffff80e0e7812 */ /* 0x000fc400078ec0ff */
[----:B------:R-:W-:Y:S01]  /*2a90*/  LOP3.LUT R13, R10, 0xfffffff8, RZ, 0xc0, !PT ;  /* 0xfffffff80a0d7812 */ /* 0x000fe200078ec0ff */
[----:B------:R-:W-:Y:S01]  /*2aa0*/  IMAD.WIDE.U32 R100, R141, R28, R100 ;  /* 0x0000001c8d647225 */ /* 0x000fe200078e0064 */
[----:B------:R-:W-:-:S03]  /*2ab0*/  LOP3.LUT R0, R11, R0, RZ, 0xfc, !PT ;  /* 0x000000000b007212 */ /* 0x000fc600078efcff */
[----:B------:R-:W-:Y:S01]  /*2ac0*/  IMAD.WIDE.U32 R98, R141, R106, R98 ;  /* 0x0000006a8d627225 */ /* 0x000fe200078e0062 */
[----:B------:R-:W-:-:S03]  /*2ad0*/  SHF.L.U64.HI R129, R28, 0x7, R29 ;  /* 0x000000071c817819 */ /* 0x000fc6000001021d */
[----:B------:R-:W-:Y:S01]  /*2ae0*/  IMAD.WIDE.U32 R102, R141, R28, R102 ;  /* 0x0000001c8d667225 */ /* 0x000fe200078e0066 */
[----:B------:R-:W-:-:S03]  /*2af0*/  SHF.L.U64.HI R30, R28, 0x6, R29 ;  /* 0x000000061c1e7819 */ /* 0x000fc6000001021d */
[----:B------:R-:W-:Y:S01]  /*2b00*/  IMAD R27, R196, 0x200, R27 ;  /* 0x00000200c41b7824 */ /* 0x000fe200078e021b */
[C-C-:B------:R-:W-:Y:S01]  /*2b10*/  SHF.L.U64.HI R128, R106.reuse, 0x7, R107.reuse ;  /* 0x000000076a807819 */ /* 0x140fe2000001026b */
[----:B------:R-:W-:Y:S01]  /*2b20*/  IMAD.IADD R137, R137, 0x1, R20 ;  /* 0x0000000189897824 */ /* 0x000fe200078e0214 */
[C---:B------:R-:W-:Y:S01]  /*2b30*/  SHF.L.U64.HI R105, R106.reuse, 0x6, R107 ;  /* 0x000000066a697819 */ /* 0x040fe2000001026b */
[----:B------:R-:W-:Y:S01]  /*2b40*/  IMAD.IADD R139, R139, 0x1, R8 ;  /* 0x000000018b8b7824 */ /* 0x000fe200078e0208 */
[----:B------:R-:W-:Y:S01]  /*2b50*/  SHF.R.S32.HI R111, RZ, 0x3, R10 ;  /* 0x00000003ff6f7819 */ /* 0x000fe2000001140a */
[----:B------:R-:W-:Y:S01]  /*2b60*/  IMAD.SHL.U32 R31, R106, 0x80, RZ ;  /* 0x000000806a1f7824 */ /* 0x000fe200078e00ff */
[----:B------:R-:W-:Y:S01]  /*2b70*/  SHF.R.S32.HI R145, RZ, 0x1f, R214 ;  /* 0x0000001fff917819 */ /* 0x000fe200000114d6 */
[----:B------:R-:W-:Y:S01]  /*2b80*/  IMAD.SHL.U32 R29, R28, 0x80, RZ ;  /* 0x000000801c1d7824 */ /* 0x000fe200078e00ff */
[----:B------:R-:W-:Y:S01]  /*2b90*/  LEA.HI R148, R148, 0x8, RZ, 0x19 ;  /* 0x0000000894947811 */ /* 0x000fe200078fc8ff */
[----:B------:R-:W-:Y:S01]  /*2ba0*/  IMAD.SHL.U32 R120, R9, 0x2, RZ ;  /* 0x0000000209787824 */ /* 0x000fe200078e00ff */
[----:B------:R-:W-:Y:S01]  /*2bb0*/  SHF.R.S32.HI R110, RZ, 0x3, R32 ;  /* 0x00000003ff6e7819 */ /* 0x000fe20000011420 */
[----:B------:R-:W-:Y:S01]  /*2bc0*/  IMAD.IADD R26, R97, 0x1, R21 ;  /* 0x00000001611a7824 */ /* 0x000fe200078e0215 */
[----:B------:R-:W-:Y:S01]  /*2bd0*/  LOP3.LUT R11, R11, 0x1, RZ, 0xc0, !PT ;  /* 0x000000010b0b7812 */ /* 0x000fe200078ec0ff */
[----:B------:R-:W-:Y:S01]  /*2be0*/  IMAD.IADD R20, R101, 0x1, R15 ;  /* 0x0000000165147824 */ /* 0x000fe200078e020f */
[----:B------:R-:W-:Y:S01]  /*2bf0*/  SHF.R.S32.HI R109, RZ, 0x1f, R14 ;  /* 0x0000001fff6d7819 */ /* 0x000fe2000001140e */
[----:B------:R-:W-:Y:S01]  /*2c00*/  IMAD.SHL.U32 R106, R106, 0x40, RZ ;  /* 0x000000406a6a7824 */ /* 0x000fe200078e00ff */
[----:B------:R-:W-:Y:S01]  /*2c10*/  SHF.R.S32.HI R108, RZ, 0x1f, R13 ;  /* 0x0000001fff6c7819 */ /* 0x000fe2000001140d */
[----:B------:R-:W-:Y:S01]  /*2c20*/  IMAD.SHL.U32 R28, R28, 0x40, RZ ;  /* 0x000000401c1c7824 */ /* 0x000fe200078e00ff */
[C---:B------:R-:W-:Y:S01]  /*2c30*/  LOP3.LUT R10, R0.reuse, 0x2, RZ, 0xc0, !PT ;  /* 0x00000002000a7812 */ /* 0x040fe200078ec0ff */
[----:B------:R-:W-:Y:S01]  /*2c40*/  IMAD.IADD R21, R21, 0x1, R99 ;  /* 0x0000000115157824 */ /* 0x000fe200078e0263 */
[C---:B------:R-:W-:Y:S01]  /*2c50*/  LOP3.LUT R9, R0.reuse, 0x4, RZ, 0xc0, !PT ;  /* 0x0000000400097812 */ /* 0x040fe200078ec0ff */
[----:B------:R-:W-:Y:S01]  /*2c60*/  IMAD.IADD R15, R15, 0x1, R103 ;  /* 0x000000010f0f7824 */ /* 0x000fe200078e0267 */
[C---:B------:R-:W-:Y:S01]  /*2c70*/  LOP3.LUT R8, R0.reuse, 0x8, RZ, 0xc0, !PT ;  /* 0x0000000800087812 */ /* 0x040fe200078ec0ff */
[----:B------:R-:W-:Y:S01]  /*2c80*/  IMAD.IADD R5, R95, 0x1, R3 ;  /* 0x000000015f057824 */ /* 0x000fe200078e0203 */
[----:B------:R-:W-:-:S02]  /*2c90*/  LOP3.LUT R7, R0, 0x10, RZ, 0xc0, !PT ;  /* 0x0000001000077812 */ /* 0x000fc400078ec0ff */
[----:B------:R-:W-:Y:S02]  /*2ca0*/  LOP3.LUT R6, R0, 0x20, RZ, 0xc0, !PT ;  /* 0x0000002000067812 */ /* 0x000fe400078ec0ff */
[----:B--2---:R-:W-:Y:S02]  /*2cb0*/  LOP3.LUT P3, RZ, R12, 0x4, RZ, 0xc0, !PT ;  /* 0x000000040cff7812 */ /* 0x004fe4000786c0ff */
[----:B------:R-:W-:Y:S02]  /*2cc0*/  LOP3.LUT R12, R32, 0xfffffff8, RZ, 0xc0, !PT ;  /* 0xfffffff8200c7812 */ /* 0x000fe400078ec0ff */
[----:B------:R-:W-:Y:S02]  /*2cd0*/  SEL R122, R122, 0xffffffe0, !P3 ;  /* 0xffffffe07a7a7807 */ /* 0x000fe40005800000 */
[----:B------:R-:W-:-:S03]  /*2ce0*/  SHF.R.S32.HI R107, RZ, 0x1f, R12 ;  /* 0x0000001fff6b7819 */ /* 0x000fc6000001140c */
[----:B------:R-:W-:-:S07]  /*2cf0*/  IMAD.IADD R134, R122, 0x1, R27 ;  /* 0x000000017a867824 */ /* 0x000fce00078e021b */
.L_x_2594:
[----:B0-2---:R-:W2:Y:S01]  /*2d00*/  LDL.LU R34, [R1+0x10] ;  /* 0x0000100001227983 */ /* 0x005ea20000300800 */
[----:B------:R-:W-:Y:S01]  /*2d10*/  VIADD R32, R24, 0xffffffff ;  /* 0xffffffff18207836 */ /* 0x000fe20000000000 */
[----:B------:R-:W0:Y:S01]  /*2d20*/  LDC.64 R114, c[0x0][0x2e8] ;  /* 0x0000ba00ff727b82 */ /* 0x000e220000000a00 */
[----:B------:R-:W-:Y:S01]  /*2d30*/  IMAD R43, R16, 0x6000, R27 ;  /* 0x00006000102b7824 */ /* 0x000fe200078e021b */
[----:B------:R-:W-:Y:S05]  /*2d40*/  YIELD ;  /* 0x0000000000007946 */ /* 0x000fea0003800000 */
[----:B------:R-:W-:Y:S01]  /*2d50*/  SHF.R.S32.HI R33, RZ, 0x1f, R32 ;  /* 0x0000001fff217819 */ /* 0x000fe20000011420 */
[-C--:B------:R-:W-:Y:S01]  /*2d60*/  IMAD R3, R123, R32.reuse, RZ ;  /* 0x000000207b037224 */ /* 0x080fe200078e02ff */
[----:B------:R-:W1:Y:S01]  /*2d70*/  LDC R117, c[0x0][0x3f4] ;  /* 0x0000fd00ff757b82 */ /* 0x000e620000000800 */
[----:B------:R-:W-:Y:S01]  /*2d80*/  IMAD.WIDE.U32 R124, R88, R32, RZ ;  /* 0x00000020587c7225 */ /* 0x000fe200078e00ff */
[----:B------:R-:W-:Y:S03]  /*2d90*/  BSSY B0, `(.L_x_2495) ;  /* 0x00007b4000007945 */ /* 0x000fe60003800000 */
[----:B------:R-:W-:Y:S01]  /*2da0*/  IMAD R3, R33, R88, R3 ;  /* 0x0000005821037224 */ /* 0x000fe200078e0203 */
[-C--:B------:R-:W-:Y:S01]  /*2db0*/  IADD3 R0, P3, P4, R91, R124.reuse, R133 ;  /* 0x0000007c5b007210 */ /* 0x080fe20007c7e085 */
[----:B------:R-:W-:Y:S01]  /*2dc0*/  IMAD R43, R43, 0x2, R116 ;  /* 0x000000022b2b7824 */ /* 0x000fe200078e0274 */
[----:B------:R-:W-:Y:S01]  /*2dd0*/  IADD3 R4, P5, R91, R124, RZ ;  /* 0x0000007c5b047210 */ /* 0x000fe20007fbe0ff */
[----:B------:R-:W-:-:S04]  /*2de0*/  IMAD.IADD R84, R125, 0x1, R3 ;  /* 0x000000017d547824 */ /* 0x000fc800078e0203 */
[----:B------:R-:W-:Y:S01]  /*2df0*/  IMAD.X R24, R84, 0x1, R89, P5 ;  /* 0x0000000154187824 */ /* 0x000fe200028e0659 */
[----:B------:R-:W-:Y:S02]  /*2e00*/  IADD3.X R3, R89, R84, R132, P3, P4 ;  /* 0x0000005459037210 */ /* 0x000fe40001fe8484 */
[----:B------:R-:W-:Y:S02]  /*2e10*/  ISETP.GT.AND P3, PT, R32, R121, PT ;  /* 0x000000792000720c */ /* 0x000fe40003f64270 */
[-C--:B0-----:R-:W-:Y:S02]  /*2e20*/  LEA R44, P2, R4, R114.reuse, 0x1 ;  /* 0x00000072042c7211 */ /* 0x081fe400078408ff */
[----:B------:R-:W-:Y:S02]  /*2e30*/  LEA R40, P5, R0, R114, 0x1 ;  /* 0x0000007200287211 */ /* 0x000fe400078a08ff */
[----:B------:R-:W-:Y:S01]  /*2e40*/  LEA.HI.X R45, R4, R115, R24, 0x1, P2 ;  /* 0x00000073042d7211 */ /* 0x000fe200010f0c18 */
[----:B------:R-:W-:Y:S01]  /*2e50*/  IMAD.MOV.U32 R24, RZ, RZ, R32 ;  /* 0x000000ffff187224 */ /* 0x000fe200078e0020 */
[----:B-1----:R-:W-:-:S02]  /*2e60*/  ISETP.GE.AND P2, PT, R117, 0x1, PT ;  /* 0x000000017500780c */ /* 0x002fc40003f46270 */
[----:B------:R-:W-:Y:S01]  /*2e70*/  LEA.HI.X R41, R0, R115, R3, 0x1, P5 ;  /* 0x0000007300297211 */ /* 0x000fe200028f0c03 */
[----:B------:R-:W-:-:S04]  /*2e80*/  IMAD R3, R16, 0x6000, R134 ;  /* 0x0000600010037824 */ /* 0x000fc800078e0286 */
[----:B------:R-:W-:Y:S01]  /*2e90*/  IMAD R42, R3, 0x2, R116 ;  /* 0x00000002032a7824 */ /* 0x000fe200078e0274 */
[----:B--2---:R-:W-:-:S04]  /*2ea0*/  LOP3.LUT R34, R34, 0xfffffffd, RZ, 0xc0, !PT ;  /* 0xfffffffd22227812 */ /* 0x004fc800078ec0ff */
[----:B------:R-:W-:-:S05]  /*2eb0*/  @P3 LOP3.LUT R34, R34, 0x2, RZ, 0xfc, !PT ;  /* 0x0000000222223812 */ /* 0x000fca00078efcff */
[----:B------:R0:W-:Y:S01]  /*2ec0*/  STL [R1+0x10], R34 ;  /* 0x0000102201007387 */ /* 0x0001e20000100800 */
[----:B------:R-:W-:Y:S05]  /*2ed0*/  @!P2 BRA `(.L_x_2496) ;  /* 0x00000074009ca947 */ /* 0x000fea0003800000 */
[----:B------:R-:W-:Y:S01]  /*2ee0*/  ULDC.U8 UR4, c[0x0][0x410] ;  /* 0x0001040000047ab9 */ /* 0x000fe20000000000 */
[-C--:B------:R-:W-:Y:S01]  /*2ef0*/  IMAD R0, R128, R32.reuse, RZ ;  /* 0x0000002080007224 */ /* 0x080fe200078e02ff */
[----:B------:R-:W-:Y:S01]  /*2f00*/  ISETP.NE.AND P2, PT, RZ, UR4, PT ;  /* 0x00000004ff007c0c */ /* 0x000fe2000bf45270 */
[-C--:B------:R-:W-:Y:S02]  /*2f10*/  IMAD R4, R129, R32.reuse, RZ ;  /* 0x0000002081047224 */ /* 0x080fe400078e02ff */
[C---:B------:R-:W-:Y:S02]  /*2f20*/  IMAD R3, R33.reuse, R31, R0 ;  /* 0x0000001f21037224 */ /* 0x040fe400078e0200 */
[----:B------:R-:W-:Y:S02]  /*2f30*/  IMAD R33, R33, R29, R4 ;  /* 0x0000001d21217224 */ /* 0x000fe400078e0204 */
[----:B------:R-:W-:Y:S02]  /*2f40*/  IMAD R4, R24, -0x80, R25 ;  /* 0xffffff8018047824 */ /* 0x000fe400078e0219 */
[----:B------:R-:W-:-:S03]  /*2f50*/  IMAD.WIDE.U32 R82, R31, R32, RZ ;  /* 0x000000201f527225 */ /* 0x000fc600078e00ff */
[----:B------:R-:W-:Y:S01]  /*2f60*/  VIMNMX R4, R4, 0x80, PT ;  /* 0x0000008004047848 */ /* 0x000fe20003fe0100 */
        /* <DEDUP_REMOVED lines=25> */
[----:B0-----:R-:W-:Y:S01]  /*3100*/  IMAD.X R34, R0, 0x1, R26, P4 ;  /* 0x0000000100227824 */ /* 0x001fe200020e061a */
        /* <DEDUP_REMOVED lines=34> */
.L_x_2499:
[----:B------:R-:W-:Y:S05]  /*3330*/  BSYNC B1 ;  /* 0x0000000000017941 */ /* 0x000fea0003800000 */
.L_x_2498:
        /* <DEDUP_REMOVED lines=18> */
[----:B-1----:R-:W-:Y:S02]  /*3460*/  IADD3.X R33, R26, R0, R105, P2, P5 ;  /* 0x000000001a217210 */ /* 0x002fe400017ea469 */
[----:B------:R-:W-:Y:S02]  /*3470*/  CS2R R64, SRZ ;  /* 0x0000000000407805 */ /* 0x000fe4000001ff00 */
[----:B------:R-:W-:-:S04]  /*3480*/  IADD3 R80, P2, P5, R100, R80, R28 ;  /* 0x0000005064507210 */ /* 0x000fc80007d5e01c */
[----:B------:R-:W-:Y:S02]  /*3490*/  IADD3.X R3, R20, R3, R30, P2, P5 ;  /* 0x0000000314037210 */ /* 0x000fe400017ea41e */
[----:B------:R-:W-:-:S04]  /*34a0*/  LEA R32, P2, R82, UR4, 0x1 ;  /* 0x0000000452207c11 */ /* 0x000fc8000f8408ff */
[----:B------:R-:W-:Y:S02]  /*34b0*/  LEA.HI.X R33, R82, UR5, R33, 0x1, P2 ;  /* 0x0000000552217c11 */ /* 0x000fe400090f0c21 */
[----:B0-----:R-:W-:-:S04]  /*34c0*/  LEA R34, P2, R80, UR6, 0x1 ;  /* 0x0000000650227c11 */ /* 0x001fc8000f8408ff */
        /* <DEDUP_REMOVED lines=29> */
.L_x_2501:
[----:B------:R-:W-:Y:S05]  /*36a0*/  BSYNC B1 ;  /* 0x0000000000017941 */ /* 0x000fea0003800000 */
.L_x_2500:
[----:B------:R-:W3:Y:S01]  /*36b0*/  LDL R0, [R1+0x14] ;  /* 0x0000140001007983 */ /* 0x000ee20000100800 */
[----:B-----5:R-:W-:Y:S02]  /*36c0*/  IMAD.MOV.U32 R3, RZ, RZ, R66 ;  /* 0x000000ffff037224 */ /* 0x020fe400078e0042 */
[----:B-12---:R-:W-:Y:S02]  /*36d0*/  IMAD.MOV.U32 R33, RZ, RZ, R70 ;  /* 0x000000ffff217224 */ /* 0x006fe400078e0046 */
[----:B------:R-:W-:-:S03]  /*36e0*/  IMAD.MOV.U32 R32, RZ, RZ, R71 ;  /* 0x000000ffff207224 */ /* 0x000fc600078e0047 */
[----:B------:R-:W-:Y:S01]  /*36f0*/  PRMT R161, R161, 0x5410, R33 ;  /* 0x00005410a1a17816 */ /* 0x000fe20000000021 */
[----:B------:R-:W-:Y:S01]  /*3700*/  IMAD.MOV.U32 R33, RZ, RZ, R87 ;  /* 0x000000ffff217224 */ /* 0x000fe200078e0057 */
[----:B------:R-:W-:Y:S01]  /*3710*/  PRMT R160, R160, 0x5410, R32 ;  /* 0x00005410a0a07816 */ /* 0x000fe20000000020 */
[----:B------:R-:W-:-:S03]  /*3720*/  IMAD.MOV.U32 R32, RZ, RZ, R86 ;  /* 0x000000ffff207224 */ /* 0x000fc600078e0056 */
[----:B------:R-:W-:Y:S02]  /*3730*/  PRMT R166, R166, 0x5410, R33 ;  /* 0x00005410a6a67816 */ /* 0x000fe40000000021 */
[----:B------:R-:W-:Y:S02]  /*3740*/  PRMT R165, R165, 0x5410, R32 ;  /* 0x00005410a5a57816 */ /* 0x000fe40000000020 */
[----:B---3--:R-:W-:Y:S01]  /*3750*/  R2UR UR4, R0 ;  /* 0x00000000000472ca */ /* 0x008fe200000e0000 */
[----:B------:R-:W-:-:S05]  /*3760*/  IMAD.MOV.U32 R0, RZ, RZ, R67 ;  /* 0x000000ffff007224 */ /* 0x000fca00078e0043 */
[----:B------:R-:W-:Y:S01]  /*3770*/  PRMT R158, R0, 0x5410, R3 ;  /* 0x00005410009e7816 */ /* 0x000fe20000000003 */
[----:B------:R-:W-:Y:S02]  /*3780*/  IMAD.MOV.U32 R0, RZ, RZ, R74 ;  /* 0x000000ffff007224 */ /* 0x000fe400078e004a */
[----:B------:R-:W-:-:S03]  /*3790*/  IMAD.MOV.U32 R3, RZ, RZ, R75 ;  /* 0x000000ffff037224 */ /* 0x000fc600078e004b */
[----:B------:R-:W-:Y:S01]  /*37a0*/  PRMT R163, R163, 0x5410, R0 ;  /* 0x00005410a3a37816 */ /* 0x000fe20000000000 */
[----:B------:R-:W-:Y:S01]  /*37b0*/  IMAD.MOV.U32 R0, RZ, RZ, R78 ;  /* 0x000000ffff007224 */ /* 0x000fe200078e004e */
[----:B------:R-:W-:Y:S01]  /*37c0*/  PRMT R162, R162, 0x5410, R3 ;  /* 0x00005410a2a27816 */ /* 0x000fe20000000003 */
[----:B------:R-:W-:Y:S01]  /*37d0*/  IMAD.MOV.U32 R3, RZ, RZ, R79 ;  /* 0x000000ffff037224 */ /* 0x000fe200078e004f */
[----:B------:R-:W-:Y:S02]  /*37e0*/  UISETP.NE.AND UP0, UPT, UR4, 0x3, UPT ;  /* 0x000000030400788c */ /* 0x000fe4000bf05270 */
[----:B------:R-:W-:Y:S01]  /*37f0*/  PRMT R164, R164, 0x5410, R0 ;  /* 0x00005410a4a47816 */ /* 0x000fe20000000000 */
[----:B------:R-:W-:Y:S01]  /*3800*/  IMAD.MOV.U32 R0, RZ, RZ, R124 ;  /* 0x000000ffff007224 */ /* 0x000fe200078e007c */
[----:B------:R-:W-:Y:S01]  /*3810*/  PRMT R163, R3, 0x7610, R163 ;  /* 0x0000761003a37816 */ /* 0x000fe200000000a3 */
[----:B------:R-:W-:Y:S01]  /*3820*/  IMAD.MOV.U32 R3, RZ, RZ, R125 ;  /* 0x000000ffff037224 */ /* 0x000fe200078e007d */
[----:B------:R-:W-:-:S02]  /*3830*/  PLOP3.LUT P2, PT, PT, PT, UP0, 0x80, 0x0 ;  /* 0x000000000000781c */ /* 0x000fc40003f4f008 */
[----:B------:R-:W-:Y:S01]  /*3840*/  PRMT R142, R142, 0x5410, R0 ;  /* 0x000054108e8e7816 */ /* 0x000fe20000000000 */
[----:B------:R-:W-:Y:S01]  /*3850*/  IMAD.MOV.U32 R0, RZ, RZ, R69 ;  /* 0x000000ffff007224 */ /* 0x000fe200078e0045 */
[----:B------:R-:W-:Y:S01]  /*3860*/  PRMT R144, R144, 0x5410, R3 ;  /* 0x0000541090907816 */ /* 0x000fe20000000003 */
        /* <DEDUP_REMOVED lines=64> */
.L_x_2502:
[----:B------:R-:W-:Y:S01]  /*3c70*/  IMAD R3, R16, 0x8, R2 ;  /* 0x0000000810037824 */ /* 0x000fe200078e0202 */
[----:B------:R-:W-:Y:S01]  /*3c80*/  SHF.L.U32 R0, R188, 0x1f, RZ ;  /* 0x0000001fbc007819 */ /* 0x000fe200000006ff */
[----:B------:R-:W-:Y:S03]  /*3c90*/  BSSY B1, `(.L_x_2503) ;  /* 0x0000003000017945 */ /* 0x000fe60003800000 */
[----:B------:R-:W1:Y:S02]  /*3ca0*/  SYNCS.PHASECHK.TRANS64.TRYWAIT P5, [R3+URZ+0x34890], R0 ;  /* 0x03489000030075a7 */ /* 0x000e6400080a017f */
[----:B-1----:R-:W-:Y:S05]  /*3cb0*/  @!P5 BRA `(.L_x_2504) ;  /* 0x000002340000d947 */ /* 0x002fea0003800000 */
.L_x_2884:
[----:B------:R-:W-:Y:S05]  /*3cc0*/  BSYNC B1 ;  /* 0x0000000000017941 */ /* 0x000fea0003800000 */
.L_x_2503:
[----:B------:R-:W-:Y:S04]  /*3cd0*/  BSSY B1, `(.L_x_2505) ;  /* 0x0000157000017945 */ /* 0x000fe80003800000 */
[----:B------:R-:W-:Y:S05]  /*3ce0*/  @P3 BRA `(.L_x_2506) ;  /* 0x0000001400543947 */ /* 0x000fea0003800000 */
[----:B------:R-:W-:Y:S01]  /*3cf0*/  ISETP.NE.AND P3, PT, R11, RZ, PT ;  /* 0x000000ff0b00720c */ /* 0x000fe20003f65270 */
[----:B------:R-:W-:-:S12]  /*3d00*/  BSSY B2, `(.L_x_2507) ;  /* 0x0000037000027945 */ /* 0x000fd80003800000 */
[----:B------:R-:W-:Y:S05]  /*3d10*/  @!P3 BRA `(.L_x_2508) ;  /* 0x0000000000d4b947 */ /* 0x000fea0003800000 */
[----:B0-----:R0:W2:Y:S01]  /*3d20*/  LDS.128 R32, [R43] ;  /* 0x000000002b207984 */ /* 0x0010a20000000c00 */
[----:B------:R-:W-:Y:S01]  /*3d30*/  ISETP.GE.AND P3, PT, R22, R117, PT ;  /* 0x000000751600720c */ /* 0x000fe20003f66270 */
[----:B------:R-:W-:-:S12]  /*3d40*/  BSSY B3, `(.L_x_2509) ;  /* 0x0000031000037945 */ /* 0x000fd80003800000 */
[----:B0-----:R-:W-:Y:S05]  /*3d50*/  @P3 BRA `(.L_x_2510) ;  /* 0x0000000000bc3947 */ /* 0x001fea0003800000 */
        /* <DEDUP_REMOVED lines=9> */
[----:B------:R-:W-:Y:S02]  /*3df0*/  LOP3.LUT R144, R33, 0xffff0000, RZ, 0xc0, !PT ;  /* 0xffff000021907812 */ /* 0x000fe400078ec0ff */
[C---:B------:R-:W-:Y:S01]  /*3e00*/  LOP3.LUT R142, R125.reuse, 0xffff0000, RZ, 0xc0, !PT ;  /* 0xffff00007d8e7812 */ /* 0x040fe200078ec0ff */
[----:B------:R-:W-:Y:S01]  /*3e10*/  IMAD.U32 R125, R125, 0x10000, RZ ;  /* 0x000100007d7d7824 */ /* 0x000fe200078e00ff */
[C---:B------:R-:W-:Y:S01]  /*3e20*/  LOP3.LUT R33, R82.reuse, 0xffff0000, RZ, 0xc0, !PT ;  /* 0xffff000052217812 */ /* 0x040fe200078ec0ff */
[----:B------:R-:W-:Y:S02]  /*3e30*/  IMAD.U32 R82, R82, 0x10000, RZ ;  /* 0x0001000052527824 */ /* 0x000fe400078e00ff */
[----:B------:R-:W-:-:S04]  /*3e40*/  FMUL.FTZ R124, R144, R142 ;  /* 0x0000008e907c7220 */ /* 0x000fc80000410000 */
[CC--:B------:R-:W-:Y:S01]  /*3e50*/  FFMA.FTZ R124, R127.reuse, R33.reuse, -R124 ;  /* 0x000000217f7c7223 */ /* 0x0c0fe2000001087c */
        /* <DEDUP_REMOVED lines=31> */
.L_x_2510:
[----:B------:R-:W-:Y:S05]  /*4050*/  BSYNC B3 ;  /* 0x0000000000037941 */ /* 0x000fea0003800000 */
.L_x_2509:
[----:B--2---:R2:W-:Y:S02]  /*4060*/  STG.E.128 desc[UR60][R44.64], R32 ;  /* 0x000000202c007986 */ /* 0x0045e4000c101d3c */
.L_x_2508:
[----:B------:R-:W-:Y:S05]  /*4070*/  BSYNC B2 ;  /* 0x0000000000027941 */ /* 0x000fea0003800000 */
.L_x_2507:
[----:B------:R-:W-:Y:S01]  /*4080*/  ISETP.NE.AND P3, PT, R10, RZ, PT ;  /* 0x000000ff0a00720c */ /* 0x000fe20003f65270 */
[----:B------:R-:W-:-:S12]  /*4090*/  BSSY B2, `(.L_x_2511) ;  /* 0x0000037000027945 */ /* 0x000fd80003800000 */
[----:B------:R-:W-:Y:S05]  /*40a0*/  @!P3 BRA `(.L_x_2512) ;  /* 0x0000000000d4b947 */ /* 0x000fea0003800000 */
[----:B0-2---:R0:W2:Y:S01]  /*40b0*/  LDS.128 R32, [R42] ;  /* 0x000000002a207984 */ /* 0x0050a20000000c00 */
[----:B------:R-:W-:Y:S01]  /*40c0*/  ISETP.GE.AND P3, PT, R190, R117, PT ;  /* 0x00000075be00720c */ /* 0x000fe20003f66270 */
[----:B------:R-:W-:-:S12]  /*40d0*/  BSSY B3, `(.L_x_2513) ;  /* 0x0000031000037945 */ /* 0x000fd80003800000 */
[----:B0-----:R-:W-:Y:S05]  /*40e0*/  @P3 BRA `(.L_x_2514) ;  /* 0x0000000000bc3947 */ /* 0x001fea0003800000 */
[--C-:B------:R-:W-:Y:S02]  /*40f0*/  SHF.R.U64 R82, R86, 0x10, R87.reuse ;  /* 0x0000001056527819 */ /* 0x100fe40000001257 */
[----:B------:R-:W-:Y:S02]  /*4100*/  SHF.R.U32.HI R86, RZ, 0x10, R87 ;  /* 0x00000010ff567819 */ /* 0x000fe40000011657 */
[----:B------:R-:W-:Y:S02]  /*4110*/  SHF.R.U64 R87, R114, 0x10, R115 ;  /* 0x0000001072577819 */ /* 0x000fe40000001273 */
[----:B------:R-:W-:Y:S02]  /*4120*/  PRMT R82, R165, 0x5432, R82 ;  /* 0x00005432a5527816 */ /* 0x000fe40000000052 */
        /* <DEDUP_REMOVED lines=43> */
.L_x_2514:
[----:B------:R-:W-:Y:S05]  /*43e0*/  BSYNC B3 ;  /* 0x0000000000037941 */ /* 0x000fea0003800000 */
.L_x_2513:
[----:B--2---:R3:W-:Y:S02]  /*43f0*/  STG.E.128 desc[UR60][R44.64+0x40], R32 ;  /* 0x000040202c007986 */ /* 0x0047e4000c101d3c */
.L_x_2512:
[----:B------:R-:W-:Y:S05]  /*4400*/  BSYNC B2 ;  /* 0x0000000000027941 */ /* 0x000fea0003800000 */
.L_x_2511:
[----:B------:R-:W-:Y:S01]  /*4410*/  ISETP.NE.AND P3, PT, R9, RZ, PT ;  /* 0x000000ff0900720c */ /* 0x000fe20003f65270 */
[----:B------:R-:W-:-:S12]  /*4420*/  BSSY B2, `(.L_x_2515) ;  /* 0x0000037000027945 */ /* 0x000fd80003800000 */
[----:B------:R-:W-:Y:S05]  /*4430*/  @!P3 BRA `(.L_x_2516) ;  /* 0x0000000000d4b947 */ /* 0x000fea0003800000 */
[----:B0-23--:R0:W2:Y:S01]  /*4440*/  LDS.128 R32, [R43+0x4000] ;  /* 0x004000002b207984 */ /* 0x00d0a20000000c00 */
[----:B------:R-:W-:Y:S01]  /*4450*/  ISETP.GE.AND P3, PT, R189, R117, PT ;  /* 0x00000075bd00720c */ /* 0x000fe20003f66270 */
[----:B------:R-:W-:-:S12]  /*4460*/  BSSY B3, `(.L_x_2517) ;  /* 0x0000031000037945 */ /* 0x000fd80003800000 */
[----:B0-----:R-:W-:Y:S05]  /*4470*/  @P3 BRA `(.L_x_2518) ;  /* 0x0000000000bc3947 */ /* 0x001fea0003800000 */
        /* <DEDUP_REMOVED lines=47> */
.L_x_2518:
[----:B------:R-:W-:Y:S05]  /*4770*/  BSYNC B3 ;  /* 0x0000000000037941 */ /* 0x000fea0003800000 */
.L_x_2517:
[----:B--2---:R4:W-:Y:S02]  /*4780*/  STG.E.128 desc[UR60][R44.64+0x80], R32 ;  /* 0x000080202c007986 */ /* 0x0049e4000c101d3c */
.L_x_2516:
[----:B------:R-:W-:Y:S05]  /*4790*/  BSYNC B2 ;  /* 0x0000000000027941 */ /* 0x000fea0003800000 */
.L_x_2515:
[----:B------:R-:W-:Y:S01]  /*47a0*/  ISETP.NE.AND P3, PT, R8, RZ, PT ;  /* 0x000000ff0800720c */ /* 0x000fe20003f65270 */
[----:B------:R-:W-:-:S12]  /*47b0*/  BSSY B2, `(.L_x_2519) ;  /* 0x0000038000027945 */ /* 0x000fd80003800000 */
[----:B------:R-:W-:Y:S05]  /*47c0*/  @!P3 BRA `(.L_x_2520) ;  /* 0x0000000000d8b947 */ /* 0x000fea0003800000 */
[----:B0-234-:R0:W2:Y:S01]  /*47d0*/  LDS.128 R32, [R42+0x4000] ;  /* 0x004000002a207984 */ /* 0x01d0a20000000c00 */
[----:B------:R-:W-:Y:S01]  /*47e0*/  ISETP.GE.AND P3, PT, R192, R117, PT ;  /* 0x00000075c000720c */ /* 0x000fe20003f66270 */
[----:B------:R-:W-:-:S12]  /*47f0*/  BSSY B3, `(.L_x_2521) ;  /* 0x0000032000037945 */ /* 0x000fd80003800000 */
[----:B0-----:R-:W-:Y:S05]  /*4800*/  @P3 BRA `(.L_x_2522) ;  /* 0x0000000000c03947 */ /* 0x001fea0003800000 */
        /* <DEDUP_REMOVED lines=48> */
.L_x_2522:
[----:B------:R-:W-:Y:S05]  /*4b10*/  BSYNC B3 ;  /* 0x0000000000037941 */ /* 0x000fea0003800000 */
.L_x_2521:
[----:B--2---:R0:W-:Y:S02]  /*4b20*/  STG.E.128 desc[UR60][R44.64+0xc0], R32 ;  /* 0x0000c0202c007986 */ /* 0x0041e4000c101d3c */
.L_x_2520:
[----:B------:R-:W-:Y:S05]  /*4b30*/  BSYNC B2 ;  /* 0x0000000000027941 */ /* 0x000fea0003800000 */
.L_x_2519:
        /* <DEDUP_REMOVED lines=55> */
.L_x_2526:
[----:B------:R-:W-:Y:S05]  /*4eb0*/  BSYNC B3 ;  /* 0x0000000000037941 */ /* 0x000fea0003800000 */
.L_x_2525:
[----:B--2---:R0:W-:Y:S02]  /*4ec0*/  STG.E.128 desc[UR60][R44.64+0x100], R32 ;  /* 0x000100202c007986 */ /* 0x0041e4000c101d3c */
.L_x_2524:
[----:B------:R-:W-:Y:S05]  /*4ed0*/  BSYNC B2 ;  /* 0x0000000000027941 */ /* 0x000fea0003800000 */
.L_x_2523:
[----:B------:R-:W-:-:S13]  /*4ee0*/  ISETP.NE.AND P3, PT, R6, RZ, PT ;  /* 0x000000ff0600720c */ /* 0x000fda0003f65270 */
[----:B------:R-:W-:Y:S05]  /*4ef0*/  @!P3 BRA `(.L_x_2506) ;  /* 0x0000000000d0b947 */ /* 0x000fea0003800000 */
[----:B0-234-:R0:W2:Y:S01]  /*4f00*/  LDS.128 R32, [R42+0x8000] ;  /* 0x008000002a207984 */ /* 0x01d0a20000000c00 */
[----:B------:R-:W-:Y:S01]  /*4f10*/  ISETP.GE.AND P3, PT, R193, R117, PT ;  /* 0x00000075c100720c */ /* 0x000fe20003f66270 */
[----:B------:R-:W-:-:S12]  /*4f20*/  BSSY B2, `(.L_x_2527) ;  /* 0x0000030000027945 */ /* 0x000fd80003800000 */
[----:B0-----:R-:W-:Y:S05]  /*4f30*/  @P3 BRA `(.L_x_2528) ;  /* 0x0000000000b83947 */ /* 0x001fea0003800000 */
[----:B------:R-:W-:Y:S01]  /*4f40*/  SHF.R.U64 R68, R68, 0x10, R69 ;  /* 0x0000001044447819 */ /* 0x000fe20000001245 */
[----:B--2---:R-:W-:Y:S01]  /*4f50*/  IMAD.U32 R73, R33, 0x10000, RZ ;  /* 0x0001000021497824 */ /* 0x004fe200078e00ff */
[--C-:B------:R-:W-:Y:S02]  /*4f60*/  SHF.R.U64 R70, R66, 0x10, R67.reuse ;  /* 0x0000001042467819 */ /* 0x100fe40000001243 */
[----:B------:R-:W-:Y:S02]  /*4f70*/  SHF.R.U32.HI R66, RZ, 0x10, R67 ;  /* 0x00000010ff427819 */ /* 0x000fe40000011643 */
[----:B------:R-:W-:Y:S02]  /*4f80*/  PRMT R68, R157, 0x5432, R68 ;  /* 0x000054329d447816 */ /* 0x000fe40000000044 */
[----:B------:R-:W-:Y:S02]  /*4f90*/  PRMT R67, R158, 0x5432, R70 ;  /* 0x000054329e437816 */ /* 0x000fe40000000046 */
[----:B------:R-:W-:-:S02]  /*4fa0*/  LOP3.LUT R72, R33, 0xffff0000, RZ, 0xc0, !PT ;  /* 0xffff000021487812 */ /* 0x000fc400078ec0ff */
[----:B------:R-:W-:Y:S02]  /*4fb0*/  LOP3.LUT R70, R68, 0xffff0000, RZ, 0xc0, !PT ;  /* 0xffff000044467812 */ /* 0x000fe400078ec0ff */
        /* <DEDUP_REMOVED lines=21> */
[----:B------:R-:W-:Y:S02]  /*5110*/  IMAD.U32 R71, R68, 0x10000, RZ ;  /* 0x0001000044477824 */ /* 0x000fe400078e00ff */
        /* <DEDUP_REMOVED lines=16> */
.L_x_2528:
[----:B------:R-:W-:Y:S05]  /*5220*/  BSYNC B2 ;  /* 0x0000000000027941 */ /* 0x000fea0003800000 */
.L_x_2527:
[----:B--2---:R0:W-:Y:S02]  /*5230*/  STG.E.128 desc[UR60][R44.64+0x140], R32 ;  /* 0x000140202c007986 */ /* 0x0041e4000c101d3c */
.L_x_2506:
[----:B------:R-:W-:Y:S05]  /*5240*/  BSYNC B1 ;  /* 0x0000000000017941 */ /* 0x000fea0003800000 */
.L_x_2505:
[----:B------:R-:W-:Y:S05]  /*5250*/  @P4 BRA `(.L_x_2529) ;  /* 0x00000054009c4947 */ /* 0x000fea0003800000 */
[----:B------:R-:W-:Y:S01]  /*5260*/  ISETP.NE.AND P3, PT, R11, RZ, PT ;  /* 0x000000ff0b00720c */ /* 0x000fe20003f65270 */
[----:B------:R-:W-:-:S12]  /*5270*/  BSSY B1, `(.L_x_2530) ;  /* 0x0000035000017945 */ /* 0x000fd80003800000 */
[----:B------:R-:W-:Y:S05]  /*5280*/  @!P3 BRA `(.L_x_2531) ;  /* 0x0000000000ccb947 */ /* 0x000fea0003800000 */
[----:B0-234-:R0:W2:Y:S01]  /*5290*/  LDS.128 R32, [R43+0x2000] ;  /* 0x002000002b207984 */ /* 0x01d0a20000000c00 */
[----:B------:R-:W-:Y:S01]  /*52a0*/  ISETP.GE.AND P3, PT, R22, R117, PT ;  /* 0x000000751600720c */ /* 0x000fe20003f66270 */
[----:B------:R-:W-:-:S12]  /*52b0*/  BSSY B2, `(.L_x_2532) ;  /* 0x000002f000027945 */ /* 0x000fd80003800000 */
[----:B0-----:R-:W-:Y:S05]  /*52c0*/  @P3 BRA `(.L_x_2533) ;  /* 0x0000000000b43947 */ /* 0x001fea0003800000 */
        /* <DEDUP_REMOVED lines=34> */
[C---:B------:R-:W-:Y:S01]  /*54f0*/  FMUL.FTZ R63, R32.reuse, R45 ;  /* 0x0000002d203f7220 */ /* 0x040fe20000410000 */
        /* <DEDUP_REMOVED lines=10> */
.L_x_2533:
[----:B------:R-:W-:Y:S05]  /*55a0*/  BSYNC B2 ;  /* 0x0000000000027941 */ /* 0x000fea0003800000 */
.L_x_2532:
[----:B--2---:R0:W-:Y:S02]  /*55b0*/  STG.E.128 desc[UR60][R40.64], R32 ;  /* 0x0000002028007986 */ /* 0x0041e4000c101d3c */
.L_x_2531:
[----:B------:R-:W-:Y:S05]  /*55c0*/  BSYNC B1 ;  /* 0x0000000000017941 */ /* 0x000fea0003800000 */
.L_x_2530:
        /* <DEDUP_REMOVED lines=53> */
.L_x_2537:
[----:B------:R-:W-:Y:S05]  /*5920*/  BSYNC B2 ;  /* 0x0000000000027941 */ /* 0x000fea0003800000 */
.L_x_2536:
[----:B--2---:R0:W-:Y:S02]  /*5930*/  STG.E.128 desc[UR60][R40.64+0x40], R32 ;  /* 0x0000402028007986 */ /* 0x0041e4000c101d3c */
.L_x_2535:
[----:B------:R-:W-:Y:S05]  /*5940*/  BSYNC B1 ;  /* 0x0000000000017941 */ /* 0x000fea0003800000 */
.L_x_2534:
        /* <DEDUP_REMOVED lines=52> */
.L_x_2541:
[----:B------:R-:W-:Y:S05]  /*5c90*/  BSYNC B2 ;  /* 0x0000000000027941 */ /* 0x000fea0003800000 */
.L_x_2540:
[----:B--2---:R0:W-:Y:S02]  /*5ca0*/  STG.E.128 desc[UR60][R40.64+0x80], R32 ;  /* 0x0000802028007986 */ /* 0x0041e4000c101d3c */
.L_x_2539:
[----:B------:R-:W-:Y:S05]  /*5cb0*/  BSYNC B1 ;  /* 0x0000000000017941 */ /* 0x000fea0003800000 */
.L_x_2538:
        /* <DEDUP_REMOVED lines=26> */
[----:B------:R-:W-:Y:S01]  /*5e60*/  FFMA.FTZ R59, R50, R53, -R59 ;  /* 0x00000035323b7223 */ /* 0x000fe2000001083b */
[----:B------:R-:W-:-:S02]  /*5e70*/  IMAD.U32 R33, R32, 0x10000, RZ ;  /* 0x0001000020217824 */ /* 0x000fc400078e00ff */
[----:B------:R-:W-:Y:S01]  /*5e80*/  FMUL.FTZ R61, R52, R57 ;  /* 0x00000039343d7220 */ /* 0x000fe20000410000 */
[----:B------:R-:W-:Y:S01]  /*5e90*/  FFMA.FTZ R50, R50, R56, R51 ;  /* 0x0000003832327223 */ /* 0x000fe20000010033 */
[----:B------:R-:W-:Y:S01]  /*5ea0*/  LOP3.LUT R151, R151, 0xffff0000, RZ, 0xc0, !PT ;  /* 0xffff000097977812 */ /* 0x000fe200078ec0ff */
        /* <DEDUP_REMOVED lines=9> */
[----:B------:R-:W-:-:S02]  /*5f40*/  IMAD.U32 R35, R35, 0x10000, RZ ;  /* 0x0001000023237824 */ /* 0x000fc400078e00ff */
[C---:B------:R-:W-:Y:S01]  /*5f50*/  FMUL.FTZ R34, R32.reuse, R54 ;  /* 0x0000003620227220 */ /* 0x040fe20000410000 */
[----:B------:R-:W-:Y:S01]  /*5f60*/  FMUL.FTZ R51, R32, R45 ;  /* 0x0000002d20337220 */ /* 0x000fe20000410000 */
[----:B------:R-:W-:Y:S01]  /*5f70*/  F2FP.BF16.F32.PACK_AB R44, R44, R61 ;  /* 0x0000003d2c2c723e */ /* 0x000fe200000010ff */
[----:B------:R-:W-:Y:S01]  /*5f80*/  FFMA.FTZ R52, R35, R150, -R52 ;  /* 0x0000009623347223 */ /* 0x000fe20000010834 */
[C---:B------:R-:W-:Y:S01]  /*5f90*/  FFMA.FTZ R34, R33.reuse, R45, -R34 ;  /* 0x0000002d21227223 */ /* 0x040fe20000010822 */
[----:B------:R-:W-:Y:S01]  /*5fa0*/  FFMA.FTZ R51, R33, R54, R51 ;  /* 0x0000003621337223 */ /* 0x000fe20000010033 */
[----:B------:R-:W-:Y:S01]  /*5fb0*/  FFMA.FTZ R35, R35, R151, R56 ;  /* 0x0000009723237223 */ /* 0x000fe20000010038 */
[----:B------:R-:W-:-:S03]  /*5fc0*/  F2FP.BF16.F32.PACK_AB R33, R50, R59 ;  /* 0x0000003b3221723e */ /* 0x000fc600000010ff */
[----:B------:R-:W-:Y:S01]  /*5fd0*/  F2FP.BF16.F32.PACK_AB R32, R51, R34 ;  /* 0x000000223320723e */ /* 0x000fe200000010ff */
[----:B------:R-:W-:Y:S01]  /*5fe0*/  IMAD.MOV.U32 R34, RZ, RZ, R44 ;  /* 0x000000ffff227224 */ /* 0x000fe200078e002c */
[----:B------:R-:W-:-:S07]  /*5ff0*/  F2FP.BF16.F32.PACK_AB R35, R35, R52 ;  /* 0x000000342323723e */ /* 0x000fce00000010ff */
.L_x_2545:
[----:B------:R-:W-:Y:S05]  /*6000*/  BSYNC B2 ;  /* 0x0000000000027941 */ /* 0x000fea0003800000 */
.L_x_2544:
[----:B--2---:R0:W-:Y:S02]  /*6010*/  STG.E.128 desc[UR60][R40.64+0xc0], R32 ;  /* 0x0000c02028007986 */ /* 0x0041e4000c101d3c */
.L_x_2543:
[----:B------:R-:W-:Y:S05]  /*6020*/  BSYNC B1 ;  /* 0x0000000000017941 */ /* 0x000fea0003800000 */
.L_x_2542:
        /* <DEDUP_REMOVED lines=51> */
.L_x_2549:
[----:B------:R-:W-:Y:S05]  /*6360*/  BSYNC B2 ;  /* 0x0000000000027941 */ /* 0x000fea0003800000 */
.L_x_2548:
[----:B--2---:R0:W-:Y:S02]  /*6370*/  STG.E.128 desc[UR60][R40.64+0x100], R32 ;  /* 0x0001002028007986 */ /* 0x0041e4000c101d3c */
.L_x_2547:
[----:B------:R-:W-:Y:S05]  /*6380*/  BSYNC B1 ;  /* 0x0000000000017941 */ /* 0x000fea0003800000 */
.L_x_2546:
        /* <DEDUP_REMOVED lines=52> */
.L_x_2551:
[----:B------:R-:W-:Y:S05]  /*66d0*/  BSYNC B1 ;  /* 0x0000000000017941 */ /* 0x000fea0003800000 */
.L_x_2550:
[----:B--2---:R0:W-:Y:S01]  /*66e0*/  STG.E.128 desc[UR60][R40.64+0x140], R32 ;  /* 0x0001402028007986 */ /* 0x0041e2000c101d3c */
[----:B------:R-:W-:Y:S05]  /*66f0*/  BRA `(.L_x_2529) ;  /* 0x0000004000747947 */ /* 0x000fea0003800000 */
.L_x_2497:
[----:B------:R-:W-:Y:S01]  /*6700*/  ISETP.GE.AND P4, PT, R17, R4, PT ;  /* 0x000000041100720c */ /* 0x000fe20003f86270 */
[----:B------:R-:W-:Y:S01]  /*6710*/  BSSY B1, `(.L_x_2552) ;  /* 0x000002e000017945 */ /* 0x000fe20003800000 */
[----:B------:R-:W-:Y:S02]  /*6720*/  CS2R R58, SRZ ;  /* 0x00000000003a7805 */ /* 0x000fe4000001ff00 */
[----:B0-----:R-:W-:Y:S02]  /*6730*/  CS2R R34, SRZ ;  /* 0x0000000000227805 */ /* 0x001fe4000001ff00 */
        /* <DEDUP_REMOVED lines=43> */
.L_x_2553:
[----:B------:R-:W-:Y:S05]  /*69f0*/  BSYNC B1 ;  /* 0x0000000000017941 */ /* 0x000fea0003800000 */
.L_x_2552:
        /* <DEDUP_REMOVED lines=45> */
.L_x_2555:
[----:B------:R-:W-:Y:S05]  /*6cd0*/  BSYNC B1 ;  /* 0x0000000000017941 */ /* 0x000fea0003800000 */
.L_x_2554:
        /* <DEDUP_REMOVED lines=17> */
[----:B------:R-:W-:-:S03]  /*6df0*/  PLOP3.LUT P2, PT, PT, PT, UP0, 0x80, 0x0 ;  /* 0x000000000000781c */ /* 0x000fc60003f4f008 */
        /* <DEDUP_REMOVED lines=67> */
.L_x_2556:
[----:B------:R-:W-:Y:S01]  /*7230*/  IMAD R3, R16, 0x8, R2 ;  /* 0x0000000810037824 */ /* 0x000fe200078e0202 */
[----:B------:R-:W-:Y:S01]  /*7240*/  SHF.L.U32 R0, R188, 0x1f, RZ ;  /* 0x0000001fbc007819 */ /* 0x000fe200000006ff */
[----:B------:R-:W0:Y:S01]  /*7250*/  LDC R142, c[0x0][0x2f4] ;  /* 0x0000bd00ff8e7b82 */ /* 0x000e220000000800 */
[----:B------:R-:W-:Y:S01]  /*7260*/  BSSY B1, `(.L_x_2557) ;  /* 0x0000004000017945 */ /* 0x000fe20003800000 */
[----:B------:R-:W-:Y:S01]  /*7270*/  IMAD.MOV.U32 R125, RZ, RZ, R84 ;  /* 0x000000ffff7d7224 */ /* 0x000fe200078e0054 */
[----:B------:R-:W1:Y:S02]  /*7280*/  SYNCS.PHASECHK.TRANS64.TRYWAIT P5, [R3+URZ+0x34890], R0 ;  /* 0x03489000030075a7 */ /* 0x000e6400080a017f */
[----:B-1----:R-:W-:Y:S05]  /*7290*/  @!P5 BRA `(.L_x_2558) ;  /* 0x000001fc009cd947 */ /* 0x002fea0003800000 */
.L_x_2885:
[----:B------:R-:W-:Y:S05]  /*72a0*/  BSYNC B1 ;  /* 0x0000000000017941 */ /* 0x000fea0003800000 */
.L_x_2557:
        /* <DEDUP_REMOVED lines=33> */
[--C-:B------:R-:W-:Y:S02]  /*74c0*/  SHF.R.U64 R40, R40, 0x10, R41.reuse ;  /* 0x0000001028287819 */ /* 0x100fe40000001229 */
        /* <DEDUP_REMOVED lines=10> */
[----:B0-----:R-:W-:Y:S01]  /*7570*/  IMAD.U32 R163, R85, 0x10000, RZ ;  /* 0x0001000055a37824 */ /* 0x001fe200078e00ff */
[----:B------:R-:W-:Y:S01]  /*7580*/  SHF.R.U32.HI R43, RZ, 0x10, R43 ;  /* 0x00000010ff2b7819 */ /* 0x000fe2000001162b */
[----:B------:R-:W-:Y:S01]  /*7590*/  IMAD.U32 R159, R41, 0x10000, RZ ;  /* 0x00010000299f7824 */ /* 0x000fe200078e00ff */
[----:B------:R-:W-:Y:S01]  /*75a0*/  PRMT R55, R162, 0x5410, R55 ;  /* 0x00005410a2377816 */ /* 0x000fe20000000037 */
[----:B------:R-:W-:Y:S01]  /*75b0*/  IMAD.U32 R162, R42, 0x10000, RZ ;  /* 0x000100002aa27824 */ /* 0x000fe200078e00ff */
[----:B------:R-:W-:-:S02]  /*75c0*/  PRMT R43, R160, 0x5410, R43 ;  /* 0x00005410a02b7816 */ /* 0x000fc4000000002b */
        /* <DEDUP_REMOVED lines=76> */
.L_x_2564:
[----:B------:R-:W-:Y:S05]  /*7a90*/  BSYNC B3 ;  /* 0x0000000000037941 */ /* 0x000fea0003800000 */
.L_x_2563:
        /* <DEDUP_REMOVED lines=12> */
.L_x_2562:
[----:B------:R-:W-:Y:S05]  /*7b60*/  BSYNC B2 ;  /* 0x0000000000027941 */ /* 0x000fea0003800000 */
.L_x_2561:
        /* <DEDUP_REMOVED lines=117> */
.L_x_2568:
[----:B------:R-:W-:Y:S05]  /*82c0*/  BSYNC B3 ;  /* 0x0000000000037941 */ /* 0x000fea0003800000 */
.L_x_2567:
        /* <DEDUP_REMOVED lines=12> */
.L_x_2566:
[----:B------:R-:W-:Y:S05]  /*8390*/  BSYNC B2 ;  /* 0x0000000000027941 */ /* 0x000fea0003800000 */
.L_x_2565:
[----:B------:R-:W-:-:S13]  /*83a0*/  ISETP.NE.AND P4, PT, R9, RZ, PT ;  /* 0x000000ff0900720c */ /* 0x000fda0003f85270 */
[----:B------:R-:W-:Y:S05]  /*83b0*/  @!P4 BRA `(.L_x_2560) ;  /* 0x00000008000cc947 */ /* 0x000fea0003800000 */
[----:B---3--:R-:W3:Y:S01]  /*83c0*/  LDL R36, [R1+0x10] ;  /* 0x0000100001247983 */ /* 0x008ee20000100800 */
[----:B------:R-:W-:Y:S01]  /*83d0*/  BSSY B2, `(.L_x_2569) ;  /* 0x000007f000027945 */ /* 0x000fe20003800000 */
[----:B---3--:R-:W-:-:S04]  /*83e0*/  LOP3.LUT P5, RZ, R36, 0x1, RZ, 0xc0, !PT ;  /* 0x0000000124ff7812 */ /* 0x008fc800078ac0ff */
[----:B------:R-:W-:-:S04]  /*83f0*/  SEL R36, R120, R144, !P5 ;  /* 0x0000009078247207 */ /* 0x000fc80006800000 */
[----:B------:R-:W-:-:S04]  /*8400*/  SHF.R.S32.HI R37, RZ, 0x1f, R36 ;  /* 0x0000001fff257819 */ /* 0x000fc80000011424 */
[----:B------:R-:W-:-:S04]  /*8410*/  LEA.HI R36, R37, R36, RZ, 0x4 ;  /* 0x0000002425247211 */ /* 0x000fc800078f20ff */
[----:B------:R-:W-:-:S05]  /*8420*/  LEA.HI.SX32 R36, R36, R110, 0x1c ;  /* 0x0000006e24247211 */ /* 0x000fca00078fe2ff */
[----:B------:R-:W-:-:S05]  /*8430*/  IMAD.SHL.U32 R37, R36, 0x8, RZ ;  /* 0x0000000824257824 */ /* 0x000fca00078e00ff */
[----:B------:R-:W-:-:S13]  /*8440*/  ISETP.GE.AND P4, PT, R37, R142, PT ;  /* 0x0000008e2500720c */ /* 0x000fda0003f86270 */
[--C-:B------:R-:W-:Y:S02]  /*8450*/  @!P4 SHF.R.S32.HI R39, RZ, 0x1f, R37.reuse ;  /* 0x0000001fff27c819 */ /* 0x100fe40000011425 */
[-CC-:B------:R-:W-:Y:S02]  /*8460*/  @!P4 IADD3 R38, P5, P6, R92, R130.reuse, R37.reuse ;  /* 0x000000825c26c210 */ /* 0x180fe40007ebe025 */
        /* <DEDUP_REMOVED lines=11> */
[----:B------:R-:W-:-:S05]  /*8520*/  LEA.HI R36, R38, R36, RZ, 0x3 ;  /* 0x0000002426247211 */ /* 0x000fca00078f18ff */
[----:B------:R-:W-:-:S05]  /*8530*/  IMAD.SHL.U32 R36, R36, 0x400, RZ ;  /* 0x0000040024247824 */ /* 0x000fca00078e00ff */
[----:B------:R-:W-:-:S05]  /*8540*/  LOP3.LUT R36, R36, 0x7fffe000, RZ, 0xc0, !PT ;  /* 0x7fffe00024247812 */ /* 0x000fca00078ec0ff */
        /* <DEDUP_REMOVED lines=12> */
[----:B------:R-:W-:Y:S02]  /*8610*/  SHF.R.U64 R35, R44, 0x10, R45 ;  /* 0x000000102c237819 */ /* 0x000fe4000000122d */
[----:B------:R-:W-:Y:S02]  /*8620*/  SHF.R.U64 R32, R32, 0x10, R33 ;  /* 0x0000001020207819 */ /* 0x000fe40000001221 */
[----:B------:R-:W-:Y:S02]  /*8630*/  SHF.R.U32.HI R44, RZ, 0x10, R45 ;  /* 0x00000010ff2c7819 */ /* 0x000fe4000001162d */
[----:B------:R-:W-:-:S02]  /*8640*/  SHF.R.U32.HI R33, RZ, 0x10, R33 ;  /* 0x00000010ff217819 */ /* 0x000fc40000011621 */
[C---:B------:R-:W-:Y:S02]  /*8650*/  PRMT R35, R171.reuse, 0x5410, R35 ;  /* 0x00005410ab237816 */ /* 0x040fe40000000023 */
[----:B------:R-:W-:Y:S01]  /*8660*/  PRMT R171, R171, 0x5432, R44 ;  /* 0x00005432abab7816 */ /* 0x000fe2000000002c */
[----:B--2---:R-:W-:Y:S01]  /*8670*/  IMAD.U32 R44, R37, 0x10000, RZ ;  /* 0x00010000252c7824 */ /* 0x004fe200078e00ff */
[----:B------:R-:W-:Y:S02]  /*8680*/  PRMT R33, R169, 0x5432, R33 ;  /* 0x00005432a9217816 */ /* 0x000fe40000000021 */
[--C-:B------:R-:W-:Y:S01]  /*8690*/  SHF.R.U64 R45, R46, 0x10, R47.reuse ;  /* 0x000000102e2d7819 */ /* 0x100fe2000000122f */
[----:B------:R-:W-:Y:S01]  /*86a0*/  IMAD.U32 R53, R171, 0x10000, RZ ;  /* 0x00010000ab357824 */ /* 0x000fe200078e00ff */
[----:B------:R-:W-:Y:S01]  /*86b0*/  SHF.R.U32.HI R46, RZ, 0x10, R47 ;  /* 0x00000010ff2e7819 */ /* 0x000fe2000001162f */
[----:B------:R-:W-:Y:S01]  /*86c0*/  IMAD.U32 R47, R33, 0x10000, RZ ;  /* 0x00010000212f7824 */ /* 0x000fe200078e00ff */
[----:B------:R-:W-:Y:S01]  /*86d0*/  LOP3.LUT R41, R41, 0xffff0000, RZ, 0xc0, !PT ;  /* 0xffff000029297812 */ /* 0x000fe200078ec0ff */
[----:B------:R-:W-:Y:S01]  /*86e0*/  FMUL.FTZ R55, R54, R53 ;  /* 0x0000003536377220 */ /* 0x000fe20000410000 */
[----:B------:R-:W-:Y:S01]  /*86f0*/  PRMT R45, R170, 0x5410, R45 ;  /* 0x00005410aa2d7816 */ /* 0x000fe2000000002d */
[-C--:B------:R-:W-:Y:S01]  /*8700*/  FMUL.FTZ R54, R54, R47.reuse ;  /* 0x0000002f36367220 */ /* 0x080fe20000410000 */
[----:B------:R-:W-:Y:S01]  /*8710*/  PRMT R170, R170, 0x5432, R46 ;  /* 0x00005432aaaa7816 */ /* 0x000fe2000000002e */
[----:B------:R-:W-:Y:S01]  /*8720*/  FFMA.FTZ R47, R44, R47, -R55 ;  /* 0x0000002f2c2f7223 */ /* 0x000fe20000010837 */
[----:B------:R-:W-:Y:S01]  /*8730*/  PRMT R52, R168, 0x5432, R52 ;  /* 0x00005432a8347816 */ /* 0x000fe20000000034 */
[----:B------:R-:W-:Y:S01]  /*8740*/  FFMA.FTZ R44, R44, R53, R54 ;  /* 0x000000352c2c7223 */ /* 0x000fe20000010036 */
[----:B------:R-:W-:Y:S01]  /*8750*/  LOP3.LUT R53, R171, 0xffff0000, RZ, 0xc0, !PT ;  /* 0xffff0000ab357812 */ /* 0x000fe200078ec0ff */
[----:B------:R-:W-:Y:S01]  /*8760*/  IMAD.U32 R55, R43, 0x10000, RZ ;  /* 0x000100002b377824 */ /* 0x000fe200078e00ff */
[----:B------:R-:W-:-:S02]  /*8770*/  LOP3.LUT R54, R33, 0xffff0000, RZ, 0xc0, !PT ;  /* 0xffff000021367812 */ /* 0x000fc400078ec0ff */
[----:B------:R-:W-:Y:S01]  /*8780*/  LOP3.LUT R33, R37, 0xffff0000, RZ, 0xc0, !PT ;  /* 0xffff000025217812 */ /* 0x000fe200078ec0ff */
[-C--:B------:R-:W-:Y:S01]  /*8790*/  FMUL.FTZ R37, R41, R53.reuse ;  /* 0x0000003529257220 */ /* 0x080fe20000410000 */
[----:B------:R-:W-:Y:S01]  /*87a0*/  PRMT R32, R169, 0x5410, R32 ;  /* 0x00005410a9207816 */ /* 0x000fe20000000020 */
[-C--:B------:R-:W-:Y:S01]  /*87b0*/  FMUL.FTZ R41, R41, R54.reuse ;  /* 0x0000003629297220 */ /* 0x080fe20000410000 */
[----:B------:R-:W-:Y:S01]  /*87c0*/  PRMT R34, R168, 0x5410, R34 ;  /* 0x00005410a8227816 */ /* 0x000fe20000000022 */
[C---:B------:R-:W-:Y:S01]  /*87d0*/  FFMA.FTZ R37, R33.reuse, R54, -R37 ;  /* 0x0000003621257223 */ /* 0x040fe20000010825 */
[C---:B------:R-:W-:Y:S02]  /*87e0*/  IMAD.U32 R54, R170.reuse, 0x10000, RZ ;  /* 0x00010000aa367824 */ /* 0x040fe400078e00ff */
[----:B------:R-:W-:Y:S01]  /*87f0*/  FFMA.FTZ R33, R33, R53, R41 ;  /* 0x0000003521217223 */ /* 0x000fe20000010029 */
[----:B------:R-:W-:Y:S01]  /*8800*/  IMAD.U32 R53, R39, 0x10000, RZ ;  /* 0x0001000027357824 */ /* 0x000fe200078e00ff */
[----:B------:R-:W-:Y:S01]  /*8810*/  LOP3.LUT R170, R170, 0xffff0000, RZ, 0xc0, !PT ;  /* 0xffff0000aaaa7812 */ /* 0x000fe200078ec0ff */
[----:B------:R-:W-:-:S02]  /*8820*/  IMAD.U32 R41, R52, 0x10000, RZ ;  /* 0x0001000034297824 */ /* 0x000fc400078e00ff */
[-C--:B------:R-:W-:Y:S01]  /*8830*/  FMUL.FTZ R46, R55, R54.reuse ;  /* 0x00000036372e7220 */ /* 0x080fe20000410000 */
[----:B------:R-:W-:Y:S02]  /*8840*/  LOP3.LUT R52, R52, 0xffff0000, RZ, 0xc0, !PT ;  /* 0xffff000034347812 */ /* 0x000fe400078ec0ff */
[----:B------:R-:W-:Y:S01]  /*8850*/  LOP3.LUT R39, R39, 0xffff0000, RZ, 0xc0, !PT ;  /* 0xffff000027277812 */ /* 0x000fe200078ec0ff */
[-C--:B------:R-:W-:Y:S01]  /*8860*/  FFMA.FTZ R46, R53, R41.reuse, -R46 ;  /* 0x00000029352e7223 */ /* 0x080fe2000001082e */
[----:B------:R-:W-:Y:S01]  /*8870*/  FMUL.FTZ R41, R55, R41 ;  /* 0x0000002937297220 */ /* 0x000fe20000410000 */
[C---:B------:R-:W-:Y:S01]  /*8880*/  IMAD.U32 R55, R32.reuse, 0x10000, RZ ;  /* 0x0001000020377824 */ /* 0x040fe200078e00ff */
[----:B------:R-:W-:Y:S02]  /*8890*/  LOP3.LUT R32, R32, 0xffff0000, RZ, 0xc0, !PT ;  /* 0xffff000020207812 */ /* 0x000fe400078ec0ff */
[----:B------:R-:W-:Y:S01]  /*88a0*/  FFMA.FTZ R41, R53, R54, R41 ;  /* 0x0000003635297223 */ /* 0x000fe20000010029 */
[----:B------:R-:W-:Y:S01]  /*88b0*/  LOP3.LUT R53, R43, 0xffff0000, RZ, 0xc0, !PT ;  /* 0xffff00002b357812 */ /* 0x000fe200078ec0ff */
[C---:B------:R-:W-:Y:S01]  /*88c0*/  IMAD.U32 R54, R40.reuse, 0x10000, RZ ;  /* 0x0001000028367824 */ /* 0x040fe200078e00ff */
[----:B------:R-:W-:-:S02]  /*88d0*/  LOP3.LUT R40, R40, 0xffff0000, RZ, 0xc0, !PT ;  /* 0xffff000028287812 */ /* 0x000fc400078ec0ff */
[----:B------:R-:W-:Y:S01]  /*88e0*/  F2FP.BF16.F32.PACK_AB R44, R33, R44 ;  /* 0x0000002c212c723e */ /* 0x000fe200000010ff */
[----:B------:R-:W-:Y:S01]  /*88f0*/  FMUL.FTZ R43, R53, R170 ;  /* 0x000000aa352b7220 */ /* 0x000fe20000410000 */
[----:B------:R-:W-:-:S03]  /*8900*/  F2FP.BF16.F32.PACK_AB R37, R37, R47 ;  /* 0x0000002f2525723e */ /* 0x000fc600000010ff */
[-C--:B------:R-:W-:Y:S01]  /*8910*/  FFMA.FTZ R43, R39, R52.reuse, -R43 ;  /* 0x00000034272b7223 */ /* 0x080fe2000001082b */
[----:B------:R-:W-:Y:S01]  /*8920*/  FMUL.FTZ R52, R53, R52 ;  /* 0x0000003435347220 */ /* 0x000fe20000410000 */
[C---:B------:R-:W-:Y:S01]  /*8930*/  IMAD.U32 R53, R35.reuse, 0x10000, RZ ;  /* 0x0001000023357824 */ /* 0x040fe200078e00ff */
[----:B------:R-:W-:Y:S02]  /*8940*/  LOP3.LUT R35, R35, 0xffff0000, RZ, 0xc0, !PT ;  /* 0xffff000023237812 */ /* 0x000fe400078ec0ff */
[----:B------:R-:W-:Y:S01]  /*8950*/  FFMA.FTZ R39, R39, R170, R52 ;  /* 0x000000aa27277223 */ /* 0x000fe20000010034 */
[----:B------:R-:W-:Y:S01]  /*8960*/  FMUL.FTZ R80, R54, R53 ;  /* 0x0000003536507220 */ /* 0x000fe20000410000 */
[----:B------:R-:W-:Y:S02]  /*8970*/  IMAD.U32 R52, R36, 0x10000, RZ ;  /* 0x0001000024347824 */ /* 0x000fe400078e00ff */
[-C--:B------:R-:W-:Y:S01]  /*8980*/  FMUL.FTZ R54, R54, R55.reuse ;  /* 0x0000003736367220 */ /* 0x080fe20000410000 */
[----:B------:R-:W-:Y:S01]  /*8990*/  LOP3.LUT R36, R36, 0xffff0000, RZ, 0xc0, !PT ;  /* 0xffff000024247812 */ /* 0x000fe200078ec0ff */
[----:B------:R-:W-:-:S02]  /*89a0*/  FFMA.FTZ R80, R52, R55, -R80 ;  /* 0x0000003734507223 */ /* 0x000fc40000010850 */
[----:B------:R-:W-:Y:S01]  /*89b0*/  FFMA.FTZ R54, R52, R53, R54 ;  /* 0x0000003534367223 */ /* 0x000fe20000010036 */
[CC--:B------:R-:W-:Y:S01]  /*89c0*/  FMUL.FTZ R52, R40.reuse, R35.reuse ;  /* 0x0000002328347220 */ /* 0x0c0fe20000410000 */
        /* <DEDUP_REMOVED lines=13> */
[----:B------:R-:W-:-:S02]  /*8aa0*/  F2FP.BF16.F32.PACK_AB R43, R43, R46 ;  /* 0x0000002e2b2b723e */ /* 0x000fc400000010ff */
[C---:B------:R-:W-:Y:S01]  /*8ab0*/  FFMA.FTZ R55, R36.reuse, R53, -R55 ;  /* 0x0000003524377223 */ /* 0x040fe20000010837 */
[----:B------:R-:W-:Y:S01]  /*8ac0*/  FFMA.FTZ R52, R36, R40, R52 ;  /* 0x0000002824347223 */ /* 0x000fe20000010034 */
[C---:B------:R-:W-:Y:S01]  /*8ad0*/  FMUL.FTZ R36, R42.reuse, R45 ;  /* 0x0000002d2a247220 */ /* 0x040fe20000410000 */
[-C--:B------:R-:W-:Y:S01]  /*8ae0*/  FMUL.FTZ R42, R42, R34.reuse ;  /* 0x000000222a2a7220 */ /* 0x080fe20000410000 */
[----:B------:R-:W-:Y:S01]  /*8af0*/  F2FP.BF16.F32.PACK_AB R33, R39, R41 ;  /* 0x000000292721723e */ /* 0x000fe200000010ff */
[----:B------:R-:W-:Y:S02]  /*8b00*/  IMAD.MOV.U32 R39, RZ, RZ, R43 ;  /* 0x000000ffff277224 */ /* 0x000fe400078e002b */
[C---:B------:R-:W-:Y:S01]  /*8b10*/  FFMA.FTZ R36, R38.reuse, R34, -R36 ;  /* 0x0000002226247223 */ /* 0x040fe20000010824 */
[----:B------:R-:W-:Y:S01]  /*8b20*/  FFMA.FTZ R42, R38, R45, R42 ;  /* 0x0000002d262a7223 */ /* 0x000fe2000001002a */
[----:B------:R-:W-:Y:S01]  /*8b30*/  F2FP.BF16.F32.PACK_AB R32, R32, R80 ;  /* 0x000000502020723e */ /* 0x000fe200000010ff */
[----:B------:R-:W-:Y:S01]  /*8b40*/  IMAD.MOV.U32 R41, RZ, RZ, R44 ;  /* 0x000000ffff297224 */ /* 0x000fe200078e002c */
[----:B------:R-:W-:Y:S01]  /*8b50*/  F2FP.BF16.F32.PACK_AB R35, R35, R54 ;  /* 0x000000362323723e */ /* 0x000fe200000010ff */
[----:B------:R-:W-:Y:S01]  /*8b60*/  IMAD.MOV.U32 R43, RZ, RZ, R33 ;  /* 0x000000ffff2b7224 */ /* 0x000fe200078e0021 */
[----:B------:R-:W-:Y:S01]  /*8b70*/  F2FP.BF16.F32.PACK_AB R55, R36, R55 ;  /* 0x000000372437723e */ /* 0x000fe200000010ff */
[----:B------:R-:W-:Y:S01]  /*8b80*/  IMAD.MOV.U32 R36, RZ, RZ, R32 ;  /* 0x000000ffff247224 */ /* 0x000fe200078e0020 */
[----:B------:R-:W-:Y:S01]  /*8b90*/  F2FP.BF16.F32.PACK_AB R42, R42, R52 ;  /* 0x000000342a2a723e */ /* 0x000fe200000010ff */
[----:B------:R-:W-:-:S02]  /*8ba0*/  IMAD.MOV.U32 R40, RZ, RZ, R35 ;  /* 0x000000ffff287224 */ /* 0x000fc400078e0023 */
[----:B------:R-:W-:-:S07]  /*8bb0*/  IMAD.MOV.U32 R38, RZ, RZ, R55 ;  /* 0x000000ffff267224 */ /* 0x000fce00078e0037 */
.L_x_2570:
[----:B------:R-:W-:Y:S05]  /*8bc0*/  BSYNC B2 ;  /* 0x0000000000027941 */ /* 0x000fea0003800000 */
.L_x_2569:
[----:B--2---:R4:W-:Y:S04]  /*8bd0*/  STG.E.128 desc[UR60][R48.64], R36 ;  /* 0x0000002430007986 */ /* 0x0049e8000c101d3c */
[----:B0-----:R4:W-:Y:S02]  /*8be0*/  @!P4 STG.E.128 desc[UR60][R50.64], R40 ;  /* 0x000000283200c986 */ /* 0x0019e4000c101d3c */
.L_x_2560:
[----:B------:R-:W-:Y:S05]  /*8bf0*/  BSYNC B1 ;  /* 0x0000000000017941 */ /* 0x000fea0003800000 */
.L_x_2559:
        /* <DEDUP_REMOVED lines=18> */
[----:B------:R-:W-:Y:S01]  /*8d20*/  LEA.HI R38, R38, R34, RZ, 0x3 ;  /* 0x0000002226267211 */ /* 0x000fe200078f18ff */
[----:B------:R-:W-:Y:S01]  /*8d30*/  IMAD R34, R16, 0x6000, R138 ;  /* 0x0000600010227824 */ /* 0x000fe200078e028a */
[----:B------:R-:W-:-:S03]  /*8d40*/  ISETP.GE.AND P3, PT, R36, R142, PT ;  /* 0x0000008e2400720c */ /* 0x000fc60003f66270 */
[----:B------:R-:W-:Y:S02]  /*8d50*/  IMAD.SHL.U32 R38, R38, 0x400, RZ ;  /* 0x0000040026267824 */ /* 0x000fe400078e00ff */
[----:B------:R-:W-:-:S03]  /*8d60*/  IMAD R34, R34, 0x2, R2 ;  /* 0x0000000222227824 */ /* 0x000fc600078e0202 */
[----:B------:R-:W-:-:S05]  /*8d70*/  LOP3.LUT R38, R38, 0x7fffe000, RZ, 0xc0, !PT ;  /* 0x7fffe00026267812 */ /* 0x000fca00078ec0ff */
[--C-:B------:R-:W-:Y:S02]  /*8d80*/  @!P3 SHF.R.S32.HI R32, RZ, 0x1f, R36.reuse ;  /* 0x0000001fff20b819 */ /* 0x100fe40000011424 */
[--C-:B------:R-:W-:Y:S02]  /*8d90*/  @!P3 IADD3 R33, P4, P5, R92, R124, R36.reuse ;  /* 0x0000007c5c21b210 */ /* 0x100fe40007d9e024 */
[----:B------:R-:W-:Y:S02]  /*8da0*/  LOP3.LUT R36, R194, 0x38, R36, 0xf8, !PT ;  /* 0x00000038c2247812 */ /* 0x000fe400078ef824 */
[----:B------:R-:W-:Y:S02]  /*8db0*/  @!P3 IADD3.X R32, R90, R44, R32, P4, P5 ;  /* 0x0000002c5a20b210 */ /* 0x000fe400027ea420 */
[----:B------:R-:W-:Y:S02]  /*8dc0*/  LOP3.LUT R36, R36, R39, RZ, 0x3c, !PT ;  /* 0x0000002724247212 */ /* 0x000fe400078e3cff */
[----:B------:R-:W-:-:S02]  /*8dd0*/  LEA R40, P4, R35, R114, 0x1 ;  /* 0x0000007223287211 */ /* 0x000fc400078808ff */
[----:B------:R-:W-:Y:S02]  /*8de0*/  IADD3 R36, R36, R38, R198 ;  /* 0x0000002624247210 */ /* 0x000fe40007ffe0c6 */
[----:B------:R-:W-:Y:S02]  /*8df0*/  LEA.HI.X R41, R35, R115, R37, 0x1, P4 ;  /* 0x0000007323297211 */ /* 0x000fe400020f0c25 */
[----:B------:R-:W-:Y:S01]  /*8e00*/  @!P3 LEA R42, P4, R33, R114, 0x1 ;  /* 0x00000072212ab211 */ /* 0x000fe200078808ff */
[----:B------:R-:W-:-:S03]  /*8e10*/  IMAD R36, R16, 0x6000, R36 ;  /* 0x0000600010247824 */ /* 0x000fc600078e0224 */
[----:B------:R-:W-:Y:S01]  /*8e20*/  @!P3 LEA.HI.X R43, R33, R115, R32, 0x1, P4 ;  /* 0x00000073212bb211 */ /* 0x000fe200020f0c20 */
[----:B------:R-:W-:Y:S01]  /*8e30*/  IMAD R36, R36, 0x2, R2 ;  /* 0x0000000224247824 */ /* 0x000fe200078e0202 */
[----:B------:R-:W0:Y:S01]  /*8e40*/  LDS.128 R32, [R34+0x1c400] ;  /* 0x01c4000022207984 */ /* 0x000e220000000c00 */
[----:B------:R-:W-:-:S04]  /*8e50*/  ISETP.GE.AND P4, PT, R18, R117, PT ;  /* 0x000000751200720c */ /* 0x000fc80003f86270 */
[----:B------:R-:W2:Y:S09]  /*8e60*/  LDS.128 R36, [R36+0x1c400] ;  /* 0x01c4000024247984 */ /* 0x000eb20000000c00 */
        /* <DEDUP_REMOVED lines=45> */
[----:B------:R-:W-:Y:S01]  /*9140*/  LOP3.LUT R49, R39, 0xffff0000, RZ, 0xc0, !PT ;  /* 0xffff000027317812 */ /* 0x000fe200078ec0ff */
[----:B------:R-:W-:Y:S01]  /*9150*/  IMAD.U32 R54, R66, 0x10000, RZ ;  /* 0x0001000042367824 */ /* 0x000fe200078e00ff */
        /* <DEDUP_REMOVED lines=24> */
[----:B------:R-:W-:Y:S01]  /*92e0*/  IMAD.U32 R32, R34, 0x10000, RZ ;  /* 0x0001000022207824 */ /* 0x000fe200078e00ff */
[----:B------:R-:W-:Y:S01]  /*92f0*/  LOP3.LUT R78, R78, 0xffff0000, RZ, 0xc0, !PT ;  /* 0xffff00004e4e7812 */ /* 0x000fe200078ec0ff */
[C---:B------:R-:W-:Y:S01]  /*9300*/  FMUL.FTZ R55, R47.reuse, R48 ;  /* 0x000000302f377220 */ /* 0x040fe20000410000 */
[----:B------:R-:W-:Y:S01]  /*9310*/  LOP3.LUT R34, R34, 0xffff0000, RZ, 0xc0, !PT ;  /* 0xffff000022227812 */ /* 0x000fe200078ec0ff */
[----:B------:R-:W-:Y:S01]  /*9320*/  FMUL.FTZ R47, R47, R54 ;  /* 0x000000362f2f7220 */ /* 0x000fe20000410000 */
[----:B------:R-:W-:Y:S01]  /*9330*/  F2FP.BF16.F32.PACK_AB R35, R35, R50 ;  /* 0x000000322323723e */ /* 0x000fe200000010ff */
[----:B------:R-:W-:Y:S01]  /*9340*/  FFMA.FTZ R55, R32, R54, -R55 ;  /* 0x0000003620377223 */ /* 0x000fe20000010837 */
[C---:B------:R-:W-:Y:S01]  /*9350*/  FMUL.FTZ R54, R38.reuse, R78 ;  /* 0x0000004e26367220 */ /* 0x040fe20000410000 */
[----:B------:R-:W-:Y:S01]  /*9360*/  FMUL.FTZ R38, R38, R66 ;  /* 0x0000004226267220 */ /* 0x000fe20000410000 */
[----:B------:R-:W-:Y:S01]  /*9370*/  F2FP.BF16.F32.PACK_AB R39, R39, R52 ;  /* 0x000000342727723e */ /* 0x000fe200000010ff */
[----:B------:R-:W-:Y:S01]  /*9380*/  FFMA.FTZ R47, R32, R48, R47 ;  /* 0x00000030202f7223 */ /* 0x000fe2000001002f */
        /* <DEDUP_REMOVED lines=13> */
.L_x_2574:
[----:B------:R-:W-:Y:S05]  /*9460*/  BSYNC B2 ;  /* 0x0000000000027941 */ /* 0x000fea0003800000 */
.L_x_2573:
[----:B0-----:R0:W-:Y:S04]  /*9470*/  STG.E.128 desc[UR60][R40.64], R32 ;  /* 0x0000002028007986 */ /* 0x0011e8000c101d3c */
[----:B--2---:R0:W-:Y:S02]  /*9480*/  @!P3 STG.E.128 desc[UR60][R42.64], R36 ;  /* 0x000000242a00b986 */ /* 0x0041e4000c101d3c */
.L_x_2572:
[----:B------:R-:W-:Y:S05]  /*9490*/  BSYNC B1 ;  /* 0x0000000000017941 */ /* 0x000fea0003800000 */
.L_x_2571:
        /* <DEDUP_REMOVED lines=15> */
[----:B------:R-:W-:Y:S01]  /*9590*/  LOP3.LUT R36, R194, 0x38, R37, 0xf8, !PT ;  /* 0x00000038c2247812 */ /* 0x000fe200078ef825 */
[----:B------:R-:W-:-:S05]  /*95a0*/  IMAD.SHL.U32 R39, R39, 0x400, RZ ;  /* 0x0000040027277824 */ /* 0x000fca00078e00ff */
[----:B------:R-:W-:-:S05]  /*95b0*/  LOP3.LUT R39, R39, 0x7fffe000, RZ, 0xc0, !PT ;  /* 0x7fffe00027277812 */ /* 0x000fca00078ec0ff */
[--C-:B------:R-:W-:Y:S02]  /*95c0*/  @!P3 SHF.R.S32.HI R33, RZ, 0x1f, R37.reuse ;  /* 0x0000001fff21b819 */ /* 0x100fe40000011425 */
[----:B------:R-:W-:Y:S02]  /*95d0*/  @!P3 IADD3 R32, P4, P5, R92, R124, R37 ;  /* 0x0000007c5c20b210 */ /* 0x000fe40007d9e025 */
[----:B------:R-:W-:Y:S02]  /*95e0*/  LOP3.LUT R37, R36, R38, RZ, 0x3c, !PT ;  /* 0x0000002624257212 */ /* 0x000fe400078e3cff */
[----:B------:R-:W-:Y:S02]  /*95f0*/  @!P3 IADD3.X R33, R90, R44, R33, P4, P5 ;  /* 0x0000002c5a21b210 */ /* 0x000fe400027ea421 */
[----:B------:R-:W-:Y:S01]  /*9600*/  IADD3 R39, R37, R39, R198 ;  /* 0x0000002725277210 */ /* 0x000fe20007ffe0c6 */
[----:B------:R-:W-:Y:S01]  /*9610*/  IMAD R37, R16, 0x6000, R136 ;  /* 0x0000600010257824 */ /* 0x000fe200078e0288 */
[----:B------:R-:W-:-:S03]  /*9620*/  LEA R40, P4, R34, R114, 0x1 ;  /* 0x0000007222287211 */ /* 0x000fc600078808ff */
        /* <DEDUP_REMOVED lines=47> */
[C---:B------:R-:W-:Y:S01]  /*9920*/  FMUL.FTZ R60, R55.reuse, R64 ;  /* 0x00000040373c7220 */ /* 0x040fe20000410000 */
[----:B------:R-:W-:Y:S01]  /*9930*/  LOP3.LUT R74, R74, 0xffff0000, RZ, 0xc0, !PT ;  /* 0xffff00004a4a7812 */ /* 0x000fe200078ec0ff */
[-C--:B------:R-:W-:Y:S01]  /*9940*/  FMUL.FTZ R55, R55, R49.reuse ;  /* 0x0000003137377220 */ /* 0x080fe20000410000 */
[----:B------:R-:W-:Y:S01]  /*9950*/  PRMT R47, R157, 0x5410, R47 ;  /* 0x000054109d2f7816 */ /* 0x000fe2000000002f */
[----:B------:R-:W-:Y:S01]  /*9960*/  FFMA.FTZ R52, R50, R72, R52 ;  /* 0x0000004832347223 */ /* 0x000fe20000010034 */
[----:B------:R-:W-:Y:S01]  /*9970*/  PRMT R45, R154, 0x5432, R45 ;  /* 0x000054329a2d7816 */ /* 0x000fe2000000002d */
[----:B------:R-:W-:Y:S01]  /*9980*/  FFMA.FTZ R60, R54, R49, -R60 ;  /* 0x00000031363c7223 */ /* 0x000fe2000001083c */
[----:B------:R-:W-:Y:S01]  /*9990*/  LOP3.LUT R62, R62, 0xffff0000, RZ, 0xc0, !PT ;  /* 0xffff00003e3e7812 */ /* 0x000fe200078ec0ff */
[----:B------:R-:W-:Y:S01]  /*99a0*/  FFMA.FTZ R55, R54, R64, R55 ;  /* 0x0000004036377223 */ /* 0x000fe20000010037 */
[----:B------:R-:W-:Y:S01]  /*99b0*/  LOP3.LUT R35, R35, 0xffff0000, RZ, 0xc0, !PT ;  /* 0xffff000023237812 */ /* 0x000fe200078ec0ff */
[----:B------:R-:W-:Y:S01]  /*99c0*/  FMUL.FTZ R72, R39, R74 ;  /* 0x0000004a27487220 */ /* 0x000fe20000410000 */
[----:B------:R-:W-:Y:S01]  /*99d0*/  IMAD.U32 R54, R47, 0x10000, RZ ;  /* 0x000100002f367824 */ /* 0x000fe200078e00ff */
[----:B------:R-:W-:Y:S01]  /*99e0*/  LOP3.LUT R36, R36, 0xffff0000, RZ, 0xc0, !PT ;  /* 0xffff000024247812 */ /* 0x000fe200078ec0ff */
[----:B------:R-:W-:-:S02]  /*99f0*/  IMAD.U32 R50, R45, 0x10000, RZ ;  /* 0x000100002d327824 */ /* 0x000fc400078e00ff */
[-C--:B------:R-:W-:Y:S01]  /*9a00*/  FMUL.FTZ R64, R39, R62.reuse ;  /* 0x0000003e27407220 */ /* 0x080fe20000410000 */
[----:B------:R-:W-:Y:S01]  /*9a10*/  LOP3.LUT R47, R47, 0xffff0000, RZ, 0xc0, !PT ;  /* 0xffff00002f2f7812 */ /* 0x000fe200078ec0ff */
[----:B------:R-:W-:Y:S01]  /*9a20*/  FFMA.FTZ R39, R35, R62, -R72 ;  /* 0x0000003e23277223 */ /* 0x000fe20000010848 */
[----:B------:R-:W-:Y:S01]  /*9a30*/  LOP3.LUT R45, R45, 0xffff0000, RZ, 0xc0, !PT ;  /* 0xffff00002d2d7812 */ /* 0x000fe200078ec0ff */
[C---:B------:R-:W-:Y:S01]  /*9a40*/  FMUL.FTZ R62, R37.reuse, R54 ;  /* 0x00000036253e7220 */ /* 0x040fe20000410000 */
[----:B------:R-:W-:Y:S01]  /*9a50*/  FMUL.FTZ R37, R37, R50 ;  /* 0x0000003225257220 */ /* 0x000fe20000410000 */
[----:B------:R-:W-:Y:S01]  /*9a60*/  PRMT R46, R155, 0x5432, R46 ;  /* 0x000054329b2e7816 */ /* 0x000fe2000000002e */
[----:B------:R-:W-:Y:S01]  /*9a70*/  FFMA.FTZ R64, R35, R74, R64 ;  /* 0x0000004a23407223 */ /* 0x000fe20000010040 */
[C---:B------:R-:W-:Y:S01]  /*9a80*/  FMUL.FTZ R35, R36.reuse, R47 ;  /* 0x0000002f24237220 */ /* 0x040fe20000410000 */
[-C--:B------:R-:W-:Y:S01]  /*9a90*/  FMUL.FTZ R49, R36, R45.reuse ;  /* 0x0000002d24317220 */ /* 0x080fe20000410000 */
[----:B------:R-:W-:Y:S01]  /*9aa0*/  LOP3.LUT R32, R32, 0xffff0000, RZ, 0xc0, !PT ;  /* 0xffff000020207812 */ /* 0x000fe200078ec0ff */
[----:B------:R-:W-:Y:S01]  /*9ab0*/  IMAD.U32 R36, R65, 0x10000, RZ ;  /* 0x0001000041247824 */ /* 0x000fe200078e00ff */
[----:B------:R-:W-:Y:S01]  /*9ac0*/  LOP3.LUT R38, R38, 0xffff0000, RZ, 0xc0, !PT ;  /* 0xffff000026267812 */ /* 0x000fe200078ec0ff */
[C---:B------:R-:W-:Y:S01]  /*9ad0*/  FFMA.FTZ R62, R33.reuse, R50, -R62 ;  /* 0x00000032213e7223 */ /* 0x040fe2000001083e */
[----:B------:R-:W-:Y:S01]  /*9ae0*/  FFMA.FTZ R37, R33, R54, R37 ;  /* 0x0000003621257223 */ /* 0x000fe20000010025 */
[----:B------:R-:W-:Y:S01]  /*9af0*/  LOP3.LUT R65, R65, 0xffff0000, RZ, 0xc0, !PT ;  /* 0xffff000041417812 */ /* 0x000fe200078ec0ff */
[C---:B------:R-:W-:Y:S01]  /*9b00*/  IMAD.U32 R50, R46.reuse, 0x10000, RZ ;  /* 0x000100002e327824 */ /* 0x040fe200078e00ff */
[----:B------:R-:W-:Y:S01]  /*9b10*/  LOP3.LUT R33, R46, 0xffff0000, RZ, 0xc0, !PT ;  /* 0xffff00002e217812 */ /* 0x000fe200078ec0ff */
[----:B------:R-:W-:Y:S01]  /*9b20*/  FFMA.FTZ R35, R32, R45, -R35 ;  /* 0x0000002d20237223 */ /* 0x000fe20000010823 */
[----:B------:R-:W-:Y:S01]  /*9b30*/  LOP3.LUT R34, R34, 0xffff0000, RZ, 0xc0, !PT ;  /* 0xffff000022227812 */ /* 0x000fe200078ec0ff */
[C---:B------:R-:W-:Y:S01]  /*9b40*/  FMUL.FTZ R46, R61.reuse, R36 ;  /* 0x000000243d2e7220 */ /* 0x040fe20000410000 */
[C---:B------:R-:W-:Y:S01]  /*9b50*/  FMUL.FTZ R45, R38.reuse, R65 ;  /* 0x00000041262d7220 */ /* 0x040fe20000410000 */
[----:B------:R-:W-:Y:S01]  /*9b60*/  FMUL.FTZ R61, R61, R50 ;  /* 0x000000323d3d7220 */ /* 0x000fe20000410000 */
[----:B------:R-:W-:Y:S01]  /*9b70*/  FMUL.FTZ R38, R38, R33 ;  /* 0x0000002126267220 */ /* 0x000fe20000410000 */
[----:B------:R-:W-:Y:S01]  /*9b80*/  FFMA.FTZ R32, R32, R47, R49 ;  /* 0x0000002f20207223 */ /* 0x000fe20000010031 */
[----:B------:R-:W-:Y:S01]  /*9b90*/  F2FP.BF16.F32.PACK_AB R39, R39, R60 ;  /* 0x0000003c2727723e */ /* 0x000fe200000010ff */
[C---:B------:R-:W-:Y:S01]  /*9ba0*/  FFMA.FTZ R36, R53.reuse, R36, R61 ;  /* 0x0000002435247223 */ /* 0x040fe2000001003d */
[----:B------:R-:W-:Y:S01]  /*9bb0*/  FFMA.FTZ R65, R34, R65, R38 ;  /* 0x0000004122417223 */ /* 0x000fe20000010026 */
[----:B------:R-:W-:Y:S01]  /*9bc0*/  FFMA.FTZ R50, R53, R50, -R46 ;  /* 0x0000003235327223 */ /* 0x000fe2000001082e */
[----:B------:R-:W-:Y:S01]  /*9bd0*/  F2FP.BF16.F32.PACK_AB R38, R32, R37 ;  /* 0x000000252026723e */ /* 0x000fe200000010ff */
[----:B------:R-:W-:Y:S01]  /*9be0*/  FFMA.FTZ R45, R34, R33, -R45 ;  /* 0x00000021222d7223 */ /* 0x000fe2000001082d */
[----:B------:R-:W-:-:S02]  /*9bf0*/  F2FP.BF16.F32.PACK_AB R51, R52, R51 ;  /* 0x000000333433723e */ /* 0x000fc400000010ff */
        /* <DEDUP_REMOVED lines=8> */
[----:B------:R-:W-:Y:S02]  /*9c80*/  IMAD.MOV.U32 R37, RZ, RZ, R51 ;  /* 0x000000ffff257224 */ /* 0x000fe400078e0033 */
[----:B------:R-:W-:-:S02]  /*9c90*/  IMAD.MOV.U32 R38, RZ, RZ, R54 ;  /* 0x000000ffff267224 */ /* 0x000fc400078e0036 */
[----:B------:R-:W-:-:S07]  /*9ca0*/  IMAD.MOV.U32 R39, RZ, RZ, R55 ;  /* 0x000000ffff277224 */ /* 0x000fce00078e0037 */
.L_x_2578:
[----:B------:R-:W-:Y:S05]  /*9cb0*/  BSYNC B2 ;  /* 0x0000000000027941 */ /* 0x000fea0003800000 */
.L_x_2577:
[----:B0-----:R0:W-:Y:S04]  /*9cc0*/  STG.E.128 desc[UR60][R40.64], R32 ;  /* 0x0000002028007986 */ /* 0x0011e8000c101d3c */
[----:B--2---:R0:W-:Y:S02]  /*9cd0*/  @!P3 STG.E.128 desc[UR60][R42.64], R36 ;  /* 0x000000242a00b986 */ /* 0x0041e4000c101d3c */
.L_x_2576:
[----:B------:R-:W-:Y:S05]  /*9ce0*/  BSYNC B1 ;  /* 0x0000000000017941 */ /* 0x000fea0003800000 */
.L_x_2575:
[----:B------:R-:W-:-:S13]  /*9cf0*/  ISETP.NE.AND P3, PT, R9, RZ, PT ;  /* 0x000000ff0900720c */ /* 0x000fda0003f65270 */
[----:B------:R-:W-:Y:S05]  /*9d00*/  @!P3 BRA `(.L_x_2529) ;  /* 0x0000000800f0b947 */ /* 0x000fea0003800000 */
[----:B0-----:R-:W2:Y:S01]  /*9d10*/  LDL R32, [R1+0x10] ;  /* 0x0000100001207983 */ /* 0x001ea20000100800 */
[----:B------:R-:W-:Y:S01]  /*9d20*/  SHF.R.U32.HI R35, RZ, 0x3, R194 ;  /* 0x00000003ff237819 */ /* 0x000fe200000116c2 */
[----:B------:R-:W-:Y:S01]  /*9d30*/  BSSY B1, `(.L_x_2579) ;  /* 0x0000077000017945 */ /* 0x000fe20003800000 */
[----:B--2---:R-:W-:-:S04]  /*9d40*/  LOP3.LUT P4, RZ, R32, 0x1, RZ, 0xc0, !PT ;  /* 0x0000000120ff7812 */ /* 0x004fc8000788c0ff */
[----:B------:R-:W-:Y:S02]  /*9d50*/  SEL R144, R120, R144, !P4 ;  /* 0x0000009078907207 */ /* 0x000fe40006000000 */
[----:B---34-:R-:W-:Y:S02]  /*9d60*/  IADD3 R41, P3, P4, R92, R124, R12 ;  /* 0x0000007c5c297210 */ /* 0x018fe40007c7e00c */
[----:B------:R-:W-:Y:S02]  /*9d70*/  SHF.R.S32.HI R33, RZ, 0x1f, R144 ;  /* 0x0000001fff217819 */ /* 0x000fe40000011490 */
[----:B------:R-:W-:Y:S02]  /*9d80*/  IADD3.X R42, R90, R44, R107, P3, P4 ;  /* 0x0000002c5a2a7210 */ /* 0x000fe40001fe846b */
[----:B------:R-:W-:Y:S02]  /*9d90*/  LEA.HI R33, R33, R144, RZ, 0x4 ;  /* 0x0000009021217211 */ /* 0x000fe400078f20ff */
[----:B------:R-:W-:-:S02]  /*9da0*/  ISETP.GE.AND P4, PT, R186, R117, PT ;  /* 0x00000075ba00720c */ /* 0x000fc40003f86270 */
[----:B------:R-:W-:Y:S02]  /*9db0*/  LEA.HI.SX32 R33, R33, R110, 0x1c ;  /* 0x0000006e21217211 */ /* 0x000fe400078fe2ff */
[----:B------:R-:W-:Y:S02]  /*9dc0*/  LEA R40, P3, R41, R114, 0x1 ;  /* 0x0000007229287211 */ /* 0x000fe400078608ff */
[----:B------:R-:W-:Y:S01]  /*9dd0*/  SHF.R.S32.HI R32, RZ, 0x1f, R33 ;  /* 0x0000001fff207819 */ /* 0x000fe20000011421 */
[----:B------:R-:W-:Y:S01]  /*9de0*/  IMAD.SHL.U32 R43, R33, 0x8, RZ ;  /* 0x00000008212b7824 */ /* 0x000fe200078e00ff */
[----:B------:R-:W-:Y:S02]  /*9df0*/  LEA.HI.X R41, R41, R115, R42, 0x1, P3 ;  /* 0x0000007329297211 */ /* 0x000fe400018f0c2a */
        /* <DEDUP_REMOVED lines=23> */
[----:B------:R-:W-:-:S02]  /*9f70*/  SHF.R.U64 R45, R58, 0x10, R59 ;  /* 0x000000103a2d7819 */ /* 0x000fc4000000123b */
[----:B------:R-:W-:Y:S02]  /*9f80*/  PRMT R57, R150, 0x5432, R57 ;  /* 0x0000543296397816 */ /* 0x000fe40000000039 */
[----:B------:R-:W-:Y:S02]  /*9f90*/  SHF.R.U64 R52, R70, 0x10, R71 ;  /* 0x0000001046347819 */ /* 0x000fe40000001247 */
[----:B------:R-:W-:Y:S01]  /*9fa0*/  SHF.R.U32.HI R58, RZ, 0x10, R59 ;  /* 0x00000010ff3a7819 */ /* 0x000fe2000001163b */
[----:B------:R-:W-:Y:S01]  /*9fb0*/  IMAD.U32 R59, R56, 0x10000, RZ ;  /* 0x00010000383b7824 */ /* 0x000fe200078e00ff */
[----:B------:R-:W-:Y:S02]  /*9fc0*/  SHF.R.U32.HI R70, RZ, 0x10, R71 ;  /* 0x00000010ff467819 */ /* 0x000fe40000011647 */
[----:B------:R-:W-:Y:S01]  /*9fd0*/  PRMT R150, R150, 0x5410, R45 ;  /* 0x0000541096967816 */ /* 0x000fe2000000002d */
[----:B------:R-:W-:Y:S01]  /*9fe0*/  IMAD.U32 R45, R57, 0x10000, RZ ;  /* 0x00010000392d7824 */ /* 0x000fe200078e00ff */
[----:B------:R-:W-:Y:S01]  /*9ff0*/  PRMT R70, R151, 0x5432, R70 ;  /* 0x0000543297467816 */ /* 0x000fe20000000046 */
[C---:B------:R-:W-:Y:S01]  /*a000*/  FMUL.FTZ R61, R55.reuse, R59 ;  /* 0x0000003b373d7220 */ /* 0x040fe20000410000 */
[----:B------:R-:W-:Y:S01]  /*a010*/  PRMT R152, R152, 0x5410, R47 ;  /* 0x0000541098987816 */ /* 0x000fe2000000002f */
[-C--:B------:R-:W-:Y:S01]  /*a020*/  FMUL.FTZ R55, R55, R45.reuse ;  /* 0x0000002d37377220 */ /* 0x080fe20000410000 */
[----:B------:R-:W-:Y:S01]  /*a030*/  LOP3.LUT R53, R37, 0xffff0000, RZ, 0xc0, !PT ;  /* 0xffff000025357812 */ /* 0x000fe200078ec0ff */
[C---:B------:R-:W-:Y:S01]  /*a040*/  FFMA.FTZ R45, R50.reuse, R45, -R61 ;  /* 0x0000002d322d7223 */ /* 0x040fe2000001083d */
[----:B------:R-:W-:Y:S01]  /*a050*/  PRMT R58, R149, 0x5432, R58 ;  /* 0x00005432953a7816 */ /* 0x000fe2000000003a */
[----:B------:R-:W-:Y:S01]  /*a060*/  FFMA.FTZ R50, R50, R59, R55 ;  /* 0x0000003b32327223 */ /* 0x000fe20000010037 */
[----:B------:R-:W-:Y:S01]  /*a070*/  LOP3.LUT R47, R56, 0xffff0000, RZ, 0xc0, !PT ;  /* 0xffff0000382f7812 */ /* 0x000fe200078ec0ff */
[----:B------:R-:W-:Y:S01]  /*a080*/  IMAD.U32 R37, R36, 0x10000, RZ ;  /* 0x0001000024257824 */ /* 0x000fe200078e00ff */
[----:B------:R-:W-:Y:S01]  /*a090*/  LOP3.LUT R56, R57, 0xffff0000, RZ, 0xc0, !PT ;  /* 0xffff000039387812 */ /* 0x000fe200078ec0ff */
[----:B------:R-:W-:Y:S01]  /*a0a0*/  IMAD.U32 R57, R70, 0x10000, RZ ;  /* 0x0001000046397824 */ /* 0x000fe200078e00ff */
[----:B------:R-:W-:Y:S01]  /*a0b0*/  LOP3.LUT R46, R33, 0xffff0000, RZ, 0xc0, !PT ;  /* 0xffff0000212e7812 */ /* 0x000fe200078ec0ff */
[----:B------:R-:W-:Y:S01]  /*a0c0*/  FMUL.FTZ R61, R53, R47 ;  /* 0x0000002f353d7220 */ /* 0x000fe20000410000 */
[----:B------:R-:W-:-:S02]  /*a0d0*/  IMAD.U32 R55, R58, 0x10000, RZ ;  /* 0x000100003a377824 */ /* 0x000fc400078e00ff */
[-C--:B------:R-:W-:Y:S01]  /*a0e0*/  FMUL.FTZ R53, R53, R56.reuse ;  /* 0x0000003835357220 */ /* 0x080fe20000410000 */
[----:B------:R-:W-:Y:S01]  /*a0f0*/  LOP3.LUT R39, R39, 0xffff0000, RZ, 0xc0, !PT ;  /* 0xffff000027277812 */ /* 0x000fe200078ec0ff */
[----:B------:R-:W-:Y:S01]  /*a100*/  FMUL.FTZ R60, R54, R57 ;  /* 0x00000039363c7220 */ /* 0x000fe20000410000 */
[----:B------:R-:W-:Y:S01]  /*a110*/  LOP3.LUT R70, R70, 0xffff0000, RZ, 0xc0, !PT ;  /* 0xffff000046467812 */ /* 0x000fe200078ec0ff */
[----:B------:R-:W-:Y:S01]  /*a120*/  FMUL.FTZ R54, R54, R55 ;  /* 0x0000003736367220 */ /* 0x000fe20000410000 */
[----:B------:R-:W-:Y:S01]  /*a130*/  LOP3.LUT R58, R58, 0xffff0000, RZ, 0xc0, !PT ;  /* 0xffff00003a3a7812 */ /* 0x000fe200078ec0ff */
[C---:B------:R-:W-:Y:S01]  /*a140*/  FFMA.FTZ R56, R46.reuse, R56, -R61 ;  /* 0x000000382e387223 */ /* 0x040fe2000001083d */
[----:B------:R-:W-:Y:S01]  /*a150*/  PRMT R42, R149, 0x5410, R42 ;  /* 0x00005410952a7816 */ /* 0x000fe2000000002a */
[----:B------:R-:W-:Y:S01]  /*a160*/  FFMA.FTZ R47, R46, R47, R53 ;  /* 0x0000002f2e2f7223 */ /* 0x000fe20000010035 */
[----:B------:R-:W-:Y:S01]  /*a170*/  LOP3.LUT R35, R35, 0xffff0000, RZ, 0xc0, !PT ;  /* 0xffff000023237812 */ /* 0x000fe200078ec0ff */
[----:B------:R-:W-:Y:S01]  /*a180*/  FFMA.FTZ R46, R51, R55, -R60 ;  /* 0x00000037332e7223 */ /* 0x000fe2000001083c */
[----:B------:R-:W-:Y:S01]  /*a190*/  LOP3.LUT R36, R36, 0xffff0000, RZ, 0xc0, !PT ;  /* 0xffff000024247812 */ /* 0x000fe200078ec0ff */
[C---:B------:R-:W-:Y:S01]  /*a1a0*/  FMUL.FTZ R62, R39.reuse, R70 ;  /* 0x00000046273e7220 */ /* 0x040fe20000410000 */
[----:B------:R-:W-:Y:S01]  /*a1b0*/  FMUL.FTZ R64, R39, R58 ;  /* 0x0000003a27407220 */ /* 0x000fe20000410000 */
[C---:B------:R-:W-:Y:S01]  /*a1c0*/  LOP3.LUT R55, R152.reuse, 0xffff0000, RZ, 0xc0, !PT ;  /* 0xffff000098377812 */ /* 0x040fe200078ec0ff */
[----:B------:R-:W-:Y:S01]  /*a1d0*/  FFMA.FTZ R51, R51, R57, R54 ;  /* 0x0000003933337223 */ /* 0x000fe20000010036 */
[----:B------:R-:W-:Y:S01]  /*a1e0*/  IMAD.U32 R60, R152, 0x10000, RZ ;  /* 0x00010000983c7824 */ /* 0x000fe200078e00ff */
[C---:B------:R-:W-:Y:S01]  /*a1f0*/  LOP3.LUT R53, R42.reuse, 0xffff0000, RZ, 0xc0, !PT ;  /* 0xffff00002a357812 */ /* 0x040fe200078ec0ff */
[----:B------:R-:W-:-:S02]  /*a200*/  IMAD.U32 R54, R42, 0x10000, RZ ;  /* 0x000100002a367824 */ /* 0x000fc400078e00ff */
[C---:B------:R-:W-:Y:S01]  /*a210*/  FFMA.FTZ R39, R35.reuse, R58, -R62 ;  /* 0x0000003a23277223 */ /* 0x040fe2000001083e */
[C---:B------:R-:W-:Y:S01]  /*a220*/  IMAD.U32 R33, R32.reuse, 0x10000, RZ ;  /* 0x0001000020217824 */ /* 0x040fe200078e00ff */
[----:B------:R-:W-:Y:S01]  /*a230*/  LOP3.LUT R32, R32, 0xffff0000, RZ, 0xc0, !PT ;  /* 0xffff000020207812 */ /* 0x000fe200078ec0ff */
[----:B------:R-:W-:Y:S01]  /*a240*/  FFMA.FTZ R64, R35, R70, R64 ;  /* 0x0000004623407223 */ /* 0x000fe20000010040 */
[----:B------:R-:W-:Y:S01]  /*a250*/  PRMT R52, R151, 0x5410, R52 ;  /* 0x0000541097347816 */ /* 0x000fe20000000034 */
[C---:B------:R-:W-:Y:S01]  /*a260*/  FMUL.FTZ R42, R37.reuse, R60 ;  /* 0x0000003c252a7220 */ /* 0x040fe20000410000 */
[C---:B------:R-:W-:Y:S01]  /*a270*/  FMUL.FTZ R35, R36.reuse, R55 ;  /* 0x0000003724237220 */ /* 0x040fe20000410000 */
        /* <DEDUP_REMOVED lines=14> */
[-C--:B------:R-:W-:Y:S01]  /*a360*/  FMUL.FTZ R34, R34, R33.reuse ;  /* 0x0000002122227220 */ /* 0x080fe20000410000 */
[C---:B------:R-:W-:Y:S01]  /*a370*/  FMUL.FTZ R36, R38.reuse, R52 ;  /* 0x0000003426247220 */ /* 0x040fe20000410000 */
[----:B------:R-:W-:Y:S01]  /*a380*/  F2FP.BF16.F32.PACK_AB R47, R47, R50 ;  /* 0x000000322f2f723e */ /* 0x000fe200000010ff */
        /* <DEDUP_REMOVED lines=17> */
.L_x_2580:
[----:B------:R-:W-:Y:S05]  /*a4a0*/  BSYNC B1 ;  /* 0x0000000000017941 */ /* 0x000fea0003800000 */
.L_x_2579:
        /* <DEDUP_REMOVED lines=10> */
.L_x_2496:
[----:B------:R-:W2:Y:S02]  /*a550*/  LDL R32, [R1+0x14] ;  /* 0x0000140001207983 */ /* 0x000ea40000100800 */
[----:B--2---:R-:W-:-:S13]  /*a560*/  R2UR UR4, R32 ;  /* 0x00000000200472ca */ /* 0x004fda00000e0000 */
[----:B------:R-:W-:-:S06]  /*a570*/  UISETP.NE.AND UP0, UPT, UR4, 0x3, UPT ;  /* 0x000000030400788c */ /* 0x000fcc000bf05270 */
[----:B------:R-:W-:-:S13]  /*a580*/  PLOP3.LUT P2, PT, PT, PT, UP0, 0x80, 0x0 ;  /* 0x000000000000781c */ /* 0x000fda0003f4f008 */
[----:B------:R-:W-:Y:S05]  /*a590*/  @!P2 BRA `(.L_x_2581) ;  /* 0x000000000004a947 */ /* 0x000fea0003800000 */
[----:B------:R-:W-:Y:S01]  /*a5a0*/  BPT.TRAP 0x1 ;  /* 0x000000040000795c */ /* 0x000fe20000300000 */
.L_x_2581:
[----:B------:R-:W-:Y:S01]  /*a5b0*/  IMAD R3, R16, 0x8, R2 ;  /* 0x0000000810037824 */ /* 0x000fe200078e0202 */
[----:B------:R-:W-:Y:S01]  /*a5c0*/  SHF.L.U32 R0, R188, 0x1f, RZ ;  /* 0x0000001fbc007819 */ /* 0x000fe200000006ff */
[----:B------:R-:W-:Y:S01]  /*a5d0*/  IMAD R4, R24, -0x80, R25 ;  /* 0xffffff8018047824 */ /* 0x000fe200078e0219 */
[----:B------:R-:W-:Y:S02]  /*a5e0*/  BSSY B1, `(.L_x_2582) ;  /* 0x0000005000017945 */ /* 0x000fe40003800000 */
[----:B------:R-:W1:Y:S02]  /*a5f0*/  SYNCS.PHASECHK.TRANS64.TRYWAIT P4, [R3+URZ+0x34890], R0 ;  /* 0x03489000030075a7 */ /* 0x000e64000808017f */
[----:B------:R-:W-:-:S04]  /*a600*/  VIMNMX R4, R4, 0x80, PT ;  /* 0x0000008004047848 */ /* 0x000fc80003fe0100 */
[----:B------:R-:W-:Y:S01]  /*a610*/  ISETP.GE.AND P3, PT, R17, R4, PT ;  /* 0x000000041100720c */ /* 0x000fe20003f66270 */
[----:B-1----:R-:W-:-:S12]  /*a620*/  @!P4 BRA `(.L_x_2583) ;  /* 0x000001c800ccc947 */ /* 0x002fd80003800000 */
.L_x_2886:
[----:B------:R-:W-:Y:S05]  /*a630*/  BSYNC B1 ;  /* 0x0000000000017941 */ /* 0x000fea0003800000 */
.L_x_2582:
[----:B------:R-:W-:Y:S04]  /*a640*/  BSSY B1, `(.L_x_2584) ;  /* 0x0000014000017945 */ /* 0x000fe80003800000 */
[----:B------:R-:W-:Y:S05]  /*a650*/  @P3 BRA `(.L_x_2585) ;  /* 0x0000000000483947 */ /* 0x000fea0003800000 */
[----:B------:R-:W-:Y:S02]  /*a660*/  ISETP.NE.AND P4, PT, R11, RZ, PT ;  /* 0x000000ff0b00720c */ /* 0x000fe40003f85270 */
[----:B------:R-:W-:-:S11]  /*a670*/  ISETP.NE.AND P3, PT, R10, RZ, PT ;  /* 0x000000ff0a00720c */ /* 0x000fd60003f65270 */
[----:B0-----:R-:W0:Y:S04]  /*a680*/  @P4 LDS.128 R32, [R43] ;  /* 0x000000002b204984 */ /* 0x001e280000000c00 */
[----:B------:R-:W2:Y:S04]  /*a690*/  @P3 LDS.128 R36, [R42] ;  /* 0x000000002a243984 */ /* 0x000ea80000000c00 */
[----:B0-----:R-:W-:Y:S01]  /*a6a0*/  @P4 STG.E.128 desc[UR60][R44.64], R32 ;  /* 0x000000202c004986 */ /* 0x001fe2000c101d3c */
[----:B------:R-:W-:-:S03]  /*a6b0*/  ISETP.NE.AND P4, PT, R9, RZ, PT ;  /* 0x000000ff0900720c */ /* 0x000fc60003f85270 */
[----:B--2---:R-:W-:Y:S01]  /*a6c0*/  @P3 STG.E.128 desc[UR60][R44.64+0x40], R36 ;  /* 0x000040242c003986 */ /* 0x004fe2000c101d3c */
[----:B------:R-:W-:-:S09]  /*a6d0*/  ISETP.NE.AND P3, PT, R8, RZ, PT ;  /* 0x000000ff0800720c */ /* 0x000fd20003f65270 */
[----:B------:R-:W0:Y:S04]  /*a6e0*/  @P4 LDS.128 R32, [R43+0x4000] ;  /* 0x004000002b204984 */ /* 0x000e280000000c00 */
[----:B------:R-:W2:Y:S04]  /*a6f0*/  @P3 LDS.128 R36, [R42+0x4000] ;  /* 0x004000002a243984 */ /* 0x000ea80000000c00 */
[----:B0-----:R-:W-:Y:S01]  /*a700*/  @P4 STG.E.128 desc[UR60][R44.64+0x80], R32 ;  /* 0x000080202c004986 */ /* 0x001fe2000c101d3c */
[----:B------:R-:W-:-:S03]  /*a710*/  ISETP.NE.AND P4, PT, R6, RZ, PT ;  /* 0x000000ff0600720c */ /* 0x000fc60003f85270 */
[----:B--2---:R-:W-:Y:S01]  /*a720*/  @P3 STG.E.128 desc[UR60][R44.64+0xc0], R36 ;  /* 0x0000c0242c003986 */ /* 0x004fe2000c101d3c */
[----:B------:R-:W-:-:S09]  /*a730*/  ISETP.NE.AND P3, PT, R7, RZ, PT ;  /* 0x000000ff0700720c */ /* 0x000fd20003f65270 */
[----:B------:R-:W0:Y:S04]  /*a740*/  @P4 LDS.128 R36, [R42+0x8000] ;  /* 0x008000002a244984 */ /* 0x000e280000000c00 */
[----:B------:R-:W2:Y:S04]  /*a750*/  @P3 LDS.128 R32, [R43+0x8000] ;  /* 0x008000002b203984 */ /* 0x000ea80000000c00 */
[----:B0-----:R3:W-:Y:S04]  /*a760*/  @P4 STG.E.128 desc[UR60][R44.64+0x140], R36 ;  /* 0x000140242c004986 */ /* 0x0017e8000c101d3c */
[----:B--2---:R3:W-:Y:S02]  /*a770*/  @P3 STG.E.128 desc[UR60][R44.64+0x100], R32 ;  /* 0x000100202c003986 */ /* 0x0047e4000c101d3c */
.L_x_2585:
[----:B------:R-:W-:Y:S05]  /*a780*/  BSYNC B1 ;  /* 0x0000000000017941 */ /* 0x000fea0003800000 */
.L_x_2584:
[----:B------:R-:W-:-:S13]  /*a790*/  ISETP.GE.AND P3, PT, R214, R4, PT ;  /* 0x00000004d600720c */ /* 0x000fda0003f66270 */
[----:B------:R-:W-:Y:S05]  /*a7a0*/  @P3 BRA `(.L_x_2529) ;  /* 0x0000000000483947 */ /* 0x000fea0003800000 */
[----:B------:R-:W-:Y:S02]  /*a7b0*/  ISETP.NE.AND P4, PT, R11, RZ, PT ;  /* 0x000000ff0b00720c */ /* 0x000fe40003f85270 */
[----:B------:R-:W-:-:S11]  /*a7c0*/  ISETP.NE.AND P3, PT, R9, RZ, PT ;  /* 0x000000ff0900720c */ /* 0x000fd60003f65270 */
[----:B0--3--:R-:W0:Y:S04]  /*a7d0*/  @P4 LDS.128 R32, [R43+0x2000] ;  /* 0x002000002b204984 */ /* 0x009e280000000c00 */
[----:B------:R-:W2:Y:S04]  /*a7e0*/  @P3 LDS.128 R36, [R43+0x6000] ;  /* 0x006000002b243984 */ /* 0x000ea80000000c00 */
        /* <DEDUP_REMOVED lines=14> */
.L_x_2529:
[----:B------:R-:W-:Y:S05]  /*a8d0*/  BSYNC B0 ;  /* 0x0000000000007941 */ /* 0x000fea0003800000 */
.L_x_2495:
[----:B0-234-:R-:W0:Y:S01]  /*a8e0*/  S2R R32, SR_TID.X ;  /* 0x0000000000207919 */ /* 0x01de220000002100 */
[----:B------:R-:W-:Y:S01]  /*a8f0*/  @!PT LDS RZ, [RZ] ;  /* 0x00000000fffff984 */ /* 0x000fe20000000800 */
[----:B------:R-:W-:Y:S01]  /*a900*/  @!PT LDS RZ, [RZ] ;  /* 0x00000000fffff984 */ /* 0x000fe20000000800 */
[----:B------:R-:W-:Y:S01]  /*a910*/  @!PT LDS RZ, [RZ] ;  /* 0x00000000fffff984 */ /* 0x000fe20000000800 */
[----:B------:R-:W-:Y:S01]  /*a920*/  @!PT LDS RZ, [RZ] ;  /* 0x00000000fffff984 */ /* 0x000fe20000000800 */
[----:B------:R2:W-:Y:S06]  /*a930*/  MEMBAR.ALL.CTA ;  /* 0x0000000000007992 */ /* 0x0005ec0000008000 */
[----:B--2---:R-:W2:Y:S01]  /*a940*/  FENCE.VIEW.ASYNC.S ;  /* 0x00000000000073c6 */ /* 0x004ea20000000000 */
[----:B------:R-:W-:Y:S05]  /*a950*/  WARPSYNC.ALL ;  /* 0x0000000000007948 */ /* 0x000fea0003800000 */
[----:B------:R-:W-:Y:S01]  /*a960*/  BSSY B0, `(.L_x_2586) ;  /* 0x0000009000007945 */ /* 0x000fe20003800000 */
[----:B0-----:R-:W-:Y:S01]  /*a970*/  LOP3.LUT R32, R32, 0x7f, RZ, 0xc0, !PT ;  /* 0x0000007f20207812 */ /* 0x001fe200078ec0ff */
[----:B--2---:R0:W-:Y:S03]  /*a980*/  BAR.SYNC.DEFER_BLOCKING R148, 0x80 ;  /* 0x000200940000751d */ /* 0x0041e60000010000 */
[----:B------:R-:W-:-:S13]  /*a990*/  ISETP.NE.AND P3, PT, R32, RZ, PT ;  /* 0x000000ff2000720c */ /* 0x000fda0003f65270 */
[----:B------:R-:W-:-:S05]  /*a9a0*/  @!P3 VIADD R32, R3, 0x348a0 ;  /* 0x000348a00320b836 */ /* 0x000fca0000000000 */
[----:B------:R-:W-:-:S04]  /*a9b0*/  @!P3 PRMT R32, RZ, 0x654, R32 ;  /* 0x00000654ff20b816 */ /* 0x000fc80000000020 */
[----:B------:R0:W-:Y:S01]  /*a9c0*/  @!P3 SYNCS.ARRIVE.TRANS64.RED.A1T0 RZ, [R32+URZ], RZ ;  /* 0x000000ff20ffb9a7 */ /* 0x0001e2000810043f */
[----:B------:R-:W-:Y:S05]  /*a9d0*/  @!P2 BRA `(.L_x_2587) ;  /* 0x000000000004a947 */ /* 0x000fea0003800000 */
[----:B------:R-:W-:Y:S01]  /*a9e0*/  BPT.TRAP 0x1 ;  /* 0x000000040000795c */ /* 0x000fe20000300000 */
.L_x_2587:
[----:B------:R-:W-:Y:S05]  /*a9f0*/  BSYNC B0 ;  /* 0x0000000000007941 */ /* 0x000fea0003800000 */
.L_x_2586:
[----:B------:R-:W2:Y:S01]  /*aa00*/  SYNCS.PHASECHK.TRANS64.TRYWAIT P4, [R3+URZ+0x348b0], R0 ;  /* 0x0348b000030075a7 */ /* 0x000ea2000808017f */
[----:B0-----:R-:W-:Y:S01]  /*aa10*/  IMAD R32, R16, 0x4000, R27 ;  /* 0x0000400010207824 */ /* 0x001fe200078e021b */
[----:B------:R-:W-:Y:S01]  /*aa20*/  ULDC.64 UR42, c[0x0][0x328] ;  /* 0x0000ca00002a7ab9 */ /* 0x000fe20000000a00 */
[----:B------:R-:W-:Y:S01]  /*aa30*/  ULDC.64 UR40, c[0x0][0x318] ;  /* 0x0000c60000287ab9 */ /* 0x000fe20000000a00 */
[----:B------:R-:W-:Y:S01]  /*aa40*/  BSSY B0, `(.L_x_2588) ;  /* 0x0000004000007945 */ /* 0x000fe20003800000 */
[----:B------:R-:W-:Y:S01]  /*aa50*/  ISETP.GE.AND P2, PT, R17, R4, PT ;  /* 0x000000041100720c */ /* 0x000fe20003f46270 */
[----:B------:R-:W-:Y:S02]  /*aa60*/  IMAD.IADD R34, R122, 0x1, R32 ;  /* 0x000000017a227824 */ /* 0x000fe400078e0220 */
[----:B--2---:R-:W-:Y:S10]  /*aa70*/  @!P4 BRA `(.L_x_2589) ;  /* 0x000001c400ccc947 */ /* 0x004ff40003800000 */
.L_x_2887:
[----:B------:R-:W-:Y:S05]  /*aa80*/  BSYNC B0 ;  /* 0x0000000000007941 */ /* 0x000fea0003800000 */
.L_x_2588:
[----:B------:R-:W-:Y:S01]  /*aa90*/  BSSY B0, `(.L_x_2590) ;  /* 0x000001a000007945 */ /* 0x000fe20003800000 */
[----:B01----:R-:W-:Y:S02]  /*aaa0*/  IMAD R0, R32, 0x2, R113 ;  /* 0x0000000220007824 */ /* 0x003fe400078e0271 */
        /* <DEDUP_REMOVED lines=24> */
.L_x_2591:
[----:B------:R-:W-:Y:S05]  /*ac30*/  BSYNC B0 ;  /* 0x0000000000007941 */ /* 0x000fea0003800000 */
.L_x_2590:
        /* <DEDUP_REMOVED lines=25> */
.L_x_2593:
[----:B------:R-:W-:Y:S05]  /*add0*/  BSYNC B0 ;  /* 0x0000000000007941 */ /* 0x000fea0003800000 */
.L_x_2592:
[----:B------:R-:W3:Y:S01]  /*ade0*/  LDL R0, [R1+0x10] ;  /* 0x0000100001007983 */ /* 0x000ee20000100800 */
[----:B------:R-:W-:Y:S01]  /*adf0*/  @!P3 VIADD R3, R3, 0x348c0 ;  /* 0x000348c00303b836 */ /* 0x000fe20000000000 */
[----:B------:R-:W-:Y:S01]  /*ae00*/  PLOP3.LUT P2, PT, PT, PT, PT, 0x8, 0x0 ;  /* 0x000000000000781c */ /* 0x000fe20003f4e170 */
[----:B------:R-:W-:Y:S01]  /*ae10*/  VIADD R16, R16, 0x1 ;  /* 0x0000000110107836 */ /* 0x000fe20000000000 */
[----:B------:R-:W-:Y:S01]  /*ae20*/  @!PT LDS RZ, [RZ] ;  /* 0x00000000fffff984 */ /* 0x000fe20000000800 */
[----:B------:R-:W-:Y:S01]  /*ae30*/  @!PT LDS RZ, [RZ] ;  /* 0x00000000fffff984 */ /* 0x000fe20000000800 */
[----:B------:R-:W-:Y:S01]  /*ae40*/  @!PT LDS RZ, [RZ] ;  /* 0x00000000fffff984 */ /* 0x000fe20000000800 */
[----:B------:R-:W-:Y:S01]  /*ae50*/  @!PT LDS RZ, [RZ] ;  /* 0x00000000fffff984 */ /* 0x000fe20000000800 */
[----:B------:R1:W-:Y:S06]  /*ae60*/  MEMBAR.ALL.CTA ;  /* 0x0000000000007992 */ /* 0x0003ec0000008000 */
[----:B-1----:R-:W1:Y:S01]  /*ae70*/  FENCE.VIEW.ASYNC.S ;  /* 0x00000000000073c6 */ /* 0x002e620000000000 */
[----:B------:R-:W-:Y:S01]  /*ae80*/  @!P3 PRMT R3, RZ, 0x654, R3 ;  /* 0x00000654ff03b816 */ /* 0x000fe20000000003 */
[----:B-1----:R1:W-:Y:S06]  /*ae90*/  BAR.SYNC.DEFER_BLOCKING R148, 0x80 ;  /* 0x000200940000751d */ /* 0x0023ec0000010000 */
[----:B------:R4:W-:Y:S01]  /*aea0*/  @!P3 SYNCS.ARRIVE.TRANS64.RED.A1T0 RZ, [R3+URZ], RZ ;  /* 0x000000ff03ffb9a7 */ /* 0x0009e2000810043f */
[----:B------:R-:W-:-:S04]  /*aeb0*/  ISETP.NE.AND P3, PT, R16, 0x2, PT ;  /* 0x000000021000780c */ /* 0x000fc80003f65270 */
[----:B------:R-:W-:Y:S02]  /*aec0*/  SEL R16, R16, RZ, P3 ;  /* 0x000000ff10107207 */ /* 0x000fe40001800000 */
[----:B----4-:R-:W-:-:S04]  /*aed0*/  SEL R3, RZ, 0x1, P3 ;  /* 0x00000001ff037807 */ /* 0x010fc80001800000 */
[----:B------:R-:W-:Y:S02]  /*aee0*/  LOP3.LUT R188, R188, R3, RZ, 0x3c, !PT ;  /* 0x00000003bcbc7212 */ /* 0x000fe400078e3cff */
[----:B---3--:R-:W-:-:S13]  /*aef0*/  LOP3.LUT P4, RZ, R0, 0x2, RZ, 0xc0, !PT ;  /* 0x0000000200ff7812 */ /* 0x008fda000788c0ff */
[----:B-1----:R-:W-:Y:S05]  /*af00*/  @P4 BRA `(.L_x_2594) ;  /* 0xffffff7c007c4947 */ /* 0x002fea000383ffff */
.L_x_2490:
[----:B------:R-:W1:Y:S01]  /*af10*/  LDC R0, c[0x0][0x448] ;  /* 0x00011200ff007b82 */ /* 0x000e620000000800 */
[----:B------:R-:W-:Y:S01]  /*af20*/  VIADD R3, R200, 0x7f ;  /* 0x0000007fc8037836 */ /* 0x000fe20000000000 */
[----:B------:R-:W-:Y:S01]  /*af30*/  BSSY B0, `(.L_x_2595) ;  /* 0x0000010000007945 */ /* 0x000fe20003800000 */
[----:B------:R-:W-:Y:S01]  /*af40*/  IMAD.MOV.U32 R88, RZ, RZ, RZ ;  /* 0x000000ffff587224 */ /* 0x000fe200078e00ff */
[----:B-1----:R-:W-:-:S13]  /*af50*/  ISETP.NE.AND P0, PT, R0, 0x1, PT ;  /* 0x000000010000780c */ /* 0x002fda0003f05270 */
[----:B------:R-:W1:Y:S08]  /*af60*/  @P0 LDC R0, c[0x0][0x44c] ;  /* 0x00011300ff000b82 */ /* 0x000e700000000800 */
[----:B------:R-:W3:Y:S01]  /*af70*/  @P0 LDC R5, c[0x0][0x450] ;  /* 0x00011400ff050b82 */ /* 0x000ee20000000800 */
[----:B-1----:R-:W-:-:S05]  /*af80*/  @P0 IMAD.HI.U32 R0, R3, R0, RZ ;  /* 0x0000000003000227 */ /* 0x002fca00078e00ff */
[----:B---3--:R-:W-:-:S05]  /*af90*/  @P0 SHF.R.U32.HI R3, RZ, R5, R0 ;  /* 0x00000005ff030219 */ /* 0x008fca0000011600 */
[----:B------:R-:W-:-:S05]  /*afa0*/  IMAD.IADD R3, R146, 0x1, R3 ;  /* 0x0000000192037824 */ /* 0x000fca00078e0203 */
[----:B------:R-:W-:-:S04]  /*afb0*/  SHF.R.S32.HI R0, RZ, 0x1f, R3 ;  /* 0x0000001fff007819 */ /* 0x000fc80000011403 */
[----:B------:R-:W-:-:S04]  /*afc0*/  LEA.HI R0, R0, R3, RZ, 0x7 ;  /* 0x0000000300007211 */ /* 0x000fc800078f38ff */
[----:B------:R-:W-:-:S04]  /*afd0*/  SHF.R.S32.HI R0, RZ, 0x7, R0 ;  /* 0x00000007ff007819 */ /* 0x000fc80000011400 */
[----:B------:R-:W-:-:S04]  /*afe0*/  VIMNMX R147, R147, R0, PT ;  /* 0x0000000093937248 */ /* 0x000fc80003fe0100 */
[----:B------:R-:W-:Y:S01]  /*aff0*/  ISETP.GE.AND P0, PT, R147, 0x1, PT ;  /* 0x000000019300780c */ /* 0x000fe20003f06270 */
[----:B------:R-:W-:-:S12]  /*b000*/  @P2 BRA `(.L_x_2596) ;  /* 0x0000000000082947 */ /* 0x000fd80003800000 */
[----:B------:R-:W1:Y:S02]  /*b010*/  FENCE.VIEW.ASYNC.G ;  /* 0x00000000000073c6 */ /* 0x000e640000000100 */
[----:B-1----:R-:W-:Y:S06]  /*b020*/  BAR.ARV 0xc, 0x180 ;  /* 0x0306000000007b1d */ /* 0x002fec0000002000 */
.L_x_2596:
[----:B------:R-:W-:Y:S05]  /*b030*/  BSYNC B0 ;  /* 0x0000000000007941 */ /* 0x000fea0003800000 */
.L_x_2595:
[----:B------:R-:W-:Y:S04]  /*b040*/  BSSY B0, `(.L_x_2597) ;  /* 0x000001f000007945 */ /* 0x000fe80003800000 */
[----:B------:R-:W-:Y:S05]  /*b050*/  @!P0 BRA `(.L_x_2598) ;  /* 0x0000000000748947 */ /* 0x000fea0003800000 */
[----:B------:R-:W-:Y:S01]  /*b060*/  ISETP.NE.AND P0, PT, R209, RZ, PT ;  /* 0x000000ffd100720c */ /* 0x000fe20003f05270 */
[----:B------:R-:W-:-:S03]  /*b070*/  ULDC UR4, c[0x0][0x9f0] ;  /* 0x00027c0000047ab9 */ /* 0x000fc60000000800 */
[----:B------:R-:W-:-:S04]  /*b080*/  SEL R9, R209, UR4, P0 ;  /* 0x00000004d1097c07 */ /* 0x000fc80008000000 */
[-C--:B------:R-:W-:Y:S02]  /*b090*/  IABS R6, R9.reuse ;  /* 0x0000000900067213 */ /* 0x080fe40000000000 */
[----:B------:R-:W-:Y:S02]  /*b0a0*/  IADD3 R0, R9, -0x1, R147 ;  /* 0xffffffff09007810 */ /* 0x000fe40007ffe093 */
[----:B------:R-:W1:Y:S01]  /*b0b0*/  I2F.RP R3, R6 ;  /* 0x0000000600037306 */ /* 0x000e620000209400 */
[-C--:B------:R-:W-:Y:S02]  /*b0c0*/  IABS R10, R9.reuse ;  /* 0x00000009000a7213 */ /* 0x080fe40000000000 */
        /* <DEDUP_REMOVED lines=22> */
.L_x_2598:
[----:B------:R-:W-:Y:S05]  /*b230*/  BSYNC B0 ;  /* 0x0000000000007941 */ /* 0x000fea0003800000 */
.L_x_2597:
        /* <DEDUP_REMOVED lines=27> */
[----:B0-----:R-:W-:Y:S02]  /*b3f0*/  CS2R R42, SRZ ;  /* 0x00000000002a7805 */ /* 0x001fe4000001ff00 */
[----:B--2---:R-:W-:Y:S02]  /*b400*/  CS2R R40, SRZ ;  /* 0x0000000000287805 */ /* 0x004fe4000001ff00 */
        /* <DEDUP_REMOVED lines=9> */
[----:B------:R-:W2:Y:S01]  /*b4a0*/  LDL R3, [R1+0x84] ;  /* 0x0000840001037983 */ /* 0x000ea20000100800 */
[----:B------:R-:W0:Y:S02]  /*b4b0*/  S2R R4, SR_TID.X ;  /* 0x0000000000047919 */ /* 0x000e240000002100 */
[----:B0-----:R-:W-:-:S05]  /*b4c0*/  VIADD R4, R4, 0xffffff80 ;  /* 0xffffff8004047836 */ /* 0x001fca0000000000 */
[----:B------:R-:W-:-:S04]  /*b4d0*/  SHF.R.S32.HI R0, RZ, 0x1f, R4 ;  /* 0x0000001fff007819 */ /* 0x000fc80000011404 */
[----:B------:R-:W-:-:S04]  /*b4e0*/  LEA.HI R0, R0, R4, RZ, 0x7 ;  /* 0x0000000400007211 */ /* 0x000fc800078f38ff */
[----:B------:R-:W-:-:S06]  /*b4f0*/  SHF.R.S32.HI R0, RZ, 0x7, R0 ;  /* 0x00000007ff007819 */ /* 0x000fcc0000011400 */
[----:B------:R-:W0:Y:S01]  /*b500*/  SHFL.IDX PT, R0, R0, RZ, 0x1f ;  /* 0x00001fff00007589 */ /* 0x000e2200000e0000 */
[----:B--2---:R-:W-:Y:S02]  /*b510*/  R2UR UR4, R3 ;  /* 0x00000000030472ca */ /* 0x004fe400000e0000 */
[----:B0-----:R-:W-:-:S04]  /*b520*/  LEA.HI R3, R0, R0, RZ, 0x1 ;  /* 0x0000000000037211 */ /* 0x001fc800078f08ff */
[----:B------:R-:W-:-:S05]  /*b530*/  LOP3.LUT R3, R3, 0x1e, RZ, 0xc0, !PT ;  /* 0x0000001e03037812 */ /* 0x000fca00078ec0ff */
[----:B------:R-:W-:Y:S02]  /*b540*/  IMAD.IADD R3, R0, 0x1, -R3 ;  /* 0x0000000100037824 */ /* 0x000fe400078e0a03 */
[----:B------:R-:W-:-:S05]  /*b550*/  IMAD.U32 R0, RZ, RZ, UR4 ;  /* 0x00000004ff007e24 */ /* 0x000fca000f8e00ff */
[----:B------:R-:W-:Y:S02]  /*b560*/  LOP3.LUT P0, RZ, R0, 0x3ff, RZ, 0xc0, !PT ;  /* 0x000003ff00ff7812 */ /* 0x000fe4000780c0ff */
[----:B------:R-:W-:-:S04]  /*b570*/  LEA R3, R3, UR4, 0xd ;  /* 0x0000000403037c11 */ /* 0x000fc8000f8e68ff */
[----:B------:R-:W-:Y:S02]  /*b580*/  SHF.R.U32.HI R3, RZ, 0x4, R3 ;  /* 0x00000004ff037819 */ /* 0x000fe40000011603 */
[----:B------:R-:W-:Y:S02]  /*b590*/  P2R R24, PR, RZ, 0x1 ;  /* 0x00000001ff187803 */ /* 0x000fe40000000000 */
[----:B------:R-:W-:-:S03]  /*b5a0*/  LOP3.LUT R68, R3, 0x3fff, RZ, 0xc0, !PT ;  /* 0x00003fff03447812 */ /* 0x000fc600078ec0ff */
[----:B------:R-:W-:Y:S05]  /*b5b0*/  @!P0 BRA `(.L_x_2600) ;  /* 0x0000000000408947 */ /* 0x000fea0003800000 */
        /* <DEDUP_REMOVED lines=16> */
.L_x_2600:
        /* <DEDUP_REMOVED lines=12> */
.L_x_2604:
[----:B-1----:R1:W2:Y:S02]  /*b780*/  SYNCS.PHASECHK.TRANS64.TRYWAIT P0, [R2+URZ+0x34800], R3 ;  /* 0x03480003020075a7 */ /* 0x0022a4000800017f */
[----:B--2---:R-:W-:Y:S05]  /*b790*/  @!P0 NANOSLEEP.SYNCS 0x989680 ;  /* 0x009896800000895d */ /* 0x004fea0003900000 */
[----:B------:R-:W2:Y:S02]  /*b7a0*/  @!P0 SYNCS.PHASECHK.TRANS64 P0, [R2+URZ+0x34800], R3 ;  /* 0x03480003020085a7 */ /* 0x000ea4000800007f */
[----:B--2---:R-:W-:Y:S05]  /*b7b0*/  @!P0 BRA `(.L_x_2604) ;  /* 0xfffffffc00f08947 */ /* 0x004fea000383ffff */
.L_x_2603:
[----:B------:R-:W-:Y:S05]  /*b7c0*/  BSYNC B0 ;  /* 0x0000000000007941 */ /* 0x000fea0003800000 */
.L_x_2602:
[----:B------:R-:W-:Y:S05]  /*b7d0*/  BRA `(.L_x_2605) ;  /* 0x0000007400307947 */ /* 0x000fea0003800000 */
.L_x_2601:
[----:B------:R-:W-:Y:S01]  /*b7e0*/  ISETP.NE.AND P0, PT, R24, RZ, PT ;  /* 0x000000ff1800720c */ /* 0x000fe20003f05270 */
[----:B------:R-:W-:Y:S01]  /*b7f0*/  ULDC.64 UR4, c[0x0][0x3f8] ;  /* 0x0000fe0000047ab9 */ /* 0x000fe20000000a00 */
[----:B-----5:R-:W-:Y:S01]  /*b800*/  SHF.R.S32.HI R0, RZ, 0x1f, R141 ;  /* 0x0000001fff007819 */ /* 0x020fe2000001148d */
[----:B------:R-:W-:Y:S01]  /*b810*/  ULDC.64 UR6, c[0x0][0x408] ;  /* 0x0001020000067ab9 */ /* 0x000fe20000000a00 */
[----:B------:R-:W-:-:S04]  /*b820*/  IMAD.WIDE.U32 R24, R141, UR4, RZ ;  /* 0x000000048d187c25 */ /* 0x000fc8000f8e00ff */
[C---:B------:R-:W-:Y:S02]  /*b830*/  IMAD R4, R0.reuse, UR4, RZ ;  /* 0x0000000400047c24 */ /* 0x040fe4000f8e02ff */
[----:B------:R-:W-:Y:S02]  /*b840*/  IMAD R0, R0, UR6, RZ ;  /* 0x0000000600007c24 */ /* 0x000fe4000f8e02ff */
[C---:B------:R-:W-:Y:S02]  /*b850*/  IMAD R29, R141.reuse, UR5, R4 ;  /* 0x000000058d1d7c24 */ /* 0x040fe4000f8e0204 */
        /* <DEDUP_REMOVED lines=21> */
.L_x_2606:
        /* <DEDUP_REMOVED lines=9> */
[----:B------:R-:W-:Y:S01]  /*ba40*/  IMAD.MOV.U32 R4, RZ, RZ, R24 ;  /* 0x000000ffff047224 */ /* 0x000fe200078e0018 */
[----:B------:R-:W-:Y:S01]  /*ba50*/  SHF.R.S32.HI R73, RZ, 0x1f, R190 ;  /* 0x0000001fff497819 */ /* 0x000fe200000114be */
[----:B------:R-:W-:Y:S01]  /*ba60*/  IMAD.MOV.U32 R6, RZ, RZ, R26 ;  /* 0x000000ffff067224 */ /* 0x000fe200078e001a */
[----:B------:R-:W-:Y:S01]  /*ba70*/  SHF.R.S32.HI R66, RZ, 0x1f, R189 ;  /* 0x0000001fff427819 */ /* 0x000fe200000114bd */
        /* <DEDUP_REMOVED lines=28> */
.L_x_2893:
        /* <DEDUP_REMOVED lines=16> */
[----:B------:R-:W3:Y:S01]  /*bd40*/  LDL R5, [R1+0x40] ;  /* 0x0000400001057983 */ /* 0x000ee20000100800 */
[----:B------:R-:W-:Y:S01]  /*bd50*/  ULDC UR4, c[0x0][0x3f4] ;  /* 0x0000fd0000047ab9 */ /* 0x000fe20000000800 */
[----:B------:R-:W-:Y:S02]  /*bd60*/  CS2R R60, SRZ ;  /* 0x00000000003c7805 */ /* 0x000fe4000001ff00 */
[----:B------:R-:W-:Y:S02]  /*bd70*/  ISETP.GE.AND P3, PT, R190, UR4, PT ;  /* 0x00000004be007c0c */ /* 0x000fe4000bf66270 */
[----:B------:R-:W-:Y:S02]  /*bd80*/  CS2R R58, SRZ ;  /* 0x00000000003a7805 */ /* 0x000fe4000001ff00 */
[----:B------:R-:W-:Y:S02]  /*bd90*/  ISETP.GE.AND P2, PT, R189, UR4, PT ;  /* 0x00000004bd007c0c */ /* 0x000fe4000bf46270 */
[----:B------:R-:W-:-:S02]  /*bda0*/  ISETP.GE.AND P1, PT, R192, UR4, PT ;  /* 0x00000004c0007c0c */ /* 0x000fc4000bf26270 */
[----:B------:R-:W-:Y:S02]  /*bdb0*/  ISETP.GE.AND P0, PT, R191, UR4, PT ;  /* 0x00000004bf007c0c */ /* 0x000fe4000bf06270 */
[----:B------:R-:W-:-:S03]  /*bdc0*/  ISETP.GE.AND P4, PT, R22, UR4, PT ;  /* 0x0000000416007c0c */ /* 0x000fc6000bf86270 */
[C---:B------:R-:W-:Y:S01]  /*bdd0*/  @!P3 IMAD.SHL.U32 R27, R190.reuse, 0x2, RZ ;  /* 0x00000002be1bb824 */ /* 0x040fe200078e00ff */
[----:B------:R-:W-:-:S03]  /*bde0*/  @!P3 SHF.L.U64.HI R4, R190, 0x1, R73 ;  /* 0x00000001be04b819 */ /* 0x000fc60000010249 */
[C---:B------:R-:W-:Y:S01]  /*bdf0*/  @!P2 IMAD.SHL.U32 R21, R189.reuse, 0x2, RZ ;  /* 0x00000002bd15a824 */ /* 0x040fe200078e00ff */
[----:B------:R-:W-:Y:S01]  /*be00*/  @!P2 SHF.L.U64.HI R10, R189, 0x1, R66 ;  /* 0x00000001bd0aa819 */ /* 0x000fe20000010242 */
[----:B------:R-:W-:Y:S01]  /*be10*/  @!P1 IMAD.SHL.U32 R13, R192, 0x2, RZ ;  /* 0x00000002c00d9824 */ /* 0x000fe200078e00ff */
[-C--:B--2---:R-:W-:Y:S01]  /*be20*/  @!P3 IADD3 R28, P6, R6, R27.reuse, RZ ;  /* 0x0000001b061cb210 */ /* 0x084fe20007fde0ff */
[C---:B------:R-:W-:Y:S01]  /*be30*/  @!P0 IMAD.SHL.U32 R35, R191.reuse, 0x2, RZ ;  /* 0x00000002bf238824 */ /* 0x040fe200078e00ff */
[----:B----4-:R-:W-:Y:S01]  /*be40*/  @!P3 IADD3 R26, P5, R8, R27, RZ ;  /* 0x0000001b081ab210 */ /* 0x010fe20007fbe0ff */
[----:B-1----:R-:W-:Y:S01]  /*be50*/  @!P4 IMAD.WIDE R32, R22, 0x2, R6 ;  /* 0x000000021620c825 */ /* 0x002fe200078e0206 */
[----:B------:R-:W-:-:S03]  /*be60*/  @!P0 SHF.L.U64.HI R36, R191, 0x1, R237 ;  /* 0x00000001bf248819 */ /* 0x000fc600000102ed */
[--C-:B------:R-:W-:Y:S01]  /*be70*/  @!P3 IMAD.X R29, R7, 0x1, R4.reuse, P6 ;  /* 0x00000001071db824 */ /* 0x100fe200030e0604 */
[-C--:B------:R-:W-:Y:S01]  /*be80*/  @!P2 IADD3 R24, P6, R6, R21.reuse, RZ ;  /* 0x000000150618a210 */ /* 0x080fe20007fde0ff */
[----:B---3--:R-:W-:Y:S01]  /*be90*/  @!P3 IMAD.X R27, R9, 0x1, R4, P5 ;  /* 0x00000001091bb824 */ /* 0x008fe200028e0604 */
[----:B------:R-:W-:Y:S01]  /*bea0*/  @!P2 IADD3 R20, P5, R8, R21, RZ ;  /* 0x000000150814a210 */ /* 0x000fe20007fbe0ff */
[----:B------:R1:W5:Y:S02]  /*beb0*/  @!P4 LD.E.64 R60, desc[UR60][R32.64] ;  /* 0x0000003c203cc980 */ /* 0x000364000c101b00 */
[--C-:B------:R-:W-:Y:S01]  /*bec0*/  @!P2 IMAD.X R25, R7, 0x1, R10.reuse, P6 ;  /* 0x000000010719a824 */ /* 0x100fe200030e060a */
[----:B------:R-:W-:Y:S01]  /*bed0*/  @!P1 IADD3 R14, P6, R6, R13, RZ ;  /* 0x0000000d060e9210 */ /* 0x000fe20007fde0ff */
[----:B------:R-:W-:Y:S01]  /*bee0*/  @!P2 IMAD.X R21, R9, 0x1, R10, P5 ;  /* 0x000000010915a824 */ /* 0x000fe200028e060a */
        /* <DEDUP_REMOVED lines=10> */
[----:B------:R1:W5:Y:S01]  /*bf90*/  @!P3 LD.E.64 R56, desc[UR60][R28.64] ;  /* 0x0000003c1c38b980 */ /* 0x000362000c101b00 */
[----:B------:R-:W-:-:S03]  /*bfa0*/  @!P5 SHF.L.U64.HI R34, R193, 0x1, R236 ;  /* 0x00000001c122d819 */ /* 0x000fc600000102ec */
[----:B------:R1:W5:Y:S04]  /*bfb0*/  @!P3 LD.E.64 R54, desc[UR60][R26.64] ;  /* 0x0000003c1a36b980 */ /* 0x000368000c101b00 */
[----:B------:R1:W5:Y:S04]  /*bfc0*/  @!P2 LD.E.64 R52, desc[UR60][R24.64] ;  /* 0x0000003c1834a980 */ /* 0x000368000c101b00 */
[----:B------:R1:W5:Y:S01]  /*bfd0*/  @!P2 LD.E.64 R50, desc[UR60][R20.64] ;  /* 0x0000003c1432a980 */ /* 0x000362000c101b00 */
[----:B------:R-:W-:Y:S01]  /*bfe0*/  @!P1 SHF.L.U64.HI R4, R192, 0x1, R5 ;  /* 0x00000001c0049819 */ /* 0x000fe20000010205 */
[----:B------:R-:W-:-:S04]  /*bff0*/  @!P4 IMAD.MOV.U32 R5, RZ, RZ, R9 ;  /* 0x000000ffff05c224 */ /* 0x000fc800078e0009 */
[----:B------:R-:W-:Y:S01]  /*c000*/  @!P1 IMAD.X R15, R7, 0x1, R4, P6 ;  /* 0x00000001070f9824 */ /* 0x000fe200030e0604 */
[----:B------:R-:W-:-:S04]  /*c010*/  @!P1 IADD3 R12, P6, R8, R13, RZ ;  /* 0x0000000d080c9210 */ /* 0x000fc80007fde0ff */
[----:B------:R1:W5:Y:S01]  /*c020*/  @!P1 LD.E.64 R48, desc[UR60][R14.64] ;  /* 0x0000003c0e309980 */ /* 0x000362000c101b00 */
[----:B------:R-:W-:Y:S01]  /*c030*/  @!P1 IMAD.X R13, R9, 0x1, R4, P6 ;  /* 0x00000001090d9824 */ /* 0x000fe200030e0604 */
[----:B------:R-:W-:Y:S01]  /*c040*/  @!P0 IADD3 R10, P6, R6, R35, RZ ;  /* 0x00000023060a8210 */ /* 0x000fe20007fde0ff */
[----:B------:R-:W-:-:S03]  /*c050*/  @!P4 IMAD.MOV.U32 R4, RZ, RZ, R8 ;  /* 0x000000ffff04c224 */ /* 0x000fc600078e0008 */
[----:B------:R1:W5:Y:S01]  /*c060*/  @!P1 LD.E.64 R46, desc[UR60][R12.64] ;  /* 0x0000003c0c2e9980 */ /* 0x000362000c101b00 */
[----:B------:R-:W-:-:S04]  /*c070*/  @!P4 IMAD.WIDE R30, R22, 0x2, R4 ;  /* 0x00000002161ec825 */ /* 0x000fc800078e0204 */
[--C-:B------:R-:W-:Y:S01]  /*c080*/  @!P0 IMAD.X R11, R7, 0x1, R36.reuse, P6 ;  /* 0x00000001070b8824 */ /* 0x100fe200030e0624 */
[----:B------:R-:W-:Y:S01]  /*c090*/  @!P0 IADD3 R4, P6, R8, R35, RZ ;  /* 0x0000002308048210 */ /* 0x000fe20007fde0ff */
[----:B------:R-:W-:Y:S01]  /*c0a0*/  @!P5 IMAD.SHL.U32 R35, R193, 0x2, RZ ;  /* 0x00000002c123d824 */ /* 0x000fe200078e00ff */
[----:B------:R1:W5:Y:S03]  /*c0b0*/  @!P4 LD.E.64 R58, desc[UR60][R30.64] ;  /* 0x0000003c1e3ac980 */ /* 0x000366000c101b00 */
[----:B------:R-:W-:Y:S01]  /*c0c0*/  @!P0 IMAD.X R5, R9, 0x1, R36, P6 ;  /* 0x0000000109058824 */ /* 0x000fe200030e0624 */
[-C--:B------:R-:W-:Y:S01]  /*c0d0*/  @!P5 IADD3 R6, P4, R6, R35.reuse, RZ ;  /* 0x000000230606d210 */ /* 0x080fe20007f9e0ff */
[----:B------:R1:W5:Y:S01]  /*c0e0*/  @!P0 LD.E.64 R44, desc[UR60][R10.64] ;  /* 0x0000003c0a2c8980 */ /* 0x000362000c101b00 */
[----:B------:R-:W-:Y:S02]  /*c0f0*/  @!P5 IADD3 R8, P6, R8, R35, RZ ;  /* 0x000000230808d210 */ /* 0x000fe40007fde0ff */
[----:B------:R-:W-:Y:S01]  /*c100*/  CS2R R36, SRZ ;  /* 0x0000000000247805 */ /* 0x000fe2000001ff00 */
[--C-:B------:R-:W-:Y:S01]  /*c110*/  @!P5 IMAD.X R7, R7, 0x1, R34.reuse, P4 ;  /* 0x000000010707d824 */ /* 0x100fe200020e0622 */
[----:B------:R1:W5:Y:S01]  /*c120*/  @!P0 LD.E.64 R42, desc[UR60][R4.64] ;  /* 0x0000003c042a8980 */ /* 0x000362000c101b00 */
[----:B------:R-:W-:-:S03]  /*c130*/  @!P5 IMAD.X R9, R9, 0x1, R34, P6 ;  /* 0x000000010909d824 */ /* 0x000fc600030e0622 */
[----:B------:R1:W5:Y:S04]  /*c140*/  @!P5 LD.E.64 R36, desc[UR60][R6.64] ;  /* 0x0000003c0624d980 */ /* 0x000368000c101b00 */
[----:B------:R1:W5:Y:S02]  /*c150*/  @!P5 LD.E.64 R38, desc[UR60][R8.64] ;  /* 0x0000003c0826d980 */ /* 0x000364000c101b00 */
.L_x_2611:
[----:B------:R-:W-:Y:S05]  /*c160*/  BSYNC B1 ;  /* 0x0000000000017941 */ /* 0x000fea0003800000 */
.L_x_2610:
        /* <DEDUP_REMOVED lines=49> */
[----:B------:R-:W-:Y:S01]  /*c480*/  PRMT R67, R7, 0x7610, R67 ;  /* 0x0000761007437816 */ /* 0x000fe20000000043 */
[----:B------:R-:W-:Y:S06]  /*c490*/  BRA.DIV UR4, `(.L_x_2612) ;  /* 0x000001ae04cc7947 */ /* 0x000fec000b800000 */
[----:B0-----:R-:W0:Y:S04]  /*c4a0*/  SHFL.IDX PT, R0, R0, 0x1, 0x1c1f ;  /* 0x003c1f0000007f89 */ /* 0x001e2800000e0000 */
[----:B------:R-:W1:Y:S04]  /*c4b0*/  SHFL.IDX PT, R65, R65, 0x1, 0x1c1f ;  /* 0x003c1f0041417f89 */ /* 0x000e6800000e0000 */
[----:B------:R-:W2:Y:S04]  /*c4c0*/  SHFL.IDX PT, R63, R63, 0x1, 0x1c1f ;  /* 0x003c1f003f3f7f89 */ /* 0x000ea800000e0000 */
[----:B------:R0:W0:Y:S02]  /*c4d0*/  SHFL.IDX PT, R62, R3, 0x1, 0x1c1f ;  /* 0x003c1f00033e7f89 */ /* 0x00002400000e0000 */
.L_x_2899:
[----:B0-----:R-:W5:Y:S01]  /*c4e0*/  LDL R3, [R1+0x44] ;  /* 0x0000440001037983 */ /* 0x001f620000100800 */
[----:B------:R-:W-:Y:S01]  /*c4f0*/  VIADD R69, R69, 0x40 ;  /* 0x0000004045457836 */ /* 0x000fe20000000000 */
[----:B------:R-:W-:Y:S01]  /*c500*/  LOP3.LUT R4, R195, 0x18, R18, 0xf8, !PT ;  /* 0x00000018c3047812 */ /* 0x000fe200078ef812 */
[----:B------:R-:W-:Y:S01]  /*c510*/  BSSY B1, `(.L_x_2613) ;  /* 0x0000056000017945 */ /* 0x000fe20003800000 */
[----:B------:R-:W-:Y:S02]  /*c520*/  CS2R R32, SRZ ;  /* 0x0000000000207805 */ /* 0x000fe4000001ff00 */
[----:B------:R-:W-:Y:S02]  /*c530*/  CS2R R26, SRZ ;  /* 0x00000000001a7805 */ /* 0x000fe4000001ff00 */
[----:B------:R-:W-:Y:S02]  /*c540*/  ISETP.GE.AND P1, PT, R69, R64, PT ;  /* 0x000000404500720c */ /* 0x000fe40003f26270 */
[----:B------:R-:W-:-:S02]  /*c550*/  CS2R R20, SRZ ;  /* 0x0000000000147805 */ /* 0x000fc4000001ff00 */
[----:B------:R-:W-:Y:S02]  /*c560*/  CS2R R12, SRZ ;  /* 0x00000000000c7805 */ /* 0x000fe4000001ff00 */
[----:B---34-:R-:W-:Y:S02]  /*c570*/  CS2R R8, SRZ ;  /* 0x0000000000087805 */ /* 0x018fe4000001ff00 */
[----:B------:R-:W-:Y:S02]  /*c580*/  CS2R R40, SRZ ;  /* 0x0000000000287805 */ /* 0x000fe4000001ff00 */
[----:B------:R-:W-:Y:S02]  /*c590*/  CS2R R34, SRZ ;  /* 0x0000000000227805 */ /* 0x000fe4000001ff00 */
[----:B------:R-:W-:Y:S02]  /*c5a0*/  CS2R R28, SRZ ;  /* 0x00000000001c7805 */ /* 0x000fe4000001ff00 */
[----:B------:R-:W-:-:S02]  /*c5b0*/  CS2R R24, SRZ ;  /* 0x0000000000187805 */ /* 0x000fc4000001ff00 */
[----:B------:R-:W-:Y:S02]  /*c5c0*/  CS2R R14, SRZ ;  /* 0x00000000000e7805 */ /* 0x000fe4000001ff00 */
[----:B------:R-:W-:Y:S02]  /*c5d0*/  CS2R R10, SRZ ;  /* 0x00000000000a7805 */ /* 0x000fe4000001ff00 */
[----:B-----5:R-:W-:Y:S02]  /*c5e0*/  LOP3.LUT P0, RZ, R3, 0x4, RZ, 0xc0, !PT ;  /* 0x0000000403ff7812 */ /* 0x020fe4000780c0ff */
[----:B------:R-:W-:-:S05]  /*c5f0*/  LOP3.LUT R3, R4, R197, RZ, 0x3c, !PT ;  /* 0x000000c504037212 */ /* 0x000fca00078e3cff */
[----:B------:R-:W-:-:S04]  /*c600*/  IMAD R3, R196, 0x200, R3 ;  /* 0x00000200c4037824 */ /* 0x000fc800078e0203 */
[----:B------:R-:W-:Y:S01]  /*c610*/  IMAD R3, R3, 0x2, R2 ;  /* 0x0000000203037824 */ /* 0x000fe200078e0202 */
        /* <DEDUP_REMOVED lines=8> */
[----:B------:R-:W-:-:S05]  /*c6a0*/  ISETP.GE.AND P1, PT, R191, UR4, PT ;  /* 0x00000004bf007c0c */ /* 0x000fca000bf26270 */
[C---:B------:R-:W-:Y:S01]  /*c6b0*/  @!P4 IMAD.SHL.U32 R24, R190.reuse, 0x2, RZ ;  /* 0x00000002be18c824 */ /* 0x040fe200078e00ff */
[----:B------:R-:W-:-:S03]  /*c6c0*/  @!P4 SHF.L.U64.HI R73, R190, 0x1, R73 ;  /* 0x00000001be49c819 */ /* 0x000fc60000010249 */
[C---:B------:R-:W-:Y:S01]  /*c6d0*/  @!P3 IMAD.SHL.U32 R14, R189.reuse, 0x2, RZ ;  /* 0x00000002bd0eb824 */ /* 0x040fe200078e00ff */
[----:B------:R-:W-:Y:S01]  /*c6e0*/  @!P3 SHF.L.U64.HI R66, R189, 0x1, R66 ;  /* 0x00000001bd42b819 */ /* 0x000fe20000010242 */
[----:B------:R-:W-:Y:S01]  /*c6f0*/  @!P2 IMAD.SHL.U32 R10, R192, 0x2, RZ ;  /* 0x00000002c00aa824 */ /* 0x000fe200078e00ff */
[-C--:B-1----:R-:W-:Y:S01]  /*c700*/  @!P4 IADD3 R26, P5, R65, R24.reuse, RZ ;  /* 0x00000018411ac210 */ /* 0x082fe20007fbe0ff */
[----:B------:R-:W-:Y:S01]  /*c710*/  @!P1 IMAD.SHL.U32 R6, R191, 0x2, RZ ;  /* 0x00000002bf069824 */ /* 0x000fe200078e00ff */
[----:B------:R-:W-:-:S03]  /*c720*/  @!P4 IADD3 R24, P6, R62, R24, RZ ;  /* 0x000000183e18c210 */ /* 0x000fc60007fde0ff */
[--C-:B------:R-:W-:Y:S01]  /*c730*/  @!P4 IMAD.X R27, R0, 0x1, R73.reuse, P5 ;  /* 0x00000001001bc824 */ /* 0x100fe200028e0649 */
[-C--:B------:R-:W-:Y:S01]  /*c740*/  @!P3 IADD3 R20, P5, R65, R14.reuse, RZ ;  /* 0x0000000e4114b210 */ /* 0x080fe20007fbe0ff */
[----:B--2---:R-:W-:Y:S01]  /*c750*/  @!P4 IMAD.X R25, R63, 0x1, R73, P6 ;  /* 0x000000013f19c824 */ /* 0x004fe200030e0649 */
[----:B------:R-:W-:-:S03]  /*c760*/  @!P3 IADD3 R14, P6, R62, R14, RZ ;  /* 0x0000000e3e0eb210 */ /* 0x000fc60007fde0ff */
[--C-:B------:R-:W-:Y:S01]  /*c770*/  @!P3 IMAD.X R21, R0, 0x1, R66.reuse, P5 ;  /* 0x000000010015b824 */ /* 0x100fe200028e0642 */
[-C--:B------:R-:W-:Y:S01]  /*c780*/  @!P2 IADD3 R12, P5, R65, R10.reuse, RZ ;  /* 0x0000000a410ca210 */ /* 0x080fe20007fbe0ff */
[----:B------:R-:W-:Y:S01]  /*c790*/  @!P3 IMAD.X R15, R63, 0x1, R66, P6 ;  /* 0x000000013f0fb824 */ /* 0x000fe200030e0642 */
[----:B------:R-:W-:Y:S02]  /*c7a0*/  @!P2 IADD3 R10, P6, R62, R10, RZ ;  /* 0x0000000a3e0aa210 */ /* 0x000fe40007fde0ff */
[----:B------:R-:W-:-:S06]  /*c7b0*/  CS2R R34, SRZ ;  /* 0x0000000000227805 */ /* 0x000fcc000001ff00 */
[----:B------:R0:W5:Y:S02]  /*c7c0*/  @!P4 LD.E.64 R34, desc[UR60][R26.64] ;  /* 0x0000003c1a22c980 */ /* 0x000164000c101b00 */
[----:B0-----:R-:W-:-:S06]  /*c7d0*/  CS2R R26, SRZ ;  /* 0x00000000001a7805 */ /* 0x001fcc000001ff00 */
[----:B------:R0:W5:Y:S02]  /*c7e0*/  @!P3 LD.E.64 R26, desc[UR60][R14.64] ;  /* 0x0000003c0e1ab980 */ /* 0x000164000c101b00 */
[----:B0-----:R-:W-:Y:S02]  /*c7f0*/  CS2R R14, SRZ ;  /* 0x00000000000e7805 */ /* 0x001fe4000001ff00 */
[----:B---3--:R-:W-:Y:S02]  /*c800*/  @!P2 SHF.L.U64.HI R4, R192, 0x1, R5 ;  /* 0x00000001c004a819 */ /* 0x008fe40000010205 */
[----:B------:R-:W-:-:S03]  /*c810*/  @!P1 SHF.L.U64.HI R5, R191, 0x1, R237 ;  /* 0x00000001bf059819 */ /* 0x000fc600000102ed */
[--C-:B------:R-:W-:Y:S01]  /*c820*/  @!P2 IMAD.X R13, R0, 0x1, R4.reuse, P5 ;  /* 0x00000001000da824 */ /* 0x100fe200028e0604 */
[----:B------:R-:W-:Y:S01]  /*c830*/  @!P1 IADD3 R8, P5, R65, R6, RZ ;  /* 0x0000000641089210 */ /* 0x000fe20007fbe0ff */
[----:B------:R-:W-:Y:S01]  /*c840*/  @!P2 IMAD.X R11, R63, 0x1, R4, P6 ;  /* 0x000000013f0ba824 */ /* 0x000fe200030e0604 */
[----:B------:R-:W-:-:S03]  /*c850*/  ISETP.GE.AND P6, PT, R22, UR4, PT ;  /* 0x0000000416007c0c */ /* 0x000fc6000bfc6270 */
[----:B------:R-:W-:Y:S01]  /*c860*/  @!P1 IMAD.X R9, R0, 0x1, R5, P5 ;  /* 0x0000000100099824 */ /* 0x000fe200028e0605 */
[----:B------:R-:W-:-:S04]  /*c870*/  @!P1 IADD3 R4, P5, R62, R6, RZ ;  /* 0x000000063e049210 */ /* 0x000fc80007fbe0ff */
[----:B------:R-:W5:Y:S01]  /*c880*/  @!P1 LD.E.64 R14, desc[UR60][R8.64] ;  /* 0x0000003c080e9980 */ /* 0x000f62000c101b00 */
        /* <DEDUP_REMOVED lines=8> */
[----:B------:R-:W5:Y:S03]  /*c910*/  @!P6 LD.E.64 R40, desc[UR60][R28.64] ;  /* 0x0000003c1c28e980 */ /* 0x000f66000c101b00 */
[C---:B------:R-:W-:Y:S01]  /*c920*/  @!P5 IMAD.SHL.U32 R33, R193.reuse, 0x2, RZ ;  /* 0x00000002c121d824 */ /* 0x040fe200078e00ff */
[----:B------:R0:W5:Y:S01]  /*c930*/  @!P6 LD.E.64 R30, desc[UR60][R6.64] ;  /* 0x0000003c061ee980 */ /* 0x000162000c101b00 */
[----:B------:R-:W-:-:S03]  /*c940*/  @!P5 SHF.L.U64.HI R32, R193, 0x1, R236 ;  /* 0x00000001c120d819 */ /* 0x000fc600000102ec */
[----:B0-----:R-:W-:-:S05]  /*c950*/  @!P5 IADD3 R6, P6, R65, R33, RZ ;  /* 0x000000214106d210 */ /* 0x001fca0007fde0ff */
[----:B------:R-:W-:Y:S01]  /*c960*/  @!P5 IMAD.X R7, R0, 0x1, R32, P6 ;  /* 0x000000010007d824 */ /* 0x000fe200030e0620 */
[----:B------:R-:W-:Y:S02]  /*c970*/  @!P5 IADD3 R62, P6, R62, R33, RZ ;  /* 0x000000213e3ed210 */ /* 0x000fe40007fde0ff */
[----:B------:R-:W-:-:S03]  /*c980*/  CS2R R28, SRZ ;  /* 0x00000000001c7805 */ /* 0x000fc6000001ff00 */
[----:B------:R-:W-:Y:S01]  /*c990*/  @!P5 IMAD.X R63, R63, 0x1, R32, P6 ;  /* 0x000000013f3fd824 */ /* 0x000fe200030e0620 */
[----:B------:R-:W-:Y:S02]  /*c9a0*/  CS2R R32, SRZ ;  /* 0x0000000000207805 */ /* 0x000fe4000001ff00 */
[----:B------:R0:W5:Y:S04]  /*c9b0*/  @!P3 LD.E.64 R28, desc[UR60][R20.64] ;  /* 0x0000003c141cb980 */ /* 0x000168000c101b00 */
[----:B------:R1:W5:Y:S01]  /*c9c0*/  @!P4 LD.E.64 R32, desc[UR60][R24.64] ;  /* 0x0000003c1820c980 */ /* 0x000362000c101b00 */
[----:B0-----:R-:W-:Y:S02]  /*c9d0*/  CS2R R20, SRZ ;  /* 0x0000000000147805 */ /* 0x001fe4000001ff00 */
[----:B-1----:R-:W-:-:S04]  /*c9e0*/  CS2R R24, SRZ ;  /* 0x0000000000187805 */ /* 0x002fc8000001ff00 */
[----:B------:R0:W5:Y:S01]  /*c9f0*/  @!P2 LD.E.64 R20, desc[UR60][R10.64] ;  /* 0x0000003c0a14a980 */ /* 0x000162000c101b00 */
[----:B------:R-:W-:-:S03]  /*ca00*/  CS2R R8, SRZ ;  /* 0x0000000000087805 */ /* 0x000fc6000001ff00 */
[----:B------:R1:W5:Y:S04]  /*ca10*/  @!P2 LD.E.64 R24, desc[UR60][R12.64] ;  /* 0x0000003c0c18a980 */ /* 0x000368000c101b00 */
[----:B------:R3:W5:Y:S01]  /*ca20*/  @!P5 LD.E.64 R8, desc[UR60][R62.64] ;  /* 0x0000003c3e08d980 */ /* 0x000762000c101b00 */
[----:B0-----:R-:W-:Y:S02]  /*ca30*/  CS2R R10, SRZ ;  /* 0x00000000000a7805 */ /* 0x001fe4000001ff00 */
[----:B-1----:R-:W-:-:S04]  /*ca40*/  CS2R R12, SRZ ;  /* 0x00000000000c7805 */ /* 0x002fc8000001ff00 */
[----:B------:R3:W5:Y:S04]  /*ca50*/  @!P5 LD.E.64 R10, desc[UR60][R6.64] ;  /* 0x0000003c060ad980 */ /* 0x000768000c101b00 */
[----:B------:R3:W5:Y:S02]  /*ca60*/  @!P1 LD.E.64 R12, desc[UR60][R4.64] ;  /* 0x0000003c040c9980 */ /* 0x000764000c101b00 */
.L_x_2614:
[----:B------:R-:W-:Y:S05]  /*ca70*/  BSYNC B1 ;  /* 0x0000000000017941 */ /* 0x000fea0003800000 */
.L_x_2613:
[----:B---3--:R-:W-:Y:S01]  /*ca80*/  LEA.HI R4, R213, R213, RZ, 0x1 ;  /* 0x000000d5d5047211 */ /* 0x008fe200078f08ff */
[----:B-----5:R-:W-:Y:S01]  /*ca90*/  IMAD.MOV.U32 R5, RZ, RZ, R30 ;  /* 0x000000ffff057224 */ /* 0x020fe200078e001e */
[----:B------:R-:W-:Y:S01]  /*caa0*/  VIADDMNMX R64, R64, -R200, 0x80, PT ;  /* 0x0000008040407446 */ /* 0x000fe200038009c8 */
[C---:B------:R-:W-:Y:S01]  /*cab0*/  VIADD R6, R3.reuse, 0x10400 ;  /* 0x0001040003067836 */ /* 0x040fe20000000000 */
[----:B------:R-:W-:Y:S01]  /*cac0*/  LOP3.LUT R4, R4, 0xfffffffe, RZ, 0xc0, !PT ;  /* 0xfffffffe04047812 */ /* 0x000fe200078ec0ff */
[----:B------:R-:W-:Y:S01]  /*cad0*/  VIADD R0, R3, 0x10440 ;  /* 0x0001044003007836 */ /* 0x000fe20000000000 */
[----:B------:R-:W-:Y:S01]  /*cae0*/  PRMT R105, R5, 0x7610, R105 ;  /* 0x0000761005697816 */ /* 0x000fe20000000069 */
[----:B------:R-:W-:Y:S01]  /*caf0*/  IMAD.MOV.U32 R5, RZ, RZ, R31 ;  /* 0x000000ffff057224 */ /* 0x000fe200078e001f */
[----:B------:R-:W-:Y:S01]  /*cb00*/  BSSY B1, `(.L_x_2615) ;  /* 0x0000032000017945 */ /* 0x000fe20003800000 */
[----:B------:R-:W-:Y:S01]  /*cb10*/  IMAD.IADD R4, R213, 0x1, -R4 ;  /* 0x00000001d5047824 */ /* 0x000fe200078e0a04 */
[----:B------:R-:W-:Y:S01]  /*cb20*/  ISETP.GE.AND P1, PT, R17, R64, PT ;  /* 0x000000401100720c */ /* 0x000fe20003f26270 */
[----:B------:R-:W-:Y:S01]  /*cb30*/  @P0 VIADD R0, R6, 0xffffffc0 ;  /* 0xffffffc006000836 */ /* 0x000fe20000000000 */
[----:B------:R-:W-:Y:S01]  /*cb40*/  PRMT R106, R5, 0x7610, R106 ;  /* 0x00007610056a7816 */ /* 0x000fe2000000006a */
[----:B------:R-:W-:Y:S01]  /*cb50*/  IMAD.MOV.U32 R6, RZ, RZ, R32 ;  /* 0x000000ffff067224 */ /* 0x000fe200078e0020 */
[----:B------:R-:W-:Y:S01]  /*cb60*/  SHF.L.U32 R5, R4, 0x1f, RZ ;  /* 0x0000001f04057819 */ /* 0x000fe200000006ff */
[----:B------:R-:W-:-:S02]  /*cb70*/  IMAD.MOV.U32 R7, RZ, RZ, R33 ;  /* 0x000000ffff077224 */ /* 0x000fc400078e0021 */
        /* <DEDUP_REMOVED lines=18> */
[----:B--2---:R-:W-:Y:S01]  /*cca0*/  PRMT R63, R62, 0x7610, R63 ;  /* 0x000076103e3f7816 */ /* 0x004fe2000000003f */
[----:B------:R-:W-:Y:S01]  /*ccb0*/  IMAD.MOV.U32 R7, RZ, RZ, R41 ;  /* 0x000000ffff077224 */ /* 0x000fe200078e0029 */
[----:B------:R-:W-:Y:S01]  /*ccc0*/  PRMT R62, R4, 0x7610, R62 ;  /* 0x00007610043e7816 */ /* 0x000fe2000000003e */
[----:B------:R-:W-:Y:S01]  /*ccd0*/  IMAD.MOV.U32 R4, RZ, RZ, R35 ;  /* 0x000000ffff047224 */ /* 0x000fe200078e0023 */
[----:B------:R-:W-:Y:S01]  /*cce0*/  PRMT R107, R6, 0x7610, R107 ;  /* 0x00007610066b7816 */ /* 0x000fe2000000006b */
[----:B------:R-:W-:Y:S01]  /*ccf0*/  IMAD.MOV.U32 R6, RZ, RZ, R28 ;  /* 0x000000ffff067224 */ /* 0x000fe200078e001c */
[----:B------:R-:W-:Y:S01]  /*cd00*/  PRMT R108, R7, 0x7610, R108 ;  /* 0x00007610076c7816 */ /* 0x000fe2000000006c */
[----:B-1----:R-:W-:Y:S01]  /*cd10*/  IMAD.MOV.U32 R65, RZ, RZ, R34 ;  /* 0x000000ffff417224 */ /* 0x002fe200078e0022 */
        /* <DEDUP_REMOVED lines=15> */
[----:B0-----:R-:W-:Y:S06]  /*ce10*/  @!P0 BRA `(.L_x_2616) ;  /* 0x000001a400e08947 */ /* 0x001fec0003800000 */
.L_x_2900:
[----:B------:R-:W-:Y:S05]  /*ce20*/  BSYNC B1 ;  /* 0x0000000000017941 */ /* 0x000fea0003800000 */
.L_x_2615:
        /* <DEDUP_REMOVED lines=8> */
[-C--:B------:R-:W-:Y:S02]  /*ceb0*/  ISETP.GE.AND P2, PT, R189, R4.reuse, PT ;  /* 0x00000004bd00720c */ /* 0x080fe40003f46270 */
[-C--:B------:R-:W-:Y:S02]  /*cec0*/  ISETP.GE.AND P3, PT, R192, R4.reuse, PT ;  /* 0x00000004c000720c */ /* 0x080fe40003f66270 */
[----:B------:R-:W-:-:S02]  /*ced0*/  ISETP.GE.AND P4, PT, R191, R4, PT ;  /* 0x00000004bf00720c */ /* 0x000fc40003f86270 */
[----:B------:R-:W-:-:S03]  /*cee0*/  ISETP.GE.AND P5, PT, R193, R4, PT ;  /* 0x00000004c100720c */ /* 0x000fc60003fa6270 */
[----:B------:R-:W-:Y:S10]  /*cef0*/  @P0 BRA `(.L_x_2620) ;  /* 0x0000000000b80947 */ /* 0x000ff40003800000 */
[----:B0-----:R-:W0:Y:S01]  /*cf00*/  LDS.128 R4, [R3+0x10400] ;  /* 0x0104000003047984 */ /* 0x001e220000000c00 */
[----:B------:R-:W-:Y:S02]  /*cf10*/  SHF.R.U64 R114, R60, 0x10, R61 ;  /* 0x000000103c727819 */ /* 0x000fe4000000123d */
[----:B------:R-:W-:Y:S02]  /*cf20*/  SHF.R.U32.HI R112, RZ, 0x10, R59 ;  /* 0x00000010ff707819 */ /* 0x000fe4000001163b */
[----:B------:R-:W-:Y:S02]  /*cf30*/  SHF.R.U32.HI R60, RZ, 0x10, R61 ;  /* 0x00000010ff3c7819 */ /* 0x000fe4000001163d */
[----:B------:R-:W-:Y:S02]  /*cf40*/  PRMT R112, R109, 0x5410, R112 ;  /* 0x000054106d707816 */ /* 0x000fe40000000070 */
[----:B------:R-:W-:Y:S02]  /*cf50*/  SHF.R.U64 R113, R58, 0x10, R59 ;  /* 0x000000103a717819 */ /* 0x000fe4000000123b */
        /* <DEDUP_REMOVED lines=40> */
.L_x_2620:
[----:B------:R-:W-:Y:S05]  /*d1e0*/  BSYNC B2 ;  /* 0x0000000000027941 */ /* 0x000fea0003800000 */
.L_x_2619:
[----:B------:R-:W-:Y:S04]  /*d1f0*/  BSSY B2, `(.L_x_2621) ;  /* 0x0000030000027945 */ /* 0x000fe80003800000 */
[----:B------:R-:W-:Y:S05]  /*d200*/  @P1 BRA `(.L_x_2622) ;  /* 0x0000000000b81947 */ /* 0x000fea0003800000 */
[----:B01----:R-:W0:Y:S01]  /*d210*/  LDS.128 R4, [R0] ;  /* 0x0000000000047984 */ /* 0x003e220000000c00 */
        /* <DEDUP_REMOVED lines=45> */
.L_x_2622:
[----:B------:R-:W-:Y:S05]  /*d4f0*/  BSYNC B2 ;  /* 0x0000000000027941 */ /* 0x000fea0003800000 */
.L_x_2621:
        /* <DEDUP_REMOVED lines=48> */
.L_x_2624:
[----:B------:R-:W-:Y:S05]  /*d800*/  BSYNC B2 ;  /* 0x0000000000027941 */ /* 0x000fea0003800000 */
.L_x_2623:
        /* <DEDUP_REMOVED lines=19> */
[CC--:B------:R-:W-:Y:S01]  /*d940*/  FMUL.FTZ R52, R47.reuse, R50.reuse ;  /* 0x000000322f347220 */ /* 0x0c0fe20000410000 */
[----:B------:R-:W-:Y:S01]  /*d950*/  FMUL.FTZ R53, R47, R51 ;  /* 0x000000332f357220 */ /* 0x000fe20000410000 */
[C---:B------:R-:W-:Y:S01]  /*d960*/  FMUL.FTZ R47, R49.reuse, R85 ;  /* 0x00000055312f7220 */ /* 0x040fe20000410000 */
[----:B------:R-:W-:Y:S02]  /*d970*/  IMAD.U32 R6, R4, 0x10000, RZ ;  /* 0x0001000004067824 */ /* 0x000fe400078e00ff */
[----:B------:R-:W-:Y:S01]  /*d980*/  FFMA.FTZ R55, R46, R51, R52 ;  /* 0x000000332e377223 */ /* 0x000fe20000010034 */
[-C--:B------:R-:W-:Y:S01]  /*d990*/  FMUL.FTZ R51, R49, R87.reuse ;  /* 0x0000005731337220 */ /* 0x080fe20000410000 */
[----:B------:R-:W-:Y:S01]  /*d9a0*/  FFMA.FTZ R87, R48, R87, -R47 ;  /* 0x0000005730577223 */ /* 0x000fe2000001082f */
        /* <DEDUP_REMOVED lines=22> */
.L_x_2626:
[----:B------:R-:W-:Y:S05]  /*db10*/  BSYNC B2 ;  /* 0x0000000000027941 */ /* 0x000fea0003800000 */
.L_x_2625:
[----:B------:R-:W-:Y:S04]  /*db20*/  BSSY B2, `(.L_x_2627) ;  /* 0x0000030000027945 */ /* 0x000fe80003800000 */
        /* <DEDUP_REMOVED lines=47> */
.L_x_2628:
[----:B------:R-:W-:Y:S05]  /*de20*/  BSYNC B2 ;  /* 0x0000000000027941 */ /* 0x000fea0003800000 */
.L_x_2627:
[----:B------:R-:W-:Y:S05]  /*de30*/  @P5 BRA `(.L_x_2618) ;  /* 0x0000000000b85947 */ /* 0x000fea0003800000 */
[----:B01234-:R-:W0:Y:S01]  /*de40*/  LDS.128 R4, [R0+0x8000] ;  /* 0x0080000000047984 */ /* 0x01fe220000000c00 */
        /* <DEDUP_REMOVED lines=45> */
.L_x_2618:
[----:B------:R-:W-:Y:S05]  /*e120*/  BSYNC B1 ;  /* 0x0000000000017941 */ /* 0x000fea0003800000 */
.L_x_2617:
        /* <DEDUP_REMOVED lines=57> */
.L_x_2631:
[----:B------:R-:W-:Y:S05]  /*e4c0*/  BSYNC B1 ;  /* 0x0000000000017941 */ /* 0x000fea0003800000 */
.L_x_2630:
        /* <DEDUP_REMOVED lines=48> */
.L_x_2633:
[----:B------:R-:W-:Y:S05]  /*e7d0*/  BSYNC B1 ;  /* 0x0000000000017941 */ /* 0x000fea0003800000 */
.L_x_2632:
        /* <DEDUP_REMOVED lines=48> */
.L_x_2635:
[----:B------:R-:W-:Y:S05]  /*eae0*/  BSYNC B1 ;  /* 0x0000000000017941 */ /* 0x000fea0003800000 */
.L_x_2634:
        /* <DEDUP_REMOVED lines=48> */
.L_x_2637:
[----:B------:R-:W-:Y:S05]  /*edf0*/  BSYNC B1 ;  /* 0x0000000000017941 */ /* 0x000fea0003800000 */
.L_x_2636:
        /* <DEDUP_REMOVED lines=48> */
.L_x_2639:
[----:B------:R-:W-:Y:S05]  /*f100*/  BSYNC B1 ;  /* 0x0000000000017941 */ /* 0x000fea0003800000 */
.L_x_2638:
        /* <DEDUP_REMOVED lines=11> */
[----:B------:R-:W-:Y:S01]  /*f1c0*/  IMAD.U32 R11, R66, 0x10000, RZ ;  /* 0x00010000420b7824 */ /* 0x000fe200078e00ff */
[----:B------:R-:W-:Y:S02]  /*f1d0*/  LOP3.LUT R62, R62, 0xffff0000, RZ, 0xc0, !PT ;  /* 0xffff00003e3e7812 */ /* 0x000fe400078ec0ff */
[----:B------:R-:W-:Y:S02]  /*f1e0*/  LOP3.LUT R66, R66, 0xffff0000, RZ, 0xc0, !PT ;  /* 0xffff000042427812 */ /* 0x000fe400078ec0ff */
[C---:B0-----:R-:W-:Y:S01]  /*f1f0*/  LOP3.LUT R9, R6.reuse, 0xffff0000, RZ, 0xc0, !PT ;  /* 0xffff000006097812 */ /* 0x041fe200078ec0ff */
[C---:B------:R-:W-:Y:S01]  /*f200*/  IMAD.U32 R10, R7.reuse, 0x10000, RZ ;  /* 0x00010000070a7824 */ /* 0x040fe200078e00ff */
[----:B------:R-:W-:Y:S01]  /*f210*/  LOP3.LUT R7, R7, 0xffff0000, RZ, 0xc0, !PT ;  /* 0xffff000007077812 */ /* 0x000fe200078ec0ff */
[----:B------:R-:W-:-:S02]  /*f220*/  IMAD.U32 R8, R6, 0x10000, RZ ;  /* 0x0001000006087824 */ /* 0x000fc400078e00ff */
[C---:B------:R-:W-:Y:S01]  /*f230*/  FMUL.FTZ R13, R9.reuse, R12 ;  /* 0x0000000c090d7220 */ /* 0x040fe20000410000 */
[-C--:B------:R-:W-:Y:S01]  /*f240*/  FMUL.FTZ R9, R9, R11.reuse ;  /* 0x0000000b09097220 */ /* 0x080fe20000410000 */
[C---:B------:R-:W-:Y:S01]  /*f250*/  FMUL.FTZ R15, R7.reuse, R62 ;  /* 0x0000003e070f7220 */ /* 0x040fe20000410000 */
[----:B------:R-:W-:Y:S02]  /*f260*/  IMAD.U32 R3, R4, 0x10000, RZ ;  /* 0x0001000004037824 */ /* 0x000fe400078e00ff */
[C---:B------:R-:W-:Y:S01]  /*f270*/  FFMA.FTZ R13, R8.reuse, R11, -R13 ;  /* 0x0000000b080d7223 */ /* 0x040fe2000001080d */
[----:B------:R-:W-:Y:S01]  /*f280*/  FFMA.FTZ R14, R8, R12, R9 ;  /* 0x0000000c080e7223 */ /* 0x000fe20000010009 */
[-C--:B------:R-:W-:Y:S01]  /*f290*/  FMUL.FTZ R9, R7, R66.reuse ;  /* 0x0000004207097220 */ /* 0x080fe20000410000 */
[----:B------:R-:W-:Y:S01]  /*f2a0*/  IMAD.U32 R6, R5, 0x10000, RZ ;  /* 0x0001000005067824 */ /* 0x000fe200078e00ff */
[----:B------:R-:W-:Y:S01]  /*f2b0*/  LOP3.LUT R4, R4, 0xffff0000, RZ, 0xc0, !PT ;  /* 0xffff000004047812 */ /* 0x000fe200078ec0ff */
[----:B------:R-:W-:Y:S01]  /*f2c0*/  IMAD.U32 R8, R63, 0x10000, RZ ;  /* 0x000100003f087824 */ /* 0x000fe200078e00ff */
[----:B------:R-:W-:Y:S01]  /*f2d0*/  LOP3.LUT R5, R5, 0xffff0000, RZ, 0xc0, !PT ;  /* 0xffff000005057812 */ /* 0x000fe200078ec0ff */
[----:B------:R-:W-:Y:S01]  /*f2e0*/  IMAD.U32 R7, R65, 0x10000, RZ ;  /* 0x0001000041077824 */ /* 0x000fe200078e00ff */
[----:B------:R-:W-:Y:S01]  /*f2f0*/  LOP3.LUT R63, R63, 0xffff0000, RZ, 0xc0, !PT ;  /* 0xffff00003f3f7812 */ /* 0x000fe200078ec0ff */
[C---:B------:R-:W-:Y:S01]  /*f300*/  FFMA.FTZ R15, R10.reuse, R66, -R15 ;  /* 0x000000420a0f7223 */ /* 0x040fe2000001080f */
[----:B------:R-:W-:Y:S01]  /*f310*/  LOP3.LUT R65, R65, 0xffff0000, RZ, 0xc0, !PT ;  /* 0xffff000041417812 */ /* 0x000fe200078ec0ff */
[----:B------:R-:W-:Y:S01]  /*f320*/  FFMA.FTZ R62, R10, R62, R9 ;  /* 0x0000003e0a3e7223 */ /* 0x000fe20000010009 */
[CC--:B------:R-:W-:Y:S01]  /*f330*/  FMUL.FTZ R10, R4.reuse, R8.reuse ;  /* 0x00000008040a7220 */ /* 0x0c0fe20000410000 */
        /* <DEDUP_REMOVED lines=13> */
.L_x_2608:
        /* <DEDUP_REMOVED lines=36> */
.L_x_2906:
        /* <DEDUP_REMOVED lines=48> */
.L_x_2642:
[----:B------:R-:W-:Y:S05]  /*f950*/  BSYNC B1 ;  /* 0x0000000000017941 */ /* 0x000fea0003800000 */
.L_x_2641:
        /* <DEDUP_REMOVED lines=55> */
.L_x_2912:
        /* <DEDUP_REMOVED lines=45> */
.L_x_2645:
[----:B------:R-:W-:Y:S05]  /*ffa0*/  BSYNC B1 ;  /* 0x0000000000017941 */ /* 0x000fea0003800000 */
.L_x_2644:
[----:B----4-:R-:W-:Y:S01]  /*ffb0*/  LEA.HI R20, R213, R213, RZ, 0x1 ;  /* 0x000000d5d5147211 */ /* 0x010fe200078f08ff */
[----:B0----5:R-:W-:Y:S01]  /*ffc0*/  IMAD.MOV.U32 R61, RZ, RZ, R7 ;  /* 0x000000ffff3d7224 */ /* 0x021fe200078e0007 */
[----:B------:R-:W-:Y:S01]  /*ffd0*/  VIADDMNMX R0, R0, -R200, 0x80, PT ;  /* 0x0000008000007446 */ /* 0x000fe200038009c8 */
        /* <DEDUP_REMOVED lines=22> */
[----:B------:R-:W-:Y:S01]  /*10140*/  BSSY B1, `(.L_x_2646) ;  /* 0x000001e000017945 */ /* 0x000fe20003800000 */
        /* <DEDUP_REMOVED lines=29> */
.L_x_2913:
[----:B------:R-:W-:Y:S05]  /*10320*/  BSYNC B1 ;  /* 0x0000000000017941 */ /* 0x000fea0003800000 */
.L_x_2646:
        /* <DEDUP_REMOVED lines=10> */
[----:B0-----:R-:W-:Y:S02]  /*103d0*/  LEA.HI R61, R75, R216, RZ, 0x1d ;  /* 0x000000d84b3d7211 */ /* 0x001fe400078fe8ff */
[----:B------:R-:W-:Y:S02]  /*103e0*/  LOP3.LUT R60, R195, 0x38, R18, 0xf8, !PT ;  /* 0x00000038c33c7812 */ /* 0x000fe400078ef812 */
[----:B------:R-:W-:Y:S02]  /*103f0*/  SHF.R.S32.HI R62, RZ, 0x1f, R61 ;  /* 0x0000001fff3e7819 */ /* 0x000fe4000001143d */
[----:B------:R-:W-:Y:S02]  /*10400*/  SHF.R.U64 R112, R44, 0x10, R45 ;  /* 0x000000102c707819 */ /* 0x000fe4000000122d */
[----:B------:R-:W-:Y:S01]  /*10410*/  LEA.HI R63, R62, R61, RZ, 0x3 ;  /* 0x0000003d3e3f7211 */ /* 0x000fe200078f18ff */
[----:B------:R-:W-:Y:S01]  /*10420*/  IMAD.SHL.U32 R62, R61, 0x8, RZ ;  /* 0x000000083d3e7824 */ /* 0x000fe200078e00ff */
[----:B------:R-:W-:-:S02]  /*10430*/  LOP3.LUT R61, R60, R197, RZ, 0x3c, !PT ;  /* 0x000000c53c3d7212 */ /* 0x000fc400078e3cff */
[----:B------:R-:W-:Y:S01]  /*10440*/  SHF.R.U64 R115, R32, 0x10, R33 ;  /* 0x0000001020737819 */ /* 0x000fe20000001221 */
[----:B------:R-:W-:Y:S01]  /*10450*/  IMAD.SHL.U32 R63, R63, 0x400, RZ ;  /* 0x000004003f3f7824 */ /* 0x000fe200078e00ff */
[----:B------:R-:W-:Y:S01]  /*10460*/  LOP3.LUT R62, R195, 0x38, R62, 0xf8, !PT ;  /* 0x00000038c33e7812 */ /* 0x000fe200078ef83e */
[----:B------:R-:W-:Y:S01]  /*10470*/  IMAD R61, R196, 0x200, R61 ;  /* 0x00000200c43d7824 */ /* 0x000fe200078e023d */
[----:B------:R-:W-:Y:S02]  /*10480*/  SHF.R.U32.HI R32, RZ, 0x10, R33 ;  /* 0x00000010ff207819 */ /* 0x000fe40000011621 */
[----:B------:R-:W-:Y:S01]  /*10490*/  LOP3.LUT R63, R63, 0x7fffe000, RZ, 0xc0, !PT ;  /* 0x7fffe0003f3f7812 */ /* 0x000fe200078ec0ff */
[----:B------:R-:W-:Y:S01]  /*104a0*/  IMAD R92, R61, 0x2, R2 ;  /* 0x000000023d5c7824 */ /* 0x000fe200078e0202 */
[----:B------:R-:W-:Y:S02]  /*104b0*/  LOP3.LUT R62, R62, R197, RZ, 0x3c, !PT ;  /* 0x000000c53e3e7212 */ /* 0x000fe400078e3cff */
[----:B------:R-:W-:Y:S01]  /*104c0*/  SHF.R.U64 R113, R34, 0x10, R35 ;  /* 0x0000001022717819 */ /* 0x000fe20000001223 */
[----:B------:R-:W-:Y:S01]  /*104d0*/  IMAD R63, R196, 0x200, R63 ;  /* 0x00000200c43f7824 */ /* 0x000fe200078e023f */
[----:B------:R-:W-:-:S02]  /*104e0*/  SHF.R.U32.HI R33, RZ, 0x10, R35 ;  /* 0x00000010ff217819 */ /* 0x000fc40000011623 */
[----:B------:R-:W-:Y:S01]  /*104f0*/  SHF.R.U32.HI R44, RZ, 0x10, R45 ;  /* 0x00000010ff2c7819 */ /* 0x000fe2000001162d */
[----:B------:R-:W-:Y:S01]  /*10500*/  IMAD.IADD R93, R63, 0x1, R62 ;  /* 0x000000013f5d7824 */ /* 0x000fe200078e023e */
[----:B------:R-:W-:Y:S01]  /*10510*/  PRMT R111, R111, 0x5410, R112 ;  /* 0x000054106f6f7816 */ /* 0x000fe20000000070 */
[----:B------:R-:W0:Y:S01]  /*10520*/  LDS.128 R60, [R92+0x10400] ;  /* 0x010400005c3c7984 */ /* 0x000e220000000c00 */
[----:B------:R-:W-:Y:S01]  /*10530*/  SHF.R.U64 R45, R46, 0x10, R47 ;  /* 0x000000102e2d7819 */ /* 0x000fe2000000122f */
[----:B------:R-:W-:Y:S01]  /*10540*/  IMAD R93, R93, 0x2, R2 ;  /* 0x000000025d5d7824 */ /* 0x000fe200078e0202 */
[----:B------:R-:W-:Y:S01]  /*10550*/  PRMT R35, R72, 0x5432, R115 ;  /* 0x0000543248237816 */ /* 0x000fe20000000073 */
[----:B------:R-:W-:Y:S01]  /*10560*/  IMAD.U32 R120, R111, 0x10000, RZ ;  /* 0x000100006f787824 */ /* 0x000fe200078e00ff */
[----:B------:R-:W-:Y:S02]  /*10570*/  SHF.R.U32.HI R110, RZ, 0x10, R47 ;  /* 0x00000010ff6e7819 */ /* 0x000fe4000001162f */
[----:B--23--:R-:W1:Y:S01]  /*10580*/  LDS.128 R64, [R93+0x10400] ;  /* 0x010400005d407984 */ /* 0x00ce620000000c00 */
[----:B------:R-:W-:Y:S01]  /*10590*/  PRMT R46, R71, 0x5432, R44 ;  /* 0x00005432472e7816 */ /* 0x000fe2000000002c */
[----:B------:R-:W-:Y:S01]  /*105a0*/  IMAD.U32 R119, R35, 0x10000, RZ ;  /* 0x0001000023777824 */ /* 0x000fe200078e00ff */
[----:B------:R-:W-:-:S02]  /*105b0*/  PRMT R44, R70, 0x5432, R45 ;  /* 0x00005432462c7816 */ /* 0x000fc4000000002d */
[----:B------:R-:W-:Y:S01]  /*105c0*/  PRMT R45, R3, 0x5432, R110 ;  /* 0x00005432032d7816 */ /* 0x000fe2000000006e */
[----:B------:R-:W-:Y:S01]  /*105d0*/  IMAD.U32 R121, R46, 0x10000, RZ ;  /* 0x000100002e797824 */ /* 0x000fe200078e00ff */
[----:B------:R-:W-:Y:S02]  /*105e0*/  PRMT R34, R73, 0x5432, R32 ;  /* 0x0000543249227816 */ /* 0x000fe40000000020 */
[----:B------:R-:W-:Y:S01]  /*105f0*/  PRMT R32, R74, 0x5432, R113 ;  /* 0x000054324a207816 */ /* 0x000fe20000000071 */
[----:B------:R-:W-:Y:S01]  /*10600*/  IMAD.U32 R122, R45, 0x10000, RZ ;  /* 0x000100002d7a7824 */ /* 0x000fe200078e00ff */
[----:B------:R-:W-:Y:S02]  /*10610*/  PRMT R33, R76, 0x5432, R33 ;  /* 0x000054324c217816 */ /* 0x000fe40000000021 */
        /* <DEDUP_REMOVED lines=8> */
[----:B------:R-:W-:Y:S01]  /*106a0*/  IMAD.U32 R116, R61, 0x10000, RZ ;  /* 0x000100003d747824 */ /* 0x000fe200078e00ff */
[C---:B-1----:R-:W-:Y:S01]  /*106b0*/  LOP3.LUT R112, R64.reuse, 0xffff0000, RZ, 0xc0, !PT ;  /* 0xffff000040707812 */ /* 0x042fe200078ec0ff */
[----:B------:R-:W-:Y:S01]  /*106c0*/  IMAD.U32 R115, R64, 0x10000, RZ ;  /* 0x0001000040737824 */ /* 0x000fe200078e00ff */
[C---:B------:R-:W-:Y:S01]  /*106d0*/  LOP3.LUT R63, R66.reuse, 0xffff0000, RZ, 0xc0, !PT ;  /* 0xffff0000423f7812 */ /* 0x040fe200078ec0ff */
[C---:B------:R-:W-:Y:S01]  /*106e0*/  IMAD.U32 R117, R65.reuse, 0x10000, RZ ;  /* 0x0001000041757824 */ /* 0x040fe200078e00ff */
[----:B------:R-:W-:Y:S01]  /*106f0*/  LOP3.LUT R65, R65, 0xffff0000, RZ, 0xc0, !PT ;  /* 0xffff000041417812 */ /* 0x000fe200078ec0ff */
[C---:B------:R-:W-:Y:S01]  /*10700*/  FMUL.FTZ R123, R115.reuse, R120 ;  /* 0x00000078737b7220 */ /* 0x040fe20000410000 */
[----:B------:R-:W-:Y:S01]  /*10710*/  FMUL.FTZ R125, R115, R119 ;  /* 0x00000077737d7220 */ /* 0x000fe20000410000 */
[----:B------:R-:W-:Y:S01]  /*10720*/  IMAD.U32 R118, R67, 0x10000, RZ ;  /* 0x0001000043767824 */ /* 0x000fe200078e00ff */
[----:B------:R-:W-:Y:S01]  /*10730*/  LOP3.LUT R61, R61, 0xffff0000, RZ, 0xc0, !PT ;  /* 0xffff00003d3d7812 */ /* 0x000fe200078ec0ff */
[----:B------:R-:W-:Y:S01]  /*10740*/  IMAD.U32 R64, R66, 0x10000, RZ ;  /* 0x0001000042407824 */ /* 0x000fe200078e00ff */
[----:B------:R-:W-:Y:S01]  /*10750*/  LOP3.LUT R66, R67, 0xffff0000, RZ, 0xc0, !PT ;  /* 0xffff000043427812 */ /* 0x000fe200078ec0ff */
[----:B------:R-:W-:-:S02]  /*10760*/  IMAD.U32 R115, R34, 0x10000, RZ ;  /* 0x0001000022737824 */ /* 0x000fc400078e00ff */
[C---:B------:R-:W-:Y:S01]  /*10770*/  FFMA.FTZ R67, R114.reuse, R119, -R123 ;  /* 0x0000007772437223 */ /* 0x040fe2000001087b */
[----:B------:R-:W-:Y:S01]  /*10780*/  FFMA.FTZ R114, R114, R120, R125 ;  /* 0x0000007872727223 */ /* 0x000fe2000001007d */
[----:B------:R-:W-:Y:S01]  /*10790*/  FMUL.FTZ R123, R117, R121 ;  /* 0x00000079757b7220 */ /* 0x000fe20000410000 */
[----:B------:R-:W-:Y:S02]  /*107a0*/  IMAD.U32 R119, R33, 0x10000, RZ ;  /* 0x0001000021777824 */ /* 0x000fe400078e00ff */
[----:B------:R-:W-:Y:S01]  /*107b0*/  FMUL.FTZ R120, R118, R122 ;  /* 0x0000007a76787220 */ /* 0x000fe20000410000 */
[-C--:B------:R-:W-:Y:S01]  /*107c0*/  FMUL.FTZ R125, R117, R115.reuse ;  /* 0x00000073757d7220 */ /* 0x080fe20000410000 */
[----:B------:R-:W-:Y:S01]  /*107d0*/  LOP3.LUT R117, R111, 0xffff0000, RZ, 0xc0, !PT ;  /* 0xffff00006f757812 */ /* 0x000fe200078ec0ff */
[----:B------:R-:W-:Y:S01]  /*107e0*/  FFMA.FTZ R115, R116, R115, -R123 ;  /* 0x0000007374737223 */ /* 0x000fe2000001087b */
[-C--:B------:R-:W-:Y:S01]  /*107f0*/  FFMA.FTZ R111, R113, R119.reuse, -R120 ;  /* 0x00000077716f7223 */ /* 0x080fe20000010878 */
[----:B------:R-:W-:Y:S01]  /*10800*/  FMUL.FTZ R123, R118, R119 ;  /* 0x00000077767b7220 */ /* 0x000fe20000410000 */
[----:B------:R-:W-:Y:S01]  /*10810*/  LOP3.LUT R120, R46, 0xffff0000, RZ, 0xc0, !PT ;  /* 0xffff00002e787812 */ /* 0x000fe200078ec0ff */
[----:B------:R-:W-:Y:S01]  /*10820*/  FMUL.FTZ R119, R112, R117 ;  /* 0x0000007570777220 */ /* 0x000fe20000410000 */
[----:B------:R-:W-:Y:S01]  /*10830*/  LOP3.LUT R118, R34, 0xffff0000, RZ, 0xc0, !PT ;  /* 0xffff000022767812 */ /* 0x000fe200078ec0ff */
[----:B------:R-:W-:Y:S01]  /*10840*/  FFMA.FTZ R116, R116, R121, R125 ;  /* 0x0000007974747223 */ /* 0x000fe2000001007d */
[-C--:B------:R-:W-:Y:S01]  /*10850*/  FMUL.FTZ R121, R112, R35.reuse ;  /* 0x0000002370797220 */ /* 0x080fe20000410000 */
[C---:B------:R-:W-:Y:S01]  /*10860*/  FMUL.FTZ R46, R65.reuse, R120 ;  /* 0x00000078412e7220 */ /* 0x040fe20000410000 */
        /* <DEDUP_REMOVED lines=9> */
[----:B------:R-:W-:Y:S01]  /*10900*/  LOP3.LUT R44, R44, 0xffff0000, RZ, 0xc0, !PT ;  /* 0xffff00002c2c7812 */ /* 0x000fe200078ec0ff */
[----:B------:R-:W-:Y:S01]  /*10910*/  FFMA.FTZ R113, R113, R122, R123 ;  /* 0x0000007a71717223 */ /* 0x000fe2000001007b */
        /* <DEDUP_REMOVED lines=22> */
.L_x_2651:
[----:B------:R-:W-:Y:S05]  /*10a80*/  BSYNC B2 ;  /* 0x0000000000027941 */ /* 0x000fea0003800000 */
.L_x_2650:
[----:B------:R-:W-:Y:S04]  /*10a90*/  BSSY B2, `(.L_x_2652) ;  /* 0x000006a000027945 */ /* 0x000fe80003800000 */
[----:B------:R-:W-:Y:S05]  /*10aa0*/  @P1 BRA `(.L_x_2653) ;  /* 0x0000000400a01947 */ /* 0x000fea0003800000 */
[----:B-1----:R-:W4:Y:S01]  /*10ab0*/  LDL R93, [R1+0x78] ;  /* 0x00007800015d7983 */ /* 0x002f220000100800 */
[----:B------:R-:W-:Y:S02]  /*10ac0*/  LEA.HI R32, R75, R234, RZ, 0x1d ;  /* 0x000000ea4b207211 */ /* 0x000fe400078fe8ff */
[--C-:B0-----:R-:W-:Y:S02]  /*10ad0*/  SHF.R.U64 R61, R30, 0x10, R31.reuse ;  /* 0x000000101e3d7819 */ /* 0x101fe4000000121f */
[----:B------:R-:W-:Y:S02]  /*10ae0*/  SHF.R.S32.HI R33, RZ, 0x1f, R32 ;  /* 0x0000001fff217819 */ /* 0x000fe40000011420 */
[----:B------:R-:W-:Y:S02]  /*10af0*/  SHF.R.U32.HI R30, RZ, 0x10, R31 ;  /* 0x00000010ff1e7819 */ /* 0x000fe4000001161f */
[----:B------:R-:W-:Y:S01]  /*10b00*/  LEA.HI R33, R33, R32, RZ, 0x3 ;  /* 0x0000002021217211 */ /* 0x000fe200078f18ff */
[----:B------:R-:W-:Y:S01]  /*10b10*/  IMAD.SHL.U32 R32, R32, 0x8, RZ ;  /* 0x0000000820207824 */ /* 0x000fe200078e00ff */
[----:B------:R-:W-:-:S02]  /*10b20*/  SHF.R.U64 R31, R40, 0x10, R41 ;  /* 0x00000010281f7819 */ /* 0x000fc40000001229 */
[----:B------:R-:W-:Y:S01]  /*10b30*/  SHF.R.U32.HI R40, RZ, 0x10, R41 ;  /* 0x00000010ff287819 */ /* 0x000fe20000011629 */
[----:B------:R-:W-:Y:S01]  /*10b40*/  IMAD.SHL.U32 R33, R33, 0x400, RZ ;  /* 0x0000040021217824 */ /* 0x000fe200078e00ff */
[----:B------:R-:W-:Y:S02]  /*10b50*/  LOP3.LUT R32, R195, 0x38, R32, 0xf8, !PT ;  /* 0x00000038c3207812 */ /* 0x000fe400078ef820 */
[--C-:B------:R-:W-:Y:S02]  /*10b60*/  SHF.R.U64 R63, R28, 0x10, R29.reuse ;  /* 0x000000101c3f7819 */ /* 0x100fe4000000121d */
[----:B------:R-:W-:Y:S02]  /*10b70*/  LOP3.LUT R33, R33, 0x7fffe000, RZ, 0xc0, !PT ;  /* 0x7fffe00021217812 */ /* 0x000fe400078ec0ff */
[----:B------:R-:W-:Y:S02]  /*10b80*/  LOP3.LUT R32, R32, R197, RZ, 0x3c, !PT ;  /* 0x000000c520207212 */ /* 0x000fe400078e3cff */
[----:B------:R-:W-:Y:S01]  /*10b90*/  SHF.R.U32.HI R28, RZ, 0x10, R29 ;  /* 0x00000010ff1c7819 */ /* 0x000fe2000001161d */
[----:B------:R-:W-:Y:S01]  /*10ba0*/  IMAD R33, R196, 0x200, R33 ;  /* 0x00000200c4217824 */ /* 0x000fe200078e0221 */
[----:B------:R-:W-:-:S02]  /*10bb0*/  PRMT R102, R102, 0x5410, R31 ;  /* 0x0000541066667816 */ /* 0x000fc4000000001f */
[--C-:B------:R-:W-:Y:S01]  /*10bc0*/  SHF.R.U64 R29, R42, 0x10, R43.reuse ;  /* 0x000000102a1d7819 */ /* 0x100fe2000000122b */
[----:B------:R-:W-:Y:S01]  /*10bd0*/  IMAD.IADD R45, R33, 0x1, R32 ;  /* 0x00000001212d7824 */ /* 0x000fe200078e0220 */
[----:B------:R-:W-:Y:S02]  /*10be0*/  PRMT R103, R103, 0x5410, R40 ;  /* 0x0000541067677816 */ /* 0x000fe40000000028 */
[----:B------:R-:W-:Y:S01]  /*10bf0*/  SHF.R.U32.HI R42, RZ, 0x10, R43 ;  /* 0x00000010ff2a7819 */ /* 0x000fe2000001162b */
[----:B------:R-:W-:Y:S01]  /*10c00*/  IMAD R60, R45, 0x2, R2 ;  /* 0x000000022d3c7824 */ /* 0x000fe200078e0202 */
[----:B------:R-:W-:Y:S01]  /*10c10*/  PRMT R106, R106, 0x5410, R63 ;  /* 0x000054106a6a7816 */ /* 0x000fe2000000003f */
[----:B------:R-:W-:Y:S01]  /*10c20*/  IMAD.U32 R63, R102, 0x10000, RZ ;  /* 0x00010000663f7824 */ /* 0x000fe200078e00ff */
[----:B------:R-:W-:Y:S01]  /*10c30*/  PRMT R107, R107, 0x5410, R28 ;  /* 0x000054106b6b7816 */ /* 0x000fe2000000001c */
[----:B------:R-:W-:Y:S01]  /*10c40*/  IMAD.U32 R64, R103, 0x10000, RZ ;  /* 0x0001000067407824 */ /* 0x000fe200078e00ff */
[----:B------:R-:W0:Y:S01]  /*10c50*/  LDS.128 R44, [R60+0x10400] ;  /* 0x010400003c2c7984 */ /* 0x000e220000000c00 */
[----:B------:R-:W-:-:S02]  /*10c60*/  PRMT R104, R104, 0x5410, R29 ;  /* 0x0000541068687816 */ /* 0x000fc4000000001d */
[----:B------:R-:W-:Y:S02]  /*10c70*/  PRMT R108, R108, 0x5410, R61 ;  /* 0x000054106c6c7816 */ /* 0x000fe4000000003d */
[----:B------:R-:W-:Y:S02]  /*10c80*/  PRMT R109, R109, 0x5410, R30 ;  /* 0x000054106d6d7816 */ /* 0x000fe4000000001e */
[----:B------:R-:W-:Y:S02]  /*10c90*/  PRMT R105, R105, 0x5410, R42 ;  /* 0x0000541069697816 */ /* 0x000fe4000000002a */
[----:B------:R-:W-:Y:S02]  /*10ca0*/  LOP3.LUT R102, R102, 0xffff0000, RZ, 0xc0, !PT ;  /* 0xffff000066667812 */ /* 0x000fe400078ec0ff */
[----:B------:R-:W-:Y:S01]  /*10cb0*/  LOP3.LUT R103, R103, 0xffff0000, RZ, 0xc0, !PT ;  /* 0xffff000067677812 */ /* 0x000fe200078ec0ff */
[----:B0-----:R-:W-:Y:S01]  /*10cc0*/  IMAD.U32 R42, R45, 0x10000, RZ ;  /* 0x000100002d2a7824 */ /* 0x001fe200078e00ff */
[----:B------:R-:W-:Y:S01]  /*10cd0*/  LOP3.LUT R62, R44, 0xffff0000, RZ, 0xc0, !PT ;  /* 0xffff00002c3e7812 */ /* 0x000fe200078ec0ff */
[C---:B------:R-:W-:Y:S01]  /*10ce0*/  IMAD.U32 R41, R46.reuse, 0x10000, RZ ;  /* 0x000100002e297824 */ /* 0x040fe200078e00ff */
[----:B------:R-:W-:Y:S01]  /*10cf0*/  LOP3.LUT R30, R46, 0xffff0000, RZ, 0xc0, !PT ;  /* 0xffff00002e1e7812 */ /* 0x000fe200078ec0ff */
[----:B---3--:R-:W-:Y:S01]  /*10d00*/  FMUL.FTZ R66, R42, R64 ;  /* 0x000000402a427220 */ /* 0x008fe20000410000 */
[----:B------:R-:W-:-:S02]  /*10d10*/  LOP3.LUT R46, R47, 0xffff0000, RZ, 0xc0, !PT ;  /* 0xffff00002f2e7812 */ /* 0x000fc400078ec0ff */
[----:B------:R-:W-:Y:S01]  /*10d20*/  LOP3.LUT R45, R45, 0xffff0000, RZ, 0xc0, !PT ;  /* 0xffff00002d2d7812 */ /* 0x000fe200078ec0ff */
[----:B----4-:R-:W0:Y:S02]  /*10d30*/  LDS.128 R32, [R93] ;  /* 0x000000005d207984 */ /* 0x010e240000000c00 */
[C---:B0-----:R-:W-:Y:S01]  /*10d40*/  IMAD.U32 R40, R32.reuse, 0x10000, RZ ;  /* 0x0001000020287824 */ /* 0x041fe200078e00ff */
[----:B------:R-:W-:Y:S01]  /*10d50*/  LOP3.LUT R31, R32, 0xffff0000, RZ, 0xc0, !PT ;  /* 0xffff0000201f7812 */ /* 0x000fe200078ec0ff */
[C---:B------:R-:W-:Y:S01]  /*10d60*/  IMAD.U32 R43, R33.reuse, 0x10000, RZ ;  /* 0x00010000212b7824 */ /* 0x040fe200078e00ff */
[----:B------:R-:W-:Y:S01]  /*10d70*/  LOP3.LUT R32, R33, 0xffff0000, RZ, 0xc0, !PT ;  /* 0xffff000021207812 */ /* 0x000fe200078ec0ff */
[----:B------:R-:W-:Y:S01]  /*10d80*/  IMAD.U32 R33, R44, 0x10000, RZ ;  /* 0x000100002c217824 */ /* 0x000fe200078e00ff */
[C---:B------:R-:W-:Y:S01]  /*10d90*/  LOP3.LUT R28, R34.reuse, 0xffff0000, RZ, 0xc0, !PT ;  /* 0xffff0000221c7812 */ /* 0x040fe200078ec0ff */
[----:B------:R-:W-:Y:S01]  /*10da0*/  IMAD.U32 R29, R34, 0x10000, RZ ;  /* 0x00010000221d7824 */ /* 0x000fe200078e00ff */
[C---:B------:R-:W-:Y:S01]  /*10db0*/  LOP3.LUT R34, R35.reuse, 0xffff0000, RZ, 0xc0, !PT ;  /* 0xffff000023227812 */ /* 0x040fe200078ec0ff */
[----:B------:R-:W-:-:S02]  /*10dc0*/  IMAD.U32 R61, R35, 0x10000, RZ ;  /* 0x00010000233d7824 */ /* 0x000fc400078e00ff */
[----:B------:R-:W-:Y:S01]  /*10dd0*/  FMUL.FTZ R65, R33, R63 ;  /* 0x0000003f21417220 */ /* 0x000fe20000410000 */
[C---:B------:R-:W-:Y:S01]  /*10de0*/  IMAD.U32 R35, R106.reuse, 0x10000, RZ ;  /* 0x000100006a237824 */ /* 0x040fe200078e00ff */
[----:B------:R-:W-:Y:S01]  /*10df0*/  LOP3.LUT R106, R106, 0xffff0000, RZ, 0xc0, !PT ;  /* 0xffff00006a6a7812 */ /* 0x000fe200078ec0ff */
[----:B------:R-:W-:Y:S02]  /*10e00*/  IMAD.U32 R44, R47, 0x10000, RZ ;  /* 0x000100002f2c7824 */ /* 0x000fe400078e00ff */
[----:B------:R-:W-:Y:S02]  /*10e10*/  IMAD.U32 R47, R107, 0x10000, RZ ;  /* 0x000100006b2f7824 */ /* 0x000fe400078e00ff */
[-C--:B--2---:R-:W-:Y:S01]  /*10e20*/  FMUL.FTZ R67, R33, R35.reuse ;  /* 0x0000002321437220 */ /* 0x084fe20000410000 */
[----:B------:R-:W-:Y:S01]  /*10e30*/  FFMA.FTZ R33, R40, R35, -R65 ;  /* 0x0000002328217223 */ /* 0x000fe20000010841 */
[----:B------:R-:W-:Y:S02]  /*10e40*/  IMAD.U32 R65, R105, 0x10000, RZ ;  /* 0x0001000069417824 */ /* 0x000fe400078e00ff */
[----:B------:R-:W-:Y:S01]  /*10e50*/  FMUL.FTZ R42, R42, R47 ;  /* 0x0000002f2a2a7220 */ /* 0x000fe20000410000 */
[----:B------:R-:W-:Y:S01]  /*10e60*/  FFMA.FTZ R35, R40, R63, R67 ;  /* 0x0000003f28237223 */ /* 0x000fe20000010043 */
[----:B------:R-:W-:Y:S01]  /*10e70*/  FFMA.FTZ R40, R43, R47, -R66 ;  /* 0x0000002f2b287223 */ /* 0x000fe20000010842 */
[----:B------:R-:W-:-:S02]  /*10e80*/  IMAD.U32 R63, R109, 0x10000, RZ ;  /* 0x000100006d3f7824 */ /* 0x000fc400078e00ff */
[----:B------:R-:W-:Y:S01]  /*10e90*/  FMUL.FTZ R66, R44, R65 ;  /* 0x000000412c427220 */ /* 0x000fe20000410000 */
[----:B------:R-:W-:Y:S01]  /*10ea0*/  FFMA.FTZ R43, R43, R64, R42 ;  /* 0x000000402b2b7223 */ /* 0x000fe2000001002a */
[----:B------:R-:W-:Y:S01]  /*10eb0*/  LOP3.LUT R107, R107, 0xffff0000, RZ, 0xc0, !PT ;  /* 0xffff00006b6b7812 */ /* 0x000fe200078ec0ff */
[C---:B------:R-:W-:Y:S01]  /*10ec0*/  FMUL.FTZ R64, R62.reuse, R102 ;  /* 0x000000663e407220 */ /* 0x040fe20000410000 */
[----:B------:R-:W-:Y:S01]  /*10ed0*/  FFMA.FTZ R42, R61, R63, -R66 ;  /* 0x0000003f3d2a7223 */ /* 0x000fe20000010842 */
[-C--:B------:R-:W-:Y:S01]  /*10ee0*/  FMUL.FTZ R66, R62, R106.reuse ;  /* 0x0000006a3e427220 */ /* 0x080fe20000410000 */
[----:B------:R-:W-:Y:S01]  /*10ef0*/  FMUL.FTZ R47, R45, R103 ;  /* 0x000000672d2f7220 */ /* 0x000fe20000410000 */
[----:B------:R-:W-:Y:S01]  /*10f00*/  FFMA.FTZ R106, R31, R106, -R64 ;  /* 0x0000006a1f6a7223 */ /* 0x000fe20000010840 */
[----:B------:R-:W-:Y:S01]  /*10f10*/  FMUL.FTZ R92, R45, R107 ;  /* 0x0000006b2d5c7220 */ /* 0x000fe20000410000 */
[----:B------:R-:W-:Y:S02]  /*10f20*/  IMAD.U32 R64, R104, 0x10000, RZ ;  /* 0x0001000068407824 */ /* 0x000fe400078e00ff */
[----:B------:R-:W-:Y:S01]  /*10f30*/  FFMA.FTZ R66, R31, R102, R66 ;  /* 0x000000661f427223 */ /* 0x000fe20000010042 */
[----:B------:R-:W-:-:S02]  /*10f40*/  IMAD.U32 R62, R108, 0x10000, RZ ;  /* 0x000100006c3e7824 */ /* 0x000fc400078e00ff */
[C---:B------:R-:W-:Y:S01]  /*10f50*/  FFMA.FTZ R47, R32.reuse, R107, -R47 ;  /* 0x0000006b202f7223 */ /* 0x040fe2000001082f */
[----:B------:R-:W-:Y:S01]  /*10f60*/  FFMA.FTZ R92, R32, R103, R92 ;  /* 0x00000067205c7223 */ /* 0x000fe2000001005c */
[C---:B------:R-:W-:Y:S01]  /*10f70*/  FMUL.FTZ R102, R41.reuse, R64 ;  /* 0x0000004029667220 */ /* 0x040fe20000410000 */
[-C--:B------:R-:W-:Y:S01]  /*10f80*/  FMUL.FTZ R32, R41, R62.reuse ;  /* 0x0000003e29207220 */ /* 0x080fe20000410000 */
[----:B------:R-:W-:Y:S01]  /*10f90*/  LOP3.LUT R41, R104, 0xffff0000, RZ, 0xc0, !PT ;  /* 0xffff000068297812 */ /* 0x000fe200078ec0ff */
[----:B------:R-:W-:Y:S01]  /*10fa0*/  FMUL.FTZ R44, R44, R63 ;  /* 0x0000003f2c2c7220 */ /* 0x000fe20000410000 */
[----:B------:R-:W-:Y:S01]  /*10fb0*/  LOP3.LUT R105, R105, 0xffff0000, RZ, 0xc0, !PT ;  /* 0xffff000069697812 */ /* 0x000fe200078ec0ff */
[C---:B------:R-:W-:Y:S01]  /*10fc0*/  FFMA.FTZ R102, R29.reuse, R62, -R102 ;  /* 0x0000003e1d667223 */ /* 0x040fe20000010866 */
[----:B------:R-:W-:Y:S01]  /*10fd0*/  LOP3.LUT R31, R108, 0xffff0000, RZ, 0xc0, !PT ;  /* 0xffff00006c1f7812 */ /* 0x000fe200078ec0ff */
[----:B------:R-:W-:Y:S01]  /*10fe0*/  FFMA.FTZ R64, R29, R64, R32 ;  /* 0x000000401d407223 */ /* 0x000fe20000010020 */
[----:B------:R-:W-:Y:S01]  /*10ff0*/  LOP3.LUT R109, R109, 0xffff0000, RZ, 0xc0, !PT ;  /* 0xffff00006d6d7812 */ /* 0x000fe200078ec0ff */
[----:B------:R-:W-:Y:S01]  /*11000*/  FMUL.FTZ R29, R30, R41 ;  /* 0x000000291e1d7220 */ /* 0x000fe20000410000 */
[----:B------:R-:W-:Y:S01]  /*11010*/  FMUL.FTZ R45, R46, R105 ;  /* 0x000000692e2d7220 */ /* 0x000fe20000410000 */
[----:B------:R-:W-:Y:S01]  /*11020*/  FMUL.FTZ R30, R30, R31 ;  /* 0x0000001f1e1e7220 */ /* 0x000fe20000410000 */
[----:B------:R-:W-:Y:S01]  /*11030*/  FFMA.FTZ R44, R61, R65, R44 ;  /* 0x000000413d2c7223 */ /* 0x000fe2000001002c */
        /* <DEDUP_REMOVED lines=15> */
.L_x_2653:
[----:B------:R-:W-:Y:S05]  /*11130*/  BSYNC B2 ;  /* 0x0000000000027941 */ /* 0x000fea0003800000 */
.L_x_2652:
[----:B------:R-:W-:Y:S05]  /*11140*/  @P2 BRA `(.L_x_2649) ;  /* 0x0000000400a02947 */ /* 0x000fea0003800000 */
[----:B----4-:R-:W4:Y:S01]  /*11150*/  LDL R60, [R1+0x70] ;  /* 0x00007000013c7983 */ /* 0x010f220000100800 */
[----:B------:R-:W-:Y:S02]  /*11160*/  LEA.HI R75, R75, R235, RZ, 0x1d ;  /* 0x000000eb4b4b7211 */ /* 0x000fe400078fe8ff */
[----:B-1----:R-:W-:Y:S02]  /*11170*/  SHF.R.U64 R46, R24, 0x10, R25 ;  /* 0x00000010182e7819 */ /* 0x002fe40000001219 */
[----:B------:R-:W-:Y:S02]  /*11180*/  SHF.R.S32.HI R28, RZ, 0x1f, R75 ;  /* 0x0000001fff1c7819 */ /* 0x000fe4000001144b */
[----:B------:R-:W-:Y:S02]  /*11190*/  SHF.R.U32.HI R44, RZ, 0x10, R25 ;  /* 0x00000010ff2c7819 */ /* 0x000fe40000011619 */
[----:B------:R-:W-:Y:S01]  /*111a0*/  LEA.HI R29, R28, R75, RZ, 0x3 ;  /* 0x0000004b1c1d7211 */ /* 0x000fe200078f18ff */
[----:B------:R-:W-:Y:S01]  /*111b0*/  IMAD.SHL.U32 R28, R75, 0x8, RZ ;  /* 0x000000084b1c7824 */ /* 0x000fe200078e00ff */
[----:B------:R-:W-:-:S02]  /*111c0*/  SHF.R.U64 R25, R26, 0x10, R27 ;  /* 0x000000101a197819 */ /* 0x000fc4000000121b */
[----:B------:R-:W-:Y:S01]  /*111d0*/  SHF.R.U64 R26, R36, 0x10, R37 ;  /* 0x00000010241a7819 */ /* 0x000fe20000001225 */
[----:B------:R-:W-:Y:S01]  /*111e0*/  IMAD.SHL.U32 R29, R29, 0x400, RZ ;  /* 0x000004001d1d7824 */ /* 0x000fe200078e00ff */
[----:B------:R-:W-:Y:S02]  /*111f0*/  LOP3.LUT R28, R195, 0x38, R28, 0xf8, !PT ;  /* 0x00000038c31c7812 */ /* 0x000fe400078ef81c */
[----:B------:R-:W-:Y:S02]  /*11200*/  SHF.R.U64 R24, R38, 0x10, R39 ;  /* 0x0000001026187819 */ /* 0x000fe40000001227 */
[----:B------:R-:W-:Y:S02]  /*11210*/  LOP3.LUT R29, R29, 0x7fffe000, RZ, 0xc0, !PT ;  /* 0x7fffe0001d1d7812 */ /* 0x000fe400078ec0ff */
[----:B------:R-:W-:Y:S02]  /*11220*/  LOP3.LUT R28, R28, R197, RZ, 0x3c, !PT ;  /* 0x000000c51c1c7212 */ /* 0x000fe400078e3cff */
[----:B------:R-:W-:Y:S01]  /*11230*/  SHF.R.U32.HI R42, RZ, 0x10, R27 ;  /* 0x00000010ff2a7819 */ /* 0x000fe2000001161b */
[----:B------:R-:W-:Y:S01]  /*11240*/  IMAD R29, R196, 0x200, R29 ;  /* 0x00000200c41d7824 */ /* 0x000fe200078e021d */
[----:B------:R-:W-:-:S02]  /*11250*/  SHF.R.U32.HI R37, RZ, 0x10, R37 ;  /* 0x00000010ff257819 */ /* 0x000fc40000011625 */
[----:B------:R-:W-:Y:S01]  /*11260*/  PRMT R90, R90, 0x5410, R25 ;  /* 0x000054105a5a7816 */ /* 0x000fe20000000019 */
[----:B------:R-:W-:Y:S01]  /*11270*/  IMAD.IADD R33, R29, 0x1, R28 ;  /* 0x000000011d217824 */ /* 0x000fe200078e021c */
[----:B------:R-:W-:Y:S02]  /*11280*/  PRMT R83, R83, 0x5410, R26 ;  /* 0x0000541053537816 */ /* 0x000fe4000000001a */
[----:B------:R-:W-:Y:S01]  /*11290*/  PRMT R85, R85, 0x5410, R24 ;  /* 0x0000541055557816 */ /* 0x000fe20000000018 */
[----:B------:R-:W-:Y:S01]  /*112a0*/  IMAD R40, R33, 0x2, R2 ;  /* 0x0000000221287824 */ /* 0x000fe200078e0202 */
[----:B------:R-:W-:Y:S02]  /*112b0*/  PRMT R87, R87, 0x5410, R46 ;  /* 0x0000541057577816 */ /* 0x000fe4000000002e */
[----:B------:R-:W-:Y:S01]  /*112c0*/  PRMT R91, R91, 0x5410, R42 ;  /* 0x000054105b5b7816 */ /* 0x000fe2000000002a */
[----:B------:R-:W-:Y:S01]  /*112d0*/  IMAD.U32 R42, R83, 0x10000, RZ ;  /* 0x00010000532a7824 */ /* 0x000fe200078e00ff */
[----:B------:R-:W1:Y:S01]  /*112e0*/  LDS.128 R32, [R40+0x10400] ;  /* 0x0104000028207984 */ /* 0x000e620000000c00 */
[----:B------:R-:W-:Y:S01]  /*112f0*/  PRMT R84, R84, 0x5410, R37 ;  /* 0x0000541054547816 */ /* 0x000fe20000000025 */
[----:B------:R-:W-:Y:S01]  /*11300*/  IMAD.U32 R41, R87, 0x10000, RZ ;  /* 0x0001000057297824 */ /* 0x000fe200078e00ff */
[----:B------:R-:W-:-:S02]  /*11310*/  SHF.R.U32.HI R39, RZ, 0x10, R39 ;  /* 0x00000010ff277819 */ /* 0x000fc40000011627 */
[----:B------:R-:W-:Y:S01]  /*11320*/  PRMT R89, R89, 0x5410, R44 ;  /* 0x0000541059597816 */ /* 0x000fe2000000002c */
[----:B------:R-:W-:Y:S01]  /*11330*/  IMAD.U32 R43, R84, 0x10000, RZ ;  /* 0x00010000542b7824 */ /* 0x000fe200078e00ff */
[----:B------:R-:W-:Y:S02]  /*11340*/  PRMT R86, R86, 0x5410, R39 ;  /* 0x0000541056567816 */ /* 0x000fe40000000027 */
[----:B------:R-:W-:Y:S02]  /*11350*/  LOP3.LUT R83, R83, 0xffff0000, RZ, 0xc0, !PT ;  /* 0xffff000053537812 */ /* 0x000fe400078ec0ff */
[----:B------:R-:W-:Y:S02]  /*11360*/  LOP3.LUT R87, R87, 0xffff0000, RZ, 0xc0, !PT ;  /* 0xffff000057577812 */ /* 0x000fe400078ec0ff */
        /* <DEDUP_REMOVED lines=23> */
[----:B------:R-:W-:Y:S01]  /*114e0*/  FFMA.FTZ R45, R24, R41, -R45 ;  /* 0x00000029182d7223 */ /* 0x000fe2000001082d */
        /* <DEDUP_REMOVED lines=10> */
[----:B------:R-:W-:Y:S01]  /*11590*/  FMUL.FTZ R24, R32, R83 ;  /* 0x0000005320187220 */ /* 0x000fe20000410000 */
[----:B------:R-:W-:Y:S01]  /*115a0*/  FFMA.FTZ R41, R36, R41, R42 ;  /* 0x0000002924297223 */ /* 0x000fe2000001002a */
[-C--:B------:R-:W-:Y:S01]  /*115b0*/  FMUL.FTZ R36, R32, R87.reuse ;  /* 0x0000005720247220 */ /* 0x080fe20000410000 */
[----:B------:R-:W-:Y:S01]  /*115c0*/  FMUL.FTZ R44, R38, R26 ;  /* 0x0000001a262c7220 */ /* 0x000fe20000410000 */
        /* <DEDUP_REMOVED lines=8> */
[----:B------:R-:W-:Y:S01]  /*11650*/  LOP3.LUT R91, R91, 0xffff0000, RZ, 0xc0, !PT ;  /* 0xffff00005b5b7812 */ /* 0x000fe200078ec0ff */
[C---:B------:R-:W-:Y:S01]  /*11660*/  FMUL.FTZ R24, R34.reuse, R85 ;  /* 0x0000005522187220 */ /* 0x040fe20000410000 */
[----:B------:R-:W-:Y:S01]  /*11670*/  FMUL.FTZ R34, R34, R90 ;  /* 0x0000005a22227220 */ /* 0x000fe20000410000 */
[----:B------:R-:W-:Y:S01]  /*11680*/  FMUL.FTZ R31, R33, R84 ;  /* 0x00000054211f7220 */ /* 0x000fe20000410000 */
[----:B------:R-:W-:Y:S01]  /*11690*/  FMUL.FTZ R25, R35, R86 ;  /* 0x0000005623197220 */ /* 0x000fe20000410000 */
[----:B------:R-:W-:Y:S01]  /*116a0*/  FMUL.FTZ R33, R33, R89 ;  /* 0x0000005921217220 */ /* 0x000fe20000410000 */
[----:B------:R-:W-:Y:S01]  /*116b0*/  FMUL.FTZ R35, R35, R91 ;  /* 0x0000005b23237220 */ /* 0x000fe20000410000 */
[----:B------:R-:W-:Y:S01]  /*116c0*/  FFMA.FTZ R38, R27, R26, R38 ;  /* 0x0000001a1b267223 */ /* 0x000fe20000010026 */
[C---:B------:R-:W-:Y:S01]  /*116d0*/  FFMA.FTZ R27, R29.reuse, R90, -R24 ;  /* 0x0000005a1d1b7223 */ /* 0x040fe20000010818 */
[----:B------:R-:W-:Y:S01]  /*116e0*/  FFMA.FTZ R85, R29, R85, R34 ;  /* 0x000000551d557223 */ /* 0x000fe20000010022 */
        /* <DEDUP_REMOVED lines=14> */
.L_x_2649:
[----:B------:R-:W-:Y:S05]  /*117d0*/  BSYNC B1 ;  /* 0x0000000000017941 */ /* 0x000fea0003800000 */
.L_x_2648:
[----:B------:R-:W-:-:S13]  /*117e0*/  ISETP.GE.AND P0, PT, R214, R0, PT ;  /* 0x00000000d600720c */ /* 0x000fda0003f06270 */
[----:B------:R-:W-:Y:S05]  /*117f0*/  @P0 BRA `(.L_x_2629) ;  /* 0x0000001400040947 */ /* 0x000fea0003800000 */
[----:B-1--4-:R-:W1:Y:S01]  /*11800*/  LDC R33, c[0x0][0x3f4] ;  /* 0x0000fd00ff217b82 */ /* 0x012e620000000800 */
[----:B------:R-:W-:Y:S01]  /*11810*/  BSSY B1, `(.L_x_2654) ;  /* 0x000006d000017945 */ /* 0x000fe20003800000 */
[----:B------:R-:W-:Y:S02]  /*11820*/  SHF.R.U32.HI R42, RZ, 0x3, R194 ;  /* 0x00000003ff2a7819 */ /* 0x000fe400000116c2 */
[-C--:B-1----:R-:W-:Y:S02]  /*11830*/  ISETP.GE.AND P0, PT, R18, R33.reuse, PT ;  /* 0x000000211200720c */ /* 0x082fe40003f06270 */
[-C--:B------:R-:W-:Y:S02]  /*11840*/  ISETP.GE.AND P1, PT, R185, R33.reuse, PT ;  /* 0x00000021b900720c */ /* 0x080fe40003f26270 */
[----:B------:R-:W-:-:S09]  /*11850*/  ISETP.GE.AND P2, PT, R186, R33, PT ;  /* 0x00000021ba00720c */ /* 0x000fd20003f46270 */
[----:B------:R-:W-:Y:S05]  /*11860*/  @P0 BRA `(.L_x_2655) ;  /* 0x00000004009c0947 */ /* 0x000fea0003800000 */
[----:B------:R-:W4:Y:S01]  /*11870*/  LDL R44, [R1+0x74] ;  /* 0x00007400012c7983 */ /* 0x000f220000100800 */
[----:B------:R-:W-:Y:S02]  /*11880*/  LEA.HI R0, R33, R216, RZ, 0x1d ;  /* 0x000000d821007211 */ /* 0x000fe400078fe8ff */
[--C-:B------:R-:W-:Y:S02]  /*11890*/  SHF.R.U64 R35, R4, 0x10, R5.reuse ;  /* 0x0000001004237819 */ /* 0x100fe40000001205 */
[----:B0-----:R-:W-:Y:S01]  /*118a0*/  SHF.R.S32.HI R27, RZ, 0x1f, R0 ;  /* 0x0000001fff1b7819 */ /* 0x001fe20000011400 */
        /* <DEDUP_REMOVED lines=16> */
[----:B------:R-:W-:Y:S02]  /*119b0*/  PRMT R97, R97, 0x5410, R6 ;  /* 0x0000541061617816 */ /* 0x000fe40000000006 */
[----:B------:R-:W0:Y:S01]  /*119c0*/  LDS.128 R28, [R0+0x10400] ;  /* 0x01040000001c7984 */ /* 0x000e220000000c00 */
[----:B------:R-:W-:Y:S02]  /*119d0*/  SHF.R.U64 R37, R50, 0x10, R51 ;  /* 0x0000001032257819 */ /* 0x000fe40000001233 */
[----:B------:R-:W-:Y:S01]  /*119e0*/  PRMT R98, R98, 0x5410, R39 ;  /* 0x0000541062627816 */ /* 0x000fe20000000027 */
[----:B------:R-:W-:Y:S01]  /*119f0*/  IMAD.U32 R39, R95, 0x10000, RZ ;  /* 0x000100005f277824 */ /* 0x000fe200078e00ff */
[----:B------:R-:W-:-:S02]  /*11a00*/  SHF.R.U32.HI R48, RZ, 0x10, R49 ;  /* 0x00000010ff307819 */ /* 0x000fc40000011631 */
[----:B------:R-:W-:Y:S01]  /*11a10*/  PRMT R100, R100, 0x5410, R37 ;  /* 0x0000541064647816 */ /* 0x000fe20000000025 */
[----:B------:R-:W-:Y:S01]  /*11a20*/  IMAD.U32 R37, R98, 0x10000, RZ ;  /* 0x0001000062257824 */ /* 0x000fe200078e00ff */
[----:B------:R-:W-:Y:S02]  /*11a30*/  PRMT R99, R99, 0x5410, R48 ;  /* 0x0000541063637816 */ /* 0x000fe40000000030 */
[----:B------:R-:W-:Y:S02]  /*11a40*/  SHF.R.U32.HI R50, RZ, 0x10, R51 ;  /* 0x00000010ff327819 */ /* 0x000fe40000011633 */
[----:B------:R-:W-:Y:S02]  /*11a50*/  LOP3.LUT R94, R94, 0xffff0000, RZ, 0xc0, !PT ;  /* 0xffff00005e5e7812 */ /* 0x000fe400078ec0ff */
[----:B------:R-:W-:Y:S02]  /*11a60*/  PRMT R101, R101, 0x5410, R50 ;  /* 0x0000541065657816 */ /* 0x000fe40000000032 */
[----:B------:R-:W-:-:S02]  /*11a70*/  LOP3.LUT R98, R98, 0xffff0000, RZ, 0xc0, !PT ;  /* 0xffff000062627812 */ /* 0x000fc400078ec0ff */
[----:B------:R-:W-:Y:S01]  /*11a80*/  LOP3.LUT R95, R95, 0xffff0000, RZ, 0xc0, !PT ;  /* 0xffff00005f5f7812 */ /* 0x000fe200078ec0ff */
[C---:B0-----:R-:W-:Y:S01]  /*11a90*/  IMAD.U32 R34, R29.reuse, 0x10000, RZ ;  /* 0x000100001d227824 */ /* 0x041fe200078e00ff */
[----:B------:R-:W-:Y:S01]  /*11aa0*/  LOP3.LUT R29, R29, 0xffff0000, RZ, 0xc0, !PT ;  /* 0xffff00001d1d7812 */ /* 0x000fe200078ec0ff */
[C---:B------:R-:W-:Y:S01]  /*11ab0*/  IMAD.U32 R36, R31.reuse, 0x10000, RZ ;  /* 0x000100001f247824 */ /* 0x040fe200078e00ff */
[----:B------:R-:W-:Y:S01]  /*11ac0*/  LOP3.LUT R31, R31, 0xffff0000, RZ, 0xc0, !PT ;  /* 0xffff00001f1f7812 */ /* 0x000fe200078ec0ff */
[----:B------:R-:W-:Y:S01]  /*11ad0*/  FMUL.FTZ R45, R34, R39 ;  /* 0x00000027222d7220 */ /* 0x000fe20000410000 */
        /* <DEDUP_REMOVED lines=19> */
[-C--:B------:R-:W-:Y:S01]  /*11c10*/  FMUL.FTZ R47, R34, R27.reuse ;  /* 0x0000001b222f7220 */ /* 0x080fe20000410000 */
[----:B------:R-:W-:Y:S01]  /*11c20*/  FFMA.FTZ R45, R6, R27, -R45 ;  /* 0x0000001b062d7223 */ /* 0x000fe2000001082d */
[----:B------:R-:W-:Y:S01]  /*11c30*/  FFMA.FTZ R43, R4, R38, R43 ;  /* 0x00000026042b7223 */ /* 0x000fe2000001002b */
[----:B------:R-:W-:-:S02]  /*11c40*/  IMAD.U32 R37, R101, 0x10000, RZ ;  /* 0x0001000065257824 */ /* 0x000fc400078e00ff */
[----:B------:R-:W-:Y:S01]  /*11c50*/  FMUL.FTZ R27, R36, R41 ;  /* 0x00000029241b7220 */ /* 0x000fe20000410000 */
[----:B------:R-:W-:Y:S01]  /*11c60*/  FMUL.FTZ R4, R28, R94 ;  /* 0x0000005e1c047220 */ /* 0x000fe20000410000 */
[----:B------:R-:W-:Y:S01]  /*11c70*/  FFMA.FTZ R47, R6, R39, R47 ;  /* 0x00000027062f7223 */ /* 0x000fe2000001002f */
[-C--:B------:R-:W-:Y:S01]  /*11c80*/  FMUL.FTZ R36, R36, R37.reuse ;  /* 0x0000002524247220 */ /* 0x080fe20000410000 */
[----:B------:R-:W-:Y:S01]  /*11c90*/  FFMA.FTZ R38, R32, R37, -R27 ;  /* 0x0000002520267223 */ /* 0x000fe2000001081b */
[----:B------:R-:W-:Y:S01]  /*11ca0*/  FFMA.FTZ R27, R5, R98, -R4 ;  /* 0x00000062051b7223 */ /* 0x000fe20000010804 */
[----:B------:R-:W-:Y:S02]  /*11cb0*/  IMAD.U32 R6, R96, 0x10000, RZ ;  /* 0x0001000060067824 */ /* 0x000fe400078e00ff */
[C---:B------:R-:W-:Y:S01]  /*11cc0*/  FMUL.FTZ R37, R29.reuse, R95 ;  /* 0x0000005f1d257220 */ /* 0x040fe20000410000 */
[----:B------:R-:W-:Y:S01]  /*11cd0*/  FMUL.FTZ R34, R29, R99 ;  /* 0x000000631d227220 */ /* 0x000fe20000410000 */
[----:B------:R-:W-:-:S02]  /*11ce0*/  IMAD.U32 R4, R100, 0x10000, RZ ;  /* 0x0001000064047824 */ /* 0x000fc400078e00ff */
[----:B------:R-:W-:Y:S01]  /*11cf0*/  FFMA.FTZ R41, R32, R41, R36 ;  /* 0x0000002920297223 */ /* 0x000fe20000010024 */
[----:B------:R-:W-:Y:S01]  /*11d00*/  FMUL.FTZ R28, R28, R98 ;  /* 0x000000621c1c7220 */ /* 0x000fe20000410000 */
        /* <DEDUP_REMOVED lines=29> */
.L_x_2655:
[----:B------:R-:W-:Y:S05]  /*11ee0*/  BSYNC B1 ;  /* 0x0000000000017941 */ /* 0x000fea0003800000 */
.L_x_2654:
[----:B------:R-:W-:Y:S04]  /*11ef0*/  BSSY B1, `(.L_x_2656) ;  /* 0x0000069000017945 */ /* 0x000fe80003800000 */
[----:B------:R-:W-:Y:S05]  /*11f00*/  @P1 BRA `(.L_x_2657) ;  /* 0x00000004009c1947 */ /* 0x000fea0003800000 */
[----:B0-----:R-:W4:Y:S01]  /*11f10*/  LDL R40, [R1+0x6c] ;  /* 0x00006c0001287983 */ /* 0x001f220000100800 */
[----:B-1----:R-:W-:Y:S02]  /*11f20*/  LEA.HI R0, R33, R234, RZ, 0x1d ;  /* 0x000000ea21007211 */ /* 0x002fe400078fe8ff */
        /* <DEDUP_REMOVED lines=13> */
[----:B------:R-:W-:Y:S01]  /*12000*/  PRMT R74, R74, 0x5410, R29 ;  /* 0x000054104a4a7816 */ /* 0x000fe2000000001d */
[----:B------:R-:W-:Y:S01]  /*12010*/  IMAD.U32 R35, R79, 0x10000, RZ ;  /* 0x000100004f237824 */ /* 0x000fe200078e00ff */
[----:B------:R-:W-:Y:S01]  /*12020*/  SHF.R.U32.HI R53, RZ, 0x10, R53 ;  /* 0x00000010ff357819 */ /* 0x000fe20000011635 */
[----:B------:R-:W-:Y:S01]  /*12030*/  IMAD R0, R25, 0x2, R2 ;  /* 0x0000000219007824 */ /* 0x000fe200078e0202 */
[----:B------:R-:W-:Y:S01]  /*12040*/  SHF.R.U64 R8, R10, 0x10, R11 ;  /* 0x000000100a087819 */ /* 0x000fe2000000120b */
[----:B------:R-:W-:Y:S01]  /*12050*/  IMAD.U32 R37, R74, 0x10000, RZ ;  /* 0x000100004a257824 */ /* 0x000fe200078e00ff */
[----:B------:R-:W-:Y:S02]  /*12060*/  PRMT R76, R76, 0x5410, R9 ;  /* 0x000054104c4c7816 */ /* 0x000fe40000000009 */
[----:B------:R-:W0:Y:S01]  /*12070*/  LDS.128 R24, [R0+0x10400] ;  /* 0x0104000000187984 */ /* 0x000e220000000c00 */
[----:B------:R-:W-:Y:S02]  /*12080*/  SHF.R.U32.HI R11, RZ, 0x10, R11 ;  /* 0x00000010ff0b7819 */ /* 0x000fe4000001160b */
[----:B------:R-:W-:Y:S01]  /*12090*/  PRMT R81, R81, 0x5410, R28 ;  /* 0x0000541051517816 */ /* 0x000fe2000000001c */
[----:B------:R-:W-:Y:S01]  /*120a0*/  IMAD.U32 R32, R76, 0x10000, RZ ;  /* 0x000100004c207824 */ /* 0x000fe200078e00ff */
[----:B------:R-:W-:-:S02]  /*120b0*/  SHF.R.U32.HI R55, RZ, 0x10, R55 ;  /* 0x00000010ff377819 */ /* 0x000fc40000011637 */
[----:B------:R-:W-:Y:S02]  /*120c0*/  PRMT R80, R80, 0x5410, R53 ;  /* 0x0000541050507816 */ /* 0x000fe40000000035 */
[----:B------:R-:W-:Y:S02]  /*120d0*/  PRMT R77, R77, 0x5410, R8 ;  /* 0x000054104d4d7816 */ /* 0x000fe40000000008 */
[----:B------:R-:W-:Y:S02]  /*120e0*/  PRMT R78, R78, 0x5410, R11 ;  /* 0x000054104e4e7816 */ /* 0x000fe4000000000b */
[----:B------:R-:W-:Y:S02]  /*120f0*/  PRMT R82, R82, 0x5410, R55 ;  /* 0x0000541052527816 */ /* 0x000fe40000000037 */
[----:B------:R-:W-:Y:S01]  /*12100*/  LOP3.LUT R79, R79, 0xffff0000, RZ, 0xc0, !PT ;  /* 0xffff00004f4f7812 */ /* 0x000fe200078ec0ff */
[----:B------:R-:W-:Y:S01]  /*12110*/  IMAD.U32 R34, R78, 0x10000, RZ ;  /* 0x000100004e227824 */ /* 0x000fe200078e00ff */
[----:B------:R-:W-:-:S02]  /*12120*/  LOP3.LUT R76, R76, 0xffff0000, RZ, 0xc0, !PT ;  /* 0xffff00004c4c7812 */ /* 0x000fc400078ec0ff */
[----:B------:R-:W-:Y:S01]  /*12130*/  LOP3.LUT R78, R78, 0xffff0000, RZ, 0xc0, !PT ;  /* 0xffff00004e4e7812 */ /* 0x000fe200078ec0ff */
[C---:B0-----:R-:W-:Y:S01]  /*12140*/  IMAD.U32 R28, R24.reuse, 0x10000, RZ ;  /* 0x00010000181c7824 */ /* 0x041fe200078e00ff */
[----:B------:R-:W-:Y:S01]  /*12150*/  LOP3.LUT R24, R24, 0xffff0000, RZ, 0xc0, !PT ;  /* 0xffff000018187812 */ /* 0x000fe200078ec0ff */
[C---:B------:R-:W-:Y:S01]  /*12160*/  IMAD.U32 R29, R25.reuse, 0x10000, RZ ;  /* 0x00010000191d7824 */ /* 0x040fe200078e00ff */
[----:B------:R-:W-:Y:S01]  /*12170*/  LOP3.LUT R25, R25, 0xffff0000, RZ, 0xc0, !PT ;  /* 0xffff000019197812 */ /* 0x000fe200078ec0ff */
[C---:B------:R-:W-:Y:S01]  /*12180*/  FMUL.FTZ R39, R28.reuse, R37 ;  /* 0x000000251c277220 */ /* 0x040fe20000410000 */
[----:B------:R-:W-:Y:S01]  /*12190*/  FMUL.FTZ R41, R28, R35 ;  /* 0x000000231c297220 */ /* 0x000fe20000410000 */
[C---:B------:R-:W-:Y:S02]  /*121a0*/  IMAD.U32 R28, R80.reuse, 0x10000, RZ ;  /* 0x00010000501c7824 */ /* 0x040fe400078e00ff */
[----:B------:R-:W-:Y:S01]  /*121b0*/  FMUL.FTZ R36, R29, R32 ;  /* 0x000000201d247220 */ /* 0x000fe20000410000 */
[----:B------:R-:W-:Y:S01]  /*121c0*/  IMAD.U32 R31, R27, 0x10000, RZ ;  /* 0x000100001b1f7824 */ /* 0x000fe200078e00ff */
[----:B------:R-:W-:Y:S01]  /*121d0*/  LOP3.LUT R80, R80, 0xffff0000, RZ, 0xc0, !PT ;  /* 0xffff000050507812 */ /* 0x000fe200078ec0ff */
[----:B------:R-:W-:Y:S01]  /*121e0*/  FMUL.FTZ R38, R29, R28 ;  /* 0x0000001c1d267220 */ /* 0x000fe20000410000 */
[----:B------:R-:W-:Y:S01]  /*121f0*/  LOP3.LUT R29, R74, 0xffff0000, RZ, 0xc0, !PT ;  /* 0xffff00004a1d7812 */ /* 0x000fe200078ec0ff */
[C---:B------:R-:W-:Y:S01]  /*12200*/  IMAD.U32 R30, R26.reuse, 0x10000, RZ ;  /* 0x000100001a1e7824 */ /* 0x040fe200078e00ff */
[----:B------:R-:W-:-:S02]  /*12210*/  LOP3.LUT R26, R26, 0xffff0000, RZ, 0xc0, !PT ;  /* 0xffff00001a1a7812 */ /* 0x000fc400078ec0ff */
[----:B------:R-:W-:Y:S01]  /*12220*/  LOP3.LUT R27, R27, 0xffff0000, RZ, 0xc0, !PT ;  /* 0xffff00001b1b7812 */ /* 0x000fe200078ec0ff */
[----:B----4-:R-:W0:Y:S02]  /*12230*/  LDS.128 R4, [R40] ;  /* 0x0000000028047984 */ /* 0x010e240000000c00 */
[C---:B0-----:R-:W-:Y:S01]  /*12240*/  IMAD.U32 R8, R4.reuse, 0x10000, RZ ;  /* 0x0001000004087824 */ /* 0x041fe200078e00ff */
[----:B------:R-:W-:Y:S01]  /*12250*/  LOP3.LUT R4, R4, 0xffff0000, RZ, 0xc0, !PT ;  /* 0xffff000004047812 */ /* 0x000fe200078ec0ff */
[C---:B------:R-:W-:Y:S01]  /*12260*/  IMAD.U32 R9, R5.reuse, 0x10000, RZ ;  /* 0x0001000005097824 */ /* 0x040fe200078e00ff */
[----:B------:R-:W-:Y:S01]  /*12270*/  LOP3.LUT R5, R5, 0xffff0000, RZ, 0xc0, !PT ;  /* 0xffff000005057812 */ /* 0x000fe200078ec0ff */
[C---:B------:R-:W-:Y:S01]  /*12280*/  FFMA.FTZ R39, R8.reuse, R35, -R39 ;  /* 0x0000002308277223 */ /* 0x040fe20000010827 */
[----:B------:R-:W-:Y:S01]  /*12290*/  FFMA.FTZ R41, R8, R37, R41 ;  /* 0x0000002508297223 */ /* 0x000fe20000010029 */
[----:B------:R-:W-:Y:S02]  /*122a0*/  IMAD.U32 R8, R82, 0x10000, RZ ;  /* 0x0001000052087824 */ /* 0x000fe400078e00ff */
[----:B------:R-:W-:Y:S01]  /*122b0*/  FFMA.FTZ R36, R9, R28, -R36 ;  /* 0x0000001c09247223 */ /* 0x000fe20000010824 */
[----:B------:R-:W-:Y:S01]  /*122c0*/  FMUL.FTZ R28, R31, R34 ;  /* 0x000000221f1c7220 */ /* 0x000fe20000410000 */
[----:B------:R-:W-:-:S02]  /*122d0*/  IMAD.U32 R11, R7, 0x10000, RZ ;  /* 0x00010000070b7824 */ /* 0x000fc400078e00ff */
[----:B------:R-:W-:Y:S01]  /*122e0*/  FMUL.FTZ R31, R31, R8 ;  /* 0x000000081f1f7220 */ /* 0x000fe20000410000 */
[----:B------:R-:W-:Y:S01]  /*122f0*/  FFMA.FTZ R38, R9, R32, R38 ;  /* 0x0000002009267223 */ /* 0x000fe20000010026 */
[C---:B------:R-:W-:Y:S01]  /*12300*/  FMUL.FTZ R9, R24.reuse, R29 ;  /* 0x0000001d18097220 */ /* 0x040fe20000410000 */
[C---:B------:R-:W-:Y:S01]  /*12310*/  FFMA.FTZ R32, R11.reuse, R8, -R28 ;  /* 0x000000080b207223 */ /* 0x040fe2000001081c */
[----:B------:R-:W-:Y:S01]  /*12320*/  FFMA.FTZ R34, R11, R34, R31 ;  /* 0x000000220b227223 */ /* 0x000fe2000001001f */
[-C--:B------:R-:W-:Y:S01]  /*12330*/  FMUL.FTZ R31, R24, R79.reuse ;  /* 0x0000004f181f7220 */ /* 0x080fe20000410000 */
[----:B------:R-:W-:Y:S01]  /*12340*/  FFMA.FTZ R8, R4, R79, -R9 ;  /* 0x0000004f04087223 */ /* 0x000fe20000010809 */
[----:B------:R-:W-:Y:S02]  /*12350*/  IMAD.U32 R11, R77, 0x10000, RZ ;  /* 0x000100004d0b7824 */ /* 0x000fe400078e00ff */
[C---:B------:R-:W-:Y:S01]  /*12360*/  FMUL.FTZ R28, R25.reuse, R76 ;  /* 0x0000004c191c7220 */ /* 0x040fe20000410000 */
[----:B------:R-:W-:Y:S01]  /*12370*/  FMUL.FTZ R35, R25, R80 ;  /* 0x0000005019237220 */ /* 0x000fe20000410000 */
[----:B------:R-:W-:-:S02]  /*12380*/  IMAD.U32 R9, R81, 0x10000, RZ ;  /* 0x0001000051097824 */ /* 0x000fc400078e00ff */
[----:B------:R-:W-:Y:S01]  /*12390*/  FFMA.FTZ R24, R4, R29, R31 ;  /* 0x0000001d04187223 */ /* 0x000fe2000001001f */
[----:B------:R-:W-:Y:S02]  /*123a0*/  IMAD.U32 R10, R6, 0x10000, RZ ;  /* 0x00010000060a7824 */ /* 0x000fe400078e00ff */
[C---:B------:R-:W-:Y:S01]  /*123b0*/  FMUL.FTZ R29, R30.reuse, R11 ;  /* 0x0000000b1e1d7220 */ /* 0x040fe20000410000 */
[C---:B------:R-:W-:Y:S01]  /*123c0*/  FFMA.FTZ R25, R5.reuse, R80, -R28 ;  /* 0x0000005005197223 */ /* 0x040fe2000001081c */
[----:B------:R-:W-:Y:S01]  /*123d0*/  FFMA.FTZ R35, R5, R76, R35 ;  /* 0x0000004c05237223 */ /* 0x000fe20000010023 */
        /* <DEDUP_REMOVED lines=11> */
[----:B------:R-:W-:Y:S01]  /*12490*/  FMUL.FTZ R27, R27, R82 ;  /* 0x000000521b1b7220 */ /* 0x000fe20000410000 */
[C---:B------:R-:W-:Y:S01]  /*124a0*/  FFMA.FTZ R26, R6.reuse, R81, -R5 ;  /* 0x00000051061a7223 */ /* 0x040fe20000010805 */
[----:B------:R-:W-:Y:S01]  /*124b0*/  F2FP.BF16.F32.PACK_AB R5, R25, R36 ;  /* 0x000000241905723e */ /* 0x000fe200000010ff */
[C---:B------:R-:W-:Y:S01]  /*124c0*/  FFMA.FTZ R11, R7.reuse, R82, -R28 ;  /* 0x00000052070b7223 */ /* 0x040fe2000001081c */
        /* <DEDUP_REMOVED lines=11> */
.L_x_2657:
[----:B------:R-:W-:Y:S05]  /*12580*/  BSYNC B1 ;  /* 0x0000000000017941 */ /* 0x000fea0003800000 */
.L_x_2656:
[----:B------:R-:W-:Y:S05]  /*12590*/  @P2 BRA `(.L_x_2629) ;  /* 0x00000004009c2947 */ /* 0x000fea0003800000 */
[----:B------:R-:W5:Y:S01]  /*125a0*/  LDL R36, [R1+0x68] ;  /* 0x0000680001247983 */ /* 0x000f620000100800 */
[----:B------:R-:W-:Y:S02]  /*125b0*/  LEA.HI R33, R33, R235, RZ, 0x1d ;  /* 0x000000eb21217211 */ /* 0x000fe400078fe8ff */
[----:B01----:R-:W-:Y:S02]  /*125c0*/  SHF.R.U64 R27, R56, 0x10, R57 ;  /* 0x00000010381b7819 */ /* 0x003fe40000001239 */
[----:B----4-:R-:W-:Y:S01]  /*125d0*/  SHF.R.S32.HI R0, RZ, 0x1f, R33 ;  /* 0x0000001fff007819 */ /* 0x010fe20000011421 */
[----:B------:R-:W-:Y:S01]  /*125e0*/  IMAD.SHL.U32 R5, R33, 0x8, RZ ;  /* 0x0000000821057824 */ /* 0x000fe200078e00ff */
[----:B------:R-:W-:Y:S02]  /*125f0*/  SHF.R.U64 R25, R58, 0x10, R59 ;  /* 0x000000103a197819 */ /* 0x000fe4000000123b */
[----:B------:R-:W-:Y:S02]  /*12600*/  LEA.HI R33, R0, R33, RZ, 0x3 ;  /* 0x0000002100217211 */ /* 0x000fe400078f18ff */
[----:B------:R-:W-:-:S02]  /*12610*/  LOP3.LUT R0, R194, 0x38, R5, 0xf8, !PT ;  /* 0x00000038c2007812 */ /* 0x000fc400078ef805 */
[--C-:B------:R-:W-:Y:S01]  /*12620*/  SHF.R.U64 R24, R12, 0x10, R13.reuse ;  /* 0x000000100c187819 */ /* 0x100fe2000000120d */
[----:B------:R-:W-:Y:S01]  /*12630*/  IMAD.SHL.U32 R33, R33, 0x400, RZ ;  /* 0x0000040021217824 */ /* 0x000fe200078e00ff */
[----:B------:R-:W-:Y:S02]  /*12640*/  LOP3.LUT R5, R0, R42, RZ, 0x3c, !PT ;  /* 0x0000002a00057212 */ /* 0x000fe400078e3cff */
[----:B------:R-:W-:Y:S02]  /*12650*/  SHF.R.U32.HI R12, RZ, 0x10, R13 ;  /* 0x00000010ff0c7819 */ /* 0x000fe4000001160d */
[----:B------:R-:W-:Y:S02]  /*12660*/  LOP3.LUT R9, R33, 0x7fffe000, RZ, 0xc0, !PT ;  /* 0x7fffe00021097812 */ /* 0x000fe400078ec0ff */
[----:B------:R-:W-:Y:S02]  /*12670*/  PRMT R70, R70, 0x5410, R27 ;  /* 0x0000541046467816 */ /* 0x000fe4000000001b */
[----:B------:R-:W-:-:S02]  /*12680*/  IADD3 R9, R5, R9, R198 ;  /* 0x0000000905097210 */ /* 0x000fc40007ffe0c6 */
[----:B------:R-:W-:Y:S01]  /*12690*/  PRMT R72, R72, 0x5410, R25 ;  /* 0x0000541048487816 */ /* 0x000fe20000000019 */
[----:B------:R-:W-:Y:S01]  /*126a0*/  IMAD.U32 R26, R70, 0x10000, RZ ;  /* 0x00010000461a7824 */ /* 0x000fe200078e00ff */
[----:B------:R-:W-:Y:S01]  /*126b0*/  PRMT R69, R69, 0x5410, R24 ;  /* 0x0000541045457816 */ /* 0x000fe20000000018 */
[----:B------:R-:W-:Y:S01]  /*126c0*/  IMAD R0, R9, 0x2, R2 ;  /* 0x0000000209007824 */ /* 0x000fe200078e0202 */
[----:B------:R-:W-:Y:S02]  /*126d0*/  SHF.R.U32.HI R56, RZ, 0x10, R57 ;  /* 0x00000010ff387819 */ /* 0x000fe40000011639 */
[--C-:B------:R-:W-:Y:S01]  /*126e0*/  SHF.R.U64 R29, R14, 0x10, R15.reuse ;  /* 0x000000100e1d7819 */ /* 0x100fe2000000120f */
[----:B------:R-:W-:Y:S01]  /*126f0*/  IMAD.U32 R28, R69, 0x10000, RZ ;  /* 0x00010000451c7824 */ /* 0x000fe200078e00ff */
[----:B------:R-:W0:Y:S01]  /*12700*/  LDS.128 R8, [R0+0x10400] ;  /* 0x0104000000087984 */ /* 0x000e220000000c00 */
[----:B------:R-:W-:Y:S02]  /*12710*/  PRMT R25, R21, 0x5410, R12 ;  /* 0x0000541015197816 */ /* 0x000fe4000000000c */
[----:B------:R-:W-:-:S02]  /*12720*/  SHF.R.U32.HI R30, RZ, 0x10, R15 ;  /* 0x00000010ff1e7819 */ /* 0x000fc4000001160f */
[----:B------:R-:W-:Y:S01]  /*12730*/  PRMT R71, R71, 0x5410, R56 ;  /* 0x0000541047477816 */ /* 0x000fe20000000038 */
[----:B------:R-:W-:Y:S01]  /*12740*/  IMAD.U32 R27, R25, 0x10000, RZ ;  /* 0x00010000191b7824 */ /* 0x000fe200078e00ff */
[----:B------:R-:W-:Y:S02]  /*12750*/  PRMT R29, R20, 0x5410, R29 ;  /* 0x00005410141d7816 */ /* 0x000fe4000000001d */
        /* <DEDUP_REMOVED lines=42> */
[----:B------:R-:W-:Y:S01]  /*12a00*/  FFMA.FTZ R15, R4, R3, -R15 ;  /* 0x00000003040f7223 */ /* 0x000fe2000001080f */
[----:B------:R-:W-:Y:S02]  /*12a10*/  IMAD.U32 R8, R72, 0x10000, RZ ;  /* 0x0001000048087824 */ /* 0x000fe400078e00ff */
[----:B------:R-:W-:Y:S01]  /*12a20*/  FMUL.FTZ R24, R9, R14 ;  /* 0x0000000e09187220 */ /* 0x000fe20000410000 */
[----:B------:R-:W-:Y:S01]  /*12a30*/  FFMA.FTZ R25, R4, R69, R25 ;  /* 0x0000004504197223 */ /* 0x000fe20000010019 */
[----:B------:R-:W-:Y:S01]  /*12a40*/  FMUL.FTZ R4, R21, R20 ;  /* 0x0000001415047220 */ /* 0x000fe20000410000 */
[-C--:B------:R-:W-:Y:S01]  /*12a50*/  FMUL.FTZ R9, R9, R12.reuse ;  /* 0x0000000c09097220 */ /* 0x080fe20000410000 */
[----:B------:R-:W-:Y:S01]  /*12a60*/  FFMA.FTZ R24, R5, R12, -R24 ;  /* 0x0000000c05187223 */ /* 0x000fe20000010818 */
[----:B------:R-:W-:Y:S01]  /*12a70*/  LOP3.LUT R3, R72, 0xffff0000, RZ, 0xc0, !PT ;  /* 0xffff000048037812 */ /* 0x000fe200078ec0ff */
[----:B------:R-:W-:Y:S01]  /*12a80*/  FFMA.FTZ R12, R13, R8, -R4 ;  /* 0x000000080d0c7223 */ /* 0x000fe20000010804 */
[----:B------:R-:W-:Y:S01]  /*12a90*/  LOP3.LUT R4, R73, 0xffff0000, RZ, 0xc0, !PT ;  /* 0xffff000049047812 */ /* 0x000fe200078ec0ff */
[----:B------:R-:W-:Y:S01]  /*12aa0*/  FFMA.FTZ R14, R5, R14, R9 ;  /* 0x0000000e050e7223 */ /* 0x000fe20000010009 */
[----:B------:R-:W-:Y:S01]  /*12ab0*/  LOP3.LUT R6, R6, 0xffff0000, RZ, 0xc0, !PT ;  /* 0xffff000006067812 */ /* 0x000fe200078ec0ff */
[----:B------:R-:W-:Y:S01]  /*12ac0*/  FMUL.FTZ R26, R21, R8 ;  /* 0x00000008151a7220 */ /* 0x000fe20000410000 */
[----:B------:R-:W-:Y:S01]  /*12ad0*/  LOP3.LUT R7, R7, 0xffff0000, RZ, 0xc0, !PT ;  /* 0xffff000007077812 */ /* 0x000fe200078ec0ff */
[C---:B------:R-:W-:Y:S01]  /*12ae0*/  FMUL.FTZ R5, R10.reuse, R29 ;  /* 0x0000001d0a057220 */ /* 0x040fe20000410000 */
[C---:B------:R-:W-:Y:S01]  /*12af0*/  FMUL.FTZ R8, R11.reuse, R30 ;  /* 0x0000001e0b087220 */ /* 0x040fe20000410000 */
[-C--:B------:R-:W-:Y:S01]  /*12b00*/  FMUL.FTZ R10, R10, R3.reuse ;  /* 0x000000030a0a7220 */ /* 0x080fe20000410000 */
[----:B------:R-:W-:Y:S01]  /*12b10*/  FMUL.FTZ R11, R11, R4 ;  /* 0x000000040b0b7220 */ /* 0x000fe20000410000 */
[----:B------:R-:W-:Y:S01]  /*12b20*/  FFMA.FTZ R26, R13, R20, R26 ;  /* 0x000000140d1a7223 */ /* 0x000fe2000001001a */
        /* <DEDUP_REMOVED lines=14> */
.L_x_2629:
[----:B------:R-:W-:Y:S05]  /*12c10*/  BSYNC B0 ;  /* 0x0000000000007941 */ /* 0x000fea0003800000 */
.L_x_2607:
        /* <DEDUP_REMOVED lines=8> */
.L_x_2605:
[----:B01234-:R-:W2:Y:S02]  /*12ca0*/  LDL R0, [R1+0x14] ;  /* 0x0000140001007983 */ /* 0x01fea40000100800 */
[----:B--2---:R-:W-:-:S13]  /*12cb0*/  R2UR UR4, R0 ;  /* 0x00000000000472ca */ /* 0x004fda00000e0000 */
[----:B------:R-:W-:-:S05]  /*12cc0*/  IMAD.U32 R0, RZ, RZ, UR4 ;  /* 0x00000004ff007e24 */ /* 0x000fca000f8e00ff */
[----:B------:R-:W-:-:S13]  /*12cd0*/  ISETP.NE.AND P0, PT, R0, 0x3, PT ;  /* 0x000000030000780c */ /* 0x000fda0003f05270 */
[----:B------:R-:W-:Y:S05]  /*12ce0*/  @!P0 BRA `(.L_x_2658) ;  /* 0x0000000000048947 */ /* 0x000fea0003800000 */
[----:B------:R-:W-:Y:S01]  /*12cf0*/  BPT.TRAP 0x1 ;  /* 0x000000040000795c */ /* 0x000fe20000300000 */
.L_x_2658:
[----:B------:R-:W-:Y:S01]  /*12d00*/  IMAD R6, R184, 0x8, R2 ;  /* 0x00000008b8067824 */ /* 0x000fe200078e0202 */
[----:B------:R-:W-:-:S04]  /*12d10*/  SHF.L.U32 R3, R187, 0x1f, RZ ;  /* 0x0000001fbb037819 */ /* 0x000fc800000006ff */
[----:B------:R0:W1:Y:S01]  /*12d20*/  SYNCS.PHASECHK.TRANS64.TRYWAIT P2, [R6+URZ+0x34830], R3 ;  /* 0x03483003060075a7 */ /* 0x000062000804017f */
[----:B------:R-:W-:Y:S05]  /*12d30*/  @!P0 BRA `(.L_x_2659) ;  /* 0x0000000000048947 */ /* 0x000fea0003800000 */
[----:B------:R-:W-:Y:S01]  /*12d40*/  BPT.TRAP 0x1 ;  /* 0x000000040000795c */ /* 0x000fe20000300000 */
.L_x_2659:
[----:B------:R-:W2:Y:S02]  /*12d50*/  S2R R0, SR_TID.X ;  /* 0x0000000000007919 */ /* 0x000ea40000002100 */
[----:B--2---:R-:W-:-:S04]  /*12d60*/  LOP3.LUT R0, R0, 0x7f, RZ, 0xc0, !PT ;  /* 0x0000007f00007812 */ /* 0x004fc800078ec0ff */
[----:B------:R-:W-:Y:S01]  /*12d70*/  ISETP.NE.AND P1, PT, R0, RZ, PT ;  /* 0x000000ff0000720c */ /* 0x000fe20003f25270 */
[----:B-1----:R-:W-:-:S12]  /*12d80*/  @P2 BRA `(.L_x_2660) ;  /* 0x0000000000082947 */ /* 0x002fd80003800000 */
[----:B------:R-:W1:Y:S02]  /*12d90*/  SYNCS.PHASECHK.TRANS64.TRYWAIT P2, [R6+URZ+0x34830], R3 ;  /* 0x03483003060075a7 */ /* 0x000e64000804017f */
[----:B-1----:R-:W-:Y:S05]  /*12da0*/  @!P2 BRA `(.L_x_2661) ;  /* 0x0000014c0010a947 */ /* 0x002fea0003800000 */
.L_x_2660:
        /* <DEDUP_REMOVED lines=16> */
[----:B------:R-:W-:Y:S01]  /*12eb0*/  IMAD.MOV.U32 R5, RZ, RZ, 0x40000040 ;  /* 0x40000040ff057424 */ /* 0x000fe200078e00ff */
        /* <DEDUP_REMOVED lines=9> */
[----:B------:R-:W-:Y:S01]  /*12f50*/  R2UR UR11, R9 ;  /* 0x00000000090b72ca */ /* 0x000fe200000e0000 */
[----:B------:R-:W-:Y:S01]  /*12f60*/  IMAD.MOV.U32 R9, RZ, RZ, 0x40000040 ;  /* 0x40000040ff097424 */ /* 0x000fe200078e00ff */
[----:B------:R-:W-:Y:S01]  /*12f70*/  R2UR UR50, R8 ;  /* 0x00000000083272ca */ /* 0x000fe200000e0000 */
[----:B------:R-:W-:Y:S01]  /*12f80*/  VIADD R8, R4, 0x4 ;  /* 0x0000000404087836 */ /* 0x000fe20000000000 */
[----:B------:R-:W-:Y:S01]  /*12f90*/  UIADD3 UR56, UR52, 0x804, URZ ;  /* 0x0000080434387890 */ /* 0x000fe2000fffe03f */
[----:B------:R-:W-:Y:S01]  /*12fa0*/  IMAD.U32 R11, RZ, RZ, UR9 ;  /* 0x00000009ff0b7e24 */ /* 0x000fe2000f8e00ff */
[----:B------:R-:W-:Y:S01]  /*12fb0*/  UMOV UR8, UR4 ;  /* 0x0000000400087c82 */ /* 0x000fe20008000000 */
[----:B------:R-:W-:Y:S01]  /*12fc0*/  UIADD3 UR4, UR52, 0x400, URZ ;  /* 0x0000040034047890 */ /* 0x000fe2000fffe03f */
[----:B------:R-:W-:Y:S01]  /*12fd0*/  R2UR UR46, R8 ;  /* 0x00000000082e72ca */ /* 0x000fe200000e0000 */
[----:B------:R-:W-:Y:S01]  /*12fe0*/  VIADD R8, R4, 0x6 ;  /* 0x0000000604087836 */ /* 0x000fe20000000000 */
[----:B------:R-:W-:Y:S01]  /*12ff0*/  UMOV UR57, 0x40000040 ;  /* 0x4000004000397882 */ /* 0x000fe20000000000 */
[----:B------:R-:W-:Y:S01]  /*13000*/  HGMMA.64x128x16.F32.BF16 R24, gdesc[UR52], RZ, !UPT, gsb0 ;  /* 0x01e00000341879f0 */ /* 0x000fe2000c0018ff */
[----:B------:R-:W-:Y:S01]  /*13010*/  IMAD.U32 R10, RZ, RZ, UR8 ;  /* 0x00000008ff0a7e24 */ /* 0x000fe2000f8e00ff */
[----:B------:R-:W-:Y:S01]  /*13020*/  R2UR UR39, R5 ;  /* 0x00000000052772ca */ /* 0x000fe200000e0000 */
[----:B------:R-:W-:Y:S01]  /*13030*/  UIADD3 UR36, UR52, 0x806, URZ ;  /* 0x0000080634247890 */ /* 0x000fe2000fffe03f */
[----:B------:R-:W-:Y:S01]  /*13040*/  R2UR UR10, R8 ;  /* 0x00000000080a72ca */ /* 0x000fe200000e0000 */
[----:B------:R-:W-:Y:S01]  /*13050*/  VIADD R8, R4, 0x400 ;  /* 0x0000040004087836 */ /* 0x000fe20000000000 */
[----:B------:R2:W-:Y:S01]  /*13060*/  STL.64 [R1+0x38], R10 ;  /* 0x0000380a01007387 */ /* 0x0005e20000100a00 */
[----:B------:R-:W-:Y:S01]  /*13070*/  UMOV UR37, 0x40000040 ;  /* 0x4000004000257882 */ /* 0x000fe20000000000 */
[----:B------:R-:W3:Y:S01]  /*13080*/  LDC R0, c[0x0][0x448] ;  /* 0x00011200ff007b82 */ /* 0x000ee20000000800 */
[----:B------:R-:W-:Y:S01]  /*13090*/  IMAD.IADD R12, R205, 0x1, R200 ;  /* 0x00000001cd0c7824 */ /* 0x000fe200078e02c8 */
[----:B------:R-:W-:Y:S01]  /*130a0*/  BSSY B0, `(.L_x_2662) ;  /* 0x0000530000007945 */ /* 0x000fe20003800000 */
[----:B01----:R-:W-:Y:S01]  /*130b0*/  @!P1 VIADD R6, R6, 0x34840 ;  /* 0x0003484006069836 */ /* 0x003fe20000000000 */
[----:B------:R-:W-:-:S02]  /*130c0*/  CS2R R150, SRZ ;  /* 0x0000000000967805 */ /* 0x000fc4000001ff00 */
[----:B------:R-:W-:Y:S02]  /*130d0*/  CS2R R148, SRZ ;  /* 0x0000000000947805 */ /* 0x000fe4000001ff00 */
[----:B------:R-:W-:Y:S02]  /*130e0*/  CS2R R146, SRZ ;  /* 0x0000000000927805 */ /* 0x000fe4000001ff00 */
[----:B------:R-:W-:Y:S02]  /*130f0*/  CS2R R144, SRZ ;  /* 0x0000000000907805 */ /* 0x000fe4000001ff00 */
[----:B------:R-:W-:Y:S02]  /*13100*/  @!P1 PRMT R6, RZ, 0x654, R6 ;  /* 0x00000654ff069816 */ /* 0x000fe40000000006 */
[----:B------:R-:W-:Y:S02]  /*13110*/  CS2R R142, SRZ ;  /* 0x00000000008e7805 */ /* 0x000fe4000001ff00 */
[----:B-----5:R-:W-:-:S02]  /*13120*/  CS2R R140, SRZ ;  /* 0x00000000008c7805 */ /* 0x020fc4000001ff00 */
        /* <DEDUP_REMOVED lines=12> */
[----:B---3--:R-:W-:-:S13]  /*131f0*/  ISETP.NE.AND P2, PT, R0, 0x1, PT ;  /* 0x000000010000780c */ /* 0x008fda0003f45270 */
[----:B------:R-:W0:Y:S08]  /*13200*/  @P2 LDC R3, c[0x0][0x44c] ;  /* 0x00011300ff032b82 */ /* 0x000e300000000800 */
[----:B------:R-:W1:Y:S01]  /*13210*/  @P2 LDC R5, c[0x0][0x450] ;  /* 0x00011400ff052b82 */ /* 0x000e620000000800 */
[----:B0-----:R-:W-:-:S04]  /*13220*/  @P2 IMAD.HI.U32 R0, R12, R3, RZ ;  /* 0x000000030c002227 */ /* 0x001fc800078e00ff */
[----:B------:R-:W-:Y:S01]  /*13230*/  IMAD.MOV.U32 R3, RZ, RZ, -0x80 ;  /* 0xffffff80ff037424 */ /* 0x000fe200078e00ff */
[----:B-1----:R-:W-:-:S03]  /*13240*/  @P2 SHF.R.U32.HI R12, RZ, R5, R0 ;  /* 0x00000005ff0c2219 */ /* 0x002fc60000011600 */
[----:B------:R-:W-:Y:S02]  /*13250*/  IMAD R3, R88, R3, 0x80 ;  /* 0x0000008058037424 */ /* 0x000fe400078e0203 */
[----:B------:R-:W0:Y:S03]  /*13260*/  SHFL.IDX PT, R0, R12, 0x1, 0x1c1f ;  /* 0x003c1f000c007f89 */ /* 0x000e2600000e0000 */
[----:B------:R-:W-:-:S04]  /*13270*/  IADD3 R109, -R204, 0x1, R3 ;  /* 0x00000001cc6d7810 */ /* 0x000fc80007ffe103 */
[----:B------:R-:W-:Y:S01]  /*13280*/  IADD3 R109, -R201, R109, R202 ;  /* 0x0000006dc96d7210 */ /* 0x000fe20007ffe1ca */
        /* <DEDUP_REMOVED lines=29> */
[----:B-1----:R-:W-:Y:S02]  /*13460*/  IMAD.U32 R10, RZ, RZ, UR8 ;  /* 0x00000008ff0a7e24 */ /* 0x002fe4000f8e00ff */
        /* <DEDUP_REMOVED lines=48> */
[C---:B------:R-:W-:Y:S01]  /*13770*/  VIADD R8, R4.reuse, 0x804 ;  /* 0x0000080404087836 */ /* 0x040fe20000000000 */
[----:B------:R-:W-:Y:S01]  /*13780*/  ULDC UR4, c[0x0][0x988] ;  /* 0x0002620000047ab9 */ /* 0x000fe20000000800 */
[----:B------:R-:W-:Y:S02]  /*13790*/  IMAD.MOV.U32 R9, RZ, RZ, 0x40000040 ;  /* 0x40000040ff097424 */ /* 0x000fe400078e00ff */
[----:B------:R-:W-:Y:S01]  /*137a0*/  VIADD R4, R4, 0x806 ;  /* 0x0000080604047836 */ /* 0x000fe20000000000 */
[----:B------:R-:W-:Y:S01]  /*137b0*/  R2UR UR58, R8 ;  /* 0x00000000083a72ca */ /* 0x000fe200000e0000 */
[----:B-1----:R-:W-:Y:S01]  /*137c0*/  IMAD.U32 R10, RZ, RZ, UR8 ;  /* 0x00000008ff0a7e24 */ /* 0x002fe2000f8e00ff */
[----:B------:R-:W-:Y:S01]  /*137d0*/  R2UR UR59, R9 ;  /* 0x00000000093b72ca */ /* 0x000fe200000e0000 */
[----:B------:R-:W-:Y:S01]  /*137e0*/  IMAD.U32 R11, RZ, RZ, UR9 ;  /* 0x00000009ff0b7e24 */ /* 0x000fe2000f8e00ff */
[----:B------:R-:W-:-:S04]  /*137f0*/  R2UR UR38, R4 ;  /* 0x00000000042672ca */ /* 0x000fc800000e0000 */
[----:B------:R1:W-:Y:S02]  /*13800*/  STL.64 [R1], R10 ;  /* 0x0000000a01007387 */ /* 0x0003e40000100a00 */
[----:B-1----:R-:W-:-:S04]  /*13810*/  IADD3 R10, -R204, R202, R3 ;  /* 0x000000cacc0a7210 */ /* 0x002fc80007ffe103 */
[----:B0-----:R-:W-:-:S04]  /*13820*/  VIADDMNMX R0, R0, R109, R10, PT ;  /* 0x0000006d00007246 */ /* 0x001fc8000380010a */
        /* <DEDUP_REMOVED lines=8> */
[----:B------:R-:W-:Y:S01]  /*138b0*/  HGMMA.64x128x16.F32.BF16 R24, gdesc[UR56], R24, gsb0 ;  /* 0x01e00000381879f0 */ /* 0x000fe20008001818 */
[----:B------:R-:W-:Y:S01]  /*138c0*/  ULDC UR58, c[0x0][0x988] ;  /* 0x00026200003a7ab9 */ /* 0x000fe20000000800 */
[----:B------:R-:W-:Y:S01]  /*138d0*/  ULDC UR59, c[0x0][0x988] ;  /* 0x00026200003b7ab9 */ /* 0x000fe20000000800 */
        /* <DEDUP_REMOVED lines=16> */
[----:B------:R-:W1:Y:S01]  /*139e0*/  SHFL.IDX PT, R34, R12, RZ, 0x1c1f ;  /* 0x001c1fff0c227589 */ /* 0x000e6200000e0000 */
        /* <DEDUP_REMOVED lines=75> */
[----:B------:R-:W-:Y:S01]  /*13ea0*/  ISETP.GT.AND P3, PT, R0, 0x79, PT ;  /* 0x000000790000780c */ /* 0x000fe20003f64270 */
[----:B------:R-:W-:Y:S01]  /*13eb0*/  IMAD.U32 R0, RZ, RZ, UR4 ;  /* 0x00000004ff007e24 */ /* 0x000fe2000f8e00ff */
[----:B------:R-:W-:-:S02]  /*13ec0*/  FSEL R31, R86, -INF , P4 ;  /* 0xff800000561f7808 */ /* 0x000fc40002000000 */
[----:B------:R-:W-:Y:S02]  /*13ed0*/  FMNMX.FTZ R4, R83, R4, !PT ;  /* 0x0000000453047209 */ /* 0x000fe40007810000 */
[----:B------:R-:W-:Y:S02]  /*13ee0*/  FSEL R87, R87, -INF , P3 ;  /* 0xff80000057577808 */ /* 0x000fe40001800000 */
[----:B------:R-:W-:Y:S02]  /*13ef0*/  FMNMX.FTZ R4, R31, R4, !PT ;  /* 0x000000041f047209 */ /* 0x000fe40007810000 */
[----:B-1----:R-:W-:Y:S02]  /*13f00*/  VIADDMNMX R34, R34, R109, R10, PT ;  /* 0x0000006d22227246 */ /* 0x002fe4000380010a */
[----:B------:R-:W-:Y:S02]  /*13f10*/  CS2R R108, SRZ ;  /* 0x00000000006c7805 */ /* 0x000fe4000001ff00 */
[----:B------:R-:W-:-:S02]  /*13f20*/  FMNMX.FTZ R14, R87, R4, !PT ;  /* 0x00000004570e7209 */ /* 0x000fc40007810000 */
[C---:B------:R-:W-:Y:S02]  /*13f30*/  ISETP.GT.AND P4, PT, R34.reuse, 0x1, PT ;  /* 0x000000012200780c */ /* 0x040fe40003f84270 */
[----:B------:R-:W-:Y:S01]  /*13f40*/  ISETP.GT.AND P5, PT, R34, 0x8, PT ;  /* 0x000000082200780c */ /* 0x000fe20003fa4270 */
[----:B------:R-:W1:Y:S01]  /*13f50*/  SHFL.BFLY PT, R35, R14, 0x2, 0x1f ;  /* 0x0c401f000e237f89 */ /* 0x000e6200000e0000 */
[----:B------:R-:W-:Y:S02]  /*13f60*/  FSEL R25, R25, -INF , P4 ;  /* 0xff80000019197808 */ /* 0x000fe40002000000 */
[----:B------:R-:W-:Y:S02]  /*13f70*/  FSEL R39, R28, -INF , P5 ;  /* 0xff8000001c277808 */ /* 0x000fe40002800000 */
[----:B------:R-:W-:-:S04]  /*13f80*/  ISETP.GT.AND P4, PT, R34, 0x10, PT ;  /* 0x000000102200780c */ /* 0x000fc80003f84270 */
[----:B------:R-:W-:Y:S02]  /*13f90*/  FSEL R43, R32, -INF , P4 ;  /* 0xff800000202b7808 */ /* 0x000fe40002000000 */
[----:B------:R-:W-:-:S04]  /*13fa0*/  ISETP.GT.AND P4, PT, R34, 0x18, PT ;  /* 0x000000182200780c */ /* 0x000fc80003f84270 */
[----:B------:R-:W-:Y:S02]  /*13fb0*/  FSEL R47, R36, -INF , P4 ;  /* 0xff800000242f7808 */ /* 0x000fe40002000000 */
[----:B------:R-:W-:Y:S02]  /*13fc0*/  ISETP.GT.AND P4, PT, R34, 0x20, PT ;  /* 0x000000202200780c */ /* 0x000fe40003f84270 */
[----:B-1----:R-:W-:-:S05]  /*13fd0*/  FMNMX.FTZ R35, R14, R35, !PT ;  /* 0x000000230e237209 */ /* 0x002fca0007810000 */
[----:B------:R-:W1:Y:S02]  /*13fe0*/  SHFL.BFLY PT, R4, R35, 0x1, 0x1f ;  /* 0x0c201f0023047f89 */ /* 0x000e6400000e0000 */
        /* <DEDUP_REMOVED lines=8> */
[C---:B------:R-:W-:Y:S01]  /*14070*/  ISETP.GT.AND P3, PT, R34.reuse, 0x9, PT ;  /* 0x000000092200780c */ /* 0x040fe20003f64270 */
[-CC-:B------:R-:W-:Y:S01]  /*14080*/  FFMA.FTZ R26, R93, R0.reuse, -R8.reuse ;  /* 0x000000005d1a7223 */ /* 0x180fe20000010808 */
        /* <DEDUP_REMOVED lines=17> */
[--C-:B------:R-:W-:Y:S01]  /*141a0*/  FFMA.FTZ R3, R55, R0, -R8.reuse ;  /* 0x0000000037037223 */ /* 0x100fe20000010808 */
[----:B------:R-:W-:Y:S01]  /*141b0*/  FSEL R37, R37, -INF , P3 ;  /* 0xff80000025257808 */ /* 0x000fe20001800000 */
[----:B------:R1:W-:Y:S01]  /*141c0*/  MUFU.EX2 R14, R24 ;  /* 0x00000018000e7308 */ /* 0x0003e20000000800 */
        /* <DEDUP_REMOVED lines=8> */
[C---:B------:R-:W-:Y:S01]  /*14250*/  ISETP.GT.AND P4, PT, R34.reuse, 0x28, PT ;  /* 0x000000282200780c */ /* 0x040fe20003f84270 */
        /* <DEDUP_REMOVED lines=9> */
[----:B-1----:R-:W-:Y:S01]  /*142f0*/  FMNMX.FTZ R24, R41, R20, !PT ;  /* 0x0000001429187209 */ /* 0x002fe20007810000 */
[----:B------:R-:W1:Y:S01]  /*14300*/  MUFU.EX2 R10, R113 ;  /* 0x00000071000a7308 */ /* 0x000e620000000800 */
[C---:B------:R-:W-:Y:S01]  /*14310*/  ISETP.GT.AND P4, PT, R34.reuse, 0x30, PT ;  /* 0x000000302200780c */ /* 0x040fe20003f84270 */
[-CC-:B------:R-:W-:Y:S01]  /*14320*/  FFMA.FTZ R157, R15, R0.reuse, -R8.reuse ;  /* 0x000000000f9d7223 */ /* 0x180fe20000010808 */
[----:B------:R-:W-:Y:S01]  /*14330*/  FSEL R93, R45, -INF , P3 ;  /* 0xff8000002d5d7808 */ /* 0x000fe20001800000 */
[--C-:B------:R-:W-:Y:S01]  /*14340*/  FFMA.FTZ R159, R21, R0, -R8.reuse ;  /* 0x00000000159f7223 */ /* 0x100fe20000010808 */
[----:B------:R-:W-:Y:S01]  /*14350*/  FMNMX.FTZ R24, R91, R24, !PT ;  /* 0x000000185b187209 */ /* 0x000fe20007810000 */
[-CC-:B------:R-:W-:Y:S01]  /*14360*/  FFMA.FTZ R153, R27, R0.reuse, -R8.reuse ;  /* 0x000000001b997223 */ /* 0x180fe20000010808 */
[----:B------:R-:W-:Y:S01]  /*14370*/  ISETP.GT.AND P3, PT, R34, 0x31, PT ;  /* 0x000000312200780c */ /* 0x000fe20003f64270 */
[----:B------:R2:W-:Y:S01]  /*14380*/  MUFU.EX2 R20, R26 ;  /* 0x0000001a00147308 */ /* 0x0005e20000000800 */
[----:B------:R-:W-:Y:S01]  /*14390*/  FSEL R45, R48, -INF , P4 ;  /* 0xff800000302d7808 */ /* 0x000fe20002000000 */
[--C-:B------:R-:W-:Y:S01]  /*143a0*/  FFMA.FTZ R59, R59, R0, -R8.reuse ;  /* 0x000000003b3b7223 */ /* 0x100fe20000010808 */
[----:B------:R-:W-:Y:S01]  /*143b0*/  FMNMX.FTZ R24, R93, R24, !PT ;  /* 0x000000185d187209 */ /* 0x000fe20007810000 */
[-CC-:B------:R-:W-:Y:S01]  /*143c0*/  FFMA.FTZ R155, R31, R0.reuse, -R8.reuse ;  /* 0x000000001f9b7223 */ /* 0x180fe20000010808 */
[C---:B------:R-:W-:Y:S01]  /*143d0*/  ISETP.GT.AND P4, PT, R34.reuse, 0x38, PT ;  /* 0x000000382200780c */ /* 0x040fe20003f84270 */
[----:B------:R-:W-:Y:S01]  /*143e0*/  FFMA.FTZ R36, R67, R0, -R8 ;  /* 0x0000000043247223 */ /* 0x000fe20000010808 */
[----:B------:R-:W-:Y:S01]  /*143f0*/  FSEL R49, R49, -INF , P3 ;  /* 0xff80000031317808 */ /* 0x000fe20001800000 */
[----:B------:R-:W3:Y:S01]  /*14400*/  MUFU.EX2 R183, R183 ;  /* 0x000000b700b77308 */ /* 0x000ee20000000800 */
[----:B------:R-:W-:Y:S01]  /*14410*/  FMNMX.FTZ R24, R45, R24, !PT ;  /* 0x000000182d187209 */ /* 0x000fe20007810000 */
[----:B-1----:R-:W-:Y:S01]  /*14420*/  FADD.FTZ R48, R181, R10 ;  /* 0x0000000ab5307221 */ /* 0x002fe20000010000 */
[----:B------:R-:W-:Y:S01]  /*14430*/  ISETP.GT.AND P3, PT, R34, 0x39, PT ;  /* 0x000000392200780c */ /* 0x000fe20003f64270 */
[-CC-:B------:R-:W-:Y:S01]  /*14440*/  FFMA.FTZ R38, R71, R0.reuse, -R8.reuse ;  /* 0x0000000047267223 */ /* 0x180fe20000010808 */
[----:B------:R-:W-:Y:S01]  /*14450*/  FSEL R103, R52, -INF , P4 ;  /* 0xff80000034677808 */ /* 0x000fe20002000000 */
[--C-:B------:R-:W-:Y:S01]  /*14460*/  FFMA.FTZ R42, R79, R0, -R8.reuse ;  /* 0x000000004f2a7223 */ /* 0x100fe20000010808 */
[----:B--2---:R-:W-:Y:S01]  /*14470*/  FMNMX.FTZ R26, R49, R24, !PT ;  /* 0x00000018311a7209 */ /* 0x004fe20007810000 */
[----:B------:R-:W1:Y:S01]  /*14480*/  MUFU.EX2 R12, R12 ;  /* 0x0000000c000c7308 */ /* 0x000e620000000800 */
[----:B------:R-:W-:Y:S01]  /*14490*/  ISETP.GT.AND P4, PT, R34, 0x40, PT ;  /* 0x000000402200780c */ /* 0x000fe20003f84270 */
[----:B------:R-:W2:Y:S01]  /*144a0*/  @P2 LDC R52, c[0x0][0x450] ;  /* 0x00011400ff342b82 */ /* 0x000ea20000000800 */
[----:B------:R-:W-:Y:S01]  /*144b0*/  FSEL R53, R53, -INF , P3 ;  /* 0xff80000035357808 */ /* 0x000fe20001800000 */
[----:B------:R-:W-:Y:S01]  /*144c0*/  FFMA.FTZ R83, R83, R0, -R8 ;  /* 0x0000000053537223 */ /* 0x000fe20000010808 */
[----:B------:R-:W-:-:S02]  /*144d0*/  FMNMX.FTZ R26, R103, R26, !PT ;  /* 0x0000001a671a7209 */ /* 0x000fc40007810000 */
[----:B------:R-:W-:Y:S02]  /*144e0*/  CS2R R114, SRZ ;  /* 0x0000000000727805 */ /* 0x000fe4000001ff00 */
[----:B------:R-:W-:Y:S01]  /*144f0*/  ISETP.GT.AND P3, PT, R34, 0x41, PT ;  /* 0x000000412200780c */ /* 0x000fe20003f64270 */
[----:B------:R4:W-:Y:S01]  /*14500*/  MUFU.EX2 R24, R28 ;  /* 0x0000001c00187308 */ /* 0x0009e20000000800 */
[----:B------:R-:W-:Y:S01]  /*14510*/  FSEL R101, R56, -INF , P4 ;  /* 0xff80000038657808 */ /* 0x000fe20002000000 */
[----:B---3--:R-:W-:Y:S01]  /*14520*/  FADD.FTZ R11, R183, R48 ;  /* 0x00000030b70b7221 */ /* 0x008fe20000010000 */
[----:B------:R-:W-:Y:S02]  /*14530*/  FMNMX.FTZ R26, R53, R26, !PT ;  /* 0x0000001a351a7209 */ /* 0x000fe40007810000 */
[----:B------:R-:W-:Y:S02]  /*14540*/  CS2R R112, SRZ ;  /* 0x0000000000707805 */ /* 0x000fe4000001ff00 */
[----:B------:R-:W-:-:S02]  /*14550*/  ISETP.GT.AND P4, PT, R34, 0x48, PT ;  /* 0x000000482200780c */ /* 0x000fc40003f84270 */
[----:B------:R-:W-:Y:S02]  /*14560*/  CS2R R110, SRZ ;  /* 0x00000000006e7805 */ /* 0x000fe4000001ff00 */
[----:B------:R-:W-:Y:S01]  /*14570*/  FSEL R57, R57, -INF , P3 ;  /* 0xff80000039397808 */ /* 0x000fe20001800000 */
[----:B------:R-:W3:Y:S01]  /*14580*/  MUFU.EX2 R177, R177 ;  /* 0x000000b100b17308 */ /* 0x000ee20000000800 */
[----:B------:R-:W-:Y:S01]  /*14590*/  FMNMX.FTZ R26, R101, R26, !PT ;  /* 0x0000001a651a7209 */ /* 0x000fe20007810000 */
[----:B-1----:R-:W-:Y:S01]  /*145a0*/  FADD.FTZ R48, R12, R11 ;  /* 0x0000000b0c307221 */ /* 0x002fe20000010000 */
[----:B------:R-:W-:Y:S02]  /*145b0*/  ISETP.GT.AND P3, PT, R34, 0x49, PT ;  /* 0x000000492200780c */ /* 0x000fe40003f64270 */
[----:B------:R-:W-:Y:S02]  /*145c0*/  CS2R R106, SRZ ;  /* 0x00000000006a7805 */ /* 0x000fe4000001ff00 */
[----:B------:R-:W-:-:S02]  /*145d0*/  FSEL R99, R60, -INF , P4 ;  /* 0xff8000003c637808 */ /* 0x000fc40002000000 */
[----:B----4-:R-:W-:Y:S01]  /*145e0*/  FMNMX.FTZ R28, R57, R26, !PT ;  /* 0x0000001a391c7209 */ /* 0x010fe20007810000 */
[----:B------:R-:W1:Y:S01]  /*145f0*/  MUFU.EX2 R179, R179 ;  /* 0x000000b300b37308 */ /* 0x000e620000000800 */
[C---:B------:R-:W-:Y:S02]  /*14600*/  ISETP.GT.AND P4, PT, R34.reuse, 0x50, PT ;  /* 0x000000502200780c */ /* 0x040fe40003f84270 */
[----:B------:R-:W-:Y:S02]  /*14610*/  FSEL R61, R61, -INF , P3 ;  /* 0xff8000003d3d7808 */ /* 0x000fe40001800000 */
[----:B------:R-:W-:Y:S02]  /*14620*/  FMNMX.FTZ R28, R99, R28, !PT ;  /* 0x0000001c631c7209 */ /* 0x000fe40007810000 */
[----:B------:R-:W-:Y:S01]  /*14630*/  ISETP.GT.AND P3, PT, R34, 0x51, PT ;  /* 0x000000512200780c */ /* 0x000fe20003f64270 */
[----:B------:R4:W-:Y:S01]  /*14640*/  MUFU.EX2 R26, R30 ;  /* 0x0000001e001a7308 */ /* 0x0009e20000000800 */
[----:B------:R-:W-:Y:S01]  /*14650*/  FSEL R97, R64, -INF , P4 ;  /* 0xff80000040617808 */ /* 0x000fe20002000000 */
[----:B---3--:R-:W-:Y:S01]  /*14660*/  FADD.FTZ R11, R177, R48 ;  /* 0x00000030b10b7221 */ /* 0x008fe20000010000 */
[----:B------:R-:W-:-:S02]  /*14670*/  FMNMX.FTZ R28, R61, R28, !PT ;  /* 0x0000001c3d1c7209 */ /* 0x000fc40007810000 */
[----:B------:R-:W-:Y:S01]  /*14680*/  ISETP.GT.AND P4, PT, R34, 0x58, PT ;  /* 0x000000582200780c */ /* 0x000fe20003f84270 */
[----:B------:R-:W-:Y:S01]  /*14690*/  FADD.FTZ R48, R14, R11 ;  /* 0x0000000b0e307221 */ /* 0x000fe20000010000 */
[----:B------:R-:W-:Y:S01]  /*146a0*/  FSEL R65, R65, -INF , P3 ;  /* 0xff80000041417808 */ /* 0x000fe20001800000 */
[----:B------:R-:W3:Y:S01]  /*146b0*/  MUFU.EX2 R173, R173 ;  /* 0x000000ad00ad7308 */ /* 0x000ee20000000800 */
[----:B------:R-:W-:Y:S02]  /*146c0*/  FMNMX.FTZ R28, R97, R28, !PT ;  /* 0x0000001c611c7209 */ /* 0x000fe40007810000 */
[----:B------:R-:W-:Y:S02]  /*146d0*/  ISETP.GT.AND P3, PT, R34, 0x59, PT ;  /* 0x000000592200780c */ /* 0x000fe40003f64270 */
[----:B------:R-:W-:Y:S02]  /*146e0*/  FSEL R95, R68, -INF , P4 ;  /* 0xff800000445f7808 */ /* 0x000fe40002000000 */
[----:B----4-:R-:W-:Y:S01]  /*146f0*/  FMNMX.FTZ R30, R65, R28, !PT ;  /* 0x0000001c411e7209 */ /* 0x010fe20007810000 */
        /* <DEDUP_REMOVED lines=31> */
[----:B------:R-:W-:-:S02]  /*148f0*/  FSEL R85, R85, -INF , P3 ;  /* 0xff80000055557808 */ /* 0x000fc40001800000 */
[----:B------:R-:W-:Y:S02]  /*14900*/  FMNMX.FTZ R34, R5, R34, !PT ;  /* 0x0000002205227209 */ /* 0x000fe40007810000 */
[----:B------:R-:W-:Y:S02]  /*14910*/  F2FP.BF16.F32.PACK_AB R181, R10, R181 ;  /* 0x000000b50ab5723e */ /* 0x000fe400000010ff */
[----:B----4-:R-:W-:Y:S01]  /*14920*/  FMNMX.FTZ R3, R85, R34, !PT ;  /* 0x0000002255037209 */ /* 0x010fe20007810000 */
[----:B------:R-:W-:Y:S01]  /*14930*/  MUFU.EX2 R32, R59 ;  /* 0x0000003b00207308 */ /* 0x000fe20000000800 */
[----:B------:R-:W-:Y:S01]  /*14940*/  FFMA.FTZ R34, R63, R0, -R8 ;  /* 0x000000003f227223 */ /* 0x000fe20000010808 */
[----:B------:R-:W-:Y:S02]  /*14950*/  F2FP.BF16.F32.PACK_AB R183, R12, R183 ;  /* 0x000000b70cb7723e */ /* 0x000fe400000010ff */
[----:B------:R-:W4:Y:S01]  /*14960*/  SHFL.BFLY PT, R40, R3, 0x2, 0x1f ;  /* 0x0c401f0003287f89 */ /* 0x000f2200000e0000 */
[----:B------:R-:W-:-:S03]  /*14970*/  F2FP.BF16.F32.PACK_AB R177, R14, R177 ;  /* 0x000000b10eb1723e */ /* 0x000fc600000010ff */
[----:B------:R-:W-:Y:S08]  /*14980*/  MUFU.EX2 R34, R34 ;  /* 0x0000002200227308 */ /* 0x000ff00000000800 */
[----:B------:R-:W-:Y:S08]  /*14990*/  MUFU.EX2 R161, R161 ;  /* 0x000000a100a17308 */ /* 0x000ff00000000800 */
[----:B------:R-:W-:Y:S01]  /*149a0*/  MUFU.EX2 R36, R36 ;  /* 0x0000002400247308 */ /* 0x000fe20000000800 */
[----:B----4-:R-:W-:Y:S01]  /*149b0*/  FMNMX.FTZ R9, R3, R40, !PT ;  /* 0x0000002803097209 */ /* 0x010fe20007810000 */
[-CC-:B------:R-:W-:Y:S01]  /*149c0*/  FFMA.FTZ R40, R75, R0.reuse, -R8.reuse ;  /* 0x000000004b287223 */ /* 0x180fe20000010808 */
[----:B------:R-:W-:-:S05]  /*149d0*/  FFMA.FTZ R8, R87, R0, -R8 ;  /* 0x0000000057087223 */ /* 0x000fca0000010808 */
[----:B------:R-:W-:Y:S01]  /*149e0*/  MUFU.EX2 R163, R163 ;  /* 0x000000a300a37308 */ /* 0x000fe20000000800 */
[----:B------:R-:W4:Y:S07]  /*149f0*/  SHFL.BFLY PT, R44, R9, 0x1, 0x1f ;  /* 0x0c201f00092c7f89 */ /* 0x000f2e00000e0000 */
[----:B------:R-:W-:Y:S08]  /*14a00*/  MUFU.EX2 R38, R38 ;  /* 0x0000002600267308 */ /* 0x000ff00000000800 */
[----:B------:R-:W-:Y:S08]  /*14a10*/  MUFU.EX2 R157, R157 ;  /* 0x0000009d009d7308 */ /* 0x000ff00000000800 */
[----:B------:R-:W-:Y:S01]  /*14a20*/  MUFU.EX2 R40, R40 ;  /* 0x0000002800287308 */ /* 0x000fe20000000800 */
[----:B----4-:R-:W-:-:S04]  /*14a30*/  FMNMX.FTZ R3, R9, R44, !PT ;  /* 0x0000002c09037209 */ /* 0x010fc80007810000 */
[C---:B------:R-:W-:Y:S01]  /*14a40*/  FSETP.NEU.FTZ.AND P3, PT, R3.reuse, -INF , PT ;  /* 0xff8000000300780b */ /* 0x040fe20003f7d000 */
[----:B------:R-:W-:Y:S02]  /*14a50*/  FMUL.FTZ R46, R3, R0 ;  /* 0x00000000032e7220 */ /* 0x000fe40000410000 */
[----:B------:R-:W-:Y:S03]  /*14a60*/  MUFU.EX2 R159, R159 ;  /* 0x0000009f009f7308 */ /* 0x000fe60000000800 */
[----:B------:R-:W-:-:S05]  /*14a70*/  FSEL R46, R46, RZ, P3 ;  /* 0x000000ff2e2e7208 */ /* 0x000fca0001800000 */
        /* <DEDUP_REMOVED lines=8> */
[----:B------:R-:W4:Y:S01]  /*14b00*/  @P2 LDC R39, c[0x0][0x44c] ;  /* 0x00011300ff272b82 */ /* 0x000f220000000800 */
[-C--:B------:R-:W-:Y:S01]  /*14b10*/  FFMA.FTZ R21, R37, R0.reuse, -R46 ;  /* 0x0000000025157223 */ /* 0x080fe2000001082e */
[----:B-1----:R-:W-:Y:S01]  /*14b20*/  FADD.FTZ R35, R179, R48 ;  /* 0x00000030b3237221 */ /* 0x002fe20000010000 */
[-CC-:B------:R-:W-:Y:S01]  /*14b30*/  FFMA.FTZ R172, R89, R0.reuse, -R46.reuse ;  /* 0x0000000059ac7223 */ /* 0x180fe2000001082e */
[-CC-:B------:R-:W-:Y:S01]  /*14b40*/  FFMA.FTZ R25, R41, R0.reuse, -R46.reuse ;  /* 0x0000000029197223 */ /* 0x180fe2000001082e */
[-CC-:B------:R-:W-:Y:S01]  /*14b50*/  FFMA.FTZ R174, R91, R0.reuse, -R46.reuse ;  /* 0x000000005bae7223 */ /* 0x180fe2000001082e */
[----:B------:R-:W1:Y:S01]  /*14b60*/  MUFU.EX2 R9, R9 ;  /* 0x0000000900097308 */ /* 0x000e620000000800 */
[----:B------:R-:W-:Y:S01]  /*14b70*/  FADD.FTZ R50, R20, R35 ;  /* 0x0000002314327221 */ /* 0x000fe20000010000 */
[-CC-:B------:R-:W-:Y:S01]  /*14b80*/  FFMA.FTZ R27, R93, R0.reuse, -R46.reuse ;  /* 0x000000005d1b7223 */ /* 0x180fe2000001082e */
[-CC-:B------:R-:W-:Y:S01]  /*14b90*/  FFMA.FTZ R168, R45, R0.reuse, -R46.reuse ;  /* 0x000000002da87223 */ /* 0x180fe2000001082e */
[----:B------:R-:W-:Y:S01]  /*14ba0*/  FFMA.FTZ R29, R49, R0, -R46 ;  /* 0x00000000311d7223 */ /* 0x000fe2000001082e */
[----:B---3--:R-:W-:Y:S01]  /*14bb0*/  FADD.FTZ R37, R173, R50 ;  /* 0x00000032ad257221 */ /* 0x008fe20000010000 */
[----:B------:R-:W-:-:S02]  /*14bc0*/  IMAD.MOV.U32 R41, RZ, RZ, R200 ;  /* 0x000000ffff297224 */ /* 0x000fc400078e00c8 */
[-CC-:B------:R-:W-:Y:S01]  /*14bd0*/  FFMA.FTZ R170, R103, R0.reuse, -R46.reuse ;  /* 0x0000000067aa7223 */ /* 0x180fe2000001082e */
[----:B------:R-:W3:Y:S01]  /*14be0*/  MUFU.EX2 R182, R182 ;  /* 0x000000b600b67308 */ /* 0x000ee20000000800 */
[-CC-:B------:R-:W-:Y:S01]  /*14bf0*/  FFMA.FTZ R31, R53, R0.reuse, -R46.reuse ;  /* 0x00000000351f7223 */ /* 0x180fe2000001082e */
[-CC-:B------:R-:W-:Y:S01]  /*14c00*/  FFMA.FTZ R164, R101, R0.reuse, -R46.reuse ;  /* 0x0000000065a47223 */ /* 0x180fe2000001082e */
[-CC-:B------:R-:W-:Y:S01]  /*14c10*/  FFMA.FTZ R33, R57, R0.reuse, -R46.reuse ;  /* 0x0000000039217223 */ /* 0x180fe2000001082e */
[-CC-:B------:R-:W-:Y:S01]  /*14c20*/  FFMA.FTZ R166, R99, R0.reuse, -R46.reuse ;  /* 0x0000000063a67223 */ /* 0x180fe2000001082e */
[-CC-:B------:R-:W-:Y:S01]  /*14c30*/  FFMA.FTZ R35, R61, R0.reuse, -R46.reuse ;  /* 0x000000003d237223 */ /* 0x180fe2000001082e */
[-CC-:B------:R-:W-:Y:S01]  /*14c40*/  FFMA.FTZ R160, R97, R0.reuse, -R46.reuse ;  /* 0x0000000061a07223 */ /* 0x180fe2000001082e */
[----:B------:R-:W-:Y:S01]  /*14c50*/  FFMA.FTZ R162, R95, R0, -R46 ;  /* 0x000000005fa27223 */ /* 0x000fe2000001082e */
[----:B------:R-:W0:Y:S01]  /*14c60*/  MUFU.EX2 R13, R13 ;  /* 0x0000000d000d7308 */ /* 0x000e220000000800 */
[----:B-1----:R-:W-:Y:S01]  /*14c70*/  FADD.FTZ R11, R180, R9 ;  /* 0x00000009b40b7221 */ /* 0x002fe20000010000 */
[----:B----4-:R-:W-:-:S04]  /*14c80*/  @P2 IMAD.HI.U32 R39, R200, R39, RZ ;  /* 0x00000027c8272227 */ /* 0x010fc800078e00ff */
[-CC-:B------:R-:W-:Y:S01]  /*14c90*/  FFMA.FTZ R156, R51, R0.reuse, -R46.reuse ;  /* 0x00000000339c7223 */ /* 0x180fe2000001082e */
[-CC-:B------:R-:W-:Y:S01]  /*14ca0*/  FFMA.FTZ R105, R105, R0.reuse, -R46.reuse ;  /* 0x0000000069697223 */ /* 0x180fe2000001082e */
[-CC-:B------:R-:W-:Y:S01]  /*14cb0*/  FFMA.FTZ R77, R77, R0.reuse, -R46.reuse ;  /* 0x000000004d4d7223 */ /* 0x180fe2000001082e */
[--C-:B------:R-:W-:Y:S01]  /*14cc0*/  FFMA.FTZ R55, R55, R0, -R46.reuse ;  /* 0x0000000037377223 */ /* 0x100fe2000001082e */
[----:B--2---:R-:W-:Y:S01]  /*14cd0*/  @P2 SHF.R.U32.HI R41, RZ, R52, R39 ;  /* 0x00000034ff292219 */ /* 0x004fe20000011627 */
[----:B------:R-:W1:Y:S01]  /*14ce0*/  MUFU.EX2 R176, R176 ;  /* 0x000000b000b07308 */ /* 0x000e620000000800 */
[----:B---3--:R-:W-:Y:S01]  /*14cf0*/  FADD.FTZ R48, R182, R11 ;  /* 0x0000000bb6307221 */ /* 0x008fe20000010000 */
[----:B------:R-:W-:Y:S01]  /*14d00*/  FFMA.FTZ R81, R81, R0, -R46 ;  /* 0x0000000051517223 */ /* 0x000fe2000001082e */
[----:B------:R-:W-:Y:S02]  /*14d10*/  IADD3 R45, R41, R202, -R201 ;  /* 0x000000ca292d7210 */ /* 0x000fe40007ffe8c9 */
[----:B------:R-:W-:-:S02]  /*14d20*/  CS2R R102, SRZ ;  /* 0x0000000000667805 */ /* 0x000fc4000001ff00 */
[----:B------:R-:W-:Y:S02]  /*14d30*/  F2FP.BF16.F32.PACK_AB R180, R9, R180 ;  /* 0x000000b409b4723e */ /* 0x000fe400000010ff */
[----:B------:R-:W-:Y:S02]  /*14d40*/  CS2R R100, SRZ ;  /* 0x0000000000647805 */ /* 0x000fe4000001ff00 */
[----:B------:R-:W-:Y:S01]  /*14d50*/  SHF.R.S32.HI R52, RZ, 0x1f, R45 ;  /* 0x0000001fff347819 */ /* 0x000fe2000001142d */
[----:B------:R-:W2:Y:S01]  /*14d60*/  MUFU.EX2 R15, R15 ;  /* 0x0000000f000f7308 */ /* 0x000ea20000000800 */
[C---:B0-----:R-:W-:Y:S01]  /*14d70*/  FADD.FTZ R11, R13.reuse, R48 ;  /* 0x000000300d0b7221 */ /* 0x041fe20000010000 */
[----:B------:R-:W-:Y:S01]  /*14d80*/  FADD.FTZ R48, R24, R37 ;  /* 0x0000002518307221 */ /* 0x000fe20000010000 */
[----:B------:R-:W-:Y:S02]  /*14d90*/  F2FP.BF16.F32.PACK_AB R182, R13, R182 ;  /* 0x000000b60db6723e */ /* 0x000fe400000010ff */
[----:B------:R-:W-:-:S02]  /*14da0*/  CS2R R98, SRZ ;  /* 0x0000000000627805 */ /* 0x000fc4000001ff00 */
[----:B------:R-:W-:Y:S01]  /*14db0*/  F2FP.BF16.F32.PACK_AB R179, R20, R179 ;  /* 0x000000b314b3723e */ /* 0x000fe200000010ff */
[----:B------:R-:W-:Y:S01]  /*14dc0*/  FADD.FTZ R37, R175, R48 ;  /* 0x00000030af257221 */ /* 0x000fe20000010000 */
[----:B------:R-:W-:Y:S01]  /*14dd0*/  F2FP.BF16.F32.PACK_AB R173, R24, R173 ;  /* 0x000000ad18ad723e */ /* 0x000fe200000010ff */
[----:B------:R-:W0:Y:S01]  /*14de0*/  MUFU.EX2 R178, R178 ;  /* 0x000000b200b27308 */ /* 0x000e220000000800 */
[----:B-1----:R-:W-:Y:S01]  /*14df0*/  FADD.FTZ R6, R176, R11 ;  /* 0x0000000bb0067221 */ /* 0x002fe20000010000 */
[C---:B------:R-:W-:Y:S01]  /*14e00*/  FADD.FTZ R48, R26.reuse, R37 ;  /* 0x000000251a307221 */ /* 0x040fe20000010000 */
[-C--:B------:R-:W-:Y:S01]  /*14e10*/  FFMA.FTZ R37, R65, R0.reuse, -R46 ;  /* 0x0000000041257223 */ /* 0x080fe2000001082e */
[----:B------:R-:W-:Y:S02]  /*14e20*/  F2FP.BF16.F32.PACK_AB R175, R26, R175 ;  /* 0x000000af1aaf723e */ /* 0x000fe400000010ff */
[----:B------:R-:W-:Y:S01]  /*14e30*/  CS2R R96, SRZ ;  /* 0x0000000000607805 */ /* 0x000fe2000001ff00 */
[----:B------:R-:W-:Y:S01]  /*14e40*/  FADD.FTZ R39, R169, R48 ;  /* 0x00000030a9277221 */ /* 0x000fe20000010000 */
[C---:B------:R-:W-:Y:S01]  /*14e50*/  F2FP.BF16.F32.PACK_AB R169, R28.reuse, R169 ;  /* 0x000000a91ca9723e */ /* 0x040fe200000010ff */
[----:B------:R-:W1:Y:S01]  /*14e60*/  MUFU.EX2 R21, R21 ;  /* 0x0000001500157308 */ /* 0x000e620000000800 */
[----:B--2---:R-:W-:Y:S01]  /*14e70*/  FADD.FTZ R11, R15, R6 ;  /* 0x000000060f0b7221 */ /* 0x004fe20000010000 */
[----:B------:R-:W-:Y:S01]  /*14e80*/  FADD.FTZ R48, R28, R39 ;  /* 0x000000271c307221 */ /* 0x000fe20000010000 */
[----:B------:R-:W-:Y:S01]  /*14e90*/  FFMA.FTZ R39, R69, R0, -R46 ;  /* 0x0000000045277223 */ /* 0x000fe2000001082e */
[----:B------:R-:W-:-:S02]  /*14ea0*/  F2FP.BF16.F32.PACK_AB R176, R15, R176 ;  /* 0x000000b00fb0723e */ /* 0x000fc400000010ff */
[----:B------:R-:W-:Y:S01]  /*14eb0*/  CS2R R94, SRZ ;  /* 0x00000000005e7805 */ /* 0x000fe2000001ff00 */
[----:B------:R-:W-:Y:S01]  /*14ec0*/  FADD.FTZ R41, R171, R48 ;  /* 0x00000030ab297221 */ /* 0x000fe20000010000 */
[----:B------:R-:W-:Y:S01]  /*14ed0*/  F2FP.BF16.F32.PACK_AB R171, R30, R171 ;  /* 0x000000ab1eab723e */ /* 0x000fe200000010ff */
[----:B------:R-:W2:Y:S01]  /*14ee0*/  MUFU.EX2 R172, R172 ;  /* 0x000000ac00ac7308 */ /* 0x000ea20000000800 */
[----:B0-----:R-:W-:Y:S01]  /*14ef0*/  FADD.FTZ R6, R178, R11 ;  /* 0x0000000bb2067221 */ /* 0x001fe20000010000 */
[----:B------:R-:W-:Y:S01]  /*14f00*/  FADD.FTZ R48, R30, R41 ;  /* 0x000000291e307221 */ /* 0x000fe20000010000 */
[----:B------:R-:W-:Y:S01]  /*14f10*/  FFMA.FTZ R41, R73, R0, -R46 ;  /* 0x0000000049297223 */ /* 0x000fe2000001082e */
[----:B------:R-:W-:Y:S02]  /*14f20*/  CS2R R92, SRZ ;  /* 0x00000000005c7805 */ /* 0x000fe4000001ff00 */
[----:B------:R-:W-:Y:S01]  /*14f30*/  CS2R R90, SRZ ;  /* 0x00000000005a7805 */ /* 0x000fe2000001ff00 */
[----:B------:R-:W-:Y:S01]  /*14f40*/  FADD.FTZ R43, R165, R48 ;  /* 0x00000030a52b7221 */ /* 0x000fe20000010000 */
[C---:B------:R-:W-:Y:S01]  /*14f50*/  F2FP.BF16.F32.PACK_AB R165, R32.reuse, R165 ;  /* 0x000000a520a5723e */ /* 0x040fe200000010ff */
        /* <DEDUP_REMOVED lines=8> */
[----:B------:R-:W-:-:S04]  /*14fe0*/  FADD.FTZ R50, R34, R43 ;  /* 0x0000002b22327221 */ /* 0x000fc80000010000 */
[----:B------:R-:W-:Y:S01]  /*14ff0*/  FADD.FTZ R43, R161, R50 ;  /* 0x00000032a12b7221 */ /* 0x000fe20000010000 */
[----:B------:R-:W-:Y:S01]  /*15000*/  F2FP.BF16.F32.PACK_AB R161, R36, R161 ;  /* 0x000000a124a1723e */ /* 0x000fe200000010ff */
        /* <DEDUP_REMOVED lines=11> */
[----:B-1----:R-:W-:Y:S01]  /*150c0*/  FADD.FTZ R11, R29, R6 ;  /* 0x000000061d0b7221 */ /* 0x002fe20000010000 */
[-CC-:B------:R-:W-:Y:S01]  /*150d0*/  FFMA.FTZ R6, R5, R0.reuse, -R46.reuse ;  /* 0x0000000005067223 */ /* 0x180fe2000001082e */
[----:B------:R-:W-:Y:S01]  /*150e0*/  FFMA.FTZ R46, R85, R0, -R46 ;  /* 0x00000000552e7223 */ /* 0x000fe2000001082e */
[----:B------:R-:W-:-:S04]  /*150f0*/  F2FP.BF16.F32.PACK_AB R168, R29, R168 ;  /* 0x000000a81da8723e */ /* 0x000fc800000010ff */
[----:B------:R-:W1:Y:S01]  /*15100*/  MUFU.EX2 R164, R164 ;  /* 0x000000a400a47308 */ /* 0x000e620000000800 */
[----:B--2---:R-:W-:Y:S01]  /*15110*/  FADD.FTZ R48, R170, R11 ;  /* 0x0000000baa307221 */ /* 0x004fe20000010000 */
[----:B------:R-:W-:-:S06]  /*15120*/  LEA.HI R11, R52, R45, RZ, 0x7 ;  /* 0x0000002d340b7211 */ /* 0x000fcc00078f38ff */
[----:B------:R-:W2:Y:S01]  /*15130*/  MUFU.EX2 R33, R33 ;  /* 0x0000002100217308 */ /* 0x000ea20000000800 */
[C---:B0-----:R-:W-:Y:S01]  /*15140*/  FADD.FTZ R5, R31.reuse, R48 ;  /* 0x000000301f057221 */ /* 0x041fe20000010000 */
[----:B------:R-:W-:Y:S01]  /*15150*/  FADD.FTZ R48, R36, R43 ;  /* 0x0000002b24307221 */ /* 0x000fe20000010000 */
[----:B------:R-:W-:-:S03]  /*15160*/  F2FP.BF16.F32.PACK_AB R170, R31, R170 ;  /* 0x000000aa1faa723e */ /* 0x000fc600000010ff */
[----:B------:R-:W-:Y:S01]  /*15170*/  FADD.FTZ R43, R163, R48 ;  /* 0x00000030a32b7221 */ /* 0x000fe20000010000 */
[----:B------:R-:W-:Y:S01]  /*15180*/  F2FP.BF16.F32.PACK_AB R163, R38, R163 ;  /* 0x000000a326a3723e */ /* 0x000fe200000010ff */
[----:B------:R-:W0:Y:S01]  /*15190*/  MUFU.EX2 R166, R166 ;  /* 0x000000a600a67308 */ /* 0x000e220000000800 */
[----:B-1----:R-:W-:Y:S01]  /*151a0*/  FADD.FTZ R10, R164, R5 ;  /* 0x00000005a40a7221 */ /* 0x002fe20000010000 */
[----:B------:R-:W-:-:S04]  /*151b0*/  FADD.FTZ R12, R38, R43 ;  /* 0x0000002b260c7221 */ /* 0x000fc80000010000 */
[----:B------:R-:W-:Y:S01]  /*151c0*/  FADD.FTZ R43, R157, R12 ;  /* 0x0000000c9d2b7221 */ /* 0x000fe20000010000 */
[C---:B------:R-:W-:Y:S01]  /*151d0*/  F2FP.BF16.F32.PACK_AB R157, R40.reuse, R157 ;  /* 0x0000009d289d723e */ /* 0x040fe200000010ff */
[----:B------:R-:W1:Y:S01]  /*151e0*/  MUFU.EX2 R35, R35 ;  /* 0x0000002300237308 */ /* 0x000e620000000800 */
[C---:B--2---:R-:W-:Y:S01]  /*151f0*/  FADD.FTZ R5, R33.reuse, R10 ;  /* 0x0000000a21057221 */ /* 0x044fe20000010000 */
[----:B------:R-:W-:Y:S01]  /*15200*/  FADD.FTZ R12, R40, R43 ;  /* 0x0000002b280c7221 */ /* 0x000fe20000010000 */
[----:B------:R-:W-:-:S03]  /*15210*/  F2FP.BF16.F32.PACK_AB R164, R33, R164 ;  /* 0x000000a421a4723e */ /* 0x000fc600000010ff */
[----:B------:R-:W-:Y:S02]  /*15220*/  FADD.FTZ R43, R159, R12 ;  /* 0x0000000c9f2b7221 */ /* 0x000fe40000010000 */
        /* <DEDUP_REMOVED lines=30> */
[----:B------:R-:W-:-:S04]  /*15410*/  SHF.R.S32.HI R10, RZ, 0x7, R11 ;  /* 0x00000007ff0a7819 */ /* 0x000fc8000001140b */
[----:B------:R-:W-:Y:S02]  /*15420*/  VIMNMX R15, R199, R10, !PT ;  /* 0x0000000ac70f7248 */ /* 0x000fe40007fe0100 */
[----:B------:R-:W2:Y:S01]  /*15430*/  MUFU.EX2 R158, R77 ;  /* 0x0000004d009e7308 */ /* 0x000ea20000000800 */
[----:B0-----:R-:W-:Y:S01]  /*15440*/  FADD.FTZ R5, R155, R12 ;  /* 0x0000000c9b057221 */ /* 0x001fe20000010000 */
[----:B------:R-:W-:Y:S01]  /*15450*/  VIADD R12, R88, 0xfffffffe ;  /* 0xfffffffe580c7836 */ /* 0x000fe20000000000 */
[----:B------:R-:W-:-:S04]  /*15460*/  CS2R R88, SRZ ;  /* 0x0000000000587805 */ /* 0x000fc8000001ff00 */
[----:B------:R-:W-:Y:S01]  /*15470*/  ISETP.GE.AND P3, PT, R12, R15, PT ;  /* 0x0000000f0c00720c */ /* 0x000fe20003f66270 */
[----:B------:R-:W0:Y:S01]  /*15480*/  MUFU.EX2 R55, R55 ;  /* 0x0000003700377308 */ /* 0x000e220000000800 */
[C---:B-1----:R-:W-:Y:S01]  /*15490*/  FADD.FTZ R5, R8.reuse, R5 ;  /* 0x0000000508057221 */ /* 0x042fe20000010000 */
[----:B------:R-:W-:-:S06]  /*154a0*/  F2FP.BF16.F32.PACK_AB R155, R8, R155 ;  /* 0x0000009b089b723e */ /* 0x000fcc00000010ff */
[----:B------:R-:W1:Y:S01]  /*154b0*/  MUFU.EX2 R152, R81 ;  /* 0x0000005100987308 */ /* 0x000e620000000800 */
[C---:B--2---:R-:W-:Y:S01]  /*154c0*/  FADD.FTZ R8, R158.reuse, R43 ;  /* 0x0000002b9e087221 */ /* 0x044fe20000010000 */
[----:B------:R-:W-:Y:S02]  /*154d0*/  F2FP.BF16.F32.PACK_AB R158, R158, R105 ;  /* 0x000000699e9e723e */ /* 0x000fe400000010ff */
[----:B------:R-:W-:-:S04]  /*154e0*/  CS2R R104, SRZ ;  /* 0x0000000000687805 */ /* 0x000fc8000001ff00 */
[----:B------:R-:W2:Y:S01]  /*154f0*/  MUFU.EX2 R154, R6 ;  /* 0x00000006009a7308 */ /* 0x000ea20000000800 */
[----:B0-----:R-:W-:Y:S01]  /*15500*/  FADD.FTZ R13, R55, R8 ;  /* 0x00000008370d7221 */ /* 0x001fe20000010000 */
[----:B------:R-:W-:-:S06]  /*15510*/  IMAD.MOV.U32 R8, RZ, RZ, 0x3f800000 ;  /* 0x3f800000ff087424 */ /* 0x000fcc00078e00ff */
[----:B------:R-:W0:Y:S01]  /*15520*/  MUFU.EX2 R9, R46 ;  /* 0x0000002e00097308 */ /* 0x000e220000000800 */
[C---:B-1----:R-:W-:Y:S01]  /*15530*/  FADD.FTZ R13, R152.reuse, R13 ;  /* 0x0000000d980d7221 */ /* 0x042fe20000010000 */
[----:B------:R-:W-:-:S03]  /*15540*/  F2FP.BF16.F32.PACK_AB R152, R152, R55 ;  /* 0x000000379898723e */ /* 0x000fc600000010ff */
[----:B--2---:R-:W-:-:S04]  /*15550*/  FADD.FTZ R6, R154, R13 ;  /* 0x0000000d9a067221 */ /* 0x004fc80000010000 */
[C---:B0-----:R-:W-:Y:S01]  /*15560*/  FADD.FTZ R6, R9.reuse, R6 ;  /* 0x0000000609067221 */ /* 0x041fe20000010000 */
[----:B------:R-:W-:Y:S01]  /*15570*/  F2FP.BF16.F32.PACK_AB R154, R9, R154 ;  /* 0x0000009a099a723e */ /* 0x000fe200000010ff */
[----:B------:R-:W-:Y:S01]  /*15580*/  IMAD.MOV.U32 R9, RZ, RZ, 0x3f800000 ;  /* 0x3f800000ff097424 */ /* 0x000fe200078e00ff */
[----:B------:R-:W-:Y:S06]  /*15590*/  @!P3 BRA `(.L_x_2663) ;  /* 0x0000002c0080b947 */ /* 0x000fec0003800000 */
[----:B------:R-:W-:Y:S01]  /*155a0*/  BSSY B1, `(.L_x_2663) ;  /* 0x00002df000017945 */ /* 0x000fe20003800000 */
[----:B------:R-:W-:Y:S02]  /*155b0*/  IMAD.MOV.U32 R14, RZ, RZ, R4 ;  /* 0x000000ffff0e7224 */ /* 0x000fe400078e0004 */
[----:B------:R-:W-:Y:S02]  /*155c0*/  IMAD.MOV.U32 R13, RZ, RZ, R3 ;  /* 0x000000ffff0d7224 */ /* 0x000fe400078e0003 */
[----:B------:R-:W-:Y:S02]  /*155d0*/  IMAD.MOV.U32 R11, RZ, RZ, R187 ;  /* 0x000000ffff0b7224 */ /* 0x000fe400078e00bb */
[----:B------:R-:W-:Y:S02]  /*155e0*/  IMAD.MOV.U32 R10, RZ, RZ, R184 ;  /* 0x000000ffff0a7224 */ /* 0x000fe400078e00b8 */
[----:B------:R-:W-:Y:S02]  /*155f0*/  IMAD.MOV.U32 R8, RZ, RZ, 0x3f800000 ;  /* 0x3f800000ff087424 */ /* 0x000fe400078e00ff */
[----:B------:R-:W-:-:S07]  /*15600*/  IMAD.MOV.U32 R151, RZ, RZ, RZ ;  /* 0x000000ffff977224 */ /* 0x000fce00078e00ff */
.L_x_2674:
[----:B------:R-:W-:-:S05]  /*15610*/  VIADD R0, R10, 0x1 ;  /* 0x000000010a007836 */ /* 0x000fca0000000000 */
[----:B------:R-:W-:-:S04]  /*15620*/  ISETP.NE.AND P3, PT, R0, 0x2, PT ;  /* 0x000000020000780c */ /* 0x000fc80003f65270 */
[----:B------:R-:W-:Y:S02]  /*15630*/  SEL R4, RZ, 0x1, P3 ;  /* 0x00000001ff047807 */ /* 0x000fe40001800000 */
[----:B------:R-:W-:Y:S02]  /*15640*/  SEL R184, R0, RZ, P3 ;  /* 0x000000ff00b87207 */ /* 0x000fe40001800000 */
[----:B------:R-:W-:Y:S01]  /*15650*/  LOP3.LUT R187, R11, R4, RZ, 0x3c, !PT ;  /* 0x000000040bbb7212 */ /* 0x000fe200078e3cff */
[----:B------:R-:W-:Y:S06]  /*15660*/  @!P0 BRA `(.L_x_2664) ;  /* 0x0000000000048947 */ /* 0x000fec0003800000 */
[----:B------:R-:W-:Y:S01]  /*15670*/  BPT.TRAP 0x1 ;  /* 0x000000040000795c */ /* 0x000fe20000300000 */
.L_x_2664:
[----:B------:R-:W-:Y:S01]  /*15680*/  IMAD R20, R184, 0x8, R2 ;  /* 0x00000008b8147824 */ /* 0x000fe200078e0202 */
[----:B------:R-:W-:-:S04]  /*15690*/  SHF.L.U32 R3, R187, 0x1f, RZ ;  /* 0x0000001fbb037819 */ /* 0x000fc800000006ff */
[----:B------:R0:W1:Y:S01]  /*156a0*/  SYNCS.PHASECHK.TRANS64.TRYWAIT P3, [R20+URZ+0x34830], R3 ;  /* 0x03483003140075a7 */ /* 0x000062000806017f */
[----:B------:R-:W-:Y:S05]  /*156b0*/  @!P0 BRA `(.L_x_2665) ;  /* 0x0000000000048947 */ /* 0x000fea0003800000 */
[----:B------:R-:W-:Y:S01]  /*156c0*/  BPT.TRAP 0x1 ;  /* 0x000000040000795c */ /* 0x000fe20000300000 */
.L_x_2665:
[----:B------:R-:W-:Y:S01]  /*156d0*/  IMAD R0, R184, 0xc00, R7 ;  /* 0x00000c00b8007824 */ /* 0x000fe200078e0207 */
[----:B------:R-:W-:Y:S03]  /*156e0*/  BSSY B2, `(.L_x_2666) ;  /* 0x0000006000027945 */ /* 0x000fe60003800000 */
[C---:B------:R-:W-:Y:S02]  /*156f0*/  VIADD R26, R0.reuse, 0x2 ;  /* 0x00000002001a7836 */ /* 0x040fe40000000000 */
[----:B------:R-:W-:Y:S01]  /*15700*/  VIADD R4, R0, 0x4 ;  /* 0x0000000400047836 */ /* 0x000fe20000000000 */
[----:B-1----:R-:W-:Y:S06]  /*15710*/  @P3 BRA `(.L_x_2667) ;  /* 0x0000000000083947 */ /* 0x002fec0003800000 */
[----:B------:R-:W1:Y:S02]  /*15720*/  SYNCS.PHASECHK.TRANS64.TRYWAIT P3, [R20+URZ+0x34830], R3 ;  /* 0x03483003140075a7 */ /* 0x000e64000806017f */
[----:B-1----:R-:W-:Y:S05]  /*15730*/  @!P3 BRA `(.L_x_2668) ;  /* 0x0000012000c0b947 */ /* 0x002fea0003800000 */
.L_x_2667:
[----:B------:R-:W-:Y:S05]  /*15740*/  BSYNC B2 ;  /* 0x0000000000027941 */ /* 0x000fea0003800000 */
.L_x_2666:
[----:B------:R-:W-:Y:S01]  /*15750*/  IMAD.MOV.U32 R24, RZ, RZ, R0 ;  /* 0x000000ffff187224 */ /* 0x000fe200078e0000 */
[----:B------:R-:W-:Y:S01]  /*15760*/  R2UR UR50, R26 ;  /* 0x000000001a3272ca */ /* 0x000fe200000e0000 */
[----:B------:R-:W-:Y:S01]  /*15770*/  IMAD.MOV.U32 R26, RZ, RZ, R4 ;  /* 0x000000ffff1a7224 */ /* 0x000fe200078e0004 */
[----:B------:R2:W-:Y:S02]  /*15780*/  STL.64 [R1+0xb0], R14 ;  /* 0x0000b00e01007387 */ /* 0x0005e40000100a00 */
[----:B------:R-:W-:Y:S01]  /*15790*/  R2UR UR54, R24 ;  /* 0x00000000183672ca */ /* 0x000fe200000e0000 */
[----:B------:R-:W-:Y:S01]  /*157a0*/  VIADD R24, R0, 0x6 ;  /* 0x0000000600187836 */ /* 0x000fe20000000000 */
[----:B------:R-:W-:Y:S01]  /*157b0*/  R2UR UR46, R26 ;  /* 0x000000001a2e72ca */ /* 0x000fe200000e0000 */
[----:B------:R-:W-:-:S03]  /*157c0*/  VIADD R26, R0, 0x400 ;  /* 0x00000400001a7836 */ /* 0x000fc60000000000 */
[----:B------:R-:W-:Y:S01]  /*157d0*/  R2UR UR34, R24 ;  /* 0x00000000182272ca */ /* 0x000fe200000e0000 */
[----:B------:R-:W-:Y:S01]  /*157e0*/  VIADD R24, R0, 0x404 ;  /* 0x0000040400187836 */ /* 0x000fe20000000000 */
[----:B------:R-:W-:Y:S01]  /*157f0*/  R2UR UR30, R26 ;  /* 0x000000001a1e72ca */ /* 0x000fe200000e0000 */
[----:B------:R-:W-:Y:S01]  /*15800*/  IMAD.MOV.U32 R25, RZ, RZ, 0x40000040 ;  /* 0x40000040ff197424 */ /* 0x000fe200078e00ff */
[----:B--2---:R-:W2:Y:S01]  /*15810*/  LDL.64 R14, [R1+0x30] ;  /* 0x00003000010e7983 */ /* 0x004ea20000100a00 */
[----:B------:R-:W-:Y:S01]  /*15820*/  VIADD R28, R0, 0x402 ;  /* 0x00000402001c7836 */ /* 0x000fe20000000000 */
[----:B------:R-:W-:Y:S01]  /*15830*/  R2UR UR22, R24 ;  /* 0x00000000181672ca */ /* 0x000fe200000e0000 */
[C---:B------:R-:W-:Y:S01]  /*15840*/  VIADD R26, R0.reuse, 0x406 ;  /* 0x00000406001a7836 */ /* 0x040fe20000000000 */
[C---:B------:R-:W-:Y:S01]  /*15850*/  R2UR UR55, R25.reuse ;  /* 0x00000000193772ca */ /* 0x040fe200000e0000 */
[----:B------:R-:W-:Y:S01]  /*15860*/  VIADD R24, R0, 0x802 ;  /* 0x0000080200187836 */ /* 0x000fe20000000000 */
[----:B------:R-:W-:Y:S01]  /*15870*/  R2UR UR26, R28 ;  /* 0x000000001c1a72ca */ /* 0x000fe200000e0000 */
[----:B------:R-:W-:Y:S01]  /*15880*/  IMAD.MOV.U32 R27, RZ, RZ, 0x40000040 ;  /* 0x40000040ff1b7424 */ /* 0x000fe200078e00ff */
[----:B------:R-:W-:Y:S01]  /*15890*/  R2UR UR18, R26 ;  /* 0x000000001a1272ca */ /* 0x000fe200000e0000 */
[----:B------:R-:W-:Y:S01]  /*158a0*/  IMAD.MOV.U32 R29, RZ, RZ, 0x40000040 ;  /* 0x40000040ff1d7424 */ /* 0x000fe200078e00ff */
[----:B------:R-:W-:Y:S01]  /*158b0*/  R2UR UR10, R24 ;  /* 0x00000000180a72ca */ /* 0x000fe200000e0000 */
[C---:B------:R-:W-:Y:S01]  /*158c0*/  VIADD R28, R0.reuse, 0x800 ;  /* 0x00000800001c7836 */ /* 0x040fe20000000000 */
[C---:B------:R-:W-:Y:S01]  /*158d0*/  R2UR UR35, R25.reuse ;  /* 0x00000000192372ca */ /* 0x040fe200000e0000 */
[C---:B------:R-:W-:Y:S01]  /*158e0*/  VIADD R26, R0.reuse, 0x804 ;  /* 0x00000804001a7836 */ /* 0x040fe20000000000 */
[----:B------:R-:W-:Y:S01]  /*158f0*/  R2UR UR23, R25 ;  /* 0x00000000191772ca */ /* 0x000fe200000e0000 */
[----:B------:R-:W-:Y:S01]  /*15900*/  VIADD R24, R0, 0x806 ;  /* 0x0000080600187836 */ /* 0x000fe20000000000 */
[C---:B------:R-:W-:Y:S01]  /*15910*/  R2UR UR51, R27.reuse ;  /* 0x000000001b3372ca */ /* 0x040fe200000e0000 */
[----:B------:R3:W-:Y:S01]  /*15920*/  STL.64 [R1+0xa8], R12 ;  /* 0x0000a80c01007387 */ /* 0x0007e20000100a00 */
[----:B------:R-:W-:-:S02]  /*15930*/  R2UR UR47, R27 ;  /* 0x000000001b2f72ca */ /* 0x000fc400000e0000 */
[----:B------:R-:W-:Y:S02]  /*15940*/  R2UR UR31, R27 ;  /* 0x000000001b1f72ca */ /* 0x000fe400000e0000 */
[----:B------:R-:W-:Y:S02]  /*15950*/  R2UR UR27, R29 ;  /* 0x000000001d1b72ca */ /* 0x000fe400000e0000 */
[----:B------:R-:W-:Y:S02]  /*15960*/  R2UR UR19, R27 ;  /* 0x000000001b1372ca */ /* 0x000fe400000e0000 */
[----:B------:R-:W-:Y:S02]  /*15970*/  R2UR UR14, R28 ;  /* 0x000000001c0e72ca */ /* 0x000fe400000e0000 */
[----:B------:R-:W-:Y:S01]  /*15980*/  R2UR UR15, R29 ;  /* 0x000000001d0f72ca */ /* 0x000fe200000e0000 */
[----:B---3--:R-:W3:Y:S01]  /*15990*/  LDL.64 R12, [R1+0x28] ;  /* 0x00002800010c7983 */ /* 0x008ee20000100a00 */
[----:B------:R-:W-:-:S02]  /*159a0*/  R2UR UR11, R25 ;  /* 0x00000000190b72ca */ /* 0x000fc400000e0000 */
[----:B------:R-:W-:Y:S01]  /*159b0*/  R2UR UR6, R26 ;  /* 0x000000001a0672ca */ /* 0x000fe200000e0000 */
[----:B------:R4:W-:Y:S01]  /*159c0*/  STL.64 [R1+0xa0], R10 ;  /* 0x0000a00a01007387 */ /* 0x0009e20000100a00 */
[----:B------:R-:W-:Y:S02]  /*159d0*/  R2UR UR7, R27 ;  /* 0x000000001b0772ca */ /* 0x000fe400000e0000 */
[----:B------:R-:W-:Y:S02]  /*159e0*/  R2UR UR38, R24 ;  /* 0x00000000182672ca */ /* 0x000fe400000e0000 */
[----:B------:R-:W-:Y:S02]  /*159f0*/  R2UR UR39, R25 ;  /* 0x00000000192772ca */ /* 0x000fe400000e0000 */
[----:B------:R-:W-:Y:S01]  /*15a00*/  WARPGROUP.ARRIVE ;  /* 0x00000000000079c5 */ /* 0x000fe20000000000 */
[-C--:B------:R-:W-:Y:S01]  /*15a10*/  FMUL.FTZ R88, R88, R9.reuse ;  /* 0x0000000958587220 */ /* 0x080fe20000410000 */
[-C--:B------:R-:W-:Y:S01]  /*15a20*/  FMUL.FTZ R89, R89, R9.reuse ;  /* 0x0000000959597220 */ /* 0x080fe20000410000 */
[----:B----4-:R-:W4:Y:S03]  /*15a30*/  LDL.64 R10, [R1+0x20] ;  /* 0x00002000010a7983 */ /* 0x010f260000100a00 */
[----:B------:R-:W-:Y:S01]  /*15a40*/  HGMMA.64x128x16.F32.BF16 R24, gdesc[UR52], RZ, !UPT, gsb0 ;  /* 0x01e00000341879f0 */ /* 0x000fe2000c0018ff */
[-C--:B------:R-:W-:Y:S01]  /*15a50*/  FMUL.FTZ R92, R92, R9.reuse ;  /* 0x000000095c5c7220 */ /* 0x080fe20000410000 */
        /* <DEDUP_REMOVED lines=64> */
[----:B-1----:R-:W4:Y:S04]  /*15e60*/  LDL.64 R2, [R1+0x8] ;  /* 0x0000080001027983 */ /* 0x002f280000100a00 */
[----:B------:R-:W2:Y:S01]  /*15e70*/  LDL.64 R8, [R1+0x38] ;  /* 0x0000380001087983 */ /* 0x000ea20000100a00 */
[----:B------:R-:W-:-:S02]  /*15e80*/  WARPGROUP.DEPBAR.LE gsb0, 0x0 ;  /* 0x00008000000079c5 */ /* 0x000fc40000010000 */
[----:B------:R-:W-:-:S06]  /*15e90*/  WARPGROUP.ARRIVE ;  /* 0x00000000000079c5 */ /* 0x000fcc0000000000 */
[----:B------:R-:W-:Y:S03]  /*15ea0*/  HGMMA.64x128x16.F32.BF16 R24, gdesc[UR48], R24, gsb0 ;  /* 0x01e00000301879f0 */ /* 0x000fe60008001818 */
[----:B------:R-:W-:Y:S02]  /*15eb0*/  WARPGROUP.DEPBAR.LE gsb0, 0x0 ;  /* 0x00008000000079c5 */ /* 0x000fe40000010000 */
[----:B------:R-:W-:-:S07]  /*15ec0*/  WARPGROUP.ARRIVE ;  /* 0x00000000000079c5 */ /* 0x000fce0000000000 */
[----:B------:R-:W-:Y:S01]  /*15ed0*/  HGMMA.64x128x16.F32.BF16 R24, gdesc[UR44], R24, gsb0 ;  /* 0x01e000002c1879f0 */ /* 0x000fe20008001818 */
[----:B--2---:R-:W-:Y:S02]  /*15ee0*/  R2UR UR32, R8 ;  /* 0x00000000082072ca */ /* 0x004fe400000e0000 */
[----:B------:R-:W-:Y:S02]  /*15ef0*/  R2UR UR33, R9 ;  /* 0x00000000092172ca */ /* 0x000fe400000e0000 */
[----:B------:R-:W-:Y:S01]  /*15f00*/  R2UR UR28, R14 ;  /* 0x000000000e1c72ca */ /* 0x000fe200000e0000 */
[----:B------:R-:W2:Y:S01]  /*15f10*/  LDL.64 R8, [R1] ;  /* 0x0000000001087983 */ /* 0x000ea20000100a00 */
[----:B------:R-:W-:Y:S02]  /*15f20*/  WARPGROUP.DEPBAR.LE gsb0, 0x0 ;  /* 0x00008000000079c5 */ /* 0x000fe40000010000 */
[----:B------:R-:W-:-:S07]  /*15f30*/  WARPGROUP.ARRIVE ;  /* 0x00000000000079c5 */ /* 0x000fce0000000000 */
[----:B------:R-:W-:Y:S01]  /*15f40*/  HGMMA.64x128x16.F32.BF16 R24, gdesc[UR32], R24, gsb0 ;  /* 0x01e00000201879f0 */ /* 0x000fe20008001818 */
[----:B------:R-:W-:Y:S02]  /*15f50*/  R2UR UR29, R15 ;  /* 0x000000000f1d72ca */ /* 0x000fe400000e0000 */
[----:B---3--:R-:W-:Y:S01]  /*15f60*/  R2UR UR24, R12 ;  /* 0x000000000c1872ca */ /* 0x008fe200000e0000 */
[----:B------:R0:W5:Y:S01]  /*15f70*/  LDL.LU.64 R14, [R1+0xb0] ;  /* 0x0000b000010e7983 */ /* 0x0001620000300a00 */
[----:B------:R-:W-:Y:S02]  /*15f80*/  R2UR UR25, R13 ;  /* 0x000000000d1972ca */ /* 0x000fe400000e0000 */
[----:B----4-:R-:W-:Y:S01]  /*15f90*/  R2UR UR20, R10 ;  /* 0x000000000a1472ca */ /* 0x010fe200000e0000 */
[----:B------:R0:W5:Y:S01]  /*15fa0*/  LDL.LU.64 R12, [R1+0xa8] ;  /* 0x0000a800010c7983 */ /* 0x0001620000300a00 */
[----:B------:R-:W-:Y:S02]  /*15fb0*/  WARPGROUP.DEPBAR.LE gsb0, 0x0 ;  /* 0x00008000000079c5 */ /* 0x000fe40000010000 */
[----:B------:R-:W-:-:S06]  /*15fc0*/  WARPGROUP.ARRIVE ;  /* 0x00000000000079c5 */ /* 0x000fcc0000000000 */
[----:B------:R-:W-:Y:S01]  /*15fd0*/  HGMMA.64x128x16.F32.BF16 R24, gdesc[UR28], R24, gsb0 ;  /* 0x01e000001c1879f0 */ /* 0x000fe20008001818 */
[----:B------:R-:W-:Y:S02]  /*15fe0*/  R2UR UR21, R11 ;  /* 0x000000000b1572ca */ /* 0x000fe400000e0000 */
[----:B------:R-:W-:Y:S01]  /*15ff0*/  R2UR UR16, R6 ;  /* 0x00000000061072ca */ /* 0x000fe200000e0000 */
[----:B------:R0:W5:Y:S01]  /*16000*/  LDL.LU.64 R10, [R1+0xa0] ;  /* 0x0000a000010a7983 */ /* 0x0001620000300a00 */
[----:B------:R-:W-:Y:S02]  /*16010*/  WARPGROUP.DEPBAR.LE gsb0, 0x0 ;  /* 0x00008000000079c5 */ /* 0x000fe40000010000 */
[----:B------:R-:W-:-:S06]  /*16020*/  WARPGROUP.ARRIVE ;  /* 0x00000000000079c5 */ /* 0x000fcc0000000000 */
[----:B------:R-:W-:Y:S01]  /*16030*/  HGMMA.64x128x16.F32.BF16 R24, gdesc[UR24], R24, gsb0 ;  /* 0x01e00000181879f0 */ /* 0x000fe20008001818 */
[----:B------:R-:W-:Y:S02]  /*16040*/  R2UR UR17, R7 ;  /* 0x00000000071172ca */ /* 0x000fe400000e0000 */
[----:B------:R-:W-:Y:S01]  /*16050*/  R2UR UR12, R2 ;  /* 0x00000000020c72ca */ /* 0x000fe200000e0000 */
[----:B------:R0:W5:Y:S01]  /*16060*/  LDL.LU.64 R6, [R1+0x98] ;  /* 0x0000980001067983 */ /* 0x0001620000300a00 */
[----:B------:R-:W-:Y:S02]  /*16070*/  R2UR UR13, R3 ;  /* 0x00000000030d72ca */ /* 0x000fe400000e0000 */
[----:B--2---:R-:W-:Y:S01]  /*16080*/  R2UR UR8, R8 ;  /* 0x00000000080872ca */ /* 0x004fe200000e0000 */
[----:B------:R0:W5:Y:S01]  /*16090*/  LDL.LU R2, [R1+0x8c] ;  /* 0x00008c0001027983 */ /* 0x0001620000300800 */
[----:B------:R-:W-:Y:S02]  /*160a0*/  WARPGROUP.DEPBAR.LE gsb0, 0x0 ;  /* 0x00008000000079c5 */ /* 0x000fe40000010000 */
[----:B------:R-:W-:-:S06]  /*160b0*/  WARPGROUP.ARRIVE ;  /* 0x00000000000079c5 */ /* 0x000fcc0000000000 */
[----:B------:R-:W-:Y:S03]  /*160c0*/  HGMMA.64x128x16.F32.BF16 R24, gdesc[UR20], R24, gsb0 ;  /* 0x01e00000141879f0 */ /* 0x000fe60008001818 */
[----:B------:R-:W-:Y:S02]  /*160d0*/  WARPGROUP.DEPBAR.LE gsb0, 0x0 ;  /* 0x00008000000079c5 */ /* 0x000fe40000010000 */
[----:B------:R-:W-:-:S07]  /*160e0*/  WARPGROUP.ARRIVE ;  /* 0x00000000000079c5 */ /* 0x000fce0000000000 */
[----:B------:R-:W-:Y:S01]  /*160f0*/  HGMMA.64x128x16.F32.BF16 R24, gdesc[UR16], R24, gsb0 ;  /* 0x01e00000101879f0 */ /* 0x000fe20008001818 */
[----:B------:R-:W-:Y:S02]  /*16100*/  R2UR UR9, R9 ;  /* 0x00000000090972ca */ /* 0x000fe400000e0000 */
[----:B------:R-:W-:Y:S02]  /*16110*/  WARPGROUP.DEPBAR.LE gsb0, 0x0 ;  /* 0x00008000000079c5 */ /* 0x000fe40000010000 */
[----:B------:R-:W-:-:S07]  /*16120*/  WARPGROUP.ARRIVE ;  /* 0x00000000000079c5 */ /* 0x000fce0000000000 */
[----:B------:R-:W-:Y:S01]  /*16130*/  HGMMA.64x128x16.F32.BF16 R24, gdesc[UR12], R24, gsb0 ;  /* 0x01e000000c1879f0 */ /* 0x000fe20008001818 */
[----:B------:R-:W-:Y:S01]  /*16140*/  UMOV UR4, UR56 ;  /* 0x0000003800047c82 */ /* 0x000fe20008000000 */
[----:B------:R-:W-:Y:S01]  /*16150*/  UMOV UR5, UR57 ;  /* 0x0000003900057c82 */ /* 0x000fe20008000000 */
        /* <DEDUP_REMOVED lines=12> */
.L_x_2669:
[----:B-----5:R-:W-:Y:S01]  /*16220*/  SHF.L.U32 R0, R11, 0x1f, RZ ;  /* 0x0000001f0b007819 */ /* 0x020fe200000006ff */
[----:B------:R-:W-:-:S04]  /*16230*/  IMAD R21, R10, 0x8, R2 ;  /* 0x000000080a157824 */ /* 0x000fc800078e0202 */
[----:B------:R0:W1:Y:S01]  /*16240*/  SYNCS.PHASECHK.TRANS64.TRYWAIT P3, [R21+URZ+0x34850], R0 ;  /* 0x03485000150075a7 */ /* 0x000062000806017f */
[----:B------:R-:W-:Y:S05]  /*16250*/  @!P0 BRA `(.L_x_2670) ;  /* 0x0000000000048947 */ /* 0x000fea0003800000 */
[----:B------:R-:W-:Y:S01]  /*16260*/  BPT.TRAP 0x1 ;  /* 0x000000040000795c */ /* 0x000fe20000300000 */
.L_x_2670:
[----:B------:R-:W-:Y:S04]  /*16270*/  BSSY B2, `(.L_x_2671) ;  /* 0x0000004000027945 */ /* 0x000fe80003800000 */
[----:B-1----:R-:W-:Y:S05]  /*16280*/  @P3 BRA `(.L_x_2672) ;  /* 0x0000000000083947 */ /* 0x002fea0003800000 */
[----:B------:R-:W1:Y:S02]  /*16290*/  SYNCS.PHASECHK.TRANS64.TRYWAIT P3, [R21+URZ+0x34850], R0 ;  /* 0x03485000150075a7 */ /* 0x000e64000806017f */
[----:B-1----:R-:W-:Y:S05]  /*162a0*/  @!P3 BRA `(.L_x_2673) ;  /* 0x0000011400f8b947 */ /* 0x002fea0003800000 */
.L_x_2672:
[----:B------:R-:W-:Y:S05]  /*162b0*/  BSYNC B2 ;  /* 0x0000000000027941 */ /* 0x000fea0003800000 */
.L_x_2671:
[----:B01----:R-:W-:Y:S01]  /*162c0*/  VIADD R0, R2, 0x400 ;  /* 0x0000040002007836 */ /* 0x003fe20000000000 */
[----:B------:R-:W-:Y:S01]  /*162d0*/  WARPGROUP.ARRIVE ;  /* 0x00000000000079c5 */ /* 0x000fe20000000000 */
[----:B------:R-:W-:Y:S01]  /*162e0*/  IMAD.MOV.U32 R9, RZ, RZ, 0x40000040 ;  /* 0x40000040ff097424 */ /* 0x000fe200078e00ff */
[----:B------:R-:W0:Y:S01]  /*162f0*/  @P2 LDC R3, c[0x0][0x44c] ;  /* 0x00011300ff032b82 */ /* 0x000e220000000800 */
[----:B------:R-:W-:Y:S01]  /*16300*/  IMAD.MOV.U32 R11, RZ, RZ, 0x40000040 ;  /* 0x40000040ff0b7424 */ /* 0x000fe200078e00ff */
[----:B------:R-:W-:Y:S01]  /*16310*/  SHF.R.U32.HI R0, RZ, 0x4, R0 ;  /* 0x00000004ff007819 */ /* 0x000fe20000011600 */
[----:B------:R-:W-:Y:S01]  /*16320*/  IMAD.IADD R4, R205, 0x1, R200 ;  /* 0x00000001cd047824 */ /* 0x000fe200078e02c8 */
[----:B------:R-:W-:Y:S01]  /*16330*/  R2UR UR7, R9 ;  /* 0x00000000090772ca */ /* 0x000fe200000e0000 */
[----:B------:R-:W-:Y:S01]  /*16340*/  @!P1 VIADD R20, R20, 0x34840 ;  /* 0x0003484014149836 */ /* 0x000fe20000000000 */
[----:B------:R-:W-:Y:S01]  /*16350*/  LOP3.LUT R0, R0, 0x3fff, RZ, 0xc0, !PT ;  /* 0x00003fff00007812 */ /* 0x000fe200078ec0ff */
[----:B------:R-:W-:-:S03]  /*16360*/  @!P1 VIADD R21, R21, 0x34860 ;  /* 0x0003486015159836 */ /* 0x000fc60000000000 */
[----:B------:R-:W-:Y:S02]  /*16370*/  LOP3.LUT R0, R0, 0x4000000, RZ, 0xfc, !PT ;  /* 0x0400000000007812 */ /* 0x000fe400078efcff */
[----:B------:R-:W-:Y:S02]  /*16380*/  @!P1 PRMT R20, RZ, 0x654, R20 ;  /* 0x00000654ff149816 */ /* 0x000fe40000000014 */
[----:B------:R-:W-:Y:S01]  /*16390*/  @!P1 PRMT R21, RZ, 0x654, R21 ;  /* 0x00000654ff159816 */ /* 0x000fe20000000015 */
[----:B------:R-:W-:Y:S02]  /*163a0*/  IMAD R8, R10, 0x800, R0 ;  /* 0x000008000a087824 */ /* 0x000fe400078e0200 */
[----:B------:R-:W1:Y:S02]  /*163b0*/  @P2 LDC R0, c[0x0][0x450] ;  /* 0x00011400ff002b82 */ /* 0x000e640000000800 */
[C---:B------:R-:W-:Y:S01]  /*163c0*/  VIADD R10, R8.reuse, 0x80 ;  /* 0x00000080080a7836 */ /* 0x040fe20000000000 */
[----:B------:R-:W-:Y:S01]  /*163d0*/  R2UR UR6, R8 ;  /* 0x00000000080672ca */ /* 0x000fe200000e0000 */
[----:B0-----:R-:W-:-:S12]  /*163e0*/  @P2 IMAD.HI.U32 R3, R4, R3, RZ ;  /* 0x0000000304032227 */ /* 0x001fd800078e00ff */
[----:B------:R-:W-:Y:S01]  /*163f0*/  HGMMA.64x128x16.F32.BF16 R88, R180, gdesc[UR4].tnspB, R88, gsb0 ;  /* 0x41e00004b4587df0 */ /* 0x000fe20008001858 */
[----:B------:R-:W-:Y:S01]  /*16400*/  R2UR UR6, R10 ;  /* 0x000000000a0672ca */ /* 0x000fe200000e0000 */
[----:B------:R-:W-:Y:S01]  /*16410*/  VIADD R10, R8, 0x100 ;  /* 0x00000100080a7836 */ /* 0x000fe20000000000 */
[----:B------:R-:W-:Y:S01]  /*16420*/  R2UR UR7, R11 ;  /* 0x000000000b0772ca */ /* 0x000fe200000e0000 */
[----:B------:R-:W-:Y:S01]  /*16430*/  IMAD.MOV.U32 R11, RZ, RZ, 0x40000040 ;  /* 0x40000040ff0b7424 */ /* 0x000fe200078e00ff */
[----:B-1----:R-:W-:Y:S01]  /*16440*/  @P2 SHF.R.U32.HI R4, RZ, R0, R3 ;  /* 0x00000000ff042219 */ /* 0x002fe20000011603 */
[----:B------:R-:W-:-:S04]  /*16450*/  IMAD.MOV.U32 R3, RZ, RZ, -0x80 ;  /* 0xffffff80ff037424 */ /* 0x000fc800078e00ff */
[----:B------:R-:W0:Y:S01]  /*16460*/  SHFL.IDX PT, R0, R4, RZ, 0x1c1f ;  /* 0x001c1fff04007589 */ /* 0x000e2200000e0000 */
[----:B------:R-:W-:-:S03]  /*16470*/  IMAD R3, R12, R3, 0x1 ;  /* 0x000000010c037424 */ /* 0x000fc600078e0203 */
[----:B------:R-:W1:Y:S02]  /*16480*/  SHFL.IDX PT, R4, R4, 0x1, 0x1c1f ;  /* 0x003c1f0004047f89 */ /* 0x000e6400000e0000 */
        /* <DEDUP_REMOVED lines=53> */
[----:B------:R-:W-:Y:S01]  /*167e0*/  FSEL R56, R56, -INF , P3 ;  /* 0xff80000038387808 */ /* 0x000fe20001800000 */
[----:B------:R-:W-:Y:S02]  /*167f0*/  WARPGROUP.DEPBAR.LE gsb0, 0x0 ;  /* 0x00008000000079c5 */ /* 0x000fe40000010000 */
[----:B------:R-:W-:Y:S01]  /*16800*/  WARPGROUP.ARRIVE ;  /* 0x00000000000079c5 */ /* 0x000fe20000000000 */
[----:B------:R-:W-:Y:S02]  /*16810*/  FMNMX.FTZ R3, R53, R3, !PT ;  /* 0x0000000335037209 */ /* 0x000fe40007810000 */
[----:B------:R-:W-:Y:S02]  /*16820*/  ISETP.GT.AND P3, PT, R0, 0x48, PT ;  /* 0x000000480000780c */ /* 0x000fe40003f64270 */
[----:B------:R-:W-:Y:S01]  /*16830*/  FSEL R57, R57, -INF , P4 ;  /* 0xff80000039397808 */ /* 0x000fe20002000000 */
[----:B------:R-:W-:Y:S01]  /*16840*/  HGMMA.64x128x16.F32.BF16 R88, R176, gdesc[UR4].tnspB, R88, gsb0 ;  /* 0x41e00004b0587df0 */ /* 0x000fe20008001858 */
[----:B------:R-:W-:Y:S01]  /*16850*/  R2UR UR6, R10 ;  /* 0x000000000a0672ca */ /* 0x000fe200000e0000 */
[----:B------:R-:W-:Y:S01]  /*16860*/  VIADD R10, R8, 0x180 ;  /* 0x00000180080a7836 */ /* 0x000fe20000000000 */
[----:B------:R-:W-:Y:S01]  /*16870*/  R2UR UR7, R11 ;  /* 0x000000000b0772ca */ /* 0x000fe200000e0000 */
[----:B------:R-:W-:Y:S01]  /*16880*/  IMAD.MOV.U32 R11, RZ, RZ, 0x40000040 ;  /* 0x40000040ff0b7424 */ /* 0x000fe200078e00ff */
[----:B------:R-:W-:-:S02]  /*16890*/  FMNMX.FTZ R3, R56, R3, !PT ;  /* 0x0000000338037209 */ /* 0x000fc40007810000 */
[----:B------:R-:W-:Y:S02]  /*168a0*/  ISETP.GT.AND P4, PT, R0, 0x49, PT ;  /* 0x000000490000780c */ /* 0x000fe40003f84270 */
[----:B------:R-:W-:Y:S02]  /*168b0*/  FSEL R60, R60, -INF , P3 ;  /* 0xff8000003c3c7808 */ /* 0x000fe40001800000 */
[----:B------:R-:W-:Y:S02]  /*168c0*/  FMNMX.FTZ R3, R57, R3, !PT ;  /* 0x0000000339037209 */ /* 0x000fe40007810000 */
[----:B------:R-:W-:Y:S02]  /*168d0*/  FSEL R61, R61, -INF , P4 ;  /* 0xff8000003d3d7808 */ /* 0x000fe40002000000 */
[----:B------:R-:W-:Y:S02]  /*168e0*/  ISETP.GT.AND P3, PT, R0, 0x50, PT ;  /* 0x000000500000780c */ /* 0x000fe40003f64270 */
[----:B------:R-:W-:-:S02]  /*168f0*/  FMNMX.FTZ R3, R60, R3, !PT ;  /* 0x000000033c037209 */ /* 0x000fc40007810000 */
[----:B------:R-:W-:Y:S02]  /*16900*/  ISETP.GT.AND P4, PT, R0, 0x51, PT ;  /* 0x000000510000780c */ /* 0x000fe40003f84270 */
[----:B------:R-:W-:Y:S02]  /*16910*/  FSEL R64, R64, -INF , P3 ;  /* 0xff80000040407808 */ /* 0x000fe40001800000 */
[----:B------:R-:W-:Y:S02]  /*16920*/  FMNMX.FTZ R3, R61, R3, !PT ;  /* 0x000000033d037209 */ /* 0x000fe40007810000 */
[----:B------:R-:W-:Y:S02]  /*16930*/  FSEL R65, R65, -INF , P4 ;  /* 0xff80000041417808 */ /* 0x000fe40002000000 */
[C---:B------:R-:W-:Y:S02]  /*16940*/  ISETP.GT.AND P4, PT, R0.reuse, 0x59, PT ;  /* 0x000000590000780c */ /* 0x040fe40003f84270 */
[----:B------:R-:W-:-:S02]  /*16950*/  ISETP.GT.AND P3, PT, R0, 0x58, PT ;  /* 0x000000580000780c */ /* 0x000fc40003f64270 */
[----:B------:R-:W-:Y:S02]  /*16960*/  FMNMX.FTZ R3, R64, R3, !PT ;  /* 0x0000000340037209 */ /* 0x000fe40007810000 */
[----:B------:R-:W-:Y:S02]  /*16970*/  FSEL R69, R69, -INF , P4 ;  /* 0xff80000045457808 */ /* 0x000fe40002000000 */
[----:B------:R-:W-:Y:S02]  /*16980*/  ISETP.GT.AND P4, PT, R0, 0x61, PT ;  /* 0x000000610000780c */ /* 0x000fe40003f84270 */
[----:B------:R-:W-:Y:S02]  /*16990*/  FSEL R68, R68, -INF , P3 ;  /* 0xff80000044447808 */ /* 0x000fe40001800000 */
[----:B------:R-:W-:Y:S02]  /*169a0*/  FMNMX.FTZ R3, R65, R3, !PT ;  /* 0x0000000341037209 */ /* 0x000fe40007810000 */
[----:B------:R-:W-:-:S02]  /*169b0*/  ISETP.GT.AND P5, PT, R0, 0x69, PT ;  /* 0x000000690000780c */ /* 0x000fc40003fa4270 */
[----:B------:R-:W-:Y:S02]  /*169c0*/  FSEL R73, R73, -INF , P4 ;  /* 0xff80000049497808 */ /* 0x000fe40002000000 */
[C---:B------:R-:W-:Y:S02]  /*169d0*/  ISETP.GT.AND P4, PT, R0.reuse, 0x71, PT ;  /* 0x000000710000780c */ /* 0x040fe40003f84270 */
[----:B------:R-:W-:Y:S02]  /*169e0*/  ISETP.GT.AND P3, PT, R0, 0x60, PT ;  /* 0x000000600000780c */ /* 0x000fe40003f64270 */
[----:B------:R-:W-:Y:S02]  /*169f0*/  FMNMX.FTZ R3, R68, R3, !PT ;  /* 0x0000000344037209 */ /* 0x000fe40007810000 */
[----:B------:R-:W-:Y:S02]  /*16a00*/  FSEL R77, R77, -INF , P5 ;  /* 0xff8000004d4d7808 */ /* 0x000fe40002800000 */
[----:B------:R-:W-:-:S02]  /*16a10*/  ISETP.GT.AND P5, PT, R0, 0x79, PT ;  /* 0x000000790000780c */ /* 0x000fc40003fa4270 */
[----:B------:R-:W-:Y:S02]  /*16a20*/  FSEL R81, R81, -INF , P4 ;  /* 0xff80000051517808 */ /* 0x000fe40002000000 */
[----:B------:R-:W-:Y:S02]  /*16a30*/  FSEL R72, R72, -INF , P3 ;  /* 0xff80000048487808 */ /* 0x000fe40001800000 */
[----:B------:R-:W-:Y:S02]  /*16a40*/  FMNMX.FTZ R3, R69, R3, !PT ;  /* 0x0000000345037209 */ /* 0x000fe40007810000 */
[----:B------:R-:W-:Y:S02]  /*16a50*/  ISETP.GT.AND P4, PT, R9, RZ, PT ;  /* 0x000000ff0900720c */ /* 0x000fe40003f84270 */
[----:B------:R-:W-:Y:S02]  /*16a60*/  FSEL R85, R85, -INF , P5 ;  /* 0xff80000055557808 */ /* 0x000fe40002800000 */
[----:B------:R-:W-:-:S02]  /*16a70*/  ISETP.GT.AND P6, PT, R0, 0x68, PT ;  /* 0x000000680000780c */ /* 0x000fc40003fc4270 */
[----:B------:R-:W-:Y:S02]  /*16a80*/  FMNMX.FTZ R3, R72, R3, !PT ;  /* 0x0000000348037209 */ /* 0x000fe40007810000 */
[----:B------:R-:W-:Y:S02]  /*16a90*/  ISETP.GT.AND P5, PT, R9, 0x1, PT ;  /* 0x000000010900780c */ /* 0x000fe40003fa4270 */
[----:B------:R-:W-:Y:S02]  /*16aa0*/  FSEL R26, R26, -INF , P4 ;  /* 0xff8000001a1a7808 */ /* 0x000fe40002000000 */
[----:B------:R-:W-:Y:S02]  /*16ab0*/  FSEL R76, R76, -INF , P6 ;  /* 0xff8000004c4c7808 */ /* 0x000fe40003000000 */
[----:B------:R-:W-:Y:S02]  /*16ac0*/  FMNMX.FTZ R3, R73, R3, !PT ;  /* 0x0000000349037209 */ /* 0x000fe40007810000 */
[----:B------:R-:W-:-:S02]  /*16ad0*/  ISETP.GT.AND P4, PT, R9, 0x8, PT ;  /* 0x000000080900780c */ /* 0x000fc40003f84270 */
[----:B------:R-:W-:Y:S02]  /*16ae0*/  FSEL R27, R27, -INF , P5 ;  /* 0xff8000001b1b7808 */ /* 0x000fe40002800000 */
[----:B------:R-:W-:Y:S02]  /*16af0*/  FMNMX.FTZ R4, R26, R14, !PT ;  /* 0x0000000e1a047209 */ /* 0x000fe40007810000 */
[----:B------:R-:W-:Y:S02]  /*16b00*/  ISETP.GT.AND P3, PT, R0, 0x70, PT ;  /* 0x000000700000780c */ /* 0x000fe40003f64270 */
[----:B------:R-:W-:Y:S02]  /*16b10*/  FMNMX.FTZ R3, R76, R3, !PT ;  /* 0x000000034c037209 */ /* 0x000fe40007810000 */
[----:B------:R-:W-:Y:S02]  /*16b20*/  ISETP.GT.AND P5, PT, R9, 0x9, PT ;  /* 0x000000090900780c */ /* 0x000fe40003fa4270 */
[----:B------:R-:W-:-:S02]  /*16b30*/  FSEL R30, R30, -INF , P4 ;  /* 0xff8000001e1e7808 */ /* 0x000fc40002000000 */
[----:B------:R-:W-:Y:S02]  /*16b40*/  FMNMX.FTZ R4, R27, R4, !PT ;  /* 0x000000041b047209 */ /* 0x000fe40007810000 */
[----:B------:R-:W-:Y:S02]  /*16b50*/  FSEL R80, R80, -INF , P3 ;  /* 0xff80000050507808 */ /* 0x000fe40001800000 */
[----:B------:R-:W-:Y:S02]  /*16b60*/  FMNMX.FTZ R3, R77, R3, !PT ;  /* 0x000000034d037209 */ /* 0x000fe40007810000 */
[----:B------:R-:W-:Y:S02]  /*16b70*/  ISETP.GT.AND P4, PT, R9, 0x10, PT ;  /* 0x000000100900780c */ /* 0x000fe40003f84270 */
[----:B------:R-:W-:Y:S02]  /*16b80*/  FSEL R31, R31, -INF , P5 ;  /* 0xff8000001f1f7808 */ /* 0x000fe40002800000 */
[----:B------:R-:W-:-:S02]  /*16b90*/  FMNMX.FTZ R4, R30, R4, !PT ;  /* 0x000000041e047209 */ /* 0x000fc40007810000 */
[----:B------:R-:W-:Y:S02]  /*16ba0*/  ISETP.GT.AND P6, PT, R0, 0x78, PT ;  /* 0x000000780000780c */ /* 0x000fe40003fc4270 */
[----:B------:R-:W-:Y:S02]  /*16bb0*/  FMNMX.FTZ R3, R80, R3, !PT ;  /* 0x0000000350037209 */ /* 0x000fe40007810000 */
[----:B------:R-:W-:Y:S02]  /*16bc0*/  ISETP.GT.AND P5, PT, R9, 0x11, PT ;  /* 0x000000110900780c */ /* 0x000fe40003fa4270 */
[----:B------:R-:W-:Y:S02]  /*16bd0*/  FSEL R34, R34, -INF , P4 ;  /* 0xff80000022227808 */ /* 0x000fe40002000000 */
[----:B------:R-:W-:Y:S02]  /*16be0*/  FMNMX.FTZ R4, R31, R4, !PT ;  /* 0x000000041f047209 */ /* 0x000fe40007810000 */
[----:B------:R-:W-:-:S02]  /*16bf0*/  FSEL R84, R84, -INF , P6 ;  /* 0xff80000054547808 */ /* 0x000fc40003000000 */
[----:B------:R-:W-:Y:S02]  /*16c00*/  FMNMX.FTZ R3, R81, R3, !PT ;  /* 0x0000000351037209 */ /* 0x000fe40007810000 */
[----:B------:R-:W-:Y:S02]  /*16c10*/  ISETP.GT.AND P4, PT, R9, 0x18, PT ;  /* 0x000000180900780c */ /* 0x000fe40003f84270 */
[----:B------:R-:W-:Y:S02]  /*16c20*/  FSEL R35, R35, -INF , P5 ;  /* 0xff80000023237808 */ /* 0x000fe40002800000 */
[----:B------:R-:W-:Y:S02]  /*16c30*/  FMNMX.FTZ R4, R34, R4, !PT ;  /* 0x0000000422047209 */ /* 0x000fe40007810000 */
[----:B------:R-:W-:Y:S02]  /*16c40*/  FMNMX.FTZ R3, R84, R3, !PT ;  /* 0x0000000354037209 */ /* 0x000fe40007810000 */
[----:B------:R-:W-:-:S02]  /*16c50*/  ISETP.GT.AND P5, PT, R9, 0x19, PT ;  /* 0x000000190900780c */ /* 0x000fc40003fa4270 */
[----:B------:R-:W-:Y:S02]  /*16c60*/  FSEL R38, R38, -INF , P4 ;  /* 0xff80000026267808 */ /* 0x000fe40002000000 */
[----:B------:R-:W-:Y:S02]  /*16c70*/  FMNMX.FTZ R4, R35, R4, !PT ;  /* 0x0000000423047209 */ /* 0x000fe40007810000 */
[----:B------:R-:W-:Y:S02]  /*16c80*/  FMNMX.FTZ R3, R85, R3, !PT ;  /* 0x0000000355037209 */ /* 0x000fe40007810000 */
[----:B------:R-:W-:Y:S02]  /*16c90*/  ISETP.GT.AND P4, PT, R9, 0x20, PT ;  /* 0x000000200900780c */ /* 0x000fe40003f84270 */
[----:B------:R-:W-:Y:S01]  /*16ca0*/  FSEL R39, R39, -INF , P5 ;  /* 0xff80000027277808 */ /* 0x000fe20002800000 */
[----:B------:R-:W0:Y:S01]  /*16cb0*/  SHFL.BFLY PT, R0, R3, 0x2, 0x1f ;  /* 0x0c401f0003007f89 */ /* 0x000e2200000e0000 */
        /* <DEDUP_REMOVED lines=29> */
[----:B0-----:R-:W-:Y:S01]  /*16e90*/  FMNMX.FTZ R3, R3, R0, !PT ;  /* 0x0000000003037209 */ /* 0x001fe20007810000 */
[----:B------:R-:W-:Y:S01]  /*16ea0*/  IMAD.U32 R0, RZ, RZ, UR59 ;  /* 0x0000003bff007e24 */ /* 0x000fe2000f8e00ff */
        /* <DEDUP_REMOVED lines=48> */
[----:B------:R-:W-:Y:S02]  /*171b0*/  FSEL R87, R87, -INF , P5 ;  /* 0xff80000057577808 */ /* 0x000fe40002800000 */
[----:B------:R-:W-:-:S04]  /*171c0*/  FMNMX.FTZ R4, R86, R4, !PT ;  /* 0x0000000456047209 */ /* 0x000fc80007810000 */
[----:B------:R-:W-:Y:S01]  /*171d0*/  FMNMX.FTZ R4, R87, R4, !PT ;  /* 0x0000000457047209 */ /* 0x000fe20007810000 */
[----:B------:R-:W-:Y:S02]  /*171e0*/  WARPGROUP.DEPBAR.LE gsb0, 0x0 ;  /* 0x00008000000079c5 */ /* 0x000fe40000010000 */
[----:B------:R-:W-:Y:S02]  /*171f0*/  WARPGROUP.ARRIVE ;  /* 0x00000000000079c5 */ /* 0x000fe40000000000 */
[----:B------:R-:W0:Y:S04]  /*17200*/  SHFL.BFLY PT, R9, R4, 0x2, 0x1f ;  /* 0x0c401f0004097f89 */ /* 0x000e2800000e0000 */
[----:B------:R-:W-:Y:S01]  /*17210*/  HGMMA.64x128x16.F32.BF16 R88, R168, gdesc[UR4].tnspB, R88, gsb0 ;  /* 0x41e00004a8587df0 */ /* 0x000fe20008001858 */
[----:B------:R-:W-:Y:S01]  /*17220*/  R2UR UR6, R10 ;  /* 0x000000000a0672ca */ /* 0x000fe200000e0000 */
[----:B------:R-:W-:Y:S01]  /*17230*/  VIADD R10, R8, 0x280 ;  /* 0x00000280080a7836 */ /* 0x000fe20000000000 */
[----:B------:R-:W-:Y:S01]  /*17240*/  R2UR UR7, R11 ;  /* 0x000000000b0772ca */ /* 0x000fe200000e0000 */
[----:B------:R-:W-:Y:S01]  /*17250*/  IMAD.MOV.U32 R11, RZ, RZ, 0x40000040 ;  /* 0x40000040ff0b7424 */ /* 0x000fe200078e00ff */
[----:B0-----:R-:W-:-:S05]  /*17260*/  FMNMX.FTZ R4, R4, R9, !PT ;  /* 0x0000000904047209 */ /* 0x001fca0007810000 */
[----:B------:R-:W0:Y:S02]  /*17270*/  SHFL.BFLY PT, R9, R4, 0x1, 0x1f ;  /* 0x0c201f0004097f89 */ /* 0x000e2400000e0000 */
[----:B0-----:R-:W-:-:S04]  /*17280*/  FMNMX.FTZ R4, R4, R9, !PT ;  /* 0x0000000904047209 */ /* 0x001fc80007810000 */
[----:B------:R-:W-:Y:S01]  /*17290*/  FSETP.NEU.FTZ.AND P4, PT, R4, -INF , PT ;  /* 0xff8000000400780b */ /* 0x000fe20003f9d000 */
[----:B------:R-:W-:Y:S02]  /*172a0*/  WARPGROUP.DEPBAR.LE gsb0, 0x0 ;  /* 0x00008000000079c5 */ /* 0x000fe40000010000 */
[----:B------:R-:W-:-:S06]  /*172b0*/  WARPGROUP.ARRIVE ;  /* 0x00000000000079c5 */ /* 0x000fcc0000000000 */
[----:B------:R-:W-:Y:S01]  /*172c0*/  HGMMA.64x128x16.F32.BF16 R88, R164, gdesc[UR4].tnspB, R88, gsb0 ;  /* 0x41e00004a4587df0 */ /* 0x000fe20008001858 */
[----:B------:R-:W-:Y:S02]  /*172d0*/  R2UR UR6, R10 ;  /* 0x000000000a0672ca */ /* 0x000fe400000e0000 */
[----:B------:R-:W-:Y:S01]  /*172e0*/  R2UR UR7, R11 ;  /* 0x000000000b0772ca */ /* 0x000fe200000e0000 */
[----:B------:R-:W-:Y:S02]  /*172f0*/  WARPGROUP.DEPBAR.LE gsb0, 0x0 ;  /* 0x00008000000079c5 */ /* 0x000fe40000010000 */
[----:B------:R-:W-:Y:S01]  /*17300*/  WARPGROUP.ARRIVE ;  /* 0x00000000000079c5 */ /* 0x000fe20000000000 */
[----:B------:R-:W0:Y:S09]  /*17310*/  SHFL.BFLY PT, R164, R3, 0x1, 0x1f ;  /* 0x0c201f0003a47f89 */ /* 0x000e3200000e0000 */
[----:B------:R-:W-:Y:S01]  /*17320*/  HGMMA.64x128x16.F32.BF16 R88, R160, gdesc[UR4].tnspB, R88, gsb0 ;  /* 0x41e00004a0587df0 */ /* 0x000fe20008001858 */
[----:B0-----:R-:W-:-:S04]  /*17330*/  FMNMX.FTZ R3, R3, R164, !PT ;  /* 0x000000a403037209 */ /* 0x001fc80007810000 */
[C---:B------:R-:W-:Y:S01]  /*17340*/  FSETP.NEU.FTZ.AND P3, PT, R3.reuse, -INF , PT ;  /* 0xff8000000300780b */ /* 0x040fe20003f7d000 */
[----:B------:R-:W-:-:S03]  /*17350*/  FMUL.FTZ R11, R3, R0 ;  /* 0x00000000030b7220 */ /* 0x000fc60000410000 */
[----:B------:R-:W-:Y:S02]  /*17360*/  FSEL R9, R3, RZ, P3 ;  /* 0x000000ff03097208 */ /* 0x000fe40001800000 */
[----:B------:R-:W-:Y:S02]  /*17370*/  FSEL R11, R11, RZ, P3 ;  /* 0x000000ff0b0b7208 */ /* 0x000fe40001800000 */
[C---:B------:R-:W-:Y:S01]  /*17380*/  ISETP.GT.AND P3, PT, R12.reuse, R15, PT ;  /* 0x0000000f0c00720c */ /* 0x040fe20003f64270 */
[----:B------:R-:W-:Y:S01]  /*17390*/  FADD.FTZ R9, -R9, R13 ;  /* 0x0000000d09097221 */ /* 0x000fe20000010100 */
[----:B------:R-:W-:Y:S02]  /*173a0*/  VIADD R12, R12, 0xffffffff ;  /* 0xffffffff0c0c7836 */ /* 0x000fe40000000000 */
[-CC-:B------:R-:W-:Y:S01]  /*173b0*/  FFMA.FTZ R10, R25, R0.reuse, -R11.reuse ;  /* 0x00000000190a7223 */ /* 0x180fe2000001080b */
[-CC-:B------:R-:W-:Y:S01]  /*173c0*/  FFMA.FTZ R176, R32, R0.reuse, -R11.reuse ;  /* 0x0000000020b07223 */ /* 0x180fe2000001080b */
[----:B------:R-:W-:Y:S01]  /*173d0*/  FFMA.FTZ R25, R33, R0, -R11 ;  /* 0x0000000021197223 */ /* 0x000fe2000001080b */
[----:B------:R-:W-:-:S02]  /*173e0*/  VIADD R32, R8, 0x300 ;  /* 0x0000030008207836 */ /* 0x000fc40000000000 */
[-CC-:B------:R-:W-:Y:S01]  /*173f0*/  FFMA.FTZ R168, R48, R0.reuse, -R11.reuse ;  /* 0x0000000030a87223 */ /* 0x180fe2000001080b */
[----:B------:R-:W-:Y:S02]  /*17400*/  IMAD.MOV.U32 R33, RZ, RZ, 0x40000040 ;  /* 0x40000040ff217424 */ /* 0x000fe400078e00ff */
[-CC-:B------:R-:W-:Y:S01]  /*17410*/  FFMA.FTZ R48, R65, R0.reuse, -R11.reuse ;  /* 0x0000000041307223 */ /* 0x180fe2000001080b */
[-C--:B------:R-:W-:Y:S01]  /*17420*/  FMUL.FTZ R65, R4, R0.reuse ;  /* 0x0000000004417220 */ /* 0x080fe20000410000 */
[----:B------:R-:W-:Y:S01]  /*17430*/  R2UR UR6, R32 ;  /* 0x00000000200672ca */ /* 0x000fe200000e0000 */
[-CC-:B------:R-:W-:Y:S01]  /*17440*/  FFMA.FTZ R180, R24, R0.reuse, -R11.reuse ;  /* 0x0000000018b47223 */ /* 0x180fe2000001080b */
[----:B------:R-:W-:Y:S01]  /*17450*/  R2UR UR7, R33 ;  /* 0x00000000210772ca */ /* 0x000fe200000e0000 */
[-C--:B------:R-:W-:Y:S01]  /*17460*/  FMUL.FTZ R9, R9, R0.reuse ;  /* 0x0000000009097220 */ /* 0x080fe20000410000 */
[----:B------:R-:W-:Y:S01]  /*17470*/  FSEL R65, R65, RZ, P4 ;  /* 0x000000ff41417208 */ /* 0x000fe20002000000 */
[-CC-:B------:R-:W-:Y:S01]  /*17480*/  FFMA.FTZ R182, R28, R0.reuse, -R11.reuse ;  /* 0x000000001cb67223 */ /* 0x180fe2000001080b */
[----:B------:R-:W-:Y:S01]  /*17490*/  MUFU.EX2 R10, R10 ;  /* 0x0000000a000a7308 */ /* 0x000fe20000000800 */
[-CC-:B------:R-:W-:Y:S01]  /*174a0*/  FFMA.FTZ R24, R29, R0.reuse, -R11.reuse ;  /* 0x000000001d187223 */ /* 0x180fe2000001080b */
[-C--:B------:R-:W-:Y:S01]  /*174b0*/  FFMA.FTZ R178, R36, R0.reuse, -R11 ;  /* 0x0000000024b27223 */ /* 0x080fe2000001080b */
[-CC-:B------:R-:W-:Y:S01]  /*174c0*/  FFMA.FTZ R181, R26, R0.reuse, -R65.reuse ;  /* 0x000000001ab57223 */ /* 0x180fe20000010841 */
[----:B------:R-:W-:Y:S01]  /*174d0*/  FSEL R26, R4, RZ, P4 ;  /* 0x000000ff041a7208 */ /* 0x000fe20002000000 */
[----:B------:R-:W-:Y:S01]  /*174e0*/  FFMA.FTZ R32, R27, R0, -R65 ;  /* 0x000000001b207223 */ /* 0x000fe20000010841 */
[----:B------:R-:W-:-:S02]  /*174f0*/  IMAD.MOV.U32 R27, RZ, RZ, 0x40000040 ;  /* 0x40000040ff1b7424 */ /* 0x000fc400078e00ff */
[-CC-:B------:R-:W-:Y:S01]  /*17500*/  FFMA.FTZ R183, R30, R0.reuse, -R65.reuse ;  /* 0x000000001eb77223 */ /* 0x180fe20000010841 */
[----:B------:R-:W-:Y:S01]  /*17510*/  MUFU.EX2 R180, R180 ;  /* 0x000000b400b47308 */ /* 0x000fe20000000800 */
[----:B------:R-:W-:Y:S01]  /*17520*/  FADD.FTZ R14, -R26, R14 ;  /* 0x0000000e1a0e7221 */ /* 0x000fe20000010100 */
[----:B------:R-:W-:Y:S02]  /*17530*/  VIADD R26, R8, 0x380 ;  /* 0x00000380081a7836 */ /* 0x000fe40000000000 */
[-CC-:B------:R-:W-:Y:S01]  /*17540*/  FFMA.FTZ R177, R34, R0.reuse, -R65.reuse ;  /* 0x0000000022b17223 */ /* 0x180fe20000010841 */
[-CC-:B------:R-:W-:Y:S01]  /*17550*/  FFMA.FTZ R30, R35, R0.reuse, -R65.reuse ;  /* 0x00000000231e7223 */ /* 0x180fe20000010841 */
[-C--:B------:R-:W-:Y:S01]  /*17560*/  FMUL.FTZ R14, R14, R0.reuse ;  /* 0x000000000e0e7220 */ /* 0x080fe20000410000 */
[-C--:B------:R-:W-:Y:S01]  /*17570*/  FFMA.FTZ R179, R38, R0.reuse, -R65 ;  /* 0x0000000026b37223 */ /* 0x080fe20000010841 */
[-C--:B------:R-:W-:Y:S01]  /*17580*/  FFMA.FTZ R28, R37, R0.reuse, -R11 ;  /* 0x00000000251c7223 */ /* 0x080fe2000001080b */
[----:B------:R-:W-:Y:S01]  /*17590*/  MUFU.EX2 R181, R181 ;  /* 0x000000b500b57308 */ /* 0x000fe20000000800 */
[-C--:B------:R-:W-:Y:S01]  /*175a0*/  FFMA.FTZ R33, R39, R0.reuse, -R65 ;  /* 0x0000000027217223 */ /* 0x080fe20000010841 */
[-C--:B------:R-:W-:Y:S01]  /*175b0*/  FFMA.FTZ R172, R40, R0.reuse, -R11 ;  /* 0x0000000028ac7223 */ /* 0x080fe2000001080b */
[-C--:B------:R-:W-:Y:S01]  /*175c0*/  FFMA.FTZ R173, R42, R0.reuse, -R65 ;  /* 0x000000002aad7223 */ /* 0x080fe20000010841 */
[-C--:B------:R-:W-:Y:S01]  /*175d0*/  FFMA.FTZ R29, R41, R0.reuse, -R11 ;  /* 0x00000000291d7223 */ /* 0x080fe2000001080b */
[-C--:B------:R-:W-:Y:S01]  /*175e0*/  FFMA.FTZ R35, R43, R0.reuse, -R65 ;  /* 0x000000002b237223 */ /* 0x080fe20000010841 */
[-C--:B------:R-:W-:Y:S01]  /*175f0*/  FFMA.FTZ R174, R44, R0.reuse, -R11 ;  /* 0x000000002cae7223 */ /* 0x080fe2000001080b */
[-C--:B------:R-:W-:Y:S01]  /*17600*/  FFMA.FTZ R175, R46, R0.reuse, -R65 ;  /* 0x000000002eaf7223 */ /* 0x080fe20000010841 */
[----:B------:R-:W0:Y:S01]  /*17610*/  MUFU.EX2 R9, R9 ;  /* 0x0000000900097308 */ /* 0x000e220000000800 */
[-C--:B------:R-:W-:Y:S01]  /*17620*/  FFMA.FTZ R36, R45, R0.reuse, -R11 ;  /* 0x000000002d247223 */ /* 0x080fe2000001080b */
[-C--:B------:R-:W-:Y:S01]  /*17630*/  FFMA.FTZ R169, R50, R0.reuse, -R65 ;  /* 0x0000000032a97223 */ /* 0x080fe20000010841 */
[-C--:B------:R-:W-:Y:S01]  /*17640*/  FFMA.FTZ R37, R49, R0.reuse, -R11 ;  /* 0x0000000031257223 */ /* 0x080fe2000001080b */
[-C--:B------:R-:W-:Y:S01]  /*17650*/  FFMA.FTZ R34, R51, R0.reuse, -R65 ;  /* 0x0000000033227223 */ /* 0x080fe20000010841 */
[-C--:B------:R-:W-:Y:S01]  /*17660*/  FFMA.FTZ R170, R52, R0.reuse, -R11 ;  /* 0x0000000034aa7223 */ /* 0x080fe2000001080b */
[-C--:B------:R-:W-:Y:S01]  /*17670*/  FFMA.FTZ R171, R54, R0.reuse, -R65 ;  /* 0x0000000036ab7223 */ /* 0x080fe20000010841 */
[-C--:B------:R-:W-:Y:S01]  /*17680*/  FFMA.FTZ R40, R53, R0.reuse, -R11 ;  /* 0x0000000035287223 */ /* 0x080fe2000001080b */
[----:B------:R1:W2:Y:S01]  /*17690*/  MUFU.EX2 R8, R14 ;  /* 0x0000000e00087308 */ /* 0x0002a20000000800 */
[-C--:B------:R-:W-:Y:S01]  /*176a0*/  FFMA.FTZ R55, R55, R0.reuse, -R65 ;  /* 0x0000000037377223 */ /* 0x080fe20000010841 */
[-C--:B------:R-:W-:Y:S01]  /*176b0*/  FFMA.FTZ R164, R56, R0.reuse, -R11 ;  /* 0x0000000038a47223 */ /* 0x080fe2000001080b */
[-C--:B------:R-:W-:Y:S01]  /*176c0*/  FFMA.FTZ R165, R58, R0.reuse, -R65 ;  /* 0x000000003aa57223 */ /* 0x080fe20000010841 */
[-CC-:B------:R-:W-:Y:S01]  /*176d0*/  FFMA.FTZ R41, R57, R0.reuse, -R11.reuse ;  /* 0x0000000039297223 */ /* 0x180fe2000001080b */
[-C--:B------:R-:W-:Y:S01]  /*176e0*/  FFMA.FTZ R166, R60, R0.reuse, -R11 ;  /* 0x000000003ca67223 */ /* 0x080fe2000001080b */
[-C--:B------:R-:W-:Y:S01]  /*176f0*/  FFMA.FTZ R167, R62, R0.reuse, -R65 ;  /* 0x000000003ea77223 */ /* 0x080fe20000010841 */
[----:B------:R-:W-:Y:S01]  /*17700*/  FFMA.FTZ R45, R61, R0, -R11 ;  /* 0x000000003d2d7223 */ /* 0x000fe2000001080b */
[----:B------:R-:W3:Y:S01]  /*17710*/  MUFU.EX2 R32, R32 ;  /* 0x0000002000207308 */ /* 0x000ee20000000800 */
[----:B0-----:R-:W-:Y:S01]  /*17720*/  FFMA.FTZ R6, R9, R6, R180 ;  /* 0x0000000609067223 */ /* 0x001fe200000100b4 */
[-CC-:B-1----:R-:W-:Y:S01]  /*17730*/  FFMA.FTZ R14, R59, R0.reuse, -R65.reuse ;  /* 0x000000003b0e7223 */ /* 0x182fe20000010841 */
[-C--:B------:R-:W-:Y:S01]  /*17740*/  FFMA.FTZ R63, R63, R0.reuse, -R65 ;  /* 0x000000003f3f7223 */ /* 0x080fe20000010841 */
[-CC-:B------:R-:W-:Y:S01]  /*17750*/  FFMA.FTZ R49, R69, R0.reuse, -R11.reuse ;  /* 0x0000000045317223 */ /* 0x180fe2000001080b */
[----:B------:R-:W-:Y:S01]  /*17760*/  FADD.FTZ R6, R10, R6 ;  /* 0x000000060a067221 */ /* 0x000fe20000010000 */
[-CC-:B------:R-:W-:Y:S01]  /*17770*/  FFMA.FTZ R44, R72, R0.reuse, -R11.reuse ;  /* 0x00000000482c7223 */ /* 0x180fe2000001080b */
[-C--:B------:R-:W-:Y:S01]  /*17780*/  FFMA.FTZ R52, R73, R0.reuse, -R11 ;  /* 0x0000000049347223 */ /* 0x080fe2000001080b */
[----:B------:R-:W0:Y:S01]  /*17790*/  MUFU.EX2 R182, R182 ;  /* 0x000000b600b67308 */ /* 0x000e220000000800 */
[----:B--2---:R-:W-:Y:S01]  /*177a0*/  FFMA.FTZ R5, R8, R5, R181 ;  /* 0x0000000508057223 */ /* 0x004fe200000100b5 */
[-C--:B------:R-:W-:Y:S01]  /*177b0*/  FFMA.FTZ R75, R75, R0.reuse, -R65 ;  /* 0x000000004b4b7223 */ /* 0x080fe20000010841 */
[-C--:B------:R-:W-:Y:S01]  /*177c0*/  FFMA.FTZ R53, R76, R0.reuse, -R11 ;  /* 0x000000004c357223 */ /* 0x080fe2000001080b */
[----:B------:R-:W-:Y:S01]  /*177d0*/  FFMA.FTZ R78, R78, R0, -R65 ;  /* 0x000000004e4e7223 */ /* 0x000fe20000010841 */
[----:B------:R-:W-:Y:S01]  /*177e0*/  F2FP.BF16.F32.PACK_AB R180, R10, R180 ;  /* 0x000000b40ab4723e */ /* 0x000fe200000010ff */
[-C--:B------:R-:W-:Y:S01]  /*177f0*/  FFMA.FTZ R56, R77, R0.reuse, -R11 ;  /* 0x000000004d387223 */ /* 0x080fe2000001080b */
[-C--:B------:R-:W-:Y:S01]  /*17800*/  FFMA.FTZ R79, R79, R0.reuse, -R65 ;  /* 0x000000004f4f7223 */ /* 0x080fe20000010841 */
[----:B------:R-:W-:Y:S01]  /*17810*/  MUFU.EX2 R183, R183 ;  /* 0x000000b700b77308 */ /* 0x000fe20000000800 */
[----:B---3--:R-:W-:Y:S01]  /*17820*/  FADD.FTZ R5, R32, R5 ;  /* 0x0000000520057221 */ /* 0x008fe20000010000 */
[-C--:B------:R-:W-:Y:S01]  /*17830*/  FFMA.FTZ R57, R80, R0.reuse, -R11 ;  /* 0x0000000050397223 */ /* 0x080fe2000001080b */
[-C--:B------:R-:W-:Y:S01]  /*17840*/  FFMA.FTZ R82, R82, R0.reuse, -R65 ;  /* 0x0000000052527223 */ /* 0x080fe20000010841 */
[-C--:B------:R-:W-:Y:S01]  /*17850*/  FFMA.FTZ R60, R81, R0.reuse, -R11 ;  /* 0x00000000513c7223 */ /* 0x080fe2000001080b */
[-C--:B------:R-:W-:Y:S01]  /*17860*/  FFMA.FTZ R83, R83, R0.reuse, -R65 ;  /* 0x0000000053537223 */ /* 0x080fe20000010841 */
[-C--:B------:R-:W-:Y:S01]  /*17870*/  FFMA.FTZ R61, R84, R0.reuse, -R11 ;  /* 0x00000000543d7223 */ /* 0x080fe2000001080b */
[----:B------:R-:W-:Y:S01]  /*17880*/  FFMA.FTZ R86, R86, R0, -R65 ;  /* 0x0000000056567223 */ /* 0x000fe20000010841 */
[----:B------:R-:W1:Y:S01]  /*17890*/  MUFU.EX2 R24, R24 ;  /* 0x0000001800187308 */ /* 0x000e620000000800 */
[----:B0-----:R-:W-:Y:S01]  /*178a0*/  FADD.FTZ R6, R182, R6 ;  /* 0x00000006b6067221 */ /* 0x001fe20000010000 */
[----:B------:R-:W-:-:S06]  /*178b0*/  F2FP.BF16.F32.PACK_AB R181, R32, R181 ;  /* 0x000000b520b5723e */ /* 0x000fcc00000010ff */
[----:B------:R-:W-:Y:S08]  /*178c0*/  MUFU.EX2 R176, R176 ;  /* 0x000000b000b07308 */ /* 0x000ff00000000800 */
[----:B------:R-:W-:Y:S01]  /*178d0*/  MUFU.EX2 R177, R177 ;  /* 0x000000b100b17308 */ /* 0x000fe20000000800 */
[C---:B-1----:R-:W-:Y:S01]  /*178e0*/  FADD.FTZ R6, R24.reuse, R6 ;  /* 0x0000000618067221 */ /* 0x042fe20000010000 */
[----:B------:R-:W-:-:S06]  /*178f0*/  F2FP.BF16.F32.PACK_AB R182, R24, R182 ;  /* 0x000000b618b6723e */ /* 0x000fcc00000010ff */
[----:B------:R-:W-:Y:S01]  /*17900*/  MUFU.EX2 R25, R25 ;  /* 0x0000001900197308 */ /* 0x000fe20000000800 */
[----:B------:R-:W-:Y:S02]  /*17910*/  WARPGROUP.DEPBAR.LE gsb0, 0x0 ;  /* 0x00008000000079c5 */ /* 0x000fe40000010000 */
[----:B------:R-:W-:Y:S01]  /*17920*/  WARPGROUP.ARRIVE ;  /* 0x00000000000079c5 */ /* 0x000fe20000000000 */
[-C--:B------:R-:W-:Y:S01]  /*17930*/  FFMA.FTZ R160, R64, R0.reuse, -R11 ;  /* 0x0000000040a07223 */ /* 0x080fe2000001080b */
[----:B------:R-:W-:-:S03]  /*17940*/  FFMA.FTZ R64, R31, R0, -R65 ;  /* 0x000000001f407223 */ /* 0x000fc60000010841 */
[----:B------:R-:W-:Y:S01]  /*17950*/  MUFU.EX2 R30, R30 ;  /* 0x0000001e001e7308 */ /* 0x000fe20000000800 */
[-CC-:B------:R-:W-:Y:S01]  /*17960*/  FFMA.FTZ R31, R47, R0.reuse, -R65.reuse ;  /* 0x000000002f1f7223 */ /* 0x180fe20000010841 */
[-C--:B------:R-:W-:Y:S01]  /*17970*/  FFMA.FTZ R161, R66, R0.reuse, -R65 ;  /* 0x0000000042a17223 */ /* 0x080fe20000010841 */
[----:B------:R-:W-:Y:S01]  /*17980*/  HGMMA.64x128x16.F32.BF16 R88, R156, gdesc[UR4].tnspB, R88, gsb0 ;  /* 0x41e000049c587df0 */ /* 0x000fe20008001858 */
[----:B------:R-:W-:Y:S01]  /*17990*/  R2UR UR6, R26 ;  /* 0x000000001a0672ca */ /* 0x000fe200000e0000 */
[-C--:B------:R-:W-:Y:S01]  /*179a0*/  FFMA.FTZ R162, R68, R0.reuse, -R11 ;  /* 0x0000000044a27223 */ /* 0x080fe2000001080b */
[----:B------:R-:W-:Y:S01]  /*179b0*/  R2UR UR7, R27 ;  /* 0x000000001b0772ca */ /* 0x000fe200000e0000 */
[-C--:B------:R-:W-:Y:S01]  /*179c0*/  FFMA.FTZ R163, R70, R0.reuse, -R65 ;  /* 0x0000000046a37223 */ /* 0x080fe20000010841 */
[----:B------:R-:W0:Y:S01]  /*179d0*/  MUFU.EX2 R64, R64 ;  /* 0x0000004000407308 */ /* 0x000e220000000800 */
[----:B------:R-:W-:-:S07]  /*179e0*/  FFMA.FTZ R11, R85, R0, -R11 ;  /* 0x00000000550b7223 */ /* 0x000fce000001080b */
[----:B------:R-:W-:Y:S08]  /*179f0*/  MUFU.EX2 R178, R178 ;  /* 0x000000b200b27308 */ /* 0x000ff00000000800 */
[----:B------:R-:W1:Y:S08]  /*17a00*/  MUFU.EX2 R179, R179 ;  /* 0x000000b300b37308 */ /* 0x000e700000000800 */
[----:B------:R-:W-:Y:S08]  /*17a10*/  MUFU.EX2 R28, R28 ;  /* 0x0000001c001c7308 */ /* 0x000ff00000000800 */
[----:B------:R-:W2:Y:S08]  /*17a20*/  MUFU.EX2 R33, R33 ;  /* 0x0000002100217308 */ /* 0x000eb00000000800 */
[----:B------:R-:W-:Y:S08]  /*17a30*/  MUFU.EX2 R172, R172 ;  /* 0x000000ac00ac7308 */ /* 0x000ff00000000800 */
[----:B------:R-:W3:Y:S08]  /*17a40*/  MUFU.EX2 R173, R173 ;  /* 0x000000ad00ad7308 */ /* 0x000ef00000000800 */
[----:B------:R-:W-:Y:S08]  /*17a50*/  MUFU.EX2 R29, R29 ;  /* 0x0000001d001d7308 */ /* 0x000ff00000000800 */
[----:B------:R-:W4:Y:S08]  /*17a60*/  MUFU.EX2 R35, R35 ;  /* 0x0000002300237308 */ /* 0x000f300000000800 */
[----:B------:R-:W-:Y:S08]  /*17a70*/  MUFU.EX2 R174, R174 ;  /* 0x000000ae00ae7308 */ /* 0x000ff00000000800 */
[----:B------:R-:W5:Y:S08]  /*17a80*/  MUFU.EX2 R175, R175 ;  /* 0x000000af00af7308 */ /* 0x000f700000000800 */
[----:B------:R-:W-:Y:S08]  /*17a90*/  MUFU.EX2 R36, R36 ;  /* 0x0000002400247308 */ /* 0x000ff00000000800 */
[----:B------:R-:W5:Y:S08]  /*17aa0*/  MUFU.EX2 R31, R31 ;  /* 0x0000001f001f7308 */ /* 0x000f700000000800 */
[----:B------:R-:W-:Y:S08]  /*17ab0*/  MUFU.EX2 R168, R168 ;  /* 0x000000a800a87308 */ /* 0x000ff00000000800 */
[----:B------:R-:W5:Y:S08]  /*17ac0*/  MUFU.EX2 R169, R169 ;  /* 0x000000a900a97308 */ /* 0x000f700000000800 */
[----:B------:R-:W-:Y:S08]  /*17ad0*/  MUFU.EX2 R37, R37 ;  /* 0x0000002500257308 */ /* 0x000ff00000000800 */
[----:B------:R-:W5:Y:S08]  /*17ae0*/  MUFU.EX2 R34, R34 ;  /* 0x0000002200227308 */ /* 0x000f700000000800 */
[----:B------:R-:W-:Y:S01]  /*17af0*/  MUFU.EX2 R170, R170 ;  /* 0x000000aa00aa7308 */ /* 0x000fe20000000800 */
[----:B------:R-:W-:-:S02]  /*17b00*/  WARPGROUP.DEPBAR.LE gsb0, 0x0 ;  /* 0x00008000000079c5 */ /* 0x000fc40000010000 */
[----:B------:R-:W-:Y:S01]  /*17b10*/  WARPGROUP.ARRIVE ;  /* 0x00000000000079c5 */ /* 0x000fe20000000000 */
[----:B------:R-:W-:-:S04]  /*17b20*/  FFMA.FTZ R157, R74, R0, -R65 ;  /* 0x000000004a9d7223 */ /* 0x000fc80000010841 */
[----:B------:R-:W5:Y:S01]  /*17b30*/  MUFU.EX2 R171, R171 ;  /* 0x000000ab00ab7308 */ /* 0x000f620000000800 */
[----:B------:R-:W-:Y:S07]  /*17b40*/  HGMMA.64x128x16.F32.BF16 R88, R152, gdesc[UR4].tnspB, R88, gsb0 ;  /* 0x41e0000498587df0 */ /* 0x000fee0008001858 */
        /* <DEDUP_REMOVED lines=20> */
[----:B0-----:R-:W-:Y:S01]  /*17c90*/  FADD.FTZ R20, R183, R5 ;  /* 0x00000005b7147221 */ /* 0x001fe20000010000 */
[----:B------:R0:W-:Y:S06]  /*17ca0*/  @!P1 SYNCS.ARRIVE.TRANS64.RED.A1T0 RZ, [R21+URZ], RZ ;  /* 0x000000ff15ff99a7 */ /* 0x0001ec000810043f */
[----:B------:R-:W5:Y:S01]  /*17cb0*/  MUFU.EX2 R5, R63 ;  /* 0x0000003f00057308 */ /* 0x000f620000000800 */
[C---:B------:R-:W-:Y:S01]  /*17cc0*/  F2FP.BF16.F32.PACK_AB R183, R64.reuse, R183 ;  /* 0x000000b740b7723e */ /* 0x040fe200000010ff */
[----:B------:R-:W-:-:S04]  /*17cd0*/  FADD.FTZ R20, R64, R20 ;  /* 0x0000001440147221 */ /* 0x000fc80000010000 */
[----:B------:R-:W-:Y:S01]  /*17ce0*/  FADD.FTZ R20, R177, R20 ;  /* 0x00000014b1147221 */ /* 0x000fe20000010000 */
[----:B0-----:R-:W-:Y:S01]  /*17cf0*/  FADD.FTZ R21, R176, R6 ;  /* 0x00000006b0157221 */ /* 0x001fe20000010000 */
[----:B------:R-:W-:Y:S01]  /*17d00*/  FFMA.FTZ R6, R67, R0, -R65 ;  /* 0x0000000043067223 */ /* 0x000fe20000010841 */
[C---:B------:R-:W-:Y:S01]  /*17d10*/  F2FP.BF16.F32.PACK_AB R176, R25.reuse, R176 ;  /* 0x000000b019b0723e */ /* 0x040fe200000010ff */
[----:B------:R-:W-:Y:S01]  /*17d20*/  FADD.FTZ R26, R30, R20 ;  /* 0x000000141e1a7221 */ /* 0x000fe20000010000 */
[----:B------:R-:W-:Y:S01]  /*17d30*/  FADD.FTZ R21, R25, R21 ;  /* 0x0000001519157221 */ /* 0x000fe20000010000 */
[-C--:B------:R-:W-:Y:S01]  /*17d40*/  FFMA.FTZ R20, R71, R0.reuse, -R65 ;  /* 0x0000000047147223 */ /* 0x080fe20000010841 */
[----:B------:R-:W-:Y:S01]  /*17d50*/  MUFU.EX2 R75, R75 ;  /* 0x0000004b004b7308 */ /* 0x000fe20000000800 */
[----:B-1----:R-:W-:Y:S01]  /*17d60*/  FADD.FTZ R26, R179, R26 ;  /* 0x0000001ab31a7221 */ /* 0x002fe20000010000 */
[----:B------:R-:W-:Y:S01]  /*17d70*/  FADD.FTZ R21, R178, R21 ;  /* 0x00000015b2157221 */ /* 0x000fe20000010000 */
[----:B------:R-:W-:Y:S01]  /*17d80*/  FFMA.FTZ R65, R87, R0, -R65 ;  /* 0x0000000057417223 */ /* 0x000fe20000010841 */
[----:B------:R-:W-:Y:S01]  /*17d90*/  F2FP.BF16.F32.PACK_AB R177, R30, R177 ;  /* 0x000000b11eb1723e */ /* 0x000fe200000010ff */
[----:B--2---:R-:W-:Y:S01]  /*17da0*/  FADD.FTZ R26, R33, R26 ;  /* 0x0000001a211a7221 */ /* 0x004fe20000010000 */
[C---:B------:R-:W-:Y:S01]  /*17db0*/  FADD.FTZ R21, R28.reuse, R21 ;  /* 0x000000151c157221 */ /* 0x040fe20000010000 */
[----:B------:R-:W-:Y:S01]  /*17dc0*/  F2FP.BF16.F32.PACK_AB R178, R28, R178 ;  /* 0x000000b21cb2723e */ /* 0x000fe200000010ff */
[----:B------:R-:W0:Y:S01]  /*17dd0*/  MUFU.EX2 R6, R6 ;  /* 0x0000000600067308 */ /* 0x000e220000000800 */
[----:B---3--:R-:W-:Y:S01]  /*17de0*/  FADD.FTZ R26, R173, R26 ;  /* 0x0000001aad1a7221 */ /* 0x008fe20000010000 */
[----:B------:R-:W-:Y:S01]  /*17df0*/  FADD.FTZ R21, R172, R21 ;  /* 0x00000015ac157221 */ /* 0x000fe20000010000 */
[----:B------:R-:W-:-:S02]  /*17e00*/  F2FP.BF16.F32.PACK_AB R179, R33, R179 ;  /* 0x000000b321b3723e */ /* 0x000fc400000010ff */
[----:B----4-:R-:W-:Y:S01]  /*17e10*/  FADD.FTZ R26, R35, R26 ;  /* 0x0000001a231a7221 */ /* 0x010fe20000010000 */
[C---:B------:R-:W-:Y:S01]  /*17e20*/  FADD.FTZ R21, R29.reuse, R21 ;  /* 0x000000151d157221 */ /* 0x040fe20000010000 */
[----:B------:R-:W-:Y:S01]  /*17e30*/  F2FP.BF16.F32.PACK_AB R172, R29, R172 ;  /* 0x000000ac1dac723e */ /* 0x000fe200000010ff */
[----:B------:R-:W1:Y:S01]  /*17e40*/  MUFU.EX2 R20, R20 ;  /* 0x0000001400147308 */ /* 0x000e620000000800 */
[----:B-----5:R-:W-:Y:S01]  /*17e50*/  FADD.FTZ R26, R175, R26 ;  /* 0x0000001aaf1a7221 */ /* 0x020fe20000010000 */
[----:B------:R-:W-:Y:S01]  /*17e60*/  FADD.FTZ R21, R174, R21 ;  /* 0x00000015ae157221 */ /* 0x000fe20000010000 */
[----:B------:R-:W-:Y:S02]  /*17e70*/  F2FP.BF16.F32.PACK_AB R173, R35, R173 ;  /* 0x000000ad23ad723e */ /* 0x000fe400000010ff */
[----:B------:R-:W-:Y:S01]  /*17e80*/  FADD.FTZ R26, R31, R26 ;  /* 0x0000001a1f1a7221 */ /* 0x000fe20000010000 */
[C---:B------:R-:W-:Y:S01]  /*17e90*/  FADD.FTZ R21, R36.reuse, R21 ;  /* 0x0000001524157221 */ /* 0x040fe20000010000 */
[----:B------:R-:W-:Y:S01]  /*17ea0*/  F2FP.BF16.F32.PACK_AB R174, R36, R174 ;  /* 0x000000ae24ae723e */ /* 0x000fe200000010ff */
[----:B------:R-:W-:Y:S01]  /*17eb0*/  MUFU.EX2 R53, R53 ;  /* 0x0000003500357308 */ /* 0x000fe20000000800 */
[----:B------:R-:W-:Y:S01]  /*17ec0*/  FADD.FTZ R26, R169, R26 ;  /* 0x0000001aa91a7221 */ /* 0x000fe20000010000 */
[----:B------:R-:W-:Y:S01]  /*17ed0*/  FADD.FTZ R21, R168, R21 ;  /* 0x00000015a8157221 */ /* 0x000fe20000010000 */
[----:B------:R-:W-:-:S02]  /*17ee0*/  F2FP.BF16.F32.PACK_AB R175, R31, R175 ;  /* 0x000000af1faf723e */ /* 0x000fc400000010ff */
[----:B------:R-:W-:Y:S01]  /*17ef0*/  FADD.FTZ R26, R34, R26 ;  /* 0x0000001a221a7221 */ /* 0x000fe20000010000 */
[C---:B------:R-:W-:Y:S01]  /*17f00*/  FADD.FTZ R21, R37.reuse, R21 ;  /* 0x0000001525157221 */ /* 0x040fe20000010000 */
[----:B------:R-:W-:Y:S01]  /*17f10*/  F2FP.BF16.F32.PACK_AB R168, R37, R168 ;  /* 0x000000a825a8723e */ /* 0x000fe200000010ff */
[----:B------:R-:W2:Y:S01]  /*17f20*/  MUFU.EX2 R78, R78 ;  /* 0x0000004e004e7308 */ /* 0x000ea20000000800 */
[----:B------:R-:W-:Y:S01]  /*17f30*/  FADD.FTZ R26, R171, R26 ;  /* 0x0000001aab1a7221 */ /* 0x000fe20000010000 */
[----:B------:R-:W-:Y:S01]  /*17f40*/  FADD.FTZ R21, R170, R21 ;  /* 0x00000015aa157221 */ /* 0x000fe20000010000 */
[C---:B------:R-:W-:Y:S02]  /*17f50*/  F2FP.BF16.F32.PACK_AB R171, R13.reuse, R171 ;  /* 0x000000ab0dab723e */ /* 0x040fe400000010ff */
[----:B------:R-:W-:Y:S01]  /*17f60*/  FADD.FTZ R26, R13, R26 ;  /* 0x0000001a0d1a7221 */ /* 0x000fe20000010000 */
[----:B------:R-:W-:Y:S01]  /*17f70*/  FADD.FTZ R21, R40, R21 ;  /* 0x0000001528157221 */ /* 0x000fe20000010000 */
[----:B------:R-:W-:Y:S01]  /*17f80*/  F2FP.BF16.F32.PACK_AB R169, R34, R169 ;  /* 0x000000a922a9723e */ /* 0x000fe200000010ff */
[----:B------:R-:W-:Y:S01]  /*17f90*/  MUFU.EX2 R56, R56 ;  /* 0x0000003800387308 */ /* 0x000fe20000000800 */
[----:B------:R-:W-:Y:S01]  /*17fa0*/  FADD.FTZ R26, R165, R26 ;  /* 0x0000001aa51a7221 */ /* 0x000fe20000010000 */
[----:B------:R-:W-:Y:S01]  /*17fb0*/  FADD.FTZ R21, R164, R21 ;  /* 0x00000015a4157221 */ /* 0x000fe20000010000 */
[----:B------:R-:W-:-:S02]  /*17fc0*/  F2FP.BF16.F32.PACK_AB R165, R14, R165 ;  /* 0x000000a50ea5723e */ /* 0x000fc400000010ff */
[----:B------:R-:W-:Y:S01]  /*17fd0*/  FADD.FTZ R26, R14, R26 ;  /* 0x0000001a0e1a7221 */ /* 0x000fe20000010000 */
[----:B------:R-:W-:Y:S01]  /*17fe0*/  FADD.FTZ R21, R41, R21 ;  /* 0x0000001529157221 */ /* 0x000fe20000010000 */
[----:B------:R-:W-:Y:S01]  /*17ff0*/  F2FP.BF16.F32.PACK_AB R170, R40, R170 ;  /* 0x000000aa28aa723e */ /* 0x000fe200000010ff */
[----:B------:R-:W3:Y:S01]  /*18000*/  MUFU.EX2 R79, R79 ;  /* 0x0000004f004f7308 */ /* 0x000ee20000000800 */
        /* <DEDUP_REMOVED lines=9> */
[----:B0-----:R-:W-:-:S02]  /*180a0*/  F2FP.BF16.F32.PACK_AB R161, R6, R161 ;  /* 0x000000a106a1723e */ /* 0x001fc400000010ff */
[----:B------:R-:W-:Y:S01]  /*180b0*/  FADD.FTZ R10, R6, R25 ;  /* 0x00000019060a7221 */ /* 0x000fe20000010000 */
[----:B------:R-:W-:Y:S01]  /*180c0*/  FADD.FTZ R21, R48, R21 ;  /* 0x0000001530157221 */ /* 0x000fe20000010000 */
[----:B------:R-:W-:Y:S01]  /*180d0*/  F2FP.BF16.F32.PACK_AB R166, R45, R166 ;  /* 0x000000a62da6723e */ /* 0x000fe200000010ff */
[----:B------:R-:W0:Y:S01]  /*180e0*/  MUFU.EX2 R82, R82 ;  /* 0x0000005200527308 */ /* 0x000e220000000800 */
[----:B------:R-:W-:Y:S01]  /*180f0*/  FADD.FTZ R13, R163, R10 ;  /* 0x0000000aa30d7221 */ /* 0x000fe20000010000 */
[----:B------:R-:W-:Y:S01]  /*18100*/  FADD.FTZ R24, R162, R21 ;  /* 0x00000015a2187221 */ /* 0x000fe20000010000 */
[----:B------:R-:W-:Y:S02]  /*18110*/  F2FP.BF16.F32.PACK_AB R160, R48, R160 ;  /* 0x000000a030a0723e */ /* 0x000fe400000010ff */
[----:B-1----:R-:W-:Y:S01]  /*18120*/  FADD.FTZ R10, R20, R13 ;  /* 0x0000000d140a7221 */ /* 0x002fe20000010000 */
[C---:B------:R-:W-:Y:S01]  /*18130*/  FADD.FTZ R21, R49.reuse, R24 ;  /* 0x0000001831157221 */ /* 0x040fe20000010000 */
[----:B------:R-:W-:Y:S01]  /*18140*/  F2FP.BF16.F32.PACK_AB R162, R49, R162 ;  /* 0x000000a231a2723e */ /* 0x000fe200000010ff */
[----:B------:R-:W1:Y:S01]  /*18150*/  MUFU.EX2 R60, R60 ;  /* 0x0000003c003c7308 */ /* 0x000e620000000800 */
[----:B------:R-:W-:Y:S01]  /*18160*/  FADD.FTZ R10, R157, R10 ;  /* 0x0000000a9d0a7221 */ /* 0x000fe20000010000 */
[----:B------:R-:W-:Y:S01]  /*18170*/  FADD.FTZ R21, R44, R21 ;  /* 0x000000152c157221 */ /* 0x000fe20000010000 */
[----:B------:R-:W-:-:S02]  /*18180*/  F2FP.BF16.F32.PACK_AB R163, R20, R163 ;  /* 0x000000a314a3723e */ /* 0x000fc400000010ff */
[----:B------:R-:W-:Y:S01]  /*18190*/  FADD.FTZ R5, R75, R10 ;  /* 0x0000000a4b057221 */ /* 0x000fe20000010000 */
[C---:B------:R-:W-:Y:S01]  /*181a0*/  FADD.FTZ R14, R52.reuse, R21 ;  /* 0x00000015340e7221 */ /* 0x040fe20000010000 */
[----:B------:R-:W-:Y:S01]  /*181b0*/  F2FP.BF16.F32.PACK_AB R156, R52, R44 ;  /* 0x0000002c349c723e */ /* 0x000fe200000010ff */
[----:B------:R-:W4:Y:S01]  /*181c0*/  MUFU.EX2 R83, R83 ;  /* 0x0000005300537308 */ /* 0x000f220000000800 */
[----:B--2---:R-:W-:Y:S01]  /*181d0*/  FADD.FTZ R6, R78, R5 ;  /* 0x000000054e067221 */ /* 0x004fe20000010000 */
[----:B------:R-:W-:Y:S01]  /*181e0*/  FADD.FTZ R13, R53, R14 ;  /* 0x0000000e350d7221 */ /* 0x000fe20000010000 */
[----:B------:R-:W-:Y:S02]  /*181f0*/  F2FP.BF16.F32.PACK_AB R157, R75, R157 ;  /* 0x0000009d4b9d723e */ /* 0x000fe400000010ff */
[----:B---3--:R-:W-:Y:S01]  /*18200*/  FADD.FTZ R5, R79, R6 ;  /* 0x000000064f057221 */ /* 0x008fe20000010000 */
[C---:B------:R-:W-:Y:S01]  /*18210*/  FADD.FTZ R10, R56.reuse, R13 ;  /* 0x0000000d380a7221 */ /* 0x040fe20000010000 */
[----:B------:R-:W-:Y:S01]  /*18220*/  F2FP.BF16.F32.PACK_AB R158, R56, R53 ;  /* 0x00000035389e723e */ /* 0x000fe200000010ff */
[----:B------:R-:W2:Y:S01]  /*18230*/  MUFU.EX2 R61, R61 ;  /* 0x0000003d003d7308 */ /* 0x000ea20000000800 */
[----:B0-----:R-:W-:Y:S01]  /*18240*/  FADD.FTZ R6, R82, R5 ;  /* 0x0000000552067221 */ /* 0x001fe20000010000 */
[----:B------:R-:W-:Y:S01]  /*18250*/  FADD.FTZ R13, R57, R10 ;  /* 0x0000000a390d7221 */ /* 0x000fe20000010000 */
[----:B------:R-:W-:-:S02]  /*18260*/  F2FP.BF16.F32.PACK_AB R159, R79, R78 ;  /* 0x0000004e4f9f723e */ /* 0x000fc400000010ff */
[C---:B-1----:R-:W-:Y:S01]  /*18270*/  F2FP.BF16.F32.PACK_AB R152, R60.reuse, R57 ;  /* 0x000000393c98723e */ /* 0x042fe200000010ff */
[----:B------:R-:W-:Y:S01]  /*18280*/  FADD.FTZ R10, R60, R13 ;  /* 0x0000000d3c0a7221 */ /* 0x000fe20000010000 */
[----:B------:R-:W-:Y:S01]  /*18290*/  IMAD.MOV.U32 R13, RZ, RZ, R3 ;  /* 0x000000ffff0d7224 */ /* 0x000fe200078e0003 */
[----:B------:R-:W0:Y:S01]  /*182a0*/  MUFU.EX2 R86, R86 ;  /* 0x0000005600567308 */ /* 0x000e220000000800 */
[C---:B----4-:R-:W-:Y:S01]  /*182b0*/  FADD.FTZ R5, R83.reuse, R6 ;  /* 0x0000000653057221 */ /* 0x050fe20000010000 */
[----:B------:R-:W-:-:S06]  /*182c0*/  F2FP.BF16.F32.PACK_AB R153, R83, R82 ;  /* 0x000000525399723e */ /* 0x000fcc00000010ff */
[----:B------:R-:W1:Y:S01]  /*182d0*/  MUFU.EX2 R11, R11 ;  /* 0x0000000b000b7308 */ /* 0x000e620000000800 */
[----:B--2---:R-:W-:-:S07]  /*182e0*/  FADD.FTZ R10, R61, R10 ;  /* 0x0000000a3d0a7221 */ /* 0x004fce0000010000 */
[----:B------:R-:W2:Y:S01]  /*182f0*/  MUFU.EX2 R65, R65 ;  /* 0x0000004100417308 */ /* 0x000ea20000000800 */
[----:B0-----:R-:W-:Y:S01]  /*18300*/  FADD.FTZ R14, R86, R5 ;  /* 0x00000005560e7221 */ /* 0x001fe20000010000 */
[C---:B-1----:R-:W-:Y:S01]  /*18310*/  FADD.FTZ R6, R11.reuse, R10 ;  /* 0x0000000a0b067221 */ /* 0x042fe20000010000 */
[----:B------:R-:W-:Y:S01]  /*18320*/  F2FP.BF16.F32.PACK_AB R154, R11, R61 ;  /* 0x0000003d0b9a723e */ /* 0x000fe200000010ff */
[----:B------:R-:W-:Y:S02]  /*18330*/  IMAD.MOV.U32 R11, RZ, RZ, R187 ;  /* 0x000000ffff0b7224 */ /* 0x000fe400078e00bb */
[----:B------:R-:W-:Y:S02]  /*18340*/  IMAD.MOV.U32 R10, RZ, RZ, R184 ;  /* 0x000000ffff0a7224 */ /* 0x000fe400078e00b8 */
[C---:B--2---:R-:W-:Y:S01]  /*18350*/  FADD.FTZ R5, R65.reuse, R14 ;  /* 0x0000000e41057221 */ /* 0x044fe20000010000 */
[----:B------:R-:W-:Y:S01]  /*18360*/  F2FP.BF16.F32.PACK_AB R155, R65, R86 ;  /* 0x00000056419b723e */ /* 0x000fe200000010ff */
[----:B------:R-:W-:Y:S01]  /*18370*/  IMAD.MOV.U32 R14, RZ, RZ, R4 ;  /* 0x000000ffff0e7224 */ /* 0x000fe200078e0004 */
[----:B------:R-:W-:Y:S06]  /*18380*/  @P3 BRA `(.L_x_2674) ;  /* 0xffffffd000a03947 */ /* 0x000fec000383ffff */
[----:B------:R-:W-:Y:S05]  /*18390*/  BSYNC B1 ;  /* 0x0000000000017941 */ /* 0x000fea0003800000 */
.L_x_2663:
[----:B------:R-:W-:Y:S05]  /*183a0*/  BSYNC B0 ;  /* 0x0000000000007941 */ /* 0x000fea0003800000 */
.L_x_2662:
[----:B------:R-:W-:Y:S01]  /*183b0*/  ISETP.GE.AND P2, PT, R12, R199, PT ;  /* 0x000000c70c00720c */ /* 0x000fe20003f46270 */
[----:B------:R-:W-:-:S12]  /*183c0*/  BSSY B0, `(.L_x_2675) ;  /* 0x000024d000007945 */ /* 0x000fd80003800000 */
[----:B------:R-:W-:Y:S05]  /*183d0*/  @!P2 BRA `(.L_x_2676) ;  /* 0x00000024002ca947 */ /* 0x000fea0003800000 */
[----:B------:R-:W-:Y:S02]  /*183e0*/  IMAD.MOV.U32 R14, RZ, RZ, R4 ;  /* 0x000000ffff0e7224 */ /* 0x000fe400078e0004 */
[----:B------:R-:W-:Y:S02]  /*183f0*/  IMAD.MOV.U32 R13, RZ, RZ, R3 ;  /* 0x000000ffff0d7224 */ /* 0x000fe400078e0003 */
[----:B------:R-:W-:Y:S02]  /*18400*/  IMAD.MOV.U32 R11, RZ, RZ, R187 ;  /* 0x000000ffff0b7224 */ /* 0x000fe400078e00bb */
[----:B------:R-:W-:-:S07]  /*18410*/  IMAD.MOV.U32 R10, RZ, RZ, R184 ;  /* 0x000000ffff0a7224 */ /* 0x000fce00078e00b8 */
.L_x_2687:
        /* <DEDUP_REMOVED lines=8> */
.L_x_2677:
[----:B------:R-:W-:Y:S01]  /*184a0*/  IMAD R3, R184, 0x8, R2 ;  /* 0x00000008b8037824 */ /* 0x000fe200078e0202 */
[----:B------:R-:W-:-:S04]  /*184b0*/  SHF.L.U32 R4, R187, 0x1f, RZ ;  /* 0x0000001fbb047819 */ /* 0x000fc800000006ff */
[----:B------:R0:W1:Y:S01]  /*184c0*/  SYNCS.PHASECHK.TRANS64.TRYWAIT P2, [R3+URZ+0x34830], R4 ;  /* 0x03483004030075a7 */ /* 0x000062000804017f */
[----:B------:R-:W-:Y:S05]  /*184d0*/  @!P0 BRA `(.L_x_2678) ;  /* 0x0000000000048947 */ /* 0x000fea0003800000 */
[----:B------:R-:W-:Y:S01]  /*184e0*/  BPT.TRAP 0x1 ;  /* 0x000000040000795c */ /* 0x000fe20000300000 */
.L_x_2678:
[----:B------:R-:W-:Y:S01]  /*184f0*/  IMAD R0, R184, 0xc00, R7 ;  /* 0x00000c00b8007824 */ /* 0x000fe200078e0207 */
[----:B------:R-:W-:Y:S03]  /*18500*/  BSSY B1, `(.L_x_2679) ;  /* 0x0000006000017945 */ /* 0x000fe60003800000 */
[C---:B------:R-:W-:Y:S02]  /*18510*/  VIADD R26, R0.reuse, 0x2 ;  /* 0x00000002001a7836 */ /* 0x040fe40000000000 */
[----:B------:R-:W-:Y:S01]  /*18520*/  VIADD R15, R0, 0x4 ;  /* 0x00000004000f7836 */ /* 0x000fe20000000000 */
[----:B-1----:R-:W-:Y:S06]  /*18530*/  @P2 BRA `(.L_x_2680) ;  /* 0x0000000000082947 */ /* 0x002fec0003800000 */
[----:B------:R-:W1:Y:S02]  /*18540*/  SYNCS.PHASECHK.TRANS64.TRYWAIT P2, [R3+URZ+0x34830], R4 ;  /* 0x03483004030075a7 */ /* 0x000e64000804017f */
[----:B-1----:R-:W-:Y:S05]  /*18550*/  @!P2 BRA `(.L_x_2681) ;  /* 0x000000f40060a947 */ /* 0x002fea0003800000 */
.L_x_2680:
[----:B------:R-:W-:Y:S05]  /*18560*/  BSYNC B1 ;  /* 0x0000000000017941 */ /* 0x000fea0003800000 */
.L_x_2679:
        /* <DEDUP_REMOVED lines=59> */
[----:B01----:R-:W4:Y:S01]  /*18920*/  LDL.64 R4, [R1+0x18] ;  /* 0x0000180001047983 */ /* 0x003f220000100a00 */
        /* <DEDUP_REMOVED lines=53> */
[----:B0-----:R-:W4:Y:S04]  /*18c80*/  LDL.64 R2, [R1+0x8] ;  /* 0x0000080001027983 */ /* 0x001f280000100a00 */
        /* <DEDUP_REMOVED lines=31> */
[----:B------:R0:W5:Y:S01]  /*18e80*/  LDL.LU R5, [R1+0x90] ;  /* 0x0000900001057983 */ /* 0x0001620000300800 */
        /* <DEDUP_REMOVED lines=27> */
.L_x_2682:
[----:B-----5:R-:W-:Y:S01]  /*19040*/  SHF.L.U32 R0, R11, 0x1f, RZ ;  /* 0x0000001f0b007819 */ /* 0x020fe200000006ff */
[----:B------:R-:W-:-:S04]  /*19050*/  IMAD R15, R10, 0x8, R2 ;  /* 0x000000080a0f7824 */ /* 0x000fc800078e0202 */
[----:B------:R0:W1:Y:S01]  /*19060*/  SYNCS.PHASECHK.TRANS64.TRYWAIT P2, [R15+URZ+0x34850], R0 ;  /* 0x034850000f0075a7 */ /* 0x000062000804017f */
[----:B------:R-:W-:Y:S05]  /*19070*/  @!P0 BRA `(.L_x_2683) ;  /* 0x0000000000048947 */ /* 0x000fea0003800000 */
[----:B------:R-:W-:Y:S01]  /*19080*/  BPT.TRAP 0x1 ;  /* 0x000000040000795c */ /* 0x000fe20000300000 */
.L_x_2683:
[----:B------:R-:W-:Y:S04]  /*19090*/  BSSY B1, `(.L_x_2684) ;  /* 0x0000004000017945 */ /* 0x000fe80003800000 */
[----:B-1----:R-:W-:Y:S05]  /*190a0*/  @P2 BRA `(.L_x_2685) ;  /* 0x0000000000082947 */ /* 0x002fea0003800000 */
[----:B------:R-:W1:Y:S02]  /*190b0*/  SYNCS.PHASECHK.TRANS64.TRYWAIT P2, [R15+URZ+0x34850], R0 ;  /* 0x034850000f0075a7 */ /* 0x000e64000804017f */
[----:B-1----:R-:W-:Y:S05]  /*190c0*/  @!P2 BRA `(.L_x_2686) ;  /* 0x000000e80098a947 */ /* 0x002fea0003800000 */
.L_x_2685:
[----:B------:R-:W-:Y:S05]  /*190d0*/  BSYNC B1 ;  /* 0x0000000000017941 */ /* 0x000fea0003800000 */
.L_x_2684:
[----:B01----:R-:W-:Y:S01]  /*190e0*/  VIADD R0, R2, 0x400 ;  /* 0x0000040002007836 */ /* 0x003fe20000000000 */
[----:B------:R-:W-:Y:S01]  /*190f0*/  WARPGROUP.ARRIVE ;  /* 0x00000000000079c5 */ /* 0x000fe20000000000 */
[----:B------:R-:W-:Y:S01]  /*19100*/  IMAD.MOV.U32 R11, RZ, RZ, 0x40000040 ;  /* 0x40000040ff0b7424 */ /* 0x000fe200078e00ff */
[C---:B------:R-:W-:Y:S01]  /*19110*/  ISETP.GT.AND P2, PT, R12.reuse, R199, PT ;  /* 0x000000c70c00720c */ /* 0x040fe20003f44270 */
[----:B------:R-:W-:Y:S01]  /*19120*/  IMAD.MOV.U32 R9, RZ, RZ, 0x40000040 ;  /* 0x40000040ff097424 */ /* 0x000fe200078e00ff */
[----:B------:R-:W-:Y:S01]  /*19130*/  SHF.R.U32.HI R0, RZ, 0x4, R0 ;  /* 0x00000004ff007819 */ /* 0x000fe20000011600 */
[----:B------:R-:W-:Y:S01]  /*19140*/  @!P1 VIADD R15, R15, 0x34860 ;  /* 0x000348600f0f9836 */ /* 0x000fe20000000000 */
[----:B------:R-:W-:Y:S01]  /*19150*/  R2UR UR7, R11 ;  /* 0x000000000b0772ca */ /* 0x000fe200000e0000 */
[----:B------:R-:W-:Y:S01]  /*19160*/  VIADD R12, R12, 0xffffffff ;  /* 0xffffffff0c0c7836 */ /* 0x000fe20000000000 */
[----:B------:R-:W-:Y:S02]  /*19170*/  LOP3.LUT R0, R0, 0x3fff, RZ, 0xc0, !PT ;  /* 0x00003fff00007812 */ /* 0x000fe400078ec0ff */
[----:B------:R-:W-:-:S02]  /*19180*/  @!P1 PRMT R15, RZ, 0x654, R15 ;  /* 0x00000654ff0f9816 */ /* 0x000fc4000000000f */
[----:B------:R-:W-:-:S05]  /*19190*/  LOP3.LUT R0, R0, 0x4000000, RZ, 0xfc, !PT ;  /* 0x0400000000007812 */ /* 0x000fca00078efcff */
        /* <DEDUP_REMOVED lines=120> */
[----:B------:R-:W-:Y:S02]  /*19920*/  F2FP.BF16.F32.PACK_AB R180, R13, R180 ;  /* 0x000000b40db4723e */ /* 0x000fe400000010ff */
        /* <DEDUP_REMOVED lines=36> */
[----:B------:R-:W-:Y:S02]  /*19b70*/  FFMA.FTZ R56, R84, R0, -R11 ;  /* 0x0000000054387223 */ /* 0x000fe4000001080b */
[----:B------:R-:W-:Y:S01]  /*19b80*/  HGMMA.64x128x16.F32.BF16 R88, R160, gdesc[UR4].tnspB, R88, gsb0 ;  /* 0x41e00004a0587df0 */ /* 0x000fe20008001858 */
[----:B------:R-:W-:Y:S01]  /*19b90*/  R2UR UR6, R24 ;  /* 0x00000000180672ca */ /* 0x000fe200000e0000 */
[----:B------:R-:W0:Y:S01]  /*19ba0*/  SHFL.BFLY PT, R8, R4, 0x2, 0x1f ;  /* 0x0c401f0004087f89 */ /* 0x000e2200000e0000 */
[----:B------:R-:W-:Y:S01]  /*19bb0*/  R2UR UR7, R25 ;  /* 0x00000000190772ca */ /* 0x000fe200000e0000 */
[----:B------:R-:W-:Y:S08]  /*19bc0*/  MUFU.EX2 R164, R164 ;  /* 0x000000a400a47308 */ /* 0x000ff00000000800 */
        /* <DEDUP_REMOVED lines=38> */
[----:B0-----:R-:W-:-:S07]  /*19e30*/  FFMA.FTZ R5, R8, R5, R181 ;  /* 0x0000000508057223 */ /* 0x001fce00000100b5 */
[----:B------:R-:W-:Y:S01]  /*19e40*/  MUFU.EX2 R26, R26 ;  /* 0x0000001a001a7308 */ /* 0x000fe20000000800 */
[C---:B-1----:R-:W-:Y:S01]  /*19e50*/  FADD.FTZ R5, R24.reuse, R5 ;  /* 0x0000000518057221 */ /* 0x042fe20000010000 */
[----:B------:R-:W-:-:S06]  /*19e60*/  F2FP.BF16.F32.PACK_AB R181, R24, R181 ;  /* 0x000000b518b5723e */ /* 0x000fcc00000010ff */
[----:B------:R-:W-:Y:S08]  /*19e70*/  MUFU.EX2 R177, R177 ;  /* 0x000000b100b17308 */ /* 0x000ff00000000800 */
[----:B------:R-:W-:Y:S08]  /*19e80*/  MUFU.EX2 R27, R27 ;  /* 0x0000001b001b7308 */ /* 0x000ff00000000800 */
[----:B------:R-:W-:Y:S08]  /*19e90*/  MUFU.EX2 R179, R179 ;  /* 0x000000b300b37308 */ /* 0x000ff00000000800 */
[----:B------:R-:W-:Y:S01]  /*19ea0*/  MUFU.EX2 R30, R30 ;  /* 0x0000001e001e7308 */ /* 0x000fe20000000800 */
[----:B------:R-:W-:-:S02]  /*19eb0*/  WARPGROUP.DEPBAR.LE gsb0, 0x0 ;  /* 0x00008000000079c5 */ /* 0x000fc40000010000 */
[----:B------:R-:W-:-:S05]  /*19ec0*/  WARPGROUP.ARRIVE ;  /* 0x00000000000079c5 */ /* 0x000fca0000000000 */
[----:B------:R0:W1:Y:S01]  /*19ed0*/  MUFU.EX2 R163, R29 ;  /* 0x0000001d00a37308 */ /* 0x0000620000000800 */
[-CC-:B------:R-:W-:Y:S01]  /*19ee0*/  FFMA.FTZ R161, R37, R0.reuse, -R11.reuse ;  /* 0x0000000025a17223 */ /* 0x180fe2000001080b */
[-CC-:B------:R-:W-:Y:S01]  /*19ef0*/  FFMA.FTZ R37, R41, R0.reuse, -R11.reuse ;  /* 0x0000000029257223 */ /* 0x180fe2000001080b */
[-CC-:B------:R-:W-:Y:S01]  /*19f00*/  FFMA.FTZ R160, R64, R0.reuse, -R11.reuse ;  /* 0x0000000040a07223 */ /* 0x180fe2000001080b */
[-CC-:B------:R-:W-:Y:S01]  /*19f10*/  FFMA.FTZ R41, R65, R0.reuse, -R11.reuse ;  /* 0x0000000041297223 */ /* 0x180fe2000001080b */
[----:B------:R-:W-:Y:S01]  /*19f20*/  HGMMA.64x128x16.F32.BF16 R88, R156, gdesc[UR4].tnspB, R88, gsb0 ;  /* 0x41e000049c587df0 */ /* 0x000fe20008001858 */
[-CC-:B------:R-:W-:Y:S01]  /*19f30*/  FFMA.FTZ R162, R68, R0.reuse, -R11.reuse ;  /* 0x0000000044a27223 */ /* 0x180fe2000001080b */
[----:B------:R-:W-:Y:S01]  /*19f40*/  R2UR UR6, R10 ;  /* 0x000000000a0672ca */ /* 0x000fe200000e0000 */
[----:B------:R-:W-:Y:S02]  /*19f50*/  @!P1 IMAD R10, R20, 0x8, R2 ;  /* 0x00000008140a9824 */ /* 0x000fe400078e0202 */
[-CC-:B0-----:R-:W-:Y:S01]  /*19f60*/  FFMA.FTZ R29, R45, R0.reuse, -R11.reuse ;  /* 0x000000002d1d7223 */ /* 0x181fe2000001080b */
[-CC-:B------:R-:W-:Y:S01]  /*19f70*/  FFMA.FTZ R45, R49, R0.reuse, -R11.reuse ;  /* 0x00000000312d7223 */ /* 0x180fe2000001080b */
[-CC-:B------:R-:W-:Y:S01]  /*19f80*/  FFMA.FTZ R49, R77, R0.reuse, -R11.reuse ;  /* 0x000000004d317223 */ /* 0x180fe2000001080b */
[----:B------:R-:W-:Y:S01]  /*19f90*/  FFMA.FTZ R11, R85, R0, -R11 ;  /* 0x00000000550b7223 */ /* 0x000fe2000001080b */
[----:B------:R-:W-:Y:S01]  /*19fa0*/  @!P1 VIADD R10, R10, 0x34840 ;  /* 0x000348400a0a9836 */ /* 0x000fe20000000000 */
[----:B------:R-:W0:Y:S01]  /*19fb0*/  MUFU.EX2 R161, R161 ;  /* 0x000000a100a17308 */ /* 0x000e220000000800 */
[C---:B-1----:R-:W-:Y:S01]  /*19fc0*/  FADD.FTZ R6, R163.reuse, R6 ;  /* 0x00000006a3067221 */ /* 0x042fe20000010000 */
[----:B------:R-:W-:-:S03]  /*19fd0*/  F2FP.BF16.F32.PACK_AB R182, R163, R182 ;  /* 0x000000b6a3b6723e */ /* 0x000fc600000010ff */
[----:B------:R-:W-:-:S03]  /*19fe0*/  FADD.FTZ R20, R176, R6 ;  /* 0x00000006b0147221 */ /* 0x000fc60000010000 */
[----:B------:R1:W-:Y:S01]  /*19ff0*/  MUFU.EX2 R14, R11 ;  /* 0x0000000b000e7308 */ /* 0x0003e20000000800 */
[----:B------:R-:W-:Y:S01]  /*1a000*/  FFMA.FTZ R6, R66, R0, -R25 ;  /* 0x0000000042067223 */ /* 0x000fe20000010819 */
[C---:B------:R-:W-:Y:S01]  /*1a010*/  F2FP.BF16.F32.PACK_AB R176, R28.reuse, R176 ;  /* 0x000000b01cb0723e */ /* 0x040fe200000010ff */
[----:B------:R-:W-:-:S04]  /*1a020*/  FADD.FTZ R20, R28, R20 ;  /* 0x000000141c147221 */ /* 0x000fc80000010000 */
[----:B------:R-:W-:Y:S01]  /*1a030*/  FADD.FTZ R42, R178, R20 ;  /* 0x00000014b22a7221 */ /* 0x000fe20000010000 */
[----:B------:R-:W-:Y:S01]  /*1a040*/  MUFU.EX2 R173, R173 ;  /* 0x000000ad00ad7308 */ /* 0x000fe20000000800 */
[----:B-1----:R-:W-:Y:S02]  /*1a050*/  IMAD.MOV.U32 R11, RZ, RZ, 0x40000040 ;  /* 0x40000040ff0b7424 */ /* 0x002fe400078e00ff */
[----:B------:R-:W-:Y:S01]  /*1a060*/  FFMA.FTZ R20, R71, R0, -R25 ;  /* 0x0000000047147223 */ /* 0x000fe20000010819 */
[C---:B0-----:R-:W-:Y:S01]  /*1a070*/  FADD.FTZ R42, R161.reuse, R42 ;  /* 0x0000002aa12a7221 */ /* 0x041fe20000010000 */
[----:B------:R-:W-:Y:S02]  /*1a080*/  F2FP.BF16.F32.PACK_AB R178, R161, R178 ;  /* 0x000000b2a1b2723e */ /* 0x000fe400000010ff */
[----:B------:R-:W-:Y:S01]  /*1a090*/  R2UR UR7, R11 ;  /* 0x000000000b0772ca */ /* 0x000fe200000e0000 */
[----:B------:R-:W-:Y:S01]  /*1a0a0*/  FADD.FTZ R42, R172, R42 ;  /* 0x0000002aac2a7221 */ /* 0x000fe20000010000 */
[----:B------:R-:W-:Y:S01]  /*1a0b0*/  @!P1 PRMT R11, RZ, 0x654, R10 ;  /* 0x00000654ff0b9816 */ /* 0x000fe2000000000a */
[----:B------:R-:W0:Y:S08]  /*1a0c0*/  MUFU.EX2 R37, R37 ;  /* 0x0000002500257308 */ /* 0x000e300000000800 */
[----:B------:R-:W-:Y:S08]  /*1a0d0*/  MUFU.EX2 R31, R31 ;  /* 0x0000001f001f7308 */ /* 0x000ff00000000800 */
[----:B------:R-:W-:Y:S01]  /*1a0e0*/  MUFU.EX2 R175, R175 ;  /* 0x000000af00af7308 */ /* 0x000fe20000000800 */
[C---:B0-----:R-:W-:Y:S01]  /*1a0f0*/  FADD.FTZ R42, R37.reuse, R42 ;  /* 0x0000002a252a7221 */ /* 0x041fe20000010000 */
[----:B------:R-:W-:-:S03]  /*1a100*/  F2FP.BF16.F32.PACK_AB R172, R37, R172 ;  /* 0x000000ac25ac723e */ /* 0x000fc600000010ff */
[----:B------:R-:W-:-:S03]  /*1a110*/  FADD.FTZ R42, R174, R42 ;  /* 0x0000002aae2a7221 */ /* 0x000fc60000010000 */
        /* <DEDUP_REMOVED lines=11> */
[----:B------:R-:W-:Y:S01]  /*1a1d0*/  FADD.FTZ R42, R170, R42 ;  /* 0x0000002aaa2a7221 */ /* 0x000fe20000010000 */
[C---:B------:R-:W-:Y:S02]  /*1a1e0*/  F2FP.BF16.F32.PACK_AB R170, R40.reuse, R170 ;  /* 0x000000aa28aa723e */ /* 0x040fe400000010ff */
[----:B------:R-:W-:Y:S01]  /*1a1f0*/  MUFU.EX2 R38, R38 ;  /* 0x0000002600267308 */ /* 0x000fe20000000800 */
[----:B------:R-:W-:-:S04]  /*1a200*/  FADD.FTZ R42, R40, R42 ;  /* 0x0000002a282a7221 */ /* 0x000fc80000010000 */
[----:B------:R-:W-:Y:S01]  /*1a210*/  FADD.FTZ R42, R164, R42 ;  /* 0x0000002aa42a7221 */ /* 0x000fe20000010000 */
[C---:B------:R-:W-:Y:S02]  /*1a220*/  F2FP.BF16.F32.PACK_AB R164, R32.reuse, R164 ;  /* 0x000000a420a4723e */ /* 0x040fe400000010ff */
[----:B------:R-:W-:Y:S01]  /*1a230*/  MUFU.EX2 R165, R165 ;  /* 0x000000a500a57308 */ /* 0x000fe20000000800 */
[----:B------:R-:W-:-:S04]  /*1a240*/  FADD.FTZ R42, R32, R42 ;  /* 0x0000002a202a7221 */ /* 0x000fc80000010000 */
[----:B------:R-:W-:Y:S01]  /*1a250*/  FADD.FTZ R42, R166, R42 ;  /* 0x0000002aa62a7221 */ /* 0x000fe20000010000 */
[C---:B------:R-:W-:Y:S02]  /*1a260*/  F2FP.BF16.F32.PACK_AB R166, R44.reuse, R166 ;  /* 0x000000a62ca6723e */ /* 0x040fe400000010ff */
[----:B------:R-:W-:Y:S01]  /*1a270*/  MUFU.EX2 R10, R59 ;  /* 0x0000003b000a7308 */ /* 0x000fe20000000800 */
[----:B------:R-:W-:-:S07]  /*1a280*/  FADD.FTZ R13, R44, R42 ;  /* 0x0000002a2c0d7221 */ /* 0x000fce0000010000 */
[----:B------:R-:W-:Y:S08]  /*1a290*/  MUFU.EX2 R167, R167 ;  /* 0x000000a700a77308 */ /* 0x000ff00000000800 */
[----:B------:R-:W-:Y:S01]  /*1a2a0*/  MUFU.EX2 R160, R160 ;  /* 0x000000a000a07308 */ /* 0x000fe20000000800 */
[----:B------:R-:W-:Y:S02]  /*1a2b0*/  WARPGROUP.DEPBAR.LE gsb0, 0x0 ;  /* 0x00008000000079c5 */ /* 0x000fe40000010000 */
[----:B------:R-:W-:Y:S01]  /*1a2c0*/  WARPGROUP.ARRIVE ;  /* 0x00000000000079c5 */ /* 0x000fe20000000000 */
[----:B------:R-:W-:-:S04]  /*1a2d0*/  FFMA.FTZ R157, R74, R0, -R25 ;  /* 0x000000004a9d7223 */ /* 0x000fc80000010819 */
[----:B------:R-:W-:Y:S01]  /*1a2e0*/  MUFU.EX2 R6, R6 ;  /* 0x0000000600067308 */ /* 0x000fe20000000800 */
[----:B------:R-:W-:Y:S01]  /*1a2f0*/  F2FP.BF16.F32.PACK_AB R156, R36, R21 ;  /* 0x00000015249c723e */ /* 0x000fe200000010ff */
[----:B------:R-:W-:Y:S06]  /*1a300*/  HGMMA.64x128x16.F32.BF16 R88, R152, gdesc[UR4].tnspB, R88, gsb0 ;  /* 0x41e0000498587df0 */ /* 0x000fec0008001858 */
[----:B------:R-:W-:Y:S08]  /*1a310*/  MUFU.EX2 R41, R41 ;  /* 0x0000002900297308 */ /* 0x000ff00000000800 */
[----:B------:R-:W-:Y:S08]  /*1a320*/  MUFU.EX2 R162, R162 ;  /* 0x000000a200a27308 */ /* 0x000ff00000000800 */
[----:B------:R-:W-:Y:S08]  /*1a330*/  MUFU.EX2 R20, R20 ;  /* 0x0000001400147308 */ /* 0x000ff00000000800 */
[----:B------:R-:W-:Y:S08]  /*1a340*/  MUFU.EX2 R157, R157 ;  /* 0x0000009d009d7308 */ /* 0x000ff00000000800 */
[----:B------:R-:W-:Y:S08]  /*1a350*/  MUFU.EX2 R75, R75 ;  /* 0x0000004b004b7308 */ /* 0x000ff00000000800 */
[----:B------:R-:W-:Y:S08]  /*1a360*/  MUFU.EX2 R78, R78 ;  /* 0x0000004e004e7308 */ /* 0x000ff00000000800 */
[----:B------:R-:W0:Y:S08]  /*1a370*/  MUFU.EX2 R49, R49 ;  /* 0x0000003100317308 */ /* 0x000e300000000800 */
[----:B------:R-:W1:Y:S08]  /*1a380*/  MUFU.EX2 R79, R79 ;  /* 0x0000004f004f7308 */ /* 0x000e700000000800 */
[----:B------:R-:W-:Y:S01]  /*1a390*/  MUFU.EX2 R82, R82 ;  /* 0x0000005200527308 */ /* 0x000fe20000000800 */
[----:B0-----:R-:W-:-:S07]  /*1a3a0*/  F2FP.BF16.F32.PACK_AB R158, R49, R48 ;  /* 0x00000030319e723e */ /* 0x001fce00000010ff */
[----:B------:R-:W0:Y:S01]  /*1a3b0*/  MUFU.EX2 R83, R83 ;  /* 0x0000005300537308 */ /* 0x000e220000000800 */
[----:B-1----:R-:W-:-:S07]  /*1a3c0*/  F2FP.BF16.F32.PACK_AB R159, R79, R78 ;  /* 0x0000004e4f9f723e */ /* 0x002fce00000010ff */
[----:B------:R-:W-:Y:S01]  /*1a3d0*/  MUFU.EX2 R86, R86 ;  /* 0x0000005600567308 */ /* 0x000fe20000000800 */
[----:B------:R-:W-:Y:S02]  /*1a3e0*/  WARPGROUP.DEPBAR.LE gsb0, 0x0 ;  /* 0x00008000000079c5 */ /* 0x000fe40000010000 */
[----:B------:R1:W-:Y:S01]  /*1a3f0*/  @!P1 SYNCS.ARRIVE.TRANS64.RED.A1T0 RZ, [R11+URZ], RZ ;  /* 0x000000ff0bff99a7 */ /* 0x0003e2000810043f */
[----:B------:R-:W-:Y:S02]  /*1a400*/  F2FP.BF16.F32.PACK_AB R154, R14, R56 ;  /* 0x000000380e9a723e */ /* 0x000fe400000010ff */
[----:B------:R-:W-:Y:S02]  /*1a410*/  F2FP.BF16.F32.PACK_AB R152, R53, R52 ;  /* 0x000000343598723e */ /* 0x000fe400000010ff */
[----:B0-----:R-:W-:Y:S01]  /*1a420*/  F2FP.BF16.F32.PACK_AB R153, R83, R82 ;  /* 0x000000525399723e */ /* 0x001fe200000010ff */
[----:B-1----:R-:W-:Y:S01]  /*1a430*/  FADD.FTZ R11, R183, R5 ;  /* 0x00000005b70b7221 */ /* 0x002fe20000010000 */
[----:B------:R0:W-:Y:S01]  /*1a440*/  @!P1 SYNCS.ARRIVE.TRANS64.RED.A1T0 RZ, [R15+URZ], RZ ;  /* 0x000000ff0fff99a7 */ /* 0x0001e2000810043f */
[----:B------:R-:W-:Y:S01]  /*1a450*/  MUFU.EX2 R5, R63 ;  /* 0x0000003f00057308 */ /* 0x000fe20000000800 */
[C---:B------:R-:W-:Y:S01]  /*1a460*/  F2FP.BF16.F32.PACK_AB R183, R26.reuse, R183 ;  /* 0x000000b71ab7723e */ /* 0x040fe200000010ff */
[----:B0-----:R-:W-:Y:S01]  /*1a470*/  FADD.FTZ R15, R26, R11 ;  /* 0x0000000b1a0f7221 */ /* 0x001fe20000010000 */
[----:B------:R-:W-:-:S03]  /*1a480*/  FFMA.FTZ R11, R67, R0, -R25 ;  /* 0x00000000430b7223 */ /* 0x000fc60000010819 */
[----:B------:R-:W-:Y:S01]  /*1a490*/  FADD.FTZ R39, R177, R15 ;  /* 0x0000000fb1277221 */ /* 0x000fe20000010000 */
[-C--:B------:R-:W-:Y:S01]  /*1a4a0*/  FFMA.FTZ R15, R70, R0.reuse, -R25 ;  /* 0x00000000460f7223 */ /* 0x080fe20000010819 */
[C---:B------:R-:W-:Y:S01]  /*1a4b0*/  F2FP.BF16.F32.PACK_AB R177, R27.reuse, R177 ;  /* 0x000000b11bb1723e */ /* 0x040fe200000010ff */
[----:B------:R-:W0:Y:S01]  /*1a4c0*/  MUFU.EX2 R11, R11 ;  /* 0x0000000b000b7308 */ /* 0x000e220000000800 */
[----:B------:R-:W-:Y:S01]  /*1a4d0*/  FADD.FTZ R39, R27, R39 ;  /* 0x000000271b277221 */ /* 0x000fe20000010000 */
[----:B------:R-:W-:-:S03]  /*1a4e0*/  FFMA.FTZ R25, R87, R0, -R25 ;  /* 0x0000000057197223 */ /* 0x000fc60000010819 */
[----:B------:R-:W-:Y:S01]  /*1a4f0*/  FADD.FTZ R39, R179, R39 ;  /* 0x00000027b3277221 */ /* 0x000fe20000010000 */
[C---:B------:R-:W-:Y:S02]  /*1a500*/  F2FP.BF16.F32.PACK_AB R179, R30.reuse, R179 ;  /* 0x000000b31eb3723e */ /* 0x040fe400000010ff */
[----:B------:R-:W1:Y:S01]  /*1a510*/  MUFU.EX2 R15, R15 ;  /* 0x0000000f000f7308 */ /* 0x000e620000000800 */
[----:B------:R-:W-:-:S04]  /*1a520*/  FADD.FTZ R39, R30, R39 ;  /* 0x000000271e277221 */ /* 0x000fc80000010000 */
[----:B------:R-:W-:Y:S01]  /*1a530*/  FADD.FTZ R39, R173, R39 ;  /* 0x00000027ad277221 */ /* 0x000fe20000010000 */
[C---:B------:R-:W-:Y:S02]  /*1a540*/  F2FP.BF16.F32.PACK_AB R173, R31.reuse, R173 ;  /* 0x000000ad1fad723e */ /* 0x040fe400000010ff */
[----:B------:R-:W2:Y:S01]  /*1a550*/  MUFU.EX2 R25, R25 ;  /* 0x0000001900197308 */ /* 0x000ea20000000800 */
[----:B------:R-:W-:Y:S01]  /*1a560*/  FADD.FTZ R39, R31, R39 ;  /* 0x000000271f277221 */ /* 0x000fe20000010000 */
[----:B0-----:R-:W-:-:S03]  /*1a570*/  F2FP.BF16.F32.PACK_AB R161, R11, R6 ;  /* 0x000000060ba1723e */ /* 0x001fc600000010ff */
[----:B------:R-:W-:Y:S01]  /*1a580*/  FADD.FTZ R39, R175, R39 ;  /* 0x00000027af277221 */ /* 0x000fe20000010000 */
[----:B------:R-:W-:-:S03]  /*1a590*/  F2FP.BF16.F32.PACK_AB R175, R34, R175 ;  /* 0x000000af22af723e */ /* 0x000fc600000010ff */
[----:B------:R-:W-:Y:S01]  /*1a5a0*/  FADD.FTZ R39, R34, R39 ;  /* 0x0000002722277221 */ /* 0x000fe20000010000 */
[----:B-1----:R-:W-:-:S03]  /*1a5b0*/  F2FP.BF16.F32.PACK_AB R163, R20, R15 ;  /* 0x0000000f14a3723e */ /* 0x002fc600000010ff */
[----:B------:R-:W-:Y:S01]  /*1a5c0*/  FADD.FTZ R39, R169, R39 ;  /* 0x00000027a9277221 */ /* 0x000fe20000010000 */
[----:B------:R-:W-:-:S03]  /*1a5d0*/  F2FP.BF16.F32.PACK_AB R169, R35, R169 ;  /* 0x000000a923a9723e */ /* 0x000fc600000010ff */
[----:B------:R-:W-:Y:S01]  /*1a5e0*/  FADD.FTZ R39, R35, R39 ;  /* 0x0000002723277221 */ /* 0x000fe20000010000 */
[----:B--2---:R-:W-:-:S03]  /*1a5f0*/  F2FP.BF16.F32.PACK_AB R155, R25, R86 ;  /* 0x00000056199b723e */ /* 0x004fc600000010ff */
        /* <DEDUP_REMOVED lines=9> */
[----:B------:R-:W-:Y:S01]  /*1a690*/  FADD.FTZ R24, R160, R13 ;  /* 0x0000000da0187221 */ /* 0x000fe20000010000 */
[C---:B------:R-:W-:Y:S02]  /*1a6a0*/  F2FP.BF16.F32.PACK_AB R160, R41.reuse, R160 ;  /* 0x000000a029a0723e */ /* 0x040fe400000010ff */
        /* <DEDUP_REMOVED lines=15> */
[----:B------:R-:W-:Y:S01]  /*1a7a0*/  FADD.FTZ R6, R78, R5 ;  /* 0x000000054e067221 */ /* 0x000fe20000010000 */
[----:B------:R-:W-:-:S03]  /*1a7b0*/  FADD.FTZ R5, R49, R10 ;  /* 0x0000000a31057221 */ /* 0x000fc60000010000 */
[----:B------:R-:W-:Y:S01]  /*1a7c0*/  FADD.FTZ R11, R79, R6 ;  /* 0x000000064f0b7221 */ /* 0x000fe20000010000 */
[----:B------:R-:W-:-:S03]  /*1a7d0*/  FADD.FTZ R6, R52, R5 ;  /* 0x0000000534067221 */ /* 0x000fc60000010000 */
[----:B------:R-:W-:Y:S01]  /*1a7e0*/  FADD.FTZ R10, R82, R11 ;  /* 0x0000000b520a7221 */ /* 0x000fe20000010000 */
[----:B------:R-:W-:-:S03]  /*1a7f0*/  FADD.FTZ R5, R53, R6 ;  /* 0x0000000635057221 */ /* 0x000fc60000010000 */
[----:B------:R-:W-:Y:S01]  /*1a800*/  FADD.FTZ R11, R83, R10 ;  /* 0x0000000a530b7221 */ /* 0x000fe20000010000 */
[----:B------:R-:W-:-:S03]  /*1a810*/  FADD.FTZ R5, R56, R5 ;  /* 0x0000000538057221 */ /* 0x000fc60000010000 */
[----:B------:R-:W-:Y:S01]  /*1a820*/  FADD.FTZ R10, R86, R11 ;  /* 0x0000000b560a7221 */ /* 0x000fe20000010000 */
[----:B------:R-:W-:Y:S01]  /*1a830*/  FADD.FTZ R6, R14, R5 ;  /* 0x000000050e067221 */ /* 0x000fe20000010000 */
[----:B------:R-:W-:Y:S02]  /*1a840*/  IMAD.MOV.U32 R11, RZ, RZ, R187 ;  /* 0x000000ffff0b7224 */ /* 0x000fe400078e00bb */
[----:B------:R-:W-:Y:S01]  /*1a850*/  FADD.FTZ R5, R25, R10 ;  /* 0x0000000a19057221 */ /* 0x000fe20000010000 */
[----:B------:R-:W-:Y:S02]  /*1a860*/  IMAD.MOV.U32 R10, RZ, RZ, R184 ;  /* 0x000000ffff0a7224 */ /* 0x000fe400078e00b8 */
[----:B------:R-:W-:Y:S01]  /*1a870*/  IMAD.MOV.U32 R14, RZ, RZ, R4 ;  /* 0x000000ffff0e7224 */ /* 0x000fe200078e0004 */
[----:B------:R-:W-:Y:S06]  /*1a880*/  @P2 BRA `(.L_x_2687) ;  /* 0xffffffd800e42947 */ /* 0x000fec000383ffff */
.L_x_2676:
[----:B------:R-:W-:Y:S05]  /*1a890*/  BSYNC B0 ;  /* 0x0000000000007941 */ /* 0x000fea0003800000 */
.L_x_2675:
        /* <DEDUP_REMOVED lines=67> */
.L_x_2688:
[----:B------:R-:W-:Y:S01]  /*1acd0*/  IMAD R7, R184, 0x8, R2 ;  /* 0x00000008b8077824 */ /* 0x000fe200078e0202 */
[----:B------:R-:W-:-:S04]  /*1ace0*/  SHF.L.U32 R8, R187, 0x1f, RZ ;  /* 0x0000001fbb087819 */ /* 0x000fc800000006ff */
[----:B------:R0:W1:Y:S01]  /*1acf0*/  SYNCS.PHASECHK.TRANS64.TRYWAIT P2, [R7+URZ+0x34850], R8 ;  /* 0x03485008070075a7 */ /* 0x000062000804017f */
[----:B------:R-:W-:Y:S05]  /*1ad00*/  @!P0 BRA `(.L_x_2689) ;  /* 0x0000000000048947 */ /* 0x000fea0003800000 */
[----:B------:R-:W-:Y:S01]  /*1ad10*/  BPT.TRAP 0x1 ;  /* 0x000000040000795c */ /* 0x000fe20000300000 */
.L_x_2689:
        /* <DEDUP_REMOVED lines=9> */
.L_x_2691:
[----:B------:R-:W-:Y:S05]  /*1adb0*/  BSYNC B0 ;  /* 0x0000000000007941 */ /* 0x000fea0003800000 */
.L_x_2690:
[----:B01----:R-:W-:Y:S01]  /*1adc0*/  IMAD.MOV.U32 R8, RZ, RZ, R2 ;  /* 0x000000ffff087224 */ /* 0x003fe200078e0002 */
        /* <DEDUP_REMOVED lines=52> */
[----:B------:R-:W0:Y:S01]  /*1b110*/  SHFL.BFLY PT, R2, R5, 0x2, 0x1f ;  /* 0x0c401f0005027f89 */ /* 0x000e2200000e0000 */
[----:B------:R-:W-:Y:S02]  /*1b120*/  WARPGROUP.DEPBAR.LE gsb0, 0x0 ;  /* 0x00008000000079c5 */ /* 0x000fe40000010000 */
[----:B------:R-:W-:-:S08]  /*1b130*/  WARPGROUP.ARRIVE ;  /* 0x00000000000079c5 */ /* 0x000fd00000000000 */
[----:B------:R-:W-:Y:S01]  /*1b140*/  HGMMA.64x128x16.F32.BF16 R24, R156, gdesc[UR4].tnspB, R24, gsb0 ;  /* 0x41e000049c187df0 */ /* 0x000fe20008001818 */
[----:B------:R-:W-:Y:S01]  /*1b150*/  R2UR UR6, R8 ;  /* 0x00000000080672ca */ /* 0x000fe200000e0000 */
[----:B0-----:R-:W-:Y:S01]  /*1b160*/  FADD.FTZ R8, R2, R5 ;  /* 0x0000000502087221 */ /* 0x001fe20000010000 */
[----:B------:R-:W-:Y:S01]  /*1b170*/  R2UR UR7, R9 ;  /* 0x00000000090772ca */ /* 0x000fe200000e0000 */
[----:B------:R-:W-:Y:S01]  /*1b180*/  IMAD.MOV.U32 R5, RZ, RZ, RZ ;  /* 0x000000ffff057224 */ /* 0x000fe200078e00ff */
[----:B------:R-:W0:Y:S04]  /*1b190*/  SHFL.BFLY PT, R9, R6, 0x2, 0x1f ;  /* 0x0c401f0006097f89 */ /* 0x000e2800000e0000 */
[----:B------:R-:W1:Y:S01]  /*1b1a0*/  SHFL.BFLY PT, R11, R8, 0x1, 0x1f ;  /* 0x0c201f00080b7f89 */ /* 0x000e6200000e0000 */
[----:B0-----:R-:W-:Y:S01]  /*1b1b0*/  FADD.FTZ R9, R9, R6 ;  /* 0x0000000609097221 */ /* 0x001fe20000010000 */
[----:B-1----:R-:W-:-:S04]  /*1b1c0*/  FADD.FTZ R13, R8, R11 ;  /* 0x0000000b080d7221 */ /* 0x002fc80000010000 */
[----:B------:R-:W0:Y:S01]  /*1b1d0*/  SHFL.BFLY PT, R2, R9, 0x1, 0x1f ;  /* 0x0c201f0009027f89 */ /* 0x000e2200000e0000 */
[----:B------:R-:W-:Y:S01]  /*1b1e0*/  @!P1 VIADD R8, R7, 0x34860 ;  /* 0x0003486007089836 */ /* 0x000fe20000000000 */
[----:B------:R-:W-:-:S04]  /*1b1f0*/  FSETP.NE.FTZ.AND P3, PT, R13, RZ, PT ;  /* 0x000000ff0d00720b */ /* 0x000fc80003f75000 */
[----:B------:R-:W-:-:S09]  /*1b200*/  @!P1 PRMT R8, RZ, 0x654, R8 ;  /* 0x00000654ff089816 */ /* 0x000fd20000000008 */
[----:B------:R-:W1:Y:S01]  /*1b210*/  @P3 MUFU.LG2 R11, R13 ;  /* 0x0000000d000b3308 */ /* 0x000e620000000c00 */
[----:B0-----:R-:W-:Y:S01]  /*1b220*/  FADD.FTZ R12, R9, R2 ;  /* 0x00000002090c7221 */ /* 0x001fe20000010000 */
[----:B------:R-:W-:-:S04]  /*1b230*/  SEL R2, RZ, 0x1, P2 ;  /* 0x00000001ff027807 */ /* 0x000fc80001000000 */
[----:B------:R-:W-:Y:S02]  /*1b240*/  FSETP.NE.FTZ.AND P0, PT, R12, RZ, PT ;  /* 0x000000ff0c00720b */ /* 0x000fe40003f15000 */
[----:B------:R-:W-:Y:S01]  /*1b250*/  LOP3.LUT R187, R187, R2, RZ, 0x3c, !PT ;  /* 0x00000002bbbb7212 */ /* 0x000fe200078e3cff */
[----:B------:R-:W-:Y:S02]  /*1b260*/  IMAD.MOV.U32 R2, RZ, RZ, RZ ;  /* 0x000000ffff027224 */ /* 0x000fe400078e00ff */
[----:B-1----:R-:W-:-:S04]  /*1b270*/  @P3 FMUL.FTZ R11, R11, 0.69314718246459960938 ;  /* 0x3f3172180b0b3820 */ /* 0x002fc80000410000 */
        /* <DEDUP_REMOVED lines=78> */
.L_x_2599:
        /* <DEDUP_REMOVED lines=12> */
[----:B------:R-:W-:Y:S01]  /*1b820*/  F2FP.BF16.F32.PACK_AB R36, R73, R72 ;  /* 0x000000484924723e */ /* 0x000fe200000010ff */
[----:B------:R-:W3:Y:S01]  /*1b830*/  S2R R3, SR_SWINHI ;  /* 0x0000000000037919 */ /* 0x000ee20000002f00 */
[----:B------:R-:W-:Y:S01]  /*1b840*/  ULDC.64 UR4, c[0x0][0xc08] ;  /* 0x0003020000047ab9 */ /* 0x000fe20000000a00 */
[----:B------:R-:W-:Y:S02]  /*1b850*/  MOV R88, R2 ;  /* 0x0000000200587202 */ /* 0x000fe40000000f00 */
[----:B---3--:R-:W-:Y:S01]  /*1b860*/  MOV R89, R3 ;  /* 0x0000000300597202 */ /* 0x008fe20000000f00 */
[----:B------:R-:W-:Y:S02]  /*1b870*/  BAR.SYNC.DEFER_BLOCKING 0x1, 0x100 ;  /* 0x0044000000007b1d */ /* 0x000fe40000010000 */
[----:B--2---:R-:W-:-:S03]  /*1b880*/  IMAD.WIDE R12, R0, 0x2, R88 ;  /* 0x00000002000c7825 */ /* 0x004fc600078e0258 */
[C---:B------:R-:W-:Y:S02]  /*1b890*/  LOP3.LUT R3, R12.reuse, 0x380, RZ, 0xc0, !PT ;  /* 0x000003800c037812 */ /* 0x040fe400078ec0ff */
[C---:B------:R-:W-:Y:S02]  /*1b8a0*/  IADD3 R15, P6, R12.reuse, 0x20, RZ ;  /* 0x000000200c0f7810 */ /* 0x040fe40007fde0ff */
[----:B------:R-:W-:Y:S02]  /*1b8b0*/  SHF.R.U64 R3, R3, 0x3, RZ ;  /* 0x0000000303037819 */ /* 0x000fe400000012ff */
[C---:B-1----:R-:W-:Y:S01]  /*1b8c0*/  IADD3 R4, P5, R12.reuse, 0x40, RZ ;  /* 0x000000400c047810 */ /* 0x042fe20007fbe0ff */
        /* <DEDUP_REMOVED lines=22> */
[----:B------:R-:W-:Y:S02]  /*1ba30*/  LOP3.LUT R0, R39, 0x380, RZ, 0xc0, !PT ;  /* 0x0000038027007812 */ /* 0x000fe400078ec0ff */
[----:B------:R-:W-:Y:S02]  /*1ba40*/  SHF.R.U64 R26, R26, 0x3, RZ ;  /* 0x000000031a1a7819 */ /* 0x000fe400000012ff */
[----:B------:R-:W-:Y:S02]  /*1ba50*/  LOP3.LUT R4, R107, 0x380, RZ, 0xc0, !PT ;  /* 0x000003806b047812 */ /* 0x000fe400078ec0ff */
[----:B------:R-:W-:Y:S02]  /*1ba60*/  LOP3.LUT R24, R14, R35, RZ, 0x3c, !PT ;  /* 0x000000230e187212 */ /* 0x000fe400078e3cff */
[----:B------:R-:W-:-:S02]  /*1ba70*/  MOV R3, R12 ;  /* 0x0000000c00037202 */ /* 0x000fc40000000f00 */
[----:B------:R-:W-:Y:S02]  /*1ba80*/  LOP3.LUT R32, R109, 0x380, RZ, 0xc0, !PT ;  /* 0x000003806d207812 */ /* 0x000fe400078ec0ff */
[----:B------:R-:W-:Y:S02]  /*1ba90*/  F2FP.BF16.F32.PACK_AB R12, R91, R90 ;  /* 0x0000005a5b0c723e */ /* 0x000fe400000010ff */
[----:B------:R-:W-:Y:S02]  /*1baa0*/  F2FP.BF16.F32.PACK_AB R13, R99, R98 ;  /* 0x00000062630d723e */ /* 0x000fe400000010ff */
[----:B------:R-:W-:Y:S02]  /*1bab0*/  F2FP.BF16.F32.PACK_AB R14, R93, R92 ;  /* 0x0000005c5d0e723e */ /* 0x000fe400000010ff */
[----:B------:R-:W-:Y:S02]  /*1bac0*/  F2FP.BF16.F32.PACK_AB R15, R101, R100 ;  /* 0x00000064650f723e */ /* 0x000fe400000010ff */
[----:B------:R-:W-:-:S02]  /*1bad0*/  SHF.R.U64 R0, R0, 0x3, RZ ;  /* 0x0000000300007819 */ /* 0x000fc400000012ff */
[----:B------:R-:W-:Y:S01]  /*1bae0*/  LOP3.LUT R26, R26, R37, RZ, 0x3c, !PT ;  /* 0x000000251a1a7212 */ /* 0x000fe200078e3cff */
[----:B------:R1:W-:Y:S01]  /*1baf0*/  STSM.16.M88.4 [R3], R12 ;  /* 0x0000000c03007844 */ /* 0x0003e20000000200 */
[----:B------:R-:W-:Y:S02]  /*1bb00*/  SHF.R.U64 R4, R4, 0x3, RZ ;  /* 0x0000000304047819 */ /* 0x000fe400000012ff */
[----:B------:R-:W-:Y:S02]  /*1bb10*/  SHF.R.U64 R32, R32, 0x3, RZ ;  /* 0x0000000320207819 */ /* 0x000fe400000012ff */
[----:B------:R-:W-:Y:S02]  /*1bb20*/  MOV R37, R8 ;  /* 0x0000000800257202 */ /* 0x000fe40000000f00 */
[----:B------:R-:W-:Y:S02]  /*1bb30*/  MOV R38, R10 ;  /* 0x0000000a00267202 */ /* 0x000fe40000000f00 */
[----:B------:R-:W-:-:S02]  /*1bb40*/  LOP3.LUT R28, R0, R39, RZ, 0x3c, !PT ;  /* 0x00000027001c7212 */ /* 0x000fc400078e3cff */
[----:B------:R-:W-:Y:S02]  /*1bb50*/  F2FP.BF16.F32.PACK_AB R8, R95, R94 ;  /* 0x0000005e5f08723e */ /* 0x000fe400000010ff */
[----:B------:R-:W-:Y:S02]  /*1bb60*/  F2FP.BF16.F32.PACK_AB R9, R103, R102 ;  /* 0x000000666709723e */ /* 0x000fe400000010ff */
[----:B------:R-:W-:Y:S02]  /*1bb70*/  F2FP.BF16.F32.PACK_AB R10, R97, R96 ;  /* 0x00000060610a723e */ /* 0x000fe400000010ff */
[----:B------:R-:W-:Y:S02]  /*1bb80*/  F2FP.BF16.F32.PACK_AB R11, R105, R104 ;  /* 0x00000068690b723e */ /* 0x000fe400000010ff */
[----:B------:R-:W-:Y:S02]  /*1bb90*/  LOP3.LUT R30, R4, R107, RZ, 0x3c, !PT ;  /* 0x0000006b041e7212 */ /* 0x000fe400078e3cff */
[----:B------:R-:W-:Y:S01]  /*1bba0*/  MOV R39, R24 ;  /* 0x0000001800277202 */ /* 0x000fe20000000f00 */
[----:B------:R-:W-:Y:S01]  /*1bbb0*/  STSM.16.M88.4 [R37], R8 ;  /* 0x0000000825007844 */ /* 0x000fe20000000200 */
[----:B------:R-:W-:-:S02]  /*1bbc0*/  MOV R0, R26 ;  /* 0x0000001a00007202 */ /* 0x000fc40000000f00 */
[----:B-1----:R-:W-:Y:S02]  /*1bbd0*/  F2FP.BF16.F32.PACK_AB R12, R41, R40 ;  /* 0x00000028290c723e */ /* 0x002fe400000010ff */
[----:B------:R-:W-:Y:S02]  /*1bbe0*/  F2FP.BF16.F32.PACK_AB R13, R43, R42 ;  /* 0x0000002a2b0d723e */ /* 0x000fe400000010ff */
[----:B------:R-:W-:Y:S02]  /*1bbf0*/  F2FP.BF16.F32.PACK_AB R14, R45, R44 ;  /* 0x0000002c2d0e723e */ /* 0x000fe400000010ff */
[----:B------:R-:W-:Y:S02]  /*1bc00*/  F2FP.BF16.F32.PACK_AB R15, R47, R46 ;  /* 0x0000002e2f0f723e */ /* 0x000fe400000010ff */
[----:B------:R-:W-:Y:S02]  /*1bc10*/  LOP3.LUT R32, R32, R109, RZ, 0x3c, !PT ;  /* 0x0000006d20207212 */ /* 0x000fe400078e3cff */
[----:B------:R-:W-:Y:S01]  /*1bc20*/  F2FP.BF16.F32.PACK_AB R24, R49, R48 ;  /* 0x000000303118723e */ /* 0x000fe200000010ff */
[----:B------:R-:W-:Y:S01]  /*1bc30*/  STSM.16.M88.4 [R38], R12 ;  /* 0x0000000c26007844 */ /* 0x000fe20000000200 */
[----:B------:R-:W-:-:S02]  /*1bc40*/  F2FP.BF16.F32.PACK_AB R25, R51, R50 ;  /* 0x000000323319723e */ /* 0x000fc400000010ff */
[----:B------:R-:W-:Y:S02]  /*1bc50*/  F2FP.BF16.F32.PACK_AB R26, R53, R52 ;  /* 0x00000034351a723e */ /* 0x000fe400000010ff */
[----:B------:R-:W-:Y:S02]  /*1bc60*/  F2FP.BF16.F32.PACK_AB R27, R55, R54 ;  /* 0x00000036371b723e */ /* 0x000fe400000010ff */
[----:B------:R-:W-:Y:S02]  /*1bc70*/  MOV R4, R28 ;  /* 0x0000001c00047202 */ /* 0x000fe40000000f00 */
[----:B------:R-:W-:Y:S01]  /*1bc80*/  MOV R106, R30 ;  /* 0x0000001e006a7202 */ /* 0x000fe20000000f00 */
[----:B------:R1:W-:Y:S01]  /*1bc90*/  STSM.16.M88.4 [R39], R24 ;  /* 0x0000001827007844 */ /* 0x0003e20000000200 */
[----:B------:R-:W-:Y:S02]  /*1bca0*/  F2FP.BF16.F32.PACK_AB R28, R57, R56 ;  /* 0x00000038391c723e */ /* 0x000fe400000010ff */
[----:B------:R-:W-:-:S02]  /*1bcb0*/  F2FP.BF16.F32.PACK_AB R29, R59, R58 ;  /* 0x0000003a3b1d723e */ /* 0x000fc400000010ff */
[----:B------:R-:W-:Y:S02]  /*1bcc0*/  F2FP.BF16.F32.PACK_AB R30, R61, R60 ;  /* 0x0000003c3d1e723e */ /* 0x000fe400000010ff */
[----:B------:R-:W-:Y:S02]  /*1bcd0*/  F2FP.BF16.F32.PACK_AB R31, R63, R62 ;  /* 0x0000003e3f1f723e */ /* 0x000fe400000010ff */
[----:B------:R-:W-:Y:S02]  /*1bce0*/  MOV R3, R32 ;  /* 0x0000002000037202 */ /* 0x000fe40000000f00 */
[----:B------:R-:W-:Y:S01]  /*1bcf0*/  F2FP.BF16.F32.PACK_AB R32, R65, R64 ;  /* 0x000000404120723e */ /* 0x000fe200000010ff */
[----:B------:R2:W-:Y:S01]  /*1bd00*/  STSM.16.M88.4 [R0], R28 ;  /* 0x0000001c00007844 */ /* 0x0005e20000000200 */
[----:B------:R-:W-:Y:S02]  /*1bd10*/  F2FP.BF16.F32.PACK_AB R33, R67, R66 ;  /* 0x000000424321723e */ /* 0x000fe400000010ff */
[----:B------:R-:W-:Y:S01]  /*1bd20*/  F2FP.BF16.F32.PACK_AB R35, R71, R70 ;  /* 0x000000464723723e */ /* 0x000fe200000010ff */
[----:B-1----:R-:W1:Y:S01]  /*1bd30*/  LDC.64 R26, c[0x0][0xba8] ;  /* 0x0002ea00ff1a7b82 */ /* 0x002e620000000a00 */
[----:B------:R-:W-:-:S02]  /*1bd40*/  F2FP.BF16.F32.PACK_AB R37, R75, R74 ;  /* 0x0000004a4b25723e */ /* 0x000fc400000010ff */
[----:B------:R-:W-:Y:S01]  /*1bd50*/  F2FP.BF16.F32.PACK_AB R38, R77, R76 ;  /* 0x0000004c4d26723e */ /* 0x000fe200000010ff */
[----:B------:R-:W-:Y:S01]  /*1bd60*/  STSM.16.M88.4 [R4], R32 ;  /* 0x0000002004007844 */ /* 0x000fe20000000200 */
[----:B------:R-:W-:Y:S02]  /*1bd70*/  F2FP.BF16.F32.PACK_AB R39, R79, R78 ;  /* 0x0000004e4f27723e */ /* 0x000fe400000010ff */
[----:B------:R-:W-:Y:S02]  /*1bd80*/  F2FP.BF16.F32.PACK_AB R8, R81, R80 ;  /* 0x000000505108723e */ /* 0x000fe400000010ff */
[----:B------:R-:W-:Y:S01]  /*1bd90*/  F2FP.BF16.F32.PACK_AB R9, R83, R82 ;  /* 0x000000525309723e */ /* 0x000fe200000010ff */
[----:B------:R-:W-:Y:S01]  /*1bda0*/  STSM.16.M88.4 [R106], R36 ;  /* 0x000000246a007844 */ /* 0x000fe20000000200 */
[----:B------:R-:W-:Y:S01]  /*1bdb0*/  F2FP.BF16.F32.PACK_AB R10, R85, R84 ;  /* 0x00000054550a723e */ /* 0x000fe200000010ff */
[----:B--2---:R-:W-:Y:S01]  /*1bdc0*/  IMAD.MOV.U32 R0, RZ, RZ, RZ ;  /* 0x000000ffff007224 */ /* 0x004fe200078e00ff */
[----:B------:R-:W-:-:S02]  /*1bdd0*/  F2FP.BF16.F32.PACK_AB R11, R87, R86 ;  /* 0x00000056570b723e */ /* 0x000fc400000010ff */
[----:B------:R-:W-:Y:S02]  /*1bde0*/  ISETP.NE.U32.AND P0, PT, RZ, UR6, PT ;  /* 0x00000006ff007c0c */ /* 0x000fe4000bf05070 */
[----:B------:R-:W-:Y:S01]  /*1bdf0*/  IADD3 R12, P1, R211, UR6, RZ ;  /* 0x00000006d30c7c10 */ /* 0x000fe2000ff3e0ff */
[----:B------:R2:W-:Y:S01]  /*1be00*/  STSM.16.M88.4 [R3], R8 ;  /* 0x0000000803007844 */ /* 0x0005e20000000200 */
[----:B------:R-:W-:Y:S01]  /*1be10*/  BAR.SYNC.DEFER_BLOCKING 0x1, 0x100 ;  /* 0x0044000000007b1d */ /* 0x000fe20000010000 */
[----:B------:R-:W-:Y:S02]  /*1be20*/  ISETP.NE.AND.EX P0, PT, RZ, UR7, PT, P0 ;  /* 0x00000007ff007c0c */ /* 0x000fe4000bf05300 */
[----:B------:R-:W-:Y:S01]  /*1be30*/  IADD3.X R13, R212, UR7, RZ, P1, !PT ;  /* 0x00000007d40d7c10 */ /* 0x000fe20008ffe4ff */
[----:B------:R-:W-:-:S04]  /*1be40*/  IMAD.MOV.U32 R30, RZ, RZ, 0x9b8 ;  /* 0x000009b8ff1e7424 */ /* 0x000fc800078e00ff */
[----:B--2---:R-:W2:Y:S06]  /*1be50*/  LDC R3, c[0x0][0xbe8] ;  /* 0x0002fa00ff037b82 */ /* 0x004eac0000000800 */
[----:B------:R-:W3:Y:S01]  /*1be60*/  @P0 LDG.E R0, desc[UR60][R12.64] ;  /* 0x0000003c0c000981 */ /* 0x000ee2000c1e1900 */
[----:B------:R-:W-:-:S04]  /*1be70*/  ISETP.NE.U32.AND P1, PT, RZ, UR4, PT ;  /* 0x00000004ff007c0c */ /* 0x000fc8000bf25070 */
[----:B------:R-:W-:-:S13]  /*1be80*/  ISETP.NE.AND.EX P1, PT, RZ, UR5, PT, P1 ;  /* 0x00000005ff007c0c */ /* 0x000fda000bf25310 */
[----:B------:R-:W-:Y:S01]  /*1be90*/  @P1 IADD3 R8, P2, R211, UR4, RZ ;  /* 0x00000004d3081c10 */ /* 0x000fe2000ff5e0ff */
[----:B------:R-:W-:Y:S02]  /*1bea0*/  ULDC UR4, c[0x0][0xa88] ;  /* 0x0002a20000047ab9 */ /* 0x000fe40000000800 */
[----:B------:R-:W-:Y:S01]  /*1beb0*/  IMAD.U32 R4, RZ, RZ, UR4 ;  /* 0x00000004ff047e24 */ /* 0x000fe2000f8e00ff */
[----:B------:R-:W-:Y:S01]  /*1bec0*/  @P1 IADD3.X R9, R212, UR5, RZ, P2, !PT ;  /* 0x00000005d4091c10 */ /* 0x000fe200097fe4ff */
[----:B------:R-:W-:Y:S01]  /*1bed0*/  ULDC UR4, c[0x0][0xad4] ;  /* 0x0002b50000047ab9 */ /* 0x000fe20000000800 */
[----:B------:R-:W-:Y:S02]  /*1bee0*/  ISETP.NE.AND P2, PT, R209, RZ, PT ;  /* 0x000000ffd100720c */ /* 0x000fe40003f45270 */
[----:B--2---:R-:W-:Y:S01]  /*1bef0*/  ISETP.NE.AND P4, PT, R3, 0x1, PT ;  /* 0x000000010300780c */ /* 0x004fe20003f85270 */
[----:B------:R2:W5:Y:S01]  /*1bf00*/  @P1 LDG.E R4, desc[UR60][R8.64] ;  /* 0x0000003c08041981 */ /* 0x000562000c1e1900 */
[----:B------:R-:W-:Y:S01]  /*1bf10*/  SEL R209, R209, UR4, P2 ;  /* 0x00000004d1d17c07 */ /* 0x000fe20009000000 */
[----:B------:R-:W-:Y:S01]  /*1bf20*/  IMAD.IADD R28, R205, 0x1, R200 ;  /* 0x00000001cd1c7824 */ /* 0x000fe200078e02c8 */
[----:B------:R-:W-:-:S02]  /*1bf30*/  ISETP.NE.U32.AND P2, PT, RZ, UR6, PT ;  /* 0x00000006ff007c0c */ /* 0x000fc4000bf45070 */
[----:B------:R-:W-:Y:S02]  /*1bf40*/  ISETP.GT.AND P3, PT, R209, 0x1, PT ;  /* 0x00000001d100780c */ /* 0x000fe40003f64270 */
[----:B------:R-:W-:Y:S02]  /*1bf50*/  ISETP.NE.AND.EX P2, PT, RZ, UR7, PT, P2 ;  /* 0x00000007ff007c0c */ /* 0x000fe4000bf45320 */
[----:B------:R-:W-:Y:S02]  /*1bf60*/  SEL R30, R30, 0x978, P3 ;  /* 0x000009781e1e7807 */ /* 0x000fe40001800000 */
[----:B------:R-:W-:Y:S01]  /*1bf70*/  SEL R210, R210, RZ, !P2 ;  /* 0x000000ffd2d27207 */ /* 0x000fe20005000000 */
[----:B------:R-:W4:Y:S01]  /*1bf80*/  @P4 LDC R35, c[0x0][0xbec] ;  /* 0x0002fb00ff234b82 */ /* 0x000f220000000800 */
[----:B------:R-:W-:-:S07]  /*1bf90*/  SEL R29, R232, RZ, !P2 ;  /* 0x000000ffe81d7207 */ /* 0x000fce0005000000 */
[----:B------:R-:W0:Y:S08]  /*1bfa0*/  LDC.64 R10, c[0x0][R30+0x220] ;  /* 0x000088001e0a7b82 */ /* 0x000e300000000a00 */
[----:B------:R-:W4:Y:S08]  /*1bfb0*/  LDC.64 R14, c[0x0][R30+0x218] ;  /* 0x000086001e0e7b82 */ /* 0x000f300000000a00 */
[----:B------:R-:W4:Y:S08]  /*1bfc0*/  LDC.64 R24, c[0x0][R30+0x228] ;  /* 0x00008a001e187b82 */ /* 0x000f300000000a00 */
[----:B--2---:R-:W2:Y:S08]  /*1bfd0*/  LDC.64 R8, c[0x0][R30+0x210] ;  /* 0x000084001e087b82 */ /* 0x004eb00000000a00 */
[----:B------:R-:W2:Y:S08]  /*1bfe0*/  @P4 LDC R37, c[0x0][0xbf0] ;  /* 0x0002fc00ff254b82 */ /* 0x000eb00000000800 */
[----:B-1----:R-:W1:Y:S01]  /*1bff0*/  @!P3 LDC R26, c[0x0][0xb50] ;  /* 0x0002d400ff1abb82 */ /* 0x002e620000000800 */
[----:B0-----:R-:W-:-:S07]  /*1c000*/  IMAD R11, R11, R210, RZ ;  /* 0x000000d20b0b7224 */ /* 0x001fce00078e02ff */
[----:B------:R-:W0:Y:S01]  /*1c010*/  @!P3 LDC R27, c[0x0][0xb54] ;  /* 0x0002d500ff1bbb82 */ /* 0x000e220000000800 */
[C---:B------:R-:W-:Y:S01]  /*1c020*/  IMAD R33, R10.reuse, R29, R11 ;  /* 0x0000001d0a217224 */ /* 0x040fe200078e020b */
[----:B------:R-:W-:Y:S01]  /*1c030*/  SEL R29, R215, RZ, P3 ;  /* 0x000000ffd71d7207 */ /* 0x000fe20001800000 */
[----:B------:R-:W-:-:S04]  /*1c040*/  IMAD.WIDE.U32 R10, R10, R210, RZ ;  /* 0x000000d20a0a7225 */ /* 0x000fc800078e00ff */
[-C--:B----4-:R-:W-:Y:S02]  /*1c050*/  IMAD R31, R15, R206.reuse, RZ ;  /* 0x000000ce0f1f7224 */ /* 0x090fe400078e02ff */
[----:B------:R-:W-:-:S04]  /*1c060*/  IMAD.WIDE.U32 R14, R14, R206, RZ ;  /* 0x000000ce0e0e7225 */ /* 0x000fc800078e00ff */
[----:B------:R-:W-:Y:S02]  /*1c070*/  IMAD.IADD R33, R11, 0x1, R33 ;  /* 0x000000010b217824 */ /* 0x000fe400078e0221 */
[----:B------:R-:W-:Y:S02]  /*1c080*/  IMAD.MOV.U32 R11, RZ, RZ, R28 ;  /* 0x000000ffff0b7224 */ /* 0x000fe400078e001c */
[----:B------:R-:W-:Y:S02]  /*1c090*/  IMAD.IADD R15, R15, 0x1, R31 ;  /* 0x000000010f0f7824 */ /* 0x000fe400078e021f */
[-C--:B------:R-:W-:Y:S02]  /*1c0a0*/  IMAD R31, R25, R29.reuse, RZ ;  /* 0x0000001d191f7224 */ /* 0x080fe400078e02ff */
[----:B------:R-:W-:-:S04]  /*1c0b0*/  IMAD.WIDE.U32 R24, R24, R29, RZ ;  /* 0x0000001d18187225 */ /* 0x000fc800078e00ff */
[----:B------:R-:W-:Y:S01]  /*1c0c0*/  IMAD.IADD R31, R25, 0x1, R31 ;  /* 0x00000001191f7824 */ /* 0x000fe200078e021f */
[--C-:B---3--:R-:W-:Y:S01]  /*1c0d0*/  IADD3 R14, P2, P5, R10, R14, R0.reuse ;  /* 0x0000000e0a0e7210 */ /* 0x108fe20007d5e000 */
        /* <DEDUP_REMOVED lines=13> */
[----:B-1----:R-:W-:-:S03]  /*1c1b0*/  LEA R26, P2, R24, R26, 0x2 ;  /* 0x0000001a181a7211 */ /* 0x002fc600078410ff */
[----:B------:R-:W-:-:S05]  /*1c1c0*/  IMAD.IADD R8, R25, 0x1, R9 ;  /* 0x0000000119087824 */ /* 0x000fca00078e0209 */
[----:B0-----:R-:W-:Y:S01]  /*1c1d0*/  LEA.HI.X R24, R24, R27, R8, 0x2, P2 ;  /* 0x0000001b18187211 */ /* 0x001fe200010f1408 */
[----:B------:R-:W-:Y:S06]  /*1c1e0*/  @P1 BRA `(.L_x_2695) ;  /* 0x0000000000101947 */ /* 0x000fec0003800000 */
[----:B------:R-:W-:Y:S05]  /*1c1f0*/  @!P0 BRA `(.L_x_2695) ;  /* 0x00000000000c8947 */ /* 0x000fea0003800000 */
[----:B------:R-:W2:Y:S04]  /*1c200*/  LDG.E R9, desc[UR60][R12.64] ;  /* 0x0000003c0c097981 */ /* 0x000ea8000c1e1900 */
[----:B-----5:R-:W2:Y:S02]  /*1c210*/  LDG.E R4, desc[UR60][R12.64+0x4] ;  /* 0x0000043c0c047981 */ /* 0x020ea4000c1e1900 */
[----:B--2---:R-:W-:-:S07]  /*1c220*/  IMAD.IADD R4, R4, 0x1, -R9 ;  /* 0x0000000104047824 */ /* 0x004fce00078e0a09 */
.L_x_2695:
[----:B------:R-:W2:Y:S01]  /*1c230*/  LDL R13, [R1+0x7c] ;  /* 0x00007c00010d7983 */ /* 0x000ea20000100800 */
[----:B-----5:R-:W-:Y:S01]  /*1c240*/  IMAD R4, R4, R3, RZ ;  /* 0x0000000304047224 */ /* 0x020fe200078e02ff */
[----:B------:R-:W0:Y:S02]  /*1c250*/  S2R R14, SR_TID.X ;  /* 0x00000000000e7919 */ /* 0x000e240000002100 */
[----:B------:R-:W-:Y:S04]  /*1c260*/  SHFL.IDX PT, R8, R26, RZ, 0x1c1f ;  /* 0x001c1fff1a087589 */ /* 0x000fe800000e0000 */
[----:B------:R-:W1:Y:S04]  /*1c270*/  SHFL.IDX PT, R9, R24, RZ, 0x1c1f ;  /* 0x001c1fff18097589 */ /* 0x000e6800000e0000 */
[----:B------:R-:W-:Y:S04]  /*1c280*/  SHFL.IDX PT, R10, R26, 0x1, 0x1c1f ;  /* 0x003c1f001a0a7f89 */ /* 0x000fe800000e0000 */
[----:B------:R-:W3:Y:S01]  /*1c290*/  SHFL.IDX PT, R11, R24, 0x1, 0x1c1f ;  /* 0x003c1f00180b7f89 */ /* 0x000ee200000e0000 */
[----:B0-----:R-:W-:-:S05]  /*1c2a0*/  VIADD R14, R14, 0xffffff80 ;  /* 0xffffff800e0e7836 */ /* 0x001fca0000000000 */
[----:B------:R-:W-:-:S04]  /*1c2b0*/  SHF.R.S32.HI R12, RZ, 0x1f, R14 ;  /* 0x0000001fff0c7819 */ /* 0x000fc8000001140e */
[----:B------:R-:W-:-:S04]  /*1c2c0*/  LEA.HI R12, R12, R14, RZ, 0x7 ;  /* 0x0000000e0c0c7211 */ /* 0x000fc800078f38ff */
[----:B------:R-:W-:-:S05]  /*1c2d0*/  LOP3.LUT R12, R12, 0xffffff80, RZ, 0xc0, !PT ;  /* 0xffffff800c0c7812 */ /* 0x000fca00078ec0ff */
[----:B------:R-:W-:-:S05]  /*1c2e0*/  IMAD.IADD R12, R14, 0x1, -R12 ;  /* 0x000000010e0c7824 */ /* 0x000fca00078e0a0c */
[----:B------:R-:W-:Y:S01]  /*1c2f0*/  LOP3.LUT P0, RZ, R12, 0x3, RZ, 0xc0, !PT ;  /* 0x000000030cff7812 */ /* 0x000fe2000780c0ff */
[----:B--2---:R-:W-:-:S04]  /*1c300*/  IMAD.IADD R15, R13, 0x1, R200 ;  /* 0x000000010d0f7824 */ /* 0x004fc800078e02c8 */
[C---:B------:R-:W-:Y:S01]  /*1c310*/  VIADD R27, R15.reuse, 0x8 ;  /* 0x000000080f1b7836 */ /* 0x040fe20000000000 */
[----:B------:R-:W-:-:S04]  /*1c320*/  ISETP.GE.OR P1, PT, R15, R4, P0 ;  /* 0x000000040f00720c */ /* 0x000fc80000726670 */
[----:B------:R-:W-:-:S09]  /*1c330*/  ISETP.GE.OR P0, PT, R27, R4, P0 ;  /* 0x000000041b00720c */ /* 0x000fd20000706670 */
[----:B-1----:R0:W-:Y:S04]  /*1c340*/  @!P1 ST.E desc[UR60][R8.64], R20 ;  /* 0x0000001408009985 */ /* 0x0021e8000c10193c */
[----:B---3--:R0:W-:Y:S01]  /*1c350*/  @!P0 ST.E desc[UR60][R10.64], R21 ;  /* 0x000000150a008985 */ /* 0x0081e2000c10193c */
[----:B------:R-:W-:Y:S05]  /*1c360*/  @P3 BRA `(.L_x_2696) ;  /* 0x0000000800843947 */ /* 0x000fea0003800000 */
[----:B0-----:R-:W-:Y:S01]  /*1c370*/  IMAD R9, R233, 0x40, R203 ;  /* 0x00000040e9097824 */ /* 0x001fe200078e02cb */
[----:B------:R-:W0:Y:S01]  /*1c380*/  @P4 LDC R53, c[0x0][0xbec] ;  /* 0x0002fb00ff354b82 */ /* 0x000e220000000800 */
[----:B------:R-:W-:Y:S02]  /*1c390*/  ULDC.64 UR4, c[0x0][0xaa0] ;  /* 0x0002a80000047ab9 */ /* 0x000fe40000000a00 */
[----:B------:R-:W-:-:S04]  /*1c3a0*/  IMAD.WIDE R88, R9, 0x2, R88 ;  /* 0x0000000209587825 */ /* 0x000fc800078e0258 */
[----:B------:R-:W-:Y:S01]  /*1c3b0*/  IMAD R21, R106, UR4, RZ ;  /* 0x000000046a157c24 */ /* 0x000fe2000f8e02ff */
[----:B------:R-:W1:Y:S01]  /*1c3c0*/  @P4 LDC R55, c[0x0][0xbf0] ;  /* 0x0002fc00ff374b82 */ /* 0x000e620000000800 */
[----:B------:R-:W-:Y:S02]  /*1c3d0*/  IADD3 R13, P6, R88, 0x1000, RZ ;  /* 0x00001000580d7810 */ /* 0x000fe40007fde0ff */
[----:B------:R-:W-:Y:S01]  /*1c3e0*/  IMAD R49, R0, UR5, R21 ;  /* 0x0000000500317c24 */ /* 0x000fe2000f8e0215 */
[----:B------:R-:W-:Y:S01]  /*1c3f0*/  IADD3 R25, P5, R88, 0x2000, RZ ;  /* 0x0000200058197810 */ /* 0x000fe20007fbe0ff */
[----:B------:R-:W-:Y:S01]  /*1c400*/  IMAD.WIDE.U32 R20, R0, UR4, RZ ;  /* 0x0000000400147c25 */ /* 0x000fe2000f8e00ff */
[----:B------:R-:W-:Y:S01]  /*1c410*/  LOP3.LUT R12, R13, 0x380, RZ, 0xc0, !PT ;  /* 0x000003800d0c7812 */ /* 0x000fe200078ec0ff */
[----:B------:R-:W-:Y:S01]  /*1c420*/  ULDC.64 UR4, c[0x0][0xae8] ;  /* 0x0002ba0000047ab9 */ /* 0x000fe20000000a00 */
[----:B------:R-:W-:Y:S01]  /*1c430*/  IADD3 R29, P3, R88, 0x3000, RZ ;  /* 0x00003000581d7810 */ /* 0x000fe20007f7e0ff */
[----:B------:R-:W-:Y:S01]  /*1c440*/  IMAD.IADD R21, R21, 0x1, R49 ;  /* 0x0000000115157824 */ /* 0x000fe200078e0231 */
[----:B------:R-:W-:Y:S01]  /*1c450*/  SHF.R.U64 R12, R12, 0x3, RZ ;  /* 0x000000030c0c7819 */ /* 0x000fe200000012ff */
[----:B------:R-:W-:Y:S01]  /*1c460*/  IMAD R49, R208, 0x20, R233 ;  /* 0x00000020d0317824 */ /* 0x000fe200078e02e9 */
[----:B------:R-:W-:-:S02]  /*1c470*/  IADD3 R33, P2, R88, 0x4000, RZ ;  /* 0x0000400058217810 */ /* 0x000fc40007f5e0ff */
[----:B------:R-:W-:Y:S01]  /*1c480*/  LOP3.LUT R12, R12, R13, RZ, 0x3c, !PT ;  /* 0x0000000d0c0c7212 */ /* 0x000fe200078e3cff */
[----:B------:R-:W-:Y:S01]  /*1c490*/  IMAD.IADD R50, R200, 0x1, R49 ;  /* 0x00000001c8327824 */ /* 0x000fe200078e0231 */
[C---:B------:R-:W-:Y:S01]  /*1c4a0*/  IADD3 R37, P1, R88.reuse, 0x5000, RZ ;  /* 0x0000500058257810 */ /* 0x040fe20007f3e0ff */
[----:B------:R-:W-:Y:S01]  /*1c4b0*/  IMAD.X R13, RZ, RZ, R89, P6 ;  /* 0x000000ffff0d7224 */ /* 0x000fe200030e0659 */
[C---:B------:R-:W-:Y:S02]  /*1c4c0*/  IADD3 R41, P0, R88.reuse, 0x6000, RZ ;  /* 0x0000600058297810 */ /* 0x040fe40007f1e0ff */
[----:B------:R-:W-:Y:S01]  /*1c4d0*/  IADD3 R9, P6, R88, 0x7000, RZ ;  /* 0x0000700058097810 */ /* 0x000fe20007fde0ff */
[----:B------:R-:W-:Y:S01]  /*1c4e0*/  IMAD.WIDE.U32 R20, R206, UR4, R20 ;  /* 0x00000004ce147c25 */ /* 0x000fe2000f8e0014 */
[----:B------:R-:W-:Y:S01]  /*1c4f0*/  LOP3.LUT R24, R25, 0x380, RZ, 0xc0, !PT ;  /* 0x0000038019187812 */ /* 0x000fe200078ec0ff */
[----:B------:R-:W5:Y:S01]  /*1c500*/  LD.E.128 R12, desc[UR60][R12.64] ;  /* 0x0000003c0c0c7980 */ /* 0x000f62000c101d00 */
[----:B------:R-:W-:Y:S01]  /*1c510*/  LOP3.LUT R28, R29, 0x380, RZ, 0xc0, !PT ;  /* 0x000003801d1c7812 */ /* 0x000fe200078ec0ff */
[----:B0-----:R-:W-:Y:S01]  /*1c520*/  @P4 IMAD.HI.U32 R0, R50, R53, RZ ;  /* 0x0000003532004227 */ /* 0x001fe200078e00ff */
[----:B------:R-:W-:-:S02]  /*1c530*/  LOP3.LUT R32, R33, 0x380, RZ, 0xc0, !PT ;  /* 0x0000038021207812 */ /* 0x000fc400078ec0ff */
[----:B------:R-:W-:Y:S02]  /*1c540*/  LOP3.LUT R36, R37, 0x380, RZ, 0xc0, !PT ;  /* 0x0000038025247812 */ /* 0x000fe400078ec0ff */
[----:B------:R-:W-:Y:S01]  /*1c550*/  SHF.R.S32.HI R51, RZ, 0x1f, R210 ;  /* 0x0000001fff337819 */ /* 0x000fe200000114d2 */
[----:B------:R-:W-:Y:S01]  /*1c560*/  IMAD.MOV.U32 R49, RZ, RZ, R50 ;  /* 0x000000ffff317224 */ /* 0x000fe200078e0032 */
[----:B------:R-:W-:Y:S01]  /*1c570*/  LOP3.LUT R40, R41, 0x380, RZ, 0xc0, !PT ;  /* 0x0000038029287812 */ /* 0x000fe200078ec0ff */
[----:B------:R-:W-:Y:S01]  /*1c580*/  IMAD.X R45, RZ, RZ, R89, P6 ;  /* 0x000000ffff2d7224 */ /* 0x000fe200030e0659 */
[----:B------:R-:W-:Y:S01]  /*1c590*/  LOP3.LUT R8, R9, 0x380, RZ, 0xc0, !PT ;  /* 0x0000038009087812 */ /* 0x000fe200078ec0ff */
[----:B------:R-:W-:Y:S01]  /*1c5a0*/  IMAD R21, R206, UR5, R21 ;  /* 0x00000005ce157c24 */ /* 0x000fe2000f8e0215 */
[----:B------:R-:W-:Y:S01]  /*1c5b0*/  LOP3.LUT R11, R88, 0x380, RZ, 0xc0, !PT ;  /* 0x00000380580b7812 */ /* 0x000fe200078ec0ff */
[----:B------:R-:W-:Y:S01]  /*1c5c0*/  ULDC.64 UR4, c[0x0][0xaf0] ;  /* 0x0002bc0000047ab9 */ /* 0x000fe20000000a00 */
[----:B------:R-:W-:-:S02]  /*1c5d0*/  SHF.R.U64 R24, R24, 0x3, RZ ;  /* 0x0000000318187819 */ /* 0x000fc400000012ff */
[----:B------:R-:W-:Y:S02]  /*1c5e0*/  SHF.R.U64 R28, R28, 0x3, RZ ;  /* 0x000000031c1c7819 */ /* 0x000fe400000012ff */
[----:B------:R-:W-:Y:S02]  /*1c5f0*/  SHF.R.U64 R32, R32, 0x3, RZ ;  /* 0x0000000320207819 */ /* 0x000fe400000012ff */
[----:B------:R-:W-:Y:S02]  /*1c600*/  SHF.R.U64 R36, R36, 0x3, RZ ;  /* 0x0000000324247819 */ /* 0x000fe400000012ff */
[----:B------:R-:W-:Y:S02]  /*1c610*/  SHF.R.U64 R40, R40, 0x3, RZ ;  /* 0x0000000328287819 */ /* 0x000fe400000012ff */
[----:B-1----:R-:W-:Y:S01]  /*1c620*/  @P4 SHF.R.U32.HI R49, RZ, R55, R0 ;  /* 0x00000037ff314219 */ /* 0x002fe20000011600 */
[----:B------:R-:W-:Y:S01]  /*1c630*/  IMAD R51, R51, UR4, RZ ;  /* 0x0000000433337c24 */ /* 0x000fe2000f8e02ff */
[----:B------:R-:W-:-:S02]  /*1c640*/  SHF.R.U64 R8, R8, 0x3, RZ ;  /* 0x0000000308087819 */ /* 0x000fc400000012ff */
[----:B------:R-:W-:Y:S01]  /*1c650*/  SHF.R.U64 R11, R11, 0x3, RZ ;  /* 0x000000030b0b7819 */ /* 0x000fe200000012ff */
        /* <DEDUP_REMOVED lines=11> */
[----:B------:R-:W-:Y:S01]  /*1c710*/  SHF.R.S32.HI R0, RZ, 0x1f, R49 ;  /* 0x0000001fff007819 */ /* 0x000fe20000011431 */
[----:B------:R-:W-:Y:S01]  /*1c720*/  IMAD R51, R210, UR5, R51 ;  /* 0x00000005d2337c24 */ /* 0x000fe2000f8e0233 */
[----:B------:R-:W-:Y:S01]  /*1c730*/  LOP3.LUT R44, R8, R9, RZ, 0x3c, !PT ;  /* 0x00000009082c7212 */ /* 0x000fe200078e3cff */
[----:B------:R-:W-:Y:S01]  /*1c740*/  IMAD.WIDE.U32 R20, R210, UR4, R20 ;  /* 0x00000004d2147c25 */ /* 0x000fe2000f8e0014 */
[----:B------:R-:W-:Y:S01]  /*1c750*/  LOP3.LUT R88, R11, R88, RZ, 0x3c, !PT ;  /* 0x000000580b587212 */ /* 0x000fe200078e3cff */
[----:B------:R-:W-:Y:S01]  /*1c760*/  ULDC.64 UR4, c[0x0][0xae0] ;  /* 0x0002b80000047ab9 */ /* 0x000fe20000000a00 */
[----:B------:R-:W5:Y:S01]  /*1c770*/  LD.E.128 R24, desc[UR60][R24.64] ;  /* 0x0000003c18187980 */ /* 0x000f62000c101d00 */
        /* <DEDUP_REMOVED lines=21> */
[----:B------:R-:W-:Y:S02]  /*1c8d0*/  IMAD.IADD R53, R233, 0x1, R200 ;  /* 0x00000001e9357824 */ /* 0x000fe400078e02c8 */
[C---:B------:R-:W-:Y:S02]  /*1c8e0*/  IMAD R51, R3.reuse, UR5, R0 ;  /* 0x0000000503337c24 */ /* 0x040fe4000f8e0200 */
[----:B------:R-:W-:Y:S01]  /*1c8f0*/  IMAD.WIDE.U32 R20, R3, UR4, R20 ;  /* 0x0000000403147c25 */ /* 0x000fe2000f8e0014 */
[----:B------:R-:W-:Y:S01]  /*1c900*/  ISETP.GE.AND P2, PT, R53, R4, PT ;  /* 0x000000043500720c */ /* 0x000fe20003f46270 */
[----:B------:R-:W-:Y:S02]  /*1c910*/  ULDC.64 UR4, c[0x0][0xa80] ;  /* 0x0002a00000047ab9 */ /* 0x000fe40000000a00 */
[----:B------:R-:W-:Y:S01]  /*1c920*/  VIADD R0, R2, 0x34820 ;  /* 0x0003482002007836 */ /* 0x000fe20000000000 */
[----:B------:R-:W-:Y:S01]  /*1c930*/  LEA R50, P3, R20, UR4, 0x1 ;  /* 0x0000000414327c11 */ /* 0x000fe2000f8608ff */
[----:B------:R-:W-:-:S03]  /*1c940*/  IMAD.IADD R21, R21, 0x1, R51 ;  /* 0x0000000115157824 */ /* 0x000fc600078e0233 */
[----:B------:R-:W-:Y:S02]  /*1c950*/  PRMT R0, RZ, 0x654, R0 ;  /* 0x00000654ff007816 */ /* 0x000fe40000000000 */
[----:B------:R-:W-:Y:S01]  /*1c960*/  LEA.HI.X R51, R20, UR5, R21, 0x1, P3 ;  /* 0x0000000514337c11 */ /* 0x000fe200098f0c15 */
[C---:B------:R-:W-:Y:S02]  /*1c970*/  VIADD R49, R53.reuse, 0x20 ;  /* 0x0000002035317836 */ /* 0x040fe40000000000 */
[----:B------:R-:W-:Y:S01]  /*1c980*/  VIADD R3, R53, 0x40 ;  /* 0x0000004035037836 */ /* 0x000fe20000000000 */
[----:B-1----:R1:W-:Y:S01]  /*1c990*/  SYNCS.ARRIVE.TRANS64.RED.A1T0 RZ, [R0+URZ], RZ ;  /* 0x000000ff00ff79a7 */ /* 0x0023e2000810043f */
[----:B------:R0:W2:Y:S01]  /*1c9a0*/  SHFL.IDX PT, R48, R50, RZ, 0x181f ;  /* 0x00181fff32307589 */ /* 0x0000a200000e0000 */
[----:B------:R-:W-:Y:S01]  /*1c9b0*/  BSSY B1, `(.L_x_2697) ;  /* 0x0000010000017945 */ /* 0x000fe20003800000 */
[-C--:B------:R-:W-:Y:S02]  /*1c9c0*/  ISETP.GE.AND P0, PT, R49, R4.reuse, PT ;  /* 0x000000043100720c */ /* 0x080fe40003f06270 */
[----:B------:R-:W-:Y:S01]  /*1c9d0*/  ISETP.GE.AND P1, PT, R3, R4, PT ;  /* 0x000000040300720c */ /* 0x000fe20003f26270 */
[----:B-1----:R0:W1:Y:S01]  /*1c9e0*/  SHFL.IDX PT, R0, R51, RZ, 0x181f ;  /* 0x00181fff33007589 */ /* 0x00206200000e0000 */
[----:B------:R-:W-:-:S02]  /*1c9f0*/  SHF.R.S32.HI R107, RZ, 0x1f, R207 ;  /* 0x0000001fff6b7819 */ /* 0x000fc400000114cf */
[----:B------:R-:W-:Y:S01]  /*1ca00*/  SHF.R.S32.HI R108, RZ, 0x1f, R203 ;  /* 0x0000001fff6c7819 */ /* 0x000fe200000114cb */
[----:B------:R-:W-:Y:S08]  /*1ca10*/  @P2 BRA `(.L_x_2698) ;  /* 0x0000000000242947 */ /* 0x000ff00003800000 */
        /* <DEDUP_REMOVED lines=9> */
.L_x_2698:
[----:B------:R-:W-:Y:S05]  /*1cab0*/  BSYNC B1 ;  /* 0x0000000000017941 */ /* 0x000fea0003800000 */
.L_x_2697:
        /* <DEDUP_REMOVED lines=13> */
.L_x_2700:
[----:B------:R-:W-:Y:S05]  /*1cb90*/  BSYNC B1 ;  /* 0x0000000000017941 */ /* 0x000fea0003800000 */
.L_x_2699:
        /* <DEDUP_REMOVED lines=13> */
.L_x_2702:
[----:B------:R-:W-:Y:S05]  /*1cc70*/  BSYNC B1 ;  /* 0x0000000000017941 */ /* 0x000fea0003800000 */
.L_x_2701:
[----:B------:R-:W-:Y:S01]  /*1cc80*/  VIADD R3, R53, 0x60 ;  /* 0x0000006035037836 */ /* 0x000fe20000000000 */
[----:B0-----:R0:W0:Y:S04]  /*1cc90*/  SHFL.IDX PT, R0, R51, 0x3, 0x181f ;  /* 0x00781f0033007f89 */ /* 0x00102800000e0000 */
[----:B------:R-:W-:Y:S01]  /*1cca0*/  ISETP.GE.AND P0, PT, R3, R4, PT ;  /* 0x000000040300720c */ /* 0x000fe20003f06270 */
[----:B-1--4-:R-:W1:-:S12]  /*1ccb0*/  SHFL.IDX PT, R50, R50, 0x3, 0x181f ;  /* 0x00781f0032327f89 */ /* 0x012e5800000e0000 */
        /* <DEDUP_REMOVED lines=12> */
.L_x_2696:
[----:B------:R-:W-:Y:S01]  /*1cd80*/  ULDC.64 UR4, c[0x0][0xb08] ;  /* 0x0002c20000047ab9 */ /* 0x000fe20000000a00 */
[----:B0-----:R-:W0:Y:S01]  /*1cd90*/  @P4 LDC R21, c[0x0][0xbec] ;  /* 0x0002fb00ff154b82 */ /* 0x001e220000000800 */
[----:B------:R-:W-:Y:S01]  /*1cda0*/  IMAD R11, R106, UR4, RZ ;  /* 0x000000046a0b7c24 */ /* 0x000fe2000f8e02ff */
[----:B------:R-:W-:Y:S01]  /*1cdb0*/  ULDC.64 UR6, c[0x0][0xb30] ;  /* 0x0002cc0000067ab9 */ /* 0x000fe20000000a00 */
[C---:B------:R-:W-:Y:S01]  /*1cdc0*/  IMAD.WIDE.U32 R8, R0.reuse, UR4, RZ ;  /* 0x0000000400087c25 */ /* 0x040fe2000f8e00ff */
[----:B------:R-:W-:Y:S01]  /*1cdd0*/  ISETP.GE.AND P0, PT, R15, R4, PT ;  /* 0x000000040f00720c */ /* 0x000fe20003f06270 */
[----:B------:R-:W-:Y:S01]  /*1cde0*/  BSSY B1, `(.L_x_2704) ;  /* 0x0000078000017945 */ /* 0x000fe20003800000 */
[----:B------:R-:W-:Y:S01]  /*1cdf0*/  SHF.R.S32.HI R29, RZ, 0x1f, R217 ;  /* 0x0000001fff1d7819 */ /* 0x000fe200000114d9 */
[----:B------:R-:W-:Y:S01]  /*1ce00*/  IMAD R11, R0, UR5, R11 ;  /* 0x00000005000b7c24 */ /* 0x000fe2000f8e020b */
[----:B------:R-:W-:Y:S01]  /*1ce10*/  ULDC.64 UR4, c[0x0][0xb38] ;  /* 0x0002ce0000047ab9 */ /* 0x000fe20000000a00 */
[----:B------:R-:W1:Y:S01]  /*1ce20*/  @P4 LDC R0, c[0x0][0xbf0] ;  /* 0x0002fc00ff004b82 */ /* 0x000e620000000800 */
[----:B------:R-:W-:Y:S01]  /*1ce30*/  SHF.R.S32.HI R30, RZ, 0x1f, R218 ;  /* 0x0000001fff1e7819 */ /* 0x000fe200000114da */
[----:B------:R-:W-:Y:S01]  /*1ce40*/  IMAD.IADD R9, R9, 0x1, R11 ;  /* 0x0000000109097824 */ /* 0x000fe200078e020b */
[----:B------:R-:W-:-:S02]  /*1ce50*/  SHF.R.S32.HI R11, RZ, 0x1f, R210 ;  /* 0x0000001fff0b7819 */ /* 0x000fc400000114d2 */
        /* <DEDUP_REMOVED lines=10> */
[----:B------:R-:W-:-:S02]  /*1cf00*/  SHF.R.S32.HI R36, RZ, 0x1f, R224 ;  /* 0x0000001fff247819 */ /* 0x000fc400000114e0 */
[----:B------:R-:W-:Y:S01]  /*1cf10*/  SHF.R.S32.HI R37, RZ, 0x1f, R225 ;  /* 0x0000001fff257819 */ /* 0x000fe200000114e1 */
[C---:B------:R-:W-:Y:S01]  /*1cf20*/  IMAD R13, R210.reuse, UR5, R11 ;  /* 0x00000005d20d7c24 */ /* 0x040fe2000f8e020b */
[----:B------:R-:W-:Y:S01]  /*1cf30*/  SHF.R.S32.HI R38, RZ, 0x1f, R226 ;  /* 0x0000001fff267819 */ /* 0x000fe200000114e2 */
[----:B------:R-:W-:Y:S01]  /*1cf40*/  IMAD.WIDE.U32 R8, R210, UR4, R8 ;  /* 0x00000004d2087c25 */ /* 0x000fe2000f8e0008 */
[----:B------:R-:W-:Y:S01]  /*1cf50*/  ULDC.64 UR4, c[0x0][0xb48] ;  /* 0x0002d20000047ab9 */ /* 0x000fe20000000a00 */
[----:B------:R-:W-:Y:S02]  /*1cf60*/  SHF.R.S32.HI R39, RZ, 0x1f, R227 ;  /* 0x0000001fff277819 */ /* 0x000fe400000114e3 */
[----:B------:R-:W-:Y:S01]  /*1cf70*/  IMAD.MOV.U32 R11, RZ, RZ, R28 ;  /* 0x000000ffff0b7224 */ /* 0x000fe200078e001c */
[----:B-1----:R-:W-:Y:S01]  /*1cf80*/  @P4 SHF.R.U32.HI R11, RZ, R0, R21 ;  /* 0x00000000ff0b4219 */ /* 0x002fe20000011615 */
[----:B------:R-:W-:Y:S01]  /*1cf90*/  IMAD.IADD R9, R9, 0x1, R13 ;  /* 0x0000000109097824 */ /* 0x000fe200078e020d */
[----:B------:R-:W-:-:S02]  /*1cfa0*/  SHF.R.S32.HI R88, RZ, 0x1f, R228 ;  /* 0x0000001fff587819 */ /* 0x000fc400000114e4 */
[--C-:B------:R-:W-:Y:S01]  /*1cfb0*/  SHF.R.S32.HI R0, RZ, 0x1f, R11.reuse ;  /* 0x0000001fff007819 */ /* 0x100fe2000001140b */
[----:B------:R-:W-:Y:S01]  /*1cfc0*/  IMAD.MOV R10, RZ, RZ, -R11 ;  /* 0x000000ffff0a7224 */ /* 0x000fe200078e0a0b */
[----:B------:R-:W-:Y:S01]  /*1cfd0*/  SHF.R.S32.HI R26, RZ, 0x1f, R229 ;  /* 0x0000001fff1a7819 */ /* 0x000fe200000114e5 */
[----:B------:R-:W-:Y:S01]  /*1cfe0*/  IMAD.WIDE.U32 R8, R215, UR4, R8 ;  /* 0x00000004d7087c25 */ /* 0x000fe2000f8e0008 */
[----:B------:R-:W-:Y:S02]  /*1cff0*/  SHF.R.S32.HI R89, RZ, 0x1f, R230 ;  /* 0x0000001fff597819 */ /* 0x000fe400000114e6 */
[----:B------:R-:W-:Y:S01]  /*1d000*/  SHF.R.S32.HI R107, RZ, 0x1f, R231 ;  /* 0x0000001fff6b7819 */ /* 0x000fe200000114e7 */
        /* <DEDUP_REMOVED lines=13> */
[----:B------:R-:W-:Y:S01]  /*1d0e0*/  LEA R0, P1, R8, UR4, 0x2 ;  /* 0x0000000408007c11 */ /* 0x000fe2000f8210ff */
[----:B------:R-:W-:-:S03]  /*1d0f0*/  VIADD R10, R2, 0x34820 ;  /* 0x00034820020a7836 */ /* 0x000fc60000000000 */
[----:B------:R-:W-:Y:S02]  /*1d100*/  LEA.HI.X R3, R8, UR5, R3, 0x2, P1 ;  /* 0x0000000508037c11 */ /* 0x000fe400088f1403 */
[----:B------:R-:W-:Y:S01]  /*1d110*/  PRMT R10, RZ, 0x654, R10 ;  /* 0x00000654ff0a7816 */ /* 0x000fe2000000000a */
[----:B------:R0:W1:Y:S03]  /*1d120*/  SHFL.IDX PT, R8, R0, RZ, 0x1c1f ;  /* 0x001c1fff00087589 */ /* 0x00006600000e0000 */
[----:B------:R0:W-:Y:S01]  /*1d130*/  SYNCS.ARRIVE.TRANS64.RED.A1T0 RZ, [R10+URZ], RZ ;  /* 0x000000ff0aff79a7 */ /* 0x0001e2000810043f */
        /* <DEDUP_REMOVED lines=41> */
[-C--:B------:R-:W-:Y:S02]  /*1d3d0*/  @!P0 LEA.HI.X R15, R223, R9.reuse, R35, 0x2, P6 ;  /* 0x00000009df0f8211 */ /* 0x080fe400030f1423 */
[----:B------:R-:W-:Y:S01]  /*1d3e0*/  ISETP.GE.AND P2, PT, R220, UR4, PT ;  /* 0x00000004dc007c0c */ /* 0x000fe2000bf46270 */
[----:B------:R-:W-:Y:S01]  /*1d3f0*/  @!P1 ST.E.64 desc[UR60][R12.64], R56 ;  /* 0x000000380c009985 */ /* 0x000fe2000c101b3c */
[----:B------:R-:W-:Y:S02]  /*1d400*/  @!P3 LEA R24, P5, R222, R8, 0x2 ;  /* 0x00000008de18b211 */ /* 0x000fe400078a10ff */
[----:B------:R-:W-:Y:S01]  /*1d410*/  ISETP.GE.AND P1, PT, R219, UR4, PT ;  /* 0x00000004db007c0c */ /* 0x000fe2000bf26270 */
[----:B------:R1:W-:Y:S01]  /*1d420*/  @!P0 ST.E.64 desc[UR60][R14.64], R60 ;  /* 0x0000003c0e008985 */ /* 0x0003e2000c101b3c */
[----:B------:R-:W-:Y:S02]  /*1d430*/  ISETP.GE.AND P0, PT, R218, UR4, PT ;  /* 0x00000004da007c0c */ /* 0x000fe4000bf06270 */
[----:B------:R-:W-:-:S02]  /*1d440*/  @!P3 LEA.HI.X R25, R222, R9, R34, 0x2, P5 ;  /* 0x00000009de19b211 */ /* 0x000fc400028f1422 */
[----:B------:R-:W-:Y:S02]  /*1d450*/  ISETP.GE.AND P5, PT, R217, UR4, PT ;  /* 0x00000004d9007c0c */ /* 0x000fe4000bfa6270 */
[CC--:B------:R-:W-:Y:S01]  /*1d460*/  @!P4 LEA R20, P6, R221.reuse, R8.reuse, 0x2 ;  /* 0x00000008dd14c211 */ /* 0x0c0fe200078c10ff */
[----:B------:R3:W-:Y:S01]  /*1d470*/  @!P3 ST.E.64 desc[UR60][R24.64], R64 ;  /* 0x000000401800b985 */ /* 0x0007e2000c101b3c */
[CC--:B0-----:R-:W-:Y:S02]  /*1d480*/  @!P2 LEA R10, P3, R220.reuse, R8.reuse, 0x2 ;  /* 0x00000008dc0aa211 */ /* 0x0c1fe400078610ff */
[-C--:B------:R-:W-:Y:S02]  /*1d490*/  @!P4 LEA.HI.X R21, R221, R9.reuse, R33, 0x2, P6 ;  /* 0x00000009dd15c211 */ /* 0x080fe400030f1421 */
[----:B------:R-:W-:Y:S02]  /*1d4a0*/  @!P2 LEA.HI.X R11, R220, R9, R32, 0x2, P3 ;  /* 0x00000009dc0ba211 */ /* 0x000fe400018f1420 */
[-C--:B-1----:R-:W-:Y:S01]  /*1d4b0*/  @!P1 LEA R14, P6, R219, R8.reuse, 0x2 ;  /* 0x00000008db0e9211 */ /* 0x082fe200078c10ff */
[----:B------:R3:W-:Y:S01]  /*1d4c0*/  @!P4 ST.E.64 desc[UR60][R20.64], R68 ;  /* 0x000000441400c985 */ /* 0x0007e2000c101b3c */
[----:B------:R-:W-:-:S02]  /*1d4d0*/  @!P0 LEA R12, P4, R218, R8, 0x2 ;  /* 0x00000008da0c8211 */ /* 0x000fc400078810ff */
        /* <DEDUP_REMOVED lines=8> */
.L_x_2705:
[----:B------:R-:W-:Y:S05]  /*1d560*/  BSYNC B1 ;  /* 0x0000000000017941 */ /* 0x000fea0003800000 */
.L_x_2704:
        /* <DEDUP_REMOVED lines=10> */
[CC--:B-1----:R-:W-:Y:S02]  /*1d610*/  @!P1 LEA R12, P5, R231.reuse, R8.reuse, 0x2 ;  /* 0x00000008e70c9211 */ /* 0x0c2fe400078a10ff */
        /* <DEDUP_REMOVED lines=59> */
.L_x_2694:
        /* <DEDUP_REMOVED lines=16> */
[----:B-1----:R-:W1:-:S12]  /*1dad0*/  S2R R4, SR_TID.X ;  /* 0x0000000000047919 */ /* 0x002e580000002100 */
        /* <DEDUP_REMOVED lines=9> */
.L_x_2706:
[----:B------:R-:W-:Y:S01]  /*1db70*/  BSSY B1, `(.L_x_2707) ;  /* 0x0000036000017945 */ /* 0x000fe20003800000 */
[----:B------:R-:W-:Y:S02]  /*1db80*/  SEL R31, R210, RZ, !P0 ;  /* 0x000000ffd21f7207 */ /* 0x000fe40004000000 */
[----:B------:R-:W-:Y:S02]  /*1db90*/  SEL R232, R232, RZ, !P0 ;  /* 0x000000ffe8e87207 */ /* 0x000fe40004000000 */
[----:B-----5:R-:W-:Y:S01]  /*1dba0*/  SHF.R.S32.HI R28, RZ, 0x1f, R3 ;  /* 0x0000001fff1c7819 */ /* 0x020fe20000011403 */
[----:B------:R-:W-:Y:S06]  /*1dbb0*/  @P3 BRA `(.L_x_2708) ;  /* 0x0000000000c43947 */ /* 0x000fec0003800000 */
[----:B------:R-:W1:Y:S01]  /*1dbc0*/  S2R R9, SR_TID.X ;  /* 0x0000000000097919 */ /* 0x000e620000002100 */
[----:B------:R-:W2:Y:S02]  /*1dbd0*/  LDC R33, c[0x0][0xbe8] ;  /* 0x0002fa00ff217b82 */ /* 0x000ea40000000800 */
[----:B--2---:R-:W-:Y:S01]  /*1dbe0*/  IMAD R4, R0, R33, RZ ;  /* 0x0000002100047224 */ /* 0x004fe200078e02ff */
[----:B-1----:R-:W-:-:S04]  /*1dbf0*/  IADD3 R30, R200, -0x80, R9 ;  /* 0xffffff80c81e7810 */ /* 0x002fc80007ffe009 */
[----:B------:R-:W-:-:S13]  /*1dc00*/  ISETP.GE.AND P0, PT, R30, R4, PT ;  /* 0x000000041e00720c */ /* 0x000fda0003f06270 */
[----:B------:R-:W-:Y:S05]  /*1dc10*/  @P0 BRA `(.L_x_2708) ;  /* 0x0000000000ac0947 */ /* 0x000fea0003800000 */
[----:B------:R-:W-:Y:S01]  /*1dc20*/  IMAD.MOV.U32 R26, RZ, RZ, 0x9b8 ;  /* 0x000009b8ff1a7424 */ /* 0x000fe200078e00ff */
[----:B------:R-:W-:Y:S01]  /*1dc30*/  ISETP.GT.AND P0, PT, R209, 0x1, PT ;  /* 0x00000001d100780c */ /* 0x000fe20003f04270 */
[----:B------:R-:W1:Y:S01]  /*1dc40*/  LDC.64 R8, c[0x0][0xba8] ;  /* 0x0002ea00ff087b82 */ /* 0x000e620000000a00 */
[----:B------:R-:W-:Y:S01]  /*1dc50*/  ISETP.NE.AND P1, PT, R33, 0x1, PT ;  /* 0x000000012100780c */ /* 0x000fe20003f25270 */
[----:B------:R-:W-:Y:S01]  /*1dc60*/  IMAD.MOV.U32 R27, RZ, RZ, R30 ;  /* 0x000000ffff1b7224 */ /* 0x000fe200078e001e */
[----:B------:R-:W-:Y:S02]  /*1dc70*/  SEL R26, R26, 0x978, P0 ;  /* 0x000009781a1a7807 */ /* 0x000fe40000000000 */
[----:B------:R-:W-:-:S03]  /*1dc80*/  SEL R215, R215, RZ, P0 ;  /* 0x000000ffd7d77207 */ /* 0x000fc60000000000 */
        /* <DEDUP_REMOVED lines=8> */
[----:B------:R-:W-:Y:S02]  /*1dd10*/  IMAD R21, R20, R232, R21 ;  /* 0x000000e814157224 */ /* 0x000fe400078e0215 */
[----:B0-----:R-:W-:-:S05]  /*1dd20*/  @P1 IMAD.HI.U32 R4, R30, R25, RZ ;  /* 0x000000191e041227 */ /* 0x001fca00078e00ff */
[----:B------:R-:W0:Y:S01]  /*1dd30*/  @!P0 LDC R9, c[0x0][0xb54] ;  /* 0x0002d500ff098b82 */ /* 0x000e220000000800 */
[----:B---3--:R-:W-:Y:S02]  /*1dd40*/  IMAD R29, R15, R206, RZ ;  /* 0x000000ce0f1d7224 */ /* 0x008fe400078e02ff */
[----:B------:R-:W-:Y:S01]  /*1dd50*/  IMAD.WIDE.U32 R24, R20, R31, RZ ;  /* 0x0000001f14187225 */ /* 0x000fe200078e00ff */
[----:B----4-:R-:W-:-:S03]  /*1dd60*/  @P1 SHF.R.U32.HI R27, RZ, R35, R4 ;  /* 0x00000023ff1b1219 */ /* 0x010fc60000011604 */
[----:B------:R-:W-:-:S04]  /*1dd70*/  IMAD.WIDE.U32 R14, R14, R206, RZ ;  /* 0x000000ce0e0e7225 */ /* 0x000fc800078e00ff */
[----:B------:R-:W-:Y:S01]  /*1dd80*/  IMAD.IADD R4, R25, 0x1, R21 ;  /* 0x0000000119047824 */ /* 0x000fe200078e0215 */
[----:B------:R-:W-:Y:S01]  /*1dd90*/  IADD3 R14, P1, P3, R24, R14, R3 ;  /* 0x0000000e180e7210 */ /* 0x000fe20007b3e003 */
[----:B------:R-:W-:Y:S02]  /*1dda0*/  IMAD.IADD R29, R15, 0x1, R29 ;  /* 0x000000010f1d7824 */ /* 0x000fe400078e021d */
[-C--:B------:R-:W-:Y:S02]  /*1ddb0*/  IMAD R21, R13, R215.reuse, RZ ;  /* 0x000000d70d157224 */ /* 0x080fe400078e02ff */
[----:B------:R-:W-:Y:S01]  /*1ddc0*/  IMAD.WIDE.U32 R12, R12, R215, RZ ;  /* 0x000000d70c0c7225 */ /* 0x000fe200078e00ff */
[----:B------:R-:W-:-:S03]  /*1ddd0*/  IADD3.X R4, R4, R29, R28, P1, P3 ;  /* 0x0000001d04047210 */ /* 0x000fc60000fe641c */
[----:B------:R-:W-:Y:S01]  /*1dde0*/  IMAD.MOV R15, RZ, RZ, -R27 ;  /* 0x000000ffff0f7224 */ /* 0x000fe200078e0a1b */
[----:B------:R-:W-:Y:S01]  /*1ddf0*/  IADD3 R12, P0, P1, R27, R14, R12 ;  /* 0x0000000e1b0c7210 */ /* 0x000fe2000791e00c */
[----:B------:R-:W-:Y:S01]  /*1de00*/  IMAD.IADD R21, R13, 0x1, R21 ;  /* 0x000000010d157824 */ /* 0x000fe200078e0215 */
[----:B------:R-:W-:Y:S01]  /*1de10*/  SHF.R.S32.HI R27, RZ, 0x1f, R27 ;  /* 0x0000001fff1b7819 */ /* 0x000fe2000001141b */
[----:B------:R-:W-:-:S03]  /*1de20*/  IMAD R15, R33, R15, R30 ;  /* 0x0000000f210f7224 */ /* 0x000fc600078e021e */
[----:B------:R-:W-:Y:S01]  /*1de30*/  IADD3.X R13, R27, R4, R21, P0, P1 ;  /* 0x000000041b0d7210 */ /* 0x000fe200007e2415 */
[----:B-----5:R-:W-:Y:S01]  /*1de40*/  IMAD R4, R11, R15, RZ ;  /* 0x0000000f0b047224 */ /* 0x020fe200078e02ff */
[----:B------:R-:W-:-:S05]  /*1de50*/  SHF.R.S32.HI R21, RZ, 0x1f, R15 ;  /* 0x0000001fff157819 */ /* 0x000fca000001140f */
[C---:B------:R-:W-:Y:S02]  /*1de60*/  IMAD R21, R10.reuse, R21, R4 ;  /* 0x000000150a157224 */ /* 0x040fe400078e0204 */
[----:B------:R-:W-:-:S04]  /*1de70*/  IMAD.WIDE.U32 R10, R10, R15, R12 ;  /* 0x0000000f0a0a7225 */ /* 0x000fc800078e000c */
[----:B------:R-:W-:Y:S01]  /*1de80*/  IMAD.IADD R4, R11, 0x1, R21 ;  /* 0x000000010b047824 */ /* 0x000fe200078e0215 */
[----:B-1----:R-:W-:Y:S01]  /*1de90*/  LEA R8, P0, R10, R8, 0x2 ;  /* 0x000000080a087211 */ /* 0x002fe200078010ff */
[----:B------:R-:W-:-:S03]  /*1dea0*/  IMAD.MOV.U32 R11, RZ, RZ, -0x800000 ;  /* 0xff800000ff0b7424 */ /* 0x000fc600078e00ff */
[----:B0-----:R-:W-:-:S05]  /*1deb0*/  LEA.HI.X R9, R10, R9, R4, 0x2, P0 ;  /* 0x000000090a097211 */ /* 0x001fca00000f1404 */
[----:B------:R1:W-:Y:S04]  /*1dec0*/  STG.E desc[UR60][R8.64], R11 ;  /* 0x0000000b08007986 */ /* 0x0003e8000c10193c */
.L_x_2708:
[----:B------:R-:W-:Y:S05]  /*1ded0*/  BSYNC B1 ;  /* 0x0000000000017941 */ /* 0x000fea0003800000 */
.L_x_2707:
[----:B------:R-:W-:Y:S05]  /*1dee0*/  @P2 BRA `(.L_x_2703) ;  /* 0x0000000400a02947 */ /* 0x000fea0003800000 */
[----:B------:R-:W2:Y:S01]  /*1def0*/  LDC R15, c[0x0][0xbe8] ;  /* 0x0002fa00ff0f7b82 */ /* 0x000ea20000000800 */
[----:B------:R-:W-:Y:S01]  /*1df00*/  ULDC.64 UR4, c[0x0][0xaa0] ;  /* 0x0002a80000047ab9 */ /* 0x000fe20000000a00 */
[----:B------:R-:W-:Y:S01]  /*1df10*/  ULDC.64 UR6, c[0x0][0xaf0] ;  /* 0x0002bc0000067ab9 */ /* 0x000fe20000000a00 */
[----:B------:R-:W-:Y:S01]  /*1df20*/  IMAD R4, R28, UR4, RZ ;  /* 0x000000041c047c24 */ /* 0x000fe2000f8e02ff */
[----:B------:R-:W-:Y:S01]  /*1df30*/  BSSY B1, `(.L_x_2709) ;  /* 0x0000039000017945 */ /* 0x000fe20003800000 */
[C---:B-1----:R-:W-:Y:S01]  /*1df40*/  IMAD.WIDE.U32 R8, R3.reuse, UR4, RZ ;  /* 0x0000000403087c25 */ /* 0x042fe2000f8e00ff */
[----:B------:R-:W-:Y:S02]  /*1df50*/  SHF.R.S32.HI R14, RZ, 0x1f, R207 ;  /* 0x0000001fff0e7819 */ /* 0x000fe400000114cf */
[----:B------:R-:W-:Y:S01]  /*1df60*/  SHF.R.S32.HI R20, RZ, 0x1f, R203 ;  /* 0x0000001fff147819 */ /* 0x000fe200000114cb */
[----:B------:R-:W-:Y:S01]  /*1df70*/  IMAD R11, R3, UR5, R4 ;  /* 0x00000005030b7c24 */ /* 0x000fe2000f8e0204 */
[----:B------:R-:W-:Y:S01]  /*1df80*/  ULDC.64 UR4, c[0x0][0xae8] ;  /* 0x0002ba0000047ab9 */ /* 0x000fe20000000a00 */
[----:B------:R-:W-:-:S02]  /*1df90*/  IMAD R3, R208, 0x20, R233 ;  /* 0x00000020d0037824 */ /* 0x000fc400078e02e9 */
[----:B------:R-:W-:Y:S02]  /*1dfa0*/  IMAD.IADD R9, R9, 0x1, R11 ;  /* 0x0000000109097824 */ /* 0x000fe400078e020b */
[----:B------:R-:W-:Y:S02]  /*1dfb0*/  IMAD.IADD R13, R200, 0x1, R3 ;  /* 0x00000001c80d7824 */ /* 0x000fe400078e0203 */
[----:B------:R-:W-:-:S04]  /*1dfc0*/  IMAD.WIDE.U32 R8, R206, UR4, R8 ;  /* 0x00000004ce087c25 */ /* 0x000fc8000f8e0008 */
[----:B------:R-:W-:Y:S02]  /*1dfd0*/  IMAD.MOV.U32 R3, RZ, RZ, R13 ;  /* 0x000000ffff037224 */ /* 0x000fe400078e000d */
[----:B------:R-:W-:Y:S01]  /*1dfe0*/  IMAD R9, R206, UR5, R9 ;  /* 0x00000005ce097c24 */ /* 0x000fe2000f8e0209 */
[----:B--2---:R-:W-:Y:S01]  /*1dff0*/  ISETP.NE.AND P0, PT, R15, 0x1, PT ;  /* 0x000000010f00780c */ /* 0x004fe20003f05270 */
[----:B------:R-:W-:Y:S01]  /*1e000*/  ULDC.64 UR4, c[0x0][0xae0] ;  /* 0x0002b80000047ab9 */ /* 0x000fe20000000a00 */
[----:B------:R-:W-:Y:S02]  /*1e010*/  IMAD.IADD R200, R233, 0x1, R200 ;  /* 0x00000001e9c87824 */ /* 0x000fe400078e02c8 */
[----:B------:R-:W-:-:S09]  /*1e020*/  IMAD.WIDE.U32 R8, R31, UR6, R8 ;  /* 0x000000061f087c25 */ /* 0x000fd2000f8e0008 */
[----:B------:R-:W1:Y:S08]  /*1e030*/  @P0 LDC R10, c[0x0][0xbec] ;  /* 0x0002fb00ff0a0b82 */ /* 0x000e700000000800 */
[----:B------:R-:W2:Y:S01]  /*1e040*/  @P0 LDC R21, c[0x0][0xbf0] ;  /* 0x0002fc00ff150b82 */ /* 0x000ea20000000800 */
[----:B-1----:R-:W-:-:S04]  /*1e050*/  @P0 IMAD.HI.U32 R4, R13, R10, RZ ;  /* 0x0000000a0d040227 */ /* 0x002fc800078e00ff */
[----:B------:R-:W-:Y:S01]  /*1e060*/  IMAD R10, R232, UR6, RZ ;  /* 0x00000006e80a7c24 */ /* 0x000fe2000f8e02ff */
[----:B--2---:R-:W-:-:S03]  /*1e070*/  @P0 SHF.R.U32.HI R3, RZ, R21, R4 ;  /* 0x00000015ff030219 */ /* 0x004fc60000011604 */
        /* <DEDUP_REMOVED lines=12> */
[----:B------:R-:W-:Y:S02]  /*1e140*/  IMAD R15, R0, R15, RZ ;  /* 0x0000000f000f7224 */ /* 0x000fe400078e02ff */
[----:B------:R-:W-:-:S02]  /*1e150*/  IMAD R3, R11, UR5, R4 ;  /* 0x000000050b037c24 */ /* 0x000fc4000f8e0204 */
[----:B------:R-:W-:Y:S01]  /*1e160*/  IMAD.WIDE.U32 R8, R11, UR4, R8 ;  /* 0x000000040b087c25 */ /* 0x000fe2000f8e0008 */
[C---:B------:R-:W-:Y:S01]  /*1e170*/  ISETP.GE.AND P2, PT, R200.reuse, R15, PT ;  /* 0x0000000fc800720c */ /* 0x040fe20003f46270 */
[----:B------:R-:W-:Y:S02]  /*1e180*/  ULDC.64 UR4, c[0x0][0xa80] ;  /* 0x0002a00000047ab9 */ /* 0x000fe40000000a00 */
[----:B------:R-:W-:Y:S01]  /*1e190*/  VIADD R0, R200, 0x20 ;  /* 0x00000020c8007836 */ /* 0x000fe20000000000 */
[----:B------:R-:W-:Y:S01]  /*1e1a0*/  LEA R4, P3, R8, UR4, 0x1 ;  /* 0x0000000408047c11 */ /* 0x000fe2000f8608ff */
[----:B------:R-:W-:-:S03]  /*1e1b0*/  IMAD.IADD R3, R9, 0x1, R3 ;  /* 0x0000000109037824 */ /* 0x000fc600078e0203 */
[-C--:B------:R-:W-:Y:S01]  /*1e1c0*/  ISETP.GE.AND P1, PT, R0, R15.reuse, PT ;  /* 0x0000000f0000720c */ /* 0x080fe20003f26270 */
[----:B------:R-:W-:Y:S01]  /*1e1d0*/  VIADD R0, R200, 0x40 ;  /* 0x00000040c8007836 */ /* 0x000fe20000000000 */
[----:B------:R-:W-:Y:S02]  /*1e1e0*/  LEA.HI.X R3, R8, UR5, R3, 0x1, P3 ;  /* 0x0000000508037c11 */ /* 0x000fe400098f0c03 */
[----:B------:R1:W2:Y:S02]  /*1e1f0*/  SHFL.IDX PT, R8, R4, RZ, 0x181f ;  /* 0x00181fff04087589 */ /* 0x0002a400000e0000 */
[----:B------:R-:W-:Y:S02]  /*1e200*/  ISETP.GE.AND P0, PT, R0, R15, PT ;  /* 0x0000000f0000720c */ /* 0x000fe40003f06270 */
[----:B------:R1:W3:Y:S01]  /*1e210*/  SHFL.IDX PT, R0, R3, RZ, 0x181f ;  /* 0x00181fff03007589 */ /* 0x0002e200000e0000 */
[----:B------:R-:W-:Y:S10]  /*1e220*/  @P2 BRA `(.L_x_2710) ;  /* 0x0000000000242947 */ /* 0x000ff40003800000 */
        /* <DEDUP_REMOVED lines=9> */
.L_x_2710:
[----:B------:R-:W-:Y:S05]  /*1e2c0*/  BSYNC B1 ;  /* 0x0000000000017941 */ /* 0x000fea0003800000 */
.L_x_2709:
        /* <DEDUP_REMOVED lines=13> */
.L_x_2712:
[----:B------:R-:W-:Y:S05]  /*1e3a0*/  BSYNC B1 ;  /* 0x0000000000017941 */ /* 0x000fea0003800000 */
.L_x_2711:
        /* <DEDUP_REMOVED lines=13> */
.L_x_2714:
[----:B------:R-:W-:Y:S05]  /*1e480*/  BSYNC B1 ;  /* 0x0000000000017941 */ /* 0x000fea0003800000 */
.L_x_2713:
[----:B0-----:R-:W-:Y:S01]  /*1e490*/  VIADD R0, R200, 0x60 ;  /* 0x00000060c8007836 */ /* 0x001fe20000000000 */
[----:B------:R0:W0:Y:S04]  /*1e4a0*/  SHFL.IDX PT, R10, R3, 0x3, 0x181f ;  /* 0x00781f00030a7f89 */ /* 0x00002800000e0000 */
[----:B------:R-:W-:Y:S01]  /*1e4b0*/  ISETP.GE.AND P0, PT, R0, R15, PT ;  /* 0x0000000f0000720c */ /* 0x000fe20003f06270 */
[----:B-123--:R-:W1:-:S12]  /*1e4c0*/  SHFL.IDX PT, R4, R4, 0x3, 0x181f ;  /* 0x00781f0004047f89 */ /* 0x00ee5800000e0000 */
[----:B------:R-:W-:Y:S05]  /*1e4d0*/  @P0 BRA `(.L_x_2703) ;  /* 0x0000000000240947 */ /* 0x000fea0003800000 */
[----:B------:R-:W-:Y:S02]  /*1e4e0*/  ULDC UR4, c[0x0][0xac8] ;  /* 0x0002b20000047ab9 */ /* 0x000fe40000000800 */
[----:B------:R-:W-:Y:S02]  /*1e4f0*/  ISETP.GE.AND P2, PT, R203, UR4, PT ;  /* 0x00000004cb007c0c */ /* 0x000fe4000bf46270 */
[----:B------:R-:W-:-:S11]  /*1e500*/  ISETP.GE.AND P3, PT, R207, UR4, PT ;  /* 0x00000004cf007c0c */ /* 0x000fd6000bf66270 */
[-C--:B-1----:R-:W-:Y:S02]  /*1e510*/  @!P2 LEA R12, P0, R203, R4.reuse, 0x1 ;  /* 0x00000004cb0ca211 */ /* 0x082fe400078008ff */
[----:B----4-:R-:W-:Y:S02]  /*1e520*/  @!P3 LEA R8, P1, R207, R4, 0x1 ;  /* 0x00000004cf08b211 */ /* 0x010fe400078208ff */
[-C--:B0-----:R-:W-:Y:S02]  /*1e530*/  @!P2 LEA.HI.X R13, R203, R10.reuse, R20, 0x1, P0 ;  /* 0x0000000acb0da211 */ /* 0x081fe400000f0c14 */
[----:B------:R-:W-:-:S03]  /*1e540*/  @!P3 LEA.HI.X R9, R207, R10, R14, 0x1, P1 ;  /* 0x0000000acf09b211 */ /* 0x000fc600008f0c0e */
[----:B------:R0:W-:Y:S04]  /*1e550*/  @!P2 ST.E.128 desc[UR60][R12.64], RZ ;  /* 0x000000ff0c00a985 */ /* 0x0001e8000c101d3c */
[----:B------:R0:W-:Y:S02]  /*1e560*/  @!P3 ST.E.128 desc[UR60][R8.64], RZ ;  /* 0x000000ff0800b985 */ /* 0x0001e4000c101d3c */
.L_x_2703:
[----:B------:R-:W-:Y:S05]  /*1e570*/  BSYNC B0 ;  /* 0x0000000000007941 */ /* 0x000fea0003800000 */
.L_x_2693:
[----:B------:R-:W-:Y:S02]  /*1e580*/  ULDC UR4, c[0x0][0xc3c] ;  /* 0x00030f0000047ab9 */ /* 0x000fe40000000800 */
[----:B------:R-:W-:-:S13]  /*1e590*/  ISETP.GE.AND P0, PT, R7, UR4, PT ;  /* 0x0000000407007c0c */ /* 0x000fda000bf06270 */
[----:B------:R-:W-:Y:S05]  /*1e5a0*/  @!P0 BRA `(.L_x_2715) ;  /* 0xfffffe2c00ec8947 */ /* 0x000fea000383ffff */
[----:B------:R-:W-:Y:S05]  /*1e5b0*/  BRA `(.L_x_2484) ;  /* 0x0000008800b87947 */ /* 0x000fea0003800000 */
.L_x_2482:
        /* <DEDUP_REMOVED lines=20> */
.L_x_2716:
        /* <DEDUP_REMOVED lines=43> */
.L_x_2720:
        /* <DEDUP_REMOVED lines=39> */
.L_x_2718:
        /* <DEDUP_REMOVED lines=12> */
.L_x_2721:
        /* <DEDUP_REMOVED lines=63> */
.L_x_2722:
        /* <DEDUP_REMOVED lines=61> */
.L_x_2723:
[----:B01----:R-:W-:-:S05]  /*1f4a0*/  LOP3.LUT R3, RZ, R2, RZ, 0x33, !PT ;  /* 0x00000002ff037212 */ /* 0x003fca00078e33ff */
[----:B------:R-:W-:-:S05]  /*1f4b0*/  IMAD.IADD R2, R4, 0x1, R3 ;  /* 0x0000000104027824 */ /* 0x000fca00078e0203 */
[----:B------:R1:W-:Y:S01]  /*1f4c0*/  STL [R1+0x4], R2 ;  /* 0x0000040201007387 */ /* 0x0003e20000100800 */
[----:B------:R-:W-:Y:S05]  /*1f4d0*/  BRA `(.L_x_2724) ;  /* 0x0000000000107947 */ /* 0x000fea0003800000 */
.L_x_2719:
[----:B------:R-:W-:Y:S01]  /*1f4e0*/  IMAD.U32 R2, RZ, RZ, UR6 ;  /* 0x00000006ff027e24 */ /* 0x000fe2000f8e00ff */
[----:B------:R0:W-:Y:S04]  /*1f4f0*/  STL [R1+0x4], RZ ;  /* 0x000004ff01007387 */ /* 0x0001e80000100800 */
[----:B------:R0:W-:Y:S04]  /*1f500*/  STL [R1+0x8], RZ ;  /* 0x000008ff01007387 */ /* 0x0001e80000100800 */
[----:B------:R0:W-:Y:S02]  /*1f510*/  STL [R1], R2 ;  /* 0x0000000201007387 */ /* 0x0001e40000100800 */
.L_x_2724:
        /* <DEDUP_REMOVED lines=10> */
.L_x_2717:
        /* <DEDUP_REMOVED lines=16> */
[----:B01----:R-:W-:Y:S01]  /*1f6c0*/  IMAD.SHL.U32 R2, R5, 0x8, RZ ;  /* 0x0000000805027824 */ /* 0x003fe200078e00ff */
        /* <DEDUP_REMOVED lines=34> */
.L_x_2873:
[----:B------:R-:W2:Y:S01]  /*1f8f0*/  LDL R0, [R1+0xc] ;  /* 0x00000c0001007983 */ /* 0x000ea20000100800 */
[----:B-1----:R-:W2:Y:S01]  /*1f900*/  LDC.64 R2, c[0x0][0xc88] ;  /* 0x00032200ff027b82 */ /* 0x002ea20000000a00 */
[----:B------:R-:W-:Y:S05]  /*1f910*/  YIELD ;  /* 0x0000000000007946 */ /* 0x000fea0003800000 */
[----:B------:R-:W-:Y:S01]  /*1f920*/  ULDC.64 UR4, c[0x0][0xa28] ;  /* 0x00028a0000047ab9 */ /* 0x000fe20000000a00 */
[----:B------:R-:W-:Y:S01]  /*1f930*/  ULDC.64 UR10, c[0x0][0xa18] ;  /* 0x00028600000a7ab9 */ /* 0x000fe20000000a00 */
[----:B------:R-:W-:Y:S01]  /*1f940*/  ISETP.NE.U32.AND P0, PT, RZ, UR4, PT ;  /* 0x00000004ff007c0c */ /* 0x000fe2000bf05070 */
[----:B------:R-:W-:Y:S01]  /*1f950*/  ULDC.64 UR6, c[0x0][0xa08] ;  /* 0x0002820000067ab9 */ /* 0x000fe20000000a00 */
[----:B--2---:R-:W-:Y:S01]  /*1f960*/  IMAD.WIDE R2, R0, 0x4, R2 ;  /* 0x0000000400027825 */ /* 0x004fe200078e0202 */
[----:B------:R-:W-:-:S04]  /*1f970*/  ULDC.64 UR8, c[0x0][0xa10] ;  /* 0x0002840000087ab9 */ /* 0x000fc80000000a00 */
[----:B0-----:R-:W2:Y:S01]  /*1f980*/  LDG.E R4, desc[UR60][R2.64] ;  /* 0x0000003c02047981 */ /* 0x001ea2000c1e1900 */
[----:B------:R-:W-:Y:S01]  /*1f990*/  ISETP.NE.AND.EX P0, PT, RZ, UR5, PT, P0 ;  /* 0x00000005ff007c0c */ /* 0x000fe2000bf05300 */
[----:B------:R-:W-:Y:S01]  /*1f9a0*/  IMAD.MOV.U32 R0, RZ, RZ, RZ ;  /* 0x000000ffff007224 */ /* 0x000fe200078e00ff */
[----:B------:R-:W-:-:S04]  /*1f9b0*/  ISETP.NE.U32.AND P3, PT, RZ, UR10, PT ;  /* 0x0000000aff007c0c */ /* 0x000fc8000bf65070 */
[----:B------:R-:W-:Y:S01]  /*1f9c0*/  ISETP.NE.AND.EX P3, PT, RZ, UR11, PT, P3 ;  /* 0x0000000bff007c0c */ /* 0x000fe2000bf65330 */
[----:B------:R-:W-:Y:S01]  /*1f9d0*/  IMAD.MOV.U32 R12, RZ, RZ, RZ ;  /* 0x000000ffff0c7224 */ /* 0x000fe200078e00ff */
[----:B--2---:R-:W-:Y:S01]  /*1f9e0*/  SHF.R.S32.HI R5, RZ, 0x1f, R4 ;  /* 0x0000001fff057819 */ /* 0x004fe20000011404 */
[----:B------:R-:W-:-:S04]  /*1f9f0*/  IMAD.SHL.U32 R15, R4, 0x4, RZ ;  /* 0x00000004040f7824 */ /* 0x000fc800078e00ff */
[C---:B------:R-:W-:Y:S01]  /*1fa00*/  @P0 LEA R2, P1, R4.reuse, UR4, 0x2 ;  /* 0x0000000404020c11 */ /* 0x040fe2000f8210ff */
[----:B------:R0:W-:Y:S01]  /*1fa10*/  STL [R1+0x38], R4 ;  /* 0x0000380401007387 */ /* 0x0001e20000100800 */
[C-C-:B------:R-:W-:Y:S02]  /*1fa20*/  SHF.L.U64.HI R14, R4.reuse, 0x2, R5.reuse ;  /* 0x00000002040e7819 */ /* 0x140fe40000010205 */
[----:B------:R-:W-:Y:S01]  /*1fa30*/  @P0 LEA.HI.X R3, R4, UR5, R5, 0x2, P1 ;  /* 0x0000000504030c11 */ /* 0x000fe200088f1405 */
[----:B------:R-:W-:Y:S01]  /*1fa40*/  ULDC.64 UR4, c[0x0][0xa00] ;  /* 0x0002800000047ab9 */ /* 0x000fe20000000a00 */
[C---:B------:R-:W-:Y:S01]  /*1fa50*/  @P3 IADD3 R8, P1, R15.reuse, UR10, RZ ;  /* 0x0000000a0f083c10 */ /* 0x040fe2000ff3e0ff */
        /* <DEDUP_REMOVED lines=12> */
[----:B--2---:R-:W-:-:S04]  /*1fb20*/  IADD3 R2, P0, R15, UR4, RZ ;  /* 0x000000040f027c10 */ /* 0x004fc8000ff1e0ff */
[----:B------:R-:W-:Y:S01]  /*1fb30*/  IADD3.X R3, R14, UR5, RZ, P0, !PT ;  /* 0x000000050e037c10 */ /* 0x000fe200087fe4ff */
[----:B------:R-:W-:Y:S01]  /*1fb40*/  ULDC UR4, c[0x0][0x288] ;  /* 0x0000a20000047ab9 */ /* 0x000fe20000000800 */
[----:B0-----:R-:W-:-:S03]  /*1fb50*/  IADD3 R4, P0, R15, UR8, RZ ;  /* 0x000000080f047c10 */ /* 0x001fc6000ff1e0ff */
[----:B------:R0:W5:Y:S01]  /*1fb60*/  @P2 LDG.E R11, desc[UR60][R6.64] ;  /* 0x0000003c060b2981 */ /* 0x000162000c1e1900 */
[----:B-1----:R-:W-:Y:S02]  /*1fb70*/  IADD3.X R5, R14, UR9, RZ, P0, !PT ;  /* 0x000000090e057c10 */ /* 0x002fe400087fe4ff */
[----:B------:R-:W-:Y:S01]  /*1fb80*/  ISETP.NE.U32.AND P0, PT, RZ, UR8, PT ;  /* 0x00000008ff007c0c */ /* 0x000fe2000bf05070 */
[----:B------:R-:W2:Y:S03]  /*1fb90*/  @P1 LDG.E R12, desc[UR60][R2.64] ;  /* 0x0000003c020c1981 */ /* 0x000ea6000c1e1900 */
[----:B------:R-:W-:-:S13]  /*1fba0*/  ISETP.NE.AND.EX P0, PT, RZ, UR9, PT, P0 ;  /* 0x00000009ff007c0c */ /* 0x000fda000bf05300 */
        /* <DEDUP_REMOVED lines=15> */
[----:B------:R-:W-:Y:S01]  /*1fca0*/  IMAD.U32 R8, RZ, RZ, UR4 ;  /* 0x00000004ff087e24 */ /* 0x000fe2000f8e00ff */
[----:B0-----:R-:W-:Y:S06]  /*1fcb0*/  @P3 BRA `(.L_x_2726) ;  /* 0x0000000000143947 */ /* 0x001fec0003800000 */
[----:B------:R-:W-:Y:S05]  /*1fcc0*/  @!P1 BRA `(.L_x_2726) ;  /* 0x0000000000109947 */ /* 0x000fea0003800000 */
[----:B------:R-:W2:Y:S04]  /*1fcd0*/  LDG.E R12, desc[UR60][R2.64] ;  /* 0x0000003c020c7981 */ /* 0x000ea8000c1e1900 */
[----:B------:R-:W2:Y:S02]  /*1fce0*/  LDG.E R2, desc[UR60][R2.64+0x4] ;  /* 0x0000043c02027981 */ /* 0x000ea4000c1e1900 */
[----:B--2--5:R-:W-:-:S05]  /*1fcf0*/  IMAD.IADD R13, R2, 0x1, -R12 ;  /* 0x00000001020d7824 */ /* 0x024fca00078e0a0c */
[----:B------:R0:W-:Y:S02]  /*1fd00*/  STL [R1+0x50], R13 ;  /* 0x0000500d01007387 */ /* 0x0001e40000100800 */
.L_x_2726:
[----:B------:R-:W2:Y:S01]  /*1fd10*/  LDL.LU R3, [R1+0x8] ;  /* 0x0000080001037983 */ /* 0x000ea20000300800 */
[----:B------:R-:W-:Y:S02]  /*1fd20*/  ULDC.64 UR4, c[0x0][0xa20] ;  /* 0x0002880000047ab9 */ /* 0x000fe40000000a00 */
[----:B------:R-:W-:Y:S01]  /*1fd30*/  ISETP.NE.U32.AND P1, PT, RZ, UR4, PT ;  /* 0x00000004ff007c0c */ /* 0x000fe2000bf25070 */
[----:B------:R-:W3:Y:S03]  /*1fd40*/  LDL R12, [R1+0x38] ;  /* 0x00003800010c7983 */ /* 0x000ee60000100800 */
[----:B------:R-:W-:Y:S02]  /*1fd50*/  ISETP.NE.AND.EX P1, PT, RZ, UR5, PT, P1 ;  /* 0x00000005ff007c0c */ /* 0x000fe4000bf25310 */
[C---:B--2---:R-:W-:Y:S02]  /*1fd60*/  LOP3.LUT R17, R3.reuse, 0xff000000, RZ, 0xc0, !PT ;  /* 0xff00000003117812 */ /* 0x044fe400078ec0ff */
[----:B------:R-:W-:-:S02]  /*1fd70*/  LOP3.LUT R2, R3, 0xff0000, RZ, 0xc0, !PT ;  /* 0x00ff000003027812 */ /* 0x000fc400078ec0ff */
[----:B------:R-:W-:Y:S02]  /*1fd80*/  SHF.R.U32.HI R17, RZ, 0x8, R17 ;  /* 0x00000008ff117819 */ /* 0x000fe40000011611 */
[----:B------:R-:W-:Y:S02]  /*1fd90*/  LOP3.LUT R16, R3, 0xffff, RZ, 0xc0, !PT ;  /* 0x0000ffff03107812 */ /* 0x000fe400078ec0ff */
[----:B------:R-:W-:Y:S01]  /*1fda0*/  LEA.HI R17, R2, R17, RZ, 0x10 ;  /* 0x0000001102117211 */ /* 0x000fe200078f80ff */
[----:B-----5:R-:W-:-:S05]  /*1fdb0*/  IMAD.IADD R2, R11, 0x1, R0 ;  /* 0x000000010b027824 */ /* 0x020fca00078e0200 */
[----:B------:R1:W-:Y:S04]  /*1fdc0*/  STL [R1+0x20], R2 ;  /* 0x0000200201007387 */ /* 0x0003e80000100800 */
[----:B---3--:R1:W-:Y:S01]  /*1fdd0*/  STL [R1+0x18], R12 ;  /* 0x0000180c01007387 */ /* 0x0083e20000100800 */
[----:B------:R-:W-:Y:S05]  /*1fde0*/  @!P1 BRA `(.L_x_2727) ;  /* 0x0000000000109947 */ /* 0x000fea0003800000 */
[----:B-1----:R-:W-:-:S04]  /*1fdf0*/  IADD3 R2, P1, R15, UR4, RZ ;  /* 0x000000040f027c10 */ /* 0x002fc8000ff3e0ff */
[----:B------:R-:W-:-:S05]  /*1fe00*/  IADD3.X R3, R14, UR5, RZ, P1, !PT ;  /* 0x000000050e037c10 */ /* 0x000fca0008ffe4ff */
[----:B------:R2:W5:Y:S01]  /*1fe10*/  LDG.E R8, desc[UR60][R2.64] ;  /* 0x0000003c02087981 */ /* 0x000562000c1e1900 */
[----:B------:R-:W-:Y:S05]  /*1fe20*/  BRA `(.L_x_2728) ;  /* 0x0000000000107947 */ /* 0x000fea0003800000 */
.L_x_2727:
[----:B------:R-:W-:Y:S05]  /*1fe30*/  @!P2 BRA `(.L_x_2728) ;  /* 0x00000000000ca947 */ /* 0x000fea0003800000 */
[----:B------:R-:W2:Y:S04]  /*1fe40*/  LDG.E R8, desc[UR60][R6.64] ;  /* 0x0000003c06087981 */ /* 0x000ea8000c1e1900 */
[----:B------:R-:W2:Y:S02]  /*1fe50*/  LDG.E R6, desc[UR60][R6.64+0x4] ;  /* 0x0000043c06067981 */ /* 0x000ea4000c1e1900 */
[----:B--2---:R-:W-:-:S07]  /*1fe60*/  IMAD.IADD R8, R6, 0x1, -R8 ;  /* 0x0000000106087824 */ /* 0x004fce00078e0a08 */
.L_x_2728:
[----:B-12---:R-:W2:Y:S01]  /*1fe70*/  @P0 LDG.E R2, desc[UR60][R4.64] ;  /* 0x0000003c04020981 */ /* 0x006ea2000c1e1900 */
[----:B------:R-:W1:Y:S03]  /*1fe80*/  LDC R3, c[0x0][0x448] ;  /* 0x00011200ff037b82 */ /* 0x000e660000000800 */
[----:B------:R-:W3:Y:S04]  /*1fe90*/  LDL R6, [R1+0x4] ;  /* 0x0000040001067983 */ /* 0x000ee80000100800 */
[----:B------:R4:W2:Y:S01]  /*1fea0*/  @P0 LDG.E R4, desc[UR60][R4.64+0x4] ;  /* 0x0000043c04040981 */ /* 0x0008a2000c1e1900 */
[----:B-1----:R-:W-:-:S13]  /*1feb0*/  ISETP.NE.AND P1, PT, R3, 0x1, PT ;  /* 0x000000010300780c */ /* 0x002fda0003f25270 */
[----:B------:R-:W1:Y:S08]  /*1fec0*/  @P1 LDC R3, c[0x0][0x44c] ;  /* 0x00011300ff031b82 */ /* 0x000e700000000800 */
[----:B----4-:R-:W4:Y:S01]  /*1fed0*/  @P1 LDC R5, c[0x0][0x450] ;  /* 0x00011400ff051b82 */ /* 0x010f220000000800 */
[----:B-----5:R-:W-:Y:S01]  /*1fee0*/  IMAD.IADD R7, R8, 0x1, -R0 ;  /* 0x0000000108077824 */ /* 0x020fe200078e0a00 */
[----:B------:R-:W-:-:S05]  /*1fef0*/  LOP3.LUT R11, R17, 0xff, RZ, 0xc0, !PT ;  /* 0x000000ff110b7812 */ /* 0x000fca00078ec0ff */
[----:B------:R0:W-:Y:S01]  /*1ff00*/  STL [R1+0x60], R11 ;  /* 0x0000600b01007387 */ /* 0x0001e20000100800 */
[----:B------:R-:W-:Y:S01]  /*1ff10*/  BSSY B0, `(.L_x_2729) ;  /* 0x0000032000007945 */ /* 0x000fe20003800000 */
[----:B------:R-:W-:Y:S01]  /*1ff20*/  SHF.R.U32.HI R17, RZ, 0x10, R17 ;  /* 0x00000010ff117819 */ /* 0x000fe20000011611 */
[----:B--2---:R-:W-:Y:S02]  /*1ff30*/  @P0 IMAD.IADD R9, R4, 0x1, -R2 ;  /* 0x0000000104090824 */ /* 0x004fe400078e0a02 */
[----:B---3--:R-:W-:-:S04]  /*1ff40*/  IMAD.SHL.U32 R2, R6, 0x80, RZ ;  /* 0x0000008006027824 */ /* 0x008fc800078e00ff */
[----:B------:R-:W-:-:S04]  /*1ff50*/  VIADD R2, R2, 0x7f ;  /* 0x0000007f02027836 */ /* 0x000fc80000000000 */
[----:B-1----:R-:W-:-:S05]  /*1ff60*/  @P1 IMAD.HI.U32 R0, R2, R3, RZ ;  /* 0x0000000302001227 */ /* 0x002fca00078e00ff */
[----:B----4-:R-:W-:Y:S01]  /*1ff70*/  @P1 SHF.R.U32.HI R2, RZ, R5, R0 ;  /* 0x00000005ff021219 */ /* 0x010fe20000011600 */
[----:B------:R-:W-:-:S05]  /*1ff80*/  IMAD.IADD R0, R7, 0x1, R9 ;  /* 0x0000000107007824 */ /* 0x000fca00078e0209 */
[C---:B------:R-:W-:Y:S01]  /*1ff90*/  IADD3 R21, R0.reuse, 0x80, -R13 ;  /* 0x0000008000157810 */ /* 0x040fe20007ffe80d */
        /* <DEDUP_REMOVED lines=9> */
[----:B------:R-:W-:Y:S01]  /*20030*/  ISETP.GE.AND P1, PT, R6, 0x1, PT ;  /* 0x000000010600780c */ /* 0x000fe20003f26270 */
[----:B------:R-:W-:-:S12]  /*20040*/  IMAD.MOV.U32 R0, RZ, RZ, RZ ;  /* 0x000000ffff007224 */ /* 0x000fd800078e00ff */
[----:B0-----:R-:W-:Y:S05]  /*20050*/  @!P1 BRA `(.L_x_2730) ;  /* 0x0000000000749947 */ /* 0x001fea0003800000 */
[----:B------:R-:W-:Y:S01]  /*20060*/  ISETP.NE.AND P1, PT, R17, RZ, PT ;  /* 0x000000ff1100720c */ /* 0x000fe20003f25270 */
[----:B------:R-:W-:-:S03]  /*20070*/  ULDC UR4, c[0x0][0x9f0] ;  /* 0x00027c0000047ab9 */ /* 0x000fc60000000800 */
[----:B------:R-:W-:-:S04]  /*20080*/  SEL R2, R17, UR4, P1 ;  /* 0x0000000411027c07 */ /* 0x000fc80008800000 */
[----:B------:R-:W-:Y:S02]  /*20090*/  IABS R3, R2 ;  /* 0x0000000200037213 */ /* 0x000fe40000000000 */
[----:B------:R-:W-:Y:S02]  /*200a0*/  IADD3 R0, R2, -0x1, R6 ;  /* 0xffffffff02007810 */ /* 0x000fe40007ffe006 */
[----:B------:R-:W0:Y:S08]  /*200b0*/  I2F.RP R4, R3 ;  /* 0x0000000300047306 */ /* 0x000e300000209400 */
[----:B0-----:R-:W0:Y:S02]  /*200c0*/  MUFU.RCP R4, R4 ;  /* 0x0000000400047308 */ /* 0x001e240000001000 */
[----:B0-----:R-:W-:-:S06]  /*200d0*/  VIADD R4, R4, 0xffffffe ;  /* 0x0ffffffe04047836 */ /* 0x001fcc0000000000 */
[----:B------:R0:W1:Y:S02]  /*200e0*/  F2I.FTZ.U32.TRUNC.NTZ R5, R4 ;  /* 0x0000000400057305 */ /* 0x000064000021f000 */
[----:B0-----:R-:W-:-:S04]  /*200f0*/  LOP3.LUT R4, R0, R2, RZ, 0x3c, !PT ;  /* 0x0000000200047212 */ /* 0x001fc800078e3cff */
[----:B------:R-:W-:Y:S01]  /*20100*/  ISETP.GE.AND P1, PT, R4, RZ, PT ;  /* 0x000000ff0400720c */ /* 0x000fe20003f26270 */
[----:B-1----:R-:W-:-:S04]  /*20110*/  IMAD.MOV R4, RZ, RZ, -R5 ;  /* 0x000000ffff047224 */ /* 0x002fc800078e0a05 */
[----:B------:R-:W-:Y:S02]  /*20120*/  IMAD R8, R4, R3, RZ ;  /* 0x0000000304087224 */ /* 0x000fe400078e02ff */
[----:B------:R-:W-:-:S04]  /*20130*/  IMAD.MOV.U32 R4, RZ, RZ, RZ ;  /* 0x000000ffff047224 */ /* 0x000fc800078e00ff */
[----:B------:R-:W-:Y:S01]  /*20140*/  IMAD.HI.U32 R8, R5, R8, R4 ;  /* 0x0000000805087227 */ /* 0x000fe200078e0004 */
[----:B------:R-:W-:Y:S02]  /*20150*/  IABS R4, R0 ;  /* 0x0000000000047213 */ /* 0x000fe40000000000 */
[----:B------:R-:W-:-:S05]  /*20160*/  IABS R0, R2 ;  /* 0x0000000200007213 */ /* 0x000fca0000000000 */
        /* <DEDUP_REMOVED lines=12> */
.L_x_2730:
[----:B------:R-:W-:Y:S05]  /*20230*/  BSYNC B0 ;  /* 0x0000000000007941 */ /* 0x000fea0003800000 */
.L_x_2729:
        /* <DEDUP_REMOVED lines=20> */
[----:B------:R-:W0:Y:S02]  /*20380*/  S2R R2, SR_TID.X ;  /* 0x0000000000027919 */ /* 0x000e240000002100 */
[----:B0-----:R-:W-:-:S04]  /*20390*/  SHF.R.U32.HI R2, RZ, 0x5, R2 ;  /* 0x00000005ff027819 */ /* 0x001fc80000011602 */
[----:B------:R-:W-:-:S05]  /*203a0*/  LOP3.LUT R2, R2, 0x3, RZ, 0xc0, !PT ;  /* 0x0000000302027812 */ /* 0x000fca00078ec0ff */
[----:B------:R0:W1:Y:S02]  /*203b0*/  SHFL.IDX PT, R14, R2, RZ, 0x1f ;  /* 0x00001fff020e7589 */ /* 0x00006400000e0000 */
.L_x_2916:
[----:B-1----:R-:W-:Y:S02]  /*203c0*/  ISETP.NE.AND P0, PT, R14, RZ, PT ;  /* 0x000000ff0e00720c */ /* 0x002fe40003f05270 */
[----:B------:R-:W-:-:S11]  /*203d0*/  PLOP3.LUT P2, PT, PT, PT, PT, 0x8, 0x0 ;  /* 0x000000000000781c */ /* 0x000fd60003f4e170 */
[----:B------:R-:W-:Y:S05]  /*203e0*/  @P0 BRA `(.L_x_2734) ;  /* 0x00000000000c0947 */ /* 0x000fea0003800000 */
[----:B------:R-:W-:-:S03]  /*203f0*/  UMOV UR4, 0xffffffff ;  /* 0xffffffff00047882 */ /* 0x000fc60000000000 */
[----:B------:R-:W-:Y:S05]  /*20400*/  BRA.DIV UR4, `(.L_x_2735) ;  /* 0x0000007a04247947 */ /* 0x000fea000b800000 */
[----:B------:R-:W-:-:S13]  /*20410*/  ELECT P2, URZ, PT ;  /* 0x00000000003f782f */ /* 0x000fda0003840000 */
.L_x_2734:
[----:B0-----:R-:W2:Y:S01]  /*20420*/  LDL R2, [R1+0x64] ;  /* 0x0000640001027983 */ /* 0x001ea20000100800 */
[----:B------:R-:W-:Y:S01]  /*20430*/  BSSY B1, `(.L_x_2736) ;  /* 0x0000008000017945 */ /* 0x000fe20003800000 */
[----:B--2---:R-:W-:-:S05]  /*20440*/  VIADD R2, R2, 0x1 ;  /* 0x0000000102027836 */ /* 0x004fca0000000000 */
[----:B------:R-:W-:-:S04]  /*20450*/  LEA.HI R3, R2, R2, RZ, 0x1 ;  /* 0x0000000202037211 */ /* 0x000fc800078f08ff */
[----:B------:R-:W-:-:S05]  /*20460*/  LOP3.LUT R3, R3, 0xfffffffe, RZ, 0xc0, !PT ;  /* 0xfffffffe03037812 */ /* 0x000fca00078ec0ff */
[----:B------:R-:W-:-:S05]  /*20470*/  IMAD.IADD R2, R2, 0x1, -R3 ;  /* 0x0000000102027824 */ /* 0x000fca00078e0a03 */
[----:B------:R-:W-:-:S04]  /*20480*/  SHF.L.U32 R2, R2, 0x1f, RZ ;  /* 0x0000001f02027819 */ /* 0x000fc800000006ff */
[----:B------:R-:W0:Y:S02]  /*20490*/  SYNCS.PHASECHK.TRANS64.TRYWAIT P0, [R18+URZ+0x34820], R2 ;  /* 0x03482002120075a7 */ /* 0x000e24000800017f */
[----:B0-----:R-:W-:Y:S05]  /*204a0*/  @!P0 BRA `(.L_x_2737) ;  /* 0x0000007800208947 */ /* 0x001fea0003800000 */
.L_x_2919:
[----:B------:R-:W-:Y:S05]  /*204b0*/  BSYNC B1 ;  /* 0x0000000000017941 */ /* 0x000fea0003800000 */
.L_x_2736:
        /* <DEDUP_REMOVED lines=12> */
.L_x_2920:
[----:B------:R-:W-:Y:S05]  /*20580*/  BSYNC B2 ;  /* 0x0000000000027941 */ /* 0x000fea0003800000 */
.L_x_2740:
        /* <DEDUP_REMOVED lines=8> */
.L_x_2743:
[----:B------:R-:W-:Y:S05]  /*20610*/  BSYNC B2 ;  /* 0x0000000000027941 */ /* 0x000fea0003800000 */
.L_x_2742:
        /* <DEDUP_REMOVED lines=10> */
[----:B--2---:R-:W-:-:S02]  /*206c0*/  IMAD R7, R2, 0xc000, R18 ;  /* 0x0000c00002077824 */ /* 0x004fc400078e0212 */
[----:B------:R-:W-:Y:S02]  /*206d0*/  VIADD R2, R5, 0x34890 ;  /* 0x0003489005027836 */ /* 0x000fe40000000000 */
[----:B------:R-:W-:-:S07]  /*206e0*/  VIADD R4, R7, 0x1c400 ;  /* 0x0001c40007047836 */ /* 0x000fce0000000000 */
.L_x_2744:
        /* <DEDUP_REMOVED lines=16> */
.L_x_2745:
        /* <DEDUP_REMOVED lines=15> */
.L_x_2746:
        /* <DEDUP_REMOVED lines=13> */
.L_x_2921:
[----:B------:R-:W-:Y:S05]  /*209b0*/  BSYNC B2 ;  /* 0x0000000000027941 */ /* 0x000fea0003800000 */
.L_x_2747:
        /* <DEDUP_REMOVED lines=10> */
.L_x_2750:
[----:B------:R-:W-:Y:S05]  /*20a60*/  BSYNC B2 ;  /* 0x0000000000027941 */ /* 0x000fea0003800000 */
.L_x_2749:
        /* <DEDUP_REMOVED lines=10> */
.L_x_2751:
        /* <DEDUP_REMOVED lines=19> */
.L_x_2752:
        /* <DEDUP_REMOVED lines=10> */
.L_x_2739:
[----:B------:R-:W-:Y:S05]  /*20ce0*/  BSYNC B1 ;  /* 0x0000000000017941 */ /* 0x000fea0003800000 */
.L_x_2738:
        /* <DEDUP_REMOVED lines=13> */
.L_x_2768:
[----:B------:R-:W-:Y:S05]  /*20dc0*/  YIELD ;  /* 0x0000000000007946 */ /* 0x000fea0003800000 */
[----:B------:R-:W-:Y:S04]  /*20dd0*/  BSSY B1, `(.L_x_2753) ;  /* 0x000007d000017945 */ /* 0x000fe80003800000 */
[----:B-1----:R-:W-:Y:S05]  /*20de0*/  @!P2 BRA `(.L_x_2754) ;  /* 0x0000000400eca947 */ /* 0x002fea0003800000 */
[----:B0-----:R-:W2:Y:S04]  /*20df0*/  LDL R4, [R1+0x14] ;  /* 0x0000140001047983 */ /* 0x001ea80000100800 */
[----:B------:R-:W3:Y:S01]  /*20e00*/  LDL R3, [R1+0x24] ;  /* 0x0000240001037983 */ /* 0x000ee20000100800 */
[----:B------:R-:W-:Y:S01]  /*20e10*/  BSSY B2, `(.L_x_2755) ;  /* 0x0000008000027945 */ /* 0x000fe20003800000 */
[----:B------:R-:W0:Y:S02]  /*20e20*/  S2R R2, SR_TID.X ;  /* 0x0000000000027919 */ /* 0x000e240000002100 */
[----:B0-----:R-:W-:-:S04]  /*20e30*/  LOP3.LUT R2, R2, 0x7f, RZ, 0xc0, !PT ;  /* 0x0000007f02027812 */ /* 0x001fc800078ec0ff */
[----:B------:R-:W-:Y:S01]  /*20e40*/  ISETP.NE.AND P1, PT, R2, RZ, PT ;  /* 0x000000ff0200720c */ /* 0x000fe20003f25270 */
[----:B--2---:R-:W-:Y:S01]  /*20e50*/  IMAD R6, R4, 0x8, R18 ;  /* 0x0000000804067824 */ /* 0x004fe200078e0212 */
[----:B---3--:R-:W-:-:S04]  /*20e60*/  SHF.L.U32 R5, R3, 0x1f, RZ ;  /* 0x0000001f03057819 */ /* 0x008fc800000006ff */
[----:B------:R-:W0:Y:S02]  /*20e70*/  SYNCS.PHASECHK.TRANS64.TRYWAIT P0, [R6+URZ+0x348a0], R5 ;  /* 0x0348a005060075a7 */ /* 0x000e24000800017f */
[----:B0-----:R-:W-:Y:S05]  /*20e80*/  @!P0 BRA `(.L_x_2756) ;  /* 0x0000006c00e48947 */ /* 0x001fea0003800000 */
.L_x_2922:
[----:B------:R-:W-:Y:S05]  /*20e90*/  BSYNC B2 ;  /* 0x0000000000027941 */ /* 0x000fea0003800000 */
.L_x_2755:
[----:B------:R-:W-:Y:S04]  /*20ea0*/  BSSY B2, `(.L_x_2757) ;  /* 0x0000008000027945 */ /* 0x000fe80003800000 */
[----:B------:R-:W-:Y:S05]  /*20eb0*/  @P1 BRA `(.L_x_2758) ;  /* 0x0000000000181947 */ /* 0x000fea0003800000 */
[----:B------:R-:W2:Y:S02]  /*20ec0*/  LDL R2, [R1+0x10] ;  /* 0x0000100001027983 */ /* 0x000ea40000100800 */
[----:B--2---:R-:W-:Y:S01]  /*20ed0*/  LOP3.LUT P0, RZ, R2, 0x1, RZ, 0xc0, !PT ;  /* 0x0000000102ff7812 */ /* 0x004fe2000780c0ff */
[----:B------:R-:W-:-:S04]  /*20ee0*/  IMAD.MOV.U32 R2, RZ, RZ, 0xc000 ;  /* 0x0000c000ff027424 */ /* 0x000fc800078e00ff */
[----:B------:R1:W-:Y:S08]  /*20ef0*/  SYNCS.ARRIVE.TRANS64 RZ, [R6+URZ+0x34890], R2 ;  /* 0x0348900206ff79a7 */ /* 0x0003f0000800003f */
[----:B------:R-:W-:Y:S05]  /*20f00*/  @!P0 BRA `(.L_x_2758) ;  /* 0x0000000000048947 */ /* 0x000fea0003800000 */
[----:B------:R-:W-:Y:S01]  /*20f10*/  BPT.TRAP 0x1 ;  /* 0x000000040000795c */ /* 0x000fe20000300000 */
.L_x_2758:
[----:B------:R-:W-:Y:S05]  /*20f20*/  BSYNC B2 ;  /* 0x0000000000027941 */ /* 0x000fea0003800000 */
.L_x_2757:
        /* <DEDUP_REMOVED lines=12> */
.L_x_2759:
        /* <DEDUP_REMOVED lines=16> */
.L_x_2760:
        /* <DEDUP_REMOVED lines=15> */
.L_x_2761:
        /* <DEDUP_REMOVED lines=13> */
.L_x_2923:
[----:B------:R-:W-:Y:S05]  /*212b0*/  BSYNC B2 ;  /* 0x0000000000027941 */ /* 0x000fea0003800000 */
.L_x_2762:
        /* <DEDUP_REMOVED lines=10> */
.L_x_2765:
[----:B------:R-:W-:Y:S05]  /*21360*/  BSYNC B2 ;  /* 0x0000000000027941 */ /* 0x000fea0003800000 */
.L_x_2764:
        /* <DEDUP_REMOVED lines=10> */
.L_x_2766:
        /* <DEDUP_REMOVED lines=15> */
.L_x_2767:
        /* <DEDUP_REMOVED lines=10> */
.L_x_2754:
[----:B------:R-:W-:Y:S05]  /*215a0*/  BSYNC B1 ;  /* 0x0000000000017941 */ /* 0x000fea0003800000 */
.L_x_2753:
[----:B------:R-:W2:Y:S04]  /*215b0*/  LDL.LU R5, [R1+0x14] ;  /* 0x0000140001057983 */ /* 0x000ea80000300800 */
[----:B0-----:R-:W3:Y:S01]  /*215c0*/  LDL.LU R4, [R1+0x24] ;  /* 0x0000240001047983 */ /* 0x001ee20000300800 */
        /* <DEDUP_REMOVED lines=10> */
.L_x_2732:
[----:B------:R-:W-:Y:S05]  /*21670*/  BSYNC B0 ;  /* 0x0000000000007941 */ /* 0x000fea0003800000 */
.L_x_2731:
[----:B01----:R-:W2:Y:S01]  /*21680*/  LDL R4, [R1+0x4] ;  /* 0x0000040001047983 */ /* 0x003ea20000100800 */
[----:B------:R-:W0:Y:S01]  /*21690*/  LDC R0, c[0x0][0x448] ;  /* 0x00011200ff007b82 */ /* 0x000e220000000800 */
[----:B------:R-:W-:Y:S01]  /*216a0*/  ISETP.NE.AND P1, PT, R17, RZ, PT ;  /* 0x000000ff1100720c */ /* 0x000fe20003f25270 */
[----:B------:R-:W-:Y:S05]  /*216b0*/  @!P5 WARPSYNC.ALL ;  /* 0x000000000000d948 */ /* 0x000fea0003800000 */
[----:B------:R-:W-:Y:S07]  /*216c0*/  BSSY B0, `(.L_x_2769) ;  /* 0x000002d000007945 */ /* 0x000fee0003800000 */
[----:B------:R-:W1:Y:S08]  /*216d0*/  @!P1 LDC R17, c[0x0][0x9f0] ;  /* 0x00027c00ff119b82 */ /* 0x000e700000000800 */
[----:B------:R-:W-:Y:S01]  /*216e0*/  @!P5 BAR.SYNC.DEFER_BLOCKING 0xc, 0x180 ;  /* 0x030600000000db1d */ /* 0x000fe20000010000 */
[----:B0-----:R-:W-:-:S13]  /*216f0*/  ISETP.NE.AND P0, PT, R0, 0x1, PT ;  /* 0x000000010000780c */ /* 0x001fda0003f05270 */
[----:B------:R-:W0:Y:S08]  /*21700*/  @P0 LDC R2, c[0x0][0x44c] ;  /* 0x00011300ff020b82 */ /* 0x000e300000000800 */
[----:B------:R-:W3:Y:S01]  /*21710*/  @P0 LDC R3, c[0x0][0x450] ;  /* 0x00011400ff030b82 */ /* 0x000ee20000000800 */
[----:B--2---:R-:W-:-:S05]  /*21720*/  LEA R0, R4, 0x7f, 0x7 ;  /* 0x0000007f04007811 */ /* 0x004fca00078e38ff */
[----:B0-----:R-:W-:-:S05]  /*21730*/  @P0 IMAD.HI.U32 R2, R0, R2, RZ ;  /* 0x0000000200020227 */ /* 0x001fca00078e00ff */
[----:B---3--:R-:W-:-:S05]  /*21740*/  @P0 SHF.R.U32.HI R0, RZ, R3, R2 ;  /* 0x00000003ff000219 */ /* 0x008fca0000011602 */
[----:B------:R-:W-:-:S05]  /*21750*/  IMAD.IADD R0, R21, 0x1, R0 ;  /* 0x0000000115007824 */ /* 0x000fca00078e0200 */
[----:B------:R-:W-:-:S04]  /*21760*/  SHF.R.S32.HI R2, RZ, 0x1f, R0 ;  /* 0x0000001fff027819 */ /* 0x000fc80000011400 */
[----:B------:R-:W-:-:S04]  /*21770*/  LEA.HI R0, R2, R0, RZ, 0x7 ;  /* 0x0000000002007211 */ /* 0x000fc800078f38ff */
[----:B------:R-:W-:-:S04]  /*21780*/  SHF.R.S32.HI R0, RZ, 0x7, R0 ;  /* 0x00000007ff007819 */ /* 0x000fc80000011400 */
[----:B------:R-:W-:-:S04]  /*21790*/  VIMNMX R7, R20, R0, PT ;  /* 0x0000000014077248 */ /* 0x000fc80003fe0100 */
[----:B------:R-:W-:Y:S01]  /*217a0*/  ISETP.GE.AND P0, PT, R7, 0x1, PT ;  /* 0x000000010700780c */ /* 0x000fe20003f06270 */
[----:B------:R0:W-:Y:S04]  /*217b0*/  STL [R1+0x40], R7 ;  /* 0x0000400701007387 */ /* 0x0001e80000100800 */
[----:B------:R0:W-:Y:S08]  /*217c0*/  STL [R1+0x44], RZ ;  /* 0x000044ff01007387 */ /* 0x0001f00000100800 */
[----:B01----:R-:W-:Y:S05]  /*217d0*/  @!P0 BRA `(.L_x_2770) ;  /* 0x00000000006c8947 */ /* 0x003fea0003800000 */
        /* <DEDUP_REMOVED lines=27> */
.L_x_2770:
[----:B------:R-:W-:Y:S05]  /*21990*/  BSYNC B0 ;  /* 0x0000000000007941 */ /* 0x000fea0003800000 */
.L_x_2769:
[----:B------:R-:W2:Y:S04]  /*219a0*/  LDL R0, [R1+0x44] ;  /* 0x0000440001007983 */ /* 0x000ea80000100800 */
[----:B0-----:R-:W2:Y:S01]  /*219b0*/  LDL R2, [R1+0x60] ;  /* 0x0000600001027983 */ /* 0x001ea20000100800 */
[----:B------:R-:W-:Y:S01]  /*219c0*/  BSSY B7, `(.L_x_2771) ;  /* 0x0000414000077945 */ /* 0x000fe20003800000 */
[----:B--2---:R-:W-:-:S05]  /*219d0*/  IMAD R2, R2, R0, RZ ;  /* 0x0000000002027224 */ /* 0x004fca00078e02ff */
[----:B------:R-:W-:Y:S01]  /*219e0*/  VIADDMNMX R0, R2, R0, R7, PT ;  /* 0x0000000002007246 */ /* 0x000fe20003800107 */
[----:B------:R0:W-:Y:S03]  /*219f0*/  STL [R1+0x34], R2 ;  /* 0x0000340201007387 */ /* 0x0001e60000100800 */
[----:B------:R-:W-:Y:S01]  /*21a00*/  ISETP.GT.AND P0, PT, R0, R2, PT ;  /* 0x000000020000720c */ /* 0x000fe20003f04270 */
[----:B------:R0:W-:-:S12]  /*21a10*/  STL [R1+0x48], R0 ;  /* 0x0000480001007387 */ /* 0x0001d80000100800 */
[----:B0-----:R-:W-:Y:S05]  /*21a20*/  @P0 BRA `(.L_x_2772) ;  /* 0x0000000000480947 */ /* 0x001fea0003800000 */
[----:B------:R-:W0:Y:S02]  /*21a30*/  S2R R0, SR_TID.X ;  /* 0x0000000000007919 */ /* 0x000e240000002100 */
[----:B0-----:R-:W-:-:S04]  /*21a40*/  LOP3.LUT R0, R0, 0x7f, RZ, 0xc0, !PT ;  /* 0x0000007f00007812 */ /* 0x001fc800078ec0ff */
[----:B------:R-:W-:-:S13]  /*21a50*/  ISETP.NE.AND P1, PT, R0, RZ, PT ;  /* 0x000000ff0000720c */ /* 0x000fda0003f25270 */
[----:B------:R-:W-:Y:S05]  /*21a60*/  @P1 BRA `(.L_x_2773) ;  /* 0x0000004000241947 */ /* 0x000fea0003800000 */
[----:B------:R-:W0:Y:S01]  /*21a70*/  S2R R3, SR_LANEID ;  /* 0x0000000000037919 */ /* 0x000e220000000000 */
        /* <DEDUP_REMOVED lines=13> */
.L_x_2772:
        /* <DEDUP_REMOVED lines=20> */
.L_x_2775:
[----:B------:R-:W-:Y:S05]  /*21c90*/  BSYNC B6 ;  /* 0x0000000000067941 */ /* 0x000fea0003800000 */
.L_x_2774:
        /* <DEDUP_REMOVED lines=20> */
.L_x_2778:
        /* <DEDUP_REMOVED lines=15> */
.L_x_2777:
[----:B------:R-:W-:Y:S05]  /*21ed0*/  BSYNC B6 ;  /* 0x0000000000067941 */ /* 0x000fea0003800000 */
.L_x_2776:
[----:B------:R-:W2:Y:S01]  /*21ee0*/  LDL.LU R2, [R1+0x28] ;  /* 0x0000280001027983 */ /* 0x000ea20000300800 */
[----:B------:R-:W-:-:S03]  /*21ef0*/  ULDC.64 UR4, c[0x0][0x9f8] ;  /* 0x00027e0000047ab9 */ /* 0x000fc60000000a00 */
[----:B------:R-:W3:Y:S04]  /*21f00*/  LDL.LU R0, [R1+0x3c] ;  /* 0x00003c0001007983 */ /* 0x000ee80000300800 */
[----:B------:R-:W4:Y:S01]  /*21f10*/  LDL R7, [R1+0x18] ;  /* 0x0000180001077983 */ /* 0x000f220000100800 */
[----:B------:R-:W-:-:S03]  /*21f20*/  ISETP.NE.U32.AND P0, PT, RZ, UR4, PT ;  /* 0x00000004ff007c0c */ /* 0x000fc6000bf05070 */
[----:B------:R-:W5:Y:S01]  /*21f30*/  LDL R17, [R1+0x48] ;  /* 0x0000480001117983 */ /* 0x000f620000100800 */
[----:B------:R-:W-:-:S13]  /*21f40*/  ISETP.NE.AND.EX P0, PT, RZ, UR5, PT, P0 ;  /* 0x00000005ff007c0c */ /* 0x000fda000bf05300 */
[----:B--2---:R-:W-:-:S04]  /*21f50*/  @P0 IADD3 R2, P1, R2, UR4, RZ ;  /* 0x0000000402020c10 */ /* 0x004fc8000ff3e0ff */
[----:B---3--:R-:W-:Y:S01]  /*21f60*/  @P0 IADD3.X R3, R0, UR5, RZ, P1, !PT ;  /* 0x0000000500030c10 */ /* 0x008fe20008ffe4ff */
[----:B------:R-:W-:-:S04]  /*21f70*/  ULDC.64 UR4, c[0x0][0xa08] ;  /* 0x0002820000047ab9 */ /* 0x000fc80000000a00 */
[----:B----4-:R0:W2:Y:S02]  /*21f80*/  @P0 LDG.E R7, desc[UR60][R2.64] ;  /* 0x0000003c02070981 */ /* 0x0100a4000c1e1900 */
[----:B0-----:R-:W0:Y:S01]  /*21f90*/  LDC.64 R2, c[0x0][0x418] ;  /* 0x00010600ff027b82 */ /* 0x001e220000000a00 */
[----:B-----5:R-:W-:Y:S01]  /*21fa0*/  VIADD R0, R17, 0xffffffff ;  /* 0xffffffff11007836 */ /* 0x020fe20000000000 */
        /* <DEDUP_REMOVED lines=12> */
.L_x_2926:
        /* <DEDUP_REMOVED lines=11> */
.L_x_2929:
        /* <DEDUP_REMOVED lines=24> */
.L_x_2782:
[----:B-1----:R-:W2:Y:S01]  /*222a0*/  LDL R2, [R1+0x1c] ;  /* 0x00001c0001027983 */ /* 0x002ea20000100800 */
[----:B0-----:R-:W-:Y:S01]  /*222b0*/  IMAD R0, R19, 0x8, R18 ;  /* 0x0000000813007824 */ /* 0x001fe200078e0212 */
[----:B--2---:R-:W-:-:S04]  /*222c0*/  SHF.L.U32 R2, R2, 0x1f, RZ ;  /* 0x0000001f02027819 */ /* 0x004fc800000006ff */
[----:B------:R-:W0:Y:S02]  /*222d0*/  SYNCS.PHASECHK.TRANS64.TRYWAIT P0, [R0+URZ+0x34840], R2 ;  /* 0x03484002000075a7 */ /* 0x000e24000800017f */
[----:B0-----:R-:W-:Y:S05]  /*222e0*/  @!P0 BRA `(.L_x_2783) ;  /* 0x0000005c00488947 */ /* 0x001fea0003800000 */
.L_x_2930:
        /* <DEDUP_REMOVED lines=10> */
.L_x_2784:
        /* <DEDUP_REMOVED lines=34> */
.L_x_2780:
        /* <DEDUP_REMOVED lines=40> */
.L_x_2786:
[----:B------:R-:W-:Y:S05]  /*22830*/  BSYNC B6 ;  /* 0x0000000000067941 */ /* 0x000fea0003800000 */
.L_x_2785:
[----:B0-----:R-:W2:Y:S01]  /*22840*/  LDL.LU R0, [R1+0x4c] ;  /* 0x00004c0001007983 */ /* 0x001ea20000300800 */
[----:B------:R-:W-:Y:S01]  /*22850*/  ULDC.64 UR4, c[0x0][0x2d8] ;  /* 0x0000b60000047ab9 */ /* 0x000fe20000000a00 */
[----:B------:R-:W0:Y:S02]  /*22860*/  LDC R7, c[0x0][0x448] ;  /* 0x00011200ff077b82 */ /* 0x000e240000000800 */
[----:B------:R-:W3:Y:S04]  /*22870*/  LDL.LU R4, [R1+0x3c] ;  /* 0x00003c0001047983 */ /* 0x000ee80000300800 */
[----:B------:R-:W3:Y:S04]  /*22880*/  LDL.LU.64 R2, [R1+0x58] ;  /* 0x0000580001027983 */ /* 0x000ee80000300a00 */
[----:B------:R-:W4:Y:S04]  /*22890*/  LDL.LU R5, [R1+0x38] ;  /* 0x0000380001057983 */ /* 0x000f280000300800 */
[----:B------:R-:W5:Y:S01]  /*228a0*/  LDL R10, [R1+0x4] ;  /* 0x00000400010a7983 */ /* 0x000f620000100800 */
[----:B------:R-:W1:Y:S01]  /*228b0*/  S2R R9, SR_TID.X ;  /* 0x0000000000097919 */ /* 0x000e620000002100 */
[----:B------:R-:W1:Y:S01]  /*228c0*/  S2R R8, SR_TID.X ;  /* 0x0000000000087919 */ /* 0x000e620000002100 */
[----:B0-----:R-:W-:-:S13]  /*228d0*/  ISETP.NE.AND P0, PT, R7, 0x1, PT ;  /* 0x000000010700780c */ /* 0x001fda0003f05270 */
[----:B------:R-:W0:Y:S01]  /*228e0*/  @P0 LDC R6, c[0x0][0x450] ;  /* 0x00011400ff060b82 */ /* 0x000e220000000800 */
[----:B-1----:R-:W-:Y:S02]  /*228f0*/  IMAD.SHL.U32 R9, R9, 0x8, RZ ;  /* 0x0000000809097824 */ /* 0x002fe400078e00ff */
[----:B------:R-:W-:-:S03]  /*22900*/  IMAD.SHL.U32 R8, R8, 0x8, RZ ;  /* 0x0000000808087824 */ /* 0x000fc600078e00ff */
[----:B------:R-:W-:-:S04]  /*22910*/  LOP3.LUT R9, R9, 0x38, RZ, 0xc0, !PT ;  /* 0x0000003809097812 */ /* 0x000fc800078ec0ff */
[C---:B------:R-:W-:Y:S02]  /*22920*/  LOP3.LUT R11, R9.reuse, 0x40, RZ, 0xfc, !PT ;  /* 0x00000040090b7812 */ /* 0x040fe400078efcff */
[----:B------:R-:W-:Y:S02]  /*22930*/  LOP3.LUT R8, R8, 0x38, RZ, 0xc0, !PT ;  /* 0x0000003808087812 */ /* 0x000fe400078ec0ff */
[----:B------:R-:W-:Y:S01]  /*22940*/  LOP3.LUT R9, R9, 0x80, RZ, 0xfc, !PT ;  /* 0x0000008009097812 */ /* 0x000fe200078efcff */
[----:B---3--:R-:W-:Y:S02]  /*22950*/  IMAD.MOV.U32 R3, RZ, RZ, R4 ;  /* 0x000000ffff037224 */ /* 0x008fe400078e0004 */
[----:B------:R-:W1:Y:S01]  /*22960*/  S2R R4, SR_TID.X ;  /* 0x0000000000047919 */ /* 0x000e620000002100 */
[----:B------:R-:W-:-:S04]  /*22970*/  IMAD.WIDE.U32 R2, R16, UR4, R2 ;  /* 0x0000000410027c25 */ /* 0x000fc8000f8e0002 */
[----:B------:R-:W-:Y:S01]  /*22980*/  IMAD R3, R16, UR5, R3 ;  /* 0x0000000510037c24 */ /* 0x000fe2000f8e0203 */
[----:B------:R-:W-:Y:S02]  /*22990*/  ULDC.64 UR4, c[0x0][0x2e0] ;  /* 0x0000b80000047ab9 */ /* 0x000fe40000000a00 */
[----:B--2---:R-:W-:Y:S02]  /*229a0*/  IMAD R0, R0, UR4, RZ ;  /* 0x0000000400007c24 */ /* 0x004fe4000f8e02ff */
[----:B----4-:R-:W-:-:S04]  /*229b0*/  IMAD.WIDE.U32 R2, R5, UR4, R2 ;  /* 0x0000000405027c25 */ /* 0x010fc8000f8e0002 */
[----:B------:R-:W-:Y:S01]  /*229c0*/  IMAD R0, R5, UR5, R0 ;  /* 0x0000000505007c24 */ /* 0x000fe2000f8e0200 */
[----:B------:R-:W-:-:S03]  /*229d0*/  ULDC.64 UR4, c[0x0][0x2d0] ;  /* 0x0000b40000047ab9 */ /* 0x000fc60000000a00 */
[----:B------:R-:W-:Y:S01]  /*229e0*/  IMAD.IADD R3, R3, 0x1, R0 ;  /* 0x0000000103037824 */ /* 0x000fe200078e0200 */
[----:B-1----:R-:W-:-:S04]  /*229f0*/  LOP3.LUT R4, R4, 0x7f, RZ, 0xc0, !PT ;  /* 0x0000007f04047812 */ /* 0x002fc800078ec0ff */
[----:B------:R-:W-:Y:S02]  /*22a00*/  SHF.R.U32.HI R5, RZ, 0x3, R4 ;  /* 0x00000003ff057819 */ /* 0x000fe40000011604 */
[----:B------:R-:W1:Y:S02]  /*22a10*/  S2R R4, SR_TID.X ;  /* 0x0000000000047919 */ /* 0x000e640000002100 */
[----:B-1----:R-:W-:-:S05]  /*22a20*/  IMAD.SHL.U32 R4, R4, 0x10, RZ ;  /* 0x0000001004047824 */ /* 0x002fca00078e00ff */
[----:B------:R-:W-:Y:S02]  /*22a30*/  LOP3.LUT R4, R5, 0x70, R4, 0xf8, !PT ;  /* 0x0000007005047812 */ /* 0x000fe400078ef804 */
[----:B------:R-:W1:Y:S03]  /*22a40*/  @P0 LDC R5, c[0x0][0x44c] ;  /* 0x00011300ff050b82 */ /* 0x000e660000000800 */
[----:B-----5:R-:W-:-:S04]  /*22a50*/  IMAD R4, R10, 0x80, R4 ;  /* 0x000000800a047824 */ /* 0x020fc800078e0204 */
        /* <DEDUP_REMOVED lines=17> */
[----:B------:R-:W-:Y:S01]  /*22b70*/  LEA R4, P0, R2, UR4, 0x1 ;  /* 0x0000000402047c11 */ /* 0x000fe2000f8008ff */
        /* <DEDUP_REMOVED lines=11> */
[----:B------:R-:W-:-:S05]  /*22c30*/  SHF.R.U32.HI R11, RZ, 0x3, R11 ;  /* 0x00000003ff0b7819 */ /* 0x000fca000001160b */
[----:B------:R-:W-:-:S04]  /*22c40*/  IMAD R0, R10, 0x80, R11 ;  /* 0x000000800a007824 */ /* 0x000fc800078e020b */
[----:B------:R-:W-:Y:S02]  /*22c50*/  VIADD R5, R0, 0x10 ;  /* 0x0000001000057836 */ /* 0x000fe40000000000 */
[----:B--2---:R-:W-:Y:S02]  /*22c60*/  IMAD R2, R6, R7, RZ ;  /* 0x0000000706027224 */ /* 0x004fe400078e02ff */
[----:B------:R-:W0:Y:S04]  /*22c70*/  SHFL.IDX PT, R7, R4, RZ, 0x181f ;  /* 0x00181fff04077589 */ /* 0x000e2800000e0000 */
[----:B------:R-:W1:Y:S01]  /*22c80*/  SHFL.IDX PT, R6, R3, RZ, 0x181f ;  /* 0x00181fff03067589 */ /* 0x000e6200000e0000 */
        /* <DEDUP_REMOVED lines=77> */
.L_x_2947:
        /* <DEDUP_REMOVED lines=13> */
.L_x_2789:
[----:B------:R-:W-:Y:S05]  /*23230*/  BSYNC B0 ;  /* 0x0000000000007941 */ /* 0x000fea0003800000 */
.L_x_2788:
[----:B------:R-:W-:Y:S01]  /*23240*/  NOP ;  /* 0x0000000000007918 */ /* 0x000fe20000000000 */
[----:B------:R-:W-:-:S13]  /*23250*/  PLOP3.LUT P0, PT, PT, PT, PT, 0x80, 0x0 ;  /* 0x000000000000781c */ /* 0x000fda0003f0f070 */
.L_x_2790:
        /* <DEDUP_REMOVED lines=18> */
.L_x_2948:
[----:B------:R-:W-:Y:S05]  /*23380*/  BSYNC B0 ;  /* 0x0000000000007941 */ /* 0x000fea0003800000 */
.L_x_2791:
[----:B------:R-:W4:Y:S04]  /*23390*/  LDL R2, [R1+0x48] ;  /* 0x0000480001027983 */ /* 0x000f280000100800 */
[----:B-1-3--:R-:W3:Y:S01]  /*233a0*/  LDL R3, [R1+0x34] ;  /* 0x0000340001037983 */ /* 0x00aee20000100800 */
[----:B------:R-:W-:Y:S01]  /*233b0*/  BSSY B0, `(.L_x_2793) ;  /* 0x0000219000007945 */ /* 0x000fe20003800000 */
[----:B----4-:R-:W-:-:S05]  /*233c0*/  VIADD R0, R2, 0xfffffffe ;  /* 0xfffffffe02007836 */ /* 0x010fca0000000000 */
[----:B---3--:R-:W-:-:S13]  /*233d0*/  ISETP.GE.AND P0, PT, R0, R3, PT ;  /* 0x000000030000720c */ /* 0x008fda0003f06270 */
[----:B------:R-:W-:Y:S05]  /*233e0*/  @!P0 BRA `(.L_x_2794) ;  /* 0x0000002000548947 */ /* 0x000fea0003800000 */
[----:B------:R-:W3:Y:S04]  /*233f0*/  LDL.LU R2, [R1+0x60] ;  /* 0x0000600001027983 */ /* 0x000ee80000300800 */
[----:B--2---:R-:W2:Y:S04]  /*23400*/  LDL.LU R5, [R1+0x44] ;  /* 0x0000440001057983 */ /* 0x004ea80000300800 */
[----:B------:R-:W0:Y:S01]  /*23410*/  LDL.LU R4, [R1+0x40] ;  /* 0x0000400001047983 */ /* 0x000e220000300800 */
[----:B------:R-:W-:Y:S01]  /*23420*/  BSSY B2, `(.L_x_2795) ;  /* 0x00000b7000027945 */ /* 0x000fe20003800000 */
[----:B---3--:R-:W-:-:S04]  /*23430*/  VIADD R2, R2, 0x1 ;  /* 0x0000000102027836 */ /* 0x008fc80000000000 */
[----:B--2---:R-:W-:-:S05]  /*23440*/  IMAD R2, R2, R5, RZ ;  /* 0x0000000502027224 */ /* 0x004fca00078e02ff */
[----:B0-----:R-:W-:Y:S02]  /*23450*/  VIMNMX R6, R4, R2, PT ;  /* 0x0000000204067248 */ /* 0x001fe40003fe0100 */
[----:B------:R-:W-:-:S03]  /*23460*/  LOP3.LUT R2, RZ, R3, RZ, 0x33, !PT ;  /* 0x00000003ff027212 */ /* 0x000fc600078e33ff */
        /* <DEDUP_REMOVED lines=40> */
.L_x_2799:
[----:B------:R-:W-:Y:S01]  /*236f0*/  IMAD R3, R8, 0x8, R18 ;  /* 0x0000000808037824 */ /* 0x000fe200078e0212 */
[----:B------:R-:W-:Y:S01]  /*23700*/  SHF.L.U32 R2, R10, 0x1f, RZ ;  /* 0x0000001f0a027819 */ /* 0x000fe200000006ff */
[----:B------:R-:W-:Y:S03]  /*23710*/  BSSY B3, `(.L_x_2800) ;  /* 0x0000003000037945 */ /* 0x000fe60003800000 */
[----:B------:R-:W1:Y:S02]  /*23720*/  SYNCS.PHASECHK.TRANS64.TRYWAIT P0, [R3+URZ+0x34840], R2 ;  /* 0x03484002030075a7 */ /* 0x000e64000800017f */
[----:B-1----:R-:W-:Y:S05]  /*23730*/  @!P0 BRA `(.L_x_2801) ;  /* 0x0000005400408947 */ /* 0x002fea0003800000 */
.L_x_2949:
[----:B------:R-:W-:Y:S05]  /*23740*/  BSYNC B3 ;  /* 0x0000000000037941 */ /* 0x000fea0003800000 */
.L_x_2800:
        /* <DEDUP_REMOVED lines=11> */
.L_x_2803:
[----:B------:R-:W-:Y:S05]  /*23800*/  BSYNC B3 ;  /* 0x0000000000037941 */ /* 0x000fea0003800000 */
.L_x_2802:
        /* <DEDUP_REMOVED lines=12> */
.L_x_2804:
        /* <DEDUP_REMOVED lines=16> */
.L_x_2805:
        /* <DEDUP_REMOVED lines=15> */
.L_x_2806:
        /* <DEDUP_REMOVED lines=16> */
.L_x_2950:
[----:B------:R-:W-:Y:S05]  /*23bc0*/  BSYNC B3 ;  /* 0x0000000000037941 */ /* 0x000fea0003800000 */
.L_x_2807:
        /* <DEDUP_REMOVED lines=10> */
.L_x_2809:
[----:B------:R-:W2:Y:S01]  /*23c70*/  LDL R3, [R1+0x10] ;  /* 0x0000100001037983 */ /* 0x000ea20000100800 */
[----:B------:R-:W-:Y:S01]  /*23c80*/  BSSY B3, `(.L_x_2810) ;  /* 0x0000004000037945 */ /* 0x000fe20003800000 */
[----:B--2---:R-:W-:-:S13]  /*23c90*/  LOP3.LUT P0, RZ, R3, 0x8, RZ, 0xc0, !PT ;  /* 0x0000000803ff7812 */ /* 0x004fda000780c0ff */
[----:B------:R-:W-:Y:S05]  /*23ca0*/  @P0 BRA `(.L_x_2811) ;  /* 0x0000000000040947 */ /* 0x000fea0003800000 */
[----:B------:R-:W-:Y:S01]  /*23cb0*/  BPT.TRAP 0x1 ;  /* 0x000000040000795c */ /* 0x000fe20000300000 */
.L_x_2811:
[----:B------:R-:W-:Y:S05]  /*23cc0*/  BSYNC B3 ;  /* 0x0000000000037941 */ /* 0x000fea0003800000 */
.L_x_2810:
        /* <DEDUP_REMOVED lines=12> */
.L_x_2812:
        /* <DEDUP_REMOVED lines=15> */
.L_x_2813:
        /* <DEDUP_REMOVED lines=12> */
.L_x_2798:
[----:B------:R-:W-:Y:S05]  /*23f40*/  BSYNC B1 ;  /* 0x0000000000017941 */ /* 0x000fea0003800000 */
.L_x_2797:
[----:B0-----:R-:W2:Y:S01]  /*23f50*/  LDL.LU R0, [R1+0x48] ;  /* 0x0000480001007983 */ /* 0x001ea20000300800 */
[----:B------:R-:W-:-:S03]  /*23f60*/  IMAD.MOV.U32 R19, RZ, RZ, R8 ;  /* 0x000000ffff137224 */ /* 0x000fc600078e0008 */
[----:B------:R0:W-:Y:S02]  /*23f70*/  STL [R1+0x1c], R10 ;  /* 0x00001c0a01007387 */ /* 0x0001e40000100800 */
[----:B0-2---:R-:W-:-:S07]  /*23f80*/  VIADD R0, R0, 0xfffffffd ;  /* 0xfffffffd00007836 */ /* 0x005fce0000000000 */
.L_x_2796:
[----:B------:R-:W-:Y:S05]  /*23f90*/  BSYNC B2 ;  /* 0x0000000000027941 */ /* 0x000fea0003800000 */
.L_x_2795:
[----:B------:R-:W-:Y:S01]  /*23fa0*/  VIADD R9, R9, 0xfffffffe ;  /* 0xfffffffe09097836 */ /* 0x000fe20000000000 */
[----:B------:R-:W-:-:S04]  /*23fb0*/  LOP3.LUT R6, RZ, R6, RZ, 0x33, !PT ;  /* 0x00000006ff067212 */ /* 0x000fc800078e33ff */
[----:B------:R-:W-:-:S13]  /*23fc0*/  ISETP.NE.AND P0, PT, R9, R6, PT ;  /* 0x000000060900720c */ /* 0x000fda0003f05270 */
[----:B------:R-:W-:Y:S05]  /*23fd0*/  @!P0 BRA `(.L_x_2794) ;  /* 0x0000001400588947 */ /* 0x000fea0003800000 */
[----:B------:R-:W-:-:S07]  /*23fe0*/  IMAD.MOV.U32 R9, RZ, RZ, R17 ;  /* 0x000000ffff097224 */ /* 0x000fce00078e0011 */
.L_x_2848:
        /* <DEDUP_REMOVED lines=35> */
.L_x_2816:
[----:B------:R-:W-:Y:S01]  /*24220*/  IMAD R3, R4, 0x8, R18 ;  /* 0x0000000804037824 */ /* 0x000fe200078e0212 */
[----:B------:R-:W-:Y:S01]  /*24230*/  SHF.L.U32 R2, R5, 0x1f, RZ ;  /* 0x0000001f05027819 */ /* 0x000fe200000006ff */
[----:B------:R-:W-:Y:S03]  /*24240*/  BSSY B2, `(.L_x_2817) ;  /* 0x0000003000027945 */ /* 0x000fe60003800000 */
[----:B------:R-:W1:Y:S02]  /*24250*/  SYNCS.PHASECHK.TRANS64.TRYWAIT P0, [R3+URZ+0x34840], R2 ;  /* 0x03484002030075a7 */ /* 0x000e64000800017f */
[----:B-1----:R-:W-:Y:S05]  /*24260*/  @!P0 BRA `(.L_x_2818) ;  /* 0x00000048009c8947 */ /* 0x002fea0003800000 */
.L_x_2951:
[----:B------:R-:W-:Y:S05]  /*24270*/  BSYNC B2 ;  /* 0x0000000000027941 */ /* 0x000fea0003800000 */
.L_x_2817:
        /* <DEDUP_REMOVED lines=11> */
.L_x_2820:
[----:B------:R-:W-:Y:S05]  /*24330*/  BSYNC B2 ;  /* 0x0000000000027941 */ /* 0x000fea0003800000 */
.L_x_2819:
        /* <DEDUP_REMOVED lines=12> */
.L_x_2821:
        /* <DEDUP_REMOVED lines=16> */
.L_x_2822:
        /* <DEDUP_REMOVED lines=15> */
.L_x_2823:
        /* <DEDUP_REMOVED lines=16> */
.L_x_2952:
[----:B------:R-:W-:Y:S05]  /*246f0*/  BSYNC B2 ;  /* 0x0000000000027941 */ /* 0x000fea0003800000 */
.L_x_2824:
        /* <DEDUP_REMOVED lines=10> */
.L_x_2826:
[----:B------:R-:W2:Y:S01]  /*247a0*/  LDL R3, [R1+0x10] ;  /* 0x0000100001037983 */ /* 0x000ea20000100800 */
[----:B------:R-:W-:Y:S01]  /*247b0*/  BSSY B2, `(.L_x_2827) ;  /* 0x0000004000027945 */ /* 0x000fe20003800000 */
[----:B--2---:R-:W-:-:S13]  /*247c0*/  LOP3.LUT P0, RZ, R3, 0x8, RZ, 0xc0, !PT ;  /* 0x0000000803ff7812 */ /* 0x004fda000780c0ff */
[----:B------:R-:W-:Y:S05]  /*247d0*/  @P0 BRA `(.L_x_2828) ;  /* 0x0000000000040947 */ /* 0x000fea0003800000 */
[----:B------:R-:W-:Y:S01]  /*247e0*/  BPT.TRAP 0x1 ;  /* 0x000000040000795c */ /* 0x000fe20000300000 */
.L_x_2828:
[----:B------:R-:W-:Y:S05]  /*247f0*/  BSYNC B2 ;  /* 0x0000000000027941 */ /* 0x000fea0003800000 */
.L_x_2827:
        /* <DEDUP_REMOVED lines=12> */
.L_x_2829:
        /* <DEDUP_REMOVED lines=15> */
.L_x_2830:
        /* <DEDUP_REMOVED lines=12> */
.L_x_2815:
[----:B------:R-:W-:Y:S05]  /*24a70*/  BSYNC B1 ;  /* 0x0000000000017941 */ /* 0x000fea0003800000 */
.L_x_2814:
        /* <DEDUP_REMOVED lines=35> */
.L_x_2833:
[----:B------:R-:W-:Y:S01]  /*24cb0*/  IMAD R3, R19, 0x8, R18 ;  /* 0x0000000813037824 */ /* 0x000fe200078e0212 */
[----:B------:R-:W-:Y:S01]  /*24cc0*/  SHF.L.U32 R2, R10, 0x1f, RZ ;  /* 0x0000001f0a027819 */ /* 0x000fe200000006ff */
[----:B------:R-:W-:Y:S03]  /*24cd0*/  BSSY B2, `(.L_x_2834) ;  /* 0x0000003000027945 */ /* 0x000fe60003800000 */
[----:B------:R-:W2:Y:S02]  /*24ce0*/  SYNCS.PHASECHK.TRANS64.TRYWAIT P0, [R3+URZ+0x34840], R2 ;  /* 0x03484002030075a7 */ /* 0x000ea4000800017f */
[----:B--2---:R-:W-:Y:S05]  /*24cf0*/  @!P0 BRA `(.L_x_2835) ;  /* 0x0000004000208947 */ /* 0x004fea0003800000 */
.L_x_2953:
[----:B------:R-:W-:Y:S05]  /*24d00*/  BSYNC B2 ;  /* 0x0000000000027941 */ /* 0x000fea0003800000 */
.L_x_2834:
        /* <DEDUP_REMOVED lines=11> */
.L_x_2837:
[----:B------:R-:W-:Y:S05]  /*24dc0*/  BSYNC B2 ;  /* 0x0000000000027941 */ /* 0x000fea0003800000 */
.L_x_2836:
        /* <DEDUP_REMOVED lines=12> */
.L_x_2838:
        /* <DEDUP_REMOVED lines=16> */
.L_x_2839:
        /* <DEDUP_REMOVED lines=15> */
.L_x_2840:
        /* <DEDUP_REMOVED lines=15> */
.L_x_2954:
[----:B------:R-:W-:Y:S05]  /*25170*/  BSYNC B2 ;  /* 0x0000000000027941 */ /* 0x000fea0003800000 */
.L_x_2841:
        /* <DEDUP_REMOVED lines=10> */
.L_x_2843:
[----:B------:R-:W2:Y:S01]  /*25220*/  LDL R3, [R1+0x10] ;  /* 0x0000100001037983 */ /* 0x000ea20000100800 */
[----:B------:R-:W-:Y:S01]  /*25230*/  BSSY B2, `(.L_x_2844) ;  /* 0x0000004000027945 */ /* 0x000fe20003800000 */
[----:B--2---:R-:W-:-:S13]  /*25240*/  LOP3.LUT P0, RZ, R3, 0x8, RZ, 0xc0, !PT ;  /* 0x0000000803ff7812 */ /* 0x004fda000780c0ff */
[----:B------:R-:W-:Y:S05]  /*25250*/  @P0 BRA `(.L_x_2845) ;  /* 0x0000000000040947 */ /* 0x000fea0003800000 */
[----:B------:R-:W-:Y:S01]  /*25260*/  BPT.TRAP 0x1 ;  /* 0x000000040000795c */ /* 0x000fe20000300000 */
.L_x_2845:
[----:B------:R-:W-:Y:S05]  /*25270*/  BSYNC B2 ;  /* 0x0000000000027941 */ /* 0x000fea0003800000 */
.L_x_2844:
        /* <DEDUP_REMOVED lines=12> */
.L_x_2846:
        /* <DEDUP_REMOVED lines=15> */
.L_x_2847:
        /* <DEDUP_REMOVED lines=12> */
.L_x_2832:
[----:B------:R-:W-:Y:S05]  /*254f0*/  BSYNC B1 ;  /* 0x0000000000017941 */ /* 0x000fea0003800000 */
.L_x_2831:
[----:B------:R-:W2:Y:S01]  /*25500*/  LDL R2, [R1+0x34] ;  /* 0x0000340001027983 */ /* 0x000ea20000100800 */
[----:B------:R-:W-:Y:S01]  /*25510*/  VIADD R0, R0, 0xfffffffe ;  /* 0xfffffffe00007836 */ /* 0x000fe20000000000 */
[----:B--2---:R-:W-:-:S13]  /*25520*/  ISETP.GT.AND P0, PT, R6, R2, PT ;  /* 0x000000020600720c */ /* 0x004fda0003f04270 */
[----:B------:R-:W-:Y:S05]  /*25530*/  @P0 BRA `(.L_x_2848) ;  /* 0xffffffe800ac0947 */ /* 0x000fea000383ffff */
.L_x_2794:
[----:B------:R-:W-:Y:S05]  /*25540*/  BSYNC B0 ;  /* 0x0000000000007941 */ /* 0x000fea0003800000 */
.L_x_2793:
        /* <DEDUP_REMOVED lines=18> */
.L_x_2850:
[----:B------:R-:W-:Y:S05]  /*25670*/  BSYNC B0 ;  /* 0x0000000000007941 */ /* 0x000fea0003800000 */
.L_x_2849:
        /* <DEDUP_REMOVED lines=10> */
.L_x_2955:
[----:B------:R-:W-:Y:S05]  /*25720*/  BSYNC B1 ;  /* 0x0000000000017941 */ /* 0x000fea0003800000 */
.L_x_2853:
        /* <DEDUP_REMOVED lines=10> */
.L_x_2855:
[----:B------:R-:W3:Y:S01]  /*257d0*/  LDL R2, [R1+0x10] ;  /* 0x0000100001027983 */ /* 0x000ee20000100800 */
[----:B------:R-:W-:Y:S01]  /*257e0*/  BSSY B1, `(.L_x_2856) ;  /* 0x0000004000017945 */ /* 0x000fe20003800000 */
[----:B---3--:R-:W-:-:S13]  /*257f0*/  LOP3.LUT P0, RZ, R2, 0x8, RZ, 0xc0, !PT ;  /* 0x0000000802ff7812 */ /* 0x008fda000780c0ff */
[----:B------:R-:W-:Y:S05]  /*25800*/  @P0 BRA `(.L_x_2857) ;  /* 0x0000000000040947 */ /* 0x000fea0003800000 */
[----:B------:R-:W-:Y:S01]  /*25810*/  BPT.TRAP 0x1 ;  /* 0x000000040000795c */ /* 0x000fe20000300000 */
.L_x_2857:
[----:B------:R-:W-:Y:S05]  /*25820*/  BSYNC B1 ;  /* 0x0000000000017941 */ /* 0x000fea0003800000 */
.L_x_2856:
        /* <DEDUP_REMOVED lines=12> */
.L_x_2858:
        /* <DEDUP_REMOVED lines=15> */
.L_x_2859:
        /* <DEDUP_REMOVED lines=10> */
.L_x_2852:
[----:B------:R-:W-:Y:S05]  /*25a80*/  BSYNC B0 ;  /* 0x0000000000007941 */ /* 0x000fea0003800000 */
.L_x_2851:
[----:B------:R-:W3:Y:S01]  /*25a90*/  LDL.LU R4, [R1+0x1c] ;  /* 0x00001c0001047983 */ /* 0x000ee20000300800 */
[----:B------:R-:W-:-:S05]  /*25aa0*/  VIADD R19, R19, 0x1 ;  /* 0x0000000113137836 */ /* 0x000fca0000000000 */
[----:B------:R-:W-:-:S04]  /*25ab0*/  ISETP.NE.AND P0, PT, R19, 0x2, PT ;  /* 0x000000021300780c */ /* 0x000fc80003f05270 */
[----:B------:R-:W-:Y:S02]  /*25ac0*/  SEL R0, RZ, 0x1, P0 ;  /* 0x00000001ff007807 */ /* 0x000fe40000000000 */
[----:B------:R-:W-:Y:S02]  /*25ad0*/  SEL R19, R19, RZ, P0 ;  /* 0x000000ff13137207 */ /* 0x000fe40000000000 */
[----:B---3--:R-:W-:-:S05]  /*25ae0*/  LOP3.LUT R4, R4, R0, RZ, 0x3c, !PT ;  /* 0x0000000004047212 */ /* 0x008fca00078e3cff */
[----:B------:R3:W-:Y:S02]  /*25af0*/  STL [R1+0x1c], R4 ;  /* 0x00001c0401007387 */ /* 0x0007e40000100800 */
.L_x_2773:
[----:B------:R-:W-:Y:S05]  /*25b00*/  BSYNC B7 ;  /* 0x0000000000077941 */ /* 0x000fea0003800000 */
.L_x_2771:
[----:B0-----:R-:W5:Y:S02]  /*25b10*/  LDL R10, [R1+0x10] ;  /* 0x00001000010a7983 */ /* 0x001f640000100800 */
[----:B-----5:R-:W-:-:S13]  /*25b20*/  LOP3.LUT P0, RZ, R10, 0x10, RZ, 0xc0, !PT ;  /* 0x000000100aff7812 */ /* 0x020fda000780c0ff */
[----:B------:R-:W-:Y:S05]  /*25b30*/  @!P0 BRA `(.L_x_2860) ;  /* 0x00000000002c8947 */ /* 0x000fea0003800000 */
[----:B------:R-:W-:Y:S05]  /*25b40*/  WARPSYNC.ALL ;  /* 0x0000000000007948 */ /* 0x000fea0003800000 */
[----:B------:R-:W0:Y:S08]  /*25b50*/  S2UR UR5, SR_CgaCtaId ;  /* 0x00000000000579c3 */ /* 0x000e300000008800 */
[----:B------:R-:W-:Y:S06]  /*25b60*/  BAR.SYNC.DEFER_BLOCKING 0x5, 0x180 ;  /* 0x0146000000007b1d */ /* 0x000fec0000010000 */
[----:B------:R-:W-:-:S02]  /*25b70*/  UMOV UR4, 0x400 ;  /* 0x0000040000047882 */ /* 0x000fc40000000000 */
[----:B0-----:R-:W-:-:S06]  /*25b80*/  ULEA UR4, UR5, UR4, 0x18 ;  /* 0x0000000405047291 */ /* 0x001fcc000f8ec03f */
[----:B------:R-:W-:-:S05]  /*25b90*/  IMAD.U32 R18, RZ, RZ, UR4 ;  /* 0x00000004ff127e24 */ /* 0x000fca000f8e00ff */
[----:B-123--:R-:W0:Y:S04]  /*25ba0*/  LDS.128 R4, [R18+0x348d0] ;  /* 0x0348d00012047984 */ /* 0x00ee280000000c00 */
[----:B0-----:R1:W-:Y:S04]  /*25bb0*/  STL.64 [R1], R4 ;  /* 0x0000000401007387 */ /* 0x0013e80000100a00 */
[----:B------:R1:W-:Y:S01]  /*25bc0*/  STL.64 [R1+0x8], R6 ;  /* 0x0000080601007387 */ /* 0x0003e20000100a00 */
[----:B------:R-:W-:Y:S06]  /*25bd0*/  BAR.ARV 0x4, 0x180 ;  /* 0x0106000000007b1d */ /* 0x000fec0000002000 */
[----:B------:R-:W-:Y:S05]  /*25be0*/  BRA `(.L_x_2861) ;  /* 0x0000001000307947 */ /* 0x000fea0003800000 */
.L_x_2860:
[----:B------:R-:W5:Y:S01]  /*25bf0*/  LDL R16, [R1+0x2c] ;  /* 0x00002c0001107983 */ /* 0x000f620000100800 */
[----:B------:R-:W-:Y:S01]  /*25c00*/  UMOV UR4, 0xffffffff ;  /* 0xffffffff00047882 */ /* 0x000fe20000000000 */
[----:B-----5:R-:W-:Y:S02]  /*25c10*/  ISETP.NE.AND P5, PT, R16, 0x1f, PT ;  /* 0x0000001f1000780c */ /* 0x020fe40003fa5270 */
[----:B------:R-:W-:Y:S11]  /*25c20*/  BRA.DIV UR4, `(.L_x_2862) ;  /* 0x0000003204907947 */ /* 0x000ff6000b800000 */
[----:B------:R-:W4:Y:S01]  /*25c30*/  LDL R3, [R1+0xc] ;  /* 0x00000c0001037983 */ /* 0x000f220000100800 */
[----:B------:R-:W-:-:S03]  /*25c40*/  ULDC UR4, c[0x0][0xc3c] ;  /* 0x00030f0000047ab9 */ /* 0x000fc60000000800 */
[----:B------:R-:W5:Y:S01]  /*25c50*/  LDL.LU R2, [R1] ;  /* 0x0000000001027983 */ /* 0x000f620000300800 */
[----:B------:R-:W-:Y:S01]  /*25c60*/  LOP3.LUT P4, RZ, R10, 0x1, RZ, 0xc0, !PT ;  /* 0x000000010aff7812 */ /* 0x000fe2000788c0ff */
[----:B----4-:R-:W-:Y:S02]  /*25c70*/  IMAD.IADD R0, R3, 0x1, R16 ;  /* 0x0000000103007824 */ /* 0x010fe400078e0210 */
[----:B-----5:R-:W-:-:S03]  /*25c80*/  IMAD.MOV.U32 R10, RZ, RZ, R2 ;  /* 0x000000ffff0a7224 */ /* 0x020fc600078e0002 */
[----:B------:R-:W-:-:S13]  /*25c90*/  ISETP.GE.OR P0, PT, R0, UR4, !P5 ;  /* 0x0000000400007c0c */ /* 0x000fda000ef06670 */
[----:B------:R-:W0:Y:S08]  /*25ca0*/  @!P0 LDC.64 R2, c[0x0][0xc80] ;  /* 0x00032000ff028b82 */ /* 0x000e300000000a00 */
[----:B-1----:R-:W1:Y:S01]  /*25cb0*/  @!P0 LDC.64 R6, c[0x0][0xc78] ;  /* 0x00031e00ff068b82 */ /* 0x002e620000000a00 */
        /* <DEDUP_REMOVED lines=9> */
[----:B------:R-:W-:-:S03]  /*25d50*/  ISETP.GE.U32.AND P3, PT, R16, 0x10, PT ;  /* 0x000000101000780c */ /* 0x000fc60003f66070 */
[----:B------:R-:W-:Y:S01]  /*25d60*/  SHFL.IDX PT, R0, R10, 0x1, 0x1f ;  /* 0x00201f000a007f89 */ /* 0x000fe200000e0000 */
[----:B----4-:R-:W-:Y:S02]  /*25d70*/  @!P0 IMAD.MOV.U32 R4, RZ, RZ, R8 ;  /* 0x000000ffff048224 */ /* 0x010fe400078e0008 */
[----:B------:R-:W-:Y:S02]  /*25d80*/  IMAD.MOV.U32 R8, RZ, RZ, RZ ;  /* 0x000000ffff087224 */ /* 0x000fe400078e00ff */
        /* <DEDUP_REMOVED lines=19> */
.L_x_2965:
[----:B------:R-:W-:Y:S02]  /*25ec0*/  ULDC UR4, c[0x0][0xc38] ;  /* 0x00030e0000047ab9 */ /* 0x000fe40000000800 */
[----:B------:R-:W-:-:S04]  /*25ed0*/  IMAD.U32 R2, RZ, RZ, UR4 ;  /* 0x00000004ff027e24 */ /* 0x000fc8000f8e00ff */
[----:B-1----:R-:W-:-:S04]  /*25ee0*/  IMAD R9, R9, R2, RZ ;  /* 0x0000000209097224 */ /* 0x002fc800078e02ff */
[----:B------:R-:W-:-:S05]  /*25ef0*/  IMAD.IADD R0, R0, 0x1, R9 ;  /* 0x0000000100007824 */ /* 0x000fca00078e0209 */
[----:B------:R-:W-:-:S13]  /*25f00*/  ISETP.GT.AND P4, PT, R0, R5, PT ;  /* 0x000000050000720c */ /* 0x000fda0003f84270 */
[----:B------:R-:W-:Y:S05]  /*25f10*/  @P4 BRA `(.L_x_2863) ;  /* 0x0000000000b04947 */ /* 0x000fea0003800000 */
.L_x_2866:
        /* <DEDUP_REMOVED lines=38> */
.L_x_2973:
[----:B------:R-:W-:Y:S02]  /*26180*/  ULDC UR4, c[0x0][0xc38] ;  /* 0x00030e0000047ab9 */ /* 0x000fe40000000800 */
[----:B------:R-:W-:-:S04]  /*26190*/  IMAD.U32 R2, RZ, RZ, UR4 ;  /* 0x00000004ff027e24 */ /* 0x000fc8000f8e00ff */
[----:B-1----:R-:W-:-:S04]  /*261a0*/  IMAD R9, R9, R2, RZ ;  /* 0x0000000209097224 */ /* 0x002fc800078e02ff */
[----:B------:R-:W-:-:S05]  /*261b0*/  IMAD.IADD R0, R9, 0x1, R0 ;  /* 0x0000000109007824 */ /* 0x000fca00078e0200 */
[----:B------:R-:W-:-:S13]  /*261c0*/  ISETP.GT.AND P4, PT, R0, R5, PT ;  /* 0x000000050000720c */ /* 0x000fda0003f84270 */
[----:B------:R-:W-:Y:S05]  /*261d0*/  @!P4 BRA `(.L_x_2866) ;  /* 0xfffffffc0050c947 */ /* 0x000fea000383ffff */
.L_x_2863:
        /* <DEDUP_REMOVED lines=12> */
.L_x_2978:
[----:B------:R-:W-:-:S13]  /*262a0*/  ISETP.NE.AND P0, PT, R0, RZ, PT ;  /* 0x000000ff0000720c */ /* 0x000fda0003f05270 */
[----:B------:R-:W-:Y:S05]  /*262b0*/  @!P0 BRA `(.L_x_2868) ;  /* 0x0000000000148947 */ /* 0x000fea0003800000 */
[----:B------:R-:W-:Y:S01]  /*262c0*/  UMOV UR4, 0xffffffff ;  /* 0xffffffff00047882 */ /* 0x000fe20000000000 */
[----:B-1----:R-:W-:Y:S02]  /*262d0*/  VIADD R3, R3, 0xffffffff ;  /* 0xffffffff03037836 */ /* 0x002fe40000000000 */
[----:B------:R-:W-:Y:S05]  /*262e0*/  BRA.DIV UR4, `(.L_x_2869) ;  /* 0x0000003604887947 */ /* 0x000fea000b800000 */
[----:B------:R1:W2:Y:S02]  /*262f0*/  SHFL.IDX PT, R3, R7, R3, 0x1f ;  /* 0x00001f0307037589 */ /* 0x0002a400000e0000 */
.L_x_2981:
[----:B--2---:R-:W-:-:S07]  /*26300*/  IMAD.MOV.U32 R8, RZ, RZ, R3 ;  /* 0x000000ffff087224 */ /* 0x004fce00078e0003 */
.L_x_2868:
[----:B------:R-:W-:Y:S01]  /*26310*/  ISETP.NE.AND P0, PT, R6, 0x1, PT ;  /* 0x000000010600780c */ /* 0x000fe20003f05270 */
[----:B------:R-:W-:-:S05]  /*26320*/  IMAD R0, R8, R2, R9 ;  /* 0x0000000208007224 */ /* 0x000fca00078e0209 */
[----:B------:R2:W-:Y:S02]  /*26330*/  STL [R1], R0 ;  /* 0x0000000001007387 */ /* 0x0005e40000100800 */
[----:B--2---:R-:W-:-:S05]  /*26340*/  IMAD.IADD R0, R5, 0x1, -R0 ;  /* 0x0000000105007824 */ /* 0x004fca00078e0a00 */
[----:B------:R-:W-:Y:S05]  /*26350*/  @!P0 BRA `(.L_x_2870) ;  /* 0x0000000000e48947 */ /* 0x000fea0003800000 */
[----:B------:R-:W-:-:S04]  /*26360*/  IABS R5, R4 ;  /* 0x0000000400057213 */ /* 0x000fc80000000000 */
[----:B------:R-:W2:Y:S08]  /*26370*/  I2F.RP R2, R5 ;  /* 0x0000000500027306 */ /* 0x000eb00000209400 */
[----:B--2---:R-:W2:Y:S02]  /*26380*/  MUFU.RCP R2, R2 ;  /* 0x0000000200027308 */ /* 0x004ea40000001000 */
[----:B--2---:R-:W-:-:S06]  /*26390*/  VIADD R2, R2, 0xffffffe ;  /* 0x0ffffffe02027836 */ /* 0x004fcc0000000000 */
        /* <DEDUP_REMOVED lines=53> */
.L_x_2870:
[----:B-1----:R-:W2:Y:S01]  /*266f0*/  LDL R3, [R1+0xc] ;  /* 0x00000c0001037983 */ /* 0x002ea20000100800 */
[----:B0-----:R-:W2:Y:S02]  /*26700*/  LDC.64 R6, c[0x0][0xc90] ;  /* 0x00032400ff067b82 */ /* 0x001ea40000000a00 */
        /* <DEDUP_REMOVED lines=61> */
.L_x_2871:
[----:B------:R-:W-:-:S05]  /*26ae0*/  LOP3.LUT R0, RZ, R0, RZ, 0x33, !PT ;  /* 0x00000000ff007212 */ /* 0x000fca00078e33ff */
[----:B------:R-:W-:-:S05]  /*26af0*/  IMAD.IADD R0, R4, 0x1, R0 ;  /* 0x0000000104007824 */ /* 0x000fca00078e0200 */
[----:B------:R2:W-:Y:S01]  /*26b00*/  STL [R1+0x4], R0 ;  /* 0x0000040001007387 */ /* 0x0005e20000100800 */
[----:B------:R-:W-:Y:S05]  /*26b10*/  BRA `(.L_x_2872) ;  /* 0x0000000000287947 */ /* 0x000fea0003800000 */
.L_x_2864:
        /* <DEDUP_REMOVED lines=10> */
.L_x_2872:
[----:B-12---:R-:W2:Y:S04]  /*26bc0*/  LDL R0, [R1+0x2c] ;  /* 0x00002c0001007983 */ /* 0x006ea80000100800 */
[----:B0-----:R-:W3:Y:S04]  /*26bd0*/  LDL R2, [R1+0xc] ;  /* 0x00000c0001027983 */ /* 0x001ee80000100800 */
        /* <DEDUP_REMOVED lines=13> */
.L_x_2861:
[----:B----4-:R-:W2:Y:S01]  /*26cb0*/  LDL R0, [R1+0xc] ;  /* 0x00000c0001007983 */ /* 0x010ea20000100800 */
[----:B------:R-:W-:Y:S02]  /*26cc0*/  ULDC UR4, c[0x0][0xc3c] ;  /* 0x00030f0000047ab9 */ /* 0x000fe40000000800 */
[----:B--2---:R-:W-:-:S13]  /*26cd0*/  ISETP.GE.AND P0, PT, R0, UR4, PT ;  /* 0x0000000400007c0c */ /* 0x004fda000bf06270 */
[----:B------:R-:W-:Y:S05]  /*26ce0*/  @!P0 BRA `(.L_x_2873) ;  /* 0xffffff8c00008947 */ /* 0x000fea000383ffff */
[----:B------:R-:W-:Y:S05]  /*26cf0*/  BSYNC B8 ;  /* 0x0000000000087941 */ /* 0x000fea0003800000 */
.L_x_2725:
        /* <DEDUP_REMOVED lines=12> */
.L_x_2982:
[----:B------:R-:W-:Y:S05]  /*26dc0*/  BSYNC B0 ;  /* 0x0000000000007941 */ /* 0x000fea0003800000 */
.L_x_2874:
[----:B------:R-:W-:-:S03]  /*26dd0*/  UMOV UR4, 0xffffffff ;  /* 0xffffffff00047882 */ /* 0x000fc60000000000 */
[----:B------:R-:W-:Y:S05]  /*26de0*/  BRA.DIV UR4, `(.L_x_2876) ;  /* 0x0000002e04087947 */ /* 0x000fea000b800000 */
[----:B------:R-:W1:Y:S02]  /*26df0*/  S2R R2, SR_TID.X ;  /* 0x0000000000027919 */ /* 0x000e640000002100 */
[----:B-1----:R-:W-:-:S04]  /*26e00*/  SHF.R.U32.HI R2, RZ, 0x5, R2 ;  /* 0x00000005ff027819 */ /* 0x002fc80000011602 */
[----:B------:R-:W-:-:S05]  /*26e10*/  LOP3.LUT R2, R2, 0x3, RZ, 0xc0, !PT ;  /* 0x0000000302027812 */ /* 0x000fca00078ec0ff */
[----:B------:R1:W2:Y:S02]  /*26e20*/  SHFL.IDX PT, R14, R2, RZ, 0x1f ;  /* 0x00001fff020e7589 */ /* 0x0002a400000e0000 */
.L_x_2985:
[----:B--2---:R-:W-:-:S13]  /*26e30*/  ISETP.NE.AND P0, PT, R14, RZ, PT ;  /* 0x000000ff0e00720c */ /* 0x004fda0003f05270 */
[----:B------:R-:W-:Y:S05]  /*26e40*/  @P0 BRA `(.L_x_2484) ;  /* 0x0000000000940947 */ /* 0x000fea0003800000 */
[----:B------:R-:W-:-:S03]  /*26e50*/  UMOV UR4, 0xffffffff ;  /* 0xffffffff00047882 */ /* 0x000fc60000000000 */
[----:B------:R-:W-:Y:S05]  /*26e60*/  BRA.DIV UR4, `(.L_x_2877) ;  /* 0x0000002e041c7947 */ /* 0x000fea000b800000 */
[----:B------:R-:W-:-:S13]  /*26e70*/  ELECT P6, URZ, PT ;  /* 0x00000000003f782f */ /* 0x000fda00038c0000 */
.L_x_2988:
        /* <DEDUP_REMOVED lines=8> */
.L_x_2878:
        /* <DEDUP_REMOVED lines=13> */
.L_x_2989:
[----:B------:R-:W1:Y:S02]  /*26fd0*/  SYNCS.PHASECHK.TRANS64.TRYWAIT P0, [R7+URZ], R2 ;  /* 0x00000002070075a7 */ /* 0x000e64000800017f */
[----:B-1----:R-:W-:Y:S05]  /*26fe0*/  @!P0 BRA `(.L_x_2880) ;  /* 0x0000002800f08947 */ /* 0x002fea0003800000 */
.L_x_2990:
[----:B------:R-:W-:Y:S05]  /*26ff0*/  @!P2 BRA `(.L_x_2881) ;  /* 0x000000000004a947 */ /* 0x000fea0003800000 */
[----:B------:R-:W-:Y:S01]  /*27000*/  BPT.TRAP 0x1 ;  /* 0x000000040000795c */ /* 0x000fe20000300000 */
.L_x_2881:
[----:B------:R-:W-:-:S04]  /*27010*/  VIADD R0, R0, 0x34860 ;  /* 0x0003486000007836 */ /* 0x000fc80000000000 */
[----:B------:R-:W-:-:S04]  /*27020*/  IMAD R4, R19, 0x8, R0 ;  /* 0x0000000813047824 */ /* 0x000fc800078e0200 */
[----:B------:R-:W2:Y:S02]  /*27030*/  SYNCS.PHASECHK.TRANS64.TRYWAIT P0, [R4+URZ], R5 ;  /* 0x00000005040075a7 */ /* 0x000ea4000800017f */
[----:B--2---:R-:W-:Y:S05]  /*27040*/  @!P0 BRA `(.L_x_2882) ;  /* 0x0000002800ec8947 */ /* 0x004fea0003800000 */
.L_x_2991:
[----:B------:R-:W-:-:S07]  /*27050*/  IMAD R3, R3, 0x8, R0 ;  /* 0x0000000803037824 */ /* 0x000fce00078e0200 */
.L_x_2883:
[----:B---3--:R3:W4:Y:S02]  /*27060*/  SYNCS.PHASECHK.TRANS64.TRYWAIT P0, [R3+URZ], R2 ;  /* 0x00000002030075a7 */ /* 0x008724000800017f */
[----:B----4-:R-:W-:Y:S05]  /*27070*/  @!P0 NANOSLEEP.SYNCS 0x989680 ;  /* 0x009896800000895d */ /* 0x010fea0003900000 */
[----:B------:R-:W4:Y:S02]  /*27080*/  @!P0 SYNCS.PHASECHK.TRANS64 P0, [R3+URZ], R2 ;  /* 0x00000002030085a7 */ /* 0x000f24000800007f */
[----:B----4-:R-:W-:Y:S05]  /*27090*/  @!P0 BRA `(.L_x_2883) ;  /* 0xfffffffc00f08947 */ /* 0x010fea000383ffff */
.L_x_2484:
[----:B------:R-:W-:Y:S05]  /*270a0*/  BSYNC B9 ;  /* 0x0000000000097941 */ /* 0x000fea0003800000 */
.L_x_2481:
[----:B------:R-:W-:Y:S05]  /*270b0*/  EXIT ;  /* 0x000000000000794d */ /* 0x000fea0003800000 */
.L_x_2504:
[----:B-1----:R1:W2:Y:S02]  /*270c0*/  SYNCS.PHASECHK.TRANS64.TRYWAIT P5, [R3+URZ+0x34890], R0 ;  /* 0x03489000030075a7 */ /* 0x0022a400080a017f */
[----:B--2---:R-:W-:Y:S05]  /*270d0*/  @!P5 NANOSLEEP.SYNCS 0x989680 ;  /* 0x009896800000d95d */ /* 0x004fea0003900000 */
[----:B------:R-:W2:Y:S02]  /*270e0*/  @!P5 SYNCS.PHASECHK.TRANS64 P5, [R3+URZ+0x34890], R0 ;  /* 0x034890000300d5a7 */ /* 0x000ea400080a007f */
[----:B--2---:R-:W-:Y:S05]  /*270f0*/  @!P5 BRA `(.L_x_2504) ;  /* 0xfffffffc00f0d947 */ /* 0x004fea000383ffff */
[----:B------:R-:W-:Y:S05]  /*27100*/  BRA `(.L_x_2884) ;  /* 0xfffffdc800ec7947 */ /* 0x000fea000383ffff */
.L_x_2558:
[----:B-1----:R1:W2:Y:S02]  /*27110*/  SYNCS.PHASECHK.TRANS64.TRYWAIT P5, [R3+URZ+0x34890], R0 ;  /* 0x03489000030075a7 */ /* 0x0022a400080a017f */
[----:B--2---:R-:W-:Y:S05]  /*27120*/  @!P5 NANOSLEEP.SYNCS 0x989680 ;  /* 0x009896800000d95d */ /* 0x004fea0003900000 */
[----:B------:R-:W2:Y:S02]  /*27130*/  @!P5 SYNCS.PHASECHK.TRANS64 P5, [R3+URZ+0x34890], R0 ;  /* 0x034890000300d5a7 */ /* 0x000ea400080a007f */
[----:B--2---:R-:W-:Y:S05]  /*27140*/  @!P5 BRA `(.L_x_2558) ;  /* 0xfffffffc00f0d947 */ /* 0x004fea000383ffff */
[----:B------:R-:W-:Y:S05]  /*27150*/  BRA `(.L_x_2885) ;  /* 0xfffffe0000507947 */ /* 0x000fea000383ffff */
.L_x_2583:
[----:B-1----:R1:W2:Y:S02]  /*27160*/  SYNCS.PHASECHK.TRANS64.TRYWAIT P4, [R3+URZ+0x34890], R0 ;  /* 0x03489000030075a7 */ /* 0x0022a4000808017f */
[----:B--2---:R-:W-:Y:S05]  /*27170*/  @!P4 NANOSLEEP.SYNCS 0x989680 ;  /* 0x009896800000c95d */ /* 0x004fea0003900000 */
[----:B------:R-:W2:Y:S02]  /*27180*/  @!P4 SYNCS.PHASECHK.TRANS64 P4, [R3+URZ+0x34890], R0 ;  /* 0x034890000300c5a7 */ /* 0x000ea4000808007f */
[----:B--2---:R-:W-:Y:S05]  /*27190*/  @!P4 BRA `(.L_x_2583) ;  /* 0xfffffffc00f0c947 */ /* 0x004fea000383ffff */
[----:B------:R-:W-:Y:S05]  /*271a0*/  BRA `(.L_x_2886) ;  /* 0xfffffe3400207947 */ /* 0x000fea000383ffff */
.L_x_2589:
[----:B0-----:R0:W2:Y:S02]  /*271b0*/  SYNCS.PHASECHK.TRANS64.TRYWAIT P4, [R3+URZ+0x348b0], R0 ;  /* 0x0348b000030075a7 */ /* 0x0010a4000808017f */
[----:B--2---:R-:W-:Y:S05]  /*271c0*/  @!P4 NANOSLEEP.SYNCS 0x989680 ;  /* 0x009896800000c95d */ /* 0x004fea0003900000 */
[----:B------:R-:W2:Y:S02]  /*271d0*/  @!P4 SYNCS.PHASECHK.TRANS64 P4, [R3+URZ+0x348b0], R0 ;  /* 0x0348b0000300c5a7 */ /* 0x000ea4000808007f */
[----:B--2---:R-:W-:Y:S05]  /*271e0*/  @!P4 BRA `(.L_x_2589) ;  /* 0xfffffffc00f0c947 */ /* 0x004fea000383ffff */
[----:B------:R-:W-:Y:S05]  /*271f0*/  BRA `(.L_x_2887) ;  /* 0xfffffe3800207947 */ /* 0x000fea000383ffff */
.L_x_2609:
        /* <DEDUP_REMOVED lines=8> */
.L_x_2889:
[----:B------:R-:W-:Y:S05]  /*27280*/  BSYNC B1 ;  /* 0x0000000000017941 */ /* 0x000fea0003800000 */
.L_x_2888:
        /* <DEDUP_REMOVED lines=8> */
.L_x_2890:
[----:B------:R-:W-:Y:S02]  /*27310*/  IMAD.MOV.U32 R13, RZ, RZ, R63 ;  /* 0x000000ffff0d7224 */ /* 0x000fe400078e003f */
[----:B------:R-:W-:-:S07]  /*27320*/  IMAD.MOV.U32 R6, RZ, RZ, R14 ;  /* 0x000000ffff067224 */ /* 0x000fce00078e000e */
[----:B------:R-:W-:Y:S05]  /*27330*/  WARPSYNC.COLLECTIVE R15, `(.L_x_2891) ;  /* 0x000000000f087348 */ /* 0x000fea0003c00000 */
[----:B------:R0:W1:Y:S02]  /*27340*/  SHFL.IDX P6, R14, R13, R12, R11 ;  /* 0x0000000c0d0e7389 */ /* 0x00006400000c000b */
[----:B01----:R-:W-:Y:S01]  /*27350*/  ENDCOLLECTIVE ;  /* 0x000000000000791b */ /* 0x003fe20003800000 */
.L_x_2891:
[----:B------:R-:W-:Y:S02]  /*27360*/  IMAD.MOV.U32 R13, RZ, RZ, R3 ;  /* 0x000000ffff0d7224 */ /* 0x000fe400078e0003 */
[----:B------:R-:W-:-:S07]  /*27370*/  IMAD.MOV.U32 R9, RZ, RZ, R14 ;  /* 0x000000ffff097224 */ /* 0x000fce00078e000e */
[----:B------:R-:W-:Y:S05]  /*27380*/  WARPSYNC.COLLECTIVE R15, `(.L_x_2892) ;  /* 0x000000000f087348 */ /* 0x000fea0003c00000 */
[----:B------:R0:W1:Y:S02]  /*27390*/  SHFL.IDX P6, R14, R13, R12, R11 ;  /* 0x0000000c0d0e7389 */ /* 0x00006400000c000b */
[----:B01----:R-:W-:Y:S01]  /*273a0*/  ENDCOLLECTIVE ;  /* 0x000000000000791b */ /* 0x003fe20003800000 */
.L_x_2892:
[----:B------:R-:W-:Y:S01]  /*273b0*/  IMAD.MOV.U32 R8, RZ, RZ, R14 ;  /* 0x000000ffff087224 */ /* 0x000fe200078e000e */
[----:B------:R-:W-:Y:S06]  /*273c0*/  BRA `(.L_x_2893) ;  /* 0xfffffe48001c7947 */ /* 0x000fec000383ffff */
.L_x_2612:
        /* <DEDUP_REMOVED lines=8> */
.L_x_2895:
[----:B------:R-:W-:Y:S05]  /*27450*/  BSYNC B1 ;  /* 0x0000000000017941 */ /* 0x000fea0003800000 */
.L_x_2894:
        /* <DEDUP_REMOVED lines=8> */
.L_x_2896:
[----:B------:R-:W-:Y:S02]  /*274e0*/  IMAD.MOV.U32 R13, RZ, RZ, R63 ;  /* 0x000000ffff0d7224 */ /* 0x000fe400078e003f */
[----:B------:R-:W-:-:S07]  /*274f0*/  IMAD.MOV.U32 R65, RZ, RZ, R14 ;  /* 0x000000ffff417224 */ /* 0x000fce00078e000e */
[----:B------:R-:W-:Y:S05]  /*27500*/  WARPSYNC.COLLECTIVE R15, `(.L_x_2897) ;  /* 0x000000000f087348 */ /* 0x000fea0003c00000 */
[----:B------:R0:W1:Y:S02]  /*27510*/  SHFL.IDX P6, R14, R13, R12, R11 ;  /* 0x0000000c0d0e7389 */ /* 0x00006400000c000b */
[----:B01----:R-:W-:Y:S01]  /*27520*/  ENDCOLLECTIVE ;  /* 0x000000000000791b */ /* 0x003fe20003800000 */
.L_x_2897:
[----:B------:R-:W-:Y:S02]  /*27530*/  IMAD.MOV.U32 R13, RZ, RZ, R3 ;  /* 0x000000ffff0d7224 */ /* 0x000fe400078e0003 */
[----:B------:R-:W-:-:S07]  /*27540*/  IMAD.MOV.U32 R63, RZ, RZ, R14 ;  /* 0x000000ffff3f7224 */ /* 0x000fce00078e000e */
[----:B------:R-:W-:Y:S05]  /*27550*/  WARPSYNC.COLLECTIVE R15, `(.L_x_2898) ;  /* 0x000000000f087348 */ /* 0x000fea0003c00000 */
[----:B------:R0:W1:Y:S02]  /*27560*/  SHFL.IDX P6, R14, R13, R12, R11 ;  /* 0x0000000c0d0e7389 */ /* 0x00006400000c000b */
[----:B01----:R-:W-:Y:S01]  /*27570*/  ENDCOLLECTIVE ;  /* 0x000000000000791b */ /* 0x003fe20003800000 */
.L_x_2898:
[----:B------:R-:W-:Y:S01]  /*27580*/  IMAD.MOV.U32 R62, RZ, RZ, R14 ;  /* 0x000000ffff3e7224 */ /* 0x000fe200078e000e */
[----:B------:R-:W-:Y:S06]  /*27590*/  BRA `(.L_x_2899) ;  /* 0xfffffe4c00d07947 */ /* 0x000fec000383ffff */
.L_x_2616:
[----:B0-----:R0:W1:Y:S02]  /*275a0*/  SYNCS.PHASECHK.TRANS64.TRYWAIT P0, [R2+URZ+0x34800], R5 ;  /* 0x03480005020075a7 */ /* 0x001064000800017f */
[----:B-1----:R-:W-:Y:S05]  /*275b0*/  @!P0 NANOSLEEP.SYNCS 0x989680 ;  /* 0x009896800000895d */ /* 0x002fea0003900000 */
[----:B------:R-:W1:Y:S02]  /*275c0*/  @!P0 SYNCS.PHASECHK.TRANS64 P0, [R2+URZ+0x34800], R5 ;  /* 0x03480005020085a7 */ /* 0x000e64000800007f */
[----:B-1----:R-:W-:Y:S05]  /*275d0*/  @!P0 BRA `(.L_x_2616) ;  /* 0xfffffffc00f08947 */ /* 0x002fea000383ffff */
[----:B------:R-:W-:Y:S05]  /*275e0*/  BRA `(.L_x_2900) ;  /* 0xfffffe58000c7947 */ /* 0x000fea000383ffff */
.L_x_2640:
        /* <DEDUP_REMOVED lines=8> */
.L_x_2902:
[----:B------:R-:W-:Y:S05]  /*27670*/  BSYNC B1 ;  /* 0x0000000000017941 */ /* 0x000fea0003800000 */
.L_x_2901:
        /* <DEDUP_REMOVED lines=8> */
.L_x_2903:
[----:B------:R-:W-:Y:S02]  /*27700*/  IMAD.MOV.U32 R7, RZ, RZ, R3 ;  /* 0x000000ffff077224 */ /* 0x000fe400078e0003 */
[----:B------:R-:W-:Y:S02]  /*27710*/  IMAD.MOV.U32 R13, RZ, RZ, R67 ;  /* 0x000000ffff0d7224 */ /* 0x000fe400078e0043 */
[----:B------:R-:W-:-:S07]  /*27720*/  IMAD.MOV.U32 R0, RZ, RZ, R14 ;  /* 0x000000ffff007224 */ /* 0x000fce00078e000e */
[----:B------:R-:W-:Y:S05]  /*27730*/  WARPSYNC.COLLECTIVE R15, `(.L_x_2904) ;  /* 0x000000000f087348 */ /* 0x000fea0003c00000 */
[----:B------:R0:W1:Y:S02]  /*27740*/  SHFL.IDX P6, R14, R13, R12, R11 ;  /* 0x0000000c0d0e7389 */ /* 0x00006400000c000b */
[----:B01----:R-:W-:Y:S01]  /*27750*/  ENDCOLLECTIVE ;  /* 0x000000000000791b */ /* 0x003fe20003800000 */
.L_x_2904:
[----:B------:R-:W-:Y:S02]  /*27760*/  IMAD.MOV.U32 R6, RZ, RZ, R0 ;  /* 0x000000ffff067224 */ /* 0x000fe400078e0000 */
[----:B------:R-:W-:Y:S02]  /*27770*/  IMAD.MOV.U32 R13, RZ, RZ, R66 ;  /* 0x000000ffff0d7224 */ /* 0x000fe400078e0042 */
[----:B------:R-:W-:-:S07]  /*27780*/  IMAD.MOV.U32 R4, RZ, RZ, R14 ;  /* 0x000000ffff047224 */ /* 0x000fce00078e000e */
[----:B------:R-:W-:Y:S05]  /*27790*/  WARPSYNC.COLLECTIVE R15, `(.L_x_2905) ;  /* 0x000000000f087348 */ /* 0x000fea0003c00000 */
[----:B------:R0:W1:Y:S02]  /*277a0*/  SHFL.IDX P6, R14, R13, R12, R11 ;  /* 0x0000000c0d0e7389 */ /* 0x00006400000c000b */
[----:B01----:R-:W-:Y:S01]  /*277b0*/  ENDCOLLECTIVE ;  /* 0x000000000000791b */ /* 0x003fe20003800000 */
.L_x_2905:
[----:B------:R-:W-:Y:S05]  /*277c0*/  BRA `(.L_x_2906) ;  /* 0xfffffe7c00a07947 */ /* 0x000fea000383ffff */
.L_x_2643:
        /* <DEDUP_REMOVED lines=8> */
.L_x_2908:
[----:B------:R-:W-:Y:S05]  /*27850*/  BSYNC B1 ;  /* 0x0000000000017941 */ /* 0x000fea0003800000 */
.L_x_2907:
        /* <DEDUP_REMOVED lines=8> */
.L_x_2909:
[----:B------:R-:W-:Y:S02]  /*278e0*/  IMAD.MOV.U32 R13, RZ, RZ, R67 ;  /* 0x000000ffff0d7224 */ /* 0x000fe400078e0043 */
[----:B------:R-:W-:-:S07]  /*278f0*/  IMAD.MOV.U32 R60, RZ, RZ, R14 ;  /* 0x000000ffff3c7224 */ /* 0x000fce00078e000e */
[----:B------:R-:W-:Y:S05]  /*27900*/  WARPSYNC.COLLECTIVE R15, `(.L_x_2910) ;  /* 0x000000000f087348 */ /* 0x000fea0003c00000 */
[----:B------:R0:W1:Y:S02]  /*27910*/  SHFL.IDX P6, R14, R13, R12, R11 ;  /* 0x0000000c0d0e7389 */ /* 0x00006400000c000b */
[----:B01----:R-:W-:Y:S01]  /*27920*/  ENDCOLLECTIVE ;  /* 0x000000000000791b */ /* 0x003fe20003800000 */
.L_x_2910:
[----:B------:R-:W-:Y:S02]  /*27930*/  IMAD.MOV.U32 R13, RZ, RZ, R66 ;  /* 0x000000ffff0d7224 */ /* 0x000fe400078e0042 */
[----:B------:R-:W-:-:S07]  /*27940*/  IMAD.MOV.U32 R67, RZ, RZ, R14 ;  /* 0x000000ffff437224 */ /* 0x000fce00078e000e */
[----:B------:R-:W-:Y:S05]  /*27950*/  WARPSYNC.COLLECTIVE R15, `(.L_x_2911) ;  /* 0x000000000f087348 */ /* 0x000fea0003c00000 */
[----:B------:R0:W1:Y:S02]  /*27960*/  SHFL.IDX P6, R14, R13, R12, R11 ;  /* 0x0000000c0d0e7389 */ /* 0x00006400000c000b */
[----:B01----:R-:W-:Y:S01]  /*27970*/  ENDCOLLECTIVE ;  /* 0x000000000000791b */ /* 0x003fe20003800000 */
.L_x_2911:
[----:B------:R-:W-:Y:S01]  /*27980*/  IMAD.MOV.U32 R66, RZ, RZ, R14 ;  /* 0x000000ffff427224 */ /* 0x000fe200078e000e */
[----:B------:R-:W-:Y:S06]  /*27990*/  BRA `(.L_x_2912) ;  /* 0xfffffe8000cc7947 */ /* 0x000fec000383ffff */
.L_x_2647:
[----:B0-----:R0:W1:Y:S02]  /*279a0*/  SYNCS.PHASECHK.TRANS64.TRYWAIT P0, [R2+URZ+0x34800], R61 ;  /* 0x0348003d020075a7 */ /* 0x001064000800017f */
[----:B-1----:R-:W-:Y:S05]  /*279b0*/  @!P0 NANOSLEEP.SYNCS 0x989680 ;  /* 0x009896800000895d */ /* 0x002fea0003900000 */
[----:B------:R-:W1:Y:S02]  /*279c0*/  @!P0 SYNCS.PHASECHK.TRANS64 P0, [R2+URZ+0x34800], R61 ;  /* 0x0348003d020085a7 */ /* 0x000e64000800007f */
[----:B-1----:R-:W-:Y:S05]  /*279d0*/  @!P0 BRA `(.L_x_2647) ;  /* 0xfffffffc00f08947 */ /* 0x002fea000383ffff */
[----:B------:R-:W-:Y:S05]  /*279e0*/  BRA `(.L_x_2913) ;  /* 0xfffffe88004c7947 */ /* 0x000fea000383ffff */
.L_x_2661:
[----:B-1----:R1:W2:Y:S02]  /*279f0*/  SYNCS.PHASECHK.TRANS64.TRYWAIT P2, [R6+URZ+0x34830], R3 ;  /* 0x03483003060075a7 */ /* 0x0022a4000804017f */
[----:B--2---:R-:W-:Y:S05]  /*27a00*/  @!P2 NANOSLEEP.SYNCS 0x989680 ;  /* 0x009896800000a95d */ /* 0x004fea0003900000 */
[----:B------:R-:W2:Y:S02]  /*27a10*/  @!P2 SYNCS.PHASECHK.TRANS64 P2, [R6+URZ+0x34830], R3 ;  /* 0x034830030600a5a7 */ /* 0x000ea4000804007f */
[----:B--2---:R-:W-:Y:S05]  /*27a20*/  @!P2 BRA `(.L_x_2661) ;  /* 0xfffffffc00f0a947 */ /* 0x004fea000383ffff */
[----:B------:R-:W-:Y:S05]  /*27a30*/  BRA `(.L_x_2660) ;  /* 0xfffffeb000dc7947 */ /* 0x000fea000383ffff */
.L_x_2668:
[----:B-1----:R1:W2:Y:S02]  /*27a40*/  SYNCS.PHASECHK.TRANS64.TRYWAIT P3, [R20+URZ+0x34830], R3 ;  /* 0x03483003140075a7 */ /* 0x0022a4000806017f */
[----:B--2---:R-:W-:Y:S05]  /*27a50*/  @!P3 NANOSLEEP.SYNCS 0x989680 ;  /* 0x009896800000b95d */ /* 0x004fea0003900000 */
[----:B------:R-:W2:Y:S02]  /*27a60*/  @!P3 SYNCS.PHASECHK.TRANS64 P3, [R20+URZ+0x34830], R3 ;  /* 0x034830031400b5a7 */ /* 0x000ea4000806007f */
[----:B--2---:R-:W-:Y:S05]  /*27a70*/  @!P3 BRA `(.L_x_2668) ;  /* 0xfffffffc00f0b947 */ /* 0x004fea000383ffff */
[----:B------:R-:W-:Y:S05]  /*27a80*/  BRA `(.L_x_2667) ;  /* 0xfffffedc002c7947 */ /* 0x000fea000383ffff */
.L_x_2673:
[----:B-1----:R1:W2:Y:S02]  /*27a90*/  SYNCS.PHASECHK.TRANS64.TRYWAIT P3, [R21+URZ+0x34850], R0 ;  /* 0x03485000150075a7 */ /* 0x0022a4000806017f */
[----:B--2---:R-:W-:Y:S05]  /*27aa0*/  @!P3 NANOSLEEP.SYNCS 0x989680 ;  /* 0x009896800000b95d */ /* 0x004fea0003900000 */
[----:B------:R-:W2:Y:S02]  /*27ab0*/  @!P3 SYNCS.PHASECHK.TRANS64 P3, [R21+URZ+0x34850], R0 ;  /* 0x034850001500b5a7 */ /* 0x000ea4000806007f */
[----:B--2---:R-:W-:Y:S05]  /*27ac0*/  @!P3 BRA `(.L_x_2673) ;  /* 0xfffffffc00f0b947 */ /* 0x004fea000383ffff */
[----:B------:R-:W-:Y:S05]  /*27ad0*/  BRA `(.L_x_2672) ;  /* 0xfffffee400f47947 */ /* 0x000fea000383ffff */
.L_x_2681:
[----:B-1----:R1:W2:Y:S02]  /*27ae0*/  SYNCS.PHASECHK.TRANS64.TRYWAIT P2, [R3+URZ+0x34830], R4 ;  /* 0x03483004030075a7 */ /* 0x0022a4000804017f */
[----:B--2---:R-:W-:Y:S05]  /*27af0*/  @!P2 NANOSLEEP.SYNCS 0x989680 ;  /* 0x009896800000a95d */ /* 0x004fea0003900000 */
[----:B------:R-:W2:Y:S02]  /*27b00*/  @!P2 SYNCS.PHASECHK.TRANS64 P2, [R3+URZ+0x34830], R4 ;  /* 0x034830040300a5a7 */ /* 0x000ea4000804007f */
[----:B--2---:R-:W-:Y:S05]  /*27b10*/  @!P2 BRA `(.L_x_2681) ;  /* 0xfffffffc00f0a947 */ /* 0x004fea000383ffff */
[----:B------:R-:W-:Y:S05]  /*27b20*/  BRA `(.L_x_2680) ;  /* 0xffffff08008c7947 */ /* 0x000fea000383ffff */
.L_x_2686:
[----:B-1----:R1:W2:Y:S02]  /*27b30*/  SYNCS.PHASECHK.TRANS64.TRYWAIT P2, [R15+URZ+0x34850], R0 ;  /* 0x034850000f0075a7 */ /* 0x0022a4000804017f */
[----:B--2---:R-:W-:Y:S05]  /*27b40*/  @!P2 NANOSLEEP.SYNCS 0x989680 ;  /* 0x009896800000a95d */ /* 0x004fea0003900000 */
[----:B------:R-:W2:Y:S02]  /*27b50*/  @!P2 SYNCS.PHASECHK.TRANS64 P2, [R15+URZ+0x34850], R0 ;  /* 0x034850000f00a5a7 */ /* 0x000ea4000804007f */
[----:B--2---:R-:W-:Y:S05]  /*27b60*/  @!P2 BRA `(.L_x_2686) ;  /* 0xfffffffc00f0a947 */ /* 0x004fea000383ffff */
[----:B------:R-:W-:Y:S05]  /*27b70*/  BRA `(.L_x_2685) ;  /* 0xffffff1400547947 */ /* 0x000fea000383ffff */
.L_x_2692:
[----:B-1----:R1:W2:Y:S02]  /*27b80*/  SYNCS.PHASECHK.TRANS64.TRYWAIT P0, [R7+URZ+0x34850], R8 ;  /* 0x03485008070075a7 */ /* 0x0022a4000800017f */
[----:B--2---:R-:W-:Y:S05]  /*27b90*/  @!P0 NANOSLEEP.SYNCS 0x989680 ;  /* 0x009896800000895d */ /* 0x004fea0003900000 */
[----:B------:R-:W2:Y:S02]  /*27ba0*/  @!P0 SYNCS.PHASECHK.TRANS64 P0, [R7+URZ+0x34850], R8 ;  /* 0x03485008070085a7 */ /* 0x000ea4000800007f */
[----:B--2---:R-:W-:Y:S05]  /*27bb0*/  @!P0 BRA `(.L_x_2692) ;  /* 0xfffffffc00f08947 */ /* 0x004fea000383ffff */
[----:B------:R-:W-:Y:S05]  /*27bc0*/  BRA `(.L_x_2691) ;  /* 0xffffff3000787947 */ /* 0x000fea000383ffff */
.L_x_2733:
        /* <DEDUP_REMOVED lines=11> */
.L_x_2915:
[----:B------:R-:W-:Y:S05]  /*27c80*/  BSYNC B1 ;  /* 0x0000000000017941 */ /* 0x000fea0003800000 */
.L_x_2914:
[----:B------:R-:W-:Y:S05]  /*27c90*/  BRA `(.L_x_2916) ;  /* 0xffffff8400c87947 */ /* 0x000fea000383ffff */
.L_x_2735:
[----:B------:R-:W-:Y:S01]  /*27ca0*/  BSSY B1, `(.L_x_2917) ;  /* 0x0000006000017945 */ /* 0x000fe20003800000 */
[----:B------:R-:W-:-:S07]  /*27cb0*/  IMAD.MOV.U32 R15, RZ, RZ, -0x1 ;  /* 0xffffffffff0f7424 */ /* 0x000fce00078e00ff */
[----:B0-----:R-:W-:Y:S05]  /*27cc0*/  WARPSYNC.COLLECTIVE R15, `(.L_x_2918) ;  /* 0x000000000f0c7348 */ /* 0x001fea0003c00000 */
[----:B------:R-:W-:Y:S02]  /*27cd0*/  ELECT P6, UR62, PT ;  /* 0x00000000003e782f */ /* 0x000fe400038c0000 */
[----:B------:R-:W-:Y:S01]  /*27ce0*/  MOV R14, UR62 ;  /* 0x0000003e000e7c02 */ /* 0x000fe20008000f00 */
[----:B0-----:R-:W-:Y:S10]  /*27cf0*/  ENDCOLLECTIVE ;  /* 0x000000000000791b */ /* 0x001ff40003800000 */
.L_x_2918:
[----:B------:R-:W-:Y:S05]  /*27d00*/  BSYNC B1 ;  /* 0x0000000000017941 */ /* 0x000fea0003800000 */
.L_x_2917:
[----:B------:R-:W-:Y:S01]  /*27d10*/  PLOP3.LUT P2, PT, P6, PT, PT, 0x80, 0x0 ;  /* 0x000000000000781c */ /* 0x000fe2000374f070 */
[----:B------:R-:W-:-:S12]  /*27d20*/  BRA `(.L_x_2734) ;  /* 0xffffff8400bc7947 */ /* 0x000fd8000383ffff */
.L_x_2737:
[----:B0-----:R0:W1:Y:S02]  /*27d30*/  SYNCS.PHASECHK.TRANS64.TRYWAIT P0, [R18+URZ+0x34820], R2 ;  /* 0x03482002120075a7 */ /* 0x001064000800017f */
[----:B-1----:R-:W-:Y:S05]  /*27d40*/  @!P0 NANOSLEEP.SYNCS 0x989680 ;  /* 0x009896800000895d */ /* 0x002fea0003900000 */
[----:B------:R-:W1:Y:S02]  /*27d50*/  @!P0 SYNCS.PHASECHK.TRANS64 P0, [R18+URZ+0x34820], R2 ;  /* 0x03482002120085a7 */ /* 0x000e64000800007f */
[----:B-1----:R-:W-:Y:S05]  /*27d60*/  @!P0 BRA `(.L_x_2737) ;  /* 0xfffffffc00f08947 */ /* 0x002fea000383ffff */
[----:B------:R-:W-:Y:S05]  /*27d70*/  BRA `(.L_x_2919) ;  /* 0xffffff8400cc7947 */ /* 0x000fea000383ffff */
.L_x_2741:
[----:B-1----:R1:W2:Y:S02]  /*27d80*/  SYNCS.PHASECHK.TRANS64.TRYWAIT P0, [R5+URZ+0x348a0], R8 ;  /* 0x0348a008050075a7 */ /* 0x0022a4000800017f */
[----:B--2---:R-:W-:Y:S05]  /*27d90*/  @!P0 NANOSLEEP.SYNCS 0x989680 ;  /* 0x009896800000895d */ /* 0x004fea0003900000 */
[----:B------:R-:W2:Y:S02]  /*27da0*/  @!P0 SYNCS.PHASECHK.TRANS64 P0, [R5+URZ+0x348a0], R8 ;  /* 0x0348a008050085a7 */ /* 0x000ea4000800007f */
[----:B--2---:R-:W-:Y:S05]  /*27db0*/  @!P0 BRA `(.L_x_2741) ;  /* 0xfffffffc00f08947 */ /* 0x004fea000383ffff */
[----:B------:R-:W-:Y:S05]  /*27dc0*/  BRA `(.L_x_2920) ;  /* 0xffffff8400ec7947 */ /* 0x000fea000383ffff */
.L_x_2748:
[----:B0-----:R0:W2:Y:S02]  /*27dd0*/  SYNCS.PHASECHK.TRANS64.TRYWAIT P0, [R5+URZ+0x348c0], R8 ;  /* 0x0348c008050075a7 */ /* 0x0010a4000800017f */
[----:B--2---:R-:W-:Y:S05]  /*27de0*/  @!P0 NANOSLEEP.SYNCS 0x989680 ;  /* 0x009896800000895d */ /* 0x004fea0003900000 */
[----:B------:R-:W2:Y:S02]  /*27df0*/  @!P0 SYNCS.PHASECHK.TRANS64 P0, [R5+URZ+0x348c0], R8 ;  /* 0x0348c008050085a7 */ /* 0x000ea4000800007f */
[----:B--2---:R-:W-:Y:S05]  /*27e00*/  @!P0 BRA `(.L_x_2748) ;  /* 0xfffffffc00f08947 */ /* 0x004fea000383ffff */
[----:B------:R-:W-:Y:S05]  /*27e10*/  BRA `(.L_x_2921) ;  /* 0xffffff8800e47947 */ /* 0x000fea000383ffff */
.L_x_2756:
[----:B0-----:R0:W1:Y:S02]  /*27e20*/  SYNCS.PHASECHK.TRANS64.TRYWAIT P0, [R6+URZ+0x348a0], R5 ;  /* 0x0348a005060075a7 */ /* 0x001064000800017f */
[----:B-1----:R-:W-:Y:S05]  /*27e30*/  @!P0 NANOSLEEP.SYNCS 0x989680 ;  /* 0x009896800000895d */ /* 0x002fea0003900000 */
[----:B------:R-:W1:Y:S02]  /*27e40*/  @!P0 SYNCS.PHASECHK.TRANS64 P0, [R6+URZ+0x348a0], R5 ;  /* 0x0348a005060085a7 */ /* 0x000e64000800007f */
[----:B-1----:R-:W-:Y:S05]  /*27e50*/  @!P0 BRA `(.L_x_2756) ;  /* 0xfffffffc00f08947 */ /* 0x002fea000383ffff */
[----:B------:R-:W-:Y:S05]  /*27e60*/  BRA `(.L_x_2922) ;  /* 0xffffff9000087947 */ /* 0x000fea000383ffff */
.L_x_2763:
[----:B-1----:R1:W2:Y:S02]  /*27e70*/  SYNCS.PHASECHK.TRANS64.TRYWAIT P0, [R6+URZ+0x348c0], R5 ;  /* 0x0348c005060075a7 */ /* 0x0022a4000800017f */
[----:B--2---:R-:W-:Y:S05]  /*27e80*/  @!P0 NANOSLEEP.SYNCS 0x989680 ;  /* 0x009896800000895d */ /* 0x004fea0003900000 */
[----:B------:R-:W2:Y:S02]  /*27e90*/  @!P0 SYNCS.PHASECHK.TRANS64 P0, [R6+URZ+0x348c0], R5 ;  /* 0x0348c005060085a7 */ /* 0x000ea4000800007f */
[----:B--2---:R-:W-:Y:S05]  /*27ea0*/  @!P0 BRA `(.L_x_2763) ;  /* 0xfffffffc00f08947 */ /* 0x004fea000383ffff */
[----:B------:R-:W-:Y:S05]  /*27eb0*/  BRA `(.L_x_2923) ;  /* 0xffffff9000fc7947 */ /* 0x000fea000383ffff */
.L_x_2779:
        /* <DEDUP_REMOVED lines=11> */
.L_x_2925:
[----:B------:R-:W-:Y:S05]  /*27f70*/  BSYNC B0 ;  /* 0x0000000000007941 */ /* 0x000fea0003800000 */
.L_x_2924:
[----:B------:R-:W-:Y:S05]  /*27f80*/  BRA `(.L_x_2926) ;  /* 0xffffffa000387947 */ /* 0x000fea000383ffff */
.L_x_2781:
[----:B------:R-:W-:Y:S01]  /*27f90*/  BSSY B0, `(.L_x_2927) ;  /* 0x0000006000007945 */ /* 0x000fe20003800000 */
[----:B------:R-:W-:-:S07]  /*27fa0*/  IMAD.MOV.U32 R15, RZ, RZ, -0x1 ;  /* 0xffffffffff0f7424 */ /* 0x000fce00078e00ff */
[----:B0-----:R-:W-:Y:S05]  /*27fb0*/  WARPSYNC.COLLECTIVE R15, `(.L_x_2928) ;  /* 0x000000000f0c7348 */ /* 0x001fea0003c00000 */
[----:B------:R-:W-:Y:S02]  /*27fc0*/  ELECT P6, UR62, PT ;  /* 0x00000000003e782f */ /* 0x000fe400038c0000 */
[----:B------:R-:W-:Y:S01]  /*27fd0*/  MOV R14, UR62 ;  /* 0x0000003e000e7c02 */ /* 0x000fe20008000f00 */
[----:B0-----:R-:W-:Y:S10]  /*27fe0*/  ENDCOLLECTIVE ;  /* 0x000000000000791b */ /* 0x001ff40003800000 */
.L_x_2928:
[----:B------:R-:W-:Y:S05]  /*27ff0*/  BSYNC B0 ;  /* 0x0000000000007941 */ /* 0x000fea0003800000 */
.L_x_2927:
[----:B------:R-:W-:Y:S05]  /*28000*/  BRA `(.L_x_2929) ;  /* 0xffffffa000447947 */ /* 0x000fea000383ffff */
.L_x_2783:
[----:B0-----:R0:W1:Y:S02]  /*28010*/  SYNCS.PHASECHK.TRANS64.TRYWAIT P0, [R0+URZ+0x34840], R2 ;  /* 0x03484002000075a7 */ /* 0x001064000800017f */
[----:B-1----:R-:W-:Y:S05]  /*28020*/  @!P0 NANOSLEEP.SYNCS 0x989680 ;  /* 0x009896800000895d */ /* 0x002fea0003900000 */
[----:B------:R-:W1:Y:S02]  /*28030*/  @!P0 SYNCS.PHASECHK.TRANS64 P0, [R0+URZ+0x34840], R2 ;  /* 0x03484002000085a7 */ /* 0x000e64000800007f */
[----:B-1----:R-:W-:Y:S05]  /*28040*/  @!P0 BRA `(.L_x_2783) ;  /* 0xfffffffc00f08947 */ /* 0x002fea000383ffff */
[----:B------:R-:W-:Y:S05]  /*28050*/  BRA `(.L_x_2930) ;  /* 0xffffffa000a47947 */ /* 0x000fea000383ffff */
.L_x_2787:
        /* <DEDUP_REMOVED lines=9> */
.L_x_2931:
[----:B------:R-:W-:Y:S02]  /*280f0*/  IMAD.MOV.U32 R13, RZ, RZ, R4 ;  /* 0x000000ffff0d7224 */ /* 0x000fe400078e0004 */
[----:B------:R-:W-:-:S07]  /*28100*/  IMAD.MOV.U32 R6, RZ, RZ, R14 ;  /* 0x000000ffff067224 */ /* 0x000fce00078e000e */
[----:B------:R-:W-:Y:S05]  /*28110*/  WARPSYNC.COLLECTIVE R15, `(.L_x_2932) ;  /* 0x000000000f087348 */ /* 0x000fea0003c00000 */
[----:B------:R0:W1:Y:S02]  /*28120*/  SHFL.IDX P6, R14, R13, R12, R11 ;  /* 0x0000000c0d0e7389 */ /* 0x00006400000c000b */
[----:B01----:R-:W-:Y:S01]  /*28130*/  ENDCOLLECTIVE ;  /* 0x000000000000791b */ /* 0x003fe20003800000 */
.L_x_2932:
[----:B------:R-:W-:-:S04]  /*28140*/  LOP3.LUT R5, R5, 0x7f, RZ, 0xc0, !PT ;  /* 0x0000007f05057812 */ /* 0x000fc800078ec0ff */
[----:B------:R-:W-:Y:S01]  /*28150*/  SHF.R.U32.HI R0, RZ, 0x3, R5 ;  /* 0x00000003ff007819 */ /* 0x000fe20000011605 */
[----:B------:R-:W-:Y:S02]  /*28160*/  IMAD R2, R9, R7, RZ ;  /* 0x0000000709027224 */ /* 0x000fe400078e02ff */
[----:B------:R0:W5:Y:S02]  /*28170*/  LDL R9, [R1+0x30] ;  /* 0x0000300001097983 */ /* 0x0001640000100800 */
[----:B------:R-:W-:Y:S02]  /*28180*/  IMAD R0, R10, 0x80, R0 ;  /* 0x000000800a007824 */ /* 0x000fe400078e0200 */
        /* <DEDUP_REMOVED lines=8> */
.L_x_2933:
        /* <DEDUP_REMOVED lines=17> */
.L_x_2934:
[----:B------:R-:W-:Y:S02]  /*28320*/  IMAD.MOV.U32 R13, RZ, RZ, R3 ;  /* 0x000000ffff0d7224 */ /* 0x000fe400078e0003 */
[----:B------:R-:W-:Y:S02]  /*28330*/  IMAD.MOV.U32 R12, RZ, RZ, 0x2 ;  /* 0x00000002ff0c7424 */ /* 0x000fe400078e00ff */
[----:B------:R-:W-:-:S07]  /*28340*/  IMAD.MOV.U32 R5, RZ, RZ, R14 ;  /* 0x000000ffff057224 */ /* 0x000fce00078e000e */
[----:B------:R-:W-:Y:S05]  /*28350*/  WARPSYNC.COLLECTIVE R15, `(.L_x_2935) ;  /* 0x000000000f087348 */ /* 0x000fea0003c00000 */
[----:B------:R0:W1:Y:S02]  /*28360*/  SHFL.IDX P6, R14, R13, R12, R11 ;  /* 0x0000000c0d0e7389 */ /* 0x00006400000c000b */
[----:B01----:R-:W-:Y:S01]  /*28370*/  ENDCOLLECTIVE ;  /* 0x000000000000791b */ /* 0x003fe20003800000 */
.L_x_2935:
        /* <DEDUP_REMOVED lines=17> */
.L_x_2936:
[----:B------:R-:W-:Y:S02]  /*28490*/  IMAD.MOV.U32 R13, RZ, RZ, R3 ;  /* 0x000000ffff0d7224 */ /* 0x000fe400078e0003 */
[----:B------:R-:W-:Y:S02]  /*284a0*/  IMAD.MOV.U32 R12, RZ, RZ, 0x3 ;  /* 0x00000003ff0c7424 */ /* 0x000fe400078e00ff */
[----:B------:R-:W-:-:S07]  /*284b0*/  IMAD.MOV.U32 R5, RZ, RZ, R14 ;  /* 0x000000ffff057224 */ /* 0x000fce00078e000e */
[----:B------:R-:W-:Y:S05]  /*284c0*/  WARPSYNC.COLLECTIVE R15, `(.L_x_2937) ;  /* 0x000000000f087348 */ /* 0x000fea0003c00000 */
[----:B------:R0:W1:Y:S02]  /*284d0*/  SHFL.IDX P6, R14, R13, R12, R11 ;  /* 0x0000000c0d0e7389 */ /* 0x00006400000c000b */
[----:B01----:R-:W-:Y:S01]  /*284e0*/  ENDCOLLECTIVE ;  /* 0x000000000000791b */ /* 0x003fe20003800000 */
.L_x_2937:
        /* <DEDUP_REMOVED lines=17> */
.L_x_2938:
[----:B------:R-:W-:Y:S02]  /*28600*/  IMAD.MOV.U32 R13, RZ, RZ, R3 ;  /* 0x000000ffff0d7224 */ /* 0x000fe400078e0003 */
[----:B------:R-:W-:Y:S02]  /*28610*/  IMAD.MOV.U32 R12, RZ, RZ, 0x4 ;  /* 0x00000004ff0c7424 */ /* 0x000fe400078e00ff */
[----:B------:R-:W-:-:S07]  /*28620*/  IMAD.MOV.U32 R5, RZ, RZ, R14 ;  /* 0x000000ffff057224 */ /* 0x000fce00078e000e */
[----:B------:R-:W-:Y:S05]  /*28630*/  WARPSYNC.COLLECTIVE R15, `(.L_x_2939) ;  /* 0x000000000f087348 */ /* 0x000fea0003c00000 */
[----:B------:R0:W1:Y:S02]  /*28640*/  SHFL.IDX P6, R14, R13, R12, R11 ;  /* 0x0000000c0d0e7389 */ /* 0x00006400000c000b */
[----:B01----:R-:W-:Y:S01]  /*28650*/  ENDCOLLECTIVE ;  /* 0x000000000000791b */ /* 0x003fe20003800000 */
.L_x_2939:
        /* <DEDUP_REMOVED lines=17> */
.L_x_2940:
[----:B------:R-:W-:Y:S02]  /*28770*/  IMAD.MOV.U32 R13, RZ, RZ, R3 ;  /* 0x000000ffff0d7224 */ /* 0x000fe400078e0003 */
[----:B------:R-:W-:Y:S02]  /*28780*/  IMAD.MOV.U32 R12, RZ, RZ, 0x5 ;  /* 0x00000005ff0c7424 */ /* 0x000fe400078e00ff */
[----:B------:R-:W-:-:S07]  /*28790*/  IMAD.MOV.U32 R5, RZ, RZ, R14 ;  /* 0x000000ffff057224 */ /* 0x000fce00078e000e */
[----:B------:R-:W-:Y:S05]  /*287a0*/  WARPSYNC.COLLECTIVE R15, `(.L_x_2941) ;  /* 0x000000000f087348 */ /* 0x000fea0003c00000 */
[----:B------:R0:W1:Y:S02]  /*287b0*/  SHFL.IDX P6, R14, R13, R12, R11 ;  /* 0x0000000c0d0e7389 */ /* 0x00006400000c000b */
[----:B01----:R-:W-:Y:S01]  /*287c0*/  ENDCOLLECTIVE ;  /* 0x000000000000791b */ /* 0x003fe20003800000 */
.L_x_2941:
        /* <DEDUP_REMOVED lines=17> */
.L_x_2942:
[----:B------:R-:W-:Y:S02]  /*288e0*/  IMAD.MOV.U32 R13, RZ, RZ, R3 ;  /* 0x000000ffff0d7224 */ /* 0x000fe400078e0003 */
[----:B------:R-:W-:Y:S02]  /*288f0*/  IMAD.MOV.U32 R12, RZ, RZ, 0x6 ;  /* 0x00000006ff0c7424 */ /* 0x000fe400078e00ff */
[----:B------:R-:W-:-:S07]  /*28900*/  IMAD.MOV.U32 R5, RZ, RZ, R14 ;  /* 0x000000ffff057224 */ /* 0x000fce00078e000e */
[----:B------:R-:W-:Y:S05]  /*28910*/  WARPSYNC.COLLECTIVE R15, `(.L_x_2943) ;  /* 0x000000000f087348 */ /* 0x000fea0003c00000 */
[----:B------:R0:W1:Y:S02]  /*28920*/  SHFL.IDX P6, R14, R13, R12, R11 ;  /* 0x0000000c0d0e7389 */ /* 0x00006400000c000b */
[----:B01----:R-:W-:Y:S01]  /*28930*/  ENDCOLLECTIVE ;  /* 0x000000000000791b */ /* 0x003fe20003800000 */
.L_x_2943:
        /* <DEDUP_REMOVED lines=17> */
.L_x_2944:
[----:B------:R-:W-:Y:S02]  /*28a50*/  IMAD.MOV.U32 R13, RZ, RZ, R3 ;  /* 0x000000ffff0d7224 */ /* 0x000fe400078e0003 */
[----:B------:R-:W-:Y:S02]  /*28a60*/  IMAD.MOV.U32 R12, RZ, RZ, 0x7 ;  /* 0x00000007ff0c7424 */ /* 0x000fe400078e00ff */
[----:B------:R-:W-:-:S07]  /*28a70*/  IMAD.MOV.U32 R5, RZ, RZ, R14 ;  /* 0x000000ffff057224 */ /* 0x000fce00078e000e */
[----:B------:R-:W-:Y:S05]  /*28a80*/  WARPSYNC.COLLECTIVE R15, `(.L_x_2945) ;  /* 0x000000000f087348 */ /* 0x000fea0003c00000 */
[----:B------:R0:W1:Y:S02]  /*28a90*/  SHFL.IDX P6, R14, R13, R12, R11 ;  /* 0x0000000c0d0e7389 */ /* 0x00006400000c000b */
[----:B01----:R-:W-:Y:S01]  /*28aa0*/  ENDCOLLECTIVE ;  /* 0x000000000000791b */ /* 0x003fe20003800000 */
.L_x_2945:
        /* <DEDUP_REMOVED lines=14> */
.L_x_2946:
[----:B------:R-:W-:Y:S01]  /*28b90*/  @!PT LDS RZ, [RZ] ;  /* 0x00000000fffff984 */ /* 0x000fe20000000800 */
[----:B------:R-:W-:Y:S01]  /*28ba0*/  @!PT LDS RZ, [RZ] ;  /* 0x00000000fffff984 */ /* 0x000fe20000000800 */
[----:B------:R-:W-:Y:S01]  /*28bb0*/  @!PT LDS RZ, [RZ] ;  /* 0x00000000fffff984 */ /* 0x000fe20000000800 */
[----:B------:R0:W-:Y:S01]  /*28bc0*/  @!P2 LDGSTS.E.BYPASS.LTC128B.128 [R9+0x1b400], desc[UR60][R6.64+0x100], !P1 ;  /* 0x1b4001000609afae */ /* 0x0001e2000c901d7c */
[----:B------:R-:W-:Y:S01]  /*28bd0*/  IMAD.MOV.U32 R3, RZ, RZ, R14 ;  /* 0x000000ffff037224 */ /* 0x000fe200078e000e */
[----:B------:R-:W-:Y:S06]  /*28be0*/  BRA `(.L_x_2947) ;  /* 0xffffffa4005c7947 */ /* 0x000fec000383ffff */
.L_x_2792:
[----:B----4-:R4:W0:Y:S02]  /*28bf0*/  SYNCS.PHASECHK.TRANS64.TRYWAIT P0, [R18+URZ+0x34820], R0 ;  /* 0x03482000120075a7 */ /* 0x010824000800017f */
[----:B0-----:R-:W-:Y:S05]  /*28c00*/  @!P0 NANOSLEEP.SYNCS 0x989680 ;  /* 0x009896800000895d */ /* 0x001fea0003900000 */
[----:B------:R-:W0:Y:S02]  /*28c10*/  @!P0 SYNCS.PHASECHK.TRANS64 P0, [R18+URZ+0x34820], R0 ;  /* 0x03482000120085a7 */ /* 0x000e24000800007f */
[----:B0-----:R-:W-:Y:S05]  /*28c20*/  @!P0 BRA `(.L_x_2792) ;  /* 0xfffffffc00f08947 */ /* 0x001fea000383ffff */
[----:B------:R-:W-:Y:S05]  /*28c30*/  BRA `(.L_x_2948) ;  /* 0xffffffa400d07947 */ /* 0x000fea000383ffff */
.L_x_2801:
[----:B-1----:R1:W2:Y:S02]  /*28c40*/  SYNCS.PHASECHK.TRANS64.TRYWAIT P0, [R3+URZ+0x34840], R2 ;  /* 0x03484002030075a7 */ /* 0x0022a4000800017f */
[----:B--2---:R-:W-:Y:S05]  /*28c50*/  @!P0 NANOSLEEP.SYNCS 0x989680 ;  /* 0x009896800000895d */ /* 0x004fea0003900000 */
[----:B------:R-:W2:Y:S02]  /*28c60*/  @!P0 SYNCS.PHASECHK.TRANS64 P0, [R3+URZ+0x34840], R2 ;  /* 0x03484002030085a7 */ /* 0x000ea4000800007f */
[----:B--2---:R-:W-:Y:S05]  /*28c70*/  @!P0 BRA `(.L_x_2801) ;  /* 0xfffffffc00f08947 */ /* 0x004fea000383ffff */
[----:B------:R-:W-:Y:S05]  /*28c80*/  BRA `(.L_x_2949) ;  /* 0xffffffa800ac7947 */ /* 0x000fea000383ffff */
.L_x_2808:
[----:B0-----:R0:W1:Y:S02]  /*28c90*/  SYNCS.PHASECHK.TRANS64.TRYWAIT P0, [R2+URZ+0x34860], R3 ;  /* 0x03486003020075a7 */ /* 0x001064000800017f */
[----:B-1----:R-:W-:Y:S05]  /*28ca0*/  @!P0 NANOSLEEP.SYNCS 0x989680 ;  /* 0x009896800000895d */ /* 0x002fea0003900000 */
[----:B------:R-:W1:Y:S02]  /*28cb0*/  @!P0 SYNCS.PHASECHK.TRANS64 P0, [R2+URZ+0x34860], R3 ;  /* 0x03486003020085a7 */ /* 0x000e64000800007f */
[----:B-1----:R-:W-:Y:S05]  /*28cc0*/  @!P0 BRA `(.L_x_2808) ;  /* 0xfffffffc00f08947 */ /* 0x002fea000383ffff */
[----:B------:R-:W-:Y:S05]  /*28cd0*/  BRA `(.L_x_2950) ;  /* 0xffffffac00b87947 */ /* 0x000fea000383ffff */
.L_x_2818:
[----:B-1----:R1:W2:Y:S02]  /*28ce0*/  SYNCS.PHASECHK.TRANS64.TRYWAIT P0, [R3+URZ+0x34840], R2 ;  /* 0x03484002030075a7 */ /* 0x0022a4000800017f */
[----:B--2---:R-:W-:Y:S05]  /*28cf0*/  @!P0 NANOSLEEP.SYNCS 0x989680 ;  /* 0x009896800000895d */ /* 0x004fea0003900000 */
[----:B------:R-:W2:Y:S02]  /*28d00*/  @!P0 SYNCS.PHASECHK.TRANS64 P0, [R3+URZ+0x34840], R2 ;  /* 0x03484002030085a7 */ /* 0x000ea4000800007f */
[----:B--2---:R-:W-:Y:S05]  /*28d10*/  @!P0 BRA `(.L_x_2818) ;  /* 0xfffffffc00f08947 */ /* 0x004fea000383ffff */
[----:B------:R-:W-:Y:S05]  /*28d20*/  BRA `(.L_x_2951) ;  /* 0xffffffb400507947 */ /* 0x000fea000383ffff */
.L_x_2825:
[----:B0-----:R0:W1:Y:S02]  /*28d30*/  SYNCS.PHASECHK.TRANS64.TRYWAIT P0, [R2+URZ+0x34860], R3 ;  /* 0x03486003020075a7 */ /* 0x001064000800017f */
[----:B-1----:R-:W-:Y:S05]  /*28d40*/  @!P0 NANOSLEEP.SYNCS 0x989680 ;  /* 0x009896800000895d */ /* 0x002fea0003900000 */
[----:B------:R-:W1:Y:S02]  /*28d50*/  @!P0 SYNCS.PHASECHK.TRANS64 P0, [R2+URZ+0x34860], R3 ;  /* 0x03486003020085a7 */ /* 0x000e64000800007f */
[----:B-1----:R-:W-:Y:S05]  /*28d60*/  @!P0 BRA `(.L_x_2825) ;  /* 0xfffffffc00f08947 */ /* 0x002fea000383ffff */
[----:B------:R-:W-:Y:S05]  /*28d70*/  BRA `(.L_x_2952) ;  /* 0xffffffb8005c7947 */ /* 0x000fea000383ffff */
.L_x_2835:
[----:B--2---:R2:W3:Y:S02]  /*28d80*/  SYNCS.PHASECHK.TRANS64.TRYWAIT P0, [R3+URZ+0x34840], R2 ;  /* 0x03484002030075a7 */ /* 0x0044e4000800017f */
[----:B---3--:R-:W-:Y:S05]  /*28d90*/  @!P0 NANOSLEEP.SYNCS 0x989680 ;  /* 0x009896800000895d */ /* 0x008fea0003900000 */
[----:B------:R-:W3:Y:S02]  /*28da0*/  @!P0 SYNCS.PHASECHK.TRANS64 P0, [R3+URZ+0x34840], R2 ;  /* 0x03484002030085a7 */ /* 0x000ee4000800007f */
[----:B---3--:R-:W-:Y:S05]  /*28db0*/  @!P0 BRA `(.L_x_2835) ;  /* 0xfffffffc00f08947 */ /* 0x008fea000383ffff */
[----:B------:R-:W-:Y:S05]  /*28dc0*/  BRA `(.L_x_2953) ;  /* 0xffffffbc00cc7947 */ /* 0x000fea000383ffff */
.L_x_2842:
[----:B0-----:R0:W1:Y:S02]  /*28dd0*/  SYNCS.PHASECHK.TRANS64.TRYWAIT P0, [R2+URZ+0x34860], R5 ;  /* 0x03486005020075a7 */ /* 0x001064000800017f */
[----:B-1----:R-:W-:Y:S05]  /*28de0*/  @!P0 NANOSLEEP.SYNCS 0x989680 ;  /* 0x009896800000895d */ /* 0x002fea0003900000 */
[----:B------:R-:W1:Y:S02]  /*28df0*/  @!P0 SYNCS.PHASECHK.TRANS64 P0, [R2+URZ+0x34860], R5 ;  /* 0x03486005020085a7 */ /* 0x000e64000800007f */
[----:B-1----:R-:W-:Y:S05]  /*28e00*/  @!P0 BRA `(.L_x_2842) ;  /* 0xfffffffc00f08947 */ /* 0x002fea000383ffff */
[----:B------:R-:W-:Y:S05]  /*28e10*/  BRA `(.L_x_2954) ;  /* 0xffffffc000d47947 */ /* 0x000fea000383ffff */
.L_x_2854:
[----:B---3--:R3:W4:Y:S02]  /*28e20*/  SYNCS.PHASECHK.TRANS64.TRYWAIT P0, [R0+URZ+0x34860], R2 ;  /* 0x03486002000075a7 */ /* 0x008724000800017f */
[----:B----4-:R-:W-:Y:S05]  /*28e30*/  @!P0 NANOSLEEP.SYNCS 0x989680 ;  /* 0x009896800000895d */ /* 0x010fea0003900000 */
[----:B------:R-:W4:Y:S02]  /*28e40*/  @!P0 SYNCS.PHASECHK.TRANS64 P0, [R0+URZ+0x34860], R2 ;  /* 0x03486002000085a7 */ /* 0x000f24000800007f */
[----:B----4-:R-:W-:Y:S05]  /*28e50*/  @!P0 BRA `(.L_x_2854) ;  /* 0xfffffffc00f08947 */ /* 0x010fea000383ffff */
[----:B------:R-:W-:Y:S05]  /*28e60*/  BRA `(.L_x_2955) ;  /* 0xffffffc8002c7947 */ /* 0x000fea000383ffff */
.L_x_2862:
[----:B----4-:R-:W4:Y:S01]  /*28e70*/  LDL R0, [R1] ;  /* 0x0000000001007983 */ /* 0x010f220000100800 */
[----:B------:R-:W-:Y:S01]  /*28e80*/  BSSY B0, `(.L_x_2956) ;  /* 0x0000008000007945 */ /* 0x000fe20003800000 */
[----:B------:R-:W-:Y:S02]  /*28e90*/  IMAD.MOV.U32 R12, RZ, RZ, RZ ;  /* 0x000000ffff0c7224 */ /* 0x000fe400078e00ff */
[----:B------:R-:W-:Y:S02]  /*28ea0*/  IMAD.MOV.U32 R11, RZ, RZ, 0x1f ;  /* 0x0000001fff0b7424 */ /* 0x000fe400078e00ff */
[----:B------:R-:W-:Y:S02]  /*28eb0*/  IMAD.MOV.U32 R15, RZ, RZ, -0x1 ;  /* 0xffffffffff0f7424 */ /* 0x000fe400078e00ff */
[----:B----4-:R-:W-:-:S07]  /*28ec0*/  IMAD.MOV.U32 R13, RZ, RZ, R0 ;  /* 0x000000ffff0d7224 */ /* 0x010fce00078e0000 */
[----:B-123--:R-:W-:Y:S05]  /*28ed0*/  WARPSYNC.COLLECTIVE R15, `(.L_x_2957) ;  /* 0x000000000f087348 */ /* 0x00efea0003c00000 */
[----:B------:R0:W4:Y:S02]  /*28ee0*/  SHFL.IDX P6, R14, R13, R12, R11 ;  /* 0x0000000c0d0e7389 */ /* 0x00012400000c000b */
[----:B01234-:R-:W-:Y:S01]  /*28ef0*/  ENDCOLLECTIVE ;  /* 0x000000000000791b */ /* 0x01ffe20003800000 */
.L_x_2957:
[----:B------:R-:W-:Y:S05]  /*28f00*/  BSYNC B0 ;  /* 0x0000000000007941 */ /* 0x000fea0003800000 */
.L_x_2956:
        /* <DEDUP_REMOVED lines=10> */
.L_x_2958:
        /* <DEDUP_REMOVED lines=24> */
.L_x_2959:
        /* <DEDUP_REMOVED lines=9> */
.L_x_2960:
        /* <DEDUP_REMOVED lines=8> */
.L_x_2961:
        /* <DEDUP_REMOVED lines=8> */
.L_x_2962:
        /* <DEDUP_REMOVED lines=8> */
.L_x_2963:
        /* <DEDUP_REMOVED lines=9> */
.L_x_2964:
[----:B------:R-:W-:Y:S01]  /*293d0*/  IMAD.MOV.U32 R9, RZ, RZ, R14 ;  /* 0x000000ffff097224 */ /* 0x000fe200078e000e */
[----:B------:R-:W-:Y:S06]  /*293e0*/  BRA `(.L_x_2965) ;  /* 0xffffffc800b47947 */ /* 0x000fec000383ffff */
.L_x_2865:
        /* <DEDUP_REMOVED lines=8> */
.L_x_2967:
[----:B------:R-:W-:Y:S05]  /*29470*/  BSYNC B0 ;  /* 0x0000000000007941 */ /* 0x000fea0003800000 */
.L_x_2966:
        /* <DEDUP_REMOVED lines=12> */
.L_x_2968:
        /* <DEDUP_REMOVED lines=8> */
.L_x_2969:
        /* <DEDUP_REMOVED lines=8> */
.L_x_2970:
        /* <DEDUP_REMOVED lines=8> */
.L_x_2971:
        /* <DEDUP_REMOVED lines=9> */
.L_x_2972:
[----:B------:R-:W-:Y:S01]  /*29750*/  IMAD.MOV.U32 R9, RZ, RZ, R14 ;  /* 0x000000ffff097224 */ /* 0x000fe200078e000e */
[----:B------:R-:W-:Y:S06]  /*29760*/  BRA `(.L_x_2973) ;  /* 0xffffffc800847947 */ /* 0x000fec000383ffff */
.L_x_2867:
[----:B------:R-:W-:Y:S01]  /*29770*/  BSSY B0, `(.L_x_2974) ;  /* 0x0000006000007945 */ /* 0x000fe20003800000 */
[----:B------:R-:W-:Y:S01]  /*29780*/  PLOP3.LUT P6, PT, P6, PT, PT, 0x8, 0x0 ;  /* 0x000000000000781c */ /* 0x000fe200037ce170 */
[----:B------:R-:W-:-:S12]  /*29790*/  IMAD.MOV.U32 R15, RZ, RZ, -0x1 ;  /* 0xffffffffff0f7424 */ /* 0x000fd800078e00ff */
[----:B0-----:R-:W-:Y:S05]  /*297a0*/  WARPSYNC.COLLECTIVE R15, `(.L_x_2975) ;  /* 0x000000000f087348 */ /* 0x001fea0003c00000 */
[----:B------:R-:W-:Y:S01]  /*297b0*/  VOTE.ANY R14, PT, P6 ;  /* 0x00000000000e7806 */ /* 0x000fe200030e0100 */
[----:B0-----:R-:W-:Y:S06]  /*297c0*/  ENDCOLLECTIVE ;  /* 0x000000000000791b */ /* 0x001fec0003800000 */
.L_x_2975:
[----:B------:R-:W-:Y:S05]  /*297d0*/  BSYNC B0 ;  /* 0x0000000000007941 */ /* 0x000fea0003800000 */
.L_x_2974:
        /* <DEDUP_REMOVED lines=10> */
.L_x_2976:
[----:B------:R-:W-:Y:S02]  /*29880*/  IMAD.MOV.U32 R13, RZ, RZ, R6 ;  /* 0x000000ffff0d7224 */ /* 0x000fe400078e0006 */
[----:B------:R-:W-:-:S07]  /*29890*/  IMAD.MOV.U32 R4, RZ, RZ, R14 ;  /* 0x000000ffff047224 */ /* 0x000fce00078e000e */
[----:B------:R-:W-:Y:S05]  /*298a0*/  WARPSYNC.COLLECTIVE R15, `(.L_x_2977) ;  /* 0x000000000f087348 */ /* 0x000fea0003c00000 */
[----:B------:R0:W1:Y:S02]  /*298b0*/  SHFL.IDX P6, R14, R13, R12, R11 ;  /* 0x0000000c0d0e7389 */ /* 0x00006400000c000b */
[----:B01----:R-:W-:Y:S01]  /*298c0*/  ENDCOLLECTIVE ;  /* 0x000000000000791b */ /* 0x003fe20003800000 */
.L_x_2977:
[----:B------:R-:W-:Y:S02]  /*298d0*/  IMAD.MOV.U32 R6, RZ, RZ, R14 ;  /* 0x000000ffff067224 */ /* 0x000fe400078e000e */
[----:B------:R-:W-:-:S05]  /*298e0*/  IMAD.IADD R10, R3, 0x1, R10 ;  /* 0x00000001030a7824 */ /* 0x000fca00078e020a */
[----:B------:R0:W-:Y:S01]  /*298f0*/  STL [R1+0xc], R10 ;  /* 0x00000c0a01007387 */ /* 0x0001e20000100800 */
[----:B------:R-:W-:Y:S05]  /*29900*/  BRA `(.L_x_2978) ;  /* 0xffffffc800647947 */ /* 0x000fea000383ffff */
.L_x_2869:
        /* <DEDUP_REMOVED lines=8> */
.L_x_2980:
[----:B------:R-:W-:Y:S05]  /*29990*/  BSYNC B0 ;  /* 0x0000000000007941 */ /* 0x000fea0003800000 */
.L_x_2979:
[----:B------:R-:W-:Y:S01]  /*299a0*/  IMAD.MOV.U32 R3, RZ, RZ, R14 ;  /* 0x000000ffff037224 */ /* 0x000fe200078e000e */
[----:B------:R-:W-:Y:S06]  /*299b0*/  BRA `(.L_x_2981) ;  /* 0xffffffc800507947 */ /* 0x000fec000383ffff */
.L_x_2875:
[----:B0-----:R0:W1:Y:S02]  /*299c0*/  SYNCS.PHASECHK.TRANS64.TRYWAIT P0, [R0+URZ+0x34820], R3 ;  /* 0x03482003000075a7 */ /* 0x001064000800017f */
[----:B-1----:R-:W-:Y:S05]  /*299d0*/  @!P0 NANOSLEEP.SYNCS 0x989680 ;  /* 0x009896800000895d */ /* 0x002fea0003900000 */
[----:B------:R-:W1:Y:S02]  /*299e0*/  @!P0 SYNCS.PHASECHK.TRANS64 P0, [R0+URZ+0x34820], R3 ;  /* 0x03482003000085a7 */ /* 0x000e64000800007f */
[----:B-1----:R-:W-:Y:S05]  /*299f0*/  @!P0 BRA `(.L_x_2875) ;  /* 0xfffffffc00f08947 */ /* 0x002fea000383ffff */
[----:B------:R-:W-:Y:S05]  /*29a00*/  BRA `(.L_x_2982) ;  /* 0xffffffd000ec7947 */ /* 0x000fea000383ffff */
.L_x_2876:
        /* <DEDUP_REMOVED lines=11> */
.L_x_2984:
[----:B------:R-:W-:Y:S05]  /*29ac0*/  BSYNC B0 ;  /* 0x0000000000007941 */ /* 0x000fea0003800000 */
.L_x_2983:
[----:B------:R-:W-:Y:S05]  /*29ad0*/  BRA `(.L_x_2985) ;  /* 0xffffffd000d47947 */ /* 0x000fea000383ffff */
.L_x_2877:
[----:B------:R-:W-:Y:S01]  /*29ae0*/  BSSY B0, `(.L_x_2986) ;  /* 0x0000006000007945 */ /* 0x000fe20003800000 */
[----:B------:R-:W-:-:S07]  /*29af0*/  IMAD.MOV.U32 R15, RZ, RZ, -0x1 ;  /* 0xffffffffff0f7424 */ /* 0x000fce00078e00ff */
[----:B01----:R-:W-:Y:S05]  /*29b00*/  WARPSYNC.COLLECTIVE R15, `(.L_x_2987) ;  /* 0x000000000f0c7348 */ /* 0x003fea0003c00000 */
[----:B------:R-:W-:Y:S02]  /*29b10*/  ELECT P6, UR62, PT ;  /* 0x00000000003e782f */ /* 0x000fe400038c0000 */
[----:B------:R-:W-:Y:S01]  /*29b20*/  MOV R14, UR62 ;  /* 0x0000003e000e7c02 */ /* 0x000fe20008000f00 */
[----:B01----:R-:W-:Y:S10]  /*29b30*/  ENDCOLLECTIVE ;  /* 0x000000000000791b */ /* 0x003ff40003800000 */
.L_x_2987:
[----:B------:R-:W-:Y:S05]  /*29b40*/  BSYNC B0 ;  /* 0x0000000000007941 */ /* 0x000fea0003800000 */
.L_x_2986:
[----:B------:R-:W-:Y:S05]  /*29b50*/  BRA `(.L_x_2988) ;  /* 0xffffffd000c87947 */ /* 0x000fea000383ffff */
.L_x_2879:
[----:B0-----:R0:W1:Y:S02]  /*29b60*/  SYNCS.PHASECHK.TRANS64.TRYWAIT P0, [R6+URZ], R5 ;  /* 0x00000005060075a7 */ /* 0x001064000800017f */
[----:B-1----:R-:W-:Y:S05]  /*29b70*/  @!P0 NANOSLEEP.SYNCS 0x989680 ;  /* 0x009896800000895d */ /* 0x002fea0003900000 */
[----:B------:R-:W1:Y:S02]  /*29b80*/  @!P0 SYNCS.PHASECHK.TRANS64 P0, [R6+URZ], R5 ;  /* 0x00000005060085a7 */ /* 0x000e64000800007f */
[----:B-1----:R-:W-:Y:S05]  /*29b90*/  @!P0 BRA `(.L_x_2879) ;  /* 0xfffffffc00f08947 */ /* 0x002fea000383ffff */
[----:B------:R-:W-:Y:S05]  /*29ba0*/  BRA `(.L_x_2989) ;  /* 0xffffffd400087947 */ /* 0x000fea000383ffff */
.L_x_2880:
[----:B-1----:R1:W2:Y:S02]  /*29bb0*/  SYNCS.PHASECHK.TRANS64.TRYWAIT P0, [R7+URZ], R2 ;  /* 0x00000002070075a7 */ /* 0x0022a4000800017f */
[----:B--2---:R-:W-:Y:S05]  /*29bc0*/  @!P0 NANOSLEEP.SYNCS 0x989680 ;  /* 0x009896800000895d */ /* 0x004fea0003900000 */
[----:B------:R-:W2:Y:S02]  /*29bd0*/  @!P0 SYNCS.PHASECHK.TRANS64 P0, [R7+URZ], R2 ;  /* 0x00000002070085a7 */ /* 0x000ea4000800007f */
[----:B--2---:R-:W-:Y:S05]  /*29be0*/  @!P0 BRA `(.L_x_2880) ;  /* 0xfffffffc00f08947 */ /* 0x004fea000383ffff */
[----:B------:R-:W-:Y:S05]  /*29bf0*/  BRA `(.L_x_2990) ;  /* 0xffffffd000fc7947 */ /* 0x000fea000383ffff */
.L_x_2882:
[----:B--2---:R2:W3:Y:S02]  /*29c00*/  SYNCS.PHASECHK.TRANS64.TRYWAIT P0, [R4+URZ], R5 ;  /* 0x00000005040075a7 */ /* 0x0044e4000800017f */
[----:B---3--:R-:W-:Y:S05]  /*29c10*/  @!P0 NANOSLEEP.SYNCS 0x989680 ;  /* 0x009896800000895d */ /* 0x008fea0003900000 */
[----:B------:R-:W3:Y:S02]  /*29c20*/  @!P0 SYNCS.PHASECHK.TRANS64 P0, [R4+URZ], R5 ;  /* 0x00000005040085a7 */ /* 0x000ee4000800007f */
[----:B---3--:R-:W-:Y:S05]  /*29c30*/  @!P0 BRA `(.L_x_2882) ;  /* 0xfffffffc00f08947 */ /* 0x008fea000383ffff */
[----:B------:R-:W-:Y:S05]  /*29c40*/  BRA `(.L_x_2991) ;  /* 0xffffffd400007947 */ /* 0x000fea000383ffff */
.L_x_2992:
        /* <DEDUP_REMOVED lines=11> */
.L_x_14995:


//--------------------- .text._ZN7cutlass13device_kernelIN5flash11enable_sm90INS1_16FlashAttnFwdSm90INS1_25CollectiveMainloopFwdSm90ILi2EN4cute5tupleIJNS5_1CILi1EEES8_S8_EEENS6_IJNS7_ILi64EEESA_SA_EEELi512ENS_10bfloat16_tEfNS_4arch4Sm90ELb0ELb0ELb0ELb0ELb0ELb0ELb0ELb0ELb0ELb1ELb1ELb0EEENS1_21CollectiveEpilogueFwdINS6_IJSA_NS7_ILi512EEESA_EEES9_SC_SE_Li256ELb0ELb1ELb1ELb0EEENS1_19SingleTileSchedulerILb0ELb1ELb1ELi64EEEEEEEEEvNT_6ParamsE --------------------------
	.section	.text._ZN7cutlass13device_kernelIN5flash11enable_sm90INS1_16FlashAttnFwdSm90INS1_25CollectiveMainloopFwdSm90ILi2EN4cute5tupleIJNS5_1CILi1EEES8_S8_EEENS6_IJNS7_ILi64EEESA_SA_EEELi512ENS_10bfloat16_tEfNS_4arch4Sm90ELb0ELb0ELb0ELb0ELb0ELb0ELb0ELb0ELb0ELb1ELb1ELb0EEENS1_21CollectiveEpilogueFwdINS6_IJSA_NS7_ILi512EEESA_EEES9_SC_SE_Li256ELb0ELb1ELb1ELb0EEENS1_19SingleTileSchedulerILb0ELb1ELb1ELi64EEEEEEEEEvNT_6ParamsE,"ax",@progbits
	.align	128
.text._ZN7cutlass13device_kernelIN5flash11enable_sm90INS1_16FlashAttnFwdSm90INS1_25CollectiveMainloopFwdSm90ILi2EN4cute5tupleIJNS5_1CILi1EEES8_S8_EEENS6_IJNS7_ILi64EEESA_SA_EEELi512ENS_10bfloat16_tEfNS_4arch4Sm90ELb0ELb0ELb0ELb0ELb0ELb0ELb0ELb0ELb0ELb1ELb1ELb0EEENS1_21CollectiveEpilogueFwdINS6_IJSA_NS7_ILi512EEESA_EEES9_SC_SE_Li256ELb0ELb1ELb1ELb0EEENS1_19SingleTileSchedulerILb0ELb1ELb1ELi64EEEEEEEEEvNT_6ParamsE:
        .type           _ZN7cutlass13device_kernelIN5flash11enable_sm90INS1_16FlashAttnFwdSm90INS1_25CollectiveMainloopFwdSm90ILi2EN4cute5tupleIJNS5_1CILi1EEES8_S8_EEENS6_IJNS7_ILi64EEESA_SA_EEELi512ENS_10bfloat16_tEfNS_4arch4Sm90ELb0ELb0ELb0ELb0ELb0ELb0ELb0ELb0ELb0ELb1ELb1ELb0EEENS1_21CollectiveEpilogueFwdINS6_IJSA_NS7_ILi512EEESA_EEES9_SC_SE_Li256ELb0ELb1ELb1ELb0EEENS1_19SingleTileSchedulerILb0ELb1ELb1ELi64EEEEEEEEEvNT_6ParamsE,@function
        .size           _ZN7cutlass13device_kernelIN5flash11enable_sm90INS1_16FlashAttnFwdSm90INS1_25CollectiveMainloopFwdSm90ILi2EN4cute5tupleIJNS5_1CILi1EEES8_S8_EEENS6_IJNS7_ILi64EEESA_SA_EEELi512ENS_10bfloat16_tEfNS_4arch4Sm90ELb0ELb0ELb0ELb0ELb0ELb0ELb0ELb0ELb0ELb1ELb1ELb0EEENS1_21CollectiveEpilogueFwdINS6_IJSA_NS7_ILi512EEESA_EEES9_SC_SE_Li256ELb0ELb1ELb1ELb0EEENS1_19SingleTileSchedulerILb0ELb1ELb1ELi64EEEEEEEEEvNT_6ParamsE,(.L_x_14996 - _ZN7cutlass13device_kernelIN5flash11enable_sm90INS1_16FlashAttnFwdSm90INS1_25CollectiveMainloopFwdSm90ILi2EN4cute5tupleIJNS5_1CILi1EEES8_S8_EEENS6_IJNS7_ILi64EEESA_SA_EEELi512ENS_10bfloat16_tEfNS_4arch4Sm90ELb0ELb0ELb0ELb0ELb0ELb0ELb0ELb0ELb0ELb1ELb1ELb0EEENS1_21CollectiveEpilogueFwdINS6_IJSA_NS7_ILi512EEESA_EEES9_SC_SE_Li256ELb0ELb1ELb1ELb0EEENS1_19SingleTileSchedulerILb0ELb1ELb1ELi64EEEEEEEEEvNT_6ParamsE)
        .other          _ZN7cutlass13device_kernelIN5flash11enable_sm90INS1_16FlashAttnFwdSm90INS1_25CollectiveMainloopFwdSm90ILi2EN4cute5tupleIJNS5_1CILi1EEES8_S8_EEENS6_IJNS7_ILi64EEESA_SA_EEELi512ENS_10bfloat16_tEfNS_4arch4Sm90ELb0ELb0ELb0ELb0ELb0ELb0ELb0ELb0ELb0ELb1ELb1ELb0EEENS1_21CollectiveEpilogueFwdINS6_IJSA_NS7_ILi512EEESA_EEES9_SC_SE_Li256ELb0ELb1ELb1ELb0EEENS1_19SingleTileSchedulerILb0ELb1ELb1ELi64EEEEEEEEEvNT_6ParamsE,@"STO_CUDA_ENTRY STV_DEFAULT"
_ZN7cutlass13device_kernelIN5flash11enable_sm90INS1_16FlashAttnFwdSm90INS1_25CollectiveMainloopFwdSm90ILi2EN4cute5tupleIJNS5_1CILi1EEES8_S8_EEENS6_IJNS7_ILi64EEESA_SA_EEELi512ENS_10bfloat16_tEfNS_4arch4Sm90ELb0ELb0ELb0ELb0ELb0ELb0ELb0ELb0ELb0ELb1ELb1ELb0EEENS1_21CollectiveEpilogueFwdINS6_IJSA_NS7_ILi512EEESA_EEES9_SC_SE_Li256ELb0ELb1ELb1ELb0EEENS1_19SingleTileSchedulerILb0ELb1ELb1ELi64EEEEEEEEEvNT_6ParamsE:
        /* <DEDUP_REMOVED lines=17> */
.L_x_2994:
[----:B------:R-:W-:Y:S05]  /*0110*/  BSYNC B0 ;  /* 0x0000000000007941 */ /* 0x000fea0003800000 */
.L_x_2993:
        /* <DEDUP_REMOVED lines=16> */
[----:B------:R0:W1:Y:S01]  /*0220*/  SHFL.IDX PT, R3, R2, RZ, 0x1f ;  /* 0x00001fff02037589 */ /* 0x00006200000e0000 */
[----:B------:R-:W-:-:S03]  /*0230*/  VOTEU.ANY UP0, P0 ;  /* 0x00000000003f7886 */ /* 0x000fc60000000100 */
[----:B------:R-:W2:Y:S02]  /*0240*/  FENCE.VIEW.ASYNC.S ;  /* 0x00000000000073c6 */ /* 0x000ea40000000000 */
[----:B--2---:R0:W2:Y:S05]  /*0250*/  @UP0 SYNCS.EXCH.64 URZ, [UR8+0x28c00], UR4 ;  /* 0x028c0004083f05b2 */ /* 0x0040aa0008000100 */
[----:B------:R0:W3:Y:S02]  /*0260*/  @UP1 SYNCS.EXCH.64 URZ, [UR8+0x28c20], UR6 ;  /* 0x028c2006083f15b2 */ /* 0x0000e40008000100 */
[----:B0-----:R-:W-:Y:S05]  /*0270*/  @P1 BRA `(.L_x_2995) ;  /* 0x0000000000381947 */ /* 0x001fea0003800000 */
[----:B------:R-:W0:Y:S01]  /*0280*/  S2UR UR5, SR_CgaCtaId ;  /* 0x00000000000579c3 */ /* 0x000e220000008800 */
        /* <DEDUP_REMOVED lines=8> */
[----:B0-----:R0:W4:Y:S01]  /*0310*/  SYNCS.EXCH.64 URZ, [UR6+0x28c30], UR4 ;  /* 0x028c3004063f75b2 */ /* 0x0011220008000100 */
[----:B------:R0:W0:Y:S01]  /*0320*/  SYNCS.EXCH.64 URZ, [UR6+0x28c40], UR4 ;  /* 0x028c4004063f75b2 */ /* 0x0000220008000100 */
[----:B------:R0:W0:Y:S01]  /*0330*/  SYNCS.EXCH.64 URZ, [UR6+0x28c38], UR4 ;  /* 0x028c3804063f75b2 */ /* 0x0000220008000100 */
[----:B------:R0:W0:Y:S01]  /*0340*/  SYNCS.EXCH.64 URZ, [UR6+0x28c48], UR4 ;  /* 0x028c4804063f75b2 */ /* 0x0000220008000100 */
[----:B------:R-:W-:Y:S01]  /*0350*/  NOP ;  /* 0x0000000000007918 */ /* 0x000fe20000000000 */
.L_x_2995:
[----:B------:R-:W5:Y:S01]  /*0360*/  SHFL.IDX PT, R2, R0, RZ, 0x1f ;  /* 0x00001fff00027589 */ /* 0x000f6200000e0000 */
[----:B------:R-:W-:Y:S01]  /*0370*/  NOP ;  /* 0x0000000000007918 */ /* 0x000fe20000000000 */
[----:B-----5:R-:W-:-:S13]  /*0380*/  ISETP.NE.AND P0, PT, R2, RZ, PT ;  /* 0x000000ff0200720c */ /* 0x020fda0003f05270 */
[----:B------:R-:W-:Y:S05]  /*0390*/  @P0 BRA `(.L_x_2996) ;  /* 0x0000000000480947 */ /* 0x000fea0003800000 */
[----:B0-----:R-:W0:Y:S01]  /*03a0*/  S2UR UR5, SR_CgaCtaId ;  /* 0x00000000000579c3 */ /* 0x001e220000008800 */
[----:B------:R-:W-:Y:S01]  /*03b0*/  UMOV UR4, 0x400 ;  /* 0x0000040000047882 */ /* 0x000fe20000000000 */
[----:B------:R-:W-:Y:S01]  /*03c0*/  UMOV UR6, 0x1 ;  /* 0x0000000100067882 */ /* 0x000fe20000000000 */
[----:B------:R-:W-:Y:S01]  /*03d0*/  UMOV UR9, 0x2 ;  /* 0x0000000200097882 */ /* 0x000fe20000000000 */
[----:B------:R-:W-:-:S04]  /*03e0*/  UIADD3 UR6, -UR6, 0x100000, URZ ;  /* 0x0010000006067890 */ /* 0x000fc8000fffe13f */
[----:B------:R-:W-:Y:S02]  /*03f0*/  USHF.L.U32 UR7, UR6, 0xb, URZ ;  /* 0x0000000b06077899 */ /* 0x000fe4000800063f */
[----:B------:R-:W-:Y:S01]  /*0400*/  USHF.L.U32 UR6, UR6, 0x1, URZ ;  /* 0x0000000106067899 */ /* 0x000fe2000800063f */
[----:B------:R-:W-:Y:S01]  /*0410*/  ELECT P0, URZ, PT ;  /* 0x00000000003f782f */ /* 0x000fe20003800000 */
[----:B0-----:R-:W-:Y:S02]  /*0420*/  ULEA UR8, UR5, UR4, 0x18 ;  /* 0x0000000405087291 */ /* 0x001fe4000f8ec03f */
[----:B------:R-:W-:-:S04]  /*0430*/  UIADD3 UR4, -UR9, 0x100000, URZ ;  /* 0x0010000009047890 */ /* 0x000fc8000fffe13f */
[----:B------:R-:W-:Y:S02]  /*0440*/  USHF.L.U32 UR5, UR4, 0xb, URZ ;  /* 0x0000000b04057899 */ /* 0x000fe4000800063f */
[----:B------:R-:W-:Y:S01]  /*0450*/  USHF.L.U32 UR4, UR4, 0x1, URZ ;  /* 0x0000000104047899 */ /* 0x000fe2000800063f */
[----:B------:R-:W0:Y:S03]  /*0460*/  FENCE.VIEW.ASYNC.S ;  /* 0x00000000000073c6 */ /* 0x000e260000000000 */
[----:B0-----:R0:W0:Y:S08]  /*0470*/  SYNCS.EXCH.64 URZ, [UR8+0x28c50], UR6 ;  /* 0x028c5006083f75b2 */ /* 0x0010300008000100 */
[----:B------:R0:W0:Y:S01]  /*0480*/  SYNCS.EXCH.64 URZ, [UR8+0x28c60], UR4 ;  /* 0x028c6004083f75b2 */ /* 0x0000220008000100 */
[----:B------:R0:W0:Y:S01]  /*0490*/  SYNCS.EXCH.64 URZ, [UR8+0x28c58], UR6 ;  /* 0x028c5806083f75b2 */ /* 0x0000220008000100 */
[----:B------:R0:W0:Y:S01]  /*04a0*/  SYNCS.EXCH.64 URZ, [UR8+0x28c68], UR4 ;  /* 0x028c6804083f75b2 */ /* 0x0000220008000100 */
[----:B------:R-:W-:Y:S01]  /*04b0*/  NOP ;  /* 0x0000000000007918 */ /* 0x000fe20000000000 */
.L_x_2996:
[----:B------:R-:W5:Y:S01]  /*04c0*/  SHFL.IDX PT, R2, R0, RZ, 0x1f ;  /* 0x00001fff00027589 */ /* 0x000f6200000e0000 */
[----:B------:R-:W-:Y:S01]  /*04d0*/  NOP ;  /* 0x0000000000007918 */ /* 0x000fe20000000000 */
[----:B-----5:R-:W-:-:S13]  /*04e0*/  ISETP.NE.AND P0, PT, R2, RZ, PT ;  /* 0x000000ff0200720c */ /* 0x020fda0003f05270 */
        /* <DEDUP_REMOVED lines=13> */
[----:B------:R0:W0:Y:S01]  /*05c0*/  SYNCS.EXCH.64 URZ, [UR6+0x28c88], UR4 ;  /* 0x028c8804063f75b2 */ /* 0x0000220008000100 */
[----:B------:R-:W-:Y:S01]  /*05d0*/  NOP ;  /* 0x0000000000007918 */ /* 0x000fe20000000000 */
.L_x_2997:
        /* <DEDUP_REMOVED lines=22> */
.L_x_2998:
        /* <DEDUP_REMOVED lines=22> */
.L_x_2999:
[----:B------:R-:W-:Y:S01]  /*08a0*/  IMAD.MOV.U32 R2, RZ, RZ, 0x1 ;  /* 0x00000001ff027424 */ /* 0x000fe200078e00ff */
[----:B-1----:R-:W-:Y:S01]  /*08b0*/  ISETP.NE.AND P0, PT, R3, RZ, PT ;  /* 0x000000ff0300720c */ /* 0x002fe20003f05270 */
[----:B------:R-:W-:Y:S01]  /*08c0*/  NOP ;  /* 0x0000000000007918 */ /* 0x000fe20000000000 */
[----:B------:R-:W-:Y:S01]  /*08d0*/  ULDC.64 UR42, c[0x0][0x208] ;  /* 0x00008200002a7ab9 */ /* 0x000fe20000000a00 */
[----:B------:R-:W-:Y:S01]  /*08e0*/  BSSY B6, `(.L_x_3000) ;  /* 0x0000d17000067945 */ /* 0x000fe20003800000 */
[----:B------:R-:W-:-:S05]  /*08f0*/  SEL R2, R2, 0x2, !P0 ;  /* 0x0000000202027807 */ /* 0x000fca0004000000 */
[----:B------:R1:W-:Y:S01]  /*0900*/  STL [R1+0x14], R2 ;  /* 0x0000140201007387 */ /* 0x0003e20000100800 */
[----:B0-234-:R-:W-:Y:S06]  /*0910*/  BAR.SYNC.DEFER_BLOCKING 0x0 ;  /* 0x0000000000007b1d */ /* 0x01dfec0000010000 */
[----:B------:R-:W-:Y:S05]  /*0920*/  @!P0 BRA `(.L_x_3001) ;  /* 0x0000008800cc8947 */ /* 0x000fea0003800000 */
.L_x_3002:
[----:B------:R-:W-:-:S08]  /*0930*/  NOP ;  /* 0x0000000000007918 */ /* 0x000fd00000000000 */
[----:B------:R-:W0:Y:S02]  /*0940*/  USETMAXREG.TRY_ALLOC.CTAPOOL UP0, 0xf0 ;  /* 0x000000f0000079c8 */ /* 0x000e240008000600 */
[----:B0-----:R-:W-:-:S13]  /*0950*/  PLOP3.LUT P0, PT, PT, PT, UP0, 0x80, 0x0 ;  /* 0x000000000000781c */ /* 0x001fda0003f0f008 */
[----:B------:R-:W-:Y:S05]  /*0960*/  @!P0 BRA `(.L_x_3002) ;  /* 0xfffffffc00f08947 */ /* 0x000fea000383ffff */
[----:B------:R-:W0:Y:S01]  /*0970*/  S2R R6, SR_TID.X ;  /* 0x0000000000067919 */ /* 0x000e220000002100 */
[----:B------:R-:W2:Y:S08]  /*0980*/  LDC R4, c[0x0][0xc50] ;  /* 0x00031400ff047b82 */ /* 0x000eb00000000800 */
[----:B------:R-:W1:Y:S08]  /*0990*/  S2UR UR4, SR_CTAID.Y ;  /* 0x00000000000479c3 */ /* 0x000e700000002600 */
[----:B------:R-:W3:Y:S01]  /*09a0*/  S2UR UR5, SR_CTAID.Z ;  /* 0x00000000000579c3 */ /* 0x000ee20000002700 */
[----:B--2---:R-:W-:-:S02]  /*09b0*/  ISETP.NE.AND P1, PT, R4, 0x1, PT ;  /* 0x000000010400780c */ /* 0x004fc40003f25270 */
[----:B0-----:R-:W-:Y:S01]  /*09c0*/  LOP3.LUT R0, R6, 0xffffff80, RZ, 0xc0, !PT ;  /* 0xffffff8006007812 */ /* 0x001fe200078ec0ff */
[----:B-1----:R-:W-:-:S03]  /*09d0*/  IMAD.U32 R2, RZ, RZ, UR4 ;  /* 0x00000004ff027e24 */ /* 0x002fc6000f8e00ff */
[----:B------:R-:W-:-:S07]  /*09e0*/  ISETP.NE.AND P0, PT, R0, 0x80, PT ;  /* 0x000000800000780c */ /* 0x000fce0003f05270 */
[----:B------:R-:W0:Y:S08]  /*09f0*/  @P1 LDC R0, c[0x0][0xc54] ;  /* 0x00031500ff001b82 */ /* 0x000e300000000800 */
[----:B------:R-:W1:Y:S08]  /*0a00*/  @P1 LDC R5, c[0x0][0xc58] ;  /* 0x00031600ff051b82 */ /* 0x000e700000000800 */
[----:B------:R-:W-:Y:S06]  /*0a10*/  @!P0 BAR.ARV 0x8, 0x100 ;  /* 0x0204000000008b1d */ /* 0x000fec0000002000 */
[----:B------:R-:W-:Y:S01]  /*0a20*/  ISETP.GE.U32.AND P0, PT, R6, 0x100, PT ;  /* 0x000001000600780c */ /* 0x000fe20003f06070 */
[----:B0-----:R-:W-:-:S12]  /*0a30*/  @P1 IMAD.HI.U32 R0, R0, UR4, RZ ;  /* 0x0000000400001c27 */ /* 0x001fd8000f8e00ff */
[----:B------:R-:W-:Y:S06]  /*0a40*/  @P0 BAR.ARV 0xf, 0x100 ;  /* 0x03c4000000000b1d */ /* 0x000fec0000002000 */
[----:B---3--:R-:W-:Y:S02]  /*0a50*/  ISETP.LE.AND P0, PT, RZ, UR5, PT ;  /* 0x00000005ff007c0c */ /* 0x008fe4000bf03270 */
[----:B-1----:R-:W-:-:S05]  /*0a60*/  @P1 SHF.R.U32.HI R2, RZ, R5, R0 ;  /* 0x00000005ff021219 */ /* 0x002fca0000011600 */
[----:B------:R-:W-:-:S04]  /*0a70*/  IMAD.MOV R5, RZ, RZ, -R2 ;  /* 0x000000ffff057224 */ /* 0x000fc800078e0a02 */
[----:B------:R-:W-:Y:S02]  /*0a80*/  IMAD R4, R4, R5, UR4 ;  /* 0x0000000404047e24 */ /* 0x000fe4000f8e0205 */
[----:B------:R-:W-:Y:S05]  /*0a90*/  @!P0 BRA `(.L_x_3003) ;  /* 0x000000cc00ec8947 */ /* 0x000fea0003800000 */
[----:B------:R-:W0:Y:S01]  /*0aa0*/  LDC.64 R8, c[0x0][0x418] ;  /* 0x00010600ff087b82 */ /* 0x000e220000000a00 */
[----:B------:R-:W-:Y:S01]  /*0ab0*/  SHF.R.U32.HI R7, RZ, 0x10, R4 ;  /* 0x00000010ff077819 */ /* 0x000fe20000011604 */
[----:B------:R-:W-:Y:S01]  /*0ac0*/  VIADD R18, R6, 0xffffff80 ;  /* 0xffffff8006127836 */ /* 0x000fe20000000000 */
[----:B------:R-:W-:Y:S02]  /*0ad0*/  LOP3.LUT R16, R4, 0xffff, RZ, 0xc0, !PT ;  /* 0x0000ffff04107812 */ /* 0x000fe400078ec0ff */
[----:B------:R-:W-:-:S03]  /*0ae0*/  ISETP.NE.AND P1, PT, R7, RZ, PT ;  /* 0x000000ff0700720c */ /* 0x000fc60003f25270 */
[----:B------:R-:W1:Y:S08]  /*0af0*/  LDC R22, c[0x0][0x424] ;  /* 0x00010900ff167b82 */ /* 0x000e700000000800 */
[----:B------:R-:W2:Y:S01]  /*0b00*/  LDC R5, c[0x0][0x2f0] ;  /* 0x0000bc00ff057b82 */ /* 0x000ea20000000800 */
[----:B0-----:R-:W-:-:S07]  /*0b10*/  ISETP.NE.U32.AND P0, PT, R8, RZ, PT ;  /* 0x000000ff0800720c */ /* 0x001fce0003f05070 */
[----:B------:R-:W0:Y:S01]  /*0b20*/  @!P1 LDC R7, c[0x0][0x9f0] ;  /* 0x00027c00ff079b82 */ /* 0x000e220000000800 */
[----:B------:R-:W-:-:S04]  /*0b30*/  ISETP.NE.AND.EX P0, PT, R9, RZ, PT, P0 ;  /* 0x000000ff0900720c */ /* 0x000fc80003f05300 */
[----:B-1----:R-:W-:Y:S02]  /*0b40*/  SEL R22, R22, 0x1, P0 ;  /* 0x0000000116167807 */ /* 0x002fe40000000000 */
[----:B------:R-:W-:-:S03]  /*0b50*/  ISETP.NE.AND P0, PT, R3, 0x1, PT ;  /* 0x000000010300780c */ /* 0x000fc60003f05270 */
[----:B--2---:R-:W-:-:S04]  /*0b60*/  IMAD R22, R22, R5, RZ ;  /* 0x0000000516167224 */ /* 0x004fc800078e02ff */
[----:B------:R-:W-:-:S05]  /*0b70*/  VIADD R0, R22, 0x3f ;  /* 0x0000003f16007836 */ /* 0x000fca0000000000 */
[----:B------:R-:W-:-:S04]  /*0b80*/  SHF.R.S32.HI R5, RZ, 0x1f, R0 ;  /* 0x0000001fff057819 */ /* 0x000fc80000011400 */
[----:B------:R-:W-:-:S04]  /*0b90*/  LEA.HI R5, R5, R0, RZ, 0x6 ;  /* 0x0000000005057211 */ /* 0x000fc800078f30ff */
[----:B------:R-:W-:Y:S01]  /*0ba0*/  SHF.R.S32.HI R0, RZ, 0x6, R5 ;  /* 0x00000006ff007819 */ /* 0x000fe20000011405 */
[----:B------:R-:W-:Y:S06]  /*0bb0*/  @!P0 BRA `(.L_x_3004) ;  /* 0x0000001c00d88947 */ /* 0x000fec0003800000 */
[----:B------:R-:W-:Y:S01]  /*0bc0*/  ISETP.GE.AND P0, PT, R22, 0x1, PT ;  /* 0x000000011600780c */ /* 0x000fe20003f06270 */
[----:B------:R-:W-:-:S12]  /*0bd0*/  IMAD.MOV.U32 R4, RZ, RZ, RZ ;  /* 0x000000ffff047224 */ /* 0x000fd800078e00ff */
[----:B------:R-:W-:Y:S05]  /*0be0*/  @!P0 BRA `(.L_x_3005) ;  /* 0x0000000000688947 */ /* 0x000fea0003800000 */
        /* <DEDUP_REMOVED lines=8> */
[----:B0-----:R-:W-:Y:S01]  /*0c70*/  VIADD R4, R3, 0xffffffe ;  /* 0x0ffffffe03047836 */ /* 0x001fe20000000000 */
[----:B------:R-:W-:-:S05]  /*0c80*/  IADD3 R3, RZ, -R11, RZ ;  /* 0x8000000bff037210 */ /* 0x000fca0007ffe0ff */
        /* <DEDUP_REMOVED lines=16> */
.L_x_3005:
[-C--:B------:R-:W-:Y:S01]  /*0d90*/  IMAD R3, R16, R4.reuse, RZ ;  /* 0x0000000410037224 */ /* 0x080fe200078e02ff */
[----:B------:R-:W-:Y:S02]  /*0da0*/  PLOP3.LUT P0, PT, PT, PT, PT, 0x80, 0x0 ;  /* 0x000000000000781c */ /* 0x000fe40003f0f070 */
[----:B0-----:R-:W-:Y:S02]  /*0db0*/  CS2R R6, SRZ ;  /* 0x0000000000067805 */ /* 0x001fe4000001ff00 */
        /* <DEDUP_REMOVED lines=67> */
[----:B------:R-:W2:Y:S01]  /*11f0*/  LDL.LU R8, [R1+0x14] ;  /* 0x0000140001087983 */ /* 0x000ea20000300800 */
[----:B------:R-:W-:Y:S01]  /*1200*/  SHF.R.S32.HI R5, RZ, 0x1f, R18 ;  /* 0x0000001fff057819 */ /* 0x000fe20000011412 */
[----:B------:R-:W0:Y:S01]  /*1210*/  S2UR UR8, SR_CgaCtaId ;  /* 0x00000000000879c3 */ /* 0x000e220000008800 */
[----:B------:R-:W-:Y:S02]  /*1220*/  UMOV UR7, 0x400 ;  /* 0x0000040000077882 */ /* 0x000fe40000000000 */
[----:B------:R-:W-:-:S04]  /*1230*/  LEA.HI R5, R5, R18, RZ, 0x7 ;  /* 0x0000001205057211 */ /* 0x000fc800078f38ff */
[----:B------:R-:W-:Y:S02]  /*1240*/  SHF.R.S32.HI R4, RZ, 0x7, R5 ;  /* 0x00000007ff047819 */ /* 0x000fe40000011405 */
[----:B------:R-:W-:-:S04]  /*1250*/  LOP3.LUT R5, R5, 0xffffff80, RZ, 0xc0, !PT ;  /* 0xffffff8005057812 */ /* 0x000fc800078ec0ff */
[----:B------:R-:W1:Y:S01]  /*1260*/  SHFL.IDX PT, R4, R4, RZ, 0x1f ;  /* 0x00001fff04047589 */ /* 0x000e6200000e0000 */
[----:B------:R-:W-:-:S05]  /*1270*/  IMAD.IADD R5, R18, 0x1, -R5 ;  /* 0x0000000112057824 */ /* 0x000fca00078e0a05 */
[----:B------:R-:W-:Y:S02]  /*1280*/  SHF.R.S32.HI R6, RZ, 0x1f, R5 ;  /* 0x0000001fff067819 */ /* 0x000fe40000011405 */
[----:B-1----:R-:W-:Y:S02]  /*1290*/  R2UR UR4, R4 ;  /* 0x00000000040472ca */ /* 0x002fe400000e0000 */
[CC--:B------:R-:W-:Y:S02]  /*12a0*/  LEA.HI R4, R6.reuse, R5.reuse, RZ, 0x2 ;  /* 0x0000000506047211 */ /* 0x0c0fe400078f10ff */
[----:B------:R-:W-:Y:S02]  /*12b0*/  LEA.HI R5, R6, R5, RZ, 0x5 ;  /* 0x0000000506057211 */ /* 0x000fe400078f28ff */
[--C-:B------:R-:W-:Y:S02]  /*12c0*/  SHF.R.S32.HI R7, RZ, 0x2, R4.reuse ;  /* 0x00000002ff077819 */ /* 0x100fe40000011404 */
[----:B------:R-:W-:-:S02]  /*12d0*/  SHF.R.S32.HI R4, RZ, 0x1f, R4 ;  /* 0x0000001fff047819 */ /* 0x000fc40000011404 */
[----:B------:R-:W-:Y:S02]  /*12e0*/  SHF.R.S32.HI R5, RZ, 0x5, R5 ;  /* 0x00000005ff057819 */ /* 0x000fe40000011405 */
[----:B------:R-:W-:Y:S01]  /*12f0*/  LEA.HI R4, R4, R7, RZ, 0x3 ;  /* 0x0000000704047211 */ /* 0x000fe200078f18ff */
[----:B------:R-:W-:-:S03]  /*1300*/  ULEA.HI UR5, UR4, UR4, URZ, 0x1 ;  /* 0x0000000404057291 */ /* 0x000fc6000f8f083f */
[----:B------:R-:W-:Y:S01]  /*1310*/  LOP3.LUT R4, R4, 0xfffffff8, RZ, 0xc0, !PT ;  /* 0xfffffff804047812 */ /* 0x000fe200078ec0ff */
[----:B------:R-:W-:Y:S02]  /*1320*/  ULOP3.LUT UR6, UR5, 0x1fffe, URZ, 0xc0, !UPT ;  /* 0x0001fffe05067892 */ /* 0x000fe4000f8ec03f */
[----:B0-----:R-:W-:Y:S02]  /*1330*/  ULEA UR5, UR8, UR7, 0x18 ;  /* 0x0000000708057291 */ /* 0x001fe4000f8ec03f */
[----:B------:R-:W-:Y:S01]  /*1340*/  UIADD3 UR6, UR4, -UR6, URZ ;  /* 0x8000000604067290 */ /* 0x000fe2000fffe03f */
[----:B------:R-:W-:-:S03]  /*1350*/  IMAD.IADD R4, R7, 0x1, -R4 ;  /* 0x0000000107047824 */ /* 0x000fc600078e0a04 */
[----:B------:R-:W-:Y:S01]  /*1360*/  ULEA UR6, UR6, UR5, 0xf ;  /* 0x0000000506067291 */ /* 0x000fe2000f8e783f */
[----:B------:R-:W-:-:S03]  /*1370*/  IMAD R4, R5, 0x10, R4 ;  /* 0x0000001005047824 */ /* 0x000fc600078e0204 */
[----:B------:R-:W-:-:S04]  /*1380*/  UIADD3 UR6, UR6, 0x400, URZ ;  /* 0x0000040006067890 */ /* 0x000fc8000fffe03f */
[----:B------:R-:W-:-:S04]  /*1390*/  USHF.R.U32.HI UR6, URZ, 0x4, UR6 ;  /* 0x000000043f067899 */ /* 0x000fc80008011606 */
[----:B------:R-:W-:-:S04]  /*13a0*/  ULOP3.LUT UR6, UR6, 0x3fff, URZ, 0xc0, !UPT ;  /* 0x00003fff06067892 */ /* 0x000fc8000f8ec03f */
[----:B------:R-:W-:Y:S01]  /*13b0*/  ULOP3.LUT UR6, UR6, 0x2000000, URZ, 0xfc, !UPT ;  /* 0x0200000006067892 */ /* 0x000fe2000f8efc3f */
[----:B--2---:R-:W-:-:S04]  /*13c0*/  LOP3.LUT R8, R8, 0x1, RZ, 0xfc, !PT ;  /* 0x0000000108087812 */ /* 0x004fc800078efcff */
[----:B------:R-:W-:-:S13]  /*13d0*/  ISETP.NE.AND P0, PT, R8, 0x3, PT ;  /* 0x000000030800780c */ /* 0x000fda0003f05270 */
[----:B------:R-:W-:Y:S05]  /*13e0*/  @!P0 BRA `(.L_x_3007) ;  /* 0x0000000000048947 */ /* 0x000fea0003800000 */
[----:B------:R-:W-:Y:S01]  /*13f0*/  BPT.TRAP 0x1 ;  /* 0x000000040000795c */ /* 0x000fe20000300000 */
.L_x_3007:
[----:B------:R-:W-:-:S04]  /*1400*/  SHF.L.U32 R5, RZ, 0x1f, RZ ;  /* 0x0000001fff057819 */ /* 0x000fc800000006ff */
[----:B------:R-:W0:Y:S02]  /*1410*/  SYNCS.PHASECHK.TRANS64.TRYWAIT P1, [UR5+0x28c50], R5 ;  /* 0x028c5005ff0075a7 */ /* 0x000e240008020145 */
[----:B0-----:R-:W-:Y:S05]  /*1420*/  @!P1 BRA `(.L_x_3008) ;  /* 0x000000c400909947 */ /* 0x001fea0003800000 */
.L_x_3140:
[----:B------:R-:W-:Y:S01]  /*1430*/  BAR.SYNC.DEFER_BLOCKING 0xe, 0x100 ;  /* 0x0384000000007b1d */ /* 0x000fe20000010000 */
[----:B------:R-:W-:Y:S01]  /*1440*/  UIADD3 UR4, UR5, 0x26800, URZ ;  /* 0x0002680005047890 */ /* 0x000fe2000fffe03f */
[----:B------:R-:W-:Y:S01]  /*1450*/  VIADD R0, R0, 0xfffffffe ;  /* 0xfffffffe00007836 */ /* 0x000fe20000000000 */
[----:B------:R-:W-:Y:S01]  /*1460*/  UIADD3 UR14, UR6, 0x80, URZ ;  /* 0x00000080060e7890 */ /* 0x000fe2000fffe03f */
[----:B0-----:R-:W-:Y:S01]  /*1470*/  MOV R5, UR5 ;  /* 0x0000000500057c02 */ /* 0x001fe20008000f00 */
[----:B------:R-:W-:Y:S01]  /*1480*/  USHF.R.U32.HI UR4, URZ, 0x4, UR4 ;  /* 0x000000043f047899 */ /* 0x000fe20008011604 */
[----:B------:R-:W-:Y:S01]  /*1490*/  UMOV UR9, 0x40000040 ;  /* 0x4000004000097882 */ /* 0x000fe20000000000 */
[----:B------:R-:W-:Y:S02]  /*14a0*/  UMOV UR10, UR6 ;  /* 0x00000006000a7c82 */ /* 0x000fe40008000000 */
[----:B------:R-:W-:Y:S01]  /*14b0*/  ULOP3.LUT UR4, UR4, 0x3fff, URZ, 0xc0, !UPT ;  /* 0x00003fff04047892 */ /* 0x000fe2000f8ec03f */
[----:B------:R-:W0:Y:S01]  /*14c0*/  S2R R6, SR_TID.X ;  /* 0x0000000000067919 */ /* 0x000e220000002100 */
[----:B------:R-:W-:Y:S01]  /*14d0*/  UMOV UR11, 0x40000040 ;  /* 0x40000040000b7882 */ /* 0x000fe20000000000 */
[----:B------:R-:W-:Y:S01]  /*14e0*/  UMOV UR13, 0x40000040 ;  /* 0x40000040000d7882 */ /* 0x000fe20000000000 */
[----:B------:R-:W-:Y:S01]  /*14f0*/  ULOP3.LUT UR4, UR4, 0x10000, URZ, 0xfc, !UPT ;  /* 0x0001000004047892 */ /* 0x000fe2000f8efc3f */
[----:B------:R-:W-:Y:S01]  /*1500*/  ISETP.GE.AND P1, PT, R0, R3, PT ;  /* 0x000000030000720c */ /* 0x000fe20003f26270 */
[----:B------:R-:W-:Y:S01]  /*1510*/  UMOV UR15, 0x40000040 ;  /* 0x40000040000f7882 */ /* 0x000fe20000000000 */
[----:B------:R-:W-:-:S02]  /*1520*/  UIADD3 UR18, UR6, 0x100, URZ ;  /* 0x0000010006127890 */ /* 0x000fc4000fffe03f */
[----:B------:R-:W-:Y:S02]  /*1530*/  UIADD3 UR12, UR4, 0x2, URZ ;  /* 0x00000002040c7890 */ /* 0x000fe4000fffe03f */
[----:B------:R-:W-:Y:S01]  /*1540*/  UMOV UR8, UR4 ;  /* 0x0000000400087c82 */ /* 0x000fe20008000000 */
[----:B------:R-:W-:Y:S01]  /*1550*/  UIADD3 UR16, UR4, 0x4, URZ ;  /* 0x0000000404107890 */ /* 0x000fe2000fffe03f */
[----:B------:R-:W-:Y:S01]  /*1560*/  UMOV UR17, 0x40000040 ;  /* 0x4000004000117882 */ /* 0x000fe20000000000 */
[----:B------:R-:W-:Y:S01]  /*1570*/  WARPGROUP.ARRIVE ;  /* 0x00000000000079c5 */ /* 0x000fe20000000000 */
[----:B------:R-:W-:Y:S01]  /*1580*/  UMOV UR19, 0x40000040 ;  /* 0x4000004000137882 */ /* 0x000fe20000000000 */
[----:B------:R-:W-:Y:S02]  /*1590*/  UIADD3 UR20, UR4, 0x6, URZ ;  /* 0x0000000604147890 */ /* 0x000fe4000fffe03f */
[----:B------:R-:W-:Y:S02]  /*15a0*/  UIADD3 UR22, UR6, 0x180, URZ ;  /* 0x0000018006167890 */ /* 0x000fe4000fffe03f */
[----:B------:R-:W-:Y:S01]  /*15b0*/  HGMMA.64x256x16.F32.BF16 R24, gdesc[UR8].tnspB, RZ, !UPT, gsb0 ;  /* 0x43e00000081879f0 */ /* 0x000fe2000c0018ff */
[----:B------:R-:W-:Y:S01]  /*15c0*/  UMOV UR21, 0x40000040 ;  /* 0x4000004000157882 */ /* 0x000fe20000000000 */
[----:B------:R-:W-:Y:S01]  /*15d0*/  UMOV UR23, 0x40000040 ;  /* 0x4000004000177882 */ /* 0x000fe20000000000 */
[----:B------:R-:W-:Y:S01]  /*15e0*/  UMOV UR4, URZ ;  /* 0x0000003f00047c82 */ /* 0x000fe20008000000 */
[----:B0-----:R-:W-:-:S04]  /*15f0*/  LOP3.LUT R6, R6, 0x7f, RZ, 0xc0, !PT ;  /* 0x0000007f06067812 */ /* 0x001fc800078ec0ff */
[----:B------:R-:W-:-:S13]  /*1600*/  ISETP.NE.AND P2, PT, R6, RZ, PT ;  /* 0x000000ff0600720c */ /* 0x000fda0003f45270 */
[----:B------:R-:W-:-:S05]  /*1610*/  @!P2 VIADD R5, R5, 0x28c60 ;  /* 0x00028c600505a836 */ /* 0x000fca0000000000 */
[----:B------:R-:W-:Y:S01]  /*1620*/  @!P2 PRMT R5, RZ, 0x654, R5 ;  /* 0x00000654ff05a816 */ /* 0x000fe20000000005 */
[----:B------:R-:W-:Y:S02]  /*1630*/  WARPGROUP.DEPBAR.LE gsb0, 0x0 ;  /* 0x00008000000079c5 */ /* 0x000fe40000010000 */
[----:B------:R-:W-:-:S06]  /*1640*/  WARPGROUP.ARRIVE ;  /* 0x00000000000079c5 */ /* 0x000fcc0000000000 */
[----:B------:R-:W-:Y:S03]  /*1650*/  HGMMA.64x256x16.F32.BF16 R24, gdesc[UR12].tnspB, R24, gsb0 ;  /* 0x43e000000c1879f0 */ /* 0x000fe60008001818 */
[----:B------:R-:W-:Y:S02]  /*1660*/  WARPGROUP.DEPBAR.LE gsb0, 0x0 ;  /* 0x00008000000079c5 */ /* 0x000fe40000010000 */
[----:B------:R-:W-:-:S15]  /*1670*/  WARPGROUP.ARRIVE ;  /* 0x00000000000079c5 */ /* 0x000fde0000000000 */
[----:B------:R-:W-:-:S08]  /*1680*/  NOP ;  /* 0x0000000000007918 */ /* 0x000fd00000000000 */
[----:B------:R-:W-:Y:S03]  /*1690*/  HGMMA.64x256x16.F32.BF16 R24, gdesc[UR16].tnspB, R24, gsb0 ;  /* 0x43e00000101879f0 */ /* 0x000fe60008001818 */
[----:B------:R-:W-:Y:S02]  /*16a0*/  WARPGROUP.DEPBAR.LE gsb0, 0x0 ;  /* 0x00008000000079c5 */ /* 0x000fe40000010000 */
[----:B------:R-:W-:-:S15]  /*16b0*/  WARPGROUP.ARRIVE ;  /* 0x00000000000079c5 */ /* 0x000fde0000000000 */
[----:B------:R-:W-:-:S08]  /*16c0*/  NOP ;  /* 0x0000000000007918 */ /* 0x000fd00000000000 */
[----:B------:R-:W-:Y:S03]  /*16d0*/  HGMMA.64x256x16.F32.BF16 R24, gdesc[UR20].tnspB, R24, gsb0 ;  /* 0x43e00000141879f0 */ /* 0x000fe60008001818 */
[----:B------:R-:W-:Y:S02]  /*16e0*/  WARPGROUP.DEPBAR.LE gsb0, 0x0 ;  /* 0x00008000000079c5 */ /* 0x000fe40000010000 */
[----:B------:R-:W-:Y:S06]  /*16f0*/  BAR.ARV 0xf, 0x100 ;  /* 0x03c4000000007b1d */ /* 0x000fec0000002000 */
[----:B------:R0:W-:Y:S01]  /*1700*/  @!P2 SYNCS.ARRIVE.TRANS64.RED.A1T0 RZ, [R5+URZ], RZ ;  /* 0x000000ff05ffa9a7 */ /* 0x0001e2000810043f */
[----:B------:R-:W-:Y:S05]  /*1710*/  @!P1 BRA `(.L_x_3009) ;  /* 0x0000000800dc9947 */ /* 0x000fea0003800000 */
[----:B------:R-:W-:Y:S01]  /*1720*/  IMAD.MOV.U32 R8, RZ, RZ, RZ ;  /* 0x000000ffff087224 */ /* 0x000fe200078e00ff */
[----:B------:R-:W-:-:S06]  /*1730*/  UMOV UR4, URZ ;  /* 0x0000003f00047c82 */ /* 0x000fcc0008000000 */
.L_x_3014:
[----:B------:R-:W-:Y:S01]  /*1740*/  BAR.SYNC.DEFER_BLOCKING 0xe, 0x100 ;  /* 0x0384000000007b1d */ /* 0x000fe20000010000 */
[----:B01----:R-:W-:Y:S01]  /*1750*/  IMAD.U32 R5, RZ, RZ, UR4 ;  /* 0x00000004ff057e24 */ /* 0x003fe2000f8e00ff */
[----:B------:R-:W-:Y:S01]  /*1760*/  UIADD3 UR4, UR4, 0x1, URZ ;  /* 0x0000000104047890 */ /* 0x000fe2000fffe03f */
[C---:B------:R-:W-:Y:S01]  /*1770*/  ISETP.GT.AND P3, PT, R0.reuse, R3, PT ;  /* 0x000000030000720c */ /* 0x040fe20003f64270 */
[----:B------:R-:W-:Y:S02]  /*1780*/  VIADD R0, R0, 0xffffffff ;  /* 0xffffffff00007836 */ /* 0x000fe40000000000 */
[----:B------:R-:W-:Y:S01]  /*1790*/  IMAD R5, R5, 0x40, R4 ;  /* 0x0000004005057824 */ /* 0x000fe200078e0204 */
[----:B------:R-:W-:-:S04]  /*17a0*/  UISETP.NE.AND UP0, UPT, UR4, 0x2, UPT ;  /* 0x000000020400788c */ /* 0x000fc8000bf05270 */
[----:B------:R-:W-:Y:S01]  /*17b0*/  LEA R5, R5, UR5, 0x2 ;  /* 0x0000000505057c11 */ /* 0x000fe2000f8e10ff */
[----:B------:R-:W-:Y:S02]  /*17c0*/  USEL UR7, URZ, 0x1, UP0 ;  /* 0x000000013f077887 */ /* 0x000fe40008000000 */
[----:B------:R-:W-:-:S04]  /*17d0*/  USEL UR4, UR4, URZ, UP0 ;  /* 0x0000003f04047287 */ /* 0x000fc80008000000 */
[----:B------:R-:W-:Y:S01]  /*17e0*/  LOP3.LUT R8, R8, UR7, RZ, 0x3c, !PT ;  /* 0x0000000708087c12 */ /* 0x000fe2000f8e3cff */
[----:B------:R-:W0:Y:S04]  /*17f0*/  LDS R6, [R5+0x28800] ;  /* 0x0288000005067984 */ /* 0x000e280000000800 */
[----:B------:R-:W1:Y:S01]  /*1800*/  LDS R7, [R5+0x28820] ;  /* 0x0288200005077984 */ /* 0x000e620000000800 */
        /* <DEDUP_REMOVED lines=130> */
.L_x_3010:
[----:B------:R-:W-:Y:S01]  /*2030*/  ULEA UR7, UR4, UR5, 0x3 ;  /* 0x0000000504077291 */ /* 0x000fe2000f8e183f */
[----:B------:R-:W-:-:S08]  /*2040*/  SHF.L.U32 R5, R8, 0x1f, RZ ;  /* 0x0000001f08057819 */ /* 0x000fd000000006ff */
[----:B------:R0:W1:Y:S01]  /*2050*/  SYNCS.PHASECHK.TRANS64.TRYWAIT P1, [UR7+0x28c50], R5 ;  /* 0x028c5005ff0075a7 */ /* 0x0000620008020147 */
[----:B------:R-:W-:Y:S05]  /*2060*/  @!P0 BRA `(.L_x_3011) ;  /* 0x0000000000048947 */ /* 0x000fea0003800000 */
[----:B------:R-:W-:Y:S01]  /*2070*/  BPT.TRAP 0x1 ;  /* 0x000000040000795c */ /* 0x000fe20000300000 */
.L_x_3011:
[----:B-1----:R-:W-:Y:S05]  /*2080*/  @P1 BRA `(.L_x_3012) ;  /* 0x0000000000081947 */ /* 0x002fea0003800000 */
[----:B------:R-:W1:Y:S02]  /*2090*/  SYNCS.PHASECHK.TRANS64.TRYWAIT P1, [UR7+0x28c50], R5 ;  /* 0x028c5005ff0075a7 */ /* 0x000e640008020147 */
[----:B-1----:R-:W-:Y:S05]  /*20a0*/  @!P1 BRA `(.L_x_3013) ;  /* 0x000000b800889947 */ /* 0x002fea0003800000 */
.L_x_3012:
[----:B------:R-:W-:Y:S01]  /*20b0*/  ULEA UR10, UR4, UR6, 0xc ;  /* 0x00000006040a7291 */ /* 0x000fe2000f8e603f */
[----:B------:R-:W-:Y:S01]  /*20c0*/  WARPGROUP.ARRIVE ;  /* 0x00000000000079c5 */ /* 0x000fe20000000000 */
[----:B------:R-:W-:Y:S01]  /*20d0*/  UMOV UR11, 0x40000040 ;  /* 0x40000040000b7882 */ /* 0x000fe20000000000 */
[----:B------:R-:W-:Y:S01]  /*20e0*/  UMOV UR15, 0x40000040 ;  /* 0x40000040000f7882 */ /* 0x000fe20000000000 */
[----:B------:R-:W-:Y:S01]  /*20f0*/  UIADD3 UR14, UR10, 0x80, URZ ;  /* 0x000000800a0e7890 */ /* 0x000fe2000fffe03f */
[----:B01----:R-:W-:Y:S01]  /*2100*/  IMAD.U32 R5, RZ, RZ, UR7 ;  /* 0x00000007ff057e24 */ /* 0x003fe2000f8e00ff */
[----:B------:R-:W-:Y:S01]  /*2110*/  UIADD3 UR18, UR10, 0x100, URZ ;  /* 0x000001000a127890 */ /* 0x000fe2000fffe03f */
[----:B------:R-:W-:Y:S02]  /*2120*/  UMOV UR19, 0x40000040 ;  /* 0x4000004000137882 */ /* 0x000fe40000000000 */
[----:B------:R-:W-:Y:S01]  /*2130*/  HGMMA.64x256x16.F32.BF16 R24, gdesc[UR8].tnspB, R24, gsb0 ;  /* 0x43e00000081879f0 */ /* 0x000fe20008001818 */
[----:B------:R-:W-:Y:S01]  /*2140*/  UIADD3 UR22, UR10, 0x180, URZ ;  /* 0x000001800a167890 */ /* 0x000fe2000fffe03f */
[----:B------:R-:W-:Y:S01]  /*2150*/  @!P2 VIADD R5, R5, 0x28c60 ;  /* 0x00028c600505a836 */ /* 0x000fe20000000000 */
[----:B------:R-:W-:-:S04]  /*2160*/  UMOV UR23, 0x40000040 ;  /* 0x4000004000177882 */ /* 0x000fc80000000000 */
[----:B------:R-:W-:Y:S01]  /*2170*/  @!P2 PRMT R5, RZ, 0x654, R5 ;  /* 0x00000654ff05a816 */ /* 0x000fe20000000005 */
[----:B------:R-:W-:Y:S02]  /*2180*/  WARPGROUP.DEPBAR.LE gsb0, 0x0 ;  /* 0x00008000000079c5 */ /* 0x000fe40000010000 */
[----:B------:R-:W-:-:S15]  /*2190*/  WARPGROUP.ARRIVE ;  /* 0x00000000000079c5 */ /* 0x000fde0000000000 */
[----:B------:R-:W-:-:S03]  /*21a0*/  NOP ;  /* 0x0000000000007918 */ /* 0x000fc60000000000 */
        /* <DEDUP_REMOVED lines=12> */
[----:B------:R-:W-:Y:S05]  /*2270*/  @P3 BRA `(.L_x_3014) ;  /* 0xfffffff400303947 */ /* 0x000fea000383ffff */
[----:B------:R-:W-:-:S12]  /*2280*/  USHF.L.U32 UR4, UR4, 0x6, URZ ;  /* 0x0000000604047899 */ /* 0x000fd8000800063f */
.L_x_3009:
[----:B------:R-:W-:Y:S01]  /*2290*/  BAR.SYNC.DEFER_BLOCKING 0xe, 0x100 ;  /* 0x0384000000007b1d */ /* 0x000fe20000010000 */
[----:B------:R-:W-:Y:S01]  /*22a0*/  VIADD R4, R4, UR4 ;  /* 0x0000000404047c36 */ /* 0x000fe20008000000 */
[----:B------:R-:W-:Y:S02]  /*22b0*/  PLOP3.LUT P0, PT, PT, PT, PT, 0x8, 0x0 ;  /* 0x000000000000781c */ /* 0x000fe40003f0e170 */
[----:B------:R-:W-:Y:S02]  /*22c0*/  CS2R R6, SRZ ;  /* 0x0000000000067805 */ /* 0x000fe4000001ff00 */
[----:B------:R-:W-:-:S05]  /*22d0*/  LEA R4, R4, UR5, 0x2 ;  /* 0x0000000504047c11 */ /* 0x000fca000f8e10ff */
[----:B------:R-:W2:Y:S04]  /*22e0*/  LDS R3, [R4+0x28800] ;  /* 0x0288000004037984 */ /* 0x000ea80000000800 */
[----:B------:R-:W3:Y:S01]  /*22f0*/  LDS R0, [R4+0x28820] ;  /* 0x0288200004007984 */ /* 0x000ee20000000800 */
        /* <DEDUP_REMOVED lines=64> */
[-C--:B---3--:R-:W-:Y:S01]  /*2700*/  FMUL.FTZ R26, R26, R0.reuse ;  /* 0x000000001a1a7220 */ /* 0x088fe20000410000 */
        /* <DEDUP_REMOVED lines=63> */
[----:B------:R-:W-:Y:S06]  /*2b00*/  BAR.ARV 0xf, 0x100 ;  /* 0x03c4000000007b1d */ /* 0x000fec0000002000 */
[----:B------:R-:W-:Y:S05]  /*2b10*/  BRA `(.L_x_3006) ;  /* 0x0000004000847947 */ /* 0x000fea0003800000 */
.L_x_3004:
[----:B------:R-:W-:Y:S02]  /*2b20*/  ISETP.GE.AND P0, PT, R22, 0x1, PT ;  /* 0x000000011600780c */ /* 0x000fe40003f06270 */
[----:B------:R-:W-:-:S11]  /*2b30*/  MOV R17, RZ ;  /* 0x000000ff00117202 */ /* 0x000fd60000000f00 */
        /* <DEDUP_REMOVED lines=26> */
[----:B------:R-:W-:-:S07]  /*2ce0*/  @!P0 LOP3.LUT R17, RZ, R7, RZ, 0x33, !PT ;  /* 0x00000007ff118212 */ /* 0x000fce00078e33ff */
.L_x_3015:
        /* <DEDUP_REMOVED lines=76> */
[----:B0-----:R-:W-:Y:S01]  /*31b0*/  ULEA UR36, UR6, UR36, 0x18 ;  /* 0x0000002406247291 */ /* 0x001fe2000f8ec03f */
[----:B-1----:R-:W-:-:S13]  /*31c0*/  R2UR UR4, R0 ;  /* 0x00000000000472ca */ /* 0x002fda00000e0000 */
[----:B------:R-:W-:-:S04]  /*31d0*/  ULEA.HI UR5, UR4, UR4, URZ, 0x1 ;  /* 0x0000000404057291 */ /* 0x000fc8000f8f083f */
[----:B------:R-:W-:-:S04]  /*31e0*/  ULOP3.LUT UR5, UR5, 0x1fffe, URZ, 0xc0, !UPT ;  /* 0x0001fffe05057892 */ /* 0x000fc8000f8ec03f */
[----:B------:R-:W-:Y:S02]  /*31f0*/  UIADD3 UR5, UR4, -UR5, URZ ;  /* 0x8000000504057290 */ /* 0x000fe4000fffe03f */
[----:B------:R-:W-:Y:S02]  /*3200*/  UIADD3 UR4, UR36, 0x26800, URZ ;  /* 0x0002680024047890 */ /* 0x000fe4000fffe03f */
[----:B------:R-:W-:Y:S02]  /*3210*/  ULEA UR5, UR5, UR36, 0xf ;  /* 0x0000002405057291 */ /* 0x000fe4000f8e783f */
[----:B------:R-:W-:Y:S02]  /*3220*/  ULOP3.LUT UP0, URZ, UR4, 0x3ff, URZ, 0xc0, !UPT ;  /* 0x000003ff043f7892 */ /* 0x000fe4000f80c03f */
[----:B------:R-:W-:-:S04]  /*3230*/  UIADD3 UR5, UR5, 0x400, URZ ;  /* 0x0000040005057890 */ /* 0x000fc8000fffe03f */
[----:B------:R-:W-:Y:S01]  /*3240*/  PLOP3.LUT P0, PT, PT, PT, UP0, 0x80, 0x0 ;  /* 0x000000000000781c */ /* 0x000fe20003f0f008 */
[----:B------:R-:W-:-:S04]  /*3250*/  USHF.R.U32.HI UR5, URZ, 0x4, UR5 ;  /* 0x000000043f057899 */ /* 0x000fc80008011605 */
[----:B------:R-:W-:-:S08]  /*3260*/  ULOP3.LUT UR37, UR5, 0x3fff, URZ, 0xc0, !UPT ;  /* 0x00003fff05257892 */ /* 0x000fd0000f8ec03f */
[----:B------:R-:W-:Y:S05]  /*3270*/  @!P0 BRA `(.L_x_3016) ;  /* 0x0000000000408947 */ /* 0x000fea0003800000 */
[----:B------:R-:W-:Y:S01]  /*3280*/  MOV R0, 0x0 ;  /* 0x0000000000007802 */ /* 0x000fe20000000f00 */
[----:B------:R-:W-:Y:S01]  /*3290*/  ULDC.64 UR4, c[0x4][0x118] ;  /* 0x0100460000047ab9 */ /* 0x000fe20000000a00 */
[----:B------:R-:W-:Y:S01]  /*32a0*/  ULDC.64 UR6, c[0x4][0x58] ;  /* 0x0100160000067ab9 */ /* 0x000fe20000000a00 */
[----:B------:R-:W-:Y:S01]  /*32b0*/  MOV R4, UR4 ;  /* 0x0000000400047c02 */ /* 0x000fe20008000f00 */
        /* <DEDUP_REMOVED lines=12> */
.L_x_3016:
[----:B------:R-:W2:Y:S01]  /*3380*/  LDL.LU R20, [R1+0x14] ;  /* 0x0000140001147983 */ /* 0x000ea20000300800 */
[----:B------:R-:W-:Y:S02]  /*3390*/  SHF.L.U32 R13, RZ, 0x1f, RZ ;  /* 0x0000001fff0d7819 */ /* 0x000fe400000006ff */
[----:B------:R-:W-:Y:S02]  /*33a0*/  LOP3.LUT R19, R19, 0xffffff80, RZ, 0xc0, !PT ;  /* 0xffffff8013137812 */ /* 0x000fe400078ec0ff */
[----:B------:R-:W0:Y:S01]  /*33b0*/  SYNCS.PHASECHK.TRANS64.TRYWAIT P1, [UR36+0x28c00], R13 ;  /* 0x028c000dff0075a7 */ /* 0x000e220008020164 */
[----:B------:R-:W-:Y:S02]  /*33c0*/  LEA.HI R3, R24, R24, RZ, 0x1 ;  /* 0x0000001818037211 */ /* 0x000fe400078f08ff */
[----:B------:R-:W-:Y:S02]  /*33d0*/  IMAD.IADD R19, R18, 0x1, -R19 ;  /* 0x0000000112137824 */ /* 0x000fe400078e0a13 */
[----:B------:R-:W-:-:S03]  /*33e0*/  LOP3.LUT R3, R3, 0xfffffe, RZ, 0xc0, !PT ;  /* 0x00fffffe03037812 */ /* 0x000fc600078ec0ff */
[----:B------:R-:W-:Y:S02]  /*33f0*/  SHF.R.S32.HI R4, RZ, 0x1f, R19 ;  /* 0x0000001fff047819 */ /* 0x000fe40000011413 */
[----:B------:R-:W-:Y:S02]  /*3400*/  IMAD.IADD R3, R24, 0x1, -R3 ;  /* 0x0000000118037824 */ /* 0x000fe400078e0a03 */
[CC--:B------:R-:W-:Y:S02]  /*3410*/  LEA.HI R0, R4.reuse, R19.reuse, RZ, 0x2 ;  /* 0x0000001304007211 */ /* 0x0c0fe400078f10ff */
[----:B------:R-:W-:Y:S02]  /*3420*/  LEA.HI R4, R4, R19, RZ, 0x5 ;  /* 0x0000001304047211 */ /* 0x000fe400078f28ff */
[--C-:B------:R-:W-:Y:S02]  /*3430*/  SHF.R.S32.HI R5, RZ, 0x2, R0.reuse ;  /* 0x00000002ff057819 */ /* 0x100fe40000011400 */
[----:B------:R-:W-:-:S02]  /*3440*/  SHF.R.S32.HI R6, RZ, 0x1f, R0 ;  /* 0x0000001fff067819 */ /* 0x000fc40000011400 */
[----:B------:R-:W-:Y:S02]  /*3450*/  LOP3.LUT R0, R0, 0x7ffffffc, RZ, 0xc0, !PT ;  /* 0x7ffffffc00007812 */ /* 0x000fe400078ec0ff */
[----:B------:R-:W-:Y:S02]  /*3460*/  LEA.HI R6, R6, R5, RZ, 0x3 ;  /* 0x0000000506067211 */ /* 0x000fe400078f18ff */
[----:B------:R-:W-:Y:S02]  /*3470*/  IADD3 R0, -R0, R19, RZ ;  /* 0x0000001300007210 */ /* 0x000fe40007ffe1ff */
[----:B------:R-:W-:Y:S02]  /*3480*/  LOP3.LUT R6, R6, 0xfffffff8, RZ, 0xc0, !PT ;  /* 0xfffffff806067812 */ /* 0x000fe400078ec0ff */
[----:B------:R-:W-:Y:S01]  /*3490*/  SHF.R.S32.HI R4, RZ, 0x5, R4 ;  /* 0x00000005ff047819 */ /* 0x000fe20000011404 */
[----:B------:R-:W-:Y:S02]  /*34a0*/  IMAD.SHL.U32 R0, R0, 0x2, RZ ;  /* 0x0000000200007824 */ /* 0x000fe400078e00ff */
[----:B------:R-:W-:Y:S01]  /*34b0*/  IMAD.IADD R5, R5, 0x1, -R6 ;  /* 0x0000000105057824 */ /* 0x000fe200078e0a06 */
[----:B--2---:R-:W-:-:S04]  /*34c0*/  LOP3.LUT R7, R20, 0x1, RZ, 0xfc, !PT ;  /* 0x0000000114077812 */ /* 0x004fc800078efcff */
[----:B------:R-:W-:Y:S01]  /*34d0*/  ISETP.NE.AND P0, PT, R7, 0x3, PT ;  /* 0x000000030700780c */ /* 0x000fe20003f05270 */
[----:B0-----:R-:W-:-:S12]  /*34e0*/  @!P1 BRA `(.L_x_3017) ;  /* 0x000000a400909947 */ /* 0x001fd80003800000 */
.L_x_3141:
[----:B0-----:R-:W-:Y:S02]  /*34f0*/  IMAD R6, R4, 0x10, R5 ;  /* 0x0000001004067824 */ /* 0x001fe400078e0205 */
[----:B------:R-:W-:Y:S01]  /*3500*/  IMAD R4, R3, 0x100, R0 ;  /* 0x0000010003047824 */ /* 0x000fe200078e0200 */
[----:B------:R-:W-:Y:S06]  /*3510*/  @!P0 BRA `(.L_x_3018) ;  /* 0x0000000000048947 */ /* 0x000fec0003800000 */
[----:B------:R-:W-:Y:S01]  /*3520*/  BPT.TRAP 0x1 ;  /* 0x000000040000795c */ /* 0x000fe20000300000 */
.L_x_3018:
[----:B------:R0:W1:Y:S01]  /*3530*/  SYNCS.PHASECHK.TRANS64.TRYWAIT P2, [UR36+0x28c30], R13 ;  /* 0x028c300dff0075a7 */ /* 0x0000620008040164 */
[----:B------:R-:W-:Y:S05]  /*3540*/  @!P0 BRA `(.L_x_3019) ;  /* 0x0000000000048947 */ /* 0x000fea0003800000 */
[----:B------:R-:W-:Y:S01]  /*3550*/  BPT.TRAP 0x1 ;  /* 0x000000040000795c */ /* 0x000fe20000300000 */
.L_x_3019:
[----:B------:R-:W2:Y:S02]  /*3560*/  S2R R3, SR_TID.X ;  /* 0x0000000000037919 */ /* 0x000ea40000002100 */
[----:B--2---:R-:W-:-:S04]  /*3570*/  LOP3.LUT R3, R3, 0x7f, RZ, 0xc0, !PT ;  /* 0x0000007f03037812 */ /* 0x004fc800078ec0ff */
[----:B------:R-:W-:Y:S01]  /*3580*/  ISETP.NE.AND P1, PT, R3, RZ, PT ;  /* 0x000000ff0300720c */ /* 0x000fe20003f25270 */
[----:B-1----:R-:W-:-:S12]  /*3590*/  @P2 BRA `(.L_x_3020) ;  /* 0x0000000000082947 */ /* 0x002fd80003800000 */
[----:B------:R-:W1:Y:S02]  /*35a0*/  SYNCS.PHASECHK.TRANS64.TRYWAIT P2, [UR36+0x28c30], R13 ;  /* 0x028c300dff0075a7 */ /* 0x000e640008040164 */
[----:B-1----:R-:W-:Y:S05]  /*35b0*/  @!P2 BRA `(.L_x_3021) ;  /* 0x000000a40074a947 */ /* 0x002fea0003800000 */
.L_x_3020:
[----:B------:R-:W-:Y:S05]  /*35c0*/  WARPSYNC.ALL ;  /* 0x0000000000007948 */ /* 0x000fea0003800000 */
[----:B------:R-:W-:Y:S01]  /*35d0*/  UIADD3 UR4, UR36, 0x20400, URZ ;  /* 0x0002040024047890 */ /* 0x000fe2000fffe03f */
[----:B------:R-:W-:Y:S01]  /*35e0*/  WARPGROUP.ARRIVE ;  /* 0x00000000000079c5 */ /* 0x000fe20000000000 */
[----:B------:R-:W-:Y:S01]  /*35f0*/  UIADD3 UR5, UR36, 0x22400, URZ ;  /* 0x0002240024057890 */ /* 0x000fe2000fffe03f */
[----:B------:R-:W-:Y:S01]  /*3600*/  IMAD R3, R17, -0x40, R22 ;  /* 0xffffffc011037824 */ /* 0x000fe200078e0216 */
[----:B------:R-:W-:Y:S02]  /*3610*/  USHF.R.U32.HI UR4, URZ, 0x4, UR4 ;  /* 0x000000043f047899 */ /* 0x000fe40008011604 */
[----:B------:R-:W-:-:S02]  /*3620*/  USHF.R.U32.HI UR5, URZ, 0x4, UR5 ;  /* 0x000000043f057899 */ /* 0x000fc40008011605 */
[----:B------:R-:W-:Y:S01]  /*3630*/  ULOP3.LUT UR4, UR4, 0x3fff, URZ, 0xc0, !UPT ;  /* 0x00003fff04047892 */ /* 0x000fe2000f8ec03f */
[----:B------:R-:W-:Y:S01]  /*3640*/  IADD3 R3, -R0, 0x40, R3 ;  /* 0x0000004000037810 */ /* 0x000fe20007ffe103 */
[----:B------:R-:W-:Y:S02]  /*3650*/  ULOP3.LUT UR5, UR5, 0x3fff, URZ, 0xc0, !UPT ;  /* 0x00003fff05057892 */ /* 0x000fe4000f8ec03f */
[----:B------:R-:W-:Y:S01]  /*3660*/  ULOP3.LUT UR8, UR4, 0x10000, URZ, 0xfc, !UPT ;  /* 0x0001000004087892 */ /* 0x000fe2000f8efc3f */
[C---:B------:R-:W-:Y:S01]  /*3670*/  ISETP.GT.AND P6, PT, R3.reuse, RZ, PT ;  /* 0x000000ff0300720c */ /* 0x040fe20003fc4270 */
[----:B------:R-:W-:Y:S01]  /*3680*/  ULOP3.LUT UR6, UR5, 0x10000, URZ, 0xfc, !UPT ;  /* 0x0001000005067892 */ /* 0x000fe2000f8efc3f */
[C---:B------:R-:W-:Y:S01]  /*3690*/  ISETP.GT.AND P2, PT, R3.reuse, 0x1, PT ;  /* 0x000000010300780c */ /* 0x040fe20003f44270 */
[----:B------:R-:W-:Y:S01]  /*36a0*/  UMOV UR9, 0x40000040 ;  /* 0x4000004000097882 */ /* 0x000fe20000000000 */
[----:B------:R-:W-:Y:S01]  /*36b0*/  UMOV UR7, 0x40000040 ;  /* 0x4000004000077882 */ /* 0x000fe20000000000 */
[----:B------:R-:W-:Y:S01]  /*36c0*/  UMOV UR5, UR9 ;  /* 0x0000000900057c82 */ /* 0x000fe20008000000 */
[----:B------:R-:W-:Y:S01]  /*36d0*/  UMOV UR4, UR8 ;  /* 0x0000000800047c82 */ /* 0x000fe20008000000 */
[----:B------:R-:W-:Y:S01]  /*36e0*/  UIADD3 UR12, UR8, 0x2, URZ ;  /* 0x00000002080c7890 */ /* 0x000fe2000fffe03f */
[----:B------:R-:W-:Y:S01]  /*36f0*/  ISETP.GT.AND P3, PT, R3, 0x8, PT ;  /* 0x000000080300780c */ /* 0x000fe20003f64270 */
[----:B------:R-:W-:-:S02]  /*3700*/  UIADD3 UR14, UR6, 0x2, URZ ;  /* 0x00000002060e7890 */ /* 0x000fc4000fffe03f */
[----:B------:R-:W-:Y:S01]  /*3710*/  HGMMA.64x64x16.F32.BF16 R24, gdesc[UR4], RZ, !UPT, gsb0 ;  /* 0x00e00000041879f0 */ /* 0x000fe2000c0018ff */
[----:B------:R-:W-:Y:S01]  /*3720*/  UMOV UR13, 0x40000040 ;  /* 0x40000040000d7882 */ /* 0x000fe20000000000 */
[----:B------:R-:W-:Y:S01]  /*3730*/  UMOV UR15, 0x40000040 ;  /* 0x40000040000f7882 */ /* 0x000fe20000000000 */
[----:B------:R-:W-:Y:S01]  /*3740*/  UIADD3 UR16, UR8, 0x4, URZ ;  /* 0x0000000408107890 */ /* 0x000fe2000fffe03f */
[C---:B------:R-:W-:Y:S01]  /*3750*/  ISETP.GT.AND P4, PT, R3.reuse, 0x9, PT ;  /* 0x000000090300780c */ /* 0x040fe20003f84270 */
[----:B------:R-:W-:Y:S01]  /*3760*/  UIADD3 UR18, UR6, 0x4, URZ ;  /* 0x0000000406127890 */ /* 0x000fe2000fffe03f */
[----:B------:R-:W-:Y:S01]  /*3770*/  ISETP.GT.AND P5, PT, R3, 0x10, PT ;  /* 0x000000100300780c */ /* 0x000fe20003fa4270 */
[----:B------:R-:W-:Y:S01]  /*3780*/  UMOV UR17, 0x40000040 ;  /* 0x4000004000117882 */ /* 0x000fe20000000000 */
[----:B------:R-:W-:Y:S01]  /*3790*/  UMOV UR19, 0x40000040 ;  /* 0x4000004000137882 */ /* 0x000fe20000000000 */
[----:B------:R-:W-:Y:S02]  /*37a0*/  UIADD3 UR20, UR8, 0x6, URZ ;  /* 0x0000000608147890 */ /* 0x000fe4000fffe03f */
[----:B------:R-:W-:Y:S01]  /*37b0*/  UIADD3 UR22, UR6, 0x6, URZ ;  /* 0x0000000606167890 */ /* 0x000fe2000fffe03f */
[----:B------:R-:W-:Y:S01]  /*37c0*/  UMOV UR21, 0x40000040 ;  /* 0x4000004000157882 */ /* 0x000fe20000000000 */
[----:B------:R-:W-:Y:S01]  /*37d0*/  UMOV UR23, 0x40000040 ;  /* 0x4000004000177882 */ /* 0x000fe20000000000 */
[----:B------:R-:W-:Y:S01]  /*37e0*/  ULDC UR4, c[0x0][0x988] ;  /* 0x0002620000047ab9 */ /* 0x000fe20000000800 */
[----:B------:R-:W-:-:S02]  /*37f0*/  WARPGROUP.DEPBAR.LE gsb0, 0x0 ;  /* 0x00008000000079c5 */ /* 0x000fc40000010000 */
[----:B------:R-:W-:-:S06]  /*3800*/  WARPGROUP.ARRIVE ;  /* 0x00000000000079c5 */ /* 0x000fcc0000000000 */
[----:B------:R-:W-:Y:S03]  /*3810*/  HGMMA.64x64x16.F32.BF16 R24, gdesc[UR12], R24, gsb0 ;  /* 0x00e000000c1879f0 */ /* 0x000fe60008001818 */
[----:B------:R-:W-:Y:S02]  /*3820*/  WARPGROUP.DEPBAR.LE gsb0, 0x0 ;  /* 0x00008000000079c5 */ /* 0x000fe40000010000 */
[----:B------:R-:W-:-:S06]  /*3830*/  WARPGROUP.ARRIVE ;  /* 0x00000000000079c5 */ /* 0x000fcc0000000000 */
[----:B------:R-:W-:Y:S03]  /*3840*/  HGMMA.64x64x16.F32.BF16 R24, gdesc[UR16], R24, gsb0 ;  /* 0x00e00000101879f0 */ /* 0x000fe60008001818 */
[----:B------:R-:W-:Y:S02]  /*3850*/  WARPGROUP.DEPBAR.LE gsb0, 0x0 ;  /* 0x00008000000079c5 */ /* 0x000fe40000010000 */
[----:B------:R-:W-:-:S06]  /*3860*/  WARPGROUP.ARRIVE ;  /* 0x00000000000079c5 */ /* 0x000fcc0000000000 */
[----:B------:R-:W-:Y:S03]  /*3870*/  HGMMA.64x64x16.F32.BF16 R24, gdesc[UR20], R24, gsb0 ;  /* 0x00e00000141879f0 */ /* 0x000fe60008001818 */
        /* <DEDUP_REMOVED lines=52> */
[----:B------:R-:W-:-:S02]  /*3bc0*/  FMNMX.FTZ R0, R69, R0, !PT ;  /* 0x0000000045007209 */ /* 0x000fc40007810000 */
[----:B------:R-:W-:Y:S02]  /*3bd0*/  FSEL R47, R47, -INF , P2 ;  /* 0xff8000002f2f7808 */ /* 0x000fe40001000000 */
[----:B------:R-:W-:Y:S02]  /*3be0*/  FMNMX.FTZ R10, R71, R0, !PT ;  /* 0x00000000470a7209 */ /* 0x000fe40007810000 */
[----:B------:R-:W-:Y:S02]  /*3bf0*/  FMNMX.FTZ R0, R7, R27, !PT ;  /* 0x0000001b07007209 */ /* 0x000fe40007810000 */
[----:B------:R-:W-:Y:S01]  /*3c00*/  FSEL R49, R50, -INF , P3 ;  /* 0xff80000032317808 */ /* 0x000fe20001800000 */
[----:B------:R-:W2:Y:S01]  /*3c10*/  SHFL.BFLY PT, R3, R10, 0x2, 0x1f ;  /* 0x0c401f000a037f89 */ /* 0x000ea200000e0000 */
[----:B------:R-:W-:Y:S02]  /*3c20*/  FMNMX.FTZ R0, R9, R0, !PT ;  /* 0x0000000009007209 */ /* 0x000fe40007810000 */
[----:B------:R-:W-:-:S02]  /*3c30*/  FSEL R51, R51, -INF , P4 ;  /* 0xff80000033337808 */ /* 0x000fc40002000000 */
[----:B------:R-:W-:Y:S02]  /*3c40*/  FMNMX.FTZ R0, R31, R0, !PT ;  /* 0x000000001f007209 */ /* 0x000fe40007810000 */
[----:B------:R-:W-:Y:S02]  /*3c50*/  FSEL R53, R54, -INF , P5 ;  /* 0xff80000036357808 */ /* 0x000fe40002800000 */
[----:B------:R-:W-:Y:S02]  /*3c60*/  FMNMX.FTZ R0, R15, R0, !PT ;  /* 0x000000000f007209 */ /* 0x000fe40007810000 */
[----:B------:R-:W-:Y:S02]  /*3c70*/  FSEL R55, R55, -INF , P6 ;  /* 0xff80000037377808 */ /* 0x000fe40003000000 */
[----:B------:R-:W-:-:S04]  /*3c80*/  FMNMX.FTZ R0, R35, R0, !PT ;  /* 0x0000000023007209 */ /* 0x000fc80007810000 */
[----:B-1----:R-:W-:Y:S01]  /*3c90*/  FMNMX.FTZ R8, R21, R0, !PT ;  /* 0x0000000015087209 */ /* 0x002fe20007810000 */
[----:B------:R-:W-:-:S03]  /*3ca0*/  IMAD.U32 R0, RZ, RZ, UR4 ;  /* 0x00000004ff007e24 */ /* 0x000fc6000f8e00ff */
[----:B------:R-:W-:Y:S02]  /*3cb0*/  FMNMX.FTZ R8, R39, R8, !PT ;  /* 0x0000000827087209 */ /* 0x000fe40007810000 */
[----:B--2---:R-:W-:Y:S02]  /*3cc0*/  FMNMX.FTZ R12, R10, R3, !PT ;  /* 0x000000030a0c7209 */ /* 0x004fe40007810000 */
[----:B------:R-:W-:-:S03]  /*3cd0*/  FMNMX.FTZ R8, R41, R8, !PT ;  /* 0x0000000829087209 */ /* 0x000fc60007810000 */
[----:B------:R-:W1:Y:S01]  /*3ce0*/  SHFL.BFLY PT, R3, R12, 0x1, 0x1f ;  /* 0x0c201f000c037f89 */ /* 0x000e6200000e0000 */
[----:B------:R-:W-:-:S04]  /*3cf0*/  FMNMX.FTZ R8, R43, R8, !PT ;  /* 0x000000082b087209 */ /* 0x000fc80007810000 */
[----:B------:R-:W-:-:S04]  /*3d00*/  FMNMX.FTZ R8, R45, R8, !PT ;  /* 0x000000082d087209 */ /* 0x000fc80007810000 */
[----:B------:R-:W-:-:S04]  /*3d10*/  FMNMX.FTZ R8, R47, R8, !PT ;  /* 0x000000082f087209 */ /* 0x000fc80007810000 */
[----:B------:R-:W-:-:S04]  /*3d20*/  FMNMX.FTZ R8, R49, R8, !PT ;  /* 0x0000000831087209 */ /* 0x000fc80007810000 */
[----:B------:R-:W-:-:S04]  /*3d30*/  FMNMX.FTZ R8, R51, R8, !PT ;  /* 0x0000000833087209 */ /* 0x000fc80007810000 */
[----:B------:R-:W-:Y:S02]  /*3d40*/  FMNMX.FTZ R8, R53, R8, !PT ;  /* 0x0000000835087209 */ /* 0x000fe40007810000 */
[----:B-1----:R-:W-:Y:S02]  /*3d50*/  FMNMX.FTZ R3, R12, R3, !PT ;  /* 0x000000030c037209 */ /* 0x002fe40007810000 */
[----:B------:R-:W-:Y:S02]  /*3d60*/  FMNMX.FTZ R8, R55, R8, !PT ;  /* 0x0000000837087209 */ /* 0x000fe40007810000 */
[C---:B------:R-:W-:Y:S01]  /*3d70*/  FSETP.NEU.FTZ.AND P2, PT, R3.reuse, -INF , PT ;  /* 0xff8000000300780b */ /* 0x040fe20003f5d000 */
[----:B------:R-:W-:-:S05]  /*3d80*/  FMUL.FTZ R10, R3, R0 ;  /* 0x00000000030a7220 */ /* 0x000fca0000410000 */
[----:B------:R-:W-:-:S05]  /*3d90*/  FSEL R12, R10, RZ, P2 ;  /* 0x000000ff0a0c7208 */ /* 0x000fca0001000000 */
        /* <DEDUP_REMOVED lines=13> */
[----:B-1----:R-:W1:Y:S01]  /*3e70*/  SHFL.BFLY PT, R5, R8, 0x2, 0x1f ;  /* 0x0c401f0008057f89 */ /* 0x002e6200000e0000 */
[-CC-:B------:R-:W-:Y:S01]  /*3e80*/  FFMA.FTZ R63, R63, R0.reuse, -R12.reuse ;  /* 0x000000003f3f7223 */ /* 0x180fe2000001080c */
[-CC-:B------:R-:W-:Y:S01]  /*3e90*/  FFMA.FTZ R65, R65, R0.reuse, -R12.reuse ;  /* 0x0000000041417223 */ /* 0x180fe2000001080c */
[-CC-:B------:R-:W-:Y:S01]  /*3ea0*/  FFMA.FTZ R67, R67, R0.reuse, -R12.reuse ;  /* 0x0000000043437223 */ /* 0x180fe2000001080c */
[-CC-:B------:R-:W-:Y:S01]  /*3eb0*/  FFMA.FTZ R69, R69, R0.reuse, -R12.reuse ;  /* 0x0000000045457223 */ /* 0x180fe2000001080c */
[----:B------:R-:W-:-:S02]  /*3ec0*/  FFMA.FTZ R12, R71, R0, -R12 ;  /* 0x00000000470c7223 */ /* 0x000fc4000001080c */
[----:B------:R-:W3:Y:S08]  /*3ed0*/  MUFU.EX2 R11, R11 ;  /* 0x0000000b000b7308 */ /* 0x000ef00000000800 */
[----:B------:R-:W4:Y:S08]  /*3ee0*/  MUFU.EX2 R154, R29 ;  /* 0x0000001d009a7308 */ /* 0x000f300000000800 */
[----:B------:R-:W-:Y:S01]  /*3ef0*/  MUFU.EX2 R19, R19 ;  /* 0x0000001300137308 */ /* 0x000fe20000000800 */
[----:B-1----:R-:W-:-:S05]  /*3f00*/  FMNMX.FTZ R10, R8, R5, !PT ;  /* 0x00000005080a7209 */ /* 0x002fca0007810000 */
[----:B------:R-:W1:Y:S02]  /*3f10*/  SHFL.BFLY PT, R5, R10, 0x1, 0x1f ;  /* 0x0c201f000a057f89 */ /* 0x000e6400000e0000 */
[----:B------:R-:W-:Y:S08]  /*3f20*/  MUFU.EX2 R156, R33 ;  /* 0x00000021009c7308 */ /* 0x000ff00000000800 */
[----:B------:R-:W-:Y:S08]  /*3f30*/  MUFU.EX2 R23, R23 ;  /* 0x0000001700177308 */ /* 0x000ff00000000800 */
[----:B------:R-:W-:Y:S01]  /*3f40*/  MUFU.EX2 R158, R37 ;  /* 0x00000025009e7308 */ /* 0x000fe20000000800 */
[----:B-1----:R-:W-:-:S07]  /*3f50*/  FMNMX.FTZ R5, R10, R5, !PT ;  /* 0x000000050a057209 */ /* 0x002fce0007810000 */
[----:B------:R-:W-:Y:S01]  /*3f60*/  MUFU.EX2 R57, R57 ;  /* 0x0000003900397308 */ /* 0x000fe20000000800 */
[C---:B------:R-:W-:Y:S01]  /*3f70*/  FSETP.NEU.FTZ.AND P2, PT, R5.reuse, -INF , PT ;  /* 0xff8000000500780b */ /* 0x040fe20003f5d000 */
[----:B------:R-:W-:-:S05]  /*3f80*/  FMUL.FTZ R8, R5, R0 ;  /* 0x0000000005087220 */ /* 0x000fca0000410000 */
[----:B------:R-:W-:Y:S01]  /*3f90*/  FSEL R24, R8, RZ, P2 ;  /* 0x000000ff08187208 */ /* 0x000fe20001000000 */
[----:B------:R-:W-:Y:S04]  /*3fa0*/  MUFU.EX2 R160, R59 ;  /* 0x0000003b00a07308 */ /* 0x000fe80000000800 */
[--C-:B------:R-:W-:Y:S01]  /*3fb0*/  FFMA.FTZ R8, R7, R0, -R24.reuse ;  /* 0x0000000007087223 */ /* 0x100fe20000010818 */
[----:B------:R-:W-:Y:S01]  /*3fc0*/  LEA.HI R7, R73, R18, RZ, 0x4 ;  /* 0x0000001249077211 */ /* 0x000fe200078f20ff */
[-CC-:B------:R-:W-:Y:S01]  /*3fd0*/  FFMA.FTZ R10, R9, R0.reuse, -R24.reuse ;  /* 0x00000000090a7223 */ /* 0x180fe20000010818 */
[-CC-:B------:R-:W-:Y:S01]  /*3fe0*/  FFMA.FTZ R27, R27, R0.reuse, -R24.reuse ;  /* 0x000000001b1b7223 */ /* 0x180fe20000010818 */
[----:B------:R1:W-:Y:S01]  /*3ff0*/  MUFU.EX2 R153, R8 ;  /* 0x0000000800997308 */ /* 0x0003e20000000800 */
[----:B------:R-:W-:Y:S01]  /*4000*/  LOP3.LUT R9, R7, 0xfffffff0, RZ, 0xc0, !PT ;  /* 0xfffffff007097812 */ /* 0x000fe200078ec0ff */
[-CC-:B------:R-:W-:Y:S01]  /*4010*/  FFMA.FTZ R31, R31, R0.reuse, -R24.reuse ;  /* 0x000000001f1f7223 */ /* 0x180fe20000010818 */
[-CC-:B------:R-:W-:Y:S01]  /*4020*/  FFMA.FTZ R15, R15, R0.reuse, -R24.reuse ;  /* 0x000000000f0f7223 */ /* 0x180fe20000010818 */
[-CC-:B------:R-:W-:Y:S01]  /*4030*/  FFMA.FTZ R35, R35, R0.reuse, -R24.reuse ;  /* 0x0000000023237223 */ /* 0x180fe20000010818 */
[--C-:B------:R-:W-:Y:S01]  /*4040*/  FFMA.FTZ R21, R21, R0, -R24.reuse ;  /* 0x0000000015157223 */ /* 0x100fe20000010818 */
[----:B------:R-:W-:Y:S01]  /*4050*/  IMAD.IADD R9, R18, 0x1, -R9 ;  /* 0x0000000112097824 */ /* 0x000fe200078e0a09 */
[----:B------:R-:W-:Y:S01]  /*4060*/  LEA.HI R18, R73, R18, RZ, 0x5 ;  /* 0x0000001249127211 */ /* 0x000fe200078f28ff */
[----:B------:R5:W-:Y:S01]  /*4070*/  MUFU.EX2 R155, R10 ;  /* 0x0000000a009b7308 */ /* 0x000be20000000800 */
[-CC-:B------:R-:W-:Y:S01]  /*4080*/  FFMA.FTZ R39, R39, R0.reuse, -R24.reuse ;  /* 0x0000000027277223 */ /* 0x180fe20000010818 */
[-CC-:B------:R-:W-:Y:S01]  /*4090*/  FFMA.FTZ R41, R41, R0.reuse, -R24.reuse ;  /* 0x0000000029297223 */ /* 0x180fe20000010818 */
[----:B-1----:R-:W-:Y:S01]  /*40a0*/  SHF.R.S32.HI R8, RZ, 0x1f, R9 ;  /* 0x0000001fff087819 */ /* 0x002fe20000011409 */
[-CC-:B------:R-:W-:Y:S01]  /*40b0*/  FFMA.FTZ R43, R43, R0.reuse, -R24.reuse ;  /* 0x000000002b2b7223 */ /* 0x180fe20000010818 */
[-CC-:B------:R-:W-:Y:S01]  /*40c0*/  FFMA.FTZ R45, R45, R0.reuse, -R24.reuse ;  /* 0x000000002d2d7223 */ /* 0x180fe20000010818 */
[-CC-:B------:R-:W-:Y:S01]  /*40d0*/  FFMA.FTZ R47, R47, R0.reuse, -R24.reuse ;  /* 0x000000002f2f7223 */ /* 0x180fe20000010818 */
[----:B------:R-:W-:Y:S01]  /*40e0*/  LEA.HI R8, R8, R9, RZ, 0x3 ;  /* 0x0000000908087211 */ /* 0x000fe200078f18ff */
[----:B------:R1:W-:Y:S01]  /*40f0*/  MUFU.EX2 R26, R27 ;  /* 0x0000001b001a7308 */ /* 0x0003e20000000800 */
[-CC-:B------:R-:W-:Y:S01]  /*4100*/  FFMA.FTZ R49, R49, R0.reuse, -R24.reuse ;  /* 0x0000000031317223 */ /* 0x180fe20000010818 */
[-CC-:B------:R-:W-:Y:S01]  /*4110*/  FFMA.FTZ R51, R51, R0.reuse, -R24.reuse ;  /* 0x0000000033337223 */ /* 0x180fe20000010818 */
[----:B-----5:R-:W-:Y:S01]  /*4120*/  LOP3.LUT R10, R8, 0xfffffff8, RZ, 0xc0, !PT ;  /* 0xfffffff8080a7812 */ /* 0x020fe200078ec0ff */
[-CC-:B------:R-:W-:Y:S01]  /*4130*/  FFMA.FTZ R53, R53, R0.reuse, -R24.reuse ;  /* 0x0000000035357223 */ /* 0x180fe20000010818 */
[----:B------:R-:W-:-:S03]  /*4140*/  FFMA.FTZ R55, R55, R0, -R24 ;  /* 0x0000000037377223 */ /* 0x000fc60000010818 */
[----:B------:R-:W-:Y:S01]  /*4150*/  IMAD.IADD R10, R9, 0x1, -R10 ;  /* 0x00000001090a7824 */ /* 0x000fe200078e0a0a */
[----:B------:R-:W-:Y:S01]  /*4160*/  SHF.R.S32.HI R9, RZ, 0x4, R7 ;  /* 0x00000004ff097819 */ /* 0x000fe20000011407 */
[----:B------:R-:W-:Y:S02]  /*4170*/  MUFU.EX2 R28, R31 ;  /* 0x0000001f001c7308 */ /* 0x000fe40000000800 */
[----:B------:R-:W-:Y:S01]  /*4180*/  IMAD.SHL.U32 R7, R10, 0x40, RZ ;  /* 0x000000400a077824 */ /* 0x000fe200078e00ff */
[----:B------:R-:W-:Y:S01]  /*4190*/  SHF.L.U32 R14, R9, 0x3, RZ ;  /* 0x00000003090e7819 */ /* 0x000fe200000006ff */
[----:B------:R-:W-:Y:S02]  /*41a0*/  IMAD.SHL.U32 R9, R18, 0x20, RZ ;  /* 0x0000002012097824 */ /* 0x000fe400078e00ff */
[----:B--2---:R-:W-:Y:S01]  /*41b0*/  FADD.FTZ R18, R152, R25 ;  /* 0x0000001998127221 */ /* 0x004fe20000010000 */
[----:B------:R-:W-:Y:S02]  /*41c0*/  LOP3.LUT P2, RZ, R10, 0x2, RZ, 0xc0, !PT ;  /* 0x000000020aff7812 */ /* 0x000fe4000784c0ff */
[----:B------:R-:W-:Y:S01]  /*41d0*/  LOP3.LUT R7, R7, 0x1c0, RZ, 0xc0, !PT ;  /* 0x000001c007077812 */ /* 0x000fe200078ec0ff */
[----:B------:R-:W-:Y:S01]  /*41e0*/  MUFU.EX2 R15, R15 ;  /* 0x0000000f000f7308 */ /* 0x000fe20000000800 */
[----:B------:R-:W-:Y:S01]  /*41f0*/  LOP3.LUT R34, R9, 0x7ffffc00, RZ, 0xc0, !PT ;  /* 0x7ffffc0009227812 */ /* 0x000fe200078ec0ff */
[----:B---3--:R-:W-:Y:S01]  /*4200*/  FADD.FTZ R9, R11, R18 ;  /* 0x000000120b097221 */ /* 0x008fe20000010000 */
[----:B------:R-:W-:Y:S01]  /*4210*/  LOP3.LUT R14, R7, 0x8, R14, 0xf8, !PT ;  /* 0x00000008070e7812 */ /* 0x000fe200078ef80e */
[----:B------:R-:W-:Y:S01]  /*4220*/  IMAD.SHL.U32 R18, R8, 0x40, RZ ;  /* 0x0000004008127824 */ /* 0x000fe200078e00ff */
[----:B------:R-:W-:Y:S01]  /*4230*/  SHF.R.U32.HI R7, RZ, 0x3, R7 ;  /* 0x00000003ff077819 */ /* 0x000fe20000011607 */
[----:B----4-:R-:W-:Y:S01]  /*4240*/  FADD.FTZ R8, R154, R9 ;  /* 0x000000099a087221 */ /* 0x010fe20000010000 */
[----:B------:R-:W-:Y:S01]  /*4250*/  LOP3.LUT P3, RZ, R10, 0x4, RZ, 0xc0, !PT ;  /* 0x000000040aff7812 */ /* 0x000fe2000786c0ff */
[----:B------:R-:W2:Y:S01]  /*4260*/  MUFU.EX2 R30, R35 ;  /* 0x00000023001e7308 */ /* 0x000ea20000000800 */
[----:B-1----:R-:W-:Y:S01]  /*4270*/  LOP3.LUT R27, R14, R7, RZ, 0x3c, !PT ;  /* 0x000000070e1b7212 */ /* 0x002fe200078e3cff */
[----:B------:R-:W-:Y:S01]  /*4280*/  IMAD.U32 R14, RZ, RZ, UR36 ;  /* 0x00000024ff0e7e24 */ /* 0x000fe2000f8e00ff */
[----:B------:R-:W-:-:S02]  /*4290*/  LOP3.LUT R9, R18, 0x7ffffe00, RZ, 0xc0, !PT ;  /* 0x7ffffe0012097812 */ /* 0x000fc400078ec0ff */
[----:B------:R-:W-:Y:S01]  /*42a0*/  F2FP.BF16.F32.PACK_AB R154, R154, R11 ;  /* 0x0000000b9a9a723e */ /* 0x000fe200000010ff */
[----:B------:R-:W-:Y:S01]  /*42b0*/  @!P1 VIADD R7, R14, 0x28c40 ;  /* 0x00028c400e079836 */ /* 0x000fe20000000000 */
[----:B------:R-:W-:Y:S01]  /*42c0*/  IADD3 R27, R27, R9, R34 ;  /* 0x000000091b1b7210 */ /* 0x000fe20007ffe022 */
[----:B------:R-:W1:Y:S01]  /*42d0*/  MUFU.EX2 R21, R21 ;  /* 0x0000001500157308 */ /* 0x000e620000000800 */
[----:B------:R-:W-:Y:S02]  /*42e0*/  F2FP.BF16.F32.PACK_AB R152, R25, R152 ;  /* 0x000000981998723e */ /* 0x000fe400000010ff */
[----:B------:R-:W-:-:S04]  /*42f0*/  @!P1 PRMT R7, RZ, 0x654, R7 ;  /* 0x00000654ff079816 */ /* 0x000fc80000000007 */
[----:B------:R3:W-:Y:S01]  /*4300*/  @!P1 SYNCS.ARRIVE.TRANS64.RED.A1T0 RZ, [R7+URZ], RZ ;  /* 0x000000ff07ff99a7 */ /* 0x0007e2000810043f */
[----:B------:R-:W4:Y:S01]  /*4310*/  MUFU.EX2 R32, R39 ;  /* 0x0000002700207308 */ /* 0x000f220000000800 */
[----:B--2---:R-:W-:Y:S01]  /*4320*/  F2FP.BF16.F32.PACK_AB R157, R30, R15 ;  /* 0x0000000f1e9d723e */ /* 0x004fe200000010ff */
[----:B---3--:R-:W-:Y:S01]  /*4330*/  FADD.FTZ R7, R19, R8 ;  /* 0x0000000813077221 */ /* 0x008fe20000010000 */
[----:B------:R-:W-:-:S05]  /*4340*/  FADD.FTZ R8, R153, R26 ;  /* 0x0000001a99087221 */ /* 0x000fca0000010000 */
[----:B------:R-:W-:Y:S01]  /*4350*/  MUFU.EX2 R41, R41 ;  /* 0x0000002900297308 */ /* 0x000fe20000000800 */
[----:B------:R-:W-:Y:S01]  /*4360*/  F2FP.BF16.F32.PACK_AB R153, R26, R153 ;  /* 0x000000991a99723e */ /* 0x000fe200000010ff */
[----:B------:R-:W-:Y:S01]  /*4370*/  FADD.FTZ R34, R156, R7 ;  /* 0x000000079c227221 */ /* 0x000fe20000010000 */
[----:B------:R-:W-:Y:S01]  /*4380*/  FADD.FTZ R7, R155, R8 ;  /* 0x000000089b077221 */ /* 0x000fe20000010000 */
[C---:B------:R-:W-:Y:S02]  /*4390*/  F2FP.BF16.F32.PACK_AB R155, R28.reuse, R155 ;  /* 0x0000009b1c9b723e */ /* 0x040fe400000010ff */
        /* <DEDUP_REMOVED lines=10> */
[----:B------:R-:W-:Y:S02]  /*4440*/  IMAD.MOV.U32 R30, RZ, RZ, 0x20 ;  /* 0x00000020ff1e7424 */ /* 0x000fe400078e00ff */
[----:B------:R-:W-:Y:S01]  /*4450*/  FADD.FTZ R34, R160, R9 ;  /* 0x00000009a0227221 */ /* 0x000fe20000010000 */
[----:B-1----:R-:W-:Y:S01]  /*4460*/  FADD.FTZ R7, R21, R8 ;  /* 0x0000000815077221 */ /* 0x002fe20000010000 */
[----:B------:R-:W-:Y:S01]  /*4470*/  LEA R8, R27, UR36, 0x1 ;  /* 0x000000241b087c11 */ /* 0x000fe2000f8e08ff */
[----:B------:R-:W-:Y:S01]  /*4480*/  BAR.SYNC.DEFER_BLOCKING 0xf, 0x100 ;  /* 0x03c4000000007b1d */ /* 0x000fe20000010000 */
[----:B------:R-:W-:Y:S01]  /*4490*/  SEL R30, R30, 0xffffffe0, !P2 ;  /* 0xffffffe01e1e7807 */ /* 0x000fe20005000000 */
[C---:B----4-:R-:W-:Y:S01]  /*44a0*/  FADD.FTZ R28, R32.reuse, R7 ;  /* 0x00000007201c7221 */ /* 0x050fe20000010000 */
[----:B------:R-:W-:Y:S01]  /*44b0*/  F2FP.BF16.F32.PACK_AB R159, R32, R21 ;  /* 0x00000015209f723e */ /* 0x000fe200000010ff */
[----:B------:R-:W-:Y:S01]  /*44c0*/  VIADD R11, R8, 0x26800 ;  /* 0x00026800080b7836 */ /* 0x000fe20000000000 */
[----:B--2---:R-:W-:Y:S01]  /*44d0*/  F2FP.BF16.F32.PACK_AB R161, R10, R41 ;  /* 0x000000290aa1723e */ /* 0x004fe200000010ff */
[----:B------:R-:W1:Y:S01]  /*44e0*/  MUFU.EX2 R45, R45 ;  /* 0x0000002d002d7308 */ /* 0x000e620000000800 */
[----:B------:R-:W-:Y:S01]  /*44f0*/  FADD.FTZ R7, R41, R28 ;  /* 0x0000001c29077221 */ /* 0x000fe20000010000 */
[----:B------:R-:W-:Y:S01]  /*4500*/  VIADD R9, R8, 0x26840 ;  /* 0x0002684008097836 */ /* 0x000fe20000000000 */
[----:B------:R-:W-:Y:S01]  /*4510*/  F2FP.BF16.F32.PACK_AB R160, R160, R57 ;  /* 0x00000039a0a0723e */ /* 0x000fe200000010ff */
[----:B------:R-:W-:-:S02]  /*4520*/  @P3 VIADD R9, R11, 0xffffffc0 ;  /* 0xffffffc00b093836 */ /* 0x000fc40000000000 */
[----:B------:R-:W-:Y:S01]  /*4530*/  FADD.FTZ R28, R10, R7 ;  /* 0x000000070a1c7221 */ /* 0x000fe20000010000 */
[----:B---3--:R-:W-:Y:S01]  /*4540*/  FADD.FTZ R7, R61, R34 ;  /* 0x000000223d077221 */ /* 0x008fe20000010000 */
[----:B------:R-:W-:Y:S01]  /*4550*/  IMAD.IADD R10, R11, 0x1, R30 ;  /* 0x000000010b0a7824 */ /* 0x000fe200078e021e */
[----:B------:R-:W2:Y:S01]  /*4560*/  MUFU.EX2 R20, R63 ;  /* 0x0000003f00147308 */ /* 0x000ea20000000800 */
[----:B------:R-:W-:-:S07]  /*4570*/  IADD3 R11, R30, R9, RZ ;  /* 0x000000091e0b7210 */ /* 0x000fce0007ffe0ff */
[----:B------:R-:W3:Y:S01]  /*4580*/  MUFU.EX2 R18, R47 ;  /* 0x0000002f00127308 */ /* 0x000ee20000000800 */
[----:B-1----:R-:W-:Y:S01]  /*4590*/  FADD.FTZ R15, R45, R28 ;  /* 0x0000001c2d0f7221 */ /* 0x002fe20000010000 */
[----:B------:R1:W-:Y:S04]  /*45a0*/  STSM.16.M88.4 [R8+0x26800], R152 ;  /* 0x0268009808007844 */ /* 0x0003e80000000200 */
[----:B------:R1:W-:Y:S02]  /*45b0*/  STSM.16.M88.4 [R10], R156 ;  /* 0x0000009c0a007844 */ /* 0x0003e40000000200 */
[----:B------:R-:W-:Y:S01]  /*45c0*/  MUFU.EX2 R65, R65 ;  /* 0x0000004100417308 */ /* 0x000fe20000000800 */
[C---:B--2---:R-:W-:Y:S01]  /*45d0*/  F2FP.BF16.F32.PACK_AB R162, R20.reuse, R61 ;  /* 0x0000003d14a2723e */ /* 0x044fe200000010ff */
[----:B------:R-:W-:-:S06]  /*45e0*/  FADD.FTZ R20, R20, R7 ;  /* 0x0000000714147221 */ /* 0x000fcc0000010000 */
[----:B------:R-:W2:Y:S01]  /*45f0*/  MUFU.EX2 R22, R67 ;  /* 0x0000004300167308 */ /* 0x000ea20000000800 */
[C---:B---3--:R-:W-:Y:S01]  /*4600*/  F2FP.BF16.F32.PACK_AB R163, R18.reuse, R45 ;  /* 0x0000002d12a3723e */ /* 0x048fe200000010ff */
[----:B------:R-:W-:-:S04]  /*4610*/  FADD.FTZ R18, R18, R15 ;  /* 0x0000000f12127221 */ /* 0x000fc80000010000 */
[----:B------:R1:W-:Y:S02]  /*4620*/  STSM.16.M88.4 [R9], R160 ;  /* 0x000000a009007844 */ /* 0x0003e40000000200 */
[----:B------:R-:W-:Y:S08]  /*4630*/  MUFU.EX2 R49, R49 ;  /* 0x0000003100317308 */ /* 0x000ff00000000800 */
[----:B------:R-:W3:Y:S01]  /*4640*/  MUFU.EX2 R24, R51 ;  /* 0x0000003300187308 */ /* 0x000ee20000000800 */
[----:B--2---:R-:W-:Y:S01]  /*4650*/  F2FP.BF16.F32.PACK_AB R164, R22, R65 ;  /* 0x0000004116a4723e */ /* 0x004fe200000010ff */
[----:B------:R-:W-:-:S04]  /*4660*/  FADD.FTZ R65, R65, R20 ;  /* 0x0000001441417221 */ /* 0x000fc80000010000 */
[----:B------:R-:W-:Y:S02]  /*4670*/  FADD.FTZ R22, R22, R65 ;  /* 0x0000004116167221 */ /* 0x000fe40000010000 */
[----:B------:R-:W2:Y:S08]  /*4680*/  MUFU.EX2 R69, R69 ;  /* 0x0000004500457308 */ /* 0x000eb00000000800 */
[----:B------:R-:W4:Y:S01]  /*4690*/  MUFU.EX2 R12, R12 ;  /* 0x0000000c000c7308 */ /* 0x000f220000000800 */
[----:B---3--:R-:W-:Y:S01]  /*46a0*/  F2FP.BF16.F32.PACK_AB R165, R24, R49 ;  /* 0x0000003118a5723e */ /* 0x008fe200000010ff */
[----:B------:R-:W-:-:S04]  /*46b0*/  FADD.FTZ R49, R49, R18 ;  /* 0x0000001231317221 */ /* 0x000fc80000010000 */
[----:B------:R-:W-:Y:S02]  /*46c0*/  FADD.FTZ R24, R24, R49 ;  /* 0x0000003118187221 */ /* 0x000fe40000010000 */
[----:B------:R-:W-:Y:S01]  /*46d0*/  MUFU.EX2 R53, R53 ;  /* 0x0000003500357308 */ /* 0x000fe20000000800 */
[----:B--2---:R-:W-:-:S07]  /*46e0*/  FADD.FTZ R7, R69, R22 ;  /* 0x0000001645077221 */ /* 0x004fce0000010000 */
[----:B------:R-:W2:Y:S01]  /*46f0*/  MUFU.EX2 R26, R55 ;  /* 0x00000037001a7308 */ /* 0x000ea20000000800 */
[C---:B----4-:R-:W-:Y:S01]  /*4700*/  F2FP.BF16.F32.PACK_AB R166, R12.reuse, R69 ;  /* 0x000000450ca6723e */ /* 0x050fe200000010ff */
[----:B------:R-:W-:Y:S01]  /*4710*/  FADD.FTZ R7, R12, R7 ;  /* 0x000000070c077221 */ /* 0x000fe20000010000 */
[----:B--2---:R-:W-:Y:S01]  /*4720*/  F2FP.BF16.F32.PACK_AB R167, R26, R53 ;  /* 0x000000351aa7723e */ /* 0x004fe200000010ff */
[----:B------:R-:W-:-:S04]  /*4730*/  FADD.FTZ R53, R53, R24 ;  /* 0x0000001835357221 */ /* 0x000fc80000010000 */
[----:B------:R1:W-:Y:S01]  /*4740*/  STSM.16.M88.4 [R11], R164 ;  /* 0x000000a40b007844 */ /* 0x0003e20000000200 */
[----:B------:R-:W-:Y:S01]  /*4750*/  FADD.FTZ R12, R26, R53 ;  /* 0x000000351a0c7221 */ /* 0x000fe20000010000 */
[----:B------:R-:W-:Y:S06]  /*4760*/  @!P0 BRA `(.L_x_3022) ;  /* 0x0000000000048947 */ /* 0x000fec0003800000 */
[----:B------:R-:W-:Y:S01]  /*4770*/  BPT.TRAP 0x1 ;  /* 0x000000040000795c */ /* 0x000fe20000300000 */
.L_x_3022:
[----:B------:R2:W3:Y:S01]  /*4780*/  SYNCS.PHASECHK.TRANS64.TRYWAIT P2, [UR36+0x28c50], R13 ;  /* 0x028c500dff0075a7 */ /* 0x0004e20008040164 */
[----:B------:R-:W-:Y:S05]  /*4790*/  @!P0 BRA `(.L_x_3023) ;  /* 0x0000000000048947 */ /* 0x000fea0003800000 */
[----:B------:R-:W-:Y:S01]  /*47a0*/  BPT.TRAP 0x1 ;  /* 0x000000040000795c */ /* 0x000fe20000300000 */
.L_x_3023:
[----:B------:R-:W-:Y:S01]  /*47b0*/  ULOP3.LUT UR24, UR37, 0x2000000, URZ, 0xfc, !UPT ;  /* 0x0200000025187892 */ /* 0x000fe2000f8efc3f */
[----:B---3--:R-:W-:Y:S11]  /*47c0*/  @P2 BRA `(.L_x_3024) ;  /* 0x0000000000082947 */ /* 0x008ff60003800000 */
[----:B------:R-:W3:Y:S02]  /*47d0*/  SYNCS.PHASECHK.TRANS64.TRYWAIT P2, [UR36+0x28c50], R13 ;  /* 0x028c500dff0075a7 */ /* 0x000ee40008040164 */
[----:B---3--:R-:W-:Y:S05]  /*47e0*/  @!P2 BRA `(.L_x_3025) ;  /* 0x000000940000a947 */ /* 0x008fea0003800000 */
.L_x_3024:
[----:B------:R-:W-:Y:S01]  /*47f0*/  WARPGROUP.ARRIVE ;  /* 0x00000000000079c5 */ /* 0x000fe20000000000 */
[----:B------:R-:W-:Y:S01]  /*4800*/  UMOV UR10, UR24 ;  /* 0x00000018000a7c82 */ /* 0x000fe20008000000 */
[----:B------:R-:W-:Y:S01]  /*4810*/  UMOV UR11, 0x40000040 ;  /* 0x40000040000b7882 */ /* 0x000fe20000000000 */
[----:B------:R-:W-:Y:S01]  /*4820*/  UIADD3 UR4, UR24, 0x80, URZ ;  /* 0x0000008018047890 */ /* 0x000fe2000fffe03f */
[----:B0-23--:R-:W-:Y:S02]  /*4830*/  VIADD R13, R17, 0xfffffffe ;  /* 0xfffffffe110d7836 */ /* 0x00dfe40000000000 */
[----:B------:R-:W-:Y:S01]  /*4840*/  HGMMA.64x256x16.F32.BF16 R24, R152, gdesc[UR8].tnspB, RZ, !UPT, gsb0 ;  /* 0x43e0000898187df0 */ /* 0x000fe2000c0018ff */
[----:B------:R-:W-:Y:S01]  /*4850*/  UMOV UR11, 0x40000040 ;  /* 0x40000040000b7882 */ /* 0x000fe20000000000 */
[----:B------:R-:W-:Y:S01]  /*4860*/  @!P1 VIADD R14, R14, 0x28c60 ;  /* 0x00028c600e0e9836 */ /* 0x000fe20000000000 */
[----:B------:R-:W-:Y:S01]  /*4870*/  ISETP.GE.AND P2, PT, R13, R16, PT ;  /* 0x000000100d00720c */ /* 0x000fe20003f46270 */
[----:B------:R-:W-:Y:S01]  /*4880*/  UMOV UR10, UR4 ;  /* 0x00000004000a7c82 */ /* 0x000fe20008000000 */
[----:B------:R-:W-:-:S02]  /*4890*/  UIADD3 UR4, UR24, 0x100, URZ ;  /* 0x0000010018047890 */ /* 0x000fc4000fffe03f */
[----:B------:R-:W-:Y:S01]  /*48a0*/  @!P1 PRMT R14, RZ, 0x654, R14 ;  /* 0x00000654ff0e9816 */ /* 0x000fe2000000000e */
[----:B------:R-:W-:Y:S02]  /*48b0*/  WARPGROUP.DEPBAR.LE gsb0, 0x0 ;  /* 0x00008000000079c5 */ /* 0x000fe40000010000 */
[----:B------:R-:W-:-:S15]  /*48c0*/  WARPGROUP.ARRIVE ;  /* 0x00000000000079c5 */ /* 0x000fde0000000000 */
[----:B------:R-:W-:-:S03]  /*48d0*/  NOP ;  /* 0x0000000000007918 */ /* 0x000fc60000000000 */
[----:B------:R-:W-:Y:S01]  /*48e0*/  HGMMA.64x256x16.F32.BF16 R24, R156, gdesc[UR8].tnspB, R24, gsb0 ;  /* 0x43e000089c187df0 */ /* 0x000fe20008001818 */
[----:B------:R-:W-:Y:S01]  /*48f0*/  UMOV UR10, UR4 ;  /* 0x00000004000a7c82 */ /* 0x000fe20008000000 */
[----:B------:R-:W-:Y:S01]  /*4900*/  UMOV UR11, 0x40000040 ;  /* 0x40000040000b7882 */ /* 0x000fe20000000000 */
[----:B------:R-:W-:Y:S01]  /*4910*/  UIADD3 UR4, UR24, 0x180, URZ ;  /* 0x0000018018047890 */ /* 0x000fe2000fffe03f */
[----:B------:R-:W-:Y:S02]  /*4920*/  WARPGROUP.DEPBAR.LE gsb0, 0x0 ;  /* 0x00008000000079c5 */ /* 0x000fe40000010000 */
[----:B------:R-:W-:-:S15]  /*4930*/  WARPGROUP.ARRIVE ;  /* 0x00000000000079c5 */ /* 0x000fde0000000000 */
[----:B------:R-:W-:-:S07]  /*4940*/  NOP ;  /* 0x0000000000007918 */ /* 0x000fce0000000000 */
[----:B------:R-:W-:Y:S01]  /*4950*/  HGMMA.64x256x16.F32.BF16 R24, R160, gdesc[UR8].tnspB, R24, gsb0 ;  /* 0x43e00008a0187df0 */ /* 0x000fe20008001818 */
[----:B------:R-:W-:Y:S01]  /*4960*/  UMOV UR10, UR4 ;  /* 0x00000004000a7c82 */ /* 0x000fe20008000000 */
[----:B------:R-:W-:Y:S01]  /*4970*/  UMOV UR11, 0x40000040 ;  /* 0x40000040000b7882 */ /* 0x000fe20000000000 */
[----:B------:R-:W-:Y:S01]  /*4980*/  UMOV UR4, URZ ;  /* 0x0000003f00047c82 */ /* 0x000fe20008000000 */
[----:B------:R-:W-:Y:S02]  /*4990*/  WARPGROUP.DEPBAR.LE gsb0, 0x0 ;  /* 0x00008000000079c5 */ /* 0x000fe40000010000 */
[----:B------:R-:W-:-:S15]  /*49a0*/  WARPGROUP.ARRIVE ;  /* 0x00000000000079c5 */ /* 0x000fde0000000000 */
[----:B------:R-:W-:-:S07]  /*49b0*/  NOP ;  /* 0x0000000000007918 */ /* 0x000fce0000000000 */
[----:B------:R-:W-:Y:S03]  /*49c0*/  HGMMA.64x256x16.F32.BF16 R24, R164, gdesc[UR8].tnspB, R24, gsb0 ;  /* 0x43e00008a4187df0 */ /* 0x000fe60008001818 */
[----:B------:R-:W-:Y:S02]  /*49d0*/  WARPGROUP.DEPBAR.LE gsb0, 0x0 ;  /* 0x00008000000079c5 */ /* 0x000fe40000010000 */
[----:B------:R-:W-:Y:S01]  /*49e0*/  @!PT LDS RZ, [RZ] ;  /* 0x00000000fffff984 */ /* 0x000fe20000000800 */
[----:B------:R-:W-:Y:S01]  /*49f0*/  @!PT LDS RZ, [RZ] ;  /* 0x00000000fffff984 */ /* 0x000fe20000000800 */
[----:B------:R-:W-:Y:S01]  /*4a00*/  @!PT LDS RZ, [RZ] ;  /* 0x00000000fffff984 */ /* 0x000fe20000000800 */
[----:B------:R-:W-:Y:S01]  /*4a10*/  @!PT LDS RZ, [RZ] ;  /* 0x00000000fffff984 */ /* 0x000fe20000000800 */
[----:B------:R0:W-:Y:S06]  /*4a20*/  MEMBAR.ALL.CTA ;  /* 0x0000000000007992 */ /* 0x0001ec0000008000 */
[----:B0-----:R-:W0:Y:S02]  /*4a30*/  FENCE.VIEW.ASYNC.S ;  /* 0x00000000000073c6 */ /* 0x001e240000000000 */
[----:B0-----:R-:W-:Y:S01]  /*4a40*/  NOP ;  /* 0x0000000000007918 */ /* 0x001fe20000000000 */
[----:B------:R-:W-:Y:S06]  /*4a50*/  BAR.ARV 0xe, 0x100 ;  /* 0x0384000000007b1d */ /* 0x000fec0000002000 */
[----:B------:R0:W-:Y:S01]  /*4a60*/  @!P1 SYNCS.ARRIVE.TRANS64.RED.A1T0 RZ, [R14+URZ], RZ ;  /* 0x000000ff0eff99a7 */ /* 0x0001e2000810043f */
[----:B------:R-:W-:Y:S05]  /*4a70*/  @!P2 BRA `(.L_x_3026) ;  /* 0x000000180028a947 */ /* 0x000fea0003800000 */
[----:B------:R-:W-:Y:S01]  /*4a80*/  IMAD.MOV.U32 R185, RZ, RZ, RZ ;  /* 0x000000ffffb97224 */ /* 0x000fe200078e00ff */
[----:B------:R-:W-:-:S06]  /*4a90*/  UMOV UR4, URZ ;  /* 0x0000003f00047c82 */ /* 0x000fcc0008000000 */
.L_x_3035:
[----:B------:R-:W-:Y:S01]  /*4aa0*/  UIADD3 UR5, UR4, 0x1, URZ ;  /* 0x0000000104057890 */ /* 0x000fe2000fffe03f */
[C---:B------:R-:W-:Y:S01]  /*4ab0*/  ISETP.GT.AND P2, PT, R13.reuse, R16, PT ;  /* 0x000000100d00720c */ /* 0x040fe20003f44270 */
[----:B------:R-:W-:Y:S02]  /*4ac0*/  VIADD R13, R13, 0xffffffff ;  /* 0xffffffff0d0d7836 */ /* 0x000fe40000000000 */
[----:B------:R-:W-:-:S04]  /*4ad0*/  UISETP.NE.AND UP0, UPT, UR5, 0x2, UPT ;  /* 0x000000020500788c */ /* 0x000fc8000bf05270 */
[----:B------:R-:W-:Y:S02]  /*4ae0*/  USEL UR7, URZ, 0x1, UP0 ;  /* 0x000000013f077887 */ /* 0x000fe40008000000 */
[----:B------:R-:W-:-:S04]  /*4af0*/  USEL UR5, UR5, URZ, UP0 ;  /* 0x0000003f05057287 */ /* 0x000fc80008000000 */
[----:B------:R-:W-:Y:S01]  /*4b00*/  LOP3.LUT R185, R185, UR7, RZ, 0x3c, !PT ;  /* 0x00000007b9b97c12 */ /* 0x000fe2000f8e3cff */
[----:B--23--:R-:W-:Y:S07]  /*4b10*/  @!P0 BRA `(.L_x_3027) ;  /* 0x0000000000048947 */ /* 0x00cfee0003800000 */
[----:B------:R-:W-:Y:S01]  /*4b20*/  BPT.TRAP 0x1 ;  /* 0x000000040000795c */ /* 0x000fe20000300000 */
.L_x_3027:
[----:B------:R-:W-:Y:S01]  /*4b30*/  ULEA UR7, UR5, UR36, 0x3 ;  /* 0x0000002405077291 */ /* 0x000fe2000f8e183f */
[----:B0-----:R-:W-:-:S08]  /*4b40*/  SHF.L.U32 R14, R185, 0x1f, RZ ;  /* 0x0000001fb90e7819 */ /* 0x001fd000000006ff */
[----:B------:R0:W2:Y:S01]  /*4b50*/  SYNCS.PHASECHK.TRANS64.TRYWAIT P3, [UR7+0x28c30], R14 ;  /* 0x028c300eff0075a7 */ /* 0x0000a20008060147 */
[----:B------:R-:W-:Y:S05]  /*4b60*/  @!P0 BRA `(.L_x_3028) ;  /* 0x0000000000048947 */ /* 0x000fea0003800000 */
[----:B------:R-:W-:Y:S01]  /*4b70*/  BPT.TRAP 0x1 ;  /* 0x000000040000795c */ /* 0x000fe20000300000 */
.L_x_3028:
[----:B--2---:R-:W-:Y:S05]  /*4b80*/  @P3 BRA `(.L_x_3029) ;  /* 0x0000000000083947 */ /* 0x004fea0003800000 */
[----:B------:R-:W2:Y:S02]  /*4b90*/  SYNCS.PHASECHK.TRANS64.TRYWAIT P3, [UR7+0x28c30], R14 ;  /* 0x028c300eff0075a7 */ /* 0x000ea40008060147 */
[----:B--2---:R-:W-:Y:S05]  /*4ba0*/  @!P3 BRA `(.L_x_3030) ;  /* 0x000000900024b947 */ /* 0x004fea0003800000 */
.L_x_3029:
[----:B------:R-:W-:Y:S01]  /*4bb0*/  ULEA UR10, UR5, UR6, 0x9 ;  /* 0x00000006050a7291 */ /* 0x000fe2000f8e483f */
[----:B-1----:R-:W-:Y:S01]  /*4bc0*/  WARPGROUP.ARRIVE ;  /* 0x00000000000079c5 */ /* 0x002fe20000000000 */
[----:B------:R-:W-:Y:S01]  /*4bd0*/  UMOV UR11, 0x40000040 ;  /* 0x40000040000b7882 */ /* 0x000fe20000000000 */
[----:B------:R-:W-:Y:S01]  /*4be0*/  UMOV UR15, 0x40000040 ;  /* 0x40000040000f7882 */ /* 0x000fe20000000000 */
[----:B------:R-:W-:Y:S01]  /*4bf0*/  UIADD3 UR14, UR10, 0x2, URZ ;  /* 0x000000020a0e7890 */ /* 0x000fe2000fffe03f */
[----:B------:R-:W-:Y:S01]  /*4c00*/  ISETP.NE.AND P3, PT, R4, RZ, PT ;  /* 0x000000ff0400720c */ /* 0x000fe20003f65270 */
[----:B------:R-:W-:Y:S01]  /*4c10*/  UIADD3 UR18, UR10, 0x4, URZ ;  /* 0x000000040a127890 */ /* 0x000fe2000fffe03f */
[----:B------:R-:W-:Y:S02]  /*4c20*/  UMOV UR19, 0x40000040 ;  /* 0x4000004000137882 */ /* 0x000fe40000000000 */
[----:B------:R-:W-:Y:S01]  /*4c30*/  HGMMA.64x64x16.F32.BF16 R152, gdesc[UR8], RZ, !UPT, gsb0 ;  /* 0x00e00000089879f0 */ /* 0x000fe2000c0018ff */
[----:B------:R-:W-:Y:S01]  /*4c40*/  UIADD3 UR22, UR10, 0x6, URZ ;  /* 0x000000060a167890 */ /* 0x000fe2000fffe03f */
[----:B------:R-:W-:Y:S01]  /*4c50*/  UMOV UR23, 0x40000040 ;  /* 0x4000004000177882 */ /* 0x000fe20000000000 */
        /* <DEDUP_REMOVED lines=10> */
[----:B------:R-:W-:Y:S02]  /*4d00*/  FMNMX.FTZ R0, R152, R3, !PT ;  /* 0x0000000398007209 */ /* 0x000fe40007810000 */
[----:B------:R-:W-:Y:S02]  /*4d10*/  FMNMX.FTZ R18, R154, R5, !PT ;  /* 0x000000059a127209 */ /* 0x000fe40007810000 */
[----:B--2---:R-:W-:-:S04]  /*4d20*/  FMNMX.FTZ R15, R153, R0, !PT ;  /* 0x00000000990f7209 */ /* 0x004fc80007810000 */
        /* <DEDUP_REMOVED lines=13> */
[----:B------:R-:W-:Y:S02]  /*4e00*/  FMNMX.FTZ R15, R155, R18, !PT ;  /* 0x000000129b0f7209 */ /* 0x000fe40007810000 */
[----:B------:R-:W-:Y:S02]  /*4e10*/  FMNMX.FTZ R19, R181, R0, !PT ;  /* 0x00000000b5137209 */ /* 0x000fe40007810000 */
[----:B------:R-:W-:-:S03]  /*4e20*/  FMNMX.FTZ R18, R158, R15, !PT ;  /* 0x0000000f9e127209 */ /* 0x000fc60007810000 */
[----:B------:R-:W1:Y:S01]  /*4e30*/  SHFL.BFLY PT, R0, R19, 0x2, 0x1f ;  /* 0x0c401f0013007f89 */ /* 0x000e6200000e0000 */
[----:B------:R-:W-:-:S04]  /*4e40*/  FMNMX.FTZ R15, R159, R18, !PT ;  /* 0x000000129f0f7209 */ /* 0x000fc80007810000 */
[----:B------:R-:W-:Y:S02]  /*4e50*/  FMNMX.FTZ R18, R162, R15, !PT ;  /* 0x0000000fa2127209 */ /* 0x000fe40007810000 */
[----:B-1----:R-:W-:Y:S02]  /*4e60*/  FMNMX.FTZ R20, R19, R0, !PT ;  /* 0x0000000013147209 */ /* 0x002fe40007810000 */
[----:B------:R-:W1:Y:S03]  /*4e70*/  LDC R0, c[0x0][0x988] ;  /* 0x00026200ff007b82 */ /* 0x000e660000000800 */
[----:B------:R-:W2:Y:S02]  /*4e80*/  SHFL.BFLY PT, R17, R20, 0x1, 0x1f ;  /* 0x0c201f0014117f89 */ /* 0x000ea400000e0000 */
[----:B--2---:R-:W-:Y:S02]  /*4e90*/  FMNMX.FTZ R15, R20, R17, !PT ;  /* 0x00000011140f7209 */ /* 0x004fe40007810000 */
[----:B------:R-:W-:-:S03]  /*4ea0*/  FMNMX.FTZ R17, R163, R18, !PT ;  /* 0x00000012a3117209 */ /* 0x000fc60007810000 */
[C---:B------:R-:W-:Y:S01]  /*4eb0*/  FADD.FTZ R3, -R15.reuse, R3 ;  /* 0x000000030f037221 */ /* 0x040fe20000010100 */
[----:B------:R-:W-:Y:S01]  /*4ec0*/  FMNMX.FTZ R18, R166, R17, !PT ;  /* 0x00000011a6127209 */ /* 0x000fe20007810000 */
[-C--:B-1----:R-:W-:Y:S02]  /*4ed0*/  FMUL.FTZ R187, R15, R0.reuse ;  /* 0x000000000fbb7220 */ /* 0x082fe40000410000 */
[----:B------:R-:W-:Y:S01]  /*4ee0*/  FMUL.FTZ R19, R3, R0 ;  /* 0x0000000003137220 */ /* 0x000fe20000410000 */
[----:B------:R-:W-:Y:S01]  /*4ef0*/  FMNMX.FTZ R3, R167, R18, !PT ;  /* 0x00000012a7037209 */ /* 0x000fe20007810000 */
[-CC-:B------:R-:W-:Y:S01]  /*4f00*/  FFMA.FTZ R157, R157, R0.reuse, -R187.reuse ;  /* 0x000000009d9d7223 */ /* 0x180fe200000108bb */
[-CC-:B------:R-:W-:Y:S01]  /*4f10*/  FFMA.FTZ R22, R165, R0.reuse, -R187.reuse ;  /* 0x00000000a5167223 */ /* 0x180fe200000108bb */
[----:B------:R1:W2:Y:S01]  /*4f20*/  MUFU.EX2 R18, R19 ;  /* 0x0000001300127308 */ /* 0x0002a20000000800 */
[----:B------:R-:W-:Y:S01]  /*4f30*/  FMNMX.FTZ R20, R170, R3, !PT ;  /* 0x00000003aa147209 */ /* 0x000fe20007810000 */
[-CC-:B------:R-:W-:Y:S01]  /*4f40*/  FFMA.FTZ R3, R152, R0.reuse, -R187.reuse ;  /* 0x0000000098037223 */ /* 0x180fe200000108bb */
[-CC-:B------:R-:W-:Y:S01]  /*4f50*/  FFMA.FTZ R152, R153, R0.reuse, -R187.reuse ;  /* 0x0000000099987223 */ /* 0x180fe200000108bb */
[--C-:B------:R-:W-:Y:S01]  /*4f60*/  FFMA.FTZ R153, R169, R0, -R187.reuse ;  /* 0x00000000a9997223 */ /* 0x100fe200000108bb */
[----:B------:R-:W-:Y:S01]  /*4f70*/  FMNMX.FTZ R17, R171, R20, !PT ;  /* 0x00000014ab117209 */ /* 0x000fe20007810000 */
[-CC-:B------:R-:W-:Y:S01]  /*4f80*/  FFMA.FTZ R165, R180, R0.reuse, -R187.reuse ;  /* 0x00000000b4a57223 */ /* 0x180fe200000108bb */
[-CC-:B------:R-:W-:Y:S01]  /*4f90*/  FFMA.FTZ R21, R164, R0.reuse, -R187.reuse ;  /* 0x00000000a4157223 */ /* 0x180fe200000108bb */
[----:B------:R-:W3:Y:S01]  /*4fa0*/  MUFU.EX2 R3, R3 ;  /* 0x0000000300037308 */ /* 0x000ee20000000800 */
[----:B------:R-:W-:Y:S01]  /*4fb0*/  FMNMX.FTZ R20, R174, R17, !PT ;  /* 0x00000011ae147209 */ /* 0x000fe20007810000 */
[----:B------:R-:W-:-:S03]  /*4fc0*/  FFMA.FTZ R164, R173, R0, -R187 ;  /* 0x00000000ada47223 */ /* 0x000fc600000108bb */
[----:B------:R-:W-:-:S03]  /*4fd0*/  FMNMX.FTZ R17, R175, R20, !PT ;  /* 0x00000014af117209 */ /* 0x000fc60007810000 */
[----:B------:R-:W4:Y:S01]  /*4fe0*/  MUFU.EX2 R152, R152 ;  /* 0x0000009800987308 */ /* 0x000f220000000800 */
[----:B------:R-:W-:Y:S01]  /*4ff0*/  FMNMX.FTZ R20, R178, R17, !PT ;  /* 0x00000011b2147209 */ /* 0x000fe20007810000 */
[-CC-:B------:R-:W-:Y:S01]  /*5000*/  FFMA.FTZ R17, R156, R0.reuse, -R187.reuse ;  /* 0x000000009c117223 */ /* 0x180fe200000108bb */
[-CC-:B------:R-:W-:Y:S01]  /*5010*/  FFMA.FTZ R156, R160, R0.reuse, -R187.reuse ;  /* 0x00000000a09c7223 */ /* 0x180fe200000108bb */
[--C-:B------:R-:W-:Y:S01]  /*5020*/  FFMA.FTZ R160, R168, R0, -R187.reuse ;  /* 0x00000000a8a07223 */ /* 0x100fe200000108bb */
[----:B-1----:R-:W-:Y:S01]  /*5030*/  FMNMX.FTZ R19, R179, R20, !PT ;  /* 0x00000014b3137209 */ /* 0x002fe20007810000 */
[--C-:B------:R-:W-:Y:S01]  /*5040*/  FFMA.FTZ R168, R177, R0, -R187.reuse ;  /* 0x00000000b1a87223 */ /* 0x100fe200000108bb */
[----:B--2---:R-:W-:Y:S01]  /*5050*/  FMUL.FTZ R24, R24, R18 ;  /* 0x0000001218187220 */ /* 0x004fe20000410000 */
[----:B------:R-:W1:Y:S01]  /*5060*/  MUFU.EX2 R17, R17 ;  /* 0x0000001100117308 */ /* 0x000e620000000800 */
[----:B------:R-:W-:Y:S01]  /*5070*/  FMNMX.FTZ R20, R182, R19, !PT ;  /* 0x00000013b6147209 */ /* 0x000fe20007810000 */
[-CC-:B------:R-:W-:Y:S01]  /*5080*/  FFMA.FTZ R19, R161, R0.reuse, -R187.reuse ;  /* 0x00000000a1137223 */ /* 0x180fe200000108bb */
[----:B------:R-:W-:Y:S01]  /*5090*/  FFMA.FTZ R161, R176, R0, -R187 ;  /* 0x00000000b0a17223 */ /* 0x000fe200000108bb */
[----:B---3--:R-:W-:Y:S01]  /*50a0*/  FFMA.FTZ R7, R18, R7, R3 ;  /* 0x0000000712077223 */ /* 0x008fe20000010003 */
[----:B------:R-:W-:Y:S01]  /*50b0*/  FMNMX.FTZ R23, R183, R20, !PT ;  /* 0x00000014b7177209 */ /* 0x000fe20007810000 */
[-C--:B------:R-:W-:Y:S01]  /*50c0*/  FMUL.FTZ R25, R25, R18.reuse ;  /* 0x0000001219197220 */ /* 0x080fe20000410000 */
[-C--:B------:R-:W-:Y:S01]  /*50d0*/  FMUL.FTZ R28, R28, R18.reuse ;  /* 0x000000121c1c7220 */ /* 0x080fe20000410000 */
[----:B------:R2:W-:Y:S01]  /*50e0*/  MUFU.EX2 R20, R157 ;  /* 0x0000009d00147308 */ /* 0x0005e20000000800 */
[-C--:B------:R-:W-:Y:S01]  /*50f0*/  FMUL.FTZ R29, R29, R18.reuse ;  /* 0x000000121d1d7220 */ /* 0x080fe20000410000 */
[----:B------:R-:W3:Y:S01]  /*5100*/  SHFL.BFLY PT, R184, R23, 0x2, 0x1f ;  /* 0x0c401f0017b87f89 */ /* 0x000ee200000e0000 */
[-C--:B------:R-:W-:Y:S01]  /*5110*/  FMUL.FTZ R32, R32, R18.reuse ;  /* 0x0000001220207220 */ /* 0x080fe20000410000 */
[-C--:B------:R-:W-:Y:S01]  /*5120*/  FMUL.FTZ R33, R33, R18.reuse ;  /* 0x0000001221217220 */ /* 0x080fe20000410000 */
[-C--:B------:R-:W-:Y:S01]  /*5130*/  FMUL.FTZ R36, R36, R18.reuse ;  /* 0x0000001224247220 */ /* 0x080fe20000410000 */
[-C--:B------:R-:W-:Y:S01]  /*5140*/  FMUL.FTZ R37, R37, R18.reuse ;  /* 0x0000001225257220 */ /* 0x080fe20000410000 */
[----:B------:R-:W-:Y:S01]  /*5150*/  FMUL.FTZ R40, R40, R18 ;  /* 0x0000001228287220 */ /* 0x000fe20000410000 */
[----:B------:R-:W-:Y:S01]  /*5160*/  MUFU.EX2 R156, R156 ;  /* 0x0000009c009c7308 */ /* 0x000fe20000000800 */
[-CC-:B--2---:R-:W-:Y:S01]  /*5170*/  FFMA.FTZ R157, R172, R0.reuse, -R187.reuse ;  /* 0x00000000ac9d7223 */ /* 0x184fe200000108bb */
[----:B------:R-:W-:Y:S01]  /*5180*/  FFMA.FTZ R172, R181, R0, -R187 ;  /* 0x00000000b5ac7223 */ /* 0x000fe200000108bb */
[----:B------:R-:W-:-:S02]  /*5190*/  IMAD.U32 R181, RZ, RZ, UR4 ;  /* 0x00000004ffb57e24 */ /* 0x000fc4000f8e00ff */
[-C--:B------:R-:W-:Y:S01]  /*51a0*/  FMUL.FTZ R41, R41, R18.reuse ;  /* 0x0000001229297220 */ /* 0x080fe20000410000 */
[-C--:B------:R-:W-:Y:S01]  /*51b0*/  FMUL.FTZ R44, R44, R18.reuse ;  /* 0x000000122c2c7220 */ /* 0x080fe20000410000 */
[-C--:B------:R-:W-:Y:S01]  /*51c0*/  FMUL.FTZ R45, R45, R18.reuse ;  /* 0x000000122d2d7220 */ /* 0x080fe20000410000 */
[-C--:B------:R-:W-:Y:S01]  /*51d0*/  FMUL.FTZ R48, R48, R18.reuse ;  /* 0x0000001230307220 */ /* 0x080fe20000410000 */
[----:B------:R-:W-:Y:S01]  /*51e0*/  MUFU.EX2 R19, R19 ;  /* 0x0000001300137308 */ /* 0x000fe20000000800 */
[-C--:B------:R-:W-:Y:S01]  /*51f0*/  FMUL.FTZ R49, R49, R18.reuse ;  /* 0x0000001231317220 */ /* 0x080fe20000410000 */
[-C--:B------:R-:W-:Y:S01]  /*5200*/  FMUL.FTZ R52, R52, R18.reuse ;  /* 0x0000001234347220 */ /* 0x080fe20000410000 */
[-C--:B------:R-:W-:Y:S01]  /*5210*/  FMUL.FTZ R53, R53, R18.reuse ;  /* 0x0000001235357220 */ /* 0x080fe20000410000 */
[-C--:B------:R-:W-:Y:S01]  /*5220*/  FMUL.FTZ R56, R56, R18.reuse ;  /* 0x0000001238387220 */ /* 0x080fe20000410000 */
[-C--:B------:R-:W-:Y:S01]  /*5230*/  FMUL.FTZ R57, R57, R18.reuse ;  /* 0x0000001239397220 */ /* 0x080fe20000410000 */
[-C--:B------:R-:W-:Y:S01]  /*5240*/  FMUL.FTZ R60, R60, R18.reuse ;  /* 0x000000123c3c7220 */ /* 0x080fe20000410000 */
[-C--:B------:R-:W-:Y:S01]  /*5250*/  FMUL.FTZ R61, R61, R18.reuse ;  /* 0x000000123d3d7220 */ /* 0x080fe20000410000 */
[----:B------:R-:W-:Y:S01]  /*5260*/  MUFU.EX2 R21, R21 ;  /* 0x0000001500157308 */ /* 0x000fe20000000800 */
[----:B------:R-:W-:Y:S01]  /*5270*/  FMUL.FTZ R64, R64, R18 ;  /* 0x0000001240407220 */ /* 0x000fe20000410000 */
[----:B---3--:R-:W-:Y:S01]  /*5280*/  FMNMX.FTZ R184, R23, R184, !PT ;  /* 0x000000b817b87209 */ /* 0x008fe20007810000 */
[-C--:B------:R-:W-:Y:S01]  /*5290*/  FMUL.FTZ R65, R65, R18.reuse ;  /* 0x0000001241417220 */ /* 0x080fe20000410000 */
[-C--:B------:R-:W-:Y:S01]  /*52a0*/  FMUL.FTZ R68, R68, R18.reuse ;  /* 0x0000001244447220 */ /* 0x080fe20000410000 */
[-C--:B------:R-:W-:Y:S01]  /*52b0*/  FMUL.FTZ R69, R69, R18.reuse ;  /* 0x0000001245457220 */ /* 0x080fe20000410000 */
[-C--:B------:R-:W-:Y:S01]  /*52c0*/  FMUL.FTZ R72, R72, R18.reuse ;  /* 0x0000001248487220 */ /* 0x080fe20000410000 */
[----:B------:R-:W2:Y:S01]  /*52d0*/  SHFL.BFLY PT, R23, R184, 0x1, 0x1f ;  /* 0x0c201f00b8177f89 */ /* 0x000ea200000e0000 */
        /* <DEDUP_REMOVED lines=23> */
[----:B--2---:R-:W-:Y:S01]  /*5450*/  FMNMX.FTZ R23, R184, R23, !PT ;  /* 0x00000017b8177209 */ /* 0x004fe20007810000 */
[----:B------:R-:W-:Y:S01]  /*5460*/  MUFU.EX2 R157, R157 ;  /* 0x0000009d009d7308 */ /* 0x000fe20000000800 */
[-C--:B------:R-:W-:Y:S01]  /*5470*/  FMUL.FTZ R113, R113, R18.reuse ;  /* 0x0000001271717220 */ /* 0x080fe20000410000 */
[-C--:B------:R-:W-:Y:S01]  /*5480*/  FMUL.FTZ R116, R116, R18.reuse ;  /* 0x0000001274747220 */ /* 0x080fe20000410000 */
[----:B------:R-:W-:Y:S01]  /*5490*/  FMUL.FTZ R117, R117, R18 ;  /* 0x0000001275757220 */ /* 0x000fe20000410000 */
[C---:B------:R-:W-:Y:S01]  /*54a0*/  FADD.FTZ R5, -R23.reuse, R5 ;  /* 0x0000000517057221 */ /* 0x040fe20000010100 */
[----:B------:R-:W-:Y:S01]  /*54b0*/  FMUL.FTZ R177, R23, R0 ;  /* 0x0000000017b17220 */ /* 0x000fe20000410000 */
[-C--:B------:R-:W-:Y:S01]  /*54c0*/  FMUL.FTZ R120, R120, R18.reuse ;  /* 0x0000001278787220 */ /* 0x080fe20000410000 */
[----:B------:R-:W-:Y:S01]  /*54d0*/  FMUL.FTZ R121, R121, R18 ;  /* 0x0000001279797220 */ /* 0x000fe20000410000 */
[-C--:B------:R-:W-:Y:S01]  /*54e0*/  FMUL.FTZ R5, R5, R0.reuse ;  /* 0x0000000005057220 */ /* 0x080fe20000410000 */
[-CC-:B------:R-:W-:Y:S01]  /*54f0*/  FFMA.FTZ R176, R154, R0.reuse, -R177.reuse ;  /* 0x000000009ab07223 */ /* 0x180fe200000108b1 */
[-CC-:B------:R-:W-:Y:S01]  /*5500*/  FFMA.FTZ R186, R167, R0.reuse, -R177.reuse ;  /* 0x00000000a7ba7223 */ /* 0x180fe200000108b1 */
[-CC-:B------:R-:W-:Y:S01]  /*5510*/  FFMA.FTZ R167, R170, R0.reuse, -R177.reuse ;  /* 0x00000000aaa77223 */ /* 0x180fe200000108b1 */
[-CC-:B------:R-:W-:Y:S01]  /*5520*/  FFMA.FTZ R170, R171, R0.reuse, -R177.reuse ;  /* 0x00000000abaa7223 */ /* 0x180fe200000108b1 */
[-CC-:B------:R-:W-:Y:S01]  /*5530*/  FFMA.FTZ R155, R155, R0.reuse, -R177.reuse ;  /* 0x000000009b9b7223 */ /* 0x180fe200000108b1 */
[----:B------:R-:W-:Y:S01]  /*5540*/  IMAD.U32 R171, RZ, RZ, UR7 ;  /* 0x00000007ffab7e24 */ /* 0x000fe2000f8e00ff */
[----:B------:R-:W-:Y:S01]  /*5550*/  MUFU.EX2 R5, R5 ;  /* 0x0000000500057308 */ /* 0x000fe20000000800 */
[-CC-:B------:R-:W-:Y:S01]  /*5560*/  FFMA.FTZ R169, R158, R0.reuse, -R177.reuse ;  /* 0x000000009ea97223 */ /* 0x180fe200000108b1 */
[----:B------:R-:W-:Y:S01]  /*5570*/  FFMA.FTZ R180, R159, R0, -R177 ;  /* 0x000000009fb47223 */ /* 0x000fe200000108b1 */
[----:B------:R-:W-:-:S02]  /*5580*/  @!P1 VIADD R154, R171, 0x28c40 ;  /* 0x00028c40ab9a9836 */ /* 0x000fc40000000000 */
[-CC-:B------:R-:W-:Y:S01]  /*5590*/  FFMA.FTZ R159, R162, R0.reuse, -R177.reuse ;  /* 0x00000000a29f7223 */ /* 0x180fe200000108b1 */
[-CC-:B------:R-:W-:Y:S01]  /*55a0*/  FFMA.FTZ R184, R163, R0.reuse, -R177.reuse ;  /* 0x00000000a3b87223 */ /* 0x180fe200000108b1 */
[-CC-:B------:R-:W-:Y:S01]  /*55b0*/  FFMA.FTZ R163, R166, R0.reuse, -R177.reuse ;  /* 0x00000000a6a37223 */ /* 0x180fe200000108b1 */
[-CC-:B------:R-:W-:Y:S01]  /*55c0*/  FFMA.FTZ R175, R175, R0.reuse, -R177.reuse ;  /* 0x00000000afaf7223 */ /* 0x180fe200000108b1 */
[----:B------:R-:W2:Y:S01]  /*55d0*/  MUFU.EX2 R176, R176 ;  /* 0x000000b000b07308 */ /* 0x000ea20000000800 */
[----:B------:R-:W-:Y:S01]  /*55e0*/  @!P1 PRMT R154, RZ, 0x654, R154 ;  /* 0x00000654ff9a9816 */ /* 0x000fe2000000009a */
[-CC-:B------:R-:W-:Y:S01]  /*55f0*/  FFMA.FTZ R173, R174, R0.reuse, -R177.reuse ;  /* 0x00000000aead7223 */ /* 0x180fe200000108b1 */
[----:B------:R-:W-:Y:S02]  /*5600*/  @!P3 IMAD R158, R181, 0x40, R6 ;  /* 0x00000040b59eb824 */ /* 0x000fe400078e0206 */
[-CC-:B------:R-:W-:Y:S01]  /*5610*/  FFMA.FTZ R178, R178, R0.reuse, -R177.reuse ;  /* 0x00000000b2b27223 */ /* 0x180fe200000108b1 */
[----:B------:R4:W-:Y:S01]  /*5620*/  @!P1 SYNCS.ARRIVE.TRANS64.RED.A1T0 RZ, [R154+URZ], RZ ;  /* 0x000000ff9aff99a7 */ /* 0x0009e2000810043f */
[-CC-:B------:R-:W-:Y:S01]  /*5630*/  FFMA.FTZ R179, R179, R0.reuse, -R177.reuse ;  /* 0x00000000b3b37223 */ /* 0x180fe200000108b1 */
[-CC-:B------:R-:W-:Y:S01]  /*5640*/  FFMA.FTZ R182, R182, R0.reuse, -R177.reuse ;  /* 0x00000000b6b67223 */ /* 0x180fe200000108b1 */
[----:B------:R-:W3:Y:S01]  /*5650*/  MUFU.EX2 R155, R155 ;  /* 0x0000009b009b7308 */ /* 0x000ee20000000800 */
[----:B------:R-:W-:Y:S01]  /*5660*/  @!P3 LEA R158, R158, UR36, 0x2 ;  /* 0x000000249e9ebc11 */ /* 0x000fe2000f8e10ff */
[----:B------:R-:W-:Y:S01]  /*5670*/  FFMA.FTZ R177, R183, R0, -R177 ;  /* 0x00000000b7b17223 */ /* 0x000fe200000108b1 */
[-C--:B------:R-:W-:Y:S01]  /*5680*/  FMUL.FTZ R124, R124, R18.reuse ;  /* 0x000000127c7c7220 */ /* 0x080fe20000410000 */
[----:B------:R-:W-:Y:S01]  /*5690*/  FMUL.FTZ R125, R125, R18 ;  /* 0x000000127d7d7220 */ /* 0x000fe20000410000 */
[C---:B----4-:R-:W-:Y:S01]  /*56a0*/  FADD.FTZ R154, R152.reuse, R7 ;  /* 0x00000007989a7221 */ /* 0x050fe20000010000 */
[----:B------:R-:W-:Y:S01]  /*56b0*/  @!P3 STS [R158+0x28800], R18 ;  /* 0x028800129e00b388 */ /* 0x000fe20000000800 */
[----:B------:R-:W-:Y:S01]  /*56c0*/  F2FP.BF16.F32.PACK_AB R152, R152, R3 ;  /* 0x000000039898723e */ /* 0x000fe200000010ff */
[----:B------:R-:W4:Y:S01]  /*56d0*/  MUFU.EX2 R169, R169 ;  /* 0x000000a900a97308 */ /* 0x000f220000000800 */
[----:B-1----:R-:W-:Y:S01]  /*56e0*/  FADD.FTZ R7, R17, R154 ;  /* 0x0000009a11077221 */ /* 0x002fe20000010000 */
[----:B--2---:R-:W-:Y:S01]  /*56f0*/  FFMA.FTZ R12, R5, R12, R176 ;  /* 0x0000000c050c7223 */ /* 0x004fe200000100b0 */
[----:B------:R1:W-:Y:S01]  /*5700*/  @!P3 STS [R158+0x28820], R5 ;  /* 0x028820059e00b388 */ /* 0x0003e20000000800 */
[-C--:B------:R-:W-:Y:S01]  /*5710*/  FMUL.FTZ R128, R128, R18.reuse ;  /* 0x0000001280807220 */ /* 0x080fe20000410000 */
[----:B------:R-:W-:Y:S01]  /*5720*/  FADD.FTZ R7, R20, R7 ;  /* 0x0000000714077221 */ /* 0x000fe20000010000 */
[-C--:B------:R-:W-:Y:S01]  /*5730*/  FMUL.FTZ R129, R129, R18.reuse ;  /* 0x0000001281817220 */ /* 0x080fe20000410000 */
[-C--:B------:R-:W-:Y:S01]  /*5740*/  FMUL.FTZ R132, R132, R18.reuse ;  /* 0x0000001284847220 */ /* 0x080fe20000410000 */
[----:B------:R-:W2:Y:S01]  /*5750*/  MUFU.EX2 R180, R180 ;  /* 0x000000b400b47308 */ /* 0x000ea20000000800 */
[----:B---3--:R-:W-:Y:S01]  /*5760*/  FADD.FTZ R12, R155, R12 ;  /* 0x0000000c9b0c7221 */ /* 0x008fe20000010000 */
[----:B------:R-:W-:Y:S01]  /*5770*/  FADD.FTZ R154, R156, R7 ;  /* 0x000000079c9a7221 */ /* 0x000fe20000010000 */
[-C--:B------:R-:W-:Y:S01]  /*5780*/  FMUL.FTZ R133, R133, R18.reuse ;  /* 0x0000001285857220 */ /* 0x080fe20000410000 */
[-C--:B------:R-:W-:Y:S01]  /*5790*/  FMUL.FTZ R136, R136, R18.reuse ;  /* 0x0000001288887220 */ /* 0x080fe20000410000 */
[-C--:B------:R-:W-:Y:S01]  /*57a0*/  FMUL.FTZ R137, R137, R18.reuse ;  /* 0x0000001289897220 */ /* 0x080fe20000410000 */
[----:B------:R-:W-:Y:S01]  /*57b0*/  FADD.FTZ R154, R19, R154 ;  /* 0x0000009a139a7221 */ /* 0x000fe20000010000 */
[-C--:B------:R-:W-:Y:S01]  /*57c0*/  FMUL.FTZ R140, R140, R18.reuse ;  /* 0x000000128c8c7220 */ /* 0x080fe20000410000 */
[----:B------:R-:W3:Y:S01]  /*57d0*/  MUFU.EX2 R159, R159 ;  /* 0x0000009f009f7308 */ /* 0x000ee20000000800 */
[----:B----4-:R-:W-:Y:S01]  /*57e0*/  FADD.FTZ R7, R169, R12 ;  /* 0x0000000ca9077221 */ /* 0x010fe20000010000 */
[-C--:B------:R-:W-:Y:S01]  /*57f0*/  FMUL.FTZ R141, R141, R18.reuse ;  /* 0x000000128d8d7220 */ /* 0x080fe20000410000 */
[-C--:B------:R-:W-:Y:S01]  /*5800*/  FMUL.FTZ R144, R144, R18.reuse ;  /* 0x0000001290907220 */ /* 0x080fe20000410000 */
[-C--:B------:R-:W-:Y:S01]  /*5810*/  FMUL.FTZ R145, R145, R18.reuse ;  /* 0x0000001291917220 */ /* 0x080fe20000410000 */
[-C--:B------:R-:W-:Y:S01]  /*5820*/  FMUL.FTZ R148, R148, R18.reuse ;  /* 0x0000001294947220 */ /* 0x080fe20000410000 */
[----:B------:R-:W-:Y:S01]  /*5830*/  FMUL.FTZ R149, R149, R18 ;  /* 0x0000001295957220 */ /* 0x000fe20000410000 */
[----:B------:R-:W-:Y:S01]  /*5840*/  F2FP.BF16.F32.PACK_AB R156, R19, R156 ;  /* 0x0000009c139c723e */ /* 0x000fe200000010ff */
[----:B------:R-:W4:Y:S01]  /*5850*/  MUFU.EX2 R184, R184 ;  /* 0x000000b800b87308 */ /* 0x000f220000000800 */
[----:B--2---:R-:W-:Y:S01]  /*5860*/  FADD.FTZ R12, R180, R7 ;  /* 0x00000007b40c7221 */ /* 0x004fe20000010000 */
[----:B-1----:R-:W-:Y:S01]  /*5870*/  F2FP.BF16.F32.PACK_AB R158, R22, R21 ;  /* 0x00000015169e723e */ /* 0x002fe200000010ff */
[-C--:B------:R-:W-:Y:S01]  /*5880*/  FMUL.FTZ R26, R26, R5.reuse ;  /* 0x000000051a1a7220 */ /* 0x080fe20000410000 */
[-C--:B------:R-:W-:Y:S01]  /*5890*/  FMUL.FTZ R27, R27, R5.reuse ;  /* 0x000000051b1b7220 */ /* 0x080fe20000410000 */
[-C--:B------:R-:W-:Y:S01]  /*58a0*/  FMUL.FTZ R30, R30, R5.reuse ;  /* 0x000000051e1e7220 */ /* 0x080fe20000410000 */
[-C--:B------:R-:W-:Y:S01]  /*58b0*/  FMUL.FTZ R31, R31, R5.reuse ;  /* 0x000000051f1f7220 */ /* 0x080fe20000410000 */
[-C--:B------:R-:W-:Y:S01]  /*58c0*/  FMUL.FTZ R34, R34, R5.reuse ;  /* 0x0000000522227220 */ /* 0x080fe20000410000 */
[----:B------:R-:W1:Y:S01]  /*58d0*/  MUFU.EX2 R163, R163 ;  /* 0x000000a300a37308 */ /* 0x000e620000000800 */
[----:B---3--:R-:W-:Y:S01]  /*58e0*/  FADD.FTZ R7, R159, R12 ;  /* 0x0000000c9f077221 */ /* 0x008fe20000010000 */
[-C--:B------:R-:W-:Y:S01]  /*58f0*/  FMUL.FTZ R35, R35, R5.reuse ;  /* 0x0000000523237220 */ /* 0x080fe20000410000 */
[-C--:B------:R-:W-:Y:S01]  /*5900*/  FMUL.FTZ R38, R38, R5.reuse ;  /* 0x0000000526267220 */ /* 0x080fe20000410000 */
[-C--:B------:R-:W-:Y:S01]  /*5910*/  FMUL.FTZ R39, R39, R5.reuse ;  /* 0x0000000527277220 */ /* 0x080fe20000410000 */
[-C--:B------:R-:W-:Y:S01]  /*5920*/  FMUL.FTZ R42, R42, R5.reuse ;  /* 0x000000052a2a7220 */ /* 0x080fe20000410000 */
[-C--:B------:R-:W-:Y:S01]  /*5930*/  FMUL.FTZ R43, R43, R5.reuse ;  /* 0x000000052b2b7220 */ /* 0x080fe20000410000 */
[-C--:B------:R-:W-:Y:S01]  /*5940*/  FMUL.FTZ R46, R46, R5.reuse ;  /* 0x000000052e2e7220 */ /* 0x080fe20000410000 */
[----:B------:R-:W2:Y:S01]  /*5950*/  MUFU.EX2 R186, R186 ;  /* 0x000000ba00ba7308 */ /* 0x000ea20000000800 */
[----:B----4-:R-:W-:Y:S01]  /*5960*/  FADD.FTZ R12, R184, R7 ;  /* 0x00000007b80c7221 */ /* 0x010fe20000010000 */
[-C--:B------:R-:W-:Y:S01]  /*5970*/  FMUL.FTZ R47, R47, R5.reuse ;  /* 0x000000052f2f7220 */ /* 0x080fe20000410000 */
[-C--:B------:R-:W-:Y:S01]  /*5980*/  FMUL.FTZ R50, R50, R5.reuse ;  /* 0x0000000532327220 */ /* 0x080fe20000410000 */
[-C--:B------:R-:W-:Y:S01]  /*5990*/  FMUL.FTZ R51, R51, R5.reuse ;  /* 0x0000000533337220 */ /* 0x080fe20000410000 */
[-C--:B------:R-:W-:Y:S01]  /*59a0*/  FMUL.FTZ R54, R54, R5.reuse ;  /* 0x0000000536367220 */ /* 0x080fe20000410000 */
[-C--:B------:R-:W-:Y:S01]  /*59b0*/  FMUL.FTZ R55, R55, R5.reuse ;  /* 0x0000000537377220 */ /* 0x080fe20000410000 */
[-C--:B------:R-:W-:Y:S01]  /*59c0*/  FMUL.FTZ R58, R58, R5.reuse ;  /* 0x000000053a3a7220 */ /* 0x080fe20000410000 */
[----:B------:R3:W-:Y:S01]  /*59d0*/  MUFU.EX2 R174, R175 ;  /* 0x000000af00ae7308 */ /* 0x0007e20000000800 */
[----:B-1----:R-:W-:Y:S01]  /*59e0*/  FADD.FTZ R7, R163, R12 ;  /* 0x0000000ca3077221 */ /* 0x002fe20000010000 */
[-C--:B------:R-:W-:Y:S01]  /*59f0*/  FMUL.FTZ R59, R59, R5.reuse ;  /* 0x000000053b3b7220 */ /* 0x080fe20000410000 */
[-C--:B------:R-:W-:Y:S01]  /*5a00*/  FMUL.FTZ R62, R62, R5.reuse ;  /* 0x000000053e3e7220 */ /* 0x080fe20000410000 */
[-C--:B------:R-:W-:Y:S01]  /*5a10*/  FMUL.FTZ R63, R63, R5.reuse ;  /* 0x000000053f3f7220 */ /* 0x080fe20000410000 */
[-C--:B------:R-:W-:Y:S01]  /*5a20*/  FMUL.FTZ R66, R66, R5.reuse ;  /* 0x0000000542427220 */ /* 0x080fe20000410000 */
[-C--:B------:R-:W-:Y:S01]  /*5a30*/  FMUL.FTZ R67, R67, R5.reuse ;  /* 0x0000000543437220 */ /* 0x080fe20000410000 */
[-C--:B------:R-:W-:Y:S01]  /*5a40*/  FMUL.FTZ R70, R70, R5.reuse ;  /* 0x0000000546467220 */ /* 0x080fe20000410000 */
[----:B------:R-:W1:Y:S01]  /*5a50*/  MUFU.EX2 R167, R167 ;  /* 0x000000a700a77308 */ /* 0x000e620000000800 */
[----:B---3--:R-:W-:Y:S01]  /*5a60*/  FADD.FTZ R175, R21, R154 ;  /* 0x0000009a15af7221 */ /* 0x008fe20000010000 */
[----:B--2---:R-:W-:Y:S01]  /*5a70*/  FADD.FTZ R12, R186, R7 ;  /* 0x00000007ba0c7221 */ /* 0x004fe20000010000 */
[-C--:B------:R-:W-:Y:S01]  /*5a80*/  FMUL.FTZ R71, R71, R5.reuse ;  /* 0x0000000547477220 */ /* 0x080fe20000410000 */
[-C--:B------:R-:W-:Y:S01]  /*5a90*/  FMUL.FTZ R74, R74, R5.reuse ;  /* 0x000000054a4a7220 */ /* 0x080fe20000410000 */
[----:B------:R-:W-:Y:S01]  /*5aa0*/  FADD.FTZ R175, R22, R175 ;  /* 0x000000af16af7221 */ /* 0x000fe20000010000 */
[-C--:B------:R-:W-:Y:S01]  /*5ab0*/  FMUL.FTZ R75, R75, R5.reuse ;  /* 0x000000054b4b7220 */ /* 0x080fe20000410000 */
[-C--:B------:R-:W-:Y:S01]  /*5ac0*/  FMUL.FTZ R78, R78, R5.reuse ;  /* 0x000000054e4e7220 */ /* 0x080fe20000410000 */
[----:B------:R-:W2:Y:S01]  /*5ad0*/  MUFU.EX2 R164, R164 ;  /* 0x000000a400a47308 */ /* 0x000ea20000000800 */
[----:B------:R-:W-:Y:S01]  /*5ae0*/  FADD.FTZ R154, R160, R175 ;  /* 0x000000afa09a7221 */ /* 0x000fe20000010000 */
[----:B------:R-:W-:Y:S01]  /*5af0*/  F2FP.BF16.F32.PACK_AB R160, R153, R160 ;  /* 0x000000a099a0723e */ /* 0x000fe200000010ff */
[-C--:B------:R-:W-:Y:S01]  /*5b00*/  FMUL.FTZ R79, R79, R5.reuse ;  /* 0x000000054f4f7220 */ /* 0x080fe20000410000 */
[-C--:B------:R-:W-:Y:S01]  /*5b10*/  FMUL.FTZ R82, R82, R5.reuse ;  /* 0x0000000552527220 */ /* 0x080fe20000410000 */
[----:B------:R-:W-:Y:S01]  /*5b20*/  FADD.FTZ R154, R153, R154 ;  /* 0x0000009a999a7221 */ /* 0x000fe20000010000 */
[----:B------:R-:W-:Y:S01]  /*5b30*/  F2FP.BF16.F32.PACK_AB R153, R155, R176 ;  /* 0x000000b09b99723e */ /* 0x000fe200000010ff */
[----:B------:R-:W-:Y:S01]  /*5b40*/  FMUL.FTZ R83, R83, R5 ;  /* 0x0000000553537220 */ /* 0x000fe20000410000 */
[----:B------:R-:W3:Y:S01]  /*5b50*/  MUFU.EX2 R170, R170 ;  /* 0x000000aa00aa7308 */ /* 0x000ee20000000800 */
[----:B------:R-:W-:Y:S01]  /*5b60*/  FADD.FTZ R7, R157, R154 ;  /* 0x0000009a9d077221 */ /* 0x000fe20000010000 */
[----:B-1----:R-:W-:Y:S01]  /*5b70*/  FADD.FTZ R3, R167, R12 ;  /* 0x0000000ca7037221 */ /* 0x002fe20000010000 */
[----:B------:R-:W-:Y:S01]  /*5b80*/  F2FP.BF16.F32.PACK_AB R154, R20, R17 ;  /* 0x00000011149a723e */ /* 0x000fe200000010ff */
[----:B------:R-:W-:Y:S01]  /*5b90*/  FMUL.FTZ R86, R86, R5 ;  /* 0x0000000556567220 */ /* 0x000fe20000410000 */
[----:B------:R-:W-:Y:S01]  /*5ba0*/  F2FP.BF16.F32.PACK_AB R155, R180, R169 ;  /* 0x000000a9b49b723e */ /* 0x000fe200000010ff */
[----:B------:R-:W-:Y:S01]  /*5bb0*/  BAR.SYNC.DEFER_BLOCKING 0xf, 0x100 ;  /* 0x03c4000000007b1d */ /* 0x000fe20000010000 */
[-C--:B------:R-:W-:Y:S01]  /*5bc0*/  FMUL.FTZ R87, R87, R5.reuse ;  /* 0x0000000557577220 */ /* 0x080fe20000410000 */
[----:B------:R-:W-:Y:S01]  /*5bd0*/  FMUL.FTZ R90, R90, R5 ;  /* 0x000000055a5a7220 */ /* 0x000fe20000410000 */
[C---:B--2---:R-:W-:Y:S01]  /*5be0*/  FADD.FTZ R18, R164.reuse, R7 ;  /* 0x00000007a4127221 */ /* 0x044fe20000010000 */
[----:B------:R-:W-:Y:S01]  /*5bf0*/  F2FP.BF16.F32.PACK_AB R162, R164, R157 ;  /* 0x0000009da4a2723e */ /* 0x000fe200000010ff */
[----:B------:R-:W-:Y:S01]  /*5c00*/  FMUL.FTZ R91, R91, R5 ;  /* 0x000000055b5b7220 */ /* 0x000fe20000410000 */
[----:B------:R-:W1:Y:S01]  /*5c10*/  MUFU.EX2 R161, R161 ;  /* 0x000000a100a17308 */ /* 0x000e620000000800 */
[----:B------:R-:W-:Y:S01]  /*5c20*/  F2FP.BF16.F32.PACK_AB R157, R184, R159 ;  /* 0x0000009fb89d723e */ /* 0x000fe200000010ff */
[----:B------:R-:W-:Y:S01]  /*5c30*/  FMUL.FTZ R94, R94, R5 ;  /* 0x000000055e5e7220 */ /* 0x000fe20000410000 */
[----:B------:R-:W-:Y:S01]  /*5c40*/  F2FP.BF16.F32.PACK_AB R159, R186, R163 ;  /* 0x000000a3ba9f723e */ /* 0x000fe200000010ff */
[-C--:B------:R-:W-:Y:S01]  /*5c50*/  FMUL.FTZ R95, R95, R5.reuse ;  /* 0x000000055f5f7220 */ /* 0x080fe20000410000 */
[----:B---3--:R-:W-:Y:S01]  /*5c60*/  FADD.FTZ R12, R170, R3 ;  /* 0x00000003aa0c7221 */ /* 0x008fe20000010000 */
[-C--:B------:R-:W-:Y:S01]  /*5c70*/  FMUL.FTZ R98, R98, R5.reuse ;  /* 0x0000000562627220 */ /* 0x080fe20000410000 */
[-C--:B------:R-:W-:Y:S01]  /*5c80*/  FMUL.FTZ R99, R99, R5.reuse ;  /* 0x0000000563637220 */ /* 0x080fe20000410000 */
[----:B------:R-:W2:Y:S01]  /*5c90*/  MUFU.EX2 R173, R173 ;  /* 0x000000ad00ad7308 */ /* 0x000ea20000000800 */
[-C--:B------:R-:W-:Y:S01]  /*5ca0*/  FMUL.FTZ R102, R102, R5.reuse ;  /* 0x0000000566667220 */ /* 0x080fe20000410000 */
[-C--:B------:R-:W-:Y:S01]  /*5cb0*/  FMUL.FTZ R103, R103, R5.reuse ;  /* 0x0000000567677220 */ /* 0x080fe20000410000 */
[-C--:B------:R-:W-:Y:S01]  /*5cc0*/  FMUL.FTZ R106, R106, R5.reuse ;  /* 0x000000056a6a7220 */ /* 0x080fe20000410000 */
[-C--:B------:R-:W-:Y:S01]  /*5cd0*/  FMUL.FTZ R107, R107, R5.reuse ;  /* 0x000000056b6b7220 */ /* 0x080fe20000410000 */
[-C--:B------:R-:W-:Y:S01]  /*5ce0*/  FMUL.FTZ R110, R110, R5.reuse ;  /* 0x000000056e6e7220 */ /* 0x080fe20000410000 */
[-C--:B------:R-:W-:Y:S01]  /*5cf0*/  FMUL.FTZ R111, R111, R5.reuse ;  /* 0x000000056f6f7220 */ /* 0x080fe20000410000 */
[-C--:B------:R-:W-:Y:S01]  /*5d00*/  FMUL.FTZ R114, R114, R5.reuse ;  /* 0x0000000572727220 */ /* 0x080fe20000410000 */
[----:B------:R-:W3:Y:S01]  /*5d10*/  MUFU.EX2 R168, R168 ;  /* 0x000000a800a87308 */ /* 0x000ee20000000800 */
[----:B-1----:R-:W-:Y:S01]  /*5d20*/  FADD.FTZ R7, R161, R18 ;  /* 0x00000012a1077221 */ /* 0x002fe20000010000 */
[----:B------:R1:W-:Y:S01]  /*5d30*/  STSM.16.M88.4 [R8+0x26800], R152 ;  /* 0x0268009808007844 */ /* 0x0003e20000000200 */
[-C--:B------:R-:W-:Y:S01]  /*5d40*/  FMUL.FTZ R115, R115, R5.reuse ;  /* 0x0000000573737220 */ /* 0x080fe20000410000 */
[-C--:B------:R-:W-:Y:S01]  /*5d50*/  FMUL.FTZ R118, R118, R5.reuse ;  /* 0x0000000576767220 */ /* 0x080fe20000410000 */
[-C--:B------:R-:W-:Y:S01]  /*5d60*/  FMUL.FTZ R119, R119, R5.reuse ;  /* 0x0000000577777220 */ /* 0x080fe20000410000 */
[----:B------:R1:W-:Y:S01]  /*5d70*/  STSM.16.M88.4 [R10], R156 ;  /* 0x0000009c0a007844 */ /* 0x0003e20000000200 */
[----:B------:R-:W-:Y:S01]  /*5d80*/  FMUL.FTZ R122, R122, R5 ;  /* 0x000000057a7a7220 */ /* 0x000fe20000410000 */
[----:B------:R-:W4:Y:S01]  /*5d90*/  MUFU.EX2 R165, R165 ;  /* 0x000000a500a57308 */ /* 0x000f220000000800 */
[----:B--2---:R-:W-:Y:S01]  /*5da0*/  FADD.FTZ R3, R173, R12 ;  /* 0x0000000cad037221 */ /* 0x004fe20000010000 */
[----:B------:R-:W-:Y:S01]  /*5db0*/  F2FP.BF16.F32.PACK_AB R163, R174, R173 ;  /* 0x000000adaea3723e */ /* 0x000fe200000010ff */
[-C--:B------:R-:W-:Y:S01]  /*5dc0*/  FMUL.FTZ R123, R123, R5.reuse ;  /* 0x000000057b7b7220 */ /* 0x080fe20000410000 */
[-C--:B------:R-:W-:Y:S01]  /*5dd0*/  FMUL.FTZ R126, R126, R5.reuse ;  /* 0x000000057e7e7220 */ /* 0x080fe20000410000 */
[----:B------:R-:W-:Y:S01]  /*5de0*/  FADD.FTZ R3, R174, R3 ;  /* 0x00000003ae037221 */ /* 0x000fe20000010000 */
[-C--:B------:R-:W-:Y:S01]  /*5df0*/  FMUL.FTZ R127, R127, R5.reuse ;  /* 0x000000057f7f7220 */ /* 0x080fe20000410000 */
[----:B------:R-:W-:Y:S01]  /*5e00*/  FMUL.FTZ R130, R130, R5 ;  /* 0x0000000582827220 */ /* 0x000fe20000410000 */
[----:B------:R-:W2:Y:S01]  /*5e10*/  MUFU.EX2 R178, R178 ;  /* 0x000000b200b27308 */ /* 0x000ea20000000800 */
[C---:B---3--:R-:W-:Y:S01]  /*5e20*/  FADD.FTZ R12, R168.reuse, R7 ;  /* 0x00000007a80c7221 */ /* 0x048fe20000010000 */
[----:B------:R-:W-:Y:S01]  /*5e30*/  F2FP.BF16.F32.PACK_AB R164, R168, R161 ;  /* 0x000000a1a8a4723e */ /* 0x000fe200000010ff */
[----:B------:R-:W-:Y:S01]  /*5e40*/  FMUL.FTZ R131, R131, R5 ;  /* 0x0000000583837220 */ /* 0x000fe20000410000 */
[----:B------:R-:W-:Y:S01]  /*5e50*/  F2FP.BF16.F32.PACK_AB R161, R170, R167 ;  /* 0x000000a7aaa1723e */ /* 0x000fe200000010ff */
[-C--:B------:R-:W-:Y:S01]  /*5e60*/  FMUL.FTZ R134, R134, R5.reuse ;  /* 0x0000000586867220 */ /* 0x080fe20000410000 */
[-C--:B------:R-:W-:Y:S01]  /*5e70*/  FMUL.FTZ R135, R135, R5.reuse ;  /* 0x0000000587877220 */ /* 0x080fe20000410000 */
[-C--:B------:R-:W-:Y:S01]  /*5e80*/  FMUL.FTZ R138, R138, R5.reuse ;  /* 0x000000058a8a7220 */ /* 0x080fe20000410000 */
[----:B------:R-:W3:Y:S01]  /*5e90*/  MUFU.EX2 R172, R172 ;  /* 0x000000ac00ac7308 */ /* 0x000ee20000000800 */
[----:B----4-:R-:W-:Y:S01]  /*5ea0*/  FADD.FTZ R7, R165, R12 ;  /* 0x0000000ca5077221 */ /* 0x010fe20000010000 */
[----:B------:R1:W-:Y:S01]  /*5eb0*/  STSM.16.M88.4 [R9], R160 ;  /* 0x000000a009007844 */ /* 0x0003e20000000200 */
[-C--:B------:R-:W-:Y:S01]  /*5ec0*/  FMUL.FTZ R139, R139, R5.reuse ;  /* 0x000000058b8b7220 */ /* 0x080fe20000410000 */
[-C--:B------:R-:W-:Y:S01]  /*5ed0*/  FMUL.FTZ R142, R142, R5.reuse ;  /* 0x000000058e8e7220 */ /* 0x080fe20000410000 */
[-C--:B------:R-:W-:Y:S01]  /*5ee0*/  FMUL.FTZ R143, R143, R5.reuse ;  /* 0x000000058f8f7220 */ /* 0x080fe20000410000 */
[-C--:B------:R-:W-:Y:S01]  /*5ef0*/  FMUL.FTZ R146, R146, R5.reuse ;  /* 0x0000000592927220 */ /* 0x080fe20000410000 */
[-C--:B------:R-:W-:Y:S01]  /*5f00*/  FMUL.FTZ R147, R147, R5.reuse ;  /* 0x0000000593937220 */ /* 0x080fe20000410000 */
[----:B------:R-:W4:Y:S01]  /*5f10*/  MUFU.EX2 R179, R179 ;  /* 0x000000b300b37308 */ /* 0x000f220000000800 */
[----:B--2---:R-:W-:Y:S01]  /*5f20*/  FADD.FTZ R12, R178, R3 ;  /* 0x00000003b20c7221 */ /* 0x004fe20000010000 */
[-C--:B------:R-:W-:Y:S01]  /*5f30*/  FMUL.FTZ R150, R150, R5.reuse ;  /* 0x0000000596967220 */ /* 0x080fe20000410000 */
[----:B------:R-:W-:-:S05]  /*5f40*/  FMUL.FTZ R151, R151, R5 ;  /* 0x0000000597977220 */ /* 0x000fca0000410000 */
[----:B------:R-:W2:Y:S01]  /*5f50*/  MUFU.EX2 R182, R182 ;  /* 0x000000b600b67308 */ /* 0x000ea20000000800 */
[C---:B---3--:R-:W-:Y:S01]  /*5f60*/  F2FP.BF16.F32.PACK_AB R166, R172.reuse, R165 ;  /* 0x000000a5aca6723e */ /* 0x048fe200000010ff */
[----:B------:R-:W-:-:S06]  /*5f70*/  FADD.FTZ R7, R172, R7 ;  /* 0x00000007ac077221 */ /* 0x000fcc0000010000 */
[----:B------:R-:W3:Y:S01]  /*5f80*/  MUFU.EX2 R177, R177 ;  /* 0x000000b100b17308 */ /* 0x000ee20000000800 */
[C---:B----4-:R-:W-:Y:S01]  /*5f90*/  FADD.FTZ R3, R179.reuse, R12 ;  /* 0x0000000cb3037221 */ /* 0x050fe20000010000 */
[----:B------:R-:W-:-:S03]  /*5fa0*/  F2FP.BF16.F32.PACK_AB R165, R179, R178 ;  /* 0x000000b2b3a5723e */ /* 0x000fc600000010ff */
[----:B--2---:R-:W-:Y:S01]  /*5fb0*/  FADD.FTZ R12, R182, R3 ;  /* 0x00000003b60c7221 */ /* 0x004fe20000010000 */
[----:B---3--:R-:W-:-:S03]  /*5fc0*/  F2FP.BF16.F32.PACK_AB R167, R177, R182 ;  /* 0x000000b6b1a7723e */ /* 0x008fc600000010ff */
[----:B------:R-:W-:Y:S02]  /*5fd0*/  FADD.FTZ R12, R177, R12 ;  /* 0x0000000cb10c7221 */ /* 0x000fe40000010000 */
[----:B------:R1:W-:Y:S01]  /*5fe0*/  STSM.16.M88.4 [R11], R164 ;  /* 0x000000a40b007844 */ /* 0x0003e20000000200 */
[----:B------:R-:W-:Y:S05]  /*5ff0*/  @!P0 BRA `(.L_x_3031) ;  /* 0x0000000000048947 */ /* 0x000fea0003800000 */
[----:B------:R-:W-:Y:S01]  /*6000*/  BPT.TRAP 0x1 ;  /* 0x000000040000795c */ /* 0x000fe20000300000 */
.L_x_3031:
[----:B------:R2:W3:Y:S01]  /*6010*/  SYNCS.PHASECHK.TRANS64.TRYWAIT P3, [UR7+0x28c50], R14 ;  /* 0x028c500eff0075a7 */ /* 0x0004e20008060147 */
[----:B------:R-:W-:Y:S05]  /*6020*/  @!P0 BRA `(.L_x_3032) ;  /* 0x0000000000048947 */ /* 0x000fea0003800000 */
[----:B------:R-:W-:Y:S01]  /*6030*/  BPT.TRAP 0x1 ;  /* 0x000000040000795c */ /* 0x000fe20000300000 */
.L_x_3032:
[----:B---3--:R-:W-:Y:S05]  /*6040*/  @P3 BRA `(.L_x_3033) ;  /* 0x0000000000083947 */ /* 0x008fea0003800000 */
[----:B------:R-:W3:Y:S02]  /*6050*/  SYNCS.PHASECHK.TRANS64.TRYWAIT P3, [UR7+0x28c50], R14 ;  /* 0x028c500eff0075a7 */ /* 0x000ee40008060147 */
[----:B---3--:R-:W-:Y:S05]  /*6060*/  @!P3 BRA `(.L_x_3034) ;  /* 0x0000007c000cb947 */ /* 0x008fea0003800000 */
.L_x_3033:
[----:B------:R-:W-:Y:S01]  /*6070*/  ULEA UR4, UR5, UR24, 0xc ;  /* 0x0000001805047291 */ /* 0x000fe2000f8e603f */
[----:B------:R-:W-:Y:S01]  /*6080*/  WARPGROUP.ARRIVE ;  /* 0x00000000000079c5 */ /* 0x000fe20000000000 */
[----:B------:R-:W-:Y:S01]  /*6090*/  UMOV UR11, 0x40000040 ;  /* 0x40000040000b7882 */ /* 0x000fe20000000000 */
[----:B---3--:R-:W-:Y:S01]  /*60a0*/  @!P1 VIADD R171, R171, 0x28c60 ;  /* 0x00028c60abab9836 */ /* 0x008fe20000000000 */
[----:B------:R-:W-:Y:S01]  /*60b0*/  MOV R5, R23 ;  /* 0x0000001700057202 */ /* 0x000fe20000000f00 */
[----:B------:R-:W-:Y:S02]  /*60c0*/  IMAD.MOV.U32 R3, RZ, RZ, R15 ;  /* 0x000000ffff037224 */ /* 0x000fe400078e000f */
[----:B------:R-:W-:Y:S01]  /*60d0*/  UMOV UR10, UR4 ;  /* 0x00000004000a7c82 */ /* 0x000fe20008000000 */
[----:B------:R-:W-:Y:S01]  /*60e0*/  @!P1 PRMT R171, RZ, 0x654, R171 ;  /* 0x00000654ffab9816 */ /* 0x000fe200000000ab */
[----:B------:R-:W-:Y:S01]  /*60f0*/  HGMMA.64x256x16.F32.BF16 R24, R152, gdesc[UR8].tnspB, R24, gsb0 ;  /* 0x43e0000898187df0 */ /* 0x000fe20008001818 */
[----:B------:R-:W-:Y:S01]  /*6100*/  UIADD3 UR10, UR4, 0x80, URZ ;  /* 0x00000080040a7890 */ /* 0x000fe2000fffe03f */
[----:B------:R-:W-:Y:S01]  /*6110*/  UMOV UR11, 0x40000040 ;  /* 0x40000040000b7882 */ /* 0x000fe20000000000 */
[----:B------:R-:W-:-:S02]  /*6120*/  WARPGROUP.DEPBAR.LE gsb0, 0x0 ;  /* 0x00008000000079c5 */ /* 0x000fc40000010000 */
[----:B------:R-:W-:-:S15]  /*6130*/  WARPGROUP.ARRIVE ;  /* 0x00000000000079c5 */ /* 0x000fde0000000000 */
[----:B------:R-:W-:-:S08]  /*6140*/  NOP ;  /* 0x0000000000007918 */ /* 0x000fd00000000000 */
[----:B------:R-:W-:Y:S01]  /*6150*/  HGMMA.64x256x16.F32.BF16 R24, R156, gdesc[UR8].tnspB, R24, gsb0 ;  /* 0x43e000089c187df0 */ /* 0x000fe20008001818 */
[----:B------:R-:W-:Y:S01]  /*6160*/  UIADD3 UR10, UR4, 0x100, URZ ;  /* 0x00000100040a7890 */ /* 0x000fe2000fffe03f */
        /* <DEDUP_REMOVED lines=8> */
[----:B------:R-:W-:Y:S01]  /*61f0*/  UMOV UR4, UR5 ;  /* 0x0000000500047c82 */ /* 0x000fe20008000000 */
        /* <DEDUP_REMOVED lines=10> */
[----:B---3--:R-:W3:Y:S02]  /*62a0*/  FENCE.VIEW.ASYNC.S ;  /* 0x00000000000073c6 */ /* 0x008ee40000000000 */
[----:B---3--:R-:W-:Y:S01]  /*62b0*/  NOP ;  /* 0x0000000000007918 */ /* 0x008fe20000000000 */
[----:B------:R-:W-:Y:S06]  /*62c0*/  BAR.ARV 0xe, 0x100 ;  /* 0x0384000000007b1d */ /* 0x000fec0000002000 */
[----:B------:R3:W-:Y:S01]  /*62d0*/  @!P1 SYNCS.ARRIVE.TRANS64.RED.A1T0 RZ, [R171+URZ], RZ ;  /* 0x000000ffabff99a7 */ /* 0x0007e2000810043f */
[----:B------:R-:W-:Y:S05]  /*62e0*/  @P2 BRA `(.L_x_3035) ;  /* 0xffffffe400ec2947 */ /* 0x000fea000383ffff */
[----:B------:R-:W-:Y:S01]  /*62f0*/  IMAD.MOV.U32 R5, RZ, RZ, R23 ;  /* 0x000000ffff057224 */ /* 0x000fe200078e0017 */
[----:B------:R-:W-:Y:S01]  /*6300*/  USHF.L.U32 UR4, UR5, 0x6, URZ ;  /* 0x0000000605047899 */ /* 0x000fe2000800063f */
[----:B------:R-:W-:-:S11]  /*6310*/  IMAD.MOV.U32 R3, RZ, RZ, R15 ;  /* 0x000000ffff037224 */ /* 0x000fd600078e000f */
.L_x_3026:
[----:B-1----:R-:W1:Y:S01]  /*6320*/  SHFL.BFLY PT, R8, R7, 0x2, 0x1f ;  /* 0x0c401f0007087f89 */ /* 0x002e6200000e0000 */
[----:B------:R-:W-:Y:S08]  /*6330*/  BAR.ARV 0x8, 0x100 ;  /* 0x0204000000007b1d */ /* 0x000ff00000002000 */
[----:B------:R-:W-:Y:S01]  /*6340*/  BAR.SYNC.DEFER_BLOCKING 0xf, 0x100 ;  /* 0x03c4000000007b1d */ /* 0x000fe20000010000 */
[----:B------:R-:W-:Y:S01]  /*6350*/  ISETP.NE.AND P0, PT, R4, RZ, PT ;  /* 0x000000ff0400720c */ /* 0x000fe20003f05270 */
[----:B------:R-:W-:-:S02]  /*6360*/  IMAD.MOV.U32 R4, RZ, RZ, RZ ;  /* 0x000000ffff047224 */ /* 0x000fc400078e00ff */
[----:B------:R-:W-:Y:S02]  /*6370*/  VIADD R6, R6, UR4 ;  /* 0x0000000406067c36 */ /* 0x000fe40008000000 */
[----:B------:R-:W4:Y:S01]  /*6380*/  SHFL.BFLY PT, R11, R12, 0x2, 0x1f ;  /* 0x0c401f000c0b7f89 */ /* 0x000f2200000e0000 */
[----:B-1----:R-:W-:Y:S01]  /*6390*/  FADD.FTZ R8, R8, R7 ;  /* 0x0000000708087221 */ /* 0x002fe20000010000 */
[----:B------:R-:W-:-:S06]  /*63a0*/  IMAD.MOV.U32 R7, RZ, RZ, -0x800000 ;  /* 0xff800000ff077424 */ /* 0x000fcc00078e00ff */
[----:B------:R-:W-:Y:S01]  /*63b0*/  @!P0 LEA R6, R6, UR36, 0x2 ;  /* 0x0000002406068c11 */ /* 0x000fe2000f8e10ff */
[----:B------:R-:W1:Y:S01]  /*63c0*/  SHFL.BFLY PT, R9, R8, 0x1, 0x1f ;  /* 0x0c201f0008097f89 */ /* 0x000e6200000e0000 */
[----:B----4-:R-:W-:-:S05]  /*63d0*/  FADD.FTZ R11, R11, R12 ;  /* 0x0000000c0b0b7221 */ /* 0x010fca0000010000 */
[----:B------:R-:W0:Y:S01]  /*63e0*/  SHFL.BFLY PT, R10, R11, 0x1, 0x1f ;  /* 0x0c201f000b0a7f89 */ /* 0x000e2200000e0000 */
[----:B-1----:R-:W-:Y:S01]  /*63f0*/  FADD.FTZ R13, R8, R9 ;  /* 0x00000009080d7221 */ /* 0x002fe20000010000 */
[----:B------:R-:W-:-:S04]  /*6400*/  IMAD.MOV.U32 R9, RZ, RZ, RZ ;  /* 0x000000ffff097224 */ /* 0x000fc800078e00ff */
[----:B------:R-:W-:-:S13]  /*6410*/  FSETP.NE.FTZ.AND P1, PT, R13, RZ, PT ;  /* 0x000000ff0d00720b */ /* 0x000fda0003f35000 */
[----:B------:R-:W1:Y:S01]  /*6420*/  @P1 MUFU.RCP R9, R13 ;  /* 0x0000000d00091308 */ /* 0x000e620000001000 */
[----:B------:R-:W-:Y:S01]  /*6430*/  @P1 FMUL.FTZ R8, R0, 0.69314718246459960938 ;  /* 0x3f31721800081820 */ /* 0x000fe20000410000 */
[----:B0-2---:R-:W-:-:S05]  /*6440*/  FADD.FTZ R14, R11, R10 ;  /* 0x0000000a0b0e7221 */ /* 0x005fca0000010000 */
[----:B------:R-:W-:Y:S01]  /*6450*/  FSETP.NE.FTZ.AND P2, PT, R14, RZ, PT ;  /* 0x000000ff0e00720b */ /* 0x000fe20003f55000 */
[----:B------:R-:W-:Y:S01]  /*6460*/  @P1 MUFU.LG2 R10, R13 ;  /* 0x0000000d000a1308 */ /* 0x000fe20000000c00 */
[----:B-1----:R0:W-:Y:S01]  /*6470*/  @!P0 STS [R6+0x28800], R9 ;  /* 0x0288000906008388 */ /* 0x0021e20000000800 */
[-C--:B------:R-:W-:Y:S01]  /*6480*/  FMUL.FTZ R24, R24, R9.reuse ;  /* 0x0000000918187220 */ /* 0x080fe20000410000 */
[----:B------:R-:W-:-:S09]  /*6490*/  FMUL.FTZ R25, R25, R9 ;  /* 0x0000000919197220 */ /* 0x000fd20000410000 */
[----:B------:R-:W1:Y:S01]  /*64a0*/  @P2 MUFU.RCP R4, R14 ;  /* 0x0000000e00042308 */ /* 0x000e620000001000 */
[-C--:B------:R-:W-:Y:S01]  /*64b0*/  FMUL.FTZ R28, R28, R9.reuse ;  /* 0x000000091c1c7220 */ /* 0x080fe20000410000 */
[-C--:B------:R-:W-:Y:S01]  /*64c0*/  FMUL.FTZ R29, R29, R9.reuse ;  /* 0x000000091d1d7220 */ /* 0x080fe20000410000 */
[-C--:B------:R-:W-:Y:S01]  /*64d0*/  FMUL.FTZ R32, R32, R9.reuse ;  /* 0x0000000920207220 */ /* 0x080fe20000410000 */
[-C--:B------:R-:W-:Y:S01]  /*64e0*/  FMUL.FTZ R33, R33, R9.reuse ;  /* 0x0000000921217220 */ /* 0x080fe20000410000 */
[-C--:B------:R-:W-:Y:S01]  /*64f0*/  FMUL.FTZ R36, R36, R9.reuse ;  /* 0x0000000924247220 */ /* 0x080fe20000410000 */
[-C--:B------:R-:W-:Y:S01]  /*6500*/  FMUL.FTZ R37, R37, R9.reuse ;  /* 0x0000000925257220 */ /* 0x080fe20000410000 */
[-C--:B------:R-:W-:Y:S01]  /*6510*/  FMUL.FTZ R40, R40, R9.reuse ;  /* 0x0000000928287220 */ /* 0x080fe20000410000 */
[----:B------:R-:W2:Y:S01]  /*6520*/  @P2 MUFU.LG2 R11, R14 ;  /* 0x0000000e000b2308 */ /* 0x000ea20000000c00 */
        /* <DEDUP_REMOVED lines=8> */
[----:B-1----:R1:W-:Y:S01]  /*65b0*/  @!P0 STS [R6+0x28820], R4 ;  /* 0x0288200406008388 */ /* 0x0023e20000000800 */
        /* <DEDUP_REMOVED lines=47> */
[----:B------:R-:W-:Y:S01]  /*68b0*/  @P2 FMUL.FTZ R13, R0, 0.69314718246459960938 ;  /* 0x3f317218000d2820 */ /* 0x000fe20000410000 */
[----:B0-----:R-:W-:Y:S01]  /*68c0*/  @P1 FMUL.FTZ R9, R10, 0.69314718246459960938 ;  /* 0x3f3172180a091820 */ /* 0x001fe20000410000 */
[----:B--2---:R-:W-:Y:S01]  /*68d0*/  @P2 FMUL.FTZ R0, R11, 0.69314718246459960938 ;  /* 0x3f3172180b002820 */ /* 0x004fe20000410000 */
[----:B-1----:R-:W-:Y:S01]  /*68e0*/  IMAD.MOV.U32 R6, RZ, RZ, -0x800000 ;  /* 0xff800000ff067424 */ /* 0x002fe200078e00ff */
[----:B------:R-:W-:Y:S01]  /*68f0*/  PLOP3.LUT P0, PT, PT, PT, PT, 0x8, 0x0 ;  /* 0x000000000000781c */ /* 0x000fe20003f0e170 */
        /* <DEDUP_REMOVED lines=64> */
[----:B------:R-:W-:Y:S01]  /*6d00*/  @P1 FFMA.FTZ R6, R8, R3, R9 ;  /* 0x0000000308061223 */ /* 0x000fe20000010009 */
[----:B------:R-:W-:Y:S01]  /*6d10*/  @P2 FFMA.FTZ R7, R13, R5, R0 ;  /* 0x000000050d072223 */ /* 0x000fe20000010000 */
[----:B------:R-:W-:Y:S06]  /*6d20*/  BAR.ARV 0xe, 0x100 ;  /* 0x0384000000007b1d */ /* 0x000fec0000002000 */
.L_x_3006:
[----:B------:R-:W-:Y:S05]  /*6d30*/  @P0 BRA `(.L_x_3036) ;  /* 0x0000002000e00947 */ /* 0x000fea0003800000 */
[----:B------:R-:W2:Y:S01]  /*6d40*/  S2R R0, SR_TID.X ;  /* 0x0000000000007919 */ /* 0x000ea20000002100 */
[----:B------:R-:W4:Y:S01]  /*6d50*/  S2UR UR5, SR_CgaCtaId ;  /* 0x00000000000579c3 */ /* 0x000f220000008800 */
[----:B------:R-:W-:Y:S01]  /*6d60*/  UMOV UR4, 0x400 ;  /* 0x0000040000047882 */ /* 0x000fe20000000000 */
[----:B------:R-:W-:-:S06]  /*6d70*/  IADD3 R3, -R2, RZ, RZ ;  /* 0x000000ff02037210 */ /* 0x000fcc0007ffe1ff */
[----:B------:R-:W-:Y:S01]  /*6d80*/  BAR.SYNC.DEFER_BLOCKING 0x1, 0x100 ;  /* 0x0044000000007b1d */ /* 0x000fe20000010000 */
[----:B------:R-:W-:-:S07]  /*6d90*/  SHF.R.S32.HI R19, RZ, 0x1f, R2 ;  /* 0x0000001fff137819 */ /* 0x000fce0000011402 */
[----:B------:R-:W5:Y:S08]  /*6da0*/  S2UR UR6, SR_CTAID.Y ;  /* 0x00000000000679c3 */ /* 0x000f700000002600 */
[----:B------:R-:W5:Y:S01]  /*6db0*/  LDC R4, c[0x0][0xc50] ;  /* 0x00031400ff047b82 */ /* 0x000f620000000800 */
[----:B----4-:R-:W-:-:S07]  /*6dc0*/  ULEA UR4, UR5, UR4, 0x18 ;  /* 0x0000000405047291 */ /* 0x010fce000f8ec03f */
[----:B------:R-:W4:Y:S01]  /*6dd0*/  LDC R9, c[0x0][0xbe8] ;  /* 0x0002fa00ff097b82 */ /* 0x000f220000000800 */
[----:B------:R-:W-:Y:S01]  /*6de0*/  UIADD3 UR4, UR4, 0x28c20, URZ ;  /* 0x00028c2004047890 */ /* 0x000fe2000fffe03f */
[----:B--2---:R-:W-:-:S03]  /*6df0*/  VIADD R152, R0, 0xffffff80 ;  /* 0xffffff8000987836 */ /* 0x004fc60000000000 */
[----:B------:R-:W-:Y:S02]  /*6e00*/  UPRMT UR4, URZ, 0x654, UR4 ;  /* 0x000006543f047896 */ /* 0x000fe40008000004 */
[----:B------:R-:W-:-:S04]  /*6e10*/  SHF.R.S32.HI R21, RZ, 0x1f, R152 ;  /* 0x0000001fff157819 */ /* 0x000fc80000011498 */
[----:B01----:R-:W-:Y:S01]  /*6e20*/  LEA.HI R5, R21, R152, RZ, 0x7 ;  /* 0x0000009815057211 */ /* 0x003fe200078f38ff */
[----:B-----5:R-:W-:Y:S02]  /*6e30*/  IMAD R3, R4, R3, UR6 ;  /* 0x0000000604037e24 */ /* 0x020fe4000f8e0203 */
[----:B------:R-:W-:Y:S01]  /*6e40*/  SYNCS.ARRIVE.TRANS64.RED.A1T0 RZ, [UR4], RZ ;  /* 0x000000ffffff79a7 */ /* 0x000fe20008100404 */
[----:B------:R-:W-:Y:S02]  /*6e50*/  SHF.R.S32.HI R8, RZ, 0x7, R5 ;  /* 0x00000007ff087819 */ /* 0x000fe40000011405 */
[----:B------:R-:W-:Y:S02]  /*6e60*/  LOP3.LUT R11, R5, 0xffffff80, RZ, 0xc0, !PT ;  /* 0xffffff80050b7812 */ /* 0x000fe400078ec0ff */
[----:B------:R-:W-:Y:S01]  /*6e70*/  SHF.R.S32.HI R4, RZ, 0x1f, R3 ;  /* 0x0000001fff047819 */ /* 0x000fe20000011403 */
[----:B------:R-:W0:Y:S02]  /*6e80*/  SHFL.IDX PT, R10, R8, RZ, 0x1f ;  /* 0x00001fff080a7589 */ /* 0x000e2400000e0000 */
[----:B------:R-:W-:-:S05]  /*6e90*/  IMAD.IADD R0, R152, 0x1, -R11 ;  /* 0x0000000198007824 */ /* 0x000fca00078e0a0b */
[----:B------:R-:W-:Y:S02]  /*6ea0*/  SHF.R.S32.HI R157, RZ, 0x1f, R0 ;  /* 0x0000001fff9d7819 */ /* 0x000fe40000011400 */
[----:B0-----:R-:W-:Y:S02]  /*6eb0*/  ISETP.NE.AND P0, PT, R10, RZ, PT ;  /* 0x000000ff0a00720c */ /* 0x001fe40003f05270 */
[----:B------:R-:W-:-:S11]  /*6ec0*/  LEA.HI R10, R157, R0, RZ, 0x2 ;  /* 0x000000009d0a7211 */ /* 0x000fd600078f10ff */
[----:B----4-:R-:W-:Y:S05]  /*6ed0*/  @P0 BRA `(.L_x_3037) ;  /* 0x0000000400380947 */ /* 0x010fea0003800000 */
[----:B------:R-:W0:Y:S01]  /*6ee0*/  LDC R18, c[0x0][0xbe8] ;  /* 0x0002fa00ff127b82 */ /* 0x000e220000000800 */
[----:B------:R-:W-:Y:S01]  /*6ef0*/  LOP3.LUT R5, R5, 0xffffff80, RZ, 0xc0, !PT ;  /* 0xffffff8005057812 */ /* 0x000fe200078ec0ff */
[----:B------:R-:W1:Y:S01]  /*6f00*/  S2R R16, SR_CTAID.X ;  /* 0x0000000000107919 */ /* 0x000e620000002500 */
[----:B------:R-:W-:-:S03]  /*6f10*/  ULDC.64 UR4, c[0x0][0xbd0] ;  /* 0x0002f40000047ab9 */ /* 0x000fc60000000a00 */
[----:B------:R-:W-:Y:S01]  /*6f20*/  IMAD.IADD R153, R152, 0x1, -R5 ;  /* 0x0000000198997824 */ /* 0x000fe200078e0a05 */
[----:B------:R-:W-:Y:S01]  /*6f30*/  LEA.HI R5, R21, R152, RZ, 0x2 ;  /* 0x0000009815057211 */ /* 0x000fe200078f10ff */
[----:B------:R-:W2:Y:S03]  /*6f40*/  S2UR UR6, SR_CTAID.Z ;  /* 0x00000000000679c3 */ /* 0x000ea60000002700 */
[----:B------:R-:W-:Y:S02]  /*6f50*/  SHF.R.S32.HI R12, RZ, 0x1f, R153 ;  /* 0x0000001fff0c7819 */ /* 0x000fe40000011499 */
[----:B------:R-:W-:Y:S02]  /*6f60*/  LOP3.LUT R5, R5, 0xfffffffc, RZ, 0xc0, !PT ;  /* 0xfffffffc05057812 */ /* 0x000fe400078ec0ff */
[CC--:B------:R-:W-:Y:S01]  /*6f70*/  LEA.HI R154, R12.reuse, R153.reuse, RZ, 0x2 ;  /* 0x000000990c9a7211 */ /* 0x0c0fe200078f10ff */
[----:B------:R-:W4:Y:S01]  /*6f80*/  LDC.64 R22, c[0x0][0xbd8] ;  /* 0x0002f600ff167b82 */ /* 0x000f220000000a00 */
[----:B------:R-:W-:Y:S01]  /*6f90*/  LEA.HI R13, R12, R153, RZ, 0x5 ;  /* 0x000000990c0d7211 */ /* 0x000fe200078f28ff */
[----:B------:R-:W-:Y:S01]  /*6fa0*/  IMAD.IADD R5, R152, 0x1, -R5 ;  /* 0x0000000198057824 */ /* 0x000fe200078e0a05 */
[----:B------:R-:W-:-:S02]  /*6fb0*/  SHF.R.S32.HI R11, RZ, 0x2, R154 ;  /* 0x00000002ff0b7819 */ /* 0x000fc4000001149a */
[----:B------:R-:W-:Y:S02]  /*6fc0*/  SHF.R.S32.HI R14, RZ, 0x1f, R154 ;  /* 0x0000001fff0e7819 */ /* 0x000fe4000001149a */
[----:B------:R-:W-:Y:S02]  /*6fd0*/  SHF.R.S32.HI R13, RZ, 0x5, R13 ;  /* 0x00000005ff0d7819 */ /* 0x000fe4000001140d */
[----:B0-----:R-:W-:Y:S02]  /*6fe0*/  ISETP.NE.AND P0, PT, R18, 0x1, PT ;  /* 0x000000011200780c */ /* 0x001fe40003f05270 */
[----:B------:R-:W-:Y:S02]  /*6ff0*/  LEA.HI R14, R14, R11, RZ, 0x3 ;  /* 0x0000000b0e0e7211 */ /* 0x000fe400078f18ff */
[----:B------:R-:W-:Y:S02]  /*7000*/  LOP3.LUT R154, R154, 0x7ffffffc, RZ, 0xc0, !PT ;  /* 0x7ffffffc9a9a7812 */ /* 0x000fe400078ec0ff */
[----:B------:R-:W-:-:S03]  /*7010*/  LOP3.LUT R14, R14, 0xfffffff8, RZ, 0xc0, !PT ;  /* 0xfffffff80e0e7812 */ /* 0x000fc600078ec0ff */
[----:B------:R-:W-:Y:S02]  /*7020*/  IMAD.IADD R154, R153, 0x1, -R154 ;  /* 0x00000001999a7824 */ /* 0x000fe400078e0a9a */
[----:B------:R-:W-:Y:S01]  /*7030*/  IMAD.IADD R14, R11, 0x1, -R14 ;  /* 0x000000010b0e7824 */ /* 0x000fe200078e0a0e */
[----:B------:R-:W-:Y:S01]  /*7040*/  LEA.HI R11, R5, R5, RZ, 0x1 ;  /* 0x00000005050b7211 */ /* 0x000fe200078f08ff */
[----:B------:R-:W0:Y:S01]  /*7050*/  @P0 LDC R20, c[0x0][0xbec] ;  /* 0x0002fb00ff140b82 */ /* 0x000e220000000800 */
[----:B------:R-:W-:Y:S02]  /*7060*/  IMAD.SHL.U32 R154, R154, 0x2, RZ ;  /* 0x000000029a9a7824 */ /* 0x000fe400078e00ff */
[----:B------:R-:W-:Y:S01]  /*7070*/  LOP3.LUT R12, R11, 0x1ffffffe, RZ, 0xc0, !PT ;  /* 0x1ffffffe0b0c7812 */ /* 0x000fe200078ec0ff */
[----:B------:R-:W-:Y:S02]  /*7080*/  IMAD R155, R13, 0x10, R14 ;  /* 0x000000100d9b7824 */ /* 0x000fe400078e020e */
[----:B------:R-:W-:-:S02]  /*7090*/  IMAD R11, R19, UR4, RZ ;  /* 0x00000004130b7c24 */ /* 0x000fc4000f8e02ff */
[----:B------:R-:W5:Y:S01]  /*70a0*/  @P0 LDC R17, c[0x0][0xbf0] ;  /* 0x0002fc00ff110b82 */ /* 0x000f620000000800 */
[----:B------:R-:W-:Y:S02]  /*70b0*/  IMAD.IADD R5, R5, 0x1, -R12 ;  /* 0x0000000105057824 */ /* 0x000fe400078e0a0c */
[----:B------:R-:W-:Y:S01]  /*70c0*/  IMAD.WIDE.U32 R12, R2, UR4, RZ ;  /* 0x00000004020c7c25 */ /* 0x000fe2000f8e00ff */
[----:B--2---:R-:W-:-:S03]  /*70d0*/  USHF.R.S32.HI UR4, URZ, 0x1f, UR6 ;  /* 0x0000001f3f047899 */ /* 0x004fc60008011406 */
[----:B------:R-:W-:Y:S02]  /*70e0*/  IMAD R5, R5, 0x8, R155 ;  /* 0x0000000805057824 */ /* 0x000fe400078e029b */
[----:B------:R-:W-:Y:S02]  /*70f0*/  IMAD R11, R2, UR5, R11 ;  /* 0x00000005020b7c24 */ /* 0x000fe4000f8e020b */
[----:B----4-:R-:W-:Y:S01]  /*7100*/  IMAD R14, R22, UR4, RZ ;  /* 0x00000004160e7c24 */ /* 0x010fe2000f8e02ff */
[----:B------:R-:W-:Y:S01]  /*7110*/  ULDC.64 UR4, c[0x0][0xbe0] ;  /* 0x0002f80000047ab9 */ /* 0x000fe20000000a00 */
[----:B-1----:R-:W-:Y:S02]  /*7120*/  IMAD R5, R16, 0x40, R5 ;  /* 0x0000004010057824 */ /* 0x002fe400078e0205 */
[----:B------:R-:W-:Y:S02]  /*7130*/  IMAD R15, R23, UR6, R14 ;  /* 0x00000006170f7c24 */ /* 0x000fe4000f8e020e */
[----:B0-----:R-:W-:-:S04]  /*7140*/  @P0 IMAD.HI.U32 R14, R5, R20, RZ ;  /* 0x00000014050e0227 */ /* 0x001fc800078e00ff */
[----:B------:R-:W-:Y:S01]  /*7150*/  IMAD.IADD R13, R13, 0x1, R11 ;  /* 0x000000010d0d7824 */ /* 0x000fe200078e020b */
[----:B------:R-:W-:Y:S02]  /*7160*/  MOV R11, R5 ;  /* 0x00000005000b7202 */ /* 0x000fe40000000f00 */
[----:B-----5:R-:W-:Y:S01]  /*7170*/  @P0 SHF.R.U32.HI R11, RZ, R17, R14 ;  /* 0x00000011ff0b0219 */ /* 0x020fe2000001160e */
[----:B------:R-:W-:-:S04]  /*7180*/  IMAD.WIDE.U32 R12, R22, UR6, R12 ;  /* 0x00000006160c7c25 */ /* 0x000fc8000f8e000c */
[----:B------:R-:W-:Y:S02]  /*7190*/  IMAD.IADD R13, R13, 0x1, R15 ;  /* 0x000000010d0d7824 */ /* 0x000fe400078e020f */
[----:B------:R-:W-:Y:S02]  /*71a0*/  IMAD.MOV R15, RZ, RZ, -R11 ;  /* 0x000000ffff0f7224 */ /* 0x000fe400078e0a0b */
[----:B------:R-:W-:Y:S02]  /*71b0*/  IMAD R14, R4, UR4, RZ ;  /* 0x00000004040e7c24 */ /* 0x000fe4000f8e02ff */
[----:B------:R-:W-:-:S04]  /*71c0*/  IMAD.WIDE.U32 R12, R3, UR4, R12 ;  /* 0x00000004030c7c25 */ /* 0x000fc8000f8e000c */
[----:B------:R-:W-:Y:S01]  /*71d0*/  IMAD R5, R18, R15, R5 ;  /* 0x0000000f12057224 */ /* 0x000fe200078e0205 */
[----:B------:R-:W-:Y:S01]  /*71e0*/  SHF.R.S32.HI R15, RZ, 0x1f, R11 ;  /* 0x0000001fff0f7819 */ /* 0x000fe2000001140b */
[----:B------:R-:W-:Y:S01]  /*71f0*/  IMAD R14, R3, UR5, R14 ;  /* 0x00000005030e7c24 */ /* 0x000fe2000f8e020e */
[----:B------:R-:W-:Y:S01]  /*7200*/  IADD3 R12, P0, R11, R12, RZ ;  /* 0x0000000c0b0c7210 */ /* 0x000fe20007f1e0ff */
[----:B------:R-:W-:Y:S01]  /*7210*/  ULDC.64 UR4, c[0x0][0xbc8] ;  /* 0x0002f20000047ab9 */ /* 0x000fe20000000a00 */
[----:B------:R-:W-:Y:S02]  /*7220*/  SHF.R.S32.HI R11, RZ, 0x1f, R5 ;  /* 0x0000001fff0b7819 */ /* 0x000fe40000011405 */
[----:B------:R-:W-:-:S03]  /*7230*/  IADD3.X R13, R15, R13, R14, P0, !PT ;  /* 0x0000000d0f0d7210 */ /* 0x000fc600007fe40e */
[----:B------:R-:W-:Y:S01]  /*7240*/  IMAD R14, R11, UR4, RZ ;  /* 0x000000040b0e7c24 */ /* 0x000fe2000f8e02ff */
[----:B------:R-:W-:Y:S01]  /*7250*/  LEA.HI R11, R8, R8, RZ, 0x1 ;  /* 0x00000008080b7211 */ /* 0x000fe200078f08ff */
[----:B------:R-:W-:-:S03]  /*7260*/  IMAD.WIDE.U32 R12, R5, UR4, R12 ;  /* 0x00000004050c7c25 */ /* 0x000fc6000f8e000c */
[----:B------:R-:W-:Y:S01]  /*7270*/  LOP3.LUT R11, R11, 0xfffffe, RZ, 0xc0, !PT ;  /* 0x00fffffe0b0b7812 */ /* 0x000fe200078ec0ff */
[----:B------:R-:W-:Y:S01]  /*7280*/  IMAD R5, R5, UR5, R14 ;  /* 0x0000000505057c24 */ /* 0x000fe2000f8e020e */
[----:B------:R-:W-:Y:S02]  /*7290*/  ULDC.64 UR4, c[0x0][0xba8] ;  /* 0x0002ea0000047ab9 */ /* 0x000fe40000000a00 */
[----:B------:R-:W-:Y:S01]  /*72a0*/  LEA R17, P0, R12, UR4, 0x2 ;  /* 0x000000040c117c11 */ /* 0x000fe2000f8010ff */
[----:B------:R-:W-:Y:S01]  /*72b0*/  IMAD.IADD R5, R13, 0x1, R5 ;  /* 0x000000010d057824 */ /* 0x000fe200078e0205 */
[----:B------:R-:W-:Y:S01]  /*72c0*/  ULDC UR4, c[0x0][0xa88] ;  /* 0x0002a20000047ab9 */ /* 0x000fe20000000800 */
[----:B------:R-:W-:Y:S02]  /*72d0*/  IMAD.IADD R11, R8, 0x1, -R11 ;  /* 0x00000001080b7824 */ /* 0x000fe400078e0a0b */
[----:B------:R-:W-:Y:S01]  /*72e0*/  SHFL.IDX PT, R14, R17, 0x1, 0x1c1f ;  /* 0x003c1f00110e7f89 */ /* 0x000fe200000e0000 */
[----:B------:R-:W-:Y:S01]  /*72f0*/  LEA.HI.X R20, R12, UR5, R5, 0x2, P0 ;  /* 0x000000050c147c11 */ /* 0x000fe200080f1405 */
[----:B------:R-:W-:-:S02]  /*7300*/  IMAD.U32 R11, R11, -0x100, RZ ;  /* 0xffffff000b0b7824 */ /* 0x000fc400078e00ff */
[----:B------:R-:W-:Y:S01]  /*7310*/  SHFL.IDX PT, R12, R17, RZ, 0x1c1f ;  /* 0x001c1fff110c7589 */ /* 0x000fe200000e0000 */
[----:B------:R-:W-:Y:S02]  /*7320*/  IMAD R5, R16, 0x40, R155 ;  /* 0x0000004010057824 */ /* 0x000fe400078e029b */
[----:B------:R-:W-:Y:S01]  /*7330*/  IMAD R16, R18, UR4, RZ ;  /* 0x0000000412107c24 */ /* 0x000fe2000f8e02ff */
[----:B------:R-:W0:Y:S01]  /*7340*/  SHFL.IDX PT, R13, R20, RZ, 0x1c1f ;  /* 0x001c1fff140d7589 */ /* 0x000e2200000e0000 */
[----:B------:R-:W-:Y:S01]  /*7350*/  ISETP.NE.AND P0, PT, R154, R11, PT ;  /* 0x0000000b9a00720c */ /* 0x000fe20003f05270 */
[C---:B------:R-:W-:Y:S02]  /*7360*/  VIADD R11, R5.reuse, 0x8 ;  /* 0x00000008050b7836 */ /* 0x040fe40000000000 */
[----:B------:R-:W1:Y:S01]  /*7370*/  SHFL.IDX PT, R15, R20, 0x1, 0x1c1f ;  /* 0x003c1f00140f7f89 */ /* 0x000e6200000e0000 */
[-C--:B------:R-:W-:Y:S02]  /*7380*/  ISETP.GE.OR P1, PT, R5, R16.reuse, P0 ;  /* 0x000000100500720c */ /* 0x080fe40000726670 */
[----:B------:R-:W-:-:S11]  /*7390*/  ISETP.GE.OR P0, PT, R11, R16, P0 ;  /* 0x000000100b00720c */ /* 0x000fd60000706670 */
[----:B0-----:R0:W-:Y:S04]  /*73a0*/  @!P1 ST.E desc[UR42][R12.64], R6 ;  /* 0x000000060c009985 */ /* 0x0011e8000c10192a */
[----:B-1----:R0:W-:Y:S02]  /*73b0*/  @!P0 ST.E desc[UR42][R14.64], R7 ;  /* 0x000000070e008985 */ /* 0x0021e4000c10192a */
.L_x_3037:
[----:B------:R-:W-:Y:S01]  /*73c0*/  ISETP.NE.AND P0, PT, R9, 0x1, PT ;  /* 0x000000010900780c */ /* 0x000fe20003f05270 */
[----:B0-----:R-:W0:Y:S01]  /*73d0*/  S2R R15, SR_CTAID.X ;  /* 0x00000000000f7919 */ /* 0x001e220000002500 */
[--C-:B------:R-:W-:Y:S01]  /*73e0*/  SHF.R.S32.HI R5, RZ, 0x2, R10.reuse ;  /* 0x00000002ff057819 */ /* 0x100fe2000001140a */
[----:B------:R-:W1:Y:S01]  /*73f0*/  S2UR UR6, SR_CTAID.Z ;  /* 0x00000000000679c3 */ /* 0x000e620000002700 */
[----:B------:R-:W-:Y:S01]  /*7400*/  SHF.R.S32.HI R6, RZ, 0x1f, R10 ;  /* 0x0000001fff067819 */ /* 0x000fe2000001140a */
[----:B------:R-:W-:Y:S01]  /*7410*/  ULDC.64 UR4, c[0x0][0xb38] ;  /* 0x0002ce0000047ab9 */ /* 0x000fe20000000a00 */
[----:B------:R-:W-:Y:S01]  /*7420*/  LEA.HI R21, R21, R152, RZ, 0x2 ;  /* 0x0000009815157211 */ /* 0x000fe200078f10ff */
[----:B------:R-:W-:Y:S01]  /*7430*/  BSSY B0, `(.L_x_3038) ;  /* 0x0000101000007945 */ /* 0x000fe20003800000 */
[----:B------:R-:W-:Y:S02]  /*7440*/  LEA.HI R6, R6, R5, RZ, 0x3 ;  /* 0x0000000506067211 */ /* 0x000fe400078f18ff */
[----:B------:R-:W-:Y:S01]  /*7450*/  LOP3.LUT R21, R21, 0xfffffffc, RZ, 0xc0, !PT ;  /* 0xfffffffc15157812 */ /* 0x000fe200078ec0ff */
[----:B------:R-:W2:Y:S01]  /*7460*/  LDC.64 R12, c[0x0][0xb40] ;  /* 0x0002d000ff0c7b82 */ /* 0x000ea20000000a00 */
[----:B------:R-:W-:-:S02]  /*7470*/  LOP3.LUT R6, R6, 0xfffffff8, RZ, 0xc0, !PT ;  /* 0xfffffff806067812 */ /* 0x000fc400078ec0ff */
[----:B------:R-:W-:Y:S02]  /*7480*/  IADD3 R21, R152, -R21, RZ ;  /* 0x8000001598157210 */ /* 0x000fe40007ffe0ff */
[----:B------:R-:W-:Y:S01]  /*7490*/  LEA.HI R157, R157, R0, RZ, 0x5 ;  /* 0x000000009d9d7211 */ /* 0x000fe200078f28ff */
[----:B------:R-:W-:Y:S01]  /*74a0*/  IMAD.IADD R14, R5, 0x1, -R6 ;  /* 0x00000001050e7824 */ /* 0x000fe200078e0a06 */
[----:B------:R-:W-:Y:S01]  /*74b0*/  LEA.HI R5, R21, R21, RZ, 0x1 ;  /* 0x0000001515057211 */ /* 0x000fe200078f08ff */
[----:B------:R-:W4:Y:S01]  /*74c0*/  @P0 LDC R16, c[0x0][0xbec] ;  /* 0x0002fb00ff100b82 */ /* 0x000f220000000800 */
[----:B------:R-:W-:Y:S02]  /*74d0*/  SHF.R.S32.HI R157, RZ, 0x5, R157 ;  /* 0x00000005ff9d7819 */ /* 0x000fe4000001149d */
[----:B------:R-:W-:Y:S01]  /*74e0*/  LOP3.LUT R6, R5, 0x1ffffffe, RZ, 0xc0, !PT ;  /* 0x1ffffffe05067812 */ /* 0x000fe200078ec0ff */
[----:B------:R-:W-:Y:S02]  /*74f0*/  IMAD R5, R19, UR4, RZ ;  /* 0x0000000413057c24 */ /* 0x000fe4000f8e02ff */
[----:B------:R-:W-:-:S02]  /*7500*/  IMAD R14, R157, 0x10, R14 ;  /* 0x000000109d0e7824 */ /* 0x000fc400078e020e */
[----:B------:R-:W5:Y:S01]  /*7510*/  @P0 LDC R17, c[0x0][0xbf0] ;  /* 0x0002fc00ff110b82 */ /* 0x000f620000000800 */
[----:B------:R-:W-:Y:S02]  /*7520*/  IMAD.IADD R21, R21, 0x1, -R6 ;  /* 0x0000000115157824 */ /* 0x000fe400078e0a06 */
[----:B------:R-:W-:Y:S01]  /*7530*/  IMAD.WIDE.U32 R6, R2, UR4, RZ ;  /* 0x0000000402067c25 */ /* 0x000fe2000f8e00ff */
[----:B-1----:R-:W-:-:S03]  /*7540*/  USHF.R.S32.HI UR4, URZ, 0x1f, UR6 ;  /* 0x0000001f3f047899 */ /* 0x002fc60008011406 */
[----:B------:R-:W-:Y:S02]  /*7550*/  IMAD R5, R2, UR5, R5 ;  /* 0x0000000502057c24 */ /* 0x000fe4000f8e0205 */
[----:B------:R-:W-:Y:S02]  /*7560*/  IMAD R21, R21, 0x8, R14 ;  /* 0x0000000815157824 */ /* 0x000fe400078e020e */
[----:B------:R-:W-:Y:S02]  /*7570*/  IMAD.IADD R7, R7, 0x1, R5 ;  /* 0x0000000107077824 */ /* 0x000fe400078e0205 */
[----:B--2---:R-:W-:Y:S01]  /*7580*/  IMAD R2, R12, UR4, RZ ;  /* 0x000000040c027c24 */ /* 0x004fe2000f8e02ff */
[----:B------:R-:W-:Y:S01]  /*7590*/  ULDC.64 UR4, c[0x0][0xb48] ;  /* 0x0002d20000047ab9 */ /* 0x000fe20000000a00 */
[----:B0-----:R-:W-:Y:S02]  /*75a0*/  IMAD R21, R15, 0x40, R21 ;  /* 0x000000400f157824 */ /* 0x001fe400078e0215 */
[----:B------:R-:W-:-:S02]  /*75b0*/  IMAD R11, R13, UR6, R2 ;  /* 0x000000060d0b7c24 */ /* 0x000fc4000f8e0202 */
[----:B------:R-:W-:-:S04]  /*75c0*/  IMAD.WIDE.U32 R6, R12, UR6, R6 ;  /* 0x000000060c067c25 */ /* 0x000fc8000f8e0006 */
[----:B----4-:R-:W-:-:S04]  /*75d0*/  @P0 IMAD.HI.U32 R16, R21, R16, RZ ;  /* 0x0000001015100227 */ /* 0x010fc800078e00ff */
[----:B------:R-:W-:Y:S02]  /*75e0*/  IMAD R4, R4, UR4, RZ ;  /* 0x0000000404047c24 */ /* 0x000fe4000f8e02ff */
[----:B------:R-:W-:Y:S01]  /*75f0*/  IMAD.MOV.U32 R5, RZ, RZ, R21 ;  /* 0x000000ffff057224 */ /* 0x000fe200078e0015 */
[----:B-----5:R-:W-:Y:S01]  /*7600*/  @P0 SHF.R.U32.HI R5, RZ, R17, R16 ;  /* 0x00000011ff050219 */ /* 0x020fe20000011610 */
[----:B------:R-:W-:Y:S02]  /*7610*/  IMAD.IADD R7, R7, 0x1, R11 ;  /* 0x0000000107077824 */ /* 0x000fe400078e020b */
[C---:B------:R-:W-:Y:S01]  /*7620*/  IMAD R11, R3.reuse, UR5, R4 ;  /* 0x00000005030b7c24 */ /* 0x040fe2000f8e0204 */
[----:B------:R-:W-:Y:S01]  /*7630*/  SHF.R.S32.HI R4, RZ, 0x1f, R5 ;  /* 0x0000001fff047819 */ /* 0x000fe20000011405 */
[----:B------:R-:W-:Y:S01]  /*7640*/  IMAD.WIDE.U32 R2, R3, UR4, R6 ;  /* 0x0000000403027c25 */ /* 0x000fe2000f8e0006 */
[----:B------:R-:W-:Y:S01]  /*7650*/  ULDC.64 UR4, c[0x0][0xb30] ;  /* 0x0002cc0000047ab9 */ /* 0x000fe20000000a00 */
[----:B------:R-:W-:-:S02]  /*7660*/  LEA.HI R6, R8, R8, RZ, 0x1 ;  /* 0x0000000808067211 */ /* 0x000fc400078f08ff */
[----:B------:R-:W-:Y:S01]  /*7670*/  IMAD.MOV R12, RZ, RZ, -R5 ;  /* 0x000000ffff0c7224 */ /* 0x000fe200078e0a05 */
[----:B------:R-:W-:Y:S01]  /*7680*/  IADD3 R3, R3, R11, RZ ;  /* 0x0000000b03037210 */ /* 0x000fe20007ffe0ff */
[----:B------:R-:W-:Y:S01]  /*7690*/  IMAD R4, R4, UR4, RZ ;  /* 0x0000000404047c24 */ /* 0x000fe2000f8e02ff */
[----:B------:R-:W-:Y:S01]  /*76a0*/  LOP3.LUT R13, R6, 0xfffffe, RZ, 0xc0, !PT ;  /* 0x00fffffe060d7812 */ /* 0x000fe200078ec0ff */
[----:B------:R-:W-:Y:S02]  /*76b0*/  IMAD R7, R9, R12, R21 ;  /* 0x0000000c09077224 */ /* 0x000fe400078e0215 */
[C---:B------:R-:W-:Y:S02]  /*76c0*/  IMAD R11, R5.reuse, UR5, R4 ;  /* 0x00000005050b7c24 */ /* 0x040fe4000f8e0204 */
[----:B------:R-:W-:Y:S01]  /*76d0*/  IMAD.WIDE.U32 R2, R5, UR4, R2 ;  /* 0x0000000405027c25 */ /* 0x000fe2000f8e0002 */
[----:B------:R-:W-:Y:S01]  /*76e0*/  SHF.R.S32.HI R4, RZ, 0x1f, R7 ;  /* 0x0000001fff047819 */ /* 0x000fe20000011407 */
[----:B------:R-:W-:-:S02]  /*76f0*/  ULDC.64 UR4, c[0x0][0xb28] ;  /* 0x0002ca0000047ab9 */ /* 0x000fc40000000a00 */
[----:B------:R-:W-:Y:S01]  /*7700*/  IMAD.IADD R3, R3, 0x1, R11 ;  /* 0x0000000103037824 */ /* 0x000fe200078e020b */
[----:B------:R-:W-:Y:S01]  /*7710*/  LOP3.LUT R11, R10, 0x7ffffffc, RZ, 0xc0, !PT ;  /* 0x7ffffffc0a0b7812 */ /* 0x000fe200078ec0ff */
[----:B------:R-:W-:Y:S02]  /*7720*/  IMAD R4, R4, UR4, RZ ;  /* 0x0000000404047c24 */ /* 0x000fe4000f8e02ff */
[----:B------:R-:W-:-:S04]  /*7730*/  IMAD.WIDE.U32 R2, R7, UR4, R2 ;  /* 0x0000000407027c25 */ /* 0x000fc8000f8e0002 */
[----:B------:R-:W-:Y:S01]  /*7740*/  IMAD R5, R7, UR5, R4 ;  /* 0x0000000507057c24 */ /* 0x000fe2000f8e0204 */
[----:B------:R-:W-:Y:S01]  /*7750*/  ULDC.64 UR4, c[0x0][0xb00] ;  /* 0x0002c00000047ab9 */ /* 0x000fe20000000a00 */
[----:B------:R-:W-:Y:S01]  /*7760*/  IMAD R7, R15, 0x40, R14 ;  /* 0x000000400f077824 */ /* 0x000fe200078e020e */
[----:B------:R-:W-:Y:S01]  /*7770*/  LEA R4, P0, R2, UR4, 0x2 ;  /* 0x0000000402047c11 */ /* 0x000fe2000f8010ff */
[----:B------:R-:W-:Y:S01]  /*7780*/  ULDC UR4, c[0x0][0xa88] ;  /* 0x0002a20000047ab9 */ /* 0x000fe20000000800 */
[----:B------:R-:W-:Y:S02]  /*7790*/  IMAD.IADD R5, R3, 0x1, R5 ;  /* 0x0000000103057824 */ /* 0x000fe400078e0205 */
[----:B------:R-:W-:Y:S02]  /*77a0*/  IMAD R6, R9, UR4, RZ ;  /* 0x0000000409067c24 */ /* 0x000fe4000f8e02ff */
[----:B------:R-:W-:Y:S01]  /*77b0*/  IMAD.IADD R13, R8, 0x1, -R13 ;  /* 0x00000001080d7824 */ /* 0x000fe200078e0a0d */
[----:B------:R-:W-:Y:S01]  /*77c0*/  LEA.HI.X R5, R2, UR5, R5, 0x2, P0 ;  /* 0x0000000502057c11 */ /* 0x000fe200080f1405 */
[----:B------:R-:W-:Y:S01]  /*77d0*/  IMAD.IADD R0, R0, 0x1, -R11 ;  /* 0x0000000100007824 */ /* 0x000fe200078e0a0b */
[----:B------:R-:W-:Y:S01]  /*77e0*/  ISETP.GE.AND P0, PT, R7, R6, PT ;  /* 0x000000060700720c */ /* 0x000fe20003f06270 */
[----:B------:R0:W1:Y:S02]  /*77f0*/  SHFL.IDX PT, R2, R4, RZ, 0x1c1f ;  /* 0x001c1fff04027589 */ /* 0x00006400000e0000 */
[----:B------:R-:W-:-:S02]  /*7800*/  IMAD R0, R13, 0x80, R0 ;  /* 0x000000800d007824 */ /* 0x000fc400078e0200 */
[----:B------:R0:W2:Y:S02]  /*7810*/  SHFL.IDX PT, R3, R5, RZ, 0x1c1f ;  /* 0x001c1fff05037589 */ /* 0x0000a400000e0000 */
[----:B------:R-:W-:-:S06]  /*7820*/  IMAD.SHL.U32 R0, R0, 0x2, RZ ;  /* 0x0000000200007824 */ /* 0x000fcc00078e00ff */
[----:B0-----:R-:W-:Y:S05]  /*7830*/  @P0 BRA `(.L_x_3039) ;  /* 0x0000000c00000947 */ /* 0x001fea0003800000 */
[C---:B------:R-:W-:Y:S01]  /*7840*/  VIADD R9, R0.reuse, 0x8 ;  /* 0x0000000800097836 */ /* 0x040fe20000000000 */
[----:B------:R-:W-:Y:S01]  /*7850*/  ULDC UR4, c[0x0][0xac8] ;  /* 0x0002b20000047ab9 */ /* 0x000fe20000000800 */
[C---:B------:R-:W-:Y:S01]  /*7860*/  VIADD R11, R0.reuse, 0x10 ;  /* 0x00000010000b7836 */ /* 0x040fe20000000000 */
[C---:B------:R-:W-:Y:S01]  /*7870*/  IADD3 R13, R0.reuse, 0x18, RZ ;  /* 0x00000018000d7810 */ /* 0x040fe20007ffe0ff */
[C---:B------:R-:W-:Y:S01]  /*7880*/  VIADD R16, R0.reuse, 0x20 ;  /* 0x0000002000107836 */ /* 0x040fe20000000000 */
[C---:B------:R-:W-:Y:S01]  /*7890*/  ISETP.GE.AND P2, PT, R0.reuse, UR4, PT ;  /* 0x0000000400007c0c */ /* 0x040fe2000bf46270 */
        /* <DEDUP_REMOVED lines=10> */
[----:B------:R-:W-:-:S02]  /*7940*/  VIADD R22, R0, 0x50 ;  /* 0x0000005000167836 */ /* 0x000fc40000000000 */
[C---:B------:R-:W-:Y:S01]  /*7950*/  @!P2 LEA.HI R8, R0.reuse, R0, RZ, 0x1 ;  /* 0x000000000008a211 */ /* 0x040fe200078f08ff */
[----:B------:R-:W-:Y:S01]  /*7960*/  VIADD R23, R0, 0x58 ;  /* 0x0000005800177836 */ /* 0x000fe20000000000 */
[----:B------:R-:W-:Y:S02]  /*7970*/  @!P3 LEA.HI R10, R9, R9, RZ, 0x1 ;  /* 0x00000009090ab211 */ /* 0x000fe400078f08ff */
[----:B------:R-:W-:Y:S02]  /*7980*/  @!P4 LEA.HI R12, R11, R11, RZ, 0x1 ;  /* 0x0000000b0b0cc211 */ /* 0x000fe400078f08ff */
[----:B------:R-:W-:Y:S02]  /*7990*/  @!P5 LEA.HI R14, R13, R13, RZ, 0x1 ;  /* 0x0000000d0d0ed211 */ /* 0x000fe400078f08ff */
[----:B------:R-:W-:Y:S02]  /*79a0*/  @!P2 LOP3.LUT R9, R8, 0xfffffffe, RZ, 0xc0, !PT ;  /* 0xfffffffe0809a812 */ /* 0x000fe400078ec0ff */
[----:B------:R-:W-:-:S02]  /*79b0*/  @!P3 LOP3.LUT R11, R10, 0xfffffffe, RZ, 0xc0, !PT ;  /* 0xfffffffe0a0bb812 */ /* 0x000fc400078ec0ff */
[----:B------:R-:W-:Y:S01]  /*79c0*/  @!P4 LOP3.LUT R13, R12, 0xfffffffe, RZ, 0xc0, !PT ;  /* 0xfffffffe0c0dc812 */ /* 0x000fe200078ec0ff */
[--C-:B-12---:R-:W-:Y:S01]  /*79d0*/  @!P2 IMAD.WIDE R8, R9, 0x4, R2.reuse ;  /* 0x000000040908a825 */ /* 0x106fe200078e0202 */
[----:B------:R-:W-:Y:S02]  /*79e0*/  @!P5 LOP3.LUT R15, R14, 0xfffffffe, RZ, 0xc0, !PT ;  /* 0xfffffffe0e0fd812 */ /* 0x000fe400078ec0ff */
[----:B------:R-:W-:Y:S01]  /*79f0*/  ISETP.GE.AND P6, PT, R22, UR4, PT ;  /* 0x0000000416007c0c */ /* 0x000fe2000bfc6270 */
[--C-:B------:R-:W-:Y:S01]  /*7a00*/  @!P3 IMAD.WIDE R10, R11, 0x4, R2.reuse ;  /* 0x000000040b0ab825 */ /* 0x100fe200078e0202 */
[----:B------:R0:W-:Y:S01]  /*7a10*/  @!P2 ST.E.64 desc[UR42][R8.64], R24 ;  /* 0x000000180800a985 */ /* 0x0001e2000c101b2a */
[----:B------:R-:W-:Y:S02]  /*7a20*/  ISETP.GE.AND P2, PT, R18, UR4, PT ;  /* 0x0000000412007c0c */ /* 0x000fe4000bf46270 */
[----:B------:R-:W-:Y:S01]  /*7a30*/  @!P4 IMAD.WIDE R12, R13, 0x4, R2 ;  /* 0x000000040d0cc825 */ /* 0x000fe200078e0202 */
[----:B------:R1:W-:Y:S01]  /*7a40*/  @!P3 ST.E.64 desc[UR42][R10.64], R28 ;  /* 0x0000001c0a00b985 */ /* 0x0003e2000c101b2a */
[----:B------:R-:W-:-:S02]  /*7a50*/  ISETP.GE.AND P3, PT, R19, UR4, PT ;  /* 0x0000000413007c0c */ /* 0x000fc4000bf66270 */
[----:B------:R-:W-:Y:S01]  /*7a60*/  @!P5 IMAD.WIDE R14, R15, 0x4, R2 ;  /* 0x000000040f0ed825 */ /* 0x000fe200078e0202 */
[----:B------:R2:W-:Y:S01]  /*7a70*/  @!P4 ST.E.64 desc[UR42][R12.64], R32 ;  /* 0x000000200c00c985 */ /* 0x0005e2000c101b2a */
[----:B------:R-:W-:Y:S02]  /*7a80*/  ISETP.GE.AND P4, PT, R20, UR4, PT ;  /* 0x0000000414007c0c */ /* 0x000fe4000bf86270 */
[----:B------:R-:W-:Y:S01]  /*7a90*/  @!P0 LEA.HI R16, R16, R16, RZ, 0x1 ;  /* 0x0000001010108211 */ /* 0x000fe200078f08ff */
[----:B------:R4:W-:Y:S01]  /*7aa0*/  @!P5 ST.E.64 desc[UR42][R14.64], R36 ;  /* 0x000000240e00d985 */ /* 0x0009e2000c101b2a */
[----:B------:R-:W-:Y:S01]  /*7ab0*/  ISETP.GE.AND P5, PT, R21, UR4, PT ;  /* 0x0000000415007c0c */ /* 0x000fe2000bfa6270 */
[----:B0-----:R-:W-:Y:S01]  /*7ac0*/  VIADD R24, R0, 0x60 ;  /* 0x0000006000187836 */ /* 0x001fe20000000000 */
[----:B------:R-:W-:Y:S02]  /*7ad0*/  @!P1 LEA.HI R17, R17, R17, RZ, 0x1 ;  /* 0x0000001111119211 */ /* 0x000fe400078f08ff */
[----:B------:R-:W-:-:S02]  /*7ae0*/  @!P0 LOP3.LUT R9, R16, 0xfffffffe, RZ, 0xc0, !PT ;  /* 0xfffffffe10098812 */ /* 0x000fc400078ec0ff */
        /* <DEDUP_REMOVED lines=11> */
[----:B------:R-:W-:Y:S02]  /*7ba0*/  @!P3 LOP3.LUT R19, R19, 0xfffffffe, RZ, 0xc0, !PT ;  /* 0xfffffffe1313b812 */ /* 0x000fe400078ec0ff */
[----:B----4-:R-:W-:Y:S01]  /*7bb0*/  @!P4 LOP3.LUT R15, R20, 0xfffffffe, RZ, 0xc0, !PT ;  /* 0xfffffffe140fc812 */ /* 0x010fe200078ec0ff */
[----:B------:R-:W-:Y:S01]  /*7bc0*/  VIADD R20, R0, 0x78 ;  /* 0x0000007800147836 */ /* 0x000fe20000000000 */
[----:B------:R-:W-:Y:S02]  /*7bd0*/  @!P5 LOP3.LUT R21, R21, 0xfffffffe, RZ, 0xc0, !PT ;  /* 0xfffffffe1515d812 */ /* 0x000fe400078ec0ff */
[----:B------:R-:W-:Y:S01]  /*7be0*/  @!P6 LOP3.LUT R17, R22, 0xfffffffe, RZ, 0xc0, !PT ;  /* 0xfffffffe1611e812 */ /* 0x000fe200078ec0ff */
[----:B------:R-:W-:Y:S01]  /*7bf0*/  VIADD R22, R0, 0x88 ;  /* 0x0000008800167836 */ /* 0x000fe20000000000 */
[----:B------:R-:W-:Y:S01]  /*7c00*/  ISETP.GE.AND P1, PT, R23, UR4, PT ;  /* 0x0000000417007c0c */ /* 0x000fe2000bf26270 */
[----:B0-----:R-:W-:Y:S01]  /*7c10*/  @!P2 IMAD.WIDE R8, R13, 0x4, R2 ;  /* 0x000000040d08a825 */ /* 0x001fe200078e0202 */
[----:B------:R-:W-:-:S02]  /*7c20*/  ISETP.GE.AND P0, PT, R24, UR4, PT ;  /* 0x0000000418007c0c */ /* 0x000fc4000bf06270 */
[----:B------:R-:W-:Y:S01]  /*7c30*/  IADD3 R18, R0, 0x68, RZ ;  /* 0x0000006800127810 */ /* 0x000fe20007ffe0ff */
[--C-:B-1----:R-:W-:Y:S01]  /*7c40*/  @!P3 IMAD.WIDE R10, R19, 0x4, R2.reuse ;  /* 0x00000004130ab825 */ /* 0x102fe200078e0202 */
[----:B------:R0:W-:Y:S02]  /*7c50*/  @!P2 ST.E.64 desc[UR42][R8.64], R48 ;  /* 0x000000300800a985 */ /* 0x0001e4000c101b2a */
[----:B------:R-:W-:Y:S01]  /*7c60*/  ISETP.GE.AND P2, PT, R18, UR4, PT ;  /* 0x0000000412007c0c */ /* 0x000fe2000bf46270 */
        /* <DEDUP_REMOVED lines=8> */
[----:B------:R-:W-:Y:S02]  /*7cf0*/  ISETP.GE.AND P5, PT, R20, UR4, PT ;  /* 0x0000000414007c0c */ /* 0x000fe4000bfa6270 */
[C---:B------:R-:W-:Y:S01]  /*7d00*/  VIADD R19, R0.reuse, 0x70 ;  /* 0x0000007000137836 */ /* 0x040fe20000000000 */
[----:B------:R5:W-:Y:S01]  /*7d10*/  @!P6 ST.E.64 desc[UR42][R16.64], R64 ;  /* 0x000000401000e985 */ /* 0x000be2000c101b2a */
[----:B------:R-:W-:Y:S01]  /*7d20*/  VIADD R21, R0, 0x80 ;  /* 0x0000008000157836 */ /* 0x000fe20000000000 */
[----:B------:R-:W-:Y:S02]  /*7d30*/  @!P0 LEA.HI R24, R24, R24, RZ, 0x1 ;  /* 0x0000001818188211 */ /* 0x000fe400078f08ff */
[----:B------:R-:W-:Y:S02]  /*7d40*/  ISETP.GE.AND P6, PT, R19, UR4, PT ;  /* 0x0000000413007c0c */ /* 0x000fe4000bfc6270 */
[----:B------:R-:W-:-:S02]  /*7d50*/  ISETP.GE.AND P4, PT, R21, UR4, PT ;  /* 0x0000000415007c0c */ /* 0x000fc4000bf86270 */
[----:B0-----:R-:W-:Y:S01]  /*7d60*/  @!P1 LOP3.LUT R9, R23, 0xfffffffe, RZ, 0xc0, !PT ;  /* 0xfffffffe17099812 */ /* 0x001fe200078ec0ff */
[----:B------:R-:W-:Y:S01]  /*7d70*/  VIADD R23, R0, 0x90 ;  /* 0x0000009000177836 */ /* 0x000fe20000000000 */
[----:B-1----:R-:W-:Y:S01]  /*7d80*/  @!P0 LOP3.LUT R11, R24, 0xfffffffe, RZ, 0xc0, !PT ;  /* 0xfffffffe180b8812 */ /* 0x002fe200078ec0ff */
[----:B------:R-:W-:Y:S01]  /*7d90*/  VIADD R24, R0, 0x98 ;  /* 0x0000009800187836 */ /* 0x000fe20000000000 */
        /* <DEDUP_REMOVED lines=10> */
[----:B------:R-:W-:Y:S01]  /*7e40*/  @!P6 LOP3.LUT R19, R19, 0xfffffffe, RZ, 0xc0, !PT ;  /* 0xfffffffe1313e812 */ /* 0x000fe200078ec0ff */
[----:B------:R-:W-:Y:S01]  /*7e50*/  VIADD R18, R0, 0xa0 ;  /* 0x000000a000127836 */ /* 0x000fe20000000000 */
[----:B----4-:R-:W-:Y:S01]  /*7e60*/  @!P5 LOP3.LUT R15, R20, 0xfffffffe, RZ, 0xc0, !PT ;  /* 0xfffffffe140fd812 */ /* 0x010fe200078ec0ff */
[----:B------:R-:W-:Y:S01]  /*7e70*/  VIADD R20, R0, 0xb0 ;  /* 0x000000b000147836 */ /* 0x000fe20000000000 */
[----:B------:R-:W-:Y:S02]  /*7e80*/  @!P4 LOP3.LUT R21, R21, 0xfffffffe, RZ, 0xc0, !PT ;  /* 0xfffffffe1515c812 */ /* 0x000fe400078ec0ff */
[----:B-----5:R-:W-:Y:S01]  /*7e90*/  @!P3 LOP3.LUT R17, R22, 0xfffffffe, RZ, 0xc0, !PT ;  /* 0xfffffffe1611b812 */ /* 0x020fe200078ec0ff */
[----:B------:R-:W-:Y:S01]  /*7ea0*/  VIADD R22, R0, 0xc0 ;  /* 0x000000c000167836 */ /* 0x000fe20000000000 */
[----:B------:R-:W-:Y:S01]  /*7eb0*/  ISETP.GE.AND P0, PT, R23, UR4, PT ;  /* 0x0000000417007c0c */ /* 0x000fe2000bf06270 */
[----:B0-----:R-:W-:Y:S01]  /*7ec0*/  @!P2 IMAD.WIDE R8, R13, 0x4, R2 ;  /* 0x000000040d08a825 */ /* 0x001fe200078e0202 */
[----:B------:R-:W-:-:S03]  /*7ed0*/  ISETP.GE.AND P1, PT, R24, UR4, PT ;  /* 0x0000000418007c0c */ /* 0x000fc6000bf26270 */
        /* <DEDUP_REMOVED lines=8> */
[----:B------:R-:W-:-:S02]  /*7f60*/  IADD3 R21, R0, 0xb8, RZ ;  /* 0x000000b800157810 */ /* 0x000fc40007ffe0ff */
[----:B------:R-:W-:Y:S01]  /*7f70*/  @!P3 IMAD.WIDE R16, R17, 0x4, R2 ;  /* 0x000000041110b825 */ /* 0x000fe200078e0202 */
[----:B------:R4:W-:Y:S01]  /*7f80*/  @!P4 ST.E.64 desc[UR42][R14.64], R88 ;  /* 0x000000580e00c985 */ /* 0x0009e2000c101b2a */
[----:B------:R-:W-:Y:S02]  /*7f90*/  ISETP.GE.AND P4, PT, R20, UR4, PT ;  /* 0x0000000414007c0c */ /* 0x000fe4000bf86270 */
[----:B------:R-:W-:Y:S01]  /*7fa0*/  VIADD R19, R0, 0xa8 ;  /* 0x000000a800137836 */ /* 0x000fe20000000000 */
[----:B------:R5:W-:Y:S01]  /*7fb0*/  @!P3 ST.E.64 desc[UR42][R16.64], R92 ;  /* 0x0000005c1000b985 */ /* 0x000be2000c101b2a */
[----:B------:R-:W-:Y:S02]  /*7fc0*/  ISETP.GE.AND P5, PT, R21, UR4, PT ;  /* 0x0000000415007c0c */ /* 0x000fe4000bfa6270 */
[----:B------:R-:W-:Y:S02]  /*7fd0*/  @!P0 LEA.HI R23, R23, R23, RZ, 0x1 ;  /* 0x0000001717178211 */ /* 0x000fe400078f08ff */
[----:B------:R-:W-:-:S02]  /*7fe0*/  ISETP.GE.AND P3, PT, R19, UR4, PT ;  /* 0x0000000413007c0c */ /* 0x000fc4000bf66270 */
[----:B------:R-:W-:Y:S02]  /*7ff0*/  @!P1 LEA.HI R24, R24, R24, RZ, 0x1 ;  /* 0x0000001818189211 */ /* 0x000fe400078f08ff */
[----:B0-----:R-:W-:Y:S02]  /*8000*/  @!P0 LOP3.LUT R9, R23, 0xfffffffe, RZ, 0xc0, !PT ;  /* 0xfffffffe17098812 */ /* 0x001fe400078ec0ff */
[----:B------:R-:W-:Y:S02]  /*8010*/  @!P2 LEA.HI R18, R18, R18, RZ, 0x1 ;  /* 0x000000121212a211 */ /* 0x000fe400078f08ff */
[----:B-1----:R-:W-:Y:S01]  /*8020*/  @!P1 LOP3.LUT R11, R24, 0xfffffffe, RZ, 0xc0, !PT ;  /* 0xfffffffe180b9812 */ /* 0x002fe200078ec0ff */
[--C-:B------:R-:W-:Y:S01]  /*8030*/  @!P0 IMAD.WIDE R8, R9, 0x4, R2.reuse ;  /* 0x0000000409088825 */ /* 0x100fe200078e0202 */
[----:B------:R-:W-:Y:S02]  /*8040*/  @!P4 LEA.HI R20, R20, R20, RZ, 0x1 ;  /* 0x000000141414c211 */ /* 0x000fe400078f08ff */
[----:B--2---:R-:W-:Y:S01]  /*8050*/  @!P2 LOP3.LUT R13, R18, 0xfffffffe, RZ, 0xc0, !PT ;  /* 0xfffffffe120da812 */ /* 0x004fe200078ec0ff */
[--C-:B------:R-:W-:Y:S01]  /*8060*/  @!P1 IMAD.WIDE R10, R11, 0x4, R2.reuse ;  /* 0x000000040b0a9825 */ /* 0x100fe200078e0202 */
[----:B------:R-:W-:Y:S01]  /*8070*/  @!P3 LEA.HI R19, R19, R19, RZ, 0x1 ;  /* 0x000000131313b211 */ /* 0x000fe200078f08ff */
[----:B------:R0:W-:Y:S01]  /*8080*/  @!P0 ST.E.64 desc[UR42][R8.64], R96 ;  /* 0x0000006008008985 */ /* 0x0001e2000c101b2a */
[----:B------:R-:W-:Y:S01]  /*8090*/  @!P5 LEA.HI R21, R21, R21, RZ, 0x1 ;  /* 0x000000151515d211 */ /* 0x000fe200078f08ff */
[----:B------:R-:W-:Y:S01]  /*80a0*/  @!P2 IMAD.WIDE R12, R13, 0x4, R2 ;  /* 0x000000040d0ca825 */ /* 0x000fe200078e0202 */
[----:B------:R-:W-:Y:S01]  /*80b0*/  @!P3 LOP3.LUT R19, R19, 0xfffffffe, RZ, 0xc0, !PT ;  /* 0xfffffffe1313b812 */ /* 0x000fe200078ec0ff */
[----:B------:R1:W-:Y:S01]  /*80c0*/  @!P1 ST.E.64 desc[UR42][R10.64], R100 ;  /* 0x000000640a009985 */ /* 0x0003e2000c101b2a */
[----:B------:R-:W-:Y:S01]  /*80d0*/  @!P6 LEA.HI R22, R22, R22, RZ, 0x1 ;  /* 0x000000161616e211 */ /* 0x000fe200078f08ff */
[----:B------:R-:W-:Y:S01]  /*80e0*/  VIADD R18, R0, 0xc8 ;  /* 0x000000c800127836 */ /* 0x000fe20000000000 */
[----:B----4-:R-:W-:Y:S01]  /*80f0*/  @!P4 LOP3.LUT R15, R20, 0xfffffffe, RZ, 0xc0, !PT ;  /* 0xfffffffe140fc812 */ /* 0x010fe200078ec0ff */
[----:B------:R-:W-:Y:S01]  /*8100*/  @!P2 ST.E.64 desc[UR42][R12.64], R104 ;  /* 0x000000680c00a985 */ /* 0x000fe2000c101b2a */
[----:B------:R-:W-:Y:S01]  /*8110*/  @!P5 LOP3.LUT R21, R21, 0xfffffffe, RZ, 0xc0, !PT ;  /* 0xfffffffe1515d812 */ /* 0x000fe200078ec0ff */
[----:B------:R-:W-:Y:S01]  /*8120*/  VIADD R20, R0, 0xd8 ;  /* 0x000000d800147836 */ /* 0x000fe20000000000 */
[----:B-----5:R-:W-:-:S02]  /*8130*/  @!P6 LOP3.LUT R17, R22, 0xfffffffe, RZ, 0xc0, !PT ;  /* 0xfffffffe1611e812 */ /* 0x020fc400078ec0ff */
[----:B------:R-:W-:Y:S01]  /*8140*/  ISETP.GE.AND P0, PT, R18, UR4, PT ;  /* 0x0000000412007c0c */ /* 0x000fe2000bf06270 */
[----:B0-----:R-:W-:Y:S01]  /*8150*/  @!P3 IMAD.WIDE R8, R19, 0x4, R2 ;  /* 0x000000041308b825 */ /* 0x001fe200078e0202 */
[----:B------:R-:W-:-:S03]  /*8160*/  ISETP.GE.AND P2, PT, R20, UR4, PT ;  /* 0x0000000414007c0c */ /* 0x000fc6000bf46270 */
[--C-:B-1----:R-:W-:Y:S01]  /*8170*/  @!P4 IMAD.WIDE R10, R15, 0x4, R2.reuse ;  /* 0x000000040f0ac825 */ /* 0x102fe200078e0202 */
[----:B------:R0:W-:Y:S03]  /*8180*/  @!P3 ST.E.64 desc[UR42][R8.64], R108 ;  /* 0x0000006c0800b985 */ /* 0x0001e6000c101b2a */
[--C-:B------:R-:W-:Y:S01]  /*8190*/  @!P5 IMAD.WIDE R14, R21, 0x4, R2.reuse ;  /* 0x00000004150ed825 */ /* 0x100fe200078e0202 */
[----:B------:R1:W-:Y:S03]  /*81a0*/  @!P4 ST.E.64 desc[UR42][R10.64], R112 ;  /* 0x000000700a00c985 */ /* 0x0003e6000c101b2a */
[----:B------:R-:W-:Y:S01]  /*81b0*/  VIADD R19, R0, 0xd0 ;  /* 0x000000d000137836 */ /* 0x000fe20000000000 */
[----:B------:R2:W-:Y:S01]  /*81c0*/  @!P5 ST.E.64 desc[UR42][R14.64], R116 ;  /* 0x000000740e00d985 */ /* 0x0005e2000c101b2a */
[----:B------:R-:W-:Y:S01]  /*81d0*/  @!P6 IMAD.WIDE R16, R17, 0x4, R2 ;  /* 0x000000041110e825 */ /* 0x000fe200078e0202 */
[----:B------:R-:W-:-:S02]  /*81e0*/  @!P0 LEA.HI R18, R18, R18, RZ, 0x1 ;  /* 0x0000001212128211 */ /* 0x000fc400078f08ff */
[----:B------:R-:W-:Y:S01]  /*81f0*/  ISETP.GE.AND P1, PT, R19, UR4, PT ;  /* 0x0000000413007c0c */ /* 0x000fe2000bf26270 */
[C---:B------:R-:W-:Y:S01]  /*8200*/  VIADD R21, R0.reuse, 0xe0 ;  /* 0x000000e000157836 */ /* 0x040fe20000000000 */
[----:B------:R4:W-:Y:S01]  /*8210*/  @!P6 ST.E.64 desc[UR42][R16.64], R120 ;  /* 0x000000781000e985 */ /* 0x0009e2000c101b2a */
[----:B0-----:R-:W-:Y:S01]  /*8220*/  VIADD R9, R0, 0xf8 ;  /* 0x000000f800097836 */ /* 0x001fe20000000000 */
[----:B------:R-:W-:Y:S01]  /*8230*/  @!P2 LEA.HI R20, R20, R20, RZ, 0x1 ;  /* 0x000000141414a211 */ /* 0x000fe200078f08ff */
[C---:B------:R-:W-:Y:S01]  /*8240*/  VIADD R12, R0.reuse, 0xe8 ;  /* 0x000000e8000c7836 */ /* 0x040fe20000000000 */
[----:B------:R-:W-:Y:S01]  /*8250*/  ISETP.GE.AND P3, PT, R21, UR4, PT ;  /* 0x0000000415007c0c */ /* 0x000fe2000bf66270 */
[----:B------:R-:W-:Y:S01]  /*8260*/  VIADD R13, R0, 0xf0 ;  /* 0x000000f0000d7836 */ /* 0x000fe20000000000 */
[----:B------:R-:W-:Y:S02]  /*8270*/  ISETP.GE.AND P6, PT, R9, UR4, PT ;  /* 0x0000000409007c0c */ /* 0x000fe4000bfc6270 */
[----:B------:R-:W-:-:S02]  /*8280*/  ISETP.GE.AND P4, PT, R12, UR4, PT ;  /* 0x000000040c007c0c */ /* 0x000fc4000bf86270 */
[----:B------:R-:W-:Y:S02]  /*8290*/  ISETP.GE.AND P5, PT, R13, UR4, PT ;  /* 0x000000040d007c0c */ /* 0x000fe4000bfa6270 */
[----:B------:R-:W-:-:S04]  /*82a0*/  @!P1 LEA.HI R19, R19, R19, RZ, 0x1 ;  /* 0x0000001313139211 */ /* 0x000fc800078f08ff */
[----:B-1----:R-:W-:Y:S02]  /*82b0*/  @!P1 LOP3.LUT R11, R19, 0xfffffffe, RZ, 0xc0, !PT ;  /* 0xfffffffe130b9812 */ /* 0x002fe400078ec0ff */
[----:B------:R-:W-:Y:S02]  /*82c0*/  @!P3 LEA.HI R21, R21, R21, RZ, 0x1 ;  /* 0x000000151515b211 */ /* 0x000fe400078f08ff */
[----:B------:R-:W-:Y:S02]  /*82d0*/  @!P6 LEA.HI R10, R9, R9, RZ, 0x1 ;  /* 0x00000009090ae211 */ /* 0x000fe400078f08ff */
[----:B------:R-:W-:Y:S02]  /*82e0*/  @!P4 LEA.HI R12, R12, R12, RZ, 0x1 ;  /* 0x0000000c0c0cc211 */ /* 0x000fe400078f08ff */
[----:B------:R-:W-:Y:S02]  /*82f0*/  @!P5 LEA.HI R8, R13, R13, RZ, 0x1 ;  /* 0x0000000d0d08d211 */ /* 0x000fe400078f08ff */
[----:B------:R-:W-:-:S02]  /*8300*/  @!P0 LOP3.LUT R9, R18, 0xfffffffe, RZ, 0xc0, !PT ;  /* 0xfffffffe12098812 */ /* 0x000fc400078ec0ff */
[----:B------:R-:W-:Y:S02]  /*8310*/  @!P2 LOP3.LUT R13, R20, 0xfffffffe, RZ, 0xc0, !PT ;  /* 0xfffffffe140da812 */ /* 0x000fe400078ec0ff */
[----:B--2---:R-:W-:Y:S02]  /*8320*/  @!P3 LOP3.LUT R15, R21, 0xfffffffe, RZ, 0xc0, !PT ;  /* 0xfffffffe150fb812 */ /* 0x004fe400078ec0ff */
[----:B----4-:R-:W-:Y:S01]  /*8330*/  @!P4 LOP3.LUT R17, R12, 0xfffffffe, RZ, 0xc0, !PT ;  /* 0xfffffffe0c11c812 */ /* 0x010fe200078ec0ff */
[--C-:B------:R-:W-:Y:S01]  /*8340*/  @!P2 IMAD.WIDE R12, R13, 0x4, R2.reuse ;  /* 0x000000040d0ca825 */ /* 0x100fe200078e0202 */
[----:B------:R-:W-:Y:S02]  /*8350*/  @!P5 LOP3.LUT R19, R8, 0xfffffffe, RZ, 0xc0, !PT ;  /* 0xfffffffe0813d812 */ /* 0x000fe400078ec0ff */
[----:B------:R-:W-:Y:S01]  /*8360*/  @!P6 LOP3.LUT R21, R10, 0xfffffffe, RZ, 0xc0, !PT ;  /* 0xfffffffe0a15e812 */ /* 0x000fe200078ec0ff */
[----:B------:R-:W-:-:S04]  /*8370*/  @!P0 IMAD.WIDE R8, R9, 0x4, R2 ;  /* 0x0000000409088825 */ /* 0x000fc800078e0202 */
        /* <DEDUP_REMOVED lines=12> */
.L_x_3039:
[----:B------:R-:W-:Y:S05]  /*8440*/  BSYNC B0 ;  /* 0x0000000000007941 */ /* 0x000fea0003800000 */
.L_x_3038:
[----:B------:R-:W-:Y:S01]  /*8450*/  VIADD R7, R7, 0x8 ;  /* 0x0000000807077836 */ /* 0x000fe20000000000 */
[----:B0-2---:R0:W2:Y:S04]  /*8460*/  SHFL.IDX PT, R3, R5, 0x1, 0x1c1f ;  /* 0x003c1f0005037f89 */ /* 0x0050a800000e0000 */
[----:B------:R-:W-:Y:S01]  /*8470*/  ISETP.GE.AND P0, PT, R7, R6, PT ;  /* 0x000000060700720c */ /* 0x000fe20003f06270 */
[----:B-1----:R0:W1:-:S12]  /*8480*/  SHFL.IDX PT, R2, R4, 0x1, 0x1c1f ;  /* 0x003c1f0004027f89 */ /* 0x00205800000e0000 */
[----:B0-----:R-:W-:Y:S05]  /*8490*/  @P0 BRA `(.L_x_3003) ;  /* 0x00000054006c0947 */ /* 0x001fea0003800000 */
[C---:B------:R-:W-:Y:S01]  /*84a0*/  IADD3 R5, R0.reuse, 0x8, RZ ;  /* 0x0000000800057810 */ /* 0x040fe20007ffe0ff */
[C---:B------:R-:W-:Y:S01]  /*84b0*/  VIADD R7, R0.reuse, 0x10 ;  /* 0x0000001000077836 */ /* 0x040fe20000000000 */
        /* <DEDUP_REMOVED lines=12> */
[C---:B------:R-:W-:Y:S01]  /*8580*/  IADD3 R19, R0.reuse, 0x58, RZ ;  /* 0x0000005800137810 */ /* 0x040fe20007ffe0ff */
[----:B------:R-:W-:-:S02]  /*8590*/  VIADD R16, R0, 0x48 ;  /* 0x0000004800107836 */ /* 0x000fc40000000000 */
[C---:B------:R-:W-:Y:S01]  /*85a0*/  @!P0 LEA.HI R4, R0.reuse, R0, RZ, 0x1 ;  /* 0x0000000000048211 */ /* 0x040fe200078f08ff */
[C---:B------:R-:W-:Y:S01]  /*85b0*/  VIADD R18, R0.reuse, 0x50 ;  /* 0x0000005000127836 */ /* 0x040fe20000000000 */
[----:B------:R-:W-:Y:S01]  /*85c0*/  @!P1 LEA.HI R6, R5, R5, RZ, 0x1 ;  /* 0x0000000505069211 */ /* 0x000fe200078f08ff */
[----:B------:R-:W-:Y:S01]  /*85d0*/  VIADD R20, R0, 0x80 ;  /* 0x0000008000147836 */ /* 0x000fe20000000000 */
[----:B------:R-:W-:Y:S02]  /*85e0*/  @!P2 LEA.HI R8, R7, R7, RZ, 0x1 ;  /* 0x000000070708a211 */ /* 0x000fe400078f08ff */
[----:B------:R-:W-:Y:S02]  /*85f0*/  @!P0 LOP3.LUT R5, R4, 0xfffffffe, RZ, 0xc0, !PT ;  /* 0xfffffffe04058812 */ /* 0x000fe400078ec0ff */
[----:B------:R-:W-:Y:S02]  /*8600*/  @!P1 LOP3.LUT R7, R6, 0xfffffffe, RZ, 0xc0, !PT ;  /* 0xfffffffe06079812 */ /* 0x000fe400078ec0ff */
[----:B------:R-:W-:Y:S01]  /*8610*/  @!P2 LOP3.LUT R9, R8, 0xfffffffe, RZ, 0xc0, !PT ;  /* 0xfffffffe0809a812 */ /* 0x000fe200078ec0ff */
[----:B-12---:R-:W-:Y:S01]  /*8620*/  @!P0 IMAD.WIDE R4, R5, 0x4, R2 ;  /* 0x0000000405048825 */ /* 0x006fe200078e0202 */
[----:B------:R-:W-:-:S02]  /*8630*/  ISETP.GE.AND P3, PT, R15, UR4, PT ;  /* 0x000000040f007c0c */ /* 0x000fc4000bf66270 */
[----:B------:R-:W-:Y:S01]  /*8640*/  ISETP.GE.AND P4, PT, R16, UR4, PT ;  /* 0x0000000410007c0c */ /* 0x000fe2000bf86270 */
[--C-:B------:R-:W-:Y:S01]  /*8650*/  @!P1 IMAD.WIDE R6, R7, 0x4, R2.reuse ;  /* 0x0000000407069825 */ /* 0x100fe200078e0202 */
[----:B------:R0:W-:Y:S01]  /*8660*/  @!P0 ST.E.64 desc[UR42][R4.64], R26 ;  /* 0x0000001a04008985 */ /* 0x0001e2000c101b2a */
[----:B------:R-:W-:Y:S02]  /*8670*/  ISETP.GE.AND P0, PT, R12, UR4, PT ;  /* 0x000000040c007c0c */ /* 0x000fe4000bf06270 */
[----:B------:R-:W-:Y:S01]  /*8680*/  @!P2 IMAD.WIDE R8, R9, 0x4, R2 ;  /* 0x000000040908a825 */ /* 0x000fe200078e0202 */
[----:B------:R1:W-:Y:S01]  /*8690*/  @!P1 ST.E.64 desc[UR42][R6.64], R30 ;  /* 0x0000001e06009985 */ /* 0x0003e2000c101b2a */
[----:B------:R-:W-:Y:S02]  /*86a0*/  ISETP.GE.AND P1, PT, R13, UR4, PT ;  /* 0x000000040d007c0c */ /* 0x000fe4000bf26270 */
[----:B------:R-:W-:Y:S01]  /*86b0*/  @!P5 LEA.HI R10, R10, R10, RZ, 0x1 ;  /* 0x0000000a0a0ad211 */ /* 0x000fe200078f08ff */
[----:B------:R2:W-:Y:S01]  /*86c0*/  @!P2 ST.E.64 desc[UR42][R8.64], R34 ;  /* 0x000000220800a985 */ /* 0x0005e2000c101b2a */
[----:B------:R-:W-:-:S02]  /*86d0*/  ISETP.GE.AND P2, PT, R14, UR4, PT ;  /* 0x000000040e007c0c */ /* 0x000fc4000bf46270 */
[----:B------:R-:W-:Y:S02]  /*86e0*/  @!P6 LEA.HI R11, R11, R11, RZ, 0x1 ;  /* 0x0000000b0b0be211 */ /* 0x000fe400078f08ff */
[----:B------:R-:W-:Y:S02]  /*86f0*/  @!P3 LEA.HI R15, R15, R15, RZ, 0x1 ;  /* 0x0000000f0f0fb211 */ /* 0x000fe400078f08ff */
[----:B0-----:R-:W-:Y:S02]  /*8700*/  @!P5 LOP3.LUT R5, R10, 0xfffffffe, RZ, 0xc0, !PT ;  /* 0xfffffffe0a05d812 */ /* 0x001fe400078ec0ff */
[----:B------:R-:W-:Y:S02]  /*8710*/  @!P0 LEA.HI R12, R12, R12, RZ, 0x1 ;  /* 0x0000000c0c0c8211 */ /* 0x000fe400078f08ff */
[----:B-1----:R-:W-:Y:S01]  /*8720*/  @!P6 LOP3.LUT R7, R11, 0xfffffffe, RZ, 0xc0, !PT ;  /* 0xfffffffe0b07e812 */ /* 0x002fe200078ec0ff */
[----:B------:R-:W-:Y:S01]  /*8730*/  @!P5 IMAD.WIDE R4, R5, 0x4, R2 ;  /* 0x000000040504d825 */ /* 0x000fe200078e0202 */
[----:B------:R-:W-:-:S02]  /*8740*/  @!P1 LEA.HI R13, R13, R13, RZ, 0x1 ;  /* 0x0000000d0d0d9211 */ /* 0x000fc400078f08ff */
[----:B------:R-:W-:Y:S01]  /*8750*/  @!P2 LEA.HI R14, R14, R14, RZ, 0x1 ;  /* 0x0000000e0e0ea211 */ /* 0x000fe200078f08ff */
[----:B------:R-:W-:Y:S01]  /*8760*/  @!P6 IMAD.WIDE R6, R7, 0x4, R2 ;  /* 0x000000040706e825 */ /* 0x000fe200078e0202 */
[----:B------:R-:W-:Y:S01]  /*8770*/  @!P4 LEA.HI R16, R16, R16, RZ, 0x1 ;  /* 0x000000101010c211 */ /* 0x000fe200078f08ff */
[----:B------:R0:W-:Y:S01]  /*8780*/  @!P5 ST.E.64 desc[UR42][R4.64], R38 ;  /* 0x000000260400d985 */ /* 0x0001e2000c101b2a */
[----:B--2---:R-:W-:Y:S02]  /*8790*/  @!P0 LOP3.LUT R9, R12, 0xfffffffe, RZ, 0xc0, !PT ;  /* 0xfffffffe0c098812 */ /* 0x004fe400078ec0ff */
[----:B------:R-:W-:Y:S01]  /*87a0*/  @!P1 LOP3.LUT R13, R13, 0xfffffffe, RZ, 0xc0, !PT ;  /* 0xfffffffe0d0d9812 */ /* 0x000fe200078ec0ff */
[----:B------:R1:W-:Y:S01]  /*87b0*/  @!P6 ST.E.64 desc[UR42][R6.64], R42 ;  /* 0x0000002a0600e985 */ /* 0x0003e2000c101b2a */
[----:B------:R-:W-:Y:S01]  /*87c0*/  @!P2 LOP3.LUT R11, R14, 0xfffffffe, RZ, 0xc0, !PT ;  /* 0xfffffffe0e0ba812 */ /* 0x000fe200078ec0ff */
[----:B------:R-:W-:Y:S01]  /*87d0*/  VIADD R14, R0, 0x60 ;  /* 0x00000060000e7836 */ /* 0x000fe20000000000 */
[----:B------:R-:W-:-:S02]  /*87e0*/  @!P3 LOP3.LUT R15, R15, 0xfffffffe, RZ, 0xc0, !PT ;  /* 0xfffffffe0f0fb812 */ /* 0x000fc400078ec0ff */
        /* <DEDUP_REMOVED lines=10> */
[----:B------:R-:W-:Y:S02]  /*8890*/  @!P5 LEA.HI R18, R18, R18, RZ, 0x1 ;  /* 0x000000121212d211 */ /* 0x000fe400078f08ff */
[----:B------:R-:W-:Y:S01]  /*88a0*/  @!P3 IMAD.WIDE R10, R15, 0x4, R2 ;  /* 0x000000040f0ab825 */ /* 0x000fe200078e0202 */
[----:B------:R2:W-:Y:S01]  /*88b0*/  @!P2 ST.E.64 desc[UR42][R8.64], R54 ;  /* 0x000000360800a985 */ /* 0x0005e2000c101b2a */
[----:B------:R-:W-:-:S02]  /*88c0*/  ISETP.GE.AND P2, PT, R16, UR4, PT ;  /* 0x0000000410007c0c */ /* 0x000fc4000bf46270 */
[----:B------:R-:W-:Y:S01]  /*88d0*/  @!P4 IMAD.WIDE R12, R17, 0x4, R2 ;  /* 0x00000004110cc825 */ /* 0x000fe200078e0202 */
[----:B------:R4:W-:Y:S01]  /*88e0*/  @!P3 ST.E.64 desc[UR42][R10.64], R58 ;  /* 0x0000003a0a00b985 */ /* 0x0009e2000c101b2a */
[----:B------:R-:W-:Y:S02]  /*88f0*/  @!P6 LEA.HI R19, R19, R19, RZ, 0x1 ;  /* 0x000000131313e211 */ /* 0x000fe400078f08ff */
[C---:B------:R-:W-:Y:S01]  /*8900*/  VIADD R15, R0.reuse, 0x68 ;  /* 0x00000068000f7836 */ /* 0x040fe20000000000 */
[----:B------:R5:W-:Y:S01]  /*8910*/  @!P4 ST.E.64 desc[UR42][R12.64], R62 ;  /* 0x0000003e0c00c985 */ /* 0x000be2000c101b2a */
[----:B------:R-:W-:Y:S01]  /*8920*/  VIADD R17, R0, 0x78 ;  /* 0x0000007800117836 */ /* 0x000fe20000000000 */
[----:B------:R-:W-:Y:S02]  /*8930*/  ISETP.GE.AND P4, PT, R14, UR4, PT ;  /* 0x000000040e007c0c */ /* 0x000fe4000bf86270 */
[----:B------:R-:W-:Y:S02]  /*8940*/  ISETP.GE.AND P3, PT, R15, UR4, PT ;  /* 0x000000040f007c0c */ /* 0x000fe4000bf66270 */
[----:B------:R-:W-:-:S02]  /*8950*/  ISETP.GE.AND P1, PT, R17, UR4, PT ;  /* 0x0000000411007c0c */ /* 0x000fc4000bf26270 */
[----:B0-----:R-:W-:Y:S01]  /*8960*/  @!P5 LOP3.LUT R5, R18, 0xfffffffe, RZ, 0xc0, !PT ;  /* 0xfffffffe1205d812 */ /* 0x001fe200078ec0ff */
[C---:B------:R-:W-:Y:S01]  /*8970*/  VIADD R18, R0.reuse, 0x88 ;  /* 0x0000008800127836 */ /* 0x040fe20000000000 */
        /* <DEDUP_REMOVED lines=14> */
[----:B----4-:R-:W-:Y:S02]  /*8a60*/  @!P2 LOP3.LUT R11, R16, 0xfffffffe, RZ, 0xc0, !PT ;  /* 0xfffffffe100ba812 */ /* 0x010fe400078ec0ff */
[----:B------:R-:W-:Y:S02]  /*8a70*/  @!P1 LOP3.LUT R17, R17, 0xfffffffe, RZ, 0xc0, !PT ;  /* 0xfffffffe11119812 */ /* 0x000fe400078ec0ff */
[----:B-----5:R-:W-:Y:S01]  /*8a80*/  @!P0 LOP3.LUT R13, R20, 0xfffffffe, RZ, 0xc0, !PT ;  /* 0xfffffffe140d8812 */ /* 0x020fe200078ec0ff */
[----:B------:R-:W-:Y:S01]  /*8a90*/  VIADD R20, R0, 0xb8 ;  /* 0x000000b800147836 */ /* 0x000fe20000000000 */
[----:B------:R-:W-:Y:S01]  /*8aa0*/  ISETP.GE.AND P6, PT, R18, UR4, PT ;  /* 0x0000000412007c0c */ /* 0x000fe2000bfc6270 */
[----:B0-----:R-:W-:Y:S01]  /*8ab0*/  @!P4 IMAD.WIDE R4, R9, 0x4, R2 ;  /* 0x000000040904c825 */ /* 0x001fe200078e0202 */
[----:B------:R-:W-:-:S02]  /*8ac0*/  ISETP.GE.AND P5, PT, R19, UR4, PT ;  /* 0x0000000413007c0c */ /* 0x000fc4000bfa6270 */
[----:B------:R-:W-:Y:S01]  /*8ad0*/  IADD3 R16, R0, 0xa8, RZ ;  /* 0x000000a800107810 */ /* 0x000fe20007ffe0ff */
[--C-:B-1----:R-:W-:Y:S01]  /*8ae0*/  @!P3 IMAD.WIDE R6, R15, 0x4, R2.reuse ;  /* 0x000000040f06b825 */ /* 0x102fe200078e0202 */
[----:B------:R0:W-:Y:S03]  /*8af0*/  @!P4 ST.E.64 desc[UR42][R4.64], R74 ;  /* 0x0000004a0400c985 */ /* 0x0001e6000c101b2a */
        /* <DEDUP_REMOVED lines=12> */
[----:B------:R-:W-:Y:S02]  /*8bc0*/  ISETP.GE.AND P0, PT, R14, UR4, PT ;  /* 0x000000040e007c0c */ /* 0x000fe4000bf06270 */
[----:B------:R-:W-:Y:S02]  /*8bd0*/  ISETP.GE.AND P4, PT, R15, UR4, PT ;  /* 0x000000040f007c0c */ /* 0x000fe4000bf86270 */
[----:B------:R-:W-:-:S02]  /*8be0*/  ISETP.GE.AND P2, PT, R17, UR4, PT ;  /* 0x0000000411007c0c */ /* 0x000fc4000bf46270 */
[----:B------:R-:W-:Y:S02]  /*8bf0*/  @!P5 LEA.HI R19, R19, R19, RZ, 0x1 ;  /* 0x000000131313d211 */ /* 0x000fe400078f08ff */
        /* <DEDUP_REMOVED lines=55> */
[----:B----4-:R-:W-:Y:S02]  /*8f70*/  @!P2 LOP3.LUT R11, R16, 0xfffffffe, RZ, 0xc0, !PT ;  /* 0xfffffffe100ba812 */ /* 0x010fe400078ec0ff */
[----:B------:R-:W-:Y:S02]  /*8f80*/  @!P3 LOP3.LUT R17, R17, 0xfffffffe, RZ, 0xc0, !PT ;  /* 0xfffffffe1111b812 */ /* 0x000fe400078ec0ff */
[----:B-----5:R-:W-:Y:S02]  /*8f90*/  @!P4 LOP3.LUT R13, R20, 0xfffffffe, RZ, 0xc0, !PT ;  /* 0xfffffffe140dc812 */ /* 0x020fe400078ec0ff */
[----:B------:R-:W-:Y:S01]  /*8fa0*/  IADD3 R0, R0, 0xf8, RZ ;  /* 0x000000f800007810 */ /* 0x000fe20007ffe0ff */
        /* <DEDUP_REMOVED lines=17> */
.L_x_3036:
[----:B------:R-:W2:Y:S02]  /*90c0*/  S2R R0, SR_TID.X ;  /* 0x0000000000007919 */ /* 0x000ea40000002100 */
[----:B--2---:R-:W-:-:S05]  /*90d0*/  VIADD R3, R0, 0xffffff80 ;  /* 0xffffff8000037836 */ /* 0x004fca0000000000 */
[----:B------:R-:W-:-:S13]  /*90e0*/  ISETP.GT.AND P0, PT, R3, 0x3f, PT ;  /* 0x0000003f0300780c */ /* 0x000fda0003f04270 */
[----:B------:R-:W-:Y:S05]  /*90f0*/  @P0 BRA `(.L_x_3003) ;  /* 0x0000004800540947 */ /* 0x000fea0003800000 */
[----:B------:R-:W2:Y:S01]  /*9100*/  S2R R3, SR_CTAID.X ;  /* 0x0000000000037919 */ /* 0x000ea20000002500 */
[----:B------:R-:W4:Y:S01]  /*9110*/  LDC R8, c[0x0][0xbe8] ;  /* 0x0002fa00ff087b82 */ /* 0x000f220000000800 */
[----:B------:R-:W-:Y:S01]  /*9120*/  ULDC UR4, c[0x0][0xa88] ;  /* 0x0002a20000047ab9 */ /* 0x000fe20000000800 */
[----:B--2---:R-:W-:Y:S02]  /*9130*/  IMAD R0, R3, 0x40, R0 ;  /* 0x0000004003007824 */ /* 0x004fe400078e0200 */
[----:B----4-:R-:W-:Y:S02]  /*9140*/  IMAD R3, R8, UR4, RZ ;  /* 0x0000000408037c24 */ /* 0x010fe4000f8e02ff */
[----:B------:R-:W-:-:S05]  /*9150*/  VIADD R0, R0, 0xffffff80 ;  /* 0xffffff8000007836 */ /* 0x000fca0000000000 */
[----:B------:R-:W-:-:S13]  /*9160*/  ISETP.GE.AND P0, PT, R0, R3, PT ;  /* 0x000000030000720c */ /* 0x000fda0003f06270 */
[----:B------:R-:W-:Y:S05]  /*9170*/  @P0 BRA `(.L_x_3003) ;  /* 0x0000004800340947 */ /* 0x000fea0003800000 */
[----:B------:R-:W-:Y:S01]  /*9180*/  ISETP.NE.AND P0, PT, R8, 0x1, PT ;  /* 0x000000010800780c */ /* 0x000fe20003f05270 */
[----:B------:R-:W2:Y:S01]  /*9190*/  S2UR UR4, SR_CTAID.Z ;  /* 0x00000000000479c3 */ /* 0x000ea20000002700 */
[--C-:B------:R-:W-:Y:S01]  /*91a0*/  SHF.R.S32.HI R3, RZ, 0x1f, R2.reuse ;  /* 0x0000001fff037819 */ /* 0x100fe20000011402 */
[----:B------:R-:W-:Y:S01]  /*91b0*/  ULDC.64 UR6, c[0x0][0xbd0] ;  /* 0x0002f40000067ab9 */ /* 0x000fe20000000a00 */
[----:B------:R-:W-:Y:S02]  /*91c0*/  IMAD.MOV R7, RZ, RZ, -R2 ;  /* 0x000000ffff077224 */ /* 0x000fe400078e0a02 */
[----:B01----:R-:W-:-:S03]  /*91d0*/  IMAD.WIDE.U32 R4, R2, UR6, RZ ;  /* 0x0000000602047c25 */ /* 0x003fc6000f8e00ff */
[----:B------:R-:W0:Y:S01]  /*91e0*/  LDC.64 R12, c[0x0][0xbd8] ;  /* 0x0002f600ff0c7b82 */ /* 0x000e220000000a00 */
[----:B------:R-:W-:-:S04]  /*91f0*/  IMAD R3, R3, UR6, RZ ;  /* 0x0000000603037c24 */ /* 0x000fc8000f8e02ff */
[----:B------:R-:W-:Y:S02]  /*9200*/  IMAD R3, R2, UR7, R3 ;  /* 0x0000000702037c24 */ /* 0x000fe4000f8e0203 */
[----:B------:R-:W-:Y:S01]  /*9210*/  IMAD.MOV.U32 R2, RZ, RZ, R4 ;  /* 0x000000ffff027224 */ /* 0x000fe200078e0004 */
[----:B------:R-:W1:Y:S01]  /*9220*/  @P0 LDC R9, c[0x0][0xbec] ;  /* 0x0002fb00ff090b82 */ /* 0x000e620000000800 */
[----:B------:R-:W-:Y:S02]  /*9230*/  IMAD.IADD R3, R5, 0x1, R3 ;  /* 0x0000000105037824 */ /* 0x000fe400078e0203 */
[----:B------:R-:W-:-:S05]  /*9240*/  IMAD.MOV.U32 R5, RZ, RZ, R0 ;  /* 0x000000ffff057224 */ /* 0x000fca00078e0000 */
[----:B------:R-:W4:Y:S01]  /*9250*/  S2UR UR8, SR_CTAID.Y ;  /* 0x00000000000879c3 */ /* 0x000f220000002600 */
[----:B--2---:R-:W-:-:S07]  /*9260*/  USHF.R.S32.HI UR5, URZ, 0x1f, UR4 ;  /* 0x0000001f3f057899 */ /* 0x004fce0008011404 */
[----:B------:R-:W4:Y:S01]  /*9270*/  LDC R10, c[0x0][0xc50] ;  /* 0x00031400ff0a7b82 */ /* 0x000f220000000800 */
[C---:B0-----:R-:W-:Y:S02]  /*9280*/  IMAD R14, R12.reuse, UR5, RZ ;  /* 0x000000050c0e7c24 */ /* 0x041fe4000f8e02ff */
[----:B------:R-:W-:-:S04]  /*9290*/  IMAD.WIDE.U32 R2, R12, UR4, R2 ;  /* 0x000000040c027c25 */ /* 0x000fc8000f8e0002 */
[----:B------:R-:W-:Y:S01]  /*92a0*/  IMAD R13, R13, UR4, R14 ;  /* 0x000000040d0d7c24 */ /* 0x000fe2000f8e020e */
[----:B------:R-:W0:Y:S01]  /*92b0*/  @P0 LDC R11, c[0x0][0xbf0] ;  /* 0x0002fc00ff0b0b82 */ /* 0x000e220000000800 */
[----:B-1----:R-:W-:Y:S01]  /*92c0*/  @P0 IMAD.HI.U32 R6, R0, R9, RZ ;  /* 0x0000000900060227 */ /* 0x002fe200078e00ff */
[----:B------:R-:W-:-:S03]  /*92d0*/  ULDC.64 UR4, c[0x0][0xbe0] ;  /* 0x0002f80000047ab9 */ /* 0x000fc60000000a00 */
[----:B------:R-:W-:Y:S02]  /*92e0*/  IMAD.IADD R3, R13, 0x1, R3 ;  /* 0x000000010d037824 */ /* 0x000fe400078e0203 */
[----:B----4-:R-:W-:-:S04]  /*92f0*/  IMAD R9, R10, R7, UR8 ;  /* 0x000000080a097e24 */ /* 0x010fc8000f8e0207 */
[----:B------:R-:W-:Y:S01]  /*9300*/  IMAD.WIDE.U32 R2, R9, UR4, R2 ;  /* 0x0000000409027c25 */ /* 0x000fe2000f8e0002 */
[----:B------:R-:W-:Y:S02]  /*9310*/  SHF.R.S32.HI R4, RZ, 0x1f, R9 ;  /* 0x0000001fff047819 */ /* 0x000fe40000011409 */
[----:B0-----:R-:W-:-:S03]  /*9320*/  @P0 SHF.R.U32.HI R5, RZ, R11, R6 ;  /* 0x0000000bff050219 */ /* 0x001fc60000011606 */
[----:B------:R-:W-:Y:S01]  /*9330*/  IMAD R4, R4, UR4, RZ ;  /* 0x0000000404047c24 */ /* 0x000fe2000f8e02ff */
[----:B------:R-:W-:Y:S01]  /*9340*/  IADD3 R2, P0, R5, R2, RZ ;  /* 0x0000000205027210 */ /* 0x000fe20007f1e0ff */
[--C-:B------:R-:W-:Y:S02]  /*9350*/  IMAD.MOV R7, RZ, RZ, -R5.reuse ;  /* 0x000000ffff077224 */ /* 0x100fe400078e0a05 */
[----:B------:R-:W-:Y:S01]  /*9360*/  IMAD R4, R9, UR5, R4 ;  /* 0x0000000509047c24 */ /* 0x000fe2000f8e0204 */
[----:B------:R-:W-:Y:S01]  /*9370*/  SHF.R.S32.HI R9, RZ, 0x1f, R5 ;  /* 0x0000001fff097819 */ /* 0x000fe20000011405 */
[----:B------:R-:W-:Y:S01]  /*9380*/  IMAD R7, R8, R7, R0 ;  /* 0x0000000708077224 */ /* 0x000fe200078e0200 */
[----:B------:R-:W-:Y:S02]  /*9390*/  ULDC.64 UR4, c[0x0][0xbc8] ;  /* 0x0002f20000047ab9 */ /* 0x000fe40000000a00 */
[----:B------:R-:W-:Y:S02]  /*93a0*/  IADD3.X R3, R9, R3, R4, P0, !PT ;  /* 0x0000000309037210 */ /* 0x000fe400007fe404 */
[----:B------:R-:W-:Y:S01]  /*93b0*/  SHF.R.S32.HI R0, RZ, 0x1f, R7 ;  /* 0x0000001fff007819 */ /* 0x000fe20000011407 */
[----:B------:R-:W-:-:S04]  /*93c0*/  IMAD.WIDE.U32 R2, R7, UR4, R2 ;  /* 0x0000000407027c25 */ /* 0x000fc8000f8e0002 */
[----:B------:R-:W-:-:S04]  /*93d0*/  IMAD R0, R0, UR4, RZ ;  /* 0x0000000400007c24 */ /* 0x000fc8000f8e02ff */
[----:B------:R-:W-:Y:S01]  /*93e0*/  IMAD R5, R7, UR5, R0 ;  /* 0x0000000507057c24 */ /* 0x000fe2000f8e0200 */
[----:B------:R-:W-:Y:S02]  /*93f0*/  ULDC.64 UR4, c[0x0][0xba8] ;  /* 0x0002ea0000047ab9 */ /* 0x000fe40000000a00 */
[----:B------:R-:W-:Y:S02]  /*9400*/  LEA R4, P0, R2, UR4, 0x2 ;  /* 0x0000000402047c11 */ /* 0x000fe4000f8010ff */
[----:B------:R-:W-:-:S04]  /*9410*/  IADD3 R3, R3, R5, RZ ;  /* 0x0000000503037210 */ /* 0x000fc80007ffe0ff */
[----:B------:R-:W-:Y:S01]  /*9420*/  LEA.HI.X R5, R2, UR5, R3, 0x2, P0 ;  /* 0x0000000502057c11 */ /* 0x000fe200080f1403 */
[----:B------:R-:W-:-:S05]  /*9430*/  IMAD.MOV.U32 R3, RZ, RZ, -0x800000 ;  /* 0xff800000ff037424 */ /* 0x000fca00078e00ff */
[----:B------:R0:W-:Y:S01]  /*9440*/  STG.E desc[UR42][R4.64], R3 ;  /* 0x0000000304007986 */ /* 0x0001e2000c10192a */
[----:B------:R-:W-:Y:S05]  /*9450*/  BRA `(.L_x_3003) ;  /* 0x00000044007c7947 */ /* 0x000fea0003800000 */
.L_x_3001:
[----:B------:R-:W-:-:S08]  /*9460*/  NOP ;  /* 0x0000000000007918 */ /* 0x000fd00000000000 */
[----:B-1----:R-:W0:-:S00]  /*9470*/  USETMAXREG.DEALLOC.CTAPOOL 0x18 ;  /* 0x00000018000079c8 */ /* 0x002e0000080e0500 */
        /* <DEDUP_REMOVED lines=16> */
.L_x_3040:
[----:B------:R-:W-:Y:S01]  /*9580*/  ULDC UR7, c[0x0][0xc50] ;  /* 0x0003140000077ab9 */ /* 0x000fe20000000800 */
[----:B------:R-:W-:Y:S01]  /*9590*/  UMOV UR36, UR6 ;  /* 0x0000000600247c82 */ /* 0x000fe20008000000 */
[----:B------:R-:W-:-:S11]  /*95a0*/  UISETP.NE.AND UP0, UPT, UR7, 0x1, UPT ;  /* 0x000000010700788c */ /* 0x000fd6000bf05270 */
[----:B------:R-:W-:Y:S01]  /*95b0*/  @UP0 ULDC UR4, c[0x0][0xc54] ;  /* 0x0003150000040ab9 */ /* 0x000fe20000000800 */
[----:B------:R-:W-:Y:S01]  /*95c0*/  @UP0 ULDC UR8, c[0x0][0xc58] ;  /* 0x0003160000080ab9 */ /* 0x000fe20000000800 */
[----:B------:R-:W-:-:S04]  /*95d0*/  UIMAD.WIDE.U32 UR4, UR6, UR4, URZ ;  /* 0x00000004060472a5 */ /* 0x000fc8000f8e003f */
[----:B------:R-:W-:-:S12]  /*95e0*/  @UP0 USHF.R.U32.HI UR36, URZ, UR8, UR5 ;  /* 0x000000083f240299 */ /* 0x000fd80008011605 */
.L_x_3041:
        /* <DEDUP_REMOVED lines=32> */
[----:B0-----:R-:W-:Y:S01]  /*97f0*/  VIADD R2, R5, 0xffffffe ;  /* 0x0ffffffe05027836 */ /* 0x001fe20000000000 */
[----:B------:R-:W-:-:S05]  /*9800*/  IADD3 R5, RZ, -R6, RZ ;  /* 0x80000006ff057210 */ /* 0x000fca0007ffe0ff */
[----:B------:R0:W1:Y:S02]  /*9810*/  F2I.FTZ.U32.TRUNC.NTZ R3, R2 ;  /* 0x0000000200037305 */ /* 0x000064000021f000 */
[----:B0-----:R-:W-:Y:S02]  /*9820*/  IMAD.MOV.U32 R2, RZ, RZ, RZ ;  /* 0x000000ffff027224 */ /* 0x001fe400078e00ff */
[----:B-1----:R-:W-:-:S04]  /*9830*/  IMAD.MOV R7, RZ, RZ, -R3 ;  /* 0x000000ffff077224 */ /* 0x002fc800078e0a03 */
[----:B------:R-:W-:-:S04]  /*9840*/  IMAD R7, R7, R4, RZ ;  /* 0x0000000407077224 */ /* 0x000fc800078e02ff */
[----:B------:R-:W-:-:S04]  /*9850*/  IMAD.HI.U32 R3, R3, R7, R2 ;  /* 0x0000000703037227 */ /* 0x000fc800078e0002 */
[----:B------:R-:W-:Y:S01]  /*9860*/  IMAD.U32 R7, RZ, RZ, UR5 ;  /* 0x00000005ff077e24 */ /* 0x000fe2000f8e00ff */
[----:B------:R-:W-:-:S04]  /*9870*/  ULOP3.LUT UR5, UR5, UR4, URZ, 0x3c, !UPT ;  /* 0x0000000405057292 */ /* 0x000fc8000f8e3c3f */
[----:B------:R-:W-:Y:S02]  /*9880*/  IABS R2, R7 ;  /* 0x0000000700027213 */ /* 0x000fe40000000000 */
        /* <DEDUP_REMOVED lines=12> */
.L_x_3043:
[----:B0-----:R-:W2:Y:S01]  /*9950*/  LDL R3, [R1+0xc] ;  /* 0x00000c0001037983 */ /* 0x001ea20000100800 */
[----:B------:R-:W-:Y:S02]  /*9960*/  IMAD.MOV.U32 R6, RZ, RZ, RZ ;  /* 0x000000ffff067224 */ /* 0x000fe400078e00ff */
[----:B------:R-:W-:Y:S02]  /*9970*/  IMAD.MOV.U32 R9, RZ, RZ, 0x1 ;  /* 0x00000001ff097424 */ /* 0x000fe400078e00ff */
[----:B--2---:R-:W-:-:S05]  /*9980*/  IMAD R2, R3, UR40, RZ ;  /* 0x0000002803027c24 */ /* 0x004fca000f8e02ff */
[----:B------:R-:W-:Y:S01]  /*9990*/  VIADDMNMX R18, R2, R3, UR39, PT ;  /* 0x0000002702127e46 */ /* 0x000fe2000b800103 */
[----:B------:R0:W-:Y:S03]  /*99a0*/  STL [R1+0x8], R2 ;  /* 0x0000080201007387 */ /* 0x0001e60000100800 */
[----:B------:R-:W-:Y:S01]  /*99b0*/  ISETP.GT.AND P0, PT, R18, R2, PT ;  /* 0x000000021200720c */ /* 0x000fe20003f04270 */
[----:B------:R0:W-:-:S12]  /*99c0*/  STL [R1+0x10], R18 ;  /* 0x0000101201007387 */ /* 0x0001d80000100800 */
[----:B0-----:R-:W-:Y:S05]  /*99d0*/  @!P0 BRA `(.L_x_3042) ;  /* 0x0000003c005c8947 */ /* 0x001fea0003800000 */
        /* <DEDUP_REMOVED lines=22> */
[----:B0-----:R-:W-:Y:S05]  /*9b40*/  CALL.ABS.NOINC R2 ;  /* 0x0000000002007343 */ /* 0x001fea0003c00000 */
.L_x_3044:
        /* <DEDUP_REMOVED lines=20> */
.L_x_3046:
[----:B------:R0:W1:Y:S01]  /*9c90*/  LDC.64 R2, c[0x4][R16] ;  /* 0x0100000010027b82 */ /* 0x0000620000000a00 */
[----:B------:R-:W-:Y:S01]  /*9ca0*/  ULDC.64 UR6, c[0x4][0x118] ;  /* 0x0100460000067ab9 */ /* 0x000fe20000000a00 */
[----:B------:R-:W-:Y:S01]  /*9cb0*/  ULDC.64 UR8, c[0x4][0x120] ;  /* 0x0100480000087ab9 */ /* 0x000fe20000000a00 */
[----:B------:R-:W-:Y:S01]  /*9cc0*/  ULDC.64 UR4, c[0x4][0x50] ;  /* 0x0100140000047ab9 */ /* 0x000fe20000000a00 */
        /* <DEDUP_REMOVED lines=11> */
.L_x_3045:
        /* <DEDUP_REMOVED lines=8> */
[----:B0-----:R-:W0:Y:S02]  /*9e00*/  LDC.64 R2, c[0x0][0x418] ;  /* 0x00010600ff027b82 */ /* 0x001e240000000a00 */
[----:B0-----:R-:W-:-:S04]  /*9e10*/  ISETP.NE.U32.AND P0, PT, R2, RZ, PT ;  /* 0x000000ff0200720c */ /* 0x001fc80003f05070 */
[----:B------:R-:W-:-:S04]  /*9e20*/  ISETP.NE.AND.EX P1, PT, R3, RZ, PT, P0 ;  /* 0x000000ff0300720c */ /* 0x000fc80003f25300 */
[----:B------:R-:W-:-:S05]  /*9e30*/  P2R R4, PR, RZ, 0x2 ;  /* 0x00000002ff047803 */ /* 0x000fca0000000000 */
[----:B------:R0:W-:Y:S01]  /*9e40*/  STL [R1], R4 ;  /* 0x0000000401007387 */ /* 0x0001e20000100800 */
[----:B--2---:R-:W-:Y:S02]  /*9e50*/  SHF.R.S32.HI R18, RZ, 0x1f, R17 ;  /* 0x0000001fff127819 */ /* 0x004fe40000011411 */
[----:B------:R-:W-:Y:S01]  /*9e60*/  SEL R16, R17, RZ, !P1 ;  /* 0x000000ff11107207 */ /* 0x000fe20004800000 */
[----:B0-----:R-:W-:Y:S06]  /*9e70*/  BRA.DIV UR4, `(.L_x_3047) ;  /* 0x0000003e049c7947 */ /* 0x001fec000b800000 */
[----:B------:R0:W1:Y:S02]  /*9e80*/  SHFL.IDX PT, R14, R19, RZ, 0x1f ;  /* 0x00001fff130e7589 */ /* 0x00006400000e0000 */
.L_x_3143:
[----:B------:R2:W-:Y:S01]  /*9e90*/  STL [R1+0x4], R0 ;  /* 0x0000040001007387 */ /* 0x0005e20000100800 */
[----:B-1----:R-:W-:Y:S02]  /*9ea0*/  ISETP.NE.AND P0, PT, R14, RZ, PT ;  /* 0x000000ff0e00720c */ /* 0x002fe40003f05270 */
[----:B------:R-:W-:-:S04]  /*9eb0*/  PLOP3.LUT P2, PT, PT, PT, PT, 0x8, 0x0 ;  /* 0x000000000000781c */ /* 0x000fc80003f4e170 */
[----:B0-----:R-:W-:-:S07]  /*9ec0*/  P2R R19, PR, RZ, 0x4 ;  /* 0x00000004ff137803 */ /* 0x001fce0000000000 */
[----:B--2---:R-:W-:Y:S05]  /*9ed0*/  @P0 BRA `(.L_x_3048) ;  /* 0x0000000000e00947 */ /* 0x004fea0003800000 */
[----:B------:R-:W-:-:S03]  /*9ee0*/  UMOV UR4, 0xffffffff ;  /* 0xffffffff00047882 */ /* 0x000fc60000000000 */
[----:B------:R-:W-:Y:S05]  /*9ef0*/  BRA.DIV UR4, `(.L_x_3049) ;  /* 0x0000003e049c7947 */ /* 0x000fea000b800000 */
[----:B------:R-:W-:-:S13]  /*9f00*/  ELECT P6, URZ, PT ;  /* 0x00000000003f782f */ /* 0x000fda00038c0000 */
.L_x_3146:
[----:B------:R-:W-:Y:S05]  /*9f10*/  @!P6 BRA `(.L_x_3048) ;  /* 0x0000000000d0e947 */ /* 0x000fea0003800000 */
[----:B------:R-:W-:Y:S01]  /*9f20*/  IMAD.MOV.U32 R16, RZ, RZ, R17 ;  /* 0x000000ffff107224 */ /* 0x000fe200078e0011 */
[----:B------:R-:W-:Y:S06]  /*9f30*/  @!P1 BRA `(.L_x_3050) ;  /* 0x00000000004c9947 */ /* 0x000fec0003800000 */
[----:B------:R-:W0:Y:S01]  /*9f40*/  LDC R6, c[0x0][0x43c] ;  /* 0x00010f00ff067b82 */ /* 0x000e220000000800 */
[----:B------:R-:W-:Y:S01]  /*9f50*/  IMAD.MOV.U32 R7, RZ, RZ, R0 ;  /* 0x000000ffff077224 */ /* 0x000fe200078e0000 */
[----:B------:R-:W-:Y:S01]  /*9f60*/  ULDC.64 UR4, c[0x0][0x428] ;  /* 0x00010a0000047ab9 */ /* 0x000fe20000000a00 */
[----:B0-----:R-:W-:-:S13]  /*9f70*/  ISETP.NE.AND P0, PT, R6, 0x1, PT ;  /* 0x000000010600780c */ /* 0x001fda0003f05270 */
[----:B------:R-:W0:Y:S02]  /*9f80*/  @P0 LDC.64 R4, c[0x0][0x440] ;  /* 0x00011000ff040b82 */ /* 0x000e240000000a00 */
[----:B0-----:R-:W-:-:S04]  /*9f90*/  @P0 IMAD.HI.U32 R0, R7, R4, RZ ;  /* 0x0000000407000227 */ /* 0x001fc800078e00ff */
[----:B------:R-:W-:Y:S01]  /*9fa0*/  IMAD.MOV.U32 R4, RZ, RZ, R7 ;  /* 0x000000ffff047224 */ /* 0x000fe200078e0007 */
[----:B------:R-:W-:Y:S01]  /*9fb0*/  @P0 SHF.R.U32.HI R4, RZ, R5, R0 ;  /* 0x00000005ff040219 */ /* 0x000fe20000011600 */
[----:B------:R-:W-:-:S04]  /*9fc0*/  IMAD R0, R18, UR4, RZ ;  /* 0x0000000412007c24 */ /* 0x000fc8000f8e02ff */
[----:B------:R-:W-:-:S04]  /*9fd0*/  IMAD.MOV R5, RZ, RZ, -R4 ;  /* 0x000000ffff057224 */ /* 0x000fc800078e0a04 */
[----:B------:R-:W-:Y:S01]  /*9fe0*/  IMAD R7, R6, R5, R7 ;  /* 0x0000000506077224 */ /* 0x000fe200078e0207 */
[----:B------:R-:W-:-:S04]  /*9ff0*/  SHF.R.S32.HI R5, RZ, 0x1f, R4 ;  /* 0x0000001fff057819 */ /* 0x000fc80000011404 */
[----:B------:R0:W-:Y:S01]  /*a000*/  STL [R1+0x4], R7 ;  /* 0x0000040701007387 */ /* 0x0001e20000100800 */
[----:B------:R-:W-:-:S03]  /*a010*/  IMAD.WIDE.U32 R4, R17, UR4, R4 ;  /* 0x0000000411047c25 */ /* 0x000fc6000f8e0004 */
[----:B------:R-:W-:Y:S01]  /*a020*/  LEA R2, P0, R4, R2, 0x2 ;  /* 0x0000000204027211 */ /* 0x000fe200078010ff */
[----:B0-----:R-:W-:-:S05]  /*a030*/  IMAD R7, R17, UR5, R0 ;  /* 0x0000000511077c24 */ /* 0x001fca000f8e0200 */
[----:B------:R-:W-:-:S04]  /*a040*/  IADD3 R0, R5, R7, RZ ;  /* 0x0000000705007210 */ /* 0x000fc80007ffe0ff */
[----:B------:R-:W-:-:S05]  /*a050*/  LEA.HI.X R3, R4, R3, R0, 0x2, P0 ;  /* 0x0000000304037211 */ /* 0x000fca00000f1400 */
[----:B------:R0:W5:Y:S02]  /*a060*/  LDG.E R16, desc[UR42][R2.64] ;  /* 0x0000002a02107981 */ /* 0x000164000c1e1900 */
.L_x_3050:
[----:B------:R-:W-:Y:S01]  /*a070*/  IMAD.MOV.U32 R0, RZ, RZ, 0x1 ;  /* 0x00000001ff007424 */ /* 0x000fe200078e00ff */
[----:B------:R-:W0:Y:S04]  /*a080*/  S2R R8, SR_TID.X ;  /* 0x0000000000087919 */ /* 0x000e280000002100 */
[----:B------:R-:W-:-:S04]  /*a090*/  SHF.L.U32 R0, R0, 0x1f, RZ ;  /* 0x0000001f00007819 */ /* 0x000fc800000006ff */
[----:B------:R-:W1:Y:S01]  /*a0a0*/  SYNCS.PHASECHK.TRANS64.TRYWAIT P0, [UR38+0x28c40], R0 ;  /* 0x028c4000ff0075a7 */ /* 0x000e620008000166 */
[----:B0-----:R-:W-:-:S04]  /*a0b0*/  LOP3.LUT R2, R8, 0x7f, RZ, 0xc0, !PT ;  /* 0x0000007f08027812 */ /* 0x001fc800078ec0ff */
[----:B------:R-:W-:Y:S01]  /*a0c0*/  ISETP.NE.AND P1, PT, R2, RZ, PT ;  /* 0x000000ff0200720c */ /* 0x000fe20003f25270 */
[----:B-1----:R-:W-:-:S12]  /*a0d0*/  @!P0 BRA `(.L_x_3051) ;  /* 0x0000003c00448947 */ /* 0x002fd80003800000 */
.L_x_3147:
[----:B------:R-:W-:Y:S05]  /*a0e0*/  @P1 BRA `(.L_x_3052) ;  /* 0x0000000000181947 */ /* 0x000fea0003800000 */
[----:B------:R-:W1:Y:S01]  /*a0f0*/  S2R R2, SR_TID.X ;  /* 0x0000000000027919 */ /* 0x000e620000002100 */
[----:B0-----:R-:W-:-:S04]  /*a100*/  IMAD.MOV.U32 R0, RZ, RZ, 0x2000 ;  /* 0x00002000ff007424 */ /* 0x001fc800078e00ff */
[----:B------:R2:W-:Y:S01]  /*a110*/  SYNCS.ARRIVE.TRANS64 RZ, [UR38+0x28c30], R0 ;  /* 0x028c3000ffff79a7 */ /* 0x0005e20008000026 */
[----:B-1----:R-:W-:-:S13]  /*a120*/  LOP3.LUT P0, RZ, R2, 0x1f, RZ, 0xc0, !PT ;  /* 0x0000001f02ff7812 */ /* 0x002fda000780c0ff */
[----:B--2---:R-:W-:Y:S05]  /*a130*/  @!P0 BRA `(.L_x_3052) ;  /* 0x0000000000048947 */ /* 0x004fea0003800000 */
[----:B------:R-:W-:Y:S01]  /*a140*/  BPT.TRAP 0x1 ;  /* 0x000000040000795c */ /* 0x000fe20000300000 */
.L_x_3052:
[----:B0-----:R-:W2:Y:S01]  /*a150*/  LDL R0, [R1+0x4] ;  /* 0x0000040001007983 */ /* 0x001ea20000100800 */
[----:B------:R-:W-:Y:S01]  /*a160*/  ULDC.64 UR4, c[0x0][0x198] ;  /* 0x0000660000047ab9 */ /* 0x000fe20000000a00 */
[----:B-----5:R-:W-:Y:S01]  /*a170*/  R2UR UR13, R16 ;  /* 0x00000000100d72ca */ /* 0x020fe200000e0000 */
[----:B------:R-:W-:Y:S01]  /*a180*/  UIADD3 UR4, UP0, UR4, 0x370, URZ ;  /* 0x0000037004047890 */ /* 0x000fe2000ff1e03f */
[----:B------:R-:W-:Y:S01]  /*a190*/  PLOP3.LUT P0, PT, PT, PT, PT, 0x80, 0x0 ;  /* 0x000000000000781c */ /* 0x000fe20003f0f070 */
[----:B------:R-:W-:Y:S02]  /*a1a0*/  UIADD3 UR8, UR38, 0x22400, URZ ;  /* 0x0002240026087890 */ /* 0x000fe4000fffe03f */
[----:B------:R-:W-:Y:S01]  /*a1b0*/  UIADD3 UR9, UR38, 0x28c30, URZ ;  /* 0x00028c3026097890 */ /* 0x000fe2000fffe03f */
[----:B------:R-:W-:Y:S01]  /*a1c0*/  P2R R19, PR, RZ, 0x1 ;  /* 0x00000001ff137803 */ /* 0x000fe20000000000 */
[----:B------:R-:W-:Y:S01]  /*a1d0*/  UIADD3.X UR5, URZ, UR5, URZ, UP0, !UPT ;  /* 0x000000053f057290 */ /* 0x000fe200087fe43f */
[----:B------:R-:W-:Y:S01]  /*a1e0*/  UMOV UR6, 0x0 ;  /* 0x0000000000067882 */ /* 0x000fe20000000000 */
[----:B------:R-:W-:Y:S01]  /*a1f0*/  UMOV UR7, 0x14f00000 ;  /* 0x14f0000000077882 */ /* 0x000fe20000000000 */
[----:B------:R-:W-:Y:S01]  /*a200*/  UMOV UR10, URZ ;  /* 0x0000003f000a7c82 */ /* 0x000fe20008000000 */
[----:B------:R-:W-:Y:S01]  /*a210*/  UMOV UR12, UR36 ;  /* 0x00000024000c7c82 */ /* 0x000fe20008000000 */
[----:B--2---:R-:W-:-:S13]  /*a220*/  R2UR UR11, R0 ;  /* 0x00000000000b72ca */ /* 0x004fda00000e0000 */
[----:B------:R-:W-:-:S09]  /*a230*/  USHF.L.U32 UR11, UR11, 0x6, URZ ;  /* 0x000000060b0b7899 */ /* 0x000fd2000800063f */
[----:B------:R0:W-:Y:S02]  /*a240*/  UTMALDG.4D [UR8], [UR4], desc[UR6] ;  /* 0x00000608040075b4 */ /* 0x0001e40008019000 */
[----:B0-----:R-:W-:Y:S01]  /*a250*/  NOP ;  /* 0x0000000000007918 */ /* 0x001fe20000000000 */
.L_x_3048:
        /* <DEDUP_REMOVED lines=11> */
[----:B------:R-:W-:Y:S01]  /*a310*/  MOV R8, 0x70 ;  /* 0x0000007000087802 */ /* 0x000fe20000000f00 */
[----:B------:R-:W0:Y:S01]  /*a320*/  LDC.64 R2, c[0x4][R2] ;  /* 0x0100000002027b82 */ /* 0x000e220000000a00 */
[----:B------:R-:W-:Y:S02]  /*a330*/  IMAD.U32 R5, RZ, RZ, UR5 ;  /* 0x00000005ff057e24 */ /* 0x000fe4000f8e00ff */
[----:B------:R-:W-:Y:S02]  /*a340*/  IMAD.U32 R6, RZ, RZ, UR6 ;  /* 0x00000006ff067e24 */ /* 0x000fe4000f8e00ff */
[----:B------:R-:W-:-:S02]  /*a350*/  IMAD.U32 R7, RZ, RZ, UR7 ;  /* 0x00000007ff077e24 */ /* 0x000fc4000f8e00ff */
[----:B------:R-:W-:Y:S02]  /*a360*/  IMAD.U32 R10, RZ, RZ, UR8 ;  /* 0x00000008ff0a7e24 */ /* 0x000fe4000f8e00ff */
[----:B------:R-:W-:Y:S02]  /*a370*/  IMAD.U32 R11, RZ, RZ, UR9 ;  /* 0x00000009ff0b7e24 */ /* 0x000fe4000f8e00ff */
[----:B------:R-:W-:Y:S02]  /*a380*/  IMAD.MOV.U32 R12, RZ, RZ, 0x1 ;  /* 0x00000001ff0c7424 */ /* 0x000fe400078e00ff */
[----:B------:R-:W-:-:S07]  /*a390*/  IMAD.MOV.U32 R13, RZ, RZ, RZ ;  /* 0x000000ffff0d7224 */ /* 0x000fce00078e00ff */
[----:B------:R-:W-:-:S07]  /*a3a0*/  LEPC R20, `(.L_x_3053) ;  /* 0x000000001014794e */ /* 0x000fce0000000000 */
[----:B0-----:R-:W-:Y:S05]  /*a3b0*/  CALL.ABS.NOINC R2 ;  /* 0x0000000002007343 */ /* 0x001fea0003c00000 */
.L_x_3053:
[----:B------:R-:W0:Y:S01]  /*a3c0*/  S2R R4, SR_CTAID.Z ;  /* 0x0000000000047919 */ /* 0x000e220000002700 */
[----:B------:R-:W1:Y:S01]  /*a3d0*/  LDC R9, c[0x0][0x448] ;  /* 0x00011200ff097b82 */ /* 0x000e620000000800 */
[----:B------:R-:W-:Y:S01]  /*a3e0*/  USHF.R.S32.HI UR4, URZ, 0x1f, UR36 ;  /* 0x0000001f3f047899 */ /* 0x000fe20008011424 */
[----:B------:R-:W2:Y:S01]  /*a3f0*/  S2R R12, SR_TID.X ;  /* 0x00000000000c7919 */ /* 0x000ea20000002100 */
[----:B------:R-:W-:Y:S02]  /*a400*/  ULDC.64 UR8, c[0x0][0x2d8] ;  /* 0x0000b60000087ab9 */ /* 0x000fe40000000a00 */
[----:B------:R-:W-:Y:S01]  /*a410*/  UIMAD UR6, UR4, UR8, URZ ;  /* 0x00000008040672a4 */ /* 0x000fe2000f8e023f */
[----:B------:R-:W3:Y:S02]  /*a420*/  S2R R10, SR_CTAID.X ;  /* 0x00000000000a7919 */ /* 0x000ee40000002500 */
[----:B------:R-:W4:Y:S01]  /*a430*/  LDC.64 R2, c[0x0][0x2e0] ;  /* 0x0000b800ff027b82 */ /* 0x000f220000000a00 */
[----:B------:R-:W-:-:S02]  /*a440*/  UIMAD.WIDE.U32 UR4, UR36, UR8, URZ ;  /* 0x00000008240472a5 */ /* 0x000fc4000f8e003f */
[----:B------:R-:W-:-:S04]  /*a450*/  UIMAD UR6, UR36, UR9, UR6 ;  /* 0x00000009240672a4 */ /* 0x000fc8000f8e0206 */
[----:B------:R-:W-:Y:S01]  /*a460*/  UIADD3 UR5, UR5, UR6, URZ ;  /* 0x0000000605057290 */ /* 0x000fe2000fffe03f */
[----:B-1----:R-:W-:Y:S02]  /*a470*/  ISETP.NE.AND P0, PT, R9, 0x1, PT ;  /* 0x000000010900780c */ /* 0x002fe40003f05270 */
[----:B0-----:R-:W-:Y:S02]  /*a480*/  SHF.R.S32.HI R5, RZ, 0x1f, R4 ;  /* 0x0000001fff057819 */ /* 0x001fe40000011404 */
[----:B--2---:R-:W-:-:S03]  /*a490*/  LOP3.LUT R11, R12, 0x7f, RZ, 0xc0, !PT ;  /* 0x0000007f0c0b7812 */ /* 0x004fc600078ec0ff */
[----:B----4-:R-:W-:-:S06]  /*a4a0*/  IMAD R0, R5, R2, RZ ;  /* 0x0000000205007224 */ /* 0x010fcc00078e02ff */
[----:B------:R-:W0:Y:S01]  /*a4b0*/  @P0 LDC R7, c[0x0][0x44c] ;  /* 0x00011300ff070b82 */ /* 0x000e220000000800 */
[C---:B------:R-:W-:Y:S02]  /*a4c0*/  IMAD R5, R4.reuse, R3, R0 ;  /* 0x0000000304057224 */ /* 0x040fe400078e0200 */
[----:B------:R-:W-:Y:S01]  /*a4d0*/  IMAD.WIDE.U32 R2, R4, R2, UR4 ;  /* 0x0000000404027e25 */ /* 0x000fe2000f8e0002 */
[----:B------:R-:W-:-:S04]  /*a4e0*/  ULDC.64 UR4, c[0x0][0x2d0] ;  /* 0x0000b40000047ab9 */ /* 0x000fc80000000a00 */
[----:B------:R-:W1:Y:S01]  /*a4f0*/  @P0 LDC R0, c[0x0][0x450] ;  /* 0x00011400ff000b82 */ /* 0x000e620000000800 */
[----:B------:R-:W-:Y:S01]  /*a500*/  IMAD.IADD R3, R3, 0x1, R5 ;  /* 0x0000000103037824 */ /* 0x000fe200078e0205 */
[----:B------:R-:W-:Y:S01]  /*a510*/  SHF.R.U32.HI R5, RZ, 0x3, R11 ;  /* 0x00000003ff057819 */ /* 0x000fe2000001160b */
[----:B------:R-:W-:-:S05]  /*a520*/  IMAD.SHL.U32 R4, R12, 0x10, RZ ;  /* 0x000000100c047824 */ /* 0x000fca00078e00ff */
[----:B------:R-:W-:-:S05]  /*a530*/  LOP3.LUT R4, R5, 0x70, R4, 0xf8, !PT ;  /* 0x0000007005047812 */ /* 0x000fca00078ef804 */
[----:B---3--:R-:W-:-:S04]  /*a540*/  IMAD R6, R10, 0x40, R4 ;  /* 0x000000400a067824 */ /* 0x008fc800078e0204 */
[----:B0-----:R-:W-:-:S04]  /*a550*/  @P0 IMAD.HI.U32 R7, R6, R7, RZ ;  /* 0x0000000706070227 */ /* 0x001fc800078e00ff */
[----:B------:R-:W-:Y:S01]  /*a560*/  IMAD.MOV.U32 R4, RZ, RZ, R6 ;  /* 0x000000ffff047224 */ /* 0x000fe200078e0006 */
[----:B-1----:R-:W-:-:S05]  /*a570*/  @P0 SHF.R.U32.HI R4, RZ, R0, R7 ;  /* 0x00000000ff040219 */ /* 0x002fca0000011607 */
        /* <DEDUP_REMOVED lines=15> */
[----:B------:R-:W-:Y:S01]  /*a670*/  IADD3 R3, R3, R4, RZ ;  /* 0x0000000403037210 */ /* 0x000fe20007ffe0ff */
[----:B------:R-:W-:-:S03]  /*a680*/  IMAD.SHL.U32 R4, R11, 0x8, RZ ;  /* 0x000000080b047824 */ /* 0x000fc600078e00ff */
[----:B------:R-:W-:Y:S01]  /*a690*/  LEA.HI.X R3, R2, UR5, R3, 0x1, P0 ;  /* 0x0000000502037c11 */ /* 0x000fe200080f0c03 */
[----:B------:R-:W-:-:S05]  /*a6a0*/  IMAD.SHL.U32 R2, R12, 0x8, RZ ;  /* 0x000000080c027824 */ /* 0x000fca00078e00ff */
[C---:B------:R-:W-:Y:S02]  /*a6b0*/  LOP3.LUT R8, R2.reuse, 0x38, RZ, 0xc0, !PT ;  /* 0x0000003802087812 */ /* 0x040fe400078ec0ff */
[----:B------:R-:W-:Y:S02]  /*a6c0*/  LOP3.LUT R2, R2, 0x1f8, RZ, 0xc0, !PT ;  /* 0x000001f802027812 */ /* 0x000fe400078ec0ff */
[----:B------:R-:W-:Y:S01]  /*a6d0*/  ISETP.GE.AND P0, PT, R8, UR4, PT ;  /* 0x0000000408007c0c */ /* 0x000fe2000bf06270 */
[----:B------:R-:W-:Y:S01]  /*a6e0*/  UMOV UR4, 0xffffffff ;  /* 0xffffffff00047882 */ /* 0x000fe20000000000 */
[----:B------:R-:W-:-:S04]  /*a6f0*/  LOP3.LUT R7, R2, 0x38, R12, 0x78, !PT ;  /* 0x0000003802077812 */ /* 0x000fc800078e780c */
[----:B------:R-:W-:Y:S01]  /*a700*/  LOP3.LUT R4, R7, 0x200, R4, 0xf8, !PT ;  /* 0x0000020007047812 */ /* 0x000fe200078ef804 */
[----:B------:R-:W-:Y:S06]  /*a710*/  BRA.DIV UR4, `(.L_x_3054) ;  /* 0x0000003604cc7947 */ /* 0x000fec000b800000 */
[----:B------:R-:W0:Y:S01]  /*a720*/  SHFL.IDX PT, R7, R0, RZ, 0x181f ;  /* 0x00181fff00077589 */ /* 0x000e2200000e0000 */
[----:B------:R-:W-:Y:S01]  /*a730*/  ULDC UR4, c[0x0][0x288] ;  /* 0x0000a20000047ab9 */ /* 0x000fe20000000800 */
[----:B------:R-:W-:Y:S02]  /*a740*/  IMAD R5, R10, 0x40, R5 ;  /* 0x000000400a057824 */ /* 0x000fe400078e0205 */
[----:B------:R-:W1:Y:S01]  /*a750*/  SHFL.IDX PT, R6, R3, RZ, 0x181f ;  /* 0x00181fff03067589 */ /* 0x000e6200000e0000 */
[----:B------:R-:W-:Y:S02]  /*a760*/  IMAD R2, R9, UR4, RZ ;  /* 0x0000000409027c24 */ /* 0x000fe4000f8e02ff */
[C---:B------:R-:W-:Y:S01]  /*a770*/  VIADD R11, R5.reuse, 0x10 ;  /* 0x00000010050b7836 */ /* 0x040fe20000000000 */
[----:B------:R-:W2:Y:S02]  /*a780*/  SHFL.IDX PT, R14, R0, 0x1, 0x181f ;  /* 0x00381f00000e7f89 */ /* 0x000ea400000e0000 */
[----:B------:R-:W-:-:S13]  /*a790*/  ISETP.GE.AND P1, PT, R5, R2, PT ;  /* 0x000000020500720c */ /* 0x000fda0003f26270 */
[----:B------:R-:W-:Y:S02]  /*a7a0*/  @!P1 LEA R9, R4, UR38, 0x1 ;  /* 0x0000002604099c11 */ /* 0x000fe4000f8e08ff */
[----:B0-----:R-:W-:-:S05]  /*a7b0*/  @!P1 LEA R7, P2, R8, R7, 0x1 ;  /* 0x0000000708079211 */ /* 0x001fca00078408ff */
[----:B-1----:R-:W-:-:S05]  /*a7c0*/  @!P1 IMAD.X R6, RZ, RZ, R6, P2 ;  /* 0x000000ffff069224 */ /* 0x002fca00010e0606 */
[----:B------:R-:W-:-:S04]  /*a7d0*/  @!P1 LOP3.LUT R7, R7, R6, RZ, 0x3c, !PT ;  /* 0x0000000607079212 */ /* 0x000fc800078e3cff */
[----:B------:R-:W-:-:S04]  /*a7e0*/  @!P1 LOP3.LUT R6, R7, R6, RZ, 0x3c, !PT ;  /* 0x0000000607069212 */ /* 0x000fc800078e3cff */
[----:B------:R-:W-:-:S05]  /*a7f0*/  @!P1 LOP3.LUT R7, R7, R6, RZ, 0x3c, !PT ;  /* 0x0000000607079212 */ /* 0x000fca00078e3cff */
[----:B------:R0:W-:Y:S01]  /*a800*/  @!P1 LDGSTS.E.BYPASS.LTC128B.128 [R9+0x20400], desc[UR42][R6.64], !P0 ;  /* 0x2040000006099fae */ /* 0x0001e2000c101d6a */
[----:B------:R-:W-:Y:S01]  /*a810*/  ISETP.GE.AND P1, PT, R11, R2, PT ;  /* 0x000000020b00720c */ /* 0x000fe20003f26270 */
[----:B------:R-:W-:Y:S02]  /*a820*/  VIADD R11, R5, 0x20 ;  /* 0x00000020050b7836 */ /* 0x000fe40000000000 */
[----:B0-----:R-:W0:Y:S10]  /*a830*/  SHFL.IDX PT, R6, R3, 0x1, 0x181f ;  /* 0x00381f0003067f89 */ /* 0x001e3400000e0000 */
[----:B--2---:R-:W-:-:S02]  /*a840*/  @!P1 LEA R7, P2, R8, R14, 0x1 ;  /* 0x0000000e08079211 */ /* 0x004fc400078408ff */
[----:B------:R-:W-:Y:S01]  /*a850*/  @!P1 LEA R9, R4, UR38, 0x1 ;  /* 0x0000002604099c11 */ /* 0x000fe2000f8e08ff */
[----:B------:R-:W1:Y:S02]  /*a860*/  SHFL.IDX PT, R14, R0, 0x2, 0x181f ;  /* 0x00581f00000e7f89 */ /* 0x000e6400000e0000 */
[----:B0-----:R-:W-:-:S05]  /*a870*/  @!P1 IMAD.X R6, RZ, RZ, R6, P2 ;  /* 0x000000ffff069224 */ /* 0x001fca00010e0606 */
[----:B------:R-:W-:-:S04]  /*a880*/  @!P1 LOP3.LUT R7, R7, R6, RZ, 0x3c, !PT ;  /* 0x0000000607079212 */ /* 0x000fc800078e3cff */
[----:B------:R-:W-:-:S04]  /*a890*/  @!P1 LOP3.LUT R6, R7, R6, RZ, 0x3c, !PT ;  /* 0x0000000607069212 */ /* 0x000fc800078e3cff */
[----:B------:R-:W-:-:S05]  /*a8a0*/  @!P1 LOP3.LUT R7, R7, R6, RZ, 0x3c, !PT ;  /* 0x0000000607079212 */ /* 0x000fca00078e3cff */
[----:B------:R0:W-:Y:S01]  /*a8b0*/  @!P1 LDGSTS.E.BYPASS.LTC128B.128 [R9+0x20c00], desc[UR42][R6.64], !P0 ;  /* 0x20c0000006099fae */ /* 0x0001e2000c101d6a */
[----:B------:R-:W-:-:S03]  /*a8c0*/  ISETP.GE.AND P1, PT, R11, R2, PT ;  /* 0x000000020b00720c */ /* 0x000fc60003f26270 */
[----:B0-----:R-:W0:Y:S10]  /*a8d0*/  SHFL.IDX PT, R6, R3, 0x2, 0x181f ;  /* 0x00581f0003067f89 */ /* 0x001e3400000e0000 */
[----:B-1----:R-:W-:-:S02]  /*a8e0*/  @!P1 LEA R7, P2, R8, R14, 0x1 ;  /* 0x0000000e08079211 */ /* 0x002fc400078408ff */
[----:B------:R-:W-:Y:S01]  /*a8f0*/  @!P1 LEA R9, R4, UR38, 0x1 ;  /* 0x0000002604099c11 */ /* 0x000fe2000f8e08ff */
[----:B------:R-:W1:Y:S04]  /*a900*/  SHFL.IDX PT, R3, R3, 0x3, 0x181f ;  /* 0x00781f0003037f89 */ /* 0x000e6800000e0000 */
[----:B------:R2:W3:Y:S01]  /*a910*/  SHFL.IDX PT, R14, R0, 0x3, 0x181f ;  /* 0x00781f00000e7f89 */ /* 0x0004e200000e0000 */
[----:B0-----:R-:W-:-:S05]  /*a920*/  @!P1 IMAD.X R6, RZ, RZ, R6, P2 ;  /* 0x000000ffff069224 */ /* 0x001fca00010e0606 */
[----:B------:R-:W-:-:S04]  /*a930*/  @!P1 LOP3.LUT R7, R7, R6, RZ, 0x3c, !PT ;  /* 0x0000000607079212 */ /* 0x000fc800078e3cff */
[----:B------:R-:W-:-:S04]  /*a940*/  @!P1 LOP3.LUT R6, R7, R6, RZ, 0x3c, !PT ;  /* 0x0000000607069212 */ /* 0x000fc800078e3cff */
[----:B------:R-:W-:-:S05]  /*a950*/  @!P1 LOP3.LUT R7, R7, R6, RZ, 0x3c, !PT ;  /* 0x0000000607079212 */ /* 0x000fca00078e3cff */
[----:B-1-3--:R2:W-:Y:S02]  /*a960*/  @!P1 LDGSTS.E.BYPASS.LTC128B.128 [R9+0x21400], desc[UR42][R6.64], !P0 ;  /* 0x2140000006099fae */ /* 0x00a5e4000c101d6a */
.L_x_3156:
[----:B------:R-:W-:-:S04]  /*a970*/  IADD3 R5, R5, 0x30, RZ ;  /* 0x0000003005057810 */ /* 0x000fc80007ffe0ff */
[----:B------:R-:W-:-:S13]  /*a980*/  ISETP.GE.AND P1, PT, R5, R2, PT ;  /* 0x000000020500720c */ /* 0x000fda0003f26270 */
[----:B------:R-:W-:Y:S02]  /*a990*/  @!P1 LEA R2, P2, R8, R14, 0x1 ;  /* 0x0000000e08029211 */ /* 0x000fe400078408ff */
[----:B------:R-:W-:Y:S01]  /*a9a0*/  @!P1 LEA R5, R4, UR38, 0x1 ;  /* 0x0000002604059c11 */ /* 0x000fe2000f8e08ff */
[----:B------:R-:W-:Y:S02]  /*a9b0*/  IMAD.MOV.U32 R4, RZ, RZ, 0x1 ;  /* 0x00000001ff047424 */ /* 0x000fe400078e00ff */
[----:B------:R-:W-:-:S03]  /*a9c0*/  @!P1 IMAD.X R3, RZ, RZ, R3, P2 ;  /* 0x000000ffff039224 */ /* 0x000fc600010e0603 */
[----:B------:R-:W-:Y:S02]  /*a9d0*/  SHF.L.U32 R4, R4, 0x1f, RZ ;  /* 0x0000001f04047819 */ /* 0x000fe400000006ff */
[----:B------:R-:W-:Y:S01]  /*a9e0*/  @!PT LDS RZ, [RZ] ;  /* 0x00000000fffff984 */ /* 0x000fe20000000800 */
[----:B------:R-:W-:Y:S01]  /*a9f0*/  @!PT LDS RZ, [RZ] ;  /* 0x00000000fffff984 */ /* 0x000fe20000000800 */
[----:B------:R-:W-:Y:S01]  /*aa00*/  @!PT LDS RZ, [RZ] ;  /* 0x00000000fffff984 */ /* 0x000fe20000000800 */
[----:B------:R0:W-:Y:S01]  /*aa10*/  @!P1 LDGSTS.E.BYPASS.LTC128B.128 [R5+0x21c00], desc[UR42][R2.64], !P0 ;  /* 0x21c0000002059fae */ /* 0x0001e2000c101d6a */
[----:B------:R-:W-:Y:S01]  /*aa20*/  NOP ;  /* 0x0000000000007918 */ /* 0x000fe20000000000 */
[----:B------:R-:W-:Y:S02]  /*aa30*/  SYNCS.ARRIVE.TRANS64.RED.A0T1 RZ, [UR38+0x28c00], RZ ;  /* 0x028c00ffffff79a7 */ /* 0x000fe40008200426 */
[----:B------:R-:W-:Y:S01]  /*aa40*/  ARRIVES.LDGSTSBAR.64.TRANSCNT [UR38+0x28c00] ;  /* 0x028c0000ff0079b0 */ /* 0x000fe20008000aa6 */
[----:B------:R-:W-:Y:S01]  /*aa50*/  NOP ;  /* 0x0000000000007918 */ /* 0x000fe20000000000 */
[----:B------:R-:W-:Y:S01]  /*aa60*/  SYNCS.ARRIVE.TRANS64.A1T0 RZ, [UR38+0x28c00], RZ ;  /* 0x028c00ffffff79a7 */ /* 0x000fe20008100026 */
[----:B------:R-:W1:Y:S02]  /*aa70*/  SYNCS.PHASECHK.TRANS64.TRYWAIT P0, [UR38+0x28c20], R4 ;  /* 0x028c2004ff0075a7 */ /* 0x000e640008000166 */
[----:B01----:R-:W-:Y:S05]  /*aa80*/  @!P0 BRA `(.L_x_3055) ;  /* 0x0000003800388947 */ /* 0x003fea0003800000 */
.L_x_3157:
[----:B------:R-:W-:Y:S01]  /*aa90*/  ISETP.NE.AND P0, PT, R19, RZ, PT ;  /* 0x000000ff1300720c */ /* 0x000fe20003f05270 */
[----:B------:R-:W-:Y:S01]  /*aaa0*/  BSSY B0, `(.L_x_3056) ;  /* 0x000007f000007945 */ /* 0x000fe20003800000 */
[----:B--2---:R-:W-:-:S11]  /*aab0*/  IMAD.MOV.U32 R0, RZ, RZ, 0x1 ;  /* 0x00000001ff007424 */ /* 0x004fd600078e00ff */
[----:B------:R-:W-:Y:S05]  /*aac0*/  @!P0 BRA `(.L_x_3057) ;  /* 0x0000000400f08947 */ /* 0x000fea0003800000 */
[----:B------:R-:W1:Y:S01]  /*aad0*/  SYNCS.PHASECHK.TRANS64.TRYWAIT P0, [UR38+0x28c60], R4 ;  /* 0x028c6004ff0075a7 */ /* 0x000e620008000166 */
[----:B------:R-:W2:Y:S02]  /*aae0*/  S2R R2, SR_TID.X ;  /* 0x0000000000027919 */ /* 0x000ea40000002100 */
[----:B--2---:R-:W-:-:S04]  /*aaf0*/  LOP3.LUT R2, R2, 0x7f, RZ, 0xc0, !PT ;  /* 0x0000007f02027812 */ /* 0x004fc800078ec0ff */
[----:B------:R-:W-:Y:S01]  /*ab00*/  ISETP.NE.AND P1, PT, R2, RZ, PT ;  /* 0x000000ff0200720c */ /* 0x000fe20003f25270 */
[----:B-1----:R-:W-:-:S12]  /*ab10*/  @!P0 BRA `(.L_x_3058) ;  /* 0x00000038002c8947 */ /* 0x002fd80003800000 */
.L_x_3158:
[----:B------:R-:W-:Y:S04]  /*ab20*/  BSSY B1, `(.L_x_3059) ;  /* 0x0000008000017945 */ /* 0x000fe80003800000 */
[----:B------:R-:W-:Y:S05]  /*ab30*/  @P1 BRA `(.L_x_3060) ;  /* 0x0000000000181947 */ /* 0x000fea0003800000 */
[----:B0-----:R-:W0:Y:S01]  /*ab40*/  S2R R3, SR_TID.X ;  /* 0x0000000000037919 */ /* 0x001e220000002100 */
[----:B------:R-:W-:-:S04]  /*ab50*/  IMAD.MOV.U32 R2, RZ, RZ, 0x10000 ;  /* 0x00010000ff027424 */ /* 0x000fc800078e00ff */
[----:B------:R1:W-:Y:S01]  /*ab60*/  SYNCS.ARRIVE.TRANS64 RZ, [UR38+0x28c50], R2 ;  /* 0x028c5002ffff79a7 */ /* 0x0003e20008000026 */
[----:B0-----:R-:W-:-:S13]  /*ab70*/  LOP3.LUT P0, RZ, R3, 0x1f, RZ, 0xc0, !PT ;  /* 0x0000001f03ff7812 */ /* 0x001fda000780c0ff */
[----:B-1----:R-:W-:Y:S05]  /*ab80*/  @!P0 BRA `(.L_x_3060) ;  /* 0x0000000000048947 */ /* 0x002fea0003800000 */
[----:B------:R-:W-:Y:S01]  /*ab90*/  BPT.TRAP 0x1 ;  /* 0x000000040000795c */ /* 0x000fe20000300000 */
.L_x_3060:
[----:B------:R-:W-:Y:S05]  /*aba0*/  BSYNC B1 ;  /* 0x0000000000017941 */ /* 0x000fea0003800000 */
.L_x_3059:
[----:B------:R-:W2:Y:S01]  /*abb0*/  LDL.LU R2, [R1+0x4] ;  /* 0x0000040001027983 */ /* 0x000ea20000300800 */
[----:B------:R-:W-:Y:S01]  /*abc0*/  ULDC.64 UR4, c[0x0][0x198] ;  /* 0x0000660000047ab9 */ /* 0x000fe20000000a00 */
[----:B------:R-:W-:Y:S01]  /*abd0*/  PLOP3.LUT P0, PT, PT, PT, PT, 0x80, 0x0 ;  /* 0x000000000000781c */ /* 0x000fe20003f0f070 */
[----:B------:R-:W-:Y:S02]  /*abe0*/  UIADD3 UR4, UP0, UR4, 0x470, URZ ;  /* 0x0000047004047890 */ /* 0x000fe4000ff1e03f */
[----:B------:R-:W-:Y:S02]  /*abf0*/  UIADD3 UR8, UR38, 0x400, URZ ;  /* 0x0000040026087890 */ /* 0x000fe4000fffe03f */
[----:B------:R-:W-:Y:S02]  /*ac00*/  UIADD3 UR9, UR38, 0x28c50, URZ ;  /* 0x00028c5026097890 */ /* 0x000fe4000fffe03f */
[----:B------:R-:W-:Y:S01]  /*ac10*/  UIADD3.X UR5, URZ, UR5, URZ, UP0, !UPT ;  /* 0x000000053f057290 */ /* 0x000fe200087fe43f */
[----:B------:R-:W-:Y:S01]  /*ac20*/  UMOV UR6, 0x0 ;  /* 0x0000000000067882 */ /* 0x000fe20000000000 */
[----:B------:R-:W-:Y:S01]  /*ac30*/  UMOV UR7, 0x14f00000 ;  /* 0x14f0000000077882 */ /* 0x000fe20000000000 */
[----:B------:R-:W-:Y:S01]  /*ac40*/  UMOV UR10, URZ ;  /* 0x0000003f000a7c82 */ /* 0x000fe20008000000 */
[----:B--2---:R-:W-:-:S08]  /*ac50*/  IMAD.SHL.U32 R2, R2, 0x40, RZ ;  /* 0x0000004002027824 */ /* 0x004fd000078e00ff */
.L_x_3061:
        /* <DEDUP_REMOVED lines=10> */
[----:B------:R-:W-:Y:S01]  /*ad00*/  UMOV UR6, 0x0 ;  /* 0x0000000000067882 */ /* 0x000fe20000000000 */
[----:B------:R-:W-:Y:S01]  /*ad10*/  UMOV UR7, 0x14f00000 ;  /* 0x14f0000000077882 */ /* 0x000fe20000000000 */
[----:B------:R-:W-:-:S09]  /*ad20*/  UMOV UR10, 0x40 ;  /* 0x00000040000a7882 */ /* 0x000fd20000000000 */
.L_x_3062:
        /* <DEDUP_REMOVED lines=13> */
.L_x_3063:
        /* <DEDUP_REMOVED lines=13> */
.L_x_3064:
        /* <DEDUP_REMOVED lines=13> */
.L_x_3065:
        /* <DEDUP_REMOVED lines=13> */
.L_x_3066:
        /* <DEDUP_REMOVED lines=13> */
.L_x_3067:
        /* <DEDUP_REMOVED lines=13> */
.L_x_3068:
        /* <DEDUP_REMOVED lines=8> */
.L_x_3057:
[----:B------:R-:W-:Y:S05]  /*b290*/  BSYNC B0 ;  /* 0x0000000000007941 */ /* 0x000fea0003800000 */
.L_x_3056:
[----:B0-----:R-:W2:Y:S04]  /*b2a0*/  LDL.LU R4, [R1+0x10] ;  /* 0x0000100001047983 */ /* 0x001ea80000300800 */
[----:B------:R-:W3:Y:S01]  /*b2b0*/  LDL R3, [R1+0x8] ;  /* 0x0000080001037983 */ /* 0x000ee20000100800 */
[----:B------:R-:W-:Y:S02]  /*b2c0*/  IMAD.MOV.U32 R9, RZ, RZ, RZ ;  /* 0x000000ffff097224 */ /* 0x000fe400078e00ff */
[----:B------:R-:W-:Y:S02]  /*b2d0*/  IMAD.MOV.U32 R6, RZ, RZ, 0x1 ;  /* 0x00000001ff067424 */ /* 0x000fe400078e00ff */
[----:B--2---:R-:W-:-:S05]  /*b2e0*/  VIADD R7, R4, 0xfffffffe ;  /* 0xfffffffe04077836 */ /* 0x004fca0000000000 */
[----:B---3--:R-:W-:-:S13]  /*b2f0*/  ISETP.GE.AND P0, PT, R7, R3, PT ;  /* 0x000000030700720c */ /* 0x008fda0003f06270 */
[----:B------:R-:W-:Y:S05]  /*b300*/  @!P0 BRA `(.L_x_3042) ;  /* 0x0000002400108947 */ /* 0x000fea0003800000 */
[----:B------:R-:W2:Y:S01]  /*b310*/  LDL.LU R4, [R1+0xc] ;  /* 0x00000c0001047983 */ /* 0x000ea20000300800 */
[----:B------:R-:W-:Y:S01]  /*b320*/  UIADD3 UR4, UR40, 0x1, URZ ;  /* 0x0000000128047890 */ /* 0x000fe2000fffe03f */
[----:B------:R-:W-:Y:S01]  /*b330*/  LOP3.LUT R2, RZ, R3, RZ, 0x33, !PT ;  /* 0x00000003ff027212 */ /* 0x000fe200078e33ff */
[----:B------:R-:W-:-:S04]  /*b340*/  IMAD.MOV.U32 R6, RZ, RZ, 0x1 ;  /* 0x00000001ff067424 */ /* 0x000fc800078e00ff */
[----:B--2---:R-:W-:Y:S02]  /*b350*/  IMAD R0, R4, UR4, RZ ;  /* 0x0000000404007c24 */ /* 0x004fe4000f8e02ff */
[----:B------:R-:W0:Y:S03]  /*b360*/  S2R R4, SR_TID.X ;  /* 0x0000000000047919 */ /* 0x000e260000002100 */
[----:B------:R-:W-:-:S04]  /*b370*/  VIMNMX R0, R0, UR39, PT ;  /* 0x0000002700007c48 */ /* 0x000fc8000bfe0100 */
[----:B------:R-:W-:-:S04]  /*b380*/  IADD3 R3, -R0, RZ, RZ ;  /* 0x000000ff00037210 */ /* 0x000fc80007ffe1ff */
[----:B------:R-:W-:Y:S02]  /*b390*/  VIADDMNMX R3, R3, 0x1, R2, !PT ;  /* 0x0000000103037846 */ /* 0x000fe40007800102 */
[----:B------:R-:W-:-:S03]  /*b3a0*/  LOP3.LUT R2, RZ, R0, RZ, 0x33, !PT ;  /* 0x00000000ff027212 */ /* 0x000fc600078e33ff */
[----:B------:R-:W-:Y:S02]  /*b3b0*/  VIADD R5, R3, 0xfffffffe ;  /* 0xfffffffe03057836 */ /* 0x000fe40000000000 */
[----:B------:R-:W-:Y:S02]  /*b3c0*/  IMAD.IADD R3, R0, 0x1, R3 ;  /* 0x0000000100037824 */ /* 0x000fe400078e0203 */
[----:B------:R-:W-:Y:S01]  /*b3d0*/  IMAD.MOV.U32 R0, RZ, RZ, 0x1 ;  /* 0x00000001ff007424 */ /* 0x000fe200078e00ff */
[----:B------:R-:W-:Y:S02]  /*b3e0*/  ISETP.NE.AND P0, PT, R5, R2, PT ;  /* 0x000000020500720c */ /* 0x000fe40003f05270 */
[----:B------:R-:W-:Y:S02]  /*b3f0*/  LOP3.LUT R12, R3, 0x1, RZ, 0xc0, !PT ;  /* 0x00000001030c7812 */ /* 0x000fe400078ec0ff */
[----:B0-----:R-:W-:-:S09]  /*b400*/  LOP3.LUT R10, R4, 0x1f, RZ, 0xc0, !PT ;  /* 0x0000001f040a7812 */ /* 0x001fd200078ec0ff */
[----:B------:R-:W-:Y:S05]  /*b410*/  @!P0 BRA `(.L_x_3069) ;  /* 0x0000001400dc8947 */ /* 0x000fea0003800000 */
[----:B------:R-:W-:Y:S01]  /*b420*/  BSSY B0, `(.L_x_3069) ;  /* 0x0000176000007945 */ /* 0x000fe20003800000 */
[----:B------:R-:W-:Y:S02]  /*b430*/  IMAD.IADD R8, R3, 0x1, -R12 ;  /* 0x0000000103087824 */ /* 0x000fe400078e0a0c */
[----:B------:R-:W-:-:S07]  /*b440*/  IMAD.MOV.U32 R0, RZ, RZ, 0x1 ;  /* 0x00000001ff007424 */ /* 0x000fce00078e00ff */
.L_x_3110:
[----:B------:R-:W-:Y:S01]  /*b450*/  ISETP.NE.AND P0, PT, R19, RZ, PT ;  /* 0x000000ff1300720c */ /* 0x000fe20003f05270 */
[----:B------:R-:W-:Y:S01]  /*b460*/  VIADD R8, R8, 0xfffffffe ;  /* 0xfffffffe08087836 */ /* 0x000fe20000000000 */
[----:B------:R-:W-:Y:S04]  /*b470*/  BSSY B1, `(.L_x_3070) ;  /* 0x00000b6000017945 */ /* 0x000fe80003800000 */
[----:B------:R-:W-:-:S07]  /*b480*/  ISETP.NE.AND P1, PT, R8, RZ, PT ;  /* 0x000000ff0800720c */ /* 0x000fce0003f25270 */
[----:B0-----:R-:W-:Y:S06]  /*b490*/  @!P0 BRA `(.L_x_3071) ;  /* 0x0000000800cc8947 */ /* 0x001fec0003800000 */
[----:B------:R-:W2:Y:S01]  /*b4a0*/  LDL R2, [R1] ;  /* 0x0000000001027983 */ /* 0x000ea20000100800 */
[----:B------:R-:W-:Y:S01]  /*b4b0*/  IMAD.MOV.U32 R13, RZ, RZ, R7 ;  /* 0x000000ffff0d7224 */ /* 0x000fe200078e0007 */
[----:B--2---:R-:W-:-:S13]  /*b4c0*/  ISETP.NE.AND P0, PT, R2, RZ, PT ;  /* 0x000000ff0200720c */ /* 0x004fda0003f05270 */
[----:B------:R-:W-:Y:S05]  /*b4d0*/  @!P0 BRA `(.L_x_3072) ;  /* 0x00000000004c8947 */ /* 0x000fea0003800000 */
[----:B------:R-:W0:Y:S01]  /*b4e0*/  LDC R13, c[0x0][0x43c] ;  /* 0x00010f00ff0d7b82 */ /* 0x000e220000000800 */
[----:B------:R-:W-:Y:S01]  /*b4f0*/  MOV R11, R7 ;  /* 0x00000007000b7202 */ /* 0x000fe20000000f00 */
[----:B------:R-:W-:Y:S01]  /*b500*/  ULDC.64 UR4, c[0x0][0x428] ;  /* 0x00010a0000047ab9 */ /* 0x000fe20000000a00 */
[----:B0-----:R-:W-:-:S13]  /*b510*/  ISETP.NE.AND P0, PT, R13, 0x1, PT ;  /* 0x000000010d00780c */ /* 0x001fda0003f05270 */
[----:B------:R-:W0:Y:S02]  /*b520*/  @P0 LDC.64 R2, c[0x0][0x440] ;  /* 0x00011000ff020b82 */ /* 0x000e240000000a00 */
[----:B0-----:R-:W-:-:S05]  /*b530*/  @P0 IMAD.HI.U32 R2, R7, R2, RZ ;  /* 0x0000000207020227 */ /* 0x001fca00078e00ff */
[----:B------:R-:W-:Y:S01]  /*b540*/  @P0 SHF.R.U32.HI R11, RZ, R3, R2 ;  /* 0x00000003ff0b0219 */ /* 0x000fe20000011602 */
[----:B------:R-:W-:-:S03]  /*b550*/  IMAD R2, R18, UR4, RZ ;  /* 0x0000000412027c24 */ /* 0x000fc6000f8e02ff */
[--C-:B------:R-:W-:Y:S01]  /*b560*/  SHF.R.S32.HI R3, RZ, 0x1f, R11.reuse ;  /* 0x0000001fff037819 */ /* 0x100fe2000001140b */
        /* <DEDUP_REMOVED lines=10> */
.L_x_3072:
[----:B------:R-:W1:Y:S01]  /*b610*/  S2R R2, SR_TID.X ;  /* 0x0000000000027919 */ /* 0x000e620000002100 */
[----:B------:R-:W-:Y:S01]  /*b620*/  BSSY B2, `(.L_x_3073) ;  /* 0x0000006000027945 */ /* 0x000fe20003800000 */
[----:B-1----:R-:W-:Y:S02]  /*b630*/  LOP3.LUT R3, R2, 0x7f, RZ, 0xc0, !PT ;  /* 0x0000007f02037812 */ /* 0x002fe400078ec0ff */
[----:B------:R-:W-:Y:S02]  /*b640*/  SHF.L.U32 R2, R0, 0x1f, RZ ;  /* 0x0000001f00027819 */ /* 0x000fe400000006ff */
[----:B------:R-:W-:Y:S02]  /*b650*/  ISETP.NE.AND P2, PT, R3, RZ, PT ;  /* 0x000000ff0300720c */ /* 0x000fe40003f45270 */
[----:B------:R-:W1:Y:S02]  /*b660*/  SYNCS.PHASECHK.TRANS64.TRYWAIT P0, [UR38+0x28c48], R2 ;  /* 0x028c4802ff0075a7 */ /* 0x000e640008000166 */
[----:B-1----:R-:W-:Y:S09]  /*b670*/  @!P0 BRA `(.L_x_3074) ;  /* 0x0000002c006c8947 */ /* 0x002ff20003800000 */
.L_x_3159:
[----:B------:R-:W-:Y:S05]  /*b680*/  BSYNC B2 ;  /* 0x0000000000027941 */ /* 0x000fea0003800000 */
.L_x_3073:
[----:B------:R-:W-:Y:S04]  /*b690*/  BSSY B2, `(.L_x_3075) ;  /* 0x0000007000027945 */ /* 0x000fe80003800000 */
[----:B------:R-:W-:Y:S05]  /*b6a0*/  @P2 BRA `(.L_x_3076) ;  /* 0x0000000000142947 */ /* 0x000fea0003800000 */
[----:B------:R-:W-:Y:S01]  /*b6b0*/  ISETP.NE.AND P0, PT, R10, RZ, PT ;  /* 0x000000ff0a00720c */ /* 0x000fe20003f05270 */
[----:B-1----:R-:W-:-:S04]  /*b6c0*/  IMAD.MOV.U32 R3, RZ, RZ, 0x2000 ;  /* 0x00002000ff037424 */ /* 0x002fc800078e00ff */
[----:B------:R2:W-:Y:S08]  /*b6d0*/  SYNCS.ARRIVE.TRANS64 RZ, [UR38+0x28c38], R3 ;  /* 0x028c3803ffff79a7 */ /* 0x0005f00008000026 */
[----:B--2---:R-:W-:Y:S05]  /*b6e0*/  @!P0 BRA `(.L_x_3076) ;  /* 0x0000000000048947 */ /* 0x004fea0003800000 */
[----:B------:R-:W-:Y:S01]  /*b6f0*/  BPT.TRAP 0x1 ;  /* 0x000000040000795c */ /* 0x000fe20000300000 */
.L_x_3076:
[----:B------:R-:W-:Y:S05]  /*b700*/  BSYNC B2 ;  /* 0x0000000000027941 */ /* 0x000fea0003800000 */
.L_x_3075:
[----:B0-----:R-:W-:Y:S01]  /*b710*/  IMAD.MOV.U32 R4, RZ, RZ, RZ ;  /* 0x000000ffff047224 */ /* 0x001fe200078e00ff */
[----:B------:R-:W-:Y:S01]  /*b720*/  ULDC.64 UR4, c[0x0][0x198] ;  /* 0x0000660000047ab9 */ /* 0x000fe20000000a00 */
[----:B------:R-:W-:Y:S01]  /*b730*/  PLOP3.LUT P0, PT, PT, PT, PT, 0x80, 0x0 ;  /* 0x000000000000781c */ /* 0x000fe20003f0f070 */
[----:B------:R-:W-:Y:S01]  /*b740*/  UIADD3 UR4, UP0, UR4, 0x370, URZ ;  /* 0x0000037004047890 */ /* 0x000fe2000ff1e03f */
[----:B------:R-:W-:Y:S01]  /*b750*/  IMAD.SHL.U32 R5, R13, 0x40, RZ ;  /* 0x000000400d057824 */ /* 0x000fe200078e00ff */
[----:B------:R-:W-:Y:S01]  /*b760*/  R2UR UR34, R4 ;  /* 0x00000000042272ca */ /* 0x000fe200000e0000 */
[----:B------:R-:W-:Y:S02]  /*b770*/  UIADD3 UR32, UR38, 0x24400, URZ ;  /* 0x0002440026207890 */ /* 0x000fe4000fffe03f */
[----:B------:R-:W-:Y:S02]  /*b780*/  UIADD3 UR33, UR38, 0x28c38, URZ ;  /* 0x00028c3826217890 */ /* 0x000fe4000fffe03f */
[----:B------:R-:W-:Y:S01]  /*b790*/  UIADD3.X UR5, URZ, UR5, URZ, UP0, !UPT ;  /* 0x000000053f057290 */ /* 0x000fe200087fe43f */
[----:B------:R-:W-:Y:S01]  /*b7a0*/  UMOV UR6, 0x0 ;  /* 0x0000000000067882 */ /* 0x000fe20000000000 */
[----:B------:R-:W-:-:S10]  /*b7b0*/  UMOV UR7, 0x14f00000 ;  /* 0x14f0000000077882 */ /* 0x000fd40000000000 */
.L_x_3077:
[----:B------:R-:W-:-:S13]  /*b7c0*/  @P0 ELECT P3, URZ, PT ;  /* 0x00000000003f082f */ /* 0x000fda0003860000 */
[----:B-----5:R-:W-:Y:S02]  /*b7d0*/  @P3 R2UR UR37, R16 ;  /* 0x00000000102532ca */ /* 0x020fe400000e0000 */
        /* <DEDUP_REMOVED lines=8> */
.L_x_3160:
[----:B------:R-:W-:Y:S05]  /*b860*/  BSYNC B2 ;  /* 0x0000000000027941 */ /* 0x000fea0003800000 */
.L_x_3078:
[----:B------:R-:W-:Y:S01]  /*b870*/  BSSY B2, `(.L_x_3080) ;  /* 0x0000009000027945 */ /* 0x000fe20003800000 */
[----:B01----:R-:W-:Y:S02]  /*b880*/  IMAD.MOV.U32 R2, RZ, RZ, 0x0 ;  /* 0x00000000ff027424 */ /* 0x003fe400078e00ff */
[----:B------:R-:W-:Y:S01]  /*b890*/  IMAD.MOV.U32 R3, RZ, RZ, 0x14f00000 ;  /* 0x14f00000ff037424 */ /* 0x000fe200078e00ff */
[----:B------:R-:W-:Y:S06]  /*b8a0*/  @P2 BRA `(.L_x_3081) ;  /* 0x0000000000142947 */ /* 0x000fec0003800000 */
[----:B------:R-:W-:Y:S02]  /*b8b0*/  ISETP.NE.AND P0, PT, R10, RZ, PT ;  /* 0x000000ff0a00720c */ /* 0x000fe40003f05270 */
[----:B------:R-:W-:-:S04]  /*b8c0*/  MOV R11, 0x10000 ;  /* 0x00010000000b7802 */ /* 0x000fc80000000f00 */
[----:B------:R0:W-:Y:S07]  /*b8d0*/  SYNCS.ARRIVE.TRANS64 RZ, [UR38+0x28c58], R11 ;  /* 0x028c580bffff79a7 */ /* 0x0001ee0008000026 */
[----:B------:R-:W-:Y:S05]  /*b8e0*/  @!P0 BRA `(.L_x_3081) ;  /* 0x0000000000048947 */ /* 0x000fea0003800000 */
[----:B------:R-:W-:Y:S01]  /*b8f0*/  BPT.TRAP 0x1 ;  /* 0x000000040000795c */ /* 0x000fe20000300000 */
.L_x_3081:
[----:B------:R-:W-:Y:S05]  /*b900*/  BSYNC B2 ;  /* 0x0000000000027941 */ /* 0x000fea0003800000 */
.L_x_3080:
[----:B------:R-:W-:Y:S01]  /*b910*/  R2UR UR10, R4 ;  /* 0x00000000040a72ca */ /* 0x000fe200000e0000 */
[----:B------:R-:W-:Y:S01]  /*b920*/  ULDC.64 UR4, c[0x0][0x198] ;  /* 0x0000660000047ab9 */ /* 0x000fe20000000a00 */
[----:B------:R-:W-:Y:S01]  /*b930*/  R2UR UR6, R2 ;  /* 0x00000000020672ca */ /* 0x000fe200000e0000 */
[----:B------:R-:W-:Y:S01]  /*b940*/  UIADD3 UR4, UP0, UR4, 0x470, URZ ;  /* 0x0000047004047890 */ /* 0x000fe2000ff1e03f */
[----:B------:R-:W-:Y:S01]  /*b950*/  R2UR UR7, R3 ;  /* 0x00000000030772ca */ /* 0x000fe200000e0000 */
[----:B------:R-:W-:Y:S01]  /*b960*/  UIADD3 UR8, UR38, 0x10400, URZ ;  /* 0x0001040026087890 */ /* 0x000fe2000fffe03f */
[----:B------:R-:W-:Y:S01]  /*b970*/  PLOP3.LUT P0, PT, PT, PT, PT, 0x80, 0x0 ;  /* 0x000000000000781c */ /* 0x000fe20003f0f070 */
[----:B------:R-:W-:Y:S02]  /*b980*/  UIADD3 UR9, UR38, 0x28c58, URZ ;  /* 0x00028c5826097890 */ /* 0x000fe4000fffe03f */
[----:B------:R-:W-:-:S12]  /*b990*/  UIADD3.X UR5, URZ, UR5, URZ, UP0, !UPT ;  /* 0x000000053f057290 */ /* 0x000fd800087fe43f */
.L_x_3082:
        /* <DEDUP_REMOVED lines=8> */
[----:B------:R-:W-:Y:S01]  /*ba20*/  R2UR UR6, R2 ;  /* 0x00000000020672ca */ /* 0x000fe200000e0000 */
[----:B------:R-:W-:Y:S01]  /*ba30*/  UIADD3 UR8, UR38, 0x12400, URZ ;  /* 0x0001240026087890 */ /* 0x000fe2000fffe03f */
[----:B------:R-:W-:Y:S01]  /*ba40*/  R2UR UR7, R3 ;  /* 0x00000000030772ca */ /* 0x000fe200000e0000 */
[----:B------:R-:W-:Y:S01]  /*ba50*/  UMOV UR10, 0x40 ;  /* 0x00000040000a7882 */ /* 0x000fe20000000000 */
[----:B------:R-:W-:-:S13]  /*ba60*/  PLOP3.LUT P0, PT, PT, PT, PT, 0x80, 0x0 ;  /* 0x000000000000781c */ /* 0x000fda0003f0f070 */
.L_x_3083:
        /* <DEDUP_REMOVED lines=13> */
.L_x_3084:
        /* <DEDUP_REMOVED lines=13> */
.L_x_3085:
        /* <DEDUP_REMOVED lines=13> */
.L_x_3086:
        /* <DEDUP_REMOVED lines=13> */
.L_x_3087:
        /* <DEDUP_REMOVED lines=13> */
.L_x_3088:
        /* <DEDUP_REMOVED lines=13> */
.L_x_3089:
        /* <DEDUP_REMOVED lines=8> */
.L_x_3071:
[----:B------:R-:W-:Y:S05]  /*bfd0*/  BSYNC B1 ;  /* 0x0000000000017941 */ /* 0x000fea0003800000 */
.L_x_3070:
[----:B------:R-:W-:Y:S01]  /*bfe0*/  ISETP.NE.AND P3, PT, R19, RZ, PT ;  /* 0x000000ff1300720c */ /* 0x000fe20003f65270 */
[----:B------:R-:W-:Y:S01]  /*bff0*/  BSSY B1, `(.L_x_3090) ;  /* 0x00000b6000017945 */ /* 0x000fe20003800000 */
[----:B------:R-:W-:-:S11]  /*c000*/  LOP3.LUT R0, R0, 0x1, RZ, 0x3c, !PT ;  /* 0x0000000100007812 */ /* 0x000fd600078e3cff */
[----:B------:R-:W-:Y:S05]  /*c010*/  @!P3 BRA `(.L_x_3091) ;  /* 0x0000000800ccb947 */ /* 0x000fea0003800000 */
[----:B------:R-:W2:Y:S01]  /*c020*/  LDL R2, [R1] ;  /* 0x0000000001027983 */ /* 0x000ea20000100800 */
[----:B0-----:R-:W-:Y:S01]  /*c030*/  VIADD R11, R7, 0xffffffff ;  /* 0xffffffff070b7836 */ /* 0x001fe20000000000 */
        /* <DEDUP_REMOVED lines=15> */
[----:B------:R-:W-:Y:S02]  /*c130*/  ULDC.64 UR4, c[0x0][0x418] ;  /* 0x0001060000047ab9 */ /* 0x000fe40000000a00 */
[----:B------:R-:W-:Y:S01]  /*c140*/  LEA R4, P0, R2, UR4, 0x2 ;  /* 0x0000000402047c11 */ /* 0x000fe2000f8010ff */
[----:B------:R-:W-:-:S05]  /*c150*/  IMAD.IADD R3, R5, 0x1, R3 ;  /* 0x0000000105037824 */ /* 0x000fca00078e0203 */
[----:B------:R-:W-:-:S05]  /*c160*/  LEA.HI.X R5, R2, UR5, R3, 0x2, P0 ;  /* 0x0000000502057c11 */ /* 0x000fca00080f1403 */
[----:B------:R0:W5:Y:S02]  /*c170*/  LDG.E R16, desc[UR42][R4.64] ;  /* 0x0000002a04107981 */ /* 0x000164000c1e1900 */
.L_x_3092:
[----:B------:R-:W1:Y:S01]  /*c180*/  S2R R2, SR_TID.X ;  /* 0x0000000000027919 */ /* 0x000e620000002100 */
[----:B------:R-:W-:Y:S01]  /*c190*/  BSSY B2, `(.L_x_3093) ;  /* 0x0000006000027945 */ /* 0x000fe20003800000 */
[----:B-1----:R-:W-:Y:S02]  /*c1a0*/  LOP3.LUT R3, R2, 0x7f, RZ, 0xc0, !PT ;  /* 0x0000007f02037812 */ /* 0x002fe400078ec0ff */
[----:B------:R-:W-:Y:S02]  /*c1b0*/  SHF.L.U32 R2, R0, 0x1f, RZ ;  /* 0x0000001f00027819 */ /* 0x000fe400000006ff */
[----:B------:R-:W-:Y:S02]  /*c1c0*/  ISETP.NE.AND P2, PT, R3, RZ, PT ;  /* 0x000000ff0300720c */ /* 0x000fe40003f45270 */
[----:B------:R-:W1:Y:S02]  /*c1d0*/  SYNCS.PHASECHK.TRANS64.TRYWAIT P0, [UR38+0x28c40], R2 ;  /* 0x028c4002ff0075a7 */ /* 0x000e640008000166 */
[----:B-1----:R-:W-:Y:S09]  /*c1e0*/  @!P0 BRA `(.L_x_3094) ;  /* 0x0000002000c08947 */ /* 0x002ff20003800000 */
.L_x_3161:
[----:B------:R-:W-:Y:S05]  /*c1f0*/  BSYNC B2 ;  /* 0x0000000000027941 */ /* 0x000fea0003800000 */
.L_x_3093:
[----:B------:R-:W-:Y:S04]  /*c200*/  BSSY B2, `(.L_x_3095) ;  /* 0x0000007000027945 */ /* 0x000fe80003800000 */
[----:B------:R-:W-:Y:S05]  /*c210*/  @P2 BRA `(.L_x_3096) ;  /* 0x0000000000142947 */ /* 0x000fea0003800000 */
[----:B------:R-:W-:Y:S01]  /*c220*/  ISETP.NE.AND P0, PT, R10, RZ, PT ;  /* 0x000000ff0a00720c */ /* 0x000fe20003f05270 */
[----:B-1----:R-:W-:-:S04]  /*c230*/  IMAD.MOV.U32 R3, RZ, RZ, 0x2000 ;  /* 0x00002000ff037424 */ /* 0x002fc800078e00ff */
[----:B------:R2:W-:Y:S08]  /*c240*/  SYNCS.ARRIVE.TRANS64 RZ, [UR38+0x28c30], R3 ;  /* 0x028c3003ffff79a7 */ /* 0x0005f00008000026 */
[----:B--2---:R-:W-:Y:S05]  /*c250*/  @!P0 BRA `(.L_x_3096) ;  /* 0x0000000000048947 */ /* 0x004fea0003800000 */
[----:B------:R-:W-:Y:S01]  /*c260*/  BPT.TRAP 0x1 ;  /* 0x000000040000795c */ /* 0x000fe20000300000 */
.L_x_3096:
[----:B------:R-:W-:Y:S05]  /*c270*/  BSYNC B2 ;  /* 0x0000000000027941 */ /* 0x000fea0003800000 */
.L_x_3095:
        /* <DEDUP_REMOVED lines=11> */
.L_x_3097:
        /* <DEDUP_REMOVED lines=11> */
.L_x_3162:
[----:B------:R-:W-:Y:S05]  /*c3e0*/  BSYNC B2 ;  /* 0x0000000000027941 */ /* 0x000fea0003800000 */
.L_x_3098:
[----:B------:R-:W-:Y:S01]  /*c3f0*/  BSSY B2, `(.L_x_3100) ;  /* 0x0000009000027945 */ /* 0x000fe20003800000 */
[----:B01----:R-:W-:Y:S01]  /*c400*/  IMAD.MOV.U32 R2, RZ, RZ, 0x0 ;  /* 0x00000000ff027424 */ /* 0x003fe200078e00ff */
[----:B------:R-:W-:Y:S02]  /*c410*/  MOV R3, 0x14f00000 ;  /* 0x14f0000000037802 */ /* 0x000fe40000000f00 */
[----:B------:R-:W-:Y:S05]  /*c420*/  @P2 BRA `(.L_x_3101) ;  /* 0x0000000000142947 */ /* 0x000fea0003800000 */
[----:B------:R-:W-:Y:S01]  /*c430*/  ISETP.NE.AND P0, PT, R10, RZ, PT ;  /* 0x000000ff0a00720c */ /* 0x000fe20003f05270 */
[----:B------:R-:W-:-:S04]  /*c440*/  IMAD.MOV.U32 R5, RZ, RZ, 0x10000 ;  /* 0x00010000ff057424 */ /* 0x000fc800078e00ff */
[----:B------:R0:W-:Y:S08]  /*c450*/  SYNCS.ARRIVE.TRANS64 RZ, [UR38+0x28c50], R5 ;  /* 0x028c5005ffff79a7 */ /* 0x0001f00008000026 */
[----:B0-----:R-:W-:Y:S05]  /*c460*/  @!P0 BRA `(.L_x_3101) ;  /* 0x0000000000048947 */ /* 0x001fea0003800000 */
[----:B------:R-:W-:Y:S01]  /*c470*/  BPT.TRAP 0x1 ;  /* 0x000000040000795c */ /* 0x000fe20000300000 */
.L_x_3101:
[----:B------:R-:W-:Y:S05]  /*c480*/  BSYNC B2 ;  /* 0x0000000000027941 */ /* 0x000fea0003800000 */
.L_x_3100:
        /* <DEDUP_REMOVED lines=9> */
.L_x_3102:
        /* <DEDUP_REMOVED lines=10> */
[----:B------:R-:W-:Y:S01]  /*c5c0*/  R2UR UR7, R3 ;  /* 0x00000000030772ca */ /* 0x000fe200000e0000 */
[----:B------:R-:W-:Y:S01]  /*c5d0*/  UMOV UR10, 0x40 ;  /* 0x00000040000a7882 */ /* 0x000fe20000000000 */
[----:B------:R-:W-:-:S13]  /*c5e0*/  PLOP3.LUT P0, PT, PT, PT, PT, 0x80, 0x0 ;  /* 0x000000000000781c */ /* 0x000fda0003f0f070 */
.L_x_3103:
        /* <DEDUP_REMOVED lines=13> */
.L_x_3104:
        /* <DEDUP_REMOVED lines=13> */
.L_x_3105:
        /* <DEDUP_REMOVED lines=13> */
.L_x_3106:
        /* <DEDUP_REMOVED lines=13> */
.L_x_3107:
        /* <DEDUP_REMOVED lines=13> */
.L_x_3108:
        /* <DEDUP_REMOVED lines=13> */
.L_x_3109:
        /* <DEDUP_REMOVED lines=8> */
.L_x_3091:
[----:B------:R-:W-:Y:S05]  /*cb50*/  BSYNC B1 ;  /* 0x0000000000017941 */ /* 0x000fea0003800000 */
.L_x_3090:
[----:B------:R-:W-:Y:S01]  /*cb60*/  VIADD R7, R7, 0xfffffffe ;  /* 0xfffffffe07077836 */ /* 0x000fe20000000000 */
[----:B------:R-:W-:Y:S06]  /*cb70*/  @P1 BRA `(.L_x_3110) ;  /* 0xffffffe800341947 */ /* 0x000fec000383ffff */
[----:B------:R-:W-:Y:S05]  /*cb80*/  BSYNC B0 ;  /* 0x0000000000007941 */ /* 0x000fea0003800000 */
.L_x_3069:
[----:B------:R-:W-:-:S13]  /*cb90*/  ISETP.NE.AND P0, PT, R12, RZ, PT ;  /* 0x000000ff0c00720c */ /* 0x000fda0003f05270 */
[----:B------:R-:W-:Y:S05]  /*cba0*/  @!P0 BRA `(.L_x_3042) ;  /* 0x0000000800e88947 */ /* 0x000fea0003800000 */
[----:B------:R-:W-:Y:S01]  /*cbb0*/  ISETP.NE.AND P1, PT, R19, RZ, PT ;  /* 0x000000ff1300720c */ /* 0x000fe20003f25270 */
[----:B------:R-:W-:-:S12]  /*cbc0*/  BSSY B0, `(.L_x_3111) ;  /* 0x00000b5000007945 */ /* 0x000fd80003800000 */
[----:B------:R-:W-:Y:S05]  /*cbd0*/  @!P1 BRA `(.L_x_3112) ;  /* 0x0000000800cc9947 */ /* 0x000fea0003800000 */
[----:B------:R-:W2:Y:S02]  /*cbe0*/  LDL.LU R2, [R1] ;  /* 0x0000000001027983 */ /* 0x000ea40000300800 */
[----:B--2---:R-:W-:-:S13]  /*cbf0*/  ISETP.NE.AND P1, PT, R2, RZ, PT ;  /* 0x000000ff0200720c */ /* 0x004fda0003f25270 */
[----:B------:R-:W-:Y:S05]  /*cc00*/  @!P1 BRA `(.L_x_3113) ;  /* 0x00000000004c9947 */ /* 0x000fea0003800000 */
[----:B------:R-:W1:Y:S01]  /*cc10*/  LDC R4, c[0x0][0x43c] ;  /* 0x00010f00ff047b82 */ /* 0x000e620000000800 */
[----:B------:R-:W-:Y:S01]  /*cc20*/  IMAD.MOV.U32 R5, RZ, RZ, R7 ;  /* 0x000000ffff057224 */ /* 0x000fe200078e0007 */
[----:B------:R-:W-:Y:S02]  /*cc30*/  ULDC.64 UR4, c[0x0][0x428] ;  /* 0x00010a0000047ab9 */ /* 0x000fe40000000a00 */
[----:B------:R-:W-:-:S04]  /*cc40*/  IMAD R18, R18, UR4, RZ ;  /* 0x0000000412127c24 */ /* 0x000fc8000f8e02ff */
[----:B------:R-:W-:Y:S01]  /*cc50*/  IMAD R9, R17, UR5, R18 ;  /* 0x0000000511097c24 */ /* 0x000fe2000f8e0212 */
[----:B-1----:R-:W-:-:S13]  /*cc60*/  ISETP.NE.AND P0, PT, R4, 0x1, PT ;  /* 0x000000010400780c */ /* 0x002fda0003f05270 */
[----:B------:R-:W1:Y:S02]  /*cc70*/  @P0 LDC.64 R2, c[0x0][0x440] ;  /* 0x00011000ff020b82 */ /* 0x000e640000000a00 */
[----:B-1----:R-:W-:-:S05]  /*cc80*/  @P0 IMAD.HI.U32 R2, R7, R2, RZ ;  /* 0x0000000207020227 */ /* 0x002fca00078e00ff */
        /* <DEDUP_REMOVED lines=11> */
.L_x_3113:
[----:B------:R-:W2:Y:S01]  /*cd40*/  S2R R2, SR_TID.X ;  /* 0x0000000000027919 */ /* 0x000ea20000002100 */
[----:B------:R-:W-:Y:S01]  /*cd50*/  BSSY B1, `(.L_x_3114) ;  /* 0x0000006000017945 */ /* 0x000fe20003800000 */
[----:B--2---:R-:W-:Y:S02]  /*cd60*/  LOP3.LUT R3, R2, 0x7f, RZ, 0xc0, !PT ;  /* 0x0000007f02037812 */ /* 0x004fe400078ec0ff */
[----:B------:R-:W-:Y:S02]  /*cd70*/  SHF.L.U32 R2, R0, 0x1f, RZ ;  /* 0x0000001f00027819 */ /* 0x000fe400000006ff */
[----:B------:R-:W-:Y:S02]  /*cd80*/  ISETP.NE.AND P1, PT, R3, RZ, PT ;  /* 0x000000ff0300720c */ /* 0x000fe40003f25270 */
[----:B------:R-:W2:Y:S02]  /*cd90*/  SYNCS.PHASECHK.TRANS64.TRYWAIT P0, [UR38+0x28c48], R2 ;  /* 0x028c4802ff0075a7 */ /* 0x000ea40008000166 */
[----:B--2---:R-:W-:Y:S09]  /*cda0*/  @!P0 BRA `(.L_x_3115) ;  /* 0x0000001800008947 */ /* 0x004ff20003800000 */
.L_x_3163:
[----:B------:R-:W-:Y:S05]  /*cdb0*/  BSYNC B1 ;  /* 0x0000000000017941 */ /* 0x000fea0003800000 */
.L_x_3114:
[----:B------:R-:W-:Y:S04]  /*cdc0*/  BSSY B1, `(.L_x_3116) ;  /* 0x0000007000017945 */ /* 0x000fe80003800000 */
[----:B------:R-:W-:Y:S05]  /*cdd0*/  @P1 BRA `(.L_x_3117) ;  /* 0x0000000000141947 */ /* 0x000fea0003800000 */
[----:B------:R-:W-:Y:S01]  /*cde0*/  ISETP.NE.AND P0, PT, R10, RZ, PT ;  /* 0x000000ff0a00720c */ /* 0x000fe20003f05270 */
[----:B--2---:R-:W-:-:S04]  /*cdf0*/  IMAD.MOV.U32 R3, RZ, RZ, 0x2000 ;  /* 0x00002000ff037424 */ /* 0x004fc800078e00ff */
[----:B------:R3:W-:Y:S08]  /*ce00*/  SYNCS.ARRIVE.TRANS64 RZ, [UR38+0x28c38], R3 ;  /* 0x028c3803ffff79a7 */ /* 0x0007f00008000026 */
[----:B---3--:R-:W-:Y:S05]  /*ce10*/  @!P0 BRA `(.L_x_3117) ;  /* 0x0000000000048947 */ /* 0x008fea0003800000 */
[----:B------:R-:W-:Y:S01]  /*ce20*/  BPT.TRAP 0x1 ;  /* 0x000000040000795c */ /* 0x000fe20000300000 */
.L_x_3117:
[----:B------:R-:W-:Y:S05]  /*ce30*/  BSYNC B1 ;  /* 0x0000000000017941 */ /* 0x000fea0003800000 */
.L_x_3116:
[----:B------:R-:W-:Y:S01]  /*ce40*/  IMAD.MOV.U32 R4, RZ, RZ, RZ ;  /* 0x000000ffff047224 */ /* 0x000fe200078e00ff */
[----:B------:R-:W-:Y:S01]  /*ce50*/  ULDC.64 UR4, c[0x0][0x198] ;  /* 0x0000660000047ab9 */ /* 0x000fe20000000a00 */
[----:B------:R-:W-:Y:S01]  /*ce60*/  PLOP3.LUT P0, PT, PT, PT, PT, 0x80, 0x0 ;  /* 0x000000000000781c */ /* 0x000fe20003f0f070 */
[----:B------:R-:W-:Y:S01]  /*ce70*/  UIADD3 UR4, UP0, UR4, 0x370, URZ ;  /* 0x0000037004047890 */ /* 0x000fe2000ff1e03f */
[----:B------:R-:W-:Y:S01]  /*ce80*/  SHF.L.U32 R7, R7, 0x6, RZ ;  /* 0x0000000607077819 */ /* 0x000fe200000006ff */
[----:B------:R-:W-:Y:S01]  /*ce90*/  UIADD3 UR8, UR38, 0x24400, URZ ;  /* 0x0002440026087890 */ /* 0x000fe2000fffe03f */
[----:B------:R-:W-:Y:S01]  /*cea0*/  R2UR UR10, R4 ;  /* 0x00000000040a72ca */ /* 0x000fe200000e0000 */
[----:B------:R-:W-:Y:S02]  /*ceb0*/  UIADD3 UR9, UR38, 0x28c38, URZ ;  /* 0x00028c3826097890 */ /* 0x000fe4000fffe03f */
[----:B------:R-:W-:Y:S01]  /*cec0*/  UIADD3.X UR5, URZ, UR5, URZ, UP0, !UPT ;  /* 0x000000053f057290 */ /* 0x000fe200087fe43f */
[----:B------:R-:W-:Y:S01]  /*ced0*/  UMOV UR6, 0x0 ;  /* 0x0000000000067882 */ /* 0x000fe20000000000 */
[----:B------:R-:W-:-:S10]  /*cee0*/  UMOV UR7, 0x14f00000 ;  /* 0x14f0000000077882 */ /* 0x000fd40000000000 */
.L_x_3118:
[----:B------:R-:W-:-:S13]  /*cef0*/  @P0 ELECT P2, URZ, PT ;  /* 0x00000000003f082f */ /* 0x000fda0003840000 */
[----:B-----5:R-:W-:Y:S01]  /*cf00*/  @P2 R2UR UR13, R16 ;  /* 0x00000000100d22ca */ /* 0x020fe200000e0000 */
[----:B------:R-:W-:Y:S01]  /*cf10*/  UMOV UR12, UR36 ;  /* 0x00000024000c7c82 */ /* 0x000fe20008000000 */
[----:B------:R-:W-:Y:S02]  /*cf20*/  @P2 R2UR UR11, R7 ;  /* 0x00000000070b22ca */ /* 0x000fe400000e0000 */
[----:B------:R-:W-:Y:S02]  /*cf30*/  @P2 PLOP3.LUT P0, PT, P2, PT, PT, 0x8, 0x0 ;  /* 0x000000000000281c */ /* 0x000fe4000170e170 */
[----:B------:R-:W-:-:S09]  /*cf40*/  PLOP3.LUT P2, PT, PT, PT, PT, 0x8, 0x0 ;  /* 0x000000000000781c */ /* 0x000fd20003f4e170 */
[----:B------:R3:W-:Y:S02]  /*cf50*/  UTMALDG.4D [UR8], [UR4], desc[UR6] ;  /* 0x00000608040075b4 */ /* 0x0007e40008019000 */
[----:B---3--:R-:W-:Y:S05]  /*cf60*/  @P0 BRA.U.ANY `(.L_x_3118) ;  /* 0xfffffffd00e00947 */ /* 0x008fea000393ffff */
[----:B------:R-:W3:Y:S01]  /*cf70*/  SYNCS.PHASECHK.TRANS64.TRYWAIT P0, [UR38+0x28c68], R2 ;  /* 0x028c6802ff0075a7 */ /* 0x000ee20008000166 */
[----:B------:R-:W-:Y:S04]  /*cf80*/  BSSY B1, `(.L_x_3119) ;  /* 0x0000002000017945 */ /* 0x000fe80003800000 */
[----:B---3--:R-:W-:Y:S05]  /*cf90*/  @!P0 BRA `(.L_x_3120) ;  /* 0x00000014009c8947 */ /* 0x008fea0003800000 */
.L_x_3164:
[----:B------:R-:W-:Y:S05]  /*cfa0*/  BSYNC B1 ;  /* 0x0000000000017941 */ /* 0x000fea0003800000 */
.L_x_3119:
[----:B------:R-:W-:Y:S01]  /*cfb0*/  BSSY B1, `(.L_x_3121) ;  /* 0x0000009000017945 */ /* 0x000fe20003800000 */
[----:B--2---:R-:W-:Y:S02]  /*cfc0*/  IMAD.MOV.U32 R2, RZ, RZ, 0x0 ;  /* 0x00000000ff027424 */ /* 0x004fe400078e00ff */
[----:B------:R-:W-:Y:S01]  /*cfd0*/  IMAD.MOV.U32 R3, RZ, RZ, 0x14f00000 ;  /* 0x14f00000ff037424 */ /* 0x000fe200078e00ff */
[----:B------:R-:W-:Y:S06]  /*cfe0*/  @P1 BRA `(.L_x_3122) ;  /* 0x0000000000141947 */ /* 0x000fec0003800000 */
[----:B------:R-:W-:Y:S01]  /*cff0*/  ISETP.NE.AND P0, PT, R10, RZ, PT ;  /* 0x000000ff0a00720c */ /* 0x000fe20003f05270 */
[----:B------:R-:W-:-:S04]  /*d000*/  IMAD.MOV.U32 R5, RZ, RZ, 0x10000 ;  /* 0x00010000ff057424 */ /* 0x000fc800078e00ff */
[----:B------:R2:W-:Y:S08]  /*d010*/  SYNCS.ARRIVE.TRANS64 RZ, [UR38+0x28c58], R5 ;  /* 0x028c5805ffff79a7 */ /* 0x0005f00008000026 */
[----:B--2---:R-:W-:Y:S05]  /*d020*/  @!P0 BRA `(.L_x_3122) ;  /* 0x0000000000048947 */ /* 0x004fea0003800000 */
[----:B------:R-:W-:Y:S01]  /*d030*/  BPT.TRAP 0x1 ;  /* 0x000000040000795c */ /* 0x000fe20000300000 */
.L_x_3122:
[----:B------:R-:W-:Y:S05]  /*d040*/  BSYNC B1 ;  /* 0x0000000000017941 */ /* 0x000fea0003800000 */
.L_x_3121:
        /* <DEDUP_REMOVED lines=9> */
.L_x_3123:
        /* <DEDUP_REMOVED lines=8> */
[----:B------:R-:W-:Y:S01]  /*d160*/  R2UR UR6, R2 ;  /* 0x00000000020672ca */ /* 0x000fe200000e0000 */
[----:B------:R-:W-:Y:S01]  /*d170*/  UIADD3 UR8, UR38, 0x12400, URZ ;  /* 0x0001240026087890 */ /* 0x000fe2000fffe03f */
[----:B------:R-:W-:Y:S01]  /*d180*/  R2UR UR7, R3 ;  /* 0x00000000030772ca */ /* 0x000fe200000e0000 */
[----:B------:R-:W-:Y:S01]  /*d190*/  UMOV UR10, 0x40 ;  /* 0x00000040000a7882 */ /* 0x000fe20000000000 */
[----:B------:R-:W-:-:S13]  /*d1a0*/  PLOP3.LUT P0, PT, PT, PT, PT, 0x80, 0x0 ;  /* 0x000000000000781c */ /* 0x000fda0003f0f070 */
.L_x_3124:
        /* <DEDUP_REMOVED lines=13> */
.L_x_3125:
        /* <DEDUP_REMOVED lines=13> */
.L_x_3126:
        /* <DEDUP_REMOVED lines=13> */
.L_x_3127:
        /* <DEDUP_REMOVED lines=13> */
.L_x_3128:
        /* <DEDUP_REMOVED lines=13> */
.L_x_3129:
        /* <DEDUP_REMOVED lines=13> */
.L_x_3130:
        /* <DEDUP_REMOVED lines=8> */
.L_x_3112:
[----:B------:R-:W-:Y:S05]  /*d710*/  BSYNC B0 ;  /* 0x0000000000007941 */ /* 0x000fea0003800000 */
.L_x_3111:
[----:B------:R-:W-:Y:S01]  /*d720*/  LOP3.LUT R0, R0, 0x1, RZ, 0x3c, !PT ;  /* 0x0000000100007812 */ /* 0x000fe200078e3cff */
[----:B------:R-:W-:Y:S02]  /*d730*/  IMAD.MOV.U32 R6, RZ, RZ, RZ ;  /* 0x000000ffff067224 */ /* 0x000fe400078e00ff */
[----:B------:R-:W-:-:S07]  /*d740*/  IMAD.MOV.U32 R9, RZ, RZ, RZ ;  /* 0x000000ffff097224 */ /* 0x000fce00078e00ff */
.L_x_3042:
[----:B------:R-:W2:Y:S01]  /*d750*/  S2R R3, SR_CgaCtaId ;  /* 0x0000000000037919 */ /* 0x000ea20000008800 */
[----:B------:R-:W-:Y:S02]  /*d760*/  MOV R2, 0x400 ;  /* 0x0000040000027802 */ /* 0x000fe40000000f00 */
[----:B------:R-:W-:Y:S02]  /*d770*/  SHF.L.U32 R9, R9, 0x1f, RZ ;  /* 0x0000001f09097819 */ /* 0x000fe400000006ff */
[----:B--2---:R-:W-:-:S04]  /*d780*/  LEA R2, R3, R2, 0x18 ;  /* 0x0000000203027211 */ /* 0x004fc800078ec0ff */
[----:B------:R-:W2:Y:S02]  /*d790*/  SYNCS.PHASECHK.TRANS64.TRYWAIT P0, [R2+URZ+0x28c20], R9 ;  /* 0x028c2009020075a7 */ /* 0x000ea4000800017f */
[----:B--2---:R-:W-:Y:S05]  /*d7a0*/  @!P0 BRA `(.L_x_3131) ;  /* 0x0000000c00b08947 */ /* 0x004fea0003800000 */
.L_x_3165:
[----:B------:R-:W-:-:S03]  /*d7b0*/  UMOV UR4, 0xffffffff ;  /* 0xffffffff00047882 */ /* 0x000fc60000000000 */
[----:B------:R-:W-:Y:S05]  /*d7c0*/  BRA.DIV UR4, `(.L_x_3132) ;  /* 0x0000000e04bc7947 */ /* 0x000fea000b800000 */
[----:B------:R-:W3:Y:S02]  /*d7d0*/  S2R R3, SR_TID.X ;  /* 0x0000000000037919 */ /* 0x000ee40000002100 */
[----:B---3--:R-:W-:-:S04]  /*d7e0*/  SHF.R.U32.HI R3, RZ, 0x5, R3 ;  /* 0x00000005ff037819 */ /* 0x008fc80000011603 */
[----:B------:R-:W-:-:S05]  /*d7f0*/  LOP3.LUT R3, R3, 0x3, RZ, 0xc0, !PT ;  /* 0x0000000303037812 */ /* 0x000fca00078ec0ff */
[----:B------:R3:W4:Y:S02]  /*d800*/  SHFL.IDX PT, R14, R3, RZ, 0x1f ;  /* 0x00001fff030e7589 */ /* 0x00072400000e0000 */
.L_x_3168:
[----:B----4-:R-:W-:-:S13]  /*d810*/  ISETP.NE.AND P0, PT, R14, RZ, PT ;  /* 0x000000ff0e00720c */ /* 0x010fda0003f05270 */
[----:B------:R-:W-:Y:S05]  /*d820*/  @P0 BRA `(.L_x_3003) ;  /* 0x0000000000880947 */ /* 0x000fea0003800000 */
[----:B------:R-:W-:-:S03]  /*d830*/  UMOV UR4, 0xffffffff ;  /* 0xffffffff00047882 */ /* 0x000fc60000000000 */
[----:B------:R-:W-:Y:S05]  /*d840*/  BRA.DIV UR4, `(.L_x_3133) ;  /* 0x0000000e04d07947 */ /* 0x000fea000b800000 */
[----:B------:R-:W-:-:S13]  /*d850*/  ELECT P6, URZ, PT ;  /* 0x00000000003f782f */ /* 0x000fda00038c0000 */
.L_x_3171:
[----:B------:R-:W-:Y:S05]  /*d860*/  @!P6 BRA `(.L_x_3003) ;  /* 0x000000000078e947 */ /* 0x000fea0003800000 */
[----:B---3--:R-:W3:Y:S02]  /*d870*/  LDL.LU R3, [R1+0x14] ;  /* 0x0000140001037983 */ /* 0x008ee40000300800 */
[----:B---3--:R-:W-:-:S04]  /*d880*/  LOP3.LUT R3, R3, 0x2, RZ, 0xfc, !PT ;  /* 0x0000000203037812 */ /* 0x008fc800078efcff */
[----:B------:R-:W-:-:S13]  /*d890*/  ISETP.NE.AND P2, PT, R3, 0x3, PT ;  /* 0x000000030300780c */ /* 0x000fda0003f45270 */
[----:B------:R-:W-:Y:S05]  /*d8a0*/  @!P2 BRA `(.L_x_3134) ;  /* 0x000000000004a947 */ /* 0x000fea0003800000 */
[----:B------:R-:W-:Y:S01]  /*d8b0*/  BPT.TRAP 0x1 ;  /* 0x000000040000795c */ /* 0x000fe20000300000 */
.L_x_3134:
[----:B------:R-:W-:Y:S01]  /*d8c0*/  VIADD R8, R2, 0x28c40 ;  /* 0x00028c4002087836 */ /* 0x000fe20000000000 */
[----:B------:R-:W-:Y:S01]  /*d8d0*/  SHF.L.U32 R4, R0, 0x1f, RZ ;  /* 0x0000001f00047819 */ /* 0x000fe200000006ff */
[C---:B------:R-:W-:Y:S02]  /*d8e0*/  VIADD R3, R6.reuse, 0x1 ;  /* 0x0000000106037836 */ /* 0x040fe40000000000 */
[----:B------:R-:W-:-:S03]  /*d8f0*/  IMAD R7, R6, 0x8, R8 ;  /* 0x0000000806077824 */ /* 0x000fc600078e0208 */
[C---:B------:R-:W-:Y:S01]  /*d900*/  ISETP.NE.AND P1, PT, R3.reuse, 0x2, PT ;  /* 0x000000020300780c */ /* 0x040fe20003f25270 */
[----:B------:R-:W3:Y:S03]  /*d910*/  SYNCS.PHASECHK.TRANS64.TRYWAIT P0, [R7+URZ], R4 ;  /* 0x00000004070075a7 */ /* 0x000ee6000800017f */
[----:B------:R-:W-:Y:S02]  /*d920*/  SEL R5, RZ, 0x1, P1 ;  /* 0x00000001ff057807 */ /* 0x000fe40000800000 */
[----:B------:R-:W-:Y:S02]  /*d930*/  SEL R3, R3, RZ, P1 ;  /* 0x000000ff03037207 */ /* 0x000fe40000800000 */
[----:B------:R-:W-:Y:S02]  /*d940*/  LOP3.LUT R0, R0, R5, RZ, 0x3c, !PT ;  /* 0x0000000500007212 */ /* 0x000fe400078e3cff */
[----:B------:R-:W-:-:S02]  /*d950*/  LEA R5, R3, R8, 0x3 ;  /* 0x0000000803057211 */ /* 0x000fc400078e18ff */
[----:B------:R-:W-:Y:S01]  /*d960*/  SHF.L.U32 R0, R0, 0x1f, RZ ;  /* 0x0000001f00007819 */ /* 0x000fe200000006ff */
[----:B---3--:R-:W-:Y:S06]  /*d970*/  @!P0 BRA `(.L_x_3135) ;  /* 0x0000000c00a48947 */ /* 0x008fec0003800000 */
.L_x_3172:
[----:B------:R-:W4:Y:S02]  /*d980*/  SYNCS.PHASECHK.TRANS64.TRYWAIT P0, [R5+URZ], R0 ;  /* 0x00000000050075a7 */ /* 0x000f24000800017f */
[----:B----4-:R-:W-:Y:S05]  /*d990*/  @!P0 BRA `(.L_x_3136) ;  /* 0x0000000c00b08947 */ /* 0x010fea0003800000 */
.L_x_3173:
[----:B------:R-:W-:Y:S05]  /*d9a0*/  @!P2 BRA `(.L_x_3137) ;  /* 0x000000000004a947 */ /* 0x000fea0003800000 */
[----:B------:R-:W-:Y:S01]  /*d9b0*/  BPT.TRAP 0x1 ;  /* 0x000000040000795c */ /* 0x000fe20000300000 */
.L_x_3137:
[----:B--2---:R-:W-:-:S04]  /*d9c0*/  VIADD R2, R2, 0x28c60 ;  /* 0x00028c6002027836 */ /* 0x004fc80000000000 */
[----:B----4-:R-:W-:-:S04]  /*d9d0*/  IMAD R5, R6, 0x8, R2 ;  /* 0x0000000806057824 */ /* 0x010fc800078e0202 */
[----:B------:R-:W2:Y:S02]  /*d9e0*/  SYNCS.PHASECHK.TRANS64.TRYWAIT P0, [R5+URZ], R4 ;  /* 0x00000004050075a7 */ /* 0x000ea4000800017f */
[----:B--2---:R-:W-:Y:S05]  /*d9f0*/  @!P0 BRA `(.L_x_3138) ;  /* 0x0000000c00ac8947 */ /* 0x004fea0003800000 */
.L_x_3174:
[----:B------:R-:W-:-:S07]  /*da00*/  IMAD R3, R3, 0x8, R2 ;  /* 0x0000000803037824 */ /* 0x000fce00078e0202 */
.L_x_3139:
[----:B----4-:R4:W0:Y:S02]  /*da10*/  SYNCS.PHASECHK.TRANS64.TRYWAIT P0, [R3+URZ], R0 ;  /* 0x00000000030075a7 */ /* 0x010824000800017f */
[----:B0-----:R-:W-:Y:S05]  /*da20*/  @!P0 NANOSLEEP.SYNCS 0x989680 ;  /* 0x009896800000895d */ /* 0x001fea0003900000 */
[----:B------:R-:W0:Y:S02]  /*da30*/  @!P0 SYNCS.PHASECHK.TRANS64 P0, [R3+URZ], R0 ;  /* 0x00000000030085a7 */ /* 0x000e24000800007f */
[----:B0-----:R-:W-:Y:S05]  /*da40*/  @!P0 BRA `(.L_x_3139) ;  /* 0xfffffffc00f08947 */ /* 0x001fea000383ffff */
.L_x_3003:
[----:B------:R-:W-:Y:S05]  /*da50*/  BSYNC B6 ;  /* 0x0000000000067941 */ /* 0x000fea0003800000 */
.L_x_3000:
[----:B------:R-:W-:Y:S05]  /*da60*/  EXIT ;  /* 0x000000000000794d */ /* 0x000fea0003800000 */
.L_x_3008:
[----:B0-----:R-:W-:-:S04]  /*da70*/  IMAD.U32 R6, RZ, RZ, UR5 ;  /* 0x00000005ff067e24 */ /* 0x001fc8000f8e00ff */
[----:B------:R0:W1:Y:S03]  /*da80*/  SYNCS.PHASECHK.TRANS64.TRYWAIT P1, [R6+URZ+0x28c50], R5 ;  /* 0x028c5005060075a7 */ /* 0x000066000802017f */
[----:B-1----:R-:W-:Y:S05]  /*da90*/  @!P1 NANOSLEEP.SYNCS 0x989680 ;  /* 0x009896800000995d */ /* 0x002fea0003900000 */
[----:B------:R-:W1:Y:S02]  /*daa0*/  @!P1 SYNCS.PHASECHK.TRANS64 P1, [R6+URZ+0x28c50], R5 ;  /* 0x028c5005060095a7 */ /* 0x000e64000802007f */
[----:B-1----:R-:W-:Y:S05]  /*dab0*/  @!P1 BRA `(.L_x_3008) ;  /* 0xfffffffc00ec9947 */ /* 0x002fea000383ffff */
[----:B------:R-:W-:Y:S05]  /*dac0*/  BRA `(.L_x_3140) ;  /* 0xffffff3800587947 */ /* 0x000fea000383ffff */
.L_x_3013:
[----:B-1----:R-:W-:-:S04]  /*dad0*/  IMAD.U32 R6, RZ, RZ, UR7 ;  /* 0x00000007ff067e24 */ /* 0x002fc8000f8e00ff */
[----:B------:R1:W2:Y:S03]  /*dae0*/  SYNCS.PHASECHK.TRANS64.TRYWAIT P1, [R6+URZ+0x28c50], R5 ;  /* 0x028c5005060075a7 */ /* 0x0002a6000802017f */
[----:B--2---:R-:W-:Y:S05]  /*daf0*/  @!P1 NANOSLEEP.SYNCS 0x989680 ;  /* 0x009896800000995d */ /* 0x004fea0003900000 */
[----:B------:R-:W2:Y:S02]  /*db00*/  @!P1 SYNCS.PHASECHK.TRANS64 P1, [R6+URZ+0x28c50], R5 ;  /* 0x028c5005060095a7 */ /* 0x000ea4000802007f */
[----:B--2---:R-:W-:Y:S05]  /*db10*/  @!P1 BRA `(.L_x_3013) ;  /* 0xfffffffc00ec9947 */ /* 0x004fea000383ffff */
[----:B------:R-:W-:Y:S05]  /*db20*/  BRA `(.L_x_3012) ;  /* 0xffffff4400607947 */ /* 0x000fea000383ffff */
.L_x_3017:
[----:B0-----:R-:W-:-:S04]  /*db30*/  IMAD.U32 R6, RZ, RZ, UR36 ;  /* 0x00000024ff067e24 */ /* 0x001fc8000f8e00ff */
[----:B------:R0:W1:Y:S03]  /*db40*/  SYNCS.PHASECHK.TRANS64.TRYWAIT P1, [R6+URZ+0x28c00], R13 ;  /* 0x028c000d060075a7 */ /* 0x000066000802017f */
[----:B-1----:R-:W-:Y:S05]  /*db50*/  @!P1 NANOSLEEP.SYNCS 0x989680 ;  /* 0x009896800000995d */ /* 0x002fea0003900000 */
[----:B------:R-:W1:Y:S02]  /*db60*/  @!P1 SYNCS.PHASECHK.TRANS64 P1, [R6+URZ+0x28c00], R13 ;  /* 0x028c000d060095a7 */ /* 0x000e64000802007f */
[----:B-1----:R-:W-:Y:S05]  /*db70*/  @!P1 BRA `(.L_x_3017) ;  /* 0xfffffffc00ec9947 */ /* 0x002fea000383ffff */
[----:B------:R-:W-:Y:S05]  /*db80*/  BRA `(.L_x_3141) ;  /* 0xffffff5800587947 */ /* 0x000fea000383ffff */
.L_x_3021:
[----:B-1----:R-:W-:-:S04]  /*db90*/  IMAD.U32 R8, RZ, RZ, UR36 ;  /* 0x00000024ff087e24 */ /* 0x002fc8000f8e00ff */
[----:B------:R1:W2:Y:S03]  /*dba0*/  SYNCS.PHASECHK.TRANS64.TRYWAIT P2, [R8+URZ+0x28c30], R13 ;  /* 0x028c300d080075a7 */ /* 0x0002a6000804017f */
[----:B--2---:R-:W-:Y:S05]  /*dbb0*/  @!P2 NANOSLEEP.SYNCS 0x989680 ;  /* 0x009896800000a95d */ /* 0x004fea0003900000 */
[----:B------:R-:W2:Y:S02]  /*dbc0*/  @!P2 SYNCS.PHASECHK.TRANS64 P2, [R8+URZ+0x28c30], R13 ;  /* 0x028c300d0800a5a7 */ /* 0x000ea4000804007f */
[----:B--2---:R-:W-:Y:S05]  /*dbd0*/  @!P2 BRA `(.L_x_3021) ;  /* 0xfffffffc00eca947 */ /* 0x004fea000383ffff */
[----:B------:R-:W-:Y:S05]  /*dbe0*/  BRA `(.L_x_3020) ;  /* 0xffffff5800747947 */ /* 0x000fea000383ffff */
.L_x_3025:
[----:B---3--:R3:W4:Y:S02]  /*dbf0*/  SYNCS.PHASECHK.TRANS64.TRYWAIT P2, [R14+URZ+0x28c50], R13 ;  /* 0x028c500d0e0075a7 */ /* 0x008724000804017f */
[----:B----4-:R-:W-:Y:S05]  /*dc00*/  @!P2 NANOSLEEP.SYNCS 0x989680 ;  /* 0x009896800000a95d */ /* 0x010fea0003900000 */
[----:B------:R-:W4:Y:S02]  /*dc10*/  @!P2 SYNCS.PHASECHK.TRANS64 P2, [R14+URZ+0x28c50], R13 ;  /* 0x028c500d0e00a5a7 */ /* 0x000f24000804007f */
[----:B----4-:R-:W-:Y:S05]  /*dc20*/  @!P2 BRA `(.L_x_3025) ;  /* 0xfffffffc00f0a947 */ /* 0x010fea000383ffff */
[----:B------:R-:W-:Y:S05]  /*dc30*/  BRA `(.L_x_3024) ;  /* 0xffffff6800ec7947 */ /* 0x000fea000383ffff */
.L_x_3030:
[----:B--2---:R-:W-:-:S04]  /*dc40*/  IMAD.U32 R15, RZ, RZ, UR7 ;  /* 0x00000007ff0f7e24 */ /* 0x004fc8000f8e00ff */
[----:B------:R2:W3:Y:S03]  /*dc50*/  SYNCS.PHASECHK.TRANS64.TRYWAIT P3, [R15+URZ+0x28c30], R14 ;  /* 0x028c300e0f0075a7 */ /* 0x0004e6000806017f */
[----:B---3--:R-:W-:Y:S05]  /*dc60*/  @!P3 NANOSLEEP.SYNCS 0x989680 ;  /* 0x009896800000b95d */ /* 0x008fea0003900000 */
[----:B------:R-:W3:Y:S02]  /*dc70*/  @!P3 SYNCS.PHASECHK.TRANS64 P3, [R15+URZ+0x28c30], R14 ;  /* 0x028c300e0f00b5a7 */ /* 0x000ee4000806007f */
[----:B---3--:R-:W-:Y:S05]  /*dc80*/  @!P3 BRA `(.L_x_3030) ;  /* 0xfffffffc00ecb947 */ /* 0x008fea000383ffff */
[----:B------:R-:W-:Y:S05]  /*dc90*/  BRA `(.L_x_3029) ;  /* 0xffffff6c00c47947 */ /* 0x000fea000383ffff */
.L_x_3034:
[----:B---3--:R3:W4:Y:S02]  /*dca0*/  SYNCS.PHASECHK.TRANS64.TRYWAIT P3, [R171+URZ+0x28c50], R14 ;  /* 0x028c500eab0075a7 */ /* 0x008724000806017f */
[----:B----4-:R-:W-:Y:S05]  /*dcb0*/  @!P3 NANOSLEEP.SYNCS 0x989680 ;  /* 0x009896800000b95d */ /* 0x010fea0003900000 */
[----:B------:R-:W4:Y:S02]  /*dcc0*/  @!P3 SYNCS.PHASECHK.TRANS64 P3, [R171+URZ+0x28c50], R14 ;  /* 0x028c500eab00b5a7 */ /* 0x000f24000806007f */
[----:B----4-:R-:W-:Y:S05]  /*dcd0*/  @!P3 BRA `(.L_x_3034) ;  /* 0xfffffffc00f0b947 */ /* 0x010fea000383ffff */
[----:B------:R-:W-:Y:S05]  /*dce0*/  BRA `(.L_x_3033) ;  /* 0xffffff8000e07947 */ /* 0x000fea000383ffff */
.L_x_3047:
[----:B------:R-:W-:Y:S01]  /*dcf0*/  MOV R13, R19 ;  /* 0x00000013000d7202 */ /* 0x000fe20000000f00 */
[----:B------:R-:W-:Y:S02]  /*dd00*/  IMAD.MOV.U32 R12, RZ, RZ, RZ ;  /* 0x000000ffff0c7224 */ /* 0x000fe400078e00ff */
[----:B------:R-:W-:Y:S02]  /*dd10*/  IMAD.MOV.U32 R11, RZ, RZ, 0x1f ;  /* 0x0000001fff0b7424 */ /* 0x000fe400078e00ff */
[----:B------:R-:W-:-:S07]  /*dd20*/  IMAD.MOV.U32 R15, RZ, RZ, -0x1 ;  /* 0xffffffffff0f7424 */ /* 0x000fce00078e00ff */
[----:B------:R-:W-:Y:S05]  /*dd30*/  WARPSYNC.COLLECTIVE R15, `(.L_x_3142) ;  /* 0x000000000f087348 */ /* 0x000fea0003c00000 */
[----:B------:R0:W1:Y:S02]  /*dd40*/  SHFL.IDX P6, R14, R13, R12, R11 ;  /* 0x0000000c0d0e7389 */ /* 0x00006400000c000b */
[----:B01----:R-:W-:Y:S01]  /*dd50*/  ENDCOLLECTIVE ;  /* 0x000000000000791b */ /* 0x003fe20003800000 */
.L_x_3142:
[----:B------:R-:W-:Y:S05]  /*dd60*/  BRA `(.L_x_3143) ;  /* 0xffffffc000487947 */ /* 0x000fea000383ffff */
.L_x_3049:
[----:B------:R-:W-:Y:S01]  /*dd70*/  BSSY B0, `(.L_x_3144) ;  /* 0x0000006000007945 */ /* 0x000fe20003800000 */
[----:B------:R-:W-:-:S07]  /*dd80*/  IMAD.MOV.U32 R15, RZ, RZ, -0x1 ;  /* 0xffffffffff0f7424 */ /* 0x000fce00078e00ff */
[----:B------:R-:W-:Y:S05]  /*dd90*/  WARPSYNC.COLLECTIVE R15, `(.L_x_3145) ;  /* 0x000000000f0c7348 */ /* 0x000fea0003c00000 */
[----:B------:R-:W-:Y:S02]  /*dda0*/  ELECT P6, UR62, PT ;  /* 0x00000000003e782f */ /* 0x000fe400038c0000 */
[----:B------:R-:W-:Y:S01]  /*ddb0*/  MOV R14, UR62 ;  /* 0x0000003e000e7c02 */ /* 0x000fe20008000f00 */
[----:B------:R-:W-:Y:S10]  /*ddc0*/  ENDCOLLECTIVE ;  /* 0x000000000000791b */ /* 0x000ff40003800000 */
.L_x_3145:
[----:B------:R-:W-:Y:S05]  /*ddd0*/  BSYNC B0 ;  /* 0x0000000000007941 */ /* 0x000fea0003800000 */
.L_x_3144:
[----:B------:R-:W-:Y:S05]  /*dde0*/  BRA `(.L_x_3146) ;  /* 0xffffffc000487947 */ /* 0x000fea000383ffff */
.L_x_3051:
[----:B0-----:R-:W-:-:S04]  /*ddf0*/  IMAD.U32 R3, RZ, RZ, UR38 ;  /* 0x00000026ff037e24 */ /* 0x001fc8000f8e00ff */
[----:B------:R0:W1:Y:S03]  /*de00*/  SYNCS.PHASECHK.TRANS64.TRYWAIT P0, [R3+URZ+0x28c40], R0 ;  /* 0x028c4000030075a7 */ /* 0x000066000800017f */
[----:B-1----:R-:W-:Y:S05]  /*de10*/  @!P0 NANOSLEEP.SYNCS 0x989680 ;  /* 0x009896800000895d */ /* 0x002fea0003900000 */
[----:B------:R-:W1:Y:S02]  /*de20*/  @!P0 SYNCS.PHASECHK.TRANS64 P0, [R3+URZ+0x28c40], R0 ;  /* 0x028c4000030085a7 */ /* 0x000e64000800007f */
[----:B-1----:R-:W-:Y:S05]  /*de30*/  @!P0 BRA `(.L_x_3051) ;  /* 0xfffffffc00ec8947 */ /* 0x002fea000383ffff */
[----:B------:R-:W-:Y:S05]  /*de40*/  BRA `(.L_x_3147) ;  /* 0xffffffc000a47947 */ /* 0x000fea000383ffff */
.L_x_3054:
[----:B------:R-:W-:Y:S01]  /*de50*/  IMAD.MOV.U32 R13, RZ, RZ, R3 ;  /* 0x000000ffff0d7224 */ /* 0x000fe200078e0003 */
[----:B------:R-:W-:Y:S01]  /*de60*/  MOV R11, 0x181f ;  /* 0x0000181f000b7802 */ /* 0x000fe20000000f00 */
[----:B------:R-:W-:Y:S02]  /*de70*/  IMAD.MOV.U32 R12, RZ, RZ, RZ ;  /* 0x000000ffff0c7224 */ /* 0x000fe400078e00ff */
[----:B------:R-:W-:Y:S02]  /*de80*/  IMAD.MOV.U32 R15, RZ, RZ, -0x1 ;  /* 0xffffffffff0f7424 */ /* 0x000fe400078e00ff */
[----:B------:R-:W-:-:S07]  /*de90*/  IMAD R5, R10, 0x40, R5 ;  /* 0x000000400a057824 */ /* 0x000fce00078e0205 */
[----:B------:R-:W-:Y:S05]  /*dea0*/  WARPSYNC.COLLECTIVE R15, `(.L_x_3148) ;  /* 0x000000000f087348 */ /* 0x000fea0003c00000 */
[----:B------:R0:W1:Y:S02]  /*deb0*/  SHFL.IDX P6, R14, R13, R12, R11 ;  /* 0x0000000c0d0e7389 */ /* 0x00006400000c000b */
[----:B01----:R-:W-:Y:S01]  /*dec0*/  ENDCOLLECTIVE ;  /* 0x000000000000791b */ /* 0x003fe20003800000 */
.L_x_3148:
[----:B------:R-:W-:Y:S02]  /*ded0*/  VIADD R21, R5, 0x10 ;  /* 0x0000001005157836 */ /* 0x000fe40000000000 */
[----:B------:R-:W-:Y:S02]  /*dee0*/  IMAD.MOV.U32 R13, RZ, RZ, R0 ;  /* 0x000000ffff0d7224 */ /* 0x000fe400078e0000 */
[----:B------:R-:W-:-:S07]  /*def0*/  IMAD.MOV.U32 R6, RZ, RZ, R14 ;  /* 0x000000ffff067224 */ /* 0x000fce00078e000e */
[----:B------:R-:W-:Y:S05]  /*df00*/  WARPSYNC.COLLECTIVE R15, `(.L_x_3149) ;  /* 0x000000000f087348 */ /* 0x000fea0003c00000 */
[----:B------:R0:W1:Y:S02]  /*df10*/  SHFL.IDX P6, R14, R13, R12, R11 ;  /* 0x0000000c0d0e7389 */ /* 0x00006400000c000b */
[----:B01----:R-:W-:Y:S01]  /*df20*/  ENDCOLLECTIVE ;  /* 0x000000000000791b */ /* 0x003fe20003800000 */
.L_x_3149:
        /* <DEDUP_REMOVED lines=10> */
.L_x_3150:
[----:B------:R-:W-:-:S05]  /*dfd0*/  @!P1 LEA R7, P2, R8, R7, 0x1 ;  /* 0x0000000708079211 */ /* 0x000fca00078408ff */
[----:B------:R-:W-:-:S05]  /*dfe0*/  @!P1 IMAD.X R6, RZ, RZ, R6, P2 ;  /* 0x000000ffff069224 */ /* 0x000fca00010e0606 */
[----:B------:R-:W-:Y:S01]  /*dff0*/  @!P1 LOP3.LUT R7, R7, R6, RZ, 0x3c, !PT ;  /* 0x0000000607079212 */ /* 0x000fe200078e3cff */
[----:B------:R-:W-:-:S03]  /*e000*/  IMAD.MOV.U32 R13, RZ, RZ, R0 ;  /* 0x000000ffff0d7224 */ /* 0x000fc600078e0000 */
[----:B------:R-:W-:-:S04]  /*e010*/  @!P1 LOP3.LUT R6, R7, R6, RZ, 0x3c, !PT ;  /* 0x0000000607069212 */ /* 0x000fc800078e3cff */
[----:B------:R-:W-:-:S05]  /*e020*/  @!P1 LOP3.LUT R7, R7, R6, RZ, 0x3c, !PT ;  /* 0x0000000607079212 */ /* 0x000fca00078e3cff */
[----:B------:R-:W-:Y:S01]  /*e030*/  @!PT LDS RZ, [RZ] ;  /* 0x00000000fffff984 */ /* 0x000fe20000000800 */
[----:B------:R-:W-:Y:S01]  /*e040*/  @!PT LDS RZ, [RZ] ;  /* 0x00000000fffff984 */ /* 0x000fe20000000800 */
[----:B------:R-:W-:Y:S01]  /*e050*/  @!PT LDS RZ, [RZ] ;  /* 0x00000000fffff984 */ /* 0x000fe20000000800 */
[----:B------:R0:W-:Y:S01]  /*e060*/  @!P1 LDGSTS.E.BYPASS.LTC128B.128 [R9+0x20400], desc[UR42][R6.64], !P0 ;  /* 0x2040000006099fae */ /* 0x0001e2000c101d6a */
[----:B------:R-:W-:Y:S01]  /*e070*/  ISETP.GE.AND P1, PT, R21, R2, PT ;  /* 0x000000021500720c */ /* 0x000fe20003f26270 */
[----:B------:R-:W-:Y:S01]  /*e080*/  VIADD R21, R5, 0x20 ;  /* 0x0000002005157836 */ /* 0x000fe20000000000 */
[----:B0-----:R-:W-:-:S11]  /*e090*/  MOV R6, R14 ;  /* 0x0000000e00067202 */ /* 0x001fd60000000f00 */
[----:B------:R-:W-:Y:S05]  /*e0a0*/  WARPSYNC.COLLECTIVE R15, `(.L_x_3151) ;  /* 0x000000000f087348 */ /* 0x000fea0003c00000 */
[----:B------:R0:W1:Y:S02]  /*e0b0*/  SHFL.IDX P6, R14, R13, R12, R11 ;  /* 0x0000000c0d0e7389 */ /* 0x00006400000c000b */
[----:B01----:R-:W-:Y:S01]  /*e0c0*/  ENDCOLLECTIVE ;  /* 0x000000000000791b */ /* 0x003fe20003800000 */
.L_x_3151:
[----:B------:R-:W-:Y:S01]  /*e0d0*/  @!P1 LEA R9, R4, UR38, 0x1 ;  /* 0x0000002604099c11 */ /* 0x000fe2000f8e08ff */
[----:B------:R-:W-:Y:S02]  /*e0e0*/  IMAD.MOV.U32 R13, RZ, RZ, R3 ;  /* 0x000000ffff0d7224 */ /* 0x000fe400078e0003 */
[----:B------:R-:W-:Y:S01]  /*e0f0*/  IMAD.MOV.U32 R12, RZ, RZ, 0x2 ;  /* 0x00000002ff0c7424 */ /* 0x000fe200078e00ff */
[----:B------:R-:W-:-:S13]  /*e100*/  @!P1 LEA R7, P2, R8, R14, 0x1 ;  /* 0x0000000e08079211 */ /* 0x000fda00078408ff */
[----:B------:R-:W-:Y:S05]  /*e110*/  WARPSYNC.COLLECTIVE R15, `(.L_x_3152) ;  /* 0x000000000f087348 */ /* 0x000fea0003c00000 */
[----:B------:R0:W1:Y:S02]  /*e120*/  SHFL.IDX P6, R14, R13, R12, R11 ;  /* 0x0000000c0d0e7389 */ /* 0x00006400000c000b */
[----:B01----:R-:W-:Y:S01]  /*e130*/  ENDCOLLECTIVE ;  /* 0x000000000000791b */ /* 0x003fe20003800000 */
.L_x_3152:
[----:B------:R-:W-:-:S05]  /*e140*/  @!P1 IMAD.X R6, RZ, RZ, R6, P2 ;  /* 0x000000ffff069224 */ /* 0x000fca00010e0606 */
[----:B------:R-:W-:-:S04]  /*e150*/  @!P1 LOP3.LUT R7, R7, R6, RZ, 0x3c, !PT ;  /* 0x0000000607079212 */ /* 0x000fc800078e3cff */
[----:B------:R-:W-:Y:S01]  /*e160*/  @!P1 LOP3.LUT R6, R7, R6, RZ, 0x3c, !PT ;  /* 0x0000000607069212 */ /* 0x000fe200078e3cff */
[----:B------:R-:W-:-:S03]  /*e170*/  IMAD.MOV.U32 R13, RZ, RZ, R0 ;  /* 0x000000ffff0d7224 */ /* 0x000fc600078e0000 */
[----:B------:R-:W-:-:S05]  /*e180*/  @!P1 LOP3.LUT R7, R7, R6, RZ, 0x3c, !PT ;  /* 0x0000000607079212 */ /* 0x000fca00078e3cff */
[----:B------:R-:W-:Y:S01]  /*e190*/  @!PT LDS RZ, [RZ] ;  /* 0x00000000fffff984 */ /* 0x000fe20000000800 */
[----:B------:R-:W-:Y:S01]  /*e1a0*/  @!PT LDS RZ, [RZ] ;  /* 0x00000000fffff984 */ /* 0x000fe20000000800 */
[----:B------:R-:W-:Y:S01]  /*e1b0*/  @!PT LDS RZ, [RZ] ;  /* 0x00000000fffff984 */ /* 0x000fe20000000800 */
[----:B------:R0:W-:Y:S01]  /*e1c0*/  @!P1 LDGSTS.E.BYPASS.LTC128B.128 [R9+0x20c00], desc[UR42][R6.64], !P0 ;  /* 0x20c0000006099fae */ /* 0x0001e2000c101d6a */
[----:B------:R-:W-:Y:S01]  /*e1d0*/  ISETP.GE.AND P1, PT, R21, R2, PT ;  /* 0x000000021500720c */ /* 0x000fe20003f26270 */
[----:B0-----:R-:W-:-:S12]  /*e1e0*/  IMAD.MOV.U32 R6, RZ, RZ, R14 ;  /* 0x000000ffff067224 */ /* 0x001fd800078e000e */
[----:B------:R-:W-:Y:S05]  /*e1f0*/  WARPSYNC.COLLECTIVE R15, `(.L_x_3153) ;  /* 0x000000000f087348 */ /* 0x000fea0003c00000 */
[----:B------:R0:W1:Y:S02]  /*e200*/  SHFL.IDX P6, R14, R13, R12, R11 ;  /* 0x0000000c0d0e7389 */ /* 0x00006400000c000b */
[----:B01----:R-:W-:Y:S01]  /*e210*/  ENDCOLLECTIVE ;  /* 0x000000000000791b */ /* 0x003fe20003800000 */
.L_x_3153:
[----:B------:R-:W-:Y:S02]  /*e220*/  @!P1 LEA R9, R4, UR38, 0x1 ;  /* 0x0000002604099c11 */ /* 0x000fe4000f8e08ff */
[----:B------:R-:W-:Y:S01]  /*e230*/  MOV R13, R3 ;  /* 0x00000003000d7202 */ /* 0x000fe20000000f00 */
[----:B------:R-:W-:Y:S01]  /*e240*/  IMAD.MOV.U32 R12, RZ, RZ, 0x3 ;  /* 0x00000003ff0c7424 */ /* 0x000fe200078e00ff */
[----:B------:R-:W-:-:S13]  /*e250*/  @!P1 LEA R7, P2, R8, R14, 0x1 ;  /* 0x0000000e08079211 */ /* 0x000fda00078408ff */
[----:B------:R-:W-:Y:S05]  /*e260*/  WARPSYNC.COLLECTIVE R15, `(.L_x_3154) ;  /* 0x000000000f087348 */ /* 0x000fea0003c00000 */
[----:B------:R0:W1:Y:S02]  /*e270*/  SHFL.IDX P6, R14, R13, R12, R11 ;  /* 0x0000000c0d0e7389 */ /* 0x00006400000c000b */
[----:B01----:R-:W-:Y:S01]  /*e280*/  ENDCOLLECTIVE ;  /* 0x000000000000791b */ /* 0x003fe20003800000 */
.L_x_3154:
        /* <DEDUP_REMOVED lines=9> */
[----:B------:R-:W-:-:S07]  /*e320*/  IMAD.MOV.U32 R3, RZ, RZ, R14 ;  /* 0x000000ffff037224 */ /* 0x000fce00078e000e */
[----:B0-----:R-:W-:Y:S05]  /*e330*/  WARPSYNC.COLLECTIVE R15, `(.L_x_3155) ;  /* 0x000000000f087348 */ /* 0x001fea0003c00000 */
[----:B------:R1:W2:Y:S02]  /*e340*/  SHFL.IDX P6, R14, R13, R12, R11 ;  /* 0x0000000c0d0e7389 */ /* 0x0002a400000c000b */
[----:B012---:R-:W-:Y:S01]  /*e350*/  ENDCOLLECTIVE ;  /* 0x000000000000791b */ /* 0x007fe20003800000 */
.L_x_3155:
[----:B------:R-:W-:Y:S05]  /*e360*/  BRA `(.L_x_3156) ;  /* 0xffffffc400807947 */ /* 0x000fea000383ffff */
.L_x_3055:
[----:B0-----:R-:W-:-:S04]  /*e370*/  IMAD.U32 R3, RZ, RZ, UR38 ;  /* 0x00000026ff037e24 */ /* 0x001fc8000f8e00ff */
[----:B------:R0:W1:Y:S03]  /*e380*/  SYNCS.PHASECHK.TRANS64.TRYWAIT P0, [R3+URZ+0x28c20], R4 ;  /* 0x028c2004030075a7 */ /* 0x000066000800017f */
[----:B-1----:R-:W-:Y:S05]  /*e390*/  @!P0 NANOSLEEP.SYNCS 0x989680 ;  /* 0x009896800000895d */ /* 0x002fea0003900000 */
[----:B------:R-:W1:Y:S02]  /*e3a0*/  @!P0 SYNCS.PHASECHK.TRANS64 P0, [R3+URZ+0x28c20], R4 ;  /* 0x028c2004030085a7 */ /* 0x000e64000800007f */
[----:B-1----:R-:W-:Y:S05]  /*e3b0*/  @!P0 BRA `(.L_x_3055) ;  /* 0xfffffffc00ec8947 */ /* 0x002fea000383ffff */
[----:B------:R-:W-:Y:S05]  /*e3c0*/  BRA `(.L_x_3157) ;  /* 0xffffffc400b07947 */ /* 0x000fea000383ffff */
.L_x_3058:
[----:B0-----:R-:W-:-:S04]  /*e3d0*/  IMAD.U32 R3, RZ, RZ, UR38 ;  /* 0x00000026ff037e24 */ /* 0x001fc8000f8e00ff */
[----:B------:R0:W1:Y:S03]  /*e3e0*/  SYNCS.PHASECHK.TRANS64.TRYWAIT P0, [R3+URZ+0x28c60], R4 ;  /* 0x028c6004030075a7 */ /* 0x000066000800017f */
[----:B-1----:R-:W-:Y:S05]  /*e3f0*/  @!P0 NANOSLEEP.SYNCS 0x989680 ;  /* 0x009896800000895d */ /* 0x002fea0003900000 */
[----:B------:R-:W1:Y:S02]  /*e400*/  @!P0 SYNCS.PHASECHK.TRANS64 P0, [R3+URZ+0x28c60], R4 ;  /* 0x028c6004030085a7 */ /* 0x000e64000800007f */
[----:B-1----:R-:W-:Y:S05]  /*e410*/  @!P0 BRA `(.L_x_3058) ;  /* 0xfffffffc00ec8947 */ /* 0x002fea000383ffff */
[----:B------:R-:W-:Y:S05]  /*e420*/  BRA `(.L_x_3158) ;  /* 0xffffffc400bc7947 */ /* 0x000fea000383ffff */
.L_x_3074:
[----:B-1----:R-:W-:-:S04]  /*e430*/  IMAD.U32 R3, RZ, RZ, UR38 ;  /* 0x00000026ff037e24 */ /* 0x002fc8000f8e00ff */
[----:B------:R1:W2:Y:S03]  /*e440*/  SYNCS.PHASECHK.TRANS64.TRYWAIT P0, [R3+URZ+0x28c48], R2 ;  /* 0x028c4802030075a7 */ /* 0x0002a6000800017f */
[----:B--2---:R-:W-:Y:S05]  /*e450*/  @!P0 NANOSLEEP.SYNCS 0x989680 ;  /* 0x009896800000895d */ /* 0x004fea0003900000 */
[----:B------:R-:W2:Y:S02]  /*e460*/  @!P0 SYNCS.PHASECHK.TRANS64 P0, [R3+URZ+0x28c48], R2 ;  /* 0x028c4802030085a7 */ /* 0x000ea4000800007f */
[----:B--2---:R-:W-:Y:S05]  /*e470*/  @!P0 BRA `(.L_x_3074) ;  /* 0xfffffffc00ec8947 */ /* 0x004fea000383ffff */
[----:B------:R-:W-:Y:S05]  /*e480*/  BRA `(.L_x_3159) ;  /* 0xffffffd0007c7947 */ /* 0x000fea000383ffff */
.L_x_3079:
[----:B01----:R-:W-:-:S04]  /*e490*/  IMAD.U32 R3, RZ, RZ, UR38 ;  /* 0x00000026ff037e24 */ /* 0x003fc8000f8e00ff */
[----:B------:R0:W1:Y:S03]  /*e4a0*/  SYNCS.PHASECHK.TRANS64.TRYWAIT P0, [R3+URZ+0x28c68], R2 ;  /* 0x028c6802030075a7 */ /* 0x000066000800017f */
[----:B-1----:R-:W-:Y:S05]  /*e4b0*/  @!P0 NANOSLEEP.SYNCS 0x989680 ;  /* 0x009896800000895d */ /* 0x002fea0003900000 */
[----:B------:R-:W1:Y:S02]  /*e4c0*/  @!P0 SYNCS.PHASECHK.TRANS64 P0, [R3+URZ+0x28c68], R2 ;  /* 0x028c6802030085a7 */ /* 0x000e64000800007f */
[----:B-1----:R-:W-:Y:S05]  /*e4d0*/  @!P0 BRA `(.L_x_3079) ;  /* 0xfffffffc00ec8947 */ /* 0x002fea000383ffff */
[----:B------:R-:W-:Y:S05]  /*e4e0*/  BRA `(.L_x_3160) ;  /* 0xffffffd000dc7947 */ /* 0x000fea000383ffff */
.L_x_3094:
[----:B-1----:R-:W-:-:S04]  /*e4f0*/  IMAD.U32 R3, RZ, RZ, UR38 ;  /* 0x00000026ff037e24 */ /* 0x002fc8000f8e00ff */
[----:B------:R1:W2:Y:S03]  /*e500*/  SYNCS.PHASECHK.TRANS64.TRYWAIT P0, [R3+URZ+0x28c40], R2 ;  /* 0x028c4002030075a7 */ /* 0x0002a6000800017f */
[----:B--2---:R-:W-:Y:S05]  /*e510*/  @!P0 NANOSLEEP.SYNCS 0x989680 ;  /* 0x009896800000895d */ /* 0x004fea0003900000 */
[----:B------:R-:W2:Y:S02]  /*e520*/  @!P0 SYNCS.PHASECHK.TRANS64 P0, [R3+URZ+0x28c40], R2 ;  /* 0x028c4002030085a7 */ /* 0x000ea4000800007f */
[----:B--2---:R-:W-:Y:S05]  /*e530*/  @!P0 BRA `(.L_x_3094) ;  /* 0xfffffffc00ec8947 */ /* 0x004fea000383ffff */
[----:B------:R-:W-:Y:S05]  /*e540*/  BRA `(.L_x_3161) ;  /* 0xffffffdc00287947 */ /* 0x000fea000383ffff */
.L_x_3099:
[----:B01----:R-:W-:-:S04]  /*e550*/  MOV R3, UR38 ;  /* 0x0000002600037c02 */ /* 0x003fc80008000f00 */
[----:B------:R0:W1:Y:S03]  /*e560*/  SYNCS.PHASECHK.TRANS64.TRYWAIT P0, [R3+URZ+0x28c60], R2 ;  /* 0x028c6002030075a7 */ /* 0x000066000800017f */
[----:B-1----:R-:W-:Y:S05]  /*e570*/  @!P0 NANOSLEEP.SYNCS 0x989680 ;  /* 0x009896800000895d */ /* 0x002fea0003900000 */
[----:B------:R-:W1:Y:S02]  /*e580*/  @!P0 SYNCS.PHASECHK.TRANS64 P0, [R3+URZ+0x28c60], R2 ;  /* 0x028c6002030085a7 */ /* 0x000e64000800007f */
[----:B-1----:R-:W-:Y:S05]  /*e590*/  @!P0 BRA `(.L_x_3099) ;  /* 0xfffffffc00ec8947 */ /* 0x002fea000383ffff */
[----:B------:R-:W-:Y:S05]  /*e5a0*/  BRA `(.L_x_3162) ;  /* 0xffffffdc008c7947 */ /* 0x000fea000383ffff */
.L_x_3115:
[----:B--2---:R-:W-:-:S04]  /*e5b0*/  IMAD.U32 R3, RZ, RZ, UR38 ;  /* 0x00000026ff037e24 */ /* 0x004fc8000f8e00ff */
[----:B------:R2:W3:Y:S03]  /*e5c0*/  SYNCS.PHASECHK.TRANS64.TRYWAIT P0, [R3+URZ+0x28c48], R2 ;  /* 0x028c4802030075a7 */ /* 0x0004e6000800017f */
[----:B---3--:R-:W-:Y:S05]  /*e5d0*/  @!P0 NANOSLEEP.SYNCS 0x989680 ;  /* 0x009896800000895d */ /* 0x008fea0003900000 */
[----:B------:R-:W3:Y:S02]  /*e5e0*/  @!P0 SYNCS.PHASECHK.TRANS64 P0, [R3+URZ+0x28c48], R2 ;  /* 0x028c4802030085a7 */ /* 0x000ee4000800007f */
[----:B---3--:R-:W-:Y:S05]  /*e5f0*/  @!P0 BRA `(.L_x_3115) ;  /* 0xfffffffc00ec8947 */ /* 0x008fea000383ffff */
[----:B------:R-:W-:Y:S05]  /*e600*/  BRA `(.L_x_3163) ;  /* 0xffffffe400e87947 */ /* 0x000fea000383ffff */
.L_x_3120:
[----:B--2---:R-:W-:-:S04]  /*e610*/  IMAD.U32 R3, RZ, RZ, UR38 ;  /* 0x00000026ff037e24 */ /* 0x004fc8000f8e00ff */
[----:B------:R2:W3:Y:S03]  /*e620*/  SYNCS.PHASECHK.TRANS64.TRYWAIT P0, [R3+URZ+0x28c68], R2 ;  /* 0x028c6802030075a7 */ /* 0x0004e6000800017f */
[----:B---3--:R-:W-:Y:S05]  /*e630*/  @!P0 NANOSLEEP.SYNCS 0x989680 ;  /* 0x009896800000895d */ /* 0x008fea0003900000 */
[----:B------:R-:W3:Y:S02]  /*e640*/  @!P0 SYNCS.PHASECHK.TRANS64 P0, [R3+URZ+0x28c68], R2 ;  /* 0x028c6802030085a7 */ /* 0x000ee4000800007f */
[----:B---3--:R-:W-:Y:S05]  /*e650*/  @!P0 BRA `(.L_x_3120) ;  /* 0xfffffffc00ec8947 */ /* 0x008fea000383ffff */
[----:B------:R-:W-:Y:S05]  /*e660*/  BRA `(.L_x_3164) ;  /* 0xffffffe8004c7947 */ /* 0x000fea000383ffff */
.L_x_3131:
[----:B--2---:R2:W3:Y:S02]  /*e670*/  SYNCS.PHASECHK.TRANS64.TRYWAIT P0, [R2+URZ+0x28c20], R9 ;  /* 0x028c2009020075a7 */ /* 0x0044e4000800017f */
[----:B---3--:R-:W-:Y:S05]  /*e680*/  @!P0 NANOSLEEP.SYNCS 0x989680 ;  /* 0x009896800000895d */ /* 0x008fea0003900000 */
[----:B------:R-:W3:Y:S02]  /*e690*/  @!P0 SYNCS.PHASECHK.TRANS64 P0, [R2+URZ+0x28c20], R9 ;  /* 0x028c2009020085a7 */ /* 0x000ee4000800007f */
[----:B---3--:R-:W-:Y:S05]  /*e6a0*/  @!P0 BRA `(.L_x_3131) ;  /* 0xfffffffc00f08947 */ /* 0x008fea000383ffff */
[----:B------:R-:W-:Y:S05]  /*e6b0*/  BRA `(.L_x_3165) ;  /* 0xfffffff0003c7947 */ /* 0x000fea000383ffff */
.L_x_3132:
[----:B------:R-:W3:Y:S01]  /*e6c0*/  S2R R3, SR_TID.X ;  /* 0x0000000000037919 */ /* 0x000ee20000002100 */
[----:B------:R-:W-:Y:S01]  /*e6d0*/  BSSY B0, `(.L_x_3166) ;  /* 0x000000a000007945 */ /* 0x000fe20003800000 */
[----:B------:R-:W-:Y:S02]  /*e6e0*/  IMAD.MOV.U32 R12, RZ, RZ, RZ ;  /* 0x000000ffff0c7224 */ /* 0x000fe400078e00ff */
[----:B0-----:R-:W-:Y:S02]  /*e6f0*/  IMAD.MOV.U32 R11, RZ, RZ, 0x1f ;  /* 0x0000001fff0b7424 */ /* 0x001fe400078e00ff */
[----:B------:R-:W-:Y:S01]  /*e700*/  IMAD.MOV.U32 R15, RZ, RZ, -0x1 ;  /* 0xffffffffff0f7424 */ /* 0x000fe200078e00ff */
[----:B---3--:R-:W-:-:S04]  /*e710*/  SHF.R.U32.HI R3, RZ, 0x5, R3 ;  /* 0x00000005ff037819 */ /* 0x008fc80000011603 */
[----:B------:R-:W-:-:S05]  /*e720*/  LOP3.LUT R3, R3, 0x3, RZ, 0xc0, !PT ;  /* 0x0000000303037812 */ /* 0x000fca00078ec0ff */
[----:B------:R-:W-:-:S07]  /*e730*/  IMAD.MOV.U32 R13, RZ, RZ, R3 ;  /* 0x000000ffff0d7224 */ /* 0x000fce00078e0003 */
[----:B-12---:R-:W-:Y:S05]  /*e740*/  WARPSYNC.COLLECTIVE R15, `(.L_x_3167) ;  /* 0x000000000f087348 */ /* 0x006fea0003c00000 */
[----:B------:R0:W3:Y:S02]  /*e750*/  SHFL.IDX P6, R14, R13, R12, R11 ;  /* 0x0000000c0d0e7389 */ /* 0x0000e400000c000b */
[----:B0123--:R-:W-:Y:S01]  /*e760*/  ENDCOLLECTIVE ;  /* 0x000000000000791b */ /* 0x00ffe20003800000 */
.L_x_3167:
[----:B------:R-:W-:Y:S05]  /*e770*/  BSYNC B0 ;  /* 0x0000000000007941 */ /* 0x000fea0003800000 */
.L_x_3166:
[----:B------:R-:W-:Y:S05]  /*e780*/  BRA `(.L_x_3168) ;  /* 0xfffffff000207947 */ /* 0x000fea000383ffff */
.L_x_3133:
[----:B------:R-:W-:Y:S01]  /*e790*/  BSSY B0, `(.L_x_3169) ;  /* 0x0000006000007945 */ /* 0x000fe20003800000 */
[----:B------:R-:W-:-:S07]  /*e7a0*/  IMAD.MOV.U32 R15, RZ, RZ, -0x1 ;  /* 0xffffffffff0f7424 */ /* 0x000fce00078e00ff */
[----:B0123--:R-:W-:Y:S05]  /*e7b0*/  WARPSYNC.COLLECTIVE R15, `(.L_x_3170) ;  /* 0x000000000f0c7348 */ /* 0x00ffea0003c00000 */
[----:B------:R-:W-:Y:S02]  /*e7c0*/  ELECT P6, UR62, PT ;  /* 0x00000000003e782f */ /* 0x000fe400038c0000 */
[----:B------:R-:W-:Y:S01]  /*e7d0*/  MOV R14, UR62 ;  /* 0x0000003e000e7c02 */ /* 0x000fe20008000f00 */
[----:B0123--:R-:W-:Y:S10]  /*e7e0*/  ENDCOLLECTIVE ;  /* 0x000000000000791b */ /* 0x00fff40003800000 */
.L_x_3170:
[----:B------:R-:W-:Y:S05]  /*e7f0*/  BSYNC B0 ;  /* 0x0000000000007941 */ /* 0x000fea0003800000 */
.L_x_3169:
[----:B------:R-:W-:Y:S05]  /*e800*/  BRA `(.L_x_3171) ;  /* 0xfffffff000147947 */ /* 0x000fea000383ffff */
.L_x_3135:
[----:B---3--:R3:W4:Y:S02]  /*e810*/  SYNCS.PHASECHK.TRANS64.TRYWAIT P0, [R7+URZ], R4 ;  /* 0x00000004070075a7 */ /* 0x008724000800017f */
[----:B----4-:R-:W-:Y:S05]  /*e820*/  @!P0 NANOSLEEP.SYNCS 0x989680 ;  /* 0x009896800000895d */ /* 0x010fea0003900000 */
[----:B------:R-:W4:Y:S02]  /*e830*/  @!P0 SYNCS.PHASECHK.TRANS64 P0, [R7+URZ], R4 ;  /* 0x00000004070085a7 */ /* 0x000f24000800007f */
[----:B----4-:R-:W-:Y:S05]  /*e840*/  @!P0 BRA `(.L_x_3135) ;  /* 0xfffffffc00f08947 */ /* 0x010fea000383ffff */
[----:B------:R-:W-:Y:S05]  /*e850*/  BRA `(.L_x_3172) ;  /* 0xfffffff000487947 */ /* 0x000fea000383ffff */
.L_x_3136:
[----:B----4-:R4:W0:Y:S02]  /*e860*/  SYNCS.PHASECHK.TRANS64.TRYWAIT P0, [R5+URZ], R0 ;  /* 0x00000000050075a7 */ /* 0x010824000800017f */
[----:B0-----:R-:W-:Y:S05]  /*e870*/  @!P0 NANOSLEEP.SYNCS 0x989680 ;  /* 0x009896800000895d */ /* 0x001fea0003900000 */
[----:B------:R-:W0:Y:S02]  /*e880*/  @!P0 SYNCS.PHASECHK.TRANS64 P0, [R5+URZ], R0 ;  /* 0x00000000050085a7 */ /* 0x000e24000800007f */
[----:B0-----:R-:W-:Y:S05]  /*e890*/  @!P0 BRA `(.L_x_3136) ;  /* 0xfffffffc00f08947 */ /* 0x001fea000383ffff */
[----:B------:R-:W-:Y:S05]  /*e8a0*/  BRA `(.L_x_3173) ;  /* 0xfffffff0003c7947 */ /* 0x000fea000383ffff */
.L_x_3138:
[----:B--2---:R2:W4:Y:S02]  /*e8b0*/  SYNCS.PHASECHK.TRANS64.TRYWAIT P0, [R5+URZ], R4 ;  /* 0x00000004050075a7 */ /* 0x004524000800017f */
[----:B----4-:R-:W-:Y:S05]  /*e8c0*/  @!P0 NANOSLEEP.SYNCS 0x989680 ;  /* 0x009896800000895d */ /* 0x010fea0003900000 */
[----:B------:R-:W4:Y:S02]  /*e8d0*/  @!P0 SYNCS.PHASECHK.TRANS64 P0, [R5+URZ], R4 ;  /* 0x00000004050085a7 */ /* 0x000f24000800007f */
[----:B----4-:R-:W-:Y:S05]  /*e8e0*/  @!P0 BRA `(.L_x_3138) ;  /* 0xfffffffc00f08947 */ /* 0x010fea000383ffff */
[----:B------:R-:W-:Y:S05]  /*e8f0*/  BRA `(.L_x_3174) ;  /* 0xfffffff000407947 */ /* 0x000fea000383ffff */
.L_x_3175:
        /* <DEDUP_REMOVED lines=16> */
.L_x_14996:


//--------------------- .text._ZN7cutlass13device_kernelIN5flash11enable_sm90INS1_16FlashAttnFwdSm90INS1_25CollectiveMainloopFwdSm90ILi2EN4cute5tupleIJNS5_1CILi1EEES8_S8_EEENS6_IJNS7_ILi64EEESA_SA_EEELi512ENS_10bfloat16_tEfNS_4arch4Sm90ELb0ELb0ELb0ELb0ELb0ELb0ELb1ELb0ELb0ELb1ELb1ELb0EEENS1_21CollectiveEpilogueFwdINS6_IJSA_NS7_ILi512EEESA_EEES9_SC_SE_Li256ELb0ELb1ELb1ELb0EEENS1_19SingleTileSchedulerILb0ELb1ELb1ELi64EEEEEEEEEvNT_6ParamsE --------------------------
	.section	.text._ZN7cutlass13device_kernelIN5flash11enable_sm90INS1_16FlashAttnFwdSm90INS1_25CollectiveMainloopFwdSm90ILi2EN4cute5tupleIJNS5_1CILi1EEES8_S8_EEENS6_IJNS7_ILi64EEESA_SA_EEELi512ENS_10bfloat16_tEfNS_4arch4Sm90ELb0ELb0ELb0ELb0ELb0ELb0ELb1ELb0ELb0ELb1ELb1ELb0EEENS1_21CollectiveEpilogueFwdINS6_IJSA_NS7_ILi512EEESA_EEES9_SC_SE_Li256ELb0ELb1ELb1ELb0EEENS1_19SingleTileSchedulerILb0ELb1ELb1ELi64EEEEEEEEEvNT_6ParamsE,"ax",@progbits
	.align	128
.text._ZN7cutlass13device_kernelIN5flash11enable_sm90INS1_16FlashAttnFwdSm90INS1_25CollectiveMainloopFwdSm90ILi2EN4cute5tupleIJNS5_1CILi1EEES8_S8_EEENS6_IJNS7_ILi64EEESA_SA_EEELi512ENS_10bfloat16_tEfNS_4arch4Sm90ELb0ELb0ELb0ELb0ELb0ELb0ELb1ELb0ELb0ELb1ELb1ELb0EEENS1_21CollectiveEpilogueFwdINS6_IJSA_NS7_ILi512EEESA_EEES9_SC_SE_Li256ELb0ELb1ELb1ELb0EEENS1_19SingleTileSchedulerILb0ELb1ELb1ELi64EEEEEEEEEvNT_6ParamsE:
        .type           _ZN7cutlass13device_kernelIN5flash11enable_sm90INS1_16FlashAttnFwdSm90INS1_25CollectiveMainloopFwdSm90ILi2EN4cute5tupleIJNS5_1CILi1EEES8_S8_EEENS6_IJNS7_ILi64EEESA_SA_EEELi512ENS_10bfloat16_tEfNS_4arch4Sm90ELb0ELb0ELb0ELb0ELb0ELb0ELb1ELb0ELb0ELb1ELb1ELb0EEENS1_21CollectiveEpilogueFwdINS6_IJSA_NS7_ILi512EEESA_EEES9_SC_SE_Li256ELb0ELb1ELb1ELb0EEENS1_19SingleTileSchedulerILb0ELb1ELb1ELi64EEEEEEEEEvNT_6ParamsE,@function
        .size           _ZN7cutlass13device_kernelIN5flash11enable_sm90INS1_16FlashAttnFwdSm90INS1_25CollectiveMainloopFwdSm90ILi2EN4cute5tupleIJNS5_1CILi1EEES8_S8_EEENS6_IJNS7_ILi64EEESA_SA_EEELi512ENS_10bfloat16_tEfNS_4arch4Sm90ELb0ELb0ELb0ELb0ELb0ELb0ELb1ELb0ELb0ELb1ELb1ELb0EEENS1_21CollectiveEpilogueFwdINS6_IJSA_NS7_ILi512EEESA_EEES9_SC_SE_Li256ELb0ELb1ELb1ELb0EEENS1_19SingleTileSchedulerILb0ELb1ELb1ELi64EEEEEEEEEvNT_6ParamsE,(.L_x_14997 - _ZN7cutlass13device_kernelIN5flash11enable_sm90INS1_16FlashAttnFwdSm90INS1_25CollectiveMainloopFwdSm90ILi2EN4cute5tupleIJNS5_1CILi1EEES8_S8_EEENS6_IJNS7_ILi64EEESA_SA_EEELi512ENS_10bfloat16_tEfNS_4arch4Sm90ELb0ELb0ELb0ELb0ELb0ELb0ELb1ELb0ELb0ELb1ELb1ELb0EEENS1_21CollectiveEpilogueFwdINS6_IJSA_NS7_ILi512EEESA_EEES9_SC_SE_Li256ELb0ELb1ELb1ELb0EEENS1_19SingleTileSchedulerILb0ELb1ELb1ELi64EEEEEEEEEvNT_6ParamsE)
        .other          _ZN7cutlass13device_kernelIN5flash11enable_sm90INS1_16FlashAttnFwdSm90INS1_25CollectiveMainloopFwdSm90ILi2EN4cute5tupleIJNS5_1CILi1EEES8_S8_EEENS6_IJNS7_ILi64EEESA_SA_EEELi512ENS_10bfloat16_tEfNS_4arch4Sm90ELb0ELb0ELb0ELb0ELb0ELb0ELb1ELb0ELb0ELb1ELb1ELb0EEENS1_21CollectiveEpilogueFwdINS6_IJSA_NS7_ILi512EEESA_EEES9_SC_SE_Li256ELb0ELb1ELb1ELb0EEENS1_19SingleTileSchedulerILb0ELb1ELb1ELi64EEEEEEEEEvNT_6ParamsE,@"STO_CUDA_ENTRY STV_DEFAULT"
_ZN7cutlass13device_kernelIN5flash11enable_sm90INS1_16FlashAttnFwdSm90INS1_25CollectiveMainloopFwdSm90ILi2EN4cute5tupleIJNS5_1CILi1EEES8_S8_EEENS6_IJNS7_ILi64EEESA_SA_EEELi512ENS_10bfloat16_tEfNS_4arch4Sm90ELb0ELb0ELb0ELb0ELb0ELb0ELb1ELb0ELb0ELb1ELb1ELb0EEENS1_21CollectiveEpilogueFwdINS6_IJSA_NS7_ILi512EEESA_EEES9_SC_SE_Li256ELb0ELb1ELb1ELb0EEENS1_19SingleTileSchedulerILb0ELb1ELb1ELi64EEEEEEEEEvNT_6ParamsE:
[----:B------:R-:W0:Y:S02]  /*0000*/  LDC R1, c[0x0][0x28] ;  /* 0x00000a00ff017b82 */ /* 0x000e240000000800 */
[----:B0-----:R-:W-:Y:S01]  /*0010*/  VIADD R1, R1, 0xffffffd0 ;  /* 0xffffffd001017836 */ /* 0x001fe20000000000 */
[----:B------:R-:W0:Y:S01]  /*0020*/  S2R R3, SR_TID.X ;  /* 0x0000000000037919 */ /* 0x000e220000002100 */
[----:B------:R-:W-:Y:S01]  /*0030*/  ELECT P0, URZ, PT ;  /* 0x00000000003f782f */ /* 0x000fe20003800000 */
[----:B------:R-:W-:Y:S01]  /*0040*/  BSSY B0, `(.L_x_3176) ;  /* 0x000000e000007945 */ /* 0x000fe20003800000 */
[--C-:B0-----:R-:W-:Y:S02]  /*0050*/  SHF.R.U32.HI R0, RZ, 0x5, R3.reuse ;  /* 0x00000005ff007819 */ /* 0x101fe40000011603 */
[----:B------:R-:W-:-:S03]  /*0060*/  SHF.R.U32.HI R3, RZ, 0x7, R3 ;  /* 0x00000007ff037819 */ /* 0x000fc60000011603 */
        /* <DEDUP_REMOVED lines=11> */
.L_x_3177:
[----:B------:R-:W-:Y:S05]  /*0120*/  BSYNC B0 ;  /* 0x0000000000007941 */ /* 0x000fea0003800000 */
.L_x_3176:
        /* <DEDUP_REMOVED lines=21> */
[----:B0-----:R0:W1:Y:S01]  /*0280*/  @UP1 SYNCS.EXCH.64 URZ, [UR8+0x38800], UR4 ;  /* 0x03880004083f15b2 */ /* 0x0010620008000100 */
[----:B------:R0:W2:Y:S04]  /*0290*/  @UP2 SYNCS.EXCH.64 URZ, [UR8+0x38810], UR4 ;  /* 0x03881004083f25b2 */ /* 0x0000a80008000100 */
[----:B------:R0:W3:Y:S01]  /*02a0*/  @UP3 SYNCS.EXCH.64 URZ, [UR8+0x38820], UR6 ;  /* 0x03882006083f35b2 */ /* 0x0000e20008000100 */
        /* <DEDUP_REMOVED lines=14> */
[----:B----4-:R-:W-:Y:S01]  /*0390*/  NOP ;  /* 0x0000000000007918 */ /* 0x010fe20000000000 */
.L_x_3178:
[----:B------:R-:W4:Y:S01]  /*03a0*/  SHFL.IDX PT, R2, R0, RZ, 0x1f ;  /* 0x00001fff00027589 */ /* 0x000f2200000e0000 */
[----:B------:R-:W-:Y:S01]  /*03b0*/  NOP ;  /* 0x0000000000007918 */ /* 0x000fe20000000000 */
[----:B----4-:R-:W-:-:S13]  /*03c0*/  ISETP.NE.AND P0, PT, R2, RZ, PT ;  /* 0x000000ff0200720c */ /* 0x010fda0003f05270 */
        /* <DEDUP_REMOVED lines=18> */
[----:B----4-:R-:W-:Y:S01]  /*04f0*/  NOP ;  /* 0x0000000000007918 */ /* 0x010fe20000000000 */
.L_x_3179:
[----:B------:R-:W4:Y:S01]  /*0500*/  SHFL.IDX PT, R2, R0, RZ, 0x1f ;  /* 0x00001fff00027589 */ /* 0x000f2200000e0000 */
[----:B------:R-:W-:Y:S01]  /*0510*/  NOP ;  /* 0x0000000000007918 */ /* 0x000fe20000000000 */
[----:B----4-:R-:W-:-:S13]  /*0520*/  ISETP.NE.AND P0, PT, R2, RZ, PT ;  /* 0x000000ff0200720c */ /* 0x010fda0003f05270 */
        /* <DEDUP_REMOVED lines=15> */
.L_x_3180:
        /* <DEDUP_REMOVED lines=22> */
.L_x_3181:
        /* <DEDUP_REMOVED lines=22> */
.L_x_3182:
[----:B0-----:R-:W-:Y:S01]  /*08e0*/  UMOV UR4, 0x1 ;  /* 0x0000000100047882 */ /* 0x001fe20000000000 */
[----:B------:R-:W-:Y:S01]  /*08f0*/  PLOP3.LUT P0, PT, PT, PT, UP0, 0x80, 0x0 ;  /* 0x000000000000781c */ /* 0x000fe20003f0f008 */
[----:B------:R-:W-:Y:S01]  /*0900*/  USEL UR4, UR4, 0x2, !UP0 ;  /* 0x0000000204047887 */ /* 0x000fe2000c000000 */
[----:B------:R-:W-:Y:S01]  /*0910*/  NOP ;  /* 0x0000000000007918 */ /* 0x000fe20000000000 */
[----:B------:R-:W-:Y:S04]  /*0920*/  BSSY B6, `(.L_x_3183) ;  /* 0x0001102000067945 */ /* 0x000fe80003800000 */
[----:B------:R-:W-:-:S05]  /*0930*/  IMAD.U32 R2, RZ, RZ, UR4 ;  /* 0x00000004ff027e24 */ /* 0x000fca000f8e00ff */
[----:B------:R0:W-:Y:S01]  /*0940*/  STL [R1+0x28], R2 ;  /* 0x0000280201007387 */ /* 0x0001e20000100800 */
[----:B-123--:R-:W-:Y:S06]  /*0950*/  BAR.SYNC.DEFER_BLOCKING 0x0 ;  /* 0x0000000000007b1d */ /* 0x00efec0000010000 */
[----:B------:R-:W-:Y:S05]  /*0960*/  @!P0 BRA `(.L_x_3184) ;  /* 0x000000b800188947 */ /* 0x000fea0003800000 */
.L_x_3185:
[----:B------:R-:W-:-:S08]  /*0970*/  NOP ;  /* 0x0000000000007918 */ /* 0x000fd00000000000 */
[----:B------:R-:W1:Y:S02]  /*0980*/  USETMAXREG.TRY_ALLOC.CTAPOOL UP0, 0xf0 ;  /* 0x000000f0000079c8 */ /* 0x000e640008000600 */
[----:B-1----:R-:W-:-:S13]  /*0990*/  PLOP3.LUT P0, PT, PT, PT, UP0, 0x80, 0x0 ;  /* 0x000000000000781c */ /* 0x002fda0003f0f008 */
[----:B------:R-:W-:Y:S05]  /*09a0*/  @!P0 BRA `(.L_x_3185) ;  /* 0xfffffffc00f08947 */ /* 0x000fea000383ffff */
[----:B------:R-:W1:Y:S01]  /*09b0*/  S2R R11, SR_TID.X ;  /* 0x00000000000b7919 */ /* 0x000e620000002100 */
[----:B------:R-:W2:Y:S01]  /*09c0*/  S2UR UR6, SR_CTAID.Y ;  /* 0x00000000000679c3 */ /* 0x000ea20000002600 */
[----:B------:R-:W-:Y:S02]  /*09d0*/  ULDC UR7, c[0x0][0xd50] ;  /* 0x0003540000077ab9 */ /* 0x000fe40000000800 */
[----:B------:R-:W-:-:S05]  /*09e0*/  UISETP.NE.AND UP0, UPT, UR7, 0x1, UPT ;  /* 0x000000010700788c */ /* 0x000fca000bf05270 */
[----:B------:R-:W3:Y:S06]  /*09f0*/  S2UR UR8, SR_CTAID.Z ;  /* 0x00000000000879c3 */ /* 0x000eec0000002700 */
[----:B------:R-:W-:Y:S01]  /*0a00*/  @UP0 ULDC UR4, c[0x0][0xd54] ;  /* 0x0003550000040ab9 */ /* 0x000fe20000000800 */
[----:B------:R-:W-:Y:S01]  /*0a10*/  @UP0 ULDC UR10, c[0x0][0xd58] ;  /* 0x00035600000a0ab9 */ /* 0x000fe20000000800 */
[----:B--2---:R-:W-:Y:S02]  /*0a20*/  UIMAD.WIDE.U32 UR4, UR6, UR4, URZ ;  /* 0x00000004060472a5 */ /* 0x004fe4000f8e003f */
[----:B------:R-:W-:-:S02]  /*0a30*/  UMOV UR11, UR6 ;  /* 0x00000006000b7c82 */ /* 0x000fc40008000000 */
[----:B------:R-:W-:Y:S01]  /*0a40*/  @UP0 USHF.R.U32.HI UR11, URZ, UR10, UR5 ;  /* 0x0000000a3f0b0299 */ /* 0x000fe20008011605 */
[----:B-1----:R-:W-:-:S03]  /*0a50*/  LOP3.LUT R0, R11, 0xffffff80, RZ, 0xc0, !PT ;  /* 0xffffff800b007812 */ /* 0x002fc600078ec0ff */
[----:B------:R-:W-:Y:S01]  /*0a60*/  UIADD3 UR4, -UR11, URZ, URZ ;  /* 0x0000003f0b047290 */ /* 0x000fe2000fffe13f */
[----:B------:R-:W-:Y:S01]  /*0a70*/  ISETP.NE.AND P0, PT, R0, 0x80, PT ;  /* 0x000000800000780c */ /* 0x000fe20003f05270 */
[----:B------:R-:W-:Y:S02]  /*0a80*/  IMAD.U32 R0, RZ, RZ, UR11 ;  /* 0x0000000bff007e24 */ /* 0x000fe4000f8e00ff */
[----:B------:R-:W-:-:S03]  /*0a90*/  UIMAD UR7, UR7, UR4, UR6 ;  /* 0x00000004070772a4 */ /* 0x000fc6000f8e0206 */
[----:B------:R4:W-:Y:S07]  /*0aa0*/  STL [R1], R0 ;  /* 0x0000000001007387 */ /* 0x0009ee0000100800 */
[----:B------:R-:W-:Y:S06]  /*0ab0*/  @!P0 BAR.ARV 0x8, 0x100 ;  /* 0x0204000000008b1d */ /* 0x000fec0000002000 */
[----:B------:R-:W-:-:S13]  /*0ac0*/  ISETP.GE.U32.AND P0, PT, R11, 0x100, PT ;  /* 0x000001000b00780c */ /* 0x000fda0003f06070 */
[----:B------:R-:W-:Y:S06]  /*0ad0*/  @P0 BAR.ARV 0xf, 0x100 ;  /* 0x03c4000000000b1d */ /* 0x000fec0000002000 */
[----:B---3--:R-:W-:-:S13]  /*0ae0*/  ISETP.LE.AND P0, PT, RZ, UR8, PT ;  /* 0x00000008ff007c0c */ /* 0x008fda000bf03270 */
[----:B----4-:R-:W-:Y:S05]  /*0af0*/  @!P0 BRA `(.L_x_3186) ;  /* 0x0000010c00908947 */ /* 0x010fea0003800000 */
[----:B------:R-:W-:Y:S01]  /*0b00*/  ULDC.64 UR4, c[0x0][0x418] ;  /* 0x0001060000047ab9 */ /* 0x000fe20000000a00 */
[----:B------:R-:W-:Y:S01]  /*0b10*/  ULDC UR60, c[0x0][0x424] ;  /* 0x00010900003c7ab9 */ /* 0x000fe20000000800 */
[----:B------:R-:W-:Y:S01]  /*0b20*/  UISETP.NE.U32.AND UP0, UPT, UR4, URZ, UPT ;  /* 0x0000003f0400728c */ /* 0x000fe2000bf05070 */
[----:B------:R-:W-:Y:S01]  /*0b30*/  VIADD R152, R11, 0xffffff80 ;  /* 0xffffff800b987836 */ /* 0x000fe20000000000 */
[----:B------:R-:W-:Y:S02]  /*0b40*/  UISETP.NE.AND UP1, UPT, UR9, 0x1, UPT ;  /* 0x000000010900788c */ /* 0x000fe4000bf25270 */
[----:B------:R-:W-:Y:S01]  /*0b50*/  UISETP.NE.AND.EX UP0, UPT, UR5, URZ, UPT, UP0 ;  /* 0x0000003f0500728c */ /* 0x000fe2000bf05300 */
[----:B------:R-:W-:Y:S01]  /*0b60*/  ULDC UR4, c[0x0][0x2f0] ;  /* 0x0000bc0000047ab9 */ /* 0x000fe20000000800 */
[----:B------:R-:W-:Y:S02]  /*0b70*/  USHF.R.U32.HI UR11, URZ, 0x10, UR7 ;  /* 0x000000103f0b7899 */ /* 0x000fe40008011607 */
[----:B------:R-:W-:Y:S01]  /*0b80*/  PLOP3.LUT P0, PT, PT, PT, UP1, 0x80, 0x0 ;  /* 0x000000000000781c */ /* 0x000fe20003f0f018 */
[----:B------:R-:W-:-:S02]  /*0b90*/  USEL UR60, UR60, 0x1, UP0 ;  /* 0x000000013c3c7887 */ /* 0x000fc40008000000 */
[----:B------:R-:W-:Y:S02]  /*0ba0*/  UISETP.NE.AND UP0, UPT, UR11, URZ, UPT ;  /* 0x0000003f0b00728c */ /* 0x000fe4000bf05270 */
[----:B------:R-:W-:Y:S02]  /*0bb0*/  UIMAD UR60, UR60, UR4, URZ ;  /* 0x000000043c3c72a4 */ /* 0x000fe4000f8e023f */
[----:B------:R-:W-:Y:S02]  /*0bc0*/  ULOP3.LUT UR7, UR7, 0xffff, URZ, 0xc0, !UPT ;  /* 0x0000ffff07077892 */ /* 0x000fe4000f8ec03f */
[----:B------:R-:W-:-:S04]  /*0bd0*/  UIADD3 UR4, UR60, 0x3f, URZ ;  /* 0x0000003f3c047890 */ /* 0x000fc8000fffe03f */
[----:B------:R-:W-:Y:S01]  /*0be0*/  USHF.R.S32.HI UR5, URZ, 0x1f, UR4 ;  /* 0x0000001f3f057899 */ /* 0x000fe20008011404 */
[----:B------:R-:W-:-:S03]  /*0bf0*/  @!UP0 ULDC UR11, c[0x0][0xae8] ;  /* 0x0002ba00000b8ab9 */ /* 0x000fc60000000800 */
[----:B------:R-:W-:-:S04]  /*0c00*/  ULEA.HI UR5, UR5, UR4, URZ, 0x6 ;  /* 0x0000000405057291 */ /* 0x000fc8000f8f303f */
[----:B------:R-:W-:Y:S01]  /*0c10*/  USHF.R.S32.HI UR6, URZ, 0x6, UR5 ;  /* 0x000000063f067899 */ /* 0x000fe20008011405 */
[----:B------:R-:W-:Y:S11]  /*0c20*/  @!P0 BRA `(.L_x_3187) ;  /* 0x0000001c00948947 */ /* 0x000ff60003800000 */
[----:B------:R-:W-:Y:S01]  /*0c30*/  UISETP.GE.AND UP0, UPT, UR60, 0x1, UPT ;  /* 0x000000013c00788c */ /* 0x000fe2000bf06270 */
[----:B------:R-:W-:Y:S02]  /*0c40*/  PLOP3.LUT P0, PT, PT, PT, PT, 0x80, 0x0 ;  /* 0x000000000000781c */ /* 0x000fe40003f0f070 */
[----:B------:R-:W-:Y:S02]  /*0c50*/  CS2R R4, SRZ ;  /* 0x0000000000047805 */ /* 0x000fe4000001ff00 */
[----:B------:R-:W-:Y:S02]  /*0c60*/  CS2R R150, SRZ ;  /* 0x0000000000967805 */ /* 0x000fe4000001ff00 */
[----:B------:R-:W-:Y:S02]  /*0c70*/  CS2R R148, SRZ ;  /* 0x0000000000947805 */ /* 0x000fe4000001ff00 */
[----:B------:R-:W-:Y:S02]  /*0c80*/  CS2R R146, SRZ ;  /* 0x0000000000927805 */ /* 0x000fe4000001ff00 */
[----:B------:R-:W-:-:S02]  /*0c90*/  PLOP3.LUT P1, PT, PT, PT, UP0, 0x80, 0x0 ;  /* 0x000000000000781c */ /* 0x000fc40003f2f008 */
        /* <DEDUP_REMOVED lines=54> */
[----:B------:R-:W-:-:S02]  /*1000*/  IMAD.MOV.U32 R37, RZ, RZ, RZ ;  /* 0x000000ffff257224 */ /* 0x000fc400078e00ff */
[----:B------:R-:W-:Y:S01]  /*1010*/  IMAD.MOV.U32 R3, RZ, RZ, RZ ;  /* 0x000000ffff037224 */ /* 0x000fe200078e00ff */
[----:B------:R-:W-:Y:S06]  /*1020*/  @!P1 BRA `(.L_x_3188) ;  /* 0x0000000000709947 */ /* 0x000fec0003800000 */
[----:B------:R-:W-:Y:S01]  /*1030*/  IMAD.U32 R6, RZ, RZ, UR11 ;  /* 0x0000000bff067e24 */ /* 0x000fe2000f8e00ff */
[----:B------:R-:W-:-:S04]  /*1040*/  UIADD3 UR4, UR6, -0x1, UR11 ;  /* 0xffffffff06047890 */ /* 0x000fc8000fffe00b */
[-C--:B------:R-:W-:Y:S02]  /*1050*/  IABS R7, R6.reuse ;  /* 0x0000000600077213 */ /* 0x080fe40000000000 */
[----:B------:R-:W-:Y:S01]  /*1060*/  IMAD.U32 R8, RZ, RZ, UR4 ;  /* 0x00000004ff087e24 */ /* 0x000fe2000f8e00ff */
[----:B------:R-:W-:Y:S01]  /*1070*/  IABS R6, R6 ;  /* 0x0000000600067213 */ /* 0x000fe20000000000 */
[----:B------:R-:W1:Y:S01]  /*1080*/  I2F.RP R0, R7 ;  /* 0x0000000700007306 */ /* 0x000e620000209400 */
[----:B------:R-:W-:-:S03]  /*1090*/  ULOP3.LUT UR4, UR4, UR11, URZ, 0x3c, !UPT ;  /* 0x0000000b04047292 */ /* 0x000fc6000f8e3c3f */
[----:B------:R-:W-:-:S03]  /*10a0*/  IMAD.MOV R6, RZ, RZ, -R6 ;  /* 0x000000ffff067224 */ /* 0x000fc600078e0a06 */
[----:B------:R-:W-:Y:S01]  /*10b0*/  ISETP.LE.AND P3, PT, RZ, UR4, PT ;  /* 0x00000004ff007c0c */ /* 0x000fe2000bf63270 */
[----:B-1----:R-:W0:Y:S02]  /*10c0*/  MUFU.RCP R0, R0 ;  /* 0x0000000000007308 */ /* 0x002e240000001000 */
[----:B0-----:R-:W-:Y:S01]  /*10d0*/  VIADD R2, R0, 0xffffffe ;  /* 0x0ffffffe00027836 */ /* 0x001fe20000000000 */
[----:B------:R-:W-:-:S05]  /*10e0*/  IABS R0, R8 ;  /* 0x0000000800007213 */ /* 0x000fca0000000000 */
[----:B------:R0:W1:Y:S02]  /*10f0*/  F2I.FTZ.U32.TRUNC.NTZ R3, R2 ;  /* 0x0000000200037305 */ /* 0x000064000021f000 */
        /* <DEDUP_REMOVED lines=14> */
[----:B------:R-:W-:-:S07]  /*11e0*/  @!P2 LOP3.LUT R3, RZ, UR11, RZ, 0x33, !PT ;  /* 0x0000000bff03ac12 */ /* 0x000fce000f8e33ff */
.L_x_3188:
[----:B------:R-:W-:Y:S01]  /*11f0*/  IMAD R0, R3, UR7, RZ ;  /* 0x0000000703007c24 */ /* 0x000fe2000f8e02ff */
[----:B------:R-:W-:Y:S01]  /*1200*/  CS2R R34, SRZ ;  /* 0x0000000000227805 */ /* 0x000fe2000001ff00 */
[----:B------:R-:W-:Y:S01]  /*1210*/  IMAD.MOV.U32 R36, RZ, RZ, RZ ;  /* 0x000000ffff247224 */ /* 0x000fe200078e00ff */
[----:B------:R-:W-:Y:S02]  /*1220*/  CS2R R32, SRZ ;  /* 0x0000000000207805 */ /* 0x000fe4000001ff00 */
[----:B------:R-:W-:Y:S02]  /*1230*/  CS2R R30, SRZ ;  /* 0x00000000001e7805 */ /* 0x000fe4000001ff00 */
[----:B------:R-:W-:Y:S02]  /*1240*/  VIADDMNMX R3, R0, R3, UR6, PT ;  /* 0x0000000600037e46 */ /* 0x000fe4000b800103 */
[----:B------:R-:W-:Y:S02]  /*1250*/  CS2R R28, SRZ ;  /* 0x00000000001c7805 */ /* 0x000fe4000001ff00 */
[----:B------:R-:W-:-:S02]  /*1260*/  CS2R R26, SRZ ;  /* 0x00000000001a7805 */ /* 0x000fc4000001ff00 */
[----:B------:R-:W-:Y:S02]  /*1270*/  CS2R R24, SRZ ;  /* 0x0000000000187805 */ /* 0x000fe4000001ff00 */
[----:B------:R-:W-:-:S13]  /*1280*/  ISETP.GT.AND P1, PT, R3, R0, PT ;  /* 0x000000000300720c */ /* 0x000fda0003f24270 */
[----:B------:R-:W-:Y:S05]  /*1290*/  @!P1 BRA `(.L_x_3189) ;  /* 0x0000008400b49947 */ /* 0x000fea0003800000 */
[----:B------:R-:W-:Y:S01]  /*12a0*/  SHF.R.S32.HI R5, RZ, 0x1f, R152 ;  /* 0x0000001fff057819 */ /* 0x000fe20000011498 */
[----:B------:R-:W1:Y:S08]  /*12b0*/  S2UR UR7, SR_CgaCtaId ;  /* 0x00000000000779c3 */ /* 0x000e700000008800 */
[----:B------:R-:W-:Y:S01]  /*12c0*/  BAR.SYNC.DEFER_BLOCKING 0xe, 0x100 ;  /* 0x0384000000007b1d */ /* 0x000fe20000010000 */
[----:B------:R-:W-:Y:S01]  /*12d0*/  LOP3.LUT R6, R11, 0x7f, RZ, 0xc0, !PT ;  /* 0x0000007f0b067812 */ /* 0x000fe200078ec0ff */
[----:B------:R-:W-:Y:S01]  /*12e0*/  VIADD R3, R3, 0xfffffffe ;  /* 0xfffffffe03037836 */ /* 0x000fe20000000000 */
[----:B------:R-:W-:-:S02]  /*12f0*/  LEA.HI R5, R5, R152, RZ, 0x7 ;  /* 0x0000009805057211 */ /* 0x000fc400078f38ff */
[----:B------:R-:W-:Y:S01]  /*1300*/  ISETP.NE.AND P1, PT, R6, RZ, PT ;  /* 0x000000ff0600720c */ /* 0x000fe20003f25270 */
[----:B------:R-:W-:Y:S01]  /*1310*/  UMOV UR9, 0x40000040 ;  /* 0x4000004000097882 */ /* 0x000fe20000000000 */
[----:B0-----:R-:W-:Y:S01]  /*1320*/  SHF.R.S32.HI R2, RZ, 0x7, R5 ;  /* 0x00000007ff027819 */ /* 0x001fe20000011405 */
[----:B------:R-:W-:Y:S01]  /*1330*/  UMOV UR11, 0x40000040 ;  /* 0x40000040000b7882 */ /* 0x000fe20000000000 */
[----:B------:R-:W-:Y:S01]  /*1340*/  UMOV UR13, 0x40000040 ;  /* 0x40000040000d7882 */ /* 0x000fe20000000000 */
[----:B------:R-:W-:Y:S01]  /*1350*/  UMOV UR15, 0x40000040 ;  /* 0x40000040000f7882 */ /* 0x000fe20000000000 */
[----:B------:R-:W-:Y:S01]  /*1360*/  UMOV UR17, 0x40000040 ;  /* 0x4000004000117882 */ /* 0x000fe20000000000 */
[----:B------:R-:W-:Y:S01]  /*1370*/  UMOV UR19, 0x40000040 ;  /* 0x4000004000137882 */ /* 0x000fe20000000000 */
[----:B------:R-:W0:Y:S01]  /*1380*/  SHFL.IDX PT, R2, R2, RZ, 0x1f ;  /* 0x00001fff02027589 */ /* 0x000e2200000e0000 */
[----:B------:R-:W-:Y:S01]  /*1390*/  UMOV UR21, 0x40000040 ;  /* 0x4000004000157882 */ /* 0x000fe20000000000 */
[----:B------:R-:W-:Y:S01]  /*13a0*/  UMOV UR23, 0x40000040 ;  /* 0x4000004000177882 */ /* 0x000fe20000000000 */
[----:B------:R-:W-:-:S02]  /*13b0*/  LOP3.LUT R5, R5, 0xffffff80, RZ, 0xc0, !PT ;  /* 0xffffff8005057812 */ /* 0x000fc400078ec0ff */
[----:B------:R-:W-:-:S03]  /*13c0*/  ISETP.GE.AND P0, PT, R3, R0, PT ;  /* 0x000000000300720c */ /* 0x000fc60003f06270 */
[----:B------:R-:W-:Y:S01]  /*13d0*/  IMAD.IADD R5, R152, 0x1, -R5 ;  /* 0x0000000198057824 */ /* 0x000fe200078e0a05 */
[----:B------:R-:W-:Y:S01]  /*13e0*/  WARPGROUP.ARRIVE ;  /* 0x00000000000079c5 */ /* 0x000fe20000000000 */
[----:B0-----:R-:W-:-:S03]  /*13f0*/  R2UR UR4, R2 ;  /* 0x00000000020472ca */ /* 0x001fc600000e0000 */
[----:B------:R-:W-:-:S04]  /*1400*/  SHF.R.S32.HI R2, RZ, 0x1f, R5 ;  /* 0x0000001fff027819 */ /* 0x000fc80000011405 */
[CC--:B------:R-:W-:Y:S02]  /*1410*/  LEA.HI R4, R2.reuse, R5.reuse, RZ, 0x2 ;  /* 0x0000000502047211 */ /* 0x0c0fe400078f10ff */
[----:B------:R-:W-:Y:S02]  /*1420*/  LEA.HI R2, R2, R5, RZ, 0x5 ;  /* 0x0000000502027211 */ /* 0x000fe400078f28ff */
[----:B------:R-:W-:Y:S02]  /*1430*/  SHF.R.S32.HI R7, RZ, 0x1f, R4 ;  /* 0x0000001fff077819 */ /* 0x000fe40000011404 */
[----:B------:R-:W-:Y:S01]  /*1440*/  SHF.R.S32.HI R2, RZ, 0x5, R2 ;  /* 0x00000005ff027819 */ /* 0x000fe20000011402 */
[----:B------:R-:W-:-:S04]  /*1450*/  ULEA.HI UR5, UR4, UR4, URZ, 0x1 ;  /* 0x0000000404057291 */ /* 0x000fc8000f8f083f */
[----:B------:R-:W-:-:S03]  /*1460*/  ULOP3.LUT UR6, UR5, 0x1fffe, URZ, 0xc0, !UPT ;  /* 0x0001fffe05067892 */ /* 0x000fc6000f8ec03f */
[----:B------:R-:W-:Y:S01]  /*1470*/  UMOV UR5, 0x400 ;  /* 0x0000040000057882 */ /* 0x000fe20000000000 */
[----:B------:R-:W-:Y:S02]  /*1480*/  UIADD3 UR6, UR4, -UR6, URZ ;  /* 0x8000000604067290 */ /* 0x000fe4000fffe03f */
[----:B-1----:R-:W-:-:S04]  /*1490*/  ULEA UR5, UR7, UR5, 0x18 ;  /* 0x0000000507057291 */ /* 0x002fc8000f8ec03f */
[----:B------:R-:W-:Y:S02]  /*14a0*/  ULEA UR6, UR6, UR5, 0xf ;  /* 0x0000000506067291 */ /* 0x000fe4000f8e783f */
[----:B------:R-:W-:Y:S02]  /*14b0*/  UIADD3 UR4, UR5, 0x36400, URZ ;  /* 0x0003640005047890 */ /* 0x000fe4000fffe03f */
[----:B------:R-:W-:Y:S01]  /*14c0*/  IMAD.U32 R6, RZ, RZ, UR5 ;  /* 0x00000005ff067e24 */ /* 0x000fe2000f8e00ff */
[----:B------:R-:W-:Y:S02]  /*14d0*/  UIADD3 UR6, UR6, 0x400, URZ ;  /* 0x0000040006067890 */ /* 0x000fe4000fffe03f */
[----:B------:R-:W-:Y:S01]  /*14e0*/  USHF.R.U32.HI UR4, URZ, 0x4, UR4 ;  /* 0x000000043f047899 */ /* 0x000fe20008011604 */
[----:B------:R-:W-:Y:S01]  /*14f0*/  @!P1 VIADD R6, R6, 0x38860 ;  /* 0x0003886006069836 */ /* 0x000fe20000000000 */
[----:B------:R-:W-:Y:S02]  /*1500*/  USHF.R.U32.HI UR6, URZ, 0x4, UR6 ;  /* 0x000000043f067899 */ /* 0x000fe40008011606 */
[----:B------:R-:W-:-:S02]  /*1510*/  ULOP3.LUT UR4, UR4, 0x3fff, URZ, 0xc0, !UPT ;  /* 0x00003fff04047892 */ /* 0x000fc4000f8ec03f */
[----:B------:R-:W-:Y:S01]  /*1520*/  ULOP3.LUT UR6, UR6, 0x3fff, URZ, 0xc0, !UPT ;  /* 0x00003fff06067892 */ /* 0x000fe2000f8ec03f */
[----:B------:R-:W-:Y:S01]  /*1530*/  @!P1 PRMT R8, RZ, 0x654, R6 ;  /* 0x00000654ff089816 */ /* 0x000fe20000000006 */
[----:B------:R-:W-:Y:S01]  /*1540*/  ULOP3.LUT UR4, UR4, 0x10000, URZ, 0xfc, !UPT ;  /* 0x0001000004047892 */ /* 0x000fe2000f8efc3f */
[----:B------:R-:W-:Y:S01]  /*1550*/  SHF.R.S32.HI R6, RZ, 0x2, R4 ;  /* 0x00000002ff067819 */ /* 0x000fe20000011404 */
[----:B------:R-:W-:Y:S02]  /*1560*/  ULOP3.LUT UR6, UR6, 0x2000000, URZ, 0xfc, !UPT ;  /* 0x0200000006067892 */ /* 0x000fe4000f8efc3f */
[----:B------:R-:W-:Y:S01]  /*1570*/  UIADD3 UR12, UR4, 0x2, URZ ;  /* 0x00000002040c7890 */ /* 0x000fe2000fffe03f */
[----:B------:R-:W-:Y:S01]  /*1580*/  LEA.HI R7, R7, R6, RZ, 0x3 ;  /* 0x0000000607077211 */ /* 0x000fe200078f18ff */
[----:B------:R-:W-:Y:S01]  /*1590*/  UIADD3 UR14, UR6, 0x80, URZ ;  /* 0x00000080060e7890 */ /* 0x000fe2000fffe03f */
[----:B------:R-:W-:Y:S02]  /*15a0*/  UMOV UR8, UR4 ;  /* 0x0000000400087c82 */ /* 0x000fe40008000000 */
[----:B------:R-:W-:Y:S01]  /*15b0*/  UMOV UR10, UR6 ;  /* 0x00000006000a7c82 */ /* 0x000fe20008000000 */
[----:B------:R-:W-:Y:S01]  /*15c0*/  UIADD3 UR16, UR4, 0x4, URZ ;  /* 0x0000000404107890 */ /* 0x000fe2000fffe03f */
[----:B------:R-:W-:Y:S01]  /*15d0*/  HGMMA.64x256x16.F32.BF16 R24, gdesc[UR8].tnspB, RZ, !UPT, gsb0 ;  /* 0x43e00000081879f0 */ /* 0x000fe2000c0018ff */
[----:B------:R-:W-:Y:S01]  /*15e0*/  UIADD3 UR18, UR6, 0x100, URZ ;  /* 0x0000010006127890 */ /* 0x000fe2000fffe03f */
[----:B------:R-:W-:Y:S01]  /*15f0*/  LOP3.LUT R7, R7, 0xfffffff8, RZ, 0xc0, !PT ;  /* 0xfffffff807077812 */ /* 0x000fe200078ec0ff */
[----:B------:R-:W-:-:S02]  /*1600*/  UIADD3 UR20, UR4, 0x6, URZ ;  /* 0x0000000604147890 */ /* 0x000fc4000fffe03f */
[----:B------:R-:W-:Y:S02]  /*1610*/  UIADD3 UR22, UR6, 0x180, URZ ;  /* 0x0000018006167890 */ /* 0x000fe4000fffe03f */
[----:B------:R-:W-:Y:S01]  /*1620*/  IMAD.IADD R7, R6, 0x1, -R7 ;  /* 0x0000000106077824 */ /* 0x000fe200078e0a07 */
[----:B------:R-:W-:-:S03]  /*1630*/  UMOV UR4, URZ ;  /* 0x0000003f00047c82 */ /* 0x000fc60008000000 */
[----:B------:R-:W-:Y:S01]  /*1640*/  IMAD R2, R2, 0x10, R7 ;  /* 0x0000001002027824 */ /* 0x000fe200078e0207 */
[----:B------:R-:W-:Y:S02]  /*1650*/  WARPGROUP.DEPBAR.LE gsb0, 0x0 ;  /* 0x00008000000079c5 */ /* 0x000fe40000010000 */
[----:B------:R-:W-:-:S14]  /*1660*/  WARPGROUP.ARRIVE ;  /* 0x00000000000079c5 */ /* 0x000fdc0000000000 */
        /* <DEDUP_REMOVED lines=13> */
[----:B------:R-:W-:-:S05]  /*1740*/  UMOV UR4, URZ ;  /* 0x0000003f00047c82 */ /* 0x000fca0008000000 */
.L_x_3191:
[----:B------:R-:W-:Y:S01]  /*1750*/  BAR.SYNC.DEFER_BLOCKING 0xe, 0x100 ;  /* 0x0384000000007b1d */ /* 0x000fe20000010000 */
[----:B------:R-:W-:Y:S01]  /*1760*/  IMAD.U32 R5, RZ, RZ, UR4 ;  /* 0x00000004ff057e24 */ /* 0x000fe2000f8e00ff */
[----:B------:R-:W-:Y:S01]  /*1770*/  UIADD3 UR4, UR4, 0x1, URZ ;  /* 0x0000000104047890 */ /* 0x000fe2000fffe03f */
[C---:B------:R-:W-:Y:S01]  /*1780*/  ISETP.GT.AND P0, PT, R3.reuse, R0, PT ;  /* 0x000000000300720c */ /* 0x040fe20003f04270 */
[----:B------:R-:W-:Y:S02]  /*1790*/  VIADD R3, R3, 0xffffffff ;  /* 0xffffffff03037836 */ /* 0x000fe40000000000 */
[----:B-1----:R-:W-:Y:S01]  /*17a0*/  IMAD R4, R5, 0x40, R2 ;  /* 0x0000004005047824 */ /* 0x002fe200078e0202 */
[----:B------:R-:W-:Y:S01]  /*17b0*/  UISETP.NE.AND UP0, UPT, UR4, 0x2, UPT ;  /* 0x000000020400788c */ /* 0x000fe2000bf05270 */
[----:B------:R-:W-:Y:S01]  /*17c0*/  UMOV UR11, 0x40000040 ;  /* 0x40000040000b7882 */ /* 0x000fe20000000000 */
[----:B------:R-:W-:Y:S02]  /*17d0*/  UMOV UR15, 0x40000040 ;  /* 0x40000040000f7882 */ /* 0x000fe40000000000 */
[----:B------:R-:W-:Y:S01]  /*17e0*/  LEA R4, R4, UR5, 0x2 ;  /* 0x0000000504047c11 */ /* 0x000fe2000f8e10ff */
[----:B------:R-:W-:Y:S01]  /*17f0*/  USEL UR4, UR4, URZ, UP0 ;  /* 0x0000003f04047287 */ /* 0x000fe20008000000 */
[----:B------:R-:W-:Y:S01]  /*1800*/  UMOV UR19, 0x40000040 ;  /* 0x4000004000137882 */ /* 0x000fe20000000000 */
[----:B------:R-:W-:-:S02]  /*1810*/  UMOV UR23, 0x40000040 ;  /* 0x4000004000177882 */ /* 0x000fc40000000000 */
[----:B------:R-:W-:-:S04]  /*1820*/  ULEA UR10, UR4, UR6, 0xc ;  /* 0x00000006040a7291 */ /* 0x000fc8000f8e603f */
[----:B------:R-:W-:Y:S02]  /*1830*/  UIADD3 UR14, UR10, 0x80, URZ ;  /* 0x000000800a0e7890 */ /* 0x000fe4000fffe03f */
[----:B------:R-:W-:Y:S01]  /*1840*/  UIADD3 UR18, UR10, 0x100, URZ ;  /* 0x000001000a127890 */ /* 0x000fe2000fffe03f */
[----:B------:R-:W1:Y:S01]  /*1850*/  LDS R5, [R4+0x38400] ;  /* 0x0384000004057984 */ /* 0x000e620000000800 */
[----:B------:R-:W-:-:S03]  /*1860*/  UIADD3 UR22, UR10, 0x180, URZ ;  /* 0x000001800a167890 */ /* 0x000fc6000fffe03f */
[----:B------:R2:W3:Y:S02]  /*1870*/  LDS R6, [R4+0x38420] ;  /* 0x0384200004067984 */ /* 0x0004e40000000800 */
[----:B--2---:R-:W-:-:S05]  /*1880*/  IMAD.U32 R4, RZ, RZ, UR4 ;  /* 0x00000004ff047e24 */ /* 0x004fca000f8e00ff */
[----:B------:R-:W-:-:S05]  /*1890*/  @!P1 LEA R4, R4, UR5, 0x3 ;  /* 0x0000000504049c11 */ /* 0x000fca000f8e18ff */
[----:B------:R-:W-:-:S05]  /*18a0*/  @!P1 VIADD R4, R4, 0x38860 ;  /* 0x0003886004049836 */ /* 0x000fca0000000000 */
[----:B------:R-:W-:Y:S01]  /*18b0*/  @!P1 PRMT R4, RZ, 0x654, R4 ;  /* 0x00000654ff049816 */ /* 0x000fe20000000004 */
        /* <DEDUP_REMOVED lines=127> */
[----:B------:R-:W-:-:S06]  /*20b0*/  FMUL.FTZ R151, R151, R6 ;  /* 0x0000000697977220 */ /* 0x000fcc0000410000 */
        /* <DEDUP_REMOVED lines=19> */
.L_x_3190:
[----:B------:R-:W-:Y:S01]  /*21f0*/  BAR.SYNC.DEFER_BLOCKING 0xe, 0x100 ;  /* 0x0384000000007b1d */ /* 0x000fe20000010000 */
[----:B------:R-:W-:Y:S01]  /*2200*/  VIADD R2, R2, UR4 ;  /* 0x0000000402027c36 */ /* 0x000fe20008000000 */
[----:B------:R-:W-:Y:S02]  /*2210*/  PLOP3.LUT P0, PT, PT, PT, PT, 0x8, 0x0 ;  /* 0x000000000000781c */ /* 0x000fe40003f0e170 */
[----:B-1----:R-:W-:Y:S02]  /*2220*/  CS2R R4, SRZ ;  /* 0x0000000000047805 */ /* 0x002fe4000001ff00 */
[----:B------:R-:W-:-:S05]  /*2230*/  LEA R2, R2, UR5, 0x2 ;  /* 0x0000000502027c11 */ /* 0x000fca000f8e10ff */
[----:B------:R-:W1:Y:S04]  /*2240*/  LDS R3, [R2+0x38400] ;  /* 0x0384000002037984 */ /* 0x000e680000000800 */
[----:B------:R-:W2:Y:S01]  /*2250*/  LDS R0, [R2+0x38420] ;  /* 0x0384200002007984 */ /* 0x000ea20000000800 */
        /* <DEDUP_REMOVED lines=130> */
.L_x_3187:
[----:B------:R-:W-:Y:S01]  /*2a80*/  UISETP.GE.AND UP0, UPT, UR60, 0x1, UPT ;  /* 0x000000013c00788c */ /* 0x000fe2000bf06270 */
[----:B------:R-:W-:-:S05]  /*2a90*/  UMOV UR4, URZ ;  /* 0x0000003f00047c82 */ /* 0x000fca0008000000 */
[----:B------:R-:W-:-:S13]  /*2aa0*/  PLOP3.LUT P0, PT, PT, PT, UP0, 0x80, 0x0 ;  /* 0x000000000000781c */ /* 0x000fda0003f0f008 */
[----:B------:R-:W-:Y:S05]  /*2ab0*/  @!P0 BRA `(.L_x_3192) ;  /* 0x0000000000848947 */ /* 0x000fea0003800000 */
[----:B------:R-:W-:Y:S01]  /*2ac0*/  IMAD.U32 R3, RZ, RZ, UR11 ;  /* 0x0000000bff037e24 */ /* 0x000fe2000f8e00ff */
[----:B------:R-:W-:Y:S01]  /*2ad0*/  UIADD3 UR8, UR6, -0x1, UR11 ;  /* 0xffffffff06087890 */ /* 0x000fe2000fffe00b */
[----:B------:R-:W-:-:S03]  /*2ae0*/  UMOV UR4, URZ ;  /* 0x0000003f00047c82 */ /* 0x000fc60008000000 */
[-C--:B------:R-:W-:Y:S02]  /*2af0*/  IABS R0, R3.reuse ;  /* 0x0000000300007213 */ /* 0x080fe40000000000 */
[----:B------:R-:W-:Y:S01]  /*2b00*/  IMAD.U32 R4, RZ, RZ, UR8 ;  /* 0x00000008ff047e24 */ /* 0x000fe2000f8e00ff */
[----:B------:R-:W-:Y:S01]  /*2b10*/  IABS R5, R3 ;  /* 0x0000000300057213 */ /* 0x000fe20000000000 */
[----:B------:R-:W-:Y:S01]  /*2b20*/  ULOP3.LUT UR8, UR8, UR11, URZ, 0x3c, !UPT ;  /* 0x0000000b08087292 */ /* 0x000fe2000f8e3c3f */
[----:B------:R-:W-:Y:S02]  /*2b30*/  R2UR UR12, R0 ;  /* 0x00000000000c72ca */ /* 0x000fe400000e0000 */
[----:B------:R-:W-:-:S05]  /*2b40*/  IABS R4, R4 ;  /* 0x0000000400047213 */ /* 0x000fca0000000000 */
[----:B------:R-:W-:-:S05]  /*2b50*/  IMAD.MOV.U32 R3, RZ, RZ, R4 ;  /* 0x000000ffff037224 */ /* 0x000fca00078e0004 */
[----:B------:R-:W-:Y:S01]  /*2b60*/  R2UR UR10, R3 ;  /* 0x00000000030a72ca */ /* 0x000fe200000e0000 */
[----:B------:R-:W1:Y:S08]  /*2b70*/  I2F.RP R0, UR12 ;  /* 0x0000000c00007d06 */ /* 0x000e700008209400 */
[----:B-1----:R-:W0:Y:S02]  /*2b80*/  MUFU.RCP R0, R0 ;  /* 0x0000000000007308 */ /* 0x002e240000001000 */
[----:B0-----:R-:W-:-:S02]  /*2b90*/  VIADD R2, R0, 0xffffffe ;  /* 0x0ffffffe00027836 */ /* 0x001fc40000000000 */
[----:B------:R-:W-:-:S04]  /*2ba0*/  IMAD.MOV R0, RZ, RZ, -R5 ;  /* 0x000000ffff007224 */ /* 0x000fc800078e0a05 */
        /* <DEDUP_REMOVED lines=18> */
.L_x_3192:
[----:B------:R-:W-:Y:S01]  /*2cd0*/  UIMAD UR5, UR7, UR4, URZ ;  /* 0x00000004070572a4 */ /* 0x000fe2000f8e023f */
[----:B------:R-:W-:Y:S01]  /*2ce0*/  IMAD.U32 R0, RZ, RZ, UR6 ;  /* 0x00000006ff007e24 */ /* 0x000fe2000f8e00ff */
[----:B------:R-:W-:Y:S01]  /*2cf0*/  PLOP3.LUT P0, PT, PT, PT, PT, 0x80, 0x0 ;  /* 0x000000000000781c */ /* 0x000fe20003f0f070 */
[----:B------:R-:W-:Y:S01]  /*2d00*/  IMAD.U32 R3, RZ, RZ, UR4 ;  /* 0x00000004ff037e24 */ /* 0x000fe2000f8e00ff */
[----:B------:R-:W-:Y:S02]  /*2d10*/  CS2R R4, SRZ ;  /* 0x0000000000047805 */ /* 0x000fe4000001ff00 */
[----:B------:R-:W-:Y:S01]  /*2d20*/  CS2R R150, SRZ ;  /* 0x0000000000967805 */ /* 0x000fe2000001ff00 */
[----:B0-----:R-:W-:Y:S01]  /*2d30*/  IMAD.U32 R2, RZ, RZ, UR5 ;  /* 0x00000005ff027e24 */ /* 0x001fe2000f8e00ff */
[----:B------:R-:W-:Y:S02]  /*2d40*/  CS2R R148, SRZ ;  /* 0x0000000000947805 */ /* 0x000fe4000001ff00 */
[----:B------:R-:W-:-:S02]  /*2d50*/  VIADDMNMX R0, R3, UR5, R0, PT ;  /* 0x0000000503007c46 */ /* 0x000fc4000b800100 */
[----:B------:R-:W-:Y:S02]  /*2d60*/  CS2R R146, SRZ ;  /* 0x0000000000927805 */ /* 0x000fe4000001ff00 */
[----:B------:R-:W-:Y:S02]  /*2d70*/  CS2R R144, SRZ ;  /* 0x0000000000907805 */ /* 0x000fe4000001ff00 */
[----:B------:R-:W-:Y:S02]  /*2d80*/  CS2R R142, SRZ ;  /* 0x00000000008e7805 */ /* 0x000fe4000001ff00 */
[----:B------:R-:W-:Y:S02]  /*2d90*/  R2UR UR61, R0 ;  /* 0x00000000003d72ca */ /* 0x000fe400000e0000 */
        /* <DEDUP_REMOVED lines=12> */
[----:B------:R-:W-:Y:S01]  /*2e60*/  UISETP.GT.AND UP0, UPT, UR61, UR5, UPT ;  /* 0x000000053d00728c */ /* 0x000fe2000bf04270 */
[----:B------:R-:W-:Y:S02]  /*2e70*/  CS2R R116, SRZ ;  /* 0x0000000000747805 */ /* 0x000fe4000001ff00 */
[----:B------:R-:W-:-:S02]  /*2e80*/  CS2R R114, SRZ ;  /* 0x0000000000727805 */ /* 0x000fc4000001ff00 */
[----:B------:R-:W-:Y:S02]  /*2e90*/  CS2R R112, SRZ ;  /* 0x0000000000707805 */ /* 0x000fe4000001ff00 */
[----:B------:R-:W-:Y:S02]  /*2ea0*/  CS2R R110, SRZ ;  /* 0x00000000006e7805 */ /* 0x000fe4000001ff00 */
[----:B------:R-:W-:Y:S02]  /*2eb0*/  CS2R R108, SRZ ;  /* 0x00000000006c7805 */ /* 0x000fe4000001ff00 */
[----:B------:R-:W-:Y:S02]  /*2ec0*/  PLOP3.LUT P1, PT, PT, PT, UP0, 0x80, 0x0 ;  /* 0x000000000000781c */ /* 0x000fe40003f2f008 */
        /* <DEDUP_REMOVED lines=43> */
[----:B------:R-:W-:Y:S01]  /*3180*/  SHF.R.S32.HI R57, RZ, 0x1f, R152 ;  /* 0x0000001fff397819 */ /* 0x000fe20000011498 */
[----:B------:R-:W0:Y:S01]  /*3190*/  S2R R5, SR_CgaCtaId ;  /* 0x0000000000057919 */ /* 0x000e220000008800 */
[----:B------:R-:W-:Y:S02]  /*31a0*/  MOV R184, 0x400 ;  /* 0x0000040000b87802 */ /* 0x000fe40000000f00 */
[----:B------:R-:W-:-:S04]  /*31b0*/  LEA.HI R16, R57, R152, RZ, 0x7 ;  /* 0x0000009839107211 */ /* 0x000fc800078f38ff */
[----:B------:R-:W-:-:S05]  /*31c0*/  SHF.R.S32.HI R18, RZ, 0x7, R16 ;  /* 0x00000007ff127819 */ /* 0x000fca0000011410 */
[----:B------:R-:W1:Y:S01]  /*31d0*/  SHFL.IDX PT, R0, R18, RZ, 0x1f ;  /* 0x00001fff12007589 */ /* 0x000e6200000e0000 */
[----:B0-----:R-:W-:Y:S02]  /*31e0*/  LEA R184, R5, R184, 0x18 ;  /* 0x000000b805b87211 */ /* 0x001fe400078ec0ff */
[----:B-1----:R-:W-:-:S04]  /*31f0*/  LEA.HI R3, R0, R0, RZ, 0x1 ;  /* 0x0000000000037211 */ /* 0x002fc800078f08ff */
[----:B------:R-:W-:-:S05]  /*3200*/  LOP3.LUT R3, R3, 0x1fffe, RZ, 0xc0, !PT ;  /* 0x0001fffe03037812 */ /* 0x000fca00078ec0ff */
[----:B------:R-:W-:Y:S02]  /*3210*/  IMAD.IADD R3, R0, 0x1, -R3 ;  /* 0x0000000100037824 */ /* 0x000fe400078e0a03 */
[----:B------:R-:W-:Y:S02]  /*3220*/  VIADD R0, R184, 0x36400 ;  /* 0x00036400b8007836 */ /* 0x000fe40000000000 */
[----:B------:R-:W-:-:S03]  /*3230*/  IMAD R3, R3, 0x8000, R184 ;  /* 0x0000800003037824 */ /* 0x000fc600078e02b8 */
[----:B------:R-:W-:Y:S01]  /*3240*/  LOP3.LUT P0, RZ, R0, 0x3ff, RZ, 0xc0, !PT ;  /* 0x000003ff00ff7812 */ /* 0x000fe2000780c0ff */
[----:B------:R-:W-:-:S05]  /*3250*/  VIADD R3, R3, 0x400 ;  /* 0x0000040003037836 */ /* 0x000fca0000000000 */
[----:B------:R-:W-:-:S04]  /*3260*/  SHF.R.U32.HI R3, RZ, 0x4, R3 ;  /* 0x00000004ff037819 */ /* 0x000fc80000011603 */
        /* <DEDUP_REMOVED lines=18> */
.L_x_3193:
[----:B------:R-:W-:Y:S02]  /*3390*/  SHF.L.U32 R7, RZ, 0x1f, RZ ;  /* 0x0000001fff077819 */ /* 0x000fe400000006ff */
[----:B------:R-:W-:Y:S02]  /*33a0*/  LOP3.LUT R3, R16, 0xffffff80, RZ, 0xc0, !PT ;  /* 0xffffff8010037812 */ /* 0x000fe400078ec0ff */
[----:B------:R-:W0:Y:S01]  /*33b0*/  SYNCS.PHASECHK.TRANS64.TRYWAIT P0, [R184+URZ+0x38800], R7 ;  /* 0x03880007b80075a7 */ /* 0x000e22000800017f */
[----:B------:R-:W-:Y:S02]  /*33c0*/  LEA.HI R0, R18, R18, RZ, 0x1 ;  /* 0x0000001212007211 */ /* 0x000fe400078f08ff */
[----:B------:R-:W-:Y:S02]  /*33d0*/  IMAD.IADD R5, R152, 0x1, -R3 ;  /* 0x0000000198057824 */ /* 0x000fe400078e0a03 */
[----:B------:R-:W-:-:S03]  /*33e0*/  LOP3.LUT R3, R0, 0xfffffe, RZ, 0xc0, !PT ;  /* 0x00fffffe00037812 */ /* 0x000fc600078ec0ff */
[----:B------:R-:W-:-:S04]  /*33f0*/  SHF.R.S32.HI R4, RZ, 0x1f, R5 ;  /* 0x0000001fff047819 */ /* 0x000fc80000011405 */
[----:B------:R-:W-:-:S04]  /*3400*/  LEA.HI R6, R4, R5, RZ, 0x2 ;  /* 0x0000000504067211 */ /* 0x000fc800078f10ff */
[--C-:B------:R-:W-:Y:S02]  /*3410*/  SHF.R.S32.HI R8, RZ, 0x2, R6.reuse ;  /* 0x00000002ff087819 */ /* 0x100fe40000011406 */
[----:B------:R-:W-:Y:S01]  /*3420*/  SHF.R.S32.HI R9, RZ, 0x1f, R6 ;  /* 0x0000001fff097819 */ /* 0x000fe20000011406 */
[----:B0-----:R-:W-:Y:S06]  /*3430*/  @!P0 BRA `(.L_x_3194) ;  /* 0x000000e400488947 */ /* 0x001fec0003800000 */
.L_x_3322:
[----:B------:R-:W2:Y:S01]  /*3440*/  LDL R0, [R1+0x28] ;  /* 0x0000280001007983 */ /* 0x000ea20000100800 */
[----:B------:R-:W-:Y:S01]  /*3450*/  LEA.HI R9, R9, R8, RZ, 0x3 ;  /* 0x0000000809097211 */ /* 0x000fe200078f18ff */
[----:B------:R-:W-:Y:S01]  /*3460*/  IMAD.IADD R3, R18, 0x1, -R3 ;  /* 0x0000000112037824 */ /* 0x000fe200078e0a03 */
[----:B------:R-:W-:Y:S02]  /*3470*/  LEA.HI R4, R4, R5, RZ, 0x5 ;  /* 0x0000000504047211 */ /* 0x000fe400078f28ff */
[----:B------:R-:W-:Y:S02]  /*3480*/  LOP3.LUT R9, R9, 0xfffffff8, RZ, 0xc0, !PT ;  /* 0xfffffff809097812 */ /* 0x000fe400078ec0ff */
[----:B------:R-:W-:-:S03]  /*3490*/  SHF.R.S32.HI R4, RZ, 0x5, R4 ;  /* 0x00000005ff047819 */ /* 0x000fc60000011404 */
[----:B------:R-:W-:Y:S01]  /*34a0*/  IMAD.IADD R9, R8, 0x1, -R9 ;  /* 0x0000000108097824 */ /* 0x000fe200078e0a09 */
[----:B--2---:R-:W-:Y:S02]  /*34b0*/  R2UR UR4, R0 ;  /* 0x00000000000472ca */ /* 0x004fe400000e0000 */
[----:B------:R-:W-:-:S05]  /*34c0*/  LOP3.LUT R0, R6, 0x7ffffffc, RZ, 0xc0, !PT ;  /* 0x7ffffffc06007812 */ /* 0x000fca00078ec0ff */
[----:B------:R-:W-:-:S04]  /*34d0*/  IMAD.IADD R0, R5, 0x1, -R0 ;  /* 0x0000000105007824 */ /* 0x000fc800078e0a00 */
[----:B------:R-:W-:Y:S02]  /*34e0*/  IMAD.SHL.U32 R56, R0, 0x2, RZ ;  /* 0x0000000200387824 */ /* 0x000fe400078e00ff */
[----:B------:R-:W-:Y:S02]  /*34f0*/  ULOP3.LUT UR4, UR4, 0x1, URZ, 0xfc, !UPT ;  /* 0x0000000104047892 */ /* 0x000fe4000f8efc3f */
[----:B------:R-:W-:Y:S02]  /*3500*/  IMAD R0, R3, 0x100, R56 ;  /* 0x0000010003007824 */ /* 0x000fe400078e0238 */
[----:B------:R-:W-:Y:S02]  /*3510*/  IMAD R3, R4, 0x10, R9 ;  /* 0x0000001004037824 */ /* 0x000fe400078e0209 */
[----:B------:R-:W-:-:S05]  /*3520*/  IMAD.U32 R6, RZ, RZ, UR4 ;  /* 0x00000004ff067e24 */ /* 0x000fca000f8e00ff */
[----:B------:R-:W-:-:S13]  /*3530*/  ISETP.NE.AND P0, PT, R6, 0x3, PT ;  /* 0x000000030600780c */ /* 0x000fda0003f05270 */
[----:B------:R-:W-:Y:S05]  /*3540*/  @!P0 BRA `(.L_x_3195) ;  /* 0x0000000000048947 */ /* 0x000fea0003800000 */
[----:B------:R-:W-:Y:S01]  /*3550*/  BPT.TRAP 0x1 ;  /* 0x000000040000795c */ /* 0x000fe20000300000 */
.L_x_3195:
[----:B------:R1:W2:Y:S01]  /*3560*/  SYNCS.PHASECHK.TRANS64.TRYWAIT P1, [R184+URZ+0x38830], R7 ;  /* 0x03883007b80075a7 */ /* 0x0002a2000802017f */
[----:B------:R-:W-:Y:S05]  /*3570*/  @!P0 BRA `(.L_x_3196) ;  /* 0x0000000000048947 */ /* 0x000fea0003800000 */
[----:B------:R-:W-:Y:S01]  /*3580*/  BPT.TRAP 0x1 ;  /* 0x000000040000795c */ /* 0x000fe20000300000 */
.L_x_3196:
[----:B--2---:R-:W-:Y:S05]  /*3590*/  @P1 BRA `(.L_x_3197) ;  /* 0x0000000000081947 */ /* 0x004fea0003800000 */
[----:B------:R-:W2:Y:S02]  /*35a0*/  SYNCS.PHASECHK.TRANS64.TRYWAIT P1, [R184+URZ+0x38830], R7 ;  /* 0x03883007b80075a7 */ /* 0x000ea4000802017f */
[----:B--2---:R-:W-:Y:S05]  /*35b0*/  @!P1 BRA `(.L_x_3198) ;  /* 0x000000e000fc9947 */ /* 0x004fea0003800000 */
.L_x_3197:
[----:B------:R-:W-:Y:S05]  /*35c0*/  WARPSYNC.ALL ;  /* 0x0000000000007948 */ /* 0x000fea0003800000 */
[C---:B------:R-:W-:Y:S01]  /*35d0*/  VIADD R4, R184.reuse, 0x20400 ;  /* 0x00020400b8047836 */ /* 0x040fe20000000000 */
[----:B------:R-:W-:Y:S01]  /*35e0*/  WARPGROUP.ARRIVE ;  /* 0x00000000000079c5 */ /* 0x000fe20000000000 */
[----:B------:R-:W-:Y:S01]  /*35f0*/  VIADD R5, R184, 0x22400 ;  /* 0x00022400b8057836 */ /* 0x000fe20000000000 */
[----:B------:R-:W-:Y:S01]  /*3600*/  UMOV UR9, 0x40000040 ;  /* 0x4000004000097882 */ /* 0x000fe20000000000 */
[----:B------:R-:W-:Y:S01]  /*3610*/  UMOV UR7, 0x40000040 ;  /* 0x4000004000077882 */ /* 0x000fe20000000000 */
[----:B------:R-:W-:Y:S01]  /*3620*/  SHF.R.U32.HI R4, RZ, 0x4, R4 ;  /* 0x00000004ff047819 */ /* 0x000fe20000011604 */
[----:B------:R-:W-:Y:S01]  /*3630*/  UMOV UR5, UR9 ;  /* 0x0000000900057c82 */ /* 0x000fe20008000000 */
[----:B------:R-:W-:Y:S01]  /*3640*/  SHF.R.U32.HI R5, RZ, 0x4, R5 ;  /* 0x00000004ff057819 */ /* 0x000fe20000011605 */
[----:B------:R-:W-:Y:S01]  /*3650*/  IMAD.U32 R11, RZ, RZ, UR9 ;  /* 0x00000009ff0b7e24 */ /* 0x000fe2000f8e00ff */
[----:B------:R-:W-:Y:S01]  /*3660*/  LOP3.LUT R4, R4, 0x3fff, RZ, 0xc0, !PT ;  /* 0x00003fff04047812 */ /* 0x000fe200078ec0ff */
[----:B------:R-:W-:Y:S01]  /*3670*/  UMOV UR9, 0x40000040 ;  /* 0x4000004000097882 */ /* 0x000fe20000000000 */
[----:B------:R-:W-:Y:S01]  /*3680*/  LOP3.LUT R5, R5, 0x3fff, RZ, 0xc0, !PT ;  /* 0x00003fff05057812 */ /* 0x000fe200078ec0ff */
[----:B------:R-:W-:Y:S01]  /*3690*/  IMAD.U32 R13, RZ, RZ, UR9 ;  /* 0x00000009ff0d7e24 */ /* 0x000fe2000f8e00ff */
[----:B------:R-:W-:-:S02]  /*36a0*/  LOP3.LUT R6, R4, 0x10000, RZ, 0xfc, !PT ;  /* 0x0001000004067812 */ /* 0x000fc400078efcff */
[----:B------:R-:W-:Y:S02]  /*36b0*/  LOP3.LUT R4, R5, 0x10000, RZ, 0xfc, !PT ;  /* 0x0001000005047812 */ /* 0x000fe400078efcff */
[C---:B------:R-:W-:Y:S01]  /*36c0*/  R2UR UR4, R6.reuse ;  /* 0x00000000060472ca */ /* 0x040fe200000e0000 */
[----:B------:R-:W-:Y:S01]  /*36d0*/  VIADD R5, R6, 0x2 ;  /* 0x0000000206057836 */ /* 0x000fe20000000000 */
[C---:B------:R-:W-:Y:S01]  /*36e0*/  R2UR UR6, R4.reuse ;  /* 0x00000000040672ca */ /* 0x040fe200000e0000 */
[----:B------:R-:W-:-:S10]  /*36f0*/  VIADD R8, R4, 0x2 ;  /* 0x0000000204087836 */ /* 0x000fd40000000000 */
[----:B------:R-:W-:Y:S02]  /*3700*/  UMOV UR8, UR4 ;  /* 0x0000000400087c82 */ /* 0x000fe40008000000 */
[----:B------:R-:W-:Y:S01]  /*3710*/  UMOV UR4, UR8 ;  /* 0x0000000800047c82 */ /* 0x000fe20008000000 */
[----:B------:R-:W-:Y:S01]  /*3720*/  IMAD.U32 R10, RZ, RZ, UR8 ;  /* 0x00000008ff0a7e24 */ /* 0x000fe2000f8e00ff */
[----:B------:R-:W-:Y:S01]  /*3730*/  HGMMA.64x64x16.F32.BF16 R24, gdesc[UR4], RZ, !UPT, gsb0 ;  /* 0x00e00000041879f0 */ /* 0x000fe2000c0018ff */
[----:B------:R-:W-:Y:S01]  /*3740*/  R2UR UR4, R5 ;  /* 0x00000000050472ca */ /* 0x000fe200000e0000 */
[----:B------:R-:W-:Y:S01]  /*3750*/  UMOV UR5, UR9 ;  /* 0x0000000900057c82 */ /* 0x000fe20008000000 */
[----:B------:R-:W-:Y:S01]  /*3760*/  R2UR UR6, R8 ;  /* 0x00000000080672ca */ /* 0x000fe200000e0000 */
[----:B------:R-:W-:Y:S01]  /*3770*/  UMOV UR7, 0x40000040 ;  /* 0x4000004000077882 */ /* 0x000fe20000000000 */
[----:B------:R-:W-:Y:S01]  /*3780*/  VIADD R5, R6, 0x4 ;  /* 0x0000000406057836 */ /* 0x000fe20000000000 */
[----:B------:R-:W-:Y:S01]  /*3790*/  UMOV UR9, 0x40000040 ;  /* 0x4000004000097882 */ /* 0x000fe20000000000 */
[----:B------:R-:W-:-:S02]  /*37a0*/  VIADD R8, R4, 0x4 ;  /* 0x0000000404087836 */ /* 0x000fc40000000000 */
[----:B------:R-:W-:-:S05]  /*37b0*/  IMAD.U32 R15, RZ, RZ, UR9 ;  /* 0x00000009ff0f7e24 */ /* 0x000fca000f8e00ff */
[----:B------:R-:W-:Y:S02]  /*37c0*/  UMOV UR8, UR4 ;  /* 0x0000000400087c82 */ /* 0x000fe40008000000 */
[----:B------:R-:W-:Y:S01]  /*37d0*/  UMOV UR4, UR8 ;  /* 0x0000000800047c82 */ /* 0x000fe20008000000 */
[----:B------:R-:W-:Y:S01]  /*37e0*/  IMAD.U32 R12, RZ, RZ, UR8 ;  /* 0x00000008ff0c7e24 */ /* 0x000fe2000f8e00ff */
[----:B------:R-:W-:Y:S02]  /*37f0*/  WARPGROUP.DEPBAR.LE gsb0, 0x0 ;  /* 0x00008000000079c5 */ /* 0x000fe40000010000 */
[----:B------:R-:W-:-:S06]  /*3800*/  WARPGROUP.ARRIVE ;  /* 0x00000000000079c5 */ /* 0x000fcc0000000000 */
[----:B------:R-:W-:Y:S01]  /*3810*/  HGMMA.64x64x16.F32.BF16 R24, gdesc[UR4], R24, gsb0 ;  /* 0x00e00000041879f0 */ /* 0x000fe20008001818 */
[----:B------:R-:W-:Y:S01]  /*3820*/  R2UR UR4, R5 ;  /* 0x00000000050472ca */ /* 0x000fe200000e0000 */
[----:B------:R-:W-:Y:S01]  /*3830*/  UMOV UR5, UR9 ;  /* 0x0000000900057c82 */ /* 0x000fe20008000000 */
[----:B------:R-:W-:Y:S01]  /*3840*/  R2UR UR6, R8 ;  /* 0x00000000080672ca */ /* 0x000fe200000e0000 */
[----:B------:R-:W-:Y:S01]  /*3850*/  UMOV UR7, 0x40000040 ;  /* 0x4000004000077882 */ /* 0x000fe20000000000 */
[----:B------:R-:W-:Y:S01]  /*3860*/  VIADD R5, R6, 0x6 ;  /* 0x0000000606057836 */ /* 0x000fe20000000000 */
[----:B------:R-:W-:Y:S01]  /*3870*/  UMOV UR9, 0x40000040 ;  /* 0x4000004000097882 */ /* 0x000fe20000000000 */
[----:B------:R-:W-:Y:S02]  /*3880*/  VIADD R6, R4, 0x6 ;  /* 0x0000000604067836 */ /* 0x000fe40000000000 */
        /* <DEDUP_REMOVED lines=10> */
[----:B------:R-:W-:-:S10]  /*3930*/  UMOV UR7, 0x40000040 ;  /* 0x4000004000077882 */ /* 0x000fd40000000000 */
[----:B------:R-:W-:Y:S02]  /*3940*/  UMOV UR8, UR4 ;  /* 0x0000000400087c82 */ /* 0x000fe40008000000 */
[----:B------:R-:W-:Y:S01]  /*3950*/  UMOV UR4, UR8 ;  /* 0x0000000800047c82 */ /* 0x000fe20008000000 */
[----:B------:R-:W-:Y:S01]  /*3960*/  IMAD.U32 R16, RZ, RZ, UR8 ;  /* 0x00000008ff107e24 */ /* 0x000fe2000f8e00ff */
[----:B------:R-:W-:Y:S02]  /*3970*/  WARPGROUP.DEPBAR.LE gsb0, 0x0 ;  /* 0x00008000000079c5 */ /* 0x000fe40000010000 */
[----:B------:R-:W-:-:S06]  /*3980*/  WARPGROUP.ARRIVE ;  /* 0x00000000000079c5 */ /* 0x000fcc0000000000 */
[----:B------:R-:W-:Y:S03]  /*3990*/  HGMMA.64x64x16.F32.BF16 R24, gdesc[UR4], R24, gsb0 ;  /* 0x00e00000041879f0 */ /* 0x000fe60008001818 */
[----:B------:R-:W-:Y:S02]  /*39a0*/  WARPGROUP.DEPBAR.LE gsb0, 0x0 ;  /* 0x00008000000079c5 */ /* 0x000fe40000010000 */
[----:B------:R-:W3:Y:S02]  /*39b0*/  SYNCS.PHASECHK.TRANS64.TRYWAIT P1, [R184+URZ+0x38810], R7 ;  /* 0x03881007b80075a7 */ /* 0x000ee4000802017f */
[----:B---3--:R-:W-:Y:S05]  /*39c0*/  @!P1 BRA `(.L_x_3199) ;  /* 0x000000e0000c9947 */ /* 0x008fea0003800000 */
.L_x_3323:
[----:B------:R-:W-:Y:S05]  /*39d0*/  @!P0 BRA `(.L_x_3200) ;  /* 0x0000000000048947 */ /* 0x000fea0003800000 */
[----:B------:R-:W-:Y:S01]  /*39e0*/  BPT.TRAP 0x1 ;  /* 0x000000040000795c */ /* 0x000fe20000300000 */
.L_x_3200:
[----:B------:R4:W0:Y:S01]  /*39f0*/  SYNCS.PHASECHK.TRANS64.TRYWAIT P1, [R184+URZ+0x38850], R7 ;  /* 0x03885007b80075a7 */ /* 0x000822000802017f */
[----:B------:R-:W-:Y:S05]  /*3a00*/  @!P0 BRA `(.L_x_3201) ;  /* 0x0000000000048947 */ /* 0x000fea0003800000 */
[----:B------:R-:W-:Y:S01]  /*3a10*/  BPT.TRAP 0x1 ;  /* 0x000000040000795c */ /* 0x000fe20000300000 */
.L_x_3201:
[C---:B------:R-:W-:Y:S02]  /*3a20*/  VIADD R5, R184.reuse, 0x26400 ;  /* 0x00026400b8057836 */ /* 0x040fe40000000000 */
[----:B------:R-:W-:-:S03]  /*3a30*/  VIADD R6, R184, 0x400 ;  /* 0x00000400b8067836 */ /* 0x000fc60000000000 */
[----:B------:R-:W-:Y:S02]  /*3a40*/  SHF.R.U32.HI R5, RZ, 0x4, R5 ;  /* 0x00000004ff057819 */ /* 0x000fe40000011605 */
[----:B------:R-:W-:Y:S02]  /*3a50*/  SHF.R.U32.HI R6, RZ, 0x4, R6 ;  /* 0x00000004ff067819 */ /* 0x000fe40000011606 */
[----:B------:R-:W-:Y:S02]  /*3a60*/  LOP3.LUT R5, R5, 0x3fff, RZ, 0xc0, !PT ;  /* 0x00003fff05057812 */ /* 0x000fe400078ec0ff */
[----:B------:R-:W-:Y:S02]  /*3a70*/  LOP3.LUT R6, R6, 0x3fff, RZ, 0xc0, !PT ;  /* 0x00003fff06067812 */ /* 0x000fe400078ec0ff */
[----:B------:R-:W-:Y:S02]  /*3a80*/  LOP3.LUT R5, R5, 0x10000, RZ, 0xfc, !PT ;  /* 0x0001000005057812 */ /* 0x000fe400078efcff */
[----:B------:R-:W-:Y:S01]  /*3a90*/  LOP3.LUT R6, R6, 0x10000, RZ, 0xfc, !PT ;  /* 0x0001000006067812 */ /* 0x000fe200078efcff */
[----:B0-----:R-:W-:Y:S06]  /*3aa0*/  @P1 BRA `(.L_x_3202) ;  /* 0x0000000000081947 */ /* 0x001fec0003800000 */
[----:B------:R-:W0:Y:S02]  /*3ab0*/  SYNCS.PHASECHK.TRANS64.TRYWAIT P1, [R184+URZ+0x38850], R7 ;  /* 0x03885007b80075a7 */ /* 0x000e24000802017f */
[----:B0-----:R-:W-:Y:S05]  /*3ac0*/  @!P1 BRA `(.L_x_3203) ;  /* 0x000000dc00e09947 */ /* 0x001fea0003800000 */
.L_x_3202:
[C---:B------:R-:W-:Y:S01]  /*3ad0*/  R2UR UR4, R5.reuse ;  /* 0x00000000050472ca */ /* 0x040fe200000e0000 */
[----:B------:R-:W-:Y:S01]  /*3ae0*/  WARPGROUP.ARRIVE ;  /* 0x00000000000079c5 */ /* 0x000fe20000000000 */
[C---:B------:R-:W-:Y:S01]  /*3af0*/  R2UR UR6, R6.reuse ;  /* 0x00000000060672ca */ /* 0x040fe200000e0000 */
[----:B------:R-:W-:Y:S01]  /*3b00*/  UMOV UR9, 0x40000040 ;  /* 0x4000004000097882 */ /* 0x000fe20000000000 */
[----:B------:R-:W-:Y:S01]  /*3b10*/  UMOV UR7, 0x40000040 ;  /* 0x4000004000077882 */ /* 0x000fe20000000000 */
[----:B------:R-:W-:Y:S01]  /*3b20*/  UMOV UR5, UR9 ;  /* 0x0000000900057c82 */ /* 0x000fe20008000000 */
[----:B-1234-:R-:W-:Y:S01]  /*3b30*/  VIADD R7, R5, 0x2 ;  /* 0x0000000205077836 */ /* 0x01efe20000000000 */
[----:B------:R-:W-:Y:S01]  /*3b40*/  UMOV UR11, 0x40000040 ;  /* 0x40000040000b7882 */ /* 0x000fe20000000000 */
[----:B------:R-:W-:Y:S01]  /*3b50*/  VIADD R8, R6, 0x2 ;  /* 0x0000000206087836 */ /* 0x000fe20000000000 */
[----:B------:R-:W-:Y:S01]  /*3b60*/  UMOV UR13, 0x40000040 ;  /* 0x40000040000d7882 */ /* 0x000fe20000000000 */
[----:B------:R-:W-:Y:S01]  /*3b70*/  IMAD.U32 R19, RZ, RZ, UR9 ;  /* 0x00000009ff137e24 */ /* 0x000fe2000f8e00ff */
[----:B------:R-:W-:Y:S01]  /*3b80*/  UMOV UR9, 0x40000040 ;  /* 0x4000004000097882 */ /* 0x000fe20000000000 */
[----:B------:R-:W-:Y:S01]  /*3b90*/  UMOV UR15, 0x40000040 ;  /* 0x40000040000f7882 */ /* 0x000fe20000000000 */
[----:B------:R-:W-:Y:S01]  /*3ba0*/  UMOV UR8, UR4 ;  /* 0x0000000400087c82 */ /* 0x000fe20008000000 */
[----:B------:R-:W-:Y:S01]  /*3bb0*/  IMAD.U32 R21, RZ, RZ, UR9 ;  /* 0x00000009ff157e24 */ /* 0x000fe2000f8e00ff */
[----:B------:R-:W-:Y:S01]  /*3bc0*/  UMOV UR4, UR8 ;  /* 0x0000000800047c82 */ /* 0x000fe20008000000 */
[----:B------:R-:W-:Y:S01]  /*3bd0*/  IMAD.U32 R18, RZ, RZ, UR8 ;  /* 0x00000008ff127e24 */ /* 0x000fe2000f8e00ff */
[----:B------:R-:W-:Y:S01]  /*3be0*/  HGMMA.64x64x16.F32.BF16 R24, gdesc[UR4], R24, gsb0 ;  /* 0x00e00000041879f0 */ /* 0x000fe20008001818 */
[----:B------:R-:W-:Y:S01]  /*3bf0*/  R2UR UR4, R7 ;  /* 0x00000000070472ca */ /* 0x000fe200000e0000 */
[----:B------:R-:W-:Y:S01]  /*3c00*/  UMOV UR5, UR9 ;  /* 0x0000000900057c82 */ /* 0x000fe20008000000 */
[----:B------:R-:W-:Y:S01]  /*3c10*/  R2UR UR6, R8 ;  /* 0x00000000080672ca */ /* 0x000fe200000e0000 */
[----:B------:R-:W-:Y:S01]  /*3c20*/  UMOV UR7, 0x40000040 ;  /* 0x4000004000077882 */ /* 0x000fe20000000000 */
[C---:B------:R-:W-:Y:S01]  /*3c30*/  VIADD R7, R5.reuse, 0x4 ;  /* 0x0000000405077836 */ /* 0x040fe20000000000 */
[----:B------:R-:W-:Y:S01]  /*3c40*/  UMOV UR9, 0x40000040 ;  /* 0x4000004000097882 */ /* 0x000fe20000000000 */
[----:B------:R-:W-:Y:S01]  /*3c50*/  VIADD R8, R6, 0x4 ;  /* 0x0000000406087836 */ /* 0x000fe20000000000 */
[----:B------:R-:W-:Y:S01]  /*3c60*/  UMOV UR17, 0x40000040 ;  /* 0x4000004000117882 */ /* 0x000fe20000000000 */
[----:B------:R-:W-:Y:S01]  /*3c70*/  IMAD.U32 R23, RZ, RZ, UR9 ;  /* 0x00000009ff177e24 */ /* 0x000fe2000f8e00ff */
[----:B------:R-:W-:Y:S01]  /*3c80*/  UMOV UR19, 0x40000040 ;  /* 0x4000004000137882 */ /* 0x000fe20000000000 */
[----:B------:R-:W-:Y:S01]  /*3c90*/  UMOV UR21, 0x40000040 ;  /* 0x4000004000157882 */ /* 0x000fe20000000000 */
[----:B------:R-:W-:Y:S01]  /*3ca0*/  UMOV UR23, 0x40000040 ;  /* 0x4000004000177882 */ /* 0x000fe20000000000 */
[----:B------:R-:W-:Y:S01]  /*3cb0*/  UMOV UR25, 0x40000040 ;  /* 0x4000004000197882 */ /* 0x000fe20000000000 */
[----:B------:R-:W-:Y:S01]  /*3cc0*/  UMOV UR8, UR4 ;  /* 0x0000000400087c82 */ /* 0x000fe20008000000 */
[----:B------:R-:W-:Y:S01]  /*3cd0*/  UMOV UR27, 0x40000040 ;  /* 0x40000040001b7882 */ /* 0x000fe20000000000 */
[----:B------:R-:W-:Y:S01]  /*3ce0*/  UMOV UR4, UR8 ;  /* 0x0000000800047c82 */ /* 0x000fe20008000000 */
[----:B------:R-:W-:Y:S01]  /*3cf0*/  IMAD.U32 R20, RZ, RZ, UR8 ;  /* 0x00000008ff147e24 */ /* 0x000fe2000f8e00ff */
        /* <DEDUP_REMOVED lines=12> */
[----:B------:R-:W0:Y:S01]  /*3dc0*/  S2R R9, SR_TID.X ;  /* 0x0000000000097919 */ /* 0x000e220000002100 */
[----:B------:R-:W-:Y:S01]  /*3dd0*/  UMOV UR53, 0x40000040 ;  /* 0x4000004000357882 */ /* 0x000fe20000000000 */
[----:B------:R-:W-:Y:S01]  /*3de0*/  UMOV UR55, 0x40000040 ;  /* 0x4000004000377882 */ /* 0x000fe20000000000 */
[----:B------:R-:W-:Y:S01]  /*3df0*/  UMOV UR57, 0x40000040 ;  /* 0x4000004000397882 */ /* 0x000fe20000000000 */
[----:B------:R-:W-:Y:S01]  /*3e00*/  UMOV UR59, 0x40000040 ;  /* 0x40000040003b7882 */ /* 0x000fe20000000000 */
[----:B------:R-:W-:Y:S01]  /*3e10*/  IMAD.MOV.U32 R62, RZ, RZ, 0x4 ;  /* 0x00000004ff3e7424 */ /* 0x000fe200078e00ff */
[----:B------:R-:W-:Y:S01]  /*3e20*/  UIMAD UR60, UR61, -0x40, UR60 ;  /* 0xffffffc03d3c78a4 */ /* 0x000fe2000f8e023c */
[----:B------:R-:W-:Y:S01]  /*3e30*/  VIADD R185, R5, 0xe00 ;  /* 0x00000e0005b97836 */ /* 0x000fe20000000000 */
[----:B------:R-:W1:Y:S01]  /*3e40*/  S2R R65, SR_TID.X ;  /* 0x0000000000417919 */ /* 0x000e620000002100 */
[----:B------:R-:W-:Y:S01]  /*3e50*/  IMAD.MOV.U32 R192, RZ, RZ, 0x20 ;  /* 0x00000020ffc07424 */ /* 0x000fe200078e00ff */
[----:B------:R-:W-:Y:S01]  /*3e60*/  LOP3.LUT R188, R188, 0x2000000, RZ, 0xfc, !PT ;  /* 0x02000000bcbc7812 */ /* 0x000fe200078efcff */
[----:B------:R-:W-:-:S04]  /*3e70*/  UIADD3 UR61, UR61, -0x2, URZ ;  /* 0xfffffffe3d3d7890 */ /* 0x000fc8000fffe03f */
[----:B------:R-:W-:Y:S01]  /*3e80*/  VIADD R209, R188, 0x80 ;  /* 0x00000080bcd17836 */ /* 0x000fe20000000000 */
[----:B0-----:R-:W-:Y:S02]  /*3e90*/  SHF.R.U32.HI R9, RZ, 0x7, R9 ;  /* 0x00000007ff097819 */ /* 0x001fe40000011609 */
[----:B-1----:R-:W-:Y:S01]  /*3ea0*/  LOP3.LUT R65, R65, 0x7f, RZ, 0xc0, !PT ;  /* 0x0000007f41417812 */ /* 0x002fe200078ec0ff */
        /* <DEDUP_REMOVED lines=9> */
[----:B------:R-:W-:-:S07]  /*3f40*/  VIADD R8, R6, 0x6 ;  /* 0x0000000606087836 */ /* 0x000fce0000000000 */
[----:B------:R-:W-:Y:S02]  /*3f50*/  UMOV UR8, UR4 ;  /* 0x0000000400087c82 */ /* 0x000fe40008000000 */
[----:B------:R-:W-:Y:S01]  /*3f60*/  UMOV UR4, UR8 ;  /* 0x0000000800047c82 */ /* 0x000fe20008000000 */
[----:B------:R-:W-:Y:S01]  /*3f70*/  IMAD.U32 R22, RZ, RZ, UR8 ;  /* 0x00000008ff167e24 */ /* 0x000fe2000f8e00ff */
[----:B------:R-:W-:Y:S02]  /*3f80*/  WARPGROUP.DEPBAR.LE gsb0, 0x0 ;  /* 0x00008000000079c5 */ /* 0x000fe40000010000 */
[----:B------:R-:W-:-:S06]  /*3f90*/  WARPGROUP.ARRIVE ;  /* 0x00000000000079c5 */ /* 0x000fcc0000000000 */
[----:B------:R-:W-:Y:S01]  /*3fa0*/  HGMMA.64x64x16.F32.BF16 R24, gdesc[UR4], R24, gsb0 ;  /* 0x00e00000041879f0 */ /* 0x000fe20008001818 */
[----:B------:R-:W-:Y:S01]  /*3fb0*/  R2UR UR4, R7 ;  /* 0x00000000070472ca */ /* 0x000fe200000e0000 */
[----:B------:R-:W-:Y:S01]  /*3fc0*/  UMOV UR5, 0x40000040 ;  /* 0x4000004000057882 */ /* 0x000fe20000000000 */
[----:B------:R-:W-:Y:S01]  /*3fd0*/  R2UR UR6, R8 ;  /* 0x00000000080672ca */ /* 0x000fe200000e0000 */
[----:B------:R-:W-:Y:S01]  /*3fe0*/  UMOV UR7, 0x40000040 ;  /* 0x4000004000077882 */ /* 0x000fe20000000000 */
[----:B------:R-:W-:Y:S02]  /*3ff0*/  VIADD R7, R5, 0x200 ;  /* 0x0000020005077836 */ /* 0x000fe40000000000 */
[----:B------:R-:W-:-:S03]  /*4000*/  VIADD R8, R6, 0x200 ;  /* 0x0000020006087836 */ /* 0x000fc60000000000 */
[----:B------:R-:W-:Y:S01]  /*4010*/  R2UR UR8, R7 ;  /* 0x00000000070872ca */ /* 0x000fe200000e0000 */
[----:B------:R-:W-:Y:S01]  /*4020*/  VIADD R7, R5, 0x202 ;  /* 0x0000020205077836 */ /* 0x000fe20000000000 */
[----:B------:R-:W-:Y:S01]  /*4030*/  R2UR UR10, R8 ;  /* 0x00000000080a72ca */ /* 0x000fe200000e0000 */
        /* <DEDUP_REMOVED lines=40> */
[----:B------:R-:W-:Y:S01]  /*42c0*/  VIADD R8, R6, 0x606 ;  /* 0x0000060606087836 */ /* 0x000fe20000000000 */
[----:B------:R-:W-:Y:S02]  /*42d0*/  WARPGROUP.DEPBAR.LE gsb0, 0x0 ;  /* 0x00008000000079c5 */ /* 0x000fe40000010000 */
[----:B------:R-:W-:Y:S01]  /*42e0*/  WARPGROUP.ARRIVE ;  /* 0x00000000000079c5 */ /* 0x000fe20000000000 */
[----:B------:R-:W-:Y:S02]  /*42f0*/  R2UR UR52, R7 ;  /* 0x00000000073472ca */ /* 0x000fe400000e0000 */
[----:B------:R-:W-:Y:S01]  /*4300*/  R2UR UR54, R8 ;  /* 0x00000000083672ca */ /* 0x000fe200000e0000 */
[----:B------:R0:W1:Y:S02]  /*4310*/  SHFL.IDX PT, R7, R9, RZ, 0x1f ;  /* 0x00001fff09077589 */ /* 0x00006400000e0000 */
[----:B------:R-:W-:Y:S01]  /*4320*/  HGMMA.64x64x16.F32.BF16 R24, gdesc[UR4], R24, gsb0 ;  /* 0x00e00000041879f0 */ /* 0x000fe20008001818 */
[----:B------:R-:W-:Y:S01]  /*4330*/  ULDC UR6, c[0x0][0xa80] ;  /* 0x0002a00000067ab9 */ /* 0x000fe20000000800 */
[----:B------:R-:W-:Y:S01]  /*4340*/  R2UR UR7, R2 ;  /* 0x00000000020772ca */ /* 0x000fe200000e0000 */
[----:B0-----:R-:W-:-:S12]  /*4350*/  VIADD R9, R6, 0x800 ;  /* 0x0000080006097836 */ /* 0x001fd80000000000 */
[----:B------:R-:W-:Y:S01]  /*4360*/  UISETP.GE.AND UP0, UPT, UR61, UR7, UPT ;  /* 0x000000073d00728c */ /* 0x000fe2000bf06270 */
[----:B-1----:R-:W-:Y:S01]  /*4370*/  ISETP.GT.AND P1, PT, R7, 0x7f, PT ;  /* 0x0000007f0700780c */ /* 0x002fe20003f24270 */
[----:B------:R-:W-:-:S03]  /*4380*/  VIADD R7, R5, 0x800 ;  /* 0x0000080005077836 */ /* 0x000fc60000000000 */
[----:B------:R-:W-:Y:S02]  /*4390*/  SEL R58, RZ, 0x2, !P1 ;  /* 0x00000002ff3a7807 */ /* 0x000fe40004800000 */
[C---:B------:R-:W-:Y:S02]  /*43a0*/  SEL R60, R62.reuse, 0x2, P1 ;  /* 0x000000023e3c7807 */ /* 0x040fe40000800000 */
[----:B------:R-:W-:Y:S01]  /*43b0*/  SEL R62, R62, 0x6, !P1 ;  /* 0x000000063e3e7807 */ /* 0x000fe20004800000 */
[C---:B------:R-:W-:Y:S02]  /*43c0*/  IMAD.IADD R8, R58.reuse, 0x1, R7 ;  /* 0x000000013a087824 */ /* 0x040fe400078e0207 */
[----:B------:R-:W-:-:S03]  /*43d0*/  IMAD.IADD R59, R58, 0x1, R9 ;  /* 0x000000013a3b7824 */ /* 0x000fc600078e0209 */
[----:B------:R-:W-:Y:S01]  /*43e0*/  R2UR UR56, R8 ;  /* 0x00000000083872ca */ /* 0x000fe200000e0000 */
[--C-:B------:R-:W-:Y:S01]  /*43f0*/  IMAD.IADD R8, R7, 0x1, R60.reuse ;  /* 0x0000000107087824 */ /* 0x100fe200078e023c */
[----:B------:R-:W-:Y:S01]  /*4400*/  R2UR UR58, R59 ;  /* 0x000000003b3a72ca */ /* 0x000fe200000e0000 */
[C---:B------:R-:W-:Y:S02]  /*4410*/  IMAD.IADD R59, R9.reuse, 0x1, R60 ;  /* 0x00000001093b7824 */ /* 0x040fe400078e023c */
[----:B------:R-:W-:Y:S01]  /*4420*/  IMAD.IADD R9, R9, 0x1, R62 ;  /* 0x0000000109097824 */ /* 0x000fe200078e023e */
[----:B------:R-:W-:Y:S02]  /*4430*/  WARPGROUP.DEPBAR.LE gsb0, 0x0 ;  /* 0x00008000000079c5 */ /* 0x000fe40000010000 */
[----:B------:R-:W-:-:S06]  /*4440*/  WARPGROUP.ARRIVE ;  /* 0x00000000000079c5 */ /* 0x000fcc0000000000 */
[----:B------:R-:W-:Y:S01]  /*4450*/  HGMMA.64x64x16.F32.BF16 R24, gdesc[UR8], R24, gsb0 ;  /* 0x00e00000081879f0 */ /* 0x000fe20008001818 */
[----:B------:R-:W-:Y:S01]  /*4460*/  R2UR UR10, R188 ;  /* 0x00000000bc0a72ca */ /* 0x000fe200000e0000 */
[----:B------:R-:W-:Y:S01]  /*4470*/  UMOV UR11, 0x40000040 ;  /* 0x40000040000b7882 */ /* 0x000fe20000000000 */
[----:B------:R-:W-:Y:S02]  /*4480*/  WARPGROUP.DEPBAR.LE gsb0, 0x0 ;  /* 0x00008000000079c5 */ /* 0x000fe40000010000 */
        /* <DEDUP_REMOVED lines=34> */
[----:B------:R-:W-:Y:S01]  /*46b0*/  HGMMA.64x64x16.F32.BF16 R24, gdesc[UR56], R24, gsb0 ;  /* 0x00e00000381879f0 */ /* 0x000fe20008001818 */
[----:B------:R-:W-:Y:S01]  /*46c0*/  R2UR UR56, R8 ;  /* 0x00000000083872ca */ /* 0x000fe200000e0000 */
[----:B------:R-:W-:Y:S01]  /*46d0*/  UMOV UR57, 0x40000040 ;  /* 0x4000004000397882 */ /* 0x000fe20000000000 */
[----:B------:R-:W-:Y:S01]  /*46e0*/  R2UR UR58, R59 ;  /* 0x000000003b3a72ca */ /* 0x000fe200000e0000 */
[----:B------:R-:W-:Y:S01]  /*46f0*/  UMOV UR59, 0x40000040 ;  /* 0x40000040003b7882 */ /* 0x000fe20000000000 */
[----:B------:R-:W-:Y:S01]  /*4700*/  IMAD.IADD R8, R7, 0x1, R62 ;  /* 0x0000000107087824 */ /* 0x000fe200078e023e */
[----:B------:R-:W-:Y:S02]  /*4710*/  WARPGROUP.DEPBAR.LE gsb0, 0x0 ;  /* 0x00008000000079c5 */ /* 0x000fe40000010000 */
[----:B------:R-:W-:-:S08]  /*4720*/  WARPGROUP.ARRIVE ;  /* 0x00000000000079c5 */ /* 0x000fd00000000000 */
[----:B------:R-:W-:Y:S01]  /*4730*/  HGMMA.64x64x16.F32.BF16 R24, gdesc[UR56], R24, gsb0 ;  /* 0x00e00000381879f0 */ /* 0x000fe20008001818 */
[----:B------:R-:W-:Y:S01]  /*4740*/  R2UR UR58, R9 ;  /* 0x00000000093a72ca */ /* 0x000fe200000e0000 */
[----:B------:R-:W-:Y:S01]  /*4750*/  UMOV UR59, 0x40000040 ;  /* 0x40000040003b7882 */ /* 0x000fe20000000000 */
[----:B------:R-:W-:Y:S01]  /*4760*/  R2UR UR56, R8 ;  /* 0x00000000083872ca */ /* 0x000fe200000e0000 */
[----:B------:R-:W-:Y:S01]  /*4770*/  UMOV UR57, 0x40000040 ;  /* 0x4000004000397882 */ /* 0x000fe20000000000 */
[----:B------:R-:W-:Y:S02]  /*4780*/  IMAD.MOV.U32 R8, RZ, RZ, 0x28 ;  /* 0x00000028ff087424 */ /* 0x000fe400078e00ff */
[----:B------:R-:W-:-:S03]  /*4790*/  IMAD.MOV.U32 R9, RZ, RZ, 0xa00 ;  /* 0x00000a00ff097424 */ /* 0x000fc600078e00ff */
[----:B------:R-:W-:Y:S02]  /*47a0*/  SEL R8, R8, 0x26, P1 ;  /* 0x0000002608087807 */ /* 0x000fe40000800000 */
[----:B------:R-:W-:Y:S02]  /*47b0*/  SEL R9, R9, 0x980, P1 ;  /* 0x0000098009097807 */ /* 0x000fe40000800000 */
[----:B------:R-:W-:Y:S02]  /*47c0*/  LOP3.LUT R8, R8, 0x6, RZ, 0xc0, !PT ;  /* 0x0000000608087812 */ /* 0x000fe400078ec0ff */
[----:B------:R-:W-:-:S04]  /*47d0*/  LOP3.LUT R9, R9, 0xa00, RZ, 0xc0, !PT ;  /* 0x00000a0009097812 */ /* 0x000fc800078ec0ff */
[CC--:B------:R-:W-:Y:S02]  /*47e0*/  IADD3 R59, R8.reuse, R9.reuse, R5 ;  /* 0x00000009083b7210 */ /* 0x0c0fe40007ffe005 */
[----:B------:R-:W-:Y:S01]  /*47f0*/  IADD3 R8, R8, R9, R6 ;  /* 0x0000000908087210 */ /* 0x000fe20007ffe006 */
[----:B------:R-:W-:-:S04]  /*4800*/  VIADD R9, R6, 0xa00 ;  /* 0x00000a0006097836 */ /* 0x000fc80000000000 */
[----:B------:R-:W-:Y:S01]  /*4810*/  IMAD.IADD R61, R58, 0x1, R9 ;  /* 0x000000013a3d7824 */ /* 0x000fe200078e0209 */
[----:B------:R-:W-:Y:S02]  /*4820*/  WARPGROUP.DEPBAR.LE gsb0, 0x0 ;  /* 0x00008000000079c5 */ /* 0x000fe40000010000 */
[----:B------:R-:W-:-:S06]  /*4830*/  WARPGROUP.ARRIVE ;  /* 0x00000000000079c5 */ /* 0x000fcc0000000000 */
[----:B------:R-:W-:Y:S01]  /*4840*/  HGMMA.64x64x16.F32.BF16 R24, gdesc[UR56], R24, gsb0 ;  /* 0x00e00000381879f0 */ /* 0x000fe20008001818 */
[----:B------:R-:W-:Y:S01]  /*4850*/  R2UR UR56, R59 ;  /* 0x000000003b3872ca */ /* 0x000fe200000e0000 */
[----:B------:R-:W-:Y:S01]  /*4860*/  UMOV UR57, 0x40000040 ;  /* 0x4000004000397882 */ /* 0x000fe20000000000 */
[----:B------:R-:W-:Y:S01]  /*4870*/  R2UR UR58, R8 ;  /* 0x00000000083a72ca */ /* 0x000fe200000e0000 */
[----:B------:R-:W-:Y:S01]  /*4880*/  UMOV UR59, 0x40000040 ;  /* 0x40000040003b7882 */ /* 0x000fe20000000000 */
        /* <DEDUP_REMOVED lines=9> */
[C---:B------:R-:W-:Y:S02]  /*4920*/  IMAD.IADD R59, R60.reuse, 0x1, R8 ;  /* 0x000000013c3b7824 */ /* 0x040fe400078e0208 */
[--C-:B------:R-:W-:Y:S02]  /*4930*/  IMAD.IADD R61, R60, 0x1, R9.reuse ;  /* 0x000000013c3d7824 */ /* 0x100fe400078e0209 */
[----:B------:R-:W-:Y:S01]  /*4940*/  IMAD.IADD R9, R62, 0x1, R9 ;  /* 0x000000013e097824 */ /* 0x000fe200078e0209 */
[----:B------:R-:W-:-:S02]  /*4950*/  WARPGROUP.DEPBAR.LE gsb0, 0x0 ;  /* 0x00008000000079c5 */ /* 0x000fc40000010000 */
        /* <DEDUP_REMOVED lines=30> */
[----:B------:R-:W-:Y:S02]  /*4b40*/  VIADD R59, R6, 0xc00 ;  /* 0x00000c00063b7836 */ /* 0x000fe40000000000 */
[C---:B------:R-:W-:Y:S02]  /*4b50*/  IMAD.IADD R61, R58.reuse, 0x1, R9 ;  /* 0x000000013a3d7824 */ /* 0x040fe400078e0209 */
        /* <DEDUP_REMOVED lines=77> */
[----:B------:R-:W-:-:S05]  /*5030*/  IMAD.U32 R59, RZ, RZ, UR60 ;  /* 0x0000003cff3b7e24 */ /* 0x000fca000f8e00ff */
[----:B------:R-:W-:-:S04]  /*5040*/  IADD3 R56, -R56, 0x40, R59 ;  /* 0x0000004038387810 */ /* 0x000fc80007ffe13b */
[C---:B------:R-:W-:Y:S02]  /*5050*/  ISETP.GT.AND P5, PT, R56.reuse, RZ, PT ;  /* 0x000000ff3800720c */ /* 0x040fe40003fa4270 */
[C---:B------:R-:W-:Y:S02]  /*5060*/  ISETP.GT.AND P4, PT, R56.reuse, 0x1, PT ;  /* 0x000000013800780c */ /* 0x040fe40003f84270 */
[C---:B------:R-:W-:Y:S02]  /*5070*/  ISETP.GT.AND P3, PT, R56.reuse, 0x8, PT ;  /* 0x000000083800780c */ /* 0x040fe40003f64270 */
[C---:B------:R-:W-:Y:S02]  /*5080*/  ISETP.GT.AND P2, PT, R56.reuse, 0x9, PT ;  /* 0x000000093800780c */ /* 0x040fe40003f44270 */
[C---:B------:R-:W-:Y:S02]  /*5090*/  ISETP.GT.AND P1, PT, R56.reuse, 0x10, PT ;  /* 0x000000103800780c */ /* 0x040fe40003f24270 */
[----:B------:R-:W-:Y:S01]  /*50a0*/  ISETP.GT.AND P6, PT, R56, 0x11, PT ;  /* 0x000000113800780c */ /* 0x000fe20003fc4270 */
[----:B------:R-:W-:-:S02]  /*50b0*/  WARPGROUP.DEPBAR.LE gsb0, 0x0 ;  /* 0x00008000000079c5 */ /* 0x000fc40000010000 */
[----:B------:R-:W-:-:S06]  /*50c0*/  WARPGROUP.ARRIVE ;  /* 0x00000000000079c5 */ /* 0x000fcc0000000000 */
[----:B------:R-:W-:Y:S01]  /*50d0*/  HGMMA.64x64x16.F32.BF16 R24, gdesc[UR56], R24, gsb0 ;  /* 0x00e00000381879f0 */ /* 0x000fe20008001818 */
[----:B------:R-:W-:Y:S01]  /*50e0*/  R2UR UR56, R60 ;  /* 0x000000003c3872ca */ /* 0x000fe200000e0000 */
[----:B------:R-:W-:Y:S01]  /*50f0*/  UMOV UR57, 0x40000040 ;  /* 0x4000004000397882 */ /* 0x000fe20000000000 */
[----:B------:R-:W-:Y:S01]  /*5100*/  R2UR UR58, R58 ;  /* 0x000000003a3a72ca */ /* 0x000fe200000e0000 */
[----:B------:R-:W-:Y:S01]  /*5110*/  UMOV UR59, 0x40000040 ;  /* 0x40000040003b7882 */ /* 0x000fe20000000000 */
[----:B------:R-:W-:Y:S02]  /*5120*/  WARPGROUP.DEPBAR.LE gsb0, 0x0 ;  /* 0x00008000000079c5 */ /* 0x000fe40000010000 */
[----:B------:R-:W-:-:S09]  /*5130*/  WARPGROUP.ARRIVE ;  /* 0x00000000000079c5 */ /* 0x000fd20000000000 */
        /* <DEDUP_REMOVED lines=54> */
[----:B------:R-:W-:Y:S02]  /*54a0*/  FSEL R47, R47, -INF , P6 ;  /* 0xff8000002f2f7808 */ /* 0x000fe40003000000 */
[----:B------:R-:W-:Y:S01]  /*54b0*/  FSEL R50, R50, -INF , P5 ;  /* 0xff80000032327808 */ /* 0x000fe20002800000 */
[----:B------:R-:W0:Y:S01]  /*54c0*/  SHFL.BFLY PT, R59, R58, 0x2, 0x1f ;  /* 0x0c401f003a3b7f89 */ /* 0x000e2200000e0000 */
[----:B------:R-:W-:Y:S02]  /*54d0*/  FSEL R51, R51, -INF , P4 ;  /* 0xff80000033337808 */ /* 0x000fe40002000000 */
[----:B------:R-:W-:Y:S02]  /*54e0*/  FSEL R54, R54, -INF , P3 ;  /* 0xff80000036367808 */ /* 0x000fe40001800000 */
[----:B------:R-:W-:Y:S02]  /*54f0*/  FSEL R55, R55, -INF , P2 ;  /* 0xff80000037377808 */ /* 0x000fe40001000000 */
        /* <DEDUP_REMOVED lines=12> */
[----:B------:R-:W-:Y:S01]  /*55c0*/  FMUL.FTZ R58, R186, UR6 ;  /* 0x00000006ba3a7c20 */ /* 0x000fe20008410000 */
[----:B------:R-:W-:-:S04]  /*55d0*/  FMNMX.FTZ R59, R43, R56, !PT ;  /* 0x000000382b3b7209 */ /* 0x000fc80007810000 */
[----:B------:R-:W-:Y:S02]  /*55e0*/  FMNMX.FTZ R56, R46, R59, !PT ;  /* 0x0000003b2e387209 */ /* 0x000fe40007810000 */
[----:B------:R-:W-:Y:S02]  /*55f0*/  FSEL R58, R58, RZ, P1 ;  /* 0x000000ff3a3a7208 */ /* 0x000fe40000800000 */
[----:B------:R-:W-:-:S03]  /*5600*/  FMNMX.FTZ R59, R47, R56, !PT ;  /* 0x000000382f3b7209 */ /* 0x000fc60007810000 */
[--C-:B------:R-:W-:Y:S01]  /*5610*/  FFMA.FTZ R168, R24, UR6, -R58.reuse ;  /* 0x0000000618a87c23 */ /* 0x100fe2000801083a */
[----:B------:R-:W-:Y:S01]  /*5620*/  FMNMX.FTZ R24, R50, R59, !PT ;  /* 0x0000003b32187209 */ /* 0x000fe20007810000 */
[--C-:B------:R-:W-:Y:S01]  /*5630*/  FFMA.FTZ R169, R25, UR6, -R58.reuse ;  /* 0x0000000619a97c23 */ /* 0x100fe2000801083a */
[--C-:B------:R-:W-:Y:S01]  /*5640*/  FFMA.FTZ R171, R29, UR6, -R58.reuse ;  /* 0x000000061dab7c23 */ /* 0x100fe2000801083a */
        /* <DEDUP_REMOVED lines=13> */
[--C-:B------:R-:W-:Y:S01]  /*5720*/  FFMA.FTZ R181, R49, UR6, -R58.reuse ;  /* 0x0000000631b57c23 */ /* 0x100fe2000801083a */
[----:B------:R-:W0:Y:S01]  /*5730*/  SHFL.BFLY PT, R25, R24, 0x2, 0x1f ;  /* 0x0c401f0018197f89 */ /* 0x000e2200000e0000 */
[--C-:B------:R-:W-:Y:S01]  /*5740*/  FFMA.FTZ R182, R52, UR6, -R58.reuse ;  /* 0x0000000634b67c23 */ /* 0x100fe2000801083a */
[----:B------:R-:W-:Y:S01]  /*5750*/  FFMA.FTZ R193, R53, UR6, -R58 ;  /* 0x0000000635c17c23 */ /* 0x000fe2000801083a */
[----:B------:R-:W-:Y:S08]  /*5760*/  MUFU.EX2 R168, R168 ;  /* 0x000000a800a87308 */ /* 0x000ff00000000800 */
[----:B------:R-:W-:Y:S08]  /*5770*/  MUFU.EX2 R169, R169 ;  /* 0x000000a900a97308 */ /* 0x000ff00000000800 */
[----:B------:R-:W-:Y:S01]  /*5780*/  MUFU.EX2 R170, R170 ;  /* 0x000000aa00aa7308 */ /* 0x000fe20000000800 */
[----:B0-----:R-:W-:-:S07]  /*5790*/  FMNMX.FTZ R25, R24, R25, !PT ;  /* 0x0000001918197209 */ /* 0x001fce0007810000 */
[----:B------:R-:W0:Y:S01]  /*57a0*/  MUFU.EX2 R171, R171 ;  /* 0x000000ab00ab7308 */ /* 0x000e220000000800 */
[----:B------:R-:W1:Y:S07]  /*57b0*/  SHFL.BFLY PT, R24, R25, 0x1, 0x1f ;  /* 0x0c201f0019187f89 */ /* 0x000e6e00000e0000 */
[----:B------:R-:W-:Y:S08]  /*57c0*/  MUFU.EX2 R172, R172 ;  /* 0x000000ac00ac7308 */ /* 0x000ff00000000800 */
[----:B------:R-:W2:Y:S01]  /*57d0*/  MUFU.EX2 R173, R173 ;  /* 0x000000ad00ad7308 */ /* 0x000ea20000000800 */
[----:B0-----:R-:W-:-:S07]  /*57e0*/  F2FP.BF16.F32.PACK_AB R154, R171, R170 ;  /* 0x000000aaab9a723e */ /* 0x001fce00000010ff */
[----:B------:R-:W-:Y:S01]  /*57f0*/  MUFU.EX2 R174, R174 ;  /* 0x000000ae00ae7308 */ /* 0x000fe20000000800 */
[----:B-1----:R-:W-:-:S04]  /*5800*/  FMNMX.FTZ R187, R25, R24, !PT ;  /* 0x0000001819bb7209 */ /* 0x002fc80007810000 */
[C---:B------:R-:W-:Y:S01]  /*5810*/  FSETP.NEU.FTZ.AND P1, PT, R187.reuse, -INF , PT ;  /* 0xff800000bb00780b */ /* 0x040fe20003f3d000 */
[----:B------:R-:W-:Y:S02]  /*5820*/  FMUL.FTZ R24, R187, UR6 ;  /* 0x00000006bb187c20 */ /* 0x000fe40008410000 */
[----:B------:R-:W0:Y:S01]  /*5830*/  MUFU.EX2 R175, R175 ;  /* 0x000000af00af7308 */ /* 0x000e220000000800 */
[----:B--2---:R-:W-:Y:S02]  /*5840*/  F2FP.BF16.F32.PACK_AB R156, R173, R172 ;  /* 0x000000acad9c723e */ /* 0x004fe400000010ff */
[----:B------:R-:W-:Y:S02]  /*5850*/  FSEL R29, R24, RZ, P1 ;  /* 0x000000ff181d7208 */ /* 0x000fe40000800000 */
[CC--:B------:R-:W-:Y:S02]  /*5860*/  LEA.HI R24, R57.reuse, R152.reuse, RZ, 0x4 ;  /* 0x0000009839187211 */ /* 0x0c0fe400078f20ff */
[----:B------:R-:W-:Y:S01]  /*5870*/  LEA.HI R57, R57, R152, RZ, 0x5 ;  /* 0x0000009839397211 */ /* 0x000fe200078f28ff */
[--C-:B------:R-:W-:Y:S01]  /*5880*/  FFMA.FTZ R183, R26, UR6, -R29.reuse ;  /* 0x000000061ab77c23 */ /* 0x100fe2000801081d */
[----:B------:R-:W-:Y:S01]  /*5890*/  LOP3.LUT R25, R24, 0xfffffff0, RZ, 0xc0, !PT ;  /* 0xfffffff018197812 */ /* 0x000fe200078ec0ff */
[----:B------:R-:W-:Y:S01]  /*58a0*/  FFMA.FTZ R194, R27, UR6, -R29 ;  /* 0x000000061bc27c23 */ /* 0x000fe2000801081d */
[----:B------:R-:W-:Y:S01]  /*58b0*/  SHF.R.U32.HI R24, RZ, 0x1, R24 ;  /* 0x00000001ff187819 */ /* 0x000fe20000011618 */
[----:B------:R-:W-:Y:S01]  /*58c0*/  IMAD.SHL.U32 R57, R57, 0x20, RZ ;  /* 0x0000002039397824 */ /* 0x000fe200078e00ff */
[----:B------:R-:W-:Y:S01]  /*58d0*/  ISETP.NE.AND P1, PT, R65, RZ, PT ;  /* 0x000000ff4100720c */ /* 0x000fe20003f25270 */
[----:B------:R-:W-:-:S02]  /*58e0*/  IMAD.IADD R25, R152, 0x1, -R25 ;  /* 0x0000000198197824 */ /* 0x000fc400078e0a19 */
[--C-:B------:R-:W-:Y:S01]  /*58f0*/  FFMA.FTZ R195, R30, UR6, -R29.reuse ;  /* 0x000000061ec37c23 */ /* 0x100fe2000801081d */
[--C-:B------:R-:W-:Y:S01]  /*5900*/  FFMA.FTZ R196, R31, UR6, -R29.reuse ;  /* 0x000000061fc47c23 */ /* 0x100fe2000801081d */
[----:B------:R-:W-:Y:S01]  /*5910*/  LOP3.LUT R57, R57, 0x7ffffc00, RZ, 0xc0, !PT ;  /* 0x7ffffc0039397812 */ /* 0x000fe200078ec0ff */
[----:B------:R-:W-:Y:S01]  /*5920*/  FFMA.FTZ R197, R34, UR6, -R29 ;  /* 0x0000000622c57c23 */ /* 0x000fe2000801081d */
[----:B------:R-:W-:Y:S01]  /*5930*/  SHF.R.S32.HI R26, RZ, 0x1f, R25 ;  /* 0x0000001fff1a7819 */ /* 0x000fe20000011419 */
[--C-:B------:R-:W-:Y:S01]  /*5940*/  FFMA.FTZ R198, R35, UR6, -R29.reuse ;  /* 0x0000000623c67c23 */ /* 0x100fe2000801081d */
[--C-:B------:R-:W-:Y:S01]  /*5950*/  FFMA.FTZ R199, R38, UR6, -R29.reuse ;  /* 0x0000000626c77c23 */ /* 0x100fe2000801081d */
[--C-:B------:R-:W-:Y:S01]  /*5960*/  FFMA.FTZ R200, R39, UR6, -R29.reuse ;  /* 0x0000000627c87c23 */ /* 0x100fe2000801081d */
[----:B------:R-:W-:Y:S01]  /*5970*/  LEA.HI R26, R26, R25, RZ, 0x3 ;  /* 0x000000191a1a7211 */ /* 0x000fe200078f18ff */
[--C-:B------:R-:W-:Y:S01]  /*5980*/  FFMA.FTZ R201, R42, UR6, -R29.reuse ;  /* 0x000000062ac97c23 */ /* 0x100fe2000801081d */
[--C-:B------:R-:W-:Y:S01]  /*5990*/  FFMA.FTZ R202, R43, UR6, -R29.reuse ;  /* 0x000000062bca7c23 */ /* 0x100fe2000801081d */
[----:B------:R-:W-:Y:S01]  /*59a0*/  FFMA.FTZ R203, R46, UR6, -R29 ;  /* 0x000000062ecb7c23 */ /* 0x000fe2000801081d */
[C---:B------:R-:W-:Y:S01]  /*59b0*/  LOP3.LUT R28, R26.reuse, 0xfffffff8, RZ, 0xc0, !PT ;  /* 0xfffffff81a1c7812 */ /* 0x040fe200078ec0ff */
[----:B------:R-:W-:-:S02]  /*59c0*/  IMAD.SHL.U32 R26, R26, 0x40, RZ ;  /* 0x000000401a1a7824 */ /* 0x000fc400078e00ff */
[--C-:B------:R-:W-:Y:S01]  /*59d0*/  FFMA.FTZ R204, R47, UR6, -R29.reuse ;  /* 0x000000062fcc7c23 */ /* 0x100fe2000801081d */
[--C-:B------:R-:W-:Y:S01]  /*59e0*/  FFMA.FTZ R205, R50, UR6, -R29.reuse ;  /* 0x0000000632cd7c23 */ /* 0x100fe2000801081d */
[--C-:B------:R-:W-:Y:S01]  /*59f0*/  FFMA.FTZ R206, R51, UR6, -R29.reuse ;  /* 0x0000000633ce7c23 */ /* 0x100fe2000801081d */
[----:B------:R-:W-:Y:S01]  /*5a00*/  IMAD.IADD R28, R25, 0x1, -R28 ;  /* 0x00000001191c7824 */ /* 0x000fe200078e0a1c */
[----:B------:R-:W-:Y:S01]  /*5a10*/  LOP3.LUT R26, R26, 0x7ffffe00, RZ, 0xc0, !PT ;  /* 0x7ffffe001a1a7812 */ /* 0x000fe200078ec0ff */
[--C-:B------:R-:W-:Y:S01]  /*5a20*/  FFMA.FTZ R207, R54, UR6, -R29.reuse ;  /* 0x0000000636cf7c23 */ /* 0x100fe2000801081d */
[----:B------:R-:W-:Y:S01]  /*5a30*/  FFMA.FTZ R208, R55, UR6, -R29 ;  /* 0x0000000637d07c23 */ /* 0x000fe2000801081d */
[C---:B------:R-:W-:Y:S01]  /*5a40*/  IMAD.SHL.U32 R25, R28.reuse, 0x40, RZ ;  /* 0x000000401c197824 */ /* 0x040fe200078e00ff */
[----:B------:R-:W-:Y:S01]  /*5a50*/  MUFU.EX2 R183, R183 ;  /* 0x000000b700b77308 */ /* 0x000fe20000000800 */
[C---:B------:R-:W-:Y:S02]  /*5a60*/  LOP3.LUT P3, RZ, R28.reuse, 0x4, RZ, 0xc0, !PT ;  /* 0x000000041cff7812 */ /* 0x040fe4000786c0ff */
[----:B------:R-:W-:-:S02]  /*5a70*/  LOP3.LUT P2, RZ, R28, 0x2, RZ, 0xc0, !PT ;  /* 0x000000021cff7812 */ /* 0x000fc4000784c0ff */
[----:B------:R-:W-:Y:S02]  /*5a80*/  LOP3.LUT R25, R25, 0x1c0, RZ, 0xc0, !PT ;  /* 0x000001c019197812 */ /* 0x000fe400078ec0ff */
[----:B------:R-:W-:Y:S01]  /*5a90*/  SEL R192, R192, 0xffffffe0, !P2 ;  /* 0xffffffe0c0c07807 */ /* 0x000fe20005000000 */
[----:B------:R-:W1:Y:S01]  /*5aa0*/  MUFU.EX2 R194, R194 ;  /* 0x000000c200c27308 */ /* 0x000e620000000800 */
[----:B------:R-:W-:Y:S02]  /*5ab0*/  LOP3.LUT R24, R25, 0x8, R24, 0xf8, !PT ;  /* 0x0000000819187812 */ /* 0x000fe400078ef818 */
[----:B------:R-:W-:Y:S02]  /*5ac0*/  SHF.R.U32.HI R25, RZ, 0x3, R25 ;  /* 0x00000003ff197819 */ /* 0x000fe40000011619 */
[----:B------:R-:W-:Y:S01]  /*5ad0*/  F2FP.BF16.F32.PACK_AB R152, R169, R168 ;  /* 0x000000a8a998723e */ /* 0x000fe200000010ff */
[----:B------:R-:W-:Y:S01]  /*5ae0*/  FADD.FTZ R169, R168, R169 ;  /* 0x000000a9a8a97221 */ /* 0x000fe20000010000 */
[----:B------:R-:W-:Y:S01]  /*5af0*/  LOP3.LUT R24, R24, R25, RZ, 0x3c, !PT ;  /* 0x0000001918187212 */ /* 0x000fe200078e3cff */
[----:B------:R-:W-:Y:S01]  /*5b00*/  MUFU.EX2 R195, R195 ;  /* 0x000000c300c37308 */ /* 0x000fe20000000800 */
[----:B0-----:R-:W-:Y:S01]  /*5b10*/  F2FP.BF16.F32.PACK_AB R158, R175, R174 ;  /* 0x000000aeaf9e723e */ /* 0x001fe200000010ff */
[----:B------:R-:W-:Y:S01]  /*5b20*/  FADD.FTZ R170, R170, R169 ;  /* 0x000000a9aaaa7221 */ /* 0x000fe20000010000 */
[----:B------:R-:W-:Y:S01]  /*5b30*/  IADD3 R57, R24, R26, R57 ;  /* 0x0000001a18397210 */ /* 0x000fe20007ffe039 */
[----:B------:R-:W-:Y:S01]  /*5b40*/  @!P1 VIADD R24, R184, 0x38840 ;  /* 0x00038840b8189836 */ /* 0x000fe20000000000 */
[----:B------:R-:W-:Y:S01]  /*5b50*/  PLOP3.LUT P2, PT, PT, PT, UP0, 0x80, 0x0 ;  /* 0x000000000000781c */ /* 0x000fe20003f4f008 */
[----:B------:R-:W-:-:S02]  /*5b60*/  FADD.FTZ R171, R171, R170 ;  /* 0x000000aaabab7221 */ /* 0x000fc40000010000 */
[----:B------:R-:W0:Y:S01]  /*5b70*/  MUFU.EX2 R196, R196 ;  /* 0x000000c400c47308 */ /* 0x000e220000000800 */
[----:B------:R-:W-:Y:S01]  /*5b80*/  @!P1 PRMT R24, RZ, 0x654, R24 ;  /* 0x00000654ff189816 */ /* 0x000fe20000000018 */
[----:B------:R-:W-:Y:S01]  /*5b90*/  IMAD R189, R57, 0x2, R184 ;  /* 0x0000000239bd7824 */ /* 0x000fe200078e02b8 */
[----:B-1----:R-:W-:Y:S01]  /*5ba0*/  F2FP.BF16.F32.PACK_AB R153, R194, R183 ;  /* 0x000000b7c299723e */ /* 0x002fe200000010ff */
[----:B------:R-:W-:Y:S01]  /*5bb0*/  FADD.FTZ R194, R183, R194 ;  /* 0x000000c2b7c27221 */ /* 0x000fe20000010000 */
[----:B------:R1:W-:Y:S01]  /*5bc0*/  @!P1 SYNCS.ARRIVE.TRANS64.RED.A1T0 RZ, [R24+URZ], RZ ;  /* 0x000000ff18ff99a7 */ /* 0x0003e2000810043f */
[C---:B------:R-:W-:Y:S02]  /*5bd0*/  VIADD R191, R189.reuse, 0x36400 ;  /* 0x00036400bdbf7836 */ /* 0x040fe40000000000 */
[----:B------:R-:W-:Y:S01]  /*5be0*/  FADD.FTZ R172, R172, R171 ;  /* 0x000000abacac7221 */ /* 0x000fe20000010000 */
[----:B------:R-:W-:Y:S01]  /*5bf0*/  MUFU.EX2 R197, R197 ;  /* 0x000000c500c57308 */ /* 0x000fe20000000800 */
[----:B------:R-:W-:-:S02]  /*5c00*/  VIADD R190, R189, 0x36440 ;  /* 0x00036440bdbe7836 */ /* 0x000fc40000000000 */
[----:B------:R-:W-:Y:S02]  /*5c10*/  @P3 VIADD R190, R191, 0xffffffc0 ;  /* 0xffffffc0bfbe3836 */ /* 0x000fe40000000000 */
[----:B------:R-:W-:Y:S01]  /*5c20*/  FADD.FTZ R173, R173, R172 ;  /* 0x000000acadad7221 */ /* 0x000fe20000010000 */
[----:B------:R-:W-:Y:S02]  /*5c30*/  IMAD.IADD R191, R191, 0x1, R192 ;  /* 0x00000001bfbf7824 */ /* 0x000fe400078e02c0 */
[----:B------:R-:W-:Y:S01]  /*5c40*/  IMAD.IADD R192, R192, 0x1, R190 ;  /* 0x00000001c0c07824 */ /* 0x000fe200078e02be */
[----:B------:R-:W2:Y:S01]  /*5c50*/  MUFU.EX2 R198, R198 ;  /* 0x000000c600c67308 */ /* 0x000ea20000000800 */
[----:B0-----:R-:W-:Y:S01]  /*5c60*/  F2FP.BF16.F32.PACK_AB R155, R196, R195 ;  /* 0x000000c3c49b723e */ /* 0x001fe200000010ff */
[----:B------:R-:W-:Y:S01]  /*5c70*/  BAR.SYNC.DEFER_BLOCKING 0xf, 0x100 ;  /* 0x03c4000000007b1d */ /* 0x000fe20000010000 */
[----:B------:R-:W-:Y:S01]  /*5c80*/  FADD.FTZ R195, R195, R194 ;  /* 0x000000c2c3c37221 */ /* 0x000fe20000010000 */
[----:B------:R-:W-:-:S03]  /*5c90*/  FADD.FTZ R174, R174, R173 ;  /* 0x000000adaeae7221 */ /* 0x000fc60000010000 */
[----:B------:R-:W-:Y:S01]  /*5ca0*/  FADD.FTZ R196, R196, R195 ;  /* 0x000000c3c4c47221 */ /* 0x000fe20000010000 */
[----:B------:R-:W-:Y:S01]  /*5cb0*/  MUFU.EX2 R199, R199 ;  /* 0x000000c700c77308 */ /* 0x000fe20000000800 */
[----:B------:R-:W-:-:S07]  /*5cc0*/  FADD.FTZ R175, R175, R174 ;  /* 0x000000aeafaf7221 */ /* 0x000fce0000010000 */
[----:B------:R-:W0:Y:S01]  /*5cd0*/  MUFU.EX2 R200, R200 ;  /* 0x000000c800c87308 */ /* 0x000e220000000800 */
[----:B--2---:R-:W-:Y:S01]  /*5ce0*/  F2FP.BF16.F32.PACK_AB R157, R198, R197 ;  /* 0x000000c5c69d723e */ /* 0x004fe200000010ff */
[----:B------:R-:W-:-:S04]  /*5cf0*/  FADD.FTZ R197, R197, R196 ;  /* 0x000000c4c5c57221 */ /* 0x000fc80000010000 */
[----:B------:R-:W-:Y:S02]  /*5d00*/  FADD.FTZ R198, R198, R197 ;  /* 0x000000c5c6c67221 */ /* 0x000fe40000010000 */
[----:B------:R-:W-:Y:S01]  /*5d10*/  MUFU.EX2 R176, R176 ;  /* 0x000000b000b07308 */ /* 0x000fe20000000800 */
[----:B------:R2:W-:Y:S07]  /*5d20*/  STSM.16.M88.4 [R189+0x36400], R152 ;  /* 0x03640098bd007844 */ /* 0x0005ee0000000200 */
[----:B------:R-:W3:Y:S01]  /*5d30*/  MUFU.EX2 R177, R177 ;  /* 0x000000b100b17308 */ /* 0x000ee20000000800 */
[----:B0-----:R-:W-:Y:S01]  /*5d40*/  F2FP.BF16.F32.PACK_AB R159, R200, R199 ;  /* 0x000000c7c89f723e */ /* 0x001fe200000010ff */
[----:B------:R-:W-:-:S04]  /*5d50*/  FADD.FTZ R199, R199, R198 ;  /* 0x000000c6c7c77221 */ /* 0x000fc80000010000 */
[----:B------:R0:W-:Y:S01]  /*5d60*/  STSM.16.M88.4 [R191], R156 ;  /* 0x0000009cbf007844 */ /* 0x0001e20000000200 */
[----:B------:R-:W-:Y:S01]  /*5d70*/  FADD.FTZ R200, R200, R199 ;  /* 0x000000c7c8c87221 */ /* 0x000fe20000010000 */
[----:B------:R-:W-:Y:S08]  /*5d80*/  MUFU.EX2 R178, R178 ;  /* 0x000000b200b27308 */ /* 0x000ff00000000800 */
[----:B------:R-:W4:Y:S01]  /*5d90*/  MUFU.EX2 R179, R179 ;  /* 0x000000b300b37308 */ /* 0x000f220000000800 */
[----:B---3--:R-:W-:Y:S01]  /*5da0*/  F2FP.BF16.F32.PACK_AB R160, R177, R176 ;  /* 0x000000b0b1a0723e */ /* 0x008fe200000010ff */
[----:B------:R-:W-:-:S04]  /*5db0*/  FADD.FTZ R176, R176, R175 ;  /* 0x000000afb0b07221 */ /* 0x000fc80000010000 */
[----:B------:R-:W-:Y:S02]  /*5dc0*/  FADD.FTZ R177, R177, R176 ;  /* 0x000000b0b1b17221 */ /* 0x000fe40000010000 */
[----:B------:R-:W-:Y:S08]  /*5dd0*/  MUFU.EX2 R201, R201 ;  /* 0x000000c900c97308 */ /* 0x000ff00000000800 */
[----:B------:R-:W3:Y:S01]  /*5de0*/  MUFU.EX2 R202, R202 ;  /* 0x000000ca00ca7308 */ /* 0x000ee20000000800 */
[----:B----4-:R-:W-:Y:S01]  /*5df0*/  F2FP.BF16.F32.PACK_AB R162, R179, R178 ;  /* 0x000000b2b3a2723e */ /* 0x010fe200000010ff */
[----:B------:R-:W-:-:S04]  /*5e00*/  FADD.FTZ R178, R178, R177 ;  /* 0x000000b1b2b27221 */ /* 0x000fc80000010000 */
[----:B------:R-:W-:Y:S02]  /*5e10*/  FADD.FTZ R179, R179, R178 ;  /* 0x000000b2b3b37221 */ /* 0x000fe40000010000 */
        /* <DEDUP_REMOVED lines=25> */
[----:B------:R-:W-:Y:S01]  /*5fb0*/  FADD.FTZ R206, R206, R205 ;  /* 0x000000cdcece7221 */ /* 0x000fe20000010000 */
[----:B----4-:R-:W-:-:S03]  /*5fc0*/  F2FP.BF16.F32.PACK_AB R167, R208, R207 ;  /* 0x000000cfd0a7723e */ /* 0x010fc600000010ff */
[----:B------:R-:W-:Y:S02]  /*5fd0*/  FADD.FTZ R207, R207, R206 ;  /* 0x000000cecfcf7221 */ /* 0x000fe40000010000 */
[----:B------:R0:W-:Y:S01]  /*5fe0*/  STSM.16.M88.4 [R192], R164 ;  /* 0x000000a4c0007844 */ /* 0x0001e20000000200 */
[----:B-1----:R-:W-:Y:S01]  /*5ff0*/  WARPGROUP.ARRIVE ;  /* 0x00000000000079c5 */ /* 0x002fe20000000000 */
[----:B------:R-:W-:-:S05]  /*6000*/  FADD.FTZ R194, R208, R207 ;  /* 0x000000cfd0c27221 */ /* 0x000fca0000010000 */
[----:B------:R-:W-:Y:S01]  /*6010*/  HGMMA.64x256x16.F32.BF16 R24, R152, gdesc[UR8].tnspB, RZ, !UPT, gsb0 ;  /* 0x43e0000898187df0 */ /* 0x000fe2000c0018ff */
[----:B------:R-:W-:Y:S01]  /*6020*/  R2UR UR10, R209 ;  /* 0x00000000d10a72ca */ /* 0x000fe200000e0000 */
[----:B------:R-:W-:Y:S01]  /*6030*/  UMOV UR11, 0x40000040 ;  /* 0x40000040000b7882 */ /* 0x000fe20000000000 */
[C---:B------:R-:W-:Y:S01]  /*6040*/  VIADD R209, R188.reuse, 0x100 ;  /* 0x00000100bcd17836 */ /* 0x040fe20000000000 */
[----:B------:R-:W-:Y:S02]  /*6050*/  WARPGROUP.DEPBAR.LE gsb0, 0x0 ;  /* 0x00008000000079c5 */ /* 0x000fe40000010000 */
[----:B------:R-:W-:Y:S01]  /*6060*/  WARPGROUP.ARRIVE ;  /* 0x00000000000079c5 */ /* 0x000fe20000000000 */
[----:B--2---:R-:W-:-:S15]  /*6070*/  VIADD R152, R188, 0x180 ;  /* 0x00000180bc987836 */ /* 0x004fde0000000000 */
[----:B------:R-:W-:-:S06]  /*6080*/  NOP ;  /* 0x0000000000007918 */ /* 0x000fcc0000000000 */
[----:B------:R-:W-:Y:S01]  /*6090*/  HGMMA.64x256x16.F32.BF16 R24, R156, gdesc[UR8].tnspB, R24, gsb0 ;  /* 0x43e000089c187df0 */ /* 0x000fe20008001818 */
[----:B------:R-:W-:Y:S01]  /*60a0*/  R2UR UR10, R209 ;  /* 0x00000000d10a72ca */ /* 0x000fe200000e0000 */
[----:B------:R-:W-:Y:S01]  /*60b0*/  UMOV UR11, 0x40000040 ;  /* 0x40000040000b7882 */ /* 0x000fe20000000000 */
[----:B------:R-:W-:Y:S02]  /*60c0*/  WARPGROUP.DEPBAR.LE gsb0, 0x0 ;  /* 0x00008000000079c5 */ /* 0x000fe40000010000 */
[----:B------:R-:W-:-:S15]  /*60d0*/  WARPGROUP.ARRIVE ;  /* 0x00000000000079c5 */ /* 0x000fde0000000000 */
[----:B------:R-:W-:-:S08]  /*60e0*/  NOP ;  /* 0x0000000000007918 */ /* 0x000fd00000000000 */
[----:B------:R-:W-:Y:S01]  /*60f0*/  HGMMA.64x256x16.F32.BF16 R24, R160, gdesc[UR8].tnspB, R24, gsb0 ;  /* 0x43e00008a0187df0 */ /* 0x000fe20008001818 */
[----:B------:R-:W-:Y:S01]  /*6100*/  R2UR UR10, R152 ;  /* 0x00000000980a72ca */ /* 0x000fe200000e0000 */
[----:B------:R-:W-:Y:S01]  /*6110*/  UMOV UR11, 0x40000040 ;  /* 0x40000040000b7882 */ /* 0x000fe20000000000 */
[----:B------:R-:W-:-:S05]  /*6120*/  @!P1 VIADD R152, R184, 0x38860 ;  /* 0x00038860b8989836 */ /* 0x000fca0000000000 */
[----:B------:R-:W-:Y:S01]  /*6130*/  @!P1 PRMT R152, RZ, 0x654, R152 ;  /* 0x00000654ff989816 */ /* 0x000fe20000000098 */
[----:B------:R-:W-:Y:S02]  /*6140*/  WARPGROUP.DEPBAR.LE gsb0, 0x0 ;  /* 0x00008000000079c5 */ /* 0x000fe40000010000 */
[----:B------:R-:W-:-:S15]  /*6150*/  WARPGROUP.ARRIVE ;  /* 0x00000000000079c5 */ /* 0x000fde0000000000 */
[----:B------:R-:W-:-:S02]  /*6160*/  NOP ;  /* 0x0000000000007918 */ /* 0x000fc40000000000 */
[----:B------:R-:W-:Y:S03]  /*6170*/  HGMMA.64x256x16.F32.BF16 R24, R164, gdesc[UR8].tnspB, R24, gsb0 ;  /* 0x43e00008a4187df0 */ /* 0x000fe60008001818 */
[----:B------:R-:W-:Y:S02]  /*6180*/  WARPGROUP.DEPBAR.LE gsb0, 0x0 ;  /* 0x00008000000079c5 */ /* 0x000fe40000010000 */
[----:B------:R-:W-:Y:S01]  /*6190*/  @!PT LDS RZ, [RZ] ;  /* 0x00000000fffff984 */ /* 0x000fe20000000800 */
[----:B------:R-:W-:Y:S01]  /*61a0*/  @!PT LDS RZ, [RZ] ;  /* 0x00000000fffff984 */ /* 0x000fe20000000800 */
[----:B------:R-:W-:Y:S01]  /*61b0*/  @!PT LDS RZ, [RZ] ;  /* 0x00000000fffff984 */ /* 0x000fe20000000800 */
[----:B------:R-:W-:Y:S01]  /*61c0*/  @!PT LDS RZ, [RZ] ;  /* 0x00000000fffff984 */ /* 0x000fe20000000800 */
[----:B------:R1:W-:Y:S06]  /*61d0*/  MEMBAR.ALL.CTA ;  /* 0x0000000000007992 */ /* 0x0003ec0000008000 */
[----:B-1----:R-:W1:Y:S02]  /*61e0*/  FENCE.VIEW.ASYNC.S ;  /* 0x00000000000073c6 */ /* 0x002e640000000000 */
[----:B-1----:R-:W-:Y:S01]  /*61f0*/  NOP ;  /* 0x0000000000007918 */ /* 0x002fe20000000000 */
[----:B------:R-:W-:Y:S06]  /*6200*/  BAR.ARV 0xe, 0x100 ;  /* 0x0384000000007b1d */ /* 0x000fec0000002000 */
[----:B------:R1:W-:Y:S02]  /*6210*/  @!P1 SYNCS.ARRIVE.TRANS64.RED.A1T0 RZ, [R152+URZ], RZ ;  /* 0x000000ff98ff99a7 */ /* 0x0003e4000810043f */
[----:B-1----:R-:W-:Y:S01]  /*6220*/  IMAD.MOV.U32 R152, RZ, RZ, RZ ;  /* 0x000000ffff987224 */ /* 0x002fe200078e00ff */
[----:B0-----:R-:W-:Y:S06]  /*6230*/  @!P2 BRA `(.L_x_3204) ;  /* 0x0000002c0040a947 */ /* 0x001fec0003800000 */
[----:B------:R-:W-:Y:S01]  /*6240*/  IMAD.MOV.U32 R208, RZ, RZ, RZ ;  /* 0x000000ffffd07224 */ /* 0x000fe200078e00ff */
[----:B------:R-:W-:-:S06]  /*6250*/  UMOV UR60, URZ ;  /* 0x0000003f003c7c82 */ /* 0x000fcc0008000000 */
.L_x_3213:
[----:B------:R-:W-:Y:S01]  /*6260*/  VIADD R197, R208, 0x1 ;  /* 0x00000001d0c57836 */ /* 0x000fe20000000000 */
[----:B------:R-:W-:-:S04]  /*6270*/  R2UR UR7, R2 ;  /* 0x00000000020772ca */ /* 0x000fc800000e0000 */
[----:B------:R-:W-:-:S04]  /*6280*/  ISETP.NE.AND P3, PT, R197, 0x2, PT ;  /* 0x00000002c500780c */ /* 0x000fc80003f65270 */
[----:B0-----:R-:W-:Y:S02]  /*6290*/  SEL R152, RZ, 0x1, P3 ;  /* 0x00000001ff987807 */ /* 0x001fe40001800000 */
[----:B------:R-:W-:Y:S02]  /*62a0*/  SEL R197, R197, RZ, P3 ;  /* 0x000000ffc5c57207 */ /* 0x000fe40001800000 */
[----:B------:R-:W-:Y:S01]  /*62b0*/  R2UR UR6, R152 ;  /* 0x00000000980672ca */ /* 0x000fe200000e0000 */
[----:B------:R-:W-:Y:S01]  /*62c0*/  IMAD.U32 R152, RZ, RZ, UR61 ;  /* 0x0000003dff987e24 */ /* 0x000fe2000f8e00ff */
[----:B------:R-:W-:-:S04]  /*62d0*/  UIADD3 UR61, UR61, -0x1, URZ ;  /* 0xffffffff3d3d7890 */ /* 0x000fc8000fffe03f */
[----:B------:R-:W-:-:S07]  /*62e0*/  ISETP.GT.AND P2, PT, R152, UR7, PT ;  /* 0x0000000798007c0c */ /* 0x000fce000bf44270 */
[----:B------:R-:W-:Y:S01]  /*62f0*/  ULOP3.LUT UR60, UR60, UR6, URZ, 0x3c, !UPT ;  /* 0x000000063c3c7292 */ /* 0x000fe2000f8e3c3f */
[----:B------:R-:W-:Y:S11]  /*6300*/  @!P0 BRA `(.L_x_3205) ;  /* 0x0000000000048947 */ /* 0x000ff60003800000 */
[----:B------:R-:W-:Y:S01]  /*6310*/  BPT.TRAP 0x1 ;  /* 0x000000040000795c */ /* 0x000fe20000300000 */
.L_x_3205:
[----:B------:R-:W-:Y:S02]  /*6320*/  IMAD.U32 R199, RZ, RZ, UR60 ;  /* 0x0000003cffc77e24 */ /* 0x000fe4000f8e00ff */
[----:B------:R-:W-:-:S03]  /*6330*/  IMAD R196, R197, 0x8, R184 ;  /* 0x00000008c5c47824 */ /* 0x000fc600078e02b8 */
[----:B------:R-:W-:-:S04]  /*6340*/  SHF.L.U32 R199, R199, 0x1f, RZ ;  /* 0x0000001fc7c77819 */ /* 0x000fc800000006ff */
[----:B------:R0:W1:Y:S01]  /*6350*/  SYNCS.PHASECHK.TRANS64.TRYWAIT P3, [R196+URZ+0x38830], R199 ;  /* 0x038830c7c40075a7 */ /* 0x000062000806017f */
[----:B------:R-:W-:Y:S05]  /*6360*/  @!P0 BRA `(.L_x_3206) ;  /* 0x0000000000048947 */ /* 0x000fea0003800000 */
[----:B------:R-:W-:Y:S01]  /*6370*/  BPT.TRAP 0x1 ;  /* 0x000000040000795c */ /* 0x000fe20000300000 */
.L_x_3206:
[----:B------:R-:W-:Y:S01]  /*6380*/  IMAD R195, R197, 0x200, R4 ;  /* 0x00000200c5c37824 */ /* 0x000fe200078e0204 */
[----:B-1----:R-:W-:Y:S06]  /*6390*/  @P3 BRA `(.L_x_3207) ;  /* 0x0000000000083947 */ /* 0x002fec0003800000 */
[----:B------:R-:W1:Y:S02]  /*63a0*/  SYNCS.PHASECHK.TRANS64.TRYWAIT P3, [R196+URZ+0x38830], R199 ;  /* 0x038830c7c40075a7 */ /* 0x000e64000806017f */
[----:B-1----:R-:W-:Y:S05]  /*63b0*/  @!P3 BRA `(.L_x_3208) ;  /* 0x000000b400b8b947 */ /* 0x002fea0003800000 */
.L_x_3207:
[----:B------:R-:W-:Y:S01]  /*63c0*/  R2UR UR6, R195 ;  /* 0x00000000c30672ca */ /* 0x000fe200000e0000 */
[----:B------:R-:W-:Y:S01]  /*63d0*/  WARPGROUP.ARRIVE ;  /* 0x00000000000079c5 */ /* 0x000fe20000000000 */
[----:B------:R-:W-:Y:S01]  /*63e0*/  MOV R198, UR17 ;  /* 0x0000001100c67c02 */ /* 0x000fe20008000f00 */
[----:B------:R-:W-:Y:S01]  /*63f0*/  UMOV UR19, 0x40000040 ;  /* 0x4000004000137882 */ /* 0x000fe20000000000 */
[----:B------:R-:W-:Y:S01]  /*6400*/  MOV R200, UR16 ;  /* 0x0000001000c87c02 */ /* 0x000fe20008000f00 */
[----:B------:R-:W-:Y:S01]  /*6410*/  UMOV UR15, 0x40000040 ;  /* 0x40000040000f7882 */ /* 0x000fe20000000000 */
[----:B------:R-:W-:Y:S01]  /*6420*/  R2UR UR16, R10 ;  /* 0x000000000a1072ca */ /* 0x000fe200000e0000 */
[----:B------:R-:W-:Y:S01]  /*6430*/  UMOV UR11, 0x40000040 ;  /* 0x40000040000b7882 */ /* 0x000fe20000000000 */
[----:B------:R-:W-:Y:S01]  /*6440*/  R2UR UR17, R11 ;  /* 0x000000000b1172ca */ /* 0x000fe200000e0000 */
[----:B------:R-:W-:Y:S01]  /*6450*/  UMOV UR59, 0x40000040 ;  /* 0x40000040003b7882 */ /* 0x000fe20000000000 */
[----:B------:R-:W-:-:S02]  /*6460*/  MOV R201, UR13 ;  /* 0x0000000d00c97c02 */ /* 0x000fc40008000f00 */
[----:B------:R-:W-:Y:S01]  /*6470*/  MOV R202, UR12 ;  /* 0x0000000c00ca7c02 */ /* 0x000fe20008000f00 */
[----:B------:R-:W-:Y:S01]  /*6480*/  UMOV UR18, UR6 ;  /* 0x0000000600127c82 */ /* 0x000fe20008000000 */
[----:B------:R-:W-:Y:S02]  /*6490*/  R2UR UR12, R12 ;  /* 0x000000000c0c72ca */ /* 0x000fe400000e0000 */
[----:B------:R-:W-:Y:S02]  /*64a0*/  R2UR UR13, R13 ;  /* 0x000000000d0d72ca */ /* 0x000fe400000e0000 */
[----:B------:R-:W-:Y:S02]  /*64b0*/  MOV R203, UR9 ;  /* 0x0000000900cb7c02 */ /* 0x000fe40008000f00 */
[----:B------:R-:W-:Y:S01]  /*64c0*/  MOV R204, UR8 ;  /* 0x0000000800cc7c02 */ /* 0x000fe20008000f00 */
[----:B------:R-:W-:Y:S01]  /*64d0*/  HGMMA.64x64x16.F32.BF16 R152, gdesc[UR16], RZ, !UPT, gsb0 ;  /* 0x00e00000109879f0 */ /* 0x000fe2000c0018ff */
[----:B------:R-:W-:Y:S01]  /*64e0*/  R2UR UR17, R198 ;  /* 0x00000000c61172ca */ /* 0x000fe200000e0000 */
[----:B------:R-:W-:Y:S01]  /*64f0*/  VIADD R198, R195, 0x2 ;  /* 0x00000002c3c67836 */ /* 0x000fe20000000000 */
[----:B------:R-:W-:-:S02]  /*6500*/  R2UR UR8, R14 ;  /* 0x000000000e0872ca */ /* 0x000fc400000e0000 */
[----:B------:R-:W-:Y:S02]  /*6510*/  R2UR UR9, R15 ;  /* 0x000000000f0972ca */ /* 0x000fe400000e0000 */
[----:B------:R-:W-:Y:S01]  /*6520*/  R2UR UR6, R198 ;  /* 0x00000000c60672ca */ /* 0x000fe200000e0000 */
[C---:B------:R-:W-:Y:S01]  /*6530*/  VIADD R198, R195.reuse, 0x4 ;  /* 0x00000004c3c67836 */ /* 0x040fe20000000000 */
[----:B------:R-:W-:Y:S01]  /*6540*/  R2UR UR56, R16 ;  /* 0x00000000103872ca */ /* 0x000fe200000e0000 */
[----:B------:R-:W-:Y:S01]  /*6550*/  VIADD R195, R195, 0x6 ;  /* 0x00000006c3c37836 */ /* 0x000fe20000000000 */
[----:B------:R-:W-:Y:S02]  /*6560*/  R2UR UR57, R17 ;  /* 0x00000000113972ca */ /* 0x000fe400000e0000 */
[----:B------:R-:W-:-:S07]  /*6570*/  R2UR UR16, R200 ;  /* 0x00000000c81072ca */ /* 0x000fce00000e0000 */
[----:B------:R-:W-:Y:S01]  /*6580*/  UMOV UR14, UR6 ;  /* 0x00000006000e7c82 */ /* 0x000fe20008000000 */
[----:B------:R-:W-:-:S13]  /*6590*/  R2UR UR6, R198 ;  /* 0x00000000c60672ca */ /* 0x000fda00000e0000 */
[----:B------:R-:W-:Y:S01]  /*65a0*/  UMOV UR10, UR6 ;  /* 0x00000006000a7c82 */ /* 0x000fe20008000000 */
[----:B------:R-:W-:-:S13]  /*65b0*/  R2UR UR6, R195 ;  /* 0x00000000c30672ca */ /* 0x000fda00000e0000 */
[----:B------:R-:W-:Y:S01]  /*65c0*/  UMOV UR58, UR6 ;  /* 0x00000006003a7c82 */ /* 0x000fe20008000000 */
[----:B------:R-:W-:Y:S02]  /*65d0*/  WARPGROUP.DEPBAR.LE gsb0, 0x0 ;  /* 0x00008000000079c5 */ /* 0x000fe40000010000 */
[----:B------:R-:W-:-:S06]  /*65e0*/  WARPGROUP.ARRIVE ;  /* 0x00000000000079c5 */ /* 0x000fcc0000000000 */
[----:B------:R-:W-:Y:S01]  /*65f0*/  HGMMA.64x64x16.F32.BF16 R152, gdesc[UR12], R152, gsb0 ;  /* 0x00e000000c9879f0 */ /* 0x000fe20008001898 */
[----:B------:R-:W-:Y:S02]  /*6600*/  R2UR UR13, R201 ;  /* 0x00000000c90d72ca */ /* 0x000fe400000e0000 */
[----:B------:R-:W-:Y:S01]  /*6610*/  R2UR UR12, R202 ;  /* 0x00000000ca0c72ca */ /* 0x000fe200000e0000 */
[----:B------:R-:W-:Y:S02]  /*6620*/  WARPGROUP.DEPBAR.LE gsb0, 0x0 ;  /* 0x00008000000079c5 */ /* 0x000fe40000010000 */
[----:B------:R-:W-:-:S06]  /*6630*/  WARPGROUP.ARRIVE ;  /* 0x00000000000079c5 */ /* 0x000fcc0000000000 */
[----:B------:R-:W-:Y:S01]  /*6640*/  HGMMA.64x64x16.F32.BF16 R152, gdesc[UR8], R152, gsb0 ;  /* 0x00e00000089879f0 */ /* 0x000fe20008001898 */
[----:B------:R-:W-:Y:S02]  /*6650*/  R2UR UR9, R203 ;  /* 0x00000000cb0972ca */ /* 0x000fe400000e0000 */
[----:B------:R-:W-:Y:S01]  /*6660*/  R2UR UR8, R204 ;  /* 0x00000000cc0872ca */ /* 0x000fe200000e0000 */
[----:B------:R-:W-:Y:S02]  /*6670*/  WARPGROUP.DEPBAR.LE gsb0, 0x0 ;  /* 0x00008000000079c5 */ /* 0x000fe40000010000 */
[----:B------:R-:W-:-:S06]  /*6680*/  WARPGROUP.ARRIVE ;  /* 0x00000000000079c5 */ /* 0x000fcc0000000000 */
[----:B------:R-:W-:Y:S03]  /*6690*/  HGMMA.64x64x16.F32.BF16 R152, gdesc[UR56], R152, gsb0 ;  /* 0x00e00000389879f0 */ /* 0x000fe60008001898 */
[----:B------:R-:W-:Y:S02]  /*66a0*/  WARPGROUP.DEPBAR.LE gsb0, 0x0 ;  /* 0x00008000000079c5 */ /* 0x000fe40000010000 */
[----:B------:R-:W-:Y:S05]  /*66b0*/  @!P0 BRA `(.L_x_3209) ;  /* 0x0000000000048947 */ /* 0x000fea0003800000 */
[----:B------:R-:W-:Y:S01]  /*66c0*/  BPT.TRAP 0x1 ;  /* 0x000000040000795c */ /* 0x000fe20000300000 */
.L_x_3209:
[----:B------:R2:W3:Y:S01]  /*66d0*/  SYNCS.PHASECHK.TRANS64.TRYWAIT P3, [R196+URZ+0x38850], R199 ;  /* 0x038850c7c40075a7 */ /* 0x0004e2000806017f */
[----:B------:R-:W-:Y:S05]  /*66e0*/  @!P0 BRA `(.L_x_3210) ;  /* 0x0000000000048947 */ /* 0x000fea0003800000 */
[----:B------:R-:W-:Y:S01]  /*66f0*/  BPT.TRAP 0x1 ;  /* 0x000000040000795c */ /* 0x000fe20000300000 */
.L_x_3210:
[----:B---3--:R-:W-:Y:S05]  /*6700*/  @P3 BRA `(.L_x_3211) ;  /* 0x0000000000083947 */ /* 0x008fea0003800000 */
[----:B------:R-:W3:Y:S02]  /*6710*/  SYNCS.PHASECHK.TRANS64.TRYWAIT P3, [R196+URZ+0x38850], R199 ;  /* 0x038850c7c40075a7 */ /* 0x000ee4000806017f */
[----:B---3--:R-:W-:Y:S05]  /*6720*/  @!P3 BRA `(.L_x_3212) ;  /* 0x000000b000f0b947 */ /* 0x008fea0003800000 */
.L_x_3211:
[----:B------:R-:W-:Y:S01]  /*6730*/  IMAD R195, R197, 0x1000, R6 ;  /* 0x00001000c5c37824 */ /* 0x000fe200078e0206 */
[----:B------:R-:W-:Y:S01]  /*6740*/  MOV R198, UR49 ;  /* 0x0000003100c67c02 */ /* 0x000fe20008000f00 */
[----:B------:R-:W-:Y:S01]  /*6750*/  WARPGROUP.ARRIVE ;  /* 0x00000000000079c5 */ /* 0x000fe20000000000 */
[----:B0123--:R-:W-:Y:S01]  /*6760*/  MOV R199, UR48 ;  /* 0x0000003000c77c02 */ /* 0x00ffe20008000f00 */
[----:B------:R-:W-:Y:S01]  /*6770*/  UMOV UR51, 0x40000040 ;  /* 0x4000004000337882 */ /* 0x000fe20000000000 */
[----:B------:R-:W-:Y:S01]  /*6780*/  R2UR UR6, R195 ;  /* 0x00000000c30672ca */ /* 0x000fe200000e0000 */
[----:B------:R-:W-:Y:S01]  /*6790*/  UMOV UR55, 0x40000040 ;  /* 0x4000004000377882 */ /* 0x000fe20000000000 */
[----:B------:R-:W-:Y:S01]  /*67a0*/  R2UR UR48, R18 ;  /* 0x00000000123072ca */ /* 0x000fe200000e0000 */
[----:B------:R-:W-:Y:S01]  /*67b0*/  UMOV UR59, 0x40000040 ;  /* 0x40000040003b7882 */ /* 0x000fe20000000000 */
[----:B------:R-:W-:Y:S01]  /*67c0*/  R2UR UR49, R19 ;  /* 0x00000000133172ca */ /* 0x000fe200000e0000 */
[----:B------:R-:W-:Y:S01]  /*67d0*/  UMOV UR7, 0x40000040 ;  /* 0x4000004000077882 */ /* 0x000fe20000000000 */
[----:B------:R-:W-:Y:S01]  /*67e0*/  MOV R200, UR53 ;  /* 0x0000003500c87c02 */ /* 0x000fe20008000f00 */
[----:B------:R-:W-:Y:S01]  /*67f0*/  UMOV UR11, 0x40000040 ;  /* 0x40000040000b7882 */ /* 0x000fe20000000000 */
[----:B------:R-:W-:Y:S01]  /*6800*/  MOV R201, UR52 ;  /* 0x0000003400c97c02 */ /* 0x000fe20008000f00 */
[----:B------:R-:W-:Y:S01]  /*6810*/  UMOV UR15, 0x40000040 ;  /* 0x40000040000f7882 */ /* 0x000fe20000000000 */
[----:B------:R-:W-:Y:S01]  /*6820*/  R2UR UR52, R20 ;  /* 0x00000000143472ca */ /* 0x000fe200000e0000 */
[----:B------:R-:W-:Y:S01]  /*6830*/  UMOV UR19, 0x40000040 ;  /* 0x4000004000137882 */ /* 0x000fe20000000000 */
[----:B------:R-:W-:Y:S01]  /*6840*/  R2UR UR53, R21 ;  /* 0x00000000153572ca */ /* 0x000fe200000e0000 */
[----:B------:R-:W-:Y:S01]  /*6850*/  UMOV UR50, UR6 ;  /* 0x0000000600327c82 */ /* 0x000fe20008000000 */
[----:B------:R-:W-:Y:S01]  /*6860*/  R2UR UR56, R22 ;  /* 0x00000000163872ca */ /* 0x000fe200000e0000 */
[----:B------:R-:W-:Y:S01]  /*6870*/  UMOV UR23, 0x40000040 ;  /* 0x4000004000177882 */ /* 0x000fe20000000000 */
[----:B------:R-:W-:Y:S01]  /*6880*/  R2UR UR57, R23 ;  /* 0x00000000173972ca */ /* 0x000fe200000e0000 */
[----:B------:R-:W-:Y:S01]  /*6890*/  HGMMA.64x64x16.F32.BF16 R152, gdesc[UR48], R152, gsb0 ;  /* 0x00e00000309879f0 */ /* 0x000fe20008001898 */
[----:B------:R-:W-:Y:S01]  /*68a0*/  R2UR UR49, R198 ;  /* 0x00000000c63172ca */ /* 0x000fe200000e0000 */
[C---:B------:R-:W-:Y:S01]  /*68b0*/  VIADD R198, R195.reuse, 0x2 ;  /* 0x00000002c3c67836 */ /* 0x040fe20000000000 */
[----:B------:R-:W-:Y:S01]  /*68c0*/  UMOV UR27, 0x40000040 ;  /* 0x40000040001b7882 */ /* 0x000fe20000000000 */
[----:B------:R-:W-:Y:S01]  /*68d0*/  UMOV UR31, 0x40000040 ;  /* 0x40000040001f7882 */ /* 0x000fe20000000000 */
[----:B------:R-:W-:Y:S01]  /*68e0*/  UMOV UR35, 0x40000040 ;  /* 0x4000004000237882 */ /* 0x000fe20000000000 */
[----:B------:R-:W-:Y:S01]  /*68f0*/  UMOV UR39, 0x40000040 ;  /* 0x4000004000277882 */ /* 0x000fe20000000000 */
[----:B------:R-:W-:Y:S01]  /*6900*/  R2UR UR6, R198 ;  /* 0x00000000c60672ca */ /* 0x000fe200000e0000 */
[----:B------:R-:W-:Y:S01]  /*6910*/  VIADD R198, R195, 0x4 ;  /* 0x00000004c3c67836 */ /* 0x000fe20000000000 */
[----:B------:R-:W-:Y:S01]  /*6920*/  UMOV UR43, 0x40000040 ;  /* 0x40000040002b7882 */ /* 0x000fe20000000000 */
[----:B------:R-:W-:Y:S01]  /*6930*/  UMOV UR47, 0x40000040 ;  /* 0x40000040002f7882 */ /* 0x000fe20000000000 */
[----:B------:R-:W-:Y:S01]  /*6940*/  R2UR UR48, R199 ;  /* 0x00000000c73072ca */ /* 0x000fe200000e0000 */
[----:B------:R-:W-:Y:S01]  /*6950*/  UMOV UR51, 0x40000040 ;  /* 0x4000004000337882 */ /* 0x000fe20000000000 */
[----:B------:R-:W0:Y:S01]  /*6960*/  S2R R202, SR_TID.X ;  /* 0x0000000000ca7919 */ /* 0x000e220000002100 */
[----:B------:R-:W-:-:S02]  /*6970*/  VIADD R199, R195, 0x800 ;  /* 0x00000800c3c77836 */ /* 0x000fc40000000000 */
[----:B------:R-:W-:-:S04]  /*6980*/  IMAD R215, R197, 0x1000, R188 ;  /* 0x00001000c5d77824 */ /* 0x000fc800078e02bc */
[----:B------:R-:W-:Y:S01]  /*6990*/  UMOV UR54, UR6 ;  /* 0x0000000600367c82 */ /* 0x000fe20008000000 */
[----:B------:R-:W-:Y:S01]  /*69a0*/  R2UR UR6, R198 ;  /* 0x00000000c60672ca */ /* 0x000fe200000e0000 */
[----:B------:R-:W-:-:S12]  /*69b0*/  VIADD R198, R195, 0x6 ;  /* 0x00000006c3c67836 */ /* 0x000fd80000000000 */
[----:B------:R-:W-:Y:S01]  /*69c0*/  UMOV UR58, UR6 ;  /* 0x00000006003a7c82 */ /* 0x000fe20008000000 */
[----:B------:R-:W-:Y:S01]  /*69d0*/  R2UR UR6, R198 ;  /* 0x00000000c60672ca */ /* 0x000fe200000e0000 */
[----:B------:R-:W-:-:S05]  /*69e0*/  VIADD R198, R195, 0x200 ;  /* 0x00000200c3c67836 */ /* 0x000fca0000000000 */
[----:B------:R-:W-:Y:S01]  /*69f0*/  R2UR UR10, R198 ;  /* 0x00000000c60a72ca */ /* 0x000fe200000e0000 */
[----:B------:R-:W-:Y:S01]  /*6a00*/  VIADD R198, R195, 0x202 ;  /* 0x00000202c3c67836 */ /* 0x000fe20000000000 */
[----:B0-----:R-:W-:-:S04]  /*6a10*/  SHF.R.U32.HI R202, RZ, 0x7, R202 ;  /* 0x00000007ffca7819 */ /* 0x001fc800000116ca */
[----:B------:R-:W-:Y:S01]  /*6a20*/  R2UR UR14, R198 ;  /* 0x00000000c60e72ca */ /* 0x000fe200000e0000 */
[----:B------:R-:W-:-:S05]  /*6a30*/  VIADD R198, R195, 0x204 ;  /* 0x00000204c3c67836 */ /* 0x000fca0000000000 */
[----:B------:R-:W-:Y:S01]  /*6a40*/  R2UR UR18, R198 ;  /* 0x00000000c61272ca */ /* 0x000fe200000e0000 */
[----:B------:R-:W-:-:S05]  /*6a50*/  VIADD R198, R195, 0x206 ;  /* 0x00000206c3c67836 */ /* 0x000fca0000000000 */
[----:B------:R-:W-:Y:S01]  /*6a60*/  R2UR UR22, R198 ;  /* 0x00000000c61672ca */ /* 0x000fe200000e0000 */
[----:B------:R-:W-:-:S05]  /*6a70*/  VIADD R198, R195, 0x400 ;  /* 0x00000400c3c67836 */ /* 0x000fca0000000000 */
[----:B------:R-:W-:Y:S01]  /*6a80*/  R2UR UR26, R198 ;  /* 0x00000000c61a72ca */ /* 0x000fe200000e0000 */
[----:B------:R-:W-:-:S05]  /*6a90*/  VIADD R198, R195, 0x402 ;  /* 0x00000402c3c67836 */ /* 0x000fca0000000000 */
[----:B------:R-:W-:Y:S01]  /*6aa0*/  R2UR UR30, R198 ;  /* 0x00000000c61e72ca */ /* 0x000fe200000e0000 */
[C---:B------:R-:W-:Y:S01]  /*6ab0*/  VIADD R198, R195.reuse, 0x404 ;  /* 0x00000404c3c67836 */ /* 0x040fe20000000000 */
[----:B------:R-:W-:Y:S02]  /*6ac0*/  WARPGROUP.DEPBAR.LE gsb0, 0x0 ;  /* 0x00008000000079c5 */ /* 0x000fe40000010000 */
[----:B------:R-:W-:Y:S02]  /*6ad0*/  WARPGROUP.ARRIVE ;  /* 0x00000000000079c5 */ /* 0x000fe40000000000 */
[----:B------:R-:W-:Y:S01]  /*6ae0*/  R2UR UR34, R198 ;  /* 0x00000000c62272ca */ /* 0x000fe200000e0000 */
[----:B------:R-:W-:-:S03]  /*6af0*/  VIADD R198, R195, 0x406 ;  /* 0x00000406c3c67836 */ /* 0x000fc60000000000 */
[----:B------:R-:W-:Y:S02]  /*6b00*/  HGMMA.64x64x16.F32.BF16 R152, gdesc[UR52], R152, gsb0 ;  /* 0x00e00000349879f0 */ /* 0x000fe40008001898 */
[----:B------:R-:W-:Y:S01]  /*6b10*/  R2UR UR38, R198 ;  /* 0x00000000c62672ca */ /* 0x000fe200000e0000 */
[----:B------:R-:W-:Y:S01]  /*6b20*/  VIADD R198, R195, 0x600 ;  /* 0x00000600c3c67836 */ /* 0x000fe20000000000 */
[----:B------:R-:W-:Y:S01]  /*6b30*/  R2UR UR53, R200 ;  /* 0x00000000c83572ca */ /* 0x000fe200000e0000 */
[----:B------:R-:W-:Y:S01]  /*6b40*/  UMOV UR55, 0x40000040 ;  /* 0x4000004000377882 */ /* 0x000fe20000000000 */
[----:B------:R-:W-:Y:S02]  /*6b50*/  R2UR UR52, R201 ;  /* 0x00000000c93472ca */ /* 0x000fe400000e0000 */
[----:B------:R-:W-:Y:S01]  /*6b60*/  R2UR UR42, R198 ;  /* 0x00000000c62a72ca */ /* 0x000fe200000e0000 */
[----:B------:R-:W-:-:S05]  /*6b70*/  VIADD R198, R195, 0x602 ;  /* 0x00000602c3c67836 */ /* 0x000fca0000000000 */
[----:B------:R-:W-:Y:S01]  /*6b80*/  R2UR UR46, R198 ;  /* 0x00000000c62e72ca */ /* 0x000fe200000e0000 */
[----:B------:R-:W-:-:S05]  /*6b90*/  VIADD R198, R195, 0x604 ;  /* 0x00000604c3c67836 */ /* 0x000fca0000000000 */
[----:B------:R-:W-:Y:S01]  /*6ba0*/  R2UR UR50, R198 ;  /* 0x00000000c63272ca */ /* 0x000fe200000e0000 */
[----:B------:R-:W-:-:S05]  /*6bb0*/  VIADD R198, R195, 0x606 ;  /* 0x00000606c3c67836 */ /* 0x000fca0000000000 */
[----:B------:R-:W-:Y:S02]  /*6bc0*/  R2UR UR54, R198 ;  /* 0x00000000c63672ca */ /* 0x000fe400000e0000 */
[----:B------:R0:W1:Y:S02]  /*6bd0*/  SHFL.IDX PT, R198, R202, RZ, 0x1f ;  /* 0x00001fffcac67589 */ /* 0x00006400000e0000 */
[----:B0-----:R-:W-:Y:S01]  /*6be0*/  IMAD.MOV.U32 R202, RZ, RZ, 0x4 ;  /* 0x00000004ffca7424 */ /* 0x001fe200078e00ff */
[----:B-1----:R-:W-:-:S04]  /*6bf0*/  ISETP.GT.AND P3, PT, R198, 0x7f, PT ;  /* 0x0000007fc600780c */ /* 0x002fc80003f64270 */
[----:B------:R-:W-:-:S05]  /*6c00*/  SEL R198, RZ, 0x2, !P3 ;  /* 0x00000002ffc67807 */ /* 0x000fca0005800000 */
[----:B------:R-:W-:Y:S02]  /*6c10*/  IMAD.IADD R200, R7, 0x1, R198 ;  /* 0x0000000107c87824 */ /* 0x000fe400078e02c6 */
        /* <DEDUP_REMOVED lines=8> */
[C---:B------:R-:W-:Y:S02]  /*6ca0*/  SEL R200, R202.reuse, 0x2, P3 ;  /* 0x00000002cac87807 */ /* 0x040fe40001800000 */
[----:B------:R-:W-:-:S03]  /*6cb0*/  SEL R202, R202, 0x6, !P3 ;  /* 0x00000006caca7807 */ /* 0x000fc60005800000 */
[--C-:B------:R-:W-:Y:S02]  /*6cc0*/  IMAD.IADD R201, R7, 0x1, R200.reuse ;  /* 0x0000000107c97824 */ /* 0x100fe400078e02c8 */
[C---:B------:R-:W-:Y:S02]  /*6cd0*/  IMAD.IADD R203, R199.reuse, 0x1, R200 ;  /* 0x00000001c7cb7824 */ /* 0x040fe400078e02c8 */
[----:B------:R-:W-:Y:S01]  /*6ce0*/  IMAD.IADD R199, R199, 0x1, R202 ;  /* 0x00000001c7c77824 */ /* 0x000fe200078e02ca */
[----:B------:R-:W-:Y:S02]  /*6cf0*/  WARPGROUP.DEPBAR.LE gsb0, 0x0 ;  /* 0x00008000000079c5 */ /* 0x000fe40000010000 */
[----:B------:R-:W-:-:S06]  /*6d00*/  WARPGROUP.ARRIVE ;  /* 0x00000000000079c5 */ /* 0x000fcc0000000000 */
[----:B------:R-:W-:Y:S01]  /*6d10*/  HGMMA.64x64x16.F32.BF16 R152, gdesc[UR4], R152, gsb0 ;  /* 0x00e00000049879f0 */ /* 0x000fe20008001898 */
[----:B------:R-:W-:Y:S02]  /*6d20*/  ULDC UR7, c[0x0][0xa80] ;  /* 0x0002a00000077ab9 */ /* 0x000fe40000000800 */
[----:B------:R-:W-:Y:S01]  /*6d30*/  UMOV UR6, UR7 ;  /* 0x0000000700067c82 */ /* 0x000fe20008000000 */
        /* <DEDUP_REMOVED lines=69> */
[----:B------:R-:W-:Y:S02]  /*7190*/  IMAD.IADD R201, R8, 0x1, R198 ;  /* 0x0000000108c97824 */ /* 0x000fe400078e02c6 */
        /* <DEDUP_REMOVED lines=8> */
[----:B------:R-:W-:Y:S02]  /*7220*/  IMAD.IADD R201, R8, 0x1, R200 ;  /* 0x0000000108c97824 */ /* 0x000fe400078e02c8 */
        /* <DEDUP_REMOVED lines=108> */
[----:B------:R-:W-:Y:S02]  /*78f0*/  LOP3.LUT R199, R199, 0x1e00, RZ, 0xc0, !PT ;  /* 0x00001e00c7c77812 */ /* 0x000fe400078ec0ff */
[----:B------:R-:W-:Y:S02]  /*7900*/  ISETP.NE.AND P3, PT, R0, RZ, PT ;  /* 0x000000ff0000720c */ /* 0x000fe40003f65270 */
[----:B------:R-:W-:-:S02]  /*7910*/  IADD3 R200, R198, R199, R5 ;  /* 0x000000c7c6c87210 */ /* 0x000fc40007ffe005 */
        /* <DEDUP_REMOVED lines=28> */
[----:B------:R-:W-:-:S03]  /*7ae0*/  FMNMX.FTZ R198, R154, R187, !PT ;  /* 0x000000bb9ac67209 */ /* 0x000fc60007810000 */
[----:B------:R-:W0:Y:S02]  /*7af0*/  SHFL.BFLY PT, R195, R200, 0x2, 0x1f ;  /* 0x0c401f00c8c37f89 */ /* 0x000e2400000e0000 */
[----:B0-----:R-:W-:Y:S02]  /*7b00*/  FMNMX.FTZ R201, R200, R195, !PT ;  /* 0x000000c3c8c97209 */ /* 0x001fe40007810000 */
[----:B------:R-:W-:-:S03]  /*7b10*/  FMNMX.FTZ R195, R155, R198, !PT ;  /* 0x000000c69bc37209 */ /* 0x000fc60007810000 */
[----:B------:R-:W0:Y:S01]  /*7b20*/  SHFL.BFLY PT, R202, R201, 0x1, 0x1f ;  /* 0x0c201f00c9ca7f89 */ /* 0x000e2200000e0000 */
[----:B------:R-:W-:-:S04]  /*7b30*/  FMNMX.FTZ R198, R158, R195, !PT ;  /* 0x000000c39ec67209 */ /* 0x000fc80007810000 */
[----:B------:R-:W-:-:S04]  /*7b40*/  FMNMX.FTZ R195, R159, R198, !PT ;  /* 0x000000c69fc37209 */ /* 0x000fc80007810000 */
[----:B------:R-:W-:-:S04]  /*7b50*/  FMNMX.FTZ R198, R162, R195, !PT ;  /* 0x000000c3a2c67209 */ /* 0x000fc80007810000 */
[----:B------:R-:W-:Y:S02]  /*7b60*/  FMNMX.FTZ R199, R163, R198, !PT ;  /* 0x000000c6a3c77209 */ /* 0x000fe40007810000 */
[----:B0-----:R-:W-:-:S05]  /*7b70*/  FMNMX.FTZ R195, R201, R202, !PT ;  /* 0x000000cac9c37209 */ /* 0x001fca0007810000 */
[C---:B------:R-:W-:Y:S01]  /*7b80*/  FADD.FTZ R198, -R195.reuse, R186 ;  /* 0x000000bac3c67221 */ /* 0x040fe20000010100 */
[----:B------:R-:W-:Y:S01]  /*7b90*/  FMNMX.FTZ R186, R166, R199, !PT ;  /* 0x000000c7a6ba7209 */ /* 0x000fe20007810000 */
[----:B------:R-:W-:Y:S02]  /*7ba0*/  FMUL.FTZ R207, R195, UR6 ;  /* 0x00000006c3cf7c20 */ /* 0x000fe40008410000 */
[----:B------:R-:W-:Y:S01]  /*7bb0*/  FMUL.FTZ R200, R198, UR6 ;  /* 0x00000006c6c87c20 */ /* 0x000fe20008410000 */
[----:B------:R-:W-:Y:S01]  /*7bc0*/  FMNMX.FTZ R199, R167, R186, !PT ;  /* 0x000000baa7c77209 */ /* 0x000fe20007810000 */
[--C-:B------:R-:W-:Y:S01]  /*7bd0*/  FFMA.FTZ R206, R180, UR6, -R207.reuse ;  /* 0x00000006b4ce7c23 */ /* 0x100fe200080108cf */
[--C-:B------:R-:W-:Y:S01]  /*7be0*/  FFMA.FTZ R156, R156, UR6, -R207.reuse ;  /* 0x000000069c9c7c23 */ /* 0x100fe200080108cf */
[----:B------:R-:W0:Y:S01]  /*7bf0*/  MUFU.EX2 R186, R200 ;  /* 0x000000c800ba7308 */ /* 0x000e220000000800 */
        /* <DEDUP_REMOVED lines=18> */
[----:B------:R-:W-:Y:S01]  /*7d20*/  FFMA.FTZ R181, R181, UR6, -R207 ;  /* 0x00000006b5b57c23 */ /* 0x000fe200080108cf */
[----:B------:R-:W-:Y:S01]  /*7d30*/  MUFU.EX2 R199, R199 ;  /* 0x000000c700c77308 */ /* 0x000fe20000000800 */
[----:B------:R-:W-:Y:S01]  /*7d40*/  FMNMX.FTZ R153, R179, R152, !PT ;  /* 0x00000098b3997209 */ /* 0x000fe20007810000 */
[-C--:B0-----:R-:W-:Y:S01]  /*7d50*/  FMUL.FTZ R24, R24, R186.reuse ;  /* 0x000000ba18187220 */ /* 0x081fe20000410000 */
[-C--:B------:R-:W-:Y:S01]  /*7d60*/  FMUL.FTZ R25, R25, R186.reuse ;  /* 0x000000ba19197220 */ /* 0x080fe20000410000 */
[-C--:B------:R-:W-:Y:S01]  /*7d70*/  FMUL.FTZ R28, R28, R186.reuse ;  /* 0x000000ba1c1c7220 */ /* 0x080fe20000410000 */
[----:B------:R-:W-:Y:S01]  /*7d80*/  FMNMX.FTZ R152, R182, R153, !PT ;  /* 0x00000099b6987209 */ /* 0x000fe20007810000 */
[-C--:B------:R-:W-:Y:S01]  /*7d90*/  FMUL.FTZ R29, R29, R186.reuse ;  /* 0x000000ba1d1d7220 */ /* 0x080fe20000410000 */
[----:B------:R-:W-:Y:S01]  /*7da0*/  FMUL.FTZ R32, R32, R186 ;  /* 0x000000ba20207220 */ /* 0x000fe20000410000 */
[----:B------:R-:W-:Y:S01]  /*7db0*/  MUFU.EX2 R198, R198 ;  /* 0x000000c600c67308 */ /* 0x000fe20000000800 */
[----:B------:R-:W-:Y:S01]  /*7dc0*/  FMNMX.FTZ R152, R183, R152, !PT ;  /* 0x00000098b7987209 */ /* 0x000fe20007810000 */
[-C--:B------:R-:W-:Y:S01]  /*7dd0*/  FMUL.FTZ R33, R33, R186.reuse ;  /* 0x000000ba21217220 */ /* 0x080fe20000410000 */
[-C--:B------:R-:W-:Y:S01]  /*7de0*/  FMUL.FTZ R36, R36, R186.reuse ;  /* 0x000000ba24247220 */ /* 0x080fe20000410000 */
[-C--:B------:R-:W-:Y:S01]  /*7df0*/  FMUL.FTZ R37, R37, R186.reuse ;  /* 0x000000ba25257220 */ /* 0x080fe20000410000 */
[-C--:B------:R-:W-:Y:S01]  /*7e00*/  FMUL.FTZ R40, R40, R186.reuse ;  /* 0x000000ba28287220 */ /* 0x080fe20000410000 */
[----:B------:R-:W0:Y:S01]  /*7e10*/  SHFL.BFLY PT, R153, R152, 0x2, 0x1f ;  /* 0x0c401f0098997f89 */ /* 0x000e2200000e0000 */
        /* <DEDUP_REMOVED lines=23> */
[----:B0-----:R-:W-:Y:S01]  /*7f90*/  FMNMX.FTZ R153, R152, R153, !PT ;  /* 0x0000009998997209 */ /* 0x001fe20007810000 */
[-C--:B------:R-:W-:Y:S01]  /*7fa0*/  FMUL.FTZ R81, R81, R186.reuse ;  /* 0x000000ba51517220 */ /* 0x080fe20000410000 */
[----:B------:R-:W0:Y:S01]  /*7fb0*/  MUFU.EX2 R203, R203 ;  /* 0x000000cb00cb7308 */ /* 0x000e220000000800 */
[-C--:B------:R-:W-:Y:S01]  /*7fc0*/  FMUL.FTZ R84, R84, R186.reuse ;  /* 0x000000ba54547220 */ /* 0x080fe20000410000 */
[-C--:B------:R-:W-:Y:S01]  /*7fd0*/  FMUL.FTZ R85, R85, R186.reuse ;  /* 0x000000ba55557220 */ /* 0x080fe20000410000 */
[----:B------:R-:W1:Y:S01]  /*7fe0*/  SHFL.BFLY PT, R152, R153, 0x1, 0x1f ;  /* 0x0c201f0099987f89 */ /* 0x000e6200000e0000 */
        /* <DEDUP_REMOVED lines=11> */
[----:B------:R-:W-:Y:S01]  /*80a0*/  FMUL.FTZ R108, R108, R186 ;  /* 0x000000ba6c6c7220 */ /* 0x000fe20000410000 */
[----:B------:R-:W-:Y:S01]  /*80b0*/  MUFU.EX2 R205, R205 ;  /* 0x000000cd00cd7308 */ /* 0x000fe20000000800 */
[----:B0-----:R-:W-:Y:S01]  /*80c0*/  F2FP.BF16.F32.PACK_AB R156, R203, R202 ;  /* 0x000000cacb9c723e */ /* 0x001fe200000010ff */
        /* <DEDUP_REMOVED lines=8> */
[----:B------:R-:W-:Y:S01]  /*8150*/  FMUL.FTZ R124, R124, R186 ;  /* 0x000000ba7c7c7220 */ /* 0x000fe20000410000 */
[----:B-1----:R-:W-:Y:S01]  /*8160*/  FMNMX.FTZ R180, R153, R152, !PT ;  /* 0x0000009899b47209 */ /* 0x002fe20007810000 */
[----:B------:R-:W-:-:S02]  /*8170*/  @!P1 VIADD R153, R196, 0x38840 ;  /* 0x00038840c4999836 */ /* 0x000fc40000000000 */
[-C--:B------:R-:W-:Y:S01]  /*8180*/  FMUL.FTZ R125, R125, R186.reuse ;  /* 0x000000ba7d7d7220 */ /* 0x080fe20000410000 */
[-C--:B------:R-:W-:Y:S01]  /*8190*/  FMUL.FTZ R128, R128, R186.reuse ;  /* 0x000000ba80807220 */ /* 0x080fe20000410000 */
[-C--:B------:R-:W-:Y:S01]  /*81a0*/  FMUL.FTZ R129, R129, R186.reuse ;  /* 0x000000ba81817220 */ /* 0x080fe20000410000 */
[----:B------:R-:W-:Y:S01]  /*81b0*/  FADD.FTZ R152, -R180, R187 ;  /* 0x000000bbb4987221 */ /* 0x000fe20000010100 */
[----:B------:R-:W-:Y:S01]  /*81c0*/  @!P1 PRMT R153, RZ, 0x654, R153 ;  /* 0x00000654ff999816 */ /* 0x000fe20000000099 */
[----:B------:R-:W-:Y:S01]  /*81d0*/  MUFU.EX2 R169, R169 ;  /* 0x000000a900a97308 */ /* 0x000fe20000000800 */
[-C--:B------:R-:W-:Y:S01]  /*81e0*/  FMUL.FTZ R132, R132, R186.reuse ;  /* 0x000000ba84847220 */ /* 0x080fe20000410000 */
[----:B------:R-:W-:Y:S01]  /*81f0*/  FMUL.FTZ R187, R152, UR6 ;  /* 0x0000000698bb7c20 */ /* 0x000fe20008410000 */
[----:B------:R-:W-:Y:S01]  /*8200*/  FMUL.FTZ R152, R180, UR6 ;  /* 0x00000006b4987c20 */ /* 0x000fe20008410000 */
[----:B------:R0:W-:Y:S01]  /*8210*/  @!P1 SYNCS.ARRIVE.TRANS64.RED.A1T0 RZ, [R153+URZ], RZ ;  /* 0x000000ff99ff99a7 */ /* 0x0001e2000810043f */
[-C--:B------:R-:W-:Y:S01]  /*8220*/  FMUL.FTZ R133, R133, R186.reuse ;  /* 0x000000ba85857220 */ /* 0x080fe20000410000 */
[----:B------:R-:W-:Y:S01]  /*8230*/  FMUL.FTZ R136, R136, R186 ;  /* 0x000000ba88887220 */ /* 0x000fe20000410000 */
[----:B------:R-:W-:Y:S01]  /*8240*/  FFMA.FTZ R207, R155, UR6, -R152 ;  /* 0x000000069bcf7c23 */ /* 0x000fe20008010898 */
[----:B------:R-:W1:Y:S01]  /*8250*/  MUFU.EX2 R187, R187 ;  /* 0x000000bb00bb7308 */ /* 0x000e620000000800 */
[----:B------:R-:W-:-:S02]  /*8260*/  @!P3 IMAD R155, R208, 0x40, R3 ;  /* 0x00000040d09bb824 */ /* 0x000fc400078e0203 */
[--C-:B------:R-:W-:Y:S01]  /*8270*/  FFMA.FTZ R210, R154, UR6, -R152.reuse ;  /* 0x000000069ad27c23 */ /* 0x100fe20008010898 */
[--C-:B------:R-:W-:Y:S01]  /*8280*/  FFMA.FTZ R209, R158, UR6, -R152.reuse ;  /* 0x000000069ed17c23 */ /* 0x100fe20008010898 */
[----:B------:R-:W-:Y:S01]  /*8290*/  FFMA.FTZ R212, R159, UR6, -R152 ;  /* 0x000000069fd47c23 */ /* 0x000fe20008010898 */
[----:B------:R-:W-:Y:S02]  /*82a0*/  @!P3 IMAD R155, R155, 0x4, R184 ;  /* 0x000000049b9bb824 */ /* 0x000fe400078e02b8 */
[--C-:B------:R-:W-:Y:S01]  /*82b0*/  FFMA.FTZ R211, R162, UR6, -R152.reuse ;  /* 0x00000006a2d37c23 */ /* 0x100fe20008010898 */
        /* <DEDUP_REMOVED lines=10> */
[----:B------:R-:W-:Y:S01]  /*8360*/  FFMA.FTZ R183, R183, UR6, -R152 ;  /* 0x00000006b7b77c23 */ /* 0x000fe20008010898 */
[----:B------:R-:W-:Y:S01]  /*8370*/  @!P3 STS [R155+0x38400], R186 ;  /* 0x038400ba9b00b388 */ /* 0x000fe20000000800 */
[----:B------:R-:W-:Y:S01]  /*8380*/  MUFU.EX2 R210, R210 ;  /* 0x000000d200d27308 */ /* 0x000fe20000000800 */
[----:B------:R-:W-:Y:S01]  /*8390*/  F2FP.BF16.F32.PACK_AB R152, R198, R199 ;  /* 0x000000c7c698723e */ /* 0x000fe200000010ff */
[-C--:B-1----:R-:W-:Y:S01]  /*83a0*/  FMUL.FTZ R26, R26, R187.reuse ;  /* 0x000000bb1a1a7220 */ /* 0x082fe20000410000 */
[----:B------:R1:W-:Y:S01]  /*83b0*/  @!P3 STS [R155+0x38420], R187 ;  /* 0x038420bb9b00b388 */ /* 0x0003e20000000800 */
[----:B------:R-:W-:Y:S01]  /*83c0*/  F2FP.BF16.F32.PACK_AB R154, R201, R200 ;  /* 0x000000c8c99a723e */ /* 0x000fe200000010ff */
[-C--:B------:R-:W-:Y:S01]  /*83d0*/  FMUL.FTZ R27, R27, R187.reuse ;  /* 0x000000bb1b1b7220 */ /* 0x080fe20000410000 */
[----:B------:R-:W-:Y:S01]  /*83e0*/  F2FP.BF16.F32.PACK_AB R158, R205, R204 ;  /* 0x000000cccd9e723e */ /* 0x000fe200000010ff */
[-C--:B------:R-:W-:Y:S01]  /*83f0*/  FMUL.FTZ R30, R30, R187.reuse ;  /* 0x000000bb1e1e7220 */ /* 0x080fe20000410000 */
[----:B------:R-:W0:Y:S01]  /*8400*/  MUFU.EX2 R207, R207 ;  /* 0x000000cf00cf7308 */ /* 0x000e220000000800 */
[----:B------:R-:W-:Y:S01]  /*8410*/  F2FP.BF16.F32.PACK_AB R160, R169, R168 ;  /* 0x000000a8a9a0723e */ /* 0x000fe200000010ff */
        /* <DEDUP_REMOVED lines=14> */
[----:B------:R-:W1:Y:S01]  /*8500*/  MUFU.EX2 R212, R212 ;  /* 0x000000d400d47308 */ /* 0x000e620000000800 */
        /* <DEDUP_REMOVED lines=15> */
[----:B------:R-:W0:Y:S01]  /*8600*/  MUFU.EX2 R214, R214 ;  /* 0x000000d600d67308 */ /* 0x000e220000000800 */
[----:B-1----:R-:W-:Y:S01]  /*8610*/  F2FP.BF16.F32.PACK_AB R155, R212, R209 ;  /* 0x000000d1d49b723e */ /* 0x002fe200000010ff */
[----:B------:R-:W-:Y:S01]  /*8620*/  BAR.SYNC.DEFER_BLOCKING 0xf, 0x100 ;  /* 0x03c4000000007b1d */ /* 0x000fe20000010000 */
        /* <DEDUP_REMOVED lines=42> */
[----:B------:R-:W-:Y:S01]  /*88d0*/  FMUL.FTZ R145, R145, R186 ;  /* 0x000000ba91917220 */ /* 0x000fe20000410000 */
[-C--:B------:R-:W-:Y:S01]  /*88e0*/  FMUL.FTZ R146, R146, R187.reuse ;  /* 0x000000bb92927220 */ /* 0x080fe20000410000 */
[-C--:B------:R-:W-:Y:S01]  /*88f0*/  FMUL.FTZ R147, R147, R187.reuse ;  /* 0x000000bb93937220 */ /* 0x080fe20000410000 */
[----:B------:R-:W1:Y:S01]  /*8900*/  MUFU.EX2 R171, R171 ;  /* 0x000000ab00ab7308 */ /* 0x000e620000000800 */
[----:B0-----:R-:W-:Y:S01]  /*8910*/  F2FP.BF16.F32.PACK_AB R162, R173, R172 ;  /* 0x000000acada2723e */ /* 0x001fe200000010ff */
[-C--:B------:R-:W-:Y:S01]  /*8920*/  FMUL.FTZ R148, R148, R186.reuse ;  /* 0x000000ba94947220 */ /* 0x080fe20000410000 */
[----:B------:R-:W-:Y:S01]  /*8930*/  FMUL.FTZ R149, R149, R186 ;  /* 0x000000ba95957220 */ /* 0x000fe20000410000 */
[-C--:B------:R-:W-:Y:S01]  /*8940*/  FMUL.FTZ R150, R150, R187.reuse ;  /* 0x000000bb96967220 */ /* 0x080fe20000410000 */
[----:B------:R-:W-:Y:S01]  /*8950*/  FMUL.FTZ R151, R151, R187 ;  /* 0x000000bb97977220 */ /* 0x000fe20000410000 */
[----:B------:R0:W-:Y:S01]  /*8960*/  STSM.16.M88.4 [R189+0x36400], R152 ;  /* 0x03640098bd007844 */ /* 0x0001e20000000200 */
[----:B------:R-:W-:Y:S01]  /*8970*/  VIADD R208, R215, 0x80 ;  /* 0x00000080d7d07836 */ /* 0x000fe20000000000 */
[----:B------:R-:W-:Y:S01]  /*8980*/  MUFU.EX2 R174, R174 ;  /* 0x000000ae00ae7308 */ /* 0x000fe20000000800 */
[----:B------:R-:W-:Y:S01]  /*8990*/  FFMA.FTZ R193, R186, R193, R199 ;  /* 0x000000c1bac17223 */ /* 0x000fe200000100c7 */
[----:B------:R0:W-:Y:S01]  /*89a0*/  STSM.16.M88.4 [R191], R156 ;  /* 0x0000009cbf007844 */ /* 0x0001e20000000200 */
[----:B------:R-:W-:Y:S01]  /*89b0*/  FFMA.FTZ R194, R187, R194, R210 ;  /* 0x000000c2bbc27223 */ /* 0x000fe200000100d2 */
[----:B------:R-:W-:-:S02]  /*89c0*/  @!P1 VIADD R196, R196, 0x38860 ;  /* 0x00038860c4c49836 */ /* 0x000fc40000000000 */
[----:B------:R-:W-:Y:S01]  /*89d0*/  FADD.FTZ R193, R198, R193 ;  /* 0x000000c1c6c17221 */ /* 0x000fe20000010000 */
[----:B------:R-:W-:Y:S02]  /*89e0*/  IMAD.MOV.U32 R187, RZ, RZ, R180 ;  /* 0x000000ffffbb7224 */ /* 0x000fe400078e00b4 */
[----:B------:R-:W-:Y:S01]  /*89f0*/  FADD.FTZ R194, R207, R194 ;  /* 0x000000c2cfc27221 */ /* 0x000fe20000010000 */
[----:B------:R-:W2:Y:S01]  /*8a00*/  MUFU.EX2 R175, R175 ;  /* 0x000000af00af7308 */ /* 0x000ea20000000800 */
[----:B-1----:R-:W-:Y:S01]  /*8a10*/  F2FP.BF16.F32.PACK_AB R161, R171, R170 ;  /* 0x000000aaaba1723e */ /* 0x002fe200000010ff */
[----:B------:R-:W-:Y:S01]  /*8a20*/  FADD.FTZ R200, R200, R193 ;  /* 0x000000c1c8c87221 */ /* 0x000fe20000010000 */
[----:B------:R-:W-:Y:S01]  /*8a30*/  FADD.FTZ R209, R209, R194 ;  /* 0x000000c2d1d17221 */ /* 0x000fe20000010000 */
[----:B------:R-:W-:Y:S01]  /*8a40*/  @!P1 PRMT R196, RZ, 0x654, R196 ;  /* 0x00000654ffc49816 */ /* 0x000fe200000000c4 */
[----:B------:R-:W-:Y:S02]  /*8a50*/  IMAD.MOV.U32 R186, RZ, RZ, R195 ;  /* 0x000000ffffba7224 */ /* 0x000fe400078e00c3 */
[----:B------:R-:W-:Y:S01]  /*8a60*/  FADD.FTZ R201, R201, R200 ;  /* 0x000000c8c9c97221 */ /* 0x000fe20000010000 */
[----:B------:R-:W-:Y:S01]  /*8a70*/  FADD.FTZ R212, R212, R209 ;  /* 0x000000d1d4d47221 */ /* 0x000fe20000010000 */
[----:B------:R-:W-:Y:S02]  /*8a80*/  MUFU.EX2 R176, R176 ;  /* 0x000000b000b07308 */ /* 0x000fe40000000800 */
[----:B------:R-:W-:Y:S01]  /*8a90*/  FADD.FTZ R202, R202, R201 ;  /* 0x000000c9caca7221 */ /* 0x000fe20000010000 */
[----:B------:R-:W-:-:S03]  /*8aa0*/  FADD.FTZ R211, R211, R212 ;  /* 0x000000d4d3d37221 */ /* 0x000fc60000010000 */
[----:B------:R-:W-:Y:S01]  /*8ab0*/  FADD.FTZ R203, R203, R202 ;  /* 0x000000cacbcb7221 */ /* 0x000fe20000010000 */
[----:B------:R-:W-:Y:S01]  /*8ac0*/  FADD.FTZ R214, R214, R211 ;  /* 0x000000d3d6d67221 */ /* 0x000fe20000010000 */
[----:B------:R-:W1:Y:S01]  /*8ad0*/  MUFU.EX2 R177, R177 ;  /* 0x000000b100b17308 */ /* 0x000e620000000800 */
[----:B--2---:R-:W-:Y:S01]  /*8ae0*/  F2FP.BF16.F32.PACK_AB R163, R175, R174 ;  /* 0x000000aeafa3723e */ /* 0x004fe200000010ff */
[----:B------:R-:W-:Y:S01]  /*8af0*/  FADD.FTZ R204, R204, R203 ;  /* 0x000000cbcccc7221 */ /* 0x000fe20000010000 */
[----:B------:R-:W-:-:S03]  /*8b00*/  FADD.FTZ R213, R213, R214 ;  /* 0x000000d6d5d57221 */ /* 0x000fc60000010000 */
[----:B------:R0:W-:Y:S01]  /*8b10*/  STSM.16.M88.4 [R190], R160 ;  /* 0x000000a0be007844 */ /* 0x0001e20000000200 */
[----:B------:R-:W-:Y:S01]  /*8b20*/  FADD.FTZ R205, R205, R204 ;  /* 0x000000cccdcd7221 */ /* 0x000fe20000010000 */
[----:B------:R-:W-:Y:S01]  /*8b30*/  MUFU.EX2 R206, R206 ;  /* 0x000000ce00ce7308 */ /* 0x000fe20000000800 */
[----:B------:R-:W-:Y:S02]  /*8b40*/  FADD.FTZ R213, R216, R213 ;  /* 0x000000d5d8d57221 */ /* 0x000fe40000010000 */
[----:B------:R-:W-:Y:S02]  /*8b50*/  FADD.FTZ R168, R168, R205 ;  /* 0x000000cda8a87221 */ /* 0x000fe40000010000 */
[----:B------:R-:W-:Y:S02]  /*8b60*/  FADD.FTZ R170, R170, R213 ;  /* 0x000000d5aaaa7221 */ /* 0x000fe40000010000 */
[----:B------:R-:W-:Y:S01]  /*8b70*/  FADD.FTZ R169, R169, R168 ;  /* 0x000000a8a9a97221 */ /* 0x000fe20000010000 */
[----:B------:R-:W2:Y:S01]  /*8b80*/  MUFU.EX2 R181, R181 ;  /* 0x000000b500b57308 */ /* 0x000ea20000000800 */
[----:B-1----:R-:W-:Y:S01]  /*8b90*/  F2FP.BF16.F32.PACK_AB R164, R177, R176 ;  /* 0x000000b0b1a4723e */ /* 0x002fe200000010ff */
[----:B------:R-:W-:Y:S01]  /*8ba0*/  FADD.FTZ R171, R171, R170 ;  /* 0x000000aaabab7221 */ /* 0x000fe20000010000 */
[----:B------:R-:W-:-:S03]  /*8bb0*/  FADD.FTZ R172, R172, R169 ;  /* 0x000000a9acac7221 */ /* 0x000fc60000010000 */
[----:B------:R-:W-:Y:S01]  /*8bc0*/  FADD.FTZ R174, R174, R171 ;  /* 0x000000abaeae7221 */ /* 0x000fe20000010000 */
[----:B------:R-:W-:Y:S01]  /*8bd0*/  FADD.FTZ R173, R173, R172 ;  /* 0x000000acadad7221 */ /* 0x000fe20000010000 */
[----:B------:R-:W-:Y:S02]  /*8be0*/  MUFU.EX2 R178, R178 ;  /* 0x000000b200b27308 */ /* 0x000fe40000000800 */
[----:B------:R-:W-:Y:S01]  /*8bf0*/  FADD.FTZ R175, R175, R174 ;  /* 0x000000aeafaf7221 */ /* 0x000fe20000010000 */
[----:B------:R-:W-:-:S04]  /*8c00*/  FADD.FTZ R176, R176, R173 ;  /* 0x000000adb0b07221 */ /* 0x000fc80000010000 */
[----:B------:R-:W-:Y:S01]  /*8c10*/  FADD.FTZ R177, R177, R176 ;  /* 0x000000b0b1b17221 */ /* 0x000fe20000010000 */
[----:B------:R-:W1:Y:S01]  /*8c20*/  MUFU.EX2 R179, R179 ;  /* 0x000000b300b37308 */ /* 0x000e620000000800 */
[----:B--2---:R-:W-:Y:S02]  /*8c30*/  F2FP.BF16.F32.PACK_AB R166, R181, R206 ;  /* 0x000000ceb5a6723e */ /* 0x004fe400000010ff */
[----:B------:R-:W-:-:S04]  /*8c40*/  FADD.FTZ R206, R206, R177 ;  /* 0x000000b1cece7221 */ /* 0x000fc80000010000 */
[----:B------:R-:W-:Y:S01]  /*8c50*/  FADD.FTZ R193, R181, R206 ;  /* 0x000000ceb5c17221 */ /* 0x000fe20000010000 */
[----:B------:R-:W-:Y:S08]  /*8c60*/  MUFU.EX2 R182, R182 ;  /* 0x000000b600b67308 */ /* 0x000ff00000000800 */
[----:B------:R-:W2:Y:S01]  /*8c70*/  MUFU.EX2 R183, R183 ;  /* 0x000000b700b77308 */ /* 0x000ea20000000800 */
[----:B-1----:R-:W-:Y:S01]  /*8c80*/  F2FP.BF16.F32.PACK_AB R165, R179, R178 ;  /* 0x000000b2b3a5723e */ /* 0x002fe200000010ff */
[----:B------:R-:W-:-:S04]  /*8c90*/  FADD.FTZ R178, R178, R175 ;  /* 0x000000afb2b27221 */ /* 0x000fc80000010000 */
[----:B------:R-:W-:Y:S01]  /*8ca0*/  FADD.FTZ R179, R179, R178 ;  /* 0x000000b2b3b37221 */ /* 0x000fe20000010000 */
[----:B--2---:R-:W-:-:S03]  /*8cb0*/  F2FP.BF16.F32.PACK_AB R167, R183, R182 ;  /* 0x000000b6b7a7723e */ /* 0x004fc600000010ff */
[----:B------:R-:W-:Y:S02]  /*8cc0*/  FADD.FTZ R182, R182, R179 ;  /* 0x000000b3b6b67221 */ /* 0x000fe40000010000 */
[----:B------:R0:W-:Y:S01]  /*8cd0*/  STSM.16.M88.4 [R192], R164 ;  /* 0x000000a4c0007844 */ /* 0x0001e20000000200 */
[----:B------:R-:W-:Y:S01]  /*8ce0*/  WARPGROUP.ARRIVE ;  /* 0x00000000000079c5 */ /* 0x000fe20000000000 */
[----:B------:R-:W-:-:S05]  /*8cf0*/  FADD.FTZ R194, R183, R182 ;  /* 0x000000b6b7c27221 */ /* 0x000fca0000010000 */
[----:B------:R-:W-:Y:S01]  /*8d00*/  HGMMA.64x256x16.F32.BF16 R24, R152, gdesc[UR8].tnspB, R24, gsb0 ;  /* 0x43e0000898187df0 */ /* 0x000fe20008001818 */
[----:B------:R-:W-:Y:S01]  /*8d10*/  R2UR UR10, R208 ;  /* 0x00000000d00a72ca */ /* 0x000fe200000e0000 */
[----:B------:R-:W-:Y:S01]  /*8d20*/  UMOV UR11, 0x40000040 ;  /* 0x40000040000b7882 */ /* 0x000fe20000000000 */
[C---:B------:R-:W-:Y:S02]  /*8d30*/  VIADD R208, R215.reuse, 0x100 ;  /* 0x00000100d7d07836 */ /* 0x040fe40000000000 */
[----:B------:R-:W-:Y:S01]  /*8d40*/  VIADD R215, R215, 0x180 ;  /* 0x00000180d7d77836 */ /* 0x000fe20000000000 */
[----:B------:R-:W-:Y:S02]  /*8d50*/  WARPGROUP.DEPBAR.LE gsb0, 0x0 ;  /* 0x00008000000079c5 */ /* 0x000fe40000010000 */
[----:B------:R-:W-:-:S15]  /*8d60*/  WARPGROUP.ARRIVE ;  /* 0x00000000000079c5 */ /* 0x000fde0000000000 */
[----:B------:R-:W-:-:S05]  /*8d70*/  NOP ;  /* 0x0000000000007918 */ /* 0x000fca0000000000 */
[----:B------:R-:W-:Y:S01]  /*8d80*/  HGMMA.64x256x16.F32.BF16 R24, R156, gdesc[UR8].tnspB, R24, gsb0 ;  /* 0x43e000089c187df0 */ /* 0x000fe20008001818 */
[----:B------:R-:W-:Y:S01]  /*8d90*/  R2UR UR10, R208 ;  /* 0x00000000d00a72ca */ /* 0x000fe200000e0000 */
[----:B------:R-:W-:Y:S01]  /*8da0*/  UMOV UR11, 0x40000040 ;  /* 0x40000040000b7882 */ /* 0x000fe20000000000 */
[----:B------:R-:W-:Y:S01]  /*8db0*/  IMAD.MOV.U32 R208, RZ, RZ, R197 ;  /* 0x000000ffffd07224 */ /* 0x000fe200078e00c5 */
[----:B------:R-:W-:Y:S02]  /*8dc0*/  WARPGROUP.DEPBAR.LE gsb0, 0x0 ;  /* 0x00008000000079c5 */ /* 0x000fe40000010000 */
[----:B------:R-:W-:-:S15]  /*8dd0*/  WARPGROUP.ARRIVE ;  /* 0x00000000000079c5 */ /* 0x000fde0000000000 */
[----:B------:R-:W-:-:S07]  /*8de0*/  NOP ;  /* 0x0000000000007918 */ /* 0x000fce0000000000 */
[----:B------:R-:W-:Y:S01]  /*8df0*/  HGMMA.64x256x16.F32.BF16 R24, R160, gdesc[UR8].tnspB, R24, gsb0 ;  /* 0x43e00008a0187df0 */ /* 0x000fe20008001818 */
[----:B------:R-:W-:Y:S01]  /*8e00*/  R2UR UR10, R215 ;  /* 0x00000000d70a72ca */ /* 0x000fe200000e0000 */
[----:B------:R-:W-:Y:S01]  /*8e10*/  UMOV UR11, 0x40000040 ;  /* 0x40000040000b7882 */ /* 0x000fe20000000000 */
[----:B------:R-:W-:Y:S02]  /*8e20*/  WARPGROUP.DEPBAR.LE gsb0, 0x0 ;  /* 0x00008000000079c5 */ /* 0x000fe40000010000 */
[----:B------:R-:W-:-:S15]  /*8e30*/  WARPGROUP.ARRIVE ;  /* 0x00000000000079c5 */ /* 0x000fde0000000000 */
[----:B------:R-:W-:-:S08]  /*8e40*/  NOP ;  /* 0x0000000000007918 */ /* 0x000fd00000000000 */
        /* <DEDUP_REMOVED lines=10> */
[----:B------:R0:W-:Y:S01]  /*8ef0*/  @!P1 SYNCS.ARRIVE.TRANS64.RED.A1T0 RZ, [R196+URZ], RZ ;  /* 0x000000ffc4ff99a7 */ /* 0x0001e2000810043f */
[----:B------:R-:W-:Y:S05]  /*8f00*/  @P2 BRA `(.L_x_3213) ;  /* 0xffffffd000d42947 */ /* 0x000fea000383ffff */
[----:B0-----:R-:W-:Y:S02]  /*8f10*/  IMAD.SHL.U32 R152, R197, 0x40, RZ ;  /* 0x00000040c5987824 */ /* 0x001fe400078e00ff */
[----:B------:R-:W-:Y:S02]  /*8f20*/  IMAD.MOV.U32 R187, RZ, RZ, R180 ;  /* 0x000000ffffbb7224 */ /* 0x000fe400078e00b4 */
[----:B------:R-:W-:-:S07]  /*8f30*/  IMAD.MOV.U32 R186, RZ, RZ, R195 ;  /* 0x000000ffffba7224 */ /* 0x000fce00078e00c3 */
.L_x_3204:
[----:B------:R-:W0:Y:S01]  /*8f40*/  SHFL.BFLY PT, R2, R193, 0x2, 0x1f ;  /* 0x0c401f00c1027f89 */ /* 0x000e2200000e0000 */
[----:B------:R-:W-:Y:S08]  /*8f50*/  BAR.ARV 0x8, 0x100 ;  /* 0x0204000000007b1d */ /* 0x000ff00000002000 */
[----:B------:R-:W-:Y:S01]  /*8f60*/  BAR.SYNC.DEFER_BLOCKING 0xf, 0x100 ;  /* 0x03c4000000007b1d */ /* 0x000fe20000010000 */
[----:B------:R-:W-:Y:S01]  /*8f70*/  ISETP.NE.AND P0, PT, R0, RZ, PT ;  /* 0x000000ff0000720c */ /* 0x000fe20003f05270 */
[----:B------:R-:W-:-:S02]  /*8f80*/  IMAD.MOV.U32 R0, RZ, RZ, RZ ;  /* 0x000000ffff007224 */ /* 0x000fc400078e00ff */
[----:B------:R-:W-:Y:S02]  /*8f90*/  IMAD.IADD R3, R3, 0x1, R152 ;  /* 0x0000000103037824 */ /* 0x000fe400078e0298 */
[----:B------:R-:W1:Y:S01]  /*8fa0*/  SHFL.BFLY PT, R7, R194, 0x2, 0x1f ;  /* 0x0c401f00c2077f89 */ /* 0x000e6200000e0000 */
[----:B0-----:R-:W-:-:S07]  /*8fb0*/  FADD.FTZ R2, R2, R193 ;  /* 0x000000c102027221 */ /* 0x001fce0000010000 */
[----:B------:R-:W-:Y:S01]  /*8fc0*/  @!P0 IMAD R3, R3, 0x4, R184 ;  /* 0x0000000403038824 */ /* 0x000fe200078e02b8 */
[----:B------:R-:W0:Y:S01]  /*8fd0*/  SHFL.BFLY PT, R5, R2, 0x1, 0x1f ;  /* 0x0c201f0002057f89 */ /* 0x000e2200000e0000 */
[----:B-1----:R-:W-:-:S05]  /*8fe0*/  FADD.FTZ R7, R7, R194 ;  /* 0x000000c207077221 */ /* 0x002fca0000010000 */
[----:B------:R-:W1:Y:S01]  /*8ff0*/  SHFL.BFLY PT, R4, R7, 0x1, 0x1f ;  /* 0x0c201f0007047f89 */ /* 0x000e6200000e0000 */
[----:B0-----:R-:W-:-:S05]  /*9000*/  FADD.FTZ R5, R2, R5 ;  /* 0x0000000502057221 */ /* 0x001fca0000010000 */
[----:B------:R-:W-:-:S13]  /*9010*/  FSETP.NE.FTZ.AND P1, PT, R5, RZ, PT ;  /* 0x000000ff0500720b */ /* 0x000fda0003f35000 */
[----:B------:R-:W0:Y:S01]  /*9020*/  @P1 MUFU.LG2 R2, R5 ;  /* 0x0000000500021308 */ /* 0x000e220000000c00 */
[----:B-1----:R-:W-:Y:S01]  /*9030*/  FADD.FTZ R8, R7, R4 ;  /* 0x0000000407087221 */ /* 0x002fe20000010000 */
[----:B------:R-:W-:Y:S02]  /*9040*/  IMAD.MOV.U32 R4, RZ, RZ, RZ ;  /* 0x000000ffff047224 */ /* 0x000fe400078e00ff */
[----:B------:R-:W-:Y:S02]  /*9050*/  IMAD.U32 R7, RZ, RZ, UR6 ;  /* 0x00000006ff077e24 */ /* 0x000fe4000f8e00ff */
[----:B------:R-:W-:Y:S02]  /*9060*/  FSETP.NE.FTZ.AND P2, PT, R8, RZ, PT ;  /* 0x000000ff0800720b */ /* 0x000fe40003f55000 */
[----:B------:R1:W2:Y:S01]  /*9070*/  @P1 MUFU.RCP R4, R5 ;  /* 0x0000000500041308 */ /* 0x0002a20000001000 */
[----:B0-----:R-:W-:Y:S01]  /*9080*/  @P1 FMUL.FTZ R2, R2, 0.69314718246459960938 ;  /* 0x3f31721802021820 */ /* 0x001fe20000410000 */
[----:B-1----:R-:W-:-:S09]  /*9090*/  IMAD.MOV.U32 R5, RZ, RZ, -0x800000 ;  /* 0xff800000ff057424 */ /* 0x002fd200078e00ff */
[----:B------:R-:W0:Y:S01]  /*90a0*/  @P2 MUFU.RCP R0, R8 ;  /* 0x0000000800002308 */ /* 0x000e220000001000 */
[----:B------:R-:W-:Y:S01]  /*90b0*/  @P2 FMUL.FTZ R7, R7, 0.69314718246459960938 ;  /* 0x3f31721807072820 */ /* 0x000fe20000410000 */
[----:B--2---:R-:W-:Y:S01]  /*90c0*/  @!P0 STS [R3+0x38400], R4 ;  /* 0x0384000403008388 */ /* 0x004fe20000000800 */
[----:B------:R-:W-:-:S05]  /*90d0*/  FMUL.FTZ R24, R24, R4 ;  /* 0x0000000418187220 */ /* 0x000fca0000410000 */
[----:B------:R-:W1:Y:S01]  /*90e0*/  @P2 MUFU.LG2 R6, R8 ;  /* 0x0000000800062308 */ /* 0x000e620000000c00 */
        /* <DEDUP_REMOVED lines=8> */
[----:B0-----:R0:W-:Y:S01]  /*9170*/  @!P0 STS [R3+0x38420], R0 ;  /* 0x0384200003008388 */ /* 0x0011e20000000800 */
[-C--:B------:R-:W-:Y:S01]  /*9180*/  FMUL.FTZ R41, R41, R4.reuse ;  /* 0x0000000429297220 */ /* 0x080fe20000410000 */
[-C--:B------:R-:W-:Y:S01]  /*9190*/  FMUL.FTZ R44, R44, R4.reuse ;  /* 0x000000042c2c7220 */ /* 0x080fe20000410000 */
[-C--:B------:R-:W-:Y:S01]  /*91a0*/  FMUL.FTZ R45, R45, R4.reuse ;  /* 0x000000042d2d7220 */ /* 0x080fe20000410000 */
[-C--:B------:R-:W-:Y:S01]  /*91b0*/  FMUL.FTZ R48, R48, R4.reuse ;  /* 0x0000000430307220 */ /* 0x080fe20000410000 */
[-C--:B------:R-:W-:Y:S01]  /*91c0*/  FMUL.FTZ R49, R49, R4.reuse ;  /* 0x0000000431317220 */ /* 0x080fe20000410000 */
[-C--:B------:R-:W-:Y:S01]  /*91d0*/  FMUL.FTZ R52, R52, R4.reuse ;  /* 0x0000000434347220 */ /* 0x080fe20000410000 */
[-C--:B------:R-:W-:Y:S01]  /*91e0*/  FMUL.FTZ R53, R53, R4.reuse ;  /* 0x0000000435357220 */ /* 0x080fe20000410000 */
[----:B-1----:R-:W-:Y:S01]  /*91f0*/  @P2 FMUL.FTZ R6, R6, 0.69314718246459960938 ;  /* 0x3f31721806062820 */ /* 0x002fe20000410000 */
[----:B------:R-:W-:Y:S01]  /*9200*/  FMUL.FTZ R56, R56, R4 ;  /* 0x0000000438387220 */ /* 0x000fe20000410000 */
[----:B0-----:R-:W-:-:S02]  /*9210*/  IMAD.U32 R3, RZ, RZ, UR6 ;  /* 0x00000006ff037e24 */ /* 0x001fc4000f8e00ff */
[-C--:B------:R-:W-:Y:S01]  /*9220*/  FMUL.FTZ R57, R57, R4.reuse ;  /* 0x0000000439397220 */ /* 0x080fe20000410000 */
[-C--:B------:R-:W-:Y:S01]  /*9230*/  FMUL.FTZ R60, R60, R4.reuse ;  /* 0x000000043c3c7220 */ /* 0x080fe20000410000 */
[-C--:B------:R-:W-:Y:S01]  /*9240*/  FMUL.FTZ R61, R61, R4.reuse ;  /* 0x000000043d3d7220 */ /* 0x080fe20000410000 */
[----:B------:R-:W-:Y:S01]  /*9250*/  @P1 FMUL.FTZ R3, R3, 0.69314718246459960938 ;  /* 0x3f31721803031820 */ /* 0x000fe20000410000 */
        /* <DEDUP_REMOVED lines=44> */
[----:B------:R-:W-:Y:S01]  /*9520*/  IMAD.MOV.U32 R4, RZ, RZ, -0x800000 ;  /* 0xff800000ff047424 */ /* 0x000fe200078e00ff */
        /* <DEDUP_REMOVED lines=68> */
.L_x_3189:
[----:B------:R-:W-:Y:S05]  /*9970*/  @P0 BRA `(.L_x_3214) ;  /* 0x0000002400180947 */ /* 0x000fea0003800000 */
[----:B------:R-:W2:Y:S01]  /*9980*/  LDL R156, [R1] ;  /* 0x00000000019c7983 */ /* 0x000ea20000100800 */
[----:B------:R-:W1:Y:S01]  /*9990*/  S2UR UR5, SR_CgaCtaId ;  /* 0x00000000000579c3 */ /* 0x000e620000008800 */
[----:B------:R-:W-:Y:S01]  /*99a0*/  UMOV UR4, 0x400 ;  /* 0x0000040000047882 */ /* 0x000fe20000000000 */
[----:B------:R-:W3:Y:S06]  /*99b0*/  S2R R0, SR_TID.X ;  /* 0x0000000000007919 */ /* 0x000eec0000002100 */
[----:B------:R-:W4:Y:S08]  /*99c0*/  S2UR UR6, SR_CTAID.Y ;  /* 0x00000000000679c3 */ /* 0x000f300000002600 */
[----:B------:R-:W4:Y:S08]  /*99d0*/  LDC R3, c[0x0][0xd50] ;  /* 0x00035400ff037b82 */ /* 0x000f300000000800 */
[----:B------:R-:W5:Y:S01]  /*99e0*/  LDC R6, c[0x0][0xce8] ;  /* 0x00033a00ff067b82 */ /* 0x000f620000000800 */
[----:B-1----:R-:W-:-:S04]  /*99f0*/  ULEA UR4, UR5, UR4, 0x18 ;  /* 0x0000000405047291 */ /* 0x002fc8000f8ec03f */
[----:B------:R-:W-:-:S04]  /*9a00*/  UIADD3 UR4, UR4, 0x38820, URZ ;  /* 0x0003882004047890 */ /* 0x000fc8000fffe03f */
[----:B------:R-:W-:Y:S01]  /*9a10*/  UPRMT UR4, URZ, 0x654, UR4 ;  /* 0x000006543f047896 */ /* 0x000fe20008000004 */
[----:B------:R-:W-:Y:S01]  /*9a20*/  BAR.SYNC.DEFER_BLOCKING 0x1, 0x100 ;  /* 0x0044000000007b1d */ /* 0x000fe20000010000 */
[----:B---3--:R-:W-:-:S05]  /*9a30*/  VIADD R22, R0, 0xffffff80 ;  /* 0xffffff8000167836 */ /* 0x008fca0000000000 */
[----:B------:R-:W-:-:S04]  /*9a40*/  SHF.R.S32.HI R19, RZ, 0x1f, R22 ;  /* 0x0000001fff137819 */ /* 0x000fc80000011416 */
[----:B------:R-:W-:-:S04]  /*9a50*/  LEA.HI R9, R19, R22, RZ, 0x7 ;  /* 0x0000001613097211 */ /* 0x000fc800078f38ff */
[----:B------:R-:W-:Y:S02]  /*9a60*/  SHF.R.S32.HI R0, RZ, 0x7, R9 ;  /* 0x00000007ff007819 */ /* 0x000fe40000011409 */
[----:B------:R-:W-:Y:S02]  /*9a70*/  LOP3.LUT R7, R9, 0xffffff80, RZ, 0xc0, !PT ;  /* 0xffffff8009077812 */ /* 0x000fe400078ec0ff */
[----:B-----5:R-:W-:Y:S01]  /*9a80*/  ISETP.NE.AND P1, PT, R6, 0x1, PT ;  /* 0x000000010600780c */ /* 0x020fe20003f25270 */
[----:B------:R-:W1:Y:S02]  /*9a90*/  SHFL.IDX PT, R10, R0, RZ, 0x1f ;  /* 0x00001fff000a7589 */ /* 0x000e6400000e0000 */
[----:B0-----:R-:W-:Y:S01]  /*9aa0*/  IMAD.IADD R8, R22, 0x1, -R7 ;  /* 0x0000000116087824 */ /* 0x001fe200078e0a07 */
[----:B------:R-:W-:Y:S04]  /*9ab0*/  SYNCS.ARRIVE.TRANS64.RED.A1T0 RZ, [UR4], RZ ;  /* 0x000000ffffff79a7 */ /* 0x000fe80008100404 */
[----:B------:R-:W-:-:S04]  /*9ac0*/  SHF.R.S32.HI R155, RZ, 0x1f, R8 ;  /* 0x0000001fff9b7819 */ /* 0x000fc80000011408 */
[----:B------:R-:W-:-:S04]  /*9ad0*/  LEA.HI R7, R155, R8, RZ, 0x2 ;  /* 0x000000089b077211 */ /* 0x000fc800078f10ff */
[----:B------:R-:W-:Y:S02]  /*9ae0*/  SHF.R.S32.HI R154, RZ, 0x2, R7 ;  /* 0x00000002ff9a7819 */ /* 0x000fe40000011407 */
[----:B-1----:R-:W-:Y:S02]  /*9af0*/  ISETP.NE.AND P0, PT, R10, RZ, PT ;  /* 0x000000ff0a00720c */ /* 0x002fe40003f05270 */
[----:B--2---:R-:W-:-:S13]  /*9b00*/  R2UR UR7, R156 ;  /* 0x000000009c0772ca */ /* 0x004fda00000e0000 */
[----:B------:R-:W-:-:S04]  /*9b10*/  IMAD R2, RZ, RZ, -UR7 ;  /* 0x80000007ff027e24 */ /* 0x000fc8000f8e02ff */
[----:B----4-:R-:W-:Y:S01]  /*9b20*/  IMAD R2, R3, R2, UR6 ;  /* 0x0000000603027e24 */ /* 0x010fe2000f8e0202 */
[----:B------:R-:W-:-:S04]  /*9b30*/  USHF.R.S32.HI UR6, URZ, 0x1f, UR7 ;  /* 0x0000001f3f067899 */ /* 0x000fc80008011407 */
[----:B------:R-:W-:Y:S01]  /*9b40*/  SHF.R.S32.HI R3, RZ, 0x1f, R2 ;  /* 0x0000001fff037819 */ /* 0x000fe20000011402 */
[----:B------:R-:W-:Y:S07]  /*9b50*/  @P0 BRA `(.L_x_3215) ;  /* 0x00000004004c0947 */ /* 0x000fee0003800000 */
[----:B------:R-:W0:Y:S01]  /*9b60*/  LDC R18, c[0x0][0xce8] ;  /* 0x00033a00ff127b82 */ /* 0x000e220000000800 */
[----:B------:R-:W-:Y:S01]  /*9b70*/  LOP3.LUT R9, R9, 0xffffff80, RZ, 0xc0, !PT ;  /* 0xffffff8009097812 */ /* 0x000fe200078ec0ff */
[----:B------:R-:W1:Y:S01]  /*9b80*/  S2R R14, SR_CTAID.X ;  /* 0x00000000000e7919 */ /* 0x000e620000002500 */
[----:B------:R-:W-:Y:S01]  /*9b90*/  R2UR UR10, R156 ;  /* 0x000000009c0a72ca */ /* 0x000fe200000e0000 */
[----:B------:R-:W-:Y:S02]  /*9ba0*/  ULDC.64 UR4, c[0x0][0xcd0] ;  /* 0x0003340000047ab9 */ /* 0x000fe40000000a00 */
[----:B------:R-:W-:Y:S01]  /*9bb0*/  IMAD.IADD R23, R22, 0x1, -R9 ;  /* 0x0000000116177824 */ /* 0x000fe200078e0a09 */
[----:B------:R-:W-:Y:S01]  /*9bc0*/  LEA.HI R9, R19, R22, RZ, 0x2 ;  /* 0x0000001613097211 */ /* 0x000fe200078f10ff */
[----:B------:R-:W2:Y:S03]  /*9bd0*/  S2UR UR7, SR_CTAID.Z ;  /* 0x00000000000779c3 */ /* 0x000ea60000002700 */
[----:B------:R-:W-:-:S02]  /*9be0*/  SHF.R.S32.HI R12, RZ, 0x1f, R23 ;  /* 0x0000001fff0c7819 */ /* 0x000fc40000011417 */
[----:B------:R-:W-:Y:S02]  /*9bf0*/  LOP3.LUT R9, R9, 0xfffffffc, RZ, 0xc0, !PT ;  /* 0xfffffffc09097812 */ /* 0x000fe400078ec0ff */
[CC--:B------:R-:W-:Y:S01]  /*9c00*/  LEA.HI R152, R12.reuse, R23.reuse, RZ, 0x2 ;  /* 0x000000170c987211 */ /* 0x0c0fe200078f10ff */
[----:B------:R-:W3:Y:S01]  /*9c10*/  LDC.64 R20, c[0x0][0xcd8] ;  /* 0x00033600ff147b82 */ /* 0x000ee20000000a00 */
[----:B------:R-:W-:Y:S01]  /*9c20*/  LEA.HI R12, R12, R23, RZ, 0x5 ;  /* 0x000000170c0c7211 */ /* 0x000fe200078f28ff */
[----:B------:R-:W-:Y:S01]  /*9c30*/  IMAD.IADD R9, R22, 0x1, -R9 ;  /* 0x0000000116097824 */ /* 0x000fe200078e0a09 */
[--C-:B------:R-:W-:Y:S01]  /*9c40*/  SHF.R.S32.HI R10, RZ, 0x2, R152.reuse ;  /* 0x00000002ff0a7819 */ /* 0x100fe20000011498 */
[----:B------:R-:W-:Y:S01]  /*9c50*/  UIMAD.WIDE.U32 UR8, UR10, UR4, URZ ;  /* 0x000000040a0872a5 */ /* 0x000fe2000f8e003f */
[----:B------:R-:W-:Y:S01]  /*9c60*/  SHF.R.S32.HI R11, RZ, 0x1f, R152 ;  /* 0x0000001fff0b7819 */ /* 0x000fe20000011498 */
[----:B------:R-:W-:Y:S01]  /*9c70*/  UIMAD UR4, UR6, UR4, URZ ;  /* 0x00000004060472a4 */ /* 0x000fe2000f8e023f */
[----:B------:R-:W-:-:S02]  /*9c80*/  SHF.R.S32.HI R12, RZ, 0x5, R12 ;  /* 0x00000005ff0c7819 */ /* 0x000fc4000001140c */
[----:B0-----:R-:W-:Y:S01]  /*9c90*/  ISETP.NE.AND P0, PT, R18, 0x1, PT ;  /* 0x000000011200780c */ /* 0x001fe20003f05270 */
[----:B------:R-:W-:Y:S01]  /*9ca0*/  UIMAD UR4, UR10, UR5, UR4 ;  /* 0x000000050a0472a4 */ /* 0x000fe2000f8e0204 */
[----:B------:R-:W-:Y:S02]  /*9cb0*/  LEA.HI R11, R11, R10, RZ, 0x3 ;  /* 0x0000000a0b0b7211 */ /* 0x000fe400078f18ff */
[----:B------:R-:W-:Y:S01]  /*9cc0*/  LOP3.LUT R152, R152, 0x7ffffffc, RZ, 0xc0, !PT ;  /* 0x7ffffffc98987812 */ /* 0x000fe200078ec0ff */
[----:B------:R-:W-:Y:S01]  /*9cd0*/  UIADD3 UR4, UR9, UR4, URZ ;  /* 0x0000000409047290 */ /* 0x000fe2000fffe03f */
[----:B------:R-:W-:Y:S01]  /*9ce0*/  LOP3.LUT R11, R11, 0xfffffff8, RZ, 0xc0, !PT ;  /* 0xfffffff80b0b7812 */ /* 0x000fe200078ec0ff */
[----:B--2---:R-:W-:Y:S02]  /*9cf0*/  USHF.R.S32.HI UR5, URZ, 0x1f, UR7 ;  /* 0x0000001f3f057899 */ /* 0x004fe40008011407 */
[----:B------:R-:W-:Y:S01]  /*9d00*/  IMAD.IADD R152, R23, 0x1, -R152 ;  /* 0x0000000117987824 */ /* 0x000fe200078e0a98 */
[----:B------:R-:W-:Y:S01]  /*9d10*/  ULDC.64 UR10, c[0x0][0x208] ;  /* 0x00008200000a7ab9 */ /* 0x000fe20000000a00 */
[----:B------:R-:W-:Y:S01]  /*9d20*/  IMAD.IADD R11, R10, 0x1, -R11 ;  /* 0x000000010a0b7824 */ /* 0x000fe200078e0a0b */
[----:B------:R-:W-:Y:S01]  /*9d30*/  LEA.HI R10, R9, R9, RZ, 0x1 ;  /* 0x00000009090a7211 */ /* 0x000fe200078f08ff */
[----:B------:R-:W0:Y:S01]  /*9d40*/  @P0 LDC R16, c[0x0][0xcec] ;  /* 0x00033b00ff100b82 */ /* 0x000e220000000800 */
[----:B------:R-:W-:-:S02]  /*9d50*/  IMAD.SHL.U32 R152, R152, 0x2, RZ ;  /* 0x0000000298987824 */ /* 0x000fc400078e00ff */
[----:B------:R-:W-:Y:S01]  /*9d60*/  LOP3.LUT R10, R10, 0x1ffffffe, RZ, 0xc0, !PT ;  /* 0x1ffffffe0a0a7812 */ /* 0x000fe200078ec0ff */
[----:B------:R-:W-:Y:S02]  /*9d70*/  IMAD R153, R12, 0x10, R11 ;  /* 0x000000100c997824 */ /* 0x000fe400078e020b */
[----:B---3--:R-:W-:Y:S02]  /*9d80*/  IMAD R12, R20, UR5, RZ ;  /* 0x00000005140c7c24 */ /* 0x008fe4000f8e02ff */
[----:B------:R-:W2:Y:S01]  /*9d90*/  @P0 LDC R17, c[0x0][0xcf0] ;  /* 0x00033c00ff110b82 */ /* 0x000ea20000000800 */
[----:B------:R-:W-:Y:S02]  /*9da0*/  IMAD.IADD R9, R9, 0x1, -R10 ;  /* 0x0000000109097824 */ /* 0x000fe400078e0a0a */
[----:B------:R-:W-:Y:S02]  /*9db0*/  IMAD R15, R21, UR7, R12 ;  /* 0x00000007150f7c24 */ /* 0x000fe4000f8e020c */
[----:B------:R-:W-:-:S02]  /*9dc0*/  IMAD R9, R9, 0x8, R153 ;  /* 0x0000000809097824 */ /* 0x000fc400078e0299 */
[----:B------:R-:W-:Y:S02]  /*9dd0*/  IMAD.U32 R11, RZ, RZ, UR9 ;  /* 0x00000009ff0b7e24 */ /* 0x000fe4000f8e00ff */
[----:B-1----:R-:W-:Y:S02]  /*9de0*/  IMAD R9, R14, 0x40, R9 ;  /* 0x000000400e097824 */ /* 0x002fe400078e0209 */
[----:B------:R-:W-:Y:S02]  /*9df0*/  IMAD.U32 R10, RZ, RZ, UR8 ;  /* 0x00000008ff0a7e24 */ /* 0x000fe4000f8e00ff */
[----:B------:R-:W-:Y:S01]  /*9e00*/  IMAD.U32 R11, RZ, RZ, UR4 ;  /* 0x00000004ff0b7e24 */ /* 0x000fe2000f8e00ff */
[----:B------:R-:W-:Y:S01]  /*9e10*/  ULDC.64 UR4, c[0x0][0xce0] ;  /* 0x0003380000047ab9 */ /* 0x000fe20000000a00 */
[----:B------:R-:W-:Y:S02]  /*9e20*/  IMAD.MOV.U32 R13, RZ, RZ, R9 ;  /* 0x000000ffff0d7224 */ /* 0x000fe400078e0009 */
[----:B0-----:R-:W-:-:S04]  /*9e30*/  @P0 IMAD.HI.U32 R12, R9, R16, RZ ;  /* 0x00000010090c0227 */ /* 0x001fc800078e00ff */
[----:B------:R-:W-:Y:S01]  /*9e40*/  IMAD.WIDE.U32 R10, R20, UR7, R10 ;  /* 0x00000007140a7c25 */ /* 0x000fe2000f8e000a */
[----:B--2---:R-:W-:-:S03]  /*9e50*/  @P0 SHF.R.U32.HI R13, RZ, R17, R12 ;  /* 0x00000011ff0d0219 */ /* 0x004fc6000001160c */
[----:B------:R-:W-:Y:S02]  /*9e60*/  IMAD.IADD R11, R11, 0x1, R15 ;  /* 0x000000010b0b7824 */ /* 0x000fe400078e020f */
[----:B------:R-:W-:Y:S02]  /*9e70*/  IMAD R15, R3, UR4, RZ ;  /* 0x00000004030f7c24 */ /* 0x000fe4000f8e02ff */
[----:B------:R-:W-:Y:S02]  /*9e80*/  IMAD.MOV R12, RZ, RZ, -R13 ;  /* 0x000000ffff0c7224 */ /* 0x000fe400078e0a0d */
[----:B------:R-:W-:-:S04]  /*9e90*/  IMAD.WIDE.U32 R10, R2, UR4, R10 ;  /* 0x00000004020a7c25 */ /* 0x000fc8000f8e000a */
[----:B------:R-:W-:Y:S01]  /*9ea0*/  IMAD R9, R18, R12, R9 ;  /* 0x0000000c12097224 */ /* 0x000fe200078e0209 */
[----:B------:R-:W-:Y:S01]  /*9eb0*/  IADD3 R10, P0, R13, R10, RZ ;  /* 0x0000000a0d0a7210 */ /* 0x000fe20007f1e0ff */
        /* <DEDUP_REMOVED lines=8> */
[----:B------:R-:W-:Y:S01]  /*9f40*/  LEA.HI R12, R0, R0, RZ, 0x1 ;  /* 0x00000000000c7211 */ /* 0x000fe200078f08ff */
[----:B------:R-:W-:Y:S02]  /*9f50*/  ULDC.64 UR4, c[0x0][0xca8] ;  /* 0x00032a0000047ab9 */ /* 0x000fe40000000a00 */
[----:B------:R-:W-:Y:S01]  /*9f60*/  IMAD.IADD R9, R11, 0x1, R9 ;  /* 0x000000010b097824 */ /* 0x000fe200078e0209 */
[----:B------:R-:W-:Y:S01]  /*9f70*/  LEA R16, P0, R10, UR4, 0x2 ;  /* 0x000000040a107c11 */ /* 0x000fe2000f8010ff */
[----:B------:R-:W-:Y:S01]  /*9f80*/  ULDC UR4, c[0x0][0xb88] ;  /* 0x0002e20000047ab9 */ /* 0x000fe20000000800 */
[----:B------:R-:W-:Y:S02]  /*9f90*/  LOP3.LUT R11, R12, 0xfffffe, RZ, 0xc0, !PT ;  /* 0x00fffffe0c0b7812 */ /* 0x000fe400078ec0ff */
[----:B------:R-:W-:Y:S01]  /*9fa0*/  LEA.HI.X R17, R10, UR5, R9, 0x2, P0 ;  /* 0x000000050a117c11 */ /* 0x000fe200080f1409 */
[----:B------:R-:W-:Y:S01]  /*9fb0*/  SHFL.IDX PT, R12, R16, 0x1, 0x1c1f ;  /* 0x003c1f00100c7f89 */ /* 0x000fe200000e0000 */
[----:B------:R-:W-:-:S02]  /*9fc0*/  IMAD R9, R14, 0x40, R153 ;  /* 0x000000400e097824 */ /* 0x000fc400078e0299 */
[----:B------:R-:W-:Y:S01]  /*9fd0*/  IMAD.IADD R15, R0, 0x1, -R11 ;  /* 0x00000001000f7824 */ /* 0x000fe200078e0a0b */
[----:B------:R-:W-:Y:S01]  /*9fe0*/  SHFL.IDX PT, R10, R16, RZ, 0x1c1f ;  /* 0x001c1fff100a7589 */ /* 0x000fe200000e0000 */
[----:B------:R-:W-:Y:S02]  /*9ff0*/  IMAD R14, R18, UR4, RZ ;  /* 0x00000004120e7c24 */ /* 0x000fe4000f8e02ff */
[----:B------:R-:W-:Y:S01]  /*a000*/  IMAD.U32 R15, R15, -0x100, RZ ;  /* 0xffffff000f0f7824 */ /* 0x000fe200078e00ff */
[----:B------:R-:W0:Y:S04]  /*a010*/  SHFL.IDX PT, R11, R17, RZ, 0x1c1f ;  /* 0x001c1fff110b7589 */ /* 0x000e2800000e0000 */
[----:B------:R-:W1:Y:S01]  /*a020*/  SHFL.IDX PT, R13, R17, 0x1, 0x1c1f ;  /* 0x003c1f00110d7f89 */ /* 0x000e6200000e0000 */
[----:B------:R-:W-:Y:S01]  /*a030*/  ISETP.NE.AND P0, PT, R152, R15, PT ;  /* 0x0000000f9800720c */ /* 0x000fe20003f05270 */
[----:B------:R-:W-:-:S03]  /*a040*/  VIADD R15, R9, 0x8 ;  /* 0x00000008090f7836 */ /* 0x000fc60000000000 */
[-C--:B------:R-:W-:Y:S02]  /*a050*/  ISETP.GE.OR P2, PT, R9, R14.reuse, P0 ;  /* 0x0000000e0900720c */ /* 0x080fe40000746670 */
[----:B------:R-:W-:-:S11]  /*a060*/  ISETP.GE.OR P0, PT, R15, R14, P0 ;  /* 0x0000000e0f00720c */ /* 0x000fd60000706670 */
[----:B0-----:R0:W-:Y:S04]  /*a070*/  @!P2 ST.E desc[UR10][R10.64], R5 ;  /* 0x000000050a00a985 */ /* 0x0011e8000c10190a */
[----:B-1----:R0:W-:Y:S02]  /*a080*/  @!P0 ST.E desc[UR10][R12.64], R4 ;  /* 0x000000040c008985 */ /* 0x0021e4000c10190a */
.L_x_3215:
[----:B------:R-:W1:Y:S01]  /*a090*/  S2R R14, SR_CTAID.X ;  /* 0x00000000000e7919 */ /* 0x000e620000002500 */
[----:B------:R-:W-:Y:S01]  /*a0a0*/  LEA.HI R19, R19, R22, RZ, 0x2 ;  /* 0x0000001613137211 */ /* 0x000fe200078f10ff */
[----:B------:R-:W2:Y:S01]  /*a0b0*/  S2UR UR7, SR_CTAID.Z ;  /* 0x00000000000779c3 */ /* 0x000ea20000002700 */
[----:B0-----:R-:W-:Y:S01]  /*a0c0*/  SHF.R.S32.HI R5, RZ, 0x1f, R7 ;  /* 0x0000001fff057819 */ /* 0x001fe20000011407 */
[----:B------:R-:W-:Y:S01]  /*a0d0*/  ULDC.64 UR8, c[0x0][0xc38] ;  /* 0x00030e0000087ab9 */ /* 0x000fe20000000a00 */
[----:B------:R-:W-:Y:S01]  /*a0e0*/  LOP3.LUT R19, R19, 0xfffffffc, RZ, 0xc0, !PT ;  /* 0xfffffffc13137812 */ /* 0x000fe200078ec0ff */
[----:B------:R-:W-:Y:S01]  /*a0f0*/  UIMAD UR6, UR6, UR8, URZ ;  /* 0x00000008060672a4 */ /* 0x000fe2000f8e023f */
[----:B------:R-:W-:Y:S01]  /*a100*/  LEA.HI R5, R5, R154, RZ, 0x3 ;  /* 0x0000009a05057211 */ /* 0x000fe200078f18ff */
[----:B------:R-:W-:Y:S01]  /*a110*/  BSSY B0, `(.L_x_3216) ;  /* 0x0000103000007945 */ /* 0x000fe20003800000 */
[----:B------:R-:W-:Y:S01]  /*a120*/  R2UR UR10, R156 ;  /* 0x000000009c0a72ca */ /* 0x000fe200000e0000 */
[----:B------:R-:W-:Y:S01]  /*a130*/  IMAD.IADD R19, R22, 0x1, -R19 ;  /* 0x0000000116137824 */ /* 0x000fe200078e0a13 */
[----:B------:R-:W0:Y:S01]  /*a140*/  LDC.64 R12, c[0x0][0xc40] ;  /* 0x00031000ff0c7b82 */ /* 0x000e220000000a00 */
[----:B------:R-:W-:-:S02]  /*a150*/  LOP3.LUT R5, R5, 0xfffffff8, RZ, 0xc0, !PT ;  /* 0xfffffff805057812 */ /* 0x000fc400078ec0ff */
[----:B------:R-:W-:Y:S02]  /*a160*/  LEA.HI R155, R155, R8, RZ, 0x5 ;  /* 0x000000089b9b7211 */ /* 0x000fe400078f28ff */
[----:B------:R-:W-:Y:S01]  /*a170*/  LEA.HI R4, R19, R19, RZ, 0x1 ;  /* 0x0000001313047211 */ /* 0x000fe200078f08ff */
[----:B------:R-:W-:Y:S01]  /*a180*/  IMAD.IADD R154, R154, 0x1, -R5 ;  /* 0x000000019a9a7824 */ /* 0x000fe200078e0a05 */
[----:B------:R-:W-:Y:S01]  /*a190*/  SHF.R.S32.HI R155, RZ, 0x5, R155 ;  /* 0x00000005ff9b7819 */ /* 0x000fe2000001149b */
[----:B------:R-:W3:Y:S01]  /*a1a0*/  @P1 LDC R16, c[0x0][0xcec] ;  /* 0x00033b00ff101b82 */ /* 0x000ee20000000800 */
[----:B------:R-:W-:Y:S02]  /*a1b0*/  LOP3.LUT R4, R4, 0x1ffffffe, RZ, 0xc0, !PT ;  /* 0x1ffffffe04047812 */ /* 0x000fe400078ec0ff */
[----:B------:R-:W-:Y:S01]  /*a1c0*/  UIMAD.WIDE.U32 UR4, UR10, UR8, URZ ;  /* 0x000000080a0472a5 */ /* 0x000fe2000f8e003f */
[----:B------:R-:W-:Y:S01]  /*a1d0*/  IMAD R155, R155, 0x10, R154 ;  /* 0x000000109b9b7824 */ /* 0x000fe200078e029a */
[----:B------:R-:W-:Y:S01]  /*a1e0*/  UIMAD UR6, UR10, UR9, UR6 ;  /* 0x000000090a0672a4 */ /* 0x000fe2000f8e0206 */
[----:B------:R-:W-:Y:S01]  /*a1f0*/  IMAD.IADD R4, R19, 0x1, -R4 ;  /* 0x0000000113047824 */ /* 0x000fe200078e0a04 */
[----:B--2---:R-:W-:Y:S01]  /*a200*/  USHF.R.S32.HI UR8, URZ, 0x1f, UR7 ;  /* 0x0000001f3f087899 */ /* 0x004fe20008011407 */
[----:B------:R-:W2:Y:S01]  /*a210*/  @P1 LDC R17, c[0x0][0xcf0] ;  /* 0x00033c00ff111b82 */ /* 0x000ea20000000800 */
[----:B------:R-:W-:Y:S01]  /*a220*/  UIADD3 UR6, UR5, UR6, URZ ;  /* 0x0000000605067290 */ /* 0x000fe2000fffe03f */
[----:B------:R-:W-:-:S02]  /*a230*/  IMAD R9, R4, 0x8, R155 ;  /* 0x0000000804097824 */ /* 0x000fc400078e029b */
[----:B------:R-:W-:Y:S02]  /*a240*/  IMAD.U32 R5, RZ, RZ, UR5 ;  /* 0x00000005ff057e24 */ /* 0x000fe4000f8e00ff */
[----:B-1----:R-:W-:Y:S02]  /*a250*/  IMAD R15, R14, 0x40, R9 ;  /* 0x000000400e0f7824 */ /* 0x002fe400078e0209 */
[----:B------:R-:W-:Y:S01]  /*a260*/  IMAD.U32 R4, RZ, RZ, UR4 ;  /* 0x00000004ff047e24 */ /* 0x000fe2000f8e00ff */
[----:B------:R-:W-:Y:S01]  /*a270*/  ULDC.64 UR4, c[0x0][0xc48] ;  /* 0x0003120000047ab9 */ /* 0x000fe20000000a00 */
[----:B------:R-:W-:Y:S02]  /*a280*/  IMAD.U32 R5, RZ, RZ, UR6 ;  /* 0x00000006ff057e24 */ /* 0x000fe4000f8e00ff */
[----:B0-----:R-:W-:Y:S02]  /*a290*/  IMAD R10, R12, UR8, RZ ;  /* 0x000000080c0a7c24 */ /* 0x001fe4000f8e02ff */
[----:B------:R-:W-:-:S02]  /*a2a0*/  IMAD.MOV.U32 R9, RZ, RZ, R15 ;  /* 0x000000ffff097224 */ /* 0x000fc400078e000f */
[----:B---3--:R-:W-:-:S04]  /*a2b0*/  @P1 IMAD.HI.U32 R16, R15, R16, RZ ;  /* 0x000000100f101227 */ /* 0x008fc800078e00ff */
[----:B------:R-:W-:Y:S02]  /*a2c0*/  IMAD R11, R13, UR7, R10 ;  /* 0x000000070d0b7c24 */ /* 0x000fe4000f8e020a */
[----:B------:R-:W-:Y:S01]  /*a2d0*/  IMAD.WIDE.U32 R4, R12, UR7, R4 ;  /* 0x000000070c047c25 */ /* 0x000fe2000f8e0004 */
[----:B--2---:R-:W-:-:S03]  /*a2e0*/  @P1 SHF.R.U32.HI R9, RZ, R17, R16 ;  /* 0x00000011ff091219 */ /* 0x004fc60000011610 */
[----:B------:R-:W-:Y:S02]  /*a2f0*/  IMAD R3, R3, UR4, RZ ;  /* 0x0000000403037c24 */ /* 0x000fe4000f8e02ff */
[----:B------:R-:W-:Y:S01]  /*a300*/  IMAD.IADD R5, R5, 0x1, R11 ;  /* 0x0000000105057824 */ /* 0x000fe200078e020b */
[--C-:B------:R-:W-:Y:S01]  /*a310*/  SHF.R.S32.HI R10, RZ, 0x1f, R9.reuse ;  /* 0x0000001fff0a7819 */ /* 0x100fe20000011409 */
[----:B------:R-:W-:Y:S02]  /*a320*/  IMAD.MOV R13, RZ, RZ, -R9 ;  /* 0x000000ffff0d7224 */ /* 0x000fe400078e0a09 */
[C---:B------:R-:W-:Y:S02]  /*a330*/  IMAD R11, R2.reuse, UR5, R3 ;  /* 0x00000005020b7c24 */ /* 0x040fe4000f8e0203 */
[----:B------:R-:W-:Y:S01]  /*a340*/  IMAD.WIDE.U32 R2, R2, UR4, R4 ;  /* 0x0000000402027c25 */ /* 0x000fe2000f8e0004 */
[----:B------:R-:W-:-:S03]  /*a350*/  ULDC.64 UR4, c[0x0][0xc30] ;  /* 0x00030c0000047ab9 */ /* 0x000fc60000000a00 */
[----:B------:R-:W-:Y:S02]  /*a360*/  IMAD R5, R6, R13, R15 ;  /* 0x0000000d06057224 */ /* 0x000fe400078e020f */
[----:B------:R-:W-:Y:S02]  /*a370*/  IMAD R10, R10, UR4, RZ ;  /* 0x000000040a0a7c24 */ /* 0x000fe4000f8e02ff */
[----:B------:R-:W-:Y:S01]  /*a380*/  IMAD.IADD R3, R3, 0x1, R11 ;  /* 0x0000000103037824 */ /* 0x000fe200078e020b */
[----:B------:R-:W-:Y:S01]  /*a390*/  SHF.R.S32.HI R4, RZ, 0x1f, R5 ;  /* 0x0000001fff047819 */ /* 0x000fe20000011405 */
[C---:B------:R-:W-:Y:S02]  /*a3a0*/  IMAD R11, R9.reuse, UR5, R10 ;  /* 0x00000005090b7c24 */ /* 0x040fe4000f8e020a */
[----:B------:R-:W-:Y:S01]  /*a3b0*/  IMAD.WIDE.U32 R2, R9, UR4, R2 ;  /* 0x0000000409027c25 */ /* 0x000fe2000f8e0002 */
[----:B------:R-:W-:-:S03]  /*a3c0*/  ULDC.64 UR4, c[0x0][0xc28] ;  /* 0x00030a0000047ab9 */ /* 0x000fc60000000a00 */
[----:B------:R-:W-:Y:S02]  /*a3d0*/  IMAD R4, R4, UR4, RZ ;  /* 0x0000000404047c24 */ /* 0x000fe4000f8e02ff */
[----:B------:R-:W-:Y:S02]  /*a3e0*/  IMAD.IADD R3, R3, 0x1, R11 ;  /* 0x0000000103037824 */ /* 0x000fe400078e020b */
[C---:B------:R-:W-:Y:S02]  /*a3f0*/  IMAD R9, R5.reuse, UR5, R4 ;  /* 0x0000000505097c24 */ /* 0x040fe4000f8e0204 */
[----:B------:R-:W-:Y:S01]  /*a400*/  IMAD.WIDE.U32 R2, R5, UR4, R2 ;  /* 0x0000000405027c25 */ /* 0x000fe2000f8e0002 */
[----:B------:R-:W-:-:S03]  /*a410*/  ULDC.64 UR4, c[0x0][0xc00] ;  /* 0x0003000000047ab9 */ /* 0x000fc60000000a00 */
[----:B------:R-:W-:Y:S01]  /*a420*/  IMAD.IADD R5, R3, 0x1, R9 ;  /* 0x0000000103057824 */ /* 0x000fe200078e0209 */
[----:B------:R-:W-:Y:S02]  /*a430*/  LEA.HI R9, R0, R0, RZ, 0x1 ;  /* 0x0000000000097211 */ /* 0x000fe400078f08ff */
[----:B------:R-:W-:Y:S01]  /*a440*/  LEA R4, P0, R2, UR4, 0x2 ;  /* 0x0000000402047c11 */ /* 0x000fe2000f8010ff */
[----:B------:R-:W-:Y:S01]  /*a450*/  ULDC UR4, c[0x0][0xb88] ;  /* 0x0002e20000047ab9 */ /* 0x000fe20000000800 */
[----:B------:R-:W-:Y:S01]  /*a460*/  LOP3.LUT R11, R9, 0xfffffe, RZ, 0xc0, !PT ;  /* 0x00fffffe090b7812 */ /* 0x000fe200078ec0ff */
[----:B------:R-:W-:Y:S01]  /*a470*/  IMAD R6, R6, UR4, RZ ;  /* 0x0000000406067c24 */ /* 0x000fe2000f8e02ff */
[----:B------:R-:W-:Y:S01]  /*a480*/  LOP3.LUT R9, R7, 0x7ffffffc, RZ, 0xc0, !PT ;  /* 0x7ffffffc07097812 */ /* 0x000fe200078ec0ff */
[----:B------:R-:W-:Y:S01]  /*a490*/  IMAD R7, R14, 0x40, R155 ;  /* 0x000000400e077824 */ /* 0x000fe200078e029b */
[----:B------:R-:W-:Y:S01]  /*a4a0*/  LEA.HI.X R5, R2, UR5, R5, 0x2, P0 ;  /* 0x0000000502057c11 */ /* 0x000fe200080f1405 */
[----:B------:R-:W-:Y:S01]  /*a4b0*/  IMAD.IADD R11, R0, 0x1, -R11 ;  /* 0x00000001000b7824 */ /* 0x000fe200078e0a0b */
[----:B------:R0:W1:Y:S01]  /*a4c0*/  SHFL.IDX PT, R2, R4, RZ, 0x1c1f ;  /* 0x001c1fff04027589 */ /* 0x00006200000e0000 */
[----:B------:R-:W-:Y:S01]  /*a4d0*/  IMAD.IADD R0, R8, 0x1, -R9 ;  /* 0x0000000108007824 */ /* 0x000fe200078e0a09 */
[----:B------:R-:W-:-:S02]  /*a4e0*/  ISETP.GE.AND P0, PT, R7, R6, PT ;  /* 0x000000060700720c */ /* 0x000fc40003f06270 */
[----:B------:R0:W2:Y:S01]  /*a4f0*/  SHFL.IDX PT, R3, R5, RZ, 0x1c1f ;  /* 0x001c1fff05037589 */ /* 0x0000a200000e0000 */
[----:B------:R-:W-:-:S04]  /*a500*/  IMAD R0, R11, 0x80, R0 ;  /* 0x000000800b007824 */ /* 0x000fc800078e0200 */
[----:B------:R-:W-:-:S06]  /*a510*/  IMAD.SHL.U32 R0, R0, 0x2, RZ ;  /* 0x0000000200007824 */ /* 0x000fcc00078e00ff */
[----:B0-----:R-:W-:Y:S05]  /*a520*/  @P0 BRA `(.L_x_3217) ;  /* 0x0000000c00040947 */ /* 0x001fea0003800000 */
        /* <DEDUP_REMOVED lines=14> */
[----:B------:R-:W-:Y:S01]  /*a610*/  ULDC.64 UR6, c[0x0][0x208] ;  /* 0x0000820000067ab9 */ /* 0x000fe20000000a00 */
[C---:B------:R-:W-:Y:S01]  /*a620*/  VIADD R20, R0.reuse, 0x40 ;  /* 0x0000004000147836 */ /* 0x040fe20000000000 */
[C---:B------:R-:W-:Y:S01]  /*a630*/  @!P2 LEA.HI R8, R0.reuse, R0, RZ, 0x1 ;  /* 0x000000000008a211 */ /* 0x040fe200078f08ff */
[C---:B------:R-:W-:Y:S01]  /*a640*/  VIADD R21, R0.reuse, 0x48 ;  /* 0x0000004800157836 */ /* 0x040fe20000000000 */
[----:B------:R-:W-:Y:S01]  /*a650*/  @!P3 LEA.HI R10, R9, R9, RZ, 0x1 ;  /* 0x00000009090ab211 */ /* 0x000fe200078f08ff */
[C---:B------:R-:W-:Y:S01]  /*a660*/  VIADD R22, R0.reuse, 0x50 ;  /* 0x0000005000167836 */ /* 0x040fe20000000000 */
[----:B------:R-:W-:Y:S01]  /*a670*/  @!P4 LEA.HI R12, R11, R11, RZ, 0x1 ;  /* 0x0000000b0b0cc211 */ /* 0x000fe200078f08ff */
[----:B------:R-:W-:Y:S01]  /*a680*/  VIADD R23, R0, 0x58 ;  /* 0x0000005800177836 */ /* 0x000fe20000000000 */
[----:B------:R-:W-:-:S02]  /*a690*/  @!P5 LEA.HI R14, R13, R13, RZ, 0x1 ;  /* 0x0000000d0d0ed211 */ /* 0x000fc400078f08ff */
[----:B------:R-:W-:Y:S02]  /*a6a0*/  @!P2 LOP3.LUT R9, R8, 0xfffffffe, RZ, 0xc0, !PT ;  /* 0xfffffffe0809a812 */ /* 0x000fe400078ec0ff */
[----:B------:R-:W-:Y:S02]  /*a6b0*/  @!P3 LOP3.LUT R11, R10, 0xfffffffe, RZ, 0xc0, !PT ;  /* 0xfffffffe0a0bb812 */ /* 0x000fe400078ec0ff */
[----:B------:R-:W-:Y:S01]  /*a6c0*/  @!P4 LOP3.LUT R13, R12, 0xfffffffe, RZ, 0xc0, !PT ;  /* 0xfffffffe0c0dc812 */ /* 0x000fe200078ec0ff */
[--C-:B-12---:R-:W-:Y:S01]  /*a6d0*/  @!P2 IMAD.WIDE R8, R9, 0x4, R2.reuse ;  /* 0x000000040908a825 */ /* 0x106fe200078e0202 */
[----:B------:R-:W-:Y:S02]  /*a6e0*/  @!P5 LOP3.LUT R15, R14, 0xfffffffe, RZ, 0xc0, !PT ;  /* 0xfffffffe0e0fd812 */ /* 0x000fe400078ec0ff */
[----:B------:R-:W-:Y:S01]  /*a6f0*/  ISETP.GE.AND P6, PT, R22, UR4, PT ;  /* 0x0000000416007c0c */ /* 0x000fe2000bfc6270 */
[----:B------:R-:W-:Y:S01]  /*a700*/  @!P3 IMAD.WIDE R10, R11, 0x4, R2 ;  /* 0x000000040b0ab825 */ /* 0x000fe200078e0202 */
[----:B------:R0:W-:Y:S01]  /*a710*/  @!P2 ST.E.64 desc[UR6][R8.64], R24 ;  /* 0x000000180800a985 */ /* 0x0001e2000c101b06 */
[----:B------:R-:W-:-:S02]  /*a720*/  ISETP.GE.AND P2, PT, R18, UR4, PT ;  /* 0x0000000412007c0c */ /* 0x000fc4000bf46270 */
        /* <DEDUP_REMOVED lines=8> */
[----:B------:R-:W-:Y:S01]  /*a7b0*/  ISETP.GE.AND P5, PT, R21, UR4, PT ;  /* 0x0000000415007c0c */ /* 0x000fe2000bfa6270 */
[----:B0-----:R-:W-:Y:S01]  /*a7c0*/  VIADD R24, R0, 0x60 ;  /* 0x0000006000187836 */ /* 0x001fe20000000000 */
[----:B------:R-:W-:-:S02]  /*a7d0*/  @!P1 LEA.HI R17, R17, R17, RZ, 0x1 ;  /* 0x0000001111119211 */ /* 0x000fc400078f08ff */
[----:B------:R-:W-:Y:S02]  /*a7e0*/  @!P0 LOP3.LUT R9, R16, 0xfffffffe, RZ, 0xc0, !PT ;  /* 0xfffffffe10098812 */ /* 0x000fe400078ec0ff */
        /* <DEDUP_REMOVED lines=13> */
[----:B---3--:R-:W-:Y:S01]  /*a8c0*/  @!P4 LOP3.LUT R15, R20, 0xfffffffe, RZ, 0xc0, !PT ;  /* 0xfffffffe140fc812 */ /* 0x008fe200078ec0ff */
[----:B------:R-:W-:Y:S01]  /*a8d0*/  VIADD R20, R0, 0x78 ;  /* 0x0000007800147836 */ /* 0x000fe20000000000 */
[----:B------:R-:W-:Y:S02]  /*a8e0*/  @!P5 LOP3.LUT R21, R21, 0xfffffffe, RZ, 0xc0, !PT ;  /* 0xfffffffe1515d812 */ /* 0x000fe400078ec0ff */
[----:B------:R-:W-:Y:S01]  /*a8f0*/  @!P6 LOP3.LUT R17, R22, 0xfffffffe, RZ, 0xc0, !PT ;  /* 0xfffffffe1611e812 */ /* 0x000fe200078ec0ff */
        /* <DEDUP_REMOVED lines=41> */
[----:B----4-:R-:W-:Y:S01]  /*ab90*/  @!P3 LOP3.LUT R17, R22, 0xfffffffe, RZ, 0xc0, !PT ;  /* 0xfffffffe1611b812 */ /* 0x010fe200078ec0ff */
        /* <DEDUP_REMOVED lines=37> */
[----:B---3--:R-:W-:Y:S01]  /*adf0*/  @!P4 LOP3.LUT R15, R20, 0xfffffffe, RZ, 0xc0, !PT ;  /* 0xfffffffe140fc812 */ /* 0x008fe200078ec0ff */
[----:B------:R-:W-:Y:S01]  /*ae00*/  @!P2 ST.E.64 desc[UR6][R12.64], R104 ;  /* 0x000000680c00a985 */ /* 0x000fe2000c101b06 */
[----:B------:R-:W-:Y:S01]  /*ae10*/  @!P5 LOP3.LUT R21, R21, 0xfffffffe, RZ, 0xc0, !PT ;  /* 0xfffffffe1515d812 */ /* 0x000fe200078ec0ff */
[----:B------:R-:W-:Y:S01]  /*ae20*/  VIADD R20, R0, 0xd8 ;  /* 0x000000d800147836 */ /* 0x000fe20000000000 */
[----:B----4-:R-:W-:-:S02]  /*ae30*/  @!P6 LOP3.LUT R17, R22, 0xfffffffe, RZ, 0xc0, !PT ;  /* 0xfffffffe1611e812 */ /* 0x010fc400078ec0ff */
        /* <DEDUP_REMOVED lines=31> */
[----:B---3--:R-:W-:Y:S01]  /*b030*/  @!P4 LOP3.LUT R17, R12, 0xfffffffe, RZ, 0xc0, !PT ;  /* 0xfffffffe0c11c812 */ /* 0x008fe200078ec0ff */
        /* <DEDUP_REMOVED lines=16> */
.L_x_3217:
[----:B------:R-:W-:Y:S05]  /*b140*/  BSYNC B0 ;  /* 0x0000000000007941 */ /* 0x000fea0003800000 */
.L_x_3216:
[----:B------:R-:W-:Y:S01]  /*b150*/  VIADD R7, R7, 0x8 ;  /* 0x0000000807077836 */ /* 0x000fe20000000000 */
[----:B0-2---:R0:W2:Y:S04]  /*b160*/  SHFL.IDX PT, R3, R5, 0x1, 0x1c1f ;  /* 0x003c1f0005037f89 */ /* 0x0050a800000e0000 */
[----:B------:R-:W-:Y:S01]  /*b170*/  ISETP.GE.AND P0, PT, R7, R6, PT ;  /* 0x000000060700720c */ /* 0x000fe20003f06270 */
[----:B-1----:R0:W1:-:S12]  /*b180*/  SHFL.IDX PT, R2, R4, 0x1, 0x1c1f ;  /* 0x003c1f0004027f89 */ /* 0x00205800000e0000 */
        /* <DEDUP_REMOVED lines=14> */
[----:B------:R-:W-:-:S02]  /*b270*/  VIADD R14, R0, 0x38 ;  /* 0x00000038000e7836 */ /* 0x000fc40000000000 */
[C---:B------:R-:W-:Y:S01]  /*b280*/  VIADD R15, R0.reuse, 0x40 ;  /* 0x00000040000f7836 */ /* 0x040fe20000000000 */
[C---:B------:R-:W-:Y:S01]  /*b290*/  @!P0 LEA.HI R4, R0.reuse, R0, RZ, 0x1 ;  /* 0x0000000000048211 */ /* 0x040fe200078f08ff */
[C---:B------:R-:W-:Y:S01]  /*b2a0*/  VIADD R16, R0.reuse, 0x48 ;  /* 0x0000004800107836 */ /* 0x040fe20000000000 */
[----:B------:R-:W-:Y:S01]  /*b2b0*/  @!P1 LEA.HI R6, R5, R5, RZ, 0x1 ;  /* 0x0000000505069211 */ /* 0x000fe200078f08ff */
[C---:B------:R-:W-:Y:S01]  /*b2c0*/  VIADD R18, R0.reuse, 0x50 ;  /* 0x0000005000127836 */ /* 0x040fe20000000000 */
[----:B------:R-:W-:Y:S01]  /*b2d0*/  @!P2 LEA.HI R8, R7, R7, RZ, 0x1 ;  /* 0x000000070708a211 */ /* 0x000fe200078f08ff */
[----:B------:R-:W-:Y:S01]  /*b2e0*/  VIADD R19, R0, 0x58 ;  /* 0x0000005800137836 */ /* 0x000fe20000000000 */
[----:B------:R-:W-:Y:S01]  /*b2f0*/  @!P0 LOP3.LUT R5, R4, 0xfffffffe, RZ, 0xc0, !PT ;  /* 0xfffffffe04058812 */ /* 0x000fe200078ec0ff */
[----:B------:R-:W-:Y:S01]  /*b300*/  VIADD R20, R0, 0x80 ;  /* 0x0000008000147836 */ /* 0x000fe20000000000 */
        /* <DEDUP_REMOVED lines=87> */
[----:B------:R-:W-:Y:S01]  /*b880*/  @!P1 ST.E.64 desc[UR6][R10.64], R86 ;  /* 0x000000560a009985 */ /* 0x000fe2000c101b06 */
[----:B------:R-:W-:Y:S02]  /*b890*/  @!P5 LEA.HI R19, R19, R19, RZ, 0x1 ;  /* 0x000000131313d211 */ /* 0x000fe400078f08ff */
[----:B------:R-:W-:Y:S01]  /*b8a0*/  VIADD R15, R0, 0xa0 ;  /* 0x000000a0000f7836 */ /* 0x000fe20000000000 */
[----:B------:R-:W-:Y:S01]  /*b8b0*/  @!P0 ST.E.64 desc[UR6][R12.64], R90 ;  /* 0x0000005a0c008985 */ /* 0x000fe2000c101b06 */
[----:B------:R-:W-:Y:S01]  /*b8c0*/  ISETP.GE.AND P0, PT, R14, UR4, PT ;  /* 0x000000040e007c0c */ /* 0x000fe2000bf06270 */
[----:B------:R-:W-:Y:S01]  /*b8d0*/  VIADD R17, R0, 0xb0 ;  /* 0x000000b000117836 */ /* 0x000fe20000000000 */
[----:B0-----:R-:W-:Y:S01]  /*b8e0*/  @!P6 LOP3.LUT R5, R18, 0xfffffffe, RZ, 0xc0, !PT ;  /* 0xfffffffe1205e812 */ /* 0x001fe200078ec0ff */
[----:B------:R-:W-:Y:S01]  /*b8f0*/  VIADD R18, R0, 0xc0 ;  /* 0x000000c000127836 */ /* 0x000fe20000000000 */
[----:B------:R-:W-:-:S02]  /*b900*/  ISETP.GE.AND P4, PT, R15, UR4, PT ;  /* 0x000000040f007c0c */ /* 0x000fc4000bf86270 */
[----:B------:R-:W-:Y:S01]  /*b910*/  ISETP.GE.AND P2, PT, R17, UR4, PT ;  /* 0x0000000411007c0c */ /* 0x000fe2000bf46270 */
[--C-:B------:R-:W-:Y:S01]  /*b920*/  @!P6 IMAD.WIDE R4, R5, 0x4, R2.reuse ;  /* 0x000000040504e825 */ /* 0x100fe200078e0202 */
[----:B------:R-:W-:Y:S02]  /*b930*/  ISETP.GE.AND P1, PT, R20, UR4, PT ;  /* 0x0000000414007c0c */ /* 0x000fe4000bf26270 */
[----:B-1----:R-:W-:Y:S01]  /*b940*/  @!P5 LOP3.LUT R7, R19, 0xfffffffe, RZ, 0xc0, !PT ;  /* 0xfffffffe1307d812 */ /* 0x002fe200078ec0ff */
[----:B------:R-:W-:Y:S01]  /*b950*/  VIADD R19, R0, 0xc8 ;  /* 0x000000c800137836 */ /* 0x000fe20000000000 */
[----:B------:R0:W-:Y:S01]  /*b960*/  @!P6 ST.E.64 desc[UR6][R4.64], R94 ;  /* 0x0000005e0400e985 */ /* 0x0001e2000c101b06 */
[----:B------:R-:W-:Y:S02]  /*b970*/  @!P0 LEA.HI R14, R14, R14, RZ, 0x1 ;  /* 0x0000000e0e0e8211 */ /* 0x000fe400078f08ff */
[----:B------:R-:W-:Y:S01]  /*b980*/  @!P5 IMAD.WIDE R6, R7, 0x4, R2 ;  /* 0x000000040706d825 */ /* 0x000fe200078e0202 */
[----:B------:R-:W-:-:S02]  /*b990*/  @!P3 LEA.HI R16, R16, R16, RZ, 0x1 ;  /* 0x000000101010b211 */ /* 0x000fc400078f08ff */
[----:B--2---:R-:W-:Y:S01]  /*b9a0*/  @!P0 LOP3.LUT R9, R14, 0xfffffffe, RZ, 0xc0, !PT ;  /* 0xfffffffe0e098812 */ /* 0x004fe200078ec0ff */
[----:B------:R-:W-:Y:S01]  /*b9b0*/  VIADD R14, R0, 0xd0 ;  /* 0x000000d0000e7836 */ /* 0x000fe20000000000 */
[----:B------:R-:W-:Y:S01]  /*b9c0*/  @!P4 LEA.HI R15, R15, R15, RZ, 0x1 ;  /* 0x0000000f0f0fc211 */ /* 0x000fe200078f08ff */
[----:B------:R1:W-:Y:S01]  /*b9d0*/  @!P5 ST.E.64 desc[UR6][R6.64], R98 ;  /* 0x000000620600d985 */ /* 0x0003e2000c101b06 */
[----:B------:R-:W-:Y:S02]  /*b9e0*/  ISETP.GE.AND P5, PT, R18, UR4, PT ;  /* 0x0000000412007c0c */ /* 0x000fe4000bfa6270 */
[----:B------:R-:W-:Y:S01]  /*b9f0*/  @!P2 LEA.HI R17, R17, R17, RZ, 0x1 ;  /* 0x000000111111a211 */ /* 0x000fe200078f08ff */
[----:B0-----:R-:W-:Y:S01]  /*ba00*/  @!P0 IMAD.WIDE R4, R9, 0x4, R2 ;  /* 0x0000000409048825 */ /* 0x001fe200078e0202 */
[----:B------:R-:W-:Y:S02]  /*ba10*/  @!P1 LEA.HI R20, R20, R20, RZ, 0x1 ;  /* 0x0000001414149211 */ /* 0x000fe400078f08ff */
[----:B------:R-:W-:-:S02]  /*ba20*/  @!P4 LOP3.LUT R15, R15, 0xfffffffe, RZ, 0xc0, !PT ;  /* 0xfffffffe0f0fc812 */ /* 0x000fc400078ec0ff */
[----:B------:R-:W-:Y:S01]  /*ba30*/  @!P3 LOP3.LUT R11, R16, 0xfffffffe, RZ, 0xc0, !PT ;  /* 0xfffffffe100bb812 */ /* 0x000fe200078ec0ff */
[----:B------:R0:W-:Y:S01]  /*ba40*/  @!P0 ST.E.64 desc[UR6][R4.64], R102 ;  /* 0x0000006604008985 */ /* 0x0001e2000c101b06 */
[----:B------:R-:W-:Y:S01]  /*ba50*/  @!P2 LOP3.LUT R17, R17, 0xfffffffe, RZ, 0xc0, !PT ;  /* 0xfffffffe1111a812 */ /* 0x000fe200078ec0ff */
[----:B------:R-:W-:Y:S01]  /*ba60*/  VIADD R16, R0, 0xe0 ;  /* 0x000000e000107836 */ /* 0x000fe20000000000 */
[----:B------:R-:W-:Y:S01]  /*ba70*/  ISETP.GE.AND P6, PT, R19, UR4, PT ;  /* 0x0000000413007c0c */ /* 0x000fe2000bfc6270 */
[--C-:B-1----:R-:W-:Y:S01]  /*ba80*/  @!P4 IMAD.WIDE R6, R15, 0x4, R2.reuse ;  /* 0x000000040f06c825 */ /* 0x102fe200078e0202 */
[----:B------:R-:W-:Y:S02]  /*ba90*/  @!P1 LOP3.LUT R13, R20, 0xfffffffe, RZ, 0xc0, !PT ;  /* 0xfffffffe140d9812 */ /* 0x000fe400078ec0ff */
[----:B------:R-:W-:Y:S01]  /*baa0*/  ISETP.GE.AND P0, PT, R14, UR4, PT ;  /* 0x000000040e007c0c */ /* 0x000fe2000bf06270 */
[----:B------:R-:W-:Y:S01]  /*bab0*/  @!P3 IMAD.WIDE R8, R11, 0x4, R2 ;  /* 0x000000040b08b825 */ /* 0x000fe200078e0202 */
[----:B------:R1:W-:Y:S01]  /*bac0*/  @!P4 ST.E.64 desc[UR6][R6.64], R106 ;  /* 0x0000006a0600c985 */ /* 0x0003e2000c101b06 */
[----:B------:R-:W-:-:S02]  /*bad0*/  @!P5 LEA.HI R18, R18, R18, RZ, 0x1 ;  /* 0x000000121212d211 */ /* 0x000fc400078f08ff */
[--C-:B------:R-:W-:Y:S01]  /*bae0*/  @!P2 IMAD.WIDE R10, R17, 0x4, R2.reuse ;  /* 0x00000004110aa825 */ /* 0x100fe200078e0202 */
[----:B------:R2:W-:Y:S01]  /*baf0*/  @!P3 ST.E.64 desc[UR6][R8.64], R110 ;  /* 0x0000006e0800b985 */ /* 0x0005e2000c101b06 */
[----:B0-----:R-:W-:Y:S02]  /*bb00*/  @!P5 LOP3.LUT R5, R18, 0xfffffffe, RZ, 0xc0, !PT ;  /* 0xfffffffe1205d812 */ /* 0x001fe400078ec0ff */
[--C-:B------:R-:W-:Y:S01]  /*bb10*/  @!P1 IMAD.WIDE R12, R13, 0x4, R2.reuse ;  /* 0x000000040d0c9825 */ /* 0x100fe200078e0202 */
[----:B------:R-:W-:Y:S01]  /*bb20*/  @!P2 ST.E.64 desc[UR6][R10.64], R114 ;  /* 0x000000720a00a985 */ /* 0x000fe2000c101b06 */
[----:B------:R-:W-:Y:S02]  /*bb30*/  ISETP.GE.AND P2, PT, R16, UR4, PT ;  /* 0x0000000410007c0c */ /* 0x000fe4000bf46270 */
[C---:B------:R-:W-:Y:S01]  /*bb40*/  VIADD R15, R0.reuse, 0xd8 ;  /* 0x000000d8000f7836 */ /* 0x040fe20000000000 */
[----:B------:R-:W-:Y:S01]  /*bb50*/  @!P1 ST.E.64 desc[UR6][R12.64], R118 ;  /* 0x000000760c009985 */ /* 0x000fe2000c101b06 */
[C---:B------:R-:W-:Y:S01]  /*bb60*/  VIADD R17, R0.reuse, 0xe8 ;  /* 0x000000e800117836 */ /* 0x040fe20000000000 */
[----:B------:R-:W-:Y:S01]  /*bb70*/  @!P6 LEA.HI R19, R19, R19, RZ, 0x1 ;  /* 0x000000131313e211 */ /* 0x000fe200078f08ff */
[----:B------:R-:W-:Y:S01]  /*bb80*/  VIADD R20, R0, 0xf0 ;  /* 0x000000f000147836 */ /* 0x000fe20000000000 */
[----:B------:R-:W-:Y:S01]  /*bb90*/  ISETP.GE.AND P1, PT, R15, UR4, PT ;  /* 0x000000040f007c0c */ /* 0x000fe2000bf26270 */
[----:B------:R-:W-:Y:S01]  /*bba0*/  @!P5 IMAD.WIDE R4, R5, 0x4, R2 ;  /* 0x000000040504d825 */ /* 0x000fe200078e0202 */
[----:B------:R-:W-:-:S02]  /*bbb0*/  ISETP.GE.AND P3, PT, R17, UR4, PT ;  /* 0x0000000411007c0c */ /* 0x000fc4000bf66270 */
[----:B------:R-:W-:Y:S01]  /*bbc0*/  ISETP.GE.AND P4, PT, R20, UR4, PT ;  /* 0x0000000414007c0c */ /* 0x000fe2000bf86270 */
[----:B------:R-:W-:Y:S01]  /*bbd0*/  VIADD R0, R0, 0xf8 ;  /* 0x000000f800007836 */ /* 0x000fe20000000000 */
[----:B------:R-:W-:Y:S01]  /*bbe0*/  @!P0 LEA.HI R14, R14, R14, RZ, 0x1 ;  /* 0x0000000e0e0e8211 */ /* 0x000fe200078f08ff */
[----:B------:R0:W-:Y:S01]  /*bbf0*/  @!P5 ST.E.64 desc[UR6][R4.64], R122 ;  /* 0x0000007a0400d985 */ /* 0x0001e2000c101b06 */
[----:B-1----:R-:W-:Y:S02]  /*bc00*/  @!P6 LOP3.LUT R7, R19, 0xfffffffe, RZ, 0xc0, !PT ;  /* 0xfffffffe1307e812 */ /* 0x002fe400078ec0ff */
[----:B--2---:R-:W-:Y:S02]  /*bc10*/  @!P0 LOP3.LUT R9, R14, 0xfffffffe, RZ, 0xc0, !PT ;  /* 0xfffffffe0e098812 */ /* 0x004fe400078ec0ff */
[----:B------:R-:W-:Y:S01]  /*bc20*/  @!P2 LEA.HI R16, R16, R16, RZ, 0x1 ;  /* 0x000000101010a211 */ /* 0x000fe200078f08ff */
[----:B------:R-:W-:Y:S01]  /*bc30*/  @!P6 IMAD.WIDE R6, R7, 0x4, R2 ;  /* 0x000000040706e825 */ /* 0x000fe200078e0202 */
[----:B------:R-:W-:-:S02]  /*bc40*/  @!P1 LEA.HI R15, R15, R15, RZ, 0x1 ;  /* 0x0000000f0f0f9211 */ /* 0x000fc400078f08ff */
[----:B------:R-:W-:Y:S02]  /*bc50*/  @!P3 LEA.HI R17, R17, R17, RZ, 0x1 ;  /* 0x000000111111b211 */ /* 0x000fe400078f08ff */
[----:B------:R1:W-:Y:S01]  /*bc60*/  @!P6 ST.E.64 desc[UR6][R6.64], R126 ;  /* 0x0000007e0600e985 */ /* 0x0003e2000c101b06 */
[----:B------:R-:W-:Y:S01]  /*bc70*/  @!P4 LEA.HI R20, R20, R20, RZ, 0x1 ;  /* 0x000000141414c211 */ /* 0x000fe200078f08ff */
[----:B0-----:R-:W-:Y:S01]  /*bc80*/  @!P0 IMAD.WIDE R4, R9, 0x4, R2 ;  /* 0x0000000409048825 */ /* 0x001fe200078e0202 */
[----:B------:R-:W-:Y:S02]  /*bc90*/  @!P1 LOP3.LUT R15, R15, 0xfffffffe, RZ, 0xc0, !PT ;  /* 0xfffffffe0f0f9812 */ /* 0x000fe400078ec0ff */
[----:B------:R-:W-:Y:S02]  /*bca0*/  @!P2 LOP3.LUT R11, R16, 0xfffffffe, RZ, 0xc0, !PT ;  /* 0xfffffffe100ba812 */ /* 0x000fe400078ec0ff */
[----:B------:R0:W-:Y:S01]  /*bcb0*/  @!P0 ST.E.64 desc[UR6][R4.64], R130 ;  /* 0x0000008204008985 */ /* 0x0001e2000c101b06 */
[----:B------:R-:W-:-:S02]  /*bcc0*/  ISETP.GE.AND P0, PT, R0, UR4, PT ;  /* 0x0000000400007c0c */ /* 0x000fc4000bf06270 */
[----:B------:R-:W-:Y:S01]  /*bcd0*/  @!P3 LOP3.LUT R17, R17, 0xfffffffe, RZ, 0xc0, !PT ;  /* 0xfffffffe1111b812 */ /* 0x000fe200078ec0ff */
[----:B------:R-:W-:Y:S01]  /*bce0*/  @!P2 IMAD.WIDE R8, R11, 0x4, R2 ;  /* 0x000000040b08a825 */ /* 0x000fe200078e0202 */
[----:B------:R-:W-:-:S03]  /*bcf0*/  @!P4 LOP3.LUT R13, R20, 0xfffffffe, RZ, 0xc0, !PT ;  /* 0xfffffffe140dc812 */ /* 0x000fc600078ec0ff */
[----:B-1----:R-:W-:-:S04]  /*bd00*/  @!P1 IMAD.WIDE R6, R15, 0x4, R2 ;  /* 0x000000040f069825 */ /* 0x002fc800078e0202 */
[--C-:B------:R-:W-:Y:S01]  /*bd10*/  @!P3 IMAD.WIDE R10, R17, 0x4, R2.reuse ;  /* 0x00000004110ab825 */ /* 0x100fe200078e0202 */
[----:B------:R0:W-:Y:S03]  /*bd20*/  @!P1 ST.E.64 desc[UR6][R6.64], R134 ;  /* 0x0000008606009985 */ /* 0x0001e6000c101b06 */
[----:B------:R-:W-:Y:S01]  /*bd30*/  @!P4 IMAD.WIDE R12, R13, 0x4, R2 ;  /* 0x000000040d0cc825 */ /* 0x000fe200078e0202 */
[----:B------:R0:W-:Y:S04]  /*bd40*/  @!P2 ST.E.64 desc[UR6][R8.64], R138 ;  /* 0x0000008a0800a985 */ /* 0x0001e8000c101b06 */
[----:B------:R0:W-:Y:S04]  /*bd50*/  @!P3 ST.E.64 desc[UR6][R10.64], R142 ;  /* 0x0000008e0a00b985 */ /* 0x0001e8000c101b06 */
[----:B------:R0:W-:Y:S01]  /*bd60*/  @!P4 ST.E.64 desc[UR6][R12.64], R146 ;  /* 0x000000920c00c985 */ /* 0x0001e2000c101b06 */
[----:B------:R-:W-:Y:S05]  /*bd70*/  @P0 BRA `(.L_x_3186) ;  /* 0x0000005800f00947 */ /* 0x000fea0003800000 */
[----:B------:R-:W-:Y:S01]  /*bd80*/  LEA.HI R0, R0, R0, RZ, 0x1 ;  /* 0x0000000000007211 */ /* 0x000fe200078f08ff */
[----:B------:R-:W-:-:S03]  /*bd90*/  ULDC.64 UR4, c[0x0][0x208] ;  /* 0x0000820000047ab9 */ /* 0x000fc60000000a00 */
[----:B0-----:R-:W-:-:S05]  /*bda0*/  LOP3.LUT R5, R0, 0xfffffffe, RZ, 0xc0, !PT ;  /* 0xfffffffe00057812 */ /* 0x001fca00078ec0ff */
[----:B------:R-:W-:-:S05]  /*bdb0*/  IMAD.WIDE R2, R5, 0x4, R2 ;  /* 0x0000000405027825 */ /* 0x000fca00078e0202 */
[----:B------:R0:W-:Y:S01]  /*bdc0*/  ST.E.64 desc[UR4][R2.64], R150 ;  /* 0x0000009602007985 */ /* 0x0001e2000c101b04 */
[----:B------:R-:W-:Y:S05]  /*bdd0*/  BRA `(.L_x_3186) ;  /* 0x0000005800d87947 */ /* 0x000fea0003800000 */
.L_x_3214:
        /* <DEDUP_REMOVED lines=12> */
[----:B------:R-:W2:Y:S01]  /*bea0*/  LDL R4, [R1] ;  /* 0x0000000001047983 */ /* 0x000ea20000100800 */
[----:B------:R-:W-:Y:S01]  /*beb0*/  ISETP.NE.AND P0, PT, R6, 0x1, PT ;  /* 0x000000010600780c */ /* 0x000fe20003f05270 */
[----:B------:R-:W-:Y:S01]  /*bec0*/  S2UR UR7, SR_CTAID.Z ;  /* 0x00000000000779c3 */ /* 0x000fe20000002700 */
[----:B------:R-:W-:Y:S01]  /*bed0*/  ULDC.64 UR8, c[0x0][0xcd0] ;  /* 0x0003340000087ab9 */ /* 0x000fe20000000a00 */
[----:B------:R-:W-:Y:S01]  /*bee0*/  IMAD.MOV.U32 R5, RZ, RZ, R0 ;  /* 0x000000ffff057224 */ /* 0x000fe200078e0000 */
[----:B------:R-:W-:-:S05]  /*bef0*/  ULDC.64 UR12, c[0x0][0x208] ;  /* 0x00008200000c7ab9 */ /* 0x000fca0000000a00 */
[----:B------:R-:W0:Y:S08]  /*bf00*/  LDC.64 R10, c[0x0][0xcd8] ;  /* 0x00033600ff0a7b82 */ /* 0x000e300000000a00 */
[----:B------:R-:W1:Y:S08]  /*bf10*/  @P0 LDC R7, c[0x0][0xcec] ;  /* 0x00033b00ff070b82 */ /* 0x000e700000000800 */
[----:B------:R-:W3:Y:S08]  /*bf20*/  @P0 LDC R9, c[0x0][0xcf0] ;  /* 0x00033c00ff090b82 */ /* 0x000ef00000000800 */
[----:B------:R-:W4:Y:S08]  /*bf30*/  S2UR UR10, SR_CTAID.Y ;  /* 0x00000000000a79c3 */ /* 0x000f300000002600 */
[----:B------:R-:W4:Y:S01]  /*bf40*/  LDC R8, c[0x0][0xd50] ;  /* 0x00035400ff087b82 */ /* 0x000f220000000800 */
[----:B--2---:R-:W-:Y:S01]  /*bf50*/  R2UR UR11, R4 ;  /* 0x00000000040b72ca */ /* 0x004fe200000e0000 */
[----:B-1----:R-:W-:-:S05]  /*bf60*/  @P0 IMAD.HI.U32 R4, R0, R7, RZ ;  /* 0x0000000700040227 */ /* 0x002fca00078e00ff */
[----:B---3--:R-:W-:-:S07]  /*bf70*/  @P0 SHF.R.U32.HI R5, RZ, R9, R4 ;  /* 0x00000009ff050219 */ /* 0x008fce0000011604 */
[----:B------:R-:W-:Y:S02]  /*bf80*/  USHF.R.S32.HI UR6, URZ, 0x1f, UR11 ;  /* 0x0000001f3f067899 */ /* 0x000fe4000801140b */
[----:B------:R-:W-:Y:S01]  /*bf90*/  IMAD R7, RZ, RZ, -UR11 ;  /* 0x8000000bff077e24 */ /* 0x000fe2000f8e02ff */
[----:B------:R-:W-:Y:S02]  /*bfa0*/  UIMAD.WIDE.U32 UR4, UR11, UR8, URZ ;  /* 0x000000080b0472a5 */ /* 0x000fe4000f8e003f */
[----:B------:R-:W-:Y:S01]  /*bfb0*/  UIMAD UR6, UR6, UR8, URZ ;  /* 0x00000008060672a4 */ /* 0x000fe2000f8e023f */
[----:B----4-:R-:W-:Y:S01]  /*bfc0*/  IMAD R9, R8, R7, UR10 ;  /* 0x0000000a08097e24 */ /* 0x010fe2000f8e0207 */
[----:B------:R-:W-:Y:S01]  /*bfd0*/  USHF.R.S32.HI UR8, URZ, 0x1f, UR7 ;  /* 0x0000001f3f087899 */ /* 0x000fe20008011407 */
[----:B------:R-:W-:Y:S01]  /*bfe0*/  IMAD.MOV R7, RZ, RZ, -R5 ;  /* 0x000000ffff077224 */ /* 0x000fe200078e0a05 */
[----:B------:R-:W-:Y:S01]  /*bff0*/  UIMAD UR6, UR11, UR9, UR6 ;  /* 0x000000090b0672a4 */ /* 0x000fe2000f8e0206 */
[----:B------:R-:W-:Y:S01]  /*c000*/  IMAD.U32 R3, RZ, RZ, UR5 ;  /* 0x00000005ff037e24 */ /* 0x000fe2000f8e00ff */
[----:B------:R-:W-:Y:S01]  /*c010*/  SHF.R.S32.HI R4, RZ, 0x1f, R9 ;  /* 0x0000001fff047819 */ /* 0x000fe20000011409 */
[----:B------:R-:W-:Y:S01]  /*c020*/  IMAD.U32 R2, RZ, RZ, UR4 ;  /* 0x00000004ff027e24 */ /* 0x000fe2000f8e00ff */
[----:B------:R-:W-:Y:S01]  /*c030*/  UIADD3 UR6, UR5, UR6, URZ ;  /* 0x0000000605067290 */ /* 0x000fe2000fffe03f */
[----:B0-----:R-:W-:-:S02]  /*c040*/  IMAD R12, R10, UR8, RZ ;  /* 0x000000080a0c7c24 */ /* 0x001fc4000f8e02ff */
[----:B------:R-:W-:Y:S01]  /*c050*/  ULDC.64 UR4, c[0x0][0xce0] ;  /* 0x0003380000047ab9 */ /* 0x000fe20000000a00 */
[----:B------:R-:W-:Y:S02]  /*c060*/  IMAD R7, R6, R7, R0 ;  /* 0x0000000706077224 */ /* 0x000fe400078e0200 */
[----:B------:R-:W-:Y:S02]  /*c070*/  IMAD.U32 R3, RZ, RZ, UR6 ;  /* 0x00000006ff037e24 */ /* 0x000fe4000f8e00ff */
[----:B------:R-:W-:Y:S01]  /*c080*/  IMAD R11, R11, UR7, R12 ;  /* 0x000000070b0b7c24 */ /* 0x000fe2000f8e020c */
[----:B------:R-:W-:Y:S01]  /*c090*/  SHF.R.S32.HI R0, RZ, 0x1f, R7 ;  /* 0x0000001fff007819 */ /* 0x000fe20000011407 */
[----:B------:R-:W-:-:S04]  /*c0a0*/  IMAD.WIDE.U32 R2, R10, UR7, R2 ;  /* 0x000000070a027c25 */ /* 0x000fc8000f8e0002 */
[----:B------:R-:W-:Y:S02]  /*c0b0*/  IMAD.IADD R3, R11, 0x1, R3 ;  /* 0x000000010b037824 */ /* 0x000fe400078e0203 */
[----:B------:R-:W-:Y:S02]  /*c0c0*/  IMAD R4, R4, UR4, RZ ;  /* 0x0000000404047c24 */ /* 0x000fe4000f8e02ff */
[----:B------:R-:W-:-:S04]  /*c0d0*/  IMAD.WIDE.U32 R2, R9, UR4, R2 ;  /* 0x0000000409027c25 */ /* 0x000fc8000f8e0002 */
[----:B------:R-:W-:Y:S01]  /*c0e0*/  IMAD R4, R9, UR5, R4 ;  /* 0x0000000509047c24 */ /* 0x000fe2000f8e0204 */
[----:B------:R-:W-:Y:S01]  /*c0f0*/  SHF.R.S32.HI R9, RZ, 0x1f, R5 ;  /* 0x0000001fff097819 */ /* 0x000fe20000011405 */
[----:B------:R-:W-:Y:S01]  /*c100*/  ULDC.64 UR4, c[0x0][0xcc8] ;  /* 0x0003320000047ab9 */ /* 0x000fe20000000a00 */
[----:B------:R-:W-:Y:S01]  /*c110*/  IADD3 R2, P0, R5, R2, RZ ;  /* 0x0000000205027210 */ /* 0x000fe20007f1e0ff */
[----:B------:R-:W-:-:S03]  /*c120*/  IMAD R0, R0, UR4, RZ ;  /* 0x0000000400007c24 */ /* 0x000fc6000f8e02ff */
[----:B------:R-:W-:Y:S01]  /*c130*/  IADD3.X R3, R9, R3, R4, P0, !PT ;  /* 0x0000000309037210 */ /* 0x000fe200007fe404 */
[C---:B------:R-:W-:Y:S02]  /*c140*/  IMAD R5, R7.reuse, UR5, R0 ;  /* 0x0000000507057c24 */ /* 0x040fe4000f8e0200 */
[----:B------:R-:W-:Y:S01]  /*c150*/  IMAD.WIDE.U32 R2, R7, UR4, R2 ;  /* 0x0000000407027c25 */ /* 0x000fe2000f8e0002 */
[----:B------:R-:W-:-:S03]  /*c160*/  ULDC.64 UR4, c[0x0][0xca8] ;  /* 0x00032a0000047ab9 */ /* 0x000fc60000000a00 */
[----:B------:R-:W-:Y:S01]  /*c170*/  IMAD.IADD R3, R3, 0x1, R5 ;  /* 0x0000000103037824 */ /* 0x000fe200078e0205 */
[----:B------:R-:W-:-:S04]  /*c180*/  LEA R4, P0, R2, UR4, 0x2 ;  /* 0x0000000402047c11 */ /* 0x000fc8000f8010ff */
[----:B------:R-:W-:Y:S01]  /*c190*/  LEA.HI.X R5, R2, UR5, R3, 0x2, P0 ;  /* 0x0000000502057c11 */ /* 0x000fe200080f1403 */
[----:B------:R-:W-:-:S05]  /*c1a0*/  IMAD.MOV.U32 R3, RZ, RZ, -0x800000 ;  /* 0xff800000ff037424 */ /* 0x000fca00078e00ff */
[----:B------:R4:W-:Y:S01]  /*c1b0*/  STG.E desc[UR12][R4.64], R3 ;  /* 0x0000000304007986 */ /* 0x0009e2000c10190c */
[----:B------:R-:W-:Y:S05]  /*c1c0*/  BRA `(.L_x_3186) ;  /* 0x0000005400dc7947 */ /* 0x000fea0003800000 */
.L_x_3184:
[----:B------:R-:W-:-:S08]  /*c1d0*/  NOP ;  /* 0x0000000000007918 */ /* 0x000fd00000000000 */
[----:B0-----:R-:W0:-:S00]  /*c1e0*/  USETMAXREG.DEALLOC.CTAPOOL 0x18 ;  /* 0x00000018000079c8 */ /* 0x001e0000080e0500 */
[----:B0-----:R-:W-:-:S06]  /*c1f0*/  LOP3.LUT R0, R0, 0x3, RZ, 0xc0, !PT ;  /* 0x0000000300007812 */ /* 0x001fcc00078ec0ff */
[----:B------:R-:W0:Y:S01]  /*c200*/  S2UR UR6, SR_CTAID.Y ;  /* 0x00000000000679c3 */ /* 0x000e220000002600 */
[----:B------:R-:W1:Y:S07]  /*c210*/  SHFL.IDX PT, R0, R0, RZ, 0x1f ;  /* 0x00001fff00007589 */ /* 0x000e6e00000e0000 */
[----:B------:R-:W2:Y:S01]  /*c220*/  S2UR UR44, SR_CTAID.Z ;  /* 0x00000000002c79c3 */ /* 0x000ea20000002700 */
[----:B-1----:R-:W-:-:S13]  /*c230*/  ISETP.NE.AND P0, PT, R0, RZ, PT ;  /* 0x000000ff0000720c */ /* 0x002fda0003f05270 */
[----:B0-2---:R-:W-:Y:S05]  /*c240*/  @!P0 BRA `(.L_x_3218) ;  /* 0x0000000000288947 */ /* 0x005fea0003800000 */
        /* <DEDUP_REMOVED lines=10> */
.L_x_3218:
[----:B------:R-:W-:Y:S01]  /*c2f0*/  ULDC UR7, c[0x0][0xd50] ;  /* 0x0003540000077ab9 */ /* 0x000fe20000000800 */
[----:B------:R-:W-:Y:S01]  /*c300*/  UMOV UR36, UR6 ;  /* 0x0000000600247c82 */ /* 0x000fe20008000000 */
[----:B------:R-:W-:-:S11]  /*c310*/  UISETP.NE.AND UP0, UPT, UR7, 0x1, UPT ;  /* 0x000000010700788c */ /* 0x000fd6000bf05270 */
[----:B------:R-:W-:Y:S01]  /*c320*/  @UP0 ULDC UR4, c[0x0][0xd54] ;  /* 0x0003550000040ab9 */ /* 0x000fe20000000800 */
[----:B------:R-:W-:Y:S01]  /*c330*/  @UP0 ULDC UR8, c[0x0][0xd58] ;  /* 0x0003560000080ab9 */ /* 0x000fe20000000800 */
[----:B------:R-:W-:-:S04]  /*c340*/  UIMAD.WIDE.U32 UR4, UR6, UR4, URZ ;  /* 0x00000004060472a5 */ /* 0x000fc8000f8e003f */
[----:B------:R-:W-:-:S12]  /*c350*/  @UP0 USHF.R.U32.HI UR36, URZ, UR8, UR5 ;  /* 0x000000083f240299 */ /* 0x000fd80008011605 */
.L_x_3219:
[----:B------:R-:W-:Y:S01]  /*c360*/  ISETP.LE.AND P0, PT, RZ, UR44, PT ;  /* 0x0000002cff007c0c */ /* 0x000fe2000bf03270 */
        /* <DEDUP_REMOVED lines=8> */
[----:B------:R-:W-:Y:S02]  /*c3f0*/  UISETP.NE.U32.AND UP0, UPT, UR6, URZ, UPT ;  /* 0x0000003f0600728c */ /* 0x000fe4000bf05070 */
[----:B------:R-:W-:Y:S02]  /*c400*/  ULOP3.LUT UR43, UR4, 0xffff, URZ, 0xc0, !UPT ;  /* 0x0000ffff042b7892 */ /* 0x000fe4000f8ec03f */
[----:B------:R-:W-:Y:S01]  /*c410*/  UISETP.NE.AND.EX UP0, UPT, UR7, URZ, UPT, UP0 ;  /* 0x0000003f0700728c */ /* 0x000fe2000bf05300 */
[----:B------:R-:W-:Y:S01]  /*c420*/  ULDC UR6, c[0x0][0x2f0] ;  /* 0x0000bc0000067ab9 */ /* 0x000fe20000000800 */
[----:B------:R-:W-:Y:S02]  /*c430*/  UMOV UR41, URZ ;  /* 0x0000003f00297c82 */ /* 0x000fe40008000000 */
        /* <DEDUP_REMOVED lines=8> */
[----:B------:R-:W-:Y:S08]  /*c4c0*/  @!P0 BRA `(.L_x_3221) ;  /* 0x0000000000908947 */ /* 0x000ff00003800000 */
[----:B------:R-:W-:-:S03]  /*c4d0*/  USHF.R.U32.HI UR6, URZ, 0x10, UR4 ;  /* 0x000000103f067899 */ /* 0x000fc60008011604 */
[----:B------:R-:W-:Y:S01]  /*c4e0*/  UMOV UR4, URZ ;  /* 0x0000003f00047c82 */ /* 0x000fe20008000000 */
[----:B------:R-:W-:-:S11]  /*c4f0*/  UISETP.NE.AND UP0, UPT, UR6, URZ, UPT ;  /* 0x0000003f0600728c */ /* 0x000fd6000bf05270 */
[----:B------:R-:W-:Y:S02]  /*c500*/  @!UP0 ULDC UR6, c[0x0][0xae8] ;  /* 0x0002ba0000068ab9 */ /* 0x000fe40000000800 */
[----:B------:R-:W-:Y:S01]  /*c510*/  IMAD.U32 R4, RZ, RZ, UR6 ;  /* 0x00000006ff047e24 */ /* 0x000fe2000f8e00ff */
[----:B------:R-:W-:-:S04]  /*c520*/  UIADD3 UR7, UR40, -0x1, UR6 ;  /* 0xffffffff28077890 */ /* 0x000fc8000fffe006 */
[-C--:B------:R-:W-:Y:S02]  /*c530*/  IABS R2, R4.reuse ;  /* 0x0000000400027213 */ /* 0x080fe40000000000 */
[----:B------:R-:W-:Y:S01]  /*c540*/  IABS R5, R4 ;  /* 0x0000000400057213 */ /* 0x000fe20000000000 */
[----:B------:R-:W-:Y:S01]  /*c550*/  IMAD.U32 R4, RZ, RZ, UR7 ;  /* 0x00000007ff047e24 */ /* 0x000fe2000f8e00ff */
[----:B------:R-:W-:Y:S01]  /*c560*/  R2UR UR11, R2 ;  /* 0x00000000020b72ca */ /* 0x000fe200000e0000 */
[----:B------:R-:W-:Y:S02]  /*c570*/  ULOP3.LUT UR7, UR7, UR6, URZ, 0x3c, !UPT ;  /* 0x0000000607077292 */ /* 0x000fe4000f8e3c3f */
[----:B------:R-:W-:-:S10]  /*c580*/  IMAD.MOV R5, RZ, RZ, -R5 ;  /* 0x000000ffff057224 */ /* 0x000fd400078e0a05 */
[----:B------:R-:W0:Y:S08]  /*c590*/  I2F.RP R2, UR11 ;  /* 0x0000000b00027d06 */ /* 0x000e300008209400 */
[----:B0-----:R-:W0:Y:S02]  /*c5a0*/  MUFU.RCP R2, R2 ;  /* 0x0000000200027308 */ /* 0x001e240000001000 */
[----:B0-----:R-:W-:Y:S01]  /*c5b0*/  VIADD R3, R2, 0xffffffe ;  /* 0x0ffffffe02037836 */ /* 0x001fe20000000000 */
[----:B------:R-:W-:Y:S01]  /*c5c0*/  IABS R2, R4 ;  /* 0x0000000400027213 */ /* 0x000fe20000000000 */
[----:B------:R-:W-:-:S03]  /*c5d0*/  IMAD.MOV.U32 R4, RZ, RZ, R5 ;  /* 0x000000ffff047224 */ /* 0x000fc600078e0005 */
[----:B------:R-:W-:Y:S01]  /*c5e0*/  R2UR UR9, R2 ;  /* 0x00000000020972ca */ /* 0x000fe200000e0000 */
[----:B------:R-:W0:Y:S01]  /*c5f0*/  F2I.FTZ.U32.TRUNC.NTZ R3, R3 ;  /* 0x0000000300037305 */ /* 0x000e22000021f000 */
[----:B------:R-:W-:Y:S02]  /*c600*/  R2UR UR10, R4 ;  /* 0x00000000040a72ca */ /* 0x000fe400000e0000 */
[----:B0-----:R-:W-:-:S13]  /*c610*/  R2UR UR5, R3 ;  /* 0x00000000030572ca */ /* 0x001fda00000e0000 */
[----:B------:R-:W-:-:S04]  /*c620*/  UIADD3 UR8, URZ, -UR5, URZ ;  /* 0x800000053f087290 */ /* 0x000fc8000fffe03f */
[----:B------:R-:W-:-:S04]  /*c630*/  UIMAD UR8, UR8, UR11, URZ ;  /* 0x0000000b080872a4 */ /* 0x000fc8000f8e023f */
[----:B------:R-:W-:-:S04]  /*c640*/  UIMAD.WIDE.U32 UR4, UR5, UR8, UR4 ;  /* 0x00000008050472a5 */ /* 0x000fc8000f8e0004 */
[----:B------:R-:W-:-:S04]  /*c650*/  UIMAD.WIDE.U32 UR4, UR5, UR9, URZ ;  /* 0x00000009050472a5 */ /* 0x000fc8000f8e003f */
[----:B------:R-:W-:-:S04]  /*c660*/  UIMAD UR4, UR5, UR10, UR9 ;  /* 0x0000000a050472a4 */ /* 0x000fc8000f8e0209 */
[----:B------:R-:W-:-:S11]  /*c670*/  UISETP.GT.U32.AND UP1, UPT, UR11, UR4, UPT ;  /* 0x000000040b00728c */ /* 0x000fd6000bf24070 */
[----:B------:R-:W-:Y:S02]  /*c680*/  @!UP1 UIADD3 UR4, UR4, -UR11, URZ ;  /* 0x8000000b04049290 */ /* 0x000fe4000fffe03f */
[----:B------:R-:W-:Y:S02]  /*c690*/  @!UP1 UIADD3 UR5, UR5, 0x1, URZ ;  /* 0x0000000105059890 */ /* 0x000fe4000fffe03f */
[----:B------:R-:W-:Y:S02]  /*c6a0*/  UISETP.GE.U32.AND UP0, UPT, UR4, UR11, UPT ;  /* 0x0000000b0400728c */ /* 0x000fe4000bf06070 */
[----:B------:R-:W-:-:S09]  /*c6b0*/  UISETP.GE.AND UP1, UPT, UR7, URZ, UPT ;  /* 0x0000003f0700728c */ /* 0x000fd2000bf26270 */
[----:B------:R-:W-:Y:S02]  /*c6c0*/  @UP0 UIADD3 UR5, UR5, 0x1, URZ ;  /* 0x0000000105050890 */ /* 0x000fe4000fffe03f */
[----:B------:R-:W-:Y:S02]  /*c6d0*/  UISETP.NE.AND UP0, UPT, UR6, URZ, UPT ;  /* 0x0000003f0600728c */ /* 0x000fe4000bf05270 */
[----:B------:R-:W-:-:S09]  /*c6e0*/  @!UP1 UIADD3 UR5, -UR5, URZ, URZ ;  /* 0x0000003f05059290 */ /* 0x000fd2000fffe13f */
[----:B------:R-:W-:-:S07]  /*c6f0*/  @!UP0 ULOP3.LUT UR5, URZ, UR6, URZ, 0x33, !UPT ;  /* 0x000000063f058292 */ /* 0x000fce000f8e333f */
[----:B------:R-:W-:-:S05]  /*c700*/  UMOV UR41, UR5 ;  /* 0x0000000500297c82 */ /* 0x000fca0008000000 */
.L_x_3221:
[----:B------:R-:W-:Y:S01]  /*c710*/  UIMAD UR39, UR43, UR41, URZ ;  /* 0x000000292b2772a4 */ /* 0x000fe2000f8e023f */
[----:B------:R-:W-:Y:S02]  /*c720*/  IMAD.U32 R2, RZ, RZ, UR40 ;  /* 0x00000028ff027e24 */ /* 0x000fe4000f8e00ff */
[----:B------:R-:W-:Y:S02]  /*c730*/  IMAD.MOV.U32 R6, RZ, RZ, RZ ;  /* 0x000000ffff067224 */ /* 0x000fe400078e00ff */
[----:B------:R-:W-:Y:S02]  /*c740*/  IMAD.MOV.U32 R9, RZ, RZ, 0x1 ;  /* 0x00000001ff097424 */ /* 0x000fe400078e00ff */
[----:B------:R-:W-:-:S05]  /*c750*/  IMAD.U32 R3, RZ, RZ, UR39 ;  /* 0x00000027ff037e24 */ /* 0x000fca000f8e00ff */
[----:B------:R-:W-:-:S04]  /*c760*/  VIADDMNMX R19, R3, UR41, R2, PT ;  /* 0x0000002903137c46 */ /* 0x000fc8000b800102 */
[----:B------:R-:W-:Y:S01]  /*c770*/  ISETP.GT.AND P0, PT, R19, UR39, PT ;  /* 0x0000002713007c0c */ /* 0x000fe2000bf04270 */
        /* <DEDUP_REMOVED lines=25> */
.L_x_3222:
        /* <DEDUP_REMOVED lines=20> */
.L_x_3224:
        /* <DEDUP_REMOVED lines=15> */
.L_x_3223:
[----:B------:R-:W-:Y:S01]  /*cb40*/  ULDC.64 UR4, c[0x0][0xaf0] ;  /* 0x0002bc0000047ab9 */ /* 0x000fe20000000a00 */
[----:B------:R-:W-:Y:S01]  /*cb50*/  IMAD.U32 R18, RZ, RZ, UR44 ;  /* 0x0000002cff127e24 */ /* 0x000fe2000f8e00ff */
[----:B------:R-:W-:Y:S01]  /*cb60*/  UISETP.NE.U32.AND UP0, UPT, UR4, URZ, UPT ;  /* 0x0000003f0400728c */ /* 0x000fe2000bf05070 */
[----:B------:R-:W0:Y:S01]  /*cb70*/  LDC.64 R4, c[0x0][0x418] ;  /* 0x00010600ff047b82 */ /* 0x000e220000000a00 */
[----:B------:R-:W-:Y:S02]  /*cb80*/  ULDC.64 UR6, c[0x0][0x208] ;  /* 0x0000820000067ab9 */ /* 0x000fe40000000a00 */
[----:B------:R-:W-:-:S06]  /*cb90*/  UISETP.NE.AND.EX UP0, UPT, UR5, URZ, UPT, UP0 ;  /* 0x0000003f0500728c */ /* 0x000fcc000bf05300 */
[----:B------:R-:W-:-:S05]  /*cba0*/  PLOP3.LUT P0, PT, PT, PT, UP0, 0x80, 0x0 ;  /* 0x000000000000781c */ /* 0x000fca0003f0f008 */
[----:B------:R-:W-:Y:S02]  /*cbb0*/  @UP0 ULDC.64 UR4, c[0x0][0xaf0] ;  /* 0x0002bc0000040ab9 */ /* 0x000fe40000000a00 */
[----:B------:R-:W-:-:S06]  /*cbc0*/  @UP0 UIMAD.WIDE UR4, UR44, 0x4, UR4 ;  /* 0x000000042c0408a5 */ /* 0x000fcc000f8e0204 */
[----:B------:R-:W-:Y:S02]  /*cbd0*/  IMAD.U32 R2, RZ, RZ, UR4 ;  /* 0x00000004ff027e24 */ /* 0x000fe4000f8e00ff */
[----:B------:R-:W-:-:S05]  /*cbe0*/  IMAD.U32 R3, RZ, RZ, UR5 ;  /* 0x00000005ff037e24 */ /* 0x000fca000f8e00ff */
[----:B------:R-:W2:Y:S01]  /*cbf0*/  @P0 LDG.E R18, desc[UR6][R2.64] ;  /* 0x0000000602120981 */ /* 0x000ea2000c1e1900 */
[----:B0-----:R-:W-:Y:S01]  /*cc00*/  ISETP.NE.U32.AND P0, PT, R4, RZ, PT ;  /* 0x000000ff0400720c */ /* 0x001fe20003f05070 */
[----:B------:R-:W-:Y:S01]  /*cc10*/  UMOV UR4, 0xffffffff ;  /* 0xffffffff00047882 */ /* 0x000fe20000000000 */
[----:B------:R-:W-:Y:S01]  /*cc20*/  LOP3.LUT R17, R17, 0xfffffffe, RZ, 0xc0, !PT ;  /* 0xfffffffe11117812 */ /* 0x000fe200078ec0ff */
[----:B------:R-:W0:Y:S01]  /*cc30*/  S2R R16, SR_TID.X ;  /* 0x0000000000107919 */ /* 0x000e220000002100 */
[----:B------:R-:W-:Y:S01]  /*cc40*/  ISETP.NE.AND.EX P1, PT, R5, RZ, PT, P0 ;  /* 0x000000ff0500720c */ /* 0x000fe20003f25300 */
[----:B------:R-:W-:-:S12]  /*cc50*/  VIADD R0, R19, 0xffffffff ;  /* 0xffffffff13007836 */ /* 0x000fd80000000000 */
[----:B------:R-:W-:Y:S02]  /*cc60*/  @P1 LOP3.LUT R17, R17, 0x1, RZ, 0xfc, !PT ;  /* 0x0000000111111812 */ /* 0x000fe400078efcff */
[----:B0-----:R-:W-:-:S04]  /*cc70*/  SHF.R.U32.HI R6, RZ, 0x5, R16 ;  /* 0x00000005ff067819 */ /* 0x001fc80000011610 */
[----:B------:R-:W-:Y:S02]  /*cc80*/  LOP3.LUT R6, R6, 0x3, RZ, 0xc0, !PT ;  /* 0x0000000306067812 */ /* 0x000fe400078ec0ff */
[----:B--2---:R-:W-:Y:S02]  /*cc90*/  SHF.R.S32.HI R19, RZ, 0x1f, R18 ;  /* 0x0000001fff137819 */ /* 0x004fe40000011412 */
[----:B------:R-:W-:Y:S01]  /*cca0*/  SEL R16, R18, RZ, !P1 ;  /* 0x000000ff12107207 */ /* 0x000fe20004800000 */
[----:B------:R-:W-:Y:S06]  /*ccb0*/  BRA.DIV UR4, `(.L_x_3225) ;  /* 0x0000004e04a07947 */ /* 0x000fec000b800000 */
[----:B------:R0:W1:Y:S02]  /*ccc0*/  SHFL.IDX PT, R14, R6, RZ, 0x1f ;  /* 0x00001fff060e7589 */ /* 0x00006400000e0000 */
.L_x_3325:
[----:B------:R2:W-:Y:S01]  /*ccd0*/  STL [R1+0x8], R0 ;  /* 0x0000080001007387 */ /* 0x0005e20000100800 */
[----:B-1----:R-:W-:Y:S02]  /*cce0*/  ISETP.NE.AND P0, PT, R14, RZ, PT ;  /* 0x000000ff0e00720c */ /* 0x002fe40003f05270 */
[----:B------:R-:W-:Y:S02]  /*ccf0*/  PLOP3.LUT P2, PT, PT, PT, PT, 0x8, 0x0 ;  /* 0x000000000000781c */ /* 0x000fe40003f4e170 */
[----:B------:R-:W-:-:S11]  /*cd00*/  LOP3.LUT R17, R17, 0xfffffffd, RZ, 0xc0, !PT ;  /* 0xfffffffd11117812 */ /* 0x000fd600078ec0ff */
[----:B------:R-:W-:Y:S01]  /*cd10*/  @P2 LOP3.LUT R17, R17, 0x2, RZ, 0xfc, !PT ;  /* 0x0000000211112812 */ /* 0x000fe200078efcff */
[----:B--2---:R-:W-:Y:S06]  /*cd20*/  @P0 BRA `(.L_x_3226) ;  /* 0x0000000000ec0947 */ /* 0x004fec0003800000 */
[----:B------:R-:W-:-:S03]  /*cd30*/  UMOV UR4, 0xffffffff ;  /* 0xffffffff00047882 */ /* 0x000fc60000000000 */
[----:B------:R-:W-:Y:S05]  /*cd40*/  BRA.DIV UR4, `(.L_x_3227) ;  /* 0x0000004e049c7947 */ /* 0x000fea000b800000 */
[----:B------:R-:W-:-:S13]  /*cd50*/  ELECT P6, URZ, PT ;  /* 0x00000000003f782f */ /* 0x000fda00038c0000 */
.L_x_3328:
[----:B------:R-:W-:Y:S05]  /*cd60*/  @!P6 BRA `(.L_x_3226) ;  /* 0x0000000000dce947 */ /* 0x000fea0003800000 */
[----:B------:R-:W-:Y:S01]  /*cd70*/  IMAD.MOV.U32 R16, RZ, RZ, R18 ;  /* 0x000000ffff107224 */ /* 0x000fe200078e0012 */
[----:B------:R-:W-:Y:S06]  /*cd80*/  @!P1 BRA `(.L_x_3228) ;  /* 0x0000000000549947 */ /* 0x000fec0003800000 */
[----:B------:R-:W-:Y:S01]  /*cd90*/  IMAD.MOV.U32 R8, RZ, RZ, R0 ;  /* 0x000000ffff087224 */ /* 0x000fe200078e0000 */
[----:B------:R-:W-:Y:S01]  /*cda0*/  ULDC.64 UR4, c[0x0][0x428] ;  /* 0x00010a0000047ab9 */ /* 0x000fe20000000a00 */
[----:B------:R-:W1:Y:S01]  /*cdb0*/  LDC R0, c[0x0][0x43c] ;  /* 0x00010f00ff007b82 */ /* 0x000e620000000800 */
[----:B------:R-:W-:Y:S01]  /*cdc0*/  IMAD R7, R19, UR4, RZ ;  /* 0x0000000413077c24 */ /* 0x000fe2000f8e02ff */
[----:B------:R-:W-:Y:S01]  /*cdd0*/  ULDC.64 UR6, c[0x0][0x208] ;  /* 0x0000820000067ab9 */ /* 0x000fe20000000a00 */
[----:B0-----:R-:W-:Y:S02]  /*cde0*/  IMAD.MOV.U32 R6, RZ, RZ, R8 ;  /* 0x000000ffff067224 */ /* 0x001fe400078e0008 */
        /* <DEDUP_REMOVED lines=13> */
[----:B------:R-:W-:-:S05]  /*cec0*/  IMAD R8, R0, R3, R8 ;  /* 0x0000000300087224 */ /* 0x000fca00078e0208 */
[----:B------:R1:W-:Y:S02]  /*ced0*/  STL [R1+0x8], R8 ;  /* 0x0000080801007387 */ /* 0x0003e40000100800 */
.L_x_3228:
[----:B------:R-:W-:Y:S01]  /*cee0*/  IMAD.MOV.U32 R0, RZ, RZ, 0x1 ;  /* 0x00000001ff007424 */ /* 0x000fe200078e00ff */
[----:B-1----:R-:W1:Y:S04]  /*cef0*/  S2R R8, SR_TID.X ;  /* 0x0000000000087919 */ /* 0x002e680000002100 */
[----:B------:R-:W-:-:S04]  /*cf00*/  SHF.L.U32 R0, R0, 0x1f, RZ ;  /* 0x0000001f00007819 */ /* 0x000fc800000006ff */
[----:B------:R-:W2:Y:S01]  /*cf10*/  SYNCS.PHASECHK.TRANS64.TRYWAIT P0, [UR38+0x38840], R0 ;  /* 0x03884000ff0075a7 */ /* 0x000ea20008000166 */
[----:B-1----:R-:W-:-:S04]  /*cf20*/  LOP3.LUT R2, R8, 0x7f, RZ, 0xc0, !PT ;  /* 0x0000007f08027812 */ /* 0x002fc800078ec0ff */
[----:B------:R-:W-:Y:S01]  /*cf30*/  ISETP.NE.AND P1, PT, R2, RZ, PT ;  /* 0x000000ff0200720c */ /* 0x000fe20003f25270 */
[----:B--2---:R-:W-:-:S12]  /*cf40*/  @!P0 BRA `(.L_x_3229) ;  /* 0x0000004c003c8947 */ /* 0x004fd80003800000 */
.L_x_3329:
[----:B------:R-:W-:Y:S05]  /*cf50*/  @P1 BRA `(.L_x_3230) ;  /* 0x0000000000181947 */ /* 0x000fea0003800000 */
[----:B------:R-:W2:Y:S01]  /*cf60*/  S2R R2, SR_TID.X ;  /* 0x0000000000027919 */ /* 0x000ea20000002100 */
[----:B-1----:R-:W-:-:S04]  /*cf70*/  IMAD.MOV.U32 R0, RZ, RZ, 0x2000 ;  /* 0x00002000ff007424 */ /* 0x002fc800078e00ff */
[----:B------:R3:W-:Y:S01]  /*cf80*/  SYNCS.ARRIVE.TRANS64 RZ, [UR38+0x38830], R0 ;  /* 0x03883000ffff79a7 */ /* 0x0007e20008000026 */
[----:B--2---:R-:W-:-:S13]  /*cf90*/  LOP3.LUT P0, RZ, R2, 0x1f, RZ, 0xc0, !PT ;  /* 0x0000001f02ff7812 */ /* 0x004fda000780c0ff */
[----:B---3--:R-:W-:Y:S05]  /*cfa0*/  @!P0 BRA `(.L_x_3230) ;  /* 0x0000000000048947 */ /* 0x008fea0003800000 */
[----:B------:R-:W-:Y:S01]  /*cfb0*/  BPT.TRAP 0x1 ;  /* 0x000000040000795c */ /* 0x000fe20000300000 */
.L_x_3230:
[----:B-1----:R-:W2:Y:S01]  /*cfc0*/  LDL R0, [R1+0x8] ;  /* 0x0000080001007983 */ /* 0x002ea20000100800 */
[----:B------:R-:W-:Y:S01]  /*cfd0*/  ULDC.64 UR4, c[0x0][0x198] ;  /* 0x0000660000047ab9 */ /* 0x000fe20000000a00 */
[----:B-----5:R-:W-:Y:S01]  /*cfe0*/  R2UR UR13, R16 ;  /* 0x00000000100d72ca */ /* 0x020fe200000e0000 */
[----:B------:R-:W-:Y:S01]  /*cff0*/  UIADD3 UR4, UP0, UR4, 0x370, URZ ;  /* 0x0000037004047890 */ /* 0x000fe2000ff1e03f */
[----:B------:R-:W-:Y:S01]  /*d000*/  PLOP3.LUT P0, PT, PT, PT, PT, 0x80, 0x0 ;  /* 0x000000000000781c */ /* 0x000fe20003f0f070 */
[----:B------:R-:W-:Y:S01]  /*d010*/  UIADD3 UR8, UR38, 0x22400, URZ ;  /* 0x0002240026087890 */ /* 0x000fe2000fffe03f */
[----:B------:R-:W-:Y:S01]  /*d020*/  LOP3.LUT R17, R17, 0xfffffffd, RZ, 0xc0, !PT ;  /* 0xfffffffd11117812 */ /* 0x000fe200078ec0ff */
[----:B------:R-:W-:Y:S02]  /*d030*/  UIADD3 UR9, UR38, 0x38830, URZ ;  /* 0x0003883026097890 */ /* 0x000fe4000fffe03f */
[----:B------:R-:W-:Y:S01]  /*d040*/  UIADD3.X UR5, URZ, UR5, URZ, UP0, !UPT ;  /* 0x000000053f057290 */ /* 0x000fe200087fe43f */
[----:B------:R-:W-:Y:S01]  /*d050*/  UMOV UR6, 0x0 ;  /* 0x0000000000067882 */ /* 0x000fe20000000000 */
[----:B------:R-:W-:Y:S01]  /*d060*/  UMOV UR7, 0x14f00000 ;  /* 0x14f0000000077882 */ /* 0x000fe20000000000 */
[----:B------:R-:W-:Y:S01]  /*d070*/  UMOV UR10, URZ ;  /* 0x0000003f000a7c82 */ /* 0x000fe20008000000 */
[----:B------:R-:W-:-:S04]  /*d080*/  UMOV UR12, UR36 ;  /* 0x00000024000c7c82 */ /* 0x000fc80008000000 */
[----:B------:R-:W-:Y:S02]  /*d090*/  @P0 LOP3.LUT R17, R17, 0x2, RZ, 0xfc, !PT ;  /* 0x0000000211110812 */ /* 0x000fe400078efcff */
[----:B--2---:R-:W-:-:S13]  /*d0a0*/  R2UR UR11, R0 ;  /* 0x00000000000b72ca */ /* 0x004fda00000e0000 */
[----:B------:R-:W-:-:S09]  /*d0b0*/  USHF.L.U32 UR11, UR11, 0x6, URZ ;  /* 0x000000060b0b7899 */ /* 0x000fd2000800063f */
[----:B------:R1:W-:Y:S02]  /*d0c0*/  UTMALDG.4D [UR8], [UR4], desc[UR6] ;  /* 0x00000608040075b4 */ /* 0x0003e40008019000 */
[----:B-1----:R-:W-:Y:S01]  /*d0d0*/  NOP ;  /* 0x0000000000007918 */ /* 0x002fe20000000000 */
.L_x_3226:
[----:B------:R-:W-:Y:S05]  /*d0e0*/  WARPSYNC.ALL ;  /* 0x0000000000007948 */ /* 0x000fea0003800000 */
[----:B------:R-:W-:Y:S01]  /*d0f0*/  UIADD3 UR4, UR38, 0x20400, URZ ;  /* 0x0002040026047890 */ /* 0x000fe2000fffe03f */
[----:B------:R-:W-:Y:S01]  /*d100*/  BAR.SYNC.DEFER_BLOCKING 0x8, 0x100 ;  /* 0x0204000000007b1d */ /* 0x000fe20000010000 */
[----:B------:R-:W-:Y:S02]  /*d110*/  USHF.R.S32.HI UR42, URZ, 0x1f, UR36 ;  /* 0x0000001f3f2a7899 */ /* 0x000fe40008011424 */
[----:B------:R-:W-:Y:S02]  /*d120*/  ULOP3.LUT UP0, URZ, UR4, 0x3ff, URZ, 0xc0, !UPT ;  /* 0x000003ff043f7892 */ /* 0x000fe4000f80c03f */
[----:B------:R-:W-:-:S04]  /*d130*/  USHF.R.S32.HI UR45, URZ, 0x1f, UR44 ;  /* 0x0000001f3f2d7899 */ /* 0x000fc8000801142c */
        /* <DEDUP_REMOVED lines=18> */
.L_x_3231:
[----:B------:R-:W1:Y:S01]  /*d260*/  LDC R7, c[0x0][0x448] ;  /* 0x00011200ff077b82 */ /* 0x000e620000000800 */
[----:B------:R-:W2:Y:S01]  /*d270*/  S2R R13, SR_TID.X ;  /* 0x00000000000d7919 */ /* 0x000ea20000002100 */
[----:B------:R-:W-:Y:S02]  /*d280*/  ULDC.64 UR8, c[0x0][0x2d8] ;  /* 0x0000b60000087ab9 */ /* 0x000fe40000000a00 */
[----:B------:R-:W-:Y:S01]  /*d290*/  UIMAD UR6, UR42, UR8, URZ ;  /* 0x000000082a0672a4 */ /* 0x000fe2000f8e023f */
[----:B------:R-:W3:Y:S01]  /*d2a0*/  S2R R12, SR_CTAID.X ;  /* 0x00000000000c7919 */ /* 0x000ee20000002500 */
[----:B------:R-:W-:Y:S02]  /*d2b0*/  UIMAD.WIDE.U32 UR4, UR36, UR8, URZ ;  /* 0x00000008240472a5 */ /* 0x000fe4000f8e003f */
[----:B------:R-:W-:-:S03]  /*d2c0*/  UIMAD UR6, UR36, UR9, UR6 ;  /* 0x00000009240672a4 */ /* 0x000fc6000f8e0206 */
[----:B------:R-:W-:Y:S01]  /*d2d0*/  ULDC.64 UR8, c[0x0][0x2e0] ;  /* 0x0000b80000087ab9 */ /* 0x000fe20000000a00 */
[----:B------:R-:W-:Y:S02]  /*d2e0*/  UIADD3 UR5, UR5, UR6, URZ ;  /* 0x0000000605057290 */ /* 0x000fe4000fffe03f */
[----:B------:R-:W-:Y:S02]  /*d2f0*/  UIMAD UR7, UR45, UR8, URZ ;  /* 0x000000082d0772a4 */ /* 0x000fe4000f8e023f */
[----:B------:R-:W-:Y:S02]  /*d300*/  UIMAD.WIDE.U32 UR4, UR44, UR8, UR4 ;  /* 0x000000082c0472a5 */ /* 0x000fe4000f8e0004 */
[----:B------:R-:W-:-:S04]  /*d310*/  UIMAD UR6, UR44, UR9, UR7 ;  /* 0x000000092c0672a4 */ /* 0x000fc8000f8e0207 */
[----:B------:R-:W-:Y:S01]  /*d320*/  IMAD.U32 R4, RZ, RZ, UR4 ;  /* 0x00000004ff047e24 */ /* 0x000fe2000f8e00ff */
[----:B------:R-:W-:Y:S01]  /*d330*/  UIADD3 UR6, UR5, UR6, URZ ;  /* 0x0000000605067290 */ /* 0x000fe2000fffe03f */
[----:B-1----:R-:W-:Y:S02]  /*d340*/  ISETP.NE.AND P0, PT, R7, 0x1, PT ;  /* 0x000000010700780c */ /* 0x002fe40003f05270 */
[----:B------:R-:W-:Y:S01]  /*d350*/  IMAD.MOV.U32 R2, RZ, RZ, R4 ;  /* 0x000000ffff027224 */ /* 0x000fe200078e0004 */
[C---:B--2---:R-:W-:Y:S01]  /*d360*/  LOP3.LUT R8, R13.reuse, 0x7f, RZ, 0xc0, !PT ;  /* 0x0000007f0d087812 */ /* 0x044fe200078ec0ff */
[----:B------:R-:W-:-:S09]  /*d370*/  IMAD.SHL.U32 R3, R13, 0x10, RZ ;  /* 0x000000100d037824 */ /* 0x000fd200078e00ff */
[----:B------:R-:W1:Y:S01]  /*d380*/  @P0 LDC R0, c[0x0][0x44c] ;  /* 0x00011300ff000b82 */ /* 0x000e620000000800 */
[----:B0-----:R-:W-:-:S04]  /*d390*/  SHF.R.U32.HI R6, RZ, 0x3, R8 ;  /* 0x00000003ff067819 */ /* 0x001fc80000011608 */
[----:B------:R-:W-:-:S03]  /*d3a0*/  LOP3.LUT R3, R6, 0x70, R3, 0xf8, !PT ;  /* 0x0000007006037812 */ /* 0x000fc600078ef803 */
[----:B------:R-:W0:Y:S02]  /*d3b0*/  @P0 LDC R5, c[0x0][0x450] ;  /* 0x00011400ff050b82 */ /* 0x000e240000000800 */
[----:B---3--:R-:W-:Y:S02]  /*d3c0*/  IMAD R10, R12, 0x40, R3 ;  /* 0x000000400c0a7824 */ /* 0x008fe400078e0203 */
[----:B------:R-:W-:Y:S02]  /*d3d0*/  IMAD.U32 R3, RZ, RZ, UR6 ;  /* 0x00000006ff037e24 */ /* 0x000fe4000f8e00ff */
[----:B------:R-:W-:Y:S02]  /*d3e0*/  IMAD.MOV.U32 R9, RZ, RZ, R10 ;  /* 0x000000ffff097224 */ /* 0x000fe400078e000a */
[----:B-1----:R-:W-:-:S05]  /*d3f0*/  @P0 IMAD.HI.U32 R0, R10, R0, RZ ;  /* 0x000000000a000227 */ /* 0x002fca00078e00ff */
[----:B0-----:R-:W-:Y:S01]  /*d400*/  @P0 SHF.R.U32.HI R9, RZ, R5, R0 ;  /* 0x00000005ff090219 */ /* 0x001fe20000011600 */
[----:B------:R-:W-:Y:S01]  /*d410*/  IMAD.U32 R5, RZ, RZ, UR5 ;  /* 0x00000005ff057e24 */ /* 0x000fe2000f8e00ff */
[----:B------:R-:W-:Y:S02]  /*d420*/  ULDC.64 UR4, c[0x0][0x2d0] ;  /* 0x0000b40000047ab9 */ /* 0x000fe40000000a00 */
[--C-:B------:R-:W-:Y:S01]  /*d430*/  SHF.R.S32.HI R0, RZ, 0x1f, R9.reuse ;  /* 0x0000001fff007819 */ /* 0x100fe20000011409 */
[----:B------:R-:W-:Y:S02]  /*d440*/  IMAD.MOV R4, RZ, RZ, -R9 ;  /* 0x000000ffff047224 */ /* 0x000fe400078e0a09 */
[----:B------:R-:W-:-:S04]  /*d450*/  IMAD.WIDE.U32 R2, R9, UR4, R2 ;  /* 0x0000000409027c25 */ /* 0x000fc8000f8e0002 */
[----:B------:R-:W-:Y:S02]  /*d460*/  IMAD R0, R0, UR4, RZ ;  /* 0x0000000400007c24 */ /* 0x000fe4000f8e02ff */
[----:B------:R-:W-:Y:S02]  /*d470*/  IMAD R5, R7, R4, R10 ;  /* 0x0000000407057224 */ /* 0x000fe400078e020a */
[----:B------:R-:W-:Y:S01]  /*d480*/  IMAD R11, R9, UR5, R0 ;  /* 0x00000005090b7c24 */ /* 0x000fe2000f8e0200 */
[----:B------:R-:W-:Y:S02]  /*d490*/  ULDC.64 UR4, c[0x0][0x2c8] ;  /* 0x0000b20000047ab9 */ /* 0x000fe40000000a00 */
[----:B------:R-:W-:Y:S01]  /*d4a0*/  SHF.R.S32.HI R0, RZ, 0x1f, R5 ;  /* 0x0000001fff007819 */ /* 0x000fe20000011405 */
[----:B------:R-:W-:-:S04]  /*d4b0*/  IMAD.IADD R3, R3, 0x1, R11 ;  /* 0x0000000103037824 */ /* 0x000fc800078e020b */
[----:B------:R-:W-:Y:S02]  /*d4c0*/  IMAD R0, R0, UR4, RZ ;  /* 0x0000000400007c24 */ /* 0x000fe4000f8e02ff */
[----:B------:R-:W-:-:S04]  /*d4d0*/  IMAD.WIDE.U32 R2, R5, UR4, R2 ;  /* 0x0000000405027c25 */ /* 0x000fc8000f8e0002 */
[----:B------:R-:W-:Y:S01]  /*d4e0*/  IMAD R9, R5, UR5, R0 ;  /* 0x0000000505097c24 */ /* 0x000fe2000f8e0200 */
[----:B------:R-:W-:Y:S02]  /*d4f0*/  ULDC.64 UR4, c[0x0][0x280] ;  /* 0x0000a00000047ab9 */ /* 0x000fe40000000a00 */
[----:B------:R-:W-:Y:S01]  /*d500*/  LEA R0, P0, R2, UR4, 0x1 ;  /* 0x0000000402007c11 */ /* 0x000fe2000f8008ff */
[----:B------:R-:W-:Y:S01]  /*d510*/  IMAD.IADD R3, R3, 0x1, R9 ;  /* 0x0000000103037824 */ /* 0x000fe200078e0209 */
[----:B------:R-:W-:-:S04]  /*d520*/  ULDC UR4, c[0x0][0x2b8] ;  /* 0x0000ae0000047ab9 */ /* 0x000fc80000000800 */
[----:B------:R-:W-:Y:S01]  /*d530*/  LEA.HI.X R3, R2, UR5, R3, 0x1, P0 ;  /* 0x0000000502037c11 */ /* 0x000fe200080f0c03 */
[----:B------:R-:W-:-:S05]  /*d540*/  IMAD.SHL.U32 R2, R13, 0x8, RZ ;  /* 0x000000080d027824 */ /* 0x000fca00078e00ff */
[C---:B------:R-:W-:Y:S02]  /*d550*/  LOP3.LUT R10, R2.reuse, 0x38, RZ, 0xc0, !PT ;  /* 0x00000038020a7812 */ /* 0x040fe400078ec0ff */
[----:B------:R-:W-:Y:S02]  /*d560*/  LOP3.LUT R2, R2, 0x1f8, RZ, 0xc0, !PT ;  /* 0x000001f802027812 */ /* 0x000fe400078ec0ff */
[----:B------:R-:W-:Y:S01]  /*d570*/  ISETP.GE.AND P0, PT, R10, UR4, PT ;  /* 0x000000040a007c0c */ /* 0x000fe2000bf06270 */
[----:B------:R-:W-:Y:S01]  /*d580*/  UMOV UR4, 0xffffffff ;  /* 0xffffffff00047882 */ /* 0x000fe20000000000 */
[----:B------:R-:W-:Y:S01]  /*d590*/  LOP3.LUT R5, R2, 0x38, R13, 0x78, !PT ;  /* 0x0000003802057812 */ /* 0x000fe200078e780d */
[----:B------:R-:W-:-:S05]  /*d5a0*/  IMAD.SHL.U32 R2, R8, 0x8, RZ ;  /* 0x0000000808027824 */ /* 0x000fca00078e00ff */
[----:B------:R-:W-:Y:S01]  /*d5b0*/  LOP3.LUT R8, R5, 0x200, R2, 0xf8, !PT ;  /* 0x0000020005087812 */ /* 0x000fe200078ef802 */
[----:B------:R-:W-:Y:S06]  /*d5c0*/  BRA.DIV UR4, `(.L_x_3232) ;  /* 0x0000004604b47947 */ /* 0x000fec000b800000 */
[----:B------:R-:W0:Y:S01]  /*d5d0*/  S2R R4, SR_CTAID.X ;  /* 0x0000000000047919 */ /* 0x000e220000002500 */
[----:B------:R-:W-:Y:S01]  /*d5e0*/  ULDC UR4, c[0x0][0x288] ;  /* 0x0000a20000047ab9 */ /* 0x000fe20000000800 */
[----:B------:R-:W-:Y:S01]  /*d5f0*/  ULDC.64 UR6, c[0x0][0x208] ;  /* 0x0000820000067ab9 */ /* 0x000fe20000000a00 */
[----:B------:R-:W-:Y:S01]  /*d600*/  IMAD R2, R7, UR4, RZ ;  /* 0x0000000407027c24 */ /* 0x000fe2000f8e02ff */
[----:B------:R-:W1:Y:S01]  /*d610*/  SHFL.IDX PT, R14, R0, RZ, 0x181f ;  /* 0x00181fff000e7589 */ /* 0x000e6200000e0000 */
[----:B0-----:R-:W-:-:S03]  /*d620*/  IMAD R11, R4, 0x40, R6 ;  /* 0x00000040040b7824 */ /* 0x001fc600078e0206 */
[----:B------:R-:W0:Y:S01]  /*d630*/  SHFL.IDX PT, R4, R3, RZ, 0x181f ;  /* 0x00181fff03047589 */ /* 0x000e2200000e0000 */
[C---:B------:R-:W-:Y:S01]  /*d640*/  VIADD R12, R11.reuse, 0x10 ;  /* 0x000000100b0c7836 */ /* 0x040fe20000000000 */
[----:B------:R-:W-:Y:S02]  /*d650*/  ISETP.GE.AND P1, PT, R11, R2, PT ;  /* 0x000000020b00720c */ /* 0x000fe40003f26270 */
[----:B------:R-:W-:Y:S04]  /*d660*/  STL [R1+0x4], R11 ;  /* 0x0000040b01007387 */ /* 0x000fe80000100800 */
[----:B------:R-:W-:Y:S07]  /*d670*/  STL [R1+0xc], R12 ;  /* 0x00000c0c01007387 */ /* 0x000fee0000100800 */
[----:B-1----:R-:W-:-:S02]  /*d680*/  @!P1 LEA R14, P2, R10, R14, 0x1 ;  /* 0x0000000e0a0e9211 */ /* 0x002fc400078408ff */
[----:B------:R-:W-:-:S03]  /*d690*/  @!P1 LEA R9, R8, UR38, 0x1 ;  /* 0x0000002608099c11 */ /* 0x000fc6000f8e08ff */
[----:B0-----:R-:W-:Y:S02]  /*d6a0*/  @!P1 IMAD.X R5, RZ, RZ, R4, P2 ;  /* 0x000000ffff059224 */ /* 0x001fe400010e0604 */
[----:B------:R-:W-:Y:S02]  /*d6b0*/  @!P1 IMAD.MOV.U32 R4, RZ, RZ, R14 ;  /* 0x000000ffff049224 */ /* 0x000fe400078e000e */
[----:B------:R-:W0:Y:S04]  /*d6c0*/  SHFL.IDX PT, R14, R0, 0x1, 0x181f ;  /* 0x00381f00000e7f89 */ /* 0x000e2800000e0000 */
[----:B------:R1:W-:Y:S01]  /*d6d0*/  @!P1 LDGSTS.E.BYPASS.LTC128B.128 [R9+0x20400], desc[UR6][R4.64], !P0 ;  /* 0x2040000004099fae */ /* 0x0003e2000c101d46 */
[----:B------:R-:W-:-:S03]  /*d6e0*/  ISETP.GE.AND P1, PT, R12, R2, PT ;  /* 0x000000020c00720c */ /* 0x000fc60003f26270 */
[----:B-1----:R-:W1:Y:S01]  /*d6f0*/  SHFL.IDX PT, R4, R3, 0x1, 0x181f ;  /* 0x00381f0003047f89 */ /* 0x002e6200000e0000 */
[----:B------:R-:W-:-:S09]  /*d700*/  VIADD R9, R11, 0x20 ;  /* 0x000000200b097836 */ /* 0x000fd20000000000 */
[----:B------:R-:W-:Y:S01]  /*d710*/  @!P1 LEA R7, R8, UR38, 0x1 ;  /* 0x0000002608079c11 */ /* 0x000fe2000f8e08ff */
[----:B------:R-:W-:Y:S01]  /*d720*/  STL [R1+0x10], R9 ;  /* 0x0000100901007387 */ /* 0x000fe20000100800 */
[----:B0-----:R-:W-:-:S03]  /*d730*/  @!P1 LEA R6, P2, R10, R14, 0x1 ;  /* 0x0000000e0a069211 */ /* 0x001fc600078408ff */
[----:B------:R-:W0:Y:S02]  /*d740*/  SHFL.IDX PT, R14, R0, 0x2, 0x181f ;  /* 0x00581f00000e7f89 */ /* 0x000e2400000e0000 */
[----:B-1----:R-:W-:Y:S02]  /*d750*/  @!P1 IMAD.X R5, RZ, RZ, R4, P2 ;  /* 0x000000ffff059224 */ /* 0x002fe400010e0604 */
[----:B------:R-:W-:-:S05]  /*d760*/  @!P1 IMAD.MOV.U32 R4, RZ, RZ, R6 ;  /* 0x000000ffff049224 */ /* 0x000fca00078e0006 */
[----:B------:R1:W-:Y:S01]  /*d770*/  @!P1 LDGSTS.E.BYPASS.LTC128B.128 [R7+0x20c00], desc[UR6][R4.64], !P0 ;  /* 0x20c0000004079fae */ /* 0x0003e2000c101d46 */
[----:B------:R-:W-:-:S03]  /*d780*/  ISETP.GE.AND P1, PT, R9, R2, PT ;  /* 0x000000020900720c */ /* 0x000fc60003f26270 */
[----:B-1----:R-:W1:Y:S10]  /*d790*/  SHFL.IDX PT, R4, R3, 0x2, 0x181f ;  /* 0x00581f0003047f89 */ /* 0x002e7400000e0000 */
[----:B0-----:R-:W-:-:S02]  /*d7a0*/  @!P1 LEA R5, P2, R10, R14, 0x1 ;  /* 0x0000000e0a059211 */ /* 0x001fc400078408ff */
[----:B------:R-:W-:Y:S01]  /*d7b0*/  @!P1 LEA R6, R8, UR38, 0x1 ;  /* 0x0000002608069c11 */ /* 0x000fe2000f8e08ff */
[----:B------:R-:W0:Y:S04]  /*d7c0*/  SHFL.IDX PT, R3, R3, 0x3, 0x181f ;  /* 0x00781f0003037f89 */ /* 0x000e2800000e0000 */
[----:B------:R2:W3:Y:S01]  /*d7d0*/  SHFL.IDX PT, R14, R0, 0x3, 0x181f ;  /* 0x00781f00000e7f89 */ /* 0x0004e200000e0000 */
[----:B-1----:R-:W-:-:S05]  /*d7e0*/  @!P1 IMAD.X R4, RZ, RZ, R4, P2 ;  /* 0x000000ffff049224 */ /* 0x002fca00010e0604 */
[----:B------:R-:W-:-:S04]  /*d7f0*/  @!P1 LOP3.LUT R5, R5, R4, RZ, 0x3c, !PT ;  /* 0x0000000405059212 */ /* 0x000fc800078e3cff */
[----:B------:R-:W-:-:S04]  /*d800*/  @!P1 LOP3.LUT R4, R5, R4, RZ, 0x3c, !PT ;  /* 0x0000000405049212 */ /* 0x000fc800078e3cff */
[----:B------:R-:W-:-:S05]  /*d810*/  @!P1 LOP3.LUT R5, R5, R4, RZ, 0x3c, !PT ;  /* 0x0000000405059212 */ /* 0x000fca00078e3cff */
[----:B0--3--:R2:W-:Y:S02]  /*d820*/  @!P1 LDGSTS.E.BYPASS.LTC128B.128 [R6+0x21400], desc[UR6][R4.64], !P0 ;  /* 0x2140000004069fae */ /* 0x0095e4000c101d46 */
.L_x_3338:
[----:B--2---:R-:W2:Y:S01]  /*d830*/  LDL R0, [R1+0x4] ;  /* 0x0000040001007983 */ /* 0x004ea20000100800 */
[----:B------:R-:W-:Y:S01]  /*d840*/  ULDC.64 UR4, c[0x0][0x208] ;  /* 0x0000820000047ab9 */ /* 0x000fe20000000a00 */
[----:B--2---:R-:W-:-:S05]  /*d850*/  VIADD R0, R0, 0x30 ;  /* 0x0000003000007836 */ /* 0x004fca0000000000 */
[----:B------:R-:W-:Y:S01]  /*d860*/  ISETP.GE.AND P1, PT, R0, R2, PT ;  /* 0x000000020000720c */ /* 0x000fe20003f26270 */
[----:B------:R0:W-:-:S12]  /*d870*/  STL [R1+0x20], R0 ;  /* 0x0000200001007387 */ /* 0x0001d80000100800 */
[----:B------:R-:W-:Y:S02]  /*d880*/  @!P1 LEA R2, P2, R10, R14, 0x1 ;  /* 0x0000000e0a029211 */ /* 0x000fe400078408ff */
[----:B------:R-:W-:-:S03]  /*d890*/  @!P1 LEA R5, R8, UR38, 0x1 ;  /* 0x0000002608059c11 */ /* 0x000fc6000f8e08ff */
[----:B------:R-:W-:-:S05]  /*d8a0*/  @!P1 IMAD.X R3, RZ, RZ, R3, P2 ;  /* 0x000000ffff039224 */ /* 0x000fca00010e0603 */
[----:B------:R-:W-:Y:S01]  /*d8b0*/  @!PT LDS RZ, [RZ] ;  /* 0x00000000fffff984 */ /* 0x000fe20000000800 */
[----:B------:R-:W-:Y:S01]  /*d8c0*/  @!PT LDS RZ, [RZ] ;  /* 0x00000000fffff984 */ /* 0x000fe20000000800 */
[----:B------:R-:W-:Y:S01]  /*d8d0*/  @!PT LDS RZ, [RZ] ;  /* 0x00000000fffff984 */ /* 0x000fe20000000800 */
[----:B------:R1:W-:Y:S01]  /*d8e0*/  @!P1 LDGSTS.E.BYPASS.LTC128B.128 [R5+0x21c00], desc[UR4][R2.64], !P0 ;  /* 0x21c0000002059fae */ /* 0x0003e2000c101d44 */
[----:B------:R-:W-:Y:S01]  /*d8f0*/  NOP ;  /* 0x0000000000007918 */ /* 0x000fe20000000000 */
[----:B------:R-:W-:Y:S02]  /*d900*/  SYNCS.ARRIVE.TRANS64.RED.A0T1 RZ, [UR38+0x38800], RZ ;  /* 0x038800ffffff79a7 */ /* 0x000fe40008200426 */
[----:B------:R-:W-:Y:S01]  /*d910*/  ARRIVES.LDGSTSBAR.64.TRANSCNT [UR38+0x38800] ;  /* 0x03880000ff0079b0 */ /* 0x000fe20008000aa6 */
[----:B-1----:R-:W0:Y:S01]  /*d920*/  LDC.64 R2, c[0x0][0x3d8] ;  /* 0x0000f600ff027b82 */ /* 0x002e220000000a00 */
[----:B------:R-:W-:Y:S01]  /*d930*/  NOP ;  /* 0x0000000000007918 */ /* 0x000fe20000000000 */
[C---:B0-----:R-:W-:Y:S01]  /*d940*/  IMAD R0, R2.reuse, UR42, RZ ;  /* 0x0000002a02007c24 */ /* 0x041fe2000f8e02ff */
[----:B------:R-:W-:Y:S01]  /*d950*/  UIADD3 UR4, UR38, 0x26400, URZ ;  /* 0x0002640026047890 */ /* 0x000fe2000fffe03f */
[----:B------:R-:W-:Y:S01]  /*d960*/  IMAD.WIDE.U32 R4, R2, UR36, RZ ;  /* 0x0000002402047c25 */ /* 0x000fe2000f8e00ff */
[----:B------:R-:W-:Y:S02]  /*d970*/  SYNCS.ARRIVE.TRANS64.A1T0 RZ, [UR38+0x38800], RZ ;  /* 0x038800ffffff79a7 */ /* 0x000fe40008100026 */
[----:B------:R-:W-:Y:S01]  /*d980*/  ULOP3.LUT UP0, URZ, UR4, 0x3ff, URZ, 0xc0, !UPT ;  /* 0x000003ff043f7892 */ /* 0x000fe2000f80c03f */
[----:B------:R-:W-:Y:S01]  /*d990*/  IMAD R0, R3, UR36, R0 ;  /* 0x0000002403007c24 */ /* 0x000fe2000f8e0200 */
[----:B------:R0:W-:Y:S03]  /*d9a0*/  STL.64 [R1+0x18], R4 ;  /* 0x0000180401007387 */ /* 0x0001e60000100a00 */
[----:B------:R-:W-:Y:S01]  /*d9b0*/  IMAD.IADD R0, R5, 0x1, R0 ;  /* 0x0000000105007824 */ /* 0x000fe200078e0200 */
[----:B------:R-:W-:-:S04]  /*d9c0*/  PLOP3.LUT P0, PT, PT, PT, UP0, 0x80, 0x0 ;  /* 0x000000000000781c */ /* 0x000fc80003f0f008 */
[----:B------:R0:W-:Y:S09]  /*d9d0*/  STL [R1+0x24], R0 ;  /* 0x0000240001007387 */ /* 0x0001f20000100800 */
[----:B------:R-:W-:Y:S05]  /*d9e0*/  @!P0 BRA `(.L_x_3233) ;  /* 0x0000000000408947 */ /* 0x000fea0003800000 */
[----:B------:R-:W-:Y:S01]  /*d9f0*/  MOV R2, 0x0 ;  /* 0x0000000000027802 */ /* 0x000fe20000000f00 */
[----:B------:R-:W-:Y:S01]  /*da00*/  ULDC.64 UR6, c[0x4][0x118] ;  /* 0x0100460000067ab9 */ /* 0x000fe20000000a00 */
[----:B------:R-:W-:Y:S01]  /*da10*/  ULDC.64 UR8, c[0x4][0x120] ;  /* 0x0100480000087ab9 */ /* 0x000fe20000000a00 */
[----:B------:R-:W-:Y:S01]  /*da20*/  ULDC.64 UR4, c[0x4][0x60] ;  /* 0x0100180000047ab9 */ /* 0x000fe20000000a00 */
[----:B0-----:R-:W-:Y:S02]  /*da30*/  IMAD.U32 R4, RZ, RZ, UR6 ;  /* 0x00000006ff047e24 */ /* 0x001fe4000f8e00ff */
        /* <DEDUP_REMOVED lines=11> */
.L_x_3233:
[----:B------:R-:W2:Y:S01]  /*daf0*/  LDL.LU.64 R6, [R1+0x18] ;  /* 0x0000180001067983 */ /* 0x000ea20000300a00 */
[----:B------:R-:W-:-:S03]  /*db00*/  ULDC.64 UR8, c[0x0][0x3e0] ;  /* 0x0000f80000087ab9 */ /* 0x000fc60000000a00 */
[----:B------:R-:W3:Y:S01]  /*db10*/  LDL.LU R2, [R1+0x24] ;  /* 0x0000240001027983 */ /* 0x000ee20000300800 */
[----:B0-----:R-:W0:Y:S01]  /*db20*/  S2R R4, SR_TID.X ;  /* 0x0000000000047919 */ /* 0x001e220000002100 */
[----:B------:R-:W1:Y:S01]  /*db30*/  S2R R0, SR_CTAID.X ;  /* 0x0000000000007919 */ /* 0x000e620000002500 */
[C---:B0-----:R-:W-:Y:S01]  /*db40*/  LOP3.LUT R3, R4.reuse, 0x7f, RZ, 0xc0, !PT ;  /* 0x0000007f04037812 */ /* 0x041fe200078ec0ff */
[----:B------:R-:W-:-:S03]  /*db50*/  IMAD.SHL.U32 R15, R4, 0x10, RZ ;  /* 0x00000010040f7824 */ /* 0x000fc600078e00ff */
[----:B------:R-:W-:-:S04]  /*db60*/  SHF.R.U32.HI R4, RZ, 0x3, R3 ;  /* 0x00000003ff047819 */ /* 0x000fc80000011603 */
[----:B------:R-:W-:-:S05]  /*db70*/  LOP3.LUT R4, R4, 0x70, R15, 0xf8, !PT ;  /* 0x0000007004047812 */ /* 0x000fca00078ef80f */
[----:B-1----:R-:W-:Y:S01]  /*db80*/  IMAD R4, R0, 0x40, R4 ;  /* 0x0000004000047824 */ /* 0x002fe200078e0204 */
[----:B------:R-:W0:Y:S01]  /*db90*/  S2R R8, SR_TID.X ;  /* 0x0000000000087919 */ /* 0x000e220000002100 */
[----:B------:R-:W-:-:S04]  /*dba0*/  UIMAD UR6, UR45, UR8, URZ ;  /* 0x000000082d0672a4 */ /* 0x000fc8000f8e023f */
[----:B------:R-:W-:Y:S01]  /*dbb0*/  UIMAD UR6, UR44, UR9, UR6 ;  /* 0x000000092c0672a4 */ /* 0x000fe2000f8e0206 */
[----:B0-----:R-:W-:-:S05]  /*dbc0*/  IMAD.SHL.U32 R10, R8, 0x8, RZ ;  /* 0x00000008080a7824 */ /* 0x001fca00078e00ff */
[----:B------:R-:W-:Y:S02]  /*dbd0*/  LOP3.LUT R10, R10, 0x38, RZ, 0xc0, !PT ;  /* 0x000000380a0a7812 */ /* 0x000fe400078ec0ff */
[----:B------:R-:W-:Y:S02]  /*dbe0*/  LOP3.LUT R17, R17, 0xfffffff7, RZ, 0xc0, !PT ;  /* 0xfffffff711117812 */ /* 0x000fe400078ec0ff */
[----:B--2---:R-:W-:Y:S02]  /*dbf0*/  R2UR UR5, R7 ;  /* 0x00000000070572ca */ /* 0x004fe400000e0000 */
[----:B------:R-:W0:Y:S01]  /*dc00*/  LDC R7, c[0x0][0x448] ;  /* 0x00011200ff077b82 */ /* 0x000e220000000800 */
[----:B---3--:R-:W-:Y:S02]  /*dc10*/  R2UR UR5, R2 ;  /* 0x00000000020572ca */ /* 0x008fe400000e0000 */
[----:B0-----:R-:W-:-:S13]  /*dc20*/  ISETP.NE.AND P0, PT, R7, 0x1, PT ;  /* 0x000000010700780c */ /* 0x001fda0003f05270 */
[----:B------:R-:W0:Y:S08]  /*dc30*/  @P0 LDC R2, c[0x0][0x44c] ;  /* 0x00011300ff020b82 */ /* 0x000e300000000800 */
[----:B------:R-:W1:Y:S01]  /*dc40*/  @P0 LDC R0, c[0x0][0x450] ;  /* 0x00011400ff000b82 */ /* 0x000e620000000800 */
[----:B------:R-:W-:Y:S01]  /*dc50*/  R2UR UR4, R6 ;  /* 0x00000000060472ca */ /* 0x000fe200000e0000 */
[----:B0-----:R-:W-:-:S04]  /*dc60*/  @P0 IMAD.HI.U32 R3, R4, R2, RZ ;  /* 0x0000000204030227 */ /* 0x001fc800078e00ff */
[----:B------:R-:W-:Y:S01]  /*dc70*/  IMAD.MOV.U32 R2, RZ, RZ, R4 ;  /* 0x000000ffff027224 */ /* 0x000fe200078e0004 */
[----:B-1----:R-:W-:-:S07]  /*dc80*/  @P0 SHF.R.U32.HI R2, RZ, R0, R3 ;  /* 0x00000000ff020219 */ /* 0x002fce0000011603 */
[----:B------:R-:W-:Y:S01]  /*dc90*/  UIMAD.WIDE.U32 UR4, UR44, UR8, UR4 ;  /* 0x000000082c0472a5 */ /* 0x000fe2000f8e0004 */
[--C-:B------:R-:W-:Y:S01]  /*dca0*/  SHF.R.S32.HI R3, RZ, 0x1f, R2.reuse ;  /* 0x0000001fff037819 */ /* 0x100fe20000011402 */
[----:B------:R-:W-:Y:S01]  /*dcb0*/  IMAD.MOV R0, RZ, RZ, -R2 ;  /* 0x000000ffff007224 */ /* 0x000fe200078e0a02 */
[----:B------:R-:W-:Y:S01]  /*dcc0*/  ULDC.64 UR8, c[0x0][0x3d0] ;  /* 0x0000f40000087ab9 */ /* 0x000fe20000000a00 */
[----:B------:R-:W-:Y:S02]  /*dcd0*/  UIADD3 UR5, UR5, UR6, URZ ;  /* 0x0000000605057290 */ /* 0x000fe4000fffe03f */
[----:B------:R-:W-:Y:S02]  /*dce0*/  IMAD R0, R7, R0, R4 ;  /* 0x0000000007007224 */ /* 0x000fe400078e0204 */
[----:B------:R-:W-:Y:S02]  /*dcf0*/  IMAD R5, R3, UR8, RZ ;  /* 0x0000000803057c24 */ /* 0x000fe4000f8e02ff */
[----:B------:R-:W-:Y:S01]  /*dd00*/  IMAD.U32 R3, RZ, RZ, UR8 ;  /* 0x00000008ff037e24 */ /* 0x000fe2000f8e00ff */
[----:B------:R-:W-:Y:S01]  /*dd10*/  SHF.R.S32.HI R4, RZ, 0x1f, R0 ;  /* 0x0000001fff047819 */ /* 0x000fe20000011400 */
[----:B------:R-:W-:-:S02]  /*dd20*/  IMAD R5, R2, UR9, R5 ;  /* 0x0000000902057c24 */ /* 0x000fc4000f8e0205 */
[----:B------:R-:W-:Y:S01]  /*dd30*/  IMAD.WIDE.U32 R2, R2, R3, UR4 ;  /* 0x0000000402027e25 */ /* 0x000fe2000f8e0003 */
[----:B------:R-:W-:-:S03]  /*dd40*/  ULDC.64 UR4, c[0x0][0x3c8] ;  /* 0x0000f20000047ab9 */ /* 0x000fc60000000a00 */
        /* <DEDUP_REMOVED lines=9> */
[----:B------:R-:W-:-:S04]  /*dde0*/  LOP3.LUT R2, R10, 0x40, RZ, 0xfc, !PT ;  /* 0x000000400a027812 */ /* 0x000fc800078efcff */
[----:B------:R-:W-:Y:S02]  /*ddf0*/  ISETP.GE.AND P1, PT, R2, UR4, PT ;  /* 0x0000000402007c0c */ /* 0x000fe4000bf26270 */
[C---:B------:R-:W-:Y:S02]  /*de00*/  LOP3.LUT R2, R10.reuse, 0x80, RZ, 0xfc, !PT ;  /* 0x000000800a027812 */ /* 0x040fe400078efcff */
[----:B------:R-:W-:Y:S02]  /*de10*/  ISETP.GE.AND P3, PT, R10, UR4, PT ;  /* 0x000000040a007c0c */ /* 0x000fe4000bf66270 */
[----:B------:R-:W-:Y:S02]  /*de20*/  ISETP.GE.AND P2, PT, R2, UR4, PT ;  /* 0x0000000402007c0c */ /* 0x000fe4000bf46270 */
[----:B------:R-:W-:Y:S02]  /*de30*/  SEL R2, RZ, 0x1, P3 ;  /* 0x00000001ff027807 */ /* 0x000fe40001800000 */
[----:B------:R-:W-:-:S02]  /*de40*/  SEL R3, RZ, 0x4, P2 ;  /* 0x00000004ff037807 */ /* 0x000fc40001000000 */
[----:B------:R-:W-:-:S04]  /*de50*/  SEL R4, RZ, 0x2, P1 ;  /* 0x00000002ff047807 */ /* 0x000fc80000800000 */
[----:B------:R-:W-:Y:S02]  /*de60*/  IADD3 R2, R3, R4, R2 ;  /* 0x0000000403027210 */ /* 0x000fe40007ffe002 */
[----:B------:R-:W-:-:S04]  /*de70*/  LOP3.LUT R3, R10, 0xc0, RZ, 0xfc, !PT ;  /* 0x000000c00a037812 */ /* 0x000fc800078efcff */
[----:B------:R-:W-:Y:S02]  /*de80*/  ISETP.GE.AND P5, PT, R3, UR4, PT ;  /* 0x0000000403007c0c */ /* 0x000fe4000bfa6270 */
[----:B------:R-:W-:-:S04]  /*de90*/  LOP3.LUT R3, R10, 0x100, RZ, 0xfc, !PT ;  /* 0x000001000a037812 */ /* 0x000fc800078efcff */
[----:B------:R-:W-:Y:S02]  /*dea0*/  ISETP.GE.AND P0, PT, R3, UR4, PT ;  /* 0x0000000403007c0c */ /* 0x000fe4000bf06270 */
[----:B------:R-:W-:Y:S02]  /*deb0*/  SEL R4, RZ, 0x8, P5 ;  /* 0x00000008ff047807 */ /* 0x000fe40002800000 */
[----:B------:R-:W-:-:S04]  /*dec0*/  SEL R3, RZ, 0x10, P0 ;  /* 0x00000010ff037807 */ /* 0x000fc80000000000 */
[----:B------:R-:W-:Y:S02]  /*ded0*/  IADD3 R2, R3, R2, R4 ;  /* 0x0000000203027210 */ /* 0x000fe40007ffe004 */
[C---:B------:R-:W-:Y:S02]  /*dee0*/  LOP3.LUT R3, R10.reuse, 0x180, RZ, 0xfc, !PT ;  /* 0x000001800a037812 */ /* 0x040fe400078efcff */
[----:B------:R-:W-:Y:S02]  /*def0*/  @P1 LOP3.LUT R17, R17, 0x8, RZ, 0xfc, !PT ;  /* 0x0000000811111812 */ /* 0x000fe400078efcff */
[----:B------:R-:W-:Y:S02]  /*df00*/  ISETP.GE.AND P1, PT, R3, UR4, PT ;  /* 0x0000000403007c0c */ /* 0x000fe4000bf26270 */
[----:B------:R-:W-:Y:S02]  /*df10*/  LOP3.LUT R3, R10, 0x140, RZ, 0xfc, !PT ;  /* 0x000001400a037812 */ /* 0x000fe400078efcff */
[----:B------:R-:W-:-:S02]  /*df20*/  SEL R4, RZ, 0x40, P1 ;  /* 0x00000040ff047807 */ /* 0x000fc40000800000 */
[----:B------:R-:W-:Y:S02]  /*df30*/  LOP3.LUT R17, R17, 0xfffffffb, RZ, 0xc0, !PT ;  /* 0xfffffffb11117812 */ /* 0x000fe400078ec0ff */
[----:B------:R-:W-:Y:S02]  /*df40*/  ISETP.GE.AND P1, PT, R3, UR4, PT ;  /* 0x0000000403007c0c */ /* 0x000fe4000bf26270 */
[----:B------:R-:W-:Y:S02]  /*df50*/  LOP3.LUT R17, R17, 0xffffffef, RZ, 0xc0, !PT ;  /* 0xffffffef11117812 */ /* 0x000fe400078ec0ff */
[----:B------:R-:W-:Y:S02]  /*df60*/  SEL R3, RZ, 0x20, P1 ;  /* 0x00000020ff037807 */ /* 0x000fe40000800000 */
[----:B------:R-:W-:Y:S02]  /*df70*/  @P3 LOP3.LUT R17, R17, 0x10, RZ, 0xfc, !PT ;  /* 0x0000001011113812 */ /* 0x000fe400078efcff */
[----:B------:R-:W-:-:S02]  /*df80*/  IADD3 R4, R4, R2, R3 ;  /* 0x0000000204047210 */ /* 0x000fc40007ffe003 */
[----:B------:R-:W-:Y:S02]  /*df90*/  LOP3.LUT R2, R10, 0x1c0, RZ, 0xfc, !PT ;  /* 0x000001c00a027812 */ /* 0x000fe400078efcff */
[----:B------:R-:W-:Y:S02]  /*dfa0*/  @P2 LOP3.LUT R17, R17, 0x4, RZ, 0xfc, !PT ;  /* 0x0000000411112812 */ /* 0x000fe400078efcff */
[----:B------:R-:W-:Y:S01]  /*dfb0*/  ISETP.GE.AND P2, PT, R2, UR4, PT ;  /* 0x0000000402007c0c */ /* 0x000fe2000bf46270 */
[----:B------:R-:W-:-:S03]  /*dfc0*/  UMOV UR4, 0xffffffff ;  /* 0xffffffff00047882 */ /* 0x000fc60000000000 */
[----:B------:R-:W-:-:S05]  /*dfd0*/  SEL R5, RZ, 0x80, P2 ;  /* 0x00000080ff057807 */ /* 0x000fca0001000000 */
[----:B------:R-:W-:Y:S01]  /*dfe0*/  IMAD.IADD R5, R4, 0x1, R5 ;  /* 0x0000000104057824 */ /* 0x000fe200078e0205 */
[----:B------:R-:W-:Y:S06]  /*dff0*/  BRA.DIV UR4, `(.L_x_3234) ;  /* 0x0000004204787947 */ /* 0x000fec000b800000 */
[----:B------:R-:W2:Y:S01]  /*e000*/  LDL.LU R3, [R1+0x4] ;  /* 0x0000040001037983 */ /* 0x000ea20000300800 */
[----:B------:R-:W-:-:S03]  /*e010*/  ULDC UR4, c[0x0][0x288] ;  /* 0x0000a20000047ab9 */ /* 0x000fc60000000800 */
[----:B------:R-:W3:Y:S01]  /*e020*/  LDL.LU R2, [R1+0xc] ;  /* 0x00000c0001027983 */ /* 0x000ee20000300800 */
[----:B------:R-:W-:Y:S01]  /*e030*/  IMAD R7, R7, UR4, RZ ;  /* 0x0000000407077c24 */ /* 0x000fe2000f8e02ff */
[----:B------:R-:W-:Y:S02]  /*e040*/  LOP3.LUT R17, R17, 0xffffff7f, RZ, 0xc0, !PT ;  /* 0xffffff7f11117812 */ /* 0x000fe400078ec0ff */
[----:B------:R-:W4:Y:S02]  /*e050*/  LDL.LU R15, [R1+0x10] ;  /* 0x00001000010f7983 */ /* 0x000f240000300800 */
[----:B------:R-:W-:Y:S01]  /*e060*/  @P0 LOP3.LUT R17, R17, 0x80, RZ, 0xfc, !PT ;  /* 0x0000008011110812 */ /* 0x000fe200078efcff */
[----:B------:R-:W0:Y:S03]  /*e070*/  S2R R9, SR_TID.X ;  /* 0x0000000000097919 */ /* 0x000e260000002100 */
[C---:B------:R-:W-:Y:S01]  /*e080*/  LOP3.LUT P0, RZ, R17.reuse, 0x10, RZ, 0xc0, !PT ;  /* 0x0000001011ff7812 */ /* 0x040fe2000780c0ff */
[----:B------:R-:W1:Y:S01]  /*e090*/  S2R R11, SR_TID.X ;  /* 0x00000000000b7919 */ /* 0x000e620000002100 */
[----:B------:R-:W-:-:S04]  /*e0a0*/  LOP3.LUT R17, R17, 0xffffffbf, RZ, 0xc0, !PT ;  /* 0xffffffbf11117812 */ /* 0x000fc800078ec0ff */
[----:B------:R-:W-:-:S04]  /*e0b0*/  @P1 LOP3.LUT R17, R17, 0x40, RZ, 0xfc, !PT ;  /* 0x0000004011111812 */ /* 0x000fc800078efcff */
[C---:B------:R-:W-:Y:S01]  /*e0c0*/  LOP3.LUT P1, RZ, R17.reuse, 0x8, RZ, 0xc0, !PT ;  /* 0x0000000811ff7812 */ /* 0x040fe2000782c0ff */
[----:B------:R-:W-:Y:S01]  /*e0d0*/  ULDC.64 UR6, c[0x0][0x208] ;  /* 0x0000820000067ab9 */ /* 0x000fe20000000a00 */
[----:B------:R-:W-:Y:S01]  /*e0e0*/  LOP3.LUT P3, RZ, R17, 0x4, RZ, 0xc0, !PT ;  /* 0x0000000411ff7812 */ /* 0x000fe2000786c0ff */
[----:B0-----:R-:W-:Y:S01]  /*e0f0*/  IMAD.SHL.U32 R13, R9, 0x8, RZ ;  /* 0x00000008090d7824 */ /* 0x001fe200078e00ff */
[----:B-1----:R-:W-:-:S04]  /*e100*/  LOP3.LUT R11, R11, 0x7f, RZ, 0xc0, !PT ;  /* 0x0000007f0b0b7812 */ /* 0x002fc800078ec0ff */
[----:B------:R-:W-:Y:S01]  /*e110*/  LOP3.LUT R13, R13, 0x38, RZ, 0xc0, !PT ;  /* 0x000000380d0d7812 */ /* 0x000fe200078ec0ff */
[----:B------:R-:W-:Y:S02]  /*e120*/  IMAD.SHL.U32 R12, R11, 0x8, RZ ;  /* 0x000000080b0c7824 */ /* 0x000fe400078e00ff */
[----:B------:R-:W-:-:S05]  /*e130*/  IMAD.SHL.U32 R11, R9, 0x8, RZ ;  /* 0x00000008090b7824 */ /* 0x000fca00078e00ff */
[----:B------:R-:W-:-:S04]  /*e140*/  LOP3.LUT R11, R11, 0x1f8, RZ, 0xc0, !PT ;  /* 0x000001f80b0b7812 */ /* 0x000fc800078ec0ff */
[----:B------:R-:W-:-:S04]  /*e150*/  LOP3.LUT R11, R11, 0x38, R9, 0x78, !PT ;  /* 0x000000380b0b7812 */ /* 0x000fc800078e7809 */
[----:B------:R-:W-:Y:S01]  /*e160*/  LOP3.LUT R11, R11, 0x200, R12, 0xf8, !PT ;  /* 0x000002000b0b7812 */ /* 0x000fe200078ef80c */
[----:B------:R-:W-:Y:S01]  /*e170*/  SHFL.IDX PT, R14, R0, 0x1, 0x181f ;  /* 0x00381f00000e7f89 */ /* 0x000fe200000e0000 */
[----:B--2---:R-:W-:-:S03]  /*e180*/  ISETP.GE.AND P2, PT, R3, R7, PT ;  /* 0x000000070300720c */ /* 0x004fc60003f46270 */
[----:B------:R-:W0:Y:S01]  /*e190*/  SHFL.IDX PT, R3, R0, RZ, 0x181f ;  /* 0x00181fff00037589 */ /* 0x000e2200000e0000 */
[----:B---3--:R-:W-:-:S03]  /*e1a0*/  IMAD.MOV.U32 R10, RZ, RZ, R2 ;  /* 0x000000ffff0a7224 */ /* 0x008fc600078e0002 */
[----:B------:R-:W1:Y:S06]  /*e1b0*/  SHFL.IDX PT, R2, R6, RZ, 0x181f ;  /* 0x00181fff06027589 */ /* 0x000e6c00000e0000 */
[----:B------:R-:W-:-:S04]  /*e1c0*/  @!P2 LOP3.LUT R8, R4, 0x40, RZ, 0xc0, !PT ;  /* 0x000000400408a812 */ /* 0x000fc800078ec0ff */
[----:B------:R-:W-:Y:S02]  /*e1d0*/  @!P2 SHF.R.U32.HI R8, RZ, 0x2, R8 ;  /* 0x00000002ff08a819 */ /* 0x000fe40000011608 */
[----:B------:R-:W-:Y:S02]  /*e1e0*/  @!P2 LEA R9, R11, UR38, 0x1 ;  /* 0x000000260b09ac11 */ /* 0x000fe4000f8e08ff */
[----:B------:R-:W-:Y:S02]  /*e1f0*/  @!P2 ISETP.NE.U32.AND P4, PT, R8, RZ, PT ;  /* 0x000000ff0800a20c */ /* 0x000fe40003f85070 */
[----:B------:R-:W-:Y:S02]  /*e200*/  @!P2 LOP3.LUT R8, R5, 0x80, RZ, 0xc0, !PT ;  /* 0x000000800508a812 */ /* 0x000fe400078ec0ff */
[----:B0-----:R-:W-:-:S05]  /*e210*/  @!P2 LEA R3, P6, R13, R3, 0x1 ;  /* 0x000000030d03a211 */ /* 0x001fca00078c08ff */
[----:B-1----:R-:W-:-:S05]  /*e220*/  @!P2 IMAD.X R2, RZ, RZ, R2, P6 ;  /* 0x000000ffff02a224 */ /* 0x002fca00030e0602 */
[----:B------:R-:W-:-:S04]  /*e230*/  @!P2 LOP3.LUT R3, R3, R2, RZ, 0x3c, !PT ;  /* 0x000000020303a212 */ /* 0x000fc800078e3cff */
[----:B------:R-:W-:-:S04]  /*e240*/  @!P2 LOP3.LUT R2, R3, R2, RZ, 0x3c, !PT ;  /* 0x000000020302a212 */ /* 0x000fc800078e3cff */
[----:B------:R-:W-:Y:S02]  /*e250*/  @!P2 LOP3.LUT R3, R3, R2, RZ, 0x3c, !PT ;  /* 0x000000020303a212 */ /* 0x000fe400078e3cff */
[----:B------:R-:W-:-:S03]  /*e260*/  @!P2 SHF.R.U32.HI R8, RZ, 0x3, R8 ;  /* 0x00000003ff08a819 */ /* 0x000fc60000011608 */
[----:B------:R-:W-:Y:S01]  /*e270*/  @!P2 LDGSTS.E.BYPASS.LTC128B.128 [R9+0x26400], desc[UR6][R2.64], !P0 ;  /* 0x264000000209afae */ /* 0x000fe2000c101d46 */
[----:B------:R-:W-:-:S03]  /*e280*/  LOP3.LUT P0, RZ, R17, 0x80, RZ, 0xc0, !PT ;  /* 0x0000008011ff7812 */ /* 0x000fc6000780c0ff */
[----:B------:R-:W-:Y:S01]  /*e290*/  @!P2 LDGSTS.E.BYPASS.LTC128B.128 [R9+0x28400], desc[UR6][R2.64+0x80], !P1 ;  /* 0x284000800209afae */ /* 0x000fe2000c901d46 */
[----:B------:R-:W-:Y:S02]  /*e2a0*/  LOP3.LUT P1, RZ, R17, 0x40, RZ, 0xc0, !PT ;  /* 0x0000004011ff7812 */ /* 0x000fe4000782c0ff */
[----:B------:R-:W-:Y:S01]  /*e2b0*/  @!P2 ISETP.NE.U32.AND P6, PT, R8, RZ, PT ;  /* 0x000000ff0800a20c */ /* 0x000fe20003fc5070 */
[----:B------:R-:W-:Y:S04]  /*e2c0*/  @!P2 LDGSTS.E.BYPASS.LTC128B.128 [R9+0x2a400], desc[UR6][R2.64+0x100], !P3 ;  /* 0x2a4001000209afae */ /* 0x000fe8000d901d46 */
[----:B------:R-:W0:Y:S04]  /*e2d0*/  SHFL.IDX PT, R8, R6, 0x1, 0x181f ;  /* 0x00381f0006087f89 */ /* 0x000e2800000e0000 */
[----:B------:R-:W-:Y:S04]  /*e2e0*/  @!P2 LDGSTS.E.BYPASS.LTC128B.128 [R9+0x2c400], desc[UR6][R2.64+0x180], !P5 ;  /* 0x2c4001800209afae */ /* 0x000fe8000e901d46 */
[----:B------:R-:W-:Y:S04]  /*e2f0*/  @!P2 LDGSTS.E.BYPASS.LTC128B.128 [R9+0x2e400], desc[UR6][R2.64+0x200], !P0 ;  /* 0x2e4002000209afae */ /* 0x000fe8000c101d46 */
[----:B------:R-:W-:Y:S04]  /*e300*/  @!P2 LDGSTS.E.BYPASS.LTC128B.128 [R9+0x30400], desc[UR6][R2.64+0x280], !P1 ;  /* 0x304002800209afae */ /* 0x000fe8000c901d46 */
[----:B------:R-:W-:Y:S04]  /*e310*/  @!P2 LDGSTS.E.BYPASS.LTC128B.128 [R9+0x32400], desc[UR6][R2.64+0x300], P4 ;  /* 0x324003000209afae */ /* 0x000fe8000a101d46 */
[----:B------:R1:W-:Y:S01]  /*e320*/  @!P2 LDGSTS.E.BYPASS.LTC128B.128 [R9+0x34400], desc[UR6][R2.64+0x380], P6 ;  /* 0x344003800209afae */ /* 0x0003e2000b101d46 */
[----:B------:R-:W-:-:S13]  /*e330*/  ISETP.GE.AND P2, PT, R10, R7, PT ;  /* 0x000000070a00720c */ /* 0x000fda0003f46270 */
[----:B------:R-:W-:-:S05]  /*e340*/  @!P2 LEA R10, P4, R13, R14, 0x1 ;  /* 0x0000000e0d0aa211 */ /* 0x000fca00078808ff */
[----:B0-----:R-:W-:Y:S01]  /*e350*/  @!P2 IMAD.X R14, RZ, RZ, R8, P4 ;  /* 0x000000ffff0ea224 */ /* 0x001fe200020e0608 */
[----:B------:R-:W-:Y:S02]  /*e360*/  LOP3.LUT P4, RZ, R17, 0x10, RZ, 0xc0, !PT ;  /* 0x0000001011ff7812 */ /* 0x000fe4000788c0ff */
[----:B------:R-:W-:Y:S01]  /*e370*/  @!P2 LOP3.LUT R8, R4, 0x40, RZ, 0xc0, !PT ;  /* 0x000000400408a812 */ /* 0x000fe200078ec0ff */
[----:B-1----:R-:W-:Y:S01]  /*e380*/  @!P2 IMAD.MOV.U32 R2, RZ, RZ, R10 ;  /* 0x000000ffff02a224 */ /* 0x002fe200078e000a */
[----:B------:R-:W-:Y:S01]  /*e390*/  @!P2 LEA R21, R11, UR38, 0x1 ;  /* 0x000000260b15ac11 */ /* 0x000fe2000f8e08ff */
[----:B------:R-:W-:Y:S01]  /*e3a0*/  @!P2 IMAD.MOV.U32 R3, RZ, RZ, R14 ;  /* 0x000000ffff03a224 */ /* 0x000fe200078e000e */
[----:B------:R-:W-:Y:S02]  /*e3b0*/  LOP3.LUT P6, RZ, R17, 0x8, RZ, 0xc0, !PT ;  /* 0x0000000811ff7812 */ /* 0x000fe400078cc0ff */
[----:B------:R-:W-:-:S05]  /*e3c0*/  @!P2 SHF.R.U32.HI R8, RZ, 0x2, R8 ;  /* 0x00000002ff08a819 */ /* 0x000fca0000011608 */
[----:B------:R-:W-:Y:S01]  /*e3d0*/  @!P2 LDGSTS.E.BYPASS.LTC128B.128 [R21+0x26c00], desc[UR6][R2.64], !P4 ;  /* 0x26c000000215afae */ /* 0x000fe2000e101d46 */
[----:B------:R-:W-:Y:S02]  /*e3e0*/  @!P2 ISETP.NE.U32.AND P4, PT, R8, RZ, PT ;  /* 0x000000ff0800a20c */ /* 0x000fe40003f85070 */
[----:B------:R-:W-:-:S03]  /*e3f0*/  @!P2 LOP3.LUT R8, R5, 0x80, RZ, 0xc0, !PT ;  /* 0x000000800508a812 */ /* 0x000fc600078ec0ff */
[----:B------:R-:W-:Y:S01]  /*e400*/  @!P2 LDGSTS.E.BYPASS.LTC128B.128 [R21+0x28c00], desc[UR6][R2.64+0x80], !P6 ;  /* 0x28c000800215afae */ /* 0x000fe2000f101d46 */
[----:B------:R-:W-:-:S03]  /*e410*/  @!P2 SHF.R.U32.HI R8, RZ, 0x3, R8 ;  /* 0x00000003ff08a819 */ /* 0x000fc60000011608 */
[----:B------:R-:W-:Y:S04]  /*e420*/  @!P2 LDGSTS.E.BYPASS.LTC128B.128 [R21+0x2ac00], desc[UR6][R2.64+0x100], !P3 ;  /* 0x2ac001000215afae */ /* 0x000fe8000d901d46 */
[----:B------:R-:W-:Y:S04]  /*e430*/  @!P2 LDGSTS.E.BYPASS.LTC128B.128 [R21+0x2cc00], desc[UR6][R2.64+0x180], !P5 ;  /* 0x2cc001800215afae */ /* 0x000fe8000e901d46 */
[----:B------:R-:W-:Y:S04]  /*e440*/  @!P2 LDGSTS.E.BYPASS.LTC128B.128 [R21+0x2ec00], desc[UR6][R2.64+0x200], !P0 ;  /* 0x2ec002000215afae */ /* 0x000fe8000c101d46 */
[----:B------:R-:W-:Y:S04]  /*e450*/  @!P2 LDGSTS.E.BYPASS.LTC128B.128 [R21+0x30c00], desc[UR6][R2.64+0x280], !P1 ;  /* 0x30c002800215afae */ /* 0x000fe8000c901d46 */
[----:B------:R-:W-:Y:S01]  /*e460*/  @!P2 LDGSTS.E.BYPASS.LTC128B.128 [R21+0x32c00], desc[UR6][R2.64+0x300], P4 ;  /* 0x32c003000215afae */ /* 0x000fe2000a101d46 */
[----:B------:R-:W-:-:S03]  /*e470*/  @!P2 ISETP.NE.U32.AND P4, PT, R8, RZ, PT ;  /* 0x000000ff0800a20c */ /* 0x000fc60003f85070 */
[----:B------:R-:W0:Y:S10]  /*e480*/  SHFL.IDX PT, R14, R0, 0x2, 0x181f ;  /* 0x00581f00000e7f89 */ /* 0x000e3400000e0000 */
[----:B------:R1:W-:Y:S01]  /*e490*/  @!P2 LDGSTS.E.BYPASS.LTC128B.128 [R21+0x34c00], desc[UR6][R2.64+0x380], P4 ;  /* 0x34c003800215afae */ /* 0x0003e2000a101d46 */
[----:B----4-:R-:W-:-:S03]  /*e4a0*/  ISETP.GE.AND P2, PT, R15, R7, PT ;  /* 0x000000070f00720c */ /* 0x010fc60003f46270 */
[----:B-1----:R-:W1:Y:S10]  /*e4b0*/  SHFL.IDX PT, R2, R6, 0x2, 0x181f ;  /* 0x00581f0006027f89 */ /* 0x002e7400000e0000 */
[----:B0-----:R-:W-:-:S02]  /*e4c0*/  @!P2 LEA R3, P4, R13, R14, 0x1 ;  /* 0x0000000e0d03a211 */ /* 0x001fc400078808ff */
[----:B------:R-:W-:Y:S02]  /*e4d0*/  @!P2 LOP3.LUT R8, R4, 0x40, RZ, 0xc0, !PT ;  /* 0x000000400408a812 */ /* 0x000fe400078ec0ff */
[----:B------:R-:W-:Y:S02]  /*e4e0*/  @!P2 LEA R9, R11, UR38, 0x1 ;  /* 0x000000260b09ac11 */ /* 0x000fe4000f8e08ff */
[----:B------:R-:W-:Y:S01]  /*e4f0*/  @!P2 SHF.R.U32.HI R8, RZ, 0x2, R8 ;  /* 0x00000002ff08a819 */ /* 0x000fe20000011608 */
[----:B-1----:R-:W-:Y:S01]  /*e500*/  @!P2 IMAD.X R2, RZ, RZ, R2, P4 ;  /* 0x000000ffff02a224 */ /* 0x002fe200020e0602 */
[----:B------:R-:W-:-:S04]  /*e510*/  LOP3.LUT P4, RZ, R17, 0x10, RZ, 0xc0, !PT ;  /* 0x0000001011ff7812 */ /* 0x000fc8000788c0ff */
[----:B------:R-:W-:-:S04]  /*e520*/  @!P2 LOP3.LUT R3, R3, R2, RZ, 0x3c, !PT ;  /* 0x000000020303a212 */ /* 0x000fc800078e3cff */
[----:B------:R-:W-:-:S04]  /*e530*/  @!P2 LOP3.LUT R2, R3, R2, RZ, 0x3c, !PT ;  /* 0x000000020302a212 */ /* 0x000fc800078e3cff */
[----:B------:R-:W-:-:S05]  /*e540*/  @!P2 LOP3.LUT R3, R3, R2, RZ, 0x3c, !PT ;  /* 0x000000020303a212 */ /* 0x000fca00078e3cff */
[----:B------:R0:W-:Y:S01]  /*e550*/  @!P2 LDGSTS.E.BYPASS.LTC128B.128 [R9+0x27400], desc[UR6][R2.64], !P4 ;  /* 0x274000000209afae */ /* 0x0001e2000e101d46 */
[----:B------:R-:W-:Y:S02]  /*e560*/  @!P2 ISETP.NE.U32.AND P4, PT, R8, RZ, PT ;  /* 0x000000ff0800a20c */ /* 0x000fe40003f85070 */
[----:B------:R-:W-:Y:S01]  /*e570*/  @!P2 LOP3.LUT R8, R5, 0x80, RZ, 0xc0, !PT ;  /* 0x000000800508a812 */ /* 0x000fe200078ec0ff */
[----:B------:R0:W-:Y:S03]  /*e580*/  @!P2 LDGSTS.E.BYPASS.LTC128B.128 [R9+0x29400], desc[UR6][R2.64+0x80], !P6 ;  /* 0x294000800209afae */ /* 0x0001e6000f101d46 */
[----:B------:R-:W-:Y:S01]  /*e590*/  @!P2 SHF.R.U32.HI R8, RZ, 0x3, R8 ;  /* 0x00000003ff08a819 */ /* 0x000fe20000011608 */
[----:B------:R0:W-:Y:S04]  /*e5a0*/  @!P2 LDGSTS.E.BYPASS.LTC128B.128 [R9+0x2b400], desc[UR6][R2.64+0x100], !P3 ;  /* 0x2b4001000209afae */ /* 0x0001e8000d901d46 */
[----:B------:R0:W-:Y:S04]  /*e5b0*/  @!P2 LDGSTS.E.BYPASS.LTC128B.128 [R9+0x2d400], desc[UR6][R2.64+0x180], !P5 ;  /* 0x2d4001800209afae */ /* 0x0001e8000e901d46 */
[----:B------:R0:W-:Y:S04]  /*e5c0*/  @!P2 LDGSTS.E.BYPASS.LTC128B.128 [R9+0x2f400], desc[UR6][R2.64+0x200], !P0 ;  /* 0x2f4002000209afae */ /* 0x0001e8000c101d46 */
[----:B------:R0:W-:Y:S04]  /*e5d0*/  @!P2 LDGSTS.E.BYPASS.LTC128B.128 [R9+0x31400], desc[UR6][R2.64+0x280], !P1 ;  /* 0x314002800209afae */ /* 0x0001e8000c901d46 */
[----:B------:R0:W-:Y:S01]  /*e5e0*/  @!P2 LDGSTS.E.BYPASS.LTC128B.128 [R9+0x33400], desc[UR6][R2.64+0x300], P4 ;  /* 0x334003000209afae */ /* 0x0001e2000a101d46 */
[----:B------:R-:W-:-:S03]  /*e5f0*/  @!P2 ISETP.NE.U32.AND P4, PT, R8, RZ, PT ;  /* 0x000000ff0800a20c */ /* 0x000fc60003f85070 */
[----:B------:R-:W1:Y:S04]  /*e600*/  SHFL.IDX PT, R6, R6, 0x3, 0x181f ;  /* 0x00781f0006067f89 */ /* 0x000e6800000e0000 */
[----:B------:R0:W2:Y:S06]  /*e610*/  SHFL.IDX PT, R14, R0, 0x3, 0x181f ;  /* 0x00781f00000e7f89 */ /* 0x0000ac00000e0000 */
[----:B------:R0:W-:Y:S02]  /*e620*/  @!P2 LDGSTS.E.BYPASS.LTC128B.128 [R9+0x35400], desc[UR6][R2.64+0x380], P4 ;  /* 0x354003800209afae */ /* 0x0001e4000a101d46 */
.L_x_3348:
[----:B0-----:R-:W3:Y:S01]  /*e630*/  LDL.LU R0, [R1+0x20] ;  /* 0x0000200001007983 */ /* 0x001ee20000300800 */
[----:B------:R-:W-:Y:S01]  /*e640*/  BSSY B0, `(.L_x_3235) ;  /* 0x0000025000007945 */ /* 0x000fe20003800000 */
[----:B---3--:R-:W-:-:S13]  /*e650*/  ISETP.GE.AND P2, PT, R0, R7, PT ;  /* 0x000000070000720c */ /* 0x008fda0003f46270 */
[----:B------:R-:W-:Y:S05]  /*e660*/  @P2 BRA `(.L_x_3236) ;  /* 0x0000000000882947 */ /* 0x000fea0003800000 */
[----:B------:R-:W0:Y:S01]  /*e670*/  S2R R0, SR_TID.X ;  /* 0x0000000000007919 */ /* 0x000e220000002100 */
[C---:B------:R-:W-:Y:S01]  /*e680*/  LOP3.LUT P6, RZ, R17.reuse, 0x10, RZ, 0xc0, !PT ;  /* 0x0000001011ff7812 */ /* 0x040fe200078cc0ff */
[----:B------:R-:W-:Y:S01]  /*e690*/  ULDC.64 UR4, c[0x0][0x208] ;  /* 0x0000820000047ab9 */ /* 0x000fe20000000a00 */
[C---:B------:R-:W-:Y:S01]  /*e6a0*/  LOP3.LUT P4, RZ, R17.reuse, 0x8, RZ, 0xc0, !PT ;  /* 0x0000000811ff7812 */ /* 0x040fe2000788c0ff */
[----:B------:R-:W3:Y:S01]  /*e6b0*/  S2R R3, SR_TID.X ;  /* 0x0000000000037919 */ /* 0x000ee20000002100 */
[----:B------:R-:W-:Y:S02]  /*e6c0*/  LOP3.LUT P3, RZ, R17, 0x4, RZ, 0xc0, !PT ;  /* 0x0000000411ff7812 */ /* 0x000fe4000786c0ff */
[----:B------:R-:W-:Y:S02]  /*e6d0*/  LOP3.LUT R4, R4, 0x40, RZ, 0xc0, !PT ;  /* 0x0000004004047812 */ /* 0x000fe400078ec0ff */
[----:B------:R-:W-:Y:S02]  /*e6e0*/  LOP3.LUT R5, R5, 0x80, RZ, 0xc0, !PT ;  /* 0x0000008005057812 */ /* 0x000fe400078ec0ff */
[----:B------:R-:W-:-:S02]  /*e6f0*/  SHF.R.U32.HI R4, RZ, 0x2, R4 ;  /* 0x00000002ff047819 */ /* 0x000fc40000011604 */
[----:B------:R-:W-:Y:S02]  /*e700*/  SHF.R.U32.HI R5, RZ, 0x3, R5 ;  /* 0x00000003ff057819 */ /* 0x000fe40000011605 */
[----:B0-----:R-:W-:Y:S01]  /*e710*/  LOP3.LUT R0, R0, 0x7f, RZ, 0xc0, !PT ;  /* 0x0000007f00007812 */ /* 0x001fe200078ec0ff */
[----:B---3--:R-:W-:-:S04]  /*e720*/  IMAD.SHL.U32 R2, R3, 0x8, RZ ;  /* 0x0000000803027824 */ /* 0x008fc800078e00ff */
[----:B------:R-:W-:Y:S02]  /*e730*/  IMAD.SHL.U32 R8, R0, 0x8, RZ ;  /* 0x0000000800087824 */ /* 0x000fe400078e00ff */
[----:B------:R-:W-:Y:S01]  /*e740*/  IMAD.SHL.U32 R0, R3, 0x8, RZ ;  /* 0x0000000803007824 */ /* 0x000fe200078e00ff */
[----:B------:R-:W-:-:S04]  /*e750*/  LOP3.LUT R2, R2, 0x38, RZ, 0xc0, !PT ;  /* 0x0000003802027812 */ /* 0x000fc800078ec0ff */
[----:B------:R-:W-:Y:S02]  /*e760*/  LOP3.LUT R0, R0, 0x1f8, RZ, 0xc0, !PT ;  /* 0x000001f800007812 */ /* 0x000fe400078ec0ff */
[----:B--2---:R-:W-:Y:S02]  /*e770*/  LEA R2, P2, R2, R14, 0x1 ;  /* 0x0000000e02027211 */ /* 0x004fe400078408ff */
[----:B------:R-:W-:-:S03]  /*e780*/  LOP3.LUT R0, R0, 0x38, R3, 0x78, !PT ;  /* 0x0000003800007812 */ /* 0x000fc600078e7803 */
[----:B-1----:R-:W-:Y:S01]  /*e790*/  IMAD.X R3, RZ, RZ, R6, P2 ;  /* 0x000000ffff037224 */ /* 0x002fe200010e0606 */
[----:B------:R-:W-:Y:S02]  /*e7a0*/  LOP3.LUT R0, R0, 0x200, R8, 0xf8, !PT ;  /* 0x0000020000007812 */ /* 0x000fe400078ef808 */
[----:B------:R-:W-:Y:S02]  /*e7b0*/  ISETP.NE.U32.AND P2, PT, R4, RZ, PT ;  /* 0x000000ff0400720c */ /* 0x000fe40003f45070 */
[----:B------:R-:W-:-:S05]  /*e7c0*/  LEA R7, R0, UR38, 0x1 ;  /* 0x0000002600077c11 */ /* 0x000fca000f8e08ff */
[----:B------:R-:W-:Y:S01]  /*e7d0*/  @!PT LDS RZ, [RZ] ;  /* 0x00000000fffff984 */ /* 0x000fe20000000800 */
[----:B------:R-:W-:Y:S01]  /*e7e0*/  @!PT LDS RZ, [RZ] ;  /* 0x00000000fffff984 */ /* 0x000fe20000000800 */
[----:B------:R-:W-:Y:S01]  /*e7f0*/  @!PT LDS RZ, [RZ] ;  /* 0x00000000fffff984 */ /* 0x000fe20000000800 */
[----:B------:R0:W-:Y:S04]  /*e800*/  LDGSTS.E.BYPASS.LTC128B.128 [R7+0x27c00], desc[UR4][R2.64], !P6 ;  /* 0x27c0000002077fae */ /* 0x0001e8000f101d44 */
[----:B------:R0:W-:Y:S04]  /*e810*/  LDGSTS.E.BYPASS.LTC128B.128 [R7+0x29c00], desc[UR4][R2.64+0x80], !P4 ;  /* 0x29c0008002077fae */ /* 0x0001e8000e101d44 */
[----:B------:R0:W-:Y:S01]  /*e820*/  LDGSTS.E.BYPASS.LTC128B.128 [R7+0x2bc00], desc[UR4][R2.64+0x100], !P3 ;  /* 0x2bc0010002077fae */ /* 0x0001e2000d901d44 */
[----:B------:R-:W-:-:S03]  /*e830*/  ISETP.NE.U32.AND P3, PT, R5, RZ, PT ;  /* 0x000000ff0500720c */ /* 0x000fc60003f65070 */
[----:B------:R0:W-:Y:S04]  /*e840*/  LDGSTS.E.BYPASS.LTC128B.128 [R7+0x2dc00], desc[UR4][R2.64+0x180], !P5 ;  /* 0x2dc0018002077fae */ /* 0x0001e8000e901d44 */
[----:B------:R0:W-:Y:S04]  /*e850*/  LDGSTS.E.BYPASS.LTC128B.128 [R7+0x2fc00], desc[UR4][R2.64+0x200], !P0 ;  /* 0x2fc0020002077fae */ /* 0x0001e8000c101d44 */
[----:B------:R0:W-:Y:S04]  /*e860*/  LDGSTS.E.BYPASS.LTC128B.128 [R7+0x31c00], desc[UR4][R2.64+0x280], !P1 ;  /* 0x31c0028002077fae */ /* 0x0001e8000c901d44 */
[----:B------:R0:W-:Y:S04]  /*e870*/  LDGSTS.E.BYPASS.LTC128B.128 [R7+0x33c00], desc[UR4][R2.64+0x300], P2 ;  /* 0x33c0030002077fae */ /* 0x0001e80009101d44 */
[----:B------:R0:W-:Y:S02]  /*e880*/  LDGSTS.E.BYPASS.LTC128B.128 [R7+0x35c00], desc[UR4][R2.64+0x380], P3 ;  /* 0x35c0038002077fae */ /* 0x0001e40009901d44 */
.L_x_3236:
[----:B------:R-:W-:Y:S05]  /*e890*/  BSYNC B0 ;  /* 0x0000000000007941 */ /* 0x000fea0003800000 */
.L_x_3235:
[----:B------:R-:W-:Y:S01]  /*e8a0*/  NOP ;  /* 0x0000000000007918 */ /* 0x000fe20000000000 */
[----:B------:R-:W-:Y:S01]  /*e8b0*/  SYNCS.ARRIVE.TRANS64.RED.A0T1 RZ, [UR38+0x38810], RZ ;  /* 0x038810ffffff79a7 */ /* 0x000fe20008200426 */
[----:B0-----:R-:W-:Y:S01]  /*e8c0*/  IMAD.MOV.U32 R2, RZ, RZ, 0x1 ;  /* 0x00000001ff027424 */ /* 0x001fe200078e00ff */
[----:B------:R-:W-:Y:S04]  /*e8d0*/  ARRIVES.LDGSTSBAR.64.TRANSCNT [UR38+0x38810] ;  /* 0x03881000ff0079b0 */ /* 0x000fe80008000aa6 */
[----:B------:R-:W-:Y:S01]  /*e8e0*/  SHF.L.U32 R2, R2, 0x1f, RZ ;  /* 0x0000001f02027819 */ /* 0x000fe200000006ff */
[----:B------:R-:W-:Y:S01]  /*e8f0*/  NOP ;  /* 0x0000000000007918 */ /* 0x000fe20000000000 */
[----:B------:R-:W-:Y:S02]  /*e900*/  SYNCS.ARRIVE.TRANS64.A1T0 RZ, [UR38+0x38810], RZ ;  /* 0x038810ffffff79a7 */ /* 0x000fe40008100026 */
[----:B------:R-:W0:Y:S02]  /*e910*/  SYNCS.PHASECHK.TRANS64.TRYWAIT P0, [UR38+0x38820], R2 ;  /* 0x03882002ff0075a7 */ /* 0x000e240008000166 */
[----:B0-----:R-:W-:Y:S05]  /*e920*/  @!P0 BRA `(.L_x_3237) ;  /* 0x0000004000a08947 */ /* 0x001fea0003800000 */
.L_x_3349:
[----:B------:R-:W-:Y:S01]  /*e930*/  LOP3.LUT P0, RZ, R17, 0x2, RZ, 0xc0, !PT ;  /* 0x0000000211ff7812 */ /* 0x000fe2000780c0ff */
[----:B------:R-:W-:Y:S01]  /*e940*/  BSSY B0, `(.L_x_3238) ;  /* 0x000007f000007945 */ /* 0x000fe20003800000 */
[----:B------:R-:W-:-:S11]  /*e950*/  IMAD.MOV.U32 R0, RZ, RZ, 0x1 ;  /* 0x00000001ff007424 */ /* 0x000fd600078e00ff */
[----:B------:R-:W-:Y:S05]  /*e960*/  @!P0 BRA `(.L_x_3239) ;  /* 0x0000000400f08947 */ /* 0x000fea0003800000 */
[----:B------:R-:W3:Y:S01]  /*e970*/  SYNCS.PHASECHK.TRANS64.TRYWAIT P0, [UR38+0x38860], R2 ;  /* 0x03886002ff0075a7 */ /* 0x000ee20008000166 */
[----:B0-----:R-:W0:Y:S02]  /*e980*/  S2R R3, SR_TID.X ;  /* 0x0000000000037919 */ /* 0x001e240000002100 */
[----:B0-----:R-:W-:-:S04]  /*e990*/  LOP3.LUT R3, R3, 0x7f, RZ, 0xc0, !PT ;  /* 0x0000007f03037812 */ /* 0x001fc800078ec0ff */
[----:B------:R-:W-:Y:S01]  /*e9a0*/  ISETP.NE.AND P1, PT, R3, RZ, PT ;  /* 0x000000ff0300720c */ /* 0x000fe20003f25270 */
[----:B---3--:R-:W-:-:S12]  /*e9b0*/  @!P0 BRA `(.L_x_3240) ;  /* 0x0000004000948947 */ /* 0x008fd80003800000 */
.L_x_3350:
[----:B------:R-:W-:Y:S04]  /*e9c0*/  BSSY B1, `(.L_x_3241) ;  /* 0x0000008000017945 */ /* 0x000fe80003800000 */
[----:B------:R-:W-:Y:S05]  /*e9d0*/  @P1 BRA `(.L_x_3242) ;  /* 0x0000000000181947 */ /* 0x000fea0003800000 */
[----:B0-----:R-:W0:Y:S01]  /*e9e0*/  S2R R3, SR_TID.X ;  /* 0x0000000000037919 */ /* 0x001e220000002100 */
[----:B------:R-:W-:-:S04]  /*e9f0*/  IMAD.MOV.U32 R2, RZ, RZ, 0x10000 ;  /* 0x00010000ff027424 */ /* 0x000fc800078e00ff */
[----:B------:R3:W-:Y:S01]  /*ea00*/  SYNCS.ARRIVE.TRANS64 RZ, [UR38+0x38850], R2 ;  /* 0x03885002ffff79a7 */ /* 0x0007e20008000026 */
[----:B0-----:R-:W-:-:S13]  /*ea10*/  LOP3.LUT P0, RZ, R3, 0x1f, RZ, 0xc0, !PT ;  /* 0x0000001f03ff7812 */ /* 0x001fda000780c0ff */
[----:B---3--:R-:W-:Y:S05]  /*ea20*/  @!P0 BRA `(.L_x_3242) ;  /* 0x0000000000048947 */ /* 0x008fea0003800000 */
[----:B------:R-:W-:Y:S01]  /*ea30*/  BPT.TRAP 0x1 ;  /* 0x000000040000795c */ /* 0x000fe20000300000 */
.L_x_3242:
[----:B------:R-:W-:Y:S05]  /*ea40*/  BSYNC B1 ;  /* 0x0000000000017941 */ /* 0x000fea0003800000 */
.L_x_3241:
[----:B0-----:R-:W3:Y:S01]  /*ea50*/  LDL.LU R2, [R1+0x8] ;  /* 0x0000080001027983 */ /* 0x001ee20000300800 */
        /* <DEDUP_REMOVED lines=9> */
[----:B---3--:R-:W-:-:S08]  /*eaf0*/  IMAD.SHL.U32 R2, R2, 0x40, RZ ;  /* 0x0000004002027824 */ /* 0x008fd000078e00ff */
.L_x_3243:
        /* <DEDUP_REMOVED lines=13> */
.L_x_3244:
        /* <DEDUP_REMOVED lines=13> */
.L_x_3245:
        /* <DEDUP_REMOVED lines=13> */
.L_x_3246:
        /* <DEDUP_REMOVED lines=13> */
.L_x_3247:
        /* <DEDUP_REMOVED lines=13> */
.L_x_3248:
        /* <DEDUP_REMOVED lines=13> */
.L_x_3249:
        /* <DEDUP_REMOVED lines=13> */
.L_x_3250:
[----:B------:R-:W-:-:S13]  /*f0b0*/  @P0 ELECT P1, URZ, PT ;  /* 0x00000000003f082f */ /* 0x000fda0003820000 */
[----:B------:R-:W-:Y:S01]  /*f0c0*/  @P1 R2UR UR13, R16 ;  /* 0x00000000100d12ca */ /* 0x000fe200000e0000 */
[----:B------:R-:W-:Y:S01]  /*f0d0*/  UMOV UR12, UR36 ;  /* 0x00000024000c7c82 */ /* 0x000fe20008000000 */
[----:B------:R-:W-:Y:S02]  /*f0e0*/  @P1 R2UR UR11, R2 ;  /* 0x00000000020b12ca */ /* 0x000fe400000e0000 */
[----:B------:R-:W-:Y:S02]  /*f0f0*/  @P1 PLOP3.LUT P0, PT, P1, PT, PT, 0x8, 0x0 ;  /* 0x000000000000181c */ /* 0x000fe40000f0e170 */
[----:B------:R-:W-:-:S09]  /*f100*/  PLOP3.LUT P1, PT, PT, PT, PT, 0x8, 0x0 ;  /* 0x000000000000781c */ /* 0x000fd20003f2e170 */
[----:B------:R3:W-:Y:S02]  /*f110*/  UTMALDG.4D [UR8], [UR4], desc[UR6] ;  /* 0x00000608040075b4 */ /* 0x0007e40008019000 */
[----:B---3--:R-:W-:Y:S05]  /*f120*/  @P0 BRA.U.ANY `(.L_x_3250) ;  /* 0xfffffffd00e00947 */ /* 0x008fea000393ffff */
.L_x_3239:
[----:B------:R-:W-:Y:S05]  /*f130*/  BSYNC B0 ;  /* 0x0000000000007941 */ /* 0x000fea0003800000 */
.L_x_3238:
[----:B0-----:R-:W3:Y:S01]  /*f140*/  LDL.LU R3, [R1+0x14] ;  /* 0x0000140001037983 */ /* 0x001ee20000300800 */
[----:B------:R-:W-:Y:S02]  /*f150*/  IMAD.MOV.U32 R9, RZ, RZ, RZ ;  /* 0x000000ffff097224 */ /* 0x000fe400078e00ff */
[----:B-1----:R-:W-:Y:S02]  /*f160*/  IMAD.MOV.U32 R6, RZ, RZ, 0x1 ;  /* 0x00000001ff067424 */ /* 0x002fe400078e00ff */
[----:B---3--:R-:W-:-:S05]  /*f170*/  VIADD R8, R3, 0xfffffffe ;  /* 0xfffffffe03087836 */ /* 0x008fca0000000000 */
[----:B------:R-:W-:-:S13]  /*f180*/  ISETP.GE.AND P0, PT, R8, UR39, PT ;  /* 0x0000002708007c0c */ /* 0x000fda000bf06270 */
[----:B------:R-:W-:Y:S05]  /*f190*/  @!P0 BRA `(.L_x_3220) ;  /* 0x0000002400208947 */ /* 0x000fea0003800000 */
[----:B------:R-:W-:Y:S01]  /*f1a0*/  UIADD3 UR4, UR43, 0x1, URZ ;  /* 0x000000012b047890 */ /* 0x000fe2000fffe03f */
[----:B------:R-:W-:Y:S01]  /*f1b0*/  LOP3.LUT R0, RZ, UR39, RZ, 0x33, !PT ;  /* 0x00000027ff007c12 */ /* 0x000fe2000f8e33ff */
[----:B------:R-:W0:Y:S01]  /*f1c0*/  S2R R4, SR_TID.X ;  /* 0x0000000000047919 */ /* 0x000e220000002100 */
[----:B------:R-:W-:Y:S01]  /*f1d0*/  IMAD.MOV.U32 R6, RZ, RZ, 0x1 ;  /* 0x00000001ff067424 */ /* 0x000fe200078e00ff */
[----:B------:R-:W-:-:S04]  /*f1e0*/  UIMAD UR4, UR4, UR41, URZ ;  /* 0x00000029040472a4 */ /* 0x000fc8000f8e023f */
[----:B------:R-:W-:-:S04]  /*f1f0*/  UISETP.LT.AND UP0, UPT, UR40, UR4, UPT ;  /* 0x000000042800728c */ /* 0x000fc8000bf01270 */
[----:B------:R-:W-:-:S06]  /*f200*/  USEL UR4, UR40, UR4, UP0 ;  /* 0x0000000428047287 */ /* 0x000fcc0008000000 */
[----:B------:R-:W-:-:S05]  /*f210*/  IMAD R3, RZ, RZ, -UR4 ;  /* 0x80000004ff037e24 */ /* 0x000fca000f8e02ff */
[----:B------:R-:W-:-:S04]  /*f220*/  VIADDMNMX R0, R3, 0x1, R0, !PT ;  /* 0x0000000103007846 */ /* 0x000fc80007800100 */
[----:B------:R-:W-:Y:S02]  /*f230*/  R2UR UR5, R0 ;  /* 0x00000000000572ca */ /* 0x000fe400000e0000 */
[----:B------:R-:W-:Y:S02]  /*f240*/  LOP3.LUT R0, RZ, UR4, RZ, 0x33, !PT ;  /* 0x00000004ff007c12 */ /* 0x000fe4000f8e33ff */
[----:B0-----:R-:W-:-:S09]  /*f250*/  LOP3.LUT R10, R4, 0x1f, RZ, 0xc0, !PT ;  /* 0x0000001f040a7812 */ /* 0x001fd200078ec0ff */
[----:B------:R-:W-:Y:S02]  /*f260*/  UIADD3 UR6, UR5, -0x2, URZ ;  /* 0xfffffffe05067890 */ /* 0x000fe4000fffe03f */
[----:B------:R-:W-:-:S04]  /*f270*/  UIADD3 UR5, UR4, UR5, URZ ;  /* 0x0000000504057290 */ /* 0x000fc8000fffe03f */
[----:B------:R-:W-:Y:S01]  /*f280*/  ISETP.NE.AND P0, PT, R0, UR6, PT ;  /* 0x0000000600007c0c */ /* 0x000fe2000bf05270 */
[----:B------:R-:W-:Y:S02]  /*f290*/  IMAD.MOV.U32 R0, RZ, RZ, 0x1 ;  /* 0x00000001ff007424 */ /* 0x000fe400078e00ff */
[----:B------:R-:W-:-:S05]  /*f2a0*/  IMAD.U32 R11, RZ, RZ, UR5 ;  /* 0x00000005ff0b7e24 */ /* 0x000fca000f8e00ff */
[----:B------:R-:W-:-:S05]  /*f2b0*/  LOP3.LUT R11, R11, 0x1, RZ, 0xc0, !PT ;  /* 0x000000010b0b7812 */ /* 0x000fca00078ec0ff */
[----:B------:R-:W-:Y:S05]  /*f2c0*/  @!P0 BRA `(.L_x_3251) ;  /* 0x0000001400e88947 */ /* 0x000fea0003800000 */
[----:B------:R-:W-:Y:S01]  /*f2d0*/  R2UR UR4, R11 ;  /* 0x000000000b0472ca */ /* 0x000fe200000e0000 */
[----:B------:R-:W-:Y:S01]  /*f2e0*/  BSSY B0, `(.L_x_3251) ;  /* 0x0000178000007945 */ /* 0x000fe20003800000 */
[----:B------:R-:W-:-:S11]  /*f2f0*/  IMAD.MOV.U32 R0, RZ, RZ, 0x1 ;  /* 0x00000001ff007424 */ /* 0x000fd600078e00ff */
[----:B------:R-:W-:-:S06]  /*f300*/  UIADD3 UR4, UR5, -UR4, URZ ;  /* 0x8000000405047290 */ /* 0x000fcc000fffe03f */
[----:B------:R-:W-:-:S07]  /*f310*/  IMAD.U32 R7, RZ, RZ, UR4 ;  /* 0x00000004ff077e24 */ /* 0x000fce000f8e00ff */
.L_x_3292:
        /* <DEDUP_REMOVED lines=8> */
[----:B------:R-:W0:Y:S01]  /*f3a0*/  LDC R12, c[0x0][0x43c] ;  /* 0x00010f00ff0c7b82 */ /* 0x000e220000000800 */
[----:B------:R-:W-:Y:S01]  /*f3b0*/  IMAD.MOV.U32 R13, RZ, RZ, R8 ;  /* 0x000000ffff0d7224 */ /* 0x000fe200078e0008 */
[----:B------:R-:W-:Y:S01]  /*f3c0*/  ULDC.64 UR4, c[0x0][0x428] ;  /* 0x00010a0000047ab9 */ /* 0x000fe20000000a00 */
[----:B------:R-:W-:Y:S01]  /*f3d0*/  ULDC.64 UR6, c[0x0][0x208] ;  /* 0x0000820000067ab9 */ /* 0x000fe20000000a00 */
        /* <DEDUP_REMOVED lines=16> */
.L_x_3254:
[----:B------:R-:W1:Y:S01]  /*f4e0*/  S2R R2, SR_TID.X ;  /* 0x0000000000027919 */ /* 0x000e620000002100 */
[----:B------:R-:W-:Y:S01]  /*f4f0*/  BSSY B2, `(.L_x_3255) ;  /* 0x0000006000027945 */ /* 0x000fe20003800000 */
[----:B-1----:R-:W-:Y:S02]  /*f500*/  LOP3.LUT R3, R2, 0x7f, RZ, 0xc0, !PT ;  /* 0x0000007f02037812 */ /* 0x002fe400078ec0ff */
[----:B------:R-:W-:Y:S02]  /*f510*/  SHF.L.U32 R2, R0, 0x1f, RZ ;  /* 0x0000001f00027819 */ /* 0x000fe400000006ff */
[----:B------:R-:W-:Y:S02]  /*f520*/  ISETP.NE.AND P2, PT, R3, RZ, PT ;  /* 0x000000ff0300720c */ /* 0x000fe40003f45270 */
[----:B------:R-:W1:Y:S02]  /*f530*/  SYNCS.PHASECHK.TRANS64.TRYWAIT P0, [UR38+0x38848], R2 ;  /* 0x03884802ff0075a7 */ /* 0x000e640008000166 */
[----:B-1----:R-:W-:Y:S09]  /*f540*/  @!P0 BRA `(.L_x_3256) ;  /* 0x0000003400c88947 */ /* 0x002ff20003800000 */
.L_x_3351:
[----:B------:R-:W-:Y:S05]  /*f550*/  BSYNC B2 ;  /* 0x0000000000027941 */ /* 0x000fea0003800000 */
.L_x_3255:
[----:B------:R-:W-:Y:S04]  /*f560*/  BSSY B2, `(.L_x_3257) ;  /* 0x0000007000027945 */ /* 0x000fe80003800000 */
[----:B------:R-:W-:Y:S05]  /*f570*/  @P2 BRA `(.L_x_3258) ;  /* 0x0000000000142947 */ /* 0x000fea0003800000 */
[----:B------:R-:W-:Y:S01]  /*f580*/  ISETP.NE.AND P0, PT, R10, RZ, PT ;  /* 0x000000ff0a00720c */ /* 0x000fe20003f05270 */
[----:B-1----:R-:W-:-:S04]  /*f590*/  IMAD.MOV.U32 R3, RZ, RZ, 0x2000 ;  /* 0x00002000ff037424 */ /* 0x002fc800078e00ff */
[----:B------:R3:W-:Y:S08]  /*f5a0*/  SYNCS.ARRIVE.TRANS64 RZ, [UR38+0x38838], R3 ;  /* 0x03883803ffff79a7 */ /* 0x0007f00008000026 */
[----:B---3--:R-:W-:Y:S05]  /*f5b0*/  @!P0 BRA `(.L_x_3258) ;  /* 0x0000000000048947 */ /* 0x008fea0003800000 */
[----:B------:R-:W-:Y:S01]  /*f5c0*/  BPT.TRAP 0x1 ;  /* 0x000000040000795c */ /* 0x000fe20000300000 */
.L_x_3258:
[----:B------:R-:W-:Y:S05]  /*f5d0*/  BSYNC B2 ;  /* 0x0000000000027941 */ /* 0x000fea0003800000 */
.L_x_3257:
        /* <DEDUP_REMOVED lines=11> */
.L_x_3259:
        /* <DEDUP_REMOVED lines=10> */
.L_x_3352:
[----:B------:R-:W-:Y:S05]  /*f730*/  BSYNC B2 ;  /* 0x0000000000027941 */ /* 0x000fea0003800000 */
.L_x_3260:
[----:B------:R-:W-:Y:S01]  /*f740*/  BSSY B2, `(.L_x_3262) ;  /* 0x0000009000027945 */ /* 0x000fe20003800000 */
[----:B01----:R-:W-:Y:S02]  /*f750*/  IMAD.MOV.U32 R2, RZ, RZ, 0x0 ;  /* 0x00000000ff027424 */ /* 0x003fe400078e00ff */
[----:B------:R-:W-:Y:S01]  /*f760*/  IMAD.MOV.U32 R3, RZ, RZ, 0x14f00000 ;  /* 0x14f00000ff037424 */ /* 0x000fe200078e00ff */
[----:B------:R-:W-:Y:S06]  /*f770*/  @P2 BRA `(.L_x_3263) ;  /* 0x0000000000142947 */ /* 0x000fec0003800000 */
[----:B------:R-:W-:Y:S01]  /*f780*/  ISETP.NE.AND P0, PT, R10, RZ, PT ;  /* 0x000000ff0a00720c */ /* 0x000fe20003f05270 */
[----:B------:R-:W-:-:S04]  /*f790*/  IMAD.MOV.U32 R12, RZ, RZ, 0x10000 ;  /* 0x00010000ff0c7424 */ /* 0x000fc800078e00ff */
[----:B------:R0:W-:Y:S08]  /*f7a0*/  SYNCS.ARRIVE.TRANS64 RZ, [UR38+0x38858], R12 ;  /* 0x0388580cffff79a7 */ /* 0x0001f00008000026 */
[----:B0-----:R-:W-:Y:S05]  /*f7b0*/  @!P0 BRA `(.L_x_3263) ;  /* 0x0000000000048947 */ /* 0x001fea0003800000 */
[----:B------:R-:W-:Y:S01]  /*f7c0*/  BPT.TRAP 0x1 ;  /* 0x000000040000795c */ /* 0x000fe20000300000 */
.L_x_3263:
[----:B------:R-:W-:Y:S05]  /*f7d0*/  BSYNC B2 ;  /* 0x0000000000027941 */ /* 0x000fea0003800000 */
.L_x_3262:
        /* <DEDUP_REMOVED lines=9> */
.L_x_3264:
        /* <DEDUP_REMOVED lines=13> */
.L_x_3265:
        /* <DEDUP_REMOVED lines=13> */
.L_x_3266:
        /* <DEDUP_REMOVED lines=13> */
.L_x_3267:
        /* <DEDUP_REMOVED lines=13> */
.L_x_3268:
        /* <DEDUP_REMOVED lines=13> */
.L_x_3269:
        /* <DEDUP_REMOVED lines=13> */
.L_x_3270:
        /* <DEDUP_REMOVED lines=13> */
.L_x_3271:
        /* <DEDUP_REMOVED lines=8> */
.L_x_3253:
[----:B------:R-:W-:Y:S05]  /*fea0*/  BSYNC B1 ;  /* 0x0000000000017941 */ /* 0x000fea0003800000 */
.L_x_3252:
[----:B------:R-:W-:Y:S01]  /*feb0*/  LOP3.LUT P3, RZ, R17, 0x2, RZ, 0xc0, !PT ;  /* 0x0000000211ff7812 */ /* 0x000fe2000786c0ff */
[----:B------:R-:W-:Y:S01]  /*fec0*/  BSSY B1, `(.L_x_3272) ;  /* 0x00000b7000017945 */ /* 0x000fe20003800000 */
[----:B------:R-:W-:-:S11]  /*fed0*/  LOP3.LUT R0, R0, 0x1, RZ, 0x3c, !PT ;  /* 0x0000000100007812 */ /* 0x000fd600078e3cff */
[----:B------:R-:W-:Y:S05]  /*fee0*/  @!P3 BRA `(.L_x_3273) ;  /* 0x0000000800d0b947 */ /* 0x000fea0003800000 */
[----:B------:R-:W-:Y:S01]  /*fef0*/  LOP3.LUT P3, RZ, R17, 0x1, RZ, 0xc0, !PT ;  /* 0x0000000111ff7812 */ /* 0x000fe2000786c0ff */
[----:B------:R-:W-:-:S12]  /*ff00*/  VIADD R12, R8, 0xffffffff ;  /* 0xffffffff080c7836 */ /* 0x000fd80000000000 */
[----:B------:R-:W-:Y:S05]  /*ff10*/  @!P3 BRA `(.L_x_3274) ;  /* 0x000000000050b947 */ /* 0x000fea0003800000 */
[----:B--2---:R-:W0:Y:S01]  /*ff20*/  LDC R14, c[0x0][0x43c] ;  /* 0x00010f00ff0e7b82 */ /* 0x004e220000000800 */
        /* <DEDUP_REMOVED lines=19> */
.L_x_3274:
[----:B------:R-:W1:Y:S01]  /*10060*/  S2R R2, SR_TID.X ;  /* 0x0000000000027919 */ /* 0x000e620000002100 */
[----:B------:R-:W-:Y:S01]  /*10070*/  BSSY B2, `(.L_x_3275) ;  /* 0x0000006000027945 */ /* 0x000fe20003800000 */
[----:B-1----:R-:W-:Y:S02]  /*10080*/  LOP3.LUT R3, R2, 0x7f, RZ, 0xc0, !PT ;  /* 0x0000007f02037812 */ /* 0x002fe400078ec0ff */
[----:B------:R-:W-:Y:S02]  /*10090*/  SHF.L.U32 R2, R0, 0x1f, RZ ;  /* 0x0000001f00027819 */ /* 0x000fe400000006ff */
[----:B------:R-:W-:Y:S02]  /*100a0*/  ISETP.NE.AND P2, PT, R3, RZ, PT ;  /* 0x000000ff0300720c */ /* 0x000fe40003f45270 */
[----:B------:R-:W1:Y:S02]  /*100b0*/  SYNCS.PHASECHK.TRANS64.TRYWAIT P0, [UR38+0x38840], R2 ;  /* 0x03884002ff0075a7 */ /* 0x000e640008000166 */
[----:B-1----:R-:W-:Y:S09]  /*100c0*/  @!P0 BRA `(.L_x_3276) ;  /* 0x0000002c00188947 */ /* 0x002ff20003800000 */
.L_x_3353:
[----:B------:R-:W-:Y:S05]  /*100d0*/  BSYNC B2 ;  /* 0x0000000000027941 */ /* 0x000fea0003800000 */
.L_x_3275:
[----:B------:R-:W-:Y:S04]  /*100e0*/  BSSY B2, `(.L_x_3277) ;  /* 0x0000007000027945 */ /* 0x000fe80003800000 */
[----:B------:R-:W-:Y:S05]  /*100f0*/  @P2 BRA `(.L_x_3278) ;  /* 0x0000000000142947 */ /* 0x000fea0003800000 */
[----:B------:R-:W-:Y:S01]  /*10100*/  ISETP.NE.AND P0, PT, R10, RZ, PT ;  /* 0x000000ff0a00720c */ /* 0x000fe20003f05270 */
[----:B-1----:R-:W-:-:S04]  /*10110*/  IMAD.MOV.U32 R3, RZ, RZ, 0x2000 ;  /* 0x00002000ff037424 */ /* 0x002fc800078e00ff */
[----:B------:R3:W-:Y:S08]  /*10120*/  SYNCS.ARRIVE.TRANS64 RZ, [UR38+0x38830], R3 ;  /* 0x03883003ffff79a7 */ /* 0x0007f00008000026 */
[----:B---3--:R-:W-:Y:S05]  /*10130*/  @!P0 BRA `(.L_x_3278) ;  /* 0x0000000000048947 */ /* 0x008fea0003800000 */
[----:B------:R-:W-:Y:S01]  /*10140*/  BPT.TRAP 0x1 ;  /* 0x000000040000795c */ /* 0x000fe20000300000 */
.L_x_3278:
[----:B------:R-:W-:Y:S05]  /*10150*/  BSYNC B2 ;  /* 0x0000000000027941 */ /* 0x000fea0003800000 */
.L_x_3277:
        /* <DEDUP_REMOVED lines=11> */
.L_x_3279:
        /* <DEDUP_REMOVED lines=11> */
.L_x_3354:
[----:B------:R-:W-:Y:S05]  /*102c0*/  BSYNC B2 ;  /* 0x0000000000027941 */ /* 0x000fea0003800000 */
.L_x_3280:
        /* <DEDUP_REMOVED lines=9> */
.L_x_3283:
[----:B------:R-:W-:Y:S05]  /*10360*/  BSYNC B2 ;  /* 0x0000000000027941 */ /* 0x000fea0003800000 */
.L_x_3282:
        /* <DEDUP_REMOVED lines=9> */
.L_x_3284:
        /* <DEDUP_REMOVED lines=13> */
.L_x_3285:
        /* <DEDUP_REMOVED lines=13> */
.L_x_3286:
        /* <DEDUP_REMOVED lines=13> */
.L_x_3287:
        /* <DEDUP_REMOVED lines=13> */
.L_x_3288:
        /* <DEDUP_REMOVED lines=13> */
.L_x_3289:
        /* <DEDUP_REMOVED lines=13> */
.L_x_3290:
        /* <DEDUP_REMOVED lines=13> */
.L_x_3291:
        /* <DEDUP_REMOVED lines=8> */
.L_x_3273:
[----:B------:R-:W-:Y:S05]  /*10a30*/  BSYNC B1 ;  /* 0x0000000000017941 */ /* 0x000fea0003800000 */
.L_x_3272:
[----:B------:R-:W-:Y:S01]  /*10a40*/  VIADD R8, R8, 0xfffffffe ;  /* 0xfffffffe08087836 */ /* 0x000fe20000000000 */
[----:B------:R-:W-:Y:S06]  /*10a50*/  @P1 BRA `(.L_x_3292) ;  /* 0xffffffe800301947 */ /* 0x000fec000383ffff */
[----:B------:R-:W-:Y:S05]  /*10a60*/  BSYNC B0 ;  /* 0x0000000000007941 */ /* 0x000fea0003800000 */
.L_x_3251:
[----:B------:R-:W-:-:S13]  /*10a70*/  ISETP.NE.AND P0, PT, R11, RZ, PT ;  /* 0x000000ff0b00720c */ /* 0x000fda0003f05270 */
[----:B------:R-:W-:Y:S05]  /*10a80*/  @!P0 BRA `(.L_x_3220) ;  /* 0x0000000800e48947 */ /* 0x000fea0003800000 */
[----:B------:R-:W-:Y:S01]  /*10a90*/  LOP3.LUT P1, RZ, R17, 0x2, RZ, 0xc0, !PT ;  /* 0x0000000211ff7812 */ /* 0x000fe2000782c0ff */
[----:B------:R-:W-:-:S12]  /*10aa0*/  BSSY B0, `(.L_x_3293) ;  /* 0x00000b4000007945 */ /* 0x000fd80003800000 */
[----:B------:R-:W-:Y:S05]  /*10ab0*/  @!P1 BRA `(.L_x_3294) ;  /* 0x0000000800c89947 */ /* 0x000fea0003800000 */
[----:B------:R-:W-:-:S13]  /*10ac0*/  LOP3.LUT P1, RZ, R17, 0x1, RZ, 0xc0, !PT ;  /* 0x0000000111ff7812 */ /* 0x000fda000782c0ff */
[----:B------:R-:W-:Y:S05]  /*10ad0*/  @!P1 BRA `(.L_x_3295) ;  /* 0x00000000004c9947 */ /* 0x000fea0003800000 */
[----:B------:R-:W0:Y:S01]  /*10ae0*/  LDC R5, c[0x0][0x43c] ;  /* 0x00010f00ff057b82 */ /* 0x000e220000000800 */
[----:B------:R-:W-:Y:S01]  /*10af0*/  ULDC.64 UR4, c[0x0][0x428] ;  /* 0x00010a0000047ab9 */ /* 0x000fe20000000a00 */
[----:B------:R-:W-:Y:S01]  /*10b00*/  ULDC.64 UR6, c[0x0][0x208] ;  /* 0x0000820000067ab9 */ /* 0x000fe20000000a00 */
[----:B------:R-:W-:-:S04]  /*10b10*/  IMAD R19, R19, UR4, RZ ;  /* 0x0000000413137c24 */ /* 0x000fc8000f8e02ff */
[----:B------:R-:W-:Y:S01]  /*10b20*/  IMAD R7, R18, UR5, R19 ;  /* 0x0000000512077c24 */ /* 0x000fe2000f8e0213 */
[----:B0-----:R-:W-:-:S13]  /*10b30*/  ISETP.NE.AND P0, PT, R5, 0x1, PT ;  /* 0x000000010500780c */ /* 0x001fda0003f05270 */
[----:B------:R-:W0:Y:S02]  /*10b40*/  @P0 LDC.64 R2, c[0x0][0x440] ;  /* 0x00011000ff020b82 */ /* 0x000e240000000a00 */
[----:B0-----:R-:W-:-:S04]  /*10b50*/  @P0 IMAD.HI.U32 R4, R8, R2, RZ ;  /* 0x0000000208040227 */ /* 0x001fc800078e00ff */
[----:B------:R-:W-:Y:S01]  /*10b60*/  IMAD.MOV.U32 R2, RZ, RZ, R8 ;  /* 0x000000ffff027224 */ /* 0x000fe200078e0008 */
[----:B------:R-:W-:-:S04]  /*10b70*/  @P0 SHF.R.U32.HI R2, RZ, R3, R4 ;  /* 0x00000003ff020219 */ /* 0x000fc80000011604 */
[----:B------:R-:W-:-:S03]  /*10b80*/  SHF.R.S32.HI R3, RZ, 0x1f, R2 ;  /* 0x0000001fff037819 */ /* 0x000fc60000011402 */
        /* <DEDUP_REMOVED lines=8> */
.L_x_3295:
[----:B------:R-:W1:Y:S01]  /*10c10*/  S2R R2, SR_TID.X ;  /* 0x0000000000027919 */ /* 0x000e620000002100 */
[----:B------:R-:W-:Y:S01]  /*10c20*/  BSSY B1, `(.L_x_3296) ;  /* 0x0000006000017945 */ /* 0x000fe20003800000 */
[----:B-1----:R-:W-:Y:S02]  /*10c30*/  LOP3.LUT R3, R2, 0x7f, RZ, 0xc0, !PT ;  /* 0x0000007f02037812 */ /* 0x002fe400078ec0ff */
[----:B------:R-:W-:Y:S02]  /*10c40*/  SHF.L.U32 R2, R0, 0x1f, RZ ;  /* 0x0000001f00027819 */ /* 0x000fe400000006ff */
[----:B------:R-:W-:Y:S02]  /*10c50*/  ISETP.NE.AND P1, PT, R3, RZ, PT ;  /* 0x000000ff0300720c */ /* 0x000fe40003f25270 */
[----:B------:R-:W1:Y:S02]  /*10c60*/  SYNCS.PHASECHK.TRANS64.TRYWAIT P0, [UR38+0x38848], R2 ;  /* 0x03884802ff0075a7 */ /* 0x000e640008000166 */
[----:B-1----:R-:W-:Y:S09]  /*10c70*/  @!P0 BRA `(.L_x_3297) ;  /* 0x00000020005c8947 */ /* 0x002ff20003800000 */
.L_x_3355:
[----:B------:R-:W-:Y:S05]  /*10c80*/  BSYNC B1 ;  /* 0x0000000000017941 */ /* 0x000fea0003800000 */
.L_x_3296:
[----:B------:R-:W-:Y:S04]  /*10c90*/  BSSY B1, `(.L_x_3298) ;  /* 0x0000007000017945 */ /* 0x000fe80003800000 */
[----:B------:R-:W-:Y:S05]  /*10ca0*/  @P1 BRA `(.L_x_3299) ;  /* 0x0000000000141947 */ /* 0x000fea0003800000 */
[----:B------:R-:W-:Y:S01]  /*10cb0*/  ISETP.NE.AND P0, PT, R10, RZ, PT ;  /* 0x000000ff0a00720c */ /* 0x000fe20003f05270 */
[----:B-1----:R-:W-:-:S04]  /*10cc0*/  IMAD.MOV.U32 R3, RZ, RZ, 0x2000 ;  /* 0x00002000ff037424 */ /* 0x002fc800078e00ff */
[----:B------:R3:W-:Y:S08]  /*10cd0*/  SYNCS.ARRIVE.TRANS64 RZ, [UR38+0x38838], R3 ;  /* 0x03883803ffff79a7 */ /* 0x0007f00008000026 */
[----:B---3--:R-:W-:Y:S05]  /*10ce0*/  @!P0 BRA `(.L_x_3299) ;  /* 0x0000000000048947 */ /* 0x008fea0003800000 */
[----:B------:R-:W-:Y:S01]  /*10cf0*/  BPT.TRAP 0x1 ;  /* 0x000000040000795c */ /* 0x000fe20000300000 */
.L_x_3299:
[----:B------:R-:W-:Y:S05]  /*10d00*/  BSYNC B1 ;  /* 0x0000000000017941 */ /* 0x000fea0003800000 */
.L_x_3298:
[----:B------:R-:W-:Y:S01]  /*10d10*/  IMAD.MOV.U32 R4, RZ, RZ, RZ ;  /* 0x000000ffff047224 */ /* 0x000fe200078e00ff */
        /* <DEDUP_REMOVED lines=10> */
.L_x_3300:
        /* <DEDUP_REMOVED lines=11> */
.L_x_3356:
[----:B------:R-:W-:Y:S05]  /*10e70*/  BSYNC B1 ;  /* 0x0000000000017941 */ /* 0x000fea0003800000 */
.L_x_3301:
[----:B------:R-:W-:Y:S01]  /*10e80*/  BSSY B1, `(.L_x_3303) ;  /* 0x0000009000017945 */ /* 0x000fe20003800000 */
[----:B-1----:R-:W-:Y:S02]  /*10e90*/  IMAD.MOV.U32 R2, RZ, RZ, 0x0 ;  /* 0x00000000ff027424 */ /* 0x002fe400078e00ff */
[----:B------:R-:W-:Y:S01]  /*10ea0*/  IMAD.MOV.U32 R3, RZ, RZ, 0x14f00000 ;  /* 0x14f00000ff037424 */ /* 0x000fe200078e00ff */
[----:B------:R-:W-:Y:S06]  /*10eb0*/  @P1 BRA `(.L_x_3304) ;  /* 0x0000000000141947 */ /* 0x000fec0003800000 */
[----:B------:R-:W-:Y:S01]  /*10ec0*/  ISETP.NE.AND P0, PT, R10, RZ, PT ;  /* 0x000000ff0a00720c */ /* 0x000fe20003f05270 */
[----:B------:R-:W-:-:S04]  /*10ed0*/  IMAD.MOV.U32 R5, RZ, RZ, 0x10000 ;  /* 0x00010000ff057424 */ /* 0x000fc800078e00ff */
[----:B------:R1:W-:Y:S08]  /*10ee0*/  SYNCS.ARRIVE.TRANS64 RZ, [UR38+0x38858], R5 ;  /* 0x03885805ffff79a7 */ /* 0x0003f00008000026 */
[----:B-1----:R-:W-:Y:S05]  /*10ef0*/  @!P0 BRA `(.L_x_3304) ;  /* 0x0000000000048947 */ /* 0x002fea0003800000 */
[----:B------:R-:W-:Y:S01]  /*10f00*/  BPT.TRAP 0x1 ;  /* 0x000000040000795c */ /* 0x000fe20000300000 */
.L_x_3304:
[----:B------:R-:W-:Y:S05]  /*10f10*/  BSYNC B1 ;  /* 0x0000000000017941 */ /* 0x000fea0003800000 */
.L_x_3303:
        /* <DEDUP_REMOVED lines=9> */
.L_x_3305:
        /* <DEDUP_REMOVED lines=13> */
.L_x_3306:
        /* <DEDUP_REMOVED lines=13> */
.L_x_3307:
        /* <DEDUP_REMOVED lines=13> */
.L_x_3308:
        /* <DEDUP_REMOVED lines=13> */
.L_x_3309:
        /* <DEDUP_REMOVED lines=13> */
.L_x_3310:
        /* <DEDUP_REMOVED lines=13> */
.L_x_3311:
        /* <DEDUP_REMOVED lines=13> */
.L_x_3312:
        /* <DEDUP_REMOVED lines=8> */
.L_x_3294:
[----:B------:R-:W-:Y:S05]  /*115e0*/  BSYNC B0 ;  /* 0x0000000000007941 */ /* 0x000fea0003800000 */
.L_x_3293:
[----:B------:R-:W-:Y:S01]  /*115f0*/  LOP3.LUT R0, R0, 0x1, RZ, 0x3c, !PT ;  /* 0x0000000100007812 */ /* 0x000fe200078e3cff */
[----:B------:R-:W-:Y:S02]  /*11600*/  IMAD.MOV.U32 R6, RZ, RZ, RZ ;  /* 0x000000ffff067224 */ /* 0x000fe400078e00ff */
[----:B------:R-:W-:-:S07]  /*11610*/  IMAD.MOV.U32 R9, RZ, RZ, RZ ;  /* 0x000000ffff097224 */ /* 0x000fce00078e00ff */
.L_x_3220:
[----:B------:R-:W1:Y:S01]  /*11620*/  S2R R3, SR_CgaCtaId ;  /* 0x0000000000037919 */ /* 0x000e620000008800 */
[----:B------:R-:W-:Y:S02]  /*11630*/  MOV R2, 0x400 ;  /* 0x0000040000027802 */ /* 0x000fe40000000f00 */
[----:B------:R-:W-:Y:S02]  /*11640*/  SHF.L.U32 R9, R9, 0x1f, RZ ;  /* 0x0000001f09097819 */ /* 0x000fe400000006ff */
[----:B-1----:R-:W-:-:S04]  /*11650*/  LEA R2, R3, R2, 0x18 ;  /* 0x0000000203027211 */ /* 0x002fc800078ec0ff */
[----:B------:R-:W1:Y:S02]  /*11660*/  SYNCS.PHASECHK.TRANS64.TRYWAIT P0, [R2+URZ+0x38820], R9 ;  /* 0x03882009020075a7 */ /* 0x000e64000800017f */
[----:B-1----:R-:W-:Y:S05]  /*11670*/  @!P0 BRA `(.L_x_3313) ;  /* 0x00000018000c8947 */ /* 0x002fea0003800000 */
.L_x_3357:
[----:B------:R-:W-:-:S03]  /*11680*/  UMOV UR4, 0xffffffff ;  /* 0xffffffff00047882 */ /* 0x000fc60000000000 */
[----:B------:R-:W-:Y:S05]  /*11690*/  BRA.DIV UR4, `(.L_x_3314) ;  /* 0x0000001a04187947 */ /* 0x000fea000b800000 */
[----:B------:R-:W3:Y:S02]  /*116a0*/  S2R R3, SR_TID.X ;  /* 0x0000000000037919 */ /* 0x000ee40000002100 */
[----:B---3--:R-:W-:-:S04]  /*116b0*/  SHF.R.U32.HI R3, RZ, 0x5, R3 ;  /* 0x00000005ff037819 */ /* 0x008fc80000011603 */
[----:B------:R-:W-:-:S05]  /*116c0*/  LOP3.LUT R3, R3, 0x3, RZ, 0xc0, !PT ;  /* 0x0000000303037812 */ /* 0x000fca00078ec0ff */
[----:B--2---:R2:W3:Y:S02]  /*116d0*/  SHFL.IDX PT, R14, R3, RZ, 0x1f ;  /* 0x00001fff030e7589 */ /* 0x0044e400000e0000 */
.L_x_3360:
[----:B---3--:R-:W-:-:S13]  /*116e0*/  ISETP.NE.AND P0, PT, R14, RZ, PT ;  /* 0x000000ff0e00720c */ /* 0x008fda0003f05270 */
[----:B------:R-:W-:Y:S05]  /*116f0*/  @P0 BRA `(.L_x_3186) ;  /* 0x0000000000900947 */ /* 0x000fea0003800000 */
[----:B------:R-:W-:-:S03]  /*11700*/  UMOV UR4, 0xffffffff ;  /* 0xffffffff00047882 */ /* 0x000fc60000000000 */
[----:B------:R-:W-:Y:S05]  /*11710*/  BRA.DIV UR4, `(.L_x_3315) ;  /* 0x0000001a042c7947 */ /* 0x000fea000b800000 */
[----:B------:R-:W-:-:S13]  /*11720*/  ELECT P6, URZ, PT ;  /* 0x00000000003f782f */ /* 0x000fda00038c0000 */
.L_x_3363:
[----:B------:R-:W-:Y:S05]  /*11730*/  @!P6 BRA `(.L_x_3186) ;  /* 0x000000000080e947 */ /* 0x000fea0003800000 */
[----:B--2---:R-:W2:Y:S02]  /*11740*/  LDL R3, [R1+0x28] ;  /* 0x0000280001037983 */ /* 0x004ea40000100800 */
[----:B--2---:R-:W-:-:S13]  /*11750*/  R2UR UR4, R3 ;  /* 0x00000000030472ca */ /* 0x004fda00000e0000 */
[----:B------:R-:W-:-:S06]  /*11760*/  ULOP3.LUT UR4, UR4, 0x2, URZ, 0xfc, !UPT ;  /* 0x0000000204047892 */ /* 0x000fcc000f8efc3f */
[----:B------:R-:W-:-:S05]  /*11770*/  IMAD.U32 R3, RZ, RZ, UR4 ;  /* 0x00000004ff037e24 */ /* 0x000fca000f8e00ff */
[----:B------:R-:W-:-:S13]  /*11780*/  ISETP.NE.AND P2, PT, R3, 0x3, PT ;  /* 0x000000030300780c */ /* 0x000fda0003f45270 */
[----:B------:R-:W-:Y:S05]  /*11790*/  @!P2 BRA `(.L_x_3316) ;  /* 0x000000000004a947 */ /* 0x000fea0003800000 */
[----:B------:R-:W-:Y:S01]  /*117a0*/  BPT.TRAP 0x1 ;  /* 0x000000040000795c */ /* 0x000fe20000300000 */
.L_x_3316:
[----:B------:R-:W-:Y:S01]  /*117b0*/  VIADD R8, R2, 0x38840 ;  /* 0x0003884002087836 */ /* 0x000fe20000000000 */
[----:B------:R-:W-:Y:S01]  /*117c0*/  SHF.L.U32 R4, R0, 0x1f, RZ ;  /* 0x0000001f00047819 */ /* 0x000fe200000006ff */
[C---:B------:R-:W-:Y:S02]  /*117d0*/  VIADD R3, R6.reuse, 0x1 ;  /* 0x0000000106037836 */ /* 0x040fe40000000000 */
[----:B------:R-:W-:-:S03]  /*117e0*/  IMAD R7, R6, 0x8, R8 ;  /* 0x0000000806077824 */ /* 0x000fc600078e0208 */
[C---:B------:R-:W-:Y:S01]  /*117f0*/  ISETP.NE.AND P1, PT, R3.reuse, 0x2, PT ;  /* 0x000000020300780c */ /* 0x040fe20003f25270 */
[----:B------:R-:W2:Y:S03]  /*11800*/  SYNCS.PHASECHK.TRANS64.TRYWAIT P0, [R7+URZ], R4 ;  /* 0x00000004070075a7 */ /* 0x000ea6000800017f */
[----:B------:R-:W-:Y:S02]  /*11810*/  SEL R5, RZ, 0x1, P1 ;  /* 0x00000001ff057807 */ /* 0x000fe40000800000 */
[----:B------:R-:W-:Y:S02]  /*11820*/  SEL R3, R3, RZ, P1 ;  /* 0x000000ff03037207 */ /* 0x000fe40000800000 */
[----:B------:R-:W-:-:S03]  /*11830*/  LOP3.LUT R0, R0, R5, RZ, 0x3c, !PT ;  /* 0x0000000500007212 */ /* 0x000fc600078e3cff */
[----:B------:R-:W-:Y:S01]  /*11840*/  IMAD R5, R3, 0x8, R8 ;  /* 0x0000000803057824 */ /* 0x000fe200078e0208 */
[----:B------:R-:W-:Y:S01]  /*11850*/  SHF.L.U32 R0, R0, 0x1f, RZ ;  /* 0x0000001f00007819 */ /* 0x000fe200000006ff */
[----:B--2---:R-:W-:Y:S06]  /*11860*/  @!P0 BRA `(.L_x_3317) ;  /* 0x0000001400f88947 */ /* 0x004fec0003800000 */
.L_x_3364:
[----:B------:R-:W3:Y:S02]  /*11870*/  SYNCS.PHASECHK.TRANS64.TRYWAIT P0, [R5+URZ], R0 ;  /* 0x00000000050075a7 */ /* 0x000ee4000800017f */
[----:B---3--:R-:W-:Y:S05]  /*11880*/  @!P0 BRA `(.L_x_3318) ;  /* 0x0000001800048947 */ /* 0x008fea0003800000 */
.L_x_3365:
[----:B------:R-:W-:Y:S05]  /*11890*/  @!P2 BRA `(.L_x_3319) ;  /* 0x000000000004a947 */ /* 0x000fea0003800000 */
[----:B------:R-:W-:Y:S01]  /*118a0*/  BPT.TRAP 0x1 ;  /* 0x000000040000795c */ /* 0x000fe20000300000 */
.L_x_3319:
[----:B-1----:R-:W-:-:S04]  /*118b0*/  VIADD R2, R2, 0x38860 ;  /* 0x0003886002027836 */ /* 0x002fc80000000000 */
[----:B---3--:R-:W-:-:S04]  /*118c0*/  IMAD R5, R6, 0x8, R2 ;  /* 0x0000000806057824 */ /* 0x008fc800078e0202 */
[----:B------:R-:W1:Y:S02]  /*118d0*/  SYNCS.PHASECHK.TRANS64.TRYWAIT P0, [R5+URZ], R4 ;  /* 0x00000004050075a7 */ /* 0x000e64000800017f */
[----:B-1----:R-:W-:Y:S05]  /*118e0*/  @!P0 BRA `(.L_x_3320) ;  /* 0x0000001800008947 */ /* 0x002fea0003800000 */
.L_x_3366:
[----:B------:R-:W-:-:S07]  /*118f0*/  IMAD R3, R3, 0x8, R2 ;  /* 0x0000000803037824 */ /* 0x000fce00078e0202 */
.L_x_3321:
[----:B---3--:R3:W4:Y:S02]  /*11900*/  SYNCS.PHASECHK.TRANS64.TRYWAIT P0, [R3+URZ], R0 ;  /* 0x00000000030075a7 */ /* 0x008724000800017f */
[----:B----4-:R-:W-:Y:S05]  /*11910*/  @!P0 NANOSLEEP.SYNCS 0x989680 ;  /* 0x009896800000895d */ /* 0x010fea0003900000 */
[----:B------:R-:W4:Y:S02]  /*11920*/  @!P0 SYNCS.PHASECHK.TRANS64 P0, [R3+URZ], R0 ;  /* 0x00000000030085a7 */ /* 0x000f24000800007f */
[----:B----4-:R-:W-:Y:S05]  /*11930*/  @!P0 BRA `(.L_x_3321) ;  /* 0xfffffffc00f08947 */ /* 0x010fea000383ffff */
.L_x_3186:
[----:B------:R-:W-:Y:S05]  /*11940*/  BSYNC B6 ;  /* 0x0000000000067941 */ /* 0x000fea0003800000 */
.L_x_3183:
[----:B------:R-:W-:Y:S05]  /*11950*/  EXIT ;  /* 0x000000000000794d */ /* 0x000fea0003800000 */
.L_x_3194:
[----:B0-----:R0:W1:Y:S02]  /*11960*/  SYNCS.PHASECHK.TRANS64.TRYWAIT P0, [R184+URZ+0x38800], R7 ;  /* 0x03880007b80075a7 */ /* 0x001064000800017f */
[----:B-1----:R-:W-:Y:S05]  /*11970*/  @!P0 NANOSLEEP.SYNCS 0x989680 ;  /* 0x009896800000895d */ /* 0x002fea0003900000 */
[----:B------:R-:W1:Y:S02]  /*11980*/  @!P0 SYNCS.PHASECHK.TRANS64 P0, [R184+URZ+0x38800], R7 ;  /* 0x03880007b80085a7 */ /* 0x000e64000800007f */
[----:B-1----:R-:W-:Y:S05]  /*11990*/  @!P0 BRA `(.L_x_3194) ;  /* 0xfffffffc00f08947 */ /* 0x002fea000383ffff */
[----:B------:R-:W-:Y:S05]  /*119a0*/  BRA `(.L_x_3322) ;  /* 0xffffff1800a47947 */ /* 0x000fea000383ffff */
.L_x_3198:
[----:B--2---:R2:W3:Y:S02]  /*119b0*/  SYNCS.PHASECHK.TRANS64.TRYWAIT P1, [R184+URZ+0x38830], R7 ;  /* 0x03883007b80075a7 */ /* 0x0044e4000802017f */
[----:B---3--:R-:W-:Y:S05]  /*119c0*/  @!P1 NANOSLEEP.SYNCS 0x989680 ;  /* 0x009896800000995d */ /* 0x008fea0003900000 */
[----:B------:R-:W3:Y:S02]  /*119d0*/  @!P1 SYNCS.PHASECHK.TRANS64 P1, [R184+URZ+0x38830], R7 ;  /* 0x03883007b80095a7 */ /* 0x000ee4000802007f */
[----:B---3--:R-:W-:Y:S05]  /*119e0*/  @!P1 BRA `(.L_x_3198) ;  /* 0xfffffffc00f09947 */ /* 0x008fea000383ffff */
[----:B------:R-:W-:Y:S05]  /*119f0*/  BRA `(.L_x_3197) ;  /* 0xffffff1800f07947 */ /* 0x000fea000383ffff */
.L_x_3199:
[----:B---3--:R3:W4:Y:S02]  /*11a00*/  SYNCS.PHASECHK.TRANS64.TRYWAIT P1, [R184+URZ+0x38810], R7 ;  /* 0x03881007b80075a7 */ /* 0x008724000802017f */
[----:B----4-:R-:W-:Y:S05]  /*11a10*/  @!P1 NANOSLEEP.SYNCS 0x989680 ;  /* 0x009896800000995d */ /* 0x010fea0003900000 */
[----:B------:R-:W4:Y:S02]  /*11a20*/  @!P1 SYNCS.PHASECHK.TRANS64 P1, [R184+URZ+0x38810], R7 ;  /* 0x03881007b80095a7 */ /* 0x000f24000802007f */
[----:B----4-:R-:W-:Y:S05]  /*11a30*/  @!P1 BRA `(.L_x_3199) ;  /* 0xfffffffc00f09947 */ /* 0x010fea000383ffff */
[----:B------:R-:W-:Y:S05]  /*11a40*/  BRA `(.L_x_3323) ;  /* 0xffffff1c00e07947 */ /* 0x000fea000383ffff */
.L_x_3203:
[----:B------:R0:W0:Y:S02]  /*11a50*/  SYNCS.PHASECHK.TRANS64.TRYWAIT P1, [R184+URZ+0x38850], R7 ;  /* 0x03885007b80075a7 */ /* 0x000024000802017f */
[----:B0-----:R-:W-:Y:S05]  /*11a60*/  @!P1 NANOSLEEP.SYNCS 0x989680 ;  /* 0x009896800000995d */ /* 0x001fea0003900000 */
[----:B------:R-:W0:Y:S02]  /*11a70*/  @!P1 SYNCS.PHASECHK.TRANS64 P1, [R184+URZ+0x38850], R7 ;  /* 0x03885007b80095a7 */ /* 0x000e24000802007f */
[----:B0-----:R-:W-:Y:S05]  /*11a80*/  @!P1 BRA `(.L_x_3203) ;  /* 0xfffffffc00f09947 */ /* 0x001fea000383ffff */
[----:B------:R-:W-:Y:S05]  /*11a90*/  BRA `(.L_x_3202) ;  /* 0xffffff20000c7947 */ /* 0x000fea000383ffff */
.L_x_3208:
[----:B-1----:R1:W2:Y:S02]  /*11aa0*/  SYNCS.PHASECHK.TRANS64.TRYWAIT P3, [R196+URZ+0x38830], R199 ;  /* 0x038830c7c40075a7 */ /* 0x0022a4000806017f */
[----:B--2---:R-:W-:Y:S05]  /*11ab0*/  @!P3 NANOSLEEP.SYNCS 0x989680 ;  /* 0x009896800000b95d */ /* 0x004fea0003900000 */
[----:B------:R-:W2:Y:S02]  /*11ac0*/  @!P3 SYNCS.PHASECHK.TRANS64 P3, [R196+URZ+0x38830], R199 ;  /* 0x038830c7c400b5a7 */ /* 0x000ea4000806007f */
[----:B--2---:R-:W-:Y:S05]  /*11ad0*/  @!P3 BRA `(.L_x_3208) ;  /* 0xfffffffc00f0b947 */ /* 0x004fea000383ffff */
[----:B------:R-:W-:Y:S05]  /*11ae0*/  BRA `(.L_x_3207) ;  /* 0xffffff4800347947 */ /* 0x000fea000383ffff */
.L_x_3212:
[----:B---3--:R3:W4:Y:S02]  /*11af0*/  SYNCS.PHASECHK.TRANS64.TRYWAIT P3, [R196+URZ+0x38850], R199 ;  /* 0x038850c7c40075a7 */ /* 0x008724000806017f */
[----:B----4-:R-:W-:Y:S05]  /*11b00*/  @!P3 NANOSLEEP.SYNCS 0x989680 ;  /* 0x009896800000b95d */ /* 0x010fea0003900000 */
[----:B------:R-:W4:Y:S02]  /*11b10*/  @!P3 SYNCS.PHASECHK.TRANS64 P3, [R196+URZ+0x38850], R199 ;  /* 0x038850c7c400b5a7 */ /* 0x000f24000806007f */
[----:B----4-:R-:W-:Y:S05]  /*11b20*/  @!P3 BRA `(.L_x_3212) ;  /* 0xfffffffc00f0b947 */ /* 0x010fea000383ffff */
[----:B------:R-:W-:Y:S05]  /*11b30*/  BRA `(.L_x_3211) ;  /* 0xffffff4800fc7947 */ /* 0x000fea000383ffff */
.L_x_3225:
[----:B------:R-:W-:Y:S02]  /*11b40*/  IMAD.MOV.U32 R13, RZ, RZ, R6 ;  /* 0x000000ffff0d7224 */ /* 0x000fe400078e0006 */
[----:B------:R-:W-:Y:S02]  /*11b50*/  IMAD.MOV.U32 R12, RZ, RZ, RZ ;  /* 0x000000ffff0c7224 */ /* 0x000fe400078e00ff */
[----:B------:R-:W-:Y:S02]  /*11b60*/  IMAD.MOV.U32 R11, RZ, RZ, 0x1f ;  /* 0x0000001fff0b7424 */ /* 0x000fe400078e00ff */
[----:B------:R-:W-:-:S07]  /*11b70*/  IMAD.MOV.U32 R15, RZ, RZ, -0x1 ;  /* 0xffffffffff0f7424 */ /* 0x000fce00078e00ff */
[----:B------:R-:W-:Y:S05]  /*11b80*/  WARPSYNC.COLLECTIVE R15, `(.L_x_3324) ;  /* 0x000000000f087348 */ /* 0x000fea0003c00000 */
[----:B------:R0:W1:Y:S02]  /*11b90*/  SHFL.IDX P6, R14, R13, R12, R11 ;  /* 0x0000000c0d0e7389 */ /* 0x00006400000c000b */
[----:B01----:R-:W-:Y:S01]  /*11ba0*/  ENDCOLLECTIVE ;  /* 0x000000000000791b */ /* 0x003fe20003800000 */
.L_x_3324:
[----:B------:R-:W-:Y:S05]  /*11bb0*/  BRA `(.L_x_3325) ;  /* 0xffffffb000447947 */ /* 0x000fea000383ffff */
.L_x_3227:
[----:B------:R-:W-:Y:S01]  /*11bc0*/  BSSY B0, `(.L_x_3326) ;  /* 0x0000006000007945 */ /* 0x000fe20003800000 */
[----:B------:R-:W-:-:S07]  /*11bd0*/  IMAD.MOV.U32 R15, RZ, RZ, -0x1 ;  /* 0xffffffffff0f7424 */ /* 0x000fce00078e00ff */
[----:B0-----:R-:W-:Y:S05]  /*11be0*/  WARPSYNC.COLLECTIVE R15, `(.L_x_3327) ;  /* 0x000000000f0c7348 */ /* 0x001fea0003c00000 */
[----:B------:R-:W-:Y:S02]  /*11bf0*/  ELECT P6, UR62, PT ;  /* 0x00000000003e782f */ /* 0x000fe400038c0000 */
[----:B------:R-:W-:Y:S01]  /*11c00*/  MOV R14, UR62 ;  /* 0x0000003e000e7c02 */ /* 0x000fe20008000f00 */
[----:B0-----:R-:W-:Y:S10]  /*11c10*/  ENDCOLLECTIVE ;  /* 0x000000000000791b */ /* 0x001ff40003800000 */
.L_x_3327:
[----:B------:R-:W-:Y:S05]  /*11c20*/  BSYNC B0 ;  /* 0x0000000000007941 */ /* 0x000fea0003800000 */
.L_x_3326:
[----:B------:R-:W-:Y:S05]  /*11c30*/  BRA `(.L_x_3328) ;  /* 0xffffffb000487947 */ /* 0x000fea000383ffff */
.L_x_3229:
[----:B-1----:R-:W-:-:S04]  /*11c40*/  IMAD.U32 R3, RZ, RZ, UR38 ;  /* 0x00000026ff037e24 */ /* 0x002fc8000f8e00ff */
[----:B------:R1:W2:Y:S03]  /*11c50*/  SYNCS.PHASECHK.TRANS64.TRYWAIT P0, [R3+URZ+0x38840], R0 ;  /* 0x03884000030075a7 */ /* 0x0002a6000800017f */
[----:B--2---:R-:W-:Y:S05]  /*11c60*/  @!P0 NANOSLEEP.SYNCS 0x989680 ;  /* 0x009896800000895d */ /* 0x004fea0003900000 */
[----:B------:R-:W2:Y:S02]  /*11c70*/  @!P0 SYNCS.PHASECHK.TRANS64 P0, [R3+URZ+0x38840], R0 ;  /* 0x03884000030085a7 */ /* 0x000ea4000800007f */
[----:B--2---:R-:W-:Y:S05]  /*11c80*/  @!P0 BRA `(.L_x_3229) ;  /* 0xfffffffc00ec8947 */ /* 0x004fea000383ffff */
[----:B------:R-:W-:Y:S05]  /*11c90*/  BRA `(.L_x_3329) ;  /* 0xffffffb000ac7947 */ /* 0x000fea000383ffff */
.L_x_3232:
[----:B------:R-:W-:Y:S02]  /*11ca0*/  IMAD R6, R12, 0x40, R6 ;  /* 0x000000400c067824 */ /* 0x000fe400078e0206 */
[----:B------:R-:W-:Y:S02]  /*11cb0*/  IMAD.MOV.U32 R13, RZ, RZ, R3 ;  /* 0x000000ffff0d7224 */ /* 0x000fe400078e0003 */
[----:B------:R-:W-:Y:S01]  /*11cc0*/  IMAD.MOV.U32 R12, RZ, RZ, RZ ;  /* 0x000000ffff0c7224 */ /* 0x000fe200078e00ff */
[----:B------:R0:W-:Y:S01]  /*11cd0*/  STL [R1+0x4], R6 ;  /* 0x0000040601007387 */ /* 0x0001e20000100800 */
[----:B------:R-:W-:Y:S02]  /*11ce0*/  IMAD.MOV.U32 R11, RZ, RZ, 0x181f ;  /* 0x0000181fff0b7424 */ /* 0x000fe400078e00ff */
[----:B------:R-:W-:-:S07]  /*11cf0*/  IMAD.MOV.U32 R15, RZ, RZ, -0x1 ;  /* 0xffffffffff0f7424 */ /* 0x000fce00078e00ff */
[----:B0-----:R-:W-:Y:S05]  /*11d00*/  WARPSYNC.COLLECTIVE R15, `(.L_x_3330) ;  /* 0x000000000f087348 */ /* 0x001fea0003c00000 */
[----:B------:R1:W2:Y:S02]  /*11d10*/  SHFL.IDX P6, R14, R13, R12, R11 ;  /* 0x0000000c0d0e7389 */ /* 0x0002a400000c000b */
[----:B012---:R-:W-:Y:S01]  /*11d20*/  ENDCOLLECTIVE ;  /* 0x000000000000791b */ /* 0x007fe20003800000 */
.L_x_3330:
[----:B------:R-:W-:Y:S02]  /*11d30*/  IMAD.MOV.U32 R13, RZ, RZ, R0 ;  /* 0x000000ffff0d7224 */ /* 0x000fe400078e0000 */
[----:B------:R-:W-:-:S07]  /*11d40*/  IMAD.MOV.U32 R4, RZ, RZ, R14 ;  /* 0x000000ffff047224 */ /* 0x000fce00078e000e */
[----:B------:R-:W-:Y:S05]  /*11d50*/  WARPSYNC.COLLECTIVE R15, `(.L_x_3331) ;  /* 0x000000000f087348 */ /* 0x000fea0003c00000 */
[----:B------:R0:W1:Y:S02]  /*11d60*/  SHFL.IDX P6, R14, R13, R12, R11 ;  /* 0x0000000c0d0e7389 */ /* 0x00006400000c000b */
[----:B01----:R-:W-:Y:S01]  /*11d70*/  ENDCOLLECTIVE ;  /* 0x000000000000791b */ /* 0x003fe20003800000 */
.L_x_3331:
[----:B------:R-:W-:Y:S01]  /*11d80*/  ULDC UR4, c[0x0][0x288] ;  /* 0x0000a20000047ab9 */ /* 0x000fe20000000800 */
[----:B------:R-:W-:Y:S01]  /*11d90*/  ULDC.64 UR6, c[0x0][0x208] ;  /* 0x0000820000067ab9 */ /* 0x000fe20000000a00 */
[----:B------:R-:W-:-:S05]  /*11da0*/  IMAD R2, R7, UR4, RZ ;  /* 0x0000000407027c24 */ /* 0x000fca000f8e02ff */
[----:B------:R-:W-:Y:S01]  /*11db0*/  ISETP.GE.AND P1, PT, R6, R2, PT ;  /* 0x000000020600720c */ /* 0x000fe20003f26270 */
[----:B------:R-:W-:Y:S02]  /*11dc0*/  IMAD.MOV.U32 R13, RZ, RZ, R3 ;  /* 0x000000ffff0d7224 */ /* 0x000fe400078e0003 */
[----:B------:R-:W-:-:S10]  /*11dd0*/  IMAD.MOV.U32 R12, RZ, RZ, 0x1 ;  /* 0x00000001ff0c7424 */ /* 0x000fd400078e00ff */
[----:B------:R-:W-:Y:S02]  /*11de0*/  @!P1 LEA R9, R8, UR38, 0x1 ;  /* 0x0000002608099c11 */ /* 0x000fe4000f8e08ff */
[----:B------:R-:W-:-:S05]  /*11df0*/  @!P1 LEA R14, P2, R10, R14, 0x1 ;  /* 0x0000000e0a0e9211 */ /* 0x000fca00078408ff */
[----:B------:R-:W-:Y:S02]  /*11e00*/  @!P1 IMAD.X R5, RZ, RZ, R4, P2 ;  /* 0x000000ffff059224 */ /* 0x000fe400010e0604 */
[----:B------:R-:W-:-:S05]  /*11e10*/  @!P1 IMAD.MOV.U32 R4, RZ, RZ, R14 ;  /* 0x000000ffff049224 */ /* 0x000fca00078e000e */
[----:B------:R-:W-:Y:S01]  /*11e20*/  @!PT LDS RZ, [RZ] ;  /* 0x00000000fffff984 */ /* 0x000fe20000000800 */
[----:B------:R-:W-:Y:S01]  /*11e30*/  @!PT LDS RZ, [RZ] ;  /* 0x00000000fffff984 */ /* 0x000fe20000000800 */
[----:B------:R-:W-:Y:S01]  /*11e40*/  @!PT LDS RZ, [RZ] ;  /* 0x00000000fffff984 */ /* 0x000fe20000000800 */
[----:B------:R0:W-:Y:S02]  /*11e50*/  @!P1 LDGSTS.E.BYPASS.LTC128B.128 [R9+0x20400], desc[UR6][R4.64], !P0 ;  /* 0x2040000004099fae */ /* 0x0001e4000c101d46 */
[----:B0-----:R-:W-:Y:S05]  /*11e60*/  WARPSYNC.COLLECTIVE R15, `(.L_x_3332) ;  /* 0x000000000f087348 */ /* 0x001fea0003c00000 */
[----:B------:R1:W2:Y:S02]  /*11e70*/  SHFL.IDX P6, R14, R13, R12, R11 ;  /* 0x0000000c0d0e7389 */ /* 0x0002a400000c000b */
[----:B012---:R-:W-:Y:S01]  /*11e80*/  ENDCOLLECTIVE ;  /* 0x000000000000791b */ /* 0x007fe20003800000 */
.L_x_3332:
[----:B------:R-:W-:-:S04]  /*11e90*/  IMAD.MOV.U32 R9, RZ, RZ, R6 ;  /* 0x000000ffff097224 */ /* 0x000fc800078e0006 */
[C---:B------:R-:W-:Y:S02]  /*11ea0*/  VIADD R5, R9.reuse, 0x10 ;  /* 0x0000001009057836 */ /* 0x040fe40000000000 */
[----:B------:R-:W-:Y:S02]  /*11eb0*/  IMAD.MOV.U32 R13, RZ, RZ, R0 ;  /* 0x000000ffff0d7224 */ /* 0x000fe400078e0000 */
[----:B------:R-:W-:Y:S01]  /*11ec0*/  VIADD R9, R9, 0x20 ;  /* 0x0000002009097836 */ /* 0x000fe20000000000 */
[----:B------:R-:W-:Y:S01]  /*11ed0*/  ISETP.GE.AND P1, PT, R5, R2, PT ;  /* 0x000000020500720c */ /* 0x000fe20003f26270 */
[----:B------:R0:W-:Y:S04]  /*11ee0*/  STL [R1+0xc], R5 ;  /* 0x00000c0501007387 */ /* 0x0001e80000100800 */
[----:B------:R0:W-:Y:S01]  /*11ef0*/  STL [R1+0x10], R9 ;  /* 0x0000100901007387 */ /* 0x0001e20000100800 */
[----:B------:R-:W-:-:S07]  /*11f00*/  IMAD.MOV.U32 R4, RZ, RZ, R14 ;  /* 0x000000ffff047224 */ /* 0x000fce00078e000e */
[----:B0-----:R-:W-:Y:S05]  /*11f10*/  WARPSYNC.COLLECTIVE R15, `(.L_x_3333) ;  /* 0x000000000f087348 */ /* 0x001fea0003c00000 */
[----:B------:R1:W2:Y:S02]  /*11f20*/  SHFL.IDX P6, R14, R13, R12, R11 ;  /* 0x0000000c0d0e7389 */ /* 0x0002a400000c000b */
[----:B012---:R-:W-:Y:S01]  /*11f30*/  ENDCOLLECTIVE ;  /* 0x000000000000791b */ /* 0x007fe20003800000 */
.L_x_3333:
[----:B------:R-:W-:Y:S01]  /*11f40*/  ULDC.64 UR4, c[0x0][0x208] ;  /* 0x0000820000047ab9 */ /* 0x000fe20000000a00 */
[----:B------:R-:W-:Y:S01]  /*11f50*/  @!P1 LEA R7, R8, UR38, 0x1 ;  /* 0x0000002608079c11 */ /* 0x000fe2000f8e08ff */
[----:B------:R-:W-:Y:S02]  /*11f60*/  IMAD.MOV.U32 R13, RZ, RZ, R3 ;  /* 0x000000ffff0d7224 */ /* 0x000fe400078e0003 */
[----:B------:R-:W-:Y:S01]  /*11f70*/  IMAD.MOV.U32 R12, RZ, RZ, 0x2 ;  /* 0x00000002ff0c7424 */ /* 0x000fe200078e00ff */
[----:B------:R-:W-:-:S05]  /*11f80*/  @!P1 LEA R6, P2, R10, R14, 0x1 ;  /* 0x0000000e0a069211 */ /* 0x000fca00078408ff */
[----:B------:R-:W-:Y:S02]  /*11f90*/  @!P1 IMAD.X R5, RZ, RZ, R4, P2 ;  /* 0x000000ffff059224 */ /* 0x000fe400010e0604 */
[----:B------:R-:W-:-:S05]  /*11fa0*/  @!P1 IMAD.MOV.U32 R4, RZ, RZ, R6 ;  /* 0x000000ffff049224 */ /* 0x000fca00078e0006 */
[----:B------:R-:W-:Y:S01]  /*11fb0*/  @!PT LDS RZ, [RZ] ;  /* 0x00000000fffff984 */ /* 0x000fe20000000800 */
[----:B------:R-:W-:Y:S01]  /*11fc0*/  @!PT LDS RZ, [RZ] ;  /* 0x00000000fffff984 */ /* 0x000fe20000000800 */
[----:B------:R-:W-:Y:S01]  /*11fd0*/  @!PT LDS RZ, [RZ] ;  /* 0x00000000fffff984 */ /* 0x000fe20000000800 */
[----:B------:R0:W-:Y:S01]  /*11fe0*/  @!P1 LDGSTS.E.BYPASS.LTC128B.128 [R7+0x20c00], desc[UR4][R4.64], !P0 ;  /* 0x20c0000004079fae */ /* 0x0001e2000c101d44 */
[----:B------:R-:W-:-:S13]  /*11ff0*/  ISETP.GE.AND P1, PT, R9, R2, PT ;  /* 0x000000020900720c */ /* 0x000fda0003f26270 */
[----:B0-----:R-:W-:Y:S05]  /*12000*/  WARPSYNC.COLLECTIVE R15, `(.L_x_3334) ;  /* 0x000000000f087348 */ /* 0x001fea0003c00000 */
[----:B------:R1:W2:Y:S02]  /*12010*/  SHFL.IDX P6, R14, R13, R12, R11 ;  /* 0x0000000c0d0e7389 */ /* 0x0002a400000c000b */
[----:B012---:R-:W-:Y:S01]  /*12020*/  ENDCOLLECTIVE ;  /* 0x000000000000791b */ /* 0x007fe20003800000 */
.L_x_3334:
[----:B------:R-:W-:Y:S01]  /*12030*/  @!P1 LEA R6, R8, UR38, 0x1 ;  /* 0x0000002608069c11 */ /* 0x000fe2000f8e08ff */
[----:B------:R-:W-:Y:S02]  /*12040*/  IMAD.MOV.U32 R13, RZ, RZ, R0 ;  /* 0x000000ffff0d7224 */ /* 0x000fe400078e0000 */
[----:B------:R-:W-:-:S07]  /*12050*/  IMAD.MOV.U32 R4, RZ, RZ, R14 ;  /* 0x000000ffff047224 */ /* 0x000fce00078e000e */
[----:B------:R-:W-:Y:S05]  /*12060*/  WARPSYNC.COLLECTIVE R15, `(.L_x_3335) ;  /* 0x000000000f087348 */ /* 0x000fea0003c00000 */
[----:B------:R0:W1:Y:S02]  /*12070*/  SHFL.IDX P6, R14, R13, R12, R11 ;  /* 0x0000000c0d0e7389 */ /* 0x00006400000c000b */
[----:B01----:R-:W-:Y:S01]  /*12080*/  ENDCOLLECTIVE ;  /* 0x000000000000791b */ /* 0x003fe20003800000 */
.L_x_3335:
[----:B------:R-:W-:Y:S01]  /*12090*/  ULDC.64 UR4, c[0x0][0x208] ;  /* 0x0000820000047ab9 */ /* 0x000fe20000000a00 */
[----:B------:R-:W-:Y:S02]  /*120a0*/  IMAD.MOV.U32 R13, RZ, RZ, R3 ;  /* 0x000000ffff0d7224 */ /* 0x000fe400078e0003 */
[----:B------:R-:W-:Y:S01]  /*120b0*/  IMAD.MOV.U32 R12, RZ, RZ, 0x3 ;  /* 0x00000003ff0c7424 */ /* 0x000fe200078e00ff */
        /* <DEDUP_REMOVED lines=8> */
[----:B------:R0:W-:Y:S02]  /*12140*/  @!P1 LDGSTS.E.BYPASS.LTC128B.128 [R6+0x21400], desc[UR4][R4.64], !P0 ;  /* 0x2140000004069fae */ /* 0x0001e4000c101d44 */
[----:B0-----:R-:W-:Y:S05]  /*12150*/  WARPSYNC.COLLECTIVE R15, `(.L_x_3336) ;  /* 0x000000000f087348 */ /* 0x001fea0003c00000 */
[----:B------:R1:W2:Y:S02]  /*12160*/  SHFL.IDX P6, R14, R13, R12, R11 ;  /* 0x0000000c0d0e7389 */ /* 0x0002a400000c000b */
[----:B012---:R-:W-:Y:S01]  /*12170*/  ENDCOLLECTIVE ;  /* 0x000000000000791b */ /* 0x007fe20003800000 */
.L_x_3336:
[----:B------:R-:W-:Y:S02]  /*12180*/  IMAD.MOV.U32 R13, RZ, RZ, R0 ;  /* 0x000000ffff0d7224 */ /* 0x000fe400078e0000 */
[----:B------:R-:W-:-:S07]  /*12190*/  IMAD.MOV.U32 R3, RZ, RZ, R14 ;  /* 0x000000ffff037224 */ /* 0x000fce00078e000e */
[----:B------:R-:W-:Y:S05]  /*121a0*/  WARPSYNC.COLLECTIVE R15, `(.L_x_3337) ;  /* 0x000000000f087348 */ /* 0x000fea0003c00000 */
[----:B------:R0:W1:Y:S02]  /*121b0*/  SHFL.IDX P6, R14, R13, R12, R11 ;  /* 0x0000000c0d0e7389 */ /* 0x00006400000c000b */
[----:B01----:R-:W-:Y:S01]  /*121c0*/  ENDCOLLECTIVE ;  /* 0x000000000000791b */ /* 0x003fe20003800000 */
.L_x_3337:
[----:B------:R-:W-:Y:S05]  /*121d0*/  BRA `(.L_x_3338) ;  /* 0xffffffb400947947 */ /* 0x000fea000383ffff */
.L_x_3234:
        /* <DEDUP_REMOVED lines=8> */
.L_x_3340:
[----:B------:R-:W-:Y:S05]  /*12260*/  BSYNC B0 ;  /* 0x0000000000007941 */ /* 0x000fea0003800000 */
.L_x_3339:
[----:B------:R-:W0:Y:S01]  /*12270*/  S2R R3, SR_TID.X ;  /* 0x0000000000037919 */ /* 0x000e220000002100 */
[----:B------:R-:W-:-:S05]  /*12280*/  LOP3.LUT R8, R8, 0x7f, RZ, 0xc0, !PT ;  /* 0x0000007f08087812 */ /* 0x000fca00078ec0ff */
[----:B------:R-:W-:Y:S02]  /*12290*/  IMAD.SHL.U32 R9, R8, 0x8, RZ ;  /* 0x0000000808097824 */ /* 0x000fe400078e00ff */
[----:B------:R-:W-:Y:S02]  /*122a0*/  IMAD.MOV.U32 R13, RZ, RZ, R0 ;  /* 0x000000ffff0d7224 */ /* 0x000fe400078e0000 */
[----:B------:R-:W-:Y:S02]  /*122b0*/  IMAD.MOV.U32 R12, RZ, RZ, RZ ;  /* 0x000000ffff0c7224 */ /* 0x000fe400078e00ff */
[----:B------:R-:W-:Y:S02]  /*122c0*/  IMAD.MOV.U32 R11, RZ, RZ, 0x181f ;  /* 0x0000181fff0b7424 */ /* 0x000fe400078e00ff */
[----:B------:R-:W-:Y:S02]  /*122d0*/  IMAD.MOV.U32 R15, RZ, RZ, -0x1 ;  /* 0xffffffffff0f7424 */ /* 0x000fe400078e00ff */
[----:B0-----:R-:W-:-:S05]  /*122e0*/  IMAD.SHL.U32 R8, R3, 0x8, RZ ;  /* 0x0000000803087824 */ /* 0x001fca00078e00ff */
[----:B------:R-:W-:-:S04]  /*122f0*/  LOP3.LUT R8, R8, 0x1f8, RZ, 0xc0, !PT ;  /* 0x000001f808087812 */ /* 0x000fc800078ec0ff */
[----:B------:R-:W-:-:S04]  /*12300*/  LOP3.LUT R8, R8, 0x38, R3, 0x78, !PT ;  /* 0x0000003808087812 */ /* 0x000fc800078e7803 */
[----:B------:R-:W-:Y:S01]  /*12310*/  LOP3.LUT R8, R8, 0x200, R9, 0xf8, !PT ;  /* 0x0000020008087812 */ /* 0x000fe200078ef809 */
[----:B------:R-:W-:Y:S01]  /*12320*/  IMAD.MOV.U32 R2, RZ, RZ, R14 ;  /* 0x000000ffff027224 */ /* 0x000fe200078e000e */
[----:B------:R0:W5:Y:S03]  /*12330*/  LDL.LU R9, [R1+0xc] ;  /* 0x00000c0001097983 */ /* 0x0001660000300800 */
[----:B------:R-:W-:-:S07]  /*12340*/  IMAD.MOV.U32 R3, RZ, RZ, R8 ;  /* 0x000000ffff037224 */ /* 0x000fce00078e0008 */
[----:B0----5:R-:W-:Y:S05]  /*12350*/  WARPSYNC.COLLECTIVE R15, `(.L_x_3341) ;  /* 0x000000000f087348 */ /* 0x021fea0003c00000 */
[----:B------:R1:W2:Y:S02]  /*12360*/  SHFL.IDX P6, R14, R13, R12, R11 ;  /* 0x0000000c0d0e7389 */ /* 0x0002a400000c000b */
[----:B012--5:R-:W-:Y:S01]  /*12370*/  ENDCOLLECTIVE ;  /* 0x000000000000791b */ /* 0x027fe20003800000 */
.L_x_3341:
[----:B------:R-:W-:Y:S01]  /*12380*/  ULDC UR4, c[0x0][0x288] ;  /* 0x0000a20000047ab9 */ /* 0x000fe20000000800 */
[----:B------:R-:W2:Y:S04]  /*12390*/  LDL.LU R8, [R1+0x10] ;  /* 0x0000100001087983 */ /* 0x000ea80000300800 */
[----:B------:R-:W3:Y:S01]  /*123a0*/  LDL.LU R11, [R1+0x4] ;  /* 0x00000400010b7983 */ /* 0x000ee20000300800 */
[----:B------:R-:W-:Y:S01]  /*123b0*/  IMAD R7, R7, UR4, RZ ;  /* 0x0000000407077c24 */ /* 0x000fe2000f8e02ff */
[----:B------:R-:W-:Y:S01]  /*123c0*/  LOP3.LUT R17, R17, 0xffffff7f, RZ, 0xc0, !PT ;  /* 0xffffff7f11117812 */ /* 0x000fe200078ec0ff */
[----:B------:R-:W-:-:S03]  /*123d0*/  IMAD.MOV.U32 R15, RZ, RZ, R3 ;  /* 0x000000ffff0f7224 */ /* 0x000fc600078e0003 */
[----:B------:R-:W-:Y:S01]  /*123e0*/  @P1 LOP3.LUT R17, R17, 0x80, RZ, 0xfc, !PT ;  /* 0x0000008011111812 */ /* 0x000fe200078efcff */
[----:B------:R-:W-:-:S03]  /*123f0*/  IMAD.MOV.U32 R3, RZ, RZ, R14 ;  /* 0x000000ffff037224 */ /* 0x000fc600078e000e */
[C---:B------:R-:W-:Y:S02]  /*12400*/  LOP3.LUT P1, RZ, R17.reuse, 0x10, RZ, 0xc0, !PT ;  /* 0x0000001011ff7812 */ /* 0x040fe4000782c0ff */
[----:B------:R-:W-:Y:S01]  /*12410*/  LOP3.LUT R17, R17, 0xffffffbf, RZ, 0xc0, !PT ;  /* 0xffffffbf11117812 */ /* 0x000fe200078ec0ff */
[----:B------:R-:W-:Y:S01]  /*12420*/  ULDC.64 UR6, c[0x0][0x208] ;  /* 0x0000820000067ab9 */ /* 0x000fe20000000a00 */
[----:B------:R-:W-:Y:S02]  /*12430*/  IMAD.MOV.U32 R13, RZ, RZ, R6 ;  /* 0x000000ffff0d7224 */ /* 0x000fe400078e0006 */
[----:B------:R-:W-:Y:S01]  /*12440*/  IMAD.MOV.U32 R12, RZ, RZ, 0x1 ;  /* 0x00000001ff0c7424 */ /* 0x000fe200078e00ff */
[-C--:B--2---:R-:W-:Y:S02]  /*12450*/  ISETP.GE.AND P3, PT, R8, R7.reuse, PT ;  /* 0x000000070800720c */ /* 0x084fe40003f66270 */
[----:B---3--:R-:W-:-:S11]  /*12460*/  ISETP.GE.AND P4, PT, R11, R7, PT ;  /* 0x000000070b00720c */ /* 0x008fd60003f86270 */
[----:B------:R-:W-:Y:S02]  /*12470*/  @P3 LOP3.LUT R17, R17, 0x40, RZ, 0xfc, !PT ;  /* 0x0000004011113812 */ /* 0x000fe400078efcff */
[----:B------:R-:W-:-:S05]  /*12480*/  @!P4 LEA R3, P6, R10, R3, 0x1 ;  /* 0x000000030a03c211 */ /* 0x000fca00078c08ff */
[----:B------:R-:W-:Y:S01]  /*12490*/  @!P4 IMAD.X R2, RZ, RZ, R2, P6 ;  /* 0x000000ffff02c224 */ /* 0x000fe200030e0602 */
[----:B------:R-:W-:-:S04]  /*124a0*/  LOP3.LUT P6, RZ, R17, 0x8, RZ, 0xc0, !PT ;  /* 0x0000000811ff7812 */ /* 0x000fc800078cc0ff */
[----:B------:R-:W-:-:S04]  /*124b0*/  @!P4 LOP3.LUT R3, R3, R2, RZ, 0x3c, !PT ;  /* 0x000000020303c212 */ /* 0x000fc800078e3cff */
[----:B------:R-:W-:Y:S02]  /*124c0*/  @!P4 LOP3.LUT R2, R3, R2, RZ, 0x3c, !PT ;  /* 0x000000020302c212 */ /* 0x000fe400078e3cff */
[----:B------:R-:W-:Y:S02]  /*124d0*/  ISETP.GE.AND P2, PT, R9, R7, PT ;  /* 0x000000070900720c */ /* 0x000fe40003f46270 */
[----:B------:R-:W-:Y:S02]  /*124e0*/  @!P4 LOP3.LUT R8, R4, 0x40, RZ, 0xc0, !PT ;  /* 0x000000400408c812 */ /* 0x000fe400078ec0ff */
[----:B------:R-:W-:Y:S02]  /*124f0*/  @!P4 LEA R9, R15, UR38, 0x1 ;  /* 0x000000260f09cc11 */ /* 0x000fe4000f8e08ff */
[----:B------:R-:W-:Y:S02]  /*12500*/  @!P4 LOP3.LUT R3, R3, R2, RZ, 0x3c, !PT ;  /* 0x000000020303c212 */ /* 0x000fe400078e3cff */
[----:B------:R-:W-:-:S02]  /*12510*/  LOP3.LUT P3, RZ, R17, 0x4, RZ, 0xc0, !PT ;  /* 0x0000000411ff7812 */ /* 0x000fc4000786c0ff */
[----:B------:R-:W-:Y:S01]  /*12520*/  @!P4 SHF.R.U32.HI R8, RZ, 0x2, R8 ;  /* 0x00000002ff08c819 */ /* 0x000fe20000011608 */
[----:B------:R-:W-:Y:S01]  /*12530*/  @!PT LDS RZ, [RZ] ;  /* 0x00000000fffff984 */ /* 0x000fe20000000800 */
[----:B------:R-:W-:Y:S01]  /*12540*/  @!PT LDS RZ, [RZ] ;  /* 0x00000000fffff984 */ /* 0x000fe20000000800 */
[----:B------:R-:W-:Y:S01]  /*12550*/  @!PT LDS RZ, [RZ] ;  /* 0x00000000fffff984 */ /* 0x000fe20000000800 */
[----:B------:R-:W-:Y:S01]  /*12560*/  @!P4 LDGSTS.E.BYPASS.LTC128B.128 [R9+0x26400], desc[UR6][R2.64], !P1 ;  /* 0x264000000209cfae */ /* 0x000fe2000c901d46 */
[----:B------:R-:W-:-:S03]  /*12570*/  LOP3.LUT P1, RZ, R17, 0x80, RZ, 0xc0, !PT ;  /* 0x0000008011ff7812 */ /* 0x000fc6000782c0ff */
        /* <DEDUP_REMOVED lines=8> */
[----:B------:R-:W-:Y:S01]  /*12600*/  @!P4 LDGSTS.E.BYPASS.LTC128B.128 [R9+0x32400], desc[UR6][R2.64+0x300], P6 ;  /* 0x324003000209cfae */ /* 0x000fe2000b101d46 */
[----:B------:R-:W-:Y:S01]  /*12610*/  @!P4 ISETP.NE.U32.AND P6, PT, R8, RZ, PT ;  /* 0x000000ff0800c20c */ /* 0x000fe20003fc5070 */
[----:B------:R-:W-:-:S12]  /*12620*/  IMAD.MOV.U32 R11, RZ, RZ, 0x181f ;  /* 0x0000181fff0b7424 */ /* 0x000fd800078e00ff */
[----:B------:R0:W-:Y:S02]  /*12630*/  @!P4 LDGSTS.E.BYPASS.LTC128B.128 [R9+0x34400], desc[UR6][R2.64+0x380], P6 ;  /* 0x344003800209cfae */ /* 0x0001e4000b101d46 */
[----:B0-----:R-:W-:Y:S02]  /*12640*/  IMAD.MOV.U32 R9, RZ, RZ, R15 ;  /* 0x000000ffff097224 */ /* 0x001fe400078e000f */
[----:B------:R-:W-:-:S07]  /*12650*/  IMAD.MOV.U32 R15, RZ, RZ, -0x1 ;  /* 0xffffffffff0f7424 */ /* 0x000fce00078e00ff */
[----:B------:R-:W-:Y:S05]  /*12660*/  WARPSYNC.COLLECTIVE R15, `(.L_x_3342) ;  /* 0x000000000f087348 */ /* 0x000fea0003c00000 */
[----:B------:R0:W1:Y:S02]  /*12670*/  SHFL.IDX P6, R14, R13, R12, R11 ;  /* 0x0000000c0d0e7389 */ /* 0x00006400000c000b */
[----:B01----:R-:W-:Y:S01]  /*12680*/  ENDCOLLECTIVE ;  /* 0x000000000000791b */ /* 0x003fe20003800000 */
.L_x_3342:
[----:B------:R-:W-:Y:S02]  /*12690*/  IMAD.MOV.U32 R13, RZ, RZ, R0 ;  /* 0x000000ffff0d7224 */ /* 0x000fe400078e0000 */
[----:B------:R-:W-:-:S07]  /*126a0*/  IMAD.MOV.U32 R8, RZ, RZ, R14 ;  /* 0x000000ffff087224 */ /* 0x000fce00078e000e */
[----:B------:R-:W-:Y:S05]  /*126b0*/  WARPSYNC.COLLECTIVE R15, `(.L_x_3343) ;  /* 0x000000000f087348 */ /* 0x000fea0003c00000 */
[----:B------:R0:W1:Y:S02]  /*126c0*/  SHFL.IDX P6, R14, R13, R12, R11 ;  /* 0x0000000c0d0e7389 */ /* 0x00006400000c000b */
[----:B01----:R-:W-:Y:S01]  /*126d0*/  ENDCOLLECTIVE ;  /* 0x000000000000791b */ /* 0x003fe20003800000 */
.L_x_3343:
[----:B------:R-:W-:Y:S01]  /*126e0*/  @!P2 LEA R21, R9, UR38, 0x1 ;  /* 0x000000260915ac11 */ /* 0x000fe2000f8e08ff */
[----:B------:R-:W-:Y:S01]  /*126f0*/  ULDC.64 UR4, c[0x0][0x208] ;  /* 0x0000820000047ab9 */ /* 0x000fe20000000a00 */
[----:B------:R-:W-:-:S05]  /*12700*/  @!P2 LEA R10, P4, R10, R14, 0x1 ;  /* 0x0000000e0a0aa211 */ /* 0x000fca00078808ff */
[----:B------:R-:W-:Y:S01]  /*12710*/  @!P2 IMAD.X R14, RZ, RZ, R8, P4 ;  /* 0x000000ffff0ea224 */ /* 0x000fe200020e0608 */
[C---:B------:R-:W-:Y:S02]  /*12720*/  LOP3.LUT P4, RZ, R17.reuse, 0x10, RZ, 0xc0, !PT ;  /* 0x0000001011ff7812 */ /* 0x040fe4000788c0ff */
[----:B------:R-:W-:Y:S01]  /*12730*/  @!P2 LOP3.LUT R8, R4, 0x40, RZ, 0xc0, !PT ;  /* 0x000000400408a812 */ /* 0x000fe200078ec0ff */
[----:B------:R-:W-:Y:S01]  /*12740*/  @!P2 IMAD.MOV.U32 R2, RZ, RZ, R10 ;  /* 0x000000ffff02a224 */ /* 0x000fe200078e000a */
[----:B------:R-:W-:Y:S01]  /*12750*/  LOP3.LUT P6, RZ, R17, 0x8, RZ, 0xc0, !PT ;  /* 0x0000000811ff7812 */ /* 0x000fe200078cc0ff */
[----:B------:R-:W-:Y:S01]  /*12760*/  @!P2 IMAD.MOV.U32 R3, RZ, RZ, R14 ;  /* 0x000000ffff03a224 */ /* 0x000fe200078e000e */
[----:B------:R-:W-:-:S07]  /*12770*/  @!P2 SHF.R.U32.HI R8, RZ, 0x2, R8 ;  /* 0x00000002ff08a819 */ /* 0x000fce0000011608 */
[----:B------:R-:W-:Y:S01]  /*12780*/  @!PT LDS RZ, [RZ] ;  /* 0x00000000fffff984 */ /* 0x000fe20000000800 */
[----:B------:R-:W-:Y:S01]  /*12790*/  @!PT LDS RZ, [RZ] ;  /* 0x00000000fffff984 */ /* 0x000fe20000000800 */
[----:B------:R-:W-:Y:S01]  /*127a0*/  @!PT LDS RZ, [RZ] ;  /* 0x00000000fffff984 */ /* 0x000fe20000000800 */
        /* <DEDUP_REMOVED lines=10> */
[----:B------:R-:W-:Y:S01]  /*12850*/  @!P2 ISETP.NE.U32.AND P4, PT, R8, RZ, PT ;  /* 0x000000ff0800a20c */ /* 0x000fe20003f85070 */
[----:B------:R-:W-:-:S02]  /*12860*/  IMAD.MOV.U32 R13, RZ, RZ, R6 ;  /* 0x000000ffff0d7224 */ /* 0x000fc400078e0006 */
[----:B------:R-:W-:Y:S01]  /*12870*/  IMAD.MOV.U32 R12, RZ, RZ, 0x2 ;  /* 0x00000002ff0c7424 */ /* 0x000fe200078e00ff */
[----:B------:R-:W1:Y:S09]  /*12880*/  S2R R10, SR_TID.X ;  /* 0x00000000000a7919 */ /* 0x000e720000002100 */
[----:B------:R0:W-:Y:S02]  /*12890*/  @!P2 LDGSTS.E.BYPASS.LTC128B.128 [R21+0x34c00], desc[UR4][R2.64+0x380], P4 ;  /* 0x34c003800215afae */ /* 0x0001e4000a101d44 */
[----:B01----:R-:W-:Y:S05]  /*128a0*/  WARPSYNC.COLLECTIVE R15, `(.L_x_3344) ;  /* 0x000000000f087348 */ /* 0x003fea0003c00000 */
[----:B------:R2:W3:Y:S02]  /*128b0*/  SHFL.IDX P6, R14, R13, R12, R11 ;  /* 0x0000000c0d0e7389 */ /* 0x0004e400000c000b */
[----:B0123--:R-:W-:Y:S01]  /*128c0*/  ENDCOLLECTIVE ;  /* 0x000000000000791b */ /* 0x00ffe20003800000 */
.L_x_3344:
[----:B------:R-:W-:Y:S02]  /*128d0*/  IMAD.MOV.U32 R13, RZ, RZ, R0 ;  /* 0x000000ffff0d7224 */ /* 0x000fe400078e0000 */
[----:B------:R-:W-:-:S07]  /*128e0*/  IMAD.MOV.U32 R2, RZ, RZ, R14 ;  /* 0x000000ffff027224 */ /* 0x000fce00078e000e */
[----:B------:R-:W-:Y:S05]  /*128f0*/  WARPSYNC.COLLECTIVE R15, `(.L_x_3345) ;  /* 0x000000000f087348 */ /* 0x000fea0003c00000 */
[----:B------:R0:W1:Y:S02]  /*12900*/  SHFL.IDX P6, R14, R13, R12, R11 ;  /* 0x0000000c0d0e7389 */ /* 0x00006400000c000b */
[----:B01----:R-:W-:Y:S01]  /*12910*/  ENDCOLLECTIVE ;  /* 0x000000000000791b */ /* 0x003fe20003800000 */
.L_x_3345:
[----:B------:R-:W-:Y:S01]  /*12920*/  LOP3.LUT P3, RZ, R17, 0x40, RZ, 0xc0, !PT ;  /* 0x0000004011ff7812 */ /* 0x000fe2000786c0ff */
[----:B------:R-:W-:-:S05]  /*12930*/  IMAD.SHL.U32 R10, R10, 0x8, RZ ;  /* 0x000000080a0a7824 */ /* 0x000fca00078e00ff */
[----:B------:R-:W-:-:S07]  /*12940*/  LOP3.LUT R10, R10, 0x38, RZ, 0xc0, !PT ;  /* 0x000000380a0a7812 */ /* 0x000fce00078ec0ff */
[----:B------:R-:W-:-:S05]  /*12950*/  @!P3 LEA R3, P4, R10, R14, 0x1 ;  /* 0x0000000e0a03b211 */ /* 0x000fca00078808ff */
[----:B------:R-:W-:Y:S01]  /*12960*/  @!P3 IMAD.X R2, RZ, RZ, R2, P4 ;  /* 0x000000ffff02b224 */ /* 0x000fe200020e0602 */
[----:B------:R-:W-:-:S04]  /*12970*/  LOP3.LUT P4, RZ, R17, 0x10, RZ, 0xc0, !PT ;  /* 0x0000001011ff7812 */ /* 0x000fc8000788c0ff */
[-C--:B------:R-:W-:Y:S02]  /*12980*/  @!P3 LOP3.LUT R3, R3, R2.reuse, RZ, 0x3c, !PT ;  /* 0x000000020303b212 */ /* 0x080fe400078e3cff */
[----:B------:R-:W-:Y:S02]  /*12990*/  @!P3 LOP3.LUT R8, R4, 0x40, RZ, 0xc0, !PT ;  /* 0x000000400408b812 */ /* 0x000fe400078ec0ff */
[----:B------:R-:W-:Y:S02]  /*129a0*/  @!P3 LOP3.LUT R2, R3, R2, RZ, 0x3c, !PT ;  /* 0x000000020302b212 */ /* 0x000fe400078e3cff */
[----:B------:R-:W-:Y:S02]  /*129b0*/  @!P3 LEA R9, R9, UR38, 0x1 ;  /* 0x000000260909bc11 */ /* 0x000fe4000f8e08ff */
[----:B------:R-:W-:Y:S02]  /*129c0*/  @!P3 LOP3.LUT R3, R3, R2, RZ, 0x3c, !PT ;  /* 0x000000020303b212 */ /* 0x000fe400078e3cff */
[C---:B------:R-:W-:Y:S01]  /*129d0*/  LOP3.LUT P6, RZ, R17.reuse, 0x8, RZ, 0xc0, !PT ;  /* 0x0000000811ff7812 */ /* 0x040fe200078cc0ff */
[----:B------:R-:W-:Y:S01]  /*129e0*/  ULDC.64 UR4, c[0x0][0x208] ;  /* 0x0000820000047ab9 */ /* 0x000fe20000000a00 */
[----:B------:R-:W-:Y:S01]  /*129f0*/  LOP3.LUT P2, RZ, R17, 0x4, RZ, 0xc0, !PT ;  /* 0x0000000411ff7812 */ /* 0x000fe2000784c0ff */
[----:B------:R-:W-:Y:S01]  /*12a00*/  @!PT LDS RZ, [RZ] ;  /* 0x00000000fffff984 */ /* 0x000fe20000000800 */
[----:B------:R-:W-:Y:S01]  /*12a10*/  @!PT LDS RZ, [RZ] ;  /* 0x00000000fffff984 */ /* 0x000fe20000000800 */
[----:B------:R-:W-:Y:S01]  /*12a20*/  @!PT LDS RZ, [RZ] ;  /* 0x00000000fffff984 */ /* 0x000fe20000000800 */
[----:B------:R0:W-:Y:S01]  /*12a30*/  @!P3 LDGSTS.E.BYPASS.LTC128B.128 [R9+0x27400], desc[UR4][R2.64], !P4 ;  /* 0x274000000209bfae */ /* 0x0001e2000e101d44 */
[----:B------:R-:W-:-:S04]  /*12a40*/  @!P3 SHF.R.U32.HI R8, RZ, 0x2, R8 ;  /* 0x00000002ff08b819 */ /* 0x000fc80000011608 */
[----:B------:R-:W-:Y:S02]  /*12a50*/  @!P3 ISETP.NE.U32.AND P4, PT, R8, RZ, PT ;  /* 0x000000ff0800b20c */ /* 0x000fe40003f85070 */
[----:B------:R-:W-:-:S03]  /*12a60*/  @!P3 LOP3.LUT R8, R5, 0x80, RZ, 0xc0, !PT ;  /* 0x000000800508b812 */ /* 0x000fc600078ec0ff */
[----:B------:R0:W-:Y:S01]  /*12a70*/  @!P3 LDGSTS.E.BYPASS.LTC128B.128 [R9+0x29400], desc[UR4][R2.64+0x80], !P6 ;  /* 0x294000800209bfae */ /* 0x0001e2000f101d44 */
[----:B------:R-:W-:-:S03]  /*12a80*/  @!P3 SHF.R.U32.HI R8, RZ, 0x3, R8 ;  /* 0x00000003ff08b819 */ /* 0x000fc60000011608 */
[----:B------:R0:W-:Y:S04]  /*12a90*/  @!P3 LDGSTS.E.BYPASS.LTC128B.128 [R9+0x2b400], desc[UR4][R2.64+0x100], !P2 ;  /* 0x2b4001000209bfae */ /* 0x0001e8000d101d44 */
[----:B------:R0:W-:Y:S04]  /*12aa0*/  @!P3 LDGSTS.E.BYPASS.LTC128B.128 [R9+0x2d400], desc[UR4][R2.64+0x180], !P5 ;  /* 0x2d4001800209bfae */ /* 0x0001e8000e901d44 */
[----:B------:R0:W-:Y:S04]  /*12ab0*/  @!P3 LDGSTS.E.BYPASS.LTC128B.128 [R9+0x2f400], desc[UR4][R2.64+0x200], !P0 ;  /* 0x2f4002000209bfae */ /* 0x0001e8000c101d44 */
[----:B------:R0:W-:Y:S04]  /*12ac0*/  @!P3 LDGSTS.E.BYPASS.LTC128B.128 [R9+0x31400], desc[UR4][R2.64+0x280], !P1 ;  /* 0x314002800209bfae */ /* 0x0001e8000c901d44 */
[----:B------:R0:W-:Y:S01]  /*12ad0*/  @!P3 LDGSTS.E.BYPASS.LTC128B.128 [R9+0x33400], desc[UR4][R2.64+0x300], P4 ;  /* 0x334003000209bfae */ /* 0x0001e2000a101d44 */
[----:B------:R-:W-:Y:S01]  /*12ae0*/  @!P3 ISETP.NE.U32.AND P4, PT, R8, RZ, PT ;  /* 0x000000ff0800b20c */ /* 0x000fe20003f85070 */
[----:B------:R-:W-:-:S02]  /*12af0*/  IMAD.MOV.U32 R13, RZ, RZ, R6 ;  /* 0x000000ffff0d7224 */ /* 0x000fc400078e0006 */
[----:B------:R-:W-:-:S10]  /*12b00*/  IMAD.MOV.U32 R12, RZ, RZ, 0x3 ;  /* 0x00000003ff0c7424 */ /* 0x000fd400078e00ff */
[----:B------:R0:W-:Y:S02]  /*12b10*/  @!P3 LDGSTS.E.BYPASS.LTC128B.128 [R9+0x35400], desc[UR4][R2.64+0x380], P4 ;  /* 0x354003800209bfae */ /* 0x0001e4000a101d44 */
[----:B0-----:R-:W-:Y:S05]  /*12b20*/  WARPSYNC.COLLECTIVE R15, `(.L_x_3346) ;  /* 0x000000000f087348 */ /* 0x001fea0003c00000 */
[----:B------:R1:W2:Y:S02]  /*12b30*/  SHFL.IDX P6, R14, R13, R12, R11 ;  /* 0x0000000c0d0e7389 */ /* 0x0002a400000c000b */
[----:B012---:R-:W-:Y:S01]  /*12b40*/  ENDCOLLECTIVE ;  /* 0x000000000000791b */ /* 0x007fe20003800000 */
.L_x_3346:
[----:B------:R-:W-:Y:S02]  /*12b50*/  IMAD.MOV.U32 R13, RZ, RZ, R0 ;  /* 0x000000ffff0d7224 */ /* 0x000fe400078e0000 */
[----:B------:R-:W-:-:S07]  /*12b60*/  IMAD.MOV.U32 R6, RZ, RZ, R14 ;  /* 0x000000ffff067224 */ /* 0x000fce00078e000e */
[----:B------:R-:W-:Y:S05]  /*12b70*/  WARPSYNC.COLLECTIVE R15, `(.L_x_3347) ;  /* 0x000000000f087348 */ /* 0x000fea0003c00000 */
[----:B------:R0:W1:Y:S02]  /*12b80*/  SHFL.IDX P6, R14, R13, R12, R11 ;  /* 0x0000000c0d0e7389 */ /* 0x00006400000c000b */
[----:B01----:R-:W-:Y:S01]  /*12b90*/  ENDCOLLECTIVE ;  /* 0x000000000000791b */ /* 0x003fe20003800000 */
.L_x_3347:
[----:B------:R-:W-:Y:S05]  /*12ba0*/  BRA `(.L_x_3348) ;  /* 0xffffffb800a07947 */ /* 0x000fea000383ffff */
.L_x_3237:
[----:B0-----:R-:W-:-:S04]  /*12bb0*/  IMAD.U32 R3, RZ, RZ, UR38 ;  /* 0x00000026ff037e24 */ /* 0x001fc8000f8e00ff */
[----:B------:R0:W3:Y:S03]  /*12bc0*/  SYNCS.PHASECHK.TRANS64.TRYWAIT P0, [R3+URZ+0x38820], R2 ;  /* 0x03882002030075a7 */ /* 0x0000e6000800017f */
[----:B---3--:R-:W-:Y:S05]  /*12bd0*/  @!P0 NANOSLEEP.SYNCS 0x989680 ;  /* 0x009896800000895d */ /* 0x008fea0003900000 */
[----:B------:R-:W3:Y:S02]  /*12be0*/  @!P0 SYNCS.PHASECHK.TRANS64 P0, [R3+URZ+0x38820], R2 ;  /* 0x03882002030085a7 */ /* 0x000ee4000800007f */
[----:B---3--:R-:W-:Y:S05]  /*12bf0*/  @!P0 BRA `(.L_x_3237) ;  /* 0xfffffffc00ec8947 */ /* 0x008fea000383ffff */
[----:B------:R-:W-:Y:S05]  /*12c00*/  BRA `(.L_x_3349) ;  /* 0xffffffbc00487947 */ /* 0x000fea000383ffff */
.L_x_3240:
[----:B0-----:R-:W-:-:S04]  /*12c10*/  IMAD.U32 R3, RZ, RZ, UR38 ;  /* 0x00000026ff037e24 */ /* 0x001fc8000f8e00ff */
[----:B------:R0:W3:Y:S03]  /*12c20*/  SYNCS.PHASECHK.TRANS64.TRYWAIT P0, [R3+URZ+0x38860], R2 ;  /* 0x03886002030075a7 */ /* 0x0000e6000800017f */
[----:B---3--:R-:W-:Y:S05]  /*12c30*/  @!P0 NANOSLEEP.SYNCS 0x989680 ;  /* 0x009896800000895d */ /* 0x008fea0003900000 */
[----:B------:R-:W3:Y:S02]  /*12c40*/  @!P0 SYNCS.PHASECHK.TRANS64 P0, [R3+URZ+0x38860], R2 ;  /* 0x03886002030085a7 */ /* 0x000ee4000800007f */
[----:B---3--:R-:W-:Y:S05]  /*12c50*/  @!P0 BRA `(.L_x_3240) ;  /* 0xfffffffc00ec8947 */ /* 0x008fea000383ffff */
[----:B------:R-:W-:Y:S05]  /*12c60*/  BRA `(.L_x_3350) ;  /* 0xffffffbc00547947 */ /* 0x000fea000383ffff */
.L_x_3256:
[----:B-1----:R-:W-:-:S04]  /*12c70*/  IMAD.U32 R3, RZ, RZ, UR38 ;  /* 0x00000026ff037e24 */ /* 0x002fc8000f8e00ff */
[----:B------:R1:W3:Y:S03]  /*12c80*/  SYNCS.PHASECHK.TRANS64.TRYWAIT P0, [R3+URZ+0x38848], R2 ;  /* 0x03884802030075a7 */ /* 0x0002e6000800017f */
[----:B---3--:R-:W-:Y:S05]  /*12c90*/  @!P0 NANOSLEEP.SYNCS 0x989680 ;  /* 0x009896800000895d */ /* 0x008fea0003900000 */
[----:B------:R-:W3:Y:S02]  /*12ca0*/  @!P0 SYNCS.PHASECHK.TRANS64 P0, [R3+URZ+0x38848], R2 ;  /* 0x03884802030085a7 */ /* 0x000ee4000800007f */
[----:B---3--:R-:W-:Y:S05]  /*12cb0*/  @!P0 BRA `(.L_x_3256) ;  /* 0xfffffffc00ec8947 */ /* 0x008fea000383ffff */
[----:B------:R-:W-:Y:S05]  /*12cc0*/  BRA `(.L_x_3351) ;  /* 0xffffffc800207947 */ /* 0x000fea000383ffff */
.L_x_3261:
[----:B01----:R-:W-:-:S04]  /*12cd0*/  IMAD.U32 R3, RZ, RZ, UR38 ;  /* 0x00000026ff037e24 */ /* 0x003fc8000f8e00ff */
[----:B------:R0:W1:Y:S03]  /*12ce0*/  SYNCS.PHASECHK.TRANS64.TRYWAIT P0, [R3+URZ+0x38868], R2 ;  /* 0x03886802030075a7 */ /* 0x000066000800017f */
[----:B-1----:R-:W-:Y:S05]  /*12cf0*/  @!P0 NANOSLEEP.SYNCS 0x989680 ;  /* 0x009896800000895d */ /* 0x002fea0003900000 */
[----:B------:R-:W1:Y:S02]  /*12d00*/  @!P0 SYNCS.PHASECHK.TRANS64 P0, [R3+URZ+0x38868], R2 ;  /* 0x03886802030085a7 */ /* 0x000e64000800007f */
[----:B-1----:R-:W-:Y:S05]  /*12d10*/  @!P0 BRA `(.L_x_3261) ;  /* 0xfffffffc00ec8947 */ /* 0x002fea000383ffff */
[----:B------:R-:W-:Y:S05]  /*12d20*/  BRA `(.L_x_3352) ;  /* 0xffffffc800807947 */ /* 0x000fea000383ffff */
.L_x_3276:
[----:B-1----:R-:W-:-:S04]  /*12d30*/  IMAD.U32 R3, RZ, RZ, UR38 ;  /* 0x00000026ff037e24 */ /* 0x002fc8000f8e00ff */
[----:B------:R1:W3:Y:S03]  /*12d40*/  SYNCS.PHASECHK.TRANS64.TRYWAIT P0, [R3+URZ+0x38840], R2 ;  /* 0x03884002030075a7 */ /* 0x0002e6000800017f */
[----:B---3--:R-:W-:Y:S05]  /*12d50*/  @!P0 NANOSLEEP.SYNCS 0x989680 ;  /* 0x009896800000895d */ /* 0x008fea0003900000 */
[----:B------:R-:W3:Y:S02]  /*12d60*/  @!P0 SYNCS.PHASECHK.TRANS64 P0, [R3+URZ+0x38840], R2 ;  /* 0x03884002030085a7 */ /* 0x000ee4000800007f */
[----:B---3--:R-:W-:Y:S05]  /*12d70*/  @!P0 BRA `(.L_x_3276) ;  /* 0xfffffffc00ec8947 */ /* 0x008fea000383ffff */
[----:B------:R-:W-:Y:S05]  /*12d80*/  BRA `(.L_x_3353) ;  /* 0xffffffd000d07947 */ /* 0x000fea000383ffff */
.L_x_3281:
[----:B01----:R-:W-:-:S04]  /*12d90*/  IMAD.U32 R3, RZ, RZ, UR38 ;  /* 0x00000026ff037e24 */ /* 0x003fc8000f8e00ff */
[----:B------:R0:W1:Y:S03]  /*12da0*/  SYNCS.PHASECHK.TRANS64.TRYWAIT P0, [R3+URZ+0x38860], R2 ;  /* 0x03886002030075a7 */ /* 0x000066000800017f */
[----:B-1----:R-:W-:Y:S05]  /*12db0*/  @!P0 NANOSLEEP.SYNCS 0x989680 ;  /* 0x009896800000895d */ /* 0x002fea0003900000 */
[----:B------:R-:W1:Y:S02]  /*12dc0*/  @!P0 SYNCS.PHASECHK.TRANS64 P0, [R3+URZ+0x38860], R2 ;  /* 0x03886002030085a7 */ /* 0x000e64000800007f */
[----:B-1----:R-:W-:Y:S05]  /*12dd0*/  @!P0 BRA `(.L_x_3281) ;  /* 0xfffffffc00ec8947 */ /* 0x002fea000383ffff */
[----:B------:R-:W-:Y:S05]  /*12de0*/  BRA `(.L_x_3354) ;  /* 0xffffffd400347947 */ /* 0x000fea000383ffff */
.L_x_3297:
[----:B-1----:R-:W-:-:S04]  /*12df0*/  IMAD.U32 R3, RZ, RZ, UR38 ;  /* 0x00000026ff037e24 */ /* 0x002fc8000f8e00ff */
[----:B------:R1:W3:Y:S03]  /*12e00*/  SYNCS.PHASECHK.TRANS64.TRYWAIT P0, [R3+URZ+0x38848], R2 ;  /* 0x03884802030075a7 */ /* 0x0002e6000800017f */
[----:B---3--:R-:W-:Y:S05]  /*12e10*/  @!P0 NANOSLEEP.SYNCS 0x989680 ;  /* 0x009896800000895d */ /* 0x008fea0003900000 */
[----:B------:R-:W3:Y:S02]  /*12e20*/  @!P0 SYNCS.PHASECHK.TRANS64 P0, [R3+URZ+0x38848], R2 ;  /* 0x03884802030085a7 */ /* 0x000ee4000800007f */
[----:B---3--:R-:W-:Y:S05]  /*12e30*/  @!P0 BRA `(.L_x_3297) ;  /* 0xfffffffc00ec8947 */ /* 0x008fea000383ffff */
[----:B------:R-:W-:Y:S05]  /*12e40*/  BRA `(.L_x_3355) ;  /* 0xffffffdc008c7947 */ /* 0x000fea000383ffff */
.L_x_3302:
[----:B-1----:R-:W-:-:S04]  /*12e50*/  IMAD.U32 R3, RZ, RZ, UR38 ;  /* 0x00000026ff037e24 */ /* 0x002fc8000f8e00ff */
[----:B------:R1:W3:Y:S03]  /*12e60*/  SYNCS.PHASECHK.TRANS64.TRYWAIT P0, [R3+URZ+0x38868], R2 ;  /* 0x03886802030075a7 */ /* 0x0002e6000800017f */
[----:B---3--:R-:W-:Y:S05]  /*12e70*/  @!P0 NANOSLEEP.SYNCS 0x989680 ;  /* 0x009896800000895d */ /* 0x008fea0003900000 */
[----:B------:R-:W3:Y:S02]  /*12e80*/  @!P0 SYNCS.PHASECHK.TRANS64 P0, [R3+URZ+0x38868], R2 ;  /* 0x03886802030085a7 */ /* 0x000ee4000800007f */
[----:B---3--:R-:W-:Y:S05]  /*12e90*/  @!P0 BRA `(.L_x_3302) ;  /* 0xfffffffc00ec8947 */ /* 0x008fea000383ffff */
[----:B------:R-:W-:Y:S05]  /*12ea0*/  BRA `(.L_x_3356) ;  /* 0xffffffdc00f07947 */ /* 0x000fea000383ffff */
.L_x_3313:
[----:B-1----:R1:W3:Y:S02]  /*12eb0*/  SYNCS.PHASECHK.TRANS64.TRYWAIT P0, [R2+URZ+0x38820], R9 ;  /* 0x03882009020075a7 */ /* 0x0022e4000800017f */
[----:B---3--:R-:W-:Y:S05]  /*12ec0*/  @!P0 NANOSLEEP.SYNCS 0x989680 ;  /* 0x009896800000895d */ /* 0x008fea0003900000 */
[----:B------:R-:W3:Y:S02]  /*12ed0*/  @!P0 SYNCS.PHASECHK.TRANS64 P0, [R2+URZ+0x38820], R9 ;  /* 0x03882009020085a7 */ /* 0x000ee4000800007f */
[----:B---3--:R-:W-:Y:S05]  /*12ee0*/  @!P0 BRA `(.L_x_3313) ;  /* 0xfffffffc00f08947 */ /* 0x008fea000383ffff */
[----:B------:R-:W-:Y:S05]  /*12ef0*/  BRA `(.L_x_3357) ;  /* 0xffffffe400e07947 */ /* 0x000fea000383ffff */
.L_x_3314:
[----:B------:R-:W3:Y:S01]  /*12f00*/  S2R R3, SR_TID.X ;  /* 0x0000000000037919 */ /* 0x000ee20000002100 */
[----:B------:R-:W-:Y:S01]  /*12f10*/  BSSY B0, `(.L_x_3358) ;  /* 0x000000a000007945 */ /* 0x000fe20003800000 */
[----:B------:R-:W-:Y:S02]  /*12f20*/  IMAD.MOV.U32 R12, RZ, RZ, RZ ;  /* 0x000000ffff0c7224 */ /* 0x000fe400078e00ff */
[----:B------:R-:W-:Y:S02]  /*12f30*/  IMAD.MOV.U32 R11, RZ, RZ, 0x1f ;  /* 0x0000001fff0b7424 */ /* 0x000fe400078e00ff */
[----:B------:R-:W-:Y:S01]  /*12f40*/  IMAD.MOV.U32 R15, RZ, RZ, -0x1 ;  /* 0xffffffffff0f7424 */ /* 0x000fe200078e00ff */
[----:B---3--:R-:W-:-:S04]  /*12f50*/  SHF.R.U32.HI R3, RZ, 0x5, R3 ;  /* 0x00000005ff037819 */ /* 0x008fc80000011603 */
[----:B------:R-:W-:-:S05]  /*12f60*/  LOP3.LUT R3, R3, 0x3, RZ, 0xc0, !PT ;  /* 0x0000000303037812 */ /* 0x000fca00078ec0ff */
[----:B------:R-:W-:-:S07]  /*12f70*/  IMAD.MOV.U32 R13, RZ, RZ, R3 ;  /* 0x000000ffff0d7224 */ /* 0x000fce00078e0003 */
[----:B012---:R-:W-:Y:S05]  /*12f80*/  WARPSYNC.COLLECTIVE R15, `(.L_x_3359) ;  /* 0x000000000f087348 */ /* 0x007fea0003c00000 */
[----:B--2---:R2:W3:Y:S02]  /*12f90*/  SHFL.IDX P6, R14, R13, R12, R11 ;  /* 0x0000000c0d0e7389 */ /* 0x0044e400000c000b */
[----:B0123--:R-:W-:Y:S01]  /*12fa0*/  ENDCOLLECTIVE ;  /* 0x000000000000791b */ /* 0x00ffe20003800000 */
.L_x_3359:
[----:B------:R-:W-:Y:S05]  /*12fb0*/  BSYNC B0 ;  /* 0x0000000000007941 */ /* 0x000fea0003800000 */
.L_x_3358:
[----:B------:R-:W-:Y:S05]  /*12fc0*/  BRA `(.L_x_3360) ;  /* 0xffffffe400c47947 */ /* 0x000fea000383ffff */
.L_x_3315:
[----:B------:R-:W-:Y:S01]  /*12fd0*/  BSSY B0, `(.L_x_3361) ;  /* 0x0000006000007945 */ /* 0x000fe20003800000 */
[----:B------:R-:W-:-:S07]  /*12fe0*/  IMAD.MOV.U32 R15, RZ, RZ, -0x1 ;  /* 0xffffffffff0f7424 */ /* 0x000fce00078e00ff */
[----:B012---:R-:W-:Y:S05]  /*12ff0*/  WARPSYNC.COLLECTIVE R15, `(.L_x_3362) ;  /* 0x000000000f0c7348 */ /* 0x007fea0003c00000 */
[----:B------:R-:W-:Y:S02]  /*13000*/  ELECT P6, UR62, PT ;  /* 0x00000000003e782f */ /* 0x000fe400038c0000 */
[----:B------:R-:W-:Y:S01]  /*13010*/  MOV R14, UR62 ;  /* 0x0000003e000e7c02 */ /* 0x000fe20008000f00 */
[----:B012---:R-:W-:Y:S10]  /*13020*/  ENDCOLLECTIVE ;  /* 0x000000000000791b */ /* 0x007ff40003800000 */
.L_x_3362:
[----:B------:R-:W-:Y:S05]  /*13030*/  BSYNC B0 ;  /* 0x0000000000007941 */ /* 0x000fea0003800000 */
.L_x_3361:
[----:B------:R-:W-:Y:S05]  /*13040*/  BRA `(.L_x_3363) ;  /* 0xffffffe400b87947 */ /* 0x000fea000383ffff */
.L_x_3317:
[----:B--2---:R2:W3:Y:S02]  /*13050*/  SYNCS.PHASECHK.TRANS64.TRYWAIT P0, [R7+URZ], R4 ;  /* 0x00000004070075a7 */ /* 0x0044e4000800017f */
[----:B---3--:R-:W-:Y:S05]  /*13060*/  @!P0 NANOSLEEP.SYNCS 0x989680 ;  /* 0x009896800000895d */ /* 0x008fea0003900000 */
[----:B------:R-:W3:Y:S02]  /*13070*/  @!P0 SYNCS.PHASECHK.TRANS64 P0, [R7+URZ], R4 ;  /* 0x00000004070085a7 */ /* 0x000ee4000800007f */
[----:B---3--:R-:W-:Y:S05]  /*13080*/  @!P0 BRA `(.L_x_3317) ;  /* 0xfffffffc00f08947 */ /* 0x008fea000383ffff */
[----:B------:R-:W-:Y:S05]  /*13090*/  BRA `(.L_x_3364) ;  /* 0xffffffe400f47947 */ /* 0x000fea000383ffff */
.L_x_3318:
[----:B---3--:R3:W4:Y:S02]  /*130a0*/  SYNCS.PHASECHK.TRANS64.TRYWAIT P0, [R5+URZ], R0 ;  /* 0x00000000050075a7 */ /* 0x008724000800017f */
[----:B----4-:R-:W-:Y:S05]  /*130b0*/  @!P0 NANOSLEEP.SYNCS 0x989680 ;  /* 0x009896800000895d */ /* 0x010fea0003900000 */
[----:B------:R-:W4:Y:S02]  /*130c0*/  @!P0 SYNCS.PHASECHK.TRANS64 P0, [R5+URZ], R0 ;  /* 0x00000000050085a7 */ /* 0x000f24000800007f */
[----:B----4-:R-:W-:Y:S05]  /*130d0*/  @!P0 BRA `(.L_x_3318) ;  /* 0xfffffffc00f08947 */ /* 0x010fea000383ffff */
[----:B------:R-:W-:Y:S05]  /*130e0*/  BRA `(.L_x_3365) ;  /* 0xffffffe400e87947 */ /* 0x000fea000383ffff */
.L_x_3320:
[----:B-1----:R1:W3:Y:S02]  /*130f0*/  SYNCS.PHASECHK.TRANS64.TRYWAIT P0, [R5+URZ], R4 ;  /* 0x00000004050075a7 */ /* 0x0022e4000800017f */
[----:B---3--:R-:W-:Y:S05]  /*13100*/  @!P0 NANOSLEEP.SYNCS 0x989680 ;  /* 0x009896800000895d */ /* 0x008fea0003900000 */
[----:B------:R-:W3:Y:S02]  /*13110*/  @!P0 SYNCS.PHASECHK.TRANS64 P0, [R5+URZ], R4 ;  /* 0x00000004050085a7 */ /* 0x000ee4000800007f */
[----:B---3--:R-:W-:Y:S05]  /*13120*/  @!P0 BRA `(.L_x_3320) ;  /* 0xfffffffc00f08947 */ /* 0x008fea000383ffff */
[----:B------:R-:W-:Y:S05]  /*13130*/  BRA `(.L_x_3366) ;  /* 0xffffffe400ec7947 */ /* 0x000fea000383ffff */
.L_x_3367:
        /* <DEDUP_REMOVED lines=12> */
.L_x_14997:


//--------------------- .text._ZN7cutlass13device_kernelIN5flash11enable_sm90INS1_16FlashAttnFwdSm90INS1_25CollectiveMainloopFwdSm90ILi2EN4cute5tupleIJNS5_1CILi1EEES8_S8_EEENS6_IJNS7_ILi64EEESA_SA_EEELi512ENS_10bfloat16_tEfNS_4arch4Sm90ELb0ELb0ELb0ELb1ELb0ELb0ELb0ELb0ELb0ELb1ELb1ELb0EEENS1_21CollectiveEpilogueFwdINS6_IJSA_NS7_ILi512EEESA_EEES9_SC_SE_Li256ELb1ELb1ELb1ELb0EEENS1_36VarlenDynamicPersistentTileSchedulerILi64ELi64ELi256ELi128ELb1ELb1ELb1ELb0ELb1ELb1EEEEEEEEEvNT_6ParamsE --------------------------
	.section	.text._ZN7cutlass13device_kernelIN5flash11enable_sm90INS1_16FlashAttnFwdSm90INS1_25CollectiveMainloopFwdSm90ILi2EN4cute5tupleIJNS5_1CILi1EEES8_S8_EEENS6_IJNS7_ILi64EEESA_SA_EEELi512ENS_10bfloat16_tEfNS_4arch4Sm90ELb0ELb0ELb0ELb1ELb0ELb0ELb0ELb0ELb0ELb1ELb1ELb0EEENS1_21CollectiveEpilogueFwdINS6_IJSA_NS7_ILi512EEESA_EEES9_SC_SE_Li256ELb1ELb1ELb1ELb0EEENS1_36VarlenDynamicPersistentTileSchedulerILi64ELi64ELi256ELi128ELb1ELb1ELb1ELb0ELb1ELb1EEEEEEEEEvNT_6ParamsE,"ax",@progbits
	.align	128
.text._ZN7cutlass13device_kernelIN5flash11enable_sm90INS1_16FlashAttnFwdSm90INS1_25CollectiveMainloopFwdSm90ILi2EN4cute5tupleIJNS5_1CILi1EEES8_S8_EEENS6_IJNS7_ILi64EEESA_SA_EEELi512ENS_10bfloat16_tEfNS_4arch4Sm90ELb0ELb0ELb0ELb1ELb0ELb0ELb0ELb0ELb0ELb1ELb1ELb0EEENS1_21CollectiveEpilogueFwdINS6_IJSA_NS7_ILi512EEESA_EEES9_SC_SE_Li256ELb1ELb1ELb1ELb0EEENS1_36VarlenDynamicPersistentTileSchedulerILi64ELi64ELi256ELi128ELb1ELb1ELb1ELb0ELb1ELb1EEEEEEEEEvNT_6ParamsE:
        .type           _ZN7cutlass13device_kernelIN5flash11enable_sm90INS1_16FlashAttnFwdSm90INS1_25CollectiveMainloopFwdSm90ILi2EN4cute5tupleIJNS5_1CILi1EEES8_S8_EEENS6_IJNS7_ILi64EEESA_SA_EEELi512ENS_10bfloat16_tEfNS_4arch4Sm90ELb0ELb0ELb0ELb1ELb0ELb0ELb0ELb0ELb0ELb1ELb1ELb0EEENS1_21CollectiveEpilogueFwdINS6_IJSA_NS7_ILi512EEESA_EEES9_SC_SE_Li256ELb1ELb1ELb1ELb0EEENS1_36VarlenDynamicPersistentTileSchedulerILi64ELi64ELi256ELi128ELb1ELb1ELb1ELb0ELb1ELb1EEEEEEEEEvNT_6ParamsE,@function
        .size           _ZN7cutlass13device_kernelIN5flash11enable_sm90INS1_16FlashAttnFwdSm90INS1_25CollectiveMainloopFwdSm90ILi2EN4cute5tupleIJNS5_1CILi1EEES8_S8_EEENS6_IJNS7_ILi64EEESA_SA_EEELi512ENS_10bfloat16_tEfNS_4arch4Sm90ELb0ELb0ELb0ELb1ELb0ELb0ELb0ELb0ELb0ELb1ELb1ELb0EEENS1_21CollectiveEpilogueFwdINS6_IJSA_NS7_ILi512EEESA_EEES9_SC_SE_Li256ELb1ELb1ELb1ELb0EEENS1_36VarlenDynamicPersistentTileSchedulerILi64ELi64ELi256ELi128ELb1ELb1ELb1ELb0ELb1ELb1EEEEEEEEEvNT_6ParamsE,(.L_x_14998 - _ZN7cutlass13device_kernelIN5flash11enable_sm90INS1_16FlashAttnFwdSm90INS1_25CollectiveMainloopFwdSm90ILi2EN4cute5tupleIJNS5_1CILi1EEES8_S8_EEENS6_IJNS7_ILi64EEESA_SA_EEELi512ENS_10bfloat16_tEfNS_4arch4Sm90ELb0ELb0ELb0ELb1ELb0ELb0ELb0ELb0ELb0ELb1ELb1ELb0EEENS1_21CollectiveEpilogueFwdINS6_IJSA_NS7_ILi512EEESA_EEES9_SC_SE_Li256ELb1ELb1ELb1ELb0EEENS1_36VarlenDynamicPersistentTileSchedulerILi64ELi64ELi256ELi128ELb1ELb1ELb1ELb0ELb1ELb1EEEEEEEEEvNT_6ParamsE)
        .other          _ZN7cutlass13device_kernelIN5flash11enable_sm90INS1_16FlashAttnFwdSm90INS1_25CollectiveMainloopFwdSm90ILi2EN4cute5tupleIJNS5_1CILi1EEES8_S8_EEENS6_IJNS7_ILi64EEESA_SA_EEELi512ENS_10bfloat16_tEfNS_4arch4Sm90ELb0ELb0ELb0ELb1ELb0ELb0ELb0ELb0ELb0ELb1ELb1ELb0EEENS1_21CollectiveEpilogueFwdINS6_IJSA_NS7_ILi512EEESA_EEES9_SC_SE_Li256ELb1ELb1ELb1ELb0EEENS1_36VarlenDynamicPersistentTileSchedulerILi64ELi64ELi256ELi128ELb1ELb1ELb1ELb0ELb1ELb1EEEEEEEEEvNT_6ParamsE,@"STO_CUDA_ENTRY STV_DEFAULT"
_ZN7cutlass13device_kernelIN5flash11enable_sm90INS1_16FlashAttnFwdSm90INS1_25CollectiveMainloopFwdSm90ILi2EN4cute5tupleIJNS5_1CILi1EEES8_S8_EEENS6_IJNS7_ILi64EEESA_SA_EEELi512ENS_10bfloat16_tEfNS_4arch4Sm90ELb0ELb0ELb0ELb1ELb0ELb0ELb0ELb0ELb0ELb1ELb1ELb0EEENS1_21CollectiveEpilogueFwdINS6_IJSA_NS7_ILi512EEESA_EEES9_SC_SE_Li256ELb1ELb1ELb1ELb0EEENS1_36VarlenDynamicPersistentTileSchedulerILi64ELi64ELi256ELi128ELb1ELb1ELb1ELb0ELb1ELb1EEEEEEEEEvNT_6ParamsE:
        /* <DEDUP_REMOVED lines=18> */
.L_x_3369:
[----:B------:R-:W-:Y:S05]  /*0120*/  BSYNC B0 ;  /* 0x0000000000007941 */ /* 0x000fea0003800000 */
.L_x_3368:
        /* <DEDUP_REMOVED lines=35> */
[----:B------:R3:W0:Y:S02]  /*0360*/  SYNCS.EXCH.64 URZ, [UR6+0x28c48], UR4 ;  /* 0x028c4804063f75b2 */ /* 0x0006240008000100 */
[----:B---3--:R-:W-:Y:S01]  /*0370*/  NOP ;  /* 0x0000000000007918 */ /* 0x008fe20000000000 */
.L_x_3370:
        /* <DEDUP_REMOVED lines=22> */
.L_x_3371:
        /* <DEDUP_REMOVED lines=18> */
.L_x_3372:
        /* <DEDUP_REMOVED lines=22> */
.L_x_3373:
        /* <DEDUP_REMOVED lines=22> */
.L_x_3374:
[----:B------:R-:W-:Y:S01]  /*08c0*/  PLOP3.LUT P0, PT, PT, PT, UP0, 0x80, 0x0 ;  /* 0x000000000000781c */ /* 0x000fe20003f0f008 */
[----:B------:R-:W-:Y:S01]  /*08d0*/  UMOV UR36, 0x1 ;  /* 0x0000000100247882 */ /* 0x000fe20000000000 */
[----:B------:R-:W-:Y:S01]  /*08e0*/  NOP ;  /* 0x0000000000007918 */ /* 0x000fe20000000000 */
[----:B------:R-:W-:Y:S01]  /*08f0*/  USEL UR36, UR36, 0x2, !UP0 ;  /* 0x0000000224247887 */ /* 0x000fe2000c000000 */
[----:B------:R-:W-:Y:S01]  /*0900*/  ULDC.64 UR40, c[0x0][0x208] ;  /* 0x0000820000287ab9 */ /* 0x000fe20000000a00 */
[----:B012-4-:R-:W-:Y:S08]  /*0910*/  BAR.SYNC.DEFER_BLOCKING 0x0 ;  /* 0x0000000000007b1d */ /* 0x017ff00000010000 */
[----:B------:R-:W-:Y:S05]  /*0920*/  @!P0 BRA `(.L_x_3375) ;  /* 0x000000b800948947 */ /* 0x000fea0003800000 */
.L_x_3376:
[----:B------:R-:W-:-:S08]  /*0930*/  NOP ;  /* 0x0000000000007918 */ /* 0x000fd00000000000 */
[----:B------:R-:W0:Y:S02]  /*0940*/  USETMAXREG.TRY_ALLOC.CTAPOOL UP0, 0xf0 ;  /* 0x000000f0000079c8 */ /* 0x000e240008000600 */
[----:B0-----:R-:W-:-:S13]  /*0950*/  PLOP3.LUT P0, PT, PT, PT, UP0, 0x80, 0x0 ;  /* 0x000000000000781c */ /* 0x001fda0003f0f008 */
[----:B------:R-:W-:Y:S05]  /*0960*/  @!P0 BRA `(.L_x_3376) ;  /* 0xfffffffc00f08947 */ /* 0x000fea000383ffff */
[----:B------:R-:W-:Y:S01]  /*0970*/  LOP3.LUT R0, R6, 0xffffff80, RZ, 0xc0, !PT ;  /* 0xffffff8006007812 */ /* 0x000fe200078ec0ff */
[----:B------:R-:W0:Y:S01]  /*0980*/  S2UR UR4, SR_CgaCtaId ;  /* 0x00000000000479c3 */ /* 0x000e220000008800 */
[----:B------:R-:W-:Y:S02]  /*0990*/  UMOV UR38, 0x400 ;  /* 0x0000040000267882 */ /* 0x000fe40000000000 */
[----:B------:R-:W-:-:S13]  /*09a0*/  ISETP.NE.AND P0, PT, R0, 0x80, PT ;  /* 0x000000800000780c */ /* 0x000fda0003f05270 */
[----:B------:R-:W-:Y:S06]  /*09b0*/  @!P0 BAR.ARV 0x8, 0x100 ;  /* 0x0204000000008b1d */ /* 0x000fec0000002000 */
[----:B------:R-:W-:Y:S01]  /*09c0*/  ISETP.GE.U32.AND P0, PT, R6, 0x100, PT ;  /* 0x000001000600780c */ /* 0x000fe20003f06070 */
[----:B0-----:R-:W-:-:S03]  /*09d0*/  ULEA UR38, UR4, UR38, 0x18 ;  /* 0x0000002604267291 */ /* 0x001fc6000f8ec03f */
[----:B------:R-:W-:-:S09]  /*09e0*/  ULDC UR4, c[0x0][0xc3c] ;  /* 0x00030f0000047ab9 */ /* 0x000fd20000000800 */
[----:B------:R-:W-:Y:S08]  /*09f0*/  @P0 BAR.ARV 0xf, 0x100 ;  /* 0x03c4000000000b1d */ /* 0x000ff00000002000 */
[----:B------:R-:W-:Y:S06]  /*0a00*/  BAR.SYNC.DEFER_BLOCKING 0x5, 0x180 ;  /* 0x0146000000007b1d */ /* 0x000fec0000010000 */
[----:B------:R-:W0:Y:S02]  /*0a10*/  LDS.128 R8, [UR38+0x28cd0] ;  /* 0x028cd026ff087984 */ /* 0x000e240008000c00 */
[----:B------:R-:W-:Y:S06]  /*0a20*/  BAR.ARV 0x4, 0x180 ;  /* 0x0106000000007b1d */ /* 0x000fec0000002000 */
[----:B0-----:R-:W-:-:S13]  /*0a30*/  ISETP.GE.AND P0, PT, R11, UR4, PT ;  /* 0x000000040b007c0c */ /* 0x001fda000bf06270 */
[----:B------:R-:W-:Y:S05]  /*0a40*/  @P0 EXIT ;  /* 0x000000000000094d */ /* 0x000fea0003800000 */
[----:B------:R-:W-:Y:S01]  /*0a50*/  VIADD R6, R6, 0xffffff80 ;  /* 0xffffff8006067836 */ /* 0x000fe20000000000 */
[----:B------:R-:W-:Y:S01]  /*0a60*/  R2UR UR5, R9 ;  /* 0x00000000090572ca */ /* 0x000fe200000e0000 */
[----:B------:R-:W-:Y:S01]  /*0a70*/  IMAD.MOV.U32 R22, RZ, RZ, 0x20 ;  /* 0x00000020ff167424 */ /* 0x000fe200078e00ff */
[----:B------:R-:W-:Y:S01]  /*0a80*/  R2UR UR7, R11 ;  /* 0x000000000b0772ca */ /* 0x000fe200000e0000 */
[----:B------:R-:W-:Y:S01]  /*0a90*/  ULOP3.LUT UR49, UR36, 0x1, URZ, 0xfc, !UPT ;  /* 0x0000000124317892 */ /* 0x000fe2000f8efc3f */
[----:B------:R-:W-:Y:S01]  /*0aa0*/  SHF.R.S32.HI R3, RZ, 0x1f, R6 ;  /* 0x0000001fff037819 */ /* 0x000fe20000011406 */
[----:B------:R-:W-:Y:S01]  /*0ab0*/  UMOV UR48, URZ ;  /* 0x0000003f00307c82 */ /* 0x000fe20008000000 */
[----:B------:R-:W-:Y:S01]  /*0ac0*/  R2UR UR6, R10 ;  /* 0x000000000a0672ca */ /* 0x000fe200000e0000 */
[----:B------:R-:W-:Y:S01]  /*0ad0*/  UMOV UR47, URZ ;  /* 0x0000003f002f7c82 */ /* 0x000fe20008000000 */
[CC--:B------:R-:W-:Y:S01]  /*0ae0*/  LEA.HI R0, R3.reuse, R6.reuse, RZ, 0x4 ;  /* 0x0000000603007211 */ /* 0x0c0fe200078f20ff */
[----:B------:R-:W-:Y:S01]  /*0af0*/  UMOV UR37, URZ ;  /* 0x0000003f00257c82 */ /* 0x000fe20008000000 */
[----:B------:R-:W-:-:S02]  /*0b00*/  LEA.HI R2, R3, R6, RZ, 0x5 ;  /* 0x0000000603027211 */ /* 0x000fc400078f28ff */
[CC--:B------:R-:W-:Y:S02]  /*0b10*/  LEA.HI R5, R3.reuse, R6.reuse, RZ, 0x7 ;  /* 0x0000000603057211 */ /* 0x0c0fe400078f38ff */
[CC--:B------:R-:W-:Y:S02]  /*0b20*/  LEA.HI R4, R3.reuse, R6.reuse, RZ, 0x3 ;  /* 0x0000000603047211 */ /* 0x0c0fe400078f18ff */
[----:B------:R-:W-:Y:S02]  /*0b30*/  LEA.HI R3, R3, R6, RZ, 0x2 ;  /* 0x0000000603037211 */ /* 0x000fe400078f10ff */
[----:B------:R-:W-:Y:S02]  /*0b40*/  SHF.R.S32.HI R9, RZ, 0x4, R0 ;  /* 0x00000004ff097819 */ /* 0x000fe40000011400 */
[----:B------:R-:W-:Y:S02]  /*0b50*/  SHF.R.S32.HI R11, RZ, 0x5, R2 ;  /* 0x00000005ff0b7819 */ /* 0x000fe40000011402 */
[----:B------:R-:W-:-:S02]  /*0b60*/  LOP3.LUT R7, R0, 0xfffffff0, RZ, 0xc0, !PT ;  /* 0xfffffff000077812 */ /* 0x000fc400078ec0ff */
[----:B------:R-:W-:Y:S02]  /*0b70*/  SHF.R.S32.HI R2, RZ, 0x1f, R2 ;  /* 0x0000001fff027819 */ /* 0x000fe40000011402 */
[----:B------:R-:W-:Y:S01]  /*0b80*/  LOP3.LUT R15, R3, 0xfffffffc, RZ, 0xc0, !PT ;  /* 0xfffffffc030f7812 */ /* 0x000fe200078ec0ff */
[----:B------:R-:W-:Y:S01]  /*0b90*/  IMAD.IADD R7, R6, 0x1, -R7 ;  /* 0x0000000106077824 */ /* 0x000fe200078e0a07 */
[----:B------:R-:W-:Y:S02]  /*0ba0*/  LOP3.LUT R3, R5, 0xffffff80, RZ, 0xc0, !PT ;  /* 0xffffff8005037812 */ /* 0x000fe400078ec0ff */
[----:B------:R-:W-:Y:S01]  /*0bb0*/  LEA.HI R0, R0, R9, RZ, 0x1 ;  /* 0x0000000900007211 */ /* 0x000fe200078f08ff */
[----:B------:R-:W-:Y:S01]  /*0bc0*/  IMAD.IADD R15, R6, 0x1, -R15 ;  /* 0x00000001060f7824 */ /* 0x000fe200078e0a0f */
[----:B------:R-:W-:Y:S01]  /*0bd0*/  LEA.HI R2, R2, R11, RZ, 0x2 ;  /* 0x0000000b02027211 */ /* 0x000fe200078f10ff */
[----:B------:R-:W-:Y:S01]  /*0be0*/  IMAD.IADD R3, R6, 0x1, -R3 ;  /* 0x0000000106037824 */ /* 0x000fe200078e0a03 */
[----:B------:R-:W-:-:S02]  /*0bf0*/  LOP3.LUT R0, R0, 0x1ffffffe, RZ, 0xc0, !PT ;  /* 0x1ffffffe00007812 */ /* 0x000fc400078ec0ff */
[----:B------:R-:W-:Y:S02]  /*0c00*/  LOP3.LUT R13, R4, 0xfffffff8, RZ, 0xc0, !PT ;  /* 0xfffffff8040d7812 */ /* 0x000fe400078ec0ff */
[----:B------:R-:W-:Y:S01]  /*0c10*/  LOP3.LUT R4, R2, 0x3ffffc, RZ, 0xc0, !PT ;  /* 0x003ffffc02047812 */ /* 0x000fe200078ec0ff */
[----:B------:R-:W-:Y:S01]  /*0c20*/  IMAD.IADD R9, R9, 0x1, -R0 ;  /* 0x0000000109097824 */ /* 0x000fe200078e0a00 */
[----:B------:R-:W-:Y:S01]  /*0c30*/  SHF.R.S32.HI R224, RZ, 0x7, R5 ;  /* 0x00000007ffe07819 */ /* 0x000fe20000011405 */
[----:B------:R-:W-:Y:S01]  /*0c40*/  IMAD.IADD R13, R6, 0x1, -R13 ;  /* 0x00000001060d7824 */ /* 0x000fe200078e0a0d */
[----:B------:R-:W-:Y:S01]  /*0c50*/  SHF.R.S32.HI R2, RZ, 0x1f, R7 ;  /* 0x0000001fff027819 */ /* 0x000fe20000011407 */
[----:B------:R-:W-:Y:S01]  /*0c60*/  IMAD.IADD R8, R11, 0x1, -R4 ;  /* 0x000000010b087824 */ /* 0x000fe200078e0a04 */
[----:B------:R-:W-:Y:S01]  /*0c70*/  SHF.R.S32.HI R0, RZ, 0x1f, R3 ;  /* 0x0000001fff007819 */ /* 0x000fe20000011403 */
[----:B------:R-:W-:Y:S01]  /*0c80*/  IMAD R17, R224, 0x100, R7 ;  /* 0x00000100e0117824 */ /* 0x000fe200078e0207 */
[----:B------:R-:W-:Y:S01]  /*0c90*/  LEA.HI R6, R2, R7, RZ, 0x3 ;  /* 0x0000000702067211 */ /* 0x000fe200078f18ff */
[----:B------:R-:W-:Y:S01]  /*0ca0*/  IMAD.SHL.U32 R9, R9, 0x8, RZ ;  /* 0x0000000809097824 */ /* 0x000fe200078e00ff */
[----:B------:R-:W-:Y:S01]  /*0cb0*/  LEA.HI R2, R0, R3, RZ, 0x2 ;  /* 0x0000000300027211 */ /* 0x000fe200078f10ff */
[----:B------:R-:W-:Y:S01]  /*0cc0*/  IMAD R12, R8, 0x10, R17 ;  /* 0x00000010080c7824 */ /* 0x000fe200078e0211 */
[C---:B------:R-:W-:Y:S01]  /*0cd0*/  LOP3.LUT R4, R6.reuse, 0xfffffff8, RZ, 0xc0, !PT ;  /* 0xfffffff806047812 */ /* 0x040fe200078ec0ff */
[----:B------:R-:W-:Y:S01]  /*0ce0*/  IMAD.SHL.U32 R6, R6, 0x40, RZ ;  /* 0x0000004006067824 */ /* 0x000fe200078e00ff */
[----:B------:R-:W-:-:S02]  /*0cf0*/  LOP3.LUT R8, R2, 0x7ffffffc, RZ, 0xc0, !PT ;  /* 0x7ffffffc02087812 */ /* 0x000fc400078ec0ff */
[----:B------:R-:W-:Y:S01]  /*0d00*/  LEA.HI R10, R15, R15, RZ, 0x1 ;  /* 0x0000000f0f0a7211 */ /* 0x000fe200078f08ff */
[----:B------:R-:W-:Y:S01]  /*0d10*/  IMAD.IADD R7, R7, 0x1, -R4 ;  /* 0x0000000107077824 */ /* 0x000fe200078e0a04 */
[----:B------:R-:W-:Y:S01]  /*0d20*/  LEA.HI R4, R0, R3, RZ, 0x5 ;  /* 0x0000000300047211 */ /* 0x000fe200078f28ff */
[----:B------:R-:W-:Y:S01]  /*0d30*/  IMAD.IADD R8, R3, 0x1, -R8 ;  /* 0x0000000103087824 */ /* 0x000fe200078e0a08 */
[--C-:B------:R-:W-:Y:S02]  /*0d40*/  SHF.R.S32.HI R0, RZ, 0x2, R2.reuse ;  /* 0x00000002ff007819 */ /* 0x100fe40000011402 */
[----:B------:R-:W-:Y:S01]  /*0d50*/  SHF.R.S32.HI R3, RZ, 0x1f, R2 ;  /* 0x0000001fff037819 */ /* 0x000fe20000011402 */
[----:B------:R-:W-:Y:S01]  /*0d60*/  IMAD.SHL.U32 R2, R7, 0x40, RZ ;  /* 0x0000004007027824 */ /* 0x000fe200078e00ff */
[----:B------:R-:W-:Y:S01]  /*0d70*/  LOP3.LUT R10, R10, 0x1ffffffe, RZ, 0xc0, !PT ;  /* 0x1ffffffe0a0a7812 */ /* 0x000fe200078ec0ff */
[----:B------:R-:W-:Y:S01]  /*0d80*/  IMAD.SHL.U32 R227, R8, 0x2, RZ ;  /* 0x0000000208e37824 */ /* 0x000fe200078e00ff */
[----:B------:R-:W-:-:S02]  /*0d90*/  LEA.HI R5, R5, R224, RZ, 0x1 ;  /* 0x000000e005057211 */ /* 0x000fc400078f08ff */
[----:B------:R-:W-:Y:S01]  /*0da0*/  LOP3.LUT R2, R2, 0x1c0, RZ, 0xc0, !PT ;  /* 0x000001c002027812 */ /* 0x000fe200078ec0ff */
[----:B------:R-:W-:Y:S01]  /*0db0*/  IMAD.IADD R15, R15, 0x1, -R10 ;  /* 0x000000010f0f7824 */ /* 0x000fe200078e0a0a */
[----:B------:R-:W-:Y:S01]  /*0dc0*/  LOP3.LUT R5, R5, 0xfffffe, RZ, 0xc0, !PT ;  /* 0x00fffffe05057812 */ /* 0x000fe200078ec0ff */
[--C-:B------:R-:W-:Y:S01]  /*0dd0*/  IMAD.U32 R10, R12, 0x40, R9.reuse ;  /* 0x000000400c0a7824 */ /* 0x100fe200078e0009 */
[----:B------:R-:W-:Y:S02]  /*0de0*/  LEA.HI R3, R3, R0, RZ, 0x3 ;  /* 0x0000000003037211 */ /* 0x000fe400078f18ff */
[----:B------:R-:W-:Y:S01]  /*0df0*/  LOP3.LUT R9, R2, 0x8, R9, 0xf8, !PT ;  /* 0x0000000802097812 */ /* 0x000fe200078ef809 */
[----:B------:R-:W-:Y:S01]  /*0e00*/  IMAD.IADD R5, R224, 0x1, -R5 ;  /* 0x00000001e0057824 */ /* 0x000fe200078e0a05 */
[----:B------:R-:W-:Y:S01]  /*0e10*/  LOP3.LUT R6, R6, 0x7ffffe00, RZ, 0xc0, !PT ;  /* 0x7ffffe0006067812 */ /* 0x000fe200078ec0ff */
[----:B------:R0:W-:Y:S01]  /*0e20*/  STL [R1+0x60], R10 ;  /* 0x0000600a01007387 */ /* 0x0001e20000100800 */
[----:B------:R-:W-:-:S02]  /*0e30*/  SHF.R.U32.HI R2, RZ, 0x3, R2 ;  /* 0x00000003ff027819 */ /* 0x000fc40000011602 */
[----:B------:R-:W-:Y:S01]  /*0e40*/  LOP3.LUT R3, R3, 0xfffffff8, RZ, 0xc0, !PT ;  /* 0xfffffff803037812 */ /* 0x000fe200078ec0ff */
[----:B------:R-:W-:Y:S01]  /*0e50*/  IMAD R6, R11, 0x400, R6 ;  /* 0x000004000b067824 */ /* 0x000fe200078e0206 */
[----:B------:R-:W-:Y:S01]  /*0e60*/  LOP3.LUT R9, R9, R2, RZ, 0x3c, !PT ;  /* 0x0000000209097212 */ /* 0x000fe200078e3cff */
[----:B------:R-:W-:Y:S01]  /*0e70*/  IMAD.SHL.U32 R2, R13, 0x8, RZ ;  /* 0x000000080d027824 */ /* 0x000fe200078e00ff */
[----:B------:R-:W-:Y:S01]  /*0e80*/  SHF.R.S32.HI R4, RZ, 0x5, R4 ;  /* 0x00000005ff047819 */ /* 0x000fe20000011404 */
[----:B------:R-:W-:Y:S01]  /*0e90*/  IMAD.IADD R3, R0, 0x1, -R3 ;  /* 0x0000000100037824 */ /* 0x000fe200078e0a03 */
[----:B------:R-:W-:Y:S01]  /*0ea0*/  R2P PR, R7, 0x6 ;  /* 0x0000000607007804 */ /* 0x000fe20000000000 */
[----:B0-----:R-:W-:Y:S02]  /*0eb0*/  IMAD.SHL.U32 R10, R5, 0x100, RZ ;  /* 0x00000100050a7824 */ /* 0x001fe400078e00ff */
[----:B------:R-:W-:Y:S02]  /*0ec0*/  IMAD.IADD R6, R6, 0x1, R9 ;  /* 0x0000000106067824 */ /* 0x000fe400078e0209 */
[----:B------:R-:W-:Y:S01]  /*0ed0*/  IMAD.IADD R17, R227, 0x1, R10 ;  /* 0x00000001e3117824 */ /* 0x000fe200078e020a */
[----:B------:R-:W-:Y:S01]  /*0ee0*/  STL [R1+0x5c], R10 ;  /* 0x00005c0a01007387 */ /* 0x000fe20000100800 */
[----:B------:R-:W-:Y:S01]  /*0ef0*/  IMAD R16, R4, 0x10, R3 ;  /* 0x0000001004107824 */ /* 0x000fe200078e0203 */
[----:B------:R-:W-:Y:S01]  /*0f00*/  LEA R18, R6, UR38, 0x1 ;  /* 0x0000002606127c11 */ /* 0x000fe2000f8e08ff */
[----:B------:R-:W-:Y:S01]  /*0f10*/  VIADD R192, R2, 0x40 ;  /* 0x0000004002c07836 */ /* 0x000fe20000000000 */
[----:B------:R-:W-:Y:S01]  /*0f20*/  SHF.R.S32.HI R0, RZ, 0x1f, R17 ;  /* 0x0000001fff007819 */ /* 0x000fe20000011411 */
[----:B------:R-:W-:Y:S01]  /*0f30*/  IMAD R0, R15, 0x8, R16 ;  /* 0x000000080f007824 */ /* 0x000fe200078e0210 */
[----:B------:R-:W-:Y:S01]  /*0f40*/  SEL R22, R22, 0xffffffe0, !P1 ;  /* 0xffffffe016167807 */ /* 0x000fe20004800000 */
[C---:B------:R-:W-:Y:S01]  /*0f50*/  VIADD R223, R17.reuse, 0x8 ;  /* 0x0000000811df7836 */ /* 0x040fe20000000000 */
[----:B------:R-:W-:Y:S01]  /*0f60*/  SHF.R.S32.HI R3, RZ, 0x1f, R192 ;  /* 0x0000001fff037819 */ /* 0x000fe200000114c0 */
[C---:B------:R-:W-:Y:S01]  /*0f70*/  VIADD R222, R17.reuse, 0x10 ;  /* 0x0000001011de7836 */ /* 0x040fe20000000000 */
[----:B------:R0:W-:Y:S01]  /*0f80*/  STL [R1+0x58], R0 ;  /* 0x0000580001007387 */ /* 0x0001e20000100800 */
[C---:B------:R-:W-:Y:S01]  /*0f90*/  VIADD R221, R17.reuse, 0x18 ;  /* 0x0000001811dd7836 */ /* 0x040fe20000000000 */
[----:B------:R-:W-:Y:S01]  /*0fa0*/  SHF.R.S32.HI R4, RZ, 0x1f, R223 ;  /* 0x0000001fff047819 */ /* 0x000fe200000114df */
[C---:B------:R-:W-:Y:S01]  /*0fb0*/  VIADD R220, R17.reuse, 0x20 ;  /* 0x0000002011dc7836 */ /* 0x040fe20000000000 */
[----:B------:R-:W-:Y:S01]  /*0fc0*/  SHF.R.S32.HI R3, RZ, 0x1f, R222 ;  /* 0x0000001fff037819 */ /* 0x000fe200000114de */
[----:B------:R-:W-:-:S02]  /*0fd0*/  VIADD R219, R17, 0x28 ;  /* 0x0000002811db7836 */ /* 0x000fc40000000000 */
        /* <DEDUP_REMOVED lines=54> */
[----:B------:R-:W-:Y:S01]  /*1340*/  VIADD R19, R18, 0x26840 ;  /* 0x0002684012137836 */ /* 0x000fe20000000000 */
[----:B------:R-:W-:Y:S01]  /*1350*/  SHF.R.S32.HI R229, RZ, 0x1f, R194 ;  /* 0x0000001fffe57819 */ /* 0x000fe200000114c2 */
[C---:B------:R-:W-:Y:S01]  /*1360*/  @P2 VIADD R19, R23.reuse, 0xffffffc0 ;  /* 0xffffffc017132836 */ /* 0x040fe20000000000 */
[----:B------:R-:W-:Y:S01]  /*1370*/  SHF.R.S32.HI R228, RZ, 0x1f, R193 ;  /* 0x0000001fffe47819 */ /* 0x000fe200000114c1 */
[----:B------:R-:W-:-:S02]  /*1380*/  IMAD.IADD R23, R23, 0x1, R22 ;  /* 0x0000000117177824 */ /* 0x000fc400078e0216 */
[C---:B------:R-:W-:Y:S02]  /*1390*/  VIADD R187, R2.reuse, 0x80 ;  /* 0x0000008002bb7836 */ /* 0x040fe40000000000 */
[C---:B------:R-:W-:Y:S02]  /*13a0*/  VIADD R186, R2.reuse, 0xc0 ;  /* 0x000000c002ba7836 */ /* 0x040fe40000000000 */
[C---:B------:R-:W-:Y:S02]  /*13b0*/  VIADD R185, R2.reuse, 0x100 ;  /* 0x0000010002b97836 */ /* 0x040fe40000000000 */
[C---:B------:R-:W-:Y:S02]  /*13c0*/  VIADD R184, R2.reuse, 0x140 ;  /* 0x0000014002b87836 */ /* 0x040fe40000000000 */
[C---:B------:R-:W-:Y:S02]  /*13d0*/  VIADD R226, R2.reuse, 0x180 ;  /* 0x0000018002e27836 */ /* 0x040fe40000000000 */
[----:B------:R-:W-:-:S02]  /*13e0*/  VIADD R225, R2, 0x1c0 ;  /* 0x000001c002e17836 */ /* 0x000fc40000000000 */
[----:B------:R-:W-:-:S07]  /*13f0*/  IMAD.IADD R22, R22, 0x1, R19 ;  /* 0x0000000116167824 */ /* 0x000fce00078e0213 */
.L_x_3425:
[----:B------:R-:W-:Y:S01]  /*1400*/  ULDC.64 UR8, c[0x0][0xc88] ;  /* 0x0003220000087ab9 */ /* 0x000fe20000000a00 */
[----:B------:R-:W-:Y:S01]  /*1410*/  ULDC.64 UR10, c[0x0][0xa20] ;  /* 0x00028800000a7ab9 */ /* 0x000fe20000000a00 */
[----:B------:R-:W-:Y:S02]  /*1420*/  UIMAD.WIDE UR8, UR7, 0x4, UR8 ;  /* 0x00000004070878a5 */ /* 0x000fe4000f8e0208 */
[----:B------:R-:W-:Y:S01]  /*1430*/  UISETP.NE.U32.AND UP1, UPT, UR10, URZ, UPT ;  /* 0x0000003f0a00728c */ /* 0x000fe2000bf25070 */
[----:B------:R-:W-:Y:S01]  /*1440*/  UMOV UR43, UR5 ;  /* 0x00000005002b7c82 */ /* 0x000fe20008000000 */
[----:B------:R-:W-:Y:S02]  /*1450*/  ULOP3.LUT UR4, UR6, 0xff0000, URZ, 0xc0, !UPT ;  /* 0x00ff000006047892 */ /* 0x000fe4000f8ec03f */
[----:B0123--:R-:W-:Y:S01]  /*1460*/  IMAD.U32 R4, RZ, RZ, UR8 ;  /* 0x00000008ff047e24 */ /* 0x00ffe2000f8e00ff */
[----:B------:R-:W-:Y:S01]  /*1470*/  ULDC UR7, c[0x0][0x424] ;  /* 0x0001090000077ab9 */ /* 0x000fe20000000800 */
[----:B----4-:R-:W-:Y:S01]  /*1480*/  IMAD.U32 R5, RZ, RZ, UR9 ;  /* 0x00000009ff057e24 */ /* 0x010fe2000f8e00ff */
[----:B------:R-:W-:-:S04]  /*1490*/  ULDC.64 UR8, c[0x0][0xa28] ;  /* 0x00028a0000087ab9 */ /* 0x000fc80000000a00 */
[----:B------:R-:W2:Y:S01]  /*14a0*/  LDG.E R4, desc[UR40][R4.64] ;  /* 0x0000002804047981 */ /* 0x000ea2000c1e1900 */
[----:B------:R-:W-:Y:S02]  /*14b0*/  UISETP.NE.U32.AND UP0, UPT, UR8, URZ, UPT ;  /* 0x0000003f0800728c */ /* 0x000fe4000bf05070 */
[----:B------:R-:W-:Y:S02]  /*14c0*/  UISETP.NE.AND.EX UP1, UPT, UR11, URZ, UPT, UP1 ;  /* 0x0000003f0b00728c */ /* 0x000fe4000bf25310 */
[----:B------:R-:W-:-:S04]  /*14d0*/  UISETP.NE.AND.EX UP0, UPT, UR9, URZ, UPT, UP0 ;  /* 0x0000003f0900728c */ /* 0x000fc8000bf05300 */
[----:B------:R-:W-:Y:S02]  /*14e0*/  PLOP3.LUT P1, PT, PT, PT, UP1, 0x80, 0x0 ;  /* 0x000000000000781c */ /* 0x000fe40003f2f018 */
[----:B------:R-:W-:Y:S02]  /*14f0*/  PLOP3.LUT P0, PT, PT, PT, UP0, 0x80, 0x0 ;  /* 0x000000000000781c */ /* 0x000fe40003f0f008 */
[----:B--2---:R-:W-:-:S13]  /*1500*/  R2UR UR39, R4 ;  /* 0x00000000042772ca */ /* 0x004fda00000e0000 */
[----:B------:R-:W-:Y:S02]  /*1510*/  USHF.R.S32.HI UR42, URZ, 0x1f, UR39 ;  /* 0x0000001f3f2a7899 */ /* 0x000fe40008011427 */
[----:B------:R-:W-:-:S04]  /*1520*/  @UP0 ULEA UR8, UP2, UR39, UR8, 0x2 ;  /* 0x0000000827080291 */ /* 0x000fc8000f84103f */
[----:B------:R-:W-:Y:S02]  /*1530*/  @UP0 ULEA.HI.X UR9, UR39, UR9, UR42, 0x2, UP2 ;  /* 0x0000000927090291 */ /* 0x000fe400090f142a */
[----:B------:R-:W-:Y:S01]  /*1540*/  @UP1 ULEA UR10, UP0, UR39, UR10, 0x2 ;  /* 0x0000000a270a1291 */ /* 0x000fe2000f80103f */
[----:B------:R-:W-:-:S03]  /*1550*/  IMAD.U32 R4, RZ, RZ, UR8 ;  /* 0x00000008ff047e24 */ /* 0x000fc6000f8e00ff */
[----:B------:R-:W-:Y:S01]  /*1560*/  @UP1 ULEA.HI.X UR11, UR39, UR11, UR42, 0x2, UP0 ;  /* 0x0000000b270b1291 */ /* 0x000fe200080f142a */
[----:B------:R-:W-:Y:S01]  /*1570*/  IMAD.U32 R5, RZ, RZ, UR9 ;  /* 0x00000009ff057e24 */ /* 0x000fe2000f8e00ff */
[----:B------:R-:W-:Y:S01]  /*1580*/  ULDC.64 UR8, c[0x0][0x418] ;  /* 0x0001060000087ab9 */ /* 0x000fe20000000a00 */
[----:B------:R-:W-:-:S03]  /*1590*/  IMAD.U32 R6, RZ, RZ, UR10 ;  /* 0x0000000aff067e24 */ /* 0x000fc6000f8e00ff */
[----:B------:R-:W-:Y:S01]  /*15a0*/  IMAD.U32 R7, RZ, RZ, UR11 ;  /* 0x0000000bff077e24 */ /* 0x000fe2000f8e00ff */
[----:B------:R-:W2:Y:S04]  /*15b0*/  @P0 LDG.E R4, desc[UR40][R4.64] ;  /* 0x0000002804040981 */ /* 0x000ea8000c1e1900 */
[----:B------:R-:W3:Y:S01]  /*15c0*/  @P1 LDG.E R6, desc[UR40][R6.64] ;  /* 0x0000002806061981 */ /* 0x000ee2000c1e1900 */
[----:B------:R-:W-:Y:S02]  /*15d0*/  UISETP.NE.U32.AND UP0, UPT, UR8, URZ, UPT ;  /* 0x0000003f0800728c */ /* 0x000fe4000bf05070 */
[----:B------:R-:W-:Y:S02]  /*15e0*/  ULOP3.LUT UR5, UR6, 0xff000000, URZ, 0xc0, !UPT ;  /* 0xff00000006057892 */ /* 0x000fe4000f8ec03f */
[----:B------:R-:W-:-:S02]  /*15f0*/  UISETP.NE.AND.EX UP0, UPT, UR9, URZ, UPT, UP0 ;  /* 0x0000003f0900728c */ /* 0x000fc4000bf05300 */
[----:B------:R-:W-:Y:S02]  /*1600*/  USHF.R.U32.HI UR5, URZ, 0x8, UR5 ;  /* 0x000000083f057899 */ /* 0x000fe40008011605 */
[----:B------:R-:W-:Y:S02]  /*1610*/  USEL UR7, UR7, 0x1, UP0 ;  /* 0x0000000107077887 */ /* 0x000fe40008000000 */
[----:B------:R-:W-:Y:S01]  /*1620*/  ULEA.HI UR46, UR4, UR5, URZ, 0x10 ;  /* 0x00000005042e7291 */ /* 0x000fe2000f8f803f */
[----:B------:R-:W-:Y:S02]  /*1630*/  UMOV UR53, URZ ;  /* 0x0000003f00357c82 */ /* 0x000fe40008000000 */
[----:B------:R-:W-:Y:S01]  /*1640*/  ULDC UR4, c[0x0][0x2f0] ;  /* 0x0000bc0000047ab9 */ /* 0x000fe20000000800 */
[----:B------:R-:W-:Y:S02]  /*1650*/  ULOP3.LUT UR44, UR6, 0xffff, URZ, 0xc0, !UPT ;  /* 0x0000ffff062c7892 */ /* 0x000fe4000f8ec03f */
[----:B------:R-:W-:Y:S01]  /*1660*/  UIMAD UR7, UR7, UR4, URZ ;  /* 0x00000004070772a4 */ /* 0x000fe2000f8e023f */
[----:B------:R-:W-:Y:S01]  /*1670*/  ULDC UR6, c[0x0][0x9f0] ;  /* 0x00027c0000067ab9 */ /* 0x000fe20000000800 */
[----:B--2---:R-:W-:-:S05]  /*1680*/  @P0 R2UR UR53, R4 ;  /* 0x00000000043502ca */ /* 0x004fca00000e0000 */
[----:B---3--:R-:W-:Y:S01]  /*1690*/  @P1 R2UR UR7, R6 ;  /* 0x00000000060712ca */ /* 0x008fe200000e0000 */
[----:B-----5:R-:W-:-:S14]  /*16a0*/  @P1 BRA `(.L_x_3377) ;  /* 0x0000000000341947 */ /* 0x020fdc0003800000 */
[----:B------:R-:W-:Y:S02]  /*16b0*/  ULDC.64 UR4, c[0x0][0xa08] ;  /* 0x0002820000047ab9 */ /* 0x000fe40000000a00 */
[----:B------:R-:W-:-:S04]  /*16c0*/  ISETP.NE.U32.AND P0, PT, RZ, UR4, PT ;  /* 0x00000004ff007c0c */ /* 0x000fc8000bf05070 */
[----:B------:R-:W-:-:S13]  /*16d0*/  ISETP.NE.AND.EX P0, PT, RZ, UR5, PT, P0 ;  /* 0x00000005ff007c0c */ /* 0x000fda000bf05300 */
[----:B------:R-:W-:Y:S05]  /*16e0*/  @!P0 BRA `(.L_x_3377) ;  /* 0x0000000000248947 */ /* 0x000fea0003800000 */
[----:B------:R-:W-:Y:S02]  /*16f0*/  ULDC.64 UR4, c[0x0][0xa08] ;  /* 0x0002820000047ab9 */ /* 0x000fe40000000a00 */
[----:B------:R-:W-:-:S06]  /*1700*/  UIMAD.WIDE UR4, UR39, 0x4, UR4 ;  /* 0x00000004270478a5 */ /* 0x000fcc000f8e0204 */
[----:B------:R-:W-:Y:S02]  /*1710*/  IMAD.U32 R4, RZ, RZ, UR4 ;  /* 0x00000004ff047e24 */ /* 0x000fe4000f8e00ff */
[----:B------:R-:W-:-:S05]  /*1720*/  IMAD.U32 R5, RZ, RZ, UR5 ;  /* 0x00000005ff057e24 */ /* 0x000fca000f8e00ff */
[----:B------:R-:W2:Y:S04]  /*1730*/  LDG.E R3, desc[UR40][R4.64] ;  /* 0x0000002804037981 */ /* 0x000ea8000c1e1900 */
[----:B------:R-:W3:Y:S01]  /*1740*/  LDG.E R0, desc[UR40][R4.64+0x4] ;  /* 0x0000042804007981 */ /* 0x000ee2000c1e1900 */
[----:B--2---:R-:W-:Y:S02]  /*1750*/  R2UR UR7, R3 ;  /* 0x00000000030772ca */ /* 0x004fe400000e0000 */
[----:B---3--:R-:W-:-:S13]  /*1760*/  R2UR UR4, R0 ;  /* 0x00000000000472ca */ /* 0x008fda00000e0000 */
[----:B------:R-:W-:-:S12]  /*1770*/  UIADD3 UR7, -UR7, UR4, URZ ;  /* 0x0000000407077290 */ /* 0x000fd8000fffe13f */
.L_x_3377:
[----:B------:R-:W-:Y:S02]  /*1780*/  UISETP.NE.AND UP1, UPT, UR50, 0x1, UPT ;  /* 0x000000013200788c */ /* 0x000fe4000bf25270 */
[----:B------:R-:W-:Y:S02]  /*1790*/  UIADD3 UR53, -UR53, UR7, URZ ;  /* 0x0000000735357290 */ /* 0x000fe4000fffe13f */
[----:B------:R-:W-:Y:S02]  /*17a0*/  ULOP3.LUT UR45, UR46, 0xff, URZ, 0xc0, !UPT ;  /* 0x000000ff2e2d7892 */ /* 0x000fe4000f8ec03f */
[----:B------:R-:W-:Y:S01]  /*17b0*/  UIADD3 UR4, UR53, 0x3f, URZ ;  /* 0x0000003f35047890 */ /* 0x000fe2000fffe03f */
[----:B------:R-:W-:Y:S01]  /*17c0*/  PLOP3.LUT P0, PT, PT, PT, UP1, 0x80, 0x0 ;  /* 0x000000000000781c */ /* 0x000fe20003f0f018 */
[----:B------:R-:W-:Y:S02]  /*17d0*/  USHF.R.U32.HI UR46, URZ, 0x10, UR46 ;  /* 0x000000103f2e7899 */ /* 0x000fe4000801162e */
[----:B------:R-:W-:-:S02]  /*17e0*/  USHF.R.S32.HI UR5, URZ, 0x1f, UR4 ;  /* 0x0000001f3f057899 */ /* 0x000fc40008011404 */
[----:B------:R-:W-:Y:S02]  /*17f0*/  UISETP.NE.AND UP0, UPT, UR46, URZ, UPT ;  /* 0x0000003f2e00728c */ /* 0x000fe4000bf05270 */
[----:B------:R-:W-:Y:S02]  /*1800*/  ULEA.HI UR5, UR5, UR4, URZ, 0x6 ;  /* 0x0000000405057291 */ /* 0x000fe4000f8f303f */
[----:B------:R-:W-:Y:S02]  /*1810*/  USEL UR10, UR46, UR6, UP0 ;  /* 0x000000062e0a7287 */ /* 0x000fe40008000000 */
[----:B------:R-:W-:Y:S02]  /*1820*/  USHF.R.S32.HI UR9, URZ, 0x6, UR5 ;  /* 0x000000063f097899 */ /* 0x000fe40008011405 */
[----:B------:R-:W-:Y:S10]  /*1830*/  @!P0 BRA `(.L_x_3378) ;  /* 0x00000020000c8947 */ /* 0x000ff40003800000 */
        /* <DEDUP_REMOVED lines=15> */
[----:B------:R-:W0:Y:S08]  /*1930*/  I2F.RP R0, UR11 ;  /* 0x0000000b00007d06 */ /* 0x000e300008209400 */
[----:B0-----:R-:W0:Y:S02]  /*1940*/  MUFU.RCP R0, R0 ;  /* 0x0000000000007308 */ /* 0x001e240000001000 */
        /* <DEDUP_REMOVED lines=20> */
.L_x_3379:
[----:B------:R-:W-:Y:S01]  /*1a90*/  UIMAD UR21, UR45, UR4, URZ ;  /* 0x000000042d1572a4 */ /* 0x000fe2000f8e023f */
[----:B------:R-:W-:Y:S01]  /*1aa0*/  IMAD.U32 R0, RZ, RZ, UR9 ;  /* 0x00000009ff007e24 */ /* 0x000fe2000f8e00ff */
[----:B------:R-:W-:Y:S01]  /*1ab0*/  PLOP3.LUT P0, PT, PT, PT, PT, 0x80, 0x0 ;  /* 0x000000000000781c */ /* 0x000fe20003f0f070 */
[----:B------:R-:W-:Y:S01]  /*1ac0*/  IMAD.U32 R3, RZ, RZ, UR4 ;  /* 0x00000004ff037e24 */ /* 0x000fe2000f8e00ff */
[----:B------:R-:W-:Y:S02]  /*1ad0*/  CS2R R12, SRZ ;  /* 0x00000000000c7805 */ /* 0x000fe4000001ff00 */
[----:B------:R-:W-:Y:S02]  /*1ae0*/  CS2R R150, SRZ ;  /* 0x0000000000967805 */ /* 0x000fe4000001ff00 */
[----:B------:R-:W-:Y:S02]  /*1af0*/  CS2R R148, SRZ ;  /* 0x0000000000947805 */ /* 0x000fe4000001ff00 */
[----:B------:R-:W-:-:S02]  /*1b00*/  CS2R R146, SRZ ;  /* 0x0000000000927805 */ /* 0x000fc4000001ff00 */
[----:B------:R-:W-:Y:S02]  /*1b10*/  VIADDMNMX R0, R3, UR21, R0, PT ;  /* 0x0000001503007c46 */ /* 0x000fe4000b800100 */
[----:B------:R-:W-:Y:S02]  /*1b20*/  CS2R R144, SRZ ;  /* 0x0000000000907805 */ /* 0x000fe4000001ff00 */
[----:B------:R-:W-:Y:S02]  /*1b30*/  CS2R R142, SRZ ;  /* 0x00000000008e7805 */ /* 0x000fe4000001ff00 */
[----:B------:R-:W-:Y:S02]  /*1b40*/  CS2R R140, SRZ ;  /* 0x00000000008c7805 */ /* 0x000fe4000001ff00 */
[----:B------:R-:W-:Y:S02]  /*1b50*/  R2UR UR16, R0 ;  /* 0x00000000001072ca */ /* 0x000fe400000e0000 */
        /* <DEDUP_REMOVED lines=12> */
[----:B------:R-:W-:Y:S01]  /*1c20*/  UISETP.GT.AND UP0, UPT, UR16, UR21, UPT ;  /* 0x000000151000728c */ /* 0x000fe2000bf04270 */
[----:B------:R-:W-:-:S02]  /*1c30*/  CS2R R114, SRZ ;  /* 0x0000000000727805 */ /* 0x000fc4000001ff00 */
[----:B------:R-:W-:Y:S02]  /*1c40*/  CS2R R112, SRZ ;  /* 0x0000000000707805 */ /* 0x000fe4000001ff00 */
[----:B------:R-:W-:Y:S02]  /*1c50*/  CS2R R110, SRZ ;  /* 0x00000000006e7805 */ /* 0x000fe4000001ff00 */
[----:B------:R-:W-:Y:S02]  /*1c60*/  CS2R R108, SRZ ;  /* 0x00000000006c7805 */ /* 0x000fe4000001ff00 */
[----:B------:R-:W-:Y:S02]  /*1c70*/  CS2R R106, SRZ ;  /* 0x00000000006a7805 */ /* 0x000fe4000001ff00 */
[----:B------:R-:W-:Y:S02]  /*1c80*/  PLOP3.LUT P1, PT, PT, PT, UP0, 0x80, 0x0 ;  /* 0x000000000000781c */ /* 0x000fe40003f2f008 */
        /* <DEDUP_REMOVED lines=42> */
[----:B------:R-:W0:Y:S01]  /*1f30*/  SHFL.IDX PT, R0, R224, RZ, 0x1f ;  /* 0x00001fffe0007589 */ /* 0x000e2200000e0000 */
[----:B------:R-:W-:-:S06]  /*1f40*/  UISETP.NE.AND UP0, UPT, UR49, 0x3, UPT ;  /* 0x000000033100788c */ /* 0x000fcc000bf05270 */
[----:B------:R-:W-:Y:S02]  /*1f50*/  PLOP3.LUT P0, PT, PT, PT, UP0, 0x80, 0x0 ;  /* 0x000000000000781c */ /* 0x000fe40003f0f008 */
[----:B0-----:R-:W-:-:S13]  /*1f60*/  R2UR UR4, R0 ;  /* 0x00000000000472ca */ /* 0x001fda00000e0000 */
[----:B------:R-:W-:-:S04]  /*1f70*/  ULEA.HI UR5, UR4, UR4, URZ, 0x1 ;  /* 0x0000000404057291 */ /* 0x000fc8000f8f083f */
[----:B------:R-:W-:-:S04]  /*1f80*/  ULOP3.LUT UR5, UR5, 0x1fffe, URZ, 0xc0, !UPT ;  /* 0x0001fffe05057892 */ /* 0x000fc8000f8ec03f */
[----:B------:R-:W-:-:S04]  /*1f90*/  UIADD3 UR5, UR4, -UR5, URZ ;  /* 0x8000000504057290 */ /* 0x000fc8000fffe03f */
[----:B------:R-:W-:-:S04]  /*1fa0*/  ULEA UR5, UR5, UR38, 0xf ;  /* 0x0000002605057291 */ /* 0x000fc8000f8e783f */
[----:B------:R-:W-:-:S04]  /*1fb0*/  UIADD3 UR5, UR5, 0x400, URZ ;  /* 0x0000040005057890 */ /* 0x000fc8000fffe03f */
[----:B------:R-:W-:-:S04]  /*1fc0*/  USHF.R.U32.HI UR5, URZ, 0x4, UR5 ;  /* 0x000000043f057899 */ /* 0x000fc80008011605 */
[----:B------:R-:W-:-:S04]  /*1fd0*/  ULOP3.LUT UR5, UR5, 0x3fff, URZ, 0xc0, !UPT ;  /* 0x00003fff05057892 */ /* 0x000fc8000f8ec03f */
[----:B------:R-:W-:Y:S01]  /*1fe0*/  ULOP3.LUT UR20, UR5, 0x2000000, URZ, 0xfc, !UPT ;  /* 0x0200000005147892 */ /* 0x000fe2000f8efc3f */
[----:B------:R-:W-:Y:S11]  /*1ff0*/  @!P0 BRA `(.L_x_3381) ;  /* 0x0000000000048947 */ /* 0x000ff60003800000 */
[----:B------:R-:W-:Y:S01]  /*2000*/  BPT.TRAP 0x1 ;  /* 0x000000040000795c */ /* 0x000fe20000300000 */
.L_x_3381:
[----:B------:R-:W-:Y:S01]  /*2010*/  ULEA UR17, UR37, UR38, 0x3 ;  /* 0x0000002625117291 */ /* 0x000fe2000f8e183f */
[----:B------:R-:W-:-:S05]  /*2020*/  IMAD.U32 R0, RZ, RZ, UR47 ;  /* 0x0000002fff007e24 */ /* 0x000fca000f8e00ff */
[----:B------:R-:W-:-:S04]  /*2030*/  SHF.L.U32 R0, R0, 0x1f, RZ ;  /* 0x0000001f00007819 */ /* 0x000fc800000006ff */
[----:B------:R-:W0:Y:S02]  /*2040*/  SYNCS.PHASECHK.TRANS64.TRYWAIT P0, [UR17+0x28c50], R0 ;  /* 0x028c5000ff0075a7 */ /* 0x000e240008000151 */
[----:B0-----:R-:W-:Y:S05]  /*2050*/  @!P0 BRA `(.L_x_3382) ;  /* 0x00000114002c8947 */ /* 0x001fea0003800000 */
.L_x_3564:
[----:B------:R-:W-:Y:S01]  /*2060*/  BAR.SYNC.DEFER_BLOCKING 0xe, 0x100 ;  /* 0x0384000000007b1d */ /* 0x000fe20000010000 */
[----:B------:R-:W-:Y:S01]  /*2070*/  UIADD3 UR4, UR38, 0x26800, URZ ;  /* 0x0002680026047890 */ /* 0x000fe2000fffe03f */
[----:B0-----:R-:W-:Y:S01]  /*2080*/  IMAD.U32 R0, RZ, RZ, UR17 ;  /* 0x00000011ff007e24 */ /* 0x001fe2000f8e00ff */
[----:B------:R-:W-:Y:S02]  /*2090*/  ULEA UR12, UR37, UR20, 0xc ;  /* 0x00000014250c7291 */ /* 0x000fe4000f8e603f */
[----:B------:R-:W-:Y:S01]  /*20a0*/  USHF.R.U32.HI UR4, URZ, 0x4, UR4 ;  /* 0x000000043f047899 */ /* 0x000fe20008011604 */
[----:B------:R-:W-:Y:S01]  /*20b0*/  UMOV UR7, 0x40000040 ;  /* 0x4000004000077882 */ /* 0x000fe20000000000 */
[----:B------:R-:W-:Y:S02]  /*20c0*/  UMOV UR5, 0x40000040 ;  /* 0x4000004000057882 */ /* 0x000fe40000000000 */
[----:B------:R-:W-:Y:S01]  /*20d0*/  ULOP3.LUT UR4, UR4, 0x3fff, URZ, 0xc0, !UPT ;  /* 0x00003fff04047892 */ /* 0x000fe2000f8ec03f */
[----:B------:R-:W0:Y:S01]  /*20e0*/  S2R R3, SR_TID.X ;  /* 0x0000000000037919 */ /* 0x000e220000002100 */
[----:B------:R-:W-:Y:S01]  /*20f0*/  UMOV UR6, UR12 ;  /* 0x0000000c00067c82 */ /* 0x000fe20008000000 */
[----:B------:R-:W-:-:S02]  /*2100*/  UIADD3 UR10, UR12, 0x100, URZ ;  /* 0x000001000c0a7890 */ /* 0x000fc4000fffe03f */
[----:B------:R-:W-:Y:S01]  /*2110*/  ULOP3.LUT UR13, UR4, 0x10000, URZ, 0xfc, !UPT ;  /* 0x00010000040d7892 */ /* 0x000fe2000f8efc3f */
[----:B------:R-:W-:Y:S01]  /*2120*/  UMOV UR11, 0x40000040 ;  /* 0x40000040000b7882 */ /* 0x000fe20000000000 */
[----:B------:R-:W-:Y:S02]  /*2130*/  UMOV UR9, 0x40000040 ;  /* 0x4000004000097882 */ /* 0x000fe40000000000 */
[----:B------:R-:W-:Y:S02]  /*2140*/  UIADD3 UR8, UR13, 0x4, URZ ;  /* 0x000000040d087890 */ /* 0x000fe4000fffe03f */
[----:B------:R-:W-:Y:S01]  /*2150*/  UIADD3 UR14, UR12, 0x180, URZ ;  /* 0x000001800c0e7890 */ /* 0x000fe2000fffe03f */
[----:B------:R-:W-:Y:S01]  /*2160*/  UMOV UR4, UR13 ;  /* 0x0000000d00047c82 */ /* 0x000fe20008000000 */
[----:B------:R-:W-:Y:S01]  /*2170*/  UMOV UR15, 0x40000040 ;  /* 0x40000040000f7882 */ /* 0x000fe20000000000 */
[----:B------:R-:W-:-:S06]  /*2180*/  WARPGROUP.ARRIVE ;  /* 0x00000000000079c5 */ /* 0x000fcc0000000000 */
[----:B------:R-:W-:Y:S01]  /*2190*/  HGMMA.64x256x16.F32.BF16 R24, gdesc[UR4].tnspB, RZ, !UPT, gsb0 ;  /* 0x43e00000041879f0 */ /* 0x000fe2000c0018ff */
[----:B------:R-:W-:Y:S02]  /*21a0*/  UIADD3 UR6, UR12, 0x80, URZ ;  /* 0x000000800c067890 */ /* 0x000fe4000fffe03f */
[----:B------:R-:W-:Y:S01]  /*21b0*/  UIADD3 UR4, UR13, 0x2, URZ ;  /* 0x000000020d047890 */ /* 0x000fe2000fffe03f */
[----:B------:R-:W-:Y:S01]  /*21c0*/  UMOV UR7, 0x40000040 ;  /* 0x4000004000077882 */ /* 0x000fe20000000000 */
[----:B------:R-:W-:Y:S01]  /*21d0*/  UMOV UR5, 0x40000040 ;  /* 0x4000004000057882 */ /* 0x000fe20000000000 */
[----:B------:R-:W-:-:S03]  /*21e0*/  UIADD3 UR12, UR13, 0x6, URZ ;  /* 0x000000060d0c7890 */ /* 0x000fc6000fffe03f */
[----:B------:R-:W-:Y:S01]  /*21f0*/  UMOV UR13, 0x40000040 ;  /* 0x40000040000d7882 */ /* 0x000fe20000000000 */
[----:B0-----:R-:W-:-:S04]  /*2200*/  LOP3.LUT R3, R3, 0x7f, RZ, 0xc0, !PT ;  /* 0x0000007f03037812 */ /* 0x001fc800078ec0ff */
[----:B------:R-:W-:-:S13]  /*2210*/  ISETP.NE.AND P0, PT, R3, RZ, PT ;  /* 0x000000ff0300720c */ /* 0x000fda0003f05270 */
[----:B------:R-:W-:-:S05]  /*2220*/  @!P0 VIADD R0, R0, 0x28c60 ;  /* 0x00028c6000008836 */ /* 0x000fca0000000000 */
[----:B------:R-:W-:Y:S01]  /*2230*/  @!P0 PRMT R0, RZ, 0x654, R0 ;  /* 0x00000654ff008816 */ /* 0x000fe20000000000 */
[----:B------:R-:W-:Y:S02]  /*2240*/  WARPGROUP.DEPBAR.LE gsb0, 0x0 ;  /* 0x00008000000079c5 */ /* 0x000fe40000010000 */
[----:B------:R-:W-:-:S06]  /*2250*/  WARPGROUP.ARRIVE ;  /* 0x00000000000079c5 */ /* 0x000fcc0000000000 */
[----:B------:R-:W-:Y:S01]  /*2260*/  HGMMA.64x256x16.F32.BF16 R24, gdesc[UR4].tnspB, R24, gsb0 ;  /* 0x43e00000041879f0 */ /* 0x000fe20008001818 */
[----:B------:R-:W-:-:S04]  /*2270*/  UIADD3 UR6, UR16, -0x2, URZ ;  /* 0xfffffffe10067890 */ /* 0x000fc8000fffe03f */
[----:B------:R-:W-:Y:S01]  /*2280*/  UISETP.GE.AND UP0, UPT, UR6, UR21, UPT ;  /* 0x000000150600728c */ /* 0x000fe2000bf06270 */
[----:B------:R-:W-:Y:S02]  /*2290*/  WARPGROUP.DEPBAR.LE gsb0, 0x0 ;  /* 0x00008000000079c5 */ /* 0x000fe40000010000 */
[----:B------:R-:W-:-:S15]  /*22a0*/  WARPGROUP.ARRIVE ;  /* 0x00000000000079c5 */ /* 0x000fde0000000000 */
[----:B------:R-:W-:-:S05]  /*22b0*/  NOP ;  /* 0x0000000000007918 */ /* 0x000fca0000000000 */
        /* <DEDUP_REMOVED lines=8> */
[----:B------:R-:W-:-:S13]  /*2340*/  PLOP3.LUT P0, PT, PT, PT, UP0, 0x80, 0x0 ;  /* 0x000000000000781c */ /* 0x000fda0003f0f008 */
[----:B0-----:R-:W-:Y:S05]  /*2350*/  @!P0 BRA `(.L_x_3383) ;  /* 0x0000000c00088947 */ /* 0x001fea0003800000 */
[----:B------:R-:W-:-:S05]  /*2360*/  UMOV UR22, UR6 ;  /* 0x0000000600167c82 */ /* 0x000fca0008000000 */
.L_x_3388:
[----:B------:R-:W-:Y:S01]  /*2370*/  BAR.SYNC.DEFER_BLOCKING 0xe, 0x100 ;  /* 0x0384000000007b1d */ /* 0x000fe20000010000 */
[----:B------:R-:W-:Y:S01]  /*2380*/  IMAD.U32 R3, RZ, RZ, UR37 ;  /* 0x00000025ff037e24 */ /* 0x000fe2000f8e00ff */
[----:B------:R-:W-:Y:S02]  /*2390*/  UISETP.NE.AND UP2, UPT, UR49, 0x3, UPT ;  /* 0x000000033100788c */ /* 0x000fe4000bf45270 */
[----:B------:R-:W-:Y:S01]  /*23a0*/  UIADD3 UR37, UR37, 0x1, URZ ;  /* 0x0000000125257890 */ /* 0x000fe2000fffe03f */
[----:B------:R-:W-:Y:S01]  /*23b0*/  IMAD R0, R3, 0x40, R16 ;  /* 0x0000004003007824 */ /* 0x000fe200078e0210 */
[----:B------:R-:W-:Y:S01]  /*23c0*/  UMOV UR6, UR22 ;  /* 0x0000001600067c82 */ /* 0x000fe20008000000 */
[----:B------:R-:W-:Y:S01]  /*23d0*/  UIADD3 UR22, UR22, -0x1, URZ ;  /* 0xffffffff16167890 */ /* 0x000fe2000fffe03f */
[----:B------:R-:W-:Y:S01]  /*23e0*/  PLOP3.LUT P1, PT, PT, PT, UP2, 0x80, 0x0 ;  /* 0x000000000000781c */ /* 0x000fe20003f2f028 */
[----:B------:R-:W-:Y:S01]  /*23f0*/  UISETP.NE.AND UP0, UPT, UR37, 0x2, UPT ;  /* 0x000000022500788c */ /* 0x000fe2000bf05270 */
[----:B------:R-:W-:Y:S01]  /*2400*/  LEA R0, R0, UR38, 0x2 ;  /* 0x0000002600007c11 */ /* 0x000fe2000f8e10ff */
[----:B------:R-:W-:-:S02]  /*2410*/  UISETP.GT.AND UP1, UPT, UR6, UR21, UPT ;  /* 0x000000150600728c */ /* 0x000fc4000bf24270 */
[----:B------:R-:W-:Y:S02]  /*2420*/  USEL UR6, URZ, 0x1, UP0 ;  /* 0x000000013f067887 */ /* 0x000fe40008000000 */
[----:B------:R-:W-:Y:S02]  /*2430*/  USEL UR37, UR37, URZ, UP0 ;  /* 0x0000003f25257287 */ /* 0x000fe40008000000 */
[----:B------:R-:W-:Y:S01]  /*2440*/  ULOP3.LUT UR47, UR47, UR6, URZ, 0x3c, !UPT ;  /* 0x000000062f2f7292 */ /* 0x000fe2000f8e3c3f */
        /* <DEDUP_REMOVED lines=132> */
.L_x_3384:
[----:B------:R-:W-:Y:S01]  /*2c90*/  ULEA UR6, UR37, UR38, 0x3 ;  /* 0x0000002625067291 */ /* 0x000fe2000f8e183f */
[----:B------:R-:W-:-:S05]  /*2ca0*/  IMAD.U32 R0, RZ, RZ, UR47 ;  /* 0x0000002fff007e24 */ /* 0x000fca000f8e00ff */
[----:B------:R-:W-:-:S04]  /*2cb0*/  SHF.L.U32 R0, R0, 0x1f, RZ ;  /* 0x0000001f00007819 */ /* 0x000fc800000006ff */
[----:B------:R0:W1:Y:S01]  /*2cc0*/  SYNCS.PHASECHK.TRANS64.TRYWAIT P0, [UR6+0x28c50], R0 ;  /* 0x028c5000ff0075a7 */ /* 0x0000620008000146 */
[----:B------:R-:W-:Y:S05]  /*2cd0*/  @!P1 BRA `(.L_x_3385) ;  /* 0x0000000000049947 */ /* 0x000fea0003800000 */
[----:B------:R-:W-:Y:S01]  /*2ce0*/  BPT.TRAP 0x1 ;  /* 0x000000040000795c */ /* 0x000fe20000300000 */
.L_x_3385:
[----:B-1----:R-:W-:Y:S05]  /*2cf0*/  @P0 BRA `(.L_x_3386) ;  /* 0x0000000000080947 */ /* 0x002fea0003800000 */
[----:B------:R-:W1:Y:S02]  /*2d00*/  SYNCS.PHASECHK.TRANS64.TRYWAIT P0, [UR6+0x28c50], R0 ;  /* 0x028c5000ff0075a7 */ /* 0x000e640008000146 */
[----:B-1----:R-:W-:Y:S05]  /*2d10*/  @!P0 BRA `(.L_x_3387) ;  /* 0x0000010800148947 */ /* 0x002fea0003800000 */
.L_x_3386:
[----:B------:R-:W-:Y:S01]  /*2d20*/  UIADD3 UR6, UR38, 0x26800, URZ ;  /* 0x0002680026067890 */ /* 0x000fe2000fffe03f */
[----:B------:R-:W-:Y:S01]  /*2d30*/  WARPGROUP.ARRIVE ;  /* 0x00000000000079c5 */ /* 0x000fe20000000000 */
[----:B------:R-:W-:-:S05]  /*2d40*/  ULEA UR18, UR37, UR20, 0xc ;  /* 0x0000001425127291 */ /* 0x000fca000f8e603f */
[----:B-1----:R-:W1:Y:S01]  /*2d50*/  S2R R3, SR_TID.X ;  /* 0x0000000000037919 */ /* 0x002e620000002100 */
[----:B------:R-:W-:Y:S01]  /*2d60*/  USHF.R.U32.HI UR6, URZ, 0x4, UR6 ;  /* 0x000000043f067899 */ /* 0x000fe20008011606 */
[----:B0-----:R-:W-:Y:S01]  /*2d70*/  IMAD.U32 R0, RZ, RZ, UR37 ;  /* 0x00000025ff007e24 */ /* 0x001fe2000f8e00ff */
[----:B------:R-:W-:Y:S01]  /*2d80*/  UMOV UR19, 0x40000040 ;  /* 0x4000004000137882 */ /* 0x000fe20000000000 */
[----:B------:R-:W-:Y:S01]  /*2d90*/  UMOV UR17, 0x40000040 ;  /* 0x4000004000117882 */ /* 0x000fe20000000000 */
[----:B------:R-:W-:Y:S01]  /*2da0*/  ULOP3.LUT UR6, UR6, 0x3fff, URZ, 0xc0, !UPT ;  /* 0x00003fff06067892 */ /* 0x000fe2000f8ec03f */
[----:B------:R-:W-:Y:S01]  /*2db0*/  UMOV UR7, 0x40000040 ;  /* 0x4000004000077882 */ /* 0x000fe20000000000 */
[----:B------:R-:W-:Y:S02]  /*2dc0*/  UIADD3 UR10, UR18, 0x100, URZ ;  /* 0x00000100120a7890 */ /* 0x000fe4000fffe03f */
[----:B------:R-:W-:Y:S02]  /*2dd0*/  ULOP3.LUT UR16, UR6, 0x10000, URZ, 0xfc, !UPT ;  /* 0x0001000006107892 */ /* 0x000fe4000f8efc3f */
[----:B------:R-:W-:Y:S01]  /*2de0*/  UIADD3 UR6, UR18, 0x80, URZ ;  /* 0x0000008012067890 */ /* 0x000fe2000fffe03f */
[----:B------:R-:W-:Y:S01]  /*2df0*/  UMOV UR11, 0x40000040 ;  /* 0x40000040000b7882 */ /* 0x000fe20000000000 */
[----:B------:R-:W-:Y:S01]  /*2e00*/  UIADD3 UR14, UR18, 0x180, URZ ;  /* 0x00000180120e7890 */ /* 0x000fe2000fffe03f */
[----:B------:R-:W-:-:S04]  /*2e10*/  UMOV UR15, 0x40000040 ;  /* 0x40000040000f7882 */ /* 0x000fc80000000000 */
[----:B------:R-:W-:Y:S01]  /*2e20*/  HGMMA.64x256x16.F32.BF16 R24, gdesc[UR16].tnspB, R24, gsb0 ;  /* 0x43e00000101879f0 */ /* 0x000fe20008001818 */
[----:B-1----:R-:W-:-:S04]  /*2e30*/  LOP3.LUT R3, R3, 0x7f, RZ, 0xc0, !PT ;  /* 0x0000007f03037812 */ /* 0x002fc800078ec0ff */
[----:B------:R-:W-:-:S13]  /*2e40*/  ISETP.NE.AND P0, PT, R3, RZ, PT ;  /* 0x000000ff0300720c */ /* 0x000fda0003f05270 */
[----:B------:R-:W-:-:S05]  /*2e50*/  @!P0 LEA R0, R0, UR38, 0x3 ;  /* 0x0000002600008c11 */ /* 0x000fca000f8e18ff */
        /* <DEDUP_REMOVED lines=17> */
[----:B0-----:R-:W-:Y:S05]  /*2f70*/  @P0 BRA `(.L_x_3388) ;  /* 0xfffffff000fc0947 */ /* 0x001fea000383ffff */
.L_x_3383:
[----:B------:R-:W-:Y:S01]  /*2f80*/  BAR.SYNC.DEFER_BLOCKING 0xe, 0x100 ;  /* 0x0384000000007b1d */ /* 0x000fe20000010000 */
[----:B------:R-:W-:Y:S01]  /*2f90*/  IMAD.U32 R3, RZ, RZ, UR37 ;  /* 0x00000025ff037e24 */ /* 0x000fe2000f8e00ff */
[----:B------:R-:W-:Y:S01]  /*2fa0*/  UIADD3 UR37, UR37, 0x1, URZ ;  /* 0x0000000125257890 */ /* 0x000fe2000fffe03f */
[----:B------:R-:W-:Y:S02]  /*2fb0*/  PLOP3.LUT P0, PT, PT, PT, PT, 0x8, 0x0 ;  /* 0x000000000000781c */ /* 0x000fe40003f0e170 */
[----:B------:R-:W-:Y:S01]  /*2fc0*/  CS2R R12, SRZ ;  /* 0x00000000000c7805 */ /* 0x000fe2000001ff00 */
[----:B------:R-:W-:Y:S01]  /*2fd0*/  IMAD R0, R3, 0x40, R16 ;  /* 0x0000004003007824 */ /* 0x000fe200078e0210 */
[----:B------:R-:W-:-:S04]  /*2fe0*/  UISETP.NE.AND UP0, UPT, UR37, 0x2, UPT ;  /* 0x000000022500788c */ /* 0x000fc8000bf05270 */
[----:B------:R-:W-:Y:S01]  /*2ff0*/  LEA R4, R0, UR38, 0x2 ;  /* 0x0000002600047c11 */ /* 0x000fe2000f8e10ff */
        /* <DEDUP_REMOVED lines=135> */
.L_x_3378:
        /* <DEDUP_REMOVED lines=37> */
.L_x_3389:
        /* <DEDUP_REMOVED lines=74> */
[----:B------:R-:W0:Y:S02]  /*3f60*/  SHFL.IDX PT, R0, R224, RZ, 0x1f ;  /* 0x00001fffe0007589 */ /* 0x000e2400000e0000 */
[----:B0-----:R-:W-:-:S13]  /*3f70*/  R2UR UR4, R0 ;  /* 0x00000000000472ca */ /* 0x001fda00000e0000 */
        /* <DEDUP_REMOVED lines=27> */
.L_x_3390:
[----:B------:R-:W-:Y:S01]  /*4130*/  ULEA.HI UR4, UR48, UR48, URZ, 0x1 ;  /* 0x0000003030047291 */ /* 0x000fe2000f8f083f */
[----:B------:R-:W-:-:S03]  /*4140*/  IMAD.U32 R3, RZ, RZ, UR49 ;  /* 0x00000031ff037e24 */ /* 0x000fc6000f8e00ff */
[----:B------:R-:W-:Y:S02]  /*4150*/  ULOP3.LUT UR4, UR4, 0xfffffffe, URZ, 0xc0, !UPT ;  /* 0xfffffffe04047892 */ /* 0x000fe4000f8ec03f */
[----:B------:R-:W-:Y:S02]  /*4160*/  ISETP.NE.AND P0, PT, R3, 0x3, PT ;  /* 0x000000030300780c */ /* 0x000fe40003f05270 */
[----:B------:R-:W-:-:S06]  /*4170*/  UIADD3 UR4, UR48, -UR4, URZ ;  /* 0x8000000430047290 */ /* 0x000fcc000fffe03f */
[----:B------:R-:W-:-:S05]  /*4180*/  IMAD.U32 R0, RZ, RZ, UR4 ;  /* 0x00000004ff007e24 */ /* 0x000fca000f8e00ff */
[----:B------:R-:W-:-:S04]  /*4190*/  SHF.L.U32 R0, R0, 0x1f, RZ ;  /* 0x0000001f00007819 */ /* 0x000fc800000006ff */
[----:B------:R-:W0:Y:S02]  /*41a0*/  SYNCS.PHASECHK.TRANS64.TRYWAIT P1, [UR38+0x28c00], R0 ;  /* 0x028c0000ff0075a7 */ /* 0x000e240008020166 */
[----:B0-----:R-:W-:Y:S05]  /*41b0*/  @!P1 BRA `(.L_x_3391) ;  /* 0x000000f400049947 */ /* 0x001fea0003800000 */
.L_x_3565:
[----:B------:R-:W-:Y:S05]  /*41c0*/  @!P0 BRA `(.L_x_3392) ;  /* 0x0000000000048947 */ /* 0x000fea0003800000 */
[----:B------:R-:W-:Y:S01]  /*41d0*/  BPT.TRAP 0x1 ;  /* 0x000000040000795c */ /* 0x000fe20000300000 */
.L_x_3392:
[----:B------:R-:W-:Y:S02]  /*41e0*/  IMAD.U32 R7, RZ, RZ, UR37 ;  /* 0x00000025ff077e24 */ /* 0x000fe4000f8e00ff */
[----:B------:R-:W-:-:S03]  /*41f0*/  IMAD.U32 R8, RZ, RZ, UR47 ;  /* 0x0000002fff087e24 */ /* 0x000fc6000f8e00ff */
[----:B------:R-:W-:Y:S02]  /*4200*/  LEA R7, R7, UR38, 0x3 ;  /* 0x0000002607077c11 */ /* 0x000fe4000f8e18ff */
[----:B------:R-:W-:-:S04]  /*4210*/  SHF.L.U32 R8, R8, 0x1f, RZ ;  /* 0x0000001f08087819 */ /* 0x000fc800000006ff */
[----:B------:R1:W2:Y:S01]  /*4220*/  SYNCS.PHASECHK.TRANS64.TRYWAIT P1, [R7+URZ+0x28c30], R8 ;  /* 0x028c3008070075a7 */ /* 0x0002a2000802017f */
[----:B------:R-:W-:Y:S05]  /*4230*/  @!P0 BRA `(.L_x_3393) ;  /* 0x0000000000048947 */ /* 0x000fea0003800000 */
[----:B------:R-:W-:Y:S01]  /*4240*/  BPT.TRAP 0x1 ;  /* 0x000000040000795c */ /* 0x000fe20000300000 */
.L_x_3393:
[----:B--2---:R-:W-:Y:S05]  /*4250*/  @P1 BRA `(.L_x_3394) ;  /* 0x0000000000081947 */ /* 0x004fea0003800000 */
[----:B------:R-:W2:Y:S02]  /*4260*/  SYNCS.PHASECHK.TRANS64.TRYWAIT P1, [R7+URZ+0x28c30], R8 ;  /* 0x028c3008070075a7 */ /* 0x000ea4000802017f */
[----:B--2---:R-:W-:Y:S05]  /*4270*/  @!P1 BRA `(.L_x_3395) ;  /* 0x000000f000ec9947 */ /* 0x004fea0003800000 */
.L_x_3394:
[----:B0-----:R-:W0:Y:S01]  /*4280*/  S2R R0, SR_TID.X ;  /* 0x0000000000007919 */ /* 0x001e220000002100 */
[----:B------:R-:W-:-:S04]  /*4290*/  UIADD3 UR4, UR38, 0x22400, URZ ;  /* 0x0002240026047890 */ /* 0x000fc8000fffe03f */
[----:B------:R-:W-:-:S04]  /*42a0*/  USHF.R.U32.HI UR4, URZ, 0x4, UR4 ;  /* 0x000000043f047899 */ /* 0x000fc80008011604 */
[----:B------:R-:W-:-:S06]  /*42b0*/  ULOP3.LUT UR4, UR4, 0x3fff, URZ, 0xc0, !UPT ;  /* 0x00003fff04047892 */ /* 0x000fcc000f8ec03f */
[----:B------:R-:W-:Y:S01]  /*42c0*/  IMAD.U32 R3, RZ, RZ, UR4 ;  /* 0x00000004ff037e24 */ /* 0x000fe2000f8e00ff */
[----:B------:R-:W-:Y:S05]  /*42d0*/  WARPSYNC.ALL ;  /* 0x0000000000007948 */ /* 0x000fea0003800000 */
[----:B------:R-:W-:Y:S02]  /*42e0*/  LOP3.LUT R3, R3, 0x10000, RZ, 0xfc, !PT ;  /* 0x0001000003037812 */ /* 0x000fe400078efcff */
[----:B0-----:R-:W-:-:S04]  /*42f0*/  LOP3.LUT R0, R0, 0x7f, RZ, 0xc0, !PT ;  /* 0x0000007f00007812 */ /* 0x001fc800078ec0ff */
[----:B------:R-:W-:Y:S02]  /*4300*/  ISETP.NE.AND P1, PT, R0, RZ, PT ;  /* 0x000000ff0000720c */ /* 0x000fe40003f25270 */
[----:B------:R-:W-:Y:S01]  /*4310*/  R2UR UR12, R3 ;  /* 0x00000000030c72ca */ /* 0x000fe200000e0000 */
[----:B------:R-:W-:Y:S01]  /*4320*/  UIADD3 UR4, UR38, 0x20400, URZ ;  /* 0x0002040026047890 */ /* 0x000fe2000fffe03f */
[----:B------:R-:W-:Y:S01]  /*4330*/  WARPGROUP.ARRIVE ;  /* 0x00000000000079c5 */ /* 0x000fe20000000000 */
[----:B------:R-:W-:Y:S01]  /*4340*/  UMOV UR7, 0x40000040 ;  /* 0x4000004000077882 */ /* 0x000fe20000000000 */
[----:B------:R-:W-:Y:S01]  /*4350*/  UMOV UR5, 0x40000040 ;  /* 0x4000004000057882 */ /* 0x000fe20000000000 */
[----:B------:R-:W-:Y:S01]  /*4360*/  USHF.R.U32.HI UR4, URZ, 0x4, UR4 ;  /* 0x000000043f047899 */ /* 0x000fe20008011604 */
[----:B------:R-:W-:Y:S01]  /*4370*/  UMOV UR11, 0x40000040 ;  /* 0x40000040000b7882 */ /* 0x000fe20000000000 */
[----:B------:R-:W-:Y:S02]  /*4380*/  UMOV UR9, 0x40000040 ;  /* 0x4000004000097882 */ /* 0x000fe40000000000 */
[----:B------:R-:W-:Y:S01]  /*4390*/  ULOP3.LUT UR4, UR4, 0x3fff, URZ, 0xc0, !UPT ;  /* 0x00003fff04047892 */ /* 0x000fe2000f8ec03f */
[----:B------:R-:W-:Y:S01]  /*43a0*/  UMOV UR15, 0x40000040 ;  /* 0x40000040000f7882 */ /* 0x000fe20000000000 */
[----:B------:R-:W-:-:S02]  /*43b0*/  UIMAD UR53, UR52, -0x40, UR53 ;  /* 0xffffffc0343578a4 */ /* 0x000fc4000f8e0235 */
[----:B------:R-:W-:Y:S02]  /*43c0*/  ULEA UR12, UR37, UR12, 0x9 ;  /* 0x0000000c250c7291 */ /* 0x000fe4000f8e483f */
[----:B------:R-:W-:Y:S02]  /*43d0*/  ULOP3.LUT UR13, UR4, 0x10000, URZ, 0xfc, !UPT ;  /* 0x00010000040d7892 */ /* 0x000fe4000f8efc3f */
[----:B------:R-:W-:Y:S01]  /*43e0*/  UIADD3 UR10, UR12, 0x4, URZ ;  /* 0x000000040c0a7890 */ /* 0x000fe2000fffe03f */
[----:B------:R-:W-:Y:S01]  /*43f0*/  IMAD.U32 R0, RZ, RZ, UR53 ;  /* 0x00000035ff007e24 */ /* 0x000fe2000f8e00ff */
[----:B------:R-:W-:Y:S01]  /*4400*/  UIADD3 UR8, UR13, 0x4, URZ ;  /* 0x000000040d087890 */ /* 0x000fe2000fffe03f */
[----:B------:R-:W-:Y:S02]  /*4410*/  UMOV UR6, UR12 ;  /* 0x0000000c00067c82 */ /* 0x000fe40008000000 */
[----:B------:R-:W-:Y:S01]  /*4420*/  UMOV UR4, UR13 ;  /* 0x0000000d00047c82 */ /* 0x000fe20008000000 */
[----:B------:R-:W-:Y:S01]  /*4430*/  UIADD3 UR14, UR12, 0x6, URZ ;  /* 0x000000060c0e7890 */ /* 0x000fe2000fffe03f */
[----:B------:R-:W-:Y:S01]  /*4440*/  HGMMA.64x64x16.F32.BF16 R24, gdesc[UR4], RZ, !UPT, gsb0 ;  /* 0x00e00000041879f0 */ /* 0x000fe2000c0018ff */
[----:B------:R-:W-:Y:S01]  /*4450*/  UIADD3 UR6, UR12, 0x2, URZ ;  /* 0x000000020c067890 */ /* 0x000fe2000fffe03f */
[----:B------:R-:W-:Y:S01]  /*4460*/  IADD3 R0, -R227, 0x40, R0 ;  /* 0x00000040e3007810 */ /* 0x000fe20007ffe100 */
[----:B------:R-:W-:Y:S01]  /*4470*/  UIADD3 UR4, UR13, 0x2, URZ ;  /* 0x000000020d047890 */ /* 0x000fe2000fffe03f */
[----:B------:R-:W-:Y:S01]  /*4480*/  UMOV UR7, 0x40000040 ;  /* 0x4000004000077882 */ /* 0x000fe20000000000 */
[----:B------:R-:W-:Y:S01]  /*4490*/  UMOV UR5, 0x40000040 ;  /* 0x4000004000057882 */ /* 0x000fe20000000000 */
[----:B------:R-:W-:Y:S01]  /*44a0*/  UIADD3 UR12, UR13, 0x6, URZ ;  /* 0x000000060d0c7890 */ /* 0x000fe2000fffe03f */
[C---:B------:R-:W-:Y:S01]  /*44b0*/  ISETP.GT.AND P6, PT, R0.reuse, RZ, PT ;  /* 0x000000ff0000720c */ /* 0x040fe20003fc4270 */
[----:B------:R-:W-:Y:S01]  /*44c0*/  ULDC UR21, c[0x0][0x988] ;  /* 0x0002620000157ab9 */ /* 0x000fe20000000800 */
[----:B------:R-:W-:Y:S01]  /*44d0*/  UMOV UR13, 0x40000040 ;  /* 0x40000040000d7882 */ /* 0x000fe20000000000 */
[----:B------:R-:W-:-:S02]  /*44e0*/  ISETP.GT.AND P2, PT, R0, 0x1, PT ;  /* 0x000000010000780c */ /* 0x000fc40003f44270 */
[C---:B------:R-:W-:Y:S02]  /*44f0*/  ISETP.GT.AND P3, PT, R0.reuse, 0x8, PT ;  /* 0x000000080000780c */ /* 0x040fe40003f64270 */
[C---:B------:R-:W-:Y:S02]  /*4500*/  ISETP.GT.AND P4, PT, R0.reuse, 0x9, PT ;  /* 0x000000090000780c */ /* 0x040fe40003f84270 */
[----:B------:R-:W-:Y:S01]  /*4510*/  ISETP.GT.AND P5, PT, R0, 0x10, PT ;  /* 0x000000100000780c */ /* 0x000fe20003fa4270 */
        /* <DEDUP_REMOVED lines=64> */
[----:B------:R-:W-:Y:S02]  /*4920*/  FSEL R50, R50, -INF , P3 ;  /* 0xff80000032327808 */ /* 0x000fe40001800000 */
[----:B------:R-:W-:Y:S01]  /*4930*/  FSEL R51, R51, -INF , P4 ;  /* 0xff80000033337808 */ /* 0x000fe20002000000 */
[----:B------:R-:W0:Y:S01]  /*4940*/  SHFL.BFLY PT, R5, R6, 0x2, 0x1f ;  /* 0x0c401f0006057f89 */ /* 0x000e2200000e0000 */
[----:B------:R-:W-:Y:S02]  /*4950*/  FSEL R54, R54, -INF , P5 ;  /* 0xff80000036367808 */ /* 0x000fe40002800000 */
[----:B------:R-:W-:-:S02]  /*4960*/  FSEL R55, R55, -INF , P6 ;  /* 0xff80000037377808 */ /* 0x000fc40003000000 */
[----:B0-----:R-:W-:Y:S02]  /*4970*/  FMNMX.FTZ R9, R6, R5, !PT ;  /* 0x0000000506097209 */ /* 0x001fe40007810000 */
        /* <DEDUP_REMOVED lines=22> */
[----:B------:R-:W-:Y:S01]  /*4ae0*/  MUFU.EX2 R24, R24 ;  /* 0x0000001800187308 */ /* 0x000fe20000000800 */
[--C-:B------:R-:W-:Y:S01]  /*4af0*/  FFMA.FTZ R32, R32, UR21, -R6.reuse ;  /* 0x0000001520207c23 */ /* 0x100fe20008010806 */
[--C-:B------:R-:W-:Y:S01]  /*4b00*/  FFMA.FTZ R33, R33, UR21, -R6.reuse ;  /* 0x0000001521217c23 */ /* 0x100fe20008010806 */
[----:B------:R-:W-:Y:S01]  /*4b10*/  FMNMX.FTZ R0, R54, R5, !PT ;  /* 0x0000000536007209 */ /* 0x000fe20007810000 */
[--C-:B------:R-:W-:Y:S01]  /*4b20*/  FFMA.FTZ R36, R36, UR21, -R6.reuse ;  /* 0x0000001524247c23 */ /* 0x100fe20008010806 */
[--C-:B------:R-:W-:Y:S01]  /*4b30*/  FFMA.FTZ R37, R37, UR21, -R6.reuse ;  /* 0x0000001525257c23 */ /* 0x100fe20008010806 */
[--C-:B------:R-:W-:Y:S01]  /*4b40*/  FFMA.FTZ R40, R40, UR21, -R6.reuse ;  /* 0x0000001528287c23 */ /* 0x100fe20008010806 */
[----:B------:R-:W-:Y:S01]  /*4b50*/  FMNMX.FTZ R0, R55, R0, !PT ;  /* 0x0000000037007209 */ /* 0x000fe20007810000 */
[----:B------:R-:W0:Y:S01]  /*4b60*/  MUFU.EX2 R25, R25 ;  /* 0x0000001900197308 */ /* 0x000e220000000800 */
[--C-:B------:R-:W-:Y:S01]  /*4b70*/  FFMA.FTZ R41, R41, UR21, -R6.reuse ;  /* 0x0000001529297c23 */ /* 0x100fe20008010806 */
[--C-:B------:R-:W-:Y:S01]  /*4b80*/  FFMA.FTZ R44, R44, UR21, -R6.reuse ;  /* 0x000000152c2c7c23 */ /* 0x100fe20008010806 */
[--C-:B------:R-:W-:Y:S01]  /*4b90*/  FFMA.FTZ R45, R45, UR21, -R6.reuse ;  /* 0x000000152d2d7c23 */ /* 0x100fe20008010806 */
[----:B------:R-:W3:Y:S01]  /*4ba0*/  SHFL.BFLY PT, R5, R0, 0x2, 0x1f ;  /* 0x0c401f0000057f89 */ /* 0x000ee200000e0000 */
[--C-:B------:R-:W-:Y:S01]  /*4bb0*/  FFMA.FTZ R48, R48, UR21, -R6.reuse ;  /* 0x0000001530307c23 */ /* 0x100fe20008010806 */
[--C-:B------:R-:W-:Y:S01]  /*4bc0*/  FFMA.FTZ R49, R49, UR21, -R6.reuse ;  /* 0x0000001531317c23 */ /* 0x100fe20008010806 */
[--C-:B------:R-:W-:Y:S01]  /*4bd0*/  FFMA.FTZ R52, R52, UR21, -R6.reuse ;  /* 0x0000001534347c23 */ /* 0x100fe20008010806 */
[----:B------:R-:W-:Y:S01]  /*4be0*/  MUFU.EX2 R28, R28 ;  /* 0x0000001c001c7308 */ /* 0x000fe20000000800 */
[----:B------:R-:W-:-:S07]  /*4bf0*/  FFMA.FTZ R6, R53, UR21, -R6 ;  /* 0x0000001535067c23 */ /* 0x000fce0008010806 */
[----:B------:R-:W4:Y:S01]  /*4c00*/  MUFU.EX2 R29, R29 ;  /* 0x0000001d001d7308 */ /* 0x000f220000000800 */
[----:B0-----:R-:W-:-:S07]  /*4c10*/  F2FP.BF16.F32.PACK_AB R152, R25, R24 ;  /* 0x000000181998723e */ /* 0x001fce00000010ff */
[----:B------:R-:W-:Y:S01]  /*4c20*/  MUFU.EX2 R32, R32 ;  /* 0x0000002000207308 */ /* 0x000fe20000000800 */
[----:B---3--:R-:W-:-:S07]  /*4c30*/  FMNMX.FTZ R5, R0, R5, !PT ;  /* 0x0000000500057209 */ /* 0x008fce0007810000 */
[----:B------:R-:W-:Y:S01]  /*4c40*/  MUFU.EX2 R9, R6 ;  /* 0x0000000600097308 */ /* 0x000fe20000000800 */
[----:B------:R-:W0:Y:S01]  /*4c50*/  SHFL.BFLY PT, R0, R5, 0x1, 0x1f ;  /* 0x0c201f0005007f89 */ /* 0x000e2200000e0000 */
[----:B----4-:R-:W-:-:S06]  /*4c60*/  F2FP.BF16.F32.PACK_AB R154, R29, R28 ;  /* 0x0000001c1d9a723e */ /* 0x010fcc00000010ff */
[----:B------:R-:W3:Y:S08]  /*4c70*/  MUFU.EX2 R33, R33 ;  /* 0x0000002100217308 */ /* 0x000ef00000000800 */
[----:B------:R-:W-:Y:S08]  /*4c80*/  MUFU.EX2 R36, R36 ;  /* 0x0000002400247308 */ /* 0x000ff00000000800 */
[----:B------:R-:W4:Y:S01]  /*4c90*/  MUFU.EX2 R37, R37 ;  /* 0x0000002500257308 */ /* 0x000f220000000800 */
[----:B0-----:R-:W-:-:S02]  /*4ca0*/  FMNMX.FTZ R0, R5, R0, !PT ;  /* 0x0000000005007209 */ /* 0x001fc40007810000 */
[----:B---3--:R-:W-:Y:S02]  /*4cb0*/  F2FP.BF16.F32.PACK_AB R156, R33, R32 ;  /* 0x00000020219c723e */ /* 0x008fe400000010ff */
[C---:B------:R-:W-:Y:S01]  /*4cc0*/  FSETP.NEU.FTZ.AND P2, PT, R0.reuse, -INF , PT ;  /* 0xff8000000000780b */ /* 0x040fe20003f5d000 */
[----:B------:R-:W-:Y:S02]  /*4cd0*/  FMUL.FTZ R5, R0, UR21 ;  /* 0x0000001500057c20 */ /* 0x000fe40008410000 */
[----:B------:R-:W-:Y:S03]  /*4ce0*/  MUFU.EX2 R40, R40 ;  /* 0x0000002800287308 */ /* 0x000fe60000000800 */
[----:B------:R-:W-:Y:S01]  /*4cf0*/  FSEL R10, R5, RZ, P2 ;  /* 0x000000ff050a7208 */ /* 0x000fe20001000000 */
[----:B------:R-:W-:-:S04]  /*4d00*/  FADD.FTZ R5, R24, R25 ;  /* 0x0000001918057221 */ /* 0x000fc80000010000 */
[--C-:B------:R-:W-:Y:S01]  /*4d10*/  FFMA.FTZ R26, R26, UR21, -R10.reuse ;  /* 0x000000151a1a7c23 */ /* 0x100fe2000801080a */
[--C-:B------:R-:W-:Y:S01]  /*4d20*/  FFMA.FTZ R27, R27, UR21, -R10.reuse ;  /* 0x000000151b1b7c23 */ /* 0x100fe2000801080a */
[--C-:B------:R-:W-:Y:S01]  /*4d30*/  FFMA.FTZ R30, R30, UR21, -R10.reuse ;  /* 0x000000151e1e7c23 */ /* 0x100fe2000801080a */
[--C-:B------:R-:W-:Y:S01]  /*4d40*/  FFMA.FTZ R31, R31, UR21, -R10.reuse ;  /* 0x000000151f1f7c23 */ /* 0x100fe2000801080a */
[--C-:B------:R-:W-:Y:S01]  /*4d50*/  FFMA.FTZ R34, R34, UR21, -R10.reuse ;  /* 0x0000001522227c23 */ /* 0x100fe2000801080a */
[--C-:B------:R-:W-:Y:S01]  /*4d60*/  FFMA.FTZ R35, R35, UR21, -R10.reuse ;  /* 0x0000001523237c23 */ /* 0x100fe2000801080a */
[----:B------:R-:W-:Y:S01]  /*4d70*/  MUFU.EX2 R26, R26 ;  /* 0x0000001a001a7308 */ /* 0x000fe20000000800 */
[--C-:B------:R-:W-:Y:S01]  /*4d80*/  FFMA.FTZ R38, R38, UR21, -R10.reuse ;  /* 0x0000001526267c23 */ /* 0x100fe2000801080a */
[----:B------:R-:W-:Y:S01]  /*4d90*/  FADD.FTZ R6, R28, R5 ;  /* 0x000000051c067221 */ /* 0x000fe20000010000 */
[----:B------:R-:W-:Y:S02]  /*4da0*/  @!P1 VIADD R5, R7, 0x28c40 ;  /* 0x00028c4007059836 */ /* 0x000fe40000000000 */
[--C-:B------:R-:W-:Y:S01]  /*4db0*/  FFMA.FTZ R39, R39, UR21, -R10.reuse ;  /* 0x0000001527277c23 */ /* 0x100fe2000801080a */
[----:B------:R-:W-:Y:S01]  /*4dc0*/  FFMA.FTZ R42, R42, UR21, -R10 ;  /* 0x000000152a2a7c23 */ /* 0x000fe2000801080a */
[----:B------:R-:W-:Y:S01]  /*4dd0*/  FADD.FTZ R13, R29, R6 ;  /* 0x000000061d0d7221 */ /* 0x000fe20000010000 */
[--C-:B------:R-:W-:Y:S01]  /*4de0*/  FFMA.FTZ R43, R43, UR21, -R10.reuse ;  /* 0x000000152b2b7c23 */ /* 0x100fe2000801080a */
[----:B------:R-:W0:Y:S01]  /*4df0*/  MUFU.EX2 R27, R27 ;  /* 0x0000001b001b7308 */ /* 0x000e220000000800 */
[----:B------:R-:W-:Y:S01]  /*4e00*/  @!P1 PRMT R5, RZ, 0x654, R5 ;  /* 0x00000654ff059816 */ /* 0x000fe20000000005 */
[----:B------:R-:W-:Y:S01]  /*4e10*/  FADD.FTZ R12, R32, R13 ;  /* 0x0000000d200c7221 */ /* 0x000fe20000010000 */
[--C-:B------:R-:W-:Y:S01]  /*4e20*/  FFMA.FTZ R46, R46, UR21, -R10.reuse ;  /* 0x000000152e2e7c23 */ /* 0x100fe2000801080a */
[--C-:B------:R-:W-:Y:S01]  /*4e30*/  FFMA.FTZ R47, R47, UR21, -R10.reuse ;  /* 0x000000152f2f7c23 */ /* 0x100fe2000801080a */
[----:B------:R3:W-:Y:S01]  /*4e40*/  @!P1 SYNCS.ARRIVE.TRANS64.RED.A1T0 RZ, [R5+URZ], RZ ;  /* 0x000000ff05ff99a7 */ /* 0x0007e2000810043f */
[--C-:B------:R-:W-:Y:S01]  /*4e50*/  FFMA.FTZ R50, R50, UR21, -R10.reuse ;  /* 0x0000001532327c23 */ /* 0x100fe2000801080a */
[--C-:B------:R-:W-:Y:S01]  /*4e60*/  FFMA.FTZ R51, R51, UR21, -R10.reuse ;  /* 0x0000001533337c23 */ /* 0x100fe2000801080a */
[----:B------:R-:W5:Y:S01]  /*4e70*/  MUFU.EX2 R30, R30 ;  /* 0x0000001e001e7308 */ /* 0x000f620000000800 */
[--C-:B------:R-:W-:Y:S01]  /*4e80*/  FFMA.FTZ R54, R54, UR21, -R10.reuse ;  /* 0x0000001536367c23 */ /* 0x100fe2000801080a */
[----:B------:R-:W-:Y:S01]  /*4e90*/  FFMA.FTZ R10, R55, UR21, -R10 ;  /* 0x00000015370a7c23 */ /* 0x000fe2000801080a */
[----:B----4-:R-:W-:-:S05]  /*4ea0*/  F2FP.BF16.F32.PACK_AB R158, R37, R36 ;  /* 0x00000024259e723e */ /* 0x010fca00000010ff */
[----:B------:R-:W3:Y:S01]  /*4eb0*/  MUFU.EX2 R31, R31 ;  /* 0x0000001f001f7308 */ /* 0x000ee20000000800 */
[----:B0-----:R-:W-:Y:S01]  /*4ec0*/  FADD.FTZ R11, R26, R27 ;  /* 0x0000001b1a0b7221 */ /* 0x001fe20000010000 */
[----:B------:R-:W-:-:S06]  /*4ed0*/  F2FP.BF16.F32.PACK_AB R153, R27, R26 ;  /* 0x0000001a1b99723e */ /* 0x000fcc00000010ff */
[----:B------:R-:W0:Y:S01]  /*4ee0*/  MUFU.EX2 R34, R34 ;  /* 0x0000002200227308 */ /* 0x000e220000000800 */
[----:B-----5:R-:W-:Y:S01]  /*4ef0*/  FADD.FTZ R6, R30, R11 ;  /* 0x0000000b1e067221 */ /* 0x020fe20000010000 */
[----:B------:R-:W-:-:S04]  /*4f00*/  FADD.FTZ R11, R33, R12 ;  /* 0x0000000c210b7221 */ /* 0x000fc80000010000 */
[----:B------:R-:W-:Y:S02]  /*4f10*/  FADD.FTZ R12, R36, R11 ;  /* 0x0000000b240c7221 */ /* 0x000fe40000010000 */
[----:B------:R-:W4:Y:S01]  /*4f20*/  MUFU.EX2 R35, R35 ;  /* 0x0000002300237308 */ /* 0x000f220000000800 */
[----:B---3--:R-:W-:Y:S01]  /*4f30*/  FADD.FTZ R5, R31, R6 ;  /* 0x000000061f057221 */ /* 0x008fe20000010000 */
[----:B------:R-:W-:Y:S01]  /*4f40*/  FADD.FTZ R11, R37, R12 ;  /* 0x0000000c250b7221 */ /* 0x000fe20000010000 */
[----:B------:R-:W-:Y:S01]  /*4f50*/  F2FP.BF16.F32.PACK_AB R155, R31, R30 ;  /* 0x0000001e1f9b723e */ /* 0x000fe200000010ff */
[----:B------:R-:W-:Y:S02]  /*4f60*/  BAR.SYNC.DEFER_BLOCKING 0xf, 0x100 ;  /* 0x03c4000000007b1d */ /* 0x000fe40000010000 */
[----:B------:R-:W-:Y:S01]  /*4f70*/  FADD.FTZ R12, R40, R11 ;  /* 0x0000000b280c7221 */ /* 0x000fe20000010000 */
[----:B0-----:R-:W-:-:S03]  /*4f80*/  FADD.FTZ R6, R34, R5 ;  /* 0x0000000522067221 */ /* 0x001fc60000010000 */
[----:B------:R-:W0:Y:S01]  /*4f90*/  MUFU.EX2 R38, R38 ;  /* 0x0000002600267308 */ /* 0x000e220000000800 */
[----:B----4-:R-:W-:-:S07]  /*4fa0*/  FADD.FTZ R5, R35, R6 ;  /* 0x0000000623057221 */ /* 0x010fce0000010000 */
[----:B------:R-:W3:Y:S01]  /*4fb0*/  MUFU.EX2 R39, R39 ;  /* 0x0000002700277308 */ /* 0x000ee20000000800 */
[----:B------:R-:W-:-:S07]  /*4fc0*/  F2FP.BF16.F32.PACK_AB R157, R35, R34 ;  /* 0x00000022239d723e */ /* 0x000fce00000010ff */
[----:B------:R-:W4:Y:S01]  /*4fd0*/  MUFU.EX2 R42, R42 ;  /* 0x0000002a002a7308 */ /* 0x000f220000000800 */
[----:B0-----:R-:W-:Y:S01]  /*4fe0*/  FADD.FTZ R6, R38, R5 ;  /* 0x0000000526067221 */ /* 0x001fe20000010000 */
[----:B------:R0:W-:Y:S06]  /*4ff0*/  STSM.16.M88.4 [R18+0x26800], R152 ;  /* 0x0268009812007844 */ /* 0x0001ec0000000200 */
[----:B------:R-:W5:Y:S01]  /*5000*/  MUFU.EX2 R41, R41 ;  /* 0x0000002900297308 */ /* 0x000f620000000800 */
[C---:B---3--:R-:W-:Y:S01]  /*5010*/  FADD.FTZ R5, R39.reuse, R6 ;  /* 0x0000000627057221 */ /* 0x048fe20000010000 */
[----:B------:R-:W-:-:S05]  /*5020*/  F2FP.BF16.F32.PACK_AB R159, R39, R38 ;  /* 0x00000026279f723e */ /* 0x000fca00000010ff */
[----:B------:R0:W-:Y:S01]  /*5030*/  STSM.16.M88.4 [R23], R156 ;  /* 0x0000009c17007844 */ /* 0x0001e20000000200 */
[----:B------:R-:W3:Y:S01]  /*5040*/  MUFU.EX2 R43, R43 ;  /* 0x0000002b002b7308 */ /* 0x000ee20000000800 */
[----:B----4-:R-:W-:-:S07]  /*5050*/  FADD.FTZ R6, R42, R5 ;  /* 0x000000052a067221 */ /* 0x010fce0000010000 */
[----:B------:R-:W4:Y:S01]  /*5060*/  MUFU.EX2 R44, R44 ;  /* 0x0000002c002c7308 */ /* 0x000f220000000800 */
[C---:B-----5:R-:W-:Y:S01]  /*5070*/  FADD.FTZ R13, R41.reuse, R12 ;  /* 0x0000000c290d7221 */ /* 0x060fe20000010000 */
[----:B------:R-:W-:-:S06]  /*5080*/  F2FP.BF16.F32.PACK_AB R160, R41, R40 ;  /* 0x0000002829a0723e */ /* 0x000fcc00000010ff */
[----:B------:R-:W-:Y:S01]  /*5090*/  MUFU.EX2 R46, R46 ;  /* 0x0000002e002e7308 */ /* 0x000fe20000000800 */
[C---:B---3--:R-:W-:Y:S01]  /*50a0*/  FADD.FTZ R5, R43.reuse, R6 ;  /* 0x000000062b057221 */ /* 0x048fe20000010000 */
[----:B------:R-:W-:-:S06]  /*50b0*/  F2FP.BF16.F32.PACK_AB R161, R43, R42 ;  /* 0x0000002a2ba1723e */ /* 0x000fcc00000010ff */
[----:B------:R-:W3:Y:S01]  /*50c0*/  MUFU.EX2 R45, R45 ;  /* 0x0000002d002d7308 */ /* 0x000ee20000000800 */
[----:B----4-:R-:W-:-:S07]  /*50d0*/  FADD.FTZ R6, R44, R13 ;  /* 0x0000000d2c067221 */ /* 0x010fce0000010000 */
[----:B------:R-:W4:Y:S08]  /*50e0*/  MUFU.EX2 R47, R47 ;  /* 0x0000002f002f7308 */ /* 0x000f300000000800 */
[----:B------:R-:W-:Y:S01]  /*50f0*/  MUFU.EX2 R48, R48 ;  /* 0x0000003000307308 */ /* 0x000fe20000000800 */
[C---:B---3--:R-:W-:Y:S01]  /*5100*/  F2FP.BF16.F32.PACK_AB R162, R45.reuse, R44 ;  /* 0x0000002c2da2723e */ /* 0x048fe200000010ff */
[----:B------:R-:W-:-:S06]  /*5110*/  FADD.FTZ R45, R45, R6 ;  /* 0x000000062d2d7221 */ /* 0x000fcc0000010000 */
[----:B------:R-:W3:Y:S01]  /*5120*/  MUFU.EX2 R49, R49 ;  /* 0x0000003100317308 */ /* 0x000ee20000000800 */
[----:B----4-:R-:W-:-:S05]  /*5130*/  F2FP.BF16.F32.PACK_AB R163, R47, R46 ;  /* 0x0000002e2fa3723e */ /* 0x010fca00000010ff */
[----:B------:R0:W-:Y:S02]  /*5140*/  STSM.16.M88.4 [R19], R160 ;  /* 0x000000a013007844 */ /* 0x0001e40000000200 */
[----:B------:R-:W-:Y:S08]  /*5150*/  MUFU.EX2 R50, R50 ;  /* 0x0000003200327308 */ /* 0x000ff00000000800 */
[----:B------:R-:W4:Y:S01]  /*5160*/  MUFU.EX2 R51, R51 ;  /* 0x0000003300337308 */ /* 0x000f220000000800 */
[----:B---3--:R-:W-:Y:S01]  /*5170*/  F2FP.BF16.F32.PACK_AB R164, R49, R48 ;  /* 0x0000003031a4723e */ /* 0x008fe200000010ff */
[----:B------:R-:W-:-:S04]  /*5180*/  FADD.FTZ R48, R48, R45 ;  /* 0x0000002d30307221 */ /* 0x000fc80000010000 */
[----:B------:R-:W-:Y:S02]  /*5190*/  FADD.FTZ R49, R49, R48 ;  /* 0x0000003031317221 */ /* 0x000fe40000010000 */
[----:B------:R-:W3:Y:S08]  /*51a0*/  MUFU.EX2 R52, R52 ;  /* 0x0000003400347308 */ /* 0x000ef00000000800 */
[----:B------:R-:W-:Y:S01]  /*51b0*/  MUFU.EX2 R54, R54 ;  /* 0x0000003600367308 */ /* 0x000fe20000000800 */
[----:B----4-:R-:W-:-:S07]  /*51c0*/  F2FP.BF16.F32.PACK_AB R165, R51, R50 ;  /* 0x0000003233a5723e */ /* 0x010fce00000010ff */
[----:B------:R4:W5:Y:S01]  /*51d0*/  MUFU.EX2 R11, R10 ;  /* 0x0000000a000b7308 */ /* 0x0009620000000800 */
[----:B---3--:R-:W-:Y:S01]  /*51e0*/  F2FP.BF16.F32.PACK_AB R166, R9, R52 ;  /* 0x0000003409a6723e */ /* 0x008fe200000010ff */
[----:B------:R-:W-:Y:S01]  /*51f0*/  FADD.FTZ R52, R52, R49 ;  /* 0x0000003134347221 */ /* 0x000fe20000010000 */
[----:B----4-:R-:W-:-:S03]  /*5200*/  FADD.FTZ R10, R46, R5 ;  /* 0x000000052e0a7221 */ /* 0x010fc60000010000 */
[----:B------:R-:W-:Y:S01]  /*5210*/  FADD.FTZ R5, R9, R52 ;  /* 0x0000003409057221 */ /* 0x000fe20000010000 */
[----:B------:R-:W-:-:S04]  /*5220*/  FADD.FTZ R47, R47, R10 ;  /* 0x0000000a2f2f7221 */ /* 0x000fc80000010000 */
[----:B------:R-:W-:Y:S01]  /*5230*/  FADD.FTZ R50, R50, R47 ;  /* 0x0000002f32327221 */ /* 0x000fe20000010000 */
[----:B-----5:R-:W-:-:S03]  /*5240*/  F2FP.BF16.F32.PACK_AB R167, R11, R54 ;  /* 0x000000360ba7723e */ /* 0x020fc600000010ff */
[----:B------:R-:W-:Y:S02]  /*5250*/  FADD.FTZ R51, R51, R50 ;  /* 0x0000003233337221 */ /* 0x000fe40000010000 */
[----:B------:R0:W-:Y:S02]  /*5260*/  STSM.16.M88.4 [R22], R164 ;  /* 0x000000a416007844 */ /* 0x0001e40000000200 */
[----:B------:R-:W-:-:S04]  /*5270*/  FADD.FTZ R6, R54, R51 ;  /* 0x0000003336067221 */ /* 0x000fc80000010000 */
[----:B------:R-:W-:Y:S01]  /*5280*/  FADD.FTZ R6, R11, R6 ;  /* 0x000000060b067221 */ /* 0x000fe20000010000 */
[----:B------:R-:W-:Y:S06]  /*5290*/  @!P0 BRA `(.L_x_3396) ;  /* 0x0000000000048947 */ /* 0x000fec0003800000 */
[----:B------:R-:W-:Y:S01]  /*52a0*/  BPT.TRAP 0x1 ;  /* 0x000000040000795c */ /* 0x000fe20000300000 */
.L_x_3396:
[----:B------:R3:W4:Y:S01]  /*52b0*/  SYNCS.PHASECHK.TRANS64.TRYWAIT P2, [R7+URZ+0x28c50], R8 ;  /* 0x028c5008070075a7 */ /* 0x000722000804017f */
[----:B------:R-:W-:Y:S05]  /*52c0*/  @!P0 BRA `(.L_x_3397) ;  /* 0x0000000000048947 */ /* 0x000fea0003800000 */
[----:B------:R-:W-:Y:S01]  /*52d0*/  BPT.TRAP 0x1 ;  /* 0x000000040000795c */ /* 0x000fe20000300000 */
.L_x_3397:
[----:B------:R-:W-:Y:S01]  /*52e0*/  ULOP3.LUT UR54, UR54, 0x2000000, URZ, 0xfc, !UPT ;  /* 0x0200000036367892 */ /* 0x000fe2000f8efc3f */
[----:B----4-:R-:W-:Y:S11]  /*52f0*/  @P2 BRA `(.L_x_3398) ;  /* 0x0000000000082947 */ /* 0x010ff60003800000 */
[----:B------:R-:W4:Y:S02]  /*5300*/  SYNCS.PHASECHK.TRANS64.TRYWAIT P2, [R7+URZ+0x28c50], R8 ;  /* 0x028c5008070075a7 */ /* 0x000f24000804017f */
[----:B----4-:R-:W-:Y:S05]  /*5310*/  @!P2 BRA `(.L_x_3399) ;  /* 0x000000e000d8a947 */ /* 0x010fea0003800000 */
.L_x_3398:
[----:B------:R-:W-:Y:S01]  /*5320*/  ULEA UR10, UR37, UR54, 0xc ;  /* 0x00000036250a7291 */ /* 0x000fe2000f8e603f */
[----:B------:R-:W-:Y:S01]  /*5330*/  WARPGROUP.ARRIVE ;  /* 0x00000000000079c5 */ /* 0x000fe20000000000 */
[----:B------:R-:W-:Y:S01]  /*5340*/  UMOV UR7, 0x40000040 ;  /* 0x4000004000077882 */ /* 0x000fe20000000000 */
[----:B------:R-:W-:Y:S01]  /*5350*/  UIADD3 UR20, UR52, -0x2, URZ ;  /* 0xfffffffe34147890 */ /* 0x000fe2000fffe03f */
[----:B-1234-:R-:W-:-:S03]  /*5360*/  @!P1 VIADD R7, R7, 0x28c60 ;  /* 0x00028c6007079836 */ /* 0x01efc60000000000 */
[----:B------:R-:W-:Y:S01]  /*5370*/  UMOV UR6, UR10 ;  /* 0x0000000a00067c82 */ /* 0x000fe20008000000 */
[----:B------:R-:W-:Y:S01]  /*5380*/  UISETP.GE.AND UP0, UPT, UR20, UR51, UPT ;  /* 0x000000331400728c */ /* 0x000fe2000bf06270 */
[----:B------:R-:W-:Y:S01]  /*5390*/  HGMMA.64x256x16.F32.BF16 R24, R152, gdesc[UR4].tnspB, RZ, !UPT, gsb0 ;  /* 0x43e0000498187df0 */ /* 0x000fe2000c0018ff */
[----:B------:R-:W-:Y:S01]  /*53a0*/  UIADD3 UR6, UR10, 0x80, URZ ;  /* 0x000000800a067890 */ /* 0x000fe2000fffe03f */
[----:B------:R-:W-:Y:S01]  /*53b0*/  @!P1 PRMT R7, RZ, 0x654, R7 ;  /* 0x00000654ff079816 */ /* 0x000fe20000000007 */
[----:B------:R-:W-:Y:S02]  /*53c0*/  UMOV UR7, 0x40000040 ;  /* 0x4000004000077882 */ /* 0x000fe40000000000 */
[----:B------:R-:W-:Y:S01]  /*53d0*/  PLOP3.LUT P2, PT, PT, PT, UP0, 0x80, 0x0 ;  /* 0x000000000000781c */ /* 0x000fe20003f4f008 */
[----:B------:R-:W-:Y:S02]  /*53e0*/  WARPGROUP.DEPBAR.LE gsb0, 0x0 ;  /* 0x00008000000079c5 */ /* 0x000fe40000010000 */
[----:B------:R-:W-:-:S15]  /*53f0*/  WARPGROUP.ARRIVE ;  /* 0x00000000000079c5 */ /* 0x000fde0000000000 */
[----:B------:R-:W-:-:S05]  /*5400*/  NOP ;  /* 0x0000000000007918 */ /* 0x000fca0000000000 */
[----:B------:R-:W-:Y:S01]  /*5410*/  HGMMA.64x256x16.F32.BF16 R24, R156, gdesc[UR4].tnspB, R24, gsb0 ;  /* 0x43e000049c187df0 */ /* 0x000fe20008001818 */
[----:B------:R-:W-:Y:S01]  /*5420*/  UIADD3 UR6, UR10, 0x100, URZ ;  /* 0x000001000a067890 */ /* 0x000fe2000fffe03f */
[----:B------:R-:W-:Y:S01]  /*5430*/  UMOV UR7, 0x40000040 ;  /* 0x4000004000077882 */ /* 0x000fe20000000000 */
[----:B------:R-:W-:Y:S02]  /*5440*/  WARPGROUP.DEPBAR.LE gsb0, 0x0 ;  /* 0x00008000000079c5 */ /* 0x000fe40000010000 */
[----:B------:R-:W-:-:S15]  /*5450*/  WARPGROUP.ARRIVE ;  /* 0x00000000000079c5 */ /* 0x000fde0000000000 */
[----:B------:R-:W-:-:S08]  /*5460*/  NOP ;  /* 0x0000000000007918 */ /* 0x000fd00000000000 */
[----:B------:R-:W-:Y:S01]  /*5470*/  HGMMA.64x256x16.F32.BF16 R24, R160, gdesc[UR4].tnspB, R24, gsb0 ;  /* 0x43e00004a0187df0 */ /* 0x000fe20008001818 */
[----:B------:R-:W-:Y:S01]  /*5480*/  UIADD3 UR6, UR10, 0x180, URZ ;  /* 0x000001800a067890 */ /* 0x000fe2000fffe03f */
        /* <DEDUP_REMOVED lines=15> */
[----:B------:R-:W-:Y:S05]  /*5580*/  @!P2 BRA `(.L_x_3400) ;  /* 0x000000180040a947 */ /* 0x000fea0003800000 */
[----:B------:R-:W-:Y:S01]  /*5590*/  IMAD.MOV.U32 R8, RZ, RZ, R0 ;  /* 0x000000ffff087224 */ /* 0x000fe200078e0000 */
[----:B------:R-:W-:Y:S01]  /*55a0*/  UMOV UR22, UR37 ;  /* 0x0000002500167c82 */ /* 0x000fe20008000000 */
[----:B------:R-:W-:Y:S01]  /*55b0*/  IMAD.MOV.U32 R9, RZ, RZ, R4 ;  /* 0x000000ffff097224 */ /* 0x000fe200078e0004 */
[----:B------:R-:W-:-:S06]  /*55c0*/  ULDC UR21, c[0x0][0x988] ;  /* 0x0002620000157ab9 */ /* 0x000fcc0000000800 */
.L_x_3409:
[----:B------:R-:W-:Y:S01]  /*55d0*/  UIADD3 UR37, UR22, 0x1, URZ ;  /* 0x0000000116257890 */ /* 0x000fe2000fffe03f */
[----:B------:R-:W-:Y:S01]  /*55e0*/  UMOV UR6, UR20 ;  /* 0x0000001400067c82 */ /* 0x000fe20008000000 */
[----:B------:R-:W-:Y:S02]  /*55f0*/  UIADD3 UR20, UR20, -0x1, URZ ;  /* 0xffffffff14147890 */ /* 0x000fe4000fffe03f */
[----:B------:R-:W-:-:S04]  /*5600*/  UISETP.NE.AND UP0, UPT, UR37, 0x2, UPT ;  /* 0x000000022500788c */ /* 0x000fc8000bf05270 */
[----:B------:R-:W-:Y:S02]  /*5610*/  USEL UR7, URZ, 0x1, UP0 ;  /* 0x000000013f077887 */ /* 0x000fe40008000000 */
[----:B------:R-:W-:Y:S02]  /*5620*/  USEL UR37, UR37, URZ, UP0 ;  /* 0x0000003f25257287 */ /* 0x000fe40008000000 */
[----:B------:R-:W-:Y:S02]  /*5630*/  ULOP3.LUT UR47, UR47, UR7, URZ, 0x3c, !UPT ;  /* 0x000000072f2f7292 */ /* 0x000fe4000f8e3c3f */
[----:B------:R-:W-:Y:S01]  /*5640*/  UISETP.GT.AND UP0, UPT, UR6, UR51, UPT ;  /* 0x000000330600728c */ /* 0x000fe2000bf04270 */
[----:B0-2---:R-:W-:Y:S10]  /*5650*/  @!P0 BRA `(.L_x_3401) ;  /* 0x0000000000048947 */ /* 0x005ff40003800000 */
[----:B------:R-:W-:Y:S01]  /*5660*/  BPT.TRAP 0x1 ;  /* 0x000000040000795c */ /* 0x000fe20000300000 */
.L_x_3401:
[----:B------:R-:W-:Y:S01]  /*5670*/  ULEA UR23, UR37, UR38, 0x3 ;  /* 0x0000002625177291 */ /* 0x000fe2000f8e183f */
[----:B-1----:R-:W-:-:S05]  /*5680*/  IMAD.U32 R7, RZ, RZ, UR47 ;  /* 0x0000002fff077e24 */ /* 0x002fca000f8e00ff */
[----:B------:R-:W-:-:S04]  /*5690*/  SHF.L.U32 R7, R7, 0x1f, RZ ;  /* 0x0000001f07077819 */ /* 0x000fc800000006ff */
[----:B------:R1:W2:Y:S01]  /*56a0*/  SYNCS.PHASECHK.TRANS64.TRYWAIT P2, [UR23+0x28c30], R7 ;  /* 0x028c3007ff0075a7 */ /* 0x0002a20008040157 */
[----:B------:R-:W-:Y:S05]  /*56b0*/  @!P0 BRA `(.L_x_3402) ;  /* 0x0000000000048947 */ /* 0x000fea0003800000 */
[----:B------:R-:W-:Y:S01]  /*56c0*/  BPT.TRAP 0x1 ;  /* 0x000000040000795c */ /* 0x000fe20000300000 */
.L_x_3402:
[----:B--2---:R-:W-:Y:S05]  /*56d0*/  @P2 BRA `(.L_x_3403) ;  /* 0x0000000000082947 */ /* 0x004fea0003800000 */
[----:B------:R-:W2:Y:S02]  /*56e0*/  SYNCS.PHASECHK.TRANS64.TRYWAIT P2, [UR23+0x28c30], R7 ;  /* 0x028c3007ff0075a7 */ /* 0x000ea40008040157 */
[----:B--2---:R-:W-:Y:S05]  /*56f0*/  @!P2 BRA `(.L_x_3404) ;  /* 0x000000dc00f4a947 */ /* 0x004fea0003800000 */
.L_x_3403:
[----:B------:R-:W-:Y:S01]  /*5700*/  R2UR UR18, R3 ;  /* 0x00000000031272ca */ /* 0x000fe200000e0000 */
[----:B------:R-:W-:Y:S01]  /*5710*/  UIADD3 UR6, UR38, 0x20400, URZ ;  /* 0x0002040026067890 */ /* 0x000fe2000fffe03f */
[----:B0-----:R-:W-:Y:S01]  /*5720*/  WARPGROUP.ARRIVE ;  /* 0x00000000000079c5 */ /* 0x001fe20000000000 */
[----:B------:R-:W-:Y:S01]  /*5730*/  UMOV UR19, 0x40000040 ;  /* 0x4000004000137882 */ /* 0x000fe20000000000 */
[----:B------:R-:W-:Y:S01]  /*5740*/  UMOV UR17, 0x40000040 ;  /* 0x4000004000117882 */ /* 0x000fe20000000000 */
[----:B------:R-:W-:Y:S01]  /*5750*/  USHF.R.U32.HI UR6, URZ, 0x4, UR6 ;  /* 0x000000043f067899 */ /* 0x000fe20008011606 */
[----:B------:R-:W-:Y:S01]  /*5760*/  ISETP.NE.AND P2, PT, R17, RZ, PT ;  /* 0x000000ff1100720c */ /* 0x000fe20003f45270 */
[----:B------:R-:W-:Y:S01]  /*5770*/  UMOV UR7, 0x40000040 ;  /* 0x4000004000077882 */ /* 0x000fe20000000000 */
[----:B------:R-:W-:Y:S01]  /*5780*/  UMOV UR11, 0x40000040 ;  /* 0x40000040000b7882 */ /* 0x000fe20000000000 */
[----:B------:R-:W-:Y:S01]  /*5790*/  ULOP3.LUT UR6, UR6, 0x3fff, URZ, 0xc0, !UPT ;  /* 0x00003fff06067892 */ /* 0x000fe2000f8ec03f */
[----:B------:R-:W-:-:S03]  /*57a0*/  UMOV UR15, 0x40000040 ;  /* 0x40000040000f7882 */ /* 0x000fc60000000000 */
[----:B------:R-:W-:Y:S02]  /*57b0*/  ULEA UR18, UR37, UR18, 0x9 ;  /* 0x0000001225127291 */ /* 0x000fe4000f8e483f */
[----:B------:R-:W-:Y:S02]  /*57c0*/  ULOP3.LUT UR16, UR6, 0x10000, URZ, 0xfc, !UPT ;  /* 0x0001000006107892 */ /* 0x000fe4000f8efc3f */
[----:B------:R-:W-:Y:S02]  /*57d0*/  UIADD3 UR6, UR18, 0x2, URZ ;  /* 0x0000000212067890 */ /* 0x000fe4000fffe03f */
[----:B------:R-:W-:Y:S02]  /*57e0*/  UIADD3 UR10, UR18, 0x4, URZ ;  /* 0x00000004120a7890 */ /* 0x000fe4000fffe03f */
[----:B------:R-:W-:-:S03]  /*57f0*/  UIADD3 UR14, UR18, 0x6, URZ ;  /* 0x00000006120e7890 */ /* 0x000fc6000fffe03f */
[----:B------:R-:W-:Y:S03]  /*5800*/  HGMMA.64x64x16.F32.BF16 R152, gdesc[UR16], RZ, !UPT, gsb0 ;  /* 0x00e00000109879f0 */ /* 0x000fe6000c0018ff */
        /* <DEDUP_REMOVED lines=29> */
[----:B0-----:R-:W-:-:S05]  /*59e0*/  FMNMX.FTZ R4, R4, R0, !PT ;  /* 0x0000000004047209 */ /* 0x001fca0007810000 */
[C---:B------:R-:W-:Y:S01]  /*59f0*/  FMUL.FTZ R0, R4.reuse, UR21 ;  /* 0x0000001504007c20 */ /* 0x040fe20008410000 */
[----:B------:R-:W-:-:S03]  /*5a00*/  FADD.FTZ R9, -R4, R9 ;  /* 0x0000000904097221 */ /* 0x000fc60000010100 */
[--C-:B------:R-:W-:Y:S01]  /*5a10*/  FFMA.FTZ R152, R152, UR21, -R0.reuse ;  /* 0x0000001598987c23 */ /* 0x100fe20008010800 */
[--C-:B------:R-:W-:Y:S01]  /*5a20*/  FFMA.FTZ R153, R153, UR21, -R0.reuse ;  /* 0x0000001599997c23 */ /* 0x100fe20008010800 */
[----:B------:R-:W-:Y:S01]  /*5a30*/  FMUL.FTZ R9, R9, UR21 ;  /* 0x0000001509097c20 */ /* 0x000fe20008410000 */
[--C-:B------:R-:W-:Y:S01]  /*5a40*/  FFMA.FTZ R156, R156, UR21, -R0.reuse ;  /* 0x000000159c9c7c23 */ /* 0x100fe20008010800 */
[--C-:B------:R-:W-:Y:S01]  /*5a50*/  FFMA.FTZ R157, R157, UR21, -R0.reuse ;  /* 0x000000159d9d7c23 */ /* 0x100fe20008010800 */
[--C-:B------:R-:W-:Y:S01]  /*5a60*/  FFMA.FTZ R160, R160, UR21, -R0.reuse ;  /* 0x00000015a0a07c23 */ /* 0x100fe20008010800 */
[----:B------:R-:W-:Y:S01]  /*5a70*/  MUFU.EX2 R152, R152 ;  /* 0x0000009800987308 */ /* 0x000fe20000000800 */
[--C-:B------:R-:W-:Y:S01]  /*5a80*/  FFMA.FTZ R161, R161, UR21, -R0.reuse ;  /* 0x00000015a1a17c23 */ /* 0x100fe20008010800 */
[--C-:B------:R-:W-:Y:S01]  /*5a90*/  FFMA.FTZ R164, R164, UR21, -R0.reuse ;  /* 0x00000015a4a47c23 */ /* 0x100fe20008010800 */
[--C-:B------:R-:W-:Y:S01]  /*5aa0*/  FFMA.FTZ R165, R165, UR21, -R0.reuse ;  /* 0x00000015a5a57c23 */ /* 0x100fe20008010800 */
[--C-:B------:R-:W-:Y:S01]  /*5ab0*/  FFMA.FTZ R168, R168, UR21, -R0.reuse ;  /* 0x00000015a8a87c23 */ /* 0x100fe20008010800 */
[--C-:B------:R-:W-:Y:S01]  /*5ac0*/  FFMA.FTZ R169, R169, UR21, -R0.reuse ;  /* 0x00000015a9a97c23 */ /* 0x100fe20008010800 */
[--C-:B------:R-:W-:Y:S01]  /*5ad0*/  FFMA.FTZ R172, R172, UR21, -R0.reuse ;  /* 0x00000015acac7c23 */ /* 0x100fe20008010800 */
[--C-:B------:R-:W-:Y:S01]  /*5ae0*/  FFMA.FTZ R173, R173, UR21, -R0.reuse ;  /* 0x00000015adad7c23 */ /* 0x100fe20008010800 */
[----:B------:R-:W0:Y:S01]  /*5af0*/  MUFU.EX2 R9, R9 ;  /* 0x0000000900097308 */ /* 0x000e220000000800 */
[--C-:B------:R-:W-:Y:S01]  /*5b00*/  FFMA.FTZ R176, R176, UR21, -R0.reuse ;  /* 0x00000015b0b07c23 */ /* 0x100fe20008010800 */
[--C-:B------:R-:W-:Y:S01]  /*5b10*/  FFMA.FTZ R177, R177, UR21, -R0.reuse ;  /* 0x00000015b1b17c23 */ /* 0x100fe20008010800 */
[--C-:B------:R-:W-:Y:S01]  /*5b20*/  FFMA.FTZ R180, R180, UR21, -R0.reuse ;  /* 0x00000015b4b47c23 */ /* 0x100fe20008010800 */
[----:B------:R-:W-:-:S04]  /*5b30*/  FFMA.FTZ R181, R181, UR21, -R0 ;  /* 0x00000015b5b57c23 */ /* 0x000fc80008010800 */
[----:B------:R-:W2:Y:S08]  /*5b40*/  MUFU.EX2 R153, R153 ;  /* 0x0000009900997308 */ /* 0x000eb00000000800 */
[----:B------:R-:W3:Y:S01]  /*5b50*/  MUFU.EX2 R156, R156 ;  /* 0x0000009c009c7308 */ /* 0x000ee20000000800 */
[----:B0-----:R-:W-:Y:S01]  /*5b60*/  FFMA.FTZ R0, R9, R5, R152 ;  /* 0x0000000509007223 */ /* 0x001fe20000010098 */
[-C--:B------:R-:W-:Y:S01]  /*5b70*/  FMUL.FTZ R24, R24, R9.reuse ;  /* 0x0000000918187220 */ /* 0x080fe20000410000 */
[-C--:B------:R-:W-:Y:S01]  /*5b80*/  FMUL.FTZ R25, R25, R9.reuse ;  /* 0x0000000919197220 */ /* 0x080fe20000410000 */
[-C--:B------:R-:W-:Y:S01]  /*5b90*/  FMUL.FTZ R28, R28, R9.reuse ;  /* 0x000000091c1c7220 */ /* 0x080fe20000410000 */
[-C--:B------:R-:W-:Y:S01]  /*5ba0*/  FMUL.FTZ R29, R29, R9.reuse ;  /* 0x000000091d1d7220 */ /* 0x080fe20000410000 */
[-C--:B------:R-:W-:Y:S01]  /*5bb0*/  FMUL.FTZ R32, R32, R9.reuse ;  /* 0x0000000920207220 */ /* 0x080fe20000410000 */
[-C--:B------:R-:W-:Y:S01]  /*5bc0*/  FMUL.FTZ R33, R33, R9.reuse ;  /* 0x0000000921217220 */ /* 0x080fe20000410000 */
[----:B------:R-:W0:Y:S01]  /*5bd0*/  MUFU.EX2 R157, R157 ;  /* 0x0000009d009d7308 */ /* 0x000e220000000800 */
[C---:B--2---:R-:W-:Y:S01]  /*5be0*/  F2FP.BF16.F32.PACK_AB R188, R153.reuse, R152 ;  /* 0x0000009899bc723e */ /* 0x044fe200000010ff */
[----:B------:R-:W-:Y:S01]  /*5bf0*/  FADD.FTZ R0, R153, R0 ;  /* 0x0000000099007221 */ /* 0x000fe20000010000 */
[-C--:B------:R-:W-:Y:S01]  /*5c00*/  FMUL.FTZ R36, R36, R9.reuse ;  /* 0x0000000924247220 */ /* 0x080fe20000410000 */
[-C--:B------:R-:W-:Y:S01]  /*5c10*/  FMUL.FTZ R37, R37, R9.reuse ;  /* 0x0000000925257220 */ /* 0x080fe20000410000 */
[-C--:B------:R-:W-:Y:S01]  /*5c20*/  FMUL.FTZ R40, R40, R9.reuse ;  /* 0x0000000928287220 */ /* 0x080fe20000410000 */
[-C--:B------:R-:W-:Y:S01]  /*5c30*/  FMUL.FTZ R41, R41, R9.reuse ;  /* 0x0000000929297220 */ /* 0x080fe20000410000 */
[-C--:B------:R-:W-:Y:S01]  /*5c40*/  FMUL.FTZ R44, R44, R9.reuse ;  /* 0x000000092c2c7220 */ /* 0x080fe20000410000 */
[----:B------:R-:W2:Y:S01]  /*5c50*/  MUFU.EX2 R152, R160 ;  /* 0x000000a000987308 */ /* 0x000ea20000000800 */
[----:B---3--:R-:W-:Y:S01]  /*5c60*/  FADD.FTZ R0, R156, R0 ;  /* 0x000000009c007221 */ /* 0x008fe20000010000 */
[-C--:B------:R-:W-:Y:S01]  /*5c70*/  FMUL.FTZ R45, R45, R9.reuse ;  /* 0x000000092d2d7220 */ /* 0x080fe20000410000 */
[-C--:B------:R-:W-:Y:S01]  /*5c80*/  FMUL.FTZ R48, R48, R9.reuse ;  /* 0x0000000930307220 */ /* 0x080fe20000410000 */
[-C--:B------:R-:W-:Y:S01]  /*5c90*/  FMUL.FTZ R49, R49, R9.reuse ;  /* 0x0000000931317220 */ /* 0x080fe20000410000 */
[-C--:B------:R-:W-:Y:S01]  /*5ca0*/  FMUL.FTZ R52, R52, R9.reuse ;  /* 0x0000000934347220 */ /* 0x080fe20000410000 */
[-C--:B------:R-:W-:Y:S01]  /*5cb0*/  FMUL.FTZ R53, R53, R9.reuse ;  /* 0x0000000935357220 */ /* 0x080fe20000410000 */
[-C--:B------:R-:W-:Y:S01]  /*5cc0*/  FMUL.FTZ R56, R56, R9.reuse ;  /* 0x0000000938387220 */ /* 0x080fe20000410000 */
[----:B------:R-:W3:Y:S01]  /*5cd0*/  MUFU.EX2 R161, R161 ;  /* 0x000000a100a17308 */ /* 0x000ee20000000800 */
[C---:B0-----:R-:W-:Y:S01]  /*5ce0*/  FADD.FTZ R0, R157.reuse, R0 ;  /* 0x000000009d007221 */ /* 0x041fe20000010000 */
[----:B------:R-:W-:Y:S01]  /*5cf0*/  F2FP.BF16.F32.PACK_AB R190, R157, R156 ;  /* 0x0000009c9dbe723e */ /* 0x000fe200000010ff */
[-C--:B------:R-:W-:Y:S01]  /*5d00*/  FMUL.FTZ R57, R57, R9.reuse ;  /* 0x0000000939397220 */ /* 0x080fe20000410000 */
[-C--:B------:R-:W-:Y:S01]  /*5d10*/  FMUL.FTZ R60, R60, R9.reuse ;  /* 0x000000093c3c7220 */ /* 0x080fe20000410000 */
[-C--:B------:R-:W-:Y:S01]  /*5d20*/  FMUL.FTZ R61, R61, R9.reuse ;  /* 0x000000093d3d7220 */ /* 0x080fe20000410000 */
[-C--:B------:R-:W-:Y:S01]  /*5d30*/  FMUL.FTZ R64, R64, R9.reuse ;  /* 0x0000000940407220 */ /* 0x080fe20000410000 */
[-C--:B------:R-:W-:Y:S01]  /*5d40*/  FMUL.FTZ R65, R65, R9.reuse ;  /* 0x0000000941417220 */ /* 0x080fe20000410000 */
[----:B------:R-:W0:Y:S01]  /*5d50*/  MUFU.EX2 R164, R164 ;  /* 0x000000a400a47308 */ /* 0x000e220000000800 */
[----:B--2---:R-:W-:Y:S01]  /*5d60*/  FADD.FTZ R0, R152, R0 ;  /* 0x0000000098007221 */ /* 0x004fe20000010000 */
[-C--:B------:R-:W-:Y:S01]  /*5d70*/  FMUL.FTZ R68, R68, R9.reuse ;  /* 0x0000000944447220 */ /* 0x080fe20000410000 */
[-C--:B------:R-:W-:Y:S01]  /*5d80*/  FMUL.FTZ R69, R69, R9.reuse ;  /* 0x0000000945457220 */ /* 0x080fe20000410000 */
[-C--:B------:R-:W-:Y:S01]  /*5d90*/  FMUL.FTZ R72, R72, R9.reuse ;  /* 0x0000000948487220 */ /* 0x080fe20000410000 */
[-C--:B------:R-:W-:Y:S01]  /*5da0*/  FMUL.FTZ R73, R73, R9.reuse ;  /* 0x0000000949497220 */ /* 0x080fe20000410000 */
[-C--:B------:R-:W-:Y:S01]  /*5db0*/  FMUL.FTZ R76, R76, R9.reuse ;  /* 0x000000094c4c7220 */ /* 0x080fe20000410000 */
[-C--:B------:R-:W-:Y:S01]  /*5dc0*/  FMUL.FTZ R77, R77, R9.reuse ;  /* 0x000000094d4d7220 */ /* 0x080fe20000410000 */
[----:B------:R-:W2:Y:S01]  /*5dd0*/  MUFU.EX2 R165, R165 ;  /* 0x000000a500a57308 */ /* 0x000ea20000000800 */
[C---:B---3--:R-:W-:Y:S01]  /*5de0*/  FADD.FTZ R5, R161.reuse, R0 ;  /* 0x00000000a1057221 */ /* 0x048fe20000010000 */
[----:B------:R-:W-:Y:S01]  /*5df0*/  FMNMX.FTZ R0, R154, R8, !PT ;  /* 0x000000089a007209 */ /* 0x000fe20007810000 */
[-C--:B------:R-:W-:Y:S01]  /*5e00*/  FMUL.FTZ R80, R80, R9.reuse ;  /* 0x0000000950507220 */ /* 0x080fe20000410000 */
[----:B------:R-:W-:Y:S01]  /*5e10*/  F2FP.BF16.F32.PACK_AB R152, R161, R152 ;  /* 0x00000098a198723e */ /* 0x000fe200000010ff */
[-C--:B------:R-:W-:Y:S01]  /*5e20*/  FMUL.FTZ R81, R81, R9.reuse ;  /* 0x0000000951517220 */ /* 0x080fe20000410000 */
[----:B------:R-:W-:Y:S01]  /*5e30*/  FMNMX.FTZ R0, R155, R0, !PT ;  /* 0x000000009b007209 */ /* 0x000fe20007810000 */
[-C--:B------:R-:W-:Y:S01]  /*5e40*/  FMUL.FTZ R84, R84, R9.reuse ;  /* 0x0000000954547220 */ /* 0x080fe20000410000 */
[----:B------:R-:W3:Y:S01]  /*5e50*/  MUFU.EX2 R156, R168 ;  /* 0x000000a8009c7308 */ /* 0x000ee20000000800 */
[----:B0-----:R-:W-:Y:S01]  /*5e60*/  FADD.FTZ R5, R164, R5 ;  /* 0x00000005a4057221 */ /* 0x001fe20000010000 */
[----:B------:R-:W-:Y:S01]  /*5e70*/  FMNMX.FTZ R0, R158, R0, !PT ;  /* 0x000000009e007209 */ /* 0x000fe20007810000 */
[-C--:B------:R-:W-:Y:S01]  /*5e80*/  FMUL.FTZ R85, R85, R9.reuse ;  /* 0x0000000955557220 */ /* 0x080fe20000410000 */
[-C--:B------:R-:W-:Y:S01]  /*5e90*/  FMUL.FTZ R88, R88, R9.reuse ;  /* 0x0000000958587220 */ /* 0x080fe20000410000 */
[-C--:B------:R-:W-:Y:S01]  /*5ea0*/  FMUL.FTZ R89, R89, R9.reuse ;  /* 0x0000000959597220 */ /* 0x080fe20000410000 */
[----:B------:R-:W-:Y:S01]  /*5eb0*/  FMNMX.FTZ R0, R159, R0, !PT ;  /* 0x000000009f007209 */ /* 0x000fe20007810000 */
[-C--:B------:R-:W-:Y:S01]  /*5ec0*/  FMUL.FTZ R92, R92, R9.reuse ;  /* 0x000000095c5c7220 */ /* 0x080fe20000410000 */
[----:B------:R-:W0:Y:S01]  /*5ed0*/  MUFU.EX2 R169, R169 ;  /* 0x000000a900a97308 */ /* 0x000e220000000800 */
[----:B--2---:R-:W-:Y:S01]  /*5ee0*/  FADD.FTZ R5, R165, R5 ;  /* 0x00000005a5057221 */ /* 0x004fe20000010000 */
[----:B------:R-:W-:Y:S01]  /*5ef0*/  FMNMX.FTZ R0, R162, R0, !PT ;  /* 0x00000000a2007209 */ /* 0x000fe20007810000 */
[-C--:B------:R-:W-:Y:S01]  /*5f00*/  FMUL.FTZ R93, R93, R9.reuse ;  /* 0x000000095d5d7220 */ /* 0x080fe20000410000 */
[-C--:B------:R-:W-:Y:S01]  /*5f10*/  FMUL.FTZ R96, R96, R9.reuse ;  /* 0x0000000960607220 */ /* 0x080fe20000410000 */
[-C--:B------:R-:W-:Y:S01]  /*5f20*/  FMUL.FTZ R97, R97, R9.reuse ;  /* 0x0000000961617220 */ /* 0x080fe20000410000 */
[----:B------:R-:W-:Y:S01]  /*5f30*/  FMNMX.FTZ R0, R163, R0, !PT ;  /* 0x00000000a3007209 */ /* 0x000fe20007810000 */
[-C--:B------:R-:W-:Y:S01]  /*5f40*/  FMUL.FTZ R100, R100, R9.reuse ;  /* 0x0000000964647220 */ /* 0x080fe20000410000 */
[----:B------:R-:W2:Y:S01]  /*5f50*/  MUFU.EX2 R172, R172 ;  /* 0x000000ac00ac7308 */ /* 0x000ea20000000800 */
[----:B---3--:R-:W-:Y:S01]  /*5f60*/  FADD.FTZ R5, R156, R5 ;  /* 0x000000059c057221 */ /* 0x008fe20000010000 */
[----:B------:R-:W-:Y:S01]  /*5f70*/  FMNMX.FTZ R0, R166, R0, !PT ;  /* 0x00000000a6007209 */ /* 0x000fe20007810000 */
[-C--:B------:R-:W-:Y:S01]  /*5f80*/  FMUL.FTZ R101, R101, R9.reuse ;  /* 0x0000000965657220 */ /* 0x080fe20000410000 */
[-C--:B------:R-:W-:Y:S01]  /*5f90*/  FMUL.FTZ R104, R104, R9.reuse ;  /* 0x0000000968687220 */ /* 0x080fe20000410000 */
[-C--:B------:R-:W-:Y:S01]  /*5fa0*/  FMUL.FTZ R105, R105, R9.reuse ;  /* 0x0000000969697220 */ /* 0x080fe20000410000 */
[----:B------:R-:W-:Y:S01]  /*5fb0*/  FMNMX.FTZ R0, R167, R0, !PT ;  /* 0x00000000a7007209 */ /* 0x000fe20007810000 */
[-C--:B------:R-:W-:Y:S01]  /*5fc0*/  FMUL.FTZ R108, R108, R9.reuse ;  /* 0x000000096c6c7220 */ /* 0x080fe20000410000 */
[----:B------:R-:W3:Y:S01]  /*5fd0*/  MUFU.EX2 R173, R173 ;  /* 0x000000ad00ad7308 */ /* 0x000ee20000000800 */
[----:B0-----:R-:W-:Y:S01]  /*5fe0*/  FADD.FTZ R5, R169, R5 ;  /* 0x00000005a9057221 */ /* 0x001fe20000010000 */
[----:B------:R-:W-:Y:S01]  /*5ff0*/  FMNMX.FTZ R0, R170, R0, !PT ;  /* 0x00000000aa007209 */ /* 0x000fe20007810000 */
[-C--:B------:R-:W-:Y:S01]  /*6000*/  FMUL.FTZ R109, R109, R9.reuse ;  /* 0x000000096d6d7220 */ /* 0x080fe20000410000 */
[----:B------:R-:W-:Y:S01]  /*6010*/  F2FP.BF16.F32.PACK_AB R156, R169, R156 ;  /* 0x0000009ca99c723e */ /* 0x000fe200000010ff */
        /* <DEDUP_REMOVED lines=28> */
[C---:B--2---:R-:W-:Y:S01]  /*61e0*/  FADD.FTZ R5, R177.reuse, R5 ;  /* 0x00000005b1057221 */ /* 0x044fe20000010000 */
[----:B------:R-:W-:Y:S01]  /*61f0*/  F2FP.BF16.F32.PACK_AB R160, R177, R160 ;  /* 0x000000a0b1a0723e */ /* 0x000fe200000010ff */
[----:B------:R-:W2:Y:S01]  /*6200*/  SHFL.BFLY PT, R10, R0, 0x2, 0x1f ;  /* 0x0c401f00000a7f89 */ /* 0x000ea200000e0000 */
[-C--:B------:R-:W-:Y:S01]  /*6210*/  FMUL.FTZ R140, R140, R9.reuse ;  /* 0x000000098c8c7220 */ /* 0x080fe20000410000 */
[-C--:B------:R-:W-:Y:S01]  /*6220*/  FMUL.FTZ R141, R141, R9.reuse ;  /* 0x000000098d8d7220 */ /* 0x080fe20000410000 */
[-C--:B------:R-:W-:Y:S01]  /*6230*/  FMUL.FTZ R144, R144, R9.reuse ;  /* 0x0000000990907220 */ /* 0x080fe20000410000 */
[-C--:B------:R-:W-:Y:S01]  /*6240*/  FMUL.FTZ R145, R145, R9.reuse ;  /* 0x0000000991917220 */ /* 0x080fe20000410000 */
[-C--:B------:R-:W-:Y:S01]  /*6250*/  FMUL.FTZ R148, R148, R9.reuse ;  /* 0x0000000994947220 */ /* 0x080fe20000410000 */
[----:B---3--:R-:W-:Y:S01]  /*6260*/  FADD.FTZ R5, R180, R5 ;  /* 0x00000005b4057221 */ /* 0x008fe20000010000 */
[----:B------:R-:W-:-:S03]  /*6270*/  FMUL.FTZ R149, R149, R9 ;  /* 0x0000000995957220 */ /* 0x000fc60000410000 */
[----:B0-----:R-:W-:Y:S01]  /*6280*/  FADD.FTZ R5, R181, R5 ;  /* 0x00000005b5057221 */ /* 0x001fe20000010000 */
[----:B--2---:R-:W-:-:S05]  /*6290*/  FMNMX.FTZ R0, R0, R10, !PT ;  /* 0x0000000a00007209 */ /* 0x004fca0007810000 */
[----:B------:R-:W0:Y:S02]  /*62a0*/  SHFL.BFLY PT, R10, R0, 0x1, 0x1f ;  /* 0x0c201f00000a7f89 */ /* 0x000e2400000e0000 */
[----:B0-----:R-:W-:-:S05]  /*62b0*/  FMNMX.FTZ R0, R0, R10, !PT ;  /* 0x0000000a00007209 */ /* 0x001fca0007810000 */
[C---:B------:R-:W-:Y:S01]  /*62c0*/  FADD.FTZ R8, -R0.reuse, R8 ;  /* 0x0000000800087221 */ /* 0x040fe20000010100 */
[----:B------:R-:W-:-:S03]  /*62d0*/  FMUL.FTZ R10, R0, UR21 ;  /* 0x00000015000a7c20 */ /* 0x000fc60008410000 */
[----:B------:R-:W-:Y:S01]  /*62e0*/  FMUL.FTZ R8, R8, UR21 ;  /* 0x0000001508087c20 */ /* 0x000fe20008410000 */
[--C-:B------:R-:W-:Y:S01]  /*62f0*/  FFMA.FTZ R154, R154, UR21, -R10.reuse ;  /* 0x000000159a9a7c23 */ /* 0x100fe2000801080a */
[--C-:B------:R-:W-:Y:S01]  /*6300*/  FFMA.FTZ R155, R155, UR21, -R10.reuse ;  /* 0x000000159b9b7c23 */ /* 0x100fe2000801080a */
[--C-:B------:R-:W-:Y:S01]  /*6310*/  FFMA.FTZ R158, R158, UR21, -R10.reuse ;  /* 0x000000159e9e7c23 */ /* 0x100fe2000801080a */
[--C-:B------:R-:W-:Y:S01]  /*6320*/  FFMA.FTZ R159, R159, UR21, -R10.reuse ;  /* 0x000000159f9f7c23 */ /* 0x100fe2000801080a */
[----:B------:R0:W-:Y:S01]  /*6330*/  MUFU.EX2 R189, R154 ;  /* 0x0000009a00bd7308 */ /* 0x0001e20000000800 */
[--C-:B------:R-:W-:Y:S01]  /*6340*/  FFMA.FTZ R162, R162, UR21, -R10.reuse ;  /* 0x00000015a2a27c23 */ /* 0x100fe2000801080a */
[--C-:B------:R-:W-:Y:S01]  /*6350*/  FFMA.FTZ R163, R163, UR21, -R10.reuse ;  /* 0x00000015a3a37c23 */ /* 0x100fe2000801080a */
[--C-:B------:R-:W-:Y:S01]  /*6360*/  FFMA.FTZ R166, R166, UR21, -R10.reuse ;  /* 0x00000015a6a67c23 */ /* 0x100fe2000801080a */
[--C-:B------:R-:W-:Y:S01]  /*6370*/  FFMA.FTZ R167, R167, UR21, -R10.reuse ;  /* 0x00000015a7a77c23 */ /* 0x100fe2000801080a */
[--C-:B------:R-:W-:Y:S01]  /*6380*/  FFMA.FTZ R170, R170, UR21, -R10.reuse ;  /* 0x00000015aaaa7c23 */ /* 0x100fe2000801080a */
[--C-:B------:R-:W-:Y:S01]  /*6390*/  FFMA.FTZ R171, R171, UR21, -R10.reuse ;  /* 0x00000015abab7c23 */ /* 0x100fe2000801080a */
[--C-:B------:R-:W-:Y:S01]  /*63a0*/  FFMA.FTZ R174, R174, UR21, -R10.reuse ;  /* 0x00000015aeae7c23 */ /* 0x100fe2000801080a */
[----:B------:R-:W2:Y:S01]  /*63b0*/  MUFU.EX2 R8, R8 ;  /* 0x0000000800087308 */ /* 0x000ea20000000800 */
[--C-:B------:R-:W-:Y:S01]  /*63c0*/  FFMA.FTZ R175, R175, UR21, -R10.reuse ;  /* 0x00000015afaf7c23 */ /* 0x100fe2000801080a */
[--C-:B------:R-:W-:Y:S01]  /*63d0*/  FFMA.FTZ R178, R178, UR21, -R10.reuse ;  /* 0x00000015b2b27c23 */ /* 0x100fe2000801080a */
[--C-:B------:R-:W-:Y:S01]  /*63e0*/  FFMA.FTZ R179, R179, UR21, -R10.reuse ;  /* 0x00000015b3b37c23 */ /* 0x100fe2000801080a */
[--C-:B------:R-:W-:Y:S01]  /*63f0*/  FFMA.FTZ R182, R182, UR21, -R10.reuse ;  /* 0x00000015b6b67c23 */ /* 0x100fe2000801080a */
[----:B------:R-:W-:Y:S01]  /*6400*/  FFMA.FTZ R183, R183, UR21, -R10 ;  /* 0x00000015b7b77c23 */ /* 0x000fe2000801080a */
[----:B------:R-:W-:Y:S01]  /*6410*/  IMAD.U32 R10, RZ, RZ, UR23 ;  /* 0x00000017ff0a7e24 */ /* 0x000fe2000f8e00ff */
[----:B0-----:R-:W-:Y:S01]  /*6420*/  F2FP.BF16.F32.PACK_AB R154, R165, R164 ;  /* 0x000000a4a59a723e */ /* 0x001fe200000010ff */
[----:B------:R-:W0:Y:S02]  /*6430*/  MUFU.EX2 R155, R155 ;  /* 0x0000009b009b7308 */ /* 0x000e240000000800 */
[----:B------:R-:W-:-:S05]  /*6440*/  @!P1 VIADD R11, R10, 0x28c40 ;  /* 0x00028c400a0b9836 */ /* 0x000fca0000000000 */
[----:B------:R-:W-:Y:S01]  /*6450*/  @!P1 PRMT R11, RZ, 0x654, R11 ;  /* 0x00000654ff0b9816 */ /* 0x000fe2000000000b */
[----:B------:R3:W4:Y:S01]  /*6460*/  MUFU.EX2 R191, R158 ;  /* 0x0000009e00bf7308 */ /* 0x0007220000000800 */
[----:B--2---:R-:W-:Y:S01]  /*6470*/  FFMA.FTZ R6, R8, R6, R189 ;  /* 0x0000000608067223 */ /* 0x004fe200000100bd */
[-C--:B------:R-:W-:Y:S01]  /*6480*/  FMUL.FTZ R26, R26, R8.reuse ;  /* 0x000000081a1a7220 */ /* 0x080fe20000410000 */
[----:B------:R2:W-:Y:S01]  /*6490*/  @!P1 SYNCS.ARRIVE.TRANS64.RED.A1T0 RZ, [R11+URZ], RZ ;  /* 0x000000ff0bff99a7 */ /* 0x0005e2000810043f */
[-C--:B------:R-:W-:Y:S01]  /*64a0*/  FMUL.FTZ R27, R27, R8.reuse ;  /* 0x000000081b1b7220 */ /* 0x080fe20000410000 */
[-C--:B------:R-:W-:Y:S01]  /*64b0*/  FMUL.FTZ R30, R30, R8.reuse ;  /* 0x000000081e1e7220 */ /* 0x080fe20000410000 */
[-C--:B------:R-:W-:Y:S01]  /*64c0*/  FMUL.FTZ R31, R31, R8.reuse ;  /* 0x000000081f1f7220 */ /* 0x080fe20000410000 */
[----:B------:R-:W-:Y:S01]  /*64d0*/  FMUL.FTZ R34, R34, R8 ;  /* 0x0000000822227220 */ /* 0x000fe20000410000 */
[----:B------:R-:W5:Y:S01]  /*64e0*/  MUFU.EX2 R159, R159 ;  /* 0x0000009f009f7308 */ /* 0x000f620000000800 */
[C---:B0-----:R-:W-:Y:S01]  /*64f0*/  FADD.FTZ R6, R155.reuse, R6 ;  /* 0x000000069b067221 */ /* 0x041fe20000010000 */
[----:B------:R-:W-:Y:S01]  /*6500*/  F2FP.BF16.F32.PACK_AB R189, R155, R189 ;  /* 0x000000bd9bbd723e */ /* 0x000fe200000010ff */
[----:B--2---:R-:W-:Y:S01]  /*6510*/  IMAD.U32 R11, RZ, RZ, UR22 ;  /* 0x00000016ff0b7e24 */ /* 0x004fe2000f8e00ff */
[----:B---3--:R-:W-:Y:S01]  /*6520*/  F2FP.BF16.F32.PACK_AB R158, R173, R172 ;  /* 0x000000acad9e723e */ /* 0x008fe200000010ff */
[-C--:B------:R-:W-:Y:S01]  /*6530*/  FMUL.FTZ R35, R35, R8.reuse ;  /* 0x0000000823237220 */ /* 0x080fe20000410000 */
[-C--:B------:R-:W-:Y:S01]  /*6540*/  FMUL.FTZ R38, R38, R8.reuse ;  /* 0x0000000826267220 */ /* 0x080fe20000410000 */
[----:B------:R-:W-:Y:S01]  /*6550*/  @!P2 IMAD R11, R11, 0x40, R16 ;  /* 0x000000400b0ba824 */ /* 0x000fe200078e0210 */
[----:B------:R0:W2:Y:S01]  /*6560*/  MUFU.EX2 R153, R162 ;  /* 0x000000a200997308 */ /* 0x0000a20000000800 */
[----:B----4-:R-:W-:Y:S01]  /*6570*/  FADD.FTZ R6, R191, R6 ;  /* 0x00000006bf067221 */ /* 0x010fe20000010000 */
[-C--:B------:R-:W-:Y:S01]  /*6580*/  FMUL.FTZ R39, R39, R8.reuse ;  /* 0x0000000827277220 */ /* 0x080fe20000410000 */
[-C--:B------:R-:W-:Y:S01]  /*6590*/  FMUL.FTZ R42, R42, R8.reuse ;  /* 0x000000082a2a7220 */ /* 0x080fe20000410000 */
[----:B------:R-:W-:Y:S01]  /*65a0*/  @!P2 LEA R11, R11, UR38, 0x2 ;  /* 0x000000260b0bac11 */ /* 0x000fe2000f8e10ff */
[-C--:B------:R-:W-:Y:S01]  /*65b0*/  FMUL.FTZ R43, R43, R8.reuse ;  /* 0x000000082b2b7220 */ /* 0x080fe20000410000 */
[-C--:B------:R-:W-:Y:S01]  /*65c0*/  FMUL.FTZ R46, R46, R8.reuse ;  /* 0x000000082e2e7220 */ /* 0x080fe20000410000 */
[-C--:B------:R-:W-:Y:S01]  /*65d0*/  FMUL.FTZ R47, R47, R8.reuse ;  /* 0x000000082f2f7220 */ /* 0x080fe20000410000 */
[----:B------:R-:W3:Y:S01]  /*65e0*/  MUFU.EX2 R163, R163 ;  /* 0x000000a300a37308 */ /* 0x000ee20000000800 */
[C---:B-----5:R-:W-:Y:S01]  /*65f0*/  FADD.FTZ R6, R159.reuse, R6 ;  /* 0x000000069f067221 */ /* 0x060fe20000010000 */
[----:B------:R4:W-:Y:S01]  /*6600*/  @!P2 STS [R11+0x28800], R9 ;  /* 0x028800090b00a388 */ /* 0x0009e20000000800 */
[----:B------:R-:W-:Y:S01]  /*6610*/  F2FP.BF16.F32.PACK_AB R191, R159, R191 ;  /* 0x000000bf9fbf723e */ /* 0x000fe200000010ff */
[----:B------:R-:W-:Y:S01]  /*6620*/  FMUL.FTZ R50, R50, R8 ;  /* 0x0000000832327220 */ /* 0x000fe20000410000 */
[----:B0-----:R-:W-:Y:S01]  /*6630*/  F2FP.BF16.F32.PACK_AB R162, R181, R180 ;  /* 0x000000b4b5a2723e */ /* 0x001fe200000010ff */
[----:B------:R4:W-:Y:S01]  /*6640*/  @!P2 STS [R11+0x28820], R8 ;  /* 0x028820080b00a388 */ /* 0x0009e20000000800 */
[-C--:B------:R-:W-:Y:S01]  /*6650*/  FMUL.FTZ R51, R51, R8.reuse ;  /* 0x0000000833337220 */ /* 0x080fe20000410000 */
[----:B------:R-:W0:Y:S01]  /*6660*/  MUFU.EX2 R166, R166 ;  /* 0x000000a600a67308 */ /* 0x000e220000000800 */
[----:B--2---:R-:W-:Y:S01]  /*6670*/  FADD.FTZ R6, R153, R6 ;  /* 0x0000000699067221 */ /* 0x004fe20000010000 */
[----:B------:R-:W-:Y:S01]  /*6680*/  BAR.SYNC.DEFER_BLOCKING 0xf, 0x100 ;  /* 0x03c4000000007b1d */ /* 0x000fe20000010000 */
[-C--:B------:R-:W-:Y:S01]  /*6690*/  FMUL.FTZ R54, R54, R8.reuse ;  /* 0x0000000836367220 */ /* 0x080fe20000410000 */
[-C--:B------:R-:W-:Y:S01]  /*66a0*/  FMUL.FTZ R55, R55, R8.reuse ;  /* 0x0000000837377220 */ /* 0x080fe20000410000 */
[-C--:B------:R-:W-:Y:S01]  /*66b0*/  FMUL.FTZ R58, R58, R8.reuse ;  /* 0x000000083a3a7220 */ /* 0x080fe20000410000 */
[-C--:B------:R-:W-:Y:S01]  /*66c0*/  FMUL.FTZ R59, R59, R8.reuse ;  /* 0x000000083b3b7220 */ /* 0x080fe20000410000 */
[-C--:B------:R-:W-:Y:S01]  /*66d0*/  FMUL.FTZ R62, R62, R8.reuse ;  /* 0x000000083e3e7220 */ /* 0x080fe20000410000 */
[----:B------:R-:W2:Y:S01]  /*66e0*/  MUFU.EX2 R167, R167 ;  /* 0x000000a700a77308 */ /* 0x000ea20000000800 */
[C---:B---3--:R-:W-:Y:S01]  /*66f0*/  FADD.FTZ R6, R163.reuse, R6 ;  /* 0x00000006a3067221 */ /* 0x048fe20000010000 */
[----:B------:R-:W-:Y:S01]  /*6700*/  F2FP.BF16.F32.PACK_AB R153, R163, R153 ;  /* 0x00000099a399723e */ /* 0x000fe200000010ff */
[-C--:B------:R-:W-:Y:S01]  /*6710*/  FMUL.FTZ R63, R63, R8.reuse ;  /* 0x000000083f3f7220 */ /* 0x080fe20000410000 */
[-C--:B------:R-:W-:Y:S01]  /*6720*/  FMUL.FTZ R66, R66, R8.reuse ;  /* 0x0000000842427220 */ /* 0x080fe20000410000 */
[-C--:B------:R-:W-:Y:S01]  /*6730*/  FMUL.FTZ R67, R67, R8.reuse ;  /* 0x0000000843437220 */ /* 0x080fe20000410000 */
[-C--:B------:R-:W-:Y:S01]  /*6740*/  FMUL.FTZ R70, R70, R8.reuse ;  /* 0x0000000846467220 */ /* 0x080fe20000410000 */
[-C--:B------:R-:W-:Y:S01]  /*6750*/  FMUL.FTZ R71, R71, R8.reuse ;  /* 0x0000000847477220 */ /* 0x080fe20000410000 */
[----:B------:R-:W3:Y:S01]  /*6760*/  MUFU.EX2 R157, R170 ;  /* 0x000000aa009d7308 */ /* 0x000ee20000000800 */
[----:B0-----:R-:W-:Y:S01]  /*6770*/  FADD.FTZ R6, R166, R6 ;  /* 0x00000006a6067221 */ /* 0x001fe20000010000 */
[-C--:B------:R-:W-:Y:S01]  /*6780*/  FMUL.FTZ R74, R74, R8.reuse ;  /* 0x000000084a4a7220 */ /* 0x080fe20000410000 */
[-C--:B------:R-:W-:Y:S01]  /*6790*/  FMUL.FTZ R75, R75, R8.reuse ;  /* 0x000000084b4b7220 */ /* 0x080fe20000410000 */
[-C--:B------:R-:W-:Y:S01]  /*67a0*/  FMUL.FTZ R78, R78, R8.reuse ;  /* 0x000000084e4e7220 */ /* 0x080fe20000410000 */
[-C--:B------:R-:W-:Y:S01]  /*67b0*/  FMUL.FTZ R79, R79, R8.reuse ;  /* 0x000000084f4f7220 */ /* 0x080fe20000410000 */
[-C--:B------:R-:W-:Y:S01]  /*67c0*/  FMUL.FTZ R82, R82, R8.reuse ;  /* 0x0000000852527220 */ /* 0x080fe20000410000 */
[----:B------:R-:W-:Y:S01]  /*67d0*/  FMUL.FTZ R83, R83, R8 ;  /* 0x0000000853537220 */ /* 0x000fe20000410000 */
[----:B------:R-:W0:Y:S01]  /*67e0*/  MUFU.EX2 R171, R171 ;  /* 0x000000ab00ab7308 */ /* 0x000e220000000800 */
[C---:B--2---:R-:W-:Y:S01]  /*67f0*/  FADD.FTZ R6, R167.reuse, R6 ;  /* 0x00000006a7067221 */ /* 0x044fe20000010000 */
[----:B------:R-:W-:Y:S01]  /*6800*/  F2FP.BF16.F32.PACK_AB R155, R167, R166 ;  /* 0x000000a6a79b723e */ /* 0x000fe200000010ff */
[----:B------:R4:W-:Y:S01]  /*6810*/  STSM.16.M88.4 [R18+0x26800], R188 ;  /* 0x026800bc12007844 */ /* 0x0009e20000000200 */
[-C--:B------:R-:W-:Y:S01]  /*6820*/  FMUL.FTZ R86, R86, R8.reuse ;  /* 0x0000000856567220 */ /* 0x080fe20000410000 */
[-C--:B------:R-:W-:Y:S01]  /*6830*/  FMUL.FTZ R87, R87, R8.reuse ;  /* 0x0000000857577220 */ /* 0x080fe20000410000 */
[-C--:B------:R-:W-:Y:S01]  /*6840*/  FMUL.FTZ R90, R90, R8.reuse ;  /* 0x000000085a5a7220 */ /* 0x080fe20000410000 */
[----:B------:R4:W-:Y:S01]  /*6850*/  STSM.16.M88.4 [R23], R152 ;  /* 0x0000009817007844 */ /* 0x0009e20000000200 */
        /* <DEDUP_REMOVED lines=23> */
[----:B------:R-:W-:Y:S01]  /*69d0*/  FMUL.FTZ R123, R123, R8 ;  /* 0x000000087b7b7220 */ /* 0x000fe20000410000 */
[----:B------:R-:W2:Y:S01]  /*69e0*/  MUFU.EX2 R179, R179 ;  /* 0x000000b300b37308 */ /* 0x000ea20000000800 */
[C---:B---3--:R-:W-:Y:S01]  /*69f0*/  FADD.FTZ R6, R175.reuse, R6 ;  /* 0x00000006af067221 */ /* 0x048fe20000010000 */
[----:B------:R-:W-:Y:S01]  /*6a00*/  F2FP.BF16.F32.PACK_AB R159, R175, R174 ;  /* 0x000000aeaf9f723e */ /* 0x000fe200000010ff */
[-C--:B------:R-:W-:Y:S01]  /*6a10*/  FMUL.FTZ R126, R126, R8.reuse ;  /* 0x000000087e7e7220 */ /* 0x080fe20000410000 */
[-C--:B------:R-:W-:Y:S01]  /*6a20*/  FMUL.FTZ R127, R127, R8.reuse ;  /* 0x000000087f7f7220 */ /* 0x080fe20000410000 */
[-C--:B------:R-:W-:Y:S01]  /*6a30*/  FMUL.FTZ R130, R130, R8.reuse ;  /* 0x0000000882827220 */ /* 0x080fe20000410000 */
[-C--:B------:R-:W-:Y:S01]  /*6a40*/  FMUL.FTZ R131, R131, R8.reuse ;  /* 0x0000000883837220 */ /* 0x080fe20000410000 */
[----:B------:R4:W-:Y:S01]  /*6a50*/  STSM.16.M88.4 [R19], R156 ;  /* 0x0000009c13007844 */ /* 0x0009e20000000200 */
[----:B------:R-:W3:Y:S01]  /*6a60*/  MUFU.EX2 R182, R182 ;  /* 0x000000b600b67308 */ /* 0x000ee20000000800 */
[----:B0-----:R-:W-:Y:S01]  /*6a70*/  FADD.FTZ R6, R161, R6 ;  /* 0x00000006a1067221 */ /* 0x001fe20000010000 */
[-C--:B------:R-:W-:Y:S01]  /*6a80*/  FMUL.FTZ R134, R134, R8.reuse ;  /* 0x0000000886867220 */ /* 0x080fe20000410000 */
[-C--:B------:R-:W-:Y:S01]  /*6a90*/  FMUL.FTZ R135, R135, R8.reuse ;  /* 0x0000000887877220 */ /* 0x080fe20000410000 */
[-C--:B------:R-:W-:Y:S01]  /*6aa0*/  FMUL.FTZ R138, R138, R8.reuse ;  /* 0x000000088a8a7220 */ /* 0x080fe20000410000 */
[-C--:B------:R-:W-:Y:S01]  /*6ab0*/  FMUL.FTZ R139, R139, R8.reuse ;  /* 0x000000088b8b7220 */ /* 0x080fe20000410000 */
[-C--:B------:R-:W-:Y:S01]  /*6ac0*/  FMUL.FTZ R142, R142, R8.reuse ;  /* 0x000000088e8e7220 */ /* 0x080fe20000410000 */
[-C--:B------:R-:W-:Y:S01]  /*6ad0*/  FMUL.FTZ R143, R143, R8.reuse ;  /* 0x000000088f8f7220 */ /* 0x080fe20000410000 */
[----:B------:R-:W0:Y:S01]  /*6ae0*/  MUFU.EX2 R163, R183 ;  /* 0x000000b700a37308 */ /* 0x000e220000000800 */
[C---:B--2---:R-:W-:Y:S01]  /*6af0*/  FADD.FTZ R6, R179.reuse, R6 ;  /* 0x00000006b3067221 */ /* 0x044fe20000010000 */
[----:B------:R-:W-:Y:S01]  /*6b00*/  F2FP.BF16.F32.PACK_AB R161, R179, R161 ;  /* 0x000000a1b3a1723e */ /* 0x000fe200000010ff */
[-C--:B------:R-:W-:Y:S01]  /*6b10*/  FMUL.FTZ R146, R146, R8.reuse ;  /* 0x0000000892927220 */ /* 0x080fe20000410000 */
[-C--:B------:R-:W-:Y:S01]  /*6b20*/  FMUL.FTZ R147, R147, R8.reuse ;  /* 0x0000000893937220 */ /* 0x080fe20000410000 */
[-C--:B------:R-:W-:Y:S01]  /*6b30*/  FMUL.FTZ R150, R150, R8.reuse ;  /* 0x0000000896967220 */ /* 0x080fe20000410000 */
[----:B------:R-:W-:Y:S01]  /*6b40*/  FMUL.FTZ R151, R151, R8 ;  /* 0x0000000897977220 */ /* 0x000fe20000410000 */
[----:B---3--:R-:W-:-:S04]  /*6b50*/  FADD.FTZ R6, R182, R6 ;  /* 0x00000006b6067221 */ /* 0x008fc80000010000 */
[C---:B0-----:R-:W-:Y:S01]  /*6b60*/  FADD.FTZ R6, R163.reuse, R6 ;  /* 0x00000006a3067221 */ /* 0x041fe20000010000 */
[----:B------:R-:W-:-:S05]  /*6b70*/  F2FP.BF16.F32.PACK_AB R163, R163, R182 ;  /* 0x000000b6a3a3723e */ /* 0x000fca00000010ff */
[----:B------:R4:W-:Y:S01]  /*6b80*/  STSM.16.M88.4 [R22], R160 ;  /* 0x000000a016007844 */ /* 0x0009e20000000200 */
[----:B------:R-:W-:Y:S05]  /*6b90*/  @!P0 BRA `(.L_x_3405) ;  /* 0x0000000000048947 */ /* 0x000fea0003800000 */
[----:B------:R-:W-:Y:S01]  /*6ba0*/  BPT.TRAP 0x1 ;  /* 0x000000040000795c */ /* 0x000fe20000300000 */
.L_x_3405:
[----:B------:R0:W2:Y:S01]  /*6bb0*/  SYNCS.PHASECHK.TRANS64.TRYWAIT P2, [UR23+0x28c50], R7 ;  /* 0x028c5007ff0075a7 */ /* 0x0000a20008040157 */
[----:B------:R-:W-:Y:S05]  /*6bc0*/  @!P0 BRA `(.L_x_3406) ;  /* 0x0000000000048947 */ /* 0x000fea0003800000 */
[----:B------:R-:W-:Y:S01]  /*6bd0*/  BPT.TRAP 0x1 ;  /* 0x000000040000795c */ /* 0x000fe20000300000 */
.L_x_3406:
[----:B--2---:R-:W-:Y:S05]  /*6be0*/  @P2 BRA `(.L_x_3407) ;  /* 0x0000000000082947 */ /* 0x004fea0003800000 */
[----:B------:R-:W2:Y:S02]  /*6bf0*/  SYNCS.PHASECHK.TRANS64.TRYWAIT P2, [UR23+0x28c50], R7 ;  /* 0x028c5007ff0075a7 */ /* 0x000ea40008040157 */
[----:B--2---:R-:W-:Y:S05]  /*6c00*/  @!P2 BRA `(.L_x_3408) ;  /* 0x000000c800c8a947 */ /* 0x004fea0003800000 */
.L_x_3407:
[----:B------:R-:W-:Y:S01]  /*6c10*/  ULEA UR10, UR37, UR54, 0xc ;  /* 0x00000036250a7291 */ /* 0x000fe2000f8e603f */
[----:B------:R-:W-:Y:S01]  /*6c20*/  WARPGROUP.ARRIVE ;  /* 0x00000000000079c5 */ /* 0x000fe20000000000 */
[----:B------:R-:W-:Y:S01]  /*6c30*/  UMOV UR7, 0x40000040 ;  /* 0x4000004000077882 */ /* 0x000fe20000000000 */
[----:B------:R-:W-:Y:S01]  /*6c40*/  PLOP3.LUT P2, PT, PT, PT, UP0, 0x80, 0x0 ;  /* 0x000000000000781c */ /* 0x000fe20003f4f008 */
[----:B--2---:R-:W-:Y:S01]  /*6c50*/  @!P1 VIADD R10, R10, 0x28c60 ;  /* 0x00028c600a0a9836 */ /* 0x004fe20000000000 */
[----:B------:R-:W-:Y:S01]  /*6c60*/  UMOV UR22, UR37 ;  /* 0x0000002500167c82 */ /* 0x000fe20008000000 */
[----:B----4-:R-:W-:Y:S01]  /*6c70*/  IMAD.MOV.U32 R8, RZ, RZ, R0 ;  /* 0x000000ffff087224 */ /* 0x010fe200078e0000 */
[----:B------:R-:W-:Y:S01]  /*6c80*/  UMOV UR6, UR10 ;  /* 0x0000000a00067c82 */ /* 0x000fe20008000000 */
[----:B------:R-:W-:Y:S01]  /*6c90*/  IMAD.MOV.U32 R9, RZ, RZ, R4 ;  /* 0x000000ffff097224 */ /* 0x000fe200078e0004 */
[----:B------:R-:W-:Y:S01]  /*6ca0*/  HGMMA.64x256x16.F32.BF16 R24, R188, gdesc[UR4].tnspB, R24, gsb0 ;  /* 0x43e00004bc187df0 */ /* 0x000fe20008001818 */
[----:B------:R-:W-:Y:S01]  /*6cb0*/  UIADD3 UR6, UR10, 0x80, URZ ;  /* 0x000000800a067890 */ /* 0x000fe2000fffe03f */
[----:B------:R-:W-:Y:S01]  /*6cc0*/  @!P1 PRMT R10, RZ, 0x654, R10 ;  /* 0x00000654ff0a9816 */ /* 0x000fe2000000000a */
[----:B------:R-:W-:Y:S01]  /*6cd0*/  UMOV UR7, 0x40000040 ;  /* 0x4000004000077882 */ /* 0x000fe20000000000 */
[----:B------:R-:W-:-:S02]  /*6ce0*/  WARPGROUP.DEPBAR.LE gsb0, 0x0 ;  /* 0x00008000000079c5 */ /* 0x000fc40000010000 */
[----:B------:R-:W-:-:S15]  /*6cf0*/  WARPGROUP.ARRIVE ;  /* 0x00000000000079c5 */ /* 0x000fde0000000000 */
[----:B------:R-:W-:-:S07]  /*6d00*/  NOP ;  /* 0x0000000000007918 */ /* 0x000fce0000000000 */
        /* <DEDUP_REMOVED lines=19> */
[----:B--2---:R-:W2:Y:S02]  /*6e40*/  FENCE.VIEW.ASYNC.S ;  /* 0x00000000000073c6 */ /* 0x004ea40000000000 */
[----:B--2---:R-:W-:Y:S01]  /*6e50*/  NOP ;  /* 0x0000000000007918 */ /* 0x004fe20000000000 */
[----:B------:R-:W-:Y:S06]  /*6e60*/  BAR.ARV 0xe, 0x100 ;  /* 0x0384000000007b1d */ /* 0x000fec0000002000 */
[----:B------:R2:W-:Y:S01]  /*6e70*/  @!P1 SYNCS.ARRIVE.TRANS64.RED.A1T0 RZ, [R10+URZ], RZ ;  /* 0x000000ff0aff99a7 */ /* 0x0005e2000810043f */
[----:B------:R-:W-:Y:S05]  /*6e80*/  @P2 BRA `(.L_x_3409) ;  /* 0xffffffe400d02947 */ /* 0x000fea000383ffff */
.L_x_3400:
[----:B------:R-:W3:Y:S01]  /*6e90*/  SHFL.BFLY PT, R8, R5, 0x2, 0x1f ;  /* 0x0c401f0005087f89 */ /* 0x000ee200000e0000 */
[----:B------:R-:W-:Y:S08]  /*6ea0*/  BAR.ARV 0x8, 0x100 ;  /* 0x0204000000007b1d */ /* 0x000ff00000002000 */
[----:B------:R-:W-:Y:S01]  /*6eb0*/  BAR.SYNC.DEFER_BLOCKING 0xf, 0x100 ;  /* 0x03c4000000007b1d */ /* 0x000fe20000010000 */
[----:B------:R-:W-:Y:S01]  /*6ec0*/  ISETP.NE.AND P2, PT, R17, RZ, PT ;  /* 0x000000ff1100720c */ /* 0x000fe20003f45270 */
[----:B------:R-:W-:Y:S01]  /*6ed0*/  IMAD.MOV.U32 R13, RZ, RZ, -0x800000 ;  /* 0xff800000ff0d7424 */ /* 0x000fe200078e00ff */
[----:B------:R-:W-:Y:S01]  /*6ee0*/  UIADD3 UR48, UR48, 0x1, URZ ;  /* 0x0000000130307890 */ /* 0x000fe2000fffe03f */
[----:B------:R-:W-:-:S02]  /*6ef0*/  IMAD.MOV.U32 R12, RZ, RZ, -0x800000 ;  /* 0xff800000ff0c7424 */ /* 0x000fc400078e00ff */
[----:B01----:R-:W0:Y:S01]  /*6f00*/  SHFL.BFLY PT, R7, R6, 0x2, 0x1f ;  /* 0x0c401f0006077f89 */ /* 0x003e2200000e0000 */
[----:B---3--:R-:W-:Y:S01]  /*6f10*/  FADD.FTZ R8, R8, R5 ;  /* 0x0000000508087221 */ /* 0x008fe20000010000 */
[----:B------:R-:W-:-:S04]  /*6f20*/  IMAD.MOV.U32 R5, RZ, RZ, RZ ;  /* 0x000000ffff057224 */ /* 0x000fc800078e00ff */
[----:B------:R-:W1:Y:S01]  /*6f30*/  SHFL.BFLY PT, R3, R8, 0x1, 0x1f ;  /* 0x0c201f0008037f89 */ /* 0x000e6200000e0000 */
[----:B0-----:R-:W-:Y:S01]  /*6f40*/  FADD.FTZ R7, R7, R6 ;  /* 0x0000000607077221 */ /* 0x001fe20000010000 */
[----:B------:R-:W-:-:S04]  /*6f50*/  IMAD.U32 R6, RZ, RZ, UR21 ;  /* 0x00000015ff067e24 */ /* 0x000fc8000f8e00ff */
[----:B--2---:R-:W0:Y:S01]  /*6f60*/  SHFL.BFLY PT, R10, R7, 0x1, 0x1f ;  /* 0x0c201f00070a7f89 */ /* 0x004e2200000e0000 */
[----:B-1----:R-:W-:-:S05]  /*6f70*/  FADD.FTZ R9, R8, R3 ;  /* 0x0000000308097221 */ /* 0x002fca0000010000 */
[----:B------:R-:W-:-:S13]  /*6f80*/  FSETP.NE.FTZ.AND P0, PT, R9, RZ, PT ;  /* 0x000000ff0900720b */ /* 0x000fda0003f15000 */
[----:B------:R-:W1:Y:S01]  /*6f90*/  @P0 MUFU.LG2 R3, R9 ;  /* 0x0000000900030308 */ /* 0x000e620000000c00 */
[----:B0-----:R-:W-:Y:S01]  /*6fa0*/  FADD.FTZ R10, R7, R10 ;  /* 0x0000000a070a7221 */ /* 0x001fe20000010000 */
[----:B------:R-:W-:-:S04]  /*6fb0*/  @P0 FMUL.FTZ R7, R6, 0.69314718246459960938 ;  /* 0x3f31721806070820 */ /* 0x000fc80000410000 */
[----:B------:R-:W-:Y:S02]  /*6fc0*/  FSETP.NE.FTZ.AND P1, PT, R10, RZ, PT ;  /* 0x000000ff0a00720b */ /* 0x000fe40003f35000 */
[----:B------:R-:W0:Y:S01]  /*6fd0*/  @P0 MUFU.RCP R5, R9 ;  /* 0x0000000900050308 */ /* 0x000e220000001000 */
[----:B-1----:R-:W-:Y:S01]  /*6fe0*/  @P0 FMUL.FTZ R6, R3, 0.69314718246459960938 ;  /* 0x3f31721803060820 */ /* 0x002fe20000410000 */
[----:B------:R-:W-:-:S03]  /*6ff0*/  IMAD.MOV.U32 R3, RZ, RZ, RZ ;  /* 0x000000ffff037224 */ /* 0x000fc600078e00ff */
[----:B------:R-:W-:Y:S01]  /*7000*/  @P0 FFMA.FTZ R13, R7, R4, R6 ;  /* 0x00000004070d0223 */ /* 0x000fe20000010006 */
[----:B------:R-:W-:-:S05]  /*7010*/  IMAD.U32 R7, RZ, RZ, UR37 ;  /* 0x00000025ff077e24 */ /* 0x000fca000f8e00ff */
[----:B------:R-:W-:Y:S01]  /*7020*/  @P1 MUFU.LG2 R6, R10 ;  /* 0x0000000a00061308 */ /* 0x000fe20000000c00 */
[----:B------:R-:W-:Y:S01]  /*7030*/  UIADD3 UR37, UR37, 0x1, URZ ;  /* 0x0000000125257890 */ /* 0x000fe2000fffe03f */
[-C--:B0-----:R-:W-:Y:S01]  /*7040*/  FMUL.FTZ R24, R24, R5.reuse ;  /* 0x0000000518187220 */ /* 0x081fe20000410000 */
[----:B------:R-:W-:Y:S02]  /*7050*/  @!P2 IMAD R4, R7, 0x40, R16 ;  /* 0x000000400704a824 */ /* 0x000fe400078e0210 */
[-C--:B------:R-:W-:Y:S01]  /*7060*/  FMUL.FTZ R25, R25, R5.reuse ;  /* 0x0000000519197220 */ /* 0x080fe20000410000 */
[----:B------:R-:W-:Y:S01]  /*7070*/  UISETP.NE.AND UP0, UPT, UR37, 0x2, UPT ;  /* 0x000000022500788c */ /* 0x000fe2000bf05270 */
[-C--:B------:R-:W-:Y:S01]  /*7080*/  FMUL.FTZ R28, R28, R5.reuse ;  /* 0x000000051c1c7220 */ /* 0x080fe20000410000 */
[-C--:B------:R-:W-:Y:S01]  /*7090*/  FMUL.FTZ R29, R29, R5.reuse ;  /* 0x000000051d1d7220 */ /* 0x080fe20000410000 */
[----:B------:R-:W0:Y:S01]  /*70a0*/  @P1 MUFU.RCP R3, R10 ;  /* 0x0000000a00031308 */ /* 0x000e220000001000 */
[----:B------:R-:W-:Y:S01]  /*70b0*/  @!P2 LEA R4, R4, UR38, 0x2 ;  /* 0x000000260404ac11 */ /* 0x000fe2000f8e10ff */
[-C--:B------:R-:W-:Y:S01]  /*70c0*/  FMUL.FTZ R32, R32, R5.reuse ;  /* 0x0000000520207220 */ /* 0x080fe20000410000 */
[-C--:B------:R-:W-:Y:S01]  /*70d0*/  FMUL.FTZ R33, R33, R5.reuse ;  /* 0x0000000521217220 */ /* 0x080fe20000410000 */
[-C--:B------:R-:W-:Y:S01]  /*70e0*/  FMUL.FTZ R36, R36, R5.reuse ;  /* 0x0000000524247220 */ /* 0x080fe20000410000 */
[-C--:B------:R-:W-:Y:S01]  /*70f0*/  FMUL.FTZ R37, R37, R5.reuse ;  /* 0x0000000525257220 */ /* 0x080fe20000410000 */
[----:B------:R-:W-:Y:S01]  /*7100*/  @!P2 STS [R4+0x28800], R5 ;  /* 0x028800050400a388 */ /* 0x000fe20000000800 */
        /* <DEDUP_REMOVED lines=20> */
[----:B0-----:R-:W-:-:S02]  /*7250*/  IMAD.U32 R4, RZ, RZ, UR21 ;  /* 0x00000015ff047e24 */ /* 0x001fc4000f8e00ff */
        /* <DEDUP_REMOVED lines=38> */
[----:B------:R-:W-:Y:S01]  /*74c0*/  @P1 FMUL.FTZ R5, R6, 0.69314718246459960938 ;  /* 0x3f31721806051820 */ /* 0x000fe20000410000 */
[----:B------:R-:W-:Y:S01]  /*74d0*/  USEL UR4, URZ, 0x1, UP0 ;  /* 0x000000013f047887 */ /* 0x000fe20008000000 */
        /* <DEDUP_REMOVED lines=66> */
[----:B------:R-:W-:-:S02]  /*7900*/  USEL UR37, UR37, URZ, UP0 ;  /* 0x0000003f25257287 */ /* 0x000fc40008000000 */
[----:B------:R-:W-:Y:S01]  /*7910*/  ULOP3.LUT UR47, UR47, UR4, URZ, 0x3c, !UPT ;  /* 0x000000042f2f7292 */ /* 0x000fe2000f8e3c3f */
[----:B------:R-:W-:Y:S11]  /*7920*/  BAR.ARV 0xe, 0x100 ;  /* 0x0384000000007b1d */ /* 0x000ff60000002000 */
.L_x_3380:
[----:B------:R-:W0:Y:S08]  /*7930*/  S2UR UR4, SR_CgaCtaId ;  /* 0x00000000000479c3 */ /* 0x000e300000008800 */
[----:B------:R-:W-:Y:S06]  /*7940*/  BAR.SYNC.DEFER_BLOCKING 0x5, 0x180 ;  /* 0x0146000000007b1d */ /* 0x000fec0000010000 */
[----:B------:R-:W-:Y:S01]  /*7950*/  UMOV UR38, 0x400 ;  /* 0x0000040000267882 */ /* 0x000fe20000000000 */
[----:B------:R-:W-:Y:S01]  /*7960*/  BSSY B0, `(.L_x_3410) ;  /* 0x000049c000007945 */ /* 0x000fe20003800000 */
[----:B0-----:R-:W-:-:S09]  /*7970*/  ULEA UR38, UR4, UR38, 0x18 ;  /* 0x0000002604267291 */ /* 0x001fd2000f8ec03f */
[----:B------:R-:W0:Y:S02]  /*7980*/  LDS.128 R4, [UR38+0x28cd0] ;  /* 0x028cd026ff047984 */ /* 0x000e240008000c00 */
[----:B0-----:R-:W-:Y:S02]  /*7990*/  R2UR UR5, R5 ;  /* 0x00000000050572ca */ /* 0x001fe400000e0000 */
[----:B------:R-:W-:Y:S02]  /*79a0*/  R2UR UR6, R6 ;  /* 0x00000000060672ca */ /* 0x000fe400000e0000 */
[----:B------:R-:W-:Y:S01]  /*79b0*/  R2UR UR7, R7 ;  /* 0x00000000070772ca */ /* 0x000fe200000e0000 */
[----:B------:R-:W-:Y:S06]  /*79c0*/  BAR.ARV 0x4, 0x180 ;  /* 0x0106000000007b1d */ /* 0x000fec0000002000 */
[----:B------:R-:W-:Y:S08]  /*79d0*/  @P0 BRA `(.L_x_3411) ;  /* 0x0000003800540947 */ /* 0x000ff00003800000 */
[----:B------:R-:W2:Y:S01]  /*79e0*/  LDL R0, [R1+0x60] ;  /* 0x0000600001007983 */ /* 0x000ea20000100800 */
[----:B------:R-:W0:Y:S01]  /*79f0*/  S2UR UR4, SR_SWINHI ;  /* 0x00000000000479c3 */ /* 0x000e220000002f00 */
[----:B------:R-:W-:Y:S01]  /*7a00*/  F2FP.BF16.F32.PACK_AB R6, R29, R28 ;  /* 0x0000001c1d06723e */ /* 0x000fe200000010ff */
[----:B------:R-:W-:Y:S01]  /*7a10*/  USHF.L.U64.HI UR12, UR39, 0x2, UR42 ;  /* 0x00000002270c7899 */ /* 0x000fe2000801022a */
[----:B------:R-:W-:Y:S01]  /*7a20*/  F2FP.BF16.F32.PACK_AB R7, R31, R30 ;  /* 0x0000001e1f07723e */ /* 0x000fe200000010ff */
[----:B------:R-:W-:Y:S01]  /*7a30*/  ULDC.64 UR10, c[0x0][0xc00] ;  /* 0x00030000000a7ab9 */ /* 0x000fe20000000a00 */
[----:B------:R-:W-:Y:S02]  /*7a40*/  F2FP.BF16.F32.PACK_AB R9, R35, R34 ;  /* 0x000000222309723e */ /* 0x000fe400000010ff */
[----:B------:R-:W-:Y:S02]  /*7a50*/  F2FP.BF16.F32.PACK_AB R10, R37, R36 ;  /* 0x00000024250a723e */ /* 0x000fe400000010ff */
[----:B------:R-:W-:Y:S01]  /*7a60*/  F2FP.BF16.F32.PACK_AB R11, R39, R38 ;  /* 0x00000026270b723e */ /* 0x000fe200000010ff */
[----:B------:R-:W-:Y:S01]  /*7a70*/  UMOV UR8, UR38 ;  /* 0x0000002600087c82 */ /* 0x000fe20008000000 */
[----:B0-----:R-:W-:Y:S01]  /*7a80*/  UMOV UR9, UR4 ;  /* 0x0000000400097c82 */ /* 0x001fe20008000000 */
[----:B------:R-:W-:Y:S01]  /*7a90*/  USHF.L.U32 UR4, UR39, 0x2, URZ ;  /* 0x0000000227047899 */ /* 0x000fe2000800063f */
[----:B------:R-:W-:-:S02]  /*7aa0*/  IMAD.U32 R14, RZ, RZ, UR8 ;  /* 0x00000008ff0e7e24 */ /* 0x000fc4000f8e00ff */
[----:B------:R-:W-:Y:S01]  /*7ab0*/  IMAD.U32 R15, RZ, RZ, UR9 ;  /* 0x00000009ff0f7e24 */ /* 0x000fe2000f8e00ff */
[----:B------:R-:W-:Y:S02]  /*7ac0*/  ULDC.64 UR8, c[0x0][0xc08] ;  /* 0x0003020000087ab9 */ /* 0x000fe40000000a00 */
[----:B------:R-:W-:-:S04]  /*7ad0*/  UISETP.NE.U32.AND UP0, UPT, UR8, URZ, UPT ;  /* 0x0000003f0800728c */ /* 0x000fc8000bf05070 */
[----:B------:R-:W-:Y:S01]  /*7ae0*/  UISETP.NE.AND.EX UP0, UPT, UR9, URZ, UPT, UP0 ;  /* 0x0000003f0900728c */ /* 0x000fe2000bf05300 */
[----:B------:R-:W-:Y:S05]  /*7af0*/  BAR.SYNC.DEFER_BLOCKING 0x1, 0x100 ;  /* 0x0044000000007b1d */ /* 0x000fea0000010000 */
[----:B------:R-:W-:-:S05]  /*7b00*/  PLOP3.LUT P1, PT, PT, PT, UP0, 0x80, 0x0 ;  /* 0x000000000000781c */ /* 0x000fca0003f2f008 */
[----:B------:R-:W-:-:S04]  /*7b10*/  @UP0 UIADD3 UR8, UP1, UR4, UR8, URZ ;  /* 0x0000000804080290 */ /* 0x000fc8000ff3e03f */
[----:B------:R-:W-:Y:S02]  /*7b20*/  @UP0 UIADD3.X UR9, UR12, UR9, URZ, UP1, !UPT ;  /* 0x000000090c090290 */ /* 0x000fe40008ffe43f */
[----:B------:R-:W-:Y:S01]  /*7b30*/  UIADD3 UR4, UP0, UR4, UR10, URZ ;  /* 0x0000000a04047290 */ /* 0x000fe2000ff1e03f */
[----:B--2---:R-:W-:-:S03]  /*7b40*/  IMAD.WIDE R20, R0, 0x2, R14 ;  /* 0x0000000200147825 */ /* 0x004fc600078e020e */
[C---:B------:R-:W-:Y:S02]  /*7b50*/  LOP3.LUT R5, R20.reuse, 0x380, RZ, 0xc0, !PT ;  /* 0x0000038014057812 */ /* 0x040fe400078ec0ff */
[----:B------:R-:W-:Y:S02]  /*7b60*/  IADD3 R8, P0, R20, 0x20, RZ ;  /* 0x0000002014087810 */ /* 0x000fe40007f1e0ff */
[----:B------:R-:W-:Y:S02]  /*7b70*/  SHF.R.U64 R5, R5, 0x3, RZ ;  /* 0x0000000305057819 */ /* 0x000fe400000012ff */
[----:B------:R-:W-:Y:S02]  /*7b80*/  LOP3.LUT R3, R8, 0x380, RZ, 0xc0, !PT ;  /* 0x0000038008037812 */ /* 0x000fe400078ec0ff */
[----:B------:R-:W-:Y:S01]  /*7b90*/  LOP3.LUT R4, R5, R20, RZ, 0x3c, !PT ;  /* 0x0000001405047212 */ /* 0x000fe200078e3cff */
[----:B------:R-:W-:Y:S01]  /*7ba0*/  IMAD.MOV.U32 R5, RZ, RZ, R21 ;  /* 0x000000ffff057224 */ /* 0x000fe200078e0015 */
[----:B------:R-:W-:-:S04]  /*7bb0*/  SHF.R.U64 R3, R3, 0x3, RZ ;  /* 0x0000000303037819 */ /* 0x000fc800000012ff */
[----:B------:R-:W-:Y:S02]  /*7bc0*/  MOV R0, R4 ;  /* 0x0000000400007202 */ /* 0x000fe40000000f00 */
[----:B------:R-:W-:Y:S02]  /*7bd0*/  F2FP.BF16.F32.PACK_AB R4, R25, R24 ;  /* 0x000000181904723e */ /* 0x000fe400000010ff */
[----:B------:R-:W-:-:S05]  /*7be0*/  F2FP.BF16.F32.PACK_AB R5, R27, R26 ;  /* 0x0000001a1b05723e */ /* 0x000fca00000010ff */
[----:B------:R0:W-:Y:S02]  /*7bf0*/  STSM.16.M88.4 [R0], R4 ;  /* 0x0000000400007844 */ /* 0x0001e40000000200 */
[----:B0-----:R-:W-:Y:S01]  /*7c00*/  IMAD.X R5, RZ, RZ, R21, P0 ;  /* 0x000000ffff057224 */ /* 0x001fe200000e0615 */
[----:B------:R-:W-:Y:S02]  /*7c10*/  LOP3.LUT R4, R3, R8, RZ, 0x3c, !PT ;  /* 0x0000000803047212 */ /* 0x000fe400078e3cff */
[----:B------:R-:W-:Y:S02]  /*7c20*/  F2FP.BF16.F32.PACK_AB R8, R33, R32 ;  /* 0x000000202108723e */ /* 0x000fe400000010ff */
[----:B------:R-:W-:Y:S02]  /*7c30*/  MOV R3, R4 ;  /* 0x0000000400037202 */ /* 0x000fe40000000f00 */
[----:B------:R-:W-:Y:S02]  /*7c40*/  IADD3 R5, P0, R20, 0x40, RZ ;  /* 0x0000004014057810 */ /* 0x000fe40007f1e0ff */
[----:B------:R-:W-:Y:S01]  /*7c50*/  F2FP.BF16.F32.PACK_AB R6, R45, R44 ;  /* 0x0000002c2d06723e */ /* 0x000fe200000010ff */
[----:B------:R0:W-:Y:S01]  /*7c60*/  STSM.16.M88.4 [R3], R8 ;  /* 0x0000000803007844 */ /* 0x0001e20000000200 */
[----:B------:R-:W-:-:S02]  /*7c70*/  LOP3.LUT R4, R5, 0x380, RZ, 0xc0, !PT ;  /* 0x0000038005047812 */ /* 0x000fc400078ec0ff */
[----:B------:R-:W-:Y:S02]  /*7c80*/  F2FP.BF16.F32.PACK_AB R7, R47, R46 ;  /* 0x0000002e2f07723e */ /* 0x000fe400000010ff */
[----:B------:R-:W-:-:S04]  /*7c90*/  SHF.R.U64 R4, R4, 0x3, RZ ;  /* 0x0000000304047819 */ /* 0x000fc800000012ff */
[----:B------:R-:W-:Y:S01]  /*7ca0*/  LOP3.LUT R4, R4, R5, RZ, 0x3c, !PT ;  /* 0x0000000504047212 */ /* 0x000fe200078e3cff */
[----:B------:R-:W-:-:S05]  /*7cb0*/  IMAD.X R5, RZ, RZ, R21, P0 ;  /* 0x000000ffff057224 */ /* 0x000fca00000e0615 */
[----:B------:R-:W-:Y:S02]  /*7cc0*/  MOV R0, R4 ;  /* 0x0000000400007202 */ /* 0x000fe40000000f00 */
[----:B0-----:R-:W-:Y:S02]  /*7cd0*/  IADD3 R8, P0, R20, 0x60, RZ ;  /* 0x0000006014087810 */ /* 0x001fe40007f1e0ff */
[----:B------:R-:W-:Y:S02]  /*7ce0*/  F2FP.BF16.F32.PACK_AB R4, R41, R40 ;  /* 0x000000282904723e */ /* 0x000fe400000010ff */
[----:B------:R-:W-:Y:S02]  /*7cf0*/  LOP3.LUT R3, R8, 0x380, RZ, 0xc0, !PT ;  /* 0x0000038008037812 */ /* 0x000fe400078ec0ff */
[----:B------:R-:W-:Y:S02]  /*7d00*/  F2FP.BF16.F32.PACK_AB R5, R43, R42 ;  /* 0x0000002a2b05723e */ /* 0x000fe400000010ff */
[----:B------:R-:W-:-:S02]  /*7d10*/  SHF.R.U64 R3, R3, 0x3, RZ ;  /* 0x0000000303037819 */ /* 0x000fc400000012ff */
[----:B------:R-:W-:Y:S01]  /*7d20*/  F2FP.BF16.F32.PACK_AB R9, R51, R50 ;  /* 0x000000323309723e */ /* 0x000fe200000010ff */
[----:B------:R0:W-:Y:S01]  /*7d30*/  STSM.16.M88.4 [R0], R4 ;  /* 0x0000000400007844 */ /* 0x0001e20000000200 */
[----:B------:R-:W-:Y:S02]  /*7d40*/  F2FP.BF16.F32.PACK_AB R10, R53, R52 ;  /* 0x00000034350a723e */ /* 0x000fe400000010ff */
[----:B------:R-:W-:Y:S01]  /*7d50*/  F2FP.BF16.F32.PACK_AB R11, R55, R54 ;  /* 0x00000036370b723e */ /* 0x000fe200000010ff */
[----:B0-----:R-:W-:Y:S01]  /*7d60*/  IMAD.X R5, RZ, RZ, R21, P0 ;  /* 0x000000ffff057224 */ /* 0x001fe200000e0615 */
[----:B------:R-:W-:Y:S02]  /*7d70*/  LOP3.LUT R4, R3, R8, RZ, 0x3c, !PT ;  /* 0x0000000803047212 */ /* 0x000fe400078e3cff */
[----:B------:R-:W-:Y:S02]  /*7d80*/  F2FP.BF16.F32.PACK_AB R8, R49, R48 ;  /* 0x000000303108723e */ /* 0x000fe400000010ff */
[----:B------:R-:W-:-:S02]  /*7d90*/  MOV R3, R4 ;  /* 0x0000000400037202 */ /* 0x000fc40000000f00 */
[----:B------:R-:W-:Y:S02]  /*7da0*/  IADD3 R5, P0, R20, 0x2000, RZ ;  /* 0x0000200014057810 */ /* 0x000fe40007f1e0ff */
[----:B------:R-:W-:Y:S01]  /*7db0*/  F2FP.BF16.F32.PACK_AB R6, R61, R60 ;  /* 0x0000003c3d06723e */ /* 0x000fe200000010ff */
[----:B------:R0:W-:Y:S01]  /*7dc0*/  STSM.16.M88.4 [R3], R8 ;  /* 0x0000000803007844 */ /* 0x0001e20000000200 */
[----:B------:R-:W-:Y:S02]  /*7dd0*/  LOP3.LUT R4, R5, 0x380, RZ, 0xc0, !PT ;  /* 0x0000038005047812 */ /* 0x000fe400078ec0ff */
        /* <DEDUP_REMOVED lines=117> */
[----:B------:R-:W-:Y:S01]  /*8530*/  LOP3.LUT R3, R8, 0x380, RZ, 0xc0, !PT ;  /* 0x0000038008037812 */ /* 0x000fe200078ec0ff */
[----:B------:R-:W-:Y:S01]  /*8540*/  IMAD.X R21, RZ, RZ, R21, P0 ;  /* 0x000000ffff157224 */ /* 0x000fe200000e0615 */
[----:B------:R-:W-:Y:S02]  /*8550*/  F2FP.BF16.F32.PACK_AB R5, R139, R138 ;  /* 0x0000008a8b05723e */ /* 0x000fe400000010ff */
[----:B------:R-:W-:-:S02]  /*8560*/  SHF.R.U64 R3, R3, 0x3, RZ ;  /* 0x0000000303037819 */ /* 0x000fc400000012ff */
[----:B------:R-:W-:Y:S01]  /*8570*/  ISETP.NE.U32.AND P0, PT, RZ, UR10, PT ;  /* 0x0000000aff007c0c */ /* 0x000fe2000bf05070 */
[----:B------:R0:W-:Y:S01]  /*8580*/  STSM.16.M88.4 [R0], R4 ;  /* 0x0000000400007844 */ /* 0x0001e20000000200 */
[----:B------:R-:W-:Y:S02]  /*8590*/  LOP3.LUT R20, R3, R8, RZ, 0x3c, !PT ;  /* 0x0000000803147212 */ /* 0x000fe400078e3cff */
[----:B------:R-:W-:Y:S02]  /*85a0*/  ISETP.NE.AND.EX P0, PT, RZ, UR11, PT, P0 ;  /* 0x0000000bff007c0c */ /* 0x000fe4000bf05300 */
[----:B------:R-:W-:Y:S02]  /*85b0*/  MOV R20, R20 ;  /* 0x0000001400147202 */ /* 0x000fe40000000f00 */
[----:B0-----:R-:W-:Y:S02]  /*85c0*/  F2FP.BF16.F32.PACK_AB R4, R145, R144 ;  /* 0x000000909104723e */ /* 0x001fe400000010ff */
[----:B------:R-:W-:-:S02]  /*85d0*/  F2FP.BF16.F32.PACK_AB R5, R147, R146 ;  /* 0x000000929305723e */ /* 0x000fc400000010ff */
[----:B------:R-:W-:Y:S02]  /*85e0*/  F2FP.BF16.F32.PACK_AB R6, R149, R148 ;  /* 0x000000949506723e */ /* 0x000fe400000010ff */
[----:B------:R-:W-:-:S05]  /*85f0*/  F2FP.BF16.F32.PACK_AB R7, R151, R150 ;  /* 0x000000969707723e */ /* 0x000fca00000010ff */
[----:B------:R0:W-:Y:S02]  /*8600*/  STSM.16.M88.4 [R20], R4 ;  /* 0x0000000414007844 */ /* 0x0001e40000000200 */
[----:B0-----:R-:W-:Y:S01]  /*8610*/  IMAD.U32 R4, RZ, RZ, UR8 ;  /* 0x00000008ff047e24 */ /* 0x001fe2000f8e00ff */
[----:B------:R-:W-:Y:S01]  /*8620*/  UIADD3.X UR8, UR12, UR11, URZ, UP0, !UPT ;  /* 0x0000000b0c087290 */ /* 0x000fe200087fe43f */
[----:B------:R-:W-:Y:S01]  /*8630*/  IMAD.U32 R5, RZ, RZ, UR9 ;  /* 0x00000009ff057e24 */ /* 0x000fe2000f8e00ff */
[----:B------:R-:W-:Y:S06]  /*8640*/  BAR.SYNC.DEFER_BLOCKING 0x1, 0x100 ;  /* 0x0044000000007b1d */ /* 0x000fec0000010000 */
[----:B------:R0:W2:Y:S02]  /*8650*/  @P1 LDG.E R3, desc[UR40][R4.64] ;  /* 0x0000002804031981 */ /* 0x0000a4000c1e1900 */
[----:B0-----:R-:W-:Y:S01]  /*8660*/  IMAD.U32 R4, RZ, RZ, UR4 ;  /* 0x00000004ff047e24 */ /* 0x001fe2000f8e00ff */
[----:B------:R-:W-:Y:S01]  /*8670*/  UISETP.NE.AND UP0, UPT, UR46, URZ, UPT ;  /* 0x0000003f2e00728c */ /* 0x000fe2000bf05270 */
[----:B------:R-:W-:Y:S01]  /*8680*/  IMAD.U32 R5, RZ, RZ, UR8 ;  /* 0x00000008ff057e24 */ /* 0x000fe2000f8e00ff */
[----:B------:R-:W-:-:S04]  /*8690*/  ULDC UR4, c[0x0][0xad4] ;  /* 0x0002b50000047ab9 */ /* 0x000fc80000000800 */
[----:B------:R0:W5:Y:S01]  /*86a0*/  @P0 LDG.E R0, desc[UR40][R4.64] ;  /* 0x0000002804000981 */ /* 0x000162000c1e1900 */
[----:B------:R-:W-:Y:S01]  /*86b0*/  ULDC UR8, c[0x0][0xa88] ;  /* 0x0002a20000087ab9 */ /* 0x000fe20000000800 */
[----:B------:R-:W-:Y:S01]  /*86c0*/  USEL UR46, UR46, UR4, UP0 ;  /* 0x000000042e2e7287 */ /* 0x000fe20008000000 */
[----:B--2---:R-:W-:Y:S01]  /*86d0*/  @P1 R2UR UR8, R3 ;  /* 0x00000000030812ca */ /* 0x004fe200000e0000 */
[----:B0-----:R-:W-:-:S14]  /*86e0*/  @P1 BRA `(.L_x_3412) ;  /* 0x0000000000181947 */ /* 0x001fdc0003800000 */
[----:B------:R-:W-:Y:S05]  /*86f0*/  @!P0 BRA `(.L_x_3412) ;  /* 0x0000000000148947 */ /* 0x000fea0003800000 */
[----:B------:R-:W2:Y:S04]  /*8700*/  LDG.E R6, desc[UR40][R4.64] ;  /* 0x0000002804067981 */ /* 0x000ea8000c1e1900 */
[----:B------:R-:W3:Y:S01]  /*8710*/  LDG.E R3, desc[UR40][R4.64+0x4] ;  /* 0x0000042804037981 */ /* 0x000ee2000c1e1900 */
[----:B--2---:R-:W-:Y:S02]  /*8720*/  R2UR UR4, R6 ;  /* 0x00000000060472ca */ /* 0x004fe400000e0000 */
[----:B---3--:R-:W-:-:S13]  /*8730*/  R2UR UR8, R3 ;  /* 0x00000000030872ca */ /* 0x008fda00000e0000 */
[----:B------:R-:W-:-:S12]  /*8740*/  UIADD3 UR8, -UR4, UR8, URZ ;  /* 0x0000000804087290 */ /* 0x000fd8000fffe13f */
.L_x_3412:
[----:B------:R-:W0:Y:S01]  /*8750*/  SHFL.IDX PT, R3, R224, RZ, 0x1f ;  /* 0x00001fffe0037589 */ /* 0x000e2200000e0000 */
[----:B------:R-:W-:Y:S01]  /*8760*/  UMOV UR4, URZ ;  /* 0x0000003f00047c82 */ /* 0x000fe20008000000 */
[----:B-----5:R-:W-:Y:S01]  /*8770*/  @P0 R2UR UR4, R0 ;  /* 0x00000000000402ca */ /* 0x020fe200000e0000 */
[----:B------:R-:W-:Y:S02]  /*8780*/  UISETP.NE.U32.AND UP0, UPT, UR10, URZ, UPT ;  /* 0x0000003f0a00728c */ /* 0x000fe4000bf05070 */
[----:B------:R-:W-:Y:S02]  /*8790*/  UISETP.GT.AND UP1, UPT, UR46, 0x1, UPT ;  /* 0x000000012e00788c */ /* 0x000fe4000bf24270 */
[----:B------:R-:W-:-:S04]  /*87a0*/  UISETP.NE.AND.EX UP0, UPT, UR11, URZ, UPT, UP0 ;  /* 0x0000003f0b00728c */ /* 0x000fc8000bf05300 */
[----:B------:R-:W-:Y:S01]  /*87b0*/  PLOP3.LUT P1, PT, PT, PT, UP1, 0x80, 0x0 ;  /* 0x000000000000781c */ /* 0x000fe20003f2f018 */
[----:B------:R-:W-:-:S03]  /*87c0*/  USEL UR9, UR39, URZ, !UP0 ;  /* 0x0000003f27097287 */ /* 0x000fc6000c000000 */
[----:B------:R-:W-:Y:S01]  /*87d0*/  USHF.R.S32.HI UR18, URZ, 0x1f, UR4 ;  /* 0x0000001f3f127899 */ /* 0x000fe20008011404 */
[----:B0-----:R-:W-:-:S13]  /*87e0*/  ISETP.NE.AND P0, PT, R3, RZ, PT ;  /* 0x000000ff0300720c */ /* 0x001fda0003f05270 */
[----:B------:R-:W-:Y:S05]  /*87f0*/  @P0 BRA `(.L_x_3413) ;  /* 0x0000000400080947 */ /* 0x000fea0003800000 */
[----:B------:R-:W2:Y:S01]  /*8800*/  LDL R6, [R1+0x58] ;  /* 0x0000580001067983 */ /* 0x000ea20000100800 */
[----:B------:R-:W0:Y:S01]  /*8810*/  LDC R0, c[0x0][0xbe8] ;  /* 0x0002fa00ff007b82 */ /* 0x000e220000000800 */
[----:B------:R-:W-:Y:S01]  /*8820*/  UISETP.GT.AND UP1, UPT, UR46, 0x1, UPT ;  /* 0x000000012e00788c */ /* 0x000fe2000bf24270 */
[----:B------:R-:W-:Y:S01]  /*8830*/  IMAD.U32 R9, RZ, RZ, UR43 ;  /* 0x0000002bff097e24 */ /* 0x000fe2000f8e00ff */
[----:B------:R-:W3:Y:S01]  /*8840*/  LDL R10, [R1+0x5c] ;  /* 0x00005c00010a7983 */ /* 0x000ee20000100800 */
[----:B------:R-:W-:Y:S01]  /*8850*/  UMOV UR19, 0x9b8 ;  /* 0x000009b800137882 */ /* 0x000fe20000000000 */
[----:B0-----:R-:W-:Y:S01]  /*8860*/  ISETP.NE.AND P0, PT, R0, 0x1, PT ;  /* 0x000000010000780c */ /* 0x001fe20003f05270 */
[----:B------:R-:W-:Y:S02]  /*8870*/  USEL UR19, UR19, 0x978, UP1 ;  /* 0x0000097813137887 */ /* 0x000fe40008800000 */
[----:B------:R-:W-:-:S10]  /*8880*/  UISETP.NE.U32.AND UP0, UPT, UR10, URZ, UPT ;  /* 0x0000003f0a00728c */ /* 0x000fd4000bf05070 */
[----:B------:R-:W0:Y:S08]  /*8890*/  @P0 LDC R4, c[0x0][0xbec] ;  /* 0x0002fb00ff040b82 */ /* 0x000e300000000800 */
[----:B------:R-:W1:Y:S01]  /*88a0*/  @P0 LDC R5, c[0x0][0xbf0] ;  /* 0x0002fc00ff050b82 */ /* 0x000e620000000800 */
[----:B------:R-:W-:Y:S02]  /*88b0*/  UISETP.NE.AND.EX UP0, UPT, UR11, URZ, UPT, UP0 ;  /* 0x0000003f0b00728c */ /* 0x000fe4000bf05300 */
[----:B------:R-:W-:-:S02]  /*88c0*/  USEL UR16, UR45, URZ, UP1 ;  /* 0x0000003f2d107287 */ /* 0x000fc40008800000 */
[----:B------:R-:W-:Y:S01]  /*88d0*/  USEL UR39, UR39, URZ, !UP0 ;  /* 0x0000003f27277287 */ /* 0x000fe2000c000000 */
[----:B------:R-:W-:Y:S01]  /*88e0*/  ULDC.64 UR14, c[0x0][UR19+0x228] ;  /* 0x00008a00130e7abb */ /* 0x000fe20008000a00 */
[----:B------:R-:W-:Y:S01]  /*88f0*/  ULDC.64 UR12, c[0x0][UR19+0x220] ;  /* 0x00008800130c7abb */ /* 0x000fe20008000a00 */
[----:B------:R-:W-:Y:S02]  /*8900*/  UIMAD.WIDE.U32 UR20, UR14, UR16, URZ ;  /* 0x000000100e1472a5 */ /* 0x000fe4000f8e003f */
[----:B------:R-:W-:Y:S02]  /*8910*/  UIMAD UR22, UR15, UR16, URZ ;  /* 0x000000100f1672a4 */ /* 0x000fe4000f8e023f */
[----:B------:R-:W-:Y:S01]  /*8920*/  UIMAD.WIDE.U32 UR14, UR12, UR39, URZ ;  /* 0x000000270c0e72a5 */ /* 0x000fe2000f8e003f */
[----:B------:R-:W-:Y:S01]  /*8930*/  ULDC.64 UR10, c[0x0][UR19+0x218] ;  /* 0x00008600130a7abb */ /* 0x000fe20008000a00 */
[----:B------:R-:W-:Y:S02]  /*8940*/  USEL UR42, UR42, URZ, !UP0 ;  /* 0x0000003f2a2a7287 */ /* 0x000fe4000c000000 */
[----:B------:R-:W-:-:S02]  /*8950*/  UIMAD UR39, UR13, UR39, URZ ;  /* 0x000000270d2772a4 */ /* 0x000fc4000f8e023f */
[----:B------:R-:W-:Y:S02]  /*8960*/  UIMAD.WIDE.U32 UR16, UR10, UR44, URZ ;  /* 0x0000002c0a1072a5 */ /* 0x000fe4000f8e003f */
[----:B------:R-:W-:Y:S02]  /*8970*/  UIMAD UR10, UR11, UR44, URZ ;  /* 0x0000002c0b0a72a4 */ /* 0x000fe4000f8e023f */
[----:B------:R-:W-:Y:S02]  /*8980*/  UIMAD UR39, UR12, UR42, UR39 ;  /* 0x0000002a0c2772a4 */ /* 0x000fe4000f8e0227 */
[----:B------:R-:W-:Y:S02]  /*8990*/  UIADD3 UR22, UR21, UR22, URZ ;  /* 0x0000001615167290 */ /* 0x000fe4000fffe03f */
[----:B------:R-:W-:Y:S02]  /*89a0*/  UIADD3 UR11, UR17, UR10, URZ ;  /* 0x0000000a110b7290 */ /* 0x000fe4000fffe03f */
[----:B------:R-:W-:-:S02]  /*89b0*/  UIADD3 UR16, UP0, UP2, UR14, UR16, UR4 ;  /* 0x000000100e107290 */ /* 0x000fc4000fa1e004 */
[----:B------:R-:W-:-:S04]  /*89c0*/  UIADD3 UR10, UR15, UR39, URZ ;  /* 0x000000270f0a7290 */ /* 0x000fc8000fffe03f */
[----:B------:R-:W-:Y:S01]  /*89d0*/  UIADD3.X UR10, UR10, UR11, UR18, UP0, UP2 ;  /* 0x0000000b0a0a7290 */ /* 0x000fe200087e4412 */
[----:B------:R-:W-:Y:S02]  /*89e0*/  IMAD.U32 R11, RZ, RZ, UR43 ;  /* 0x0000002bff0b7e24 */ /* 0x000fe4000f8e00ff */
[----:B--2---:R-:W-:-:S04]  /*89f0*/  IMAD R9, R9, 0x40, R6 ;  /* 0x0000004009097824 */ /* 0x004fc800078e0206 */
[----:B0-----:R-:W-:-:S04]  /*8a00*/  @P0 IMAD.HI.U32 R4, R9, R4, RZ ;  /* 0x0000000409040227 */ /* 0x001fc800078e00ff */
[----:B------:R-:W-:Y:S01]  /*8a10*/  IMAD.MOV.U32 R3, RZ, RZ, R9 ;  /* 0x000000ffff037224 */ /* 0x000fe200078e0009 */
[----:B-1----:R-:W-:Y:S01]  /*8a20*/  @P0 SHF.R.U32.HI R3, RZ, R5, R4 ;  /* 0x00000005ff030219 */ /* 0x002fe20000011604 */
[----:B------:R-:W-:Y:S02]  /*8a30*/  IMAD.U32 R4, RZ, RZ, UR20 ;  /* 0x00000014ff047e24 */ /* 0x000fe4000f8e00ff */
[----:B------:R-:W-:Y:S02]  /*8a40*/  IMAD.U32 R6, RZ, RZ, UR22 ;  /* 0x00000016ff067e24 */ /* 0x000fe4000f8e00ff */
[--C-:B------:R-:W-:Y:S01]  /*8a50*/  IMAD.MOV R7, RZ, RZ, -R3.reuse ;  /* 0x000000ffff077224 */ /* 0x100fe200078e0a03 */
[----:B------:R-:W-:Y:S02]  /*8a60*/  IADD3 R4, P0, P2, R3, UR16, R4 ;  /* 0x0000001003047c10 */ /* 0x000fe4000fa1e004 */
[----:B------:R-:W-:Y:S01]  /*8a70*/  SHF.R.S32.HI R3, RZ, 0x1f, R3 ;  /* 0x0000001fff037819 */ /* 0x000fe20000011403 */
[----:B------:R-:W-:-:S03]  /*8a80*/  IMAD R7, R0, R7, R9 ;  /* 0x0000000700077224 */ /* 0x000fc600078e0209 */
[----:B------:R-:W-:Y:S01]  /*8a90*/  IADD3.X R5, R3, UR10, R6, P0, P2 ;  /* 0x0000000a03057c10 */ /* 0x000fe200087e4406 */
[----:B------:R-:W-:Y:S01]  /*8aa0*/  ULDC.64 UR10, c[0x0][UR19+0x210] ;  /* 0x00008400130a7abb */ /* 0x000fe20008000a00 */
[----:B------:R-:W-:Y:S01]  /*8ab0*/  SHF.R.S32.HI R3, RZ, 0x1f, R7 ;  /* 0x0000001fff037819 */ /* 0x000fe20000011407 */
[C---:B------:R-:W-:Y:S02]  /*8ac0*/  IMAD R6, R7.reuse, UR11, RZ ;  /* 0x0000000b07067c24 */ /* 0x040fe4000f8e02ff */
[----:B------:R-:W-:-:S04]  /*8ad0*/  IMAD.WIDE.U32 R4, R7, UR10, R4 ;  /* 0x0000000a07047c25 */ /* 0x000fc8000f8e0004 */
[----:B------:R-:W-:Y:S01]  /*8ae0*/  IMAD R3, R3, UR10, R6 ;  /* 0x0000000a03037c24 */ /* 0x000fe2000f8e0206 */
[----:B------:R-:W-:Y:S01]  /*8af0*/  ULDC.64 UR10, c[0x0][0xba8] ;  /* 0x0002ea00000a7ab9 */ /* 0x000fe20000000a00 */
[----:B------:R-:W-:Y:S01]  /*8b00*/  @!UP1 ULDC UR10, c[0x0][0xb50] ;  /* 0x0002d400000a9ab9 */ /* 0x000fe20000000800 */
[----:B------:R-:W-:Y:S01]  /*8b10*/  @!UP1 ULDC UR11, c[0x0][0xb54] ;  /* 0x0002d500000b9ab9 */ /* 0x000fe20000000800 */
[----:B------:R-:W-:Y:S01]  /*8b20*/  IMAD.IADD R3, R5, 0x1, R3 ;  /* 0x0000000105037824 */ /* 0x000fe200078e0203 */
[----:B------:R-:W-:-:S04]  /*8b30*/  LEA R8, P0, R4, UR10, 0x2 ;  /* 0x0000000a04087c11 */ /* 0x000fc8000f8010ff */
[----:B------:R-:W-:Y:S01]  /*8b40*/  LEA.HI.X R3, R4, UR11, R3, 0x2, P0 ;  /* 0x0000000b04037c11 */ /* 0x000fe200080f1403 */
[----:B---3--:R-:W-:Y:S01]  /*8b50*/  IMAD.MOV R4, RZ, RZ, -R10 ;  /* 0x000000ffff047224 */ /* 0x008fe200078e0a0a */
[----:B------:R-:W-:Y:S01]  /*8b60*/  SHFL.IDX PT, R6, R8, 0x1, 0x1c1f ;  /* 0x003c1f0008067f89 */ /* 0x000fe200000e0000 */
[----:B------:R-:W-:-:S03]  /*8b70*/  IMAD R9, R0, UR8, RZ ;  /* 0x0000000800097c24 */ /* 0x000fc6000f8e02ff */
[----:B------:R-:W-:Y:S01]  /*8b80*/  ISETP.NE.AND P0, PT, R227, R4, PT ;  /* 0x00000004e300720c */ /* 0x000fe20003f05270 */
[----:B------:R-:W-:Y:S01]  /*8b90*/  SHFL.IDX PT, R5, R3, RZ, 0x1c1f ;  /* 0x001c1fff03057589 */ /* 0x000fe200000e0000 */
[----:B------:R-:W-:-:S03]  /*8ba0*/  IMAD R0, R11, 0x40, R16 ;  /* 0x000000400b007824 */ /* 0x000fc600078e0210 */
[----:B------:R-:W0:Y:S04]  /*8bb0*/  SHFL.IDX PT, R4, R8, RZ, 0x1c1f ;  /* 0x001c1fff08047589 */ /* 0x000e2800000e0000 */
[----:B------:R-:W1:Y:S01]  /*8bc0*/  SHFL.IDX PT, R7, R3, 0x1, 0x1c1f ;  /* 0x003c1f0003077f89 */ /* 0x000e6200000e0000 */
[C---:B------:R-:W-:Y:S01]  /*8bd0*/  ISETP.GE.OR P2, PT, R0.reuse, R9, P0 ;  /* 0x000000090000720c */ /* 0x040fe20000746670 */
[----:B------:R-:W-:-:S05]  /*8be0*/  VIADD R0, R0, 0x8 ;  /* 0x0000000800007836 */ /* 0x000fca0000000000 */
[----:B------:R-:W-:-:S07]  /*8bf0*/  ISETP.GE.OR P0, PT, R0, R9, P0 ;  /* 0x000000090000720c */ /* 0x000fce0000706670 */
[----:B0-----:R0:W-:Y:S06]  /*8c00*/  @!P2 ST.E desc[UR40][R4.64], R13 ;  /* 0x0000000d0400a985 */ /* 0x0011ec000c101928 */
[----:B-1----:R0:W-:Y:S02]  /*8c10*/  @!P0 ST.E desc[UR40][R6.64], R12 ;  /* 0x0000000c06008985 */ /* 0x0021e4000c101928 */
.L_x_3413:
[----:B------:R-:W-:Y:S05]  /*8c20*/  @P1 BRA `(.L_x_3414) ;  /* 0x0000001000541947 */ /* 0x000fea0003800000 */
[----:B------:R-:W1:Y:S01]  /*8c30*/  S2R R0, SR_TID.X ;  /* 0x0000000000007919 */ /* 0x000e620000002100 */
[----:B------:R-:W2:Y:S01]  /*8c40*/  LDC R80, c[0x0][0xbe8] ;  /* 0x0002fa00ff507b82 */ /* 0x000ea20000000800 */
[----:B------:R-:W-:Y:S01]  /*8c50*/  ULDC UR14, c[0x0][0xac8] ;  /* 0x0002b200000e7ab9 */ /* 0x000fe20000000800 */
[----:B------:R-:W-:Y:S01]  /*8c60*/  ULDC.64 UR12, c[0x0][0xaa0] ;  /* 0x0002a800000c7ab9 */ /* 0x000fe20000000a00 */
[----:B-1----:R-:W-:-:S05]  /*8c70*/  VIADD R0, R0, 0xffffff80 ;  /* 0xffffff8000007836 */ /* 0x002fca0000000000 */
[----:B------:R-:W-:-:S04]  /*8c80*/  SHF.R.S32.HI R3, RZ, 0x1f, R0 ;  /* 0x0000001fff037819 */ /* 0x000fc80000011400 */
[----:B------:R-:W-:-:S04]  /*8c90*/  LEA.HI R20, R3, R0, RZ, 0x3 ;  /* 0x0000000003147211 */ /* 0x000fc800078f18ff */
[----:B------:R-:W-:-:S05]  /*8ca0*/  SHF.R.S32.HI R3, RZ, 0x3, R20 ;  /* 0x00000003ff037819 */ /* 0x000fca0000011414 */
[----:B0-----:R-:W-:-:S04]  /*8cb0*/  IMAD R5, R3, 0x40, R2 ;  /* 0x0000004003057824 */ /* 0x001fc800078e0202 */
[----:B------:R-:W-:-:S03]  /*8cc0*/  IMAD.WIDE R14, R5, 0x2, R14 ;  /* 0x00000002050e7825 */ /* 0x000fc600078e020e */
[C---:B------:R-:W-:Y:S02]  /*8cd0*/  IADD3 R33, P0, R14.reuse, 0x5000, RZ ;  /* 0x000050000e217810 */ /* 0x040fe40007f1e0ff */
[C---:B------:R-:W-:Y:S02]  /*8ce0*/  IADD3 R41, P2, R14.reuse, 0x7000, RZ ;  /* 0x000070000e297810 */ /* 0x040fe40007f5e0ff */
[----:B------:R-:W-:Y:S02]  /*8cf0*/  LOP3.LUT R32, R33, 0x380, RZ, 0xc0, !PT ;  /* 0x0000038021207812 */ /* 0x000fe400078ec0ff */
[----:B------:R-:W-:Y:S02]  /*8d00*/  IADD3 R37, P1, R14, 0x6000, RZ ;  /* 0x000060000e257810 */ /* 0x000fe40007f3e0ff */
[----:B------:R-:W-:Y:S02]  /*8d10*/  LOP3.LUT R40, R41, 0x380, RZ, 0xc0, !PT ;  /* 0x0000038029287812 */ /* 0x000fe400078ec0ff */
[----:B------:R-:W-:-:S02]  /*8d20*/  SHF.R.U64 R32, R32, 0x3, RZ ;  /* 0x0000000320207819 */ /* 0x000fc400000012ff */
[----:B------:R-:W-:Y:S02]  /*8d30*/  LOP3.LUT R36, R37, 0x380, RZ, 0xc0, !PT ;  /* 0x0000038025247812 */ /* 0x000fe400078ec0ff */
[----:B------:R-:W-:Y:S02]  /*8d40*/  SHF.R.U64 R40, R40, 0x3, RZ ;  /* 0x0000000328287819 */ /* 0x000fe400000012ff */
[----:B------:R-:W-:Y:S01]  /*8d50*/  LOP3.LUT R32, R32, R33, RZ, 0x3c, !PT ;  /* 0x0000002120207212 */ /* 0x000fe200078e3cff */
[--C-:B------:R-:W-:Y:S01]  /*8d60*/  IMAD.X R33, RZ, RZ, R15.reuse, P0 ;  /* 0x000000ffff217224 */ /* 0x100fe200000e060f */
[----:B------:R-:W-:Y:S02]  /*8d70*/  SHF.R.U64 R36, R36, 0x3, RZ ;  /* 0x0000000324247819 */ /* 0x000fe400000012ff */
[----:B------:R-:W-:Y:S02]  /*8d80*/  IADD3 R61, P0, R14, 0xc000, RZ ;  /* 0x0000c0000e3d7810 */ /* 0x000fe40007f1e0ff */
[----:B------:R-:W-:Y:S01]  /*8d90*/  LOP3.LUT R40, R40, R41, RZ, 0x3c, !PT ;  /* 0x0000002928287212 */ /* 0x000fe200078e3cff */
[--C-:B------:R-:W-:Y:S01]  /*8da0*/  IMAD.X R41, RZ, RZ, R15.reuse, P2 ;  /* 0x000000ffff297224 */ /* 0x100fe200010e060f */
[----:B------:R-:W-:Y:S01]  /*8db0*/  IADD3 R69, P2, R14, 0xe000, RZ ;  /* 0x0000e0000e457810 */ /* 0x000fe20007f5e0ff */
[----:B------:R-:W-:Y:S01]  /*8dc0*/  UIMAD UR18, UR18, UR12, URZ ;  /* 0x0000000c121272a4 */ /* 0x000fe2000f8e023f */
[----:B------:R-:W-:Y:S01]  /*8dd0*/  LOP3.LUT R36, R36, R37, RZ, 0x3c, !PT ;  /* 0x0000002524247212 */ /* 0x000fe200078e3cff */
[----:B------:R-:W-:Y:S01]  /*8de0*/  IMAD.X R37, RZ, RZ, R15, P1 ;  /* 0x000000ffff257224 */ /* 0x000fe200008e060f */
[----:B------:R-:W-:Y:S01]  /*8df0*/  LOP3.LUT R60, R61, 0x380, RZ, 0xc0, !PT ;  /* 0x000003803d3c7812 */ /* 0x000fe200078ec0ff */
[----:B------:R-:W-:Y:S01]  /*8e00*/  UIMAD.WIDE.U32 UR10, UR4, UR12, URZ ;  /* 0x0000000c040a72a5 */ /* 0x000fe2000f8e003f */
[----:B------:R-:W-:Y:S01]  /*8e10*/  IADD3 R65, P1, R14, 0xd000, RZ ;  /* 0x0000d0000e417810 */ /* 0x000fe20007f3e0ff */
[----:B------:R-:W-:Y:S01]  /*8e20*/  IMAD.U32 R81, RZ, RZ, UR43 ;  /* 0x0000002bff517e24 */ /* 0x000fe2000f8e00ff */
[----:B------:R-:W-:-:S02]  /*8e30*/  LOP3.LUT R68, R69, 0x380, RZ, 0xc0, !PT ;  /* 0x0000038045447812 */ /* 0x000fc400078ec0ff */
[----:B------:R-:W-:Y:S02]  /*8e40*/  LOP3.LUT R77, R20, 0xfffffff8, RZ, 0xc0, !PT ;  /* 0xfffffff8144d7812 */ /* 0x000fe400078ec0ff */
[C---:B------:R-:W-:Y:S02]  /*8e50*/  IADD3 R9, P3, R14.reuse, 0x1000, RZ ;  /* 0x000010000e097810 */ /* 0x040fe40007f7e0ff */
[C---:B------:R-:W-:Y:S02]  /*8e60*/  IADD3 R13, P4, R14.reuse, 0x2000, RZ ;  /* 0x000020000e0d7810 */ /* 0x040fe40007f9e0ff */
[C---:B------:R-:W-:Y:S02]  /*8e70*/  IADD3 R25, P5, R14.reuse, 0x3000, RZ ;  /* 0x000030000e197810 */ /* 0x040fe40007fbe0ff */
[----:B------:R-:W-:Y:S01]  /*8e80*/  IADD3 R29, P6, R14, 0x4000, RZ ;  /* 0x000040000e1d7810 */ /* 0x000fe20007fde0ff */
[----:B------:R-:W-:Y:S01]  /*8e90*/  UIMAD UR18, UR4, UR13, UR18 ;  /* 0x0000000d041272a4 */ /* 0x000fe2000f8e0212 */
[----:B------:R-:W-:Y:S01]  /*8ea0*/  SHF.R.U64 R60, R60, 0x3, RZ ;  /* 0x000000033c3c7819 */ /* 0x000fe200000012ff */
[----:B------:R-:W5:Y:S01]  /*8eb0*/  LD.E.128 R32, desc[UR40][R32.64] ;  /* 0x0000002820207980 */ /* 0x000f62000c101d00 */
[----:B------:R-:W-:Y:S01]  /*8ec0*/  LOP3.LUT R64, R65, 0x380, RZ, 0xc0, !PT ;  /* 0x0000038041407812 */ /* 0x000fe200078ec0ff */
[----:B------:R-:W-:Y:S01]  /*8ed0*/  ULDC.64 UR12, c[0x0][0xae8] ;  /* 0x0002ba00000c7ab9 */ /* 0x000fe20000000a00 */
[----:B------:R-:W-:Y:S01]  /*8ee0*/  SHF.R.U64 R68, R68, 0x3, RZ ;  /* 0x0000000344447819 */ /* 0x000fe200000012ff */
[----:B------:R-:W5:Y:S01]  /*8ef0*/  LD.E.128 R36, desc[UR40][R36.64] ;  /* 0x0000002824247980 */ /* 0x000f62000c101d00 */
[----:B------:R-:W-:Y:S01]  /*8f00*/  LOP3.LUT R60, R60, R61, RZ, 0x3c, !PT ;  /* 0x0000003d3c3c7212 */ /* 0x000fe200078e3cff */
[----:B------:R-:W-:Y:S01]  /*8f10*/  IMAD.X R61, RZ, RZ, R15, P0 ;  /* 0x000000ffff3d7224 */ /* 0x000fe200000e060f */
[----:B------:R-:W-:Y:S01]  /*8f20*/  SHF.R.U64 R64, R64, 0x3, RZ ;  /* 0x0000000340407819 */ /* 0x000fe200000012ff */
[----:B------:R-:W5:Y:S01]  /*8f30*/  LD.E.128 R40, desc[UR40][R40.64] ;  /* 0x0000002828287980 */ /* 0x000f62000c101d00 */
[----:B------:R-:W-:-:S02]  /*8f40*/  ISETP.GE.AND P0, PT, R192, UR14, PT ;  /* 0x0000000ec0007c0c */ /* 0x000fc4000bf06270 */
[----:B------:R-:W-:Y:S01]  /*8f50*/  LOP3.LUT R68, R68, R69, RZ, 0x3c, !PT ;  /* 0x0000004544447212 */ /* 0x000fe200078e3cff */
[--C-:B------:R-:W-:Y:S01]  /*8f60*/  IMAD.X R69, RZ, RZ, R15.reuse, P2 ;  /* 0x000000ffff457224 */ /* 0x100fe200010e060f */
[----:B--2---:R-:W-:Y:S02]  /*8f70*/  ISETP.NE.AND P2, PT, R80, 0x1, PT ;  /* 0x000000015000780c */ /* 0x004fe40003f45270 */
[----:B------:R-:W-:Y:S02]  /*8f80*/  LOP3.LUT R8, R9, 0x380, RZ, 0xc0, !PT ;  /* 0x0000038009087812 */ /* 0x000fe400078ec0ff */
[----:B------:R-:W-:Y:S02]  /*8f90*/  LOP3.LUT R12, R13, 0x380, RZ, 0xc0, !PT ;  /* 0x000003800d0c7812 */ /* 0x000fe400078ec0ff */
[----:B------:R-:W-:Y:S02]  /*8fa0*/  LOP3.LUT R24, R25, 0x380, RZ, 0xc0, !PT ;  /* 0x0000038019187812 */ /* 0x000fe400078ec0ff */
[----:B------:R-:W-:Y:S01]  /*8fb0*/  LOP3.LUT R28, R29, 0x380, RZ, 0xc0, !PT ;  /* 0x000003801d1c7812 */ /* 0x000fe200078ec0ff */
[----:B------:R-:W-:Y:S01]  /*8fc0*/  UIADD3 UR11, UR11, UR18, URZ ;  /* 0x000000120b0b7290 */ /* 0x000fe2000fffe03f */
[----:B------:R-:W-:Y:S01]  /*8fd0*/  LOP3.LUT R64, R64, R65, RZ, 0x3c, !PT ;  /* 0x0000004140407212 */ /* 0x000fe200078e3cff */
[----:B------:R-:W-:Y:S01]  /*8fe0*/  IMAD.X R65, RZ, RZ, R15, P1 ;  /* 0x000000ffff417224 */ /* 0x000fe200008e060f */
[----:B------:R-:W-:Y:S01]  /*8ff0*/  SEL R76, RZ, 0xffffffff, P0 ;  /* 0xffffffffff4c7807 */ /* 0x000fe20000000000 */
[----:B------:R-:W0:Y:S01]  /*9000*/  @P2 LDC R79, c[0x0][0xbf0] ;  /* 0x0002fc00ff4f2b82 */ /* 0x000e220000000800 */
[----:B------:R-:W-:Y:S01]  /*9010*/  ISETP.GE.AND P1, PT, R2, UR14, PT ;  /* 0x0000000e02007c0c */ /* 0x000fe2000bf26270 */
[----:B------:R-:W-:Y:S01]  /*9020*/  USHF.R.S32.HI UR4, URZ, 0x1f, UR9 ;  /* 0x0000001f3f047899 */ /* 0x000fe20008011409 */
[----:B------:R-:W-:Y:S01]  /*9030*/  SHF.R.U64 R8, R8, 0x3, RZ ;  /* 0x0000000308087819 */ /* 0x000fe200000012ff */
[----:B------:R-:W-:Y:S01]  /*9040*/  IMAD.SHL.U32 R76, R76, 0x2, RZ ;  /* 0x000000024c4c7824 */ /* 0x000fe200078e00ff */
[----:B------:R-:W-:Y:S01]  /*9050*/  SEL R21, RZ, 0x1, P1 ;  /* 0x00000001ff157807 */ /* 0x000fe20000800000 */
[----:B------:R-:W5:Y:S01]  /*9060*/  LD.E.128 R60, desc[UR40][R60.64] ;  /* 0x000000283c3c7980 */ /* 0x000f62000c101d00 */
[----:B------:R-:W-:-:S02]  /*9070*/  ISETP.GE.AND P0, PT, R187, UR14, PT ;  /* 0x0000000ebb007c0c */ /* 0x000fc4000bf06270 */
[----:B------:R-:W-:Y:S01]  /*9080*/  LOP3.LUT R21, R76, 0x2, R21, 0xe2, !PT ;  /* 0x000000024c157812 */ /* 0x000fe200078ee215 */
[----:B------:R-:W-:Y:S01]  /*9090*/  IMAD.IADD R76, R0, 0x1, -R77 ;  /* 0x00000001004c7824 */ /* 0x000fe200078e0a4d */
[----:B------:R-:W-:Y:S01]  /*90a0*/  LOP3.LUT R8, R8, R9, RZ, 0x3c, !PT ;  /* 0x0000000908087212 */ /* 0x000fe200078e3cff */
[----:B------:R-:W1:Y:S01]  /*90b0*/  @P2 LDC R77, c[0x0][0xbec] ;  /* 0x0002fb00ff4d2b82 */ /* 0x000e620000000800 */
[----:B------:R-:W-:Y:S01]  /*90c0*/  SEL R20, RZ, 0xffffffff, P0 ;  /* 0xffffffffff147807 */ /* 0x000fe20000000000 */
[----:B------:R-:W-:Y:S01]  /*90d0*/  IMAD.X R9, RZ, RZ, R15, P3 ;  /* 0x000000ffff097224 */ /* 0x000fe200018e060f */
[----:B------:R-:W-:Y:S01]  /*90e0*/  ISETP.GE.AND P0, PT, R186, UR14, PT ;  /* 0x0000000eba007c0c */ /* 0x000fe2000bf06270 */
[----:B------:R-:W5:Y:S01]  /*90f0*/  LD.E.128 R68, desc[UR40][R68.64] ;  /* 0x0000002844447980 */ /* 0x000f62000c101d00 */
[----:B------:R-:W-:Y:S01]  /*9100*/  IADD3 R45, P3, R14, 0x8000, RZ ;  /* 0x000080000e2d7810 */ /* 0x000fe20007f7e0ff */
[----:B------:R-:W-:Y:S01]  /*9110*/  IMAD.SHL.U32 R20, R20, 0x4, RZ ;  /* 0x0000000414147824 */ /* 0x000fe200078e00ff */
[----:B------:R-:W-:-:S02]  /*9120*/  SEL R0, RZ, 0xffffffff, P0 ;  /* 0xffffffffff007807 */ /* 0x000fc40000000000 */
[----:B------:R-:W-:Y:S02]  /*9130*/  SHF.R.U64 R12, R12, 0x3, RZ ;  /* 0x000000030c0c7819 */ /* 0x000fe400000012ff */
[----:B------:R-:W-:Y:S02]  /*9140*/  SHF.R.U64 R24, R24, 0x3, RZ ;  /* 0x0000000318187819 */ /* 0x000fe400000012ff */
[----:B------:R-:W-:Y:S01]  /*9150*/  SHF.R.U64 R28, R28, 0x3, RZ ;  /* 0x000000031c1c7819 */ /* 0x000fe200000012ff */
[----:B------:R-:W-:Y:S01]  /*9160*/  UIMAD.WIDE.U32 UR10, UR44, UR12, UR10 ;  /* 0x0000000c2c0a72a5 */ /* 0x000fe2000f8e000a */
[----:B------:R-:W-:Y:S01]  /*9170*/  LOP3.LUT R44, R45, 0x380, RZ, 0xc0, !PT ;  /* 0x000003802d2c7812 */ /* 0x000fe200078ec0ff */
[----:B------:R-:W5:Y:S01]  /*9180*/  LD.E.128 R8, desc[UR40][R8.64] ;  /* 0x0000002808087980 */ /* 0x000f62000c101d00 */
[----:B------:R-:W-:Y:S01]  /*9190*/  LOP3.LUT R21, R20, 0x4, R21, 0xe2, !PT ;  /* 0x0000000414157812 */ /* 0x000fe200078ee215 */
[----:B------:R-:W-:Y:S01]  /*91a0*/  IMAD.SHL.U32 R20, R0, 0x8, RZ ;  /* 0x0000000800147824 */ /* 0x000fe200078e00ff */
[----:B------:R-:W-:Y:S01]  /*91b0*/  SHF.R.U64 R44, R44, 0x3, RZ ;  /* 0x000000032c2c7819 */ /* 0x000fe200000012ff */
[----:B------:R-:W-:Y:S01]  /*91c0*/  IMAD R0, R76, 0x20, R3 ;  /* 0x000000204c007824 */ /* 0x000fe200078e0203 */
[----:B------:R-:W-:Y:S01]  /*91d0*/  ISETP.GE.AND P0, PT, R185, UR14, PT ;  /* 0x0000000eb9007c0c */ /* 0x000fe2000bf06270 */
[----:B------:R-:W5:Y:S01]  /*91e0*/  LD.E.128 R64, desc[UR40][R64.64] ;  /* 0x0000002840407980 */ /* 0x000f62000c101d00 */
[----:B------:R-:W-:Y:S01]  /*91f0*/  LOP3.LUT R12, R12, R13, RZ, 0x3c, !PT ;  /* 0x0000000d0c0c7212 */ /* 0x000fe200078e3cff */
[----:B------:R-:W-:Y:S01]  /*9200*/  IMAD R78, R81, 0x40, R0 ;  /* 0x00000040514e7824 */ /* 0x000fe200078e0200 */
[----:B------:R-:W-:Y:S01]  /*9210*/  LOP3.LUT R24, R24, R25, RZ, 0x3c, !PT ;  /* 0x0000001918187212 */ /* 0x000fe200078e3cff */
[--C-:B------:R-:W-:Y:S01]  /*9220*/  IMAD.X R13, RZ, RZ, R15.reuse, P4 ;  /* 0x000000ffff0d7224 */ /* 0x100fe200020e060f */
[----:B------:R-:W-:Y:S01]  /*9230*/  LOP3.LUT R28, R28, R29, RZ, 0x3c, !PT ;  /* 0x0000001d1c1c7212 */ /* 0x000fe200078e3cff */
[--C-:B------:R-:W-:Y:S01]  /*9240*/  IMAD.X R25, RZ, RZ, R15.reuse, P5 ;  /* 0x000000ffff197224 */ /* 0x100fe200028e060f */
[----:B------:R-:W-:Y:S01]  /*9250*/  LOP3.LUT R44, R44, R45, RZ, 0x3c, !PT ;  /* 0x0000002d2c2c7212 */ /* 0x000fe200078e3cff */
[----:B------:R-:W-:Y:S01]  /*9260*/  IMAD.X R29, RZ, RZ, R15, P6 ;  /* 0x000000ffff1d7224 */ /* 0x000fe200030e060f */
[----:B------:R-:W-:Y:S01]  /*9270*/  LOP3.LUT R21, R20, 0x8, R21, 0xe2, !PT ;  /* 0x0000000814157812 */ /* 0x000fe200078ee215 */
[----:B------:R-:W-:Y:S01]  /*9280*/  IMAD.X R45, RZ, RZ, R15, P3 ;  /* 0x000000ffff2d7224 */ /* 0x000fe200018e060f */
[C---:B------:R-:W-:Y:S01]  /*9290*/  IADD3 R49, P4, R14.reuse, 0x9000, RZ ;  /* 0x000090000e317810 */ /* 0x040fe20007f9e0ff */
[----:B------:R-:W-:Y:S01]  /*92a0*/  UIMAD UR11, UR44, UR13, UR11 ;  /* 0x0000000d2c0b72a4 */ /* 0x000fe2000f8e020b */
[----:B------:R-:W-:Y:S01]  /*92b0*/  IADD3 R53, P5, R14, 0xa000, RZ ;  /* 0x0000a0000e357810 */ /* 0x000fe20007fbe0ff */
[----:B-1----:R-:W-:Y:S01]  /*92c0*/  @P2 IMAD.HI.U32 R0, R78, R77, RZ ;  /* 0x0000004d4e002227 */ /* 0x002fe200078e00ff */
[C---:B------:R-:W-:Y:S01]  /*92d0*/  IADD3 R57, P6, R14.reuse, 0xb000, RZ ;  /* 0x0000b0000e397810 */ /* 0x040fe20007fde0ff */
[----:B------:R-:W-:Y:S01]  /*92e0*/  ULDC.64 UR12, c[0x0][0xaf0] ;  /* 0x0002bc00000c7ab9 */ /* 0x000fe20000000a00 */
[----:B------:R-:W-:Y:S01]  /*92f0*/  SEL R20, RZ, 0xffffffff, P0 ;  /* 0xffffffffff147807 */ /* 0x000fe20000000000 */
[----:B------:R-:W5:Y:S01]  /*9300*/  LD.E.128 R24, desc[UR40][R24.64] ;  /* 0x0000002818187980 */ /* 0x000f62000c101d00 */
[----:B------:R-:W-:Y:S01]  /*9310*/  IADD3 R7, P3, R14, 0xf000, RZ ;  /* 0x0000f0000e077810 */ /* 0x000fe20007f7e0ff */
[----:B------:R-:W-:Y:S01]  /*9320*/  UIMAD UR4, UR4, UR12, URZ ;  /* 0x0000000c040472a4 */ /* 0x000fe2000f8e023f */
[----:B------:R-:W-:Y:S01]  /*9330*/  ISETP.GE.AND P0, PT, R184, UR14, PT ;  /* 0x0000000eb8007c0c */ /* 0x000fe2000bf06270 */
[----:B------:R-:W-:Y:S01]  /*9340*/  IMAD.SHL.U32 R76, R20, 0x10, RZ ;  /* 0x00000010144c7824 */ /* 0x000fe200078e00ff */
[----:B------:R-:W-:Y:S01]  /*9350*/  LOP3.LUT R48, R49, 0x380, RZ, 0xc0, !PT ;  /* 0x0000038031307812 */ /* 0x000fe200078ec0ff */
[----:B------:R-:W5:Y:S01]  /*9360*/  LD.E.128 R28, desc[UR40][R28.64] ;  /* 0x000000281c1c7980 */ /* 0x000f62000c101d00 */
[----:B------:R-:W-:-:S02]  /*9370*/  LOP3.LUT R52, R53, 0x380, RZ, 0xc0, !PT ;  /* 0x0000038035347812 */ /* 0x000fc400078ec0ff */
[----:B------:R-:W-:Y:S02]  /*9380*/  LOP3.LUT R56, R57, 0x380, RZ, 0xc0, !PT ;  /* 0x0000038039387812 */ /* 0x000fe400078ec0ff */
[----:B------:R-:W-:Y:S01]  /*9390*/  LOP3.LUT R5, R14, 0x380, RZ, 0xc0, !PT ;  /* 0x000003800e057812 */ /* 0x000fe200078ec0ff */
[----:B------:R-:W-:Y:S01]  /*93a0*/  IMAD.MOV.U32 R77, RZ, RZ, R78 ;  /* 0x000000ffff4d7224 */ /* 0x000fe200078e004e */
[----:B------:R-:W-:Y:S01]  /*93b0*/  LOP3.LUT R6, R7, 0x380, RZ, 0xc0, !PT ;  /* 0x0000038007067812 */ /* 0x000fe200078ec0ff */
[----:B------:R-:W-:Y:S01]  /*93c0*/  UIMAD.WIDE.U32 UR10, UR9, UR12, UR10 ;  /* 0x0000000c090a72a5 */ /* 0x000fe2000f8e000a */
[----:B------:R-:W-:Y:S01]  /*93d0*/  SEL R20, RZ, 0xffffffff, P0 ;  /* 0xffffffffff147807 */ /* 0x000fe20000000000 */
[----:B------:R-:W-:Y:S01]  /*93e0*/  UIMAD UR4, UR9, UR13, UR4 ;  /* 0x0000000d090472a4 */ /* 0x000fe2000f8e0204 */
[----:B0-----:R-:W-:Y:S01]  /*93f0*/  @P2 SHF.R.U32.HI R77, RZ, R79, R0 ;  /* 0x0000004fff4d2219 */ /* 0x001fe20000011600 */
[----:B------:R-:W-:Y:S01]  /*9400*/  IMAD.X R73, RZ, RZ, R15, P3 ;  /* 0x000000ffff497224 */ /* 0x000fe200018e060f */
[----:B------:R-:W-:Y:S01]  /*9410*/  SHF.R.U64 R48, R48, 0x3, RZ ;  /* 0x0000000330307819 */ /* 0x000fe200000012ff */
[----:B------:R-:W5:Y:S01]  /*9420*/  LD.E.128 R44, desc[UR40][R44.64] ;  /* 0x000000282c2c7980 */ /* 0x000f62000c101d00 */
[----:B------:R-:W-:-:S02]  /*9430*/  SHF.R.U64 R52, R52, 0x3, RZ ;  /* 0x0000000334347819 */ /* 0x000fc400000012ff */
[----:B------:R-:W-:Y:S02]  /*9440*/  SHF.R.U64 R56, R56, 0x3, RZ ;  /* 0x0000000338387819 */ /* 0x000fe400000012ff */
[----:B------:R-:W-:Y:S02]  /*9450*/  SHF.R.U64 R5, R5, 0x3, RZ ;  /* 0x0000000305057819 */ /* 0x000fe400000012ff */
[----:B------:R-:W-:Y:S02]  /*9460*/  SHF.R.U64 R6, R6, 0x3, RZ ;  /* 0x0000000306067819 */ /* 0x000fe400000012ff */
[----:B------:R-:W-:Y:S01]  /*9470*/  LOP3.LUT R0, R76, 0x10, R21, 0xe2, !PT ;  /* 0x000000104c007812 */ /* 0x000fe200078ee215 */
[----:B------:R-:W-:Y:S01]  /*9480*/  UIADD3 UR4, UR11, UR4, URZ ;  /* 0x000000040b047290 */ /* 0x000fe2000fffe03f */
[--C-:B------:R-:W-:Y:S01]  /*9490*/  SHF.R.S32.HI R76, RZ, 0x1f, R77.reuse ;  /* 0x0000001fff4c7819 */ /* 0x100fe2000001144d */
[----:B------:R-:W-:Y:S01]  /*94a0*/  IMAD.SHL.U32 R81, R20, 0x20, RZ ;  /* 0x0000002014517824 */ /* 0x000fe200078e00ff */
        /* <DEDUP_REMOVED lines=9> */
[----:B------:R-:W-:Y:S01]  /*9540*/  IMAD.MOV.U32 R5, RZ, RZ, R15 ;  /* 0x000000ffff057224 */ /* 0x000fe200078e000f */
[----:B------:R-:W5:Y:S01]  /*9550*/  LD.E.128 R48, desc[UR40][R48.64] ;  /* 0x0000002830307980 */ /* 0x000f62000c101d00 */
[----:B------:R-:W-:-:S02]  /*9560*/  IMAD.U32 R20, RZ, RZ, UR10 ;  /* 0x0000000aff147e24 */ /* 0x000fc4000f8e00ff */
[----:B------:R-:W-:Y:S01]  /*9570*/  IMAD.U32 R21, RZ, RZ, UR11 ;  /* 0x0000000bff157e24 */ /* 0x000fe2000f8e00ff */
[----:B------:R-:W-:Y:S01]  /*9580*/  ULDC.64 UR10, c[0x0][0xae0] ;  /* 0x0002b800000a7ab9 */ /* 0x000fe20000000a00 */
[----:B------:R-:W-:Y:S01]  /*9590*/  IMAD R79, R80, R79, R78 ;  /* 0x0000004f504f7224 */ /* 0x000fe200078e024e */
[----:B------:R-:W5:Y:S01]  /*95a0*/  LD.E.128 R4, desc[UR40][R4.64] ;  /* 0x0000002804047980 */ /* 0x000f62000c101d00 */
[----:B------:R-:W-:Y:S01]  /*95b0*/  IMAD R76, R76, UR10, RZ ;  /* 0x0000000a4c4c7c24 */ /* 0x000fe2000f8e02ff */
[----:B------:R-:W-:Y:S01]  /*95c0*/  LOP3.LUT R0, R81, 0x20, R0, 0xe2, !PT ;  /* 0x0000002051007812 */ /* 0x000fe200078ee200 */
[----:B------:R-:W-:Y:S01]  /*95d0*/  IMAD.U32 R21, RZ, RZ, UR4 ;  /* 0x00000004ff157e24 */ /* 0x000fe2000f8e00ff */
[----:B------:R-:W5:Y:S01]  /*95e0*/  LD.E.128 R12, desc[UR40][R12.64] ;  /* 0x000000280c0c7980 */ /* 0x000f62000c101d00 */
[----:B------:R-:W-:Y:S01]  /*95f0*/  IMAD R81, R77, UR11, R76 ;  /* 0x0000000b4d517c24 */ /* 0x000fe2000f8e024c */
[----:B------:R-:W-:Y:S02]  /*9600*/  ISETP.GE.AND P0, PT, R226, UR14, PT ;  /* 0x0000000ee2007c0c */ /* 0x000fe4000bf06270 */
[----:B------:R-:W5:Y:S01]  /*9610*/  LD.E.128 R52, desc[UR40][R52.64] ;  /* 0x0000002834347980 */ /* 0x000f62000c101d00 */
[----:B------:R-:W-:-:S03]  /*9620*/  SHF.R.S32.HI R76, RZ, 0x1f, R79 ;  /* 0x0000001fff4c7819 */ /* 0x000fc6000001144f */
[----:B------:R-:W5:Y:S01]  /*9630*/  LD.E.128 R56, desc[UR40][R56.64] ;  /* 0x0000002838387980 */ /* 0x000f62000c101d00 */
[----:B------:R-:W-:Y:S01]  /*9640*/  IMAD.WIDE.U32 R20, R77, UR10, R20 ;  /* 0x0000000a4d147c25 */ /* 0x000fe2000f8e0014 */
[----:B------:R-:W-:Y:S02]  /*9650*/  ULDC.64 UR10, c[0x0][0xad8] ;  /* 0x0002b600000a7ab9 */ /* 0x000fe40000000a00 */
[----:B------:R-:W5:Y:S01]  /*9660*/  LD.E.128 R72, desc[UR40][R72.64] ;  /* 0x0000002848487980 */ /* 0x000f62000c101d00 */
[----:B------:R-:W-:Y:S01]  /*9670*/  IMAD.U32 R88, RZ, RZ, UR43 ;  /* 0x0000002bff587e24 */ /* 0x000fe2000f8e00ff */
[----:B------:R-:W-:Y:S01]  /*9680*/  @!PT LDS RZ, [RZ] ;  /* 0x00000000fffff984 */ /* 0x000fe20000000800 */
[----:B------:R-:W-:Y:S01]  /*9690*/  @!PT LDS RZ, [RZ] ;  /* 0x00000000fffff984 */ /* 0x000fe20000000800 */
[----:B------:R-:W-:Y:S01]  /*96a0*/  @!PT LDS RZ, [RZ] ;  /* 0x00000000fffff984 */ /* 0x000fe20000000800 */
[----:B------:R-:W-:Y:S01]  /*96b0*/  @!PT LDS RZ, [RZ] ;  /* 0x00000000fffff984 */ /* 0x000fe20000000800 */
[----:B------:R0:W-:Y:S06]  /*96c0*/  MEMBAR.ALL.CTA ;  /* 0x0000000000007992 */ /* 0x0001ec0000008000 */
[----:B0-----:R-:W0:Y:S01]  /*96d0*/  FENCE.VIEW.ASYNC.S ;  /* 0x00000000000073c6 */ /* 0x001e220000000000 */
[----:B------:R-:W-:Y:S01]  /*96e0*/  SEL R77, RZ, 0x40, P0 ;  /* 0x00000040ff4d7807 */ /* 0x000fe20000000000 */
[----:B------:R-:W-:Y:S01]  /*96f0*/  IMAD.IADD R21, R21, 0x1, R81 ;  /* 0x0000000115157824 */ /* 0x000fe200078e0251 */
[----:B------:R-:W-:Y:S01]  /*9700*/  ISETP.GE.AND P0, PT, R225, UR14, PT ;  /* 0x0000000ee1007c0c */ /* 0x000fe2000bf06270 */
[----:B------:R-:W-:-:S02]  /*9710*/  IMAD R76, R76, UR10, RZ ;  /* 0x0000000a4c4c7c24 */ /* 0x000fc4000f8e02ff */
[----:B------:R-:W-:Y:S02]  /*9720*/  IMAD R88, R88, 0x40, R3 ;  /* 0x0000004058587824 */ /* 0x000fe400078e0203 */
[----:B------:R-:W-:Y:S01]  /*9730*/  IMAD R89, R80, UR8, RZ ;  /* 0x0000000850597c24 */ /* 0x000fe2000f8e02ff */
[----:B------:R-:W-:Y:S01]  /*9740*/  LOP3.LUT R0, R0, R77, RZ, 0xfc, !PT ;  /* 0x0000004d00007212 */ /* 0x000fe200078efcff */
[C---:B------:R-:W-:Y:S01]  /*9750*/  IMAD R77, R79.reuse, UR11, R76 ;  /* 0x0000000b4f4d7c24 */ /* 0x040fe2000f8e024c */
[----:B------:R-:W-:Y:S01]  /*9760*/  UIADD3 UR4, UR38, 0x28c20, URZ ;  /* 0x00028c2026047890 */ /* 0x000fe2000fffe03f */
[----:B------:R-:W-:Y:S01]  /*9770*/  IMAD.WIDE.U32 R20, R79, UR10, R20 ;  /* 0x0000000a4f147c25 */ /* 0x000fe2000f8e0014 */
[----:B------:R-:W-:Y:S01]  /*9780*/  SEL R3, RZ, 0x80, P0 ;  /* 0x00000080ff037807 */ /* 0x000fe20000000000 */
[----:B------:R-:W-:Y:S01]  /*9790*/  ULDC.64 UR10, c[0x0][0xa80] ;  /* 0x0002a000000a7ab9 */ /* 0x000fe20000000a00 */
[----:B------:R-:W-:Y:S01]  /*97a0*/  ISETP.GE.AND P0, PT, R88, R89, PT ;  /* 0x000000595800720c */ /* 0x000fe20003f06270 */
[----:B------:R-:W-:Y:S01]  /*97b0*/  IMAD.IADD R21, R21, 0x1, R77 ;  /* 0x0000000115157824 */ /* 0x000fe200078e024d */
[----:B------:R-:W-:Y:S01]  /*97c0*/  UPRMT UR4, URZ, 0x654, UR4 ;  /* 0x000006543f047896 */ /* 0x000fe20008000004 */
[----:B------:R-:W-:-:S04]  /*97d0*/  LEA R86, P1, R20, UR10, 0x1 ;  /* 0x0000000a14567c11 */ /* 0x000fc8000f8208ff */
[----:B------:R-:W-:Y:S01]  /*97e0*/  LEA.HI.X R87, R20, UR11, R21, 0x1, P1 ;  /* 0x0000000b14577c11 */ /* 0x000fe200088f0c15 */
[----:B------:R-:W-:Y:S01]  /*97f0*/  BSSY B1, `(.L_x_3415) ;  /* 0x000002c000017945 */ /* 0x000fe20003800000 */
[----:B0-----:R0:W1:Y:S02]  /*9800*/  SHFL.IDX PT, R20, R86, RZ, 0x181f ;  /* 0x00181fff56147589 */ /* 0x00106400000e0000 */
[----:B------:R-:W-:Y:S02]  /*9810*/  SYNCS.ARRIVE.TRANS64.RED.A1T0 RZ, [UR4], RZ ;  /* 0x000000ffffff79a7 */ /* 0x000fe40008100404 */
[----:B------:R0:W2:Y:S01]  /*9820*/  SHFL.IDX PT, R21, R87, RZ, 0x181f ;  /* 0x00181fff57157589 */ /* 0x0000a200000e0000 */
[----:B------:R-:W-:Y:S02]  /*9830*/  LOP3.LUT R3, R0, R3, RZ, 0xfc, !PT ;  /* 0x0000000300037212 */ /* 0x000fe400078efcff */
[----:B------:R-:W-:Y:S01]  /*9840*/  SHF.R.S32.HI R152, RZ, 0x1f, R192 ;  /* 0x0000001fff987819 */ /* 0x000fe200000114c0 */
[----:B------:R-:W-:Y:S06]  /*9850*/  @P0 BRA `(.L_x_3416) ;  /* 0x0000000000940947 */ /* 0x000fec0003800000 */
[----:B------:R-:W-:Y:S02]  /*9860*/  ISETP.GE.AND P1, PT, R192, UR14, PT ;  /* 0x0000000ec0007c0c */ /* 0x000fe4000bf26270 */
[----:B------:R-:W-:Y:S02]  /*9870*/  ISETP.GE.AND P0, PT, R2, UR14, PT ;  /* 0x0000000e02007c0c */ /* 0x000fe4000bf06270 */
[----:B------:R-:W-:Y:S02]  /*9880*/  ISETP.GE.AND P4, PT, R187, UR14, PT ;  /* 0x0000000ebb007c0c */ /* 0x000fe4000bf86270 */
[----:B------:R-:W-:Y:S02]  /*9890*/  ISETP.GE.AND P3, PT, R186, UR14, PT ;  /* 0x0000000eba007c0c */ /* 0x000fe4000bf66270 */
[----:B------:R-:W-:Y:S02]  /*98a0*/  SHF.R.S32.HI R80, RZ, 0x1f, R187 ;  /* 0x0000001fff507819 */ /* 0x000fe400000114bb */
[----:B------:R-:W-:-:S02]  /*98b0*/  SHF.R.S32.HI R81, RZ, 0x1f, R186 ;  /* 0x0000001fff517819 */ /* 0x000fc400000114ba */
[----:B------:R-:W-:Y:S02]  /*98c0*/  SHF.R.S32.HI R90, RZ, 0x1f, R185 ;  /* 0x0000001fff5a7819 */ /* 0x000fe400000114b9 */
[-C--:B-1----:R-:W-:Y:S01]  /*98d0*/  @!P1 LEA R76, P2, R192, R20.reuse, 0x1 ;  /* 0x00000014c04c9211 */ /* 0x082fe200078408ff */
[----:B--2---:R-:W-:Y:S02]  /*98e0*/  @!P0 IMAD.WIDE R78, R2, 0x2, R20 ;  /* 0x00000002024e8825 */ /* 0x004fe400078e0214 */
[----:B------:R-:W-:Y:S02]  /*98f0*/  @!P4 LEA R84, P5, R187, R20, 0x1 ;  /* 0x00000014bb54c211 */ /* 0x000fe400078a08ff */
[----:B------:R-:W-:Y:S01]  /*9900*/  @!P1 LEA.HI.X R77, R192, R21, R152, 0x1, P2 ;  /* 0x00000015c04d9211 */ /* 0x000fe200010f0c98 */
[----:B-----5:R1:W-:Y:S01]  /*9910*/  @!P0 ST.E.128 desc[UR40][R78.64], R4 ;  /* 0x000000044e008985 */ /* 0x0203e2000c101d28 */
[----:B------:R-:W-:Y:S02]  /*9920*/  ISETP.GE.AND P2, PT, R185, UR14, PT ;  /* 0x0000000eb9007c0c */ /* 0x000fe4000bf46270 */
[----:B------:R-:W-:Y:S01]  /*9930*/  LOP3.LUT P0, RZ, R0, 0x40, RZ, 0xc0, !PT ;  /* 0x0000004000ff7812 */ /* 0x000fe2000780c0ff */
[----:B------:R2:W-:Y:S01]  /*9940*/  @!P1 ST.E.128 desc[UR40][R76.64], R12 ;  /* 0x0000000c4c009985 */ /* 0x0005e2000c101d28 */
[----:B------:R-:W-:-:S02]  /*9950*/  ISETP.GE.AND P1, PT, R184, UR14, PT ;  /* 0x0000000eb8007c0c */ /* 0x000fc4000bf26270 */
[CC--:B------:R-:W-:Y:S02]  /*9960*/  @!P3 LEA R82, P6, R186.reuse, R20.reuse, 0x1 ;  /* 0x00000014ba52b211 */ /* 0x0c0fe400078c08ff */
[-C--:B------:R-:W-:Y:S02]  /*9970*/  @!P4 LEA.HI.X R85, R187, R21.reuse, R80, 0x1, P5 ;  /* 0x00000015bb55c211 */ /* 0x080fe400028f0c50 */
[-C--:B------:R-:W-:Y:S02]  /*9980*/  @!P3 LEA.HI.X R83, R186, R21.reuse, R81, 0x1, P6 ;  /* 0x00000015ba53b211 */ /* 0x080fe400030f0c51 */
[----:B------:R-:W-:Y:S01]  /*9990*/  LOP3.LUT P6, RZ, R3, 0x80, RZ, 0xc0, !PT ;  /* 0x0000008003ff7812 */ /* 0x000fe200078cc0ff */
[----:B------:R3:W-:Y:S01]  /*99a0*/  @!P4 ST.E.128 desc[UR40][R84.64], R28 ;  /* 0x0000001c5400c985 */ /* 0x0007e2000c101d28 */
[C---:B------:R-:W-:Y:S02]  /*99b0*/  @!P2 LEA R80, P5, R185.reuse, R20, 0x1 ;  /* 0x00000014b950a211 */ /* 0x040fe400078a08ff */
[----:B-1----:R-:W-:Y:S01]  /*99c0*/  SHF.R.S32.HI R5, RZ, 0x1f, R184 ;  /* 0x0000001fff057819 */ /* 0x002fe200000114b8 */
[----:B------:R3:W-:Y:S01]  /*99d0*/  @!P3 ST.E.128 desc[UR40][R82.64], R36 ;  /* 0x000000245200b985 */ /* 0x0007e2000c101d28 */
[----:B------:R-:W-:-:S02]  /*99e0*/  @!P2 LEA.HI.X R81, R185, R21, R90, 0x1, P5 ;  /* 0x00000015b951a211 */ /* 0x000fc400028f0c5a */
[CC--:B------:R-:W-:Y:S02]  /*99f0*/  @!P1 LEA R6, P5, R184.reuse, R20.reuse, 0x1 ;  /* 0x00000014b8069211 */ /* 0x0c0fe400078a08ff */
[----:B--2---:R-:W-:Y:S01]  /*9a00*/  SHF.R.S32.HI R15, RZ, 0x1f, R226 ;  /* 0x0000001fff0f7819 */ /* 0x004fe200000114e2 */
[----:B------:R3:W-:Y:S01]  /*9a10*/  @!P2 ST.E.128 desc[UR40][R80.64], R44 ;  /* 0x0000002c5000a985 */ /* 0x0007e2000c101d28 */
[-C--:B------:R-:W-:Y:S02]  /*9a20*/  @!P1 LEA.HI.X R7, R184, R21.reuse, R5, 0x1, P5 ;  /* 0x00000015b8079211 */ /* 0x080fe400028f0c05 */
[C---:B------:R-:W-:Y:S02]  /*9a30*/  @P0 LEA R4, P5, R226.reuse, R20, 0x1 ;  /* 0x00000014e2040211 */ /* 0x040fe400078a08ff */
[----:B------:R-:W-:Y:S01]  /*9a40*/  SHF.R.S32.HI R13, RZ, 0x1f, R225 ;  /* 0x0000001fff0d7819 */ /* 0x000fe200000114e1 */
[----:B------:R3:W-:Y:S01]  /*9a50*/  @!P1 ST.E.128 desc[UR40][R6.64], R52 ;  /* 0x0000003406009985 */ /* 0x0007e2000c101d28 */
[----:B------:R-:W-:-:S02]  /*9a60*/  @P0 LEA.HI.X R5, R226, R21, R15, 0x1, P5 ;  /* 0x00000015e2050211 */ /* 0x000fc400028f0c0f */
[----:B------:R-:W-:-:S03]  /*9a70*/  @P6 LEA R12, P5, R225, R20, 0x1 ;  /* 0x00000014e10c6211 */ /* 0x000fc600078a08ff */
[----:B------:R3:W-:Y:S01]  /*9a80*/  @P0 ST.E.128 desc[UR40][R4.64], R60 ;  /* 0x0000003c04000985 */ /* 0x0007e2000c101d28 */
[----:B------:R-:W-:-:S05]  /*9a90*/  @P6 LEA.HI.X R13, R225, R21, R13, 0x1, P5 ;  /* 0x00000015e10d6211 */ /* 0x000fca00028f0c0d */
[----:B------:R3:W-:Y:S04]  /*9aa0*/  @P6 ST.E.128 desc[UR40][R12.64], R68 ;  /* 0x000000440c006985 */ /* 0x0007e8000c101d28 */
.L_x_3416:
[----:B------:R-:W-:Y:S05]  /*9ab0*/  BSYNC B1 ;  /* 0x0000000000017941 */ /* 0x000fea0003800000 */
.L_x_3415:
[----:B---3-5:R-:W-:Y:S01]  /*9ac0*/  VIADD R6, R88, 0x20 ;  /* 0x0000002058067836 */ /* 0x028fe20000000000 */
[----:B------:R3:W4:Y:S04]  /*9ad0*/  SHFL.IDX PT, R5, R87, 0x1, 0x181f ;  /* 0x00381f0057057f89 */ /* 0x00072800000e0000 */
[----:B------:R-:W-:Y:S01]  /*9ae0*/  ISETP.GE.AND P0, PT, R6, R89, PT ;  /* 0x000000590600720c */ /* 0x000fe20003f06270 */
[----:B------:R3:W0:-:S12]  /*9af0*/  SHFL.IDX PT, R4, R86, 0x1, 0x181f ;  /* 0x00381f0056047f89 */ /* 0x00061800000e0000 */
[----:B---3--:R-:W-:Y:S05]  /*9b00*/  @P0 BRA `(.L_x_3417) ;  /* 0x0000002800040947 */ /* 0x008fea0003800000 */
[----:B------:R-:W-:Y:S02]  /*9b10*/  ISETP.GE.AND P0, PT, R192, UR14, PT ;  /* 0x0000000ec0007c0c */ /* 0x000fe4000bf06270 */
[----:B------:R-:W-:Y:S02]  /*9b20*/  ISETP.GE.AND P5, PT, R2, UR14, PT ;  /* 0x0000000e02007c0c */ /* 0x000fe4000bfa6270 */
[----:B------:R-:W-:Y:S02]  /*9b30*/  ISETP.GE.AND P2, PT, R187, UR14, PT ;  /* 0x0000000ebb007c0c */ /* 0x000fe4000bf46270 */
[----:B------:R-:W-:Y:S02]  /*9b40*/  ISETP.GE.AND P1, PT, R186, UR14, PT ;  /* 0x0000000eba007c0c */ /* 0x000fe4000bf26270 */
[----:B------:R-:W-:Y:S02]  /*9b50*/  ISETP.GE.AND P3, PT, R185, UR14, PT ;  /* 0x0000000eb9007c0c */ /* 0x000fe4000bf66270 */
[----:B------:R-:W-:-:S02]  /*9b60*/  SHF.R.S32.HI R15, RZ, 0x1f, R187 ;  /* 0x0000001fff0f7819 */ /* 0x000fc400000114bb */
[----:B--2---:R-:W-:Y:S02]  /*9b70*/  SHF.R.S32.HI R21, RZ, 0x1f, R186 ;  /* 0x0000001fff157819 */ /* 0x004fe400000114ba */
[----:B0-----:R-:W-:Y:S01]  /*9b80*/  @!P0 LEA R12, P4, R192, R4, 0x1 ;  /* 0x00000004c00c8211 */ /* 0x001fe200078808ff */
[----:B----4-:R-:W-:Y:S01]  /*9b90*/  @!P5 IMAD.WIDE R6, R2, 0x2, R4 ;  /* 0x000000020206d825 */ /* 0x010fe200078e0204 */
[----:B------:R-:W-:Y:S02]  /*9ba0*/  SHF.R.S32.HI R31, RZ, 0x1f, R184 ;  /* 0x0000001fff1f7819 */ /* 0x000fe400000114b8 */
[----:B------:R-:W-:Y:S02]  /*9bb0*/  @!P0 LEA.HI.X R13, R192, R5, R152, 0x1, P4 ;  /* 0x00000005c00d8211 */ /* 0x000fe400020f0c98 */
[----:B------:R-:W-:Y:S01]  /*9bc0*/  ISETP.GE.AND P4, PT, R184, UR14, PT ;  /* 0x0000000eb8007c0c */ /* 0x000fe2000bf86270 */
[----:B------:R0:W-:Y:S01]  /*9bd0*/  @!P5 ST.E.128 desc[UR40][R6.64], R8 ;  /* 0x000000080600d985 */ /* 0x0001e2000c101d28 */
[----:B------:R-:W-:-:S02]  /*9be0*/  LOP3.LUT P5, RZ, R0, 0x40, RZ, 0xc0, !PT ;  /* 0x0000004000ff7812 */ /* 0x000fc400078ac0ff */
[CC--:B------:R-:W-:Y:S01]  /*9bf0*/  @!P2 LEA R14, P6, R187.reuse, R4.reuse, 0x1 ;  /* 0x00000004bb0ea211 */ /* 0x0c0fe200078c08ff */
[----:B------:R3:W-:Y:S01]  /*9c00*/  @!P0 ST.E.128 desc[UR40][R12.64], R24 ;  /* 0x000000180c008985 */ /* 0x0007e2000c101d28 */
[----:B------:R-:W-:Y:S02]  /*9c10*/  SHF.R.S32.HI R0, RZ, 0x1f, R185 ;  /* 0x0000001fff007819 */ /* 0x000fe400000114b9 */
[----:B------:R-:W-:Y:S02]  /*9c20*/  @!P2 LEA.HI.X R15, R187, R5, R15, 0x1, P6 ;  /* 0x00000005bb0fa211 */ /* 0x000fe400030f0c0f */
[-C--:B-1----:R-:W-:Y:S02]  /*9c30*/  @!P1 LEA R20, P6, R186, R4.reuse, 0x1 ;  /* 0x00000004ba149211 */ /* 0x082fe400078c08ff */
[----:B------:R-:W-:Y:S01]  /*9c40*/  SHF.R.S32.HI R37, RZ, 0x1f, R226 ;  /* 0x0000001fff257819 */ /* 0x000fe200000114e2 */
[----:B------:R3:W-:Y:S01]  /*9c50*/  @!P2 ST.E.128 desc[UR40][R14.64], R32 ;  /* 0x000000200e00a985 */ /* 0x0007e2000c101d28 */
[----:B------:R-:W-:-:S02]  /*9c60*/  @!P3 LEA R28, P2, R185, R4, 0x1 ;  /* 0x00000004b91cb211 */ /* 0x000fc400078408ff */
[-C--:B------:R-:W-:Y:S02]  /*9c70*/  @!P4 LEA R30, P0, R184, R4.reuse, 0x1 ;  /* 0x00000004b81ec211 */ /* 0x080fe400078008ff */
[-C--:B------:R-:W-:Y:S02]  /*9c80*/  @!P1 LEA.HI.X R21, R186, R5.reuse, R21, 0x1, P6 ;  /* 0x00000005ba159211 */ /* 0x080fe400030f0c15 */
[----:B0-----:R-:W-:Y:S02]  /*9c90*/  @P5 LEA R6, P6, R226, R4, 0x1 ;  /* 0x00000004e2065211 */ /* 0x001fe400078c08ff */
[-C--:B------:R-:W-:Y:S01]  /*9ca0*/  @!P3 LEA.HI.X R29, R185, R5.reuse, R0, 0x1, P2 ;  /* 0x00000005b91db211 */ /* 0x080fe200010f0c00 */
[----:B------:R3:W-:Y:S01]  /*9cb0*/  @!P1 ST.E.128 desc[UR40][R20.64], R40 ;  /* 0x0000002814009985 */ /* 0x0007e2000c101d28 */
[-C--:B------:R-:W-:Y:S02]  /*9cc0*/  @!P4 LEA.HI.X R31, R184, R5.reuse, R31, 0x1, P0 ;  /* 0x00000005b81fc211 */ /* 0x080fe400000f0c1f */
[----:B------:R-:W-:Y:S01]  /*9cd0*/  @P5 LEA.HI.X R7, R226, R5, R37, 0x1, P6 ;  /* 0x00000005e2075211 */ /* 0x000fe200030f0c25 */
[----:B------:R3:W-:Y:S01]  /*9ce0*/  @!P3 ST.E.128 desc[UR40][R28.64], R48 ;  /* 0x000000301c00b985 */ /* 0x0007e2000c101d28 */
[----:B------:R-:W-:-:S03]  /*9cf0*/  LOP3.LUT P0, RZ, R3, 0x80, RZ, 0xc0, !PT ;  /* 0x0000008003ff7812 */ /* 0x000fc6000780c0ff */
[----:B------:R3:W-:Y:S04]  /*9d00*/  @!P4 ST.E.128 desc[UR40][R30.64], R56 ;  /* 0x000000381e00c985 */ /* 0x0007e8000c101d28 */
[----:B------:R3:W-:Y:S06]  /*9d10*/  @P5 ST.E.128 desc[UR40][R6.64], R64 ;  /* 0x0000004006005985 */ /* 0x0007ec000c101d28 */
[----:B------:R-:W-:Y:S05]  /*9d20*/  @!P0 BRA `(.L_x_3417) ;  /* 0x00000024007c8947 */ /* 0x000fea0003800000 */
[----:B------:R-:W-:Y:S02]  /*9d30*/  LEA R4, P0, R225, R4, 0x1 ;  /* 0x00000004e1047211 */ /* 0x000fe400078008ff */
[----:B------:R-:W-:-:S04]  /*9d40*/  SHF.R.S32.HI R0, RZ, 0x1f, R225 ;  /* 0x0000001fff007819 */ /* 0x000fc800000114e1 */
[----:B------:R-:W-:-:S05]  /*9d50*/  LEA.HI.X R5, R225, R5, R0, 0x1, P0 ;  /* 0x00000005e1057211 */ /* 0x000fca00000f0c00 */
[----:B------:R0:W-:Y:S01]  /*9d60*/  ST.E.128 desc[UR40][R4.64], R72 ;  /* 0x0000004804007985 */ /* 0x0001e2000c101d28 */
[----:B------:R-:W-:Y:S05]  /*9d70*/  BRA `(.L_x_3417) ;  /* 0x0000002400687947 */ /* 0x000fea0003800000 */
.L_x_3414:
[----:B------:R-:W2:Y:S01]  /*9d80*/  LDL R0, [R1+0x58] ;  /* 0x0000580001007983 */ /* 0x000ea20000100800 */
[----:B------:R-:W-:Y:S01]  /*9d90*/  ULDC.64 UR12, c[0x0][0xb08] ;  /* 0x0002c200000c7ab9 */ /* 0x000fe20000000a00 */
[----:B------:R-:W-:Y:S01]  /*9da0*/  ULDC UR14, c[0x0][0xbe8] ;  /* 0x0002fa00000e7ab9 */ /* 0x000fe20000000800 */
[----:B------:R-:W-:Y:S01]  /*9db0*/  UIMAD UR18, UR18, UR12, URZ ;  /* 0x0000000c121272a4 */ /* 0x000fe2000f8e023f */
[----:B0-----:R-:W-:Y:S01]  /*9dc0*/  IMAD.U32 R6, RZ, RZ, UR43 ;  /* 0x0000002bff067e24 */ /* 0x001fe2000f8e00ff */
[----:B------:R-:W-:Y:S01]  /*9dd0*/  UIMAD.WIDE.U32 UR10, UR4, UR12, URZ ;  /* 0x0000000c040a72a5 */ /* 0x000fe2000f8e003f */
[----:B------:R-:W-:Y:S01]  /*9de0*/  BSSY B1, `(.L_x_3418) ;  /* 0x00000cc000017945 */ /* 0x000fe20003800000 */
[----:B------:R-:W-:Y:S01]  /*9df0*/  UIMAD UR18, UR4, UR13, UR18 ;  /* 0x0000000d041272a4 */ /* 0x000fe2000f8e0212 */
[----:B------:R-:W-:Y:S01]  /*9e00*/  SHF.R.S32.HI R21, RZ, 0x1f, R203 ;  /* 0x0000001fff157819 */ /* 0x000fe200000114cb */
[----:B------:R-:W-:Y:S01]  /*9e10*/  UISETP.NE.AND UP0, UPT, UR14, 0x1, UPT ;  /* 0x000000010e00788c */ /* 0x000fe2000bf05270 */
[----:B------:R-:W-:Y:S01]  /*9e20*/  SHF.R.S32.HI R152, RZ, 0x1f, R204 ;  /* 0x0000001fff987819 */ /* 0x000fe200000114cc */
[----:B------:R-:W-:Y:S01]  /*9e30*/  UIADD3 UR11, UR11, UR18, URZ ;  /* 0x000000120b0b7290 */ /* 0x000fe2000fffe03f */
[----:B------:R-:W-:Y:S01]  /*9e40*/  SHF.R.S32.HI R153, RZ, 0x1f, R205 ;  /* 0x0000001fff997819 */ /* 0x000fe200000114cd */
[----:B------:R-:W-:Y:S01]  /*9e50*/  ULDC.64 UR12, c[0x0][0xb38] ;  /* 0x0002ce00000c7ab9 */ /* 0x000fe20000000a00 */
[----:B------:R-:W-:Y:S01]  /*9e60*/  USHF.R.S32.HI UR4, URZ, 0x1f, UR9 ;  /* 0x0000001f3f047899 */ /* 0x000fe20008011409 */
[----:B------:R-:W-:Y:S01]  /*9e70*/  PLOP3.LUT P0, PT, PT, PT, UP0, 0x80, 0x0 ;  /* 0x000000000000781c */ /* 0x000fe20003f0f008 */
[----:B------:R-:W-:Y:S01]  /*9e80*/  UIMAD.WIDE.U32 UR10, UR44, UR12, UR10 ;  /* 0x0000000c2c0a72a5 */ /* 0x000fe2000f8e000a */
[----:B------:R-:W-:Y:S01]  /*9e90*/  SHF.R.S32.HI R154, RZ, 0x1f, R206 ;  /* 0x0000001fff9a7819 */ /* 0x000fe200000114ce */
[----:B------:R-:W-:Y:S01]  /*9ea0*/  UIMAD UR8, UR8, UR14, URZ ;  /* 0x0000000e080872a4 */ /* 0x000fe2000f8e023f */
[----:B------:R-:W-:Y:S01]  /*9eb0*/  SHF.R.S32.HI R155, RZ, 0x1f, R207 ;  /* 0x0000001fff9b7819 */ /* 0x000fe200000114cf */
[----:B------:R-:W-:Y:S01]  /*9ec0*/  UIMAD UR11, UR44, UR13, UR11 ;  /* 0x0000000d2c0b72a4 */ /* 0x000fe2000f8e020b */
[----:B------:R-:W-:-:S02]  /*9ed0*/  SHF.R.S32.HI R156, RZ, 0x1f, R208 ;  /* 0x0000001fff9c7819 */ /* 0x000fc400000114d0 */
[----:B------:R-:W-:Y:S01]  /*9ee0*/  ULDC.64 UR12, c[0x0][0xb40] ;  /* 0x0002d000000c7ab9 */ /* 0x000fe20000000a00 */
[----:B------:R-:W-:Y:S01]  /*9ef0*/  SHF.R.S32.HI R157, RZ, 0x1f, R209 ;  /* 0x0000001fff9d7819 */ /* 0x000fe200000114d1 */
[----:B------:R-:W-:Y:S01]  /*9f00*/  UIMAD UR4, UR4, UR12, URZ ;  /* 0x0000000c040472a4 */ /* 0x000fe2000f8e023f */
[----:B------:R-:W-:Y:S01]  /*9f10*/  SHF.R.S32.HI R158, RZ, 0x1f, R210 ;  /* 0x0000001fff9e7819 */ /* 0x000fe200000114d2 */
[----:B------:R-:W-:Y:S01]  /*9f20*/  UIMAD.WIDE.U32 UR10, UR9, UR12, UR10 ;  /* 0x0000000c090a72a5 */ /* 0x000fe2000f8e000a */
[----:B------:R-:W-:Y:S01]  /*9f30*/  SHF.R.S32.HI R159, RZ, 0x1f, R211 ;  /* 0x0000001fff9f7819 */ /* 0x000fe200000114d3 */
[----:B------:R-:W-:Y:S01]  /*9f40*/  UIMAD UR4, UR9, UR13, UR4 ;  /* 0x0000000d090472a4 */ /* 0x000fe2000f8e0204 */
[----:B------:R-:W-:Y:S02]  /*9f50*/  SHF.R.S32.HI R160, RZ, 0x1f, R212 ;  /* 0x0000001fffa07819 */ /* 0x000fe400000114d4 */
[----:B------:R-:W-:Y:S01]  /*9f60*/  @UP0 ULDC UR9, c[0x0][0xbec] ;  /* 0x0002fb0000090ab9 */ /* 0x000fe20000000800 */
[----:B------:R-:W-:Y:S01]  /*9f70*/  UIADD3 UR11, UR11, UR4, URZ ;  /* 0x000000040b0b7290 */ /* 0x000fe2000fffe03f */
[----:B------:R-:W-:Y:S01]  /*9f80*/  SHF.R.S32.HI R161, RZ, 0x1f, R213 ;  /* 0x0000001fffa17819 */ /* 0x000fe200000114d5 */
[----:B------:R-:W-:Y:S01]  /*9f90*/  ULDC.64 UR12, c[0x0][0xb48] ;  /* 0x0002d200000c7ab9 */ /* 0x000fe20000000a00 */
[----:B------:R-:W-:Y:S01]  /*9fa0*/  @UP0 ULDC UR4, c[0x0][0xbf0] ;  /* 0x0002fc0000040ab9 */ /* 0x000fe20000000800 */
[----:B------:R-:W-:Y:S01]  /*9fb0*/  UIMAD.WIDE.U32 UR10, UR45, UR12, UR10 ;  /* 0x0000000c2d0a72a5 */ /* 0x000fe2000f8e000a */
[----:B------:R-:W-:-:S02]  /*9fc0*/  SHF.R.S32.HI R162, RZ, 0x1f, R214 ;  /* 0x0000001fffa27819 */ /* 0x000fc400000114d6 */
[----:B------:R-:W-:Y:S01]  /*9fd0*/  SHF.R.S32.HI R163, RZ, 0x1f, R215 ;  /* 0x0000001fffa37819 */ /* 0x000fe200000114d7 */
[----:B------:R-:W-:Y:S01]  /*9fe0*/  UIMAD UR45, UR45, UR13, UR11 ;  /* 0x0000000d2d2d72a4 */ /* 0x000fe2000f8e020b */
[----:B------:R-:W-:Y:S01]  /*9ff0*/  SHF.R.S32.HI R164, RZ, 0x1f, R216 ;  /* 0x0000001fffa47819 */ /* 0x000fe200000114d8 */
[----:B------:R-:W-:Y:S01]  /*a000*/  IMAD.U32 R5, RZ, RZ, UR11 ;  /* 0x0000000bff057e24 */ /* 0x000fe2000f8e00ff */
[----:B------:R-:W-:Y:S01]  /*a010*/  ULDC.64 UR12, c[0x0][0xb30] ;  /* 0x0002cc00000c7ab9 */ /* 0x000fe20000000a00 */
[----:B------:R-:W-:Y:S01]  /*a020*/  IMAD.U32 R4, RZ, RZ, UR10 ;  /* 0x0000000aff047e24 */ /* 0x000fe2000f8e00ff */
[----:B------:R-:W-:Y:S01]  /*a030*/  ULDC.64 UR10, c[0x0][0xb28] ;  /* 0x0002ca00000a7ab9 */ /* 0x000fe20000000a00 */
[----:B------:R-:W-:Y:S01]  /*a040*/  IMAD.U32 R5, RZ, RZ, UR45 ;  /* 0x0000002dff057e24 */ /* 0x000fe2000f8e00ff */
[----:B------:R-:W-:Y:S02]  /*a050*/  SHF.R.S32.HI R165, RZ, 0x1f, R217 ;  /* 0x0000001fffa57819 */ /* 0x000fe400000114d9 */
[----:B------:R-:W-:-:S02]  /*a060*/  SHF.R.S32.HI R166, RZ, 0x1f, R218 ;  /* 0x0000001fffa67819 */ /* 0x000fc400000114da */
[----:B------:R-:W-:Y:S02]  /*a070*/  SHF.R.S32.HI R167, RZ, 0x1f, R219 ;  /* 0x0000001fffa77819 */ /* 0x000fe400000114db */
[----:B------:R-:W-:Y:S02]  /*a080*/  SHF.R.S32.HI R168, RZ, 0x1f, R220 ;  /* 0x0000001fffa87819 */ /* 0x000fe400000114dc */
[----:B------:R-:W-:Y:S02]  /*a090*/  SHF.R.S32.HI R13, RZ, 0x1f, R221 ;  /* 0x0000001fff0d7819 */ /* 0x000fe400000114dd */
[----:B------:R-:W-:Y:S02]  /*a0a0*/  SHF.R.S32.HI R169, RZ, 0x1f, R222 ;  /* 0x0000001fffa97819 */ /* 0x000fe400000114de */
[----:B------:R-:W-:Y:S02]  /*a0b0*/  SHF.R.S32.HI R170, RZ, 0x1f, R223 ;  /* 0x0000001fffaa7819 */ /* 0x000fe400000114df */
[----:B------:R-:W-:Y:S01]  /*a0c0*/  SHF.R.S32.HI R171, RZ, 0x1f, R17 ;  /* 0x0000001fffab7819 */ /* 0x000fe20000011411 */
[----:B--2---:R-:W-:-:S04]  /*a0d0*/  IMAD R6, R6, 0x40, R0 ;  /* 0x0000004006067824 */ /* 0x004fc800078e0200 */
[----:B------:R-:W-:-:S04]  /*a0e0*/  @P0 IMAD.HI.U32 R0, R6, UR9, RZ ;  /* 0x0000000906000c27 */ /* 0x000fc8000f8e00ff */
[----:B------:R-:W-:Y:S01]  /*a0f0*/  IMAD.MOV.U32 R3, RZ, RZ, R6 ;  /* 0x000000ffff037224 */ /* 0x000fe200078e0006 */
[----:B------:R-:W-:Y:S01]  /*a100*/  @P0 SHF.R.U32.HI R3, RZ, UR4, R0 ;  /* 0x00000004ff030c19 */ /* 0x000fe20008011600 */
[----:B------:R-:W-:-:S03]  /*a110*/  UIADD3 UR4, UR38, 0x28c20, URZ ;  /* 0x00028c2026047890 */ /* 0x000fc6000fffe03f */
[--C-:B------:R-:W-:Y:S01]  /*a120*/  SHF.R.S32.HI R0, RZ, 0x1f, R3.reuse ;  /* 0x0000001fff007819 */ /* 0x100fe20000011403 */
[----:B------:R-:W-:Y:S01]  /*a130*/  IMAD.MOV R7, RZ, RZ, -R3 ;  /* 0x000000ffff077224 */ /* 0x000fe200078e0a03 */
[----:B------:R-:W-:Y:S01]  /*a140*/  UPRMT UR4, URZ, 0x654, UR4 ;  /* 0x000006543f047896 */ /* 0x000fe20008000004 */
[----:B------:R-:W-:-:S04]  /*a150*/  IMAD.WIDE.U32 R4, R3, UR12, R4 ;  /* 0x0000000c03047c25 */ /* 0x000fc8000f8e0004 */
[----:B------:R-:W-:Y:S02]  /*a160*/  IMAD R0, R0, UR12, RZ ;  /* 0x0000000c00007c24 */ /* 0x000fe4000f8e02ff */
[----:B------:R-:W-:Y:S02]  /*a170*/  IMAD R7, R7, UR14, R6 ;  /* 0x0000000e07077c24 */ /* 0x000fe4000f8e0206 */
[----:B------:R-:W-:Y:S01]  /*a180*/  IMAD R9, R3, UR13, R0 ;  /* 0x0000000d03097c24 */ /* 0x000fe2000f8e0200 */
[----:B------:R-:W-:Y:S02]  /*a190*/  SYNCS.ARRIVE.TRANS64.RED.A1T0 RZ, [UR4], RZ ;  /* 0x000000ffffff79a7 */ /* 0x000fe40008100404 */
[----:B------:R-:W-:Y:S01]  /*a1a0*/  SHF.R.S32.HI R0, RZ, 0x1f, R7 ;  /* 0x0000001fff007819 */ /* 0x000fe20000011407 */
[----:B------:R-:W-:Y:S02]  /*a1b0*/  IMAD.IADD R5, R5, 0x1, R9 ;  /* 0x0000000105057824 */ /* 0x000fe400078e0209 */
[----:B------:R-:W-:-:S02]  /*a1c0*/  IMAD.U32 R9, RZ, RZ, UR43 ;  /* 0x0000002bff097e24 */ /* 0x000fc4000f8e00ff */
[----:B------:R-:W-:Y:S02]  /*a1d0*/  IMAD R0, R0, UR10, RZ ;  /* 0x0000000a00007c24 */ /* 0x000fe4000f8e02ff */
[----:B------:R-:W-:-:S04]  /*a1e0*/  IMAD.WIDE.U32 R4, R7, UR10, R4 ;  /* 0x0000000a07047c25 */ /* 0x000fc8000f8e0004 */
[----:B------:R-:W-:Y:S01]  /*a1f0*/  IMAD R3, R7, UR11, R0 ;  /* 0x0000000b07037c24 */ /* 0x000fe2000f8e0200 */
[----:B------:R-:W-:Y:S01]  /*a200*/  ULDC.64 UR10, c[0x0][0xb00] ;  /* 0x0002c000000a7ab9 */ /* 0x000fe20000000a00 */
[----:B------:R-:W-:Y:S02]  /*a210*/  IMAD R0, R9, 0x40, R16 ;  /* 0x0000004009007824 */ /* 0x000fe400078e0210 */
[----:B------:R-:W-:Y:S01]  /*a220*/  IMAD.IADD R5, R5, 0x1, R3 ;  /* 0x0000000105057824 */ /* 0x000fe200078e0203 */
[----:B------:R-:W-:Y:S02]  /*a230*/  LEA R3, P1, R4, UR10, 0x2 ;  /* 0x0000000a04037c11 */ /* 0x000fe4000f8210ff */
[----:B------:R-:W-:Y:S02]  /*a240*/  ISETP.GE.AND P0, PT, R0, UR8, PT ;  /* 0x0000000800007c0c */ /* 0x000fe4000bf06270 */
[----:B------:R-:W-:Y:S01]  /*a250*/  LEA.HI.X R10, R4, UR11, R5, 0x2, P1 ;  /* 0x0000000b040a7c11 */ /* 0x000fe200088f1405 */
[----:B------:R0:W1:Y:S04]  /*a260*/  SHFL.IDX PT, R11, R3, RZ, 0x1c1f ;  /* 0x001c1fff030b7589 */ /* 0x00006800000e0000 */
[----:B------:R0:W2:Y:S06]  /*a270*/  SHFL.IDX PT, R12, R10, RZ, 0x1c1f ;  /* 0x001c1fff0a0c7589 */ /* 0x0000ac00000e0000 */
[----:B------:R-:W-:Y:S05]  /*a280*/  @P0 BRA `(.L_x_3419) ;  /* 0x0000000800040947 */ /* 0x000fea0003800000 */
[----:B------:R-:W-:Y:S02]  /*a290*/  ULDC UR4, c[0x0][0xac8] ;  /* 0x0002b20000047ab9 */ /* 0x000fe40000000800 */
[----:B------:R-:W-:Y:S02]  /*a2a0*/  ISETP.GE.AND P3, PT, R17, UR4, PT ;  /* 0x0000000411007c0c */ /* 0x000fe4000bf66270 */
[----:B------:R-:W-:Y:S02]  /*a2b0*/  ISETP.GE.AND P4, PT, R223, UR4, PT ;  /* 0x00000004df007c0c */ /* 0x000fe4000bf86270 */
[----:B------:R-:W-:Y:S02]  /*a2c0*/  ISETP.GE.AND P2, PT, R222, UR4, PT ;  /* 0x00000004de007c0c */ /* 0x000fe4000bf46270 */
[----:B------:R-:W-:-:S07]  /*a2d0*/  ISETP.GE.AND P1, PT, R221, UR4, PT ;  /* 0x00000004dd007c0c */ /* 0x000fce000bf26270 */
[-C--:B-1----:R-:W-:Y:S02]  /*a2e0*/  @!P3 LEA R4, P0, R17, R11.reuse, 0x2 ;  /* 0x0000000b1104b211 */ /* 0x082fe400078010ff */
[----:B------:R-:W-:Y:S02]  /*a2f0*/  @!P4 LEA R6, P5, R223, R11, 0x2 ;  /* 0x0000000bdf06c211 */ /* 0x000fe400078a10ff */
[-C--:B--2---:R-:W-:Y:S02]  /*a300*/  @!P3 LEA.HI.X R5, R17, R12.reuse, R171, 0x2, P0 ;  /* 0x0000000c1105b211 */ /* 0x084fe400000f14ab */
[----:B------:R-:W-:Y:S02]  /*a310*/  ISETP.GE.AND P0, PT, R220, UR4, PT ;  /* 0x00000004dc007c0c */ /* 0x000fe4000bf06270 */
[----:B------:R-:W-:Y:S01]  /*a320*/  @!P4 LEA.HI.X R7, R223, R12, R170, 0x2, P5 ;  /* 0x0000000cdf07c211 */ /* 0x000fe200028f14aa */
[----:B------:R1:W-:Y:S01]  /*a330*/  @!P3 ST.E.64 desc[UR40][R4.64], R24 ;  /* 0x000000180400b985 */ /* 0x0003e2000c101b28 */
[----:B------:R-:W-:-:S03]  /*a340*/  ISETP.GE.AND P3, PT, R219, UR4, PT ;  /* 0x00000004db007c0c */ /* 0x000fc6000bf66270 */
[----:B------:R2:W-:Y:S01]  /*a350*/  @!P4 ST.E.64 desc[UR40][R6.64], R28 ;  /* 0x0000001c0600c985 */ /* 0x0005e2000c101b28 */
[----:B------:R-:W-:Y:S02]  /*a360*/  ISETP.GE.AND P4, PT, R218, UR4, PT ;  /* 0x00000004da007c0c */ /* 0x000fe4000bf86270 */
[CC--:B-1----:R-:W-:Y:S02]  /*a370*/  @!P2 LEA R4, P6, R222.reuse, R11.reuse, 0x2 ;  /* 0x0000000bde04a211 */ /* 0x0c2fe400078c10ff */
[CC--:B--2---:R-:W-:Y:S02]  /*a380*/  @!P1 LEA R6, P5, R221.reuse, R11.reuse, 0x2 ;  /* 0x0000000bdd069211 */ /* 0x0c4fe400078a10ff */
[-C--:B------:R-:W-:Y:S02]  /*a390*/  @!P2 LEA.HI.X R5, R222, R12.reuse, R169, 0x2, P6 ;  /* 0x0000000cde05a211 */ /* 0x080fe400030f14a9 */
[----:B------:R-:W-:Y:S02]  /*a3a0*/  @!P0 LEA R8, P6, R220, R11, 0x2 ;  /* 0x0000000bdc088211 */ /* 0x000fe400078c10ff */
[----:B------:R-:W-:Y:S01]  /*a3b0*/  @!P1 LEA.HI.X R7, R221, R12, R13, 0x2, P5 ;  /* 0x0000000cdd079211 */ /* 0x000fe200028f140d */
[----:B------:R1:W-:Y:S01]  /*a3c0*/  @!P2 ST.E.64 desc[UR40][R4.64], R32 ;  /* 0x000000200400a985 */ /* 0x0003e2000c101b28 */
[----:B------:R-:W-:-:S02]  /*a3d0*/  ISETP.GE.AND P5, PT, R217, UR4, PT ;  /* 0x00000004d9007c0c */ /* 0x000fc4000bfa6270 */
[----:B------:R-:W-:Y:S01]  /*a3e0*/  @!P0 LEA.HI.X R9, R220, R12, R168, 0x2, P6 ;  /* 0x0000000cdc098211 */ /* 0x000fe200030f14a8 */
[----:B------:R2:W-:Y:S04]  /*a3f0*/  @!P1 ST.E.64 desc[UR40][R6.64], R36 ;  /* 0x0000002406009985 */ /* 0x0005e8000c101b28 */
[----:B------:R3:W-:Y:S01]  /*a400*/  @!P0 ST.E.64 desc[UR40][R8.64], R40 ;  /* 0x0000002808008985 */ /* 0x0007e2000c101b28 */
[----:B------:R-:W-:Y:S02]  /*a410*/  ISETP.GE.AND P0, PT, R216, UR4, PT ;  /* 0x00000004d8007c0c */ /* 0x000fe4000bf06270 */
[-C--:B-1----:R-:W-:Y:S02]  /*a420*/  @!P3 LEA R4, P1, R219, R11.reuse, 0x2 ;  /* 0x0000000bdb04b211 */ /* 0x082fe400078210ff */
[----:B--2---:R-:W-:-:S02]  /*a430*/  @!P4 LEA R6, P2, R218, R11, 0x2 ;  /* 0x0000000bda06c211 */ /* 0x004fc400078410ff */
[-C--:B------:R-:W-:Y:S02]  /*a440*/  @!P3 LEA.HI.X R5, R219, R12.reuse, R167, 0x2, P1 ;  /* 0x0000000cdb05b211 */ /* 0x080fe400008f14a7 */
[----:B------:R-:W-:Y:S02]  /*a450*/  ISETP.GE.AND P1, PT, R215, UR4, PT ;  /* 0x00000004d7007c0c */ /* 0x000fe4000bf26270 */
[----:B------:R-:W-:Y:S01]  /*a460*/  @!P4 LEA.HI.X R7, R218, R12, R166, 0x2, P2 ;  /* 0x0000000cda07c211 */ /* 0x000fe200010f14a6 */
[----:B------:R1:W-:Y:S01]  /*a470*/  @!P3 ST.E.64 desc[UR40][R4.64], R44 ;  /* 0x0000002c0400b985 */ /* 0x0003e2000c101b28 */
[----:B------:R-:W-:Y:S02]  /*a480*/  ISETP.GE.AND P2, PT, R214, UR4, PT ;  /* 0x00000004d6007c0c */ /* 0x000fe4000bf46270 */
[----:B---3--:R-:W-:Y:S01]  /*a490*/  @!P5 LEA R8, P6, R217, R11, 0x2 ;  /* 0x0000000bd908d211 */ /* 0x008fe200078c10ff */
[----:B------:R2:W-:Y:S01]  /*a4a0*/  @!P4 ST.E.64 desc[UR40][R6.64], R48 ;  /* 0x000000300600c985 */ /* 0x0005e2000c101b28 */
[----:B------:R-:W-:-:S02]  /*a4b0*/  ISETP.GE.AND P3, PT, R213, UR4, PT ;  /* 0x00000004d5007c0c */ /* 0x000fc4000bf66270 */
[----:B------:R-:W-:Y:S02]  /*a4c0*/  @!P5 LEA.HI.X R9, R217, R12, R165, 0x2, P6 ;  /* 0x0000000cd909d211 */ /* 0x000fe400030f14a5 */
[----:B------:R-:W-:-:S03]  /*a4d0*/  ISETP.GE.AND P4, PT, R212, UR4, PT ;  /* 0x00000004d4007c0c */ /* 0x000fc6000bf86270 */
[----:B------:R3:W-:Y:S01]  /*a4e0*/  @!P5 ST.E.64 desc[UR40][R8.64], R52 ;  /* 0x000000340800d985 */ /* 0x0007e2000c101b28 */
[CC--:B-1----:R-:W-:Y:S02]  /*a4f0*/  @!P0 LEA R4, P6, R216.reuse, R11.reuse, 0x2 ;  /* 0x0000000bd8048211 */ /* 0x0c2fe400078c10ff */
[CC--:B--2---:R-:W-:Y:S02]  /*a500*/  @!P1 LEA R6, P5, R215.reuse, R11.reuse, 0x2 ;  /* 0x0000000bd7069211 */ /* 0x0c4fe400078a10ff */
[-C--:B------:R-:W-:Y:S02]  /*a510*/  @!P0 LEA.HI.X R5, R216, R12.reuse, R164, 0x2, P6 ;  /* 0x0000000cd8058211 */ /* 0x080fe400030f14a4 */
[----:B------:R-:W-:Y:S02]  /*a520*/  @!P1 LEA.HI.X R7, R215, R12, R163, 0x2, P5 ;  /* 0x0000000cd7079211 */ /* 0x000fe400028f14a3 */
[----:B------:R-:W-:Y:S01]  /*a530*/  ISETP.GE.AND P5, PT, R211, UR4, PT ;  /* 0x00000004d3007c0c */ /* 0x000fe2000bfa6270 */
[----:B------:R1:W-:Y:S01]  /*a540*/  @!P0 ST.E.64 desc[UR40][R4.64], R56 ;  /* 0x0000003804008985 */ /* 0x0003e2000c101b28 */
[----:B---3--:R-:W-:-:S02]  /*a550*/  @!P2 LEA R8, P6, R214, R11, 0x2 ;  /* 0x0000000bd608a211 */ /* 0x008fc400078c10ff */
[----:B------:R-:W-:Y:S01]  /*a560*/  ISETP.GE.AND P0, PT, R210, UR4, PT ;  /* 0x00000004d2007c0c */ /* 0x000fe2000bf06270 */
[----:B------:R2:W-:Y:S01]  /*a570*/  @!P1 ST.E.64 desc[UR40][R6.64], R60 ;  /* 0x0000003c06009985 */ /* 0x0005e2000c101b28 */
        /* <DEDUP_REMOVED lines=9> */
[----:B---3--:R-:W-:-:S03]  /*a610*/  @!P5 LEA R8, P6, R211, R11, 0x2 ;  /* 0x0000000bd308d211 */ /* 0x008fc600078c10ff */
[----:B------:R2:W-:Y:S01]  /*a620*/  @!P4 ST.E.64 desc[UR40][R6.64], R72 ;  /* 0x000000480600c985 */ /* 0x0005e2000c101b28 */
[----:B------:R-:W-:-:S05]  /*a630*/  @!P5 LEA.HI.X R9, R211, R12, R159, 0x2, P6 ;  /* 0x0000000cd309d211 */ /* 0x000fca00030f149f */
[----:B------:R3:W-:Y:S01]  /*a640*/  @!P5 ST.E.64 desc[UR40][R8.64], R76 ;  /* 0x0000004c0800d985 */ /* 0x0007e2000c101b28 */
[----:B------:R-:W-:Y:S02]  /*a650*/  ISETP.GE.AND P5, PT, R207, UR4, PT ;  /* 0x00000004cf007c0c */ /* 0x000fe4000bfa6270 */
[----:B-1----:R-:W-:-:S04]  /*a660*/  @!P0 LEA R4, P4, R210, R11, 0x2 ;  /* 0x0000000bd2048211 */ /* 0x002fc800078810ff */
[-C--:B------:R-:W-:Y:S02]  /*a670*/  @!P0 LEA.HI.X R5, R210, R12.reuse, R158, 0x2, P4 ;  /* 0x0000000cd2058211 */ /* 0x080fe400020f149e */
[----:B------:R-:W-:Y:S02]  /*a680*/  ISETP.GE.AND P4, PT, R206, UR4, PT ;  /* 0x00000004ce007c0c */ /* 0x000fe4000bf86270 */
[CC--:B--2---:R-:W-:Y:S01]  /*a690*/  @!P1 LEA R6, P3, R209.reuse, R11.reuse, 0x2 ;  /* 0x0000000bd1069211 */ /* 0x0c4fe200078610ff */
[----:B------:R1:W-:Y:S01]  /*a6a0*/  @!P0 ST.E.64 desc[UR40][R4.64], R80 ;  /* 0x0000005004008985 */ /* 0x0003e2000c101b28 */
[----:B---3--:R-:W-:Y:S02]  /*a6b0*/  @!P2 LEA R8, P6, R208, R11, 0x2 ;  /* 0x0000000bd008a211 */ /* 0x008fe400078c10ff */
[----:B------:R-:W-:Y:S02]  /*a6c0*/  @!P1 LEA.HI.X R7, R209, R12, R157, 0x2, P3 ;  /* 0x0000000cd1079211 */ /* 0x000fe400018f149d */
[----:B------:R-:W-:-:S02]  /*a6d0*/  ISETP.GE.AND P3, PT, R205, UR4, PT ;  /* 0x00000004cd007c0c */ /* 0x000fc4000bf66270 */
[----:B------:R-:W-:Y:S01]  /*a6e0*/  @!P2 LEA.HI.X R9, R208, R12, R156, 0x2, P6 ;  /* 0x0000000cd009a211 */ /* 0x000fe200030f149c */
[----:B------:R2:W-:Y:S01]  /*a6f0*/  @!P1 ST.E.64 desc[UR40][R6.64], R84 ;  /* 0x0000005406009985 */ /* 0x0005e2000c101b28 */
[----:B------:R-:W-:-:S03]  /*a700*/  ISETP.GE.AND P1, PT, R203, UR4, PT ;  /* 0x00000004cb007c0c */ /* 0x000fc6000bf26270 */
[----:B------:R3:W-:Y:S01]  /*a710*/  @!P2 ST.E.64 desc[UR40][R8.64], R88 ;  /* 0x000000580800a985 */ /* 0x0007e2000c101b28 */
[----:B------:R-:W-:Y:S02]  /*a720*/  ISETP.GE.AND P2, PT, R204, UR4, PT ;  /* 0x00000004cc007c0c */ /* 0x000fe4000bf46270 */
[----:B-1----:R-:W-:-:S04]  /*a730*/  @!P5 LEA R4, P6, R207, R11, 0x2 ;  /* 0x0000000bcf04d211 */ /* 0x002fc800078c10ff */
[----:B------:R-:W-:Y:S02]  /*a740*/  @!P5 LEA.HI.X R5, R207, R12, R155, 0x2, P6 ;  /* 0x0000000ccf05d211 */ /* 0x000fe400030f149b */
[----:B--2---:R-:W-:-:S03]  /*a750*/  @!P4 LEA R6, P0, R206, R11, 0x2 ;  /* 0x0000000bce06c211 */ /* 0x004fc600078010ff */
[----:B------:R1:W-:Y:S01]  /*a760*/  @!P5 ST.E.64 desc[UR40][R4.64], R92 ;  /* 0x0000005c0400d985 */ /* 0x0003e2000c101b28 */
[----:B------:R-:W-:Y:S02]  /*a770*/  ISETP.GE.AND P5, PT, R201, UR4, PT ;  /* 0x00000004c9007c0c */ /* 0x000fe4000bfa6270 */
[-C--:B------:R-:W-:Y:S02]  /*a780*/  @!P4 LEA.HI.X R7, R206, R12.reuse, R154, 0x2, P0 ;  /* 0x0000000cce07c211 */ /* 0x080fe400000f149a */
[----:B------:R-:W-:Y:S02]  /*a790*/  ISETP.GE.AND P0, PT, R202, UR4, PT ;  /* 0x00000004ca007c0c */ /* 0x000fe4000bf06270 */
[C---:B---3--:R-:W-:Y:S01]  /*a7a0*/  @!P3 LEA R8, P6, R205.reuse, R11, 0x2 ;  /* 0x0000000bcd08b211 */ /* 0x048fe200078c10ff */
[----:B------:R2:W-:Y:S01]  /*a7b0*/  @!P4 ST.E.64 desc[UR40][R6.64], R96 ;  /* 0x000000600600c985 */ /* 0x0005e2000c101b28 */
[----:B------:R-:W-:Y:S02]  /*a7c0*/  ISETP.GE.AND P4, PT, R200, UR4, PT ;  /* 0x00000004c8007c0c */ /* 0x000fe4000bf86270 */
[----:B------:R-:W-:-:S02]  /*a7d0*/  @!P3 LEA.HI.X R9, R205, R12, R153, 0x2, P6 ;  /* 0x0000000ccd09b211 */ /* 0x000fc400030f1499 */
[----:B-1----:R-:W-:-:S03]  /*a7e0*/  @!P2 LEA R4, P6, R204, R11, 0x2 ;  /* 0x0000000bcc04a211 */ /* 0x002fc600078c10ff */
[----:B------:R1:W-:Y:S01]  /*a7f0*/  @!P3 ST.E.64 desc[UR40][R8.64], R100 ;  /* 0x000000640800b985 */ /* 0x0003e2000c101b28 */
[----:B------:R-:W-:Y:S02]  /*a800*/  @!P2 LEA.HI.X R5, R204, R12, R152, 0x2, P6 ;  /* 0x0000000ccc05a211 */ /* 0x000fe400030f1498 */
[----:B--2---:R-:W-:-:S03]  /*a810*/  @!P1 LEA R6, P3, R203, R11, 0x2 ;  /* 0x0000000bcb069211 */ /* 0x004fc600078610ff */
[----:B------:R2:W-:Y:S01]  /*a820*/  @!P2 ST.E.64 desc[UR40][R4.64], R104 ;  /* 0x000000680400a985 */ /* 0x0005e2000c101b28 */
[-C--:B------:R-:W-:Y:S02]  /*a830*/  @!P1 LEA.HI.X R7, R203, R12.reuse, R21, 0x2, P3 ;  /* 0x0000000ccb079211 */ /* 0x080fe400018f1415 */
[----:B------:R-:W-:Y:S02]  /*a840*/  ISETP.GE.AND P3, PT, R199, UR4, PT ;  /* 0x00000004c7007c0c */ /* 0x000fe4000bf66270 */
[CC--:B-1----:R-:W-:Y:S01]  /*a850*/  @!P0 LEA R8, P6, R202.reuse, R11.reuse, 0x2 ;  /* 0x0000000bca088211 */ /* 0x0c2fe200078c10ff */
[----:B------:R1:W-:Y:S03]  /*a860*/  @!P1 ST.E.64 desc[UR40][R6.64], R108 ;  /* 0x0000006c06009985 */ /* 0x0003e6000c101b28 */
[----:B------:R-:W-:Y:S02]  /*a870*/  @!P0 LEA.HI.X R9, R202, R12, R237, 0x2, P6 ;  /* 0x0000000cca098211 */ /* 0x000fe400030f14ed */
[----:B--2---:R-:W-:-:S03]  /*a880*/  @!P5 LEA R4, P1, R201, R11, 0x2 ;  /* 0x0000000bc904d211 */ /* 0x004fc600078210ff */
[----:B------:R2:W-:Y:S01]  /*a890*/  @!P0 ST.E.64 desc[UR40][R8.64], R112 ;  /* 0x0000007008008985 */ /* 0x0005e2000c101b28 */
[----:B------:R-:W-:Y:S02]  /*a8a0*/  ISETP.GE.AND P0, PT, R198, UR4, PT ;  /* 0x00000004c6007c0c */ /* 0x000fe4000bf06270 */
[-C--:B------:R-:W-:Y:S02]  /*a8b0*/  @!P5 LEA.HI.X R5, R201, R12.reuse, R236, 0x2, P1 ;  /* 0x0000000cc905d211 */ /* 0x080fe400008f14ec */
[----:B------:R-:W-:Y:S02]  /*a8c0*/  ISETP.GE.AND P1, PT, R197, UR4, PT ;  /* 0x00000004c5007c0c */ /* 0x000fe4000bf26270 */
[C---:B-1----:R-:W-:Y:S01]  /*a8d0*/  @!P4 LEA R6, P2, R200.reuse, R11, 0x2 ;  /* 0x0000000bc806c211 */ /* 0x042fe200078410ff */
[----:B------:R1:W-:Y:S03]  /*a8e0*/  @!P5 ST.E.64 desc[UR40][R4.64], R116 ;  /* 0x000000740400d985 */ /* 0x0003e6000c101b28 */
[----:B------:R-:W-:-:S02]  /*a8f0*/  @!P4 LEA.HI.X R7, R200, R12, R235, 0x2, P2 ;  /* 0x0000000cc807c211 */ /* 0x000fc400010f14eb */
[----:B------:R-:W-:Y:S02]  /*a900*/  ISETP.GE.AND P2, PT, R194, UR4, PT ;  /* 0x00000004c2007c0c */ /* 0x000fe4000bf46270 */
[CC--:B--2---:R-:W-:Y:S01]  /*a910*/  @!P3 LEA R8, P6, R199.reuse, R11.reuse, 0x2 ;  /* 0x0000000bc708b211 */ /* 0x0c4fe200078c10ff */
[----:B------:R2:W-:Y:S01]  /*a920*/  @!P4 ST.E.64 desc[UR40][R6.64], R120 ;  /* 0x000000780600c985 */ /* 0x0005e2000c101b28 */
[----:B------:R-:W-:Y:S02]  /*a930*/  ISETP.GE.AND P4, PT, R196, UR4, PT ;  /* 0x00000004c4007c0c */ /* 0x000fe4000bf86270 */
[----:B------:R-:W-:Y:S02]  /*a940*/  @!P3 LEA.HI.X R9, R199, R12, R234, 0x2, P6 ;  /* 0x0000000cc709b211 */ /* 0x000fe400030f14ea */
[----:B-1----:R-:W-:-:S03]  /*a950*/  @!P0 LEA R4, P5, R198, R11, 0x2 ;  /* 0x0000000bc6048211 */ /* 0x002fc600078a10ff */
[----:B------:R1:W-:Y:S01]  /*a960*/  @!P3 ST.E.64 desc[UR40][R8.64], R124 ;  /* 0x0000007c0800b985 */ /* 0x0003e2000c101b28 */
[----:B------:R-:W-:Y:S02]  /*a970*/  ISETP.GE.AND P3, PT, R195, UR4, PT ;  /* 0x00000004c3007c0c */ /* 0x000fe4000bf66270 */
[-C--:B------:R-:W-:Y:S02]  /*a980*/  @!P0 LEA.HI.X R5, R198, R12.reuse, R233, 0x2, P5 ;  /* 0x0000000cc6058211 */ /* 0x080fe400028f14e9 */
[----:B------:R-:W-:Y:S02]  /*a990*/  ISETP.GE.AND P5, PT, R193, UR4, PT ;  /* 0x00000004c1007c0c */ /* 0x000fe4000bfa6270 */
[C---:B--2---:R-:W-:Y:S01]  /*a9a0*/  @!P1 LEA R6, P6, R197.reuse, R11, 0x2 ;  /* 0x0000000bc5069211 */ /* 0x044fe200078c10ff */
[----:B------:R2:W-:Y:S03]  /*a9b0*/  @!P0 ST.E.64 desc[UR40][R4.64], R128 ;  /* 0x0000008004008985 */ /* 0x0005e6000c101b28 */
[----:B------:R-:W-:-:S03]  /*a9c0*/  @!P1 LEA.HI.X R7, R197, R12, R232, 0x2, P6 ;  /* 0x0000000cc5079211 */ /* 0x000fc600030f14e8 */
[CC--:B-1----:R-:W-:Y:S02]  /*a9d0*/  @!P3 LEA R8, P6, R195.reuse, R11.reuse, 0x2 ;  /* 0x0000000bc308b211 */ /* 0x0c2fe400078c10ff */
[----:B------:R1:W-:Y:S02]  /*a9e0*/  @!P1 ST.E.64 desc[UR40][R6.64], R132 ;  /* 0x0000008406009985 */ /* 0x0003e4000c101b28 */
[----:B------:R-:W-:Y:S02]  /*a9f0*/  @!P3 LEA.HI.X R9, R195, R12, R230, 0x2, P6 ;  /* 0x0000000cc309b211 */ /* 0x000fe400030f14e6 */
[----:B--2---:R-:W-:-:S04]  /*aa00*/  @!P4 LEA R4, P0, R196, R11, 0x2 ;  /* 0x0000000bc404c211 */ /* 0x004fc800078010ff */
[-C--:B------:R-:W-:Y:S02]  /*aa10*/  @!P4 LEA.HI.X R5, R196, R12.reuse, R231, 0x2, P0 ;  /* 0x0000000cc405c211 */ /* 0x080fe400000f14e7 */
[CC--:B------:R-:W-:Y:S02]  /*aa20*/  @!P5 LEA R14, P0, R193.reuse, R11.reuse, 0x2 ;  /* 0x0000000bc10ed211 */ /* 0x0c0fe400078010ff */
[C---:B-1----:R-:W-:Y:S01]  /*aa30*/  @!P2 LEA R6, P1, R194.reuse, R11, 0x2 ;  /* 0x0000000bc206a211 */ /* 0x042fe200078210ff */
[----:B------:R3:W-:Y:S01]  /*aa40*/  @!P4 ST.E.64 desc[UR40][R4.64], R136 ;  /* 0x000000880400c985 */ /* 0x0007e2000c101b28 */
[-C--:B------:R-:W-:Y:S02]  /*aa50*/  @!P5 LEA.HI.X R15, R193, R12.reuse, R228, 0x2, P0 ;  /* 0x0000000cc10fd211 */ /* 0x080fe400000f14e4 */
[----:B------:R-:W-:Y:S01]  /*aa60*/  @!P2 LEA.HI.X R7, R194, R12, R229, 0x2, P1 ;  /* 0x0000000cc207a211 */ /* 0x000fe200008f14e5 */
[----:B------:R3:W-:Y:S04]  /*aa70*/  @!P3 ST.E.64 desc[UR40][R8.64], R140 ;  /* 0x0000008c0800b985 */ /* 0x0007e8000c101b28 */
[----:B------:R3:W-:Y:S04]  /*aa80*/  @!P2 ST.E.64 desc[UR40][R6.64], R144 ;  /* 0x000000900600a985 */ /* 0x0007e8000c101b28 */
[----:B------:R3:W-:Y:S02]  /*aa90*/  @!P5 ST.E.64 desc[UR40][R14.64], R148 ;  /* 0x000000940e00d985 */ /* 0x0007e4000c101b28 */
.L_x_3419:
[----:B------:R-:W-:Y:S05]  /*aaa0*/  BSYNC B1 ;  /* 0x0000000000017941 */ /* 0x000fea0003800000 */
.L_x_3418:
[----:B------:R-:W-:Y:S01]  /*aab0*/  VIADD R0, R0, 0x8 ;  /* 0x0000000800007836 */ /* 0x000fe20000000000 */
[----:B------:R4:W0:Y:S04]  /*aac0*/  SHFL.IDX PT, R20, R10, 0x1, 0x1c1f ;  /* 0x003c1f000a147f89 */ /* 0x00082800000e0000 */
[----:B------:R-:W-:Y:S01]  /*aad0*/  ISETP.GE.AND P0, PT, R0, UR8, PT ;  /* 0x0000000800007c0c */ /* 0x000fe2000bf06270 */
[----:B------:R4:W0:-:S12]  /*aae0*/  SHFL.IDX PT, R24, R3, 0x1, 0x1c1f ;  /* 0x003c1f0003187f89 */ /* 0x00081800000e0000 */
[----:B----4-:R-:W-:Y:S05]  /*aaf0*/  @P0 BRA `(.L_x_3417) ;  /* 0x0000001800080947 */ /* 0x010fea0003800000 */
[----:B------:R-:W-:Y:S02]  /*ab00*/  ULDC UR4, c[0x0][0xac8] ;  /* 0x0002b20000047ab9 */ /* 0x000fe40000000800 */
[----:B------:R-:W-:Y:S02]  /*ab10*/  ISETP.GE.AND P4, PT, R17, UR4, PT ;  /* 0x0000000411007c0c */ /* 0x000fe4000bf86270 */
[----:B------:R-:W-:Y:S02]  /*ab20*/  ISETP.GE.AND P2, PT, R223, UR4, PT ;  /* 0x00000004df007c0c */ /* 0x000fe4000bf46270 */
[----:B------:R-:W-:Y:S02]  /*ab30*/  ISETP.GE.AND P1, PT, R222, UR4, PT ;  /* 0x00000004de007c0c */ /* 0x000fe4000bf26270 */
[----:B------:R-:W-:-:S07]  /*ab40*/  ISETP.GE.AND P0, PT, R221, UR4, PT ;  /* 0x00000004dd007c0c */ /* 0x000fce000bf06270 */
[-C--:B0-----:R-:W-:Y:S02]  /*ab50*/  @!P4 LEA R10, P3, R17, R24.reuse, 0x2 ;  /* 0x00000018110ac211 */ /* 0x081fe400078610ff */
[----:B---3--:R-:W-:Y:S02]  /*ab60*/  @!P2 LEA R4, P6, R223, R24, 0x2 ;  /* 0x00000018df04a211 */ /* 0x008fe400078c10ff */
[----:B-1----:R-:W-:Y:S02]  /*ab70*/  @!P4 LEA.HI.X R11, R17, R20, R171, 0x2, P3 ;  /* 0x00000014110bc211 */ /* 0x002fe400018f14ab */
[----:B------:R-:W-:Y:S02]  /*ab80*/  ISETP.GE.AND P3, PT, R220, UR4, PT ;  /* 0x00000004dc007c0c */ /* 0x000fe4000bf66270 */
[----:B------:R-:W-:Y:S01]  /*ab90*/  @!P1 LEA R6, P5, R222, R24, 0x2 ;  /* 0x00000018de069211 */ /* 0x000fe200078a10ff */
[----:B------:R0:W-:Y:S01]  /*aba0*/  @!P4 ST.E.64 desc[UR40][R10.64], R26 ;  /* 0x0000001a0a00c985 */ /* 0x0001e2000c101b28 */
[----:B------:R-:W-:-:S02]  /*abb0*/  ISETP.GE.AND P4, PT, R219, UR4, PT ;  /* 0x00000004db007c0c */ /* 0x000fc4000bf86270 */
[----:B------:R-:W-:Y:S02]  /*abc0*/  @!P2 LEA.HI.X R5, R223, R20, R170, 0x2, P6 ;  /* 0x00000014df05a211 */ /* 0x000fe400030f14aa */
[C---:B------:R-:W-:Y:S02]  /*abd0*/  @!P0 LEA R8, P6, R221.reuse, R24, 0x2 ;  /* 0x00000018dd088211 */ /* 0x040fe400078c10ff */
[-C--:B------:R-:W-:Y:S01]  /*abe0*/  @!P1 LEA.HI.X R7, R222, R20.reuse, R169, 0x2, P5 ;  /* 0x00000014de079211 */ /* 0x080fe200028f14a9 */
[----:B------:R1:W-:Y:S01]  /*abf0*/  @!P2 ST.E.64 desc[UR40][R4.64], R30 ;  /* 0x0000001e0400a985 */ /* 0x0003e2000c101b28 */
[----:B------:R-:W-:Y:S02]  /*ac00*/  ISETP.GE.AND P5, PT, R218, UR4, PT ;  /* 0x00000004da007c0c */ /* 0x000fe4000bfa6270 */
[----:B------:R-:W-:Y:S01]  /*ac10*/  @!P0 LEA.HI.X R9, R221, R20, R13, 0x2, P6 ;  /* 0x00000014dd098211 */ /* 0x000fe200030f140d */
[----:B------:R3:W-:Y:S01]  /*ac20*/  @!P1 ST.E.64 desc[UR40][R6.64], R34 ;  /* 0x0000002206009985 */ /* 0x0007e2000c101b28 */
[----:B0-----:R-:W-:-:S03]  /*ac30*/  @!P3 LEA R10, P1, R220, R24, 0x2 ;  /* 0x00000018dc0ab211 */ /* 0x001fc600078210ff */
[----:B------:R0:W-:Y:S01]  /*ac40*/  @!P0 ST.E.64 desc[UR40][R8.64], R38 ;  /* 0x0000002608008985 */ /* 0x0001e2000c101b28 */
[----:B------:R-:W-:Y:S02]  /*ac50*/  ISETP.GE.AND P0, PT, R217, UR4, PT ;  /* 0x00000004d9007c0c */ /* 0x000fe4000bf06270 */
[C---:B--2---:R-:W-:Y:S02]  /*ac60*/  @!P4 LEA R12, P2, R219.reuse, R24, 0x2 ;  /* 0x00000018db0cc211 */ /* 0x044fe400078410ff */
[-C--:B------:R-:W-:Y:S02]  /*ac70*/  @!P3 LEA.HI.X R11, R220, R20.reuse, R168, 0x2, P1 ;  /* 0x00000014dc0bb211 */ /* 0x080fe400008f14a8 */
[----:B------:R-:W-:Y:S02]  /*ac80*/  ISETP.GE.AND P1, PT, R216, UR4, PT ;  /* 0x00000004d8007c0c */ /* 0x000fe4000bf26270 */
[----:B------:R-:W-:Y:S01]  /*ac90*/  @!P4 LEA.HI.X R13, R219, R20, R167, 0x2, P2 ;  /* 0x00000014db0dc211 */ /* 0x000fe200010f14a7 */
[----:B------:R2:W-:Y:S01]  /*aca0*/  @!P3 ST.E.64 desc[UR40][R10.64], R42 ;  /* 0x0000002a0a00b985 */ /* 0x0005e2000c101b28 */
[----:B------:R-:W-:-:S02]  /*acb0*/  ISETP.GE.AND P2, PT, R215, UR4, PT ;  /* 0x00000004d7007c0c */ /* 0x000fc4000bf46270 */
[----:B------:R-:W-:Y:S01]  /*acc0*/  @!P5 LEA R14, P6, R218, R24, 0x2 ;  /* 0x00000018da0ed211 */ /* 0x000fe200078c10ff */
[----:B------:R4:W-:Y:S01]  /*acd0*/  @!P4 ST.E.64 desc[UR40][R12.64], R46 ;  /* 0x0000002e0c00c985 */ /* 0x0009e2000c101b28 */
[----:B------:R-:W-:Y:S02]  /*ace0*/  ISETP.GE.AND P3, PT, R214, UR4, PT ;  /* 0x00000004d6007c0c */ /* 0x000fe4000bf66270 */
[----:B------:R-:W-:Y:S02]  /*acf0*/  @!P5 LEA.HI.X R15, R218, R20, R166, 0x2, P6 ;  /* 0x00000014da0fd211 */ /* 0x000fe400030f14a6 */
[-C--:B-1----:R-:W-:Y:S02]  /*ad00*/  @!P0 LEA R4, P6, R217, R24.reuse, 0x2 ;  /* 0x00000018d9048211 */ /* 0x082fe400078c10ff */
[----:B------:R-:W-:Y:S01]  /*ad10*/  ISETP.GE.AND P4, PT, R213, UR4, PT ;  /* 0x00000004d5007c0c */ /* 0x000fe2000bf86270 */
[----:B------:R1:W-:Y:S01]  /*ad20*/  @!P5 ST.E.64 desc[UR40][R14.64], R50 ;  /* 0x000000320e00d985 */ /* 0x0003e2000c101b28 */
[----:B---3--:R-:W-:-:S02]  /*ad30*/  @!P1 LEA R6, P5, R216, R24, 0x2 ;  /* 0x00000018d8069211 */ /* 0x008fc400078a10ff */
[----:B------:R-:W-:Y:S02]  /*ad40*/  @!P0 LEA.HI.X R5, R217, R20, R165, 0x2, P6 ;  /* 0x00000014d9058211 */ /* 0x000fe400030f14a5 */
[C---:B0-----:R-:W-:Y:S02]  /*ad50*/  @!P2 LEA R8, P6, R215.reuse, R24, 0x2 ;  /* 0x00000018d708a211 */ /* 0x041fe400078c10ff */
[-C--:B------:R-:W-:Y:S01]  /*ad60*/  @!P1 LEA.HI.X R7, R216, R20.reuse, R164, 0x2, P5 ;  /* 0x00000014d8079211 */ /* 0x080fe200028f14a4 */
[----:B------:R0:W-:Y:S01]  /*ad70*/  @!P0 ST.E.64 desc[UR40][R4.64], R54 ;  /* 0x0000003604008985 */ /* 0x0001e2000c101b28 */
[----:B------:R-:W-:Y:S02]  /*ad80*/  ISETP.GE.AND P5, PT, R212, UR4, PT ;  /* 0x00000004d4007c0c */ /* 0x000fe4000bfa6270 */
[----:B------:R-:W-:Y:S01]  /*ad90*/  @!P2 LEA.HI.X R9, R215, R20, R163, 0x2, P6 ;  /* 0x00000014d709a211 */ /* 0x000fe200030f14a3 */
[----:B------:R3:W-:Y:S01]  /*ada0*/  @!P1 ST.E.64 desc[UR40][R6.64], R58 ;  /* 0x0000003a06009985 */ /* 0x0007e2000c101b28 */
[----:B------:R-:W-:-:S02]  /*adb0*/  ISETP.GE.AND P0, PT, R211, UR4, PT ;  /* 0x00000004d3007c0c */ /* 0x000fc4000bf06270 */
[-C--:B--2---:R-:W-:Y:S01]  /*adc0*/  @!P3 LEA R10, P6, R214, R24.reuse, 0x2 ;  /* 0x00000018d60ab211 */ /* 0x084fe200078c10ff */
[----:B------:R2:W-:Y:S01]  /*add0*/  @!P2 ST.E.64 desc[UR40][R8.64], R62 ;  /* 0x0000003e0800a985 */ /* 0x0005e2000c101b28 */
[C---:B----4-:R-:W-:Y:S02]  /*ade0*/  @!P4 LEA R12, P2, R213.reuse, R24, 0x2 ;  /* 0x00000018d50cc211 */ /* 0x050fe400078410ff */
[----:B------:R-:W-:Y:S02]  /*adf0*/  ISETP.GE.AND P1, PT, R210, UR4, PT ;  /* 0x00000004d2007c0c */ /* 0x000fe4000bf26270 */
[-C--:B------:R-:W-:Y:S02]  /*ae00*/  @!P3 LEA.HI.X R11, R214, R20.reuse, R162, 0x2, P6 ;  /* 0x00000014d60bb211 */ /* 0x080fe400030f14a2 */
[----:B------:R-:W-:Y:S02]  /*ae10*/  @!P4 LEA.HI.X R13, R213, R20, R161, 0x2, P2 ;  /* 0x00000014d50dc211 */ /* 0x000fe400010f14a1 */
[----:B------:R-:W-:Y:S01]  /*ae20*/  ISETP.GE.AND P2, PT, R209, UR4, PT ;  /* 0x00000004d1007c0c */ /* 0x000fe2000bf46270 */
[----:B------:R-:W-:Y:S01]  /*ae30*/  @!P3 ST.E.64 desc[UR40][R10.64], R66 ;  /* 0x000000420a00b985 */ /* 0x000fe2000c101b28 */
[----:B-1----:R-:W-:-:S03]  /*ae40*/  @!P5 LEA R14, P6, R212, R24, 0x2 ;  /* 0x00000018d40ed211 */ /* 0x002fc600078c10ff */
[----:B------:R1:W-:Y:S01]  /*ae50*/  @!P4 ST.E.64 desc[UR40][R12.64], R70 ;  /* 0x000000460c00c985 */ /* 0x0003e2000c101b28 */
[----:B------:R-:W-:Y:S02]  /*ae60*/  @!P5 LEA.HI.X R15, R212, R20, R160, 0x2, P6 ;  /* 0x00000014d40fd211 */ /* 0x000fe400030f14a0 */
[CC--:B0-----:R-:W-:Y:S02]  /*ae70*/  @!P0 LEA R4, P4, R211.reuse, R24.reuse, 0x2 ;  /* 0x00000018d3048211 */ /* 0x0c1fe400078810ff */
[----:B---3--:R-:W-:Y:S01]  /*ae80*/  @!P1 LEA R6, P3, R210, R24, 0x2 ;  /* 0x00000018d2069211 */ /* 0x008fe200078610ff */
[----:B------:R0:W-:Y:S01]  /*ae90*/  @!P5 ST.E.64 desc[UR40][R14.64], R74 ;  /* 0x0000004a0e00d985 */ /* 0x0001e2000c101b28 */
[----:B------:R-:W-:Y:S02]  /*aea0*/  @!P0 LEA.HI.X R5, R211, R20, R159, 0x2, P4 ;  /* 0x00000014d3058211 */ /* 0x000fe400020f149f */
[----:B------:R-:W-:Y:S02]  /*aeb0*/  ISETP.GE.AND P4, PT, R207, UR4, PT ;  /* 0x00000004cf007c0c */ /* 0x000fe4000bf86270 */
[----:B------:R-:W-:Y:S01]  /*aec0*/  ISETP.GE.AND P5, PT, R208, UR4, PT ;  /* 0x00000004d0007c0c */ /* 0x000fe2000bfa6270 */
[----:B------:R3:W-:Y:S01]  /*aed0*/  @!P0 ST.E.64 desc[UR40][R4.64], R78 ;  /* 0x0000004e04008985 */ /* 0x0007e2000c101b28 */
[----:B--2---:R-:W-:-:S02]  /*aee0*/  @!P2 LEA R8, P6, R209, R24, 0x2 ;  /* 0x00000018d108a211 */ /* 0x004fc400078c10ff */
[-C--:B------:R-:W-:Y:S02]  /*aef0*/  @!P1 LEA.HI.X R7, R210, R20.reuse, R158, 0x2, P3 ;  /* 0x00000014d2079211 */ /* 0x080fe400018f149e */
[----:B------:R-:W-:Y:S02]  /*af00*/  ISETP.GE.AND P3, PT, R206, UR4, PT ;  /* 0x00000004ce007c0c */ /* 0x000fe4000bf66270 */
[----:B------:R-:W-:Y:S01]  /*af10*/  @!P2 LEA.HI.X R9, R209, R20, R157, 0x2, P6 ;  /* 0x00000014d109a211 */ /* 0x000fe200030f149d */
[----:B------:R2:W-:Y:S01]  /*af20*/  @!P1 ST.E.64 desc[UR40][R6.64], R82 ;  /* 0x0000005206009985 */ /* 0x0005e2000c101b28 */
[----:B------:R-:W-:Y:S02]  /*af30*/  ISETP.GE.AND P1, PT, R204, UR4, PT ;  /* 0x00000004cc007c0c */ /* 0x000fe4000bf26270 */
[----:B-1----:R-:W-:Y:S01]  /*af40*/  @!P4 LEA R12, P0, R207, R24, 0x2 ;  /* 0x00000018cf0cc211 */ /* 0x002fe200078010ff */
[----:B------:R1:W-:Y:S01]  /*af50*/  @!P2 ST.E.64 desc[UR40][R8.64], R86 ;  /* 0x000000560800a985 */ /* 0x0003e2000c101b28 */
[----:B------:R-:W-:-:S02]  /*af60*/  ISETP.GE.AND P2, PT, R205, UR4, PT ;  /* 0x00000004cd007c0c */ /* 0x000fc4000bf46270 */
[C---:B------:R-:W-:Y:S02]  /*af70*/  @!P5 LEA R10, P6, R208.reuse, R24, 0x2 ;  /* 0x00000018d00ad211 */ /* 0x040fe400078c10ff */
[-C--:B------:R-:W-:Y:S02]  /*af80*/  @!P4 LEA.HI.X R13, R207, R20.reuse, R155, 0x2, P0 ;  /* 0x00000014cf0dc211 */ /* 0x080fe400000f149b */
[----:B------:R-:W-:Y:S02]  /*af90*/  @!P5 LEA.HI.X R11, R208, R20, R156, 0x2, P6 ;  /* 0x00000014d00bd211 */ /* 0x000fe400030f149c */
[----:B------:R-:W-:Y:S02]  /*afa0*/  ISETP.GE.AND P0, PT, R203, UR4, PT ;  /* 0x00000004cb007c0c */ /* 0x000fe4000bf06270 */
[----:B0-----:R-:W-:Y:S01]  /*afb0*/  @!P3 LEA R14, P6, R206, R24, 0x2 ;  /* 0x00000018ce0eb211 */ /* 0x001fe200078c10ff */
[----:B------:R0:W-:Y:S01]  /*afc0*/  @!P5 ST.E.64 desc[UR40][R10.64], R90 ;  /* 0x0000005a0a00d985 */ /* 0x0001e2000c101b28 */
[----:B------:R-:W-:-:S02]  /*afd0*/  ISETP.GE.AND P5, PT, R202, UR4, PT ;  /* 0x00000004ca007c0c */ /* 0x000fc4000bfa6270 */
[----:B------:R-:W-:Y:S01]  /*afe0*/  @!P3 LEA.HI.X R15, R206, R20, R154, 0x2, P6 ;  /* 0x00000014ce0fb211 */ /* 0x000fe200030f149a */
[----:B------:R4:W-:Y:S01]  /*aff0*/  @!P4 ST.E.64 desc[UR40][R12.64], R94 ;  /* 0x0000005e0c00c985 */ /* 0x0009e2000c101b28 */
[-C--:B---3--:R-:W-:Y:S02]  /*b000*/  @!P2 LEA R4, P6, R205, R24.reuse, 0x2 ;  /* 0x00000018cd04a211 */ /* 0x088fe400078c10ff */
[----:B------:R-:W-:Y:S01]  /*b010*/  ISETP.GE.AND P4, PT, R201, UR4, PT ;  /* 0x00000004c9007c0c */ /* 0x000fe2000bf86270 */
[----:B------:R3:W-:Y:S01]  /*b020*/  @!P3 ST.E.64 desc[UR40][R14.64], R98 ;  /* 0x000000620e00b985 */ /* 0x0007e2000c101b28 */
[----:B--2---:R-:W-:Y:S02]  /*b030*/  @!P1 LEA R6, P3, R204, R24, 0x2 ;  /* 0x00000018cc069211 */ /* 0x004fe400078610ff */
[----:B------:R-:W-:Y:S02]  /*b040*/  @!P2 LEA.HI.X R5, R205, R20, R153, 0x2, P6 ;  /* 0x00000014cd05a211 */ /* 0x000fe400030f1499 */
[----:B-1----:R-:W-:-:S02]  /*b050*/  @!P0 LEA R8, P6, R203, R24, 0x2 ;  /* 0x00000018cb088211 */ /* 0x002fc400078c10ff */
[-C--:B------:R-:W-:Y:S01]  /*b060*/  @!P1 LEA.HI.X R7, R204, R20.reuse, R152, 0x2, P3 ;  /* 0x00000014cc079211 */ /* 0x080fe200018f1498 */
[----:B------:R1:W-:Y:S01]  /*b070*/  @!P2 ST.E.64 desc[UR40][R4.64], R102 ;  /* 0x000000660400a985 */ /* 0x0003e2000c101b28 */
[----:B------:R-:W-:Y:S02]  /*b080*/  ISETP.GE.AND P3, PT, R200, UR4, PT ;  /* 0x00000004c8007c0c */ /* 0x000fe4000bf66270 */
[----:B------:R-:W-:Y:S01]  /*b090*/  @!P0 LEA.HI.X R9, R203, R20, R21, 0x2, P6 ;  /* 0x00000014cb098211 */ /* 0x000fe200030f1415 */
[----:B------:R2:W-:Y:S01]  /*b0a0*/  @!P1 ST.E.64 desc[UR40][R6.64], R106 ;  /* 0x0000006a06009985 */ /* 0x0005e2000c101b28 */
[-C--:B0-----:R-:W-:Y:S02]  /*b0b0*/  @!P5 LEA R10, P1, R202, R24.reuse, 0x2 ;  /* 0x00000018ca0ad211 */ /* 0x081fe400078210ff */
[----:B----4-:R-:W-:Y:S01]  /*b0c0*/  @!P4 LEA R12, P2, R201, R24, 0x2 ;  /* 0x00000018c90cc211 */ /* 0x010fe200078410ff */
[----:B------:R0:W-:Y:S01]  /*b0d0*/  @!P0 ST.E.64 desc[UR40][R8.64], R110 ;  /* 0x0000006e08008985 */ /* 0x0001e2000c101b28 */
[----:B------:R-:W-:-:S02]  /*b0e0*/  ISETP.GE.AND P0, PT, R199, UR4, PT ;  /* 0x00000004c7007c0c */ /* 0x000fc4000bf06270 */
[----:B------:R-:W-:Y:S02]  /*b0f0*/  @!P5 LEA.HI.X R11, R202, R20, R237, 0x2, P1 ;  /* 0x00000014ca0bd211 */ /* 0x000fe400008f14ed */
[----:B------:R-:W-:Y:S02]  /*b100*/  ISETP.GE.AND P1, PT, R198, UR4, PT ;  /* 0x00000004c6007c0c */ /* 0x000fe4000bf26270 */
[C---:B---3--:R-:W-:Y:S01]  /*b110*/  @!P3 LEA R14, P6, R200.reuse, R24, 0x2 ;  /* 0x00000018c80eb211 */ /* 0x048fe200078c10ff */
[----:B------:R3:W-:Y:S01]  /*b120*/  @!P5 ST.E.64 desc[UR40][R10.64], R114 ;  /* 0x000000720a00d985 */ /* 0x0007e2000c101b28 */
[-C--:B------:R-:W-:Y:S02]  /*b130*/  @!P4 LEA.HI.X R13, R201, R20.reuse, R236, 0x2, P2 ;  /* 0x00000014c90dc211 */ /* 0x080fe400010f14ec */
[----:B------:R-:W-:Y:S02]  /*b140*/  @!P3 LEA.HI.X R15, R200, R20, R235, 0x2, P6 ;  /* 0x00000014c80fb211 */ /* 0x000fe400030f14eb */
[----:B------:R-:W-:Y:S01]  /*b150*/  ISETP.GE.AND P2, PT, R195, UR4, PT ;  /* 0x00000004c3007c0c */ /* 0x000fe2000bf46270 */
[----:B------:R4:W-:Y:S01]  /*b160*/  @!P4 ST.E.64 desc[UR40][R12.64], R118 ;  /* 0x000000760c00c985 */ /* 0x0009e2000c101b28 */
[----:B------:R-:W-:-:S02]  /*b170*/  ISETP.GE.AND P4, PT, R197, UR4, PT ;  /* 0x00000004c5007c0c */ /* 0x000fc4000bf86270 */
[C---:B-1----:R-:W-:Y:S01]  /*b180*/  @!P0 LEA R4, P5, R199.reuse, R24, 0x2 ;  /* 0x00000018c7048211 */ /* 0x042fe200078a10ff */
[----:B------:R1:W-:Y:S01]  /*b190*/  @!P3 ST.E.64 desc[UR40][R14.64], R122 ;  /* 0x0000007a0e00b985 */ /* 0x0003e2000c101b28 */
[----:B------:R-:W-:Y:S02]  /*b1a0*/  ISETP.GE.AND P3, PT, R196, UR4, PT ;  /* 0x00000004c4007c0c */ /* 0x000fe4000bf66270 */
[----:B------:R-:W-:Y:S02]  /*b1b0*/  @!P0 LEA.HI.X R5, R199, R20, R234, 0x2, P5 ;  /* 0x00000014c7058211 */ /* 0x000fe400028f14ea */
[----:B------:R-:W-:Y:S02]  /*b1c0*/  ISETP.GE.AND P5, PT, R194, UR4, PT ;  /* 0x00000004c2007c0c */ /* 0x000fe4000bfa6270 */
[-C--:B--2---:R-:W-:Y:S01]  /*b1d0*/  @!P1 LEA R6, P6, R198, R24.reuse, 0x2 ;  /* 0x00000018c6069211 */ /* 0x084fe200078c10ff */
[----:B------:R2:W-:Y:S02]  /*b1e0*/  @!P0 ST.E.64 desc[UR40][R4.64], R126 ;  /* 0x0000007e04008985 */ /* 0x0005e4000c101b28 */
[----:B0-----:R-:W-:-:S02]  /*b1f0*/  @!P4 LEA R8, P0, R197, R24, 0x2 ;  /* 0x00000018c508c211 */ /* 0x001fc400078010ff */
[----:B------:R-:W-:Y:S02]  /*b200*/  @!P1 LEA.HI.X R7, R198, R20, R233, 0x2, P6 ;  /* 0x00000014c6079211 */ /* 0x000fe400030f14e9 */
[----:B---3--:R-:W-:Y:S02]  /*b210*/  @!P3 LEA R10, P6, R196, R24, 0x2 ;  /* 0x00000018c40ab211 */ /* 0x008fe400078c10ff */
[----:B------:R-:W-:Y:S01]  /*b220*/  @!P4 LEA.HI.X R9, R197, R20, R232, 0x2, P0 ;  /* 0x00000014c509c211 */ /* 0x000fe200000f14e8 */
[----:B------:R2:W-:Y:S01]  /*b230*/  @!P1 ST.E.64 desc[UR40][R6.64], R130 ;  /* 0x0000008206009985 */ /* 0x0005e2000c101b28 */
[-C--:B----4-:R-:W-:Y:S02]  /*b240*/  @!P2 LEA R12, P1, R195, R24.reuse, 0x2 ;  /* 0x00000018c30ca211 */ /* 0x090fe400078210ff */
[----:B-1----:R-:W-:Y:S01]  /*b250*/  @!P5 LEA R14, P0, R194, R24, 0x2 ;  /* 0x00000018c20ed211 */ /* 0x002fe200078010ff */
[----:B------:R2:W-:Y:S01]  /*b260*/  @!P4 ST.E.64 desc[UR40][R8.64], R134 ;  /* 0x000000860800c985 */ /* 0x0005e2000c101b28 */
[----:B------:R-:W-:-:S02]  /*b270*/  @!P3 LEA.HI.X R11, R196, R20, R231, 0x2, P6 ;  /* 0x00000014c40bb211 */ /* 0x000fc400030f14e7 */
[-C--:B------:R-:W-:Y:S02]  /*b280*/  @!P2 LEA.HI.X R13, R195, R20.reuse, R230, 0x2, P1 ;  /* 0x00000014c30da211 */ /* 0x080fe400008f14e6 */
[----:B------:R-:W-:Y:S01]  /*b290*/  @!P5 LEA.HI.X R15, R194, R20, R229, 0x2, P0 ;  /* 0x00000014c20fd211 */ /* 0x000fe200000f14e5 */
[----:B------:R2:W-:Y:S01]  /*b2a0*/  @!P3 ST.E.64 desc[UR40][R10.64], R138 ;  /* 0x0000008a0a00b985 */ /* 0x0005e2000c101b28 */
[----:B------:R-:W-:-:S03]  /*b2b0*/  ISETP.GE.AND P0, PT, R193, UR4, PT ;  /* 0x00000004c1007c0c */ /* 0x000fc6000bf06270 */
[----:B------:R2:W-:Y:S04]  /*b2c0*/  @!P2 ST.E.64 desc[UR40][R12.64], R142 ;  /* 0x0000008e0c00a985 */ /* 0x0005e8000c101b28 */
[----:B------:R2:W-:Y:S06]  /*b2d0*/  @!P5 ST.E.64 desc[UR40][R14.64], R146 ;  /* 0x000000920e00d985 */ /* 0x0005ec000c101b28 */
[----:B------:R-:W-:Y:S05]  /*b2e0*/  @P0 BRA `(.L_x_3417) ;  /* 0x00000010000c0947 */ /* 0x000fea0003800000 */
[----:B--2---:R-:W-:-:S04]  /*b2f0*/  LEA R4, P0, R193, R24, 0x2 ;  /* 0x00000018c1047211 */ /* 0x004fc800078010ff */
[----:B------:R-:W-:-:S05]  /*b300*/  LEA.HI.X R5, R193, R20, R228, 0x2, P0 ;  /* 0x00000014c1057211 */ /* 0x000fca00000f14e4 */
[----:B------:R0:W-:Y:S01]  /*b310*/  ST.E.64 desc[UR40][R4.64], R150 ;  /* 0x0000009604007985 */ /* 0x0001e2000c101b28 */
[----:B------:R-:W-:Y:S05]  /*b320*/  BRA `(.L_x_3417) ;  /* 0x0000000c00fc7947 */ /* 0x000fea0003800000 */
.L_x_3411:
[----:B------:R-:W-:Y:S02]  /*b330*/  ULDC.64 UR8, c[0x0][0xc00] ;  /* 0x0003000000087ab9 */ /* 0x000fe40000000a00 */
[----:B------:R-:W-:-:S04]  /*b340*/  UISETP.NE.U32.AND UP0, UPT, UR8, URZ, UPT ;  /* 0x0000003f0800728c */ /* 0x000fc8000bf05070 */
[----:B------:R-:W-:-:S03]  /*b350*/  UISETP.NE.AND.EX UP0, UPT, UR9, URZ, UPT, UP0 ;  /* 0x0000003f0900728c */ /* 0x000fc6000bf05300 */
[----:B------:R-:W-:Y:S02]  /*b360*/  ULDC.64 UR8, c[0x0][0xc00] ;  /* 0x0003000000087ab9 */ /* 0x000fe40000000a00 */
[----:B------:R-:W-:Y:S01]  /*b370*/  UIMAD.WIDE UR8, UR39, 0x4, UR8 ;  /* 0x00000004270878a5 */ /* 0x000fe2000f8e0208 */
[----:B------:R-:W-:-:S05]  /*b380*/  PLOP3.LUT P1, PT, PT, PT, UP0, 0x80, 0x0 ;  /* 0x000000000000781c */ /* 0x000fca0003f2f008 */
[----:B------:R-:W-:Y:S02]  /*b390*/  IMAD.U32 R4, RZ, RZ, UR8 ;  /* 0x00000008ff047e24 */ /* 0x000fe4000f8e00ff */
[----:B------:R-:W-:Y:S01]  /*b3a0*/  IMAD.U32 R5, RZ, RZ, UR9 ;  /* 0x00000009ff057e24 */ /* 0x000fe2000f8e00ff */
[----:B------:R-:W-:Y:S02]  /*b3b0*/  ULDC.64 UR8, c[0x0][0xc08] ;  /* 0x0003020000087ab9 */ /* 0x000fe40000000a00 */
[----:B------:R-:W-:-:S03]  /*b3c0*/  UISETP.NE.U32.AND UP1, UPT, UR8, URZ, UPT ;  /* 0x0000003f0800728c */ /* 0x000fc6000bf25070 */
[----:B------:R-:W2:Y:S01]  /*b3d0*/  @P1 LDG.E R8, desc[UR40][R4.64] ;  /* 0x0000002804081981 */ /* 0x000ea2000c1e1900 */
[----:B------:R-:W-:Y:S01]  /*b3e0*/  UISETP.NE.AND.EX UP1, UPT, UR9, URZ, UPT, UP1 ;  /* 0x0000003f0900728c */ /* 0x000fe2000bf25310 */
[----:B------:R-:W-:Y:S02]  /*b3f0*/  ULDC UR4, c[0x0][0xa88] ;  /* 0x0002a20000047ab9 */ /* 0x000fe40000000800 */
[----:B------:R-:W-:-:S03]  /*b400*/  IMAD.U32 R0, RZ, RZ, UR4 ;  /* 0x00000004ff007e24 */ /* 0x000fc6000f8e00ff */
[----:B------:R-:W-:-:S05]  /*b410*/  PLOP3.LUT P2, PT, PT, PT, UP1, 0x80, 0x0 ;  /* 0x000000000000781c */ /* 0x000fca0003f4f018 */
[----:B------:R-:W-:-:S04]  /*b420*/  @UP1 ULEA UR8, UP2, UR39, UR8, 0x2 ;  /* 0x0000000827081291 */ /* 0x000fc8000f84103f */
[----:B------:R-:W-:Y:S02]  /*b430*/  @UP1 ULEA.HI.X UR9, UR39, UR9, UR42, 0x2, UP2 ;  /* 0x0000000927091291 */ /* 0x000fe400090f142a */
[----:B------:R-:W-:-:S04]  /*b440*/  IMAD.U32 R6, RZ, RZ, UR8 ;  /* 0x00000008ff067e24 */ /* 0x000fc8000f8e00ff */
[----:B------:R-:W-:-:S05]  /*b450*/  IMAD.U32 R7, RZ, RZ, UR9 ;  /* 0x00000009ff077e24 */ /* 0x000fca000f8e00ff */
[----:B------:R0:W5:Y:S01]  /*b460*/  @P2 LDG.E R0, desc[UR40][R6.64] ;  /* 0x0000002806002981 */ /* 0x000162000c1e1900 */
[----:B------:R-:W-:Y:S01]  /*b470*/  UMOV UR4, URZ ;  /* 0x0000003f00047c82 */ /* 0x000fe20008000000 */
[----:B------:R-:W-:Y:S01]  /*b480*/  UISETP.NE.AND UP1, UPT, UR46, URZ, UPT ;  /* 0x0000003f2e00728c */ /* 0x000fe2000bf25270 */
[----:B------:R-:W1:Y:S10]  /*b490*/  S2R R3, SR_TID.X ;  /* 0x0000000000037919 */ /* 0x000e740000002100 */
[----:B------:R-:W-:Y:S01]  /*b4a0*/  @!UP1 ULDC UR46, c[0x0][0xad4] ;  /* 0x0002b500002e9ab9 */ /* 0x000fe20000000800 */
[----:B--2---:R-:W-:Y:S01]  /*b4b0*/  @P1 R2UR UR4, R8 ;  /* 0x00000000080412ca */ /* 0x004fe200000e0000 */
[----:B-1----:R-:W-:-:S05]  /*b4c0*/  VIADD R8, R3, 0xffffff80 ;  /* 0xffffff8003087836 */ /* 0x002fca0000000000 */
[----:B------:R-:W-:-:S07]  /*b4d0*/  ISETP.GT.AND P0, PT, R8, 0x3f, PT ;  /* 0x0000003f0800780c */ /* 0x000fce0003f04270 */
[----:B------:R-:W-:Y:S01]  /*b4e0*/  USHF.R.S32.HI UR19, URZ, 0x1f, UR4 ;  /* 0x0000001f3f137899 */ /* 0x000fe20008011404 */
[----:B0-----:R-:W-:Y:S11]  /*b4f0*/  @P2 BRA `(.L_x_3420) ;  /* 0x0000000000102947 */ /* 0x001ff60003800000 */
[----:B------:R-:W-:Y:S05]  /*b500*/  @!P1 BRA `(.L_x_3420) ;  /* 0x00000000000c9947 */ /* 0x000fea0003800000 */
[----:B------:R-:W2:Y:S04]  /*b510*/  LDG.E R3, desc[UR40][R4.64] ;  /* 0x0000002804037981 */ /* 0x000ea8000c1e1900 */
[----:B-----5:R-:W2:Y:S02]  /*b520*/  LDG.E R0, desc[UR40][R4.64+0x4] ;  /* 0x0000042804007981 */ /* 0x020ea4000c1e1900 */
[----:B--2---:R-:W-:-:S07]  /*b530*/  IMAD.IADD R0, R0, 0x1, -R3 ;  /* 0x0000000100007824 */ /* 0x004fce00078e0a03 */
.L_x_3420:
[----:B------:R-:W-:Y:S01]  /*b540*/  USEL UR39, UR39, URZ, !UP0 ;  /* 0x0000003f27277287 */ /* 0x000fe2000c000000 */
[----:B------:R-:W-:Y:S01]  /*b550*/  BSSY B1, `(.L_x_3421) ;  /* 0x0000039000017945 */ /* 0x000fe20003800000 */
[----:B------:R-:W-:-:S03]  /*b560*/  USEL UR42, UR42, URZ, !UP0 ;  /* 0x0000003f2a2a7287 */ /* 0x000fc6000c000000 */
[----:B------:R-:W-:Y:S09]  /*b570*/  @P0 BRA `(.L_x_3422) ;  /* 0x0000000000d80947 */ /* 0x000ff20003800000 */
[----:B------:R-:W0:Y:S01]  /*b580*/  S2R R3, SR_TID.X ;  /* 0x0000000000037919 */ /* 0x000e220000002100 */
[----:B------:R-:W1:Y:S01]  /*b590*/  LDC R9, c[0x0][0xbe8] ;  /* 0x0002fa00ff097b82 */ /* 0x000e620000000800 */
[----:B------:R-:W-:-:S04]  /*b5a0*/  IMAD.U32 R4, RZ, RZ, UR43 ;  /* 0x0000002bff047e24 */ /* 0x000fc8000f8e00ff */
[----:B0-----:R-:W-:Y:S02]  /*b5b0*/  IMAD R3, R4, 0x40, R3 ;  /* 0x0000004004037824 */ /* 0x001fe400078e0203 */
[----:B-1---5:R-:W-:Y:S02]  /*b5c0*/  IMAD R4, R0, R9, RZ ;  /* 0x0000000900047224 */ /* 0x022fe400078e02ff */
[----:B------:R-:W-:-:S05]  /*b5d0*/  VIADD R6, R3, 0xffffff80 ;  /* 0xffffff8003067836 */ /* 0x000fca0000000000 */
[----:B------:R-:W-:-:S13]  /*b5e0*/  ISETP.GE.AND P0, PT, R6, R4, PT ;  /* 0x000000040600720c */ /* 0x000fda0003f06270 */
[----:B------:R-:W-:Y:S05]  /*b5f0*/  @P0 BRA `(.L_x_3422) ;  /* 0x0000000000b80947 */ /* 0x000fea0003800000 */
[----:B------:R-:W-:Y:S01]  /*b600*/  ISETP.NE.AND P0, PT, R9, 0x1, PT ;  /* 0x000000010900780c */ /* 0x000fe20003f05270 */
[----:B------:R-:W-:Y:S01]  /*b610*/  UISETP.GT.AND UP0, UPT, UR46, 0x1, UPT ;  /* 0x000000012e00788c */ /* 0x000fe2000bf04270 */
[----:B------:R-:W-:-:S03]  /*b620*/  UMOV UR17, 0x9b8 ;  /* 0x000009b800117882 */ /* 0x000fc60000000000 */
[----:B------:R-:W-:Y:S02]  /*b630*/  USEL UR17, UR17, 0x978, UP0 ;  /* 0x0000097811117887 */ /* 0x000fe40008000000 */
[----:B------:R-:W-:-:S06]  /*b640*/  USEL UR16, UR45, URZ, UP0 ;  /* 0x0000003f2d107287 */ /* 0x000fcc0008000000 */
[----:B------:R-:W0:Y:S04]  /*b650*/  @P0 LDC R3, c[0x0][0xbec] ;  /* 0x0002fb00ff030b82 */ /* 0x000e280000000800 */
[----:B------:R-:W-:Y:S01]  /*b660*/  ULDC.64 UR8, c[0x0][UR17+0x218] ;  /* 0x0000860011087abb */ /* 0x000fe20008000a00 */
[----:B------:R-:W-:Y:S01]  /*b670*/  ULDC.64 UR12, c[0x0][UR17+0x220] ;  /* 0x00008800110c7abb */ /* 0x000fe20008000a00 */
[----:B------:R-:W-:Y:S01]  /*b680*/  ULDC.64 UR14, c[0x0][UR17+0x228] ;  /* 0x00008a00110e7abb */ /* 0x000fe20008000a00 */
[----:B------:R-:W-:Y:S01]  /*b690*/  UIMAD.WIDE.U32 UR10, UR8, UR44, URZ ;  /* 0x0000002c080a72a5 */ /* 0x000fe2000f8e003f */
[----:B------:R-:W1:Y:S01]  /*b6a0*/  @P0 LDC R5, c[0x0][0xbf0] ;  /* 0x0002fc00ff050b82 */ /* 0x000e620000000800 */
[----:B------:R-:W-:Y:S02]  /*b6b0*/  UIMAD UR18, UR9, UR44, URZ ;  /* 0x0000002c091272a4 */ /* 0x000fe4000f8e023f */
[----:B------:R-:W-:-:S02]  /*b6c0*/  UIMAD UR13, UR13, UR39, URZ ;  /* 0x000000270d0d72a4 */ /* 0x000fc4000f8e023f */
[----:B------:R-:W-:Y:S02]  /*b6d0*/  UIMAD.WIDE.U32 UR20, UR14, UR16, URZ ;  /* 0x000000100e1472a5 */ /* 0x000fe4000f8e003f */
[----:B------:R-:W-:Y:S02]  /*b6e0*/  UIMAD.WIDE.U32 UR8, UR12, UR39, URZ ;  /* 0x000000270c0872a5 */ /* 0x000fe4000f8e003f */
[----:B------:R-:W-:Y:S02]  /*b6f0*/  UIMAD UR14, UR15, UR16, URZ ;  /* 0x000000100f0e72a4 */ /* 0x000fe4000f8e023f */
[----:B------:R-:W-:Y:S02]  /*b700*/  UIMAD UR13, UR12, UR42, UR13 ;  /* 0x0000002a0c0d72a4 */ /* 0x000fe4000f8e020d */
[----:B------:R-:W-:Y:S02]  /*b710*/  UIADD3 UR10, UP1, UP2, UR8, UR10, UR4 ;  /* 0x0000000a080a7290 */ /* 0x000fe4000fa3e004 */
[----:B------:R-:W-:Y:S01]  /*b720*/  UIADD3 UR14, UR21, UR14, URZ ;  /* 0x0000000e150e7290 */ /* 0x000fe2000fffe03f */
[----:B0-----:R-:W-:Y:S01]  /*b730*/  @P0 IMAD.HI.U32 R4, R6, R3, RZ ;  /* 0x0000000306040227 */ /* 0x001fe200078e00ff */
[----:B------:R-:W-:-:S02]  /*b740*/  UIADD3 UR18, UR11, UR18, URZ ;  /* 0x000000120b127290 */ /* 0x000fc4000fffe03f */
[----:B------:R-:W-:Y:S01]  /*b750*/  UIADD3 UR13, UR9, UR13, URZ ;  /* 0x0000000d090d7290 */ /* 0x000fe2000fffe03f */
[----:B------:R-:W-:Y:S02]  /*b760*/  IMAD.MOV.U32 R3, RZ, RZ, R6 ;  /* 0x000000ffff037224 */ /* 0x000fe400078e0006 */
[----:B------:R-:W-:Y:S01]  /*b770*/  IMAD.U32 R10, RZ, RZ, UR14 ;  /* 0x0000000eff0a7e24 */ /* 0x000fe2000f8e00ff */
[----:B------:R-:W-:Y:S01]  /*b780*/  ULDC.64 UR8, c[0x0][UR17+0x210] ;  /* 0x0000840011087abb */ /* 0x000fe20008000a00 */
[----:B-1----:R-:W-:Y:S01]  /*b790*/  @P0 SHF.R.U32.HI R3, RZ, R5, R4 ;  /* 0x00000005ff030219 */ /* 0x002fe20000011604 */
[----:B------:R-:W-:Y:S02]  /*b7a0*/  IMAD.U32 R4, RZ, RZ, UR20 ;  /* 0x00000014ff047e24 */ /* 0x000fe4000f8e00ff */
[----:B------:R-:W-:Y:S01]  /*b7b0*/  IMAD.U32 R5, RZ, RZ, UR21 ;  /* 0x00000015ff057e24 */ /* 0x000fe2000f8e00ff */
[--C-:B------:R-:W-:Y:S01]  /*b7c0*/  SHF.R.S32.HI R5, RZ, 0x1f, R3.reuse ;  /* 0x0000001fff057819 */ /* 0x100fe20000011403 */
[----:B------:R-:W-:Y:S01]  /*b7d0*/  IMAD.MOV R7, RZ, RZ, -R3 ;  /* 0x000000ffff077224 */ /* 0x000fe200078e0a03 */
[----:B------:R-:W-:Y:S01]  /*b7e0*/  IADD3 R4, P0, P1, R3, UR10, R4 ;  /* 0x0000000a03047c10 */ /* 0x000fe2000f91e004 */
[----:B------:R-:W-:-:S02]  /*b7f0*/  UIADD3.X UR10, UR13, UR18, UR19, UP1, UP2 ;  /* 0x000000120d0a7290 */ /* 0x000fc40008fe4413 */
[----:B------:R-:W-:-:S04]  /*b800*/  IMAD R7, R9, R7, R6 ;  /* 0x0000000709077224 */ /* 0x000fc800078e0206 */
[----:B------:R-:W-:Y:S01]  /*b810*/  IADD3.X R5, R5, UR10, R10, P0, P1 ;  /* 0x0000000a05057c10 */ /* 0x000fe200087e240a */
[C---:B------:R-:W-:Y:S01]  /*b820*/  IMAD R6, R7.reuse, UR9, RZ ;  /* 0x0000000907067c24 */ /* 0x040fe2000f8e02ff */
[----:B------:R-:W-:Y:S01]  /*b830*/  SHF.R.S32.HI R3, RZ, 0x1f, R7 ;  /* 0x0000001fff037819 */ /* 0x000fe20000011407 */
[----:B------:R-:W-:Y:S01]  /*b840*/  ULDC.64 UR10, c[0x0][0xba8] ;  /* 0x0002ea00000a7ab9 */ /* 0x000fe20000000a00 */
[----:B------:R-:W-:Y:S01]  /*b850*/  @!UP0 ULDC UR10, c[0x0][0xb50] ;  /* 0x0002d400000a8ab9 */ /* 0x000fe20000000800 */
[----:B------:R-:W-:Y:S01]  /*b860*/  IMAD.WIDE.U32 R4, R7, UR8, R4 ;  /* 0x0000000807047c25 */ /* 0x000fe2000f8e0004 */
[----:B------:R-:W-:-:S03]  /*b870*/  @!UP0 ULDC UR11, c[0x0][0xb54] ;  /* 0x0002d500000b8ab9 */ /* 0x000fc60000000800 */
[----:B------:R-:W-:Y:S01]  /*b880*/  IMAD R3, R3, UR8, R6 ;  /* 0x0000000803037c24 */ /* 0x000fe2000f8e0206 */
[----:B------:R-:W-:-:S03]  /*b890*/  LEA R6, P0, R4, UR10, 0x2 ;  /* 0x0000000a04067c11 */ /* 0x000fc6000f8010ff */
[----:B------:R-:W-:-:S05]  /*b8a0*/  IMAD.IADD R3, R5, 0x1, R3 ;  /* 0x0000000105037824 */ /* 0x000fca00078e0203 */
[----:B------:R-:W-:Y:S01]  /*b8b0*/  LEA.HI.X R7, R4, UR11, R3, 0x2, P0 ;  /* 0x0000000b04077c11 */ /* 0x000fe200080f1403 */
[----:B------:R-:W-:-:S05]  /*b8c0*/  IMAD.MOV.U32 R3, RZ, RZ, -0x800000 ;  /* 0xff800000ff037424 */ /* 0x000fca00078e00ff */
[----:B------:R0:W-:Y:S02]  /*b8d0*/  STG.E desc[UR40][R6.64], R3 ;  /* 0x0000000306007986 */ /* 0x0001e4000c101928 */
.L_x_3422:
[----:B------:R-:W-:Y:S05]  /*b8e0*/  BSYNC B1 ;  /* 0x0000000000017941 */ /* 0x000fea0003800000 */
.L_x_3421:
[----:B------:R-:W-:-:S06]  /*b8f0*/  UISETP.GT.AND UP0, UPT, UR46, 0x1, UPT ;  /* 0x000000012e00788c */ /* 0x000fcc000bf04270 */
[----:B------:R-:W-:-:S13]  /*b900*/  PLOP3.LUT P0, PT, PT, PT, UP0, 0x80, 0x0 ;  /* 0x000000000000781c */ /* 0x000fda0003f0f008 */
[----:B------:R-:W-:Y:S05]  /*b910*/  @P0 BRA `(.L_x_3417) ;  /* 0x0000000800800947 */ /* 0x000fea0003800000 */
[----:B------:R-:W1:Y:S01]  /*b920*/  LDC R11, c[0x0][0xbe8] ;  /* 0x0002fa00ff0b7b82 */ /* 0x000e620000000800 */
[----:B0-----:R-:W-:Y:S01]  /*b930*/  SHF.R.S32.HI R3, RZ, 0x1f, R8 ;  /* 0x0000001fff037819 */ /* 0x001fe20000011408 */
[----:B------:R-:W-:Y:S01]  /*b940*/  ULDC.64 UR12, c[0x0][0xaa0] ;  /* 0x0002a800000c7ab9 */ /* 0x000fe20000000a00 */
[----:B------:R-:W-:Y:S01]  /*b950*/  BSSY B1, `(.L_x_3423) ;  /* 0x0000078000017945 */ /* 0x000fe20003800000 */
[----:B------:R-:W-:Y:S01]  /*b960*/  UIMAD UR10, UR19, UR12, URZ ;  /* 0x0000000c130a72a4 */ /* 0x000fe2000f8e023f */
[----:B------:R-:W-:Y:S01]  /*b970*/  LEA.HI R3, R3, R8, RZ, 0x3 ;  /* 0x0000000803037211 */ /* 0x000fe200078f18ff */
[----:B------:R-:W-:Y:S01]  /*b980*/  UIMAD.WIDE.U32 UR8, UR4, UR12, URZ ;  /* 0x0000000c040872a5 */ /* 0x000fe2000f8e003f */
[----:B------:R-:W-:Y:S01]  /*b990*/  SHF.R.S32.HI R27, RZ, 0x1f, R185 ;  /* 0x0000001fff1b7819 */ /* 0x000fe200000114b9 */
[----:B------:R-:W-:Y:S01]  /*b9a0*/  UIMAD UR10, UR4, UR13, UR10 ;  /* 0x0000000d040a72a4 */ /* 0x000fe2000f8e020a */
[----:B------:R-:W-:Y:S01]  /*b9b0*/  LOP3.LUT R7, R3, 0xfffffff8, RZ, 0xc0, !PT ;  /* 0xfffffff803077812 */ /* 0x000fe200078ec0ff */
[----:B------:R-:W-:Y:S01]  /*b9c0*/  ULDC UR12, c[0x0][0xac8] ;  /* 0x0002b200000c7ab9 */ /* 0x000fe20000000800 */
[----:B------:R-:W-:Y:S01]  /*b9d0*/  SHF.R.S32.HI R26, RZ, 0x3, R3 ;  /* 0x00000003ff1a7819 */ /* 0x000fe20000011403 */
[----:B------:R-:W-:Y:S01]  /*b9e0*/  UIADD3 UR9, UR9, UR10, URZ ;  /* 0x0000000a09097290 */ /* 0x000fe2000fffe03f */
[----:B------:R-:W-:Y:S01]  /*b9f0*/  ISETP.GE.AND P2, PT, R192, UR12, PT ;  /* 0x0000000cc0007c0c */ /* 0x000fe2000bf46270 */
[----:B------:R-:W-:Y:S01]  /*ba00*/  IMAD.IADD R9, R8, 0x1, -R7 ;  /* 0x0000000108097824 */ /* 0x000fe200078e0a07 */
[----:B------:R-:W-:Y:S01]  /*ba10*/  ULDC.64 UR10, c[0x0][0xae8] ;  /* 0x0002ba00000a7ab9 */ /* 0x000fe20000000a00 */
[----:B------:R-:W-:Y:S01]  /*ba20*/  IMAD.U32 R8, RZ, RZ, UR43 ;  /* 0x0000002bff087e24 */ /* 0x000fe2000f8e00ff */
[----:B------:R-:W-:Y:S01]  /*ba30*/  ISETP.GE.AND P1, PT, R187, UR12, PT ;  /* 0x0000000cbb007c0c */ /* 0x000fe2000bf26270 */
[----:B------:R-:W-:Y:S01]  /*ba40*/  IMAD R3, R9, 0x20, R26 ;  /* 0x0000002009037824 */ /* 0x000fe200078e021a */
[----:B------:R-:W-:Y:S01]  /*ba50*/  UIMAD.WIDE.U32 UR8, UR44, UR10, UR8 ;  /* 0x0000000a2c0872a5 */ /* 0x000fe2000f8e0008 */
[----:B------:R-:W-:-:S02]  /*ba60*/  ISETP.GE.AND P3, PT, R2, UR12, PT ;  /* 0x0000000c02007c0c */ /* 0x000fc4000bf66270 */
[----:B------:R-:W-:Y:S01]  /*ba70*/  IMAD R8, R8, 0x40, R3 ;  /* 0x0000004008087824 */ /* 0x000fe200078e0203 */
[----:B------:R-:W-:Y:S01]  /*ba80*/  SEL R3, RZ, 0xffffffff, P2 ;  /* 0xffffffffff037807 */ /* 0x000fe20001000000 */
[----:B------:R-:W-:Y:S01]  /*ba90*/  UIMAD UR9, UR44, UR11, UR9 ;  /* 0x0000000b2c0972a4 */ /* 0x000fe2000f8e0209 */
[----:B-1----:R-:W-:Y:S01]  /*baa0*/  ISETP.NE.AND P0, PT, R11, 0x1, PT ;  /* 0x000000010b00780c */ /* 0x002fe20003f05270 */
[----:B-----5:R-:W-:Y:S01]  /*bab0*/  IMAD R25, R0, R11, RZ ;  /* 0x0000000b00197224 */ /* 0x020fe200078e02ff */
[----:B------:R-:W-:Y:S01]  /*bac0*/  SEL R9, RZ, 0xffffffff, P1 ;  /* 0xffffffffff097807 */ /* 0x000fe20000800000 */
[----:B------:R-:W-:Y:S01]  /*bad0*/  IMAD.SHL.U32 R13, R3, 0x2, RZ ;  /* 0x00000002030d7824 */ /* 0x000fe200078e00ff */
[----:B------:R-:W-:Y:S01]  /*bae0*/  SEL R6, RZ, 0x1, P3 ;  /* 0x00000001ff067807 */ /* 0x000fe20001800000 */
[----:B------:R-:W-:Y:S01]  /*baf0*/  ULDC.64 UR10, c[0x0][0xaf0] ;  /* 0x0002bc00000a7ab9 */ /* 0x000fe20000000a00 */
[----:B------:R-:W-:Y:S01]  /*bb00*/  IMAD.MOV.U32 R3, RZ, RZ, R8 ;  /* 0x000000ffff037224 */ /* 0x000fe200078e0008 */
[----:B------:R-:W-:Y:S01]  /*bb10*/  UIMAD UR42, UR42, UR10, URZ ;  /* 0x0000000a2a2a72a4 */ /* 0x000fe2000f8e023f */
[----:B------:R-:W-:Y:S01]  /*bb20*/  IMAD.SHL.U32 R9, R9, 0x4, RZ ;  /* 0x0000000409097824 */ /* 0x000fe200078e00ff */
[----:B------:R-:W-:Y:S01]  /*bb30*/  LOP3.LUT R6, R13, 0x2, R6, 0xe2, !PT ;  /* 0x000000020d067812 */ /* 0x000fe200078ee206 */
[----:B------:R-:W-:Y:S01]  /*bb40*/  UIMAD.WIDE.U32 UR8, UR39, UR10, UR8 ;  /* 0x0000000a270872a5 */ /* 0x000fe2000f8e0008 */
[----:B------:R-:W-:Y:S01]  /*bb50*/  ISETP.GE.AND P1, PT, R225, UR12, PT ;  /* 0x0000000ce1007c0c */ /* 0x000fe2000bf26270 */
[----:B------:R-:W-:Y:S01]  /*bb60*/  UIMAD UR4, UR39, UR11, UR42 ;  /* 0x0000000b270472a4 */ /* 0x000fe2000f8e022a */
[----:B------:R-:W0:Y:S01]  /*bb70*/  @P0 LDC R5, c[0x0][0xbec] ;  /* 0x0002fb00ff050b82 */ /* 0x000e220000000800 */
[----:B------:R-:W-:-:S02]  /*bb80*/  LOP3.LUT R10, R9, 0x4, R6, 0xe2, !PT ;  /* 0x00000004090a7812 */ /* 0x000fc400078ee206 */
[----:B------:R-:W-:Y:S01]  /*bb90*/  UIADD3 UR4, UR9, UR4, URZ ;  /* 0x0000000409047290 */ /* 0x000fe2000fffe03f */
[----:B------:R-:W-:Y:S02]  /*bba0*/  SEL R0, RZ, 0x80, P1 ;  /* 0x00000080ff007807 */ /* 0x000fe40000800000 */
[----:B------:R-:W-:Y:S02]  /*bbb0*/  SHF.R.S32.HI R28, RZ, 0x1f, R225 ;  /* 0x0000001fff1c7819 */ /* 0x000fe400000114e1 */
[----:B------:R-:W1:Y:S01]  /*bbc0*/  @P0 LDC R7, c[0x0][0xbf0] ;  /* 0x0002fc00ff070b82 */ /* 0x000e620000000800 */
[----:B------:R-:W-:Y:S02]  /*bbd0*/  SHF.R.S32.HI R29, RZ, 0x1f, R186 ;  /* 0x0000001fff1d7819 */ /* 0x000fe400000114ba */
[----:B------:R-:W-:Y:S02]  /*bbe0*/  SHF.R.S32.HI R30, RZ, 0x1f, R187 ;  /* 0x0000001fff1e7819 */ /* 0x000fe400000114bb */
[----:B------:R-:W-:-:S02]  /*bbf0*/  SHF.R.S32.HI R31, RZ, 0x1f, R226 ;  /* 0x0000001fff1f7819 */ /* 0x000fc400000114e2 */
[----:B------:R-:W-:Y:S02]  /*bc00*/  SHF.R.S32.HI R33, RZ, 0x1f, R184 ;  /* 0x0000001fff217819 */ /* 0x000fe400000114b8 */
[----:B------:R-:W-:Y:S01]  /*bc10*/  SHF.R.S32.HI R32, RZ, 0x1f, R192 ;  /* 0x0000001fff207819 */ /* 0x000fe200000114c0 */
[----:B0-----:R-:W-:-:S04]  /*bc20*/  @P0 IMAD.HI.U32 R4, R8, R5, RZ ;  /* 0x0000000508040227 */ /* 0x001fc800078e00ff */
[----:B------:R-:W-:Y:S02]  /*bc30*/  IMAD.U32 R5, RZ, RZ, UR9 ;  /* 0x00000009ff057e24 */ /* 0x000fe4000f8e00ff */
[----:B------:R-:W-:Y:S01]  /*bc40*/  IMAD.U32 R5, RZ, RZ, UR4 ;  /* 0x00000004ff057e24 */ /* 0x000fe2000f8e00ff */
[----:B-1----:R-:W-:Y:S01]  /*bc50*/  @P0 SHF.R.U32.HI R3, RZ, R7, R4 ;  /* 0x00000007ff030219 */ /* 0x002fe20000011604 */
[----:B------:R-:W-:Y:S01]  /*bc60*/  IMAD.U32 R4, RZ, RZ, UR8 ;  /* 0x00000008ff047e24 */ /* 0x000fe2000f8e00ff */
[----:B------:R-:W-:Y:S01]  /*bc70*/  ISETP.GE.AND P0, PT, R186, UR12, PT ;  /* 0x0000000cba007c0c */ /* 0x000fe2000bf06270 */
[----:B------:R-:W-:Y:S01]  /*bc80*/  ULDC.64 UR8, c[0x0][0xae0] ;  /* 0x0002b80000087ab9 */ /* 0x000fe20000000a00 */
[--C-:B------:R-:W-:Y:S01]  /*bc90*/  SHF.R.S32.HI R6, RZ, 0x1f, R3.reuse ;  /* 0x0000001fff067819 */ /* 0x100fe20000011403 */
[----:B------:R-:W-:Y:S01]  /*bca0*/  IMAD.MOV R7, RZ, RZ, -R3 ;  /* 0x000000ffff077224 */ /* 0x000fe200078e0a03 */
[----:B------:R-:W-:Y:S01]  /*bcb0*/  SEL R9, RZ, 0xffffffff, P0 ;  /* 0xffffffffff097807 */ /* 0x000fe20000000000 */
[----:B------:R-:W-:Y:S01]  /*bcc0*/  IMAD.WIDE.U32 R4, R3, UR8, R4 ;  /* 0x0000000803047c25 */ /* 0x000fe2000f8e0004 */
[----:B------:R-:W-:-:S03]  /*bcd0*/  ISETP.GE.AND P0, PT, R185, UR12, PT ;  /* 0x0000000cb9007c0c */ /* 0x000fc6000bf06270 */
[----:B------:R-:W-:Y:S02]  /*bce0*/  IMAD R6, R6, UR8, RZ ;  /* 0x0000000806067c24 */ /* 0x000fe4000f8e02ff */
[----:B------:R-:W-:Y:S02]  /*bcf0*/  IMAD.SHL.U32 R13, R9, 0x8, RZ ;  /* 0x00000008090d7824 */ /* 0x000fe400078e00ff */
[----:B------:R-:W-:Y:S01]  /*bd00*/  IMAD R9, R3, UR9, R6 ;  /* 0x0000000903097c24 */ /* 0x000fe2000f8e0206 */
[----:B------:R-:W-:Y:S01]  /*bd10*/  SEL R6, RZ, 0xffffffff, P0 ;  /* 0xffffffffff067807 */ /* 0x000fe20000000000 */
[----:B------:R-:W-:Y:S01]  /*bd20*/  IMAD R7, R11, R7, R8 ;  /* 0x000000070b077224 */ /* 0x000fe200078e0208 */
[----:B------:R-:W-:Y:S01]  /*bd30*/  ISETP.GE.AND P0, PT, R184, UR12, PT ;  /* 0x0000000cb8007c0c */ /* 0x000fe2000bf06270 */
[----:B------:R-:W-:Y:S01]  /*bd40*/  IMAD.IADD R5, R5, 0x1, R9 ;  /* 0x0000000105057824 */ /* 0x000fe200078e0209 */
[----:B------:R-:W-:Y:S01]  /*bd50*/  LOP3.LUT R10, R13, 0x8, R10, 0xe2, !PT ;  /* 0x000000080d0a7812 */ /* 0x000fe200078ee20a */
[----:B------:R-:W-:Y:S01]  /*bd60*/  IMAD.SHL.U32 R13, R6, 0x10, RZ ;  /* 0x00000010060d7824 */ /* 0x000fe200078e00ff */
[----:B------:R-:W-:Y:S01]  /*bd70*/  SEL R8, RZ, 0xffffffff, P0 ;  /* 0xffffffffff087807 */ /* 0x000fe20000000000 */
[----:B------:R-:W-:Y:S01]  /*bd80*/  ULDC.64 UR8, c[0x0][0xad8] ;  /* 0x0002b60000087ab9 */ /* 0x000fe20000000a00 */
[----:B------:R-:W-:Y:S01]  /*bd90*/  SHF.R.S32.HI R3, RZ, 0x1f, R7 ;  /* 0x0000001fff037819 */ /* 0x000fe20000011407 */
[----:B------:R-:W-:Y:S01]  /*bda0*/  IMAD.WIDE.U32 R4, R7, UR8, R4 ;  /* 0x0000000807047c25 */ /* 0x000fe2000f8e0004 */
[----:B------:R-:W-:-:S02]  /*bdb0*/  LOP3.LUT R10, R13, 0x10, R10, 0xe2, !PT ;  /* 0x000000100d0a7812 */ /* 0x000fc400078ee20a */
[----:B------:R-:W-:Y:S01]  /*bdc0*/  ISETP.GE.AND P0, PT, R226, UR12, PT ;  /* 0x0000000ce2007c0c */ /* 0x000fe2000bf06270 */
[----:B------:R-:W-:Y:S02]  /*bdd0*/  IMAD.SHL.U32 R9, R8, 0x20, RZ ;  /* 0x0000002008097824 */ /* 0x000fe400078e00ff */
[----:B------:R-:W-:-:S03]  /*bde0*/  IMAD R6, R3, UR8, RZ ;  /* 0x0000000803067c24 */ /* 0x000fc6000f8e02ff */
[----:B------:R-:W-:Y:S01]  /*bdf0*/  LOP3.LUT R10, R9, 0x20, R10, 0xe2, !PT ;  /* 0x00000020090a7812 */ /* 0x000fe200078ee20a */
[----:B------:R-:W-:Y:S01]  /*be00*/  IMAD R3, R7, UR9, R6 ;  /* 0x0000000907037c24 */ /* 0x000fe2000f8e0206 */
[----:B------:R-:W-:Y:S01]  /*be10*/  ULDC.64 UR8, c[0x0][0xa80] ;  /* 0x0002a00000087ab9 */ /* 0x000fe20000000a00 */
[----:B------:R-:W-:Y:S01]  /*be20*/  IMAD.U32 R9, RZ, RZ, UR43 ;  /* 0x0000002bff097e24 */ /* 0x000fe2000f8e00ff */
[----:B------:R-:W-:Y:S01]  /*be30*/  SEL R7, RZ, 0x40, P0 ;  /* 0x00000040ff077807 */ /* 0x000fe20000000000 */
[----:B------:R-:W-:Y:S01]  /*be40*/  IMAD.IADD R3, R5, 0x1, R3 ;  /* 0x0000000105037824 */ /* 0x000fe200078e0203 */
[----:B------:R-:W-:Y:S01]  /*be50*/  LEA R20, P0, R4, UR8, 0x1 ;  /* 0x0000000804147c11 */ /* 0x000fe2000f8008ff */
[----:B------:R-:W-:Y:S01]  /*be60*/  IMAD R26, R9, 0x40, R26 ;  /* 0x00000040091a7824 */ /* 0x000fe200078e021a */
[----:B------:R-:W-:Y:S02]  /*be70*/  LOP3.LUT R21, R10, R7, RZ, 0xfc, !PT ;  /* 0x000000070a157212 */ /* 0x000fe400078efcff */
[----:B------:R-:W-:Y:S01]  /*be80*/  LEA.HI.X R3, R4, UR9, R3, 0x1, P0 ;  /* 0x0000000904037c11 */ /* 0x000fe200080f0c03 */
[----:B------:R0:W1:Y:S01]  /*be90*/  SHFL.IDX PT, R6, R20, RZ, 0x181f ;  /* 0x00181fff14067589 */ /* 0x00006200000e0000 */
[----:B------:R-:W-:-:S02]  /*bea0*/  ISETP.GE.AND P0, PT, R26, R25, PT ;  /* 0x000000191a00720c */ /* 0x000fc40003f06270 */
[----:B------:R-:W-:Y:S01]  /*beb0*/  LOP3.LUT R24, R21, R0, RZ, 0xfc, !PT ;  /* 0x0000000015187212 */ /* 0x000fe200078efcff */
[----:B------:R0:W2:Y:S10]  /*bec0*/  SHFL.IDX PT, R7, R3, RZ, 0x181f ;  /* 0x00181fff03077589 */ /* 0x0000b400000e0000 */
[----:B0-----:R-:W-:Y:S05]  /*bed0*/  @P0 BRA `(.L_x_3424) ;  /* 0x00000000007c0947 */ /* 0x001fea0003800000 */
[----:B------:R-:W-:Y:S02]  /*bee0*/  ISETP.GE.AND P2, PT, R192, UR12, PT ;  /* 0x0000000cc0007c0c */ /* 0x000fe4000bf46270 */
[----:B------:R-:W-:Y:S02]  /*bef0*/  ISETP.GE.AND P1, PT, R2, UR12, PT ;  /* 0x0000000c02007c0c */ /* 0x000fe4000bf26270 */
[----:B------:R-:W-:Y:S02]  /*bf00*/  ISETP.GE.AND P5, PT, R187, UR12, PT ;  /* 0x0000000cbb007c0c */ /* 0x000fe4000bfa6270 */
[----:B------:R-:W-:-:S07]  /*bf10*/  ISETP.GE.AND P3, PT, R186, UR12, PT ;  /* 0x0000000cba007c0c */ /* 0x000fce000bf66270 */
[-C--:B-1----:R-:W-:Y:S02]  /*bf20*/  @!P2 LEA R8, P0, R192, R6.reuse, 0x1 ;  /* 0x00000006c008a211 */ /* 0x082fe400078008ff */
[----:B--2---:R-:W-:Y:S02]  /*bf30*/  @!P1 IMAD.WIDE R4, R2, 0x2, R6 ;  /* 0x0000000202049825 */ /* 0x004fe400078e0206 */
[----:B------:R-:W-:Y:S02]  /*bf40*/  @!P2 LEA.HI.X R9, R192, R7, R32, 0x1, P0 ;  /* 0x00000007c009a211 */ /* 0x000fe400000f0c20 */
[----:B------:R-:W-:Y:S01]  /*bf50*/  @!P5 LEA R10, P4, R187, R6, 0x1 ;  /* 0x00000006bb0ad211 */ /* 0x000fe200078808ff */
[----:B------:R-:W-:Y:S01]  /*bf60*/  @!P1 ST.E.128 desc[UR40][R4.64], RZ ;  /* 0x000000ff04009985 */ /* 0x000fe2000c101d28 */
[----:B------:R-:W-:Y:S02]  /*bf70*/  ISETP.GE.AND P1, PT, R184, UR12, PT ;  /* 0x0000000cb8007c0c */ /* 0x000fe4000bf26270 */
[----:B------:R-:W-:Y:S01]  /*bf80*/  LOP3.LUT P0, RZ, R21, 0x40, RZ, 0xc0, !PT ;  /* 0x0000004015ff7812 */ /* 0x000fe2000780c0ff */
[----:B------:R0:W-:Y:S01]  /*bf90*/  @!P2 ST.E.128 desc[UR40][R8.64], RZ ;  /* 0x000000ff0800a985 */ /* 0x0001e2000c101d28 */
[----:B------:R-:W-:-:S02]  /*bfa0*/  ISETP.GE.AND P2, PT, R185, UR12, PT ;  /* 0x0000000cb9007c0c */ /* 0x000fc4000bf46270 */
[-C--:B------:R-:W-:Y:S02]  /*bfb0*/  @!P5 LEA.HI.X R11, R187, R7.reuse, R30, 0x1, P4 ;  /* 0x00000007bb0bd211 */ /* 0x080fe400020f0c1e */
[----:B------:R-:W-:Y:S02]  /*bfc0*/  LOP3.LUT P4, RZ, R24, 0x80, RZ, 0xc0, !PT ;  /* 0x0000008018ff7812 */ /* 0x000fe4000788c0ff */
[CC--:B------:R-:W-:Y:S01]  /*bfd0*/  @!P3 LEA R12, P6, R186.reuse, R6.reuse, 0x1 ;  /* 0x00000006ba0cb211 */ /* 0x0c0fe200078c08ff */
[----:B------:R3:W-:Y:S03]  /*bfe0*/  @!P5 ST.E.128 desc[UR40][R10.64], RZ ;  /* 0x000000ff0a00d985 */ /* 0x0007e6000c101d28 */
[----:B------:R-:W-:Y:S02]  /*bff0*/  @!P3 LEA.HI.X R13, R186, R7, R29, 0x1, P6 ;  /* 0x00000007ba0db211 */ /* 0x000fe400030f0c1d */
[----:B0-----:R-:W-:-:S02]  /*c000*/  @!P1 LEA R8, P6, R184, R6, 0x1 ;  /* 0x00000006b8089211 */ /* 0x001fc400078c08ff */
[CC--:B------:R-:W-:Y:S01]  /*c010*/  @!P2 LEA R4, P5, R185.reuse, R6.reuse, 0x1 ;  /* 0x00000006b904a211 */ /* 0x0c0fe200078a08ff */
[----:B------:R3:W-:Y:S01]  /*c020*/  @!P3 ST.E.128 desc[UR40][R12.64], RZ ;  /* 0x000000ff0c00b985 */ /* 0x0007e2000c101d28 */
[-C--:B------:R-:W-:Y:S02]  /*c030*/  @P0 LEA R14, P3, R226, R6.reuse, 0x1 ;  /* 0x00000006e20e0211 */ /* 0x080fe400078608ff */
[-C--:B------:R-:W-:Y:S02]  /*c040*/  @!P2 LEA.HI.X R5, R185, R7.reuse, R27, 0x1, P5 ;  /* 0x00000007b905a211 */ /* 0x080fe400028f0c1b */
[----:B------:R-:W-:Y:S02]  /*c050*/  @P4 LEA R6, P5, R225, R6, 0x1 ;  /* 0x00000006e1064211 */ /* 0x000fe400078a08ff */
[-C--:B------:R-:W-:Y:S01]  /*c060*/  @!P1 LEA.HI.X R9, R184, R7.reuse, R33, 0x1, P6 ;  /* 0x00000007b8099211 */ /* 0x080fe200030f0c21 */
[----:B------:R3:W-:Y:S01]  /*c070*/  @!P2 ST.E.128 desc[UR40][R4.64], RZ ;  /* 0x000000ff0400a985 */ /* 0x0007e2000c101d28 */
[----:B------:R-:W-:-:S02]  /*c080*/  @P0 LEA.HI.X R15, R226, R7, R31, 0x1, P3 ;  /* 0x00000007e20f0211 */ /* 0x000fc400018f0c1f */
[----:B------:R-:W-:Y:S01]  /*c090*/  @P4 LEA.HI.X R7, R225, R7, R28, 0x1, P5 ;  /* 0x00000007e1074211 */ /* 0x000fe200028f0c1c */
[----:B------:R3:W-:Y:S04]  /*c0a0*/  @!P1 ST.E.128 desc[UR40][R8.64], RZ ;  /* 0x000000ff08009985 */ /* 0x0007e8000c101d28 */
[----:B------:R3:W-:Y:S04]  /*c0b0*/  @P0 ST.E.128 desc[UR40][R14.64], RZ ;  /* 0x000000ff0e000985 */ /* 0x0007e8000c101d28 */
[----:B------:R3:W-:Y:S02]  /*c0c0*/  @P4 ST.E.128 desc[UR40][R6.64], RZ ;  /* 0x000000ff06004985 */ /* 0x0007e4000c101d28 */
.L_x_3424:
[----:B------:R-:W-:Y:S05]  /*c0d0*/  BSYNC B1 ;  /* 0x0000000000017941 */ /* 0x000fea0003800000 */
.L_x_3423:
[----:B------:R-:W-:Y:S01]  /*c0e0*/  VIADD R0, R26, 0x20 ;  /* 0x000000201a007836 */ /* 0x000fe20000000000 */
[----:B--23--:R0:W2:Y:S04]  /*c0f0*/  SHFL.IDX PT, R7, R3, 0x1, 0x181f ;  /* 0x00381f0003077f89 */ /* 0x00c0a800000e0000 */
[----:B------:R-:W-:Y:S01]  /*c100*/  ISETP.GE.AND P0, PT, R0, R25, PT ;  /* 0x000000190000720c */ /* 0x000fe20003f06270 */
[----:B-1----:R0:W1:-:S12]  /*c110*/  SHFL.IDX PT, R6, R20, 0x1, 0x181f ;  /* 0x00381f0014067f89 */ /* 0x00205800000e0000 */
[----:B0-----:R-:W-:Y:S05]  /*c120*/  @P0 BRA `(.L_x_3417) ;  /* 0x00000000007c0947 */ /* 0x001fea0003800000 */
        /* <DEDUP_REMOVED lines=8> */
[----:B------:R0:W-:Y:S01]  /*c1b0*/  @!P1 ST.E.128 desc[UR40][R4.64], RZ ;  /* 0x000000ff04009985 */ /* 0x0001e2000c101d28 */
[----:B------:R-:W-:Y:S02]  /*c1c0*/  @!P5 LEA.HI.X R9, R192, R7, R32, 0x1, P0 ;  /* 0x00000007c009d211 */ /* 0x000fe400000f0c20 */
[----:B------:R-:W-:Y:S02]  /*c1d0*/  ISETP.GE.AND P1, PT, R184, UR12, PT ;  /* 0x0000000cb8007c0c */ /* 0x000fe4000bf26270 */
[----:B------:R-:W-:Y:S01]  /*c1e0*/  LOP3.LUT P0, RZ, R21, 0x40, RZ, 0xc0, !PT ;  /* 0x0000004015ff7812 */ /* 0x000fe2000780c0ff */
[----:B------:R1:W-:Y:S01]  /*c1f0*/  @!P5 ST.E.128 desc[UR40][R8.64], RZ ;  /* 0x000000ff0800d985 */ /* 0x0003e2000c101d28 */
[----:B------:R-:W-:-:S02]  /*c200*/  @!P3 LEA R12, P5, R186, R6, 0x1 ;  /* 0x00000006ba0cb211 */ /* 0x000fc400078a08ff */
[-C--:B------:R-:W-:Y:S02]  /*c210*/  @!P4 LEA.HI.X R11, R187, R7.reuse, R30, 0x1, P6 ;  /* 0x00000007bb0bc211 */ /* 0x080fe400030f0c1e */
[CC--:B------:R-:W-:Y:S02]  /*c220*/  @!P2 LEA R14, P6, R185.reuse, R6.reuse, 0x1 ;  /* 0x00000006b90ea211 */ /* 0x0c0fe400078c08ff */
[-C--:B------:R-:W-:Y:S01]  /*c230*/  @!P3 LEA.HI.X R13, R186, R7.reuse, R29, 0x1, P5 ;  /* 0x00000007ba0db211 */ /* 0x080fe200028f0c1d */
[----:B------:R1:W-:Y:S01]  /*c240*/  @!P4 ST.E.128 desc[UR40][R10.64], RZ ;  /* 0x000000ff0a00c985 */ /* 0x0003e2000c101d28 */
[----:B------:R-:W-:Y:S02]  /*c250*/  LOP3.LUT P5, RZ, R24, 0x80, RZ, 0xc0, !PT ;  /* 0x0000008018ff7812 */ /* 0x000fe400078ac0ff */
[----:B------:R-:W-:Y:S01]  /*c260*/  @!P2 LEA.HI.X R15, R185, R7, R27, 0x1, P6 ;  /* 0x00000007b90fa211 */ /* 0x000fe200030f0c1b */
[----:B------:R1:W-:Y:S01]  /*c270*/  @!P3 ST.E.128 desc[UR40][R12.64], RZ ;  /* 0x000000ff0c00b985 */ /* 0x0003e2000c101d28 */
[----:B0-----:R-:W-:-:S03]  /*c280*/  @!P1 LEA R4, P6, R184, R6, 0x1 ;  /* 0x00000006b8049211 */ /* 0x001fc600078c08ff */
[----:B------:R1:W-:Y:S01]  /*c290*/  @!P2 ST.E.128 desc[UR40][R14.64], RZ ;  /* 0x000000ff0e00a985 */ /* 0x0003e2000c101d28 */
[----:B------:R-:W-:Y:S02]  /*c2a0*/  @!P1 LEA.HI.X R5, R184, R7, R33, 0x1, P6 ;  /* 0x00000007b8059211 */ /* 0x000fe400030f0c21 */
[----:B------:R-:W-:-:S03]  /*c2b0*/  @P0 LEA R20, P6, R226, R6, 0x1 ;  /* 0x00000006e2140211 */ /* 0x000fc600078c08ff */
[----:B------:R1:W-:Y:S01]  /*c2c0*/  @!P1 ST.E.128 desc[UR40][R4.64], RZ ;  /* 0x000000ff04009985 */ /* 0x0003e2000c101d28 */
[----:B------:R-:W-:Y:S02]  /*c2d0*/  @P0 LEA.HI.X R21, R226, R7, R31, 0x1, P6 ;  /* 0x00000007e2150211 */ /* 0x000fe400030f0c1f */
[----:B------:R-:W-:-:S03]  /*c2e0*/  @P5 LEA R6, P6, R225, R6, 0x1 ;  /* 0x00000006e1065211 */ /* 0x000fc600078c08ff */
[----:B------:R1:W-:Y:S01]  /*c2f0*/  @P0 ST.E.128 desc[UR40][R20.64], RZ ;  /* 0x000000ff14000985 */ /* 0x0003e2000c101d28 */
[----:B------:R-:W-:-:S05]  /*c300*/  @P5 LEA.HI.X R7, R225, R7, R28, 0x1, P6 ;  /* 0x00000007e1075211 */ /* 0x000fca00030f0c1c */
[----:B------:R1:W-:Y:S04]  /*c310*/  @P5 ST.E.128 desc[UR40][R6.64], RZ ;  /* 0x000000ff06005985 */ /* 0x0003e8000c101d28 */
.L_x_3417:
[----:B------:R-:W-:Y:S05]  /*c320*/  BSYNC B0 ;  /* 0x0000000000007941 */ /* 0x000fea0003800000 */
.L_x_3410:
[----:B------:R-:W-:Y:S02]  /*c330*/  ULDC UR4, c[0x0][0xc3c] ;  /* 0x00030f0000047ab9 */ /* 0x000fe40000000800 */
[----:B------:R-:W-:-:S06]  /*c340*/  UISETP.GE.AND UP0, UPT, UR7, UR4, UPT ;  /* 0x000000040700728c */ /* 0x000fcc000bf06270 */
[----:B------:R-:W-:-:S13]  /*c350*/  PLOP3.LUT P0, PT, PT, PT, UP0, 0x80, 0x0 ;  /* 0x000000000000781c */ /* 0x000fda0003f0f008 */
[----:B------:R-:W-:Y:S05]  /*c360*/  @!P0 BRA `(.L_x_3425) ;  /* 0xffffff5000248947 */ /* 0x000fea000383ffff */
[----:B------:R-:W-:Y:S05]  /*c370*/  EXIT ;  /* 0x000000000000794d */ /* 0x000fea0003800000 */
.L_x_3375:
[----:B------:R-:W-:-:S08]  /*c380*/  NOP ;  /* 0x0000000000007918 */ /* 0x000fd00000000000 */
[----:B------:R-:W0:-:S00]  /*c390*/  USETMAXREG.DEALLOC.CTAPOOL 0x18 ;  /* 0x00000018000079c8 */ /* 0x000e0000080e0500 */
        /* <DEDUP_REMOVED lines=16> */
.L_x_3426:
[----:B0-----:R-:W-:Y:S01]  /*c4a0*/  LOP3.LUT R0, R6, 0x1f, RZ, 0xc0, !PT ;  /* 0x0000001f06007812 */ /* 0x001fe200078ec0ff */
        /* <DEDUP_REMOVED lines=42> */
.L_x_3430:
        /* <DEDUP_REMOVED lines=38> */
.L_x_3428:
        /* <DEDUP_REMOVED lines=20> */
.L_x_3431:
        /* <DEDUP_REMOVED lines=54> */
.L_x_3429:
[----:B------:R-:W-:Y:S01]  /*ce50*/  IMAD.U32 R2, RZ, RZ, UR6 ;  /* 0x00000006ff027e24 */ /* 0x000fe2000f8e00ff */
[----:B------:R1:W-:Y:S04]  /*ce60*/  STL [R1+0x4], RZ ;  /* 0x000004ff01007387 */ /* 0x0003e80000100800 */
[----:B------:R1:W-:Y:S04]  /*ce70*/  STL [R1+0x8], RZ ;  /* 0x000008ff01007387 */ /* 0x0003e80000100800 */
[----:B------:R1:W-:Y:S02]  /*ce80*/  STL [R1], R2 ;  /* 0x0000000201007387 */ /* 0x0003e40000100800 */
.L_x_3432:
[----:B------:R-:W2:Y:S04]  /*ce90*/  LDL R8, [R1] ;  /* 0x0000000001087983 */ /* 0x000ea80000100800 */
[----:B------:R-:W2:Y:S04]  /*cea0*/  LDL R9, [R1+0x4] ;  /* 0x0000040001097983 */ /* 0x000ea80000100800 */
[----:B------:R-:W2:Y:S04]  /*ceb0*/  LDL R10, [R1+0x8] ;  /* 0x00000800010a7983 */ /* 0x000ea80000100800 */
[----:B------:R-:W2:Y:S01]  /*cec0*/  LDL R11, [R1+0xc] ;  /* 0x00000c00010b7983 */ /* 0x000ea20000100800 */
[----:B------:R-:W-:-:S13]  /*ced0*/  ISETP.NE.AND P0, PT, R0, RZ, PT ;  /* 0x000000ff0000720c */ /* 0x000fda0003f05270 */
[----:B0-----:R-:W0:Y:S01]  /*cee0*/  @!P0 S2R R3, SR_CgaCtaId ;  /* 0x0000000000038919 */ /* 0x001e220000008800 */
[----:B------:R-:W-:-:S04]  /*cef0*/  @!P0 MOV R0, 0x400 ;  /* 0x0000040000008802 */ /* 0x000fc80000000f00 */
[----:B0-----:R-:W-:-:S05]  /*cf00*/  @!P0 LEA R0, R3, R0, 0x18 ;  /* 0x0000000003008211 */ /* 0x001fca00078ec0ff */
[----:B--2---:R0:W-:Y:S01]  /*cf10*/  @!P0 STS.128 [R0+0x28cd0], R8 ;  /* 0x028cd00800008388 */ /* 0x0041e20000000c00 */
[----:B------:R-:W-:Y:S06]  /*cf20*/  BAR.ARV 0x5, 0x180 ;  /* 0x0146000000007b1d */ /* 0x000fec0000002000 */
.L_x_3427:
[----:B0-----:R-:W3:Y:S01]  /*cf30*/  LDL R0, [R1+0xc] ;  /* 0x00000c0001007983 */ /* 0x001ee20000100800 */
[----:B------:R-:W-:Y:S01]  /*cf40*/  ULDC UR4, c[0x0][0xc3c] ;  /* 0x00030f0000047ab9 */ /* 0x000fe20000000800 */
[----:B------:R-:W-:Y:S02]  /*cf50*/  IMAD.MOV.U32 R19, RZ, RZ, RZ ;  /* 0x000000ffff137224 */ /* 0x000fe400078e00ff */
[----:B------:R0:W-:Y:S01]  /*cf60*/  STL [R1+0x50], RZ ;  /* 0x000050ff01007387 */ /* 0x0001e20000100800 */
[----:B---3--:R-:W-:Y:S01]  /*cf70*/  ISETP.GE.AND P0, PT, R0, UR4, PT ;  /* 0x0000000400007c0c */ /* 0x008fe2000bf06270 */
[----:B------:R-:W-:-:S05]  /*cf80*/  IMAD.MOV.U32 R0, RZ, RZ, 0x1 ;  /* 0x00000001ff007424 */ /* 0x000fca00078e00ff */
[----:B------:R0:W-:Y:S07]  /*cf90*/  STL [R1+0x10], R0 ;  /* 0x0000100001007387 */ /* 0x0001ee0000100800 */
[----:B------:R-:W-:Y:S05]  /*cfa0*/  @P0 BRA `(.L_x_3433) ;  /* 0x00000060006c0947 */ /* 0x000fea0003800000 */
[----:B------:R-:W3:Y:S01]  /*cfb0*/  S2UR UR5, SR_CgaCtaId ;  /* 0x00000000000579c3 */ /* 0x000ee20000008800 */
[C---:B0-----:R-:W-:Y:S01]  /*cfc0*/  IMAD.SHL.U32 R0, R6.reuse, 0x8, RZ ;  /* 0x0000000806007824 */ /* 0x041fe200078e00ff */
[----:B------:R-:W-:Y:S01]  /*cfd0*/  LOP3.LUT R4, R6, 0x7f, RZ, 0xc0, !PT ;  /* 0x0000007f06047812 */ /* 0x000fe200078ec0ff */
[----:B------:R-:W-:Y:S01]  /*cfe0*/  UMOV UR4, 0x400 ;  /* 0x0000040000047882 */ /* 0x000fe20000000000 */
[----:B------:R-:W-:Y:S01]  /*cff0*/  BSSY B8, `(.L_x_3433) ;  /* 0x0000616000087945 */ /* 0x000fe20003800000 */
[----:B------:R-:W-:Y:S01]  /*d000*/  IMAD.MOV.U32 R19, RZ, RZ, RZ ;  /* 0x000000ffff137224 */ /* 0x000fe200078e00ff */
[----:B------:R-:W-:Y:S01]  /*d010*/  LOP3.LUT R3, R0, 0x1f8, RZ, 0xc0, !PT ;  /* 0x000001f800037812 */ /* 0x000fe200078ec0ff */
[----:B-1----:R-:W-:Y:S01]  /*d020*/  IMAD.SHL.U32 R2, R4, 0x8, RZ ;  /* 0x0000000804027824 */ /* 0x002fe200078e00ff */
[----:B------:R-:W-:Y:S01]  /*d030*/  ULDC UR37, c[0x0][0xc] ;  /* 0x0000030000257ab9 */ /* 0x000fe20000000800 */
[----:B------:R-:W-:Y:S01]  /*d040*/  IMAD.MOV.U32 R0, RZ, RZ, 0x1 ;  /* 0x00000001ff007424 */ /* 0x000fe200078e00ff */
[----:B------:R-:W-:Y:S01]  /*d050*/  LOP3.LUT R3, R3, 0x38, R6, 0x78, !PT ;  /* 0x0000003803037812 */ /* 0x000fe200078e7806 */
[----:B------:R-:W-:Y:S01]  /*d060*/  IMAD.SHL.U32 R6, R6, 0x10, RZ ;  /* 0x0000001006067824 */ /* 0x000fe200078e00ff */
[----:B------:R-:W-:-:S02]  /*d070*/  ULDC.64 UR38, c[0x0][0x198] ;  /* 0x0000660000267ab9 */ /* 0x000fc40000000a00 */
[----:B------:R-:W-:Y:S02]  /*d080*/  LOP3.LUT R3, R3, 0x200, R2, 0xf8, !PT ;  /* 0x0000020003037812 */ /* 0x000fe400078ef802 */
[----:B------:R-:W-:-:S04]  /*d090*/  SHF.R.U32.HI R2, RZ, 0x3, R4 ;  /* 0x00000003ff027819 */ /* 0x000fc80000011604 */
[----:B------:R-:W-:Y:S01]  /*d0a0*/  LOP3.LUT R4, R2, 0x70, R6, 0xf8, !PT ;  /* 0x0000007002047812 */ /* 0x000fe200078ef806 */
[----:B---3--:R-:W-:-:S06]  /*d0b0*/  ULEA UR4, UR5, UR4, 0x18 ;  /* 0x0000000405047291 */ /* 0x008fcc000f8ec03f */
[----:B------:R-:W-:-:S04]  /*d0c0*/  IMAD.U32 R18, RZ, RZ, UR4 ;  /* 0x00000004ff127e24 */ /* 0x000fc8000f8e00ff */
[----:B------:R-:W-:-:S05]  /*d0d0*/  IMAD R2, R3, 0x2, R18 ;  /* 0x0000000203027824 */ /* 0x000fca00078e0212 */
[----:B------:R0:W-:Y:S04]  /*d0e0*/  STL [R1+0x54], R2 ;  /* 0x0000540201007387 */ /* 0x0001e80000100800 */
[----:B------:R0:W-:Y:S04]  /*d0f0*/  STL [R1+0x10], R0 ;  /* 0x0000100001007387 */ /* 0x0001e80000100800 */
[----:B------:R0:W-:Y:S02]  /*d100*/  STL [R1+0x50], RZ ;  /* 0x000050ff01007387 */ /* 0x0001e40000100800 */
.L_x_3551:
[----:B0--3--:R-:W3:Y:S01]  /*d110*/  LDL R0, [R1+0xc] ;  /* 0x00000c0001007983 */ /* 0x009ee20000100800 */
[----:B------:R-:W3:Y:S01]  /*d120*/  LDC.64 R2, c[0x0][0xc88] ;  /* 0x00032200ff027b82 */ /* 0x000ee20000000a00 */
[----:B------:R-:W-:Y:S05]  /*d130*/  YIELD ;  /* 0x0000000000007946 */ /* 0x000fea0003800000 */
[----:B------:R-:W-:Y:S01]  /*d140*/  ULDC.64 UR4, c[0x0][0xa28] ;  /* 0x00028a0000047ab9 */ /* 0x000fe20000000a00 */
[----:B-1----:R-:W-:Y:S01]  /*d150*/  IMAD.MOV.U32 R6, RZ, RZ, RZ ;  /* 0x000000ffff067224 */ /* 0x002fe200078e00ff */
[----:B------:R-:W-:Y:S01]  /*d160*/  ISETP.NE.U32.AND P0, PT, RZ, UR4, PT ;  /* 0x00000004ff007c0c */ /* 0x000fe2000bf05070 */
[----:B------:R-:W-:Y:S01]  /*d170*/  ULDC.64 UR6, c[0x0][0xa18] ;  /* 0x0002860000067ab9 */ /* 0x000fe20000000a00 */
[----:B------:R-:W-:Y:S01]  /*d180*/  ULDC.64 UR8, c[0x0][0xa08] ;  /* 0x0002820000087ab9 */ /* 0x000fe20000000a00 */
[----:B---3--:R-:W-:-:S05]  /*d190*/  IMAD.WIDE R2, R0, 0x4, R2 ;  /* 0x0000000400027825 */ /* 0x008fca00078e0202 */
[----:B--2---:R-:W2:Y:S01]  /*d1a0*/  LDG.E R10, desc[UR40][R2.64] ;  /* 0x00000028020a7981 */ /* 0x004ea2000c1e1900 */
        /* <DEDUP_REMOVED lines=46> */
.L_x_3434:
        /* <DEDUP_REMOVED lines=18> */
.L_x_3435:
[----:B------:R-:W-:Y:S05]  /*d5b0*/  @!P0 BRA `(.L_x_3436) ;  /* 0x00000000000c8947 */ /* 0x000fea0003800000 */
[----:B------:R-:W2:Y:S04]  /*d5c0*/  LDG.E R6, desc[UR40][R4.64] ;  /* 0x0000002804067981 */ /* 0x000ea8000c1e1900 */
[----:B------:R-:W2:Y:S02]  /*d5d0*/  LDG.E R4, desc[UR40][R4.64+0x4] ;  /* 0x0000042804047981 */ /* 0x000ea4000c1e1900 */
[----:B--2---:R-:W-:-:S07]  /*d5e0*/  IMAD.IADD R6, R4, 0x1, -R6 ;  /* 0x0000000104067824 */ /* 0x004fce00078e0a06 */
.L_x_3436:
[----:B-----5:R-:W-:Y:S01]  /*d5f0*/  IMAD.IADD R6, R6, 0x1, -R0 ;  /* 0x0000000106067824 */ /* 0x020fe200078e0a00 */
[----:B------:R-:W-:Y:S01]  /*d600*/  LOP3.LUT R9, R2, 0xff, RZ, 0xc0, !PT ;  /* 0x000000ff02097812 */ /* 0x000fe200078ec0ff */
[----:B------:R-:W-:Y:S01]  /*d610*/  IMAD.MOV.U32 R4, RZ, RZ, RZ ;  /* 0x000000ffff047224 */ /* 0x000fe200078e00ff */
[----:B------:R-:W-:Y:S01]  /*d620*/  BSSY B0, `(.L_x_3437) ;  /* 0x000002a000007945 */ /* 0x000fe20003800000 */
[C---:B------:R-:W-:Y:S01]  /*d630*/  VIADD R0, R6.reuse, 0x3f ;  /* 0x0000003f06007836 */ /* 0x040fe20000000000 */
[----:B------:R-:W-:Y:S01]  /*d640*/  ISETP.GE.AND P0, PT, R6, 0x1, PT ;  /* 0x000000010600780c */ /* 0x000fe20003f06270 */
[----:B------:R-:W-:-:S03]  /*d650*/  IMAD.MOV.U32 R10, RZ, RZ, R4 ;  /* 0x000000ffff0a7224 */ /* 0x000fc600078e0004 */
[----:B-1----:R-:W-:-:S04]  /*d660*/  SHF.R.S32.HI R3, RZ, 0x1f, R0 ;  /* 0x0000001fff037819 */ /* 0x002fc80000011400 */
[----:B------:R-:W-:-:S04]  /*d670*/  LEA.HI R3, R3, R0, RZ, 0x6 ;  /* 0x0000000003037211 */ /* 0x000fc800078f30ff */
[----:B------:R-:W-:-:S05]  /*d680*/  SHF.R.S32.HI R8, RZ, 0x6, R3 ;  /* 0x00000006ff087819 */ /* 0x000fca0000011403 */
[----:B------:R1:W-:Y:S04]  /*d690*/  STL [R1+0x3c], R8 ;  /* 0x00003c0801007387 */ /* 0x0003e80000100800 */
[----:B------:R1:W-:Y:S04]  /*d6a0*/  STL [R1+0x34], R4 ;  /* 0x0000340401007387 */ /* 0x0003e80000100800 */
[----:B------:R1:W-:Y:S01]  /*d6b0*/  STL [R1+0x58], R9 ;  /* 0x0000580901007387 */ /* 0x0003e20000100800 */
[----:B------:R-:W-:Y:S05]  /*d6c0*/  @!P0 BRA `(.L_x_3438) ;  /* 0x00000000007c8947 */ /* 0x000fea0003800000 */
[----:B------:R-:W-:-:S04]  /*d6d0*/  SHF.R.U32.HI R0, RZ, 0x10, R2 ;  /* 0x00000010ff007819 */ /* 0x000fc80000011602 */
[----:B------:R-:W-:-:S13]  /*d6e0*/  ISETP.NE.AND P0, PT, R0, RZ, PT ;  /* 0x000000ff0000720c */ /* 0x000fda0003f05270 */
[----:B------:R-:W1:Y:S02]  /*d6f0*/  @!P0 LDC R0, c[0x0][0x9f0] ;  /* 0x00027c00ff008b82 */ /* 0x000e640000000800 */
        /* <DEDUP_REMOVED lines=28> */
.L_x_3438:
[----:B------:R-:W-:Y:S05]  /*d8c0*/  BSYNC B0 ;  /* 0x0000000000007941 */ /* 0x000fea0003800000 */
.L_x_3437:
        /* <DEDUP_REMOVED lines=13> */
[----:B------:R-:W-:Y:S01]  /*d9a0*/  VOTEU.ANY UR4, UPT, PT ;  /* 0x0000000000047886 */ /* 0x000fe200038e0100 */
[----:B------:R-:W5:Y:S01]  /*d9b0*/  LDC.64 R2, c[0x0][0xc60] ;  /* 0x00031800ff027b82 */ /* 0x000f620000000a00 */
[----:B------:R-:W4:Y:S02]  /*d9c0*/  FLO.U32 R0, UR4 ;  /* 0x0000000400007d00 */ /* 0x000f2400080e0000 */
[----:B----4-:R-:W-:-:S06]  /*d9d0*/  ISETP.EQ.U32.AND P0, PT, R0, R5, PT ;  /* 0x000000050000720c */ /* 0x010fcc0003f02070 */
[----:B------:R-:W5:Y:S07]  /*d9e0*/  POPC R5, UR4 ;  /* 0x0000000400057d09 */ /* 0x000f6e0008000000 */
[----:B-----5:R-:W4:Y:S01]  /*d9f0*/  @P0 ATOMG.E.ADD.STRONG.GPU PT, R3, desc[UR40][R2.64], R5 ;  /* 0x00000005020309a8 */ /* 0x020f2200081ee1e8 */
[----:B-1----:R-:W1:Y:S02]  /*da00*/  S2R R4, SR_LTMASK ;  /* 0x0000000000047919 */ /* 0x002e640000003900 */
[----:B-1----:R-:W-:-:S04]  /*da10*/  LOP3.LUT R4, R4, UR4, RZ, 0xc0, !PT ;  /* 0x0000000404047c12 */ /* 0x002fc8000f8ec0ff */
[----:B--2---:R-:W1:Y:S01]  /*da20*/  POPC R7, R4 ;  /* 0x0000000400077309 */ /* 0x004e620000000000 */
[----:B----4-:R-:W1:Y:S02]  /*da30*/  SHFL.IDX PT, R0, R3, R0, 0x1f ;  /* 0x00001f0003007589 */ /* 0x010e6400000e0000 */
[----:B-1----:R-:W-:-:S05]  /*da40*/  IADD3 R0, R0, UR37, R7 ;  /* 0x0000002500007c10 */ /* 0x002fca000fffe007 */
[----:B------:R4:W-:Y:S01]  /*da50*/  STL [R1], R0 ;  /* 0x0000000001007387 */ /* 0x0009e20000100800 */
[----:B------:R-:W-:Y:S05]  /*da60*/  BRA `(.L_x_3441) ;  /* 0x0000004800507947 */ /* 0x000fea0003800000 */
.L_x_3440:
        /* <DEDUP_REMOVED lines=12> */
[----:B--2---:R-:W-:-:S02]  /*db30*/  IMAD.U32 R7, RZ, RZ, UR9 ;  /* 0x00000009ff077e24 */ /* 0x004fc4000f8e00ff */
[----:B---3--:R-:W-:Y:S02]  /*db40*/  IMAD.U32 R10, RZ, RZ, UR4 ;  /* 0x00000004ff0a7e24 */ /* 0x008fe4000f8e00ff */
[----:B0-----:R-:W-:Y:S02]  /*db50*/  IMAD.U32 R11, RZ, RZ, UR5 ;  /* 0x00000005ff0b7e24 */ /* 0x001fe4000f8e00ff */
[----:B------:R-:W-:Y:S02]  /*db60*/  IMAD.MOV.U32 R8, RZ, RZ, 0x70 ;  /* 0x00000070ff087424 */ /* 0x000fe400078e00ff */
[----:B------:R-:W-:Y:S02]  /*db70*/  IMAD.MOV.U32 R12, RZ, RZ, 0x1 ;  /* 0x00000001ff0c7424 */ /* 0x000fe400078e00ff */
[----:B------:R-:W-:-:S07]  /*db80*/  IMAD.MOV.U32 R13, RZ, RZ, RZ ;  /* 0x000000ffff0d7224 */ /* 0x000fce00078e00ff */
[----:B------:R-:W-:-:S07]  /*db90*/  LEPC R20, `(.L_x_3443) ;  /* 0x000000001014794e */ /* 0x000fce0000000000 */
[----:B-1----:R-:W-:Y:S05]  /*dba0*/  CALL.ABS.NOINC R2 ;  /* 0x0000000002007343 */ /* 0x002fea0003c00000 */
.L_x_3443:
[----:B------:R-:W-:Y:S05]  /*dbb0*/  BSYNC B6 ;  /* 0x0000000000067941 */ /* 0x000fea0003800000 */
.L_x_3442:
        /* <DEDUP_REMOVED lines=19> */
[----:B----4-:R-:W-:Y:S05]  /*dcf0*/  CALL.ABS.NOINC R2 ;  /* 0x0000000002007343 */ /* 0x010fea0003c00000 */
.L_x_3446:
        /* <DEDUP_REMOVED lines=16> */
.L_x_3445:
[----:B------:R-:W-:Y:S05]  /*de00*/  BSYNC B6 ;  /* 0x0000000000067941 */ /* 0x000fea0003800000 */
.L_x_3444:
[----:B-1----:R-:W4:Y:S01]  /*de10*/  LDL.LU R4, [R1+0x14] ;  /* 0x0000140001047983 */ /* 0x002f220000300800 */
[----:B------:R-:W-:-:S03]  /*de20*/  ULDC.64 UR4, c[0x0][0x9f8] ;  /* 0x00027e0000047ab9 */ /* 0x000fc60000000a00 */
[----:B--2---:R-:W2:Y:S01]  /*de30*/  LDL R7, [R1+0x8] ;  /* 0x0000080001077983 */ /* 0x004ea20000100800 */
[----:B------:R-:W-:-:S03]  /*de40*/  ISETP.NE.U32.AND P0, PT, RZ, UR4, PT ;  /* 0x00000004ff007c0c */ /* 0x000fc6000bf05070 */
[----:B------:R-:W5:Y:S01]  /*de50*/  LDL R0, [R1+0x2c] ;  /* 0x00002c0001007983 */ /* 0x000f620000100800 */
[----:B------:R-:W-:-:S13]  /*de60*/  ISETP.NE.AND.EX P0, PT, RZ, UR5, PT, P0 ;  /* 0x00000005ff007c0c */ /* 0x000fda000bf05300 */
[----:B------:R-:W-:-:S04]  /*de70*/  @P0 IADD3 R2, P1, R16, UR4, RZ ;  /* 0x0000000410020c10 */ /* 0x000fc8000ff3e0ff */
[----:B----4-:R-:W-:Y:S01]  /*de80*/  @P0 IADD3.X R3, R4, UR5, RZ, P1, !PT ;  /* 0x0000000504030c10 */ /* 0x010fe20008ffe4ff */
[----:B------:R-:W-:-:S04]  /*de90*/  ULDC.64 UR4, c[0x0][0xa08] ;  /* 0x0002820000047ab9 */ /* 0x000fc80000000a00 */
[----:B--2---:R1:W2:Y:S02]  /*dea0*/  @P0 LDG.E R7, desc[UR40][R2.64] ;  /* 0x0000002802070981 */ /* 0x0042a4000c1e1900 */
[----:B-1----:R-:W1:Y:S01]  /*deb0*/  LDC.64 R2, c[0x0][0x418] ;  /* 0x00010600ff027b82 */ /* 0x002e620000000a00 */
[----:B-----5:R-:W-:Y:S01]  /*dec0*/  VIADD R0, R0, 0xffffffff ;  /* 0xffffffff00007836 */ /* 0x020fe20000000000 */
[----:B--2---:R-:W-:Y:S01]  /*ded0*/  SHF.R.S32.HI R8, RZ, 0x1f, R7 ;  /* 0x0000001fff087819 */ /* 0x004fe20000011407 */
[----:B------:R2:W-:Y:S04]  /*dee0*/  @P0 STL [R1+0x8], R7 ;  /* 0x0000080701000387 */ /* 0x0005e80000100800 */
[----:B------:R2:W-:Y:S01]  /*def0*/  STL [R1+0x14], R8 ;  /* 0x0000140801007387 */ /* 0x0005e20000100800 */
[----:B-1----:R-:W-:Y:S01]  /*df00*/  LOP3.LUT P0, RZ, R2, UR4, RZ, 0xfc, !PT ;  /* 0x0000000402ff7c12 */ /* 0x002fe2000f80fcff */
[----:B------:R-:W-:-:S03]  /*df10*/  UMOV UR4, 0xffffffff ;  /* 0xffffffff00047882 */ /* 0x000fc60000000000 */
[----:B------:R-:W-:-:S04]  /*df20*/  LOP3.LUT P0, RZ, R3, UR5, RZ, 0xfc, P0 ;  /* 0x0000000503ff7c12 */ /* 0x000fc8000800fcff */
[----:B------:R-:W-:Y:S01]  /*df30*/  SEL R16, R7, RZ, !P0 ;  /* 0x000000ff07107207 */ /* 0x000fe20004000000 */
[----:B--2---:R-:W-:Y:S08]  /*df40*/  BRA.DIV UR4, `(.L_x_3447) ;  /* 0x0000005a040c7947 */ /* 0x004ff0000b800000 */
[----:B------:R-:W1:Y:S02]  /*df50*/  S2R R4, SR_TID.X ;  /* 0x0000000000047919 */ /* 0x000e640000002100 */
[----:B-1----:R-:W-:-:S04]  /*df60*/  SHF.R.U32.HI R4, RZ, 0x5, R4 ;  /* 0x00000005ff047819 */ /* 0x002fc80000011604 */
[----:B------:R-:W-:-:S05]  /*df70*/  LOP3.LUT R4, R4, 0x3, RZ, 0xc0, !PT ;  /* 0x0000000304047812 */ /* 0x000fca00078ec0ff */
[----:B------:R1:W2:Y:S02]  /*df80*/  SHFL.IDX PT, R14, R4, RZ, 0x1f ;  /* 0x00001fff040e7589 */ /* 0x0002a400000e0000 */
.L_x_3568:
[----:B------:R-:W-:Y:S01]  /*df90*/  PLOP3.LUT P1, PT, PT, PT, PT, 0x8, 0x0 ;  /* 0x000000000000781c */ /* 0x000fe20003f2e170 */
[----:B------:R4:W-:Y:S01]  /*dfa0*/  STL [R1+0x28], R0 ;  /* 0x0000280001007387 */ /* 0x0009e20000100800 */
[----:B--2---:R-:W-:Y:S02]  /*dfb0*/  ISETP.NE.AND P0, PT, R14, RZ, PT ;  /* 0x000000ff0e00720c */ /* 0x004fe40003f05270 */
[----:B-1----:R-:W-:-:S05]  /*dfc0*/  P2R R4, PR, RZ, 0x2 ;  /* 0x00000002ff047803 */ /* 0x002fca0000000000 */
[----:B------:R4:W-:Y:S06]  /*dfd0*/  STL [R1+0x18], R4 ;  /* 0x0000180401007387 */ /* 0x0009ec0000100800 */
[----:B------:R-:W-:Y:S05]  /*dfe0*/  @P0 BRA `(.L_x_3448) ;  /* 0x0000000400040947 */ /* 0x000fea0003800000 */
[----:B------:R-:W-:-:S03]  /*dff0*/  UMOV UR4, 0xffffffff ;  /* 0xffffffff00047882 */ /* 0x000fc60000000000 */
[----:B------:R-:W-:Y:S05]  /*e000*/  BRA.DIV UR4, `(.L_x_3449) ;  /* 0x0000005a04107947 */ /* 0x000fea000b800000 */
[----:B------:R-:W-:-:S13]  /*e010*/  ELECT P6, URZ, PT ;  /* 0x00000000003f782f */ /* 0x000fda00038c0000 */
.L_x_3571:
[----:B------:R-:W-:Y:S05]  /*e020*/  @!P6 BRA `(.L_x_3448) ;  /* 0x0000000000f4e947 */ /* 0x000fea0003800000 */
[----:B------:R-:W-:-:S04]  /*e030*/  ISETP.NE.U32.AND P0, PT, R2, RZ, PT ;  /* 0x000000ff0200720c */ /* 0x000fc80003f05070 */
[----:B------:R-:W-:-:S13]  /*e040*/  ISETP.NE.AND.EX P0, PT, R3, RZ, PT, P0 ;  /* 0x000000ff0300720c */ /* 0x000fda0003f05300 */
[----:B------:R-:W-:Y:S05]  /*e050*/  @!P0 BRA `(.L_x_3450) ;  /* 0x0000000000508947 */ /* 0x000fea0003800000 */
[----:B------:R-:W1:Y:S01]  /*e060*/  LDC R6, c[0x0][0x43c] ;  /* 0x00010f00ff067b82 */ /* 0x000e620000000800 */
[----:B------:R-:W-:Y:S01]  /*e070*/  IMAD.MOV.U32 R9, RZ, RZ, R0 ;  /* 0x000000ffff097224 */ /* 0x000fe200078e0000 */
[----:B------:R-:W-:-:S03]  /*e080*/  ULDC.64 UR4, c[0x0][0x428] ;  /* 0x00010a0000047ab9 */ /* 0x000fc60000000a00 */
[----:B----4-:R-:W-:Y:S01]  /*e090*/  IMAD.MOV.U32 R0, RZ, RZ, R9 ;  /* 0x000000ffff007224 */ /* 0x010fe200078e0009 */
[----:B-1----:R-:W-:-:S13]  /*e0a0*/  ISETP.NE.AND P0, PT, R6, 0x1, PT ;  /* 0x000000010600780c */ /* 0x002fda0003f05270 */
        /* <DEDUP_REMOVED lines=15> */
.L_x_3450:
[----:B-1----:R-:W2:Y:S01]  /*e1a0*/  LDL R2, [R1+0x10] ;  /* 0x0000100001027983 */ /* 0x002ea20000100800 */
[----:B----4-:R-:W-:Y:S01]  /*e1b0*/  IMAD R0, R19, 0x8, R18 ;  /* 0x0000000813007824 */ /* 0x010fe200078e0212 */
[----:B--2---:R-:W-:-:S04]  /*e1c0*/  SHF.L.U32 R2, R2, 0x1f, RZ ;  /* 0x0000001f02027819 */ /* 0x004fc800000006ff */
[----:B------:R-:W1:Y:S02]  /*e1d0*/  SYNCS.PHASECHK.TRANS64.TRYWAIT P0, [R0+URZ+0x28c40], R2 ;  /* 0x028c4002000075a7 */ /* 0x000e64000800017f */
[----:B-1----:R-:W-:Y:S05]  /*e1e0*/  @!P0 BRA `(.L_x_3451) ;  /* 0x0000005400b88947 */ /* 0x002fea0003800000 */
.L_x_3572:
[----:B------:R-:W2:Y:S02]  /*e1f0*/  S2R R3, SR_TID.X ;  /* 0x0000000000037919 */ /* 0x000ea40000002100 */
        /* <DEDUP_REMOVED lines=8> */
[----:B----4-:R-:W-:Y:S05]  /*e280*/  @!P0 BRA `(.L_x_3452) ;  /* 0x0000000000048947 */ /* 0x010fea0003800000 */
[----:B------:R-:W-:Y:S01]  /*e290*/  BPT.TRAP 0x1 ;  /* 0x000000040000795c */ /* 0x000fe20000300000 */
.L_x_3452:
[----:B------:R-:W2:Y:S04]  /*e2a0*/  LDL R3, [R1+0x28] ;  /* 0x0000280001037983 */ /* 0x000ea80000100800 */
[----:B-1----:R-:W4:Y:S01]  /*e2b0*/  LDL R2, [R1+0x1c] ;  /* 0x00001c0001027983 */ /* 0x002f220000100800 */
[----:B------:R-:W-:Y:S01]  /*e2c0*/  R2UR UR9, R0 ;  /* 0x00000000000972ca */ /* 0x000fe200000e0000 */
[----:B------:R-:W-:Y:S01]  /*e2d0*/  IMAD R0, R19, 0x2000, R18 ;  /* 0x0000200013007824 */ /* 0x000fe200078e0212 */
[----:B------:R-:W-:Y:S01]  /*e2e0*/  UIADD3 UR6, UP0, UR38, 0x370, URZ ;  /* 0x0000037026067890 */ /* 0x000fe2000ff1e03f */
[----:B------:R-:W-:Y:S01]  /*e2f0*/  R2UR UR12, R17 ;  /* 0x00000000110c72ca */ /* 0x000fe200000e0000 */
[----:B------:R-:W-:Y:S01]  /*e300*/  UMOV UR5, 0x14f00000 ;  /* 0x14f0000000057882 */ /* 0x000fe20000000000 */
[----:B-----5:R-:W-:Y:S01]  /*e310*/  R2UR UR13, R16 ;  /* 0x00000000100d72ca */ /* 0x020fe200000e0000 */
[----:B------:R-:W-:Y:S01]  /*e320*/  UIADD3.X UR7, URZ, UR39, URZ, UP0, !UPT ;  /* 0x000000273f077290 */ /* 0x000fe200087fe43f */
[----:B------:R-:W-:Y:S01]  /*e330*/  R2UR UR8, R0 ;  /* 0x00000000000872ca */ /* 0x000fe200000e0000 */
[----:B------:R-:W-:Y:S01]  /*e340*/  UMOV UR10, URZ ;  /* 0x0000003f000a7c82 */ /* 0x000fe20008000000 */
[----:B------:R-:W-:-:S04]  /*e350*/  PLOP3.LUT P0, PT, PT, PT, PT, 0x80, 0x0 ;  /* 0x000000000000781c */ /* 0x000fc80003f0f070 */
[----:B------:R-:W-:Y:S01]  /*e360*/  UIADD3 UR9, UR9, 0x28c30, URZ ;  /* 0x00028c3009097890 */ /* 0x000fe2000fffe03f */
[----:B------:R-:W-:-:S05]  /*e370*/  P2R R0, PR, RZ, 0x1 ;  /* 0x00000001ff007803 */ /* 0x000fca0000000000 */
[----:B------:R1:W-:Y:S01]  /*e380*/  STL [R1+0x18], R0 ;  /* 0x0000180001007387 */ /* 0x0003e20000100800 */
[----:B------:R-:W-:Y:S01]  /*e390*/  UIADD3 UR8, UR8, 0x22400, URZ ;  /* 0x0002240008087890 */ /* 0x000fe2000fffe03f */
[----:B--2---:R-:W-:Y:S02]  /*e3a0*/  R2UR UR11, R3 ;  /* 0x00000000030b72ca */ /* 0x004fe400000e0000 */
[----:B----4-:R-:W-:-:S13]  /*e3b0*/  R2UR UR4, R2 ;  /* 0x00000000020472ca */ /* 0x010fda00000e0000 */
[----:B------:R-:W-:-:S03]  /*e3c0*/  ULEA UR11, UR11, UR4, 0x6 ;  /* 0x000000040b0b7291 */ /* 0x000fc6000f8e303f */
[----:B------:R-:W-:-:S06]  /*e3d0*/  UMOV UR4, 0x0 ;  /* 0x0000000000047882 */ /* 0x000fcc0000000000 */
[----:B------:R1:W-:Y:S02]  /*e3e0*/  UTMALDG.4D [UR8], [UR6], desc[UR4] ;  /* 0x00000408060075b4 */ /* 0x0003e40008019000 */
[----:B-1----:R-:W-:Y:S01]  /*e3f0*/  NOP ;  /* 0x0000000000007918 */ /* 0x002fe20000000000 */
.L_x_3448:
[----:B------:R-:W2:Y:S04]  /*e400*/  LDL.LU R3, [R1+0x30] ;  /* 0x0000300001037983 */ /* 0x000ea80000300800 */
[----:B------:R-:W5:Y:S04]  /*e410*/  LDL.LU R5, [R1+0x24] ;  /* 0x0000240001057983 */ /* 0x000f680000300800 */
[----:B----4-:R-:W4:Y:S01]  /*e420*/  LDL.LU R4, [R1+0x38] ;  /* 0x0000380001047983 */ /* 0x010f220000300800 */
        /* <DEDUP_REMOVED lines=10> */
[----:B-----5:R-:W-:-:S03]  /*e4d0*/  SEL R5, R5, RZ, !P0 ;  /* 0x000000ff05057207 */ /* 0x020fc60004000000 */
        /* <DEDUP_REMOVED lines=10> */
[----:B-1----:R-:W-:Y:S01]  /*e580*/  MOV R2, 0x0 ;  /* 0x0000000000027802 */ /* 0x002fe20000000f00 */
        /* <DEDUP_REMOVED lines=8> */
[----:B---3--:R-:W-:Y:S02]  /*e610*/  IMAD.U32 R10, RZ, RZ, UR8 ;  /* 0x00000008ff0a7e24 */ /* 0x008fe4000f8e00ff */
[----:B0-----:R-:W-:Y:S02]  /*e620*/  IMAD.U32 R11, RZ, RZ, UR9 ;  /* 0x00000009ff0b7e24 */ /* 0x001fe4000f8e00ff */
[----:B------:R-:W-:Y:S02]  /*e630*/  IMAD.MOV.U32 R8, RZ, RZ, 0x70 ;  /* 0x00000070ff087424 */ /* 0x000fe400078e00ff */
[----:B------:R-:W-:Y:S02]  /*e640*/  IMAD.MOV.U32 R12, RZ, RZ, 0x1 ;  /* 0x00000001ff0c7424 */ /* 0x000fe400078e00ff */
[----:B------:R-:W-:-:S07]  /*e650*/  IMAD.MOV.U32 R13, RZ, RZ, RZ ;  /* 0x000000ffff0d7224 */ /* 0x000fce00078e00ff */
[----:B------:R-:W-:-:S07]  /*e660*/  LEPC R20, `(.L_x_3454) ;  /* 0x000000001014794e */ /* 0x000fce0000000000 */
[----:B-1----:R-:W-:Y:S05]  /*e670*/  CALL.ABS.NOINC R2 ;  /* 0x0000000002007343 */ /* 0x002fea0003c00000 */
.L_x_3454:
[----:B------:R-:W-:Y:S05]  /*e680*/  BSYNC B6 ;  /* 0x0000000000067941 */ /* 0x000fea0003800000 */
.L_x_3453:
[----:B-1----:R-:W2:Y:S01]  /*e690*/  LDL.LU R0, [R1+0x38] ;  /* 0x0000380001007983 */ /* 0x002ea20000300800 */
[----:B------:R-:W-:Y:S01]  /*e6a0*/  ULDC.64 UR4, c[0x0][0x2d8] ;  /* 0x0000b60000047ab9 */ /* 0x000fe20000000a00 */
[----:B------:R-:W1:Y:S01]  /*e6b0*/  LDC R7, c[0x0][0x448] ;  /* 0x00011200ff077b82 */ /* 0x000e620000000800 */
[----:B------:R-:W-:Y:S01]  /*e6c0*/  ULDC UR6, c[0x0][0x2b8] ;  /* 0x0000ae0000067ab9 */ /* 0x000fe20000000800 */
[----:B------:R-:W4:Y:S04]  /*e6d0*/  LDL.LU R4, [R1+0x30] ;  /* 0x0000300001047983 */ /* 0x000f280000300800 */
[----:B------:R-:W4:Y:S04]  /*e6e0*/  LDL.LU.64 R2, [R1+0x48] ;  /* 0x0000480001027983 */ /* 0x000f280000300a00 */
[----:B------:R-:W2:Y:S04]  /*e6f0*/  LDL.LU R5, [R1+0x24] ;  /* 0x0000240001057983 */ /* 0x000ea80000300800 */
[----:B---3--:R-:W3:Y:S04]  /*e700*/  LDL R10, [R1+0x4] ;  /* 0x00000400010a7983 */ /* 0x008ee80000100800 */
[----:B------:R0:W5:Y:S01]  /*e710*/  LDL R8, [R1+0x54] ;  /* 0x0000540001087983 */ /* 0x0001620000100800 */
[----:B-1----:R-:W-:-:S13]  /*e720*/  ISETP.NE.AND P0, PT, R7, 0x1, PT ;  /* 0x000000010700780c */ /* 0x002fda0003f05270 */
[----:B------:R-:W1:Y:S01]  /*e730*/  @P0 LDC R6, c[0x0][0x450] ;  /* 0x00011400ff060b82 */ /* 0x000e620000000800 */
[----:B------:R-:W0:Y:S02]  /*e740*/  S2R R9, SR_TID.X ;  /* 0x0000000000097919 */ /* 0x000e240000002100 */
[----:B0-----:R-:W-:-:S05]  /*e750*/  IMAD.SHL.U32 R9, R9, 0x8, RZ ;  /* 0x0000000809097824 */ /* 0x001fca00078e00ff */
[----:B------:R-:W-:Y:S01]  /*e760*/  LOP3.LUT R9, R9, 0x38, RZ, 0xc0, !PT ;  /* 0x0000003809097812 */ /* 0x000fe200078ec0ff */
        /* <DEDUP_REMOVED lines=8> */
[----:B------:R-:W-:-:S03]  /*e7f0*/  ULDC.64 UR4, c[0x0][0x2d0] ;  /* 0x0000b40000047ab9 */ /* 0x000fc60000000a00 */
[----:B------:R-:W-:Y:S01]  /*e800*/  IMAD.IADD R3, R3, 0x1, R0 ;  /* 0x0000000103037824 */ /* 0x000fe200078e0200 */
[----:B0-----:R-:W-:-:S04]  /*e810*/  LOP3.LUT R4, R4, 0x7f, RZ, 0xc0, !PT ;  /* 0x0000007f04047812 */ /* 0x001fc800078ec0ff */
[----:B------:R-:W-:Y:S02]  /*e820*/  SHF.R.U32.HI R5, RZ, 0x3, R4 ;  /* 0x00000003ff057819 */ /* 0x000fe40000011604 */
[----:B------:R-:W0:Y:S02]  /*e830*/  S2R R4, SR_TID.X ;  /* 0x0000000000047919 */ /* 0x000e240000002100 */
[----:B0-----:R-:W-:-:S05]  /*e840*/  IMAD.SHL.U32 R4, R4, 0x10, RZ ;  /* 0x0000001004047824 */ /* 0x001fca00078e00ff */
[----:B------:R-:W-:Y:S02]  /*e850*/  LOP3.LUT R4, R5, 0x70, R4, 0xf8, !PT ;  /* 0x0000007005047812 */ /* 0x000fe400078ef804 */
[----:B------:R-:W0:Y:S03]  /*e860*/  @P0 LDC R5, c[0x0][0x44c] ;  /* 0x00011300ff050b82 */ /* 0x000e260000000800 */
[----:B---3--:R-:W-:-:S04]  /*e870*/  IMAD R0, R10, 0x40, R4 ;  /* 0x000000400a007824 */ /* 0x008fc800078e0204 */
[----:B------:R-:W-:Y:S02]  /*e880*/  IMAD.MOV.U32 R4, RZ, RZ, R0 ;  /* 0x000000ffff047224 */ /* 0x000fe400078e0000 */
        /* <DEDUP_REMOVED lines=14> */
[----:B------:R-:W-:Y:S02]  /*e970*/  ULDC.64 UR4, c[0x0][0x280] ;  /* 0x0000a00000047ab9 */ /* 0x000fe40000000a00 */
[----:B------:R-:W-:Y:S01]  /*e980*/  LEA R4, P1, R2, UR4, 0x1 ;  /* 0x0000000402047c11 */ /* 0x000fe2000f8208ff */
[----:B------:R-:W-:Y:S01]  /*e990*/  IMAD.IADD R0, R3, 0x1, R0 ;  /* 0x0000000103007824 */ /* 0x000fe200078e0200 */
[----:B------:R-:W-:Y:S01]  /*e9a0*/  UMOV UR4, 0xffffffff ;  /* 0xffffffff00047882 */ /* 0x000fe20000000000 */
[----:B------:R-:W-:-:S03]  /*e9b0*/  ISETP.GE.AND P0, PT, R9, UR6, PT ;  /* 0x0000000609007c0c */ /* 0x000fc6000bf06270 */
[----:B------:R-:W-:Y:S01]  /*e9c0*/  LEA.HI.X R3, R2, UR5, R0, 0x1, P1 ;  /* 0x0000000502037c11 */ /* 0x000fe200088f0c00 */
[----:B------:R-:W-:Y:S09]  /*e9d0*/  BRA.DIV UR4, `(.L_x_3455) ;  /* 0x0000004e04d07947 */ /* 0x000ff2000b800000 */
[----:B------:R-:W2:Y:S01]  /*e9e0*/  LDL.LU R6, [R1+0x40] ;  /* 0x0000400001067983 */ /* 0x000ea20000300800 */
        /* <DEDUP_REMOVED lines=15> */
[----:B-----5:R0:W-:Y:S01]  /*eae0*/  @!P1 LDGSTS.E.BYPASS.LTC128B.128 [R8+0x20400], desc[UR40][R6.64], !P0 ;  /* 0x2040000006089fae */ /* 0x0201e2000c101d68 */
        /* <DEDUP_REMOVED lines=8> */
[----:B------:R0:W-:Y:S02]  /*eb70*/  @!P1 LDGSTS.E.BYPASS.LTC128B.128 [R8+0x20c00], desc[UR40][R6.64], !P0 ;  /* 0x20c0000006089fae */ /* 0x0001e4000c101d68 */
[----:B------:R-:W-:Y:S02]  /*eb80*/  ISETP.GE.AND P1, PT, R5, R0, PT ;  /* 0x000000000500720c */ /* 0x000fe40003f26270 */
[----:B------:R-:W1:Y:S04]  /*eb90*/  SHFL.IDX PT, R5, R4, 0x2, 0x181f ;  /* 0x00581f0004057f89 */ /* 0x000e6800000e0000 */
[----:B0-----:R-:W0:Y:S07]  /*eba0*/  SHFL.IDX PT, R6, R3, 0x2, 0x181f ;  /* 0x00581f0003067f89 */ /* 0x001e2e00000e0000 */
[----:B-1----:R-:W-:-:S05]  /*ebb0*/  @!P1 LEA R5, P2, R9, R5, 0x1 ;  /* 0x0000000509059211 */ /* 0x002fca00078408ff */
[----:B0-----:R-:W-:-:S04]  /*ebc0*/  @!P1 IMAD.X R6, RZ, RZ, R6, P2 ;  /* 0x000000ffff069224 */ /* 0x001fc800010e0606 */
[----:B------:R-:W-:Y:S02]  /*ebd0*/  @!P1 IMAD.MOV.U32 R7, RZ, RZ, R6 ;  /* 0x000000ffff079224 */ /* 0x000fe400078e0006 */
[----:B------:R-:W-:Y:S02]  /*ebe0*/  @!P1 IMAD.MOV.U32 R6, RZ, RZ, R5 ;  /* 0x000000ffff069224 */ /* 0x000fe400078e0005 */
[----:B------:R0:W1:Y:S04]  /*ebf0*/  SHFL.IDX PT, R5, R3, 0x3, 0x181f ;  /* 0x00781f0003057f89 */ /* 0x00006800000e0000 */
[----:B------:R0:W-:Y:S04]  /*ec00*/  @!P1 LDGSTS.E.BYPASS.LTC128B.128 [R8+0x21400], desc[UR40][R6.64], !P0 ;  /* 0x2140000006089fae */ /* 0x0001e8000c101d68 */
[----:B------:R0:W2:Y:S02]  /*ec10*/  SHFL.IDX PT, R3, R4, 0x3, 0x181f ;  /* 0x00781f0004037f89 */ /* 0x0000a400000e0000 */
.L_x_3581:
[----:B------:R-:W-:-:S05]  /*ec20*/  VIADD R2, R2, 0x30 ;  /* 0x0000003002027836 */ /* 0x000fca0000000000 */
[----:B------:R-:W-:-:S13]  /*ec30*/  ISETP.GE.AND P1, PT, R2, R0, PT ;  /* 0x000000000200720c */ /* 0x000fda0003f26270 */
[----:B--2---:R-:W-:-:S05]  /*ec40*/  @!P1 LEA R2, P2, R9, R3, 0x1 ;  /* 0x0000000309029211 */ /* 0x004fca00078408ff */
[----:B01----:R-:W-:-:S05]  /*ec50*/  @!P1 IMAD.X R3, RZ, RZ, R5, P2 ;  /* 0x000000ffff039224 */ /* 0x003fca00010e0605 */
[----:B------:R-:W-:Y:S01]  /*ec60*/  @!PT LDS RZ, [RZ] ;  /* 0x00000000fffff984 */ /* 0x000fe20000000800 */
[----:B------:R-:W-:Y:S01]  /*ec70*/  @!PT LDS RZ, [RZ] ;  /* 0x00000000fffff984 */ /* 0x000fe20000000800 */
[----:B------:R-:W-:Y:S01]  /*ec80*/  @!PT LDS RZ, [RZ] ;  /* 0x00000000fffff984 */ /* 0x000fe20000000800 */
[----:B------:R0:W-:Y:S01]  /*ec90*/  @!P1 LDGSTS.E.BYPASS.LTC128B.128 [R8+0x21c00], desc[UR40][R2.64], !P0 ;  /* 0x21c0000002089fae */ /* 0x0001e2000c101d68 */
[----:B------:R-:W-:Y:S01]  /*eca0*/  PLOP3.LUT P0, PT, PT, PT, PT, 0x80, 0x0 ;  /* 0x000000000000781c */ /* 0x000fe20003f0f070 */
[----:B------:R-:W-:-:S12]  /*ecb0*/  NOP ;  /* 0x0000000000007918 */ /* 0x000fd80000000000 */
.L_x_3456:
[----:B------:R-:W-:Y:S02]  /*ecc0*/  PLOP3.LUT P1, PT, P1, P0, PT, 0xa2, 0x0 ;  /* 0x000000000000781c */ /* 0x000fe40000f21472 */
[----:B------:R-:W-:-:S08]  /*ecd0*/  @P0 R2UR P1, UR4, R18 ;  /* 0x00000000120402ca */ /* 0x000fd00000020000 */
[----:B------:R-:W-:-:S05]  /*ece0*/  @P0 PLOP3.LUT P0, PT, P1, PT, PT, 0x80, 0x0 ;  /* 0x000000000000081c */ /* 0x000fca0000f0f070 */
[----:B------:R-:W-:Y:S01]  /*ecf0*/  @!P1 SYNCS.ARRIVE.TRANS64.RED.A0T1 RZ, [UR4+0x28c00], RZ ;  /* 0x028c00ffffff99a7 */ /* 0x000fe20008200404 */
[----:B------:R-:W-:Y:S07]  /*ed00*/  @!P1 ARRIVES.LDGSTSBAR.64.TRANSCNT [UR4+0x28c00] ;  /* 0x028c0000ff0099b0 */ /* 0x000fee0008000a84 */
[----:B------:R-:W-:Y:S05]  /*ed10*/  @P0 BRA.U.ANY `(.L_x_3456) ;  /* 0xfffffffd00e80947 */ /* 0x000fea000393ffff */
[----:B0-----:R-:W2:Y:S02]  /*ed20*/  LDL.LU R2, [R1+0x50] ;  /* 0x0000500001027983 */ /* 0x001ea40000300800 */
[----:B--2---:R-:W-:-:S05]  /*ed30*/  VIADD R2, R2, 0x1 ;  /* 0x0000000102027836 */ /* 0x004fca0000000000 */
        /* <DEDUP_REMOVED lines=10> */
.L_x_3582:
[----:B------:R-:W-:Y:S05]  /*ede0*/  BSYNC B0 ;  /* 0x0000000000007941 */ /* 0x000fea0003800000 */
.L_x_3457:
[----:B------:R-:W2:Y:S01]  /*edf0*/  LDL R2, [R1+0x18] ;  /* 0x0000180001027983 */ /* 0x000ea20000100800 */
[----:B------:R-:W-:Y:S01]  /*ee00*/  BSSY B0, `(.L_x_3459) ;  /* 0x0000096000007945 */ /* 0x000fe20003800000 */
[----:B--2---:R-:W-:-:S13]  /*ee10*/  ISETP.NE.AND P0, PT, R2, RZ, PT ;  /* 0x000000ff0200720c */ /* 0x004fda0003f05270 */
[----:B------:R-:W-:Y:S05]  /*ee20*/  @!P0 BRA `(.L_x_3460) ;  /* 0x00000008004c8947 */ /* 0x000fea0003800000 */
[----:B------:R-:W2:Y:S01]  /*ee30*/  LDL R2, [R1+0x10] ;  /* 0x0000100001027983 */ /* 0x000ea20000100800 */
[----:B0-----:R-:W-:Y:S01]  /*ee40*/  IMAD R0, R19, 0x8, R18 ;  /* 0x0000000813007824 */ /* 0x001fe200078e0212 */
[----:B------:R-:W-:Y:S01]  /*ee50*/  BSSY B1, `(.L_x_3461) ;  /* 0x0000007000017945 */ /* 0x000fe20003800000 */
[----:B------:R-:W0:Y:S02]  /*ee60*/  S2R R3, SR_TID.X ;  /* 0x0000000000037919 */ /* 0x000e240000002100 */
[----:B0-----:R-:W-:-:S04]  /*ee70*/  LOP3.LUT R3, R3, 0x7f, RZ, 0xc0, !PT ;  /* 0x0000007f03037812 */ /* 0x001fc800078ec0ff */
[----:B------:R-:W-:Y:S02]  /*ee80*/  ISETP.NE.AND P1, PT, R3, RZ, PT ;  /* 0x000000ff0300720c */ /* 0x000fe40003f25270 */
[----:B--2---:R-:W-:-:S04]  /*ee90*/  SHF.L.U32 R2, R2, 0x1f, RZ ;  /* 0x0000001f02027819 */ /* 0x004fc800000006ff */
[----:B------:R-:W0:Y:S02]  /*eea0*/  SYNCS.PHASECHK.TRANS64.TRYWAIT P0, [R0+URZ+0x28c60], R2 ;  /* 0x028c6002000075a7 */ /* 0x000e24000800017f */
[----:B0-----:R-:W-:Y:S05]  /*eeb0*/  @!P0 BRA `(.L_x_3462) ;  /* 0x0000004c00f88947 */ /* 0x001fea0003800000 */
.L_x_3583:
[----:B------:R-:W-:Y:S05]  /*eec0*/  BSYNC B1 ;  /* 0x0000000000017941 */ /* 0x000fea0003800000 */
.L_x_3461:
[----:B------:R-:W-:Y:S04]  /*eed0*/  BSSY B1, `(.L_x_3463) ;  /* 0x0000009000017945 */ /* 0x000fe80003800000 */
[----:B------:R-:W-:Y:S05]  /*eee0*/  @P1 BRA `(.L_x_3464) ;  /* 0x00000000001c1947 */ /* 0x000fea0003800000 */
[----:B------:R-:W1:Y:S01]  /*eef0*/  S2R R3, SR_TID.X ;  /* 0x0000000000037919 */ /* 0x000e620000002100 */
[----:B0-----:R-:W-:-:S04]  /*ef00*/  IMAD.MOV.U32 R2, RZ, RZ, 0x10000 ;  /* 0x00010000ff027424 */ /* 0x001fc800078e00ff */
[----:B------:R2:W-:Y:S01]  /*ef10*/  SYNCS.ARRIVE.TRANS64 RZ, [R0+URZ+0x28c50], R2 ;  /* 0x028c500200ff79a7 */ /* 0x0005e2000800003f */
[----:B-1----:R-:W-:-:S04]  /*ef20*/  LOP3.LUT R3, R3, 0x1f, RZ, 0xc0, !PT ;  /* 0x0000001f03037812 */ /* 0x002fc800078ec0ff */
[----:B------:R-:W-:-:S13]  /*ef30*/  ISETP.NE.AND P0, PT, R3, RZ, PT ;  /* 0x000000ff0300720c */ /* 0x000fda0003f05270 */
[----:B--2---:R-:W-:Y:S05]  /*ef40*/  @!P0 BRA `(.L_x_3464) ;  /* 0x0000000000048947 */ /* 0x004fea0003800000 */
[----:B------:R-:W-:Y:S01]  /*ef50*/  BPT.TRAP 0x1 ;  /* 0x000000040000795c */ /* 0x000fe20000300000 */
.L_x_3464:
[----:B------:R-:W-:Y:S05]  /*ef60*/  BSYNC B1 ;  /* 0x0000000000017941 */ /* 0x000fea0003800000 */
.L_x_3463:
[----:B------:R-:W2:Y:S04]  /*ef70*/  LDL R3, [R1+0x1c] ;  /* 0x00001c0001037983 */ /* 0x000ea80000100800 */
[----:B0-----:R-:W2:Y:S01]  /*ef80*/  LDL.LU R2, [R1+0x28] ;  /* 0x0000280001027983 */ /* 0x001ea20000300800 */
[----:B------:R-:W-:Y:S01]  /*ef90*/  UIADD3 UR4, UP0, UR38, 0x470, URZ ;  /* 0x0000047026047890 */ /* 0x000fe2000ff1e03f */
[----:B------:R-:W-:Y:S01]  /*efa0*/  PLOP3.LUT P0, PT, PT, PT, PT, 0x80, 0x0 ;  /* 0x000000000000781c */ /* 0x000fe20003f0f070 */
[----:B------:R-:W-:Y:S01]  /*efb0*/  VIADD R0, R0, 0x28c50 ;  /* 0x00028c5000007836 */ /* 0x000fe20000000000 */
[----:B------:R-:W-:Y:S01]  /*efc0*/  UMOV UR6, 0x0 ;  /* 0x0000000000067882 */ /* 0x000fe20000000000 */
[----:B------:R-:W-:Y:S01]  /*efd0*/  UIADD3.X UR5, URZ, UR39, URZ, UP0, !UPT ;  /* 0x000000273f057290 */ /* 0x000fe200087fe43f */
[----:B------:R-:W-:Y:S01]  /*efe0*/  UMOV UR7, 0x14f00000 ;  /* 0x14f0000000077882 */ /* 0x000fe20000000000 */
[----:B------:R-:W-:Y:S01]  /*eff0*/  UMOV UR10, URZ ;  /* 0x0000003f000a7c82 */ /* 0x000fe20008000000 */
[----:B--2---:R-:W-:-:S02]  /*f000*/  IMAD R3, R2, 0x40, R3 ;  /* 0x0000004002037824 */ /* 0x004fc400078e0203 */
[----:B------:R-:W-:-:S04]  /*f010*/  IMAD R2, R19, 0x10000, R18 ;  /* 0x0001000013027824 */ /* 0x000fc800078e0212 */
[----:B------:R-:W-:-:S07]  /*f020*/  VIADD R4, R2, 0x400 ;  /* 0x0000040002047836 */ /* 0x000fce0000000000 */
.L_x_3465:
        /* <DEDUP_REMOVED lines=15> */
.L_x_3466:
        /* <DEDUP_REMOVED lines=15> */
.L_x_3467:
        /* <DEDUP_REMOVED lines=15> */
.L_x_3468:
        /* <DEDUP_REMOVED lines=15> */
.L_x_3469:
        /* <DEDUP_REMOVED lines=15> */
.L_x_3470:
        /* <DEDUP_REMOVED lines=15> */
.L_x_3471:
        /* <DEDUP_REMOVED lines=15> */
.L_x_3472:
        /* <DEDUP_REMOVED lines=10> */
.L_x_3460:
[----:B------:R-:W-:Y:S05]  /*f760*/  BSYNC B0 ;  /* 0x0000000000007941 */ /* 0x000fea0003800000 */
.L_x_3459:
[----:B------:R-:W0:Y:S04]  /*f770*/  LDL R4, [R1+0x2c] ;  /* 0x00002c0001047983 */ /* 0x000e280000100800 */
[----:B------:R-:W2:Y:S01]  /*f780*/  LDL R5, [R1+0x20] ;  /* 0x0000200001057983 */ /* 0x000ea20000100800 */
[----:B------:R-:W-:Y:S01]  /*f790*/  BSSY B0, `(.L_x_3473) ;  /* 0x00002a7000007945 */ /* 0x000fe20003800000 */
[----:B0-----:R-:W-:-:S05]  /*f7a0*/  VIADD R0, R4, 0xfffffffe ;  /* 0xfffffffe04007836 */ /* 0x001fca0000000000 */
[----:B--2---:R-:W-:-:S13]  /*f7b0*/  ISETP.GE.AND P0, PT, R0, R5, PT ;  /* 0x000000050000720c */ /* 0x004fda0003f06270 */
[----:B------:R-:W-:Y:S05]  /*f7c0*/  @!P0 BRA `(.L_x_3474) ;  /* 0x00000028008c8947 */ /* 0x000fea0003800000 */
[----:B------:R-:W2:Y:S04]  /*f7d0*/  LDL.LU R7, [R1+0x58] ;  /* 0x0000580001077983 */ /* 0x000ea80000300800 */
[----:B------:R-:W3:Y:S04]  /*f7e0*/  LDL.LU R6, [R1+0x34] ;  /* 0x0000340001067983 */ /* 0x000ee80000300800 */
        /* <DEDUP_REMOVED lines=13> */
[----:B------:R-:W3:Y:S01]  /*f8c0*/  LDL.LU R8, [R1+0x10] ;  /* 0x0000100001087983 */ /* 0x000ee20000300800 */
[----:B------:R-:W-:Y:S01]  /*f8d0*/  VIADD R19, R19, 0x1 ;  /* 0x0000000113137836 */ /* 0x000fe20000000000 */
[----:B------:R-:W-:Y:S04]  /*f8e0*/  BSSY B1, `(.L_x_3477) ;  /* 0x00000d4000017945 */ /* 0x000fe80003800000 */
[----:B------:R-:W-:-:S04]  /*f8f0*/  ISETP.NE.AND P0, PT, R19, 0x2, PT ;  /* 0x000000021300780c */ /* 0x000fc80003f05270 */
[----:B------:R-:W-:Y:S02]  /*f900*/  SEL R2, RZ, 0x1, P0 ;  /* 0x00000001ff027807 */ /* 0x000fe40000000000 */
[----:B------:R-:W-:Y:S02]  /*f910*/  SEL R19, R19, RZ, P0 ;  /* 0x000000ff13137207 */ /* 0x000fe40000000000 */
[----:B--2---:R-:W-:Y:S02]  /*f920*/  ISETP.NE.AND P2, PT, R6, RZ, PT ;  /* 0x000000ff0600720c */ /* 0x004fe40003f45270 */
[----:B---3--:R-:W-:-:S05]  /*f930*/  LOP3.LUT R8, R8, R2, RZ, 0x3c, !PT ;  /* 0x0000000208087212 */ /* 0x008fca00078e3cff */
[----:B------:R0:W-:Y:S06]  /*f940*/  STL [R1+0x10], R8 ;  /* 0x0000100801007387 */ /* 0x0001ec0000100800 */
[----:B------:R-:W-:Y:S05]  /*f950*/  @!P2 BRA `(.L_x_3478) ;  /* 0x0000000c0030a947 */ /* 0x000fea0003800000 */
[----:B------:R-:W-:Y:S02]  /*f960*/  ULDC.64 UR4, c[0x0][0x418] ;  /* 0x0001060000047ab9 */ /* 0x000fe40000000a00 */
        /* <DEDUP_REMOVED lines=22> */
.L_x_3479:
[----:B------:R-:W-:Y:S01]  /*fad0*/  IMAD R3, R19, 0x8, R18 ;  /* 0x0000000813037824 */ /* 0x000fe200078e0212 */
[----:B------:R-:W-:Y:S01]  /*fae0*/  SHF.L.U32 R2, R8, 0x1f, RZ ;  /* 0x0000001f08027819 */ /* 0x000fe200000006ff */
[----:B-1----:R-:W1:Y:S01]  /*faf0*/  S2R R6, SR_TID.X ;  /* 0x0000000000067919 */ /* 0x002e620000002100 */
[----:B------:R-:W-:Y:S02]  /*fb00*/  BSSY B3, `(.L_x_3480) ;  /* 0x0000005000037945 */ /* 0x000fe40003800000 */
[----:B------:R-:W2:Y:S01]  /*fb10*/  SYNCS.PHASECHK.TRANS64.TRYWAIT P0, [R3+URZ+0x28c40], R2 ;  /* 0x028c4002030075a7 */ /* 0x000ea2000800017f */
[----:B-1----:R-:W-:-:S04]  /*fb20*/  LOP3.LUT R6, R6, 0x7f, RZ, 0xc0, !PT ;  /* 0x0000007f06067812 */ /* 0x002fc800078ec0ff */
[----:B------:R-:W-:Y:S01]  /*fb30*/  ISETP.NE.AND P1, PT, R6, RZ, PT ;  /* 0x000000ff0600720c */ /* 0x000fe20003f25270 */
[----:B--2---:R-:W-:-:S12]  /*fb40*/  @!P0 BRA `(.L_x_3481) ;  /* 0x0000004000e88947 */ /* 0x004fd80003800000 */
.L_x_3584:
[----:B------:R-:W-:Y:S05]  /*fb50*/  BSYNC B3 ;  /* 0x0000000000037941 */ /* 0x000fea0003800000 */
.L_x_3480:
[----:B------:R-:W-:Y:S04]  /*fb60*/  BSSY B3, `(.L_x_3482) ;  /* 0x0000009000037945 */ /* 0x000fe80003800000 */
[----:B------:R-:W-:Y:S05]  /*fb70*/  @P1 BRA `(.L_x_3483) ;  /* 0x00000000001c1947 */ /* 0x000fea0003800000 */
[----:B------:R-:W2:Y:S01]  /*fb80*/  S2R R7, SR_TID.X ;  /* 0x0000000000077919 */ /* 0x000ea20000002100 */
[----:B------:R-:W-:-:S04]  /*fb90*/  IMAD.MOV.U32 R6, RZ, RZ, 0x2000 ;  /* 0x00002000ff067424 */ /* 0x000fc800078e00ff */
[----:B------:R3:W-:Y:S01]  /*fba0*/  SYNCS.ARRIVE.TRANS64 RZ, [R3+URZ+0x28c30], R6 ;  /* 0x028c300603ff79a7 */ /* 0x0007e2000800003f */
[----:B--2---:R-:W-:-:S04]  /*fbb0*/  LOP3.LUT R7, R7, 0x1f, RZ, 0xc0, !PT ;  /* 0x0000001f07077812 */ /* 0x004fc800078ec0ff */
[----:B------:R-:W-:-:S13]  /*fbc0*/  ISETP.NE.AND P0, PT, R7, RZ, PT ;  /* 0x000000ff0700720c */ /* 0x000fda0003f05270 */
[----:B---3--:R-:W-:Y:S05]  /*fbd0*/  @!P0 BRA `(.L_x_3483) ;  /* 0x0000000000048947 */ /* 0x008fea0003800000 */
[----:B------:R-:W-:Y:S01]  /*fbe0*/  BPT.TRAP 0x1 ;  /* 0x000000040000795c */ /* 0x000fe20000300000 */
.L_x_3483:
[----:B------:R-:W-:Y:S05]  /*fbf0*/  BSYNC B3 ;  /* 0x0000000000037941 */ /* 0x000fea0003800000 */
.L_x_3482:
[----:B------:R-:W2:Y:S01]  /*fc00*/  LDL R7, [R1+0x1c] ;  /* 0x00001c0001077983 */ /* 0x000ea20000100800 */
        /* <DEDUP_REMOVED lines=10> */
[----:B------:R-:W-:-:S09]  /*fcb0*/  VIADD R7, R3, 0x28c30 ;  /* 0x00028c3003077836 */ /* 0x000fd20000000000 */
.L_x_3484:
        /* <DEDUP_REMOVED lines=13> */
.L_x_3585:
[----:B------:R-:W-:Y:S05]  /*fd90*/  BSYNC B3 ;  /* 0x0000000000037941 */ /* 0x000fea0003800000 */
.L_x_3485:
[----:B------:R-:W-:Y:S01]  /*fda0*/  BSSY B3, `(.L_x_3487) ;  /* 0x000000b000037945 */ /* 0x000fe20003800000 */
[----:B0-----:R-:W-:Y:S02]  /*fdb0*/  IMAD.MOV.U32 R8, RZ, RZ, 0x0 ;  /* 0x00000000ff087424 */ /* 0x001fe400078e00ff */
[----:B------:R-:W-:Y:S01]  /*fdc0*/  IMAD.MOV.U32 R9, RZ, RZ, 0x14f00000 ;  /* 0x14f00000ff097424 */ /* 0x000fe200078e00ff */
[----:B------:R-:W-:Y:S06]  /*fdd0*/  @P1 BRA `(.L_x_3488) ;  /* 0x00000000001c1947 */ /* 0x000fec0003800000 */
[----:B------:R-:W0:Y:S01]  /*fde0*/  S2R R6, SR_TID.X ;  /* 0x0000000000067919 */ /* 0x000e220000002100 */
[----:B-12---:R-:W-:-:S04]  /*fdf0*/  IMAD.MOV.U32 R2, RZ, RZ, 0x10000 ;  /* 0x00010000ff027424 */ /* 0x006fc800078e00ff */
[----:B------:R3:W-:Y:S01]  /*fe00*/  SYNCS.ARRIVE.TRANS64 RZ, [R3+URZ+0x28c50], R2 ;  /* 0x028c500203ff79a7 */ /* 0x0007e2000800003f */
[----:B0-----:R-:W-:-:S04]  /*fe10*/  LOP3.LUT R6, R6, 0x1f, RZ, 0xc0, !PT ;  /* 0x0000001f06067812 */ /* 0x001fc800078ec0ff */
[----:B------:R-:W-:-:S13]  /*fe20*/  ISETP.NE.AND P0, PT, R6, RZ, PT ;  /* 0x000000ff0600720c */ /* 0x000fda0003f05270 */
[----:B---3--:R-:W-:Y:S05]  /*fe30*/  @!P0 BRA `(.L_x_3488) ;  /* 0x0000000000048947 */ /* 0x008fea0003800000 */
[----:B------:R-:W-:Y:S01]  /*fe40*/  BPT.TRAP 0x1 ;  /* 0x000000040000795c */ /* 0x000fe20000300000 */
.L_x_3488:
[----:B------:R-:W-:Y:S05]  /*fe50*/  BSYNC B3 ;  /* 0x0000000000037941 */ /* 0x000fea0003800000 */
.L_x_3487:
[----:B------:R-:W-:Y:S01]  /*fe60*/  R2UR UR10, R10 ;  /* 0x000000000a0a72ca */ /* 0x000fe200000e0000 */
[----:B-12---:R-:W-:Y:S01]  /*fe70*/  IMAD R2, R19, 0x10000, R18 ;  /* 0x0001000013027824 */ /* 0x006fe200078e0212 */
[----:B------:R-:W-:Y:S01]  /*fe80*/  R2UR UR6, R8 ;  /* 0x00000000080672ca */ /* 0x000fe200000e0000 */
[----:B------:R-:W-:Y:S01]  /*fe90*/  UIADD3 UR4, UP0, UR38, 0x470, URZ ;  /* 0x0000047026047890 */ /* 0x000fe2000ff1e03f */
[----:B------:R-:W-:Y:S01]  /*fea0*/  R2UR UR7, R9 ;  /* 0x00000000090772ca */ /* 0x000fe200000e0000 */
[----:B------:R-:W-:Y:S01]  /*feb0*/  VIADD R3, R3, 0x28c50 ;  /* 0x00028c5003037836 */ /* 0x000fe20000000000 */
[----:B------:R-:W-:Y:S01]  /*fec0*/  PLOP3.LUT P0, PT, PT, PT, PT, 0x80, 0x0 ;  /* 0x000000000000781c */ /* 0x000fe20003f0f070 */
[----:B------:R-:W-:Y:S01]  /*fed0*/  VIADD R6, R2, 0x400 ;  /* 0x0000040002067836 */ /* 0x000fe20000000000 */
[----:B------:R-:W-:-:S12]  /*fee0*/  UIADD3.X UR5, URZ, UR39, URZ, UP0, !UPT ;  /* 0x000000273f057290 */ /* 0x000fd800087fe43f */
.L_x_3489:
        /* <DEDUP_REMOVED lines=12> */
[----:B------:R-:W-:Y:S01]  /*ffb0*/  R2UR UR7, R9 ;  /* 0x00000000090772ca */ /* 0x000fe200000e0000 */
[----:B------:R-:W-:Y:S01]  /*ffc0*/  UMOV UR10, 0x40 ;  /* 0x00000040000a7882 */ /* 0x000fe20000000000 */
[----:B------:R-:W-:-:S13]  /*ffd0*/  PLOP3.LUT P0, PT, PT, PT, PT, 0x80, 0x0 ;  /* 0x000000000000781c */ /* 0x000fda0003f0f070 */
.L_x_3490:
        /* <DEDUP_REMOVED lines=15> */
.L_x_3491:
        /* <DEDUP_REMOVED lines=15> */
.L_x_3492:
        /* <DEDUP_REMOVED lines=15> */
.L_x_3493:
        /* <DEDUP_REMOVED lines=15> */
.L_x_3494:
        /* <DEDUP_REMOVED lines=15> */
.L_x_3495:
        /* <DEDUP_REMOVED lines=15> */
.L_x_3496:
        /* <DEDUP_REMOVED lines=10> */
.L_x_3478:
[----:B------:R-:W-:Y:S05]  /*10620*/  BSYNC B1 ;  /* 0x0000000000017941 */ /* 0x000fea0003800000 */
.L_x_3477:
[----:B------:R-:W2:Y:S02]  /*10630*/  LDL.LU R6, [R1+0x2c] ;  /* 0x00002c0001067983 */ /* 0x000ea40000300800 */
[----:B--2---:R-:W-:-:S07]  /*10640*/  VIADD R0, R6, 0xfffffffd ;  /* 0xfffffffd06007836 */ /* 0x004fce0000000000 */
.L_x_3476:
[----:B------:R-:W-:Y:S05]  /*10650*/  BSYNC B2 ;  /* 0x0000000000027941 */ /* 0x000fea0003800000 */
.L_x_3475:
[----:B------:R-:W-:Y:S01]  /*10660*/  VIADD R5, R5, 0xfffffffe ;  /* 0xfffffffe05057836 */ /* 0x000fe20000000000 */
[----:B------:R-:W-:-:S04]  /*10670*/  LOP3.LUT R4, RZ, R4, RZ, 0x33, !PT ;  /* 0x00000004ff047212 */ /* 0x000fc800078e33ff */
[----:B------:R-:W-:-:S13]  /*10680*/  ISETP.NE.AND P0, PT, R5, R4, PT ;  /* 0x000000040500720c */ /* 0x000fda0003f05270 */
[----:B------:R-:W-:Y:S05]  /*10690*/  @!P0 BRA `(.L_x_3474) ;  /* 0x0000001800d88947 */ /* 0x000fea0003800000 */
.L_x_3537:
[----:B------:R-:W2:Y:S04]  /*106a0*/  LDL R3, [R1+0x18] ;  /* 0x0000180001037983 */ /* 0x000ea80000100800 */
[----:B------:R-:W3:Y:S01]  /*106b0*/  LDL.LU R2, [R1+0x10] ;  /* 0x0000100001027983 */ /* 0x000ee20000300800 */
        /* <DEDUP_REMOVED lines=8> */
[----:B------:R-:W-:Y:S05]  /*10740*/  @!P1 BRA `(.L_x_3498) ;  /* 0x0000000c00349947 */ /* 0x000fea0003800000 */
[----:B------:R-:W-:Y:S01]  /*10750*/  ULDC.64 UR4, c[0x0][0x418] ;  /* 0x0001060000047ab9 */ /* 0x000fe20000000a00 */
[----:B0-----:R-:W-:Y:S01]  /*10760*/  IMAD.MOV.U32 R8, RZ, RZ, R0 ;  /* 0x000000ffff087224 */ /* 0x001fe200078e0000 */
        /* <DEDUP_REMOVED lines=22> */
.L_x_3499:
[----:B0-----:R-:W-:Y:S01]  /*108d0*/  IMAD R4, R7, 0x8, R18 ;  /* 0x0000000807047824 */ /* 0x001fe200078e0212 */
[----:B------:R-:W-:Y:S01]  /*108e0*/  SHF.L.U32 R2, R6, 0x1f, RZ ;  /* 0x0000001f06027819 */ /* 0x000fe200000006ff */
[----:B------:R-:W0:Y:S01]  /*108f0*/  S2R R3, SR_TID.X ;  /* 0x0000000000037919 */ /* 0x000e220000002100 */
[----:B------:R-:W-:Y:S02]  /*10900*/  BSSY B2, `(.L_x_3500) ;  /* 0x0000005000027945 */ /* 0x000fe40003800000 */
[----:B------:R-:W1:Y:S01]  /*10910*/  SYNCS.PHASECHK.TRANS64.TRYWAIT P0, [R4+URZ+0x28c40], R2 ;  /* 0x028c4002040075a7 */ /* 0x000e62000800017f */
[----:B0-----:R-:W-:-:S04]  /*10920*/  LOP3.LUT R3, R3, 0x7f, RZ, 0xc0, !PT ;  /* 0x0000007f03037812 */ /* 0x001fc800078ec0ff */
[----:B------:R-:W-:Y:S01]  /*10930*/  ISETP.NE.AND P1, PT, R3, RZ, PT ;  /* 0x000000ff0300720c */ /* 0x000fe20003f25270 */
[----:B-1----:R-:W-:-:S12]  /*10940*/  @!P0 BRA `(.L_x_3501) ;  /* 0x0000003400908947 */ /* 0x002fd80003800000 */
.L_x_3586:
[----:B------:R-:W-:Y:S05]  /*10950*/  BSYNC B2 ;  /* 0x0000000000027941 */ /* 0x000fea0003800000 */
.L_x_3500:
[----:B------:R-:W-:Y:S04]  /*10960*/  BSSY B2, `(.L_x_3502) ;  /* 0x0000009000027945 */ /* 0x000fe80003800000 */
[----:B------:R-:W-:Y:S05]  /*10970*/  @P1 BRA `(.L_x_3503) ;  /* 0x00000000001c1947 */ /* 0x000fea0003800000 */
[----:B------:R-:W1:Y:S01]  /*10980*/  S2R R5, SR_TID.X ;  /* 0x0000000000057919 */ /* 0x000e620000002100 */
[----:B------:R-:W-:-:S04]  /*10990*/  IMAD.MOV.U32 R3, RZ, RZ, 0x2000 ;  /* 0x00002000ff037424 */ /* 0x000fc800078e00ff */
[----:B------:R2:W-:Y:S01]  /*109a0*/  SYNCS.ARRIVE.TRANS64 RZ, [R4+URZ+0x28c30], R3 ;  /* 0x028c300304ff79a7 */ /* 0x0005e2000800003f */
[----:B-1----:R-:W-:-:S04]  /*109b0*/  LOP3.LUT R5, R5, 0x1f, RZ, 0xc0, !PT ;  /* 0x0000001f05057812 */ /* 0x002fc800078ec0ff */
[----:B------:R-:W-:-:S13]  /*109c0*/  ISETP.NE.AND P0, PT, R5, RZ, PT ;  /* 0x000000ff0500720c */ /* 0x000fda0003f05270 */
[----:B--2---:R-:W-:Y:S05]  /*109d0*/  @!P0 BRA `(.L_x_3503) ;  /* 0x0000000000048947 */ /* 0x004fea0003800000 */
[----:B------:R-:W-:Y:S01]  /*109e0*/  BPT.TRAP 0x1 ;  /* 0x000000040000795c */ /* 0x000fe20000300000 */
.L_x_3503:
[----:B------:R-:W-:Y:S05]  /*109f0*/  BSYNC B2 ;  /* 0x0000000000027941 */ /* 0x000fea0003800000 */
.L_x_3502:
        /* <DEDUP_REMOVED lines=12> */
.L_x_3504:
        /* <DEDUP_REMOVED lines=13> */
.L_x_3587:
[----:B------:R-:W-:Y:S05]  /*10b90*/  BSYNC B2 ;  /* 0x0000000000027941 */ /* 0x000fea0003800000 */
.L_x_3505:
[----:B------:R-:W-:Y:S01]  /*10ba0*/  BSSY B2, `(.L_x_3507) ;  /* 0x000000b000027945 */ /* 0x000fe20003800000 */
[----:B01----:R-:W-:Y:S02]  /*10bb0*/  IMAD.MOV.U32 R2, RZ, RZ, 0x0 ;  /* 0x00000000ff027424 */ /* 0x003fe400078e00ff */
[----:B------:R-:W-:Y:S01]  /*10bc0*/  IMAD.MOV.U32 R3, RZ, RZ, 0x14f00000 ;  /* 0x14f00000ff037424 */ /* 0x000fe200078e00ff */
[----:B------:R-:W-:Y:S06]  /*10bd0*/  @P1 BRA `(.L_x_3508) ;  /* 0x00000000001c1947 */ /* 0x000fec0003800000 */
[----:B------:R-:W0:Y:S01]  /*10be0*/  S2R R10, SR_TID.X ;  /* 0x00000000000a7919 */ /* 0x000e220000002100 */
[----:B------:R-:W-:-:S04]  /*10bf0*/  IMAD.MOV.U32 R5, RZ, RZ, 0x10000 ;  /* 0x00010000ff057424 */ /* 0x000fc800078e00ff */
[----:B------:R1:W-:Y:S01]  /*10c00*/  SYNCS.ARRIVE.TRANS64 RZ, [R4+URZ+0x28c50], R5 ;  /* 0x028c500504ff79a7 */ /* 0x0003e2000800003f */
[----:B0-----:R-:W-:-:S04]  /*10c10*/  LOP3.LUT R10, R10, 0x1f, RZ, 0xc0, !PT ;  /* 0x0000001f0a0a7812 */ /* 0x001fc800078ec0ff */
[----:B------:R-:W-:-:S13]  /*10c20*/  ISETP.NE.AND P0, PT, R10, RZ, PT ;  /* 0x000000ff0a00720c */ /* 0x000fda0003f05270 */
[----:B-1----:R-:W-:Y:S05]  /*10c30*/  @!P0 BRA `(.L_x_3508) ;  /* 0x0000000000048947 */ /* 0x002fea0003800000 */
[----:B------:R-:W-:Y:S01]  /*10c40*/  BPT.TRAP 0x1 ;  /* 0x000000040000795c */ /* 0x000fe20000300000 */
.L_x_3508:
[----:B------:R-:W-:Y:S05]  /*10c50*/  BSYNC B2 ;  /* 0x0000000000027941 */ /* 0x000fea0003800000 */
.L_x_3507:
[----:B------:R-:W-:Y:S01]  /*10c60*/  R2UR UR6, R2 ;  /* 0x00000000020672ca */ /* 0x000fe200000e0000 */
[----:B------:R-:W-:Y:S01]  /*10c70*/  IMAD R5, R7, 0x10000, R18 ;  /* 0x0001000007057824 */ /* 0x000fe200078e0212 */
[----:B------:R-:W-:Y:S01]  /*10c80*/  R2UR UR7, R3 ;  /* 0x00000000030772ca */ /* 0x000fe200000e0000 */
[----:B------:R-:W-:Y:S01]  /*10c90*/  UIADD3 UR4, UP0, UR38, 0x470, URZ ;  /* 0x0000047026047890 */ /* 0x000fe2000ff1e03f */
[----:B------:R-:W-:Y:S01]  /*10ca0*/  R2UR UR10, R9 ;  /* 0x00000000090a72ca */ /* 0x000fe200000e0000 */
[----:B------:R-:W-:Y:S01]  /*10cb0*/  VIADD R4, R4, 0x28c50 ;  /* 0x00028c5004047836 */ /* 0x000fe20000000000 */
[----:B------:R-:W-:Y:S01]  /*10cc0*/  PLOP3.LUT P0, PT, PT, PT, PT, 0x80, 0x0 ;  /* 0x000000000000781c */ /* 0x000fe20003f0f070 */
[----:B------:R-:W-:Y:S01]  /*10cd0*/  VIADD R9, R5, 0x400 ;  /* 0x0000040005097836 */ /* 0x000fe20000000000 */
[----:B------:R-:W-:-:S12]  /*10ce0*/  UIADD3.X UR5, URZ, UR39, URZ, UP0, !UPT ;  /* 0x000000273f057290 */ /* 0x000fd800087fe43f */
.L_x_3509:
        /* <DEDUP_REMOVED lines=15> */
.L_x_3510:
        /* <DEDUP_REMOVED lines=15> */
.L_x_3511:
        /* <DEDUP_REMOVED lines=15> */
.L_x_3512:
        /* <DEDUP_REMOVED lines=15> */
.L_x_3513:
        /* <DEDUP_REMOVED lines=15> */
.L_x_3514:
        /* <DEDUP_REMOVED lines=15> */
.L_x_3515:
        /* <DEDUP_REMOVED lines=15> */
.L_x_3516:
        /* <DEDUP_REMOVED lines=10> */
.L_x_3498:
[----:B------:R-:W-:Y:S05]  /*11420*/  BSYNC B1 ;  /* 0x0000000000017941 */ /* 0x000fea0003800000 */
.L_x_3497:
[----:B------:R-:W2:Y:S01]  /*11430*/  LDL R2, [R1+0x18] ;  /* 0x0000180001027983 */ /* 0x000ea20000100800 */
[----:B------:R-:W-:Y:S01]  /*11440*/  VIADD R7, R7, 0x1 ;  /* 0x0000000107077836 */ /* 0x000fe20000000000 */
[----:B------:R-:W-:Y:S04]  /*11450*/  BSSY B1, `(.L_x_3517) ;  /* 0x00000d6000017945 */ /* 0x000fe80003800000 */
[----:B------:R-:W-:-:S04]  /*11460*/  ISETP.NE.AND P0, PT, R7, 0x2, PT ;  /* 0x000000020700780c */ /* 0x000fc80003f05270 */
[----:B------:R-:W-:Y:S02]  /*11470*/  SEL R19, R7, RZ, P0 ;  /* 0x000000ff07137207 */ /* 0x000fe40000000000 */
[----:B--2---:R-:W-:Y:S02]  /*11480*/  ISETP.NE.AND P2, PT, R2, RZ, PT ;  /* 0x000000ff0200720c */ /* 0x004fe40003f45270 */
[----:B------:R-:W-:-:S04]  /*11490*/  SEL R2, RZ, 0x1, P0 ;  /* 0x00000001ff027807 */ /* 0x000fc80000000000 */
[----:B0-----:R-:W-:Y:S01]  /*114a0*/  LOP3.LUT R8, R6, R2, RZ, 0x3c, !PT ;  /* 0x0000000206087212 */ /* 0x001fe200078e3cff */
[----:B------:R-:W-:-:S04]  /*114b0*/  VIADD R6, R0, 0xffffffff ;  /* 0xffffffff00067836 */ /* 0x000fc80000000000 */
        /* <DEDUP_REMOVED lines=26> */
.L_x_3519:
[----:B-1----:R-:W-:Y:S01]  /*11660*/  IMAD R4, R19, 0x8, R18 ;  /* 0x0000000813047824 */ /* 0x002fe200078e0212 */
[----:B------:R-:W-:Y:S01]  /*11670*/  SHF.L.U32 R2, R8, 0x1f, RZ ;  /* 0x0000001f08027819 */ /* 0x000fe200000006ff */
[----:B------:R-:W1:Y:S01]  /*11680*/  S2R R3, SR_TID.X ;  /* 0x0000000000037919 */ /* 0x000e620000002100 */
[----:B------:R-:W-:Y:S02]  /*11690*/  BSSY B2, `(.L_x_3520) ;  /* 0x0000005000027945 */ /* 0x000fe40003800000 */
[----:B------:R-:W2:Y:S01]  /*116a0*/  SYNCS.PHASECHK.TRANS64.TRYWAIT P0, [R4+URZ+0x28c40], R2 ;  /* 0x028c4002040075a7 */ /* 0x000ea2000800017f */
[----:B-1----:R-:W-:-:S04]  /*116b0*/  LOP3.LUT R3, R3, 0x7f, RZ, 0xc0, !PT ;  /* 0x0000007f03037812 */ /* 0x002fc800078ec0ff */
[----:B------:R-:W-:Y:S01]  /*116c0*/  ISETP.NE.AND P1, PT, R3, RZ, PT ;  /* 0x000000ff0300720c */ /* 0x000fe20003f25270 */
[----:B--2---:R-:W-:-:S12]  /*116d0*/  @!P0 BRA `(.L_x_3521) ;  /* 0x0000002800548947 */ /* 0x004fd80003800000 */
.L_x_3588:
[----:B------:R-:W-:Y:S05]  /*116e0*/  BSYNC B2 ;  /* 0x0000000000027941 */ /* 0x000fea0003800000 */
.L_x_3520:
        /* <DEDUP_REMOVED lines=9> */
.L_x_3523:
[----:B------:R-:W-:Y:S05]  /*11780*/  BSYNC B2 ;  /* 0x0000000000027941 */ /* 0x000fea0003800000 */
.L_x_3522:
[----:B------:R-:W2:Y:S01]  /*11790*/  LDL R5, [R1+0x1c] ;  /* 0x00001c0001057983 */ /* 0x000ea20000100800 */
[----:B0-----:R-:W-:Y:S01]  /*117a0*/  IMAD.MOV.U32 R8, RZ, RZ, RZ ;  /* 0x000000ffff087224 */ /* 0x001fe200078e00ff */
        /* <DEDUP_REMOVED lines=10> */
.L_x_3524:
        /* <DEDUP_REMOVED lines=13> */
.L_x_3589:
[----:B------:R-:W-:Y:S05]  /*11920*/  BSYNC B2 ;  /* 0x0000000000027941 */ /* 0x000fea0003800000 */
.L_x_3525:
        /* <DEDUP_REMOVED lines=11> */
.L_x_3528:
[----:B------:R-:W-:Y:S05]  /*119e0*/  BSYNC B2 ;  /* 0x0000000000027941 */ /* 0x000fea0003800000 */
.L_x_3527:
        /* <DEDUP_REMOVED lines=9> */
.L_x_3529:
        /* <DEDUP_REMOVED lines=15> */
.L_x_3530:
        /* <DEDUP_REMOVED lines=15> */
.L_x_3531:
        /* <DEDUP_REMOVED lines=15> */
.L_x_3532:
        /* <DEDUP_REMOVED lines=15> */
.L_x_3533:
        /* <DEDUP_REMOVED lines=15> */
.L_x_3534:
        /* <DEDUP_REMOVED lines=15> */
.L_x_3535:
        /* <DEDUP_REMOVED lines=15> */
.L_x_3536:
        /* <DEDUP_REMOVED lines=10> */
.L_x_3518:
[----:B------:R-:W-:Y:S05]  /*121b0*/  BSYNC B1 ;  /* 0x0000000000017941 */ /* 0x000fea0003800000 */
.L_x_3517:
[----:B------:R-:W2:Y:S01]  /*121c0*/  LDL R2, [R1+0x20] ;  /* 0x0000200001027983 */ /* 0x000ea20000100800 */
[----:B------:R-:W-:Y:S01]  /*121d0*/  VIADD R0, R0, 0xfffffffe ;  /* 0xfffffffe00007836 */ /* 0x000fe20000000000 */
[----:B--2---:R-:W-:-:S13]  /*121e0*/  ISETP.GT.AND P0, PT, R6, R2, PT ;  /* 0x000000020600720c */ /* 0x004fda0003f04270 */
[----:B------:R-:W-:Y:S05]  /*121f0*/  @P0 BRA `(.L_x_3537) ;  /* 0xffffffe400280947 */ /* 0x000fea000383ffff */
.L_x_3474:
[----:B------:R-:W-:Y:S05]  /*12200*/  BSYNC B0 ;  /* 0x0000000000007941 */ /* 0x000fea0003800000 */
.L_x_3473:
[----:B------:R-:W2:Y:S01]  /*12210*/  LDL.LU R2, [R1+0x10] ;  /* 0x0000100001027983 */ /* 0x000ea20000300800 */
[----:B------:R-:W1:Y:S01]  /*12220*/  S2R R3, SR_TID.X ;  /* 0x0000000000037919 */ /* 0x000e620000002100 */
[----:B------:R-:W-:-:S05]  /*12230*/  VIADD R19, R19, 0x1 ;  /* 0x0000000113137836 */ /* 0x000fca0000000000 */
[----:B------:R-:W-:-:S04]  /*12240*/  ISETP.NE.AND P0, PT, R19, 0x2, PT ;  /* 0x000000021300780c */ /* 0x000fc80003f05270 */
[----:B------:R-:W-:Y:S01]  /*12250*/  SEL R0, RZ, 0x1, P0 ;  /* 0x00000001ff007807 */ /* 0x000fe20000000000 */
[----:B------:R-:W-:Y:S01]  /*12260*/  BSSY B0, `(.L_x_3538) ;  /* 0x0000013000007945 */ /* 0x000fe20003800000 */
[----:B-1----:R-:W-:-:S04]  /*12270*/  LOP3.LUT R3, R3, 0x7f, RZ, 0xc0, !PT ;  /* 0x0000007f03037812 */ /* 0x002fc800078ec0ff */
[----:B------:R-:W-:Y:S02]  /*12280*/  ISETP.NE.AND P1, PT, R3, RZ, PT ;  /* 0x000000ff0300720c */ /* 0x000fe40003f25270 */
[----:B--2---:R-:W-:-:S05]  /*12290*/  LOP3.LUT R2, R2, R0, RZ, 0x3c, !PT ;  /* 0x0000000002027212 */ /* 0x004fca00078e3cff */
[----:B------:R1:W-:Y:S06]  /*122a0*/  STL [R1+0x10], R2 ;  /* 0x0000100201007387 */ /* 0x0003ec0000100800 */
[----:B------:R-:W-:Y:S05]  /*122b0*/  @P1 BRA `(.L_x_3539) ;  /* 0x0000000000341947 */ /* 0x000fea0003800000 */
[----:B------:R-:W2:Y:S01]  /*122c0*/  S2R R5, SR_LANEID ;  /* 0x0000000000057919 */ /* 0x000ea20000000000 */
[----:B------:R-:W-:Y:S01]  /*122d0*/  VOTEU.ANY UR4, UPT, PT ;  /* 0x0000000000047886 */ /* 0x000fe200038e0100 */
[----:B-1----:R-:W1:Y:S01]  /*122e0*/  LDC.64 R2, c[0x0][0xc60] ;  /* 0x00031800ff027b82 */ /* 0x002e620000000a00 */
[----:B------:R-:W2:Y:S02]  /*122f0*/  FLO.U32 R0, UR4 ;  /* 0x0000000400007d00 */ /* 0x000ea400080e0000 */
[----:B--2---:R-:W-:-:S06]  /*12300*/  ISETP.EQ.U32.AND P1, PT, R0, R5, PT ;  /* 0x000000050000720c */ /* 0x004fcc0003f22070 */
[----:B------:R-:W1:Y:S07]  /*12310*/  POPC R5, UR4 ;  /* 0x0000000400057d09 */ /* 0x000e6e0008000000 */
[----:B-1----:R-:W2:Y:S01]  /*12320*/  @P1 ATOMG.E.ADD.STRONG.GPU PT, R3, desc[UR40][R2.64], R5 ;  /* 0x00000005020319a8 */ /* 0x002ea200081ee1e8 */
[----:B------:R-:W1:Y:S02]  /*12330*/  S2R R4, SR_LTMASK ;  /* 0x0000000000047919 */ /* 0x000e640000003900 */
[----:B-1----:R-:W-:-:S04]  /*12340*/  LOP3.LUT R4, R4, UR4, RZ, 0xc0, !PT ;  /* 0x0000000404047c12 */ /* 0x002fc8000f8ec0ff */
[----:B------:R-:W1:Y:S01]  /*12350*/  POPC R7, R4 ;  /* 0x0000000400077309 */ /* 0x000e620000000000 */
[----:B--2---:R-:W1:Y:S02]  /*12360*/  SHFL.IDX PT, R0, R3, R0, 0x1f ;  /* 0x00001f0003007589 */ /* 0x004e6400000e0000 */
[----:B-1----:R-:W-:-:S05]  /*12370*/  IADD3 R0, R0, UR37, R7 ;  /* 0x0000002500007c10 */ /* 0x002fca000fffe007 */
[----:B------:R2:W-:Y:S02]  /*12380*/  STL [R1], R0 ;  /* 0x0000000001007387 */ /* 0x0005e40000100800 */
.L_x_3539:
[----:B------:R-:W-:Y:S05]  /*12390*/  BSYNC B0 ;  /* 0x0000000000007941 */ /* 0x000fea0003800000 */
.L_x_3538:
[----:B------:R-:W-:-:S07]  /*123a0*/  SEL R19, R19, RZ, P0 ;  /* 0x000000ff13137207 */ /* 0x000fce0000000000 */
.L_x_3441:
[----:B------:R-:W-:Y:S05]  /*123b0*/  BSYNC B7 ;  /* 0x0000000000077941 */ /* 0x000fea0003800000 */
.L_x_3439:
[----:B--2-4-:R-:W2:Y:S02]  /*123c0*/  LDL R0, [R1+0x60] ;  /* 0x0000600001007983 */ /* 0x014ea40000100800 */
[----:B--2---:R-:W-:-:S13]  /*123d0*/  ISETP.NE.AND P0, PT, R0, RZ, PT ;  /* 0x000000ff0000720c */ /* 0x004fda0003f05270 */
[----:B------:R-:W-:Y:S05]  /*123e0*/  @!P0 BRA `(.L_x_3540) ;  /* 0x00000000002c8947 */ /* 0x000fea0003800000 */
[----:B------:R-:W-:Y:S05]  /*123f0*/  WARPSYNC.ALL ;  /* 0x0000000000007948 */ /* 0x000fea0003800000 */
[----:B------:R-:W2:Y:S08]  /*12400*/  S2UR UR5, SR_CgaCtaId ;  /* 0x00000000000579c3 */ /* 0x000eb00000008800 */
[----:B------:R-:W-:Y:S06]  /*12410*/  BAR.SYNC.DEFER_BLOCKING 0x5, 0x180 ;  /* 0x0146000000007b1d */ /* 0x000fec0000010000 */
[----:B------:R-:W-:-:S02]  /*12420*/  UMOV UR4, 0x400 ;  /* 0x0000040000047882 */ /* 0x000fc40000000000 */
[----:B--2---:R-:W-:-:S06]  /*12430*/  ULEA UR4, UR5, UR4, 0x18 ;  /* 0x0000000405047291 */ /* 0x004fcc000f8ec03f */
[----:B------:R-:W-:-:S05]  /*12440*/  IMAD.U32 R18, RZ, RZ, UR4 ;  /* 0x00000004ff127e24 */ /* 0x000fca000f8e00ff */
[----:B-1----:R-:W1:Y:S04]  /*12450*/  LDS.128 R4, [R18+0x28cd0] ;  /* 0x028cd00012047984 */ /* 0x002e680000000c00 */
[----:B-1----:R1:W-:Y:S04]  /*12460*/  STL.64 [R1], R4 ;  /* 0x0000000401007387 */ /* 0x0023e80000100a00 */
[----:B------:R1:W-:Y:S01]  /*12470*/  STL.64 [R1+0x8], R6 ;  /* 0x0000080601007387 */ /* 0x0003e20000100a00 */
[----:B------:R-:W-:Y:S06]  /*12480*/  BAR.ARV 0x4, 0x180 ;  /* 0x0106000000007b1d */ /* 0x000fec0000002000 */
[----:B------:R-:W-:Y:S05]  /*12490*/  BRA `(.L_x_3541) ;  /* 0x0000000c001c7947 */ /* 0x000fea0003800000 */
.L_x_3540:
[----:B---3--:R-:W2:Y:S01]  /*124a0*/  S2R R10, SR_TID.X ;  /* 0x00000000000a7919 */ /* 0x008ea20000002100 */
[----:B------:R-:W-:Y:S01]  /*124b0*/  UMOV UR4, 0xffffffff ;  /* 0xffffffff00047882 */ /* 0x000fe20000000000 */
[----:B--2---:R-:W-:-:S04]  /*124c0*/  LOP3.LUT R10, R10, 0x1f, RZ, 0xc0, !PT ;  /* 0x0000001f0a0a7812 */ /* 0x004fc800078ec0ff */
[----:B------:R-:W-:Y:S01]  /*124d0*/  ISETP.NE.AND P0, PT, R10, 0x1f, PT ;  /* 0x0000001f0a00780c */ /* 0x000fe20003f05270 */
[----:B------:R-:W-:-:S12]  /*124e0*/  BRA.DIV UR4, `(.L_x_3542) ;  /* 0x0000001a04f87947 */ /* 0x000fd8000b800000 */
[----:B------:R-:W1:Y:S01]  /*124f0*/  LDL.LU R3, [R1] ;  /* 0x0000000001037983 */ /* 0x000e620000300800 */
[----:B------:R-:W-:-:S03]  /*12500*/  ULDC UR4, c[0x0][0xc3c] ;  /* 0x00030f0000047ab9 */ /* 0x000fc60000000800 */
[----:B------:R-:W2:Y:S01]  /*12510*/  LDL R5, [R1+0xc] ;  /* 0x00000c0001057983 */ /* 0x000ea20000100800 */
[----:B-1----:R-:W-:Y:S02]  /*12520*/  IMAD.MOV.U32 R9, RZ, RZ, R3 ;  /* 0x000000ffff097224 */ /* 0x002fe400078e0003 */
[----:B--2---:R-:W-:-:S05]  /*12530*/  IMAD.IADD R0, R5, 0x1, R10 ;  /* 0x0000000105007824 */ /* 0x004fca00078e020a */
[----:B------:R-:W-:-:S13]  /*12540*/  ISETP.GE.OR P1, PT, R0, UR4, !P0 ;  /* 0x0000000400007c0c */ /* 0x000fda000c726670 */
[----:B------:R-:W1:Y:S08]  /*12550*/  @!P1 LDC.64 R2, c[0x0][0xc80] ;  /* 0x00032000ff029b82 */ /* 0x000e700000000a00 */
[----:B------:R-:W2:Y:S01]  /*12560*/  @!P1 LDC.64 R4, c[0x0][0xc78] ;  /* 0x00031e00ff049b82 */ /* 0x000ea20000000a00 */
[----:B-1----:R-:W-:-:S05]  /*12570*/  @!P1 IMAD.WIDE R2, R0, 0x4, R2 ;  /* 0x0000000400029825 */ /* 0x002fca00078e0202 */
[----:B0-----:R2:W3:Y:S02]  /*12580*/  @!P1 LDG.E R8, desc[UR40][R2.64] ;  /* 0x0000002802089981 */ /* 0x0014e4000c1e1900 */
[----:B--2---:R-:W-:-:S05]  /*12590*/  @!P1 IMAD.WIDE R2, R0, 0x4, R4 ;  /* 0x0000000400029825 */ /* 0x004fca00078e0204 */
        /* <DEDUP_REMOVED lines=8> */
[----:B---3--:R-:W-:-:S02]  /*12620*/  @!P1 IMAD.MOV.U32 R6, RZ, RZ, R8 ;  /* 0x000000ffff069224 */ /* 0x008fc400078e0008 */
[----:B------:R-:W-:Y:S02]  /*12630*/  IMAD.MOV.U32 R8, RZ, RZ, RZ ;  /* 0x000000ffff087224 */ /* 0x000fe400078e00ff */
[----:B--2---:R-:W-:Y:S01]  /*12640*/  @!P1 IMAD.MOV.U32 R8, RZ, RZ, R4 ;  /* 0x000000ffff089224 */ /* 0x004fe200078e0004 */
[----:B------:R-:W-:Y:S01]  /*12650*/  ISETP.NE.AND P1, PT, R10, RZ, PT ;  /* 0x000000ff0a00720c */ /* 0x000fe20003f25270 */
[----:B------:R-:W-:Y:S02]  /*12660*/  IMAD.MOV.U32 R4, RZ, RZ, RZ ;  /* 0x000000ffff047224 */ /* 0x000fe400078e00ff */
        /* <DEDUP_REMOVED lines=17> */
.L_x_3599:
[----:B------:R-:W-:Y:S02]  /*12780*/  ULDC UR4, c[0x0][0xc38] ;  /* 0x00030e0000047ab9 */ /* 0x000fe40000000800 */
[----:B------:R-:W-:-:S04]  /*12790*/  IMAD.U32 R3, RZ, RZ, UR4 ;  /* 0x00000004ff037e24 */ /* 0x000fc8000f8e00ff */
[----:B-1----:R-:W-:-:S04]  /*127a0*/  IMAD R9, R14, R3, RZ ;  /* 0x000000030e097224 */ /* 0x002fc800078e02ff */
[----:B------:R-:W-:-:S05]  /*127b0*/  IMAD.IADD R5, R7, 0x1, R9 ;  /* 0x0000000107057824 */ /* 0x000fca00078e0209 */
[----:B------:R-:W-:-:S13]  /*127c0*/  ISETP.GT.AND P6, PT, R5, R0, PT ;  /* 0x000000000500720c */ /* 0x000fda0003fc4270 */
[----:B------:R-:W-:Y:S05]  /*127d0*/  @P6 BRA `(.L_x_3543) ;  /* 0x0000000000ac6947 */ /* 0x000fea0003800000 */
.L_x_3546:
[----:B0-----:R-:W2:Y:S01]  /*127e0*/  LDL.LU R2, [R1+0xc] ;  /* 0x00000c0001027983 */ /* 0x001ea20000300800 */
[----:B------:R-:W0:Y:S01]  /*127f0*/  LDC R3, c[0x0][0xc3c] ;  /* 0x00030f00ff037b82 */ /* 0x000e220000000800 */
        /* <DEDUP_REMOVED lines=11> */
[----:B------:R0:W2:Y:S01]  /*128b0*/  @!P6 LDG.E R6, desc[UR40][R2.64] ;  /* 0x000000280206e981 */ /* 0x0000a2000c1e1900 */
[----:B------:R-:W-:Y:S01]  /*128c0*/  IMAD.MOV.U32 R8, RZ, RZ, RZ ;  /* 0x000000ffff087224 */ /* 0x000fe200078e00ff */
[----:B0-----:R-:W0:Y:S02]  /*128d0*/  @!P6 LDC.64 R2, c[0x0][0xc78] ;  /* 0x00031e00ff02eb82 */ /* 0x001e240000000a00 */
[----:B0-----:R-:W-:-:S05]  /*128e0*/  @!P6 IMAD.WIDE R2, R7, 0x4, R2 ;  /* 0x000000040702e825 */ /* 0x001fca00078e0202 */
        /* <DEDUP_REMOVED lines=20> */
.L_x_3607:
[----:B------:R-:W-:Y:S02]  /*12a30*/  ULDC UR4, c[0x0][0xc38] ;  /* 0x00030e0000047ab9 */ /* 0x000fe40000000800 */
[----:B------:R-:W-:-:S04]  /*12a40*/  IMAD.U32 R3, RZ, RZ, UR4 ;  /* 0x00000004ff037e24 */ /* 0x000fc8000f8e00ff */
[----:B-1----:R-:W-:-:S04]  /*12a50*/  IMAD R9, R14, R3, RZ ;  /* 0x000000030e097224 */ /* 0x002fc800078e02ff */
[----:B------:R-:W-:-:S05]  /*12a60*/  IMAD.IADD R5, R9, 0x1, R5 ;  /* 0x0000000109057824 */ /* 0x000fca00078e0205 */
[----:B------:R-:W-:-:S13]  /*12a70*/  ISETP.GT.AND P6, PT, R5, R0, PT ;  /* 0x000000000500720c */ /* 0x000fda0003fc4270 */
[----:B------:R-:W-:Y:S05]  /*12a80*/  @!P6 BRA `(.L_x_3546) ;  /* 0xfffffffc0054e947 */ /* 0x000fea000383ffff */
.L_x_3543:
        /* <DEDUP_REMOVED lines=9> */
.L_x_3612:
[----:B------:R-:W-:-:S13]  /*12b20*/  ISETP.NE.AND P0, PT, R7, RZ, PT ;  /* 0x000000ff0700720c */ /* 0x000fda0003f05270 */
[----:B------:R-:W-:Y:S05]  /*12b30*/  @!P0 BRA `(.L_x_3548) ;  /* 0x0000000000108947 */ /* 0x000fea0003800000 */
[----:B------:R-:W-:Y:S01]  /*12b40*/  UMOV UR4, 0xffffffff ;  /* 0xffffffff00047882 */ /* 0x000fe20000000000 */
[----:B------:R-:W-:Y:S02]  /*12b50*/  VIADD R12, R5, 0xffffffff ;  /* 0xffffffff050c7836 */ /* 0x000fe40000000000 */
[----:B------:R-:W-:Y:S05]  /*12b60*/  BRA.DIV UR4, `(.L_x_3549) ;  /* 0x0000001e04bc7947 */ /* 0x000fea000b800000 */
[----:B------:R4:W0:Y:S02]  /*12b70*/  SHFL.IDX PT, R4, R2, R12, 0x1f ;  /* 0x00001f0c02047589 */ /* 0x00082400000e0000 */
.L_x_3548:
[----:B----4-:R-:W4:Y:S01]  /*12b80*/  LDL.LU R12, [R1+0xc] ;  /* 0x00000c00010c7983 */ /* 0x010f220000300800 */
[----:B0-----:R-:W-:Y:S01]  /*12b90*/  IMAD R9, R4, R3, R9 ;  /* 0x0000000304097224 */ /* 0x001fe200078e0209 */
[----:B--2---:R-:W-:-:S03]  /*12ba0*/  IABS R4, R6 ;  /* 0x0000000600047213 */ /* 0x004fc60000000000 */
[----:B------:R-:W-:Y:S01]  /*12bb0*/  IMAD.IADD R0, R0, 0x1, -R9 ;  /* 0x0000000100007824 */ /* 0x000fe200078e0a09 */
[----:B------:R-:W0:Y:S01]  /*12bc0*/  I2F.RP R10, R4 ;  /* 0x00000004000a7306 */ /* 0x000e220000209400 */
[----:B------:R2:W-:Y:S02]  /*12bd0*/  STL [R1], R9 ;  /* 0x0000000901007387 */ /* 0x0005e40000100800 */
[----:B--2---:R-:W-:-:S05]  /*12be0*/  IABS R9, R6 ;  /* 0x0000000600097213 */ /* 0x004fca0000000000 */
[----:B0-----:R-:W0:Y:S01]  /*12bf0*/  MUFU.RCP R10, R10 ;  /* 0x0000000a000a7308 */ /* 0x001e220000001000 */
[----:B------:R-:W-:Y:S02]  /*12c00*/  IMAD.MOV R9, RZ, RZ, -R9 ;  /* 0x000000ffff097224 */ /* 0x000fe400078e0a09 */
[----:B0-----:R-:W-:-:S05]  /*12c10*/  VIADD R11, R10, 0xffffffe ;  /* 0x0ffffffe0a0b7836 */ /* 0x001fca0000000000 */
[----:B------:R-:W0:Y:S02]  /*12c20*/  F2I.FTZ.U32.TRUNC.NTZ R3, R11 ;  /* 0x0000000b00037305 */ /* 0x000e24000021f000 */
[----:B0-----:R-:W-:-:S04]  /*12c30*/  IMAD.MOV R2, RZ, RZ, -R3 ;  /* 0x000000ffff027224 */ /* 0x001fc800078e0a03 */
        /* <DEDUP_REMOVED lines=11> */
[----:B---3--:R-:W-:-:S04]  /*12cf0*/  IABS R4, R8 ;  /* 0x0000000800047213 */ /* 0x008fc80000000000 */
        /* <DEDUP_REMOVED lines=17> */
[----:B------:R-:W-:Y:S02]  /*12e10*/  IMAD R3, R2, R9, R3 ;  /* 0x0000000902037224 */ /* 0x000fe400078e0203 */
[----:B------:R-:W-:-:S03]  /*12e20*/  IMAD R9, R6, R7, RZ ;  /* 0x0000000706097224 */ /* 0x000fc600078e02ff */
[----:B------:R-:W-:-:S13]  /*12e30*/  ISETP.GT.U32.AND P1, PT, R4, R3, PT ;  /* 0x000000030400720c */ /* 0x000fda0003f24070 */
[----:B------:R-:W-:Y:S02]  /*12e40*/  @!P1 IMAD.IADD R3, R3, 0x1, -R4 ;  /* 0x0000000103039824 */ /* 0x000fe400078e0a04 */
[----:B------:R-:W-:Y:S01]  /*12e50*/  @!P1 VIADD R2, R2, 0x1 ;  /* 0x0000000102029836 */ /* 0x000fe20000000000 */
[----:B------:R-:W-:Y:S02]  /*12e60*/  ISETP.NE.AND P1, PT, R8, RZ, PT ;  /* 0x000000ff0800720c */ /* 0x000fe40003f25270 */
[----:B------:R-:W-:Y:S01]  /*12e70*/  ISETP.GE.U32.AND P0, PT, R3, R4, PT ;  /* 0x000000040300720c */ /* 0x000fe20003f06070 */
[----:B------:R-:W-:Y:S01]  /*12e80*/  IMAD.IADD R4, R0, 0x1, -R9 ;  /* 0x0000000100047824 */ /* 0x000fe200078e0a09 */
[----:B------:R-:W-:-:S04]  /*12e90*/  LOP3.LUT R3, R7, R8, RZ, 0x3c, !PT ;  /* 0x0000000807037212 */ /* 0x000fc800078e3cff */
[----:B------:R-:W-:-:S07]  /*12ea0*/  ISETP.GE.AND P2, PT, R3, RZ, PT ;  /* 0x000000ff0300720c */ /* 0x000fce0003f46270 */
        /* <DEDUP_REMOVED lines=8> */
[----:B----4-:R-:W-:-:S05]  /*12f30*/  IMAD.IADD R12, R5, 0x1, R12 ;  /* 0x00000001050c7824 */ /* 0x010fca00078e020c */
[----:B------:R0:W-:Y:S04]  /*12f40*/  STL [R1+0xc], R12 ;  /* 0x00000c0c01007387 */ /* 0x0001e80000100800 */
[----:B------:R0:W-:Y:S01]  /*12f50*/  STL [R1+0x4], R4 ;  /* 0x0000040401007387 */ /* 0x0001e20000100800 */
[----:B------:R-:W-:Y:S05]  /*12f60*/  BRA `(.L_x_3550) ;  /* 0x0000000000287947 */ /* 0x000fea0003800000 */
.L_x_3544:
        /* <DEDUP_REMOVED lines=10> */
.L_x_3550:
[----:B-1----:R-:W2:Y:S04]  /*13010*/  LDL R3, [R1+0x8] ;  /* 0x0000080001037983 */ /* 0x002ea80000100800 */
[----:B------:R-:W3:Y:S04]  /*13020*/  LDL R2, [R1+0xc] ;  /* 0x00000c0001027983 */ /* 0x000ee80000100800 */
[----:B------:R-:W4:Y:S04]  /*13030*/  LDL R5, [R1+0x4] ;  /* 0x0000040001057983 */ /* 0x000f280000100800 */
[----:B0-----:R-:W4:Y:S01]  /*13040*/  LDL R4, [R1] ;  /* 0x0000000001047983 */ /* 0x001f220000100800 */
[----:B------:R-:W0:Y:S01]  /*13050*/  S2R R0, SR_TID.X ;  /* 0x0000000000007919 */ /* 0x000e220000002100 */
[----:B------:R-:W-:Y:S05]  /*13060*/  WARPSYNC.ALL ;  /* 0x0000000000007948 */ /* 0x000fea0003800000 */
[----:B0-----:R-:W-:Y:S01]  /*13070*/  LOP3.LUT R0, R0, 0x1f, RZ, 0xc0, !PT ;  /* 0x0000001f00007812 */ /* 0x001fe200078ec0ff */
[----:B------:R-:W-:Y:S03]  /*13080*/  BAR.SYNC.DEFER_BLOCKING 0x4, 0x180 ;  /* 0x0106000000007b1d */ /* 0x000fe60000010000 */
[----:B------:R-:W-:-:S13]  /*13090*/  ISETP.NE.AND P0, PT, R0, RZ, PT ;  /* 0x000000ff0000720c */ /* 0x000fda0003f05270 */
[----:B------:R-:W-:Y:S01]  /*130a0*/  @!P0 MOV R0, 0x400 ;  /* 0x0000040000008802 */ /* 0x000fe20000000f00 */
[----:B--2---:R-:W-:Y:S02]  /*130b0*/  IMAD.MOV.U32 R6, RZ, RZ, R3 ;  /* 0x000000ffff067224 */ /* 0x004fe400078e0003 */
[----:B------:R-:W0:Y:S01]  /*130c0*/  @!P0 S2R R3, SR_CgaCtaId ;  /* 0x0000000000038919 */ /* 0x000e220000008800 */
[----:B---3--:R-:W-:Y:S01]  /*130d0*/  IMAD.MOV.U32 R7, RZ, RZ, R2 ;  /* 0x000000ffff077224 */ /* 0x008fe200078e0002 */
[----:B0-----:R-:W-:-:S05]  /*130e0*/  @!P0 LEA R18, R3, R0, 0x18 ;  /* 0x0000000003128211 */ /* 0x001fca00078ec0ff */
[----:B----4-:R0:W-:Y:S01]  /*130f0*/  @!P0 STS.128 [R18+0x28cd0], R4 ;  /* 0x028cd00412008388 */ /* 0x0101e20000000c00 */
[----:B------:R-:W-:Y:S06]  /*13100*/  BAR.ARV 0x5, 0x180 ;  /* 0x0146000000007b1d */ /* 0x000fec0000002000 */
.L_x_3541:
[----:B------:R-:W2:Y:S01]  /*13110*/  LDL R0, [R1+0xc] ;  /* 0x00000c0001007983 */ /* 0x000ea20000100800 */
[----:B------:R-:W-:Y:S02]  /*13120*/  ULDC UR4, c[0x0][0xc3c] ;  /* 0x00030f0000047ab9 */ /* 0x000fe40000000800 */
[----:B--2---:R-:W-:-:S13]  /*13130*/  ISETP.GE.AND P0, PT, R0, UR4, PT ;  /* 0x0000000400007c0c */ /* 0x004fda000bf06270 */
[----:B------:R-:W-:Y:S05]  /*13140*/  @!P0 BRA `(.L_x_3551) ;  /* 0xffffff9c00f08947 */ /* 0x000fea000383ffff */
[----:B------:R-:W-:Y:S05]  /*13150*/  BSYNC B8 ;  /* 0x0000000000087941 */ /* 0x000fea0003800000 */
.L_x_3433:
[----:B0-----:R-:W4:Y:S01]  /*13160*/  LDL.LU R0, [R1+0x50] ;  /* 0x0000500001007983 */ /* 0x001f220000300800 */
[----:B------:R-:W-:Y:S01]  /*13170*/  BSSY B0, `(.L_x_3552) ;  /* 0x000000b000007945 */ /* 0x000fe20003800000 */
[----:B-1----:R-:W0:Y:S01]  /*13180*/  S2R R5, SR_CgaCtaId ;  /* 0x0000000000057919 */ /* 0x002e220000008800 */
[----:B----4-:R-:W-:-:S05]  /*13190*/  VIADD R0, R0, 0x1 ;  /* 0x0000000100007836 */ /* 0x010fca0000000000 */
        /* <DEDUP_REMOVED lines=8> */
.L_x_3615:
[----:B------:R-:W-:Y:S05]  /*13220*/  BSYNC B0 ;  /* 0x0000000000007941 */ /* 0x000fea0003800000 */
.L_x_3552:
[----:B------:R-:W-:-:S03]  /*13230*/  UMOV UR4, 0xffffffff ;  /* 0xffffffff00047882 */ /* 0x000fc60000000000 */
[----:B------:R-:W-:Y:S05]  /*13240*/  BRA.DIV UR4, `(.L_x_3554) ;  /* 0x0000001a04407947 */ /* 0x000fea000b800000 */
[----:B------:R-:W1:Y:S02]  /*13250*/  S2R R2, SR_TID.X ;  /* 0x0000000000027919 */ /* 0x000e640000002100 */
[----:B-1----:R-:W-:-:S04]  /*13260*/  SHF.R.U32.HI R2, RZ, 0x5, R2 ;  /* 0x00000005ff027819 */ /* 0x002fc80000011602 */
[----:B------:R-:W-:-:S05]  /*13270*/  LOP3.LUT R2, R2, 0x3, RZ, 0xc0, !PT ;  /* 0x0000000302027812 */ /* 0x000fca00078ec0ff */
[----:B------:R1:W4:Y:S02]  /*13280*/  SHFL.IDX PT, R14, R2, RZ, 0x1f ;  /* 0x00001fff020e7589 */ /* 0x00032400000e0000 */
.L_x_3618:
[----:B----4-:R-:W-:Y:S01]  /*13290*/  ISETP.NE.AND P0, PT, R14, RZ, PT ;  /* 0x000000ff0e00720c */ /* 0x010fe20003f05270 */
[----:B------:R-:W-:-:S12]  /*132a0*/  BSSY B0, `(.L_x_3555) ;  /* 0x0000025000007945 */ /* 0x000fd80003800000 */
[----:B------:R-:W-:Y:S05]  /*132b0*/  @P0 BRA `(.L_x_3556) ;  /* 0x00000000008c0947 */ /* 0x000fea0003800000 */
[----:B------:R-:W-:-:S03]  /*132c0*/  UMOV UR4, 0xffffffff ;  /* 0xffffffff00047882 */ /* 0x000fc60000000000 */
[----:B------:R-:W-:Y:S05]  /*132d0*/  BRA.DIV UR4, `(.L_x_3557) ;  /* 0x0000001a04507947 */ /* 0x000fea000b800000 */
[----:B------:R-:W-:-:S13]  /*132e0*/  ELECT P6, URZ, PT ;  /* 0x00000000003f782f */ /* 0x000fda00038c0000 */
.L_x_3621:
[----:B------:R-:W-:Y:S05]  /*132f0*/  @!P6 BRA `(.L_x_3556) ;  /* 0x00000000007ce947 */ /* 0x000fea0003800000 */
[----:B------:R-:W-:-:S06]  /*13300*/  ULOP3.LUT UR4, UR36, 0x2, URZ, 0xfc, !UPT ;  /* 0x0000000224047892 */ /* 0x000fcc000f8efc3f */
[----:B-1----:R-:W-:-:S05]  /*13310*/  IMAD.U32 R2, RZ, RZ, UR4 ;  /* 0x00000004ff027e24 */ /* 0x002fca000f8e00ff */
[----:B------:R-:W-:-:S13]  /*13320*/  ISETP.NE.AND P2, PT, R2, 0x3, PT ;  /* 0x000000030200780c */ /* 0x000fda0003f45270 */
[----:B------:R-:W-:Y:S05]  /*13330*/  @!P2 BRA `(.L_x_3558) ;  /* 0x000000000004a947 */ /* 0x000fea0003800000 */
[----:B------:R-:W-:Y:S01]  /*13340*/  BPT.TRAP 0x1 ;  /* 0x000000040000795c */ /* 0x000fe20000300000 */
.L_x_3558:
[----:B------:R-:W4:Y:S01]  /*13350*/  LDL.LU R7, [R1+0x10] ;  /* 0x0000100001077983 */ /* 0x000f220000300800 */
[----:B------:R-:W-:Y:S02]  /*13360*/  VIADD R2, R0, 0x28c40 ;  /* 0x00028c4000027836 */ /* 0x000fe40000000000 */
[C---:B0-----:R-:W-:Y:S02]  /*13370*/  VIADD R3, R19.reuse, 0x1 ;  /* 0x0000000113037836 */ /* 0x041fe40000000000 */
[----:B------:R-:W-:-:S03]  /*13380*/  IMAD R6, R19, 0x8, R2 ;  /* 0x0000000813067824 */ /* 0x000fc600078e0202 */
[----:B------:R-:W-:-:S04]  /*13390*/  ISETP.NE.AND P1, PT, R3, 0x2, PT ;  /* 0x000000020300780c */ /* 0x000fc80003f25270 */
[----:B------:R-:W-:Y:S02]  /*133a0*/  SEL R4, RZ, 0x1, P1 ;  /* 0x00000001ff047807 */ /* 0x000fe40000800000 */
[----:B------:R-:W-:Y:S02]  /*133b0*/  SEL R3, R3, RZ, P1 ;  /* 0x000000ff03037207 */ /* 0x000fe40000800000 */
[C---:B----4-:R-:W-:Y:S02]  /*133c0*/  SHF.L.U32 R5, R7.reuse, 0x1f, RZ ;  /* 0x0000001f07057819 */ /* 0x050fe400000006ff */
[----:B------:R-:W-:Y:S01]  /*133d0*/  LOP3.LUT R4, R7, R4, RZ, 0x3c, !PT ;  /* 0x0000000407047212 */ /* 0x000fe200078e3cff */
[----:B------:R-:W-:Y:S01]  /*133e0*/  IMAD R7, R3, 0x8, R2 ;  /* 0x0000000803077824 */ /* 0x000fe200078e0202 */
[----:B------:R-:W0:Y:S02]  /*133f0*/  SYNCS.PHASECHK.TRANS64.TRYWAIT P0, [R6+URZ], R5 ;  /* 0x00000005060075a7 */ /* 0x000e24000800017f */
[----:B------:R-:W-:Y:S01]  /*13400*/  SHF.L.U32 R2, R4, 0x1f, RZ ;  /* 0x0000001f04027819 */ /* 0x000fe200000006ff */
[----:B0-----:R-:W-:Y:S06]  /*13410*/  @!P0 BRA `(.L_x_3559) ;  /* 0x0000001800208947 */ /* 0x001fec0003800000 */
.L_x_3622:
[----:B------:R-:W1:Y:S02]  /*13420*/  SYNCS.PHASECHK.TRANS64.TRYWAIT P0, [R7+URZ], R2 ;  /* 0x00000002070075a7 */ /* 0x000e64000800017f */
[----:B-1----:R-:W-:Y:S05]  /*13430*/  @!P0 BRA `(.L_x_3560) ;  /* 0x00000018002c8947 */ /* 0x002fea0003800000 */
.L_x_3623:
[----:B------:R-:W-:Y:S05]  /*13440*/  @!P2 BRA `(.L_x_3561) ;  /* 0x000000000004a947 */ /* 0x000fea0003800000 */
[----:B------:R-:W-:Y:S01]  /*13450*/  BPT.TRAP 0x1 ;  /* 0x000000040000795c */ /* 0x000fe20000300000 */
.L_x_3561:
[----:B------:R-:W-:-:S04]  /*13460*/  VIADD R0, R0, 0x28c60 ;  /* 0x00028c6000007836 */ /* 0x000fc80000000000 */
[----:B------:R-:W-:-:S04]  /*13470*/  IMAD R4, R19, 0x8, R0 ;  /* 0x0000000813047824 */ /* 0x000fc800078e0200 */
[----:B------:R-:W4:Y:S02]  /*13480*/  SYNCS.PHASECHK.TRANS64.TRYWAIT P0, [R4+URZ], R5 ;  /* 0x00000005040075a7 */ /* 0x000f24000800017f */
[----:B----4-:R-:W-:Y:S05]  /*13490*/  @!P0 BRA `(.L_x_3562) ;  /* 0x0000001800288947 */ /* 0x010fea0003800000 */
.L_x_3624:
[----:B------:R-:W-:-:S07]  /*134a0*/  IMAD R3, R3, 0x8, R0 ;  /* 0x0000000803037824 */ /* 0x000fce00078e0200 */
.L_x_3563:
[----:B------:R0:W0:Y:S02]  /*134b0*/  SYNCS.PHASECHK.TRANS64.TRYWAIT P0, [R3+URZ], R2 ;  /* 0x00000002030075a7 */ /* 0x000024000800017f */
[----:B0-----:R-:W-:Y:S05]  /*134c0*/  @!P0 NANOSLEEP.SYNCS 0x989680 ;  /* 0x009896800000895d */ /* 0x001fea0003900000 */
[----:B------:R-:W0:Y:S02]  /*134d0*/  @!P0 SYNCS.PHASECHK.TRANS64 P0, [R3+URZ], R2 ;  /* 0x00000002030085a7 */ /* 0x000e24000800007f */
[----:B0-----:R-:W-:Y:S05]  /*134e0*/  @!P0 BRA `(.L_x_3563) ;  /* 0xfffffffc00f08947 */ /* 0x001fea000383ffff */
.L_x_3556:
[----:B------:R-:W-:Y:S05]  /*134f0*/  BSYNC B0 ;  /* 0x0000000000007941 */ /* 0x000fea0003800000 */
.L_x_3555:
[----:B------:R-:W-:Y:S05]  /*13500*/  EXIT ;  /* 0x000000000000794d */ /* 0x000fea0003800000 */
.L_x_3382:
[----:B0-----:R-:W-:-:S04]  /*13510*/  IMAD.U32 R3, RZ, RZ, UR17 ;  /* 0x00000011ff037e24 */ /* 0x001fc8000f8e00ff */
[----:B------:R0:W1:Y:S03]  /*13520*/  SYNCS.PHASECHK.TRANS64.TRYWAIT P0, [R3+URZ+0x28c50], R0 ;  /* 0x028c5000030075a7 */ /* 0x000066000800017f */
[----:B-1----:R-:W-:Y:S05]  /*13530*/  @!P0 NANOSLEEP.SYNCS 0x989680 ;  /* 0x009896800000895d */ /* 0x002fea0003900000 */
[----:B------:R-:W1:Y:S02]  /*13540*/  @!P0 SYNCS.PHASECHK.TRANS64 P0, [R3+URZ+0x28c50], R0 ;  /* 0x028c5000030085a7 */ /* 0x000e64000800007f */
[----:B-1----:R-:W-:Y:S05]  /*13550*/  @!P0 BRA `(.L_x_3382) ;  /* 0xfffffffc00ec8947 */ /* 0x002fea000383ffff */
[----:B------:R-:W-:Y:S05]  /*13560*/  BRA `(.L_x_3564) ;  /* 0xfffffee800bc7947 */ /* 0x000fea000383ffff */
.L_x_3387:
[----:B-1----:R-:W-:-:S04]  /*13570*/  IMAD.U32 R3, RZ, RZ, UR6 ;  /* 0x00000006ff037e24 */ /* 0x002fc8000f8e00ff */
[----:B------:R1:W2:Y:S03]  /*13580*/  SYNCS.PHASECHK.TRANS64.TRYWAIT P0, [R3+URZ+0x28c50], R0 ;  /* 0x028c5000030075a7 */ /* 0x0002a6000800017f */
[----:B--2---:R-:W-:Y:S05]  /*13590*/  @!P0 NANOSLEEP.SYNCS 0x989680 ;  /* 0x009896800000895d */ /* 0x004fea0003900000 */
[----:B------:R-:W2:Y:S02]  /*135a0*/  @!P0 SYNCS.PHASECHK.TRANS64 P0, [R3+URZ+0x28c50], R0 ;  /* 0x028c5000030085a7 */ /* 0x000ea4000800007f */
[----:B--2---:R-:W-:Y:S05]  /*135b0*/  @!P0 BRA `(.L_x_3387) ;  /* 0xfffffffc00ec8947 */ /* 0x004fea000383ffff */
[----:B------:R-:W-:Y:S05]  /*135c0*/  BRA `(.L_x_3386) ;  /* 0xfffffef400d47947 */ /* 0x000fea000383ffff */
.L_x_3391:
[----:B0-----:R-:W-:-:S04]  /*135d0*/  IMAD.U32 R3, RZ, RZ, UR38 ;  /* 0x00000026ff037e24 */ /* 0x001fc8000f8e00ff */
[----:B------:R0:W1:Y:S03]  /*135e0*/  SYNCS.PHASECHK.TRANS64.TRYWAIT P1, [R3+URZ+0x28c00], R0 ;  /* 0x028c0000030075a7 */ /* 0x000066000802017f */
[----:B-1----:R-:W-:Y:S05]  /*135f0*/  @!P1 NANOSLEEP.SYNCS 0x989680 ;  /* 0x009896800000995d */ /* 0x002fea0003900000 */
[----:B------:R-:W1:Y:S02]  /*13600*/  @!P1 SYNCS.PHASECHK.TRANS64 P1, [R3+URZ+0x28c00], R0 ;  /* 0x028c0000030095a7 */ /* 0x000e64000802007f */
[----:B-1----:R-:W-:Y:S05]  /*13610*/  @!P1 BRA `(.L_x_3391) ;  /* 0xfffffffc00ec9947 */ /* 0x002fea000383ffff */
[----:B------:R-:W-:Y:S05]  /*13620*/  BRA `(.L_x_3565) ;  /* 0xffffff0800e47947 */ /* 0x000fea000383ffff */
.L_x_3395:
[----:B--2---:R2:W3:Y:S02]  /*13630*/  SYNCS.PHASECHK.TRANS64.TRYWAIT P1, [R7+URZ+0x28c30], R8 ;  /* 0x028c3008070075a7 */ /* 0x0044e4000802017f */
[----:B---3--:R-:W-:Y:S05]  /*13640*/  @!P1 NANOSLEEP.SYNCS 0x989680 ;  /* 0x009896800000995d */ /* 0x008fea0003900000 */
[----:B------:R-:W3:Y:S02]  /*13650*/  @!P1 SYNCS.PHASECHK.TRANS64 P1, [R7+URZ+0x28c30], R8 ;  /* 0x028c3008070095a7 */ /* 0x000ee4000802007f */
[----:B---3--:R-:W-:Y:S05]  /*13660*/  @!P1 BRA `(.L_x_3395) ;  /* 0xfffffffc00f09947 */ /* 0x008fea000383ffff */
[----:B------:R-:W-:Y:S05]  /*13670*/  BRA `(.L_x_3394) ;  /* 0xffffff0c00007947 */ /* 0x000fea000383ffff */
.L_x_3399:
[----:B----4-:R4:W0:Y:S02]  /*13680*/  SYNCS.PHASECHK.TRANS64.TRYWAIT P2, [R7+URZ+0x28c50], R8 ;  /* 0x028c5008070075a7 */ /* 0x010824000804017f */
[----:B0-----:R-:W-:Y:S05]  /*13690*/  @!P2 NANOSLEEP.SYNCS 0x989680 ;  /* 0x009896800000a95d */ /* 0x001fea0003900000 */
[----:B------:R-:W0:Y:S02]  /*136a0*/  @!P2 SYNCS.PHASECHK.TRANS64 P2, [R7+URZ+0x28c50], R8 ;  /* 0x028c50080700a5a7 */ /* 0x000e24000804007f */
[----:B0-----:R-:W-:Y:S05]  /*136b0*/  @!P2 BRA `(.L_x_3399) ;  /* 0xfffffffc00f0a947 */ /* 0x001fea000383ffff */
[----:B------:R-:W-:Y:S05]  /*136c0*/  BRA `(.L_x_3398) ;  /* 0xffffff1c00147947 */ /* 0x000fea000383ffff */
.L_x_3404:
[----:B--2---:R-:W-:-:S04]  /*136d0*/  IMAD.U32 R0, RZ, RZ, UR23 ;  /* 0x00000017ff007e24 */ /* 0x004fc8000f8e00ff */
[----:B------:R2:W3:Y:S03]  /*136e0*/  SYNCS.PHASECHK.TRANS64.TRYWAIT P2, [R0+URZ+0x28c30], R7 ;  /* 0x028c3007000075a7 */ /* 0x0004e6000804017f */
[----:B---3--:R-:W-:Y:S05]  /*136f0*/  @!P2 NANOSLEEP.SYNCS 0x989680 ;  /* 0x009896800000a95d */ /* 0x008fea0003900000 */
[----:B------:R-:W3:Y:S02]  /*13700*/  @!P2 SYNCS.PHASECHK.TRANS64 P2, [R0+URZ+0x28c30], R7 ;  /* 0x028c30070000a5a7 */ /* 0x000ee4000804007f */
[----:B---3--:R-:W-:Y:S05]  /*13710*/  @!P2 BRA `(.L_x_3404) ;  /* 0xfffffffc00eca947 */ /* 0x008fea000383ffff */
[----:B------:R-:W-:Y:S05]  /*13720*/  BRA `(.L_x_3403) ;  /* 0xffffff1c00f47947 */ /* 0x000fea000383ffff */
.L_x_3408:
[----:B--2---:R2:W3:Y:S02]  /*13730*/  SYNCS.PHASECHK.TRANS64.TRYWAIT P2, [R10+URZ+0x28c50], R7 ;  /* 0x028c50070a0075a7 */ /* 0x0044e4000804017f */
[----:B---3--:R-:W-:Y:S05]  /*13740*/  @!P2 NANOSLEEP.SYNCS 0x989680 ;  /* 0x009896800000a95d */ /* 0x008fea0003900000 */
[----:B------:R-:W3:Y:S02]  /*13750*/  @!P2 SYNCS.PHASECHK.TRANS64 P2, [R10+URZ+0x28c50], R7 ;  /* 0x028c50070a00a5a7 */ /* 0x000ee4000804007f */
[----:B---3--:R-:W-:Y:S05]  /*13760*/  @!P2 BRA `(.L_x_3408) ;  /* 0xfffffffc00f0a947 */ /* 0x008fea000383ffff */
[----:B------:R-:W-:Y:S05]  /*13770*/  BRA `(.L_x_3407) ;  /* 0xffffff3400247947 */ /* 0x000fea000383ffff */
.L_x_3447:
[----:B------:R-:W1:Y:S01]  /*13780*/  S2R R4, SR_TID.X ;  /* 0x0000000000047919 */ /* 0x000e620000002100 */
[----:B------:R-:W-:Y:S01]  /*13790*/  BSSY B0, `(.L_x_3566) ;  /* 0x000000a000007945 */ /* 0x000fe20003800000 */
[----:B------:R-:W-:Y:S02]  /*137a0*/  IMAD.MOV.U32 R12, RZ, RZ, RZ ;  /* 0x000000ffff0c7224 */ /* 0x000fe400078e00ff */
[----:B0-----:R-:W-:Y:S02]  /*137b0*/  IMAD.MOV.U32 R11, RZ, RZ, 0x1f ;  /* 0x0000001fff0b7424 */ /* 0x001fe400078e00ff */
[----:B------:R-:W-:Y:S01]  /*137c0*/  IMAD.MOV.U32 R15, RZ, RZ, -0x1 ;  /* 0xffffffffff0f7424 */ /* 0x000fe200078e00ff */
[----:B-1----:R-:W-:-:S04]  /*137d0*/  SHF.R.U32.HI R4, RZ, 0x5, R4 ;  /* 0x00000005ff047819 */ /* 0x002fc80000011604 */
[----:B------:R-:W-:-:S05]  /*137e0*/  LOP3.LUT R4, R4, 0x3, RZ, 0xc0, !PT ;  /* 0x0000000304047812 */ /* 0x000fca00078ec0ff */
[----:B------:R-:W-:-:S07]  /*137f0*/  IMAD.MOV.U32 R13, RZ, RZ, R4 ;  /* 0x000000ffff0d7224 */ /* 0x000fce00078e0004 */
[----:B---3--:R-:W-:Y:S05]  /*13800*/  WARPSYNC.COLLECTIVE R15, `(.L_x_3567) ;  /* 0x000000000f087348 */ /* 0x008fea0003c00000 */
[----:B------:R0:W1:Y:S02]  /*13810*/  SHFL.IDX P6, R14, R13, R12, R11 ;  /* 0x0000000c0d0e7389 */ /* 0x00006400000c000b */
[----:B01-3--:R-:W-:Y:S01]  /*13820*/  ENDCOLLECTIVE ;  /* 0x000000000000791b */ /* 0x00bfe20003800000 */
.L_x_3567:
[----:B------:R-:W-:Y:S05]  /*13830*/  BSYNC B0 ;  /* 0x0000000000007941 */ /* 0x000fea0003800000 */
.L_x_3566:
[----:B------:R-:W-:Y:S05]  /*13840*/  BRA `(.L_x_3568) ;  /* 0xffffffa400d07947 */ /* 0x000fea000383ffff */
.L_x_3449:
[----:B------:R-:W-:Y:S01]  /*13850*/  BSSY B0, `(.L_x_3569) ;  /* 0x0000006000007945 */ /* 0x000fe20003800000 */
[----:B------:R-:W-:-:S07]  /*13860*/  IMAD.MOV.U32 R15, RZ, RZ, -0x1 ;  /* 0xffffffffff0f7424 */ /* 0x000fce00078e00ff */
[----:B0--34-:R-:W-:Y:S05]  /*13870*/  WARPSYNC.COLLECTIVE R15, `(.L_x_3570) ;  /* 0x000000000f0c7348 */ /* 0x019fea0003c00000 */
[----:B------:R-:W-:Y:S02]  /*13880*/  ELECT P6, UR62, PT ;  /* 0x00000000003e782f */ /* 0x000fe400038c0000 */
[----:B------:R-:W-:Y:S01]  /*13890*/  MOV R14, UR62 ;  /* 0x0000003e000e7c02 */ /* 0x000fe20008000f00 */
[----:B0--34-:R-:W-:Y:S10]  /*138a0*/  ENDCOLLECTIVE ;  /* 0x000000000000791b */ /* 0x019ff40003800000 */
.L_x_3570:
[----:B------:R-:W-:Y:S05]  /*138b0*/  BSYNC B0 ;  /* 0x0000000000007941 */ /* 0x000fea0003800000 */
.L_x_3569:
[----:B------:R-:W-:Y:S05]  /*138c0*/  BRA `(.L_x_3571) ;  /* 0xffffffa400d47947 */ /* 0x000fea000383ffff */
.L_x_3451:
[----:B-1----:R1:W2:Y:S02]  /*138d0*/  SYNCS.PHASECHK.TRANS64.TRYWAIT P0, [R0+URZ+0x28c40], R2 ;  /* 0x028c4002000075a7 */ /* 0x0022a4000800017f */
[----:B--2---:R-:W-:Y:S05]  /*138e0*/  @!P0 NANOSLEEP.SYNCS 0x989680 ;  /* 0x009896800000895d */ /* 0x004fea0003900000 */
[----:B------:R-:W2:Y:S02]  /*138f0*/  @!P0 SYNCS.PHASECHK.TRANS64 P0, [R0+URZ+0x28c40], R2 ;  /* 0x028c4002000085a7 */ /* 0x000ea4000800007f */
[----:B--2---:R-:W-:Y:S05]  /*13900*/  @!P0 BRA `(.L_x_3451) ;  /* 0xfffffffc00f08947 */ /* 0x004fea000383ffff */
[----:B------:R-:W-:Y:S05]  /*13910*/  BRA `(.L_x_3572) ;  /* 0xffffffa800347947 */ /* 0x000fea000383ffff */
.L_x_3455:
[----:B------:R-:W2:Y:S01]  /*13920*/  LDL.LU R11, [R1+0x40] ;  /* 0x00004000010b7983 */ /* 0x000ea20000300800 */
[----:B------:R-:W-:Y:S02]  /*13930*/  IMAD.MOV.U32 R13, RZ, RZ, R3 ;  /* 0x000000ffff0d7224 */ /* 0x000fe400078e0003 */
[----:B------:R-:W-:Y:S01]  /*13940*/  IMAD.MOV.U32 R12, RZ, RZ, RZ ;  /* 0x000000ffff0c7224 */ /* 0x000fe200078e00ff */
[----:B------:R-:W0:Y:S01]  /*13950*/  S2R R5, SR_TID.X ;  /* 0x0000000000057919 */ /* 0x000e220000002100 */
[----:B------:R-:W-:Y:S01]  /*13960*/  IMAD.MOV.U32 R15, RZ, RZ, -0x1 ;  /* 0xffffffffff0f7424 */ /* 0x000fe200078e00ff */
[----:B0-----:R-:W-:-:S04]  /*13970*/  LOP3.LUT R5, R5, 0x7f, RZ, 0xc0, !PT ;  /* 0x0000007f05057812 */ /* 0x001fc800078ec0ff */
        /* <DEDUP_REMOVED lines=9> */
.L_x_3573:
[----:B------:R-:W-:Y:S02]  /*13a10*/  IMAD.MOV.U32 R13, RZ, RZ, R4 ;  /* 0x000000ffff0d7224 */ /* 0x000fe400078e0004 */
[----:B------:R-:W-:-:S07]  /*13a20*/  IMAD.MOV.U32 R6, RZ, RZ, R14 ;  /* 0x000000ffff067224 */ /* 0x000fce00078e000e */
[----:B------:R-:W-:Y:S05]  /*13a30*/  WARPSYNC.COLLECTIVE R15, `(.L_x_3574) ;  /* 0x000000000f087348 */ /* 0x000fea0003c00000 */
[----:B------:R0:W1:Y:S02]  /*13a40*/  SHFL.IDX P6, R14, R13, R12, R11 ;  /* 0x0000000c0d0e7389 */ /* 0x00006400000c000b */
[----:B01----:R-:W-:Y:S01]  /*13a50*/  ENDCOLLECTIVE ;  /* 0x000000000000791b */ /* 0x003fe20003800000 */
.L_x_3574:
[----:B------:R-:W-:Y:S02]  /*13a60*/  IMAD.MOV.U32 R13, RZ, RZ, R3 ;  /* 0x000000ffff0d7224 */ /* 0x000fe400078e0003 */
[----:B------:R-:W-:Y:S02]  /*13a70*/  IMAD.MOV.U32 R12, RZ, RZ, 0x1 ;  /* 0x00000001ff0c7424 */ /* 0x000fe400078e00ff */
[----:B------:R-:W-:-:S07]  /*13a80*/  IMAD.MOV.U32 R7, RZ, RZ, R14 ;  /* 0x000000ffff077224 */ /* 0x000fce00078e000e */
[----:B------:R-:W-:Y:S05]  /*13a90*/  WARPSYNC.COLLECTIVE R15, `(.L_x_3575) ;  /* 0x000000000f087348 */ /* 0x000fea0003c00000 */
[----:B------:R0:W1:Y:S02]  /*13aa0*/  SHFL.IDX P6, R14, R13, R12, R11 ;  /* 0x0000000c0d0e7389 */ /* 0x00006400000c000b */
[----:B01----:R-:W-:Y:S01]  /*13ab0*/  ENDCOLLECTIVE ;  /* 0x000000000000791b */ /* 0x003fe20003800000 */
.L_x_3575:
        /* <DEDUP_REMOVED lines=15> */
.L_x_3576:
[----:B------:R-:W-:Y:S02]  /*13bb0*/  IMAD.MOV.U32 R13, RZ, RZ, R3 ;  /* 0x000000ffff0d7224 */ /* 0x000fe400078e0003 */
[----:B------:R-:W-:Y:S02]  /*13bc0*/  IMAD.MOV.U32 R12, RZ, RZ, 0x2 ;  /* 0x00000002ff0c7424 */ /* 0x000fe400078e00ff */
[----:B------:R-:W-:-:S07]  /*13bd0*/  IMAD.MOV.U32 R5, RZ, RZ, R14 ;  /* 0x000000ffff057224 */ /* 0x000fce00078e000e */
[----:B------:R-:W-:Y:S05]  /*13be0*/  WARPSYNC.COLLECTIVE R15, `(.L_x_3577) ;  /* 0x000000000f087348 */ /* 0x000fea0003c00000 */
[----:B------:R0:W1:Y:S02]  /*13bf0*/  SHFL.IDX P6, R14, R13, R12, R11 ;  /* 0x0000000c0d0e7389 */ /* 0x00006400000c000b */
[----:B01----:R-:W-:Y:S01]  /*13c00*/  ENDCOLLECTIVE ;  /* 0x000000000000791b */ /* 0x003fe20003800000 */
.L_x_3577:
        /* <DEDUP_REMOVED lines=10> */
[----:B------:R-:W-:Y:S01]  /*13cb0*/  ISETP.GE.AND P1, PT, R5, R0, PT ;  /* 0x000000000500720c */ /* 0x000fe20003f26270 */
[----:B0-----:R-:W-:-:S12]  /*13cc0*/  IMAD.MOV.U32 R6, RZ, RZ, R14 ;  /* 0x000000ffff067224 */ /* 0x001fd800078e000e */
[----:B------:R-:W-:Y:S05]  /*13cd0*/  WARPSYNC.COLLECTIVE R15, `(.L_x_3578) ;  /* 0x000000000f087348 */ /* 0x000fea0003c00000 */
[----:B------:R0:W1:Y:S02]  /*13ce0*/  SHFL.IDX P6, R14, R13, R12, R11 ;  /* 0x0000000c0d0e7389 */ /* 0x00006400000c000b */
[----:B01----:R-:W-:Y:S01]  /*13cf0*/  ENDCOLLECTIVE ;  /* 0x000000000000791b */ /* 0x003fe20003800000 */
.L_x_3578:
[----:B------:R-:W-:Y:S02]  /*13d00*/  IMAD.MOV.U32 R13, RZ, RZ, R3 ;  /* 0x000000ffff0d7224 */ /* 0x000fe400078e0003 */
[----:B------:R-:W-:Y:S02]  /*13d10*/  IMAD.MOV.U32 R12, RZ, RZ, 0x3 ;  /* 0x00000003ff0c7424 */ /* 0x000fe400078e00ff */
[----:B------:R-:W-:-:S07]  /*13d20*/  IMAD.MOV.U32 R5, RZ, RZ, R14 ;  /* 0x000000ffff057224 */ /* 0x000fce00078e000e */
[----:B------:R-:W-:Y:S05]  /*13d30*/  WARPSYNC.COLLECTIVE R15, `(.L_x_3579) ;  /* 0x000000000f087348 */ /* 0x000fea0003c00000 */
[----:B------:R0:W1:Y:S02]  /*13d40*/  SHFL.IDX P6, R14, R13, R12, R11 ;  /* 0x0000000c0d0e7389 */ /* 0x00006400000c000b */
[----:B01----:R-:W-:Y:S01]  /*13d50*/  ENDCOLLECTIVE ;  /* 0x000000000000791b */ /* 0x003fe20003800000 */
.L_x_3579:
        /* <DEDUP_REMOVED lines=13> */
.L_x_3580:
[----:B------:R-:W-:Y:S01]  /*13e30*/  IMAD.MOV.U32 R3, RZ, RZ, R14 ;  /* 0x000000ffff037224 */ /* 0x000fe200078e000e */
[----:B------:R-:W-:Y:S06]  /*13e40*/  BRA `(.L_x_3581) ;  /* 0xffffffac00747947 */ /* 0x000fec000383ffff */
.L_x_3458:
[----:B0-----:R0:W1:Y:S02]  /*13e50*/  SYNCS.PHASECHK.TRANS64.TRYWAIT P0, [R18+URZ+0x28c20], R0 ;  /* 0x028c2000120075a7 */ /* 0x001064000800017f */
[----:B-1----:R-:W-:Y:S05]  /*13e60*/  @!P0 NANOSLEEP.SYNCS 0x989680 ;  /* 0x009896800000895d */ /* 0x002fea0003900000 */
[----:B------:R-:W1:Y:S02]  /*13e70*/  @!P0 SYNCS.PHASECHK.TRANS64 P0, [R18+URZ+0x28c20], R0 ;  /* 0x028c2000120085a7 */ /* 0x000e64000800007f */
[----:B-1----:R-:W-:Y:S05]  /*13e80*/  @!P0 BRA `(.L_x_3458) ;  /* 0xfffffffc00f08947 */ /* 0x002fea000383ffff */
[----:B------:R-:W-:Y:S05]  /*13e90*/  BRA `(.L_x_3582) ;  /* 0xffffffac00d07947 */ /* 0x000fea000383ffff */
.L_x_3462:
[----:B0-----:R0:W1:Y:S02]  /*13ea0*/  SYNCS.PHASECHK.TRANS64.TRYWAIT P0, [R0+URZ+0x28c60], R2 ;  /* 0x028c6002000075a7 */ /* 0x001064000800017f */
[----:B-1----:R-:W-:Y:S05]  /*13eb0*/  @!P0 NANOSLEEP.SYNCS 0x989680 ;  /* 0x009896800000895d */ /* 0x002fea0003900000 */
[----:B------:R-:W1:Y:S02]  /*13ec0*/  @!P0 SYNCS.PHASECHK.TRANS64 P0, [R0+URZ+0x28c60], R2 ;  /* 0x028c6002000085a7 */ /* 0x000e64000800007f */
[----:B-1----:R-:W-:Y:S05]  /*13ed0*/  @!P0 BRA `(.L_x_3462) ;  /* 0xfffffffc00f08947 */ /* 0x002fea000383ffff */
[----:B------:R-:W-:Y:S05]  /*13ee0*/  BRA `(.L_x_3583) ;  /* 0xffffffac00f47947 */ /* 0x000fea000383ffff */
.L_x_3481:
[----:B-1----:R1:W2:Y:S02]  /*13ef0*/  SYNCS.PHASECHK.TRANS64.TRYWAIT P0, [R3+URZ+0x28c40], R2 ;  /* 0x028c4002030075a7 */ /* 0x0022a4000800017f */
[----:B--2---:R-:W-:Y:S05]  /*13f00*/  @!P0 NANOSLEEP.SYNCS 0x989680 ;  /* 0x009896800000895d */ /* 0x004fea0003900000 */
[----:B------:R-:W2:Y:S02]  /*13f10*/  @!P0 SYNCS.PHASECHK.TRANS64 P0, [R3+URZ+0x28c40], R2 ;  /* 0x028c4002030085a7 */ /* 0x000ea4000800007f */
[----:B--2---:R-:W-:Y:S05]  /*13f20*/  @!P0 BRA `(.L_x_3481) ;  /* 0xfffffffc00f08947 */ /* 0x004fea000383ffff */
[----:B------:R-:W-:Y:S05]  /*13f30*/  BRA `(.L_x_3584) ;  /* 0xffffffbc00047947 */ /* 0x000fea000383ffff */
.L_x_3486:
[----:B--2---:R2:W3:Y:S02]  /*13f40*/  SYNCS.PHASECHK.TRANS64.TRYWAIT P0, [R3+URZ+0x28c60], R2 ;  /* 0x028c6002030075a7 */ /* 0x0044e4000800017f */
[----:B---3--:R-:W-:Y:S05]  /*13f50*/  @!P0 NANOSLEEP.SYNCS 0x989680 ;  /* 0x009896800000895d */ /* 0x008fea0003900000 */
[----:B------:R-:W3:Y:S02]  /*13f60*/  @!P0 SYNCS.PHASECHK.TRANS64 P0, [R3+URZ+0x28c60], R2 ;  /* 0x028c6002030085a7 */ /* 0x000ee4000800007f */
[----:B---3--:R-:W-:Y:S05]  /*13f70*/  @!P0 BRA `(.L_x_3486) ;  /* 0xfffffffc00f08947 */ /* 0x008fea000383ffff */
[----:B------:R-:W-:Y:S05]  /*13f80*/  BRA `(.L_x_3585) ;  /* 0xffffffbc00807947 */ /* 0x000fea000383ffff */
.L_x_3501:
[----:B0-----:R0:W1:Y:S02]  /*13f90*/  SYNCS.PHASECHK.TRANS64.TRYWAIT P0, [R4+URZ+0x28c40], R2 ;  /* 0x028c4002040075a7 */ /* 0x001064000800017f */
[----:B-1----:R-:W-:Y:S05]  /*13fa0*/  @!P0 NANOSLEEP.SYNCS 0x989680 ;  /* 0x009896800000895d */ /* 0x002fea0003900000 */
[----:B------:R-:W1:Y:S02]  /*13fb0*/  @!P0 SYNCS.PHASECHK.TRANS64 P0, [R4+URZ+0x28c40], R2 ;  /* 0x028c4002040085a7 */ /* 0x000e64000800007f */
[----:B-1----:R-:W-:Y:S05]  /*13fc0*/  @!P0 BRA `(.L_x_3501) ;  /* 0xfffffffc00f08947 */ /* 0x002fea000383ffff */
[----:B------:R-:W-:Y:S05]  /*13fd0*/  BRA `(.L_x_3586) ;  /* 0xffffffc8005c7947 */ /* 0x000fea000383ffff */
.L_x_3506:
[----:B-1----:R1:W2:Y:S02]  /*13fe0*/  SYNCS.PHASECHK.TRANS64.TRYWAIT P0, [R4+URZ+0x28c60], R2 ;  /* 0x028c6002040075a7 */ /* 0x0022a4000800017f */
[----:B--2---:R-:W-:Y:S05]  /*13ff0*/  @!P0 NANOSLEEP.SYNCS 0x989680 ;  /* 0x009896800000895d */ /* 0x004fea0003900000 */
[----:B------:R-:W2:Y:S02]  /*14000*/  @!P0 SYNCS.PHASECHK.TRANS64 P0, [R4+URZ+0x28c60], R2 ;  /* 0x028c6002040085a7 */ /* 0x000ea4000800007f */
[----:B--2---:R-:W-:Y:S05]  /*14010*/  @!P0 BRA `(.L_x_3506) ;  /* 0xfffffffc00f08947 */ /* 0x004fea000383ffff */
[----:B------:R-:W-:Y:S05]  /*14020*/  BRA `(.L_x_3587) ;  /* 0xffffffc800d87947 */ /* 0x000fea000383ffff */
.L_x_3521:
[----:B-1----:R1:W2:Y:S02]  /*14030*/  SYNCS.PHASECHK.TRANS64.TRYWAIT P0, [R4+URZ+0x28c40], R2 ;  /* 0x028c4002040075a7 */ /* 0x0022a4000800017f */
[----:B--2---:R-:W-:Y:S05]  /*14040*/  @!P0 NANOSLEEP.SYNCS 0x989680 ;  /* 0x009896800000895d */ /* 0x004fea0003900000 */
[----:B------:R-:W2:Y:S02]  /*14050*/  @!P0 SYNCS.PHASECHK.TRANS64 P0, [R4+URZ+0x28c40], R2 ;  /* 0x028c4002040085a7 */ /* 0x000ea4000800007f */
[----:B--2---:R-:W-:Y:S05]  /*14060*/  @!P0 BRA `(.L_x_3521) ;  /* 0xfffffffc00f08947 */ /* 0x004fea000383ffff */
[----:B------:R-:W-:Y:S05]  /*14070*/  BRA `(.L_x_3588) ;  /* 0xffffffd400987947 */ /* 0x000fea000383ffff */
.L_x_3526:
[----:B0-----:R0:W2:Y:S02]  /*14080*/  SYNCS.PHASECHK.TRANS64.TRYWAIT P0, [R4+URZ+0x28c60], R2 ;  /* 0x028c6002040075a7 */ /* 0x0010a4000800017f */
[----:B--2---:R-:W-:Y:S05]  /*14090*/  @!P0 NANOSLEEP.SYNCS 0x989680 ;  /* 0x009896800000895d */ /* 0x004fea0003900000 */
[----:B------:R-:W2:Y:S02]  /*140a0*/  @!P0 SYNCS.PHASECHK.TRANS64 P0, [R4+URZ+0x28c60], R2 ;  /* 0x028c6002040085a7 */ /* 0x000ea4000800007f */
[----:B--2---:R-:W-:Y:S05]  /*140b0*/  @!P0 BRA `(.L_x_3526) ;  /* 0xfffffffc00f08947 */ /* 0x004fea000383ffff */
[----:B------:R-:W-:Y:S05]  /*140c0*/  BRA `(.L_x_3589) ;  /* 0xffffffd800147947 */ /* 0x000fea000383ffff */
.L_x_3542:
[----:B------:R-:W2:Y:S01]  /*140d0*/  LDL R3, [R1] ;  /* 0x0000000001037983 */ /* 0x000ea20000100800 */
[----:B------:R-:W-:Y:S01]  /*140e0*/  BSSY B0, `(.L_x_3590) ;  /* 0x0000008000007945 */ /* 0x000fe20003800000 */
[----:B------:R-:W-:Y:S02]  /*140f0*/  IMAD.MOV.U32 R12, RZ, RZ, RZ ;  /* 0x000000ffff0c7224 */ /* 0x000fe400078e00ff */
[----:B0-----:R-:W-:Y:S02]  /*14100*/  IMAD.MOV.U32 R11, RZ, RZ, 0x1f ;  /* 0x0000001fff0b7424 */ /* 0x001fe400078e00ff */
[----:B------:R-:W-:Y:S02]  /*14110*/  IMAD.MOV.U32 R15, RZ, RZ, -0x1 ;  /* 0xffffffffff0f7424 */ /* 0x000fe400078e00ff */
[----:B--2---:R-:W-:-:S07]  /*14120*/  IMAD.MOV.U32 R13, RZ, RZ, R3 ;  /* 0x000000ffff0d7224 */ /* 0x004fce00078e0003 */
[----:B-1----:R-:W-:Y:S05]  /*14130*/  WARPSYNC.COLLECTIVE R15, `(.L_x_3591) ;  /* 0x000000000f087348 */ /* 0x002fea0003c00000 */
[----:B------:R0:W2:Y:S02]  /*14140*/  SHFL.IDX P6, R14, R13, R12, R11 ;  /* 0x0000000c0d0e7389 */ /* 0x0000a400000c000b */
[----:B012---:R-:W-:Y:S01]  /*14150*/  ENDCOLLECTIVE ;  /* 0x000000000000791b */ /* 0x007fe20003800000 */
.L_x_3591:
[----:B------:R-:W-:Y:S05]  /*14160*/  BSYNC B0 ;  /* 0x0000000000007941 */ /* 0x000fea0003800000 */
.L_x_3590:
        /* <DEDUP_REMOVED lines=9> */
.L_x_3592:
        /* <DEDUP_REMOVED lines=9> */
[----:B-1----:R-:W-:-:S05]  /*14290*/  @!P1 IMAD.WIDE R2, R6, 0x4, R4 ;  /* 0x0000000406029825 */ /* 0x002fca00078e0204 */
[----:B------:R-:W3:Y:S01]  /*142a0*/  @!P1 LDG.E R4, desc[UR40][R2.64] ;  /* 0x0000002802049981 */ /* 0x000ee2000c1e1900 */
[----:B------:R-:W-:Y:S01]  /*142b0*/  IMAD.MOV.U32 R6, RZ, RZ, RZ ;  /* 0x000000ffff067224 */ /* 0x000fe200078e00ff */
[C---:B------:R-:W-:Y:S02]  /*142c0*/  ISETP.GE.U32.AND P2, PT, R10.reuse, 0x2, PT ;  /* 0x000000020a00780c */ /* 0x040fe40003f46070 */
[C---:B------:R-:W-:Y:S02]  /*142d0*/  ISETP.GE.U32.AND P3, PT, R10.reuse, 0x4, PT ;  /* 0x000000040a00780c */ /* 0x040fe40003f66070 */
[C---:B------:R-:W-:Y:S02]  /*142e0*/  ISETP.GE.U32.AND P4, PT, R10.reuse, 0x8, PT ;  /* 0x000000080a00780c */ /* 0x040fe40003f86070 */
[----:B------:R-:W-:Y:S01]  /*142f0*/  ISETP.GE.U32.AND P5, PT, R10, 0x10, PT ;  /* 0x000000100a00780c */ /* 0x000fe20003fa6070 */
[----:B--2---:R-:W-:Y:S02]  /*14300*/  @!P1 IMAD.MOV.U32 R6, RZ, RZ, R8 ;  /* 0x000000ffff069224 */ /* 0x004fe400078e0008 */
[----:B------:R-:W-:-:S02]  /*14310*/  IMAD.MOV.U32 R8, RZ, RZ, RZ ;  /* 0x000000ffff087224 */ /* 0x000fc400078e00ff */
[----:B---3--:R-:W-:Y:S01]  /*14320*/  @!P1 IMAD.MOV.U32 R8, RZ, RZ, R4 ;  /* 0x000000ffff089224 */ /* 0x008fe200078e0004 */
[----:B------:R-:W-:Y:S01]  /*14330*/  ISETP.NE.AND P1, PT, R10, RZ, PT ;  /* 0x000000ff0a00720c */ /* 0x000fe20003f25270 */
[----:B------:R-:W-:Y:S02]  /*14340*/  IMAD.MOV.U32 R4, RZ, RZ, RZ ;  /* 0x000000ffff047224 */ /* 0x000fe400078e00ff */
[----:B------:R-:W-:-:S04]  /*14350*/  IMAD R2, R8, R6, RZ ;  /* 0x0000000608027224 */ /* 0x000fc800078e02ff */
[----:B------:R-:W-:-:S07]  /*14360*/  IMAD.MOV.U32 R13, RZ, RZ, R2 ;  /* 0x000000ffff0d7224 */ /* 0x000fce00078e0002 */
[----:B------:R-:W-:Y:S05]  /*14370*/  WARPSYNC.COLLECTIVE R15, `(.L_x_3593) ;  /* 0x000000000f087348 */ /* 0x000fea0003c00000 */
[----:B------:R0:W1:Y:S02]  /*14380*/  SHFL.UP P6, R14, R13, R12, R11 ;  /* 0x0400000c0d0e7389 */ /* 0x00006400000c000b */
[----:B01----:R-:W-:Y:S01]  /*14390*/  ENDCOLLECTIVE ;  /* 0x000000000000791b */ /* 0x003fe20003800000 */
.L_x_3593:
[----:B------:R-:W-:Y:S01]  /*143a0*/  IMAD.MOV.U32 R12, RZ, RZ, 0x2 ;  /* 0x00000002ff0c7424 */ /* 0x000fe200078e00ff */
[----:B------:R-:W-:-:S05]  /*143b0*/  SEL R3, R14, RZ, P1 ;  /* 0x000000ff0e037207 */ /* 0x000fca0000800000 */
[----:B------:R-:W-:-:S04]  /*143c0*/  IMAD.IADD R2, R2, 0x1, R3 ;  /* 0x0000000102027824 */ /* 0x000fc800078e0203 */
[----:B------:R-:W-:-:S07]  /*143d0*/  IMAD.MOV.U32 R13, RZ, RZ, R2 ;  /* 0x000000ffff0d7224 */ /* 0x000fce00078e0002 */
[----:B------:R-:W-:Y:S05]  /*143e0*/  WARPSYNC.COLLECTIVE R15, `(.L_x_3594) ;  /* 0x000000000f087348 */ /* 0x000fea0003c00000 */
[----:B------:R0:W1:Y:S02]  /*143f0*/  SHFL.UP P6, R14, R13, R12, R11 ;  /* 0x0400000c0d0e7389 */ /* 0x00006400000c000b */
[----:B01----:R-:W-:Y:S01]  /*14400*/  ENDCOLLECTIVE ;  /* 0x000000000000791b */ /* 0x003fe20003800000 */
.L_x_3594:
[----:B------:R-:W-:Y:S01]  /*14410*/  IMAD.MOV.U32 R12, RZ, RZ, 0x4 ;  /* 0x00000004ff0c7424 */ /* 0x000fe200078e00ff */
[----:B------:R-:W-:-:S05]  /*14420*/  SEL R3, R14, RZ, P2 ;  /* 0x000000ff0e037207 */ /* 0x000fca0001000000 */
[----:B------:R-:W-:-:S04]  /*14430*/  IMAD.IADD R2, R2, 0x1, R3 ;  /* 0x0000000102027824 */ /* 0x000fc800078e0203 */
[----:B------:R-:W-:-:S07]  /*14440*/  IMAD.MOV.U32 R13, RZ, RZ, R2 ;  /* 0x000000ffff0d7224 */ /* 0x000fce00078e0002 */
[----:B------:R-:W-:Y:S05]  /*14450*/  WARPSYNC.COLLECTIVE R15, `(.L_x_3595) ;  /* 0x000000000f087348 */ /* 0x000fea0003c00000 */
[----:B------:R0:W1:Y:S02]  /*14460*/  SHFL.UP P6, R14, R13, R12, R11 ;  /* 0x0400000c0d0e7389 */ /* 0x00006400000c000b */
[----:B01----:R-:W-:Y:S01]  /*14470*/  ENDCOLLECTIVE ;  /* 0x000000000000791b */ /* 0x003fe20003800000 */
.L_x_3595:
[----:B------:R-:W-:Y:S01]  /*14480*/  IMAD.MOV.U32 R12, RZ, RZ, 0x8 ;  /* 0x00000008ff0c7424 */ /* 0x000fe200078e00ff */
[----:B------:R-:W-:-:S05]  /*14490*/  SEL R3, R14, RZ, P3 ;  /* 0x000000ff0e037207 */ /* 0x000fca0001800000 */
[----:B------:R-:W-:-:S04]  /*144a0*/  IMAD.IADD R2, R2, 0x1, R3 ;  /* 0x0000000102027824 */ /* 0x000fc800078e0203 */
[----:B------:R-:W-:-:S07]  /*144b0*/  IMAD.MOV.U32 R13, RZ, RZ, R2 ;  /* 0x000000ffff0d7224 */ /* 0x000fce00078e0002 */
[----:B------:R-:W-:Y:S05]  /*144c0*/  WARPSYNC.COLLECTIVE R15, `(.L_x_3596) ;  /* 0x000000000f087348 */ /* 0x000fea0003c00000 */
[----:B------:R0:W1:Y:S02]  /*144d0*/  SHFL.UP P6, R14, R13, R12, R11 ;  /* 0x0400000c0d0e7389 */ /* 0x00006400000c000b */
[----:B01----:R-:W-:Y:S01]  /*144e0*/  ENDCOLLECTIVE ;  /* 0x000000000000791b */ /* 0x003fe20003800000 */
.L_x_3596:
[----:B------:R-:W-:Y:S01]  /*144f0*/  IMAD.MOV.U32 R12, RZ, RZ, 0x10 ;  /* 0x00000010ff0c7424 */ /* 0x000fe200078e00ff */
[----:B------:R-:W-:-:S05]  /*14500*/  SEL R3, R14, RZ, P4 ;  /* 0x000000ff0e037207 */ /* 0x000fca0002000000 */
[----:B------:R-:W-:-:S04]  /*14510*/  IMAD.IADD R2, R2, 0x1, R3 ;  /* 0x0000000102027824 */ /* 0x000fc800078e0203 */
[----:B------:R-:W-:-:S07]  /*14520*/  IMAD.MOV.U32 R13, RZ, RZ, R2 ;  /* 0x000000ffff0d7224 */ /* 0x000fce00078e0002 */
[----:B------:R-:W-:Y:S05]  /*14530*/  WARPSYNC.COLLECTIVE R15, `(.L_x_3597) ;  /* 0x000000000f087348 */ /* 0x000fea0003c00000 */
[----:B------:R0:W1:Y:S02]  /*14540*/  SHFL.UP P6, R14, R13, R12, R11 ;  /* 0x0400000c0d0e7389 */ /* 0x00006400000c000b */
[----:B01----:R-:W-:Y:S01]  /*14550*/  ENDCOLLECTIVE ;  /* 0x000000000000791b */ /* 0x003fe20003800000 */
.L_x_3597:
[----:B------:R-:W-:Y:S02]  /*14560*/  IMAD.MOV.U32 R12, RZ, RZ, 0x1f ;  /* 0x0000001fff0c7424 */ /* 0x000fe400078e00ff */
[----:B------:R-:W-:Y:S01]  /*14570*/  IMAD.MOV.U32 R11, RZ, RZ, 0x1f ;  /* 0x0000001fff0b7424 */ /* 0x000fe200078e00ff */
[----:B------:R-:W-:-:S05]  /*14580*/  SEL R3, R14, RZ, P5 ;  /* 0x000000ff0e037207 */ /* 0x000fca0002800000 */
[----:B------:R-:W-:-:S04]  /*14590*/  IMAD.IADD R2, R2, 0x1, R3 ;  /* 0x0000000102027824 */ /* 0x000fc800078e0203 */
[----:B------:R-:W-:-:S07]  /*145a0*/  IMAD.MOV.U32 R13, RZ, RZ, R2 ;  /* 0x000000ffff0d7224 */ /* 0x000fce00078e0002 */
[----:B------:R-:W-:Y:S05]  /*145b0*/  WARPSYNC.COLLECTIVE R15, `(.L_x_3598) ;  /* 0x000000000f087348 */ /* 0x000fea0003c00000 */
[----:B------:R0:W1:Y:S02]  /*145c0*/  SHFL.IDX P6, R14, R13, R12, R11 ;  /* 0x0000000c0d0e7389 */ /* 0x00006400000c000b */
[----:B01----:R-:W-:Y:S01]  /*145d0*/  ENDCOLLECTIVE ;  /* 0x000000000000791b */ /* 0x003fe20003800000 */
.L_x_3598:
[----:B------:R-:W-:Y:S05]  /*145e0*/  BRA `(.L_x_3599) ;  /* 0xffffffe000647947 */ /* 0x000fea000383ffff */
.L_x_3545:
        /* <DEDUP_REMOVED lines=8> */
.L_x_3601:
[----:B------:R-:W-:Y:S05]  /*14670*/  BSYNC B0 ;  /* 0x0000000000007941 */ /* 0x000fea0003800000 */
.L_x_3600:
[----:B------:R-:W-:Y:S01]  /*14680*/  SEL R3, R14, RZ, P1 ;  /* 0x000000ff0e037207 */ /* 0x000fe20000800000 */
[----:B------:R-:W-:Y:S02]  /*14690*/  IMAD.MOV.U32 R12, RZ, RZ, 0x2 ;  /* 0x00000002ff0c7424 */ /* 0x000fe400078e00ff */
[----:B------:R-:W-:Y:S02]  /*146a0*/  IMAD.MOV.U32 R11, RZ, RZ, RZ ;  /* 0x000000ffff0b7224 */ /* 0x000fe400078e00ff */
[----:B------:R-:W-:Y:S02]  /*146b0*/  IMAD.IADD R2, R2, 0x1, R3 ;  /* 0x0000000102027824 */ /* 0x000fe400078e0203 */
[----:B------:R-:W-:Y:S02]  /*146c0*/  IMAD.MOV.U32 R15, RZ, RZ, -0x1 ;  /* 0xffffffffff0f7424 */ /* 0x000fe400078e00ff */
[----:B------:R-:W-:-:S07]  /*146d0*/  IMAD.MOV.U32 R13, RZ, RZ, R2 ;  /* 0x000000ffff0d7224 */ /* 0x000fce00078e0002 */
[----:B------:R-:W-:Y:S05]  /*146e0*/  WARPSYNC.COLLECTIVE R15, `(.L_x_3602) ;  /* 0x000000000f087348 */ /* 0x000fea0003c00000 */
[----:B------:R0:W1:Y:S02]  /*146f0*/  SHFL.UP P6, R14, R13, R12, R11 ;  /* 0x0400000c0d0e7389 */ /* 0x00006400000c000b */
[----:B01----:R-:W-:Y:S01]  /*14700*/  ENDCOLLECTIVE ;  /* 0x000000000000791b */ /* 0x003fe20003800000 */
.L_x_3602:
[----:B------:R-:W-:Y:S01]  /*14710*/  IMAD.MOV.U32 R12, RZ, RZ, 0x4 ;  /* 0x00000004ff0c7424 */ /* 0x000fe200078e00ff */
[----:B------:R-:W-:-:S05]  /*14720*/  SEL R3, R14, RZ, P2 ;  /* 0x000000ff0e037207 */ /* 0x000fca0001000000 */
[----:B------:R-:W-:-:S04]  /*14730*/  IMAD.IADD R2, R2, 0x1, R3 ;  /* 0x0000000102027824 */ /* 0x000fc800078e0203 */
[----:B------:R-:W-:-:S07]  /*14740*/  IMAD.MOV.U32 R13, RZ, RZ, R2 ;  /* 0x000000ffff0d7224 */ /* 0x000fce00078e0002 */
[----:B------:R-:W-:Y:S05]  /*14750*/  WARPSYNC.COLLECTIVE R15, `(.L_x_3603) ;  /* 0x000000000f087348 */ /* 0x000fea0003c00000 */
[----:B------:R0:W1:Y:S02]  /*14760*/  SHFL.UP P6, R14, R13, R12, R11 ;  /* 0x0400000c0d0e7389 */ /* 0x00006400000c000b */
[----:B01----:R-:W-:Y:S01]  /*14770*/  ENDCOLLECTIVE ;  /* 0x000000000000791b */ /* 0x003fe20003800000 */
.L_x_3603:
[----:B------:R-:W-:Y:S01]  /*14780*/  IMAD.MOV.U32 R12, RZ, RZ, 0x8 ;  /* 0x00000008ff0c7424 */ /* 0x000fe200078e00ff */
[----:B------:R-:W-:-:S05]  /*14790*/  SEL R3, R14, RZ, P3 ;  /* 0x000000ff0e037207 */ /* 0x000fca0001800000 */
[----:B------:R-:W-:-:S04]  /*147a0*/  IMAD.IADD R2, R2, 0x1, R3 ;  /* 0x0000000102027824 */ /* 0x000fc800078e0203 */
[----:B------:R-:W-:-:S07]  /*147b0*/  IMAD.MOV.U32 R13, RZ, RZ, R2 ;  /* 0x000000ffff0d7224 */ /* 0x000fce00078e0002 */
[----:B------:R-:W-:Y:S05]  /*147c0*/  WARPSYNC.COLLECTIVE R15, `(.L_x_3604) ;  /* 0x000000000f087348 */ /* 0x000fea0003c00000 */
[----:B------:R0:W1:Y:S02]  /*147d0*/  SHFL.UP P6, R14, R13, R12, R11 ;  /* 0x0400000c0d0e7389 */ /* 0x00006400000c000b */
[----:B01----:R-:W-:Y:S01]  /*147e0*/  ENDCOLLECTIVE ;  /* 0x000000000000791b */ /* 0x003fe20003800000 */
.L_x_3604:
[----:B------:R-:W-:Y:S01]  /*147f0*/  IMAD.MOV.U32 R12, RZ, RZ, 0x10 ;  /* 0x00000010ff0c7424 */ /* 0x000fe200078e00ff */
[----:B------:R-:W-:-:S05]  /*14800*/  SEL R3, R14, RZ, P4 ;  /* 0x000000ff0e037207 */ /* 0x000fca0002000000 */
[----:B------:R-:W-:-:S04]  /*14810*/  IMAD.IADD R2, R2, 0x1, R3 ;  /* 0x0000000102027824 */ /* 0x000fc800078e0203 */
[----:B------:R-:W-:-:S07]  /*14820*/  IMAD.MOV.U32 R13, RZ, RZ, R2 ;  /* 0x000000ffff0d7224 */ /* 0x000fce00078e0002 */
[----:B------:R-:W-:Y:S05]  /*14830*/  WARPSYNC.COLLECTIVE R15, `(.L_x_3605) ;  /* 0x000000000f087348 */ /* 0x000fea0003c00000 */
[----:B------:R0:W1:Y:S02]  /*14840*/  SHFL.UP P6, R14, R13, R12, R11 ;  /* 0x0400000c0d0e7389 */ /* 0x00006400000c000b */
[----:B01----:R-:W-:Y:S01]  /*14850*/  ENDCOLLECTIVE ;  /* 0x000000000000791b */ /* 0x003fe20003800000 */
.L_x_3605:
        /* <DEDUP_REMOVED lines=8> */
.L_x_3606:
[----:B------:R-:W-:Y:S05]  /*148e0*/  BRA `(.L_x_3607) ;  /* 0xffffffe000507947 */ /* 0x000fea000383ffff */
.L_x_3547:
[----:B------:R-:W-:Y:S01]  /*148f0*/  BSSY B0, `(.L_x_3608) ;  /* 0x0000006000007945 */ /* 0x000fe20003800000 */
[----:B------:R-:W-:Y:S01]  /*14900*/  PLOP3.LUT P6, PT, P6, PT, PT, 0x8, 0x0 ;  /* 0x000000000000781c */ /* 0x000fe200037ce170 */
[----:B------:R-:W-:-:S12]  /*14910*/  IMAD.MOV.U32 R15, RZ, RZ, -0x1 ;  /* 0xffffffffff0f7424 */ /* 0x000fd800078e00ff */
[----:B0-----:R-:W-:Y:S05]  /*14920*/  WARPSYNC.COLLECTIVE R15, `(.L_x_3609) ;  /* 0x000000000f087348 */ /* 0x001fea0003c00000 */
[----:B------:R-:W-:Y:S01]  /*14930*/  VOTE.ANY R14, PT, P6 ;  /* 0x00000000000e7806 */ /* 0x000fe200030e0100 */
[----:B0-----:R-:W-:Y:S06]  /*14940*/  ENDCOLLECTIVE ;  /* 0x000000000000791b */ /* 0x001fec0003800000 */
.L_x_3609:
[----:B------:R-:W-:Y:S05]  /*14950*/  BSYNC B0 ;  /* 0x0000000000007941 */ /* 0x000fea0003800000 */
.L_x_3608:
        /* <DEDUP_REMOVED lines=9> */
.L_x_3610:
[----:B------:R-:W-:Y:S02]  /*149f0*/  IMAD.MOV.U32 R13, RZ, RZ, R8 ;  /* 0x000000ffff0d7224 */ /* 0x000fe400078e0008 */
[----:B------:R-:W-:-:S07]  /*14a00*/  IMAD.MOV.U32 R6, RZ, RZ, R14 ;  /* 0x000000ffff067224 */ /* 0x000fce00078e000e */
[----:B------:R-:W-:Y:S05]  /*14a10*/  WARPSYNC.COLLECTIVE R15, `(.L_x_3611) ;  /* 0x000000000f087348 */ /* 0x000fea0003c00000 */
[----:B------:R0:W1:Y:S02]  /*14a20*/  SHFL.IDX P6, R14, R13, R12, R11 ;  /* 0x0000000c0d0e7389 */ /* 0x00006400000c000b */
[----:B01----:R-:W-:Y:S01]  /*14a30*/  ENDCOLLECTIVE ;  /* 0x000000000000791b */ /* 0x003fe20003800000 */
.L_x_3611:
[----:B------:R-:W-:Y:S01]  /*14a40*/  IMAD.MOV.U32 R8, RZ, RZ, R14 ;  /* 0x000000ffff087224 */ /* 0x000fe200078e000e */
[----:B------:R-:W-:Y:S06]  /*14a50*/  BRA `(.L_x_3612) ;  /* 0xffffffe000307947 */ /* 0x000fec000383ffff */
.L_x_3549:
[----:B------:R-:W-:Y:S01]  /*14a60*/  BSSY B0, `(.L_x_3613) ;  /* 0x0000007000007945 */ /* 0x000fe20003800000 */
[----:B------:R-:W-:Y:S02]  /*14a70*/  IMAD.MOV.U32 R13, RZ, RZ, R2 ;  /* 0x000000ffff0d7224 */ /* 0x000fe400078e0002 */
[----:B------:R-:W-:Y:S02]  /*14a80*/  IMAD.MOV.U32 R11, RZ, RZ, 0x1f ;  /* 0x0000001fff0b7424 */ /* 0x000fe400078e00ff */
[----:B------:R-:W-:-:S07]  /*14a90*/  IMAD.MOV.U32 R15, RZ, RZ, -0x1 ;  /* 0xffffffffff0f7424 */ /* 0x000fce00078e00ff */
[----:B0123--:R-:W-:Y:S05]  /*14aa0*/  WARPSYNC.COLLECTIVE R15, `(.L_x_3614) ;  /* 0x000000000f087348 */ /* 0x00ffea0003c00000 */
[----:B------:R4:W0:Y:S02]  /*14ab0*/  SHFL.IDX P6, R14, R13, R12, R11 ;  /* 0x0000000c0d0e7389 */ /* 0x00082400000c000b */
[----:B01234-:R-:W-:Y:S01]  /*14ac0*/  ENDCOLLECTIVE ;  /* 0x000000000000791b */ /* 0x01ffe20003800000 */
.L_x_3614:
[----:B------:R-:W-:Y:S05]  /*14ad0*/  BSYNC B0 ;  /* 0x0000000000007941 */ /* 0x000fea0003800000 */
.L_x_3613:
[----:B------:R-:W-:Y:S01]  /*14ae0*/  IMAD.MOV.U32 R4, RZ, RZ, R14 ;  /* 0x000000ffff047224 */ /* 0x000fe200078e000e */
[----:B------:R-:W-:Y:S06]  /*14af0*/  BRA `(.L_x_3548) ;  /* 0xffffffe000207947 */ /* 0x000fec000383ffff */
.L_x_3553:
[----:B0-----:R0:W1:Y:S02]  /*14b00*/  SYNCS.PHASECHK.TRANS64.TRYWAIT P0, [R0+URZ+0x28c20], R3 ;  /* 0x028c2003000075a7 */ /* 0x001064000800017f */
[----:B-1----:R-:W-:Y:S05]  /*14b10*/  @!P0 NANOSLEEP.SYNCS 0x989680 ;  /* 0x009896800000895d */ /* 0x002fea0003900000 */
[----:B------:R-:W1:Y:S02]  /*14b20*/  @!P0 SYNCS.PHASECHK.TRANS64 P0, [R0+URZ+0x28c20], R3 ;  /* 0x028c2003000085a7 */ /* 0x000e64000800007f */
[----:B-1----:R-:W-:Y:S05]  /*14b30*/  @!P0 BRA `(.L_x_3553) ;  /* 0xfffffffc00f08947 */ /* 0x002fea000383ffff */
[----:B------:R-:W-:Y:S05]  /*14b40*/  BRA `(.L_x_3615) ;  /* 0xffffffe400b47947 */ /* 0x000fea000383ffff */
.L_x_3554:
[----:B------:R-:W1:Y:S01]  /*14b50*/  S2R R2, SR_TID.X ;  /* 0x0000000000027919 */ /* 0x000e620000002100 */
[----:B------:R-:W-:Y:S01]  /*14b60*/  BSSY B0, `(.L_x_3616) ;  /* 0x000000a000007945 */ /* 0x000fe20003800000 */
[----:B------:R-:W-:Y:S02]  /*14b70*/  IMAD.MOV.U32 R12, RZ, RZ, RZ ;  /* 0x000000ffff0c7224 */ /* 0x000fe400078e00ff */
[----:B--2---:R-:W-:Y:S02]  /*14b80*/  IMAD.MOV.U32 R11, RZ, RZ, 0x1f ;  /* 0x0000001fff0b7424 */ /* 0x004fe400078e00ff */
[----:B------:R-:W-:Y:S01]  /*14b90*/  IMAD.MOV.U32 R15, RZ, RZ, -0x1 ;  /* 0xffffffffff0f7424 */ /* 0x000fe200078e00ff */
[----:B-1----:R-:W-:-:S04]  /*14ba0*/  SHF.R.U32.HI R2, RZ, 0x5, R2 ;  /* 0x00000005ff027819 */ /* 0x002fc80000011602 */
[----:B------:R-:W-:-:S05]  /*14bb0*/  LOP3.LUT R2, R2, 0x3, RZ, 0xc0, !PT ;  /* 0x0000000302027812 */ /* 0x000fca00078ec0ff */
[----:B------:R-:W-:-:S07]  /*14bc0*/  IMAD.MOV.U32 R13, RZ, RZ, R2 ;  /* 0x000000ffff0d7224 */ /* 0x000fce00078e0002 */
[----:B0--3--:R-:W-:Y:S05]  /*14bd0*/  WARPSYNC.COLLECTIVE R15, `(.L_x_3617) ;  /* 0x000000000f087348 */ /* 0x009fea0003c00000 */
[----:B------:R1:W2:Y:S02]  /*14be0*/  SHFL.IDX P6, R14, R13, R12, R11 ;  /* 0x0000000c0d0e7389 */ /* 0x0002a400000c000b */
[----:B0123--:R-:W-:Y:S01]  /*14bf0*/  ENDCOLLECTIVE ;  /* 0x000000000000791b */ /* 0x00ffe20003800000 */
.L_x_3617:
[----:B------:R-:W-:Y:S05]  /*14c00*/  BSYNC B0 ;  /* 0x0000000000007941 */ /* 0x000fea0003800000 */
.L_x_3616:
[----:B------:R-:W-:Y:S05]  /*14c10*/  BRA `(.L_x_3618) ;  /* 0xffffffe4009c7947 */ /* 0x000fea000383ffff */
.L_x_3557:
[----:B------:R-:W-:Y:S01]  /*14c20*/  BSSY B1, `(.L_x_3619) ;  /* 0x0000006000017945 */ /* 0x000fe20003800000 */
[----:B------:R-:W-:-:S07]  /*14c30*/  IMAD.MOV.U32 R15, RZ, RZ, -0x1 ;  /* 0xffffffffff0f7424 */ /* 0x000fce00078e00ff */
[----:B0123--:R-:W-:Y:S05]  /*14c40*/  WARPSYNC.COLLECTIVE R15, `(.L_x_3620) ;  /* 0x000000000f0c7348 */ /* 0x00ffea0003c00000 */
[----:B------:R-:W-:Y:S02]  /*14c50*/  ELECT P6, UR62, PT ;  /* 0x00000000003e782f */ /* 0x000fe400038c0000 */
[----:B------:R-:W-:Y:S01]  /*14c60*/  MOV R14, UR62 ;  /* 0x0000003e000e7c02 */ /* 0x000fe20008000f00 */
[----:B0123--:R-:W-:Y:S10]  /*14c70*/  ENDCOLLECTIVE ;  /* 0x000000000000791b */ /* 0x00fff40003800000 */
.L_x_3620:
[----:B------:R-:W-:Y:S05]  /*14c80*/  BSYNC B1 ;  /* 0x0000000000017941 */ /* 0x000fea0003800000 */
.L_x_3619:
[----:B------:R-:W-:Y:S05]  /*14c90*/  BRA `(.L_x_3621) ;  /* 0xffffffe400947947 */ /* 0x000fea000383ffff */
.L_x_3559:
[----:B0-----:R0:W1:Y:S02]  /*14ca0*/  SYNCS.PHASECHK.TRANS64.TRYWAIT P0, [R6+URZ], R5 ;  /* 0x00000005060075a7 */ /* 0x001064000800017f */
[----:B-1----:R-:W-:Y:S05]  /*14cb0*/  @!P0 NANOSLEEP.SYNCS 0x989680 ;  /* 0x009896800000895d */ /* 0x002fea0003900000 */
[----:B------:R-:W1:Y:S02]  /*14cc0*/  @!P0 SYNCS.PHASECHK.TRANS64 P0, [R6+URZ], R5 ;  /* 0x00000005060085a7 */ /* 0x000e64000800007f */
[----:B-1----:R-:W-:Y:S05]  /*14cd0*/  @!P0 BRA `(.L_x_3559) ;  /* 0xfffffffc00f08947 */ /* 0x002fea000383ffff */
[----:B------:R-:W-:Y:S05]  /*14ce0*/  BRA `(.L_x_3622) ;  /* 0xffffffe400cc7947 */ /* 0x000fea000383ffff */
.L_x_3560:
[----:B-1----:R1:W4:Y:S02]  /*14cf0*/  SYNCS.PHASECHK.TRANS64.TRYWAIT P0, [R7+URZ], R2 ;  /* 0x00000002070075a7 */ /* 0x002324000800017f */
[----:B----4-:R-:W-:Y:S05]  /*14d00*/  @!P0 NANOSLEEP.SYNCS 0x989680 ;  /* 0x009896800000895d */ /* 0x010fea0003900000 */
[----:B------:R-:W4:Y:S02]  /*14d10*/  @!P0 SYNCS.PHASECHK.TRANS64 P0, [R7+URZ], R2 ;  /* 0x00000002070085a7 */ /* 0x000f24000800007f */
[----:B----4-:R-:W-:Y:S05]  /*14d20*/  @!P0 BRA `(.L_x_3560) ;  /* 0xfffffffc00f08947 */ /* 0x010fea000383ffff */
[----:B------:R-:W-:Y:S05]  /*14d30*/  BRA `(.L_x_3623) ;  /* 0xffffffe400c07947 */ /* 0x000fea000383ffff */
.L_x_3562:
[----:B----4-:R4:W0:Y:S02]  /*14d40*/  SYNCS.PHASECHK.TRANS64.TRYWAIT P0, [R4+URZ], R5 ;  /* 0x00000005040075a7 */ /* 0x010824000800017f */
[----:B0-----:R-:W-:Y:S05]  /*14d50*/  @!P0 NANOSLEEP.SYNCS 0x989680 ;  /* 0x009896800000895d */ /* 0x001fea0003900000 */
[----:B------:R-:W0:Y:S02]  /*14d60*/  @!P0 SYNCS.PHASECHK.TRANS64 P0, [R4+URZ], R5 ;  /* 0x00000005040085a7 */ /* 0x000e24000800007f */
[----:B0-----:R-:W-:Y:S05]  /*14d70*/  @!P0 BRA `(.L_x_3562) ;  /* 0xfffffffc00f08947 */ /* 0x001fea000383ffff */
[----:B------:R-:W-:Y:S05]  /*14d80*/  BRA `(.L_x_3624) ;  /* 0xffffffe400c47947 */ /* 0x000fea000383ffff */
.L_x_3625:
        /* <DEDUP_REMOVED lines=15> */
.L_x_14998:


//--------------------- .text._ZN7cutlass13device_kernelIN5flash11enable_sm90INS1_16FlashAttnFwdSm90INS1_25CollectiveMainloopFwdSm90ILi2EN4cute5tupleIJNS5_1CILi1EEES8_S8_EEENS6_IJNS7_ILi64EEESA_SA_EEELi512ENS_10bfloat16_tEfNS_4arch4Sm90ELb0ELb0ELb0ELb1ELb0ELb1ELb0ELb0ELb0ELb1ELb1ELb0EEENS1_21CollectiveEpilogueFwdINS6_IJSA_NS7_ILi512EEESA_EEES9_SC_SE_Li256ELb1ELb1ELb1ELb0EEENS1_36VarlenDynamicPersistentTileSchedulerILi64ELi64ELi256ELi128ELb1ELb1ELb1ELb0ELb1ELb1EEEEEEEEEvNT_6ParamsE --------------------------
	.section	.text._ZN7cutlass13device_kernelIN5flash11enable_sm90INS1_16FlashAttnFwdSm90INS1_25CollectiveMainloopFwdSm90ILi2EN4cute5tupleIJNS5_1CILi1EEES8_S8_EEENS6_IJNS7_ILi64EEESA_SA_EEELi512ENS_10bfloat16_tEfNS_4arch4Sm90ELb0ELb0ELb0ELb1ELb0ELb1ELb0ELb0ELb0ELb1ELb1ELb0EEENS1_21CollectiveEpilogueFwdINS6_IJSA_NS7_ILi512EEESA_EEES9_SC_SE_Li256ELb1ELb1ELb1ELb0EEENS1_36VarlenDynamicPersistentTileSchedulerILi64ELi64ELi256ELi128ELb1ELb1ELb1ELb0ELb1ELb1EEEEEEEEEvNT_6ParamsE,"ax",@progbits
	.align	128
.text._ZN7cutlass13device_kernelIN5flash11enable_sm90INS1_16FlashAttnFwdSm90INS1_25CollectiveMainloopFwdSm90ILi2EN4cute5tupleIJNS5_1CILi1EEES8_S8_EEENS6_IJNS7_ILi64EEESA_SA_EEELi512ENS_10bfloat16_tEfNS_4arch4Sm90ELb0ELb0ELb0ELb1ELb0ELb1ELb0ELb0ELb0ELb1ELb1ELb0EEENS1_21CollectiveEpilogueFwdINS6_IJSA_NS7_ILi512EEESA_EEES9_SC_SE_Li256ELb1ELb1ELb1ELb0EEENS1_36VarlenDynamicPersistentTileSchedulerILi64ELi64ELi256ELi128ELb1ELb1ELb1ELb0ELb1ELb1EEEEEEEEEvNT_6ParamsE:
        .type           _ZN7cutlass13device_kernelIN5flash11enable_sm90INS1_16FlashAttnFwdSm90INS1_25CollectiveMainloopFwdSm90ILi2EN4cute5tupleIJNS5_1CILi1EEES8_S8_EEENS6_IJNS7_ILi64EEESA_SA_EEELi512ENS_10bfloat16_tEfNS_4arch4Sm90ELb0ELb0ELb0ELb1ELb0ELb1ELb0ELb0ELb0ELb1ELb1ELb0EEENS1_21CollectiveEpilogueFwdINS6_IJSA_NS7_ILi512EEESA_EEES9_SC_SE_Li256ELb1ELb1ELb1ELb0EEENS1_36VarlenDynamicPersistentTileSchedulerILi64ELi64ELi256ELi128ELb1ELb1ELb1ELb0ELb1ELb1EEEEEEEEEvNT_6ParamsE,@function
        .size           _ZN7cutlass13device_kernelIN5flash11enable_sm90INS1_16FlashAttnFwdSm90INS1_25CollectiveMainloopFwdSm90ILi2EN4cute5tupleIJNS5_1CILi1EEES8_S8_EEENS6_IJNS7_ILi64EEESA_SA_EEELi512ENS_10bfloat16_tEfNS_4arch4Sm90ELb0ELb0ELb0ELb1ELb0ELb1ELb0ELb0ELb0ELb1ELb1ELb0EEENS1_21CollectiveEpilogueFwdINS6_IJSA_NS7_ILi512EEESA_EEES9_SC_SE_Li256ELb1ELb1ELb1ELb0EEENS1_36VarlenDynamicPersistentTileSchedulerILi64ELi64ELi256ELi128ELb1ELb1ELb1ELb0ELb1ELb1EEEEEEEEEvNT_6ParamsE,(.L_x_14999 - _ZN7cutlass13device_kernelIN5flash11enable_sm90INS1_16FlashAttnFwdSm90INS1_25CollectiveMainloopFwdSm90ILi2EN4cute5tupleIJNS5_1CILi1EEES8_S8_EEENS6_IJNS7_ILi64EEESA_SA_EEELi512ENS_10bfloat16_tEfNS_4arch4Sm90ELb0ELb0ELb0ELb1ELb0ELb1ELb0ELb0ELb0ELb1ELb1ELb0EEENS1_21CollectiveEpilogueFwdINS6_IJSA_NS7_ILi512EEESA_EEES9_SC_SE_Li256ELb1ELb1ELb1ELb0EEENS1_36VarlenDynamicPersistentTileSchedulerILi64ELi64ELi256ELi128ELb1ELb1ELb1ELb0ELb1ELb1EEEEEEEEEvNT_6ParamsE)
        .other          _ZN7cutlass13device_kernelIN5flash11enable_sm90INS1_16FlashAttnFwdSm90INS1_25CollectiveMainloopFwdSm90ILi2EN4cute5tupleIJNS5_1CILi1EEES8_S8_EEENS6_IJNS7_ILi64EEESA_SA_EEELi512ENS_10bfloat16_tEfNS_4arch4Sm90ELb0ELb0ELb0ELb1ELb0ELb1ELb0ELb0ELb0ELb1ELb1ELb0EEENS1_21CollectiveEpilogueFwdINS6_IJSA_NS7_ILi512EEESA_EEES9_SC_SE_Li256ELb1ELb1ELb1ELb0EEENS1_36VarlenDynamicPersistentTileSchedulerILi64ELi64ELi256ELi128ELb1ELb1ELb1ELb0ELb1ELb1EEEEEEEEEvNT_6ParamsE,@"STO_CUDA_ENTRY STV_DEFAULT"
_ZN7cutlass13device_kernelIN5flash11enable_sm90INS1_16FlashAttnFwdSm90INS1_25CollectiveMainloopFwdSm90ILi2EN4cute5tupleIJNS5_1CILi1EEES8_S8_EEENS6_IJNS7_ILi64EEESA_SA_EEELi512ENS_10bfloat16_tEfNS_4arch4Sm90ELb0ELb0ELb0ELb1ELb0ELb1ELb0ELb0ELb0ELb1ELb1ELb0EEENS1_21CollectiveEpilogueFwdINS6_IJSA_NS7_ILi512EEESA_EEES9_SC_SE_Li256ELb1ELb1ELb1ELb0EEENS1_36VarlenDynamicPersistentTileSchedulerILi64ELi64ELi256ELi128ELb1ELb1ELb1ELb0ELb1ELb1EEEEEEEEEvNT_6ParamsE:
        /* <DEDUP_REMOVED lines=23> */
.L_x_3627:
[----:B------:R-:W-:Y:S05]  /*0170*/  BSYNC B0 ;  /* 0x0000000000007941 */ /* 0x000fea0003800000 */
.L_x_3626:
[----:B------:R-:W0:Y:S01]  /*0180*/  SHFL.IDX PT, R2, R0, RZ, 0x1f ;  /* 0x00001fff00027589 */ /* 0x000e2200000e0000 */
[----:B------:R-:W-:Y:S01]  /*0190*/  VOTEU.ANY UP0, P0 ;  /* 0x00000000003f7886 */ /* 0x000fe20000000100 */
[----:B------:R-:W-:Y:S01]  /*01a0*/  UMOV UR4, 0x80 ;  /* 0x0000008000047882 */ /* 0x000fe20000000000 */
[----:B------:R-:W-:Y:S01]  /*01b0*/  UMOV UR7, 0x100 ;  /* 0x0000010000077882 */ /* 0x000fe20000000000 */
[----:B------:R-:W-:Y:S02]  /*01c0*/  VOTEU.ANY UP1, P0 ;  /* 0x00000000003f7886 */ /* 0x000fe40000020100 */
[----:B------:R-:W1:Y:S01]  /*01d0*/  @UP0 S2UR UR8, SR_CgaCtaId ;  /* 0x00000000000809c3 */ /* 0x000e620000008800 */
[----:B------:R-:W-:Y:S01]  /*01e0*/  @UP0 UMOV UR6, 0x400 ;  /* 0x0000040000060882 */ /* 0x000fe20000000000 */
[----:B------:R-:W-:-:S04]  /*01f0*/  @UP0 UIADD3 UR4, -UR4, 0x100000, URZ ;  /* 0x0010000004040890 */ /* 0x000fc8000fffe13f */
[----:B------:R-:W-:Y:S02]  /*0200*/  @UP0 USHF.L.U32 UR5, UR4, 0xb, URZ ;  /* 0x0000000b04050899 */ /* 0x000fe4000800063f */
[----:B------:R-:W-:Y:S01]  /*0210*/  @UP0 USHF.L.U32 UR4, UR4, 0x1, URZ ;  /* 0x0000000104040899 */ /* 0x000fe2000800063f */
[----:B0-----:R-:W-:Y:S02]  /*0220*/  ISETP.NE.AND P1, PT, R2, RZ, PT ;  /* 0x000000ff0200720c */ /* 0x001fe40003f25270 */
[----:B------:R-:W-:Y:S01]  /*0230*/  SHF.R.U32.HI R2, RZ, 0x7, R6 ;  /* 0x00000007ff027819 */ /* 0x000fe20000011606 */
[----:B-1----:R-:W-:-:S04]  /*0240*/  @UP0 ULEA UR8, UR8, UR6, 0x18 ;  /* 0x0000000608080291 */ /* 0x002fc8000f8ec03f */
[----:B------:R-:W0:Y:S01]  /*0250*/  SHFL.IDX PT, R4, R2, RZ, 0x1f ;  /* 0x00001fff02047589 */ /* 0x000e2200000e0000 */
[----:B------:R-:W-:-:S04]  /*0260*/  @UP0 UIADD3 UR6, -UR7, 0x100000, URZ ;  /* 0x0010000007060890 */ /* 0x000fc8000fffe13f */
[----:B------:R-:W-:Y:S02]  /*0270*/  @UP0 USHF.L.U32 UR7, UR6, 0xb, URZ ;  /* 0x0000000b06070899 */ /* 0x000fe4000800063f */
[----:B------:R-:W-:Y:S01]  /*0280*/  @UP0 USHF.L.U32 UR6, UR6, 0x1, URZ ;  /* 0x0000000106060899 */ /* 0x000fe2000800063f */
[----:B------:R-:W-:Y:S01]  /*0290*/  VOTEU.ANY UP0, P0 ;  /* 0x00000000003f7886 */ /* 0x000fe20000000100 */
[----:B------:R-:W1:Y:S04]  /*02a0*/  FENCE.VIEW.ASYNC.S ;  /* 0x00000000000073c6 */ /* 0x000e680000000000 */
[----:B-1----:R1:W2:Y:S01]  /*02b0*/  @UP0 SYNCS.EXCH.64 URZ, [UR8+0x28c00], UR4 ;  /* 0x028c0004083f05b2 */ /* 0x0022a20008000100 */
[----:B0-----:R1:W-:Y:S05]  /*02c0*/  STL [R1+0x70], R4 ;  /* 0x0000700401007387 */ /* 0x0013ea0000100800 */
[----:B------:R1:W0:Y:S01]  /*02d0*/  @UP1 SYNCS.EXCH.64 URZ, [UR8+0x28c20], UR6 ;  /* 0x028c2006083f15b2 */ /* 0x0002220008000100 */
        /* <DEDUP_REMOVED lines=10> */
[----:B-1----:R3:W4:Y:S01]  /*0380*/  SYNCS.EXCH.64 URZ, [UR6+0x28c30], UR4 ;  /* 0x028c3004063f75b2 */ /* 0x0027220008000100 */
[----:B------:R3:W1:Y:S01]  /*0390*/  SYNCS.EXCH.64 URZ, [UR6+0x28c40], UR4 ;  /* 0x028c4004063f75b2 */ /* 0x0006620008000100 */
[----:B------:R3:W0:Y:S01]  /*03a0*/  SYNCS.EXCH.64 URZ, [UR6+0x28c38], UR4 ;  /* 0x028c3804063f75b2 */ /* 0x0006220008000100 */
[----:B------:R3:W0:Y:S02]  /*03b0*/  SYNCS.EXCH.64 URZ, [UR6+0x28c48], UR4 ;  /* 0x028c4804063f75b2 */ /* 0x0006240008000100 */
[----:B---3--:R-:W-:Y:S01]  /*03c0*/  NOP ;  /* 0x0000000000007918 */ /* 0x008fe20000000000 */
.L_x_3628:
[----:B------:R-:W3:Y:S01]  /*03d0*/  SHFL.IDX PT, R3, R0, RZ, 0x1f ;  /* 0x00001fff00037589 */ /* 0x000ee200000e0000 */
[----:B------:R-:W-:Y:S01]  /*03e0*/  NOP ;  /* 0x0000000000007918 */ /* 0x000fe20000000000 */
[----:B---3--:R-:W-:-:S13]  /*03f0*/  ISETP.NE.AND P0, PT, R3, RZ, PT ;  /* 0x000000ff0300720c */ /* 0x008fda0003f05270 */
[----:B------:R-:W-:Y:S05]  /*0400*/  @P0 BRA `(.L_x_3629) ;  /* 0x0000000000480947 */ /* 0x000fea0003800000 */
[----:B-1----:R-:W1:Y:S01]  /*0410*/  S2UR UR5, SR_CgaCtaId ;  /* 0x00000000000579c3 */ /* 0x002e620000008800 */
[----:B------:R-:W-:Y:S01]  /*0420*/  UMOV UR4, 0x400 ;  /* 0x0000040000047882 */ /* 0x000fe20000000000 */
[----:B------:R-:W-:Y:S01]  /*0430*/  UMOV UR6, 0x1 ;  /* 0x0000000100067882 */ /* 0x000fe20000000000 */
[----:B------:R-:W-:Y:S01]  /*0440*/  UMOV UR9, 0x2 ;  /* 0x0000000200097882 */ /* 0x000fe20000000000 */
[----:B------:R-:W-:-:S04]  /*0450*/  UIADD3 UR6, -UR6, 0x100000, URZ ;  /* 0x0010000006067890 */ /* 0x000fc8000fffe13f */
[----:B------:R-:W-:Y:S02]  /*0460*/  USHF.L.U32 UR7, UR6, 0xb, URZ ;  /* 0x0000000b06077899 */ /* 0x000fe4000800063f */
[----:B------:R-:W-:Y:S01]  /*0470*/  USHF.L.U32 UR6, UR6, 0x1, URZ ;  /* 0x0000000106067899 */ /* 0x000fe2000800063f */
[----:B------:R-:W-:Y:S01]  /*0480*/  ELECT P0, URZ, PT ;  /* 0x00000000003f782f */ /* 0x000fe20003800000 */
[----:B-1----:R-:W-:Y:S02]  /*0490*/  ULEA UR8, UR5, UR4, 0x18 ;  /* 0x0000000405087291 */ /* 0x002fe4000f8ec03f */
        /* <DEDUP_REMOVED lines=8> */
[----:B---3--:R-:W-:Y:S01]  /*0520*/  NOP ;  /* 0x0000000000007918 */ /* 0x008fe20000000000 */
.L_x_3629:
[----:B------:R-:W3:Y:S01]  /*0530*/  SHFL.IDX PT, R3, R0, RZ, 0x1f ;  /* 0x00001fff00037589 */ /* 0x000ee200000e0000 */
[----:B------:R-:W-:Y:S01]  /*0540*/  NOP ;  /* 0x0000000000007918 */ /* 0x000fe20000000000 */
[----:B---3--:R-:W-:-:S13]  /*0550*/  ISETP.NE.AND P0, PT, R3, RZ, PT ;  /* 0x000000ff0300720c */ /* 0x008fda0003f05270 */
        /* <DEDUP_REMOVED lines=14> */
[----:B---3--:R-:W-:Y:S01]  /*0640*/  NOP ;  /* 0x0000000000007918 */ /* 0x008fe20000000000 */
.L_x_3630:
        /* <DEDUP_REMOVED lines=22> */
.L_x_3631:
        /* <DEDUP_REMOVED lines=22> */
.L_x_3632:
[----:B------:R-:W-:Y:S01]  /*0910*/  IMAD.MOV.U32 R3, RZ, RZ, 0x1 ;  /* 0x00000001ff037424 */ /* 0x000fe200078e00ff */
[----:B------:R-:W-:Y:S01]  /*0920*/  ISETP.NE.AND P0, PT, R4, RZ, PT ;  /* 0x000000ff0400720c */ /* 0x000fe20003f05270 */
[----:B------:R-:W-:Y:S01]  /*0930*/  NOP ;  /* 0x0000000000007918 */ /* 0x000fe20000000000 */
[----:B------:R-:W-:Y:S01]  /*0940*/  ULDC.64 UR40, c[0x0][0x208] ;  /* 0x0000820000287ab9 */ /* 0x000fe20000000a00 */
[----:B------:R-:W-:Y:S01]  /*0950*/  BSSY B9, `(.L_x_3633) ;  /* 0x0001a24000097945 */ /* 0x000fe20003800000 */
[----:B------:R-:W-:-:S05]  /*0960*/  SEL R3, R3, 0x2, !P0 ;  /* 0x0000000203037807 */ /* 0x000fca0004000000 */
[----:B------:R3:W-:Y:S01]  /*0970*/  STL [R1+0x64], R3 ;  /* 0x0000640301007387 */ /* 0x0007e20000100800 */
[----:B012-4-:R-:W-:Y:S06]  /*0980*/  BAR.SYNC.DEFER_BLOCKING 0x0 ;  /* 0x0000000000007b1d */ /* 0x017fec0000010000 */
[----:B------:R-:W-:Y:S05]  /*0990*/  @!P0 BRA `(.L_x_3634) ;  /* 0x0000011000608947 */ /* 0x000fea0003800000 */
.L_x_3635:
[----:B------:R-:W-:-:S08]  /*09a0*/  NOP ;  /* 0x0000000000007918 */ /* 0x000fd00000000000 */
[----:B------:R-:W0:Y:S02]  /*09b0*/  USETMAXREG.TRY_ALLOC.CTAPOOL UP0, 0xf0 ;  /* 0x000000f0000079c8 */ /* 0x000e240008000600 */
[----:B0-----:R-:W-:-:S13]  /*09c0*/  PLOP3.LUT P0, PT, PT, PT, UP0, 0x80, 0x0 ;  /* 0x000000000000781c */ /* 0x001fda0003f0f008 */
[----:B------:R-:W-:Y:S05]  /*09d0*/  @!P0 BRA `(.L_x_3635) ;  /* 0xfffffffc00f08947 */ /* 0x000fea000383ffff */
[----:B------:R-:W-:Y:S01]  /*09e0*/  ISETP.NE.AND P0, PT, R2, 0x1, PT ;  /* 0x000000010200780c */ /* 0x000fe20003f05270 */
[----:B------:R-:W0:Y:S01]  /*09f0*/  S2UR UR5, SR_CgaCtaId ;  /* 0x00000000000579c3 */ /* 0x000e220000008800 */
[----:B------:R-:W-:-:S11]  /*0a00*/  UMOV UR4, 0x400 ;  /* 0x0000040000047882 */ /* 0x000fd60000000000 */
[----:B------:R-:W-:Y:S06]  /*0a10*/  @!P0 BAR.ARV 0x8, 0x100 ;  /* 0x0204000000008b1d */ /* 0x000fec0000002000 */
[----:B------:R-:W-:Y:S01]  /*0a20*/  ISETP.GE.U32.AND P0, PT, R6, 0x100, PT ;  /* 0x000001000600780c */ /* 0x000fe20003f06070 */
[----:B0-----:R-:W-:-:S06]  /*0a30*/  ULEA UR4, UR5, UR4, 0x18 ;  /* 0x0000000405047291 */ /* 0x001fcc000f8ec03f */
[----:B------:R-:W-:-:S06]  /*0a40*/  IMAD.U32 R2, RZ, RZ, UR4 ;  /* 0x00000004ff027e24 */ /* 0x000fcc000f8e00ff */
[----:B------:R-:W-:Y:S06]  /*0a50*/  @P0 BAR.ARV 0xf, 0x100 ;  /* 0x03c4000000000b1d */ /* 0x000fec0000002000 */
[----:B------:R-:W-:Y:S02]  /*0a60*/  ULDC UR4, c[0x0][0xc3c] ;  /* 0x00030f0000047ab9 */ /* 0x000fe40000000800 */
[----:B------:R-:W-:Y:S06]  /*0a70*/  BAR.SYNC.DEFER_BLOCKING 0x5, 0x180 ;  /* 0x0146000000007b1d */ /* 0x000fec0000010000 */
[----:B------:R-:W0:Y:S02]  /*0a80*/  LDS.128 R152, [R2+0x28cd0] ;  /* 0x028cd00002987984 */ /* 0x000e240000000c00 */
[----:B------:R-:W-:Y:S06]  /*0a90*/  BAR.ARV 0x4, 0x180 ;  /* 0x0106000000007b1d */ /* 0x000fec0000002000 */
[----:B0-----:R-:W-:-:S13]  /*0aa0*/  ISETP.GE.AND P0, PT, R155, UR4, PT ;  /* 0x000000049b007c0c */ /* 0x001fda000bf06270 */
[----:B------:R-:W-:Y:S05]  /*0ab0*/  @P0 BRA `(.L_x_3636) ;  /* 0x000001a000340947 */ /* 0x000fea0003800000 */
[----:B------:R-:W2:Y:S01]  /*0ac0*/  LDL R18, [R1+0x64] ;  /* 0x0000640001127983 */ /* 0x000ea20000100800 */
[----:B------:R-:W-:Y:S02]  /*0ad0*/  VIADD R6, R6, 0xffffff80 ;  /* 0xffffff8006067836 */ /* 0x000fe40000000000 */
[----:B------:R-:W-:Y:S02]  /*0ae0*/  IMAD.MOV.U32 R197, RZ, RZ, 0x20 ;  /* 0x00000020ffc57424 */ /* 0x000fe400078e00ff */
[----:B------:R-:W-:Y:S01]  /*0af0*/  IMAD.MOV.U32 R210, RZ, RZ, RZ ;  /* 0x000000ffffd27224 */ /* 0x000fe200078e00ff */
[----:B---3--:R-:W-:Y:S01]  /*0b00*/  SHF.R.S32.HI R3, RZ, 0x1f, R6 ;  /* 0x0000001fff037819 */ /* 0x008fe20000011406 */
[----:B------:R-:W-:Y:S02]  /*0b10*/  IMAD.MOV.U32 R185, RZ, RZ, RZ ;  /* 0x000000ffffb97224 */ /* 0x000fe400078e00ff */
[----:B------:R-:W-:Y:S01]  /*0b20*/  IMAD.MOV.U32 R22, RZ, RZ, RZ ;  /* 0x000000ffff167224 */ /* 0x000fe200078e00ff */
[----:B------:R-:W-:-:S02]  /*0b30*/  LEA.HI R4, R3, R6, RZ, 0x4 ;  /* 0x0000000603047211 */ /* 0x000fc400078f20ff */
[CC--:B------:R-:W-:Y:S02]  /*0b40*/  LEA.HI R5, R3.reuse, R6.reuse, RZ, 0x5 ;  /* 0x0000000603057211 */ /* 0x0c0fe400078f28ff */
[----:B------:R-:W-:Y:S02]  /*0b50*/  SHF.R.S32.HI R7, RZ, 0x4, R4 ;  /* 0x00000004ff077819 */ /* 0x000fe40000011404 */
[--C-:B------:R-:W-:Y:S02]  /*0b60*/  SHF.R.S32.HI R194, RZ, 0x5, R5.reuse ;  /* 0x00000005ffc27819 */ /* 0x100fe40000011405 */
[----:B------:R-:W-:Y:S02]  /*0b70*/  SHF.R.S32.HI R9, RZ, 0x1f, R5 ;  /* 0x0000001fff097819 */ /* 0x000fe40000011405 */
[CC--:B------:R-:W-:Y:S02]  /*0b80*/  LEA.HI R0, R3.reuse, R6.reuse, RZ, 0x7 ;  /* 0x0000000603007211 */ /* 0x0c0fe400078f38ff */
[----:B------:R-:W-:-:S02]  /*0b90*/  LEA.HI R13, R3, R6, RZ, 0x2 ;  /* 0x00000006030d7211 */ /* 0x000fc400078f10ff */
[C---:B------:R-:W-:Y:S02]  /*0ba0*/  LOP3.LUT R5, R4.reuse, 0xfffffff0, RZ, 0xc0, !PT ;  /* 0xfffffff004057812 */ /* 0x040fe400078ec0ff */
[----:B------:R-:W-:Y:S02]  /*0bb0*/  LEA.HI R3, R3, R6, RZ, 0x3 ;  /* 0x0000000603037211 */ /* 0x000fe400078f18ff */
[----:B------:R-:W-:Y:S01]  /*0bc0*/  LEA.HI R4, R4, R7, RZ, 0x1 ;  /* 0x0000000704047211 */ /* 0x000fe200078f08ff */
[----:B------:R-:W-:Y:S01]  /*0bd0*/  IMAD.IADD R8, R6, 0x1, -R5 ;  /* 0x0000000106087824 */ /* 0x000fe200078e0a05 */
[----:B------:R-:W-:Y:S02]  /*0be0*/  LOP3.LUT R15, R3, 0xfffffff8, RZ, 0xc0, !PT ;  /* 0xfffffff8030f7812 */ /* 0x000fe400078ec0ff */
[----:B------:R-:W-:Y:S02]  /*0bf0*/  LOP3.LUT R3, R0, 0xffffff80, RZ, 0xc0, !PT ;  /* 0xffffff8000037812 */ /* 0x000fe400078ec0ff */
[----:B------:R-:W-:Y:S01]  /*0c00*/  LOP3.LUT R4, R4, 0x1ffffffe, RZ, 0xc0, !PT ;  /* 0x1ffffffe04047812 */ /* 0x000fe200078ec0ff */
[C---:B------:R-:W-:Y:S01]  /*0c10*/  IMAD.IADD R15, R6.reuse, 0x1, -R15 ;  /* 0x00000001060f7824 */ /* 0x040fe200078e0a0f */
[----:B------:R-:W-:Y:S01]  /*0c20*/  LEA.HI R9, R9, R194, RZ, 0x2 ;  /* 0x000000c209097211 */ /* 0x000fe200078f10ff */
[----:B------:R-:W-:Y:S01]  /*0c30*/  IMAD.IADD R3, R6, 0x1, -R3 ;  /* 0x0000000106037824 */ /* 0x000fe200078e0a03 */
[----:B------:R-:W-:Y:S01]  /*0c40*/  SHF.R.S32.HI R5, RZ, 0x1f, R8 ;  /* 0x0000001fff057819 */ /* 0x000fe20000011408 */
[----:B------:R-:W-:Y:S01]  /*0c50*/  IMAD.IADD R10, R7, 0x1, -R4 ;  /* 0x00000001070a7824 */ /* 0x000fe200078e0a04 */
[----:B------:R-:W-:Y:S01]  /*0c60*/  LOP3.LUT R11, R13, 0xfffffffc, RZ, 0xc0, !PT ;  /* 0xfffffffc0d0b7812 */ /* 0x000fe200078ec0ff */
[----:B------:R-:W-:Y:S01]  /*0c70*/  IMAD.SHL.U32 R188, R15, 0x8, RZ ;  /* 0x000000080fbc7824 */ /* 0x000fe200078e00ff */
[----:B------:R-:W-:Y:S01]  /*0c80*/  SHF.R.S32.HI R20, RZ, 0x7, R0 ;  /* 0x00000007ff147819 */ /* 0x000fe20000011400 */
[----:B------:R-:W-:Y:S01]  /*0c90*/  IMAD.SHL.U32 R10, R10, 0x8, RZ ;  /* 0x000000080a0a7824 */ /* 0x000fe200078e00ff */
[----:B------:R-:W-:Y:S01]  /*0ca0*/  LOP3.LUT R7, R9, 0x3ffffc, RZ, 0xc0, !PT ;  /* 0x003ffffc09077812 */ /* 0x000fe200078ec0ff */
[----:B------:R-:W-:Y:S01]  /*0cb0*/  IMAD.IADD R186, R6, 0x1, -R11 ;  /* 0x0000000106ba7824 */ /* 0x000fe200078e0a0b */
[----:B------:R-:W-:Y:S01]  /*0cc0*/  LEA.HI R9, R5, R8, RZ, 0x3 ;  /* 0x0000000805097211 */ /* 0x000fe200078f18ff */
[----:B------:R-:W-:Y:S01]  /*0cd0*/  IMAD R17, R20, 0x100, R8 ;  /* 0x0000010014117824 */ /* 0x000fe200078e0208 */
[----:B------:R-:W-:Y:S01]  /*0ce0*/  SHF.R.S32.HI R4, RZ, 0x1f, R3 ;  /* 0x0000001fff047819 */ /* 0x000fe20000011403 */
[----:B------:R-:W-:Y:S01]  /*0cf0*/  IMAD.IADD R12, R194, 0x1, -R7 ;  /* 0x00000001c20c7824 */ /* 0x000fe200078e0a07 */
[----:B------:R-:W-:Y:S01]  /*0d00*/  SHF.R.S32.HI R23, RZ, 0x2, R13 ;  /* 0x00000002ff177819 */ /* 0x000fe2000001140d */
[----:B------:R-:W-:Y:S01]  /*0d10*/  IMAD.SHL.U32 R16, R186, 0x8, RZ ;  /* 0x00000008ba107824 */ /* 0x000fe200078e00ff */
[----:B------:R-:W-:Y:S01]  /*0d20*/  LOP3.LUT R11, R9, 0xfffffff8, RZ, 0xc0, !PT ;  /* 0xfffffff8090b7812 */ /* 0x000fe200078ec0ff */
[----:B------:R-:W-:Y:S01]  /*0d30*/  IMAD R17, R12, 0x10, R17 ;  /* 0x000000100c117824 */ /* 0x000fe200078e0211 */
[CC--:B------:R-:W-:Y:S01]  /*0d40*/  LEA.HI R5, R4.reuse, R3.reuse, RZ, 0x2 ;  /* 0x0000000304057211 */ /* 0x0c0fe200078f10ff */
[----:B------:R-:W-:Y:S01]  /*0d50*/  VIADD R12, R23, 0x20 ;  /* 0x00000020170c7836 */ /* 0x000fe20000000000 */
[----:B------:R-:W-:Y:S01]  /*0d60*/  LEA.HI R4, R4, R3, RZ, 0x5 ;  /* 0x0000000304047211 */ /* 0x000fe200078f28ff */
[----:B------:R-:W-:Y:S01]  /*0d70*/  IMAD.IADD R11, R8, 0x1, -R11 ;  /* 0x00000001080b7824 */ /* 0x000fe200078e0a0b */
[----:B------:R-:W-:Y:S01]  /*0d80*/  LOP3.LUT R8, R5, 0x7ffffffc, RZ, 0xc0, !PT ;  /* 0x7ffffffc05087812 */ /* 0x000fe200078ec0ff */
[----:B------:R-:W-:Y:S01]  /*0d90*/  IMAD.SHL.U32 R9, R9, 0x40, RZ ;  /* 0x0000004009097824 */ /* 0x000fe200078e00ff */
[--C-:B------:R-:W-:Y:S01]  /*0da0*/  SHF.R.S32.HI R6, RZ, 0x2, R5.reuse ;  /* 0x00000002ff067819 */ /* 0x100fe20000011405 */
[----:B------:R-:W-:Y:S01]  /*0db0*/  STL [R1+0x2c], R20 ;  /* 0x00002c1401007387 */ /* 0x000fe20000100800 */
[----:B------:R-:W-:Y:S01]  /*0dc0*/  SHF.R.S32.HI R7, RZ, 0x1f, R5 ;  /* 0x0000001fff077819 */ /* 0x000fe20000011405 */
[----:B------:R-:W-:Y:S01]  /*0dd0*/  IMAD.IADD R8, R3, 0x1, -R8 ;  /* 0x0000000103087824 */ /* 0x000fe200078e0a08 */
[----:B------:R-:W-:Y:S01]  /*0de0*/  SHF.R.S32.HI R5, RZ, 0x1f, R12 ;  /* 0x0000001fff057819 */ /* 0x000fe2000001140c */
[----:B------:R-:W-:Y:S01]  /*0df0*/  IMAD.SHL.U32 R3, R11, 0x40, RZ ;  /* 0x000000400b037824 */ /* 0x000fe200078e00ff */
[----:B------:R-:W-:Y:S01]  /*0e00*/  LEA.HI R7, R7, R6, RZ, 0x3 ;  /* 0x0000000607077211 */ /* 0x000fe200078f18ff */
[----:B------:R-:W-:Y:S01]  /*0e10*/  VIADD R209, R188, 0x40 ;  /* 0x00000040bcd17836 */ /* 0x000fe20000000000 */
[----:B------:R-:W-:Y:S01]  /*0e20*/  LEA.HI R14, R5, R12, RZ, 0x3 ;  /* 0x0000000c050e7211 */ /* 0x000fe200078f18ff */
[----:B------:R-:W-:Y:S01]  /*0e30*/  IMAD.SHL.U32 R12, R12, 0x40, RZ ;  /* 0x000000400c0c7824 */ /* 0x000fe200078e00ff */
[----:B------:R-:W-:Y:S01]  /*0e40*/  LOP3.LUT R3, R3, 0x1c0, RZ, 0xc0, !PT ;  /* 0x000001c003037812 */ /* 0x000fe200078ec0ff */
[----:B------:R-:W-:Y:S01]  /*0e50*/  VIADD R208, R188, 0x80 ;  /* 0x00000080bcd07836 */ /* 0x000fe20000000000 */
[----:B------:R-:W-:Y:S01]  /*0e60*/  LOP3.LUT R7, R7, 0xfffffff8, RZ, 0xc0, !PT ;  /* 0xfffffff807077812 */ /* 0x000fe200078ec0ff */
[----:B------:R-:W-:Y:S01]  /*0e70*/  IMAD.SHL.U32 R14, R14, 0x40, RZ ;  /* 0x000000400e0e7824 */ /* 0x000fe200078e00ff */
[----:B------:R-:W-:Y:S01]  /*0e80*/  LOP3.LUT R5, R12, 0x1c0, RZ, 0xc0, !PT ;  /* 0x000001c00c057812 */ /* 0x000fe200078ec0ff */
[--C-:B------:R-:W-:Y:S01]  /*0e90*/  IMAD.U32 R12, R17, 0x40, R10.reuse ;  /* 0x00000040110c7824 */ /* 0x100fe200078e000a */
[----:B------:R-:W-:Y:S01]  /*0ea0*/  LOP3.LUT R10, R3, 0x8, R10, 0xf8, !PT ;  /* 0x00000008030a7812 */ /* 0x000fe200078ef80a */
[----:B------:R-:W-:Y:S01]  /*0eb0*/  IMAD.IADD R7, R6, 0x1, -R7 ;  /* 0x0000000106077824 */ /* 0x000fe200078e0a07 */
[----:B------:R-:W-:Y:S01]  /*0ec0*/  SHF.R.U32.HI R3, RZ, 0x3, R3 ;  /* 0x00000003ff037819 */ /* 0x000fe20000011603 */
[----:B------:R-:W-:Y:S01]  /*0ed0*/  VIADD R207, R188, 0xc0 ;  /* 0x000000c0bccf7836 */ /* 0x000fe20000000000 */
[----:B------:R-:W-:Y:S01]  /*0ee0*/  LEA.HI R0, R0, R20, RZ, 0x1 ;  /* 0x0000001400007211 */ /* 0x000fe200078f08ff */
[----:B------:R0:W-:Y:S01]  /*0ef0*/  STL [R1+0x78], R12 ;  /* 0x0000780c01007387 */ /* 0x0001e20000100800 */
[----:B------:R-:W-:Y:S01]  /*0f00*/  LOP3.LUT R10, R10, R3, RZ, 0x3c, !PT ;  /* 0x000000030a0a7212 */ /* 0x000fe200078e3cff */
[----:B------:R-:W-:Y:S01]  /*0f10*/  VIADD R206, R188, 0x100 ;  /* 0x00000100bcce7836 */ /* 0x000fe20000000000 */
[----:B------:R-:W-:Y:S01]  /*0f20*/  LEA.HI R3, R186, R186, RZ, 0x1 ;  /* 0x000000baba037211 */ /* 0x000fe200078f08ff */
[----:B------:R-:W-:Y:S01]  /*0f30*/  VIADD R205, R188, 0x140 ;  /* 0x00000140bccd7836 */ /* 0x000fe20000000000 */
[----:B------:R-:W-:-:S02]  /*0f40*/  LOP3.LUT R0, R0, 0xfffffe, RZ, 0xc0, !PT ;  /* 0x00fffffe00007812 */ /* 0x000fc400078ec0ff */
[----:B------:R-:W-:Y:S02]  /*0f50*/  SHF.R.U32.HI R6, RZ, 0x3, R5 ;  /* 0x00000003ff067819 */ /* 0x000fe40000011605 */
[----:B------:R-:W-:Y:S01]  /*0f60*/  LOP3.LUT R5, R5, 0x38, R16, 0xf8, !PT ;  /* 0x0000003805057812 */ /* 0x000fe200078ef810 */
[----:B------:R-:W-:Y:S01]  /*0f70*/  IMAD.IADD R0, R20, 0x1, -R0 ;  /* 0x0000000114007824 */ /* 0x000fe200078e0a00 */
[----:B------:R-:W-:Y:S02]  /*0f80*/  LOP3.LUT R14, R14, 0xfffffe00, RZ, 0xc0, !PT ;  /* 0xfffffe000e0e7812 */ /* 0x000fe400078ec0ff */
[----:B------:R-:W-:Y:S02]  /*0f90*/  LOP3.LUT R3, R3, 0x1ffffffe, RZ, 0xc0, !PT ;  /* 0x1ffffffe03037812 */ /* 0x000fe400078ec0ff */
[----:B------:R-:W-:Y:S02]  /*0fa0*/  SHF.R.S32.HI R4, RZ, 0x5, R4 ;  /* 0x00000005ff047819 */ /* 0x000fe40000011404 */
[----:B------:R-:W-:Y:S01]  /*0fb0*/  LOP3.LUT R5, R14, R5, R6, 0xf6, !PT ;  /* 0x000000050e057212 */ /* 0x000fe200078ef606 */
[----:B------:R-:W-:Y:S01]  /*0fc0*/  IMAD.IADD R6, R186, 0x1, -R3 ;  /* 0x00000001ba067824 */ /* 0x000fe200078e0a03 */
[----:B------:R-:W-:Y:S01]  /*0fd0*/  LOP3.LUT R9, R9, 0x7ffffe00, RZ, 0xc0, !PT ;  /* 0x7ffffe0009097812 */ /* 0x000fe200078ec0ff */
[----:B------:R-:W-:Y:S01]  /*0fe0*/  IMAD.SHL.U32 R3, R0, 0x100, RZ ;  /* 0x0000010000037824 */ /* 0x000fe200078e00ff */
[----:B------:R-:W-:Y:S01]  /*0ff0*/  R2P PR, R11, 0x6 ;  /* 0x000000060b007804 */ /* 0x000fe20000000000 */
[----:B------:R-:W-:Y:S01]  /*1000*/  IMAD R191, R4, 0x10, R7 ;  /* 0x0000001004bf7824 */ /* 0x000fe200078e0207 */
[----:B------:R-:W-:Y:S01]  /*1010*/  SHF.R.S32.HI R4, RZ, 0x1f, R13 ;  /* 0x0000001fff047819 */ /* 0x000fe2000001140d */
[----:B------:R-:W-:Y:S01]  /*1020*/  IMAD.SHL.U32 R0, R8, 0x2, RZ ;  /* 0x0000000208007824 */ /* 0x000fe200078e00ff */
[----:B------:R1:W-:Y:S01]  /*1030*/  STL [R1+0x74], R3 ;  /* 0x0000740301007387 */ /* 0x0003e20000100800 */
[----:B------:R-:W-:Y:S01]  /*1040*/  IMAD R13, R6, 0x8, R191 ;  /* 0x00000008060d7824 */ /* 0x000fe200078e02bf */
[----:B------:R-:W-:Y:S01]  /*1050*/  LEA.HI R4, R4, R23, RZ, 0x3 ;  /* 0x0000001704047211 */ /* 0x000fe200078f18ff */
[----:B------:R-:W-:Y:S01]  /*1060*/  IMAD.IADD R193, R0, 0x1, R3 ;  /* 0x0000000100c17824 */ /* 0x000fe200078e0203 */
[----:B------:R3:W-:Y:S01]  /*1070*/  STL [R1+0x30], R0 ;  /* 0x0000300001007387 */ /* 0x0007e20000100800 */
[----:B------:R-:W-:Y:S01]  /*1080*/  IMAD R9, R194, 0x400, R9 ;  /* 0x00000400c2097824 */ /* 0x000fe200078e0209 */
[----:B------:R-:W-:Y:S01]  /*1090*/  LOP3.LUT R4, R4, 0xfffffff8, RZ, 0xc0, !PT ;  /* 0xfffffff804047812 */ /* 0x000fe200078ec0ff */
[----:B0-----:R-:W-:Y:S01]  /*10a0*/  VIADD R12, R193, 0x8 ;  /* 0x00000008c10c7836 */ /* 0x001fe20000000000 */
[----:B------:R-:W-:Y:S01]  /*10b0*/  SHF.R.S32.HI R7, RZ, 0x1f, R209 ;  /* 0x0000001fff077819 */ /* 0x000fe200000114d1 */
[----:B------:R-:W-:Y:S01]  /*10c0*/  IMAD.IADD R9, R9, 0x1, R10 ;  /* 0x0000000109097824 */ /* 0x000fe200078e020a */
[----:B------:R-:W-:Y:S01]  /*10d0*/  SHF.R.S32.HI R7, RZ, 0x1f, R207 ;  /* 0x0000001fff077819 */ /* 0x000fe200000114cf */
[----:B-1----:R-:W-:Y:S01]  /*10e0*/  IMAD R3, R5, 0x2, R2 ;  /* 0x0000000205037824 */ /* 0x002fe200078e0202 */
[----:B------:R-:W-:Y:S01]  /*10f0*/  SHF.R.S32.HI R6, RZ, 0x1f, R12 ;  /* 0x0000001fff067819 */ /* 0x000fe2000001140c */
[----:B------:R-:W-:Y:S01]  /*1100*/  IMAD.IADD R189, R23, 0x1, -R4 ;  /* 0x0000000117bd7824 */ /* 0x000fe200078e0a04 */
[----:B------:R-:W-:Y:S01]  /*1110*/  SHF.R.S32.HI R4, RZ, 0x1f, R208 ;  /* 0x0000001fff047819 */ /* 0x000fe200000114d0 */
[C---:B------:R-:W-:Y:S01]  /*1120*/  VIADD R8, R193.reuse, 0x20 ;  /* 0x00000020c1087836 */ /* 0x040fe20000000000 */
[----:B------:R0:W-:Y:S01]  /*1130*/  STL [R1+0x68], R3 ;  /* 0x0000680301007387 */ /* 0x0001e20000100800 */
[----:B------:R-:W-:Y:S01]  /*1140*/  SHF.R.S32.HI R4, RZ, 0x1f, R206 ;  /* 0x0000001fff047819 */ /* 0x000fe200000114ce */
[C---:B------:R-:W-:Y:S01]  /*1150*/  VIADD R7, R193.reuse, 0x28 ;  /* 0x00000028c1077836 */ /* 0x040fe20000000000 */
[----:B---3--:R-:W-:Y:S01]  /*1160*/  SHF.R.S32.HI R0, RZ, 0x1f, R205 ;  /* 0x0000001fff007819 */ /* 0x008fe200000114cd */
[----:B------:R1:W-:Y:S01]  /*1170*/  STL [R1+0x6c], R13 ;  /* 0x00006c0d01007387 */ /* 0x0003e20000100800 */
[----:B------:R-:W-:Y:S01]  /*1180*/  SHF.R.S32.HI R0, RZ, 0x1f, R193 ;  /* 0x0000001fff007819 */ /* 0x000fe200000114c1 */
[C---:B------:R-:W-:Y:S01]  /*1190*/  VIADD R5, R193.reuse, 0x30 ;  /* 0x00000030c1057836 */ /* 0x040fe20000000000 */
[----:B------:R-:W-:Y:S01]  /*11a0*/  SHF.R.S32.HI R6, RZ, 0x1f, R8 ;  /* 0x0000001fff067819 */ /* 0x000fe20000011408 */
[C---:B------:R-:W-:Y:S01]  /*11b0*/  VIADD R4, R193.reuse, 0x38 ;  /* 0x00000038c1047836 */ /* 0x040fe20000000000 */
[----:B------:R-:W-:Y:S01]  /*11c0*/  SHF.R.S32.HI R8, RZ, 0x1f, R7 ;  /* 0x0000001fff087819 */ /* 0x000fe20000011407 */
[C---:B0-----:R-:W-:Y:S01]  /*11d0*/  VIADD R3, R193.reuse, 0x40 ;  /* 0x00000040c1037836 */ /* 0x041fe20000000000 */
        /* <DEDUP_REMOVED lines=8> */
[----:B------:R-:W-:Y:S01]  /*1260*/  SHF.R.S32.HI R3, RZ, 0x1f, R237 ;  /* 0x0000001fff037819 */ /* 0x000fe200000114ed */
[C---:B------:R-:W-:Y:S01]  /*1270*/  VIADD R234, R193.reuse, 0x68 ;  /* 0x00000068c1ea7836 */ /* 0x040fe20000000000 */
[----:B------:R-:W-:Y:S01]  /*1280*/  SHF.R.S32.HI R0, RZ, 0x1f, R236 ;  /* 0x0000001fff007819 */ /* 0x000fe200000114ec */
[----:B------:R-:W-:Y:S01]  /*1290*/  VIADD R233, R193, 0x70 ;  /* 0x00000070c1e97836 */ /* 0x000fe20000000000 */
[----:B------:R-:W-:Y:S01]  /*12a0*/  SEL R197, R197, 0xffffffe0, !P1 ;  /* 0xffffffe0c5c57807 */ /* 0x000fe20004800000 */
        /* <DEDUP_REMOVED lines=20> */
[C---:B------:R-:W-:Y:S01]  /*13f0*/  VIADD R224, R193.reuse, 0xa8 ;  /* 0x000000a8c1e07836 */ /* 0x040fe20000000000 */
[----:B------:R-:W-:Y:S01]  /*1400*/  SHF.R.S32.HI R0, RZ, 0x1f, R222 ;  /* 0x0000001fff007819 */ /* 0x000fe200000114de */
        /* <DEDUP_REMOVED lines=21> */
[----:B------:R-:W-:Y:S01]  /*1560*/  IMAD.SHL.U32 R186, R186, 0x4, RZ ;  /* 0x00000004baba7824 */ /* 0x000fe200078e00ff */
[----:B------:R-:W-:Y:S01]  /*1570*/  SHF.R.S32.HI R0, RZ, 0x1f, R212 ;  /* 0x0000001fff007819 */ /* 0x000fe200000114d4 */
[----:B------:R-:W-:-:S02]  /*1580*/  @P2 VIADD R196, R198, 0xffffffc0 ;  /* 0xffffffc0c6c42836 */ /* 0x000fc40000000000 */
[----:B------:R-:W-:Y:S02]  /*1590*/  IMAD.IADD R198, R198, 0x1, R197 ;  /* 0x00000001c6c67824 */ /* 0x000fe400078e02c5 */
[----:B------:R-:W-:Y:S02]  /*15a0*/  VIADD R190, R186, 0x10 ;  /* 0x00000010babe7836 */ /* 0x000fe40000000000 */
[----:B------:R-:W-:Y:S01]  /*15b0*/  IMAD.IADD R197, R197, 0x1, R196 ;  /* 0x00000001c5c57824 */ /* 0x000fe200078e02c4 */
[----:B--2---:R-:W-:Y:S02]  /*15c0*/  LOP3.LUT R184, R18, 0x1, RZ, 0xfc, !PT ;  /* 0x0000000112b87812 */ /* 0x004fe400078efcff */
[----:B-1----:R-:W-:-:S07]  /*15d0*/  CS2R R18, SRZ ;  /* 0x0000000000127805 */ /* 0x002fce000001ff00 */
.L_x_3764:
[----:B0-----:R-:W0:Y:S01]  /*15e0*/  LDC.64 R200, c[0x0][0xc88] ;  /* 0x00032200ffc87b82 */ /* 0x001e220000000a00 */
[----:B------:R-:W-:Y:S01]  /*15f0*/  ULDC.64 UR4, c[0x0][0xa28] ;  /* 0x00028a0000047ab9 */ /* 0x000fe20000000a00 */
[----:B------:R-:W-:Y:S01]  /*1600*/  ULDC.64 UR8, c[0x0][0xa18] ;  /* 0x0002860000087ab9 */ /* 0x000fe20000000a00 */
[----:B------:R-:W-:Y:S01]  /*1610*/  ULDC.64 UR6, c[0x0][0xa08] ;  /* 0x0002820000067ab9 */ /* 0x000fe20000000a00 */
[----:B0-----:R-:W-:-:S06]  /*1620*/  IMAD.WIDE R200, R155, 0x4, R200 ;  /* 0x000000049bc87825 */ /* 0x001fcc00078e02c8 */
[----:B--2---:R-:W2:Y:S01]  /*1630*/  LDG.E R200, desc[UR40][R200.64] ;  /* 0x00000028c8c87981 */ /* 0x004ea2000c1e1900 */
[----:B------:R-:W-:Y:S01]  /*1640*/  ISETP.NE.U32.AND P2, PT, RZ, UR4, PT ;  /* 0x00000004ff007c0c */ /* 0x000fe2000bf45070 */
[----:B----45:R-:W-:Y:S01]  /*1650*/  IMAD.MOV.U32 R11, RZ, RZ, RZ ;  /* 0x000000ffff0b7224 */ /* 0x030fe200078e00ff */
        /* <DEDUP_REMOVED lines=9> */
[C-C-:B------:R-:W-:Y:S01]  /*16f0*/  SHF.L.U64.HI R204, R200.reuse, 0x2, R0.reuse ;  /* 0x00000002c8cc7819 */ /* 0x140fe20000010200 */
[----:B------:R0:W-:Y:S01]  /*1700*/  STL [R1+0x24], R0 ;  /* 0x0000240001007387 */ /* 0x0001e20000100800 */
[----:B------:R-:W-:Y:S01]  /*1710*/  @P2 LEA.HI.X R7, R200, UR5, R0, 0x2, P3 ;  /* 0x00000005c8072c11 */ /* 0x000fe200098f1400 */
[----:B------:R-:W-:Y:S01]  /*1720*/  ULDC UR4, c[0x0][0x288] ;  /* 0x0000a20000047ab9 */ /* 0x000fe20000000800 */
[----:B-1----:R-:W-:-:S03]  /*1730*/  IADD3 R4, P4, R203, UR6, RZ ;  /* 0x00000006cb047c10 */ /* 0x002fc6000ff9e0ff */
        /* <DEDUP_REMOVED lines=16> */
[----:B0-----:R-:W-:-:S02]  /*1840*/  LOP3.LUT R0, R154, 0xff0000, RZ, 0xc0, !PT ;  /* 0x00ff00009a007812 */ /* 0x001fc400078ec0ff */
[----:B------:R-:W-:Y:S01]  /*1850*/  UIMAD UR4, UR4, UR5, URZ ;  /* 0x00000005040472a4 */ /* 0x000fe2000f8e023f */
[----:B------:R-:W-:Y:S02]  /*1860*/  SHF.R.U32.HI R3, RZ, 0x8, R3 ;  /* 0x00000008ff037819 */ /* 0x000fe40000011603 */
[----:B------:R-:W-:Y:S01]  /*1870*/  ISETP.NE.AND.EX P2, PT, RZ, UR9, PT, P2 ;  /* 0x00000009ff007c0c */ /* 0x000fe2000bf45320 */
[----:B------:R-:W-:Y:S01]  /*1880*/  ULDC UR5, c[0x0][0x348] ;  /* 0x0000d20000057ab9 */ /* 0x000fe20000000800 */
[----:B------:R-:W-:Y:S01]  /*1890*/  LEA.HI R201, R0, R3, RZ, 0x10 ;  /* 0x0000000300c97211 */ /* 0x000fe200078f80ff */
[----:B------:R-:W-:Y:S01]  /*18a0*/  IMAD.MOV.U32 R202, RZ, RZ, R153 ;  /* 0x000000ffffca7224 */ /* 0x000fe200078e0099 */
        /* <DEDUP_REMOVED lines=11> */
.L_x_3637:
[----:B------:R-:W-:Y:S02]  /*1960*/  IMAD.U32 R42, RZ, RZ, UR5 ;  /* 0x00000005ff2a7e24 */ /* 0x000fe4000f8e00ff */
[----:B------:R-:W-:Y:S01]  /*1970*/  IMAD.U32 R24, RZ, RZ, UR4 ;  /* 0x00000004ff187e24 */ /* 0x000fe2000f8e00ff */
[----:B------:R-:W-:Y:S06]  /*1980*/  @!P2 BRA `(.L_x_3638) ;  /* 0x000000000010a947 */ /* 0x000fec0003800000 */
[----:B------:R-:W-:-:S04]  /*1990*/  IADD3 R4, P0, R203, UR8, RZ ;  /* 0x00000008cb047c10 */ /* 0x000fc8000ff1e0ff */
[----:B------:R-:W-:-:S05]  /*19a0*/  IADD3.X R5, R204, UR9, RZ, P0, !PT ;  /* 0x00000009cc057c10 */ /* 0x000fca00087fe4ff */
[----:B------:R0:W5:Y:S01]  /*19b0*/  LDG.E R24, desc[UR40][R4.64] ;  /* 0x0000002804187981 */ /* 0x000162000c1e1900 */
[----:B------:R-:W-:Y:S05]  /*19c0*/  BRA `(.L_x_3639) ;  /* 0x0000000000107947 */ /* 0x000fea0003800000 */
.L_x_3638:
[----:B------:R-:W-:Y:S05]  /*19d0*/  @!P0 BRA `(.L_x_3639) ;  /* 0x00000000000c8947 */ /* 0x000fea0003800000 */
[----:B------:R-:W2:Y:S04]  /*19e0*/  LDG.E R3, desc[UR40][R4.64] ;  /* 0x0000002804037981 */ /* 0x000ea8000c1e1900 */
[----:B------:R-:W2:Y:S02]  /*19f0*/  LDG.E R24, desc[UR40][R4.64+0x4] ;  /* 0x0000042804187981 */ /* 0x000ea4000c1e1900 */
[----:B--2---:R-:W-:-:S07]  /*1a00*/  IMAD.IADD R24, R24, 0x1, -R3 ;  /* 0x0000000118187824 */ /* 0x004fce00078e0a03 */
.L_x_3639:
[----:B------:R-:W-:Y:S01]  /*1a10*/  ULDC.64 UR4, c[0x0][0xa10] ;  /* 0x0002840000047ab9 */ /* 0x000fe20000000a00 */
[----:B------:R-:W2:Y:S01]  /*1a20*/  LDL.LU R8, [R1+0x28] ;  /* 0x0000280001087983 */ /* 0x000ea20000300800 */
[----:B------:R-:W-:-:S04]  /*1a30*/  ISETP.NE.U32.AND P0, PT, RZ, UR4, PT ;  /* 0x00000004ff007c0c */ /* 0x000fc8000bf05070 */
[----:B------:R-:W-:Y:S01]  /*1a40*/  ISETP.NE.AND.EX P0, PT, RZ, UR5, PT, P0 ;  /* 0x00000005ff007c0c */ /* 0x000fe2000bf05300 */
[----:B------:R-:W-:Y:S02]  /*1a50*/  ULDC.64 UR4, c[0x0][0xa30] ;  /* 0x00028c0000047ab9 */ /* 0x000fe40000000a00 */
[----:B------:R-:W-:-:S10]  /*1a60*/  ISETP.NE.U32.AND P1, PT, RZ, UR4, PT ;  /* 0x00000004ff007c0c */ /* 0x000fd4000bf25070 */
[----:B------:R-:W1:Y:S02]  /*1a70*/  @P0 LDC.64 R6, c[0x0][0xa10] ;  /* 0x00028400ff060b82 */ /* 0x000e640000000a00 */
[----:B-1----:R-:W-:-:S05]  /*1a80*/  @P0 IMAD.WIDE R6, R200, 0x4, R6 ;  /* 0x00000004c8060825 */ /* 0x002fca00078e0206 */
[----:B------:R-:W3:Y:S04]  /*1a90*/  @P0 LDG.E R0, desc[UR40][R6.64] ;  /* 0x0000002806000981 */ /* 0x000ee8000c1e1900 */
[----:B------:R-:W3:Y:S01]  /*1aa0*/  @P0 LDG.E R3, desc[UR40][R6.64+0x4] ;  /* 0x0000042806030981 */ /* 0x000ee2000c1e1900 */
[----:B------:R-:W-:Y:S01]  /*1ab0*/  ISETP.NE.AND.EX P1, PT, RZ, UR5, PT, P1 ;  /* 0x00000005ff007c0c */ /* 0x000fe2000bf25310 */
[----:B-----5:R-:W-:-:S12]  /*1ac0*/  IMAD.MOV.U32 R154, RZ, RZ, R24 ;  /* 0x000000ffff9a7224 */ /* 0x020fd800078e0018 */
[----:B0-----:R-:W-:-:S04]  /*1ad0*/  @P1 IADD3 R4, P2, R203, UR4, RZ ;  /* 0x00000004cb041c10 */ /* 0x001fc8000ff5e0ff */
        /* <DEDUP_REMOVED lines=25> */
[----:B0-----:R-:W-:Y:S02]  /*1c70*/  IABS R8, R0 ;  /* 0x0000000000087213 */ /* 0x001fe40000000000 */
[----:B------:R-:W-:-:S04]  /*1c80*/  LOP3.LUT R0, R0, R9, RZ, 0x3c, !PT ;  /* 0x0000000900007212 */ /* 0x000fc800078e3cff */
[----:B------:R-:W-:Y:S01]  /*1c90*/  ISETP.GE.AND P2, PT, R0, RZ, PT ;  /* 0x000000ff0000720c */ /* 0x000fe20003f46270 */
[----:B-1----:R-:W0:Y:S02]  /*1ca0*/  MUFU.RCP R3, R3 ;  /* 0x0000000300037308 */ /* 0x002e240000001000 */
        /* <DEDUP_REMOVED lines=18> */
.L_x_3641:
[----:B------:R-:W-:Y:S05]  /*1dd0*/  BSYNC B0 ;  /* 0x0000000000007941 */ /* 0x000fea0003800000 */
.L_x_3640:
[----:B------:R-:W-:-:S05]  /*1de0*/  IMAD R3, R211, R0, RZ ;  /* 0x00000000d3037224 */ /* 0x000fca00078e02ff */
[C---:B------:R-:W-:Y:S01]  /*1df0*/  VIADDMNMX R0, R3.reuse, R0, R168, PT ;  /* 0x0000000003007246 */ /* 0x040fe200038001a8 */
[----:B------:R-:W-:-:S04]  /*1e00*/  IMAD R3, R3, 0x40, -R11 ;  /* 0x0000004003037824 */ /* 0x000fc800078e0a0b */
[----:B0-----:R-:W-:Y:S01]  /*1e10*/  IMAD R5, R0, 0x40, -R11 ;  /* 0x0000004000057824 */ /* 0x001fe200078e0a0b */
        /* <DEDUP_REMOVED lines=8> */
[----:B------:R-:W-:Y:S02]  /*1ea0*/  @P0 SHF.R.S32.HI R40, RZ, 0x6, R3 ;  /* 0x00000006ff280819 */ /* 0x000fe40000011403 */
[----:B------:R-:W-:Y:S02]  /*1eb0*/  PLOP3.LUT P0, PT, PT, PT, PT, 0x80, 0x0 ;  /* 0x000000000000781c */ /* 0x000fe40003f0f070 */
        /* <DEDUP_REMOVED lines=22> */
.L_x_3644:
[----:B------:R-:W-:Y:S05]  /*2020*/  BSYNC B6 ;  /* 0x0000000000067941 */ /* 0x000fea0003800000 */
.L_x_3643:
        /* <DEDUP_REMOVED lines=20> */
.L_x_3646:
[----:B------:R-:W-:Y:S05]  /*2170*/  BSYNC B6 ;  /* 0x0000000000067941 */ /* 0x000fea0003800000 */
.L_x_3645:
[----:B------:R-:W-:Y:S01]  /*2180*/  ULDC.64 UR4, c[0x0][0x9f8] ;  /* 0x00027e0000047ab9 */ /* 0x000fe20000000a00 */
[----:B------:R-:W-:Y:S01]  /*2190*/  IMAD.MOV.U32 R3, RZ, RZ, R200 ;  /* 0x000000ffff037224 */ /* 0x000fe200078e00c8 */
[----:B------:R-:W-:Y:S01]  /*21a0*/  ISETP.NE.U32.AND P0, PT, RZ, UR4, PT ;  /* 0x00000004ff007c0c */ /* 0x000fe2000bf05070 */
[----:B------:R-:W0:Y:S01]  /*21b0*/  LDC.64 R6, c[0x0][0x300] ;  /* 0x0000c000ff067b82 */ /* 0x000e220000000a00 */
[----:B------:R-:W-:Y:S01]  /*21c0*/  IMAD.IADD R38, R25, 0x1, R24 ;  /* 0x0000000119267824 */ /* 0x000fe200078e0218 */
[----:B------:R-:W-:Y:S01]  /*21d0*/  ULDC.64 UR6, c[0x0][0xa08] ;  /* 0x0002820000067ab9 */ /* 0x000fe20000000a00 */
[----:B------:R-:W-:-:S05]  /*21e0*/  ISETP.NE.AND.EX P0, PT, RZ, UR5, PT, P0 ;  /* 0x00000005ff007c0c */ /* 0x000fca000bf05300 */
[----:B------:R-:W1:Y:S08]  /*21f0*/  LDC R25, c[0x0][0x3f4] ;  /* 0x0000fd00ff197b82 */ /* 0x000e700000000800 */
[----:B------:R-:W-:Y:S01]  /*2200*/  @P0 IADD3 R4, P1, R203, UR4, RZ ;  /* 0x00000004cb040c10 */ /* 0x000fe2000ff3e0ff */
[----:B------:R-:W2:Y:S03]  /*2210*/  LDC.64 R52, c[0x0][0x408] ;  /* 0x00010200ff347b82 */ /* 0x000ea60000000a00 */
[----:B------:R-:W-:Y:S01]  /*2220*/  @P0 IADD3.X R5, R204, UR5, RZ, P1, !PT ;  /* 0x00000005cc050c10 */ /* 0x000fe20008ffe4ff */
[----:B------:R-:W-:-:S04]  /*2230*/  ULDC.64 UR4, c[0x0][0x308] ;  /* 0x0000c20000047ab9 */ /* 0x000fc80000000a00 */
[----:B------:R3:W4:Y:S01]  /*2240*/  @P0 LDG.E R3, desc[UR40][R4.64] ;  /* 0x0000002804030981 */ /* 0x000722000c1e1900 */
[----:B------:R-:W-:Y:S01]  /*2250*/  SHF.R.S32.HI R11, RZ, 0x1f, R38 ;  /* 0x0000001fff0b7819 */ /* 0x000fe20000011426 */
[-C--:B0-----:R-:W-:Y:S01]  /*2260*/  IMAD.WIDE.U32 R8, R38, R6.reuse, RZ ;  /* 0x0000000626087225 */ /* 0x081fe200078e00ff */
[----:B------:R-:W-:Y:S01]  /*2270*/  ISETP.NE.U32.AND P0, PT, RZ, UR6, PT ;  /* 0x00000006ff007c0c */ /* 0x000fe2000bf05070 */
[----:B------:R-:W0:Y:S01]  /*2280*/  S2R R55, SR_TID.X ;  /* 0x0000000000377919 */ /* 0x000e220000002100 */
[----:B------:R-:W-:Y:S01]  /*2290*/  SHF.R.S32.HI R17, RZ, 0x1f, R16 ;  /* 0x0000001fff117819 */ /* 0x000fe20000011410 */
[-C--:B------:R-:W-:Y:S01]  /*22a0*/  IMAD R0, R11, R6.reuse, RZ ;  /* 0x000000060b007224 */ /* 0x080fe200078e02ff */
[----:B------:R-:W-:Y:S01]  /*22b0*/  ISETP.NE.AND.EX P0, PT, RZ, UR7, PT, P0 ;  /* 0x00000007ff007c0c */ /* 0x000fe2000bf05300 */
[----:B------:R-:W-:Y:S01]  /*22c0*/  IMAD.SHL.U32 R50, R189, 0x40, RZ ;  /* 0x00000040bd327824 */ /* 0x000fe200078e00ff */
[----:B-1----:R-:W-:Y:S01]  /*22d0*/  ISETP.GE.AND P2, PT, R16, R25, PT ;  /* 0x000000191000720c */ /* 0x002fe20003f46270 */
[----:B------:R-:W-:Y:S01]  /*22e0*/  IMAD R13, R38, R7, R0 ;  /* 0x00000007260d7224 */ /* 0x000fe200078e0200 */
[----:B---3--:R-:W1:Y:S01]  /*22f0*/  LDC.64 R4, c[0x0][0x3f8] ;  /* 0x0000fe00ff047b82 */ /* 0x008e620000000a00 */
[----:B------:R-:W-:Y:S01]  /*2300*/  SHF.R.S32.HI R0, RZ, 0x1f, R23 ;  /* 0x0000001fff007819 */ /* 0x000fe20000011417 */
[----:B------:R-:W-:Y:S01]  /*2310*/  IMAD.WIDE.U32 R44, R23, R6, R16 ;  /* 0x00000006172c7225 */ /* 0x000fe200078e0010 */
[----:B------:R-:W-:-:S02]  /*2320*/  SHF.R.S32.HI R187, RZ, 0x1f, R186 ;  /* 0x0000001fffbb7819 */ /* 0x000fc400000114ba */
[----:B------:R-:W-:Y:S01]  /*2330*/  LOP3.LUT R50, R50, 0x1c0, RZ, 0xc0, !PT ;  /* 0x000001c032327812 */ /* 0x000fe200078ec0ff */
[----:B------:R-:W-:Y:S01]  /*2340*/  IMAD.IADD R9, R9, 0x1, R13 ;  /* 0x0000000109097824 */ /* 0x000fe200078e020d */
[----:B--2---:R-:W-:Y:S01]  /*2350*/  SHF.L.U64.HI R51, R52, 0x6, R53 ;  /* 0x0000000634337819 */ /* 0x004fe20000010235 */
[----:B------:R-:W-:Y:S01]  /*2360*/  IMAD R14, R0, R6, RZ ;  /* 0x00000006000e7224 */ /* 0x000fe200078e02ff */
[----:B------:R-:W-:Y:S01]  /*2370*/  SHF.R.U32.HI R54, RZ, 0x3, R50 ;  /* 0x00000003ff367819 */ /* 0x000fe20000011632 */
[C---:B------:R-:W-:Y:S01]  /*2380*/  IMAD.WIDE.U32 R20, R199.reuse, UR4, R8 ;  /* 0x00000004c7147c25 */ /* 0x040fe2000f8e0008 */
[----:B------:R-:W-:Y:S02]  /*2390*/  P2R R72, PR, RZ, 0x4 ;  /* 0x00000004ff487803 */ /* 0x000fe40000000000 */
[----:B------:R-:W-:Y:S01]  /*23a0*/  SHF.L.U64.HI R46, R6, 0x6, R7 ;  /* 0x00000006062e7819 */ /* 0x000fe20000010207 */
[----:B------:R-:W-:Y:S01]  /*23b0*/  IMAD R21, R199, UR5, R21 ;  /* 0x00000005c7157c24 */ /* 0x000fe2000f8e0215 */
[----:B------:R-:W-:Y:S01]  /*23c0*/  ULDC.64 UR4, c[0x0][0x330] ;  /* 0x0000cc0000047ab9 */ /* 0x000fe20000000a00 */
[----:B------:R-:W-:-:S02]  /*23d0*/  IMAD R14, R23, R7, R14 ;  /* 0x00000007170e7224 */ /* 0x000fc400078e020e */
[----:B------:R-:W-:-:S04]  /*23e0*/  IMAD.WIDE.U32 R28, R199, UR4, R16 ;  /* 0x00000004c71c7c25 */ /* 0x000fc8000f8e0010 */
[----:B------:R-:W-:Y:S01]  /*23f0*/  IMAD R29, R199, UR5, R29 ;  /* 0x00000005c71d7c24 */ /* 0x000fe2000f8e021d */
[----:B------:R-:W-:Y:S01]  /*2400*/  ULDC.64 UR4, c[0x0][0x310] ;  /* 0x0000c40000047ab9 */ /* 0x000fe20000000a00 */
[-C--:B-1----:R-:W-:Y:S01]  /*2410*/  IMAD R12, R0, R4.reuse, RZ ;  /* 0x00000004000c7224 */ /* 0x082fe200078e02ff */
[----:B------:R-:W-:Y:S01]  /*2420*/  SHF.L.U64.HI R48, R4, 0x6, R5 ;  /* 0x0000000604307819 */ /* 0x000fe20000010205 */
[----:B------:R-:W-:Y:S01]  /*2430*/  IMAD.WIDE.U32 R30, R23, R4, R186 ;  /* 0x00000004171e7225 */ /* 0x000fe200078e00ba */
[----:B0-----:R-:W-:-:S03]  /*2440*/  LEA.HI R55, R55, 0x8, RZ, 0x19 ;  /* 0x0000000837377811 */ /* 0x001fc600078fc8ff */
[C---:B------:R-:W-:Y:S02]  /*2450*/  IMAD R13, R23.reuse, R5, R12 ;  /* 0x00000005170d7224 */ /* 0x040fe400078e020c */
[----:B------:R-:W-:-:S04]  /*2460*/  IMAD.WIDE.U32 R32, R23, R4, R16 ;  /* 0x0000000417207225 */ /* 0x000fc800078e0010 */
[----:B------:R-:W-:Y:S02]  /*2470*/  IMAD.IADD R31, R31, 0x1, R13 ;  /* 0x000000011f1f7824 */ /* 0x000fe400078e020d */
[----:B------:R-:W-:Y:S01]  /*2480*/  IMAD.IADD R33, R13, 0x1, R33 ;  /* 0x000000010d217824 */ /* 0x000fe200078e0221 */
[----:B-----5:R-:W-:Y:S01]  /*2490*/  SHF.R.S32.HI R13, RZ, 0x1f, R154 ;  /* 0x0000001fff0d7819 */ /* 0x020fe2000001149a */
[----:B------:R-:W-:-:S04]  /*24a0*/  IMAD.WIDE.U32 R34, R23, R52, R186 ;  /* 0x0000003417227225 */ /* 0x000fc800078e00ba */
[----:B------:R-:W-:-:S04]  /*24b0*/  IMAD.WIDE.U32 R36, R23, R52, R16 ;  /* 0x0000003417247225 */ /* 0x000fc800078e0010 */
[----:B------:R-:W-:-:S04]  /*24c0*/  IMAD.WIDE.U32 R30, R154, R4, R30 ;  /* 0x000000049a1e7225 */ /* 0x000fc800078e001e */
[----:B------:R-:W-:-:S04]  /*24d0*/  IMAD.WIDE.U32 R32, R154, R4, R32 ;  /* 0x000000049a207225 */ /* 0x000fc800078e0020 */
[----:B------:R-:W-:Y:S02]  /*24e0*/  IMAD.SHL.U32 R47, R6, 0x40, RZ ;  /* 0x00000040062f7824 */ /* 0x000fe400078e00ff */
[----:B------:R-:W-:Y:S02]  /*24f0*/  IMAD.SHL.U32 R49, R4, 0x40, RZ ;  /* 0x0000004004317824 */ /* 0x000fe400078e00ff */
[----:B------:R-:W-:Y:S01]  /*2500*/  IMAD.SHL.U32 R56, R25, 0x2, RZ ;  /* 0x0000000219387824 */ /* 0x000fe200078e00ff */
[----:B----4-:R-:W-:Y:S02]  /*2510*/  SHF.R.S32.HI R8, RZ, 0x1f, R3 ;  /* 0x0000001fff087819 */ /* 0x010fe40000011403 */
[----:B------:R-:W-:Y:S02]  /*2520*/  SEL R9, R3, RZ, !P0 ;  /* 0x000000ff03097207 */ /* 0x000fe40004000000 */
[----:B------:R-:W-:-:S03]  /*2530*/  SEL R8, R8, RZ, !P0 ;  /* 0x000000ff08087207 */ /* 0x000fc60004000000 */
[----:B------:R-:W-:-:S04]  /*2540*/  IMAD.WIDE.U32 R20, R9, UR4, R20 ;  /* 0x0000000409147c25 */ /* 0x000fc8000f8e0014 */
[----:B------:R-:W-:Y:S01]  /*2550*/  IMAD R10, R8, UR4, RZ ;  /* 0x00000004080a7c24 */ /* 0x000fe2000f8e02ff */
[----:B------:R-:W-:-:S03]  /*2560*/  IADD3 R3, P0, R20, R44, RZ ;  /* 0x0000002c14037210 */ /* 0x000fc60007f1e0ff */
[C---:B------:R-:W-:Y:S01]  /*2570*/  IMAD R43, R9.reuse, UR5, R10 ;  /* 0x00000005092b7c24 */ /* 0x040fe2000f8e020a */
[----:B------:R-:W-:Y:S02]  /*2580*/  ULDC.64 UR4, c[0x0][0x338] ;  /* 0x0000ce0000047ab9 */ /* 0x000fe40000000a00 */
[----:B------:R-:W-:Y:S02]  /*2590*/  IMAD R8, R8, UR4, RZ ;  /* 0x0000000408087c24 */ /* 0x000fe4000f8e02ff */
[C---:B------:R-:W-:Y:S01]  /*25a0*/  IMAD.WIDE.U32 R28, R9.reuse, UR4, R28 ;  /* 0x00000004091c7c25 */ /* 0x040fe2000f8e001c */
[----:B------:R-:W-:Y:S02]  /*25b0*/  ULDC UR4, c[0x0][0x2f4] ;  /* 0x0000bd0000047ab9 */ /* 0x000fe40000000800 */
[----:B------:R-:W-:Y:S01]  /*25c0*/  ISETP.GE.AND P4, PT, R16, UR4, PT ;  /* 0x0000000410007c0c */ /* 0x000fe2000bf86270 */
[----:B------:R-:W-:Y:S01]  /*25d0*/  IMAD R71, R9, UR5, R8 ;  /* 0x0000000509477c24 */ /* 0x000fe2000f8e0208 */
[----:B------:R-:W-:Y:S01]  /*25e0*/  SEL R9, R25, RZ, P2 ;  /* 0x000000ff19097207 */ /* 0x000fe20001000000 */
[----:B------:R-:W-:-:S02]  /*25f0*/  IMAD R8, R0, R52, RZ ;  /* 0x0000003400087224 */ /* 0x000fc400078e02ff */
[----:B------:R-:W-:Y:S02]  /*2600*/  IMAD.IADD R43, R21, 0x1, R43 ;  /* 0x00000001152b7824 */ /* 0x000fe400078e022b */
[----:B------:R-:W-:Y:S02]  /*2610*/  IMAD.IADD R9, R16, 0x1, R9 ;  /* 0x0000000110097824 */ /* 0x000fe400078e0209 */
[----:B------:R-:W-:Y:S01]  /*2620*/  IMAD R15, R23, R53, R8 ;  /* 0x00000035170f7224 */ /* 0x000fe200078e0208 */
[----:B------:R-:W-:Y:S01]  /*2630*/  IADD3.X R44, R43, R45, R14, P0, !PT ;  /* 0x0000002d2b2c7210 */ /* 0x000fe200007fe40e */
[----:B------:R-:W-:Y:S01]  /*2640*/  IMAD.IADD R71, R29, 0x1, R71 ;  /* 0x000000011d477824 */ /* 0x000fe200078e0247 */
[----:B------:R-:W-:Y:S01]  /*2650*/  SHF.R.S32.HI R8, RZ, 0x1f, R9 ;  /* 0x0000001fff087819 */ /* 0x000fe20000011409 */
[----:B------:R-:W-:Y:S01]  /*2660*/  IMAD.IADD R35, R35, 0x1, R15 ;  /* 0x0000000123237824 */ /* 0x000fe200078e020f */
[----:B------:R-:W-:Y:S01]  /*2670*/  IADD3 R38, P0, R23, R38, RZ ;  /* 0x0000002617267210 */ /* 0x000fe20007f1e0ff */
[----:B------:R-:W-:Y:S01]  /*2680*/  IMAD.IADD R37, R15, 0x1, R37 ;  /* 0x000000010f257824 */ /* 0x000fe200078e0225 */
[----:B------:R-:W-:Y:S01]  /*2690*/  LEA.HI R45, R8, R9, RZ, 0x3 ;  /* 0x00000009082d7211 */ /* 0x000fe200078f18ff */
[----:B------:R-:W-:-:S02]  /*26a0*/  IMAD R8, R13, R4, RZ ;  /* 0x000000040d087224 */ /* 0x000fc400078e02ff */
[----:B------:R-:W-:Y:S01]  /*26b0*/  IMAD R13, R13, R52, RZ ;  /* 0x000000340d0d7224 */ /* 0x000fe200078e02ff */
[----:B------:R-:W-:Y:S01]  /*26c0*/  LOP3.LUT R60, R45, 0xfffffff8, RZ, 0xc0, !PT ;  /* 0xfffffff82d3c7812 */ /* 0x000fe200078ec0ff */
[----:B------:R-:W-:Y:S01]  /*26d0*/  IMAD R59, R154, R5, R8 ;  /* 0x000000059a3b7224 */ /* 0x000fe200078e0208 */
[----:B------:R-:W-:Y:S01]  /*26e0*/  LOP3.LUT R5, R50, 0x18, R16, 0xf8, !PT ;  /* 0x0000001832057812 */ /* 0x000fe200078ef810 */
[----:B------:R-:W-:Y:S01]  /*26f0*/  IMAD R13, R154, R53, R13 ;  /* 0x000000359a0d7224 */ /* 0x000fe200078e020d */
[----:B------:R-:W-:Y:S01]  /*2700*/  SHF.R.S32.HI R63, RZ, 0x1f, R60 ;  /* 0x0000001fff3f7819 */ /* 0x000fe2000001143c */
[----:B------:R-:W-:Y:S01]  /*2710*/  VIADD R53, R16, 0x20 ;  /* 0x0000002010357836 */ /* 0x000fe20000000000 */
[----:B------:R-:W-:Y:S01]  /*2720*/  LOP3.LUT R5, R5, R54, RZ, 0x3c, !PT ;  /* 0x0000003605057212 */ /* 0x000fe200078e3cff */
[----:B------:R-:W-:-:S03]  /*2730*/  IMAD.WIDE.U32 R34, R154, R52, R34 ;  /* 0x000000349a227225 */ /* 0x000fc600078e0022 */
[----:B------:R-:W-:Y:S01]  /*2740*/  ISETP.GE.AND P3, PT, R53, UR4, PT ;  /* 0x0000000435007c0c */ /* 0x000fe2000bf66270 */
[----:B------:R-:W-:Y:S01]  /*2750*/  IMAD R57, R194, 0x200, R5 ;  /* 0x00000200c2397824 */ /* 0x000fe200078e0205 */
[----:B------:R-:W-:Y:S01]  /*2760*/  LOP3.LUT R5, R50, 0x38, R45, 0xf8, !PT ;  /* 0x0000003832057812 */ /* 0x000fe200078ef82d */
[----:B------:R-:W-:-:S03]  /*2770*/  IMAD.WIDE.U32 R36, R154, R52, R36 ;  /* 0x000000349a247225 */ /* 0x000fc600078e0024 */
[----:B------:R-:W-:Y:S01]  /*2780*/  LOP3.LUT R5, R5, R54, RZ, 0x3c, !PT ;  /* 0x0000003605057212 */ /* 0x000fe200078e3cff */
[----:B------:R-:W-:Y:S02]  /*2790*/  IMAD.IADD R58, R31, 0x1, R59 ;  /* 0x000000011f3a7824 */ /* 0x000fe400078e023b */
[----:B------:R-:W-:Y:S02]  /*27a0*/  IMAD.SHL.U32 R52, R52, 0x40, RZ ;  /* 0x0000004034347824 */ /* 0x000fe400078e00ff */
[----:B------:R-:W-:Y:S02]  /*27b0*/  IMAD.X R39, R11, 0x1, R0, P0 ;  /* 0x000000010b277824 */ /* 0x000fe400000e0600 */
[----:B------:R-:W-:Y:S02]  /*27c0*/  IMAD.IADD R59, R59, 0x1, R33 ;  /* 0x000000013b3b7824 */ /* 0x000fe400078e0221 */
[----:B------:R-:W-:Y:S02]  /*27d0*/  IMAD.IADD R61, R35, 0x1, R13 ;  /* 0x00000001233d7824 */ /* 0x000fe400078e020d */
[----:B------:R-:W-:-:S02]  /*27e0*/  IMAD.IADD R62, R13, 0x1, R37 ;  /* 0x000000010d3e7824 */ /* 0x000fc400078e0225 */
[----:B------:R-:W-:-:S07]  /*27f0*/  IMAD R70, R194, 0x200, R5 ;  /* 0x00000200c2467824 */ /* 0x000fce00078e0205 */
.L_x_3676:
[----:B0---4-:R-:W0:Y:S01]  /*2800*/  LDC R27, c[0x0][0x3f4] ;  /* 0x0000fd00ff1b7b82 */ /* 0x011e220000000800 */
[----:B------:R-:W-:Y:S01]  /*2810*/  VIADD R40, R40, 0xffffffff ;  /* 0xffffffff28287836 */ /* 0x000fe20000000000 */
[----:B------:R-:W-:Y:S05]  /*2820*/  YIELD ;  /* 0x0000000000007946 */ /* 0x000fea0003800000 */
[----:B------:R-:W-:Y:S01]  /*2830*/  SHF.R.S32.HI R67, RZ, 0x1f, R40 ;  /* 0x0000001fff437819 */ /* 0x000fe20000011428 */
[----:B------:R-:W1:Y:S01]  /*2840*/  LDC.64 R64, c[0x0][0x2e8] ;  /* 0x0000ba00ff407b82 */ /* 0x000e620000000a00 */
[-C--:B------:R-:W-:Y:S01]  /*2850*/  IMAD R4, R46, R40.reuse, RZ ;  /* 0x000000282e047224 */ /* 0x080fe200078e02ff */
[----:B------:R-:W-:Y:S01]  /*2860*/  BSSY B0, `(.L_x_3647) ;  /* 0x0000194000007945 */ /* 0x000fe20003800000 */
[----:B---3--:R-:W-:Y:S01]  /*2870*/  IMAD.WIDE.U32 R14, R47, R40, RZ ;  /* 0x000000282f0e7225 */ /* 0x008fe200078e00ff */
[----:B------:R-:W-:-:S03]  /*2880*/  ISETP.GT.AND P2, PT, R40, R41, PT ;  /* 0x000000292800720c */ /* 0x000fc60003f44270 */
[----:B------:R-:W-:Y:S01]  /*2890*/  IMAD R5, R67, R47, R4 ;  /* 0x0000002f43057224 */ /* 0x000fe200078e0204 */
[----:B------:R-:W-:Y:S01]  /*28a0*/  IADD3 R4, P0, R3, R14, RZ ;  /* 0x0000000e03047210 */ /* 0x000fe20007f1e0ff */
[----:B------:R-:W-:Y:S02]  /*28b0*/  IMAD.SHL.U32 R26, R19, 0x1000, RZ ;  /* 0x00001000131a7824 */ /* 0x000fe400078e00ff */
[----:B------:R-:W-:Y:S02]  /*28c0*/  IMAD.IADD R25, R15, 0x1, R5 ;  /* 0x000000010f197824 */ /* 0x000fe400078e0205 */
[----:B------:R-:W-:Y:S02]  /*28d0*/  IMAD.IADD R5, R57, 0x1, R26 ;  /* 0x0000000139057824 */ /* 0x000fe400078e021a */
[----:B------:R-:W-:Y:S01]  /*28e0*/  IMAD.X R6, R25, 0x1, R44, P0 ;  /* 0x0000000119067824 */ /* 0x000fe200000e062c */
[----:B0-----:R-:W-:Y:S01]  /*28f0*/  ISETP.GE.AND P0, PT, R27, 0x1, PT ;  /* 0x000000011b00780c */ /* 0x001fe20003f06270 */
[----:B------:R-:W-:Y:S01]  /*2900*/  IMAD R66, R5, 0x2, R2 ;  /* 0x0000000205427824 */ /* 0x000fe200078e0202 */
[----:B-1----:R-:W-:-:S04]  /*2910*/  LEA R12, P1, R4, R64, 0x1 ;  /* 0x00000040040c7211 */ /* 0x002fc800078208ff */
[----:B------:R-:W-:-:S07]  /*2920*/  LEA.HI.X R13, R4, R65, R6, 0x1, P1 ;  /* 0x00000041040d7211 */ /* 0x000fce00008f0c06 */
[----:B------:R-:W-:Y:S05]  /*2930*/  @!P0 BRA `(.L_x_3648) ;  /* 0x0000001400b88947 */ /* 0x000fea0003800000 */
[----:B------:R-:W-:Y:S01]  /*2940*/  ULDC.U8 UR4, c[0x0][0x410] ;  /* 0x0001040000047ab9 */ /* 0x000fe20000000000 */
[-C--:B------:R-:W-:Y:S01]  /*2950*/  IMAD R6, R48, R40.reuse, RZ ;  /* 0x0000002830067224 */ /* 0x080fe200078e02ff */
[----:B------:R-:W-:Y:S01]  /*2960*/  ISETP.NE.AND P0, PT, RZ, UR4, PT ;  /* 0x00000004ff007c0c */ /* 0x000fe2000bf05270 */
[----:B------:R-:W-:-:S04]  /*2970*/  IMAD.WIDE.U32 R4, R49, R40, RZ ;  /* 0x0000002831047225 */ /* 0x000fc800078e00ff */
[----:B------:R-:W-:-:S04]  /*2980*/  IMAD R7, R67, R49, R6 ;  /* 0x0000003143077224 */ /* 0x000fc800078e0206 */
[----:B------:R-:W-:-:S04]  /*2990*/  IMAD.IADD R68, R5, 0x1, R7 ;  /* 0x0000000105447824 */ /* 0x000fc800078e0207 */
[----:B------:R-:W-:Y:S05]  /*29a0*/  @!P0 BRA `(.L_x_3649) ;  /* 0x0000000800b08947 */ /* 0x000fea0003800000 */
[----:B------:R-:W-:Y:S01]  /*29b0*/  IMAD R6, R40, -0x40, R42 ;  /* 0xffffffc028067824 */ /* 0x000fe200078e022a */
[----:B------:R-:W-:Y:S01]  /*29c0*/  BSSY B1, `(.L_x_3650) ;  /* 0x000001e000017945 */ /* 0x000fe20003800000 */
[----:B------:R-:W-:Y:S02]  /*29d0*/  CS2R R8, SRZ ;  /* 0x0000000000087805 */ /* 0x000fe4000001ff00 */
[----:B------:R-:W-:Y:S02]  /*29e0*/  CS2R R14, SRZ ;  /* 0x00000000000e7805 */ /* 0x000fe4000001ff00 */
[----:B------:R-:W-:Y:S02]  /*29f0*/  CS2R R10, SRZ ;  /* 0x00000000000a7805 */ /* 0x000fe4000001ff00 */
[----:B------:R-:W-:Y:S02]  /*2a00*/  VIMNMX R6, R6, 0x40, PT ;  /* 0x0000004006067848 */ /* 0x000fe40003fe0100 */
[----:B------:R-:W-:-:S02]  /*2a10*/  CS2R R24, SRZ ;  /* 0x0000000000187805 */ /* 0x000fc4000001ff00 */
[----:B------:R-:W-:-:S13]  /*2a20*/  ISETP.GE.AND P1, PT, R23, R6, PT ;  /* 0x000000061700720c */ /* 0x000fda0003f26270 */
[----:B------:R-:W-:Y:S05]  /*2a30*/  @P1 BRA `(.L_x_3651) ;  /* 0x0000000000581947 */ /* 0x000fea0003800000 */
[----:B------:R-:W-:Y:S01]  /*2a40*/  IMAD R7, R51, R40, RZ ;  /* 0x0000002833077224 */ /* 0x000fe200078e02ff */
[----:B------:R-:W-:Y:S01]  /*2a50*/  IADD3 R8, P0, R30, R4, RZ ;  /* 0x000000041e087210 */ /* 0x000fe20007f1e0ff */
[----:B------:R-:W-:Y:S01]  /*2a60*/  IMAD.MOV.U32 R4, RZ, RZ, R34 ;  /* 0x000000ffff047224 */ /* 0x000fe200078e0022 */
[----:B------:R-:W-:Y:S01]  /*2a70*/  ULDC.64 UR6, c[0x0][0x400] ;  /* 0x0001000000067ab9 */ /* 0x000fe20000000a00 */
[----:B------:R-:W-:Y:S01]  /*2a80*/  IMAD.MOV.U32 R5, RZ, RZ, R61 ;  /* 0x000000ffff057224 */ /* 0x000fe200078e003d */
[----:B------:R-:W-:Y:S01]  /*2a90*/  ULDC.64 UR4, c[0x0][0x3e8] ;  /* 0x0000fa0000047ab9 */ /* 0x000fe20000000a00 */
[-C--:B------:R-:W-:Y:S02]  /*2aa0*/  IMAD R11, R67, R52.reuse, R7 ;  /* 0x00000034430b7224 */ /* 0x080fe400078e0207 */
[----:B------:R-:W-:-:S04]  /*2ab0*/  IMAD.WIDE.U32 R6, R40, R52, R4 ;  /* 0x0000003428067225 */ /* 0x000fc800078e0004 */
[----:B------:R-:W-:Y:S01]  /*2ac0*/  IMAD.X R9, R68, 0x1, R58, P0 ;  /* 0x0000000144097824 */ /* 0x000fe200000e063a */
[----:B------:R-:W-:Y:S01]  /*2ad0*/  LEA R4, P0, R6, UR6, 0x1 ;  /* 0x0000000606047c11 */ /* 0x000fe2000f8008ff */
[----:B------:R-:W-:-:S05]  /*2ae0*/  IMAD.IADD R5, R7, 0x1, R11 ;  /* 0x0000000107057824 */ /* 0x000fca00078e020b */
        /* <DEDUP_REMOVED lines=11> */
.L_x_3651:
[----:B------:R-:W-:Y:S05]  /*2ba0*/  BSYNC B1 ;  /* 0x0000000000017941 */ /* 0x000fea0003800000 */
.L_x_3650:
[----:B------:R-:W-:Y:S01]  /*2bb0*/  ISETP.NE.AND P0, PT, R184, 0x3, PT ;  /* 0x00000003b800780c */ /* 0x000fe20003f05270 */
[----:B0----5:R-:W-:Y:S02]  /*2bc0*/  IMAD.MOV.U32 R4, RZ, RZ, R8 ;  /* 0x000000ffff047224 */ /* 0x021fe400078e0008 */
        /* <DEDUP_REMOVED lines=15> */
[----:B------:R-:W-:Y:S06]  /*2cc0*/  @!P0 BRA `(.L_x_3652) ;  /* 0x0000000000048947 */ /* 0x000fec0003800000 */
[----:B------:R-:W-:Y:S01]  /*2cd0*/  BPT.TRAP 0x1 ;  /* 0x000000040000795c */ /* 0x000fe20000300000 */
.L_x_3652:
[----:B------:R-:W-:Y:S01]  /*2ce0*/  IMAD R73, R19, 0x8, R2 ;  /* 0x0000000813497824 */ /* 0x000fe200078e0202 */
[----:B------:R-:W-:Y:S01]  /*2cf0*/  SHF.L.U32 R74, R185, 0x1f, RZ ;  /* 0x0000001fb94a7819 */ /* 0x000fe200000006ff */
[----:B------:R-:W-:Y:S03]  /*2d00*/  BSSY B1, `(.L_x_3653) ;  /* 0x0000003000017945 */ /* 0x000fe60003800000 */
[----:B------:R-:W0:Y:S02]  /*2d10*/  SYNCS.PHASECHK.TRANS64.TRYWAIT P5, [R73+URZ+0x28c90], R74 ;  /* 0x028c904a490075a7 */ /* 0x000e2400080a017f */
[----:B0-----:R-:W-:Y:S05]  /*2d20*/  @!P5 BRA `(.L_x_3654) ;  /* 0x0000017c00a0d947 */ /* 0x001fea0003800000 */
.L_x_3949:
[----:B------:R-:W-:Y:S05]  /*2d30*/  BSYNC B1 ;  /* 0x0000000000017941 */ /* 0x000fea0003800000 */
.L_x_3653:
[----:B------:R-:W-:Y:S05]  /*2d40*/  @P1 BRA `(.L_x_3655) ;  /* 0x0000001400141947 */ /* 0x000fea0003800000 */
[----:B------:R-:W-:Y:S04]  /*2d50*/  BSSY B1, `(.L_x_3656) ;  /* 0x0000036000017945 */ /* 0x000fe80003800000 */
[----:B------:R-:W-:Y:S05]  /*2d60*/  @P4 BRA `(.L_x_3657) ;  /* 0x0000000000d04947 */ /* 0x000fea0003800000 */
[----:B------:R1:W2:Y:S01]  /*2d70*/  LDS.128 R4, [R66+0x22400] ;  /* 0x0224000042047984 */ /* 0x0002a20000000c00 */
        /* <DEDUP_REMOVED lines=17> */
[C---:B------:R-:W-:Y:S01]  /*2e90*/  LOP3.LUT R69, R68.reuse, 0xffff0000, RZ, 0xc0, !PT ;  /* 0xffff000044457812 */ /* 0x040fe200078ec0ff */
[----:B------:R-:W-:Y:S01]  /*2ea0*/  IMAD.U32 R68, R68, 0x10000, RZ ;  /* 0x0001000044447824 */ /* 0x000fe200078e00ff */
[C---:B------:R-:W-:Y:S01]  /*2eb0*/  LOP3.LUT R65, R64.reuse, 0xffff0000, RZ, 0xc0, !PT ;  /* 0xffff000040417812 */ /* 0x040fe200078ec0ff */
        /* <DEDUP_REMOVED lines=8> */
[----:B------:R-:W-:-:S02]  /*2f40*/  IMAD.U32 R6, R5, 0x10000, RZ ;  /* 0x0001000005067824 */ /* 0x000fc400078e00ff */
[----:B------:R-:W-:Y:S02]  /*2f50*/  IMAD.U32 R5, R4, 0x10000, RZ ;  /* 0x0001000004057824 */ /* 0x000fe400078e00ff */
[----:B------:R-:W-:Y:S01]  /*2f60*/  FFMA.FTZ R67, R14, R67, -R7 ;  /* 0x000000430e437223 */ /* 0x000fe20000010807 */
[----:B------:R-:W-:Y:S01]  /*2f70*/  LOP3.LUT R4, R4, 0xffff0000, RZ, 0xc0, !PT ;  /* 0xffff000004047812 */ /* 0x000fe200078ec0ff */
[----:B------:R-:W-:Y:S01]  /*2f80*/  FFMA.FTZ R14, R14, R76, R15 ;  /* 0x0000004c0e0e7223 */ /* 0x000fe2000001000f */
[C---:B------:R-:W-:Y:S01]  /*2f90*/  FMUL.FTZ R15, R25.reuse, R75 ;  /* 0x0000004b190f7220 */ /* 0x040fe20000410000 */
[----:B------:R-:W-:Y:S01]  /*2fa0*/  FMUL.FTZ R76, R25, R66 ;  /* 0x00000042194c7220 */ /* 0x000fe20000410000 */
[C---:B------:R-:W-:Y:S01]  /*2fb0*/  FFMA.FTZ R77, R6.reuse, R65, -R77 ;  /* 0x00000041064d7223 */ /* 0x040fe2000001084d */
[----:B------:R-:W-:Y:S01]  /*2fc0*/  FFMA.FTZ R78, R6, R69, R78 ;  /* 0x00000045064e7223 */ /* 0x000fe2000001004e */
        /* <DEDUP_REMOVED lines=12> */
.L_x_3659:
[----:B------:R-:W-:Y:S05]  /*3090*/  BSYNC B2 ;  /* 0x0000000000027941 */ /* 0x000fea0003800000 */
.L_x_3658:
[----:B--2---:R1:W-:Y:S02]  /*30a0*/  STG.E.128 desc[UR40][R12.64], R4 ;  /* 0x000000040c007986 */ /* 0x0043e4000c101d28 */
.L_x_3657:
[----:B------:R-:W-:Y:S05]  /*30b0*/  BSYNC B1 ;  /* 0x0000000000017941 */ /* 0x000fea0003800000 */
.L_x_3656:
[----:B------:R-:W-:Y:S05]  /*30c0*/  @P3 BRA `(.L_x_3655) ;  /* 0x0000001000343947 */ /* 0x000fea0003800000 */
[----:B-1----:R-:W-:Y:S01]  /*30d0*/  IMAD.MOV.U32 R5, RZ, RZ, 0x20 ;  /* 0x00000020ff057424 */ /* 0x002fe200078e00ff */
[----:B------:R-:W-:Y:S01]  /*30e0*/  LOP3.LUT P5, RZ, R189, 0x4, RZ, 0xc0, !PT ;  /* 0x00000004bdff7812 */ /* 0x000fe200078ac0ff */
[----:B------:R-:W-:Y:S03]  /*30f0*/  BSSY B1, `(.L_x_3660) ;  /* 0x0000035000017945 */ /* 0x000fe60003800000 */
[----:B------:R-:W-:Y:S02]  /*3100*/  SEL R5, R5, 0xffffffe0, !P5 ;  /* 0xffffffe005057807 */ /* 0x000fe40006800000 */
[----:B------:R-:W-:Y:S02]  /*3110*/  ISETP.GE.AND P5, PT, R190, R27, PT ;  /* 0x0000001bbe00720c */ /* 0x000fe40003fa6270 */
[----:B------:R-:W-:-:S05]  /*3120*/  IADD3 R5, R5, R57, R26 ;  /* 0x0000003905057210 */ /* 0x000fca0007ffe01a */
[----:B------:R-:W-:-:S06]  /*3130*/  IMAD R4, R5, 0x2, R2 ;  /* 0x0000000205047824 */ /* 0x000fcc00078e0202 */
[----:B------:R-:W1:Y:S01]  /*3140*/  LDS.128 R4, [R4+0x22400] ;  /* 0x0224000004047984 */ /* 0x000e620000000c00 */
[----:B------:R-:W-:Y:S05]  /*3150*/  @P5 BRA `(.L_x_3661) ;  /* 0x0000000000b85947 */ /* 0x000fea0003800000 */
[----:B------:R-:W-:Y:S01]  /*3160*/  SHF.R.U64 R14, R8, 0x10, R9 ;  /* 0x00000010080e7819 */ /* 0x000fe20000001209 */
[----:B-1----:R-:W-:Y:S01]  /*3170*/  IMAD.U32 R8, R6, 0x10000, RZ ;  /* 0x0001000006087824 */ /* 0x002fe200078e00ff */
        /* <DEDUP_REMOVED lines=17> */
[C---:B------:R-:W-:Y:S01]  /*3290*/  FMUL.FTZ R67, R7.reuse, R27 ;  /* 0x0000001b07437220 */ /* 0x040fe20000410000 */
[----:B------:R-:W-:Y:S01]  /*32a0*/  LOP3.LUT R64, R64, 0xffff0000, RZ, 0xc0, !PT ;  /* 0xffff000040407812 */ /* 0x000fe200078ec0ff */
[----:B------:R-:W-:Y:S01]  /*32b0*/  FMUL.FTZ R66, R7, R15 ;  /* 0x0000000f07427220 */ /* 0x000fe20000410000 */
[----:B------:R-:W-:Y:S01]  /*32c0*/  LOP3.LUT R24, R24, 0xffff0000, RZ, 0xc0, !PT ;  /* 0xffff000018187812 */ /* 0x000fe200078ec0ff */
[C---:B------:R-:W-:Y:S01]  /*32d0*/  FMUL.FTZ R7, R9.reuse, R65 ;  /* 0x0000004109077220 */ /* 0x040fe20000410000 */
[----:B------:R-:W-:Y:S01]  /*32e0*/  FMUL.FTZ R9, R9, R25 ;  /* 0x0000001909097220 */ /* 0x000fe20000410000 */
[----:B------:R-:W-:-:S02]  /*32f0*/  IMAD.U32 R6, R5, 0x10000, RZ ;  /* 0x0001000005067824 */ /* 0x000fc400078e00ff */
[----:B------:R-:W-:Y:S01]  /*3300*/  FFMA.FTZ R25, R8, R25, -R7 ;  /* 0x0000001908197223 */ /* 0x000fe20000010807 */
[----:B------:R-:W-:Y:S02]  /*3310*/  IMAD.U32 R5, R4, 0x10000, RZ ;  /* 0x0001000004057824 */ /* 0x000fe400078e00ff */
[----:B------:R-:W-:Y:S01]  /*3320*/  FFMA.FTZ R8, R8, R65, R9 ;  /* 0x0000004108087223 */ /* 0x000fe20000010009 */
[----:B------:R-:W-:Y:S01]  /*3330*/  LOP3.LUT R4, R4, 0xffff0000, RZ, 0xc0, !PT ;  /* 0xffff000004047812 */ /* 0x000fe200078ec0ff */
[C---:B------:R-:W-:Y:S01]  /*3340*/  FMUL.FTZ R9, R11.reuse, R64 ;  /* 0x000000400b097220 */ /* 0x040fe20000410000 */
[-C--:B------:R-:W-:Y:S01]  /*3350*/  FMUL.FTZ R11, R11, R24.reuse ;  /* 0x000000180b0b7220 */ /* 0x080fe20000410000 */
[C---:B------:R-:W-:Y:S01]  /*3360*/  FFMA.FTZ R67, R6.reuse, R15, -R67 ;  /* 0x0000000f06437223 */ /* 0x040fe20000010843 */
[----:B------:R-:W-:Y:S01]  /*3370*/  FFMA.FTZ R66, R6, R27, R66 ;  /* 0x0000001b06427223 */ /* 0x000fe20000010042 */
[----:B------:R-:W-:Y:S01]  /*3380*/  FFMA.FTZ R9, R10, R24, -R9 ;  /* 0x000000180a097223 */ /* 0x000fe20000010809 */
[C---:B------:R-:W-:Y:S01]  /*3390*/  FMUL.FTZ R6, R4.reuse, R26 ;  /* 0x0000001a04067220 */ /* 0x040fe20000410000 */
[----:B------:R-:W-:Y:S01]  /*33a0*/  FMUL.FTZ R7, R4, R14 ;  /* 0x0000000e04077220 */ /* 0x000fe20000410000 */
[----:B------:R-:W-:Y:S01]  /*33b0*/  FFMA.FTZ R10, R10, R64, R11 ;  /* 0x000000400a0a7223 */ /* 0x000fe2000001000b */
[----:B------:R-:W-:Y:S01]  /*33c0*/  F2FP.BF16.F32.PACK_AB R8, R8, R25 ;  /* 0x000000190808723e */ /* 0x000fe200000010ff */
[C---:B------:R-:W-:Y:S01]  /*33d0*/  FFMA.FTZ R6, R5.reuse, R14, -R6 ;  /* 0x0000000e05067223 */ /* 0x040fe20000010806 */
[----:B------:R-:W-:Y:S01]  /*33e0*/  FFMA.FTZ R7, R5, R26, R7 ;  /* 0x0000001a05077223 */ /* 0x000fe20000010007 */
[----:B------:R-:W-:-:S02]  /*33f0*/  F2FP.BF16.F32.PACK_AB R5, R66, R67 ;  /* 0x000000434205723e */ /* 0x000fc400000010ff */
[----:B------:R-:W-:Y:S02]  /*3400*/  F2FP.BF16.F32.PACK_AB R9, R10, R9 ;  /* 0x000000090a09723e */ /* 0x000fe400000010ff */
[----:B------:R-:W-:Y:S01]  /*3410*/  F2FP.BF16.F32.PACK_AB R4, R7, R6 ;  /* 0x000000060704723e */ /* 0x000fe200000010ff */
[----:B------:R-:W-:Y:S02]  /*3420*/  IMAD.MOV.U32 R6, RZ, RZ, R8 ;  /* 0x000000ffff067224 */ /* 0x000fe400078e0008 */
[----:B------:R-:W-:-:S07]  /*3430*/  IMAD.MOV.U32 R7, RZ, RZ, R9 ;  /* 0x000000ffff077224 */ /* 0x000fce00078e0009 */
.L_x_3661:
[----:B------:R-:W-:Y:S05]  /*3440*/  BSYNC B1 ;  /* 0x0000000000017941 */ /* 0x000fea0003800000 */
.L_x_3660:
[----:B-1----:R2:W-:Y:S01]  /*3450*/  STG.E.128 desc[UR40][R12.64+0x40], R4 ;  /* 0x000040040c007986 */ /* 0x0025e2000c101d28 */
[----:B------:R-:W-:Y:S05]  /*3460*/  BRA `(.L_x_3655) ;  /* 0x0000000c004c7947 */ /* 0x000fea0003800000 */
.L_x_3649:
[----:B------:R-:W-:-:S05]  /*3470*/  IMAD R5, R40, -0x40, R42 ;  /* 0xffffffc028057824 */ /* 0x000fca00078e022a */
[----:B------:R-:W-:-:S04]  /*3480*/  VIMNMX R6, R5, 0x40, PT ;  /* 0x0000004005067848 */ /* 0x000fc80003fe0100 */
[----:B------:R-:W-:Y:S02]  /*3490*/  ISETP.GE.AND P1, PT, R23, R6, PT ;  /* 0x000000061700720c */ /* 0x000fe40003f26270 */
[----:B------:R-:W-:Y:S02]  /*34a0*/  CS2R R6, SRZ ;  /* 0x0000000000067805 */ /* 0x000fe4000001ff00 */
[----:B------:R-:W-:-:S13]  /*34b0*/  ISETP.GE.OR P0, PT, R16, R27, P1 ;  /* 0x0000001b1000720c */ /* 0x000fda0000f06670 */
[----:B------:R-:W0:Y:S01]  /*34c0*/  @!P0 LDC.64 R8, c[0x0][0x3e8] ;  /* 0x0000fa00ff088b82 */ /* 0x000e220000000a00 */
[----:B------:R-:W-:-:S05]  /*34d0*/  @!P0 IADD3 R4, P5, R32, R4, RZ ;  /* 0x0000000420048210 */ /* 0x000fca0007fbe0ff */
[----:B------:R-:W-:Y:S02]  /*34e0*/  @!P0 IMAD.X R5, R68, 0x1, R59, P5 ;  /* 0x0000000144058824 */ /* 0x000fe400028e063b */
[----:B------:R-:W1:Y:S01]  /*34f0*/  @!P0 LDC.64 R12, c[0x0][0x400] ;  /* 0x00010000ff0c8b82 */ /* 0x000e620000000a00 */
[----:B0-----:R-:W-:-:S04]  /*3500*/  @!P0 LEA R8, P5, R4, R8, 0x1 ;  /* 0x0000000804088211 */ /* 0x001fc800078a08ff */
[----:B------:R-:W-:Y:S01]  /*3510*/  @!P0 LEA.HI.X R9, R4, R9, R5, 0x1, P5 ;  /* 0x0000000904098211 */ /* 0x000fe200028f0c05 */
[----:B------:R-:W-:Y:S02]  /*3520*/  @!P0 IMAD R4, R51, R40, RZ ;  /* 0x0000002833048224 */ /* 0x000fe400078e02ff */
[----:B------:R-:W-:Y:S02]  /*3530*/  @!P0 IMAD.MOV.U32 R5, RZ, RZ, R62 ;  /* 0x000000ffff058224 */ /* 0x000fe400078e003e */
[----:B------:R-:W-:Y:S02]  /*3540*/  @!P0 IMAD R67, R67, R52, R4 ;  /* 0x0000003443438224 */ /* 0x000fe400078e0204 */
[----:B------:R-:W-:-:S04]  /*3550*/  @!P0 IMAD.MOV.U32 R4, RZ, RZ, R36 ;  /* 0x000000ffff048224 */ /* 0x000fc800078e0024 */
[----:B------:R-:W-:-:S04]  /*3560*/  @!P0 IMAD.WIDE.U32 R4, R40, R52, R4 ;  /* 0x0000003428048225 */ /* 0x000fc800078e0004 */
[----:B------:R-:W-:Y:S01]  /*3570*/  @!P0 IMAD.IADD R5, R67, 0x1, R5 ;  /* 0x0000000143058824 */ /* 0x000fe200078e0205 */
[----:B-1----:R-:W-:-:S04]  /*3580*/  @!P0 LEA R12, P5, R4, R12, 0x1 ;  /* 0x0000000c040c8211 */ /* 0x002fc800078a08ff */
[----:B------:R-:W-:Y:S02]  /*3590*/  @!P0 LEA.HI.X R13, R4, R13, R5, 0x1, P5 ;  /* 0x0000000d040d8211 */ /* 0x000fe400028f0c05 */
[----:B------:R-:W-:Y:S02]  /*35a0*/  CS2R R4, SRZ ;  /* 0x0000000000047805 */ /* 0x000fe4000001ff00 */
[----:B------:R-:W-:-:S04]  /*35b0*/  CS2R R10, SRZ ;  /* 0x00000000000a7805 */ /* 0x000fc8000001ff00 */
[----:B------:R0:W2:Y:S02]  /*35c0*/  @!P0 LDG.E.128 R4, desc[UR40][R8.64] ;  /* 0x0000002808048981 */ /* 0x0000a4000c1e1d00 */
[----:B0-----:R-:W-:-:S06]  /*35d0*/  CS2R R8, SRZ ;  /* 0x0000000000087805 */ /* 0x001fcc000001ff00 */
[----:B------:R-:W3:Y:S01]  /*35e0*/  @!P0 LDG.E.128 R8, desc[UR40][R12.64] ;  /* 0x000000280c088981 */ /* 0x000ee2000c1e1d00 */
[----:B------:R-:W-:-:S04]  /*35f0*/  ISETP.GE.AND P0, PT, R16, R27, PT ;  /* 0x0000001b1000720c */ /* 0x000fc80003f06270 */
[----:B------:R-:W-:Y:S02]  /*3600*/  P2R R68, PR, RZ, 0x1 ;  /* 0x00000001ff447803 */ /* 0x000fe40000000000 */
[----:B------:R-:W-:Y:S01]  /*3610*/  ISETP.NE.AND P0, PT, R184, 0x3, PT ;  /* 0x00000003b800780c */ /* 0x000fe20003f05270 */
[----:B--2---:R-:W-:Y:S02]  /*3620*/  IMAD.MOV.U32 R24, RZ, RZ, R4 ;  /* 0x000000ffff187224 */ /* 0x004fe400078e0004 */
[----:B------:R-:W-:Y:S02]  /*3630*/  IMAD.MOV.U32 R27, RZ, RZ, R5 ;  /* 0x000000ffff1b7224 */ /* 0x000fe400078e0005 */
[----:B------:R-:W-:Y:S01]  /*3640*/  IMAD.MOV.U32 R66, RZ, RZ, R6 ;  /* 0x000000ffff427224 */ /* 0x000fe200078e0006 */
[----:B------:R-:W-:Y:S01]  /*3650*/  PRMT R86, R24, 0x7610, R86 ;  /* 0x0000761018567816 */ /* 0x000fe20000000056 */
[----:B------:R-:W-:Y:S01]  /*3660*/  IMAD.MOV.U32 R67, RZ, RZ, R7 ;  /* 0x000000ffff437224 */ /* 0x000fe200078e0007 */
[----:B------:R-:W-:-:S02]  /*3670*/  PRMT R88, R88, 0x5410, R27 ;  /* 0x0000541058587816 */ /* 0x000fc4000000001b */
[----:B------:R-:W-:Y:S02]  /*3680*/  PRMT R89, R89, 0x5410, R66 ;  /* 0x0000541059597816 */ /* 0x000fe40000000042 */
[----:B------:R-:W-:Y:S01]  /*3690*/  PRMT R91, R67, 0x7610, R91 ;  /* 0x00007610435b7816 */ /* 0x000fe2000000005b */
[----:B---3--:R-:W-:Y:S02]  /*36a0*/  IMAD.MOV.U32 R24, RZ, RZ, R8 ;  /* 0x000000ffff187224 */ /* 0x008fe400078e0008 */
[----:B------:R-:W-:Y:S02]  /*36b0*/  IMAD.MOV.U32 R12, RZ, RZ, R9 ;  /* 0x000000ffff0c7224 */ /* 0x000fe400078e0009 */
        /* <DEDUP_REMOVED lines=8> */
.L_x_3662:
[----:B------:R-:W-:Y:S01]  /*3740*/  IMAD R73, R19, 0x8, R2 ;  /* 0x0000000813497824 */ /* 0x000fe200078e0202 */
[----:B------:R-:W-:Y:S01]  /*3750*/  SHF.L.U32 R74, R185, 0x1f, RZ ;  /* 0x0000001fb94a7819 */ /* 0x000fe200000006ff */
[----:B------:R-:W0:Y:S01]  /*3760*/  LDC R75, c[0x0][0x2f4] ;  /* 0x0000bd00ff4b7b82 */ /* 0x000e220000000800 */
[----:B------:R-:W-:Y:S02]  /*3770*/  BSSY B1, `(.L_x_3663) ;  /* 0x0000003000017945 */ /* 0x000fe40003800000 */
[----:B------:R-:W1:Y:S02]  /*3780*/  SYNCS.PHASECHK.TRANS64.TRYWAIT P5, [R73+URZ+0x28c90], R74 ;  /* 0x028c904a490075a7 */ /* 0x000e6400080a017f */
[----:B-1----:R-:W-:Y:S05]  /*3790*/  @!P5 BRA `(.L_x_3664) ;  /* 0x000001740018d947 */ /* 0x002fea0003800000 */
.L_x_3950:
[----:B------:R-:W-:Y:S05]  /*37a0*/  BSYNC B1 ;  /* 0x0000000000017941 */ /* 0x000fea0003800000 */
.L_x_3663:
[----:B0-----:R-:W-:Y:S01]  /*37b0*/  ISETP.GE.OR P5, PT, R16, R75, P1 ;  /* 0x0000004b1000720c */ /* 0x001fe20000fa6670 */
[----:B------:R-:W-:Y:S01]  /*37c0*/  ULDC.64 UR4, c[0x0][0x300] ;  /* 0x0000c00000047ab9 */ /* 0x000fe20000000a00 */
[----:B------:R-:W-:Y:S02]  /*37d0*/  IMAD.MOV.U32 R66, RZ, RZ, R14 ;  /* 0x000000ffff427224 */ /* 0x000fe400078e000e */
[----:B------:R-:W-:Y:S02]  /*37e0*/  IMAD R12, R0, UR4, RZ ;  /* 0x00000004000c7c24 */ /* 0x000fe4000f8e02ff */
[----:B------:R-:W-:Y:S02]  /*37f0*/  IMAD.MOV.U32 R67, RZ, RZ, R25 ;  /* 0x000000ffff437224 */ /* 0x000fe400078e0019 */
[C---:B------:R-:W-:Y:S02]  /*3800*/  IMAD R13, R23.reuse, UR5, R12 ;  /* 0x00000005170d7c24 */ /* 0x040fe4000f8e020c */
[----:B------:R-:W-:-:S03]  /*3810*/  IMAD.WIDE.U32 R66, R23, UR4, R66 ;  /* 0x0000000417427c25 */ /* 0x000fc6000f8e0042 */
[----:B------:R-:W-:Y:S05]  /*3820*/  @P5 BRA `(.L_x_3655) ;  /* 0x00000008005c5947 */ /* 0x000fea0003800000 */
[----:B------:R-:W-:Y:S01]  /*3830*/  IMAD.IADD R76, R13, 0x1, R67 ;  /* 0x000000010d4c7824 */ /* 0x000fe200078e0243 */
[----:B------:R-:W-:Y:S01]  /*3840*/  IADD3 R12, P5, P6, R20, R66, R60 ;  /* 0x00000042140c7210 */ /* 0x000fe20007ebe03c */
[----:B------:R-:W-:Y:S03]  /*3850*/  BSSY B1, `(.L_x_3665) ;  /* 0x0000072000017945 */ /* 0x000fe60003800000 */
[----:B------:R-:W-:Y:S02]  /*3860*/  IADD3.X R13, R43, R76, R63, P5, P6 ;  /* 0x0000004c2b0d7210 */ /* 0x000fe40002fec43f */
[----:B------:R-:W-:Y:S02]  /*3870*/  ISETP.NE.AND P6, PT, R68, RZ, PT ;  /* 0x000000ff4400720c */ /* 0x000fe40003fc5270 */
[----:B------:R-:W-:-:S04]  /*3880*/  LEA R68, P5, R12, R64, 0x1 ;  /* 0x000000400c447211 */ /* 0x000fc800078a08ff */
[----:B------:R-:W-:Y:S01]  /*3890*/  LEA.HI.X R69, R12, R65, R13, 0x1, P5 ;  /* 0x000000410c457211 */ /* 0x000fe200028f0c0d */
[----:B------:R-:W-:Y:S01]  /*38a0*/  IMAD.IADD R13, R75, 0x1, -R56 ;  /* 0x000000014b0d7824 */ /* 0x000fe200078e0a38 */
[----:B------:R-:W-:-:S04]  /*38b0*/  ISETP.NE.AND P5, PT, R72, RZ, PT ;  /* 0x000000ff4800720c */ /* 0x000fc80003fa5270 */
[----:B------:R-:W-:-:S04]  /*38c0*/  SEL R13, R56, R13, !P5 ;  /* 0x0000000d380d7207 */ /* 0x000fc80006800000 */
[----:B------:R-:W-:-:S04]  /*38d0*/  SHF.R.S32.HI R12, RZ, 0x1f, R13 ;  /* 0x0000001fff0c7819 */ /* 0x000fc8000001140d */
[----:B------:R-:W-:-:S04]  /*38e0*/  LEA.HI R12, R12, R13, RZ, 0x4 ;  /* 0x0000000d0c0c7211 */ /* 0x000fc800078f20ff */
[----:B------:R-:W-:-:S04]  /*38f0*/  SHF.R.S32.HI R12, RZ, 0x4, R12 ;  /* 0x00000004ff0c7819 */ /* 0x000fc8000001140c */
[----:B------:R-:W-:-:S05]  /*3900*/  LEA.HI.SX32 R12, R45, R12, 0x1d ;  /* 0x0000000c2d0c7211 */ /* 0x000fca00078feaff */
[----:B------:R-:W-:-:S05]  /*3910*/  IMAD.SHL.U32 R77, R12, 0x8, RZ ;  /* 0x000000080c4d7824 */ /* 0x000fca00078e00ff */
[----:B------:R-:W-:-:S04]  /*3920*/  LOP3.LUT R13, R50, 0x38, R77, 0xf8, !PT ;  /* 0x00000038320d7812 */ /* 0x000fc800078ef84d */
[----:B------:R-:W-:-:S05]  /*3930*/  LOP3.LUT R13, R13, R54, RZ, 0x3c, !PT ;  /* 0x000000360d0d7212 */ /* 0x000fca00078e3cff */
[----:B------:R-:W-:Y:S02]  /*3940*/  IMAD R15, R194, 0x200, R13 ;  /* 0x00000200c20f7824 */ /* 0x000fe400078e020d */
[----:B------:R-:W-:Y:S02]  /*3950*/  IMAD.IADD R13, R70, 0x1, R26 ;  /* 0x00000001460d7824 */ /* 0x000fe400078e021a */
[----:B------:R-:W-:Y:S02]  /*3960*/  IMAD.IADD R15, R26, 0x1, R15 ;  /* 0x000000011a0f7824 */ /* 0x000fe400078e020f */
[--C-:B------:R-:W-:Y:S02]  /*3970*/  IMAD R13, R13, 0x2, R2.reuse ;  /* 0x000000020d0d7824 */ /* 0x100fe400078e0202 */
[----:B------:R-:W-:-:S04]  /*3980*/  IMAD R24, R15, 0x2, R2 ;  /* 0x000000020f187824 */ /* 0x000fc800078e0202 */
[----:B------:R-:W0:Y:S04]  /*3990*/  LDS.128 R12, [R13+0x22400] ;  /* 0x022400000d0c7984 */ /* 0x000e280000000c00 */
[----:B------:R-:W2:Y:S01]  /*39a0*/  LDS.128 R24, [R24+0x22400] ;  /* 0x0224000018187984 */ /* 0x000ea20000000c00 */
[----:B------:R-:W-:Y:S05]  /*39b0*/  @P6 BRA `(.L_x_3666) ;  /* 0x00000004006c6947 */ /* 0x000fea0003800000 */
[----:B------:R-:W-:Y:S02]  /*39c0*/  SHF.R.U32.HI R84, RZ, 0x10, R9 ;  /* 0x00000010ff547819 */ /* 0x000fe40000011609 */
[--C-:B------:R-:W-:Y:S02]  /*39d0*/  SHF.R.U32.HI R80, RZ, 0x10, R5.reuse ;  /* 0x00000010ff507819 */ /* 0x100fe40000011605 */
[----:B------:R-:W-:Y:S01]  /*39e0*/  SHF.R.U64 R79, R4, 0x10, R5 ;  /* 0x00000010044f7819 */ /* 0x000fe20000001205 */
[----:B--2---:R-:W-:Y:S01]  /*39f0*/  IMAD.U32 R5, R25, 0x10000, RZ ;  /* 0x0001000019057824 */ /* 0x004fe200078e00ff */
[----:B------:R-:W-:Y:S01]  /*3a00*/  PRMT R84, R86, 0x5432, R84 ;  /* 0x0000543256547816 */ /* 0x000fe20000000054 */
[----:B0-----:R-:W-:Y:S01]  /*3a10*/  IMAD.U32 R4, R14, 0x10000, RZ ;  /* 0x000100000e047824 */ /* 0x001fe200078e00ff */
[----:B------:R-:W-:Y:S01]  /*3a20*/  SHF.R.U64 R82, R6, 0x10, R7 ;  /* 0x0000001006527819 */ /* 0x000fe20000001207 */
[----:B------:R-:W-:Y:S01]  /*3a30*/  IMAD.U32 R6, R26, 0x10000, RZ ;  /* 0x000100001a067824 */ /* 0x000fe200078e00ff */
[----:B------:R-:W-:-:S02]  /*3a40*/  PRMT R80, R88, 0x5432, R80 ;  /* 0x0000543258507816 */ /* 0x000fc40000000050 */
[----:B------:R-:W-:Y:S01]  /*3a50*/  SHF.R.U64 R83, R8, 0x10, R9 ;  /* 0x0000001008537819 */ /* 0x000fe20000001209 */
[----:B------:R-:W-:Y:S01]  /*3a60*/  IMAD.U32 R9, R24, 0x10000, RZ ;  /* 0x0001000018097824 */ /* 0x000fe200078e00ff */
[----:B------:R-:W-:Y:S01]  /*3a70*/  PRMT R79, R86, 0x5410, R79 ;  /* 0x00005410564f7816 */ /* 0x000fe2000000004f */
[----:B------:R-:W-:Y:S01]  /*3a80*/  IMAD.U32 R86, R84, 0x10000, RZ ;  /* 0x0001000054567824 */ /* 0x000fe200078e00ff */
[----:B------:R-:W-:Y:S02]  /*3a90*/  SHF.R.U32.HI R87, RZ, 0x10, R11 ;  /* 0x00000010ff577819 */ /* 0x000fe4000001160b */
[----:B------:R-:W-:Y:S01]  /*3aa0*/  SHF.R.U32.HI R81, RZ, 0x10, R7 ;  /* 0x00000010ff517819 */ /* 0x000fe20000011607 */
[----:B------:R-:W-:Y:S01]  /*3ab0*/  IMAD.U32 R7, R12, 0x10000, RZ ;  /* 0x000100000c077824 */ /* 0x000fe200078e00ff */
[----:B------:R-:W-:Y:S01]  /*3ac0*/  PRMT R8, R89, 0x5432, R82 ;  /* 0x0000543259087816 */ /* 0x000fe20000000052 */
[----:B------:R-:W-:Y:S01]  /*3ad0*/  IMAD.U32 R82, R80, 0x10000, RZ ;  /* 0x0001000050527824 */ /* 0x000fe200078e00ff */
[----:B------:R-:W-:Y:S01]  /*3ae0*/  SHF.R.U64 R85, R10, 0x10, R11 ;  /* 0x000000100a557819 */ /* 0x000fe2000000120b */
[----:B------:R-:W-:Y:S01]  /*3af0*/  IMAD.U32 R11, R13, 0x10000, RZ ;  /* 0x000100000d0b7824 */ /* 0x000fe200078e00ff */
[----:B------:R-:W-:Y:S01]  /*3b00*/  LOP3.LUT R78, R25, 0xffff0000, RZ, 0xc0, !PT ;  /* 0xffff0000194e7812 */ /* 0x000fe200078ec0ff */
[----:B------:R-:W-:Y:S01]  /*3b10*/  IMAD.U32 R25, R15, 0x10000, RZ ;  /* 0x000100000f197824 */ /* 0x000fe200078e00ff */
[----:B------:R-:W-:Y:S01]  /*3b20*/  PRMT R83, R88, 0x5410, R83 ;  /* 0x0000541058537816 */ /* 0x000fe20000000053 */
[----:B------:R-:W-:Y:S01]  /*3b30*/  FMUL.FTZ R88, R5, R86 ;  /* 0x0000005605587220 */ /* 0x000fe20000410000 */
[----:B------:R-:W-:-:S02]  /*3b40*/  LOP3.LUT R84, R84, 0xffff0000, RZ, 0xc0, !PT ;  /* 0xffff000054547812 */ /* 0x000fc400078ec0ff */
[----:B------:R-:W-:Y:S01]  /*3b50*/  PRMT R87, R90, 0x5410, R87 ;  /* 0x000054105a577816 */ /* 0x000fe20000000057 */
[-C--:B------:R-:W-:Y:S01]  /*3b60*/  FMUL.FTZ R90, R5, R82.reuse ;  /* 0x00000052055a7220 */ /* 0x080fe20000410000 */
[----:B------:R-:W-:Y:S01]  /*3b70*/  PRMT R81, R91, 0x5410, R81 ;  /* 0x000054105b517816 */ /* 0x000fe20000000051 */
[----:B------:R-:W-:Y:S01]  /*3b80*/  FFMA.FTZ R5, R11, R82, -R88 ;  /* 0x000000520b057223 */ /* 0x000fe20000010858 */
[----:B------:R-:W-:Y:S01]  /*3b90*/  LOP3.LUT R13, R13, 0xffff0000, RZ, 0xc0, !PT ;  /* 0xffff00000d0d7812 */ /* 0x000fe200078ec0ff */
[----:B------:R-:W-:Y:S01]  /*3ba0*/  FMUL.FTZ R92, R78, R84 ;  /* 0x000000544e5c7220 */ /* 0x000fe20000410000 */
[----:B------:R-:W-:Y:S01]  /*3bb0*/  LOP3.LUT R80, R80, 0xffff0000, RZ, 0xc0, !PT ;  /* 0xffff000050507812 */ /* 0x000fe200078ec0ff */
[----:B------:R-:W-:Y:S01]  /*3bc0*/  IMAD.U32 R88, R87, 0x10000, RZ ;  /* 0x0001000057587824 */ /* 0x000fe200078e00ff */
[----:B------:R-:W-:Y:S01]  /*3bd0*/  LOP3.LUT R10, R15, 0xffff0000, RZ, 0xc0, !PT ;  /* 0xffff00000f0a7812 */ /* 0x000fe200078ec0ff */
[----:B------:R-:W-:Y:S02]  /*3be0*/  IMAD.U32 R15, R27, 0x10000, RZ ;  /* 0x000100001b0f7824 */ /* 0x000fe400078e00ff */
[----:B------:R-:W-:Y:S01]  /*3bf0*/  FFMA.FTZ R90, R11, R86, R90 ;  /* 0x000000560b5a7223 */ /* 0x000fe2000001005a */
[----:B------:R-:W-:-:S02]  /*3c00*/  IMAD.U32 R82, R81, 0x10000, RZ ;  /* 0x0001000051527824 */ /* 0x000fc400078e00ff */
[-C--:B------:R-:W-:Y:S01]  /*3c10*/  FMUL.FTZ R78, R78, R80.reuse ;  /* 0x000000504e4e7220 */ /* 0x080fe20000410000 */
[----:B------:R-:W-:Y:S01]  /*3c20*/  FFMA.FTZ R92, R13, R80, -R92 ;  /* 0x000000500d5c7223 */ /* 0x000fe2000001085c */
[----:B------:R-:W-:Y:S01]  /*3c30*/  FMUL.FTZ R80, R15, R88 ;  /* 0x000000580f507220 */ /* 0x000fe20000410000 */
[----:B------:R-:W-:Y:S01]  /*3c40*/  LOP3.LUT R27, R27, 0xffff0000, RZ, 0xc0, !PT ;  /* 0xffff00001b1b7812 */ /* 0x000fe200078ec0ff */
[----:B------:R-:W-:Y:S01]  /*3c50*/  FMUL.FTZ R11, R15, R82 ;  /* 0x000000520f0b7220 */ /* 0x000fe20000410000 */
[----:B------:R-:W-:Y:S01]  /*3c60*/  LOP3.LUT R87, R87, 0xffff0000, RZ, 0xc0, !PT ;  /* 0xffff000057577812 */ /* 0x000fe200078ec0ff */
[----:B------:R-:W-:Y:S01]  /*3c70*/  FFMA.FTZ R15, R13, R84, R78 ;  /* 0x000000540d0f7223 */ /* 0x000fe2000001004e */
[----:B------:R-:W-:Y:S01]  /*3c80*/  FFMA.FTZ R84, R25, R82, -R80 ;  /* 0x0000005219547223 */ /* 0x000fe20000010850 */
[----:B------:R-:W-:Y:S01]  /*3c90*/  LOP3.LUT R81, R81, 0xffff0000, RZ, 0xc0, !PT ;  /* 0xffff000051517812 */ /* 0x000fe200078ec0ff */
[----:B------:R-:W-:Y:S01]  /*3ca0*/  FFMA.FTZ R88, R25, R88, R11 ;  /* 0x0000005819587223 */ /* 0x000fe2000001000b */
[----:B------:R-:W-:Y:S01]  /*3cb0*/  IMAD.U32 R80, R83, 0x10000, RZ ;  /* 0x0001000053507824 */ /* 0x000fe200078e00ff */
[----:B------:R-:W-:Y:S01]  /*3cc0*/  LOP3.LUT R24, R24, 0xffff0000, RZ, 0xc0, !PT ;  /* 0xffff000018187812 */ /* 0x000fe200078ec0ff */
[----:B------:R-:W-:Y:S01]  /*3cd0*/  FMUL.FTZ R11, R27, R87 ;  /* 0x000000571b0b7220 */ /* 0x000fe20000410000 */
[----:B------:R-:W-:Y:S01]  /*3ce0*/  LOP3.LUT R83, R83, 0xffff0000, RZ, 0xc0, !PT ;  /* 0xffff000053537812 */ /* 0x000fe200078ec0ff */
[----:B------:R-:W-:-:S02]  /*3cf0*/  IMAD.U32 R78, R79, 0x10000, RZ ;  /* 0x000100004f4e7824 */ /* 0x000fc400078e00ff */
[-C--:B------:R-:W-:Y:S01]  /*3d00*/  FMUL.FTZ R27, R27, R81.reuse ;  /* 0x000000511b1b7220 */ /* 0x080fe20000410000 */
[----:B------:R-:W-:Y:S01]  /*3d10*/  LOP3.LUT R79, R79, 0xffff0000, RZ, 0xc0, !PT ;  /* 0xffff00004f4f7812 */ /* 0x000fe200078ec0ff */
[----:B------:R-:W-:Y:S01]  /*3d20*/  FFMA.FTZ R81, R10, R81, -R11 ;  /* 0x000000510a517223 */ /* 0x000fe2000001080b */
[----:B------:R-:W-:Y:S01]  /*3d30*/  LOP3.LUT R12, R12, 0xffff0000, RZ, 0xc0, !PT ;  /* 0xffff00000c0c7812 */ /* 0x000fe200078ec0ff */
[----:B------:R-:W-:Y:S01]  /*3d40*/  FMUL.FTZ R82, R9, R80 ;  /* 0x0000005009527220 */ /* 0x000fe20000410000 */
[----:B------:R-:W-:Y:S01]  /*3d50*/  PRMT R85, R89, 0x5410, R85 ;  /* 0x0000541059557816 */ /* 0x000fe20000000055 */
[C---:B------:R-:W-:Y:S01]  /*3d60*/  FMUL.FTZ R11, R24.reuse, R83 ;  /* 0x00000053180b7220 */ /* 0x040fe20000410000 */
[-C--:B------:R-:W-:Y:S01]  /*3d70*/  FMUL.FTZ R9, R9, R78.reuse ;  /* 0x0000004e09097220 */ /* 0x080fe20000410000 */
[-C--:B------:R-:W-:Y:S01]  /*3d80*/  FMUL.FTZ R13, R24, R79.reuse ;  /* 0x0000004f180d7220 */ /* 0x080fe20000410000 */
[C---:B------:R-:W-:Y:S01]  /*3d90*/  FFMA.FTZ R82, R7.reuse, R78, -R82 ;  /* 0x0000004e07527223 */ /* 0x040fe20000010852 */
[----:B------:R-:W-:Y:S01]  /*3da0*/  FFMA.FTZ R79, R12, R79, -R11 ;  /* 0x0000004f0c4f7223 */ /* 0x000fe2000001080b */
[----:B------:R-:W-:Y:S01]  /*3db0*/  FFMA.FTZ R80, R7, R80, R9 ;  /* 0x0000005007507223 */ /* 0x000fe20000010009 */
[C---:B------:R-:W-:Y:S01]  /*3dc0*/  IMAD.U32 R11, R85.reuse, 0x10000, RZ ;  /* 0x00010000550b7824 */ /* 0x040fe200078e00ff */
[----:B------:R-:W-:Y:S01]  /*3dd0*/  LOP3.LUT R26, R26, 0xffff0000, RZ, 0xc0, !PT ;  /* 0xffff00001a1a7812 */ /* 0x000fe200078ec0ff */
[----:B------:R-:W-:Y:S01]  /*3de0*/  IMAD.U32 R7, R8, 0x10000, RZ ;  /* 0x0001000008077824 */ /* 0x000fe200078e00ff */
[----:B------:R-:W-:Y:S01]  /*3df0*/  LOP3.LUT R85, R85, 0xffff0000, RZ, 0xc0, !PT ;  /* 0xffff000055557812 */ /* 0x000fe200078ec0ff */
[----:B------:R-:W-:Y:S01]  /*3e00*/  FMUL.FTZ R25, R6, R11 ;  /* 0x0000000b06197220 */ /* 0x000fe20000410000 */
[----:B------:R-:W-:Y:S01]  /*3e10*/  LOP3.LUT R9, R8, 0xffff0000, RZ, 0xc0, !PT ;  /* 0xffff000008097812 */ /* 0x000fe200078ec0ff */
[----:B------:R-:W-:Y:S01]  /*3e20*/  FFMA.FTZ R87, R10, R87, R27 ;  /* 0x000000570a577223 */ /* 0x000fe2000001001b */
[----:B------:R-:W-:Y:S01]  /*3e30*/  LOP3.LUT R14, R14, 0xffff0000, RZ, 0xc0, !PT ;  /* 0xffff00000e0e7812 */ /* 0x000fe200078ec0ff */
[----:B------:R-:W-:Y:S01]  /*3e40*/  FMUL.FTZ R6, R6, R7 ;  /* 0x0000000706067220 */ /* 0x000fe20000410000 */
[C---:B------:R-:W-:Y:S01]  /*3e50*/  FMUL.FTZ R27, R26.reuse, R85 ;  /* 0x000000551a1b7220 */ /* 0x040fe20000410000 */
[----:B------:R-:W-:Y:S01]  /*3e60*/  FMUL.FTZ R26, R26, R9 ;  /* 0x000000091a1a7220 */ /* 0x000fe20000410000 */
[C---:B------:R-:W-:Y:S01]  /*3e70*/  FFMA.FTZ R25, R4.reuse, R7, -R25 ;  /* 0x0000000704197223 */ /* 0x040fe20000010819 */
[----:B------:R-:W-:Y:S01]  /*3e80*/  FFMA.FTZ R6, R4, R11, R6 ;  /* 0x0000000b04067223 */ /* 0x000fe20000010006 */
[----:B------:R-:W-:Y:S01]  /*3e90*/  FFMA.FTZ R4, R14, R9, -R27 ;  /* 0x000000090e047223 */ /* 0x000fe2000001081b */
[----:B------:R-:W-:Y:S01]  /*3ea0*/  FFMA.FTZ R13, R12, R83, R13 ;  /* 0x000000530c0d7223 */ /* 0x000fe2000001000d */
[----:B------:R-:W-:Y:S01]  /*3eb0*/  F2FP.BF16.F32.PACK_AB R15, R15, R90 ;  /* 0x0000005a0f0f723e */ /* 0x000fe200000010ff */
[----:B------:R-:W-:Y:S01]  /*3ec0*/  FFMA.FTZ R85, R14, R85, R26 ;  /* 0x000000550e557223 */ /* 0x000fe2000001001a */
        /* <DEDUP_REMOVED lines=8> */
[----:B------:R-:W-:Y:S02]  /*3f50*/  F2FP.BF16.F32.PACK_AB R12, R79, R82 ;  /* 0x000000524f0c723e */ /* 0x000fe400000010ff */
[----:B------:R-:W-:-:S07]  /*3f60*/  F2FP.BF16.F32.PACK_AB R26, R85, R6 ;  /* 0x00000006551a723e */ /* 0x000fce00000010ff */
.L_x_3666:
[----:B------:R-:W-:Y:S05]  /*3f70*/  BSYNC B1 ;  /* 0x0000000000017941 */ /* 0x000fea0003800000 */
.L_x_3665:
[----:B0-----:R3:W-:Y:S01]  /*3f80*/  STG.E.128 desc[UR40][R68.64], R12 ;  /* 0x0000000c44007986 */ /* 0x0017e2000c101d28 */
[----:B------:R-:W-:-:S13]  /*3f90*/  ISETP.GE.AND P5, PT, R77, R75, PT ;  /* 0x0000004b4d00720c */ /* 0x000fda0003fa6270 */
[----:B------:R-:W-:Y:S05]  /*3fa0*/  @P5 BRA `(.L_x_3655) ;  /* 0x00000000007c5947 */ /* 0x000fea0003800000 */
[--C-:B------:R-:W-:Y:S02]  /*3fb0*/  SHF.R.S32.HI R4, RZ, 0x1f, R77.reuse ;  /* 0x0000001fff047819 */ /* 0x100fe4000001144d */
[----:B------:R-:W-:-:S04]  /*3fc0*/  IADD3 R66, P5, P6, R20, R66, R77 ;  /* 0x0000004214427210 */ /* 0x000fc80007ebe04d */
[----:B------:R-:W-:Y:S02]  /*3fd0*/  IADD3.X R4, R43, R76, R4, P5, P6 ;  /* 0x0000004c2b047210 */ /* 0x000fe40002fec404 */
[----:B------:R-:W-:-:S04]  /*3fe0*/  LEA R64, P5, R66, R64, 0x1 ;  /* 0x0000004042407211 */ /* 0x000fc800078a08ff */
[----:B------:R-:W-:-:S05]  /*3ff0*/  LEA.HI.X R65, R66, R65, R4, 0x1, P5 ;  /* 0x0000004142417211 */ /* 0x000fca00028f0c04 */
[----:B--2---:R4:W-:Y:S01]  /*4000*/  STG.E.128 desc[UR40][R64.64], R24 ;  /* 0x0000001840007986 */ /* 0x0049e2000c101d28 */
[----:B------:R-:W-:Y:S05]  /*4010*/  BRA `(.L_x_3655) ;  /* 0x0000000000607947 */ /* 0x000fea0003800000 */
.L_x_3648:
[----:B------:R-:W-:-:S13]  /*4020*/  ISETP.NE.AND P0, PT, R184, 0x3, PT ;  /* 0x00000003b800780c */ /* 0x000fda0003f05270 */
[----:B------:R-:W-:Y:S05]  /*4030*/  @!P0 BRA `(.L_x_3667) ;  /* 0x0000000000048947 */ /* 0x000fea0003800000 */
[----:B------:R-:W-:Y:S01]  /*4040*/  BPT.TRAP 0x1 ;  /* 0x000000040000795c */ /* 0x000fe20000300000 */
.L_x_3667:
[----:B------:R-:W-:Y:S01]  /*4050*/  IMAD R73, R19, 0x8, R2 ;  /* 0x0000000813497824 */ /* 0x000fe200078e0202 */
[----:B------:R-:W-:Y:S01]  /*4060*/  SHF.L.U32 R74, R185, 0x1f, RZ ;  /* 0x0000001fb94a7819 */ /* 0x000fe200000006ff */
[----:B------:R-:W-:Y:S01]  /*4070*/  IMAD R4, R40, -0x40, R42 ;  /* 0xffffffc028047824 */ /* 0x000fe200078e022a */
[----:B------:R-:W-:Y:S02]  /*4080*/  BSSY B1, `(.L_x_3668) ;  /* 0x0000004000017945 */ /* 0x000fe40003800000 */
[----:B------:R-:W0:Y:S02]  /*4090*/  SYNCS.PHASECHK.TRANS64.TRYWAIT P1, [R73+URZ+0x28c90], R74 ;  /* 0x028c904a490075a7 */ /* 0x000e24000802017f */
[----:B------:R-:W-:Y:S01]  /*40a0*/  VIMNMX R4, R4, 0x40, PT ;  /* 0x0000004004047848 */ /* 0x000fe20003fe0100 */
[----:B0-----:R-:W-:Y:S06]  /*40b0*/  @!P1 BRA `(.L_x_3669) ;  /* 0x0000016800e49947 */ /* 0x001fec0003800000 */
.L_x_3951:
[----:B------:R-:W-:Y:S05]  /*40c0*/  BSYNC B1 ;  /* 0x0000000000017941 */ /* 0x000fea0003800000 */
.L_x_3668:
[----:B------:R-:W-:-:S13]  /*40d0*/  ISETP.GE.AND P1, PT, R23, R4, PT ;  /* 0x000000041700720c */ /* 0x000fda0003f26270 */
[----:B------:R-:W-:Y:S05]  /*40e0*/  @P1 BRA `(.L_x_3655) ;  /* 0x00000000002c1947 */ /* 0x000fea0003800000 */
[----:B------:R-:W-:Y:S01]  /*40f0*/  @!P3 LOP3.LUT P5, RZ, R189, 0x4, RZ, 0xc0, !PT ;  /* 0x00000004bdffb812 */ /* 0x000fe200078ac0ff */
[----:B------:R-:W-:Y:S01]  /*4100*/  @!P3 VIADD R4, R57, 0x20 ;  /* 0x000000203904b836 */ /* 0x000fe20000000000 */
[----:B------:R-:W-:Y:S02]  /*4110*/  PLOP3.LUT P6, PT, PT, PT, PT, 0x8, 0x0 ;  /* 0x000000000000781c */ /* 0x000fe40003fce170 */
[----:B------:R-:W-:-:S13]  /*4120*/  @!P3 PLOP3.LUT P6, PT, P5, PT, PT, 0x80, 0x0 ;  /* 0x000000000000b81c */ /* 0x000fda0002fcf070 */
[----:B------:R-:W-:-:S04]  /*4130*/  @P6 VIADD R4, R57, 0xffffffe0 ;  /* 0xffffffe039046836 */ /* 0x000fc80000000000 */
[----:B------:R-:W-:-:S04]  /*4140*/  @!P3 IMAD.IADD R5, R26, 0x1, R4 ;  /* 0x000000011a05b824 */ /* 0x000fc800078e0204 */
[----:B------:R-:W-:Y:S02]  /*4150*/  @!P3 IMAD R8, R5, 0x2, R2 ;  /* 0x000000020508b824 */ /* 0x000fe400078e0202 */
[----:B------:R-:W1:Y:S04]  /*4160*/  @!P4 LDS.128 R4, [R66+0x22400] ;  /* 0x022400004204c984 */ /* 0x000e680000000c00 */
[----:B------:R-:W2:Y:S04]  /*4170*/  @!P3 LDS.128 R8, [R8+0x22400] ;  /* 0x022400000808b984 */ /* 0x000ea80000000c00 */
[----:B-1----:R1:W-:Y:S04]  /*4180*/  @!P4 STG.E.128 desc[UR40][R12.64], R4 ;  /* 0x000000040c00c986 */ /* 0x0023e8000c101d28 */
[----:B--2---:R1:W-:Y:S02]  /*4190*/  @!P3 STG.E.128 desc[UR40][R12.64+0x40], R8 ;  /* 0x000040080c00b986 */ /* 0x0043e4000c101d28 */
.L_x_3655:
[----:B------:R-:W-:Y:S05]  /*41a0*/  BSYNC B0 ;  /* 0x0000000000007941 */ /* 0x000fea0003800000 */
.L_x_3647:
[----:B-12---:R-:W1:Y:S01]  /*41b0*/  S2R R4, SR_TID.X ;  /* 0x0000000000047919 */ /* 0x006e620000002100 */
        /* <DEDUP_REMOVED lines=8> */
[----:B-1----:R-:W-:Y:S01]  /*4240*/  LOP3.LUT R4, R4, 0x7f, RZ, 0xc0, !PT ;  /* 0x0000007f04047812 */ /* 0x002fe200078ec0ff */
[----:B--2---:R1:W-:Y:S03]  /*4250*/  BAR.SYNC.DEFER_BLOCKING R55, 0x80 ;  /* 0x000200370000751d */ /* 0x0043e60000010000 */
[----:B------:R-:W-:-:S13]  /*4260*/  ISETP.NE.AND P5, PT, R4, RZ, PT ;  /* 0x000000ff0400720c */ /* 0x000fda0003fa5270 */
[----:B------:R-:W-:-:S05]  /*4270*/  @!P5 VIADD R4, R73, 0x28ca0 ;  /* 0x00028ca04904d836 */ /* 0x000fca0000000000 */
[----:B------:R-:W-:-:S04]  /*4280*/  @!P5 PRMT R4, RZ, 0x654, R4 ;  /* 0x00000654ff04d816 */ /* 0x000fc80000000004 */
[----:B------:R1:W-:Y:S01]  /*4290*/  @!P5 SYNCS.ARRIVE.TRANS64.RED.A1T0 RZ, [R4+URZ], RZ ;  /* 0x000000ff04ffd9a7 */ /* 0x0003e2000810043f */
[----:B------:R-:W-:Y:S05]  /*42a0*/  @!P0 BRA `(.L_x_3671) ;  /* 0x0000000000048947 */ /* 0x000fea0003800000 */
[----:B------:R-:W-:Y:S01]  /*42b0*/  BPT.TRAP 0x1 ;  /* 0x000000040000795c */ /* 0x000fe20000300000 */
.L_x_3671:
[----:B------:R-:W-:Y:S05]  /*42c0*/  BSYNC B0 ;  /* 0x0000000000007941 */ /* 0x000fea0003800000 */
.L_x_3670:
[----:B------:R-:W2:Y:S01]  /*42d0*/  SYNCS.PHASECHK.TRANS64.TRYWAIT P0, [R73+URZ+0x28cb0], R74 ;  /* 0x028cb04a490075a7 */ /* 0x000ea2000800017f */
[----:B------:R-:W-:Y:S04]  /*42e0*/  BSSY B0, `(.L_x_3672) ;  /* 0x0000002000007945 */ /* 0x000fe80003800000 */
[----:B--2---:R-:W-:Y:S05]  /*42f0*/  @!P0 BRA `(.L_x_3673) ;  /* 0x0000016800688947 */ /* 0x004fea0003800000 */
.L_x_3952:
[----:B------:R-:W-:Y:S05]  /*4300*/  BSYNC B0 ;  /* 0x0000000000007941 */ /* 0x000fea0003800000 */
.L_x_3672:
[----:B------:R-:W-:Y:S04]  /*4310*/  BSSY B0, `(.L_x_3674) ;  /* 0x0000052000007945 */ /* 0x000fe80003800000 */
[----:B------:R-:W-:Y:S05]  /*4320*/  @P1 BRA `(.L_x_3675) ;  /* 0x0000000400401947 */ /* 0x000fea0003800000 */
[----:B------:R-:W-:Y:S01]  /*4330*/  IMAD.WIDE R6, R40, 0x40, R38 ;  /* 0x0000004028067825 */ /* 0x000fe200078e0226 */
[----:B------:R-:W-:-:S03]  /*4340*/  ULDC.64 UR4, c[0x0][0x328] ;  /* 0x0000ca0000047ab9 */ /* 0x000fc60000000a00 */
[----:B------:R-:W-:Y:S02]  /*4350*/  IMAD R7, R7, UR4, RZ ;  /* 0x0000000407077c24 */ /* 0x000fe4000f8e02ff */
[----:B-1----:R-:W-:Y:S02]  /*4360*/  IMAD.MOV.U32 R4, RZ, RZ, R28 ;  /* 0x000000ffff047224 */ /* 0x002fe400078e001c */
[----:B------:R-:W-:Y:S02]  /*4370*/  IMAD.MOV.U32 R5, RZ, RZ, R71 ;  /* 0x000000ffff057224 */ /* 0x000fe400078e0047 */
[C---:B------:R-:W-:Y:S02]  /*4380*/  IMAD R7, R6.reuse, UR5, R7 ;  /* 0x0000000506077c24 */ /* 0x040fe4000f8e0207 */
[----:B------:R-:W-:Y:S01]  /*4390*/  IMAD.WIDE.U32 R4, R6, UR4, R4 ;  /* 0x0000000406047c25 */ /* 0x000fe2000f8e0004 */
[----:B------:R-:W-:-:S03]  /*43a0*/  ULDC.64 UR4, c[0x0][0x318] ;  /* 0x0000c60000047ab9 */ /* 0x000fc60000000a00 */
[----:B------:R-:W-:Y:S01]  /*43b0*/  IMAD.IADD R5, R5, 0x1, R7 ;  /* 0x0000000105057824 */ /* 0x000fe200078e0207 */
[----:B------:R-:W-:Y:S01]  /*43c0*/  LEA R8, P0, R4, UR4, 0x1 ;  /* 0x0000000404087c11 */ /* 0x000fe2000f8008ff */
[----:B------:R-:W-:Y:S01]  /*43d0*/  ULDC UR4, c[0x0][0x320] ;  /* 0x0000c80000047ab9 */ /* 0x000fe20000000800 */
[----:B------:R-:W-:Y:S02]  /*43e0*/  VIADD R10, R16, 0x40 ;  /* 0x00000040100a7836 */ /* 0x000fe40000000000 */
[----:B------:R-:W-:Y:S01]  /*43f0*/  LEA.HI.X R9, R4, UR5, R5, 0x1, P0 ;  /* 0x0000000504097c11 */ /* 0x000fe200080f0c05 */
[----:B------:R-:W-:Y:S01]  /*4400*/  IMAD R5, R19, 0x8000, R57 ;  /* 0x0000800013057824 */ /* 0x000fe200078e0239 */
[----:B------:R-:W-:-:S03]  /*4410*/  LOP3.LUT P0, RZ, R189, 0x4, RZ, 0xc0, !PT ;  /* 0x00000004bdff7812 */ /* 0x000fc6000780c0ff */
[C---:B------:R-:W-:Y:S02]  /*4420*/  VIADD R11, R5.reuse, 0x20 ;  /* 0x00000020050b7836 */ /* 0x040fe40000000000 */
[----:B---3--:R-:W-:-:S08]  /*4430*/  IMAD R12, R5, 0x2, R2 ;  /* 0x00000002050c7824 */ /* 0x008fd000078e0202 */
[----:B------:R-:W-:Y:S01]  /*4440*/  @P0 VIADD R11, R5, 0xffffffe0 ;  /* 0xffffffe0050b0836 */ /* 0x000fe20000000000 */
[----:B------:R-:W-:-:S03]  /*4450*/  ISETP.GE.AND P0, PT, R16, UR4, PT ;  /* 0x0000000410007c0c */ /* 0x000fc6000bf06270 */
[----:B------:R-:W-:-:S10]  /*4460*/  IMAD R11, R11, 0x2, R2 ;  /* 0x000000020b0b7824 */ /* 0x000fd400078e0202 */
[----:B------:R-:W1:Y:S04]  /*4470*/  @!P0 LDS.128 R4, [R12+0x400] ;  /* 0x000400000c048984 */ /* 0x000e680000000c00 */
[----:B-1----:R-:W-:Y:S01]  /*4480*/  @!P0 STG.E.128 desc[UR40][R8.64], R4 ;  /* 0x0000000408008986 */ /* 0x002fe2000c101d28 */
[----:B------:R-:W-:Y:S01]  /*4490*/  ISETP.GE.AND P0, PT, R10, UR4, PT ;  /* 0x000000040a007c0c */ /* 0x000fe2000bf06270 */
[----:B------:R-:W-:-:S12]  /*44a0*/  VIADD R10, R16, 0x80 ;  /* 0x00000080100a7836 */ /* 0x000fd80000000000 */
        /* <DEDUP_REMOVED lines=26> */
[----:B------:R-:W-:-:S13]  /*4650*/  ISETP.GE.AND P0, PT, R53, UR4, PT ;  /* 0x0000000435007c0c */ /* 0x000fda000bf06270 */
        /* <DEDUP_REMOVED lines=28> */
[----:B-1----:R1:W-:Y:S02]  /*4820*/  @!P0 STG.E.128 desc[UR40][R8.64+0x3c0], R4 ;  /* 0x0003c00408008986 */ /* 0x0023e4000c101d28 */
.L_x_3675:
[----:B------:R-:W-:Y:S05]  /*4830*/  BSYNC B0 ;  /* 0x0000000000007941 */ /* 0x000fea0003800000 */
.L_x_3674:
[----:B------:R-:W-:Y:S01]  /*4840*/  @!PT LDS RZ, [RZ] ;  /* 0x00000000fffff984 */ /* 0x000fe20000000800 */
[----:B------:R-:W-:Y:S01]  /*4850*/  @!PT LDS RZ, [RZ] ;  /* 0x00000000fffff984 */ /* 0x000fe20000000800 */
[----:B------:R-:W-:Y:S01]  /*4860*/  @!PT LDS RZ, [RZ] ;  /* 0x00000000fffff984 */ /* 0x000fe20000000800 */
[----:B------:R-:W-:Y:S01]  /*4870*/  @!PT LDS RZ, [RZ] ;  /* 0x00000000fffff984 */ /* 0x000fe20000000800 */
[----:B------:R5:W-:Y:S06]  /*4880*/  MEMBAR.ALL.CTA ;  /* 0x0000000000007992 */ /* 0x000bec0000008000 */
[----:B-----5:R-:W5:Y:S01]  /*4890*/  FENCE.VIEW.ASYNC.S ;  /* 0x00000000000073c6 */ /* 0x020f620000000000 */
[----:B------:R-:W-:Y:S01]  /*48a0*/  VIADD R19, R19, 0x1 ;  /* 0x0000000113137836 */ /* 0x000fe20000000000 */
[----:B-----5:R1:W-:Y:S01]  /*48b0*/  BAR.SYNC.DEFER_BLOCKING R55, 0x80 ;  /* 0x000200370000751d */ /* 0x0203e20000010000 */
[----:B0-2---:R-:W-:-:S03]  /*48c0*/  @!P5 VIADD R73, R73, 0x28cc0 ;  /* 0x00028cc04949d836 */ /* 0x005fc60000000000 */
[C---:B------:R-:W-:Y:S02]  /*48d0*/  ISETP.NE.AND P1, PT, R19.reuse, 0x2, PT ;  /* 0x000000021300780c */ /* 0x040fe40003f25270 */
[----:B------:R-:W-:Y:S02]  /*48e0*/  PLOP3.LUT P0, PT, PT, PT, PT, 0x8, 0x0 ;  /* 0x000000000000781c */ /* 0x000fe40003f0e170 */
[----:B------:R-:W-:Y:S02]  /*48f0*/  @!P5 PRMT R73, RZ, 0x654, R73 ;  /* 0x00000654ff49d816 */ /* 0x000fe40000000049 */
[----:B-1----:R-:W-:Y:S02]  /*4900*/  SEL R4, RZ, 0x1, P1 ;  /* 0x00000001ff047807 */ /* 0x002fe40000800000 */
[----:B------:R-:W-:Y:S02]  /*4910*/  SEL R19, R19, RZ, P1 ;  /* 0x000000ff13137207 */ /* 0x000fe40000800000 */
[----:B------:R-:W-:Y:S01]  /*4920*/  LOP3.LUT R185, R185, R4, RZ, 0x3c, !PT ;  /* 0x00000004b9b97212 */ /* 0x000fe200078e3cff */
[----:B------:R0:W-:Y:S01]  /*4930*/  @!P5 SYNCS.ARRIVE.TRANS64.RED.A1T0 RZ, [R73+URZ], RZ ;  /* 0x000000ff49ffd9a7 */ /* 0x0001e2000810043f */
[----:B------:R-:W-:Y:S05]  /*4940*/  @P2 BRA `(.L_x_3676) ;  /* 0xffffffdc00ac2947 */ /* 0x000fea000383ffff */
.L_x_3642:
[----:B------:R-:W2:Y:S01]  /*4950*/  LDL R4, [R1+0x70] ;  /* 0x0000700001047983 */ /* 0x000ea20000100800 */
[----:B------:R-:W-:Y:S01]  /*4960*/  BSSY B0, `(.L_x_3677) ;  /* 0x0000006000007945 */ /* 0x000fe20003800000 */
[----:B------:R-:W-:Y:S02]  /*4970*/  ISETP.NE.AND P2, PT, R201, RZ, PT ;  /* 0x000000ffc900720c */ /* 0x000fe40003f45270 */
[----:B--2---:R-:W-:Y:S01]  /*4980*/  ISETP.NE.AND P1, PT, R4, 0x1, PT ;  /* 0x000000010400780c */ /* 0x004fe20003f25270 */
[----:B------:R-:W-:-:S12]  /*4990*/  @P0 BRA `(.L_x_3678) ;  /* 0x0000000000080947 */ /* 0x000fd80003800000 */
[----:B------:R-:W1:Y:S02]  /*49a0*/  FENCE.VIEW.ASYNC.G ;  /* 0x00000000000073c6 */ /* 0x000e640000000100 */
[----:B-1----:R-:W-:Y:S06]  /*49b0*/  BAR.ARV 0xc, 0x180 ;  /* 0x0306000000007b1d */ /* 0x002fec0000002000 */
.L_x_3678:
[----:B------:R-:W-:Y:S05]  /*49c0*/  BSYNC B0 ;  /* 0x0000000000007941 */ /* 0x000fea0003800000 */
.L_x_3677:
[----:B------:R-:W-:Y:S01]  /*49d0*/  ULDC UR4, c[0x0][0x9f0] ;  /* 0x00027c0000047ab9 */ /* 0x000fe20000000800 */
[----:B------:R-:W-:Y:S01]  /*49e0*/  BSSY B7, `(.L_x_3679) ;  /* 0x000087e000077945 */ /* 0x000fe20003800000 */
[----:B------:R-:W-:-:S03]  /*49f0*/  SEL R9, R201, UR4, P2 ;  /* 0x00000004c9097c07 */ /* 0x000fc60009000000 */
[----:B------:R-:W-:Y:S05]  /*4a00*/  @!P1 BRA `(.L_x_3680) ;  /* 0x00000020005c9947 */ /* 0x000fea0003800000 */
[----:B------:R-:W2:Y:S01]  /*4a10*/  LDL R0, [R1+0x28] ;  /* 0x0000280001007983 */ /* 0x000ea20000100800 */
[----:B------:R-:W-:Y:S01]  /*4a20*/  BSSY B0, `(.L_x_3681) ;  /* 0x000001e000007945 */ /* 0x000fe20003800000 */
[----:B------:R-:W-:Y:S01]  /*4a30*/  IMAD.MOV.U32 R3, RZ, RZ, RZ ;  /* 0x000000ffff037224 */ /* 0x000fe200078e00ff */
[----:B--2---:R-:W-:-:S13]  /*4a40*/  LOP3.LUT P0, RZ, R0, 0x4, RZ, 0xc0, !PT ;  /* 0x0000000400ff7812 */ /* 0x004fda000780c0ff */
[----:B------:R-:W-:Y:S05]  /*4a50*/  @!P0 BRA `(.L_x_3682) ;  /* 0x0000000000688947 */ /* 0x000fea0003800000 */
        /* <DEDUP_REMOVED lines=10> */
[----:B------:R1:W2:Y:S02]  /*4b00*/  F2I.FTZ.U32.TRUNC.NTZ R5, R4 ;  /* 0x0000000400057305 */ /* 0x0002a4000021f000 */
[----:B-1----:R-:W-:Y:S02]  /*4b10*/  IMAD.MOV.U32 R4, RZ, RZ, RZ ;  /* 0x000000ffff047224 */ /* 0x002fe400078e00ff */
[----:B--2---:R-:W-:-:S04]  /*4b20*/  IMAD.MOV R7, RZ, RZ, -R5 ;  /* 0x000000ffff077224 */ /* 0x004fc800078e0a05 */
        /* <DEDUP_REMOVED lines=13> */
.L_x_3682:
[----:B------:R-:W-:Y:S05]  /*4c00*/  BSYNC B0 ;  /* 0x0000000000007941 */ /* 0x000fea0003800000 */
.L_x_3681:
[-C--:B------:R-:W-:Y:S01]  /*4c10*/  IMAD R0, R211, R3.reuse, RZ ;  /* 0x00000003d3007224 */ /* 0x080fe200078e02ff */
[----:B------:R-:W-:Y:S01]  /*4c20*/  PLOP3.LUT P0, PT, PT, PT, PT, 0x80, 0x0 ;  /* 0x000000000000781c */ /* 0x000fe20003f0f070 */
[----:B------:R-:W-:Y:S01]  /*4c30*/  IMAD.MOV.U32 R20, RZ, RZ, RZ ;  /* 0x000000ffff147224 */ /* 0x000fe200078e00ff */
[----:B------:R-:W-:Y:S02]  /*4c40*/  CS2R R150, SRZ ;  /* 0x0000000000967805 */ /* 0x000fe4000001ff00 */
[----:B------:R-:W-:Y:S02]  /*4c50*/  CS2R R148, SRZ ;  /* 0x0000000000947805 */ /* 0x000fe4000001ff00 */
[----:B------:R-:W-:Y:S01]  /*4c60*/  VIADDMNMX R4, R0, R3, R168, PT ;  /* 0x0000000300047246 */ /* 0x000fe200038001a8 */
[----:B------:R-:W-:Y:S01]  /*4c70*/  IMAD.MOV.U32 R3, RZ, RZ, RZ ;  /* 0x000000ffff037224 */ /* 0x000fe200078e00ff */
        /* <DEDUP_REMOVED lines=38> */
[----:B0-----:R-:W-:Y:S02]  /*4ee0*/  CS2R R72, SRZ ;  /* 0x0000000000487805 */ /* 0x001fe4000001ff00 */
[----:B------:R-:W-:Y:S02]  /*4ef0*/  CS2R R70, SRZ ;  /* 0x0000000000467805 */ /* 0x000fe4000001ff00 */
[----:B---3--:R-:W-:Y:S02]  /*4f00*/  CS2R R68, SRZ ;  /* 0x0000000000447805 */ /* 0x008fe4000001ff00 */
[----:B------:R-:W-:Y:S02]  /*4f10*/  CS2R R66, SRZ ;  /* 0x0000000000427805 */ /* 0x000fe4000001ff00 */
[----:B----4-:R-:W-:Y:S02]  /*4f20*/  CS2R R64, SRZ ;  /* 0x0000000000407805 */ /* 0x010fe4000001ff00 */
        /* <DEDUP_REMOVED lines=21> */
[----:B------:R-:W2:Y:S01]  /*5080*/  LDL R5, [R1+0x2c] ;  /* 0x00002c0001057983 */ /* 0x000ea20000100800 */
[----:B------:R-:W-:-:S03]  /*5090*/  ISETP.NE.AND P0, PT, R184, 0x3, PT ;  /* 0x00000003b800780c */ /* 0x000fc60003f05270 */
[----:B--2---:R-:W0:Y:S02]  /*50a0*/  SHFL.IDX PT, R3, R5, RZ, 0x1f ;  /* 0x00001fff05037589 */ /* 0x004e2400000e0000 */
[----:B0-----:R-:W-:-:S04]  /*50b0*/  LEA.HI R5, R3, R3, RZ, 0x1 ;  /* 0x0000000303057211 */ /* 0x001fc800078f08ff */
[----:B------:R-:W-:-:S05]  /*50c0*/  LOP3.LUT R6, R5, 0x1fffe, RZ, 0xc0, !PT ;  /* 0x0001fffe05067812 */ /* 0x000fca00078ec0ff */
[----:B------:R-:W-:-:S04]  /*50d0*/  IMAD.IADD R3, R3, 0x1, -R6 ;  /* 0x0000000103037824 */ /* 0x000fc800078e0a06 */
[----:B------:R-:W-:-:S04]  /*50e0*/  IMAD R3, R3, 0x8000, R2 ;  /* 0x0000800003037824 */ /* 0x000fc800078e0202 */
[----:B------:R-:W-:-:S05]  /*50f0*/  VIADD R3, R3, 0x400 ;  /* 0x0000040003037836 */ /* 0x000fca0000000000 */
[----:B------:R-:W-:-:S04]  /*5100*/  SHF.R.U32.HI R3, RZ, 0x4, R3 ;  /* 0x00000004ff037819 */ /* 0x000fc80000011603 */
[----:B------:R-:W-:-:S04]  /*5110*/  LOP3.LUT R3, R3, 0x3fff, RZ, 0xc0, !PT ;  /* 0x00003fff03037812 */ /* 0x000fc800078ec0ff */
[----:B------:R-:W-:Y:S01]  /*5120*/  LOP3.LUT R3, R3, 0x2000000, RZ, 0xfc, !PT ;  /* 0x0200000003037812 */ /* 0x000fe200078efcff */
[----:B------:R-:W-:Y:S06]  /*5130*/  @!P0 BRA `(.L_x_3684) ;  /* 0x0000000000048947 */ /* 0x000fec0003800000 */
[----:B------:R-:W-:Y:S01]  /*5140*/  BPT.TRAP 0x1 ;  /* 0x000000040000795c */ /* 0x000fe20000300000 */
.L_x_3684:
[----:B------:R-:W-:Y:S01]  /*5150*/  IMAD R5, R18, 0x8, R2 ;  /* 0x0000000812057824 */ /* 0x000fe200078e0202 */
[----:B------:R-:W-:Y:S01]  /*5160*/  SHF.L.U32 R8, R22, 0x1f, RZ ;  /* 0x0000001f16087819 */ /* 0x000fe200000006ff */
[----:B------:R-:W-:Y:S01]  /*5170*/  VIADD R6, R2, 0x26800 ;  /* 0x0002680002067836 */ /* 0x000fe20000000000 */
[----:B------:R-:W-:Y:S02]  /*5180*/  BSSY B0, `(.L_x_3685) ;  /* 0x0000008000007945 */ /* 0x000fe40003800000 */
[----:B------:R-:W0:Y:S02]  /*5190*/  SYNCS.PHASECHK.TRANS64.TRYWAIT P0, [R5+URZ+0x28c50], R8 ;  /* 0x028c5008050075a7 */ /* 0x000e24000800017f */
[----:B------:R-:W-:Y:S01]  /*51a0*/  SHF.R.U32.HI R7, RZ, 0x4, R6 ;  /* 0x00000004ff077819 */ /* 0x000fe20000011606 */
[----:B------:R-:W-:-:S03]  /*51b0*/  IMAD R6, R18, 0x1000, R3 ;  /* 0x0000100012067824 */ /* 0x000fc600078e0203 */
[----:B------:R-:W-:-:S04]  /*51c0*/  LOP3.LUT R7, R7, 0x3fff, RZ, 0xc0, !PT ;  /* 0x00003fff07077812 */ /* 0x000fc800078ec0ff */
[----:B------:R-:W-:Y:S01]  /*51d0*/  LOP3.LUT R12, R7, 0x10000, RZ, 0xfc, !PT ;  /* 0x00010000070c7812 */ /* 0x000fe200078efcff */
[----:B------:R-:W-:Y:S01]  /*51e0*/  IMAD.MOV.U32 R7, RZ, RZ, 0x40000040 ;  /* 0x40000040ff077424 */ /* 0x000fe200078e00ff */
[----:B0-----:R-:W-:Y:S06]  /*51f0*/  @!P0 BRA `(.L_x_3686) ;  /* 0x0000015800bc8947 */ /* 0x001fec0003800000 */
.L_x_3953:
[----:B------:R-:W-:Y:S05]  /*5200*/  BSYNC B0 ;  /* 0x0000000000007941 */ /* 0x000fea0003800000 */
.L_x_3685:
[----:B------:R-:W-:Y:S01]  /*5210*/  BAR.SYNC.DEFER_BLOCKING 0xe, 0x100 ;  /* 0x0384000000007b1d */ /* 0x000fe20000010000 */
[----:B------:R-:W-:Y:S01]  /*5220*/  IMAD.MOV.U32 R13, RZ, RZ, 0x40000040 ;  /* 0x40000040ff0d7424 */ /* 0x000fe200078e00ff */
[C---:B------:R-:W-:Y:S01]  /*5230*/  R2UR UR6, R6.reuse ;  /* 0x00000000060672ca */ /* 0x040fe200000e0000 */
[----:B------:R-:W-:Y:S01]  /*5240*/  VIADD R10, R6, 0x100 ;  /* 0x00000100060a7836 */ /* 0x000fe20000000000 */
[----:B------:R-:W-:Y:S01]  /*5250*/  R2UR UR7, R7 ;  /* 0x00000000070772ca */ /* 0x000fe200000e0000 */
[----:B------:R-:W-:Y:S01]  /*5260*/  IMAD.MOV.U32 R11, RZ, RZ, 0x40000040 ;  /* 0x40000040ff0b7424 */ /* 0x000fe200078e00ff */
[----:B------:R-:W-:Y:S01]  /*5270*/  R2UR UR4, R12 ;  /* 0x000000000c0472ca */ /* 0x000fe200000e0000 */
[----:B0-----:R-:W-:Y:S01]  /*5280*/  VIADD R8, R6, 0x80 ;  /* 0x0000008006087836 */ /* 0x001fe20000000000 */
[----:B------:R-:W-:Y:S01]  /*5290*/  R2UR UR5, R13 ;  /* 0x000000000d0572ca */ /* 0x000fe200000e0000 */
[----:B------:R-:W-:Y:S01]  /*52a0*/  IMAD.MOV.U32 R9, RZ, RZ, 0x40000040 ;  /* 0x40000040ff097424 */ /* 0x000fe200078e00ff */
        /* <DEDUP_REMOVED lines=13> */
[----:B------:R-:W0:Y:S01]  /*5380*/  S2R R14, SR_TID.X ;  /* 0x00000000000e7919 */ /* 0x000e220000002100 */
[----:B------:R-:W-:Y:S01]  /*5390*/  WARPGROUP.ARRIVE ;  /* 0x00000000000079c5 */ /* 0x000fe20000000000 */
[----:B------:R-:W-:Y:S01]  /*53a0*/  R2UR UR13, R9 ;  /* 0x00000000090d72ca */ /* 0x000fe200000e0000 */
[----:B------:R-:W-:Y:S01]  /*53b0*/  VIADD R4, R4, 0xfffffffe ;  /* 0xfffffffe04047836 */ /* 0x000fe20000000000 */
[----:B------:R-:W-:Y:S03]  /*53c0*/  BSSY B0, `(.L_x_3687) ;  /* 0x00000ec000007945 */ /* 0x000fe60003800000 */
[----:B------:R-:W-:Y:S01]  /*53d0*/  HGMMA.64x256x16.F32.BF16 R24, gdesc[UR4].tnspB, RZ, !UPT, gsb0 ;  /* 0x43e00000041879f0 */ /* 0x000fe2000c0018ff */
[----:B------:R-:W-:Y:S01]  /*53e0*/  R2UR UR6, R6 ;  /* 0x00000000060672ca */ /* 0x000fe200000e0000 */
[----:B------:R-:W-:Y:S01]  /*53f0*/  VIADD R6, R12, 0x6 ;  /* 0x000000060c067836 */ /* 0x000fe20000000000 */
[----:B------:R-:W-:Y:S01]  /*5400*/  R2UR UR7, R7 ;  /* 0x00000000070772ca */ /* 0x000fe200000e0000 */
[----:B------:R-:W-:-:S03]  /*5410*/  IMAD.MOV.U32 R7, RZ, RZ, 0x40000040 ;  /* 0x40000040ff077424 */ /* 0x000fc600078e00ff */
[----:B------:R-:W-:Y:S02]  /*5420*/  R2UR UR4, R6 ;  /* 0x00000000060472ca */ /* 0x000fe400000e0000 */
[----:B------:R-:W-:Y:S02]  /*5430*/  R2UR UR5, R7 ;  /* 0x00000000070572ca */ /* 0x000fe400000e0000 */
        /* <DEDUP_REMOVED lines=18> */
[----:B------:R-:W-:-:S13]  /*5560*/  ISETP.GE.AND P0, PT, R4, R0, PT ;  /* 0x000000000400720c */ /* 0x000fda0003f06270 */
[----:B0-----:R-:W-:Y:S05]  /*5570*/  @!P0 BRA `(.L_x_3688) ;  /* 0x0000000c00408947 */ /* 0x001fea0003800000 */
[----:B------:R-:W-:-:S07]  /*5580*/  IMAD.MOV.U32 R14, RZ, RZ, R4 ;  /* 0x000000ffff0e7224 */ /* 0x000fce00078e0004 */
.L_x_3694:
[----:B------:R-:W-:Y:S01]  /*5590*/  BAR.SYNC.DEFER_BLOCKING 0xe, 0x100 ;  /* 0x0384000000007b1d */ /* 0x000fe20000010000 */
[----:B0-----:R-:W-:Y:S01]  /*55a0*/  IMAD R4, R18, 0x40, R191 ;  /* 0x0000004012047824 */ /* 0x001fe200078e02bf */
[----:B------:R-:W-:Y:S01]  /*55b0*/  ISETP.NE.AND P2, PT, R184, 0x3, PT ;  /* 0x00000003b800780c */ /* 0x000fe20003f45270 */
[----:B------:R-:W-:Y:S02]  /*55c0*/  VIADD R15, R18, 0x1 ;  /* 0x00000001120f7836 */ /* 0x000fe40000000000 */
[----:B------:R-:W-:-:S03]  /*55d0*/  IMAD R4, R4, 0x4, R2 ;  /* 0x0000000404047824 */ /* 0x000fc600078e0202 */
[----:B------:R-:W-:-:S04]  /*55e0*/  ISETP.NE.AND P0, PT, R15, 0x2, PT ;  /* 0x000000020f00780c */ /* 0x000fc80003f05270 */
[----:B------:R-:W-:-:S05]  /*55f0*/  SEL R15, R15, RZ, P0 ;  /* 0x000000ff0f0f7207 */ /* 0x000fca0000000000 */
[----:B------:R-:W-:Y:S01]  /*5600*/  IMAD.MOV.U32 R18, RZ, RZ, R15 ;  /* 0x000000ffff127224 */ /* 0x000fe200078e000f */
[----:B------:R-:W0:Y:S04]  /*5610*/  LDS R5, [R4+0x28800] ;  /* 0x0288000004057984 */ /* 0x000e280000000800 */
[----:B------:R-:W1:Y:S01]  /*5620*/  LDS R4, [R4+0x28820] ;  /* 0x0288200004047984 */ /* 0x000e620000000800 */
[-C--:B0-----:R-:W-:Y:S01]  /*5630*/  FMUL.FTZ R24, R24, R5.reuse ;  /* 0x0000000518187220 */ /* 0x081fe20000410000 */
        /* <DEDUP_REMOVED lines=67> */
[----:B------:R-:W-:-:S02]  /*5a70*/  IMAD.MOV.U32 R4, RZ, RZ, R14 ;  /* 0x000000ffff047224 */ /* 0x000fc400078e000e */
[-C--:B------:R-:W-:Y:S01]  /*5a80*/  FMUL.FTZ R32, R32, R5.reuse ;  /* 0x0000000520207220 */ /* 0x080fe20000410000 */
[-C--:B------:R-:W-:Y:S01]  /*5a90*/  FMUL.FTZ R33, R33, R5.reuse ;  /* 0x0000000521217220 */ /* 0x080fe20000410000 */
[-C--:B------:R-:W-:Y:S01]  /*5aa0*/  FMUL.FTZ R36, R36, R5.reuse ;  /* 0x0000000524247220 */ /* 0x080fe20000410000 */
[-C--:B------:R-:W-:Y:S01]  /*5ab0*/  FMUL.FTZ R37, R37, R5.reuse ;  /* 0x0000000525257220 */ /* 0x080fe20000410000 */
[----:B------:R-:W-:Y:S01]  /*5ac0*/  ISETP.GT.AND P1, PT, R4, R0, PT ;  /* 0x000000000400720c */ /* 0x000fe20003f24270 */
[-C--:B------:R-:W-:Y:S01]  /*5ad0*/  FMUL.FTZ R40, R40, R5.reuse ;  /* 0x0000000528287220 */ /* 0x080fe20000410000 */
[----:B------:R-:W-:Y:S01]  /*5ae0*/  SEL R4, RZ, 0x1, P0 ;  /* 0x00000001ff047807 */ /* 0x000fe20000000000 */
        /* <DEDUP_REMOVED lines=55> */
[----:B------:R-:W-:Y:S01]  /*5e60*/  LOP3.LUT R22, R22, R4, RZ, 0x3c, !PT ;  /* 0x0000000416167212 */ /* 0x000fe200078e3cff */
[----:B------:R-:W-:Y:S01]  /*5e70*/  VIADD R14, R14, 0xffffffff ;  /* 0xffffffff0e0e7836 */ /* 0x000fe20000000000 */
[----:B------:R-:W-:Y:S06]  /*5e80*/  @!P2 BRA `(.L_x_3689) ;  /* 0x000000000004a947 */ /* 0x000fec0003800000 */
[----:B------:R-:W-:Y:S01]  /*5e90*/  BPT.TRAP 0x1 ;  /* 0x000000040000795c */ /* 0x000fe20000300000 */
.L_x_3689:
[----:B------:R-:W-:Y:S01]  /*5ea0*/  IMAD R4, R18, 0x8, R2 ;  /* 0x0000000812047824 */ /* 0x000fe200078e0202 */
[----:B------:R-:W-:-:S04]  /*5eb0*/  SHF.L.U32 R5, R22, 0x1f, RZ ;  /* 0x0000001f16057819 */ /* 0x000fc800000006ff */
[----:B------:R0:W1:Y:S01]  /*5ec0*/  SYNCS.PHASECHK.TRANS64.TRYWAIT P0, [R4+URZ+0x28c50], R5 ;  /* 0x028c5005040075a7 */ /* 0x000062000800017f */
[----:B------:R-:W-:Y:S05]  /*5ed0*/  @!P2 BRA `(.L_x_3690) ;  /* 0x000000000004a947 */ /* 0x000fea0003800000 */
[----:B------:R-:W-:Y:S01]  /*5ee0*/  BPT.TRAP 0x1 ;  /* 0x000000040000795c */ /* 0x000fe20000300000 */
.L_x_3690:
[----:B------:R-:W-:Y:S04]  /*5ef0*/  BSSY B1, `(.L_x_3691) ;  /* 0x0000004000017945 */ /* 0x000fe80003800000 */
[----:B-1----:R-:W-:Y:S05]  /*5f00*/  @P0 BRA `(.L_x_3692) ;  /* 0x0000000000080947 */ /* 0x002fea0003800000 */
[----:B------:R-:W1:Y:S02]  /*5f10*/  SYNCS.PHASECHK.TRANS64.TRYWAIT P0, [R4+URZ+0x28c50], R5 ;  /* 0x028c5005040075a7 */ /* 0x000e64000800017f */
[----:B-1----:R-:W-:Y:S05]  /*5f20*/  @!P0 BRA `(.L_x_3693) ;  /* 0x0000014c00848947 */ /* 0x002fea0003800000 */
.L_x_3692:
[----:B------:R-:W-:Y:S05]  /*5f30*/  BSYNC B1 ;  /* 0x0000000000017941 */ /* 0x000fea0003800000 */
.L_x_3691:
[----:B01----:R-:W-:Y:S01]  /*5f40*/  IMAD.MOV.U32 R5, RZ, RZ, 0x40000040 ;  /* 0x40000040ff057424 */ /* 0x003fe200078e00ff */
[----:B------:R-:W-:Y:S01]  /*5f50*/  WARPGROUP.ARRIVE ;  /* 0x00000000000079c5 */ /* 0x000fe20000000000 */
[----:B------:R-:W-:-:S05]  /*5f60*/  IMAD R4, R18, 0x1000, R3 ;  /* 0x0000100012047824 */ /* 0x000fca00078e0203 */
[----:B------:R-:W0:Y:S01]  /*5f70*/  S2R R20, SR_TID.X ;  /* 0x0000000000147919 */ /* 0x000e220000002100 */
[----:B------:R-:W-:Y:S01]  /*5f80*/  IMAD.MOV.U32 R13, RZ, RZ, 0x40000040 ;  /* 0x40000040ff0d7424 */ /* 0x000fe200078e00ff */
[----:B------:R-:W-:Y:S01]  /*5f90*/  R2UR UR7, R5 ;  /* 0x00000000050772ca */ /* 0x000fe200000e0000 */
[----:B------:R-:W-:Y:S01]  /*5fa0*/  VIADD R5, R2, 0x26800 ;  /* 0x0002680002057836 */ /* 0x000fe20000000000 */
[----:B------:R-:W-:Y:S02]  /*5fb0*/  R2UR UR6, R4 ;  /* 0x00000000040672ca */ /* 0x000fe400000e0000 */
[----:B------:R-:W-:Y:S01]  /*5fc0*/  R2UR UR5, R13 ;  /* 0x000000000d0572ca */ /* 0x000fe200000e0000 */
[----:B------:R-:W-:Y:S01]  /*5fd0*/  IMAD.MOV.U32 R13, RZ, RZ, 0x40000040 ;  /* 0x40000040ff0d7424 */ /* 0x000fe200078e00ff */
[----:B------:R-:W-:-:S04]  /*5fe0*/  SHF.R.U32.HI R5, RZ, 0x4, R5 ;  /* 0x00000004ff057819 */ /* 0x000fc80000011605 */
[----:B------:R-:W-:-:S04]  /*5ff0*/  LOP3.LUT R5, R5, 0x3fff, RZ, 0xc0, !PT ;  /* 0x00003fff05057812 */ /* 0x000fc800078ec0ff */
[----:B------:R-:W-:Y:S01]  /*6000*/  LOP3.LUT R12, R5, 0x10000, RZ, 0xfc, !PT ;  /* 0x00010000050c7812 */ /* 0x000fe200078efcff */
[----:B------:R-:W-:-:S03]  /*6010*/  IMAD.MOV.U32 R5, RZ, RZ, 0x40000040 ;  /* 0x40000040ff057424 */ /* 0x000fc600078e00ff */
[----:B------:R-:W-:Y:S01]  /*6020*/  R2UR UR4, R12 ;  /* 0x000000000c0472ca */ /* 0x000fe200000e0000 */
[----:B------:R-:W-:Y:S01]  /*6030*/  VIADD R12, R4, 0x80 ;  /* 0x00000080040c7836 */ /* 0x000fe20000000000 */
[----:B0-----:R-:W-:-:S11]  /*6040*/  LOP3.LUT R20, R20, 0x7f, RZ, 0xc0, !PT ;  /* 0x0000007f14147812 */ /* 0x001fd600078ec0ff */
[----:B------:R-:W-:Y:S01]  /*6050*/  HGMMA.64x256x16.F32.BF16 R24, gdesc[UR4].tnspB, R24, gsb0 ;  /* 0x43e00000041879f0 */ /* 0x000fe20008001818 */
[----:B------:R-:W-:Y:S01]  /*6060*/  R2UR UR6, R12 ;  /* 0x000000000c0672ca */ /* 0x000fe200000e0000 */
[----:B------:R-:W-:Y:S01]  /*6070*/  VIADD R12, R4, 0x100 ;  /* 0x00000100040c7836 */ /* 0x000fe20000000000 */
[----:B------:R-:W-:Y:S01]  /*6080*/  R2UR UR7, R13 ;  /* 0x000000000d0772ca */ /* 0x000fe200000e0000 */
[----:B------:R-:W-:Y:S01]  /*6090*/  IMAD.MOV.U32 R13, RZ, RZ, 0x40000040 ;  /* 0x40000040ff0d7424 */ /* 0x000fe200078e00ff */
[----:B------:R-:W-:Y:S01]  /*60a0*/  R2UR UR4, R10 ;  /* 0x000000000a0472ca */ /* 0x000fe200000e0000 */
[----:B------:R-:W-:Y:S01]  /*60b0*/  VIADD R4, R4, 0x180 ;  /* 0x0000018004047836 */ /* 0x000fe20000000000 */
[----:B------:R-:W-:Y:S02]  /*60c0*/  R2UR UR5, R11 ;  /* 0x000000000b0572ca */ /* 0x000fe400000e0000 */
[----:B------:R-:W-:Y:S01]  /*60d0*/  ISETP.NE.AND P0, PT, R20, RZ, PT ;  /* 0x000000ff1400720c */ /* 0x000fe20003f05270 */
[----:B------:R-:W-:-:S02]  /*60e0*/  WARPGROUP.DEPBAR.LE gsb0, 0x0 ;  /* 0x00008000000079c5 */ /* 0x000fc40000010000 */
[----:B------:R-:W-:-:S15]  /*60f0*/  WARPGROUP.ARRIVE ;  /* 0x00000000000079c5 */ /* 0x000fde0000000000 */
[----:B------:R-:W-:-:S01]  /*6100*/  NOP ;  /* 0x0000000000007918 */ /* 0x000fc20000000000 */
[----:B------:R-:W-:Y:S01]  /*6110*/  HGMMA.64x256x16.F32.BF16 R24, gdesc[UR4].tnspB, R24, gsb0 ;  /* 0x43e00000041879f0 */ /* 0x000fe20008001818 */
[----:B------:R-:W-:Y:S02]  /*6120*/  R2UR UR6, R12 ;  /* 0x000000000c0672ca */ /* 0x000fe400000e0000 */
[----:B------:R-:W-:Y:S02]  /*6130*/  R2UR UR7, R13 ;  /* 0x000000000d0772ca */ /* 0x000fe400000e0000 */
[----:B------:R-:W-:Y:S02]  /*6140*/  R2UR UR4, R8 ;  /* 0x00000000080472ca */ /* 0x000fe400000e0000 */
[----:B------:R-:W-:Y:S01]  /*6150*/  R2UR UR5, R9 ;  /* 0x00000000090572ca */ /* 0x000fe200000e0000 */
[----:B------:R-:W-:Y:S02]  /*6160*/  WARPGROUP.DEPBAR.LE gsb0, 0x0 ;  /* 0x00008000000079c5 */ /* 0x000fe40000010000 */
[----:B------:R-:W-:-:S15]  /*6170*/  WARPGROUP.ARRIVE ;  /* 0x00000000000079c5 */ /* 0x000fde0000000000 */
[----:B------:R-:W-:-:S03]  /*6180*/  NOP ;  /* 0x0000000000007918 */ /* 0x000fc60000000000 */
[----:B------:R-:W-:Y:S01]  /*6190*/  HGMMA.64x256x16.F32.BF16 R24, gdesc[UR4].tnspB, R24, gsb0 ;  /* 0x43e00000041879f0 */ /* 0x000fe20008001818 */
[----:B------:R-:W-:Y:S01]  /*61a0*/  R2UR UR6, R4 ;  /* 0x00000000040672ca */ /* 0x000fe200000e0000 */
[----:B------:R-:W-:Y:S01]  /*61b0*/  @!P0 IMAD R4, R15, 0x8, R2 ;  /* 0x000000080f048824 */ /* 0x000fe200078e0202 */
[----:B------:R-:W-:Y:S02]  /*61c0*/  R2UR UR7, R5 ;  /* 0x00000000050772ca */ /* 0x000fe400000e0000 */
[----:B------:R-:W-:Y:S01]  /*61d0*/  R2UR UR4, R6 ;  /* 0x00000000060472ca */ /* 0x000fe200000e0000 */
[----:B------:R-:W-:Y:S01]  /*61e0*/  @!P0 VIADD R4, R4, 0x28c60 ;  /* 0x00028c6004048836 */ /* 0x000fe20000000000 */
[----:B------:R-:W-:-:S04]  /*61f0*/  R2UR UR5, R7 ;  /* 0x00000000070572ca */ /* 0x000fc800000e0000 */
[----:B------:R-:W-:Y:S01]  /*6200*/  @!P0 PRMT R4, RZ, 0x654, R4 ;  /* 0x00000654ff048816 */ /* 0x000fe20000000004 */
[----:B------:R-:W-:Y:S02]  /*6210*/  WARPGROUP.DEPBAR.LE gsb0, 0x0 ;  /* 0x00008000000079c5 */ /* 0x000fe40000010000 */
[----:B------:R-:W-:-:S14]  /*6220*/  WARPGROUP.ARRIVE ;  /* 0x00000000000079c5 */ /* 0x000fdc0000000000 */
[----:B------:R-:W-:Y:S03]  /*6230*/  HGMMA.64x256x16.F32.BF16 R24, gdesc[UR4].tnspB, R24, gsb0 ;  /* 0x43e00000041879f0 */ /* 0x000fe60008001818 */
[----:B------:R-:W-:Y:S02]  /*6240*/  WARPGROUP.DEPBAR.LE gsb0, 0x0 ;  /* 0x00008000000079c5 */ /* 0x000fe40000010000 */
[----:B------:R-:W-:Y:S06]  /*6250*/  BAR.ARV 0xf, 0x100 ;  /* 0x03c4000000007b1d */ /* 0x000fec0000002000 */
[----:B------:R0:W-:Y:S01]  /*6260*/  @!P0 SYNCS.ARRIVE.TRANS64.RED.A1T0 RZ, [R4+URZ], RZ ;  /* 0x000000ff04ff89a7 */ /* 0x0001e2000810043f */
[----:B------:R-:W-:Y:S05]  /*6270*/  @P1 BRA `(.L_x_3694) ;  /* 0xfffffff000c41947 */ /* 0x000fea000383ffff */
.L_x_3688:
[----:B------:R-:W-:Y:S05]  /*6280*/  BSYNC B0 ;  /* 0x0000000000007941 */ /* 0x000fea0003800000 */
.L_x_3687:
[----:B------:R-:W-:Y:S01]  /*6290*/  BAR.SYNC.DEFER_BLOCKING 0xe, 0x100 ;  /* 0x0384000000007b1d */ /* 0x000fe20000010000 */
[C---:B------:R-:W-:Y:S01]  /*62a0*/  IMAD R0, R18.reuse, 0x40, R191 ;  /* 0x0000004012007824 */ /* 0x040fe200078e02bf */
[----:B------:R-:W-:Y:S01]  /*62b0*/  PLOP3.LUT P0, PT, PT, PT, PT, 0x8, 0x0 ;  /* 0x000000000000781c */ /* 0x000fe20003f0e170 */
[----:B------:R-:W-:Y:S02]  /*62c0*/  VIADD R18, R18, 0x1 ;  /* 0x0000000112127836 */ /* 0x000fe40000000000 */
[----:B------:R-:W-:Y:S02]  /*62d0*/  IMAD R2, R0, 0x4, R2 ;  /* 0x0000000400027824 */ /* 0x000fe400078e0202 */
[----:B------:R-:W-:Y:S01]  /*62e0*/  IMAD.MOV.U32 R20, RZ, RZ, RZ ;  /* 0x000000ffff147224 */ /* 0x000fe200078e00ff */
[----:B------:R-:W-:Y:S01]  /*62f0*/  ISETP.NE.AND P1, PT, R18, 0x2, PT ;  /* 0x000000021200780c */ /* 0x000fe20003f25270 */
[----:B------:R-:W-:-:S03]  /*6300*/  IMAD.MOV.U32 R3, RZ, RZ, RZ ;  /* 0x000000ffff037224 */ /* 0x000fc600078e00ff */
[----:B------:R-:W-:Y:S01]  /*6310*/  SEL R18, R18, RZ, P1 ;  /* 0x000000ff12127207 */ /* 0x000fe20000800000 */
        /* <DEDUP_REMOVED lines=66> */
[----:B------:R-:W-:Y:S01]  /*6740*/  SEL R0, RZ, 0x1, P1 ;  /* 0x00000001ff007807 */ /* 0x000fe20000800000 */
        /* <DEDUP_REMOVED lines=65> */
[----:B------:R-:W-:Y:S06]  /*6b60*/  BAR.ARV 0xf, 0x100 ;  /* 0x03c4000000007b1d */ /* 0x000fec0000002000 */
[----:B------:R-:W-:Y:S05]  /*6b70*/  BRA `(.L_x_3683) ;  /* 0x0000006400907947 */ /* 0x000fea0003800000 */
.L_x_3680:
        /* <DEDUP_REMOVED lines=8> */
[----:B------:R-:W-:-:S05]  /*6c00*/  IABS R10, R9 ;  /* 0x00000009000a7213 */ /* 0x000fca0000000000 */
[----:B------:R-:W-:Y:S02]  /*6c10*/  IMAD.MOV R10, RZ, RZ, -R10 ;  /* 0x000000ffff0a7224 */ /* 0x000fe400078e0a0a */
[----:B-1----:R-:W1:Y:S02]  /*6c20*/  MUFU.RCP R6, R6 ;  /* 0x0000000600067308 */ /* 0x002e640000001000 */
[----:B-1----:R-:W-:Y:S01]  /*6c30*/  VIADD R4, R6, 0xffffffe ;  /* 0x0ffffffe06047836 */ /* 0x002fe20000000000 */
[----:B------:R-:W-:Y:S02]  /*6c40*/  IABS R6, R0 ;  /* 0x0000000000067213 */ /* 0x000fe40000000000 */
[----:B------:R-:W-:-:S03]  /*6c50*/  LOP3.LUT R0, R0, R9, RZ, 0x3c, !PT ;  /* 0x0000000900007212 */ /* 0x000fc600078e3cff */
[----:B------:R1:W2:Y:S01]  /*6c60*/  F2I.FTZ.U32.TRUNC.NTZ R5, R4 ;  /* 0x0000000400057305 */ /* 0x0002a2000021f000 */
[----:B------:R-:W-:Y:S01]  /*6c70*/  ISETP.GE.AND P2, PT, R0, RZ, PT ;  /* 0x000000ff0000720c */ /* 0x000fe20003f46270 */
[----:B-1----:R-:W-:Y:S02]  /*6c80*/  IMAD.MOV.U32 R4, RZ, RZ, RZ ;  /* 0x000000ffff047224 */ /* 0x002fe400078e00ff */
[----:B--2---:R-:W-:-:S04]  /*6c90*/  IMAD.MOV R8, RZ, RZ, -R5 ;  /* 0x000000ffff087224 */ /* 0x004fc800078e0a05 */
        /* <DEDUP_REMOVED lines=14> */
.L_x_3696:
[----:B------:R-:W-:Y:S05]  /*6d80*/  BSYNC B0 ;  /* 0x0000000000007941 */ /* 0x000fea0003800000 */
.L_x_3695:
        /* <DEDUP_REMOVED lines=72> */
[----:B------:R-:W-:Y:S03]  /*7210*/  BSSY B6, `(.L_x_3697) ;  /* 0x000001c000067945 */ /* 0x000fe60003800000 */
[----:B--2---:R-:W0:Y:S02]  /*7220*/  SHFL.IDX PT, R0, R0, RZ, 0x1f ;  /* 0x00001fff00007589 */ /* 0x004e2400000e0000 */
[----:B0-----:R-:W-:-:S04]  /*7230*/  LEA.HI R3, R0, R0, RZ, 0x1 ;  /* 0x0000000000037211 */ /* 0x001fc800078f08ff */
        /* <DEDUP_REMOVED lines=25> */
.L_x_3698:
[----:B------:R-:W-:Y:S05]  /*73d0*/  BSYNC B6 ;  /* 0x0000000000067941 */ /* 0x000fea0003800000 */
.L_x_3697:
        /* <DEDUP_REMOVED lines=12> */
.L_x_3702:
[----:B-1----:R1:W2:Y:S02]  /*74a0*/  SYNCS.PHASECHK.TRANS64.TRYWAIT P0, [R2+URZ+0x28c00], R3 ;  /* 0x028c0003020075a7 */ /* 0x0022a4000800017f */
[----:B--2---:R-:W-:Y:S05]  /*74b0*/  @!P0 NANOSLEEP.SYNCS 0x989680 ;  /* 0x009896800000895d */ /* 0x004fea0003900000 */
[----:B------:R-:W2:Y:S02]  /*74c0*/  @!P0 SYNCS.PHASECHK.TRANS64 P0, [R2+URZ+0x28c00], R3 ;  /* 0x028c0003020085a7 */ /* 0x000ea4000800007f */
[----:B--2---:R-:W-:Y:S05]  /*74d0*/  @!P0 BRA `(.L_x_3702) ;  /* 0xfffffffc00f08947 */ /* 0x004fea000383ffff */
.L_x_3701:
[----:B------:R-:W-:Y:S05]  /*74e0*/  BSYNC B0 ;  /* 0x0000000000007941 */ /* 0x000fea0003800000 */
.L_x_3700:
[----:B------:R-:W-:Y:S05]  /*74f0*/  BRA `(.L_x_3703) ;  /* 0x0000002000ac7947 */ /* 0x000fea0003800000 */
.L_x_3699:
[----:B-----5:R-:W-:Y:S01]  /*7500*/  SHF.R.S32.HI R0, RZ, 0x1f, R154 ;  /* 0x0000001fff007819 */ /* 0x020fe2000001149a */
[----:B------:R-:W-:Y:S01]  /*7510*/  VIADD R4, R2, 0x20400 ;  /* 0x0002040002047836 */ /* 0x000fe20000000000 */
[----:B------:R-:W-:Y:S01]  /*7520*/  ULDC.64 UR4, c[0x0][0x3f8] ;  /* 0x0000fe0000047ab9 */ /* 0x000fe20000000a00 */
[----:B------:R-:W-:Y:S01]  /*7530*/  ULDC.64 UR6, c[0x0][0x408] ;  /* 0x0001020000067ab9 */ /* 0x000fe20000000a00 */
[----:B------:R-:W-:Y:S01]  /*7540*/  BSSY B6, `(.L_x_3704) ;  /* 0x0000021000067945 */ /* 0x000fe20003800000 */
[----:B------:R-:W-:Y:S01]  /*7550*/  IMAD R3, R0, UR4, RZ ;  /* 0x0000000400037c24 */ /* 0x000fe2000f8e02ff */
[----:B------:R-:W-:Y:S01]  /*7560*/  LOP3.LUT P0, RZ, R4, 0x3ff, RZ, 0xc0, !PT ;  /* 0x000003ff04ff7812 */ /* 0x000fe2000780c0ff */
[----:B------:R-:W-:Y:S02]  /*7570*/  IMAD R9, R0, UR6, RZ ;  /* 0x0000000600097c24 */ /* 0x000fe4000f8e02ff */
[----:B------:R-:W-:-:S04]  /*7580*/  IMAD.WIDE.U32 R4, R154, UR4, RZ ;  /* 0x000000049a047c25 */ /* 0x000fc8000f8e00ff */
        /* <DEDUP_REMOVED lines=28> */
.L_x_3705:
[----:B------:R-:W-:Y:S05]  /*7750*/  BSYNC B6 ;  /* 0x0000000000067941 */ /* 0x000fea0003800000 */
.L_x_3704:
[----:B------:R-:W-:Y:S01]  /*7760*/  ULDC.U8 UR4, c[0x0][0x410] ;  /* 0x0001040000047ab9 */ /* 0x000fe20000000000 */
[----:B------:R-:W-:Y:S01]  /*7770*/  BSSY B0, `(.L_x_3706) ;  /* 0x00001fb000007945 */ /* 0x000fe20003800000 */
[----:B------:R-:W-:Y:S01]  /*7780*/  ISETP.NE.AND P0, PT, RZ, UR4, PT ;  /* 0x00000004ff007c0c */ /* 0x000fe2000bf05270 */
[----:B------:R-:W-:Y:S02]  /*7790*/  VIADD R28, R23, 0x20 ;  /* 0x00000020171c7836 */ /* 0x000fe40000000000 */
[----:B------:R-:W-:-:S10]  /*77a0*/  IMAD R5, R153, 0x40, R23 ;  /* 0x0000004099057824 */ /* 0x000fd400078e0217 */
[----:B------:R-:W-:Y:S05]  /*77b0*/  @!P0 BRA `(.L_x_3707) ;  /* 0x0000001000008947 */ /* 0x000fea0003800000 */
[----:B------:R-:W-:-:S03]  /*77c0*/  UMOV UR4, 0xffffffff ;  /* 0xffffffff00047882 */ /* 0x000fc60000000000 */
[----:B------:R-:W-:Y:S05]  /*77d0*/  BRA.DIV UR4, `(.L_x_3708) ;  /* 0x00000136046c7947 */ /* 0x000fea000b800000 */
[----:B------:R0:W1:Y:S04]  /*77e0*/  SHFL.IDX PT, R0, R26, RZ, 0x1c1f ;  /* 0x001c1fff1a007589 */ /* 0x00006800000e0000 */
[----:B------:R0:W2:Y:S04]  /*77f0*/  SHFL.IDX PT, R3, R25, RZ, 0x1c1f ;  /* 0x001c1fff19037589 */ /* 0x0000a800000e0000 */
[----:B------:R-:W3:Y:S04]  /*7800*/  SHFL.IDX PT, R24, R24, RZ, 0x1c1f ;  /* 0x001c1fff18187589 */ /* 0x000ee800000e0000 */
[----:B------:R0:W4:Y:S02]  /*7810*/  SHFL.IDX PT, R21, R27, RZ, 0x1c1f ;  /* 0x001c1fff1b157589 */ /* 0x00012400000e0000 */
.L_x_3959:
[----:B------:R-:W-:Y:S01]  /*7820*/  ULDC UR4, c[0x0][0x448] ;  /* 0x0001120000047ab9 */ /* 0x000fe20000000800 */
[----:B------:R-:W-:Y:S01]  /*7830*/  LEA.HI R4, R210, R210, RZ, 0x1 ;  /* 0x000000d2d2047211 */ /* 0x000fe200078f08ff */
[----:B0-----:R-:W-:Y:S01]  /*7840*/  IMAD R26, R155, UR4, RZ ;  /* 0x000000049b1a7c24 */ /* 0x001fe2000f8e02ff */
[----:B------:R-:W-:Y:S01]  /*7850*/  BSSY B1, `(.L_x_3709) ;  /* 0x0000022000017945 */ /* 0x000fe20003800000 */
[----:B------:R-:W-:Y:S01]  /*7860*/  IMAD.SHL.U32 R10, R189, 0x40, RZ ;  /* 0x00000040bd0a7824 */ /* 0x000fe200078e00ff */
[----:B------:R-:W-:Y:S02]  /*7870*/  LOP3.LUT R7, R4, 0xfffffffe, RZ, 0xc0, !PT ;  /* 0xfffffffe04077812 */ /* 0x000fe400078ec0ff */
[----:B------:R-:W-:Y:S02]  /*7880*/  CS2R R8, SRZ ;  /* 0x0000000000087805 */ /* 0x000fe4000001ff00 */
[----:B------:R-:W-:Y:S02]  /*7890*/  ISETP.GE.AND P0, PT, R5, R26, PT ;  /* 0x0000001a0500720c */ /* 0x000fe40003f06270 */
[----:B------:R-:W-:-:S02]  /*78a0*/  CS2R R4, SRZ ;  /* 0x0000000000047805 */ /* 0x000fc4000001ff00 */
[----:B------:R-:W-:Y:S01]  /*78b0*/  LOP3.LUT R27, R10, 0x1c0, RZ, 0xc0, !PT ;  /* 0x000001c00a1b7812 */ /* 0x000fe200078ec0ff */
[----:B------:R-:W-:Y:S01]  /*78c0*/  IMAD.IADD R25, R210, 0x1, -R7 ;  /* 0x00000001d2197824 */ /* 0x000fe200078e0a07 */
[----:B------:R-:W-:Y:S02]  /*78d0*/  CS2R R6, SRZ ;  /* 0x0000000000067805 */ /* 0x000fe4000001ff00 */
[----:B------:R-:W-:Y:S02]  /*78e0*/  CS2R R10, SRZ ;  /* 0x00000000000a7805 */ /* 0x000fe4000001ff00 */
[----:B------:R-:W-:-:S03]  /*78f0*/  SHF.L.U32 R25, R25, 0x1f, RZ ;  /* 0x0000001f19197819 */ /* 0x000fc600000006ff */
[----:B------:R-:W-:Y:S05]  /*7900*/  @P0 BRA `(.L_x_3710) ;  /* 0x0000000000580947 */ /* 0x000fea0003800000 */
[----:B------:R-:W-:Y:S01]  /*7910*/  ULDC UR4, c[0x0][0x3f4] ;  /* 0x0000fd0000047ab9 */ /* 0x000fe20000000800 */
[----:B--2---:R-:W-:Y:S01]  /*7920*/  IMAD.MOV.U32 R4, RZ, RZ, R3 ;  /* 0x000000ffff047224 */ /* 0x004fe200078e0003 */
[----:B------:R-:W-:Y:S01]  /*7930*/  ISETP.GE.AND P2, PT, R186, UR4, PT ;  /* 0x00000004ba007c0c */ /* 0x000fe2000bf46270 */
[----:B-1----:R-:W-:Y:S01]  /*7940*/  IMAD.MOV.U32 R5, RZ, RZ, R0 ;  /* 0x000000ffff057224 */ /* 0x002fe200078e0000 */
[C---:B------:R-:W-:Y:S01]  /*7950*/  ISETP.GE.AND P3, PT, R190.reuse, UR4, PT ;  /* 0x00000004be007c0c */ /* 0x040fe2000bf66270 */
[----:B------:R-:W-:Y:S01]  /*7960*/  IMAD.SHL.U32 R14, R190, 0x2, RZ ;  /* 0x00000002be0e7824 */ /* 0x000fe200078e00ff */
[----:B------:R-:W-:-:S04]  /*7970*/  SHF.R.S32.HI R9, RZ, 0x1f, R190 ;  /* 0x0000001fff097819 */ /* 0x000fc800000114be */
[----:B------:R-:W-:-:S05]  /*7980*/  SHF.L.U64.HI R9, R190, 0x1, R9 ;  /* 0x00000001be097819 */ /* 0x000fca0000010209 */
[----:B------:R-:W-:Y:S02]  /*7990*/  @!P2 IMAD.WIDE R4, R186, 0x2, R4 ;  /* 0x00000002ba04a825 */ /* 0x000fe400078e0204 */
[-C--:B------:R-:W-:Y:S02]  /*79a0*/  @!P3 IADD3 R12, P0, R3, R14.reuse, RZ ;  /* 0x0000000e030cb210 */ /* 0x080fe40007f1e0ff */
[----:B----4-:R-:W-:Y:S01]  /*79b0*/  @!P3 IADD3 R14, P1, R21, R14, RZ ;  /* 0x0000000e150eb210 */ /* 0x010fe20007f3e0ff */
[----:B------:R0:W5:Y:S02]  /*79c0*/  @!P2 LD.E.64 R6, desc[UR40][R4.64] ;  /* 0x000000280406a980 */ /* 0x000164000c101b00 */
[--C-:B------:R-:W-:Y:S02]  /*79d0*/  @!P3 IMAD.X R13, R0, 0x1, R9.reuse, P0 ;  /* 0x00000001000db824 */ /* 0x100fe400000e0609 */
[----:B---3--:R-:W-:Y:S01]  /*79e0*/  @!P3 IMAD.X R15, R24, 0x1, R9, P1 ;  /* 0x00000001180fb824 */ /* 0x008fe200008e0609 */
[----:B------:R-:W-:Y:S01]  /*79f0*/  CS2R R8, SRZ ;  /* 0x0000000000087805 */ /* 0x000fe2000001ff00 */
[----:B0-----:R-:W-:-:S05]  /*7a00*/  IMAD.MOV.U32 R4, RZ, RZ, R21 ;  /* 0x000000ffff047224 */ /* 0x001fca00078e0015 */
[----:B------:R0:W5:Y:S01]  /*7a10*/  @!P3 LD.E.64 R8, desc[UR40][R14.64] ;  /* 0x000000280e08b980 */ /* 0x000162000c101b00 */
[----:B------:R-:W-:Y:S02]  /*7a20*/  IMAD.MOV.U32 R5, RZ, RZ, R24 ;  /* 0x000000ffff057224 */ /* 0x000fe400078e0018 */
[----:B------:R-:W-:Y:S01]  /*7a30*/  @!P2 IMAD.WIDE R20, R186, 0x2, R4 ;  /* 0x00000002ba14a825 */ /* 0x000fe200078e0204 */
[----:B------:R-:W-:-:S04]  /*7a40*/  CS2R R4, SRZ ;  /* 0x0000000000047805 */ /* 0x000fc8000001ff00 */
[----:B------:R0:W5:Y:S04]  /*7a50*/  @!P2 LD.E.64 R10, desc[UR40][R20.64] ;  /* 0x00000028140aa980 */ /* 0x000168000c101b00 */
[----:B------:R0:W5:Y:S02]  /*7a60*/  @!P3 LD.E.64 R4, desc[UR40][R12.64] ;  /* 0x000000280c04b980 */ /* 0x000164000c101b00 */
.L_x_3710:
[----:B------:R-:W-:Y:S05]  /*7a70*/  BSYNC B1 ;  /* 0x0000000000017941 */ /* 0x000fea0003800000 */
.L_x_3709:
[----:B------:R-:W4:Y:S01]  /*7a80*/  SYNCS.PHASECHK.TRANS64.TRYWAIT P0, [R2+URZ+0x28c00], R25 ;  /* 0x028c0019020075a7 */ /* 0x000f22000800017f */
[----:B--2---:R-:W-:Y:S01]  /*7a90*/  LOP3.LUT R3, R27, 0x18, R16, 0xf8, !PT ;  /* 0x000000181b037812 */ /* 0x004fe200078ef810 */
[----:B-1----:R-:W-:Y:S01]  /*7aa0*/  IMAD R0, R153, -0x40, R26 ;  /* 0xffffffc099007824 */ /* 0x002fe200078e021a */
[----:B0-----:R-:W-:Y:S01]  /*7ab0*/  SHF.R.U32.HI R12, RZ, 0x3, R27 ;  /* 0x00000003ff0c7819 */ /* 0x001fe2000001161b */
[--C-:B-----5:R-:W-:Y:S01]  /*7ac0*/  IMAD.MOV.U32 R14, RZ, RZ, R11.reuse ;  /* 0x000000ffff0e7224 */ /* 0x120fe200078e000b */
[----:B---3--:R-:W-:Y:S01]  /*7ad0*/  SHF.R.U64 R24, R10, 0x10, R11 ;  /* 0x000000100a187819 */ /* 0x008fe2000000120b */
[----:B------:R-:W-:Y:S01]  /*7ae0*/  IMAD.MOV.U32 R13, RZ, RZ, R7 ;  /* 0x000000ffff0d7224 */ /* 0x000fe200078e0007 */
[----:B------:R-:W-:Y:S01]  /*7af0*/  LOP3.LUT R31, R3, R12, RZ, 0x3c, !PT ;  /* 0x0000000c031f7212 */ /* 0x000fe200078e3cff */
[----:B------:R-:W-:Y:S01]  /*7b00*/  IMAD.MOV.U32 R12, RZ, RZ, R6 ;  /* 0x000000ffff0c7224 */ /* 0x000fe200078e0006 */
[----:B----4-:R-:W-:Y:S01]  /*7b10*/  SHF.R.U32.HI R21, RZ, 0x10, R11 ;  /* 0x00000010ff157819 */ /* 0x010fe2000001160b */
[----:B------:R-:W-:Y:S01]  /*7b20*/  IMAD.MOV.U32 R3, RZ, RZ, R4 ;  /* 0x000000ffff037224 */ /* 0x000fe200078e0004 */
[----:B------:R-:W-:Y:S01]  /*7b30*/  SHF.R.U64 R29, R6, 0x10, R7 ;  /* 0x00000010061d7819 */ /* 0x000fe20000001207 */
[----:B------:R-:W-:Y:S01]  /*7b40*/  IMAD R11, R194, 0x200, R31 ;  /* 0x00000200c20b7824 */ /* 0x000fe200078e021f */
[----:B------:R-:W-:Y:S01]  /*7b50*/  SHF.R.U32.HI R26, RZ, 0x10, R7 ;  /* 0x00000010ff1a7819 */ /* 0x000fe20000011607 */
[--C-:B------:R-:W-:Y:S01]  /*7b60*/  IMAD.MOV.U32 R6, RZ, RZ, R5.reuse ;  /* 0x000000ffff067224 */ /* 0x100fe200078e0005 */
[--C-:B------:R-:W-:Y:S01]  /*7b70*/  SHF.R.U64 R4, R4, 0x10, R5.reuse ;  /* 0x0000001004047819 */ /* 0x100fe20000001205 */
[----:B------:R-:W-:Y:S01]  /*7b80*/  IMAD.MOV.U32 R7, RZ, RZ, R10 ;  /* 0x000000ffff077224 */ /* 0x000fe200078e000a */
[----:B------:R-:W-:Y:S01]  /*7b90*/  SHF.R.U32.HI R27, RZ, 0x10, R5 ;  /* 0x00000010ff1b7819 */ /* 0x000fe20000011605 */
[----:B------:R-:W-:Y:S01]  /*7ba0*/  IMAD R11, R11, 0x2, R2 ;  /* 0x000000020b0b7824 */ /* 0x000fe200078e0202 */
[----:B------:R-:W-:Y:S01]  /*7bb0*/  VIMNMX R36, R0, 0x40, PT ;  /* 0x0000004000247848 */ /* 0x000fe20003fe0100 */
[----:B------:R-:W-:Y:S01]  /*7bc0*/  BSSY B1, `(.L_x_3711) ;  /* 0x000000f000017945 */ /* 0x000fe20003800000 */
[----:B------:R-:W-:Y:S01]  /*7bd0*/  IMAD.MOV.U32 R5, RZ, RZ, R8 ;  /* 0x000000ffff057224 */ /* 0x000fe200078e0008 */
[--C-:B------:R-:W-:Y:S01]  /*7be0*/  SHF.R.U64 R20, R8, 0x10, R9.reuse ;  /* 0x0000001008147819 */ /* 0x100fe20000001209 */
[----:B------:R-:W-:Y:S01]  /*7bf0*/  IMAD.MOV.U32 R10, RZ, RZ, R9 ;  /* 0x000000ffff0a7224 */ /* 0x000fe200078e0009 */
[----:B------:R-:W-:Y:S01]  /*7c00*/  PRMT R33, R12, 0x5410, R29 ;  /* 0x000054100c217816 */ /* 0x000fe2000000001d */
[----:B------:R-:W-:Y:S01]  /*7c10*/  VIADD R0, R11, 0x20440 ;  /* 0x000204400b007836 */ /* 0x000fe20000000000 */
[----:B------:R-:W-:Y:S01]  /*7c20*/  PRMT R3, R3, 0x5410, R4 ;  /* 0x0000541003037816 */ /* 0x000fe20000000004 */
[----:B------:R-:W-:Y:S01]  /*7c30*/  VIADD R4, R11, 0x20400 ;  /* 0x000204000b047836 */ /* 0x000fe20000000000 */
[----:B------:R-:W-:-:S02]  /*7c40*/  SHF.R.U32.HI R15, RZ, 0x10, R9 ;  /* 0x00000010ff0f7819 */ /* 0x000fc40000011609 */
[----:B------:R-:W-:Y:S02]  /*7c50*/  LOP3.LUT P2, RZ, R189, 0x4, RZ, 0xc0, !PT ;  /* 0x00000004bdff7812 */ /* 0x000fe4000784c0ff */
[----:B------:R-:W-:Y:S02]  /*7c60*/  ISETP.GE.AND P1, PT, R23, R36, PT ;  /* 0x000000241700720c */ /* 0x000fe40003f26270 */
[----:B------:R-:W-:Y:S02]  /*7c70*/  PRMT R12, R13, 0x5410, R26 ;  /* 0x000054100d0c7816 */ /* 0x000fe4000000001a */
[----:B------:R-:W-:Y:S02]  /*7c80*/  PRMT R8, R6, 0x5410, R27 ;  /* 0x0000541006087816 */ /* 0x000fe4000000001b */
[----:B------:R-:W-:Y:S01]  /*7c90*/  PRMT R35, R7, 0x5410, R24 ;  /* 0x0000541007237816 */ /* 0x000fe20000000018 */
[----:B------:R-:W-:Y:S06]  /*7ca0*/  @!P0 BRA `(.L_x_3712) ;  /* 0x0000013000ac8947 */ /* 0x000fec0003800000 */
.L_x_3960:
[----:B------:R-:W-:Y:S05]  /*7cb0*/  BSYNC B1 ;  /* 0x0000000000017941 */ /* 0x000fea0003800000 */
.L_x_3711:
[----:B------:R-:W-:Y:S01]  /*7cc0*/  BSSY B1, `(.L_x_3713) ;  /* 0x0000059000017945 */ /* 0x000fe20003800000 */
[----:B------:R-:W-:Y:S01]  /*7cd0*/  PRMT R13, R14, 0x5410, R21 ;  /* 0x000054100e0d7816 */ /* 0x000fe20000000015 */
[----:B------:R-:W-:Y:S01]  /*7ce0*/  @P2 VIADD R0, R4, 0xffffffc0 ;  /* 0xffffffc004002836 */ /* 0x000fe20000000000 */
[----:B------:R-:W-:Y:S02]  /*7cf0*/  PRMT R9, R5, 0x5410, R20 ;  /* 0x0000541005097816 */ /* 0x000fe40000000014 */
[----:B------:R-:W-:Y:S01]  /*7d00*/  PRMT R10, R10, 0x5410, R15 ;  /* 0x000054100a0a7816 */ /* 0x000fe2000000000f */
[----:B------:R-:W-:Y:S06]  /*7d10*/  @P1 BRA `(.L_x_3714) ;  /* 0x00000004004c1947 */ /* 0x000fec0003800000 */
[----:B------:R-:W1:Y:S01]  /*7d20*/  LDC R5, c[0x0][0x3f4] ;  /* 0x0000fd00ff057b82 */ /* 0x000e620000000800 */
[----:B------:R-:W-:Y:S01]  /*7d30*/  BSSY B2, `(.L_x_3715) ;  /* 0x000002a000027945 */ /* 0x000fe20003800000 */
[-C--:B-1----:R-:W-:Y:S02]  /*7d40*/  ISETP.GE.AND P0, PT, R186, R5.reuse, PT ;  /* 0x00000005ba00720c */ /* 0x082fe40003f06270 */
[----:B------:R-:W-:-:S11]  /*7d50*/  ISETP.GE.AND P1, PT, R190, R5, PT ;  /* 0x00000005be00720c */ /* 0x000fd60003f26270 */
[----:B------:R-:W-:Y:S05]  /*7d60*/  @P0 BRA `(.L_x_3716) ;  /* 0x0000000000980947 */ /* 0x000fea0003800000 */
[----:B------:R-:W1:Y:S01]  /*7d70*/  LDS.128 R4, [R11+0x20400] ;  /* 0x020400000b047984 */ /* 0x000e620000000c00 */
[C---:B------:R-:W-:Y:S01]  /*7d80*/  IMAD.U32 R27, R35.reuse, 0x10000, RZ ;  /* 0x00010000231b7824 */ /* 0x040fe200078e00ff */
[----:B------:R-:W-:Y:S01]  /*7d90*/  LOP3.LUT R26, R35, 0xffff0000, RZ, 0xc0, !PT ;  /* 0xffff0000231a7812 */ /* 0x000fe200078ec0ff */
[C---:B0-----:R-:W-:Y:S01]  /*7da0*/  IMAD.U32 R25, R33.reuse, 0x10000, RZ ;  /* 0x0001000021197824 */ /* 0x041fe200078e00ff */
[----:B------:R-:W-:Y:S01]  /*7db0*/  LOP3.LUT R24, R33, 0xffff0000, RZ, 0xc0, !PT ;  /* 0xffff000021187812 */ /* 0x000fe200078ec0ff */
[C---:B-1----:R-:W-:Y:S01]  /*7dc0*/  IMAD.U32 R14, R4.reuse, 0x10000, RZ ;  /* 0x00010000040e7824 */ /* 0x042fe200078e00ff */
        /* <DEDUP_REMOVED lines=32> */
.L_x_3716:
[----:B------:R-:W-:Y:S05]  /*7fd0*/  BSYNC B2 ;  /* 0x0000000000027941 */ /* 0x000fea0003800000 */
.L_x_3715:
[----:B------:R-:W-:Y:S05]  /*7fe0*/  @P1 BRA `(.L_x_3714) ;  /* 0x0000000000981947 */ /* 0x000fea0003800000 */
[----:B-1----:R-:W1:Y:S01]  /*7ff0*/  LDS.128 R4, [R0] ;  /* 0x0000000000047984 */ /* 0x002e620000000c00 */
        /* <DEDUP_REMOVED lines=37> */
.L_x_3714:
[----:B------:R-:W-:Y:S05]  /*8250*/  BSYNC B1 ;  /* 0x0000000000017941 */ /* 0x000fea0003800000 */
.L_x_3713:
[----:B------:R-:W-:-:S13]  /*8260*/  ISETP.GE.AND P0, PT, R28, R36, PT ;  /* 0x000000241c00720c */ /* 0x000fda0003f06270 */
[----:B------:R-:W-:Y:S05]  /*8270*/  @P0 BRA `(.L_x_3717) ;  /* 0x0000001400280947 */ /* 0x000fea0003800000 */
[----:B-12---:R-:W1:Y:S01]  /*8280*/  LDC R5, c[0x0][0x3f4] ;  /* 0x0000fd00ff057b82 */ /* 0x006e620000000800 */
[----:B------:R-:W-:Y:S01]  /*8290*/  BSSY B1, `(.L_x_3718) ;  /* 0x000002a000017945 */ /* 0x000fe20003800000 */
[-C--:B-1----:R-:W-:Y:S02]  /*82a0*/  ISETP.GE.AND P0, PT, R186, R5.reuse, PT ;  /* 0x00000005ba00720c */ /* 0x082fe40003f06270 */
[----:B------:R-:W-:-:S11]  /*82b0*/  ISETP.GE.AND P1, PT, R190, R5, PT ;  /* 0x00000005be00720c */ /* 0x000fd60003f26270 */
[----:B------:R-:W-:Y:S05]  /*82c0*/  @P0 BRA `(.L_x_3719) ;  /* 0x0000000000980947 */ /* 0x000fea0003800000 */
[----:B------:R-:W1:Y:S01]  /*82d0*/  LDS.128 R4, [R11+0x21400] ;  /* 0x021400000b047984 */ /* 0x000e620000000c00 */
[C---:B------:R-:W-:Y:S01]  /*82e0*/  IMAD.U32 R26, R33.reuse, 0x10000, RZ ;  /* 0x00010000211a7824 */ /* 0x040fe200078e00ff */
[----:B------:R-:W-:Y:S01]  /*82f0*/  LOP3.LUT R33, R33, 0xffff0000, RZ, 0xc0, !PT ;  /* 0xffff000021217812 */ /* 0x000fe200078ec0ff */
[C---:B------:R-:W-:Y:S01]  /*8300*/  IMAD.U32 R28, R35.reuse, 0x10000, RZ ;  /* 0x00010000231c7824 */ /* 0x040fe200078e00ff */
[----:B------:R-:W-:Y:S02]  /*8310*/  LOP3.LUT R35, R35, 0xffff0000, RZ, 0xc0, !PT ;  /* 0xffff000023237812 */ /* 0x000fe400078ec0ff */
[----:B------:R-:W-:Y:S01]  /*8320*/  LOP3.LUT R29, R13, 0xffff0000, RZ, 0xc0, !PT ;  /* 0xffff00000d1d7812 */ /* 0x000fe200078ec0ff */
[C---:B-1----:R-:W-:Y:S01]  /*8330*/  IMAD.U32 R14, R4.reuse, 0x10000, RZ ;  /* 0x00010000040e7824 */ /* 0x042fe200078e00ff */
[----:B------:R-:W-:Y:S01]  /*8340*/  LOP3.LUT R4, R4, 0xffff0000, RZ, 0xc0, !PT ;  /* 0xffff000004047812 */ /* 0x000fe200078ec0ff */
[C---:B------:R-:W-:Y:S01]  /*8350*/  IMAD.U32 R15, R5.reuse, 0x10000, RZ ;  /* 0x00010000050f7824 */ /* 0x040fe200078e00ff */
[----:B------:R-:W-:Y:S01]  /*8360*/  LOP3.LUT R5, R5, 0xffff0000, RZ, 0xc0, !PT ;  /* 0xffff000005057812 */ /* 0x000fe200078ec0ff */
[C---:B------:R-:W-:Y:S01]  /*8370*/  IMAD.U32 R20, R6.reuse, 0x10000, RZ ;  /* 0x0001000006147824 */ /* 0x040fe200078e00ff */
[----:B------:R-:W-:Y:S01]  /*8380*/  LOP3.LUT R6, R6, 0xffff0000, RZ, 0xc0, !PT ;  /* 0xffff000006067812 */ /* 0x000fe200078ec0ff */
[-C--:B0-----:R-:W-:Y:S01]  /*8390*/  FMUL.FTZ R25, R28, R4.reuse ;  /* 0x000000041c197220 */ /* 0x081fe20000410000 */
[C---:B------:R-:W-:Y:S01]  /*83a0*/  FMUL.FTZ R27, R26.reuse, R4 ;  /* 0x000000041a1b7220 */ /* 0x040fe20000410000 */
[C---:B------:R-:W-:Y:S01]  /*83b0*/  IMAD.U32 R21, R7.reuse, 0x10000, RZ ;  /* 0x0001000007157824 */ /* 0x040fe200078e00ff */
[----:B------:R-:W-:Y:S01]  /*83c0*/  LOP3.LUT R7, R7, 0xffff0000, RZ, 0xc0, !PT ;  /* 0xffff000007077812 */ /* 0x000fe200078ec0ff */
[-C--:B------:R-:W-:Y:S01]  /*83d0*/  FFMA.FTZ R4, R26, R14.reuse, -R25 ;  /* 0x0000000e1a047223 */ /* 0x080fe20000010819 */
[----:B------:R-:W-:Y:S01]  /*83e0*/  FFMA.FTZ R27, R28, R14, R27 ;  /* 0x0000000e1c1b7223 */ /* 0x000fe2000001001b */
[-C--:B------:R-:W-:Y:S01]  /*83f0*/  FMUL.FTZ R24, R35, R5.reuse ;  /* 0x0000000523187220 */ /* 0x080fe20000410000 */
[----:B------:R-:W-:Y:S01]  /*8400*/  FMUL.FTZ R14, R33, R5 ;  /* 0x00000005210e7220 */ /* 0x000fe20000410000 */
[----:B------:R-:W-:Y:S01]  /*8410*/  LOP3.LUT R25, R12, 0xffff0000, RZ, 0xc0, !PT ;  /* 0xffff00000c197812 */ /* 0x000fe200078ec0ff */
[----:B------:R-:W-:-:S02]  /*8420*/  IMAD.U32 R28, R13, 0x10000, RZ ;  /* 0x000100000d1c7824 */ /* 0x000fc400078e00ff */
[-C--:B------:R-:W-:Y:S01]  /*8430*/  FFMA.FTZ R5, R33, R15.reuse, -R24 ;  /* 0x0000000f21057223 */ /* 0x080fe20000010818 */
[----:B------:R-:W-:Y:S02]  /*8440*/  IMAD.U32 R26, R12, 0x10000, RZ ;  /* 0x000100000c1a7824 */ /* 0x000fe400078e00ff */
[----:B------:R-:W-:Y:S01]  /*8450*/  FFMA.FTZ R14, R35, R15, R14 ;  /* 0x0000000f230e7223 */ /* 0x000fe2000001000e */
        /* <DEDUP_REMOVED lines=13> */
.L_x_3719:
[----:B------:R-:W-:Y:S05]  /*8530*/  BSYNC B1 ;  /* 0x0000000000017941 */ /* 0x000fea0003800000 */
.L_x_3718:
[----:B------:R-:W-:Y:S05]  /*8540*/  @P1 BRA `(.L_x_3717) ;  /* 0x0000001000741947 */ /* 0x000fea0003800000 */
[----:B-1----:R-:W1:Y:S01]  /*8550*/  LDS.128 R4, [R0+0x1000] ;  /* 0x0010000000047984 */ /* 0x002e620000000c00 */
[C---:B------:R-:W-:Y:S01]  /*8560*/  IMAD.U32 R21, R9.reuse, 0x10000, RZ ;  /* 0x0001000009157824 */ /* 0x040fe200078e00ff */
[----:B------:R-:W-:Y:S01]  /*8570*/  LOP3.LUT R26, R9, 0xffff0000, RZ, 0xc0, !PT ;  /* 0xffff0000091a7812 */ /* 0x000fe200078ec0ff */
        /* <DEDUP_REMOVED lines=18> */
[----:B------:R-:W-:Y:S01]  /*86a0*/  FFMA.FTZ R5, R24, R12, -R13 ;  /* 0x0000000c18057223 */ /* 0x000fe2000001080d */
[C---:B------:R-:W-:Y:S01]  /*86b0*/  LOP3.LUT R21, R8.reuse, 0xffff0000, RZ, 0xc0, !PT ;  /* 0xffff000008157812 */ /* 0x040fe200078ec0ff */
[----:B------:R-:W-:Y:S02]  /*86c0*/  IMAD.U32 R13, R8, 0x10000, RZ ;  /* 0x00010000080d7824 */ /* 0x000fe400078e00ff */
[----:B------:R-:W-:Y:S01]  /*86d0*/  FMUL.FTZ R8, R25, R6 ;  /* 0x0000000619087220 */ /* 0x000fe20000410000 */
[-C--:B------:R-:W-:Y:S01]  /*86e0*/  FMUL.FTZ R14, R27, R7.reuse ;  /* 0x000000071b0e7220 */ /* 0x080fe20000410000 */
[----:B------:R-:W-:Y:S01]  /*86f0*/  FFMA.FTZ R12, R26, R12, R15 ;  /* 0x0000000c1a0c7223 */ /* 0x000fe2000001000f */
        /* <DEDUP_REMOVED lines=12> */
.L_x_3707:
[----:B------:R-:W-:-:S03]  /*87c0*/  UMOV UR4, 0xffffffff ;  /* 0xffffffff00047882 */ /* 0x000fc60000000000 */
[----:B------:R-:W-:Y:S05]  /*87d0*/  BRA.DIV UR4, `(.L_x_3720) ;  /* 0x0000012604f47947 */ /* 0x000fea000b800000 */
[----:B------:R-:W0:Y:S04]  /*87e0*/  SHFL.IDX PT, R0, R26, RZ, 0x1c1f ;  /* 0x001c1fff1a007589 */ /* 0x000e2800000e0000 */
[----:B------:R-:W1:Y:S04]  /*87f0*/  SHFL.IDX PT, R3, R25, RZ, 0x1c1f ;  /* 0x001c1fff19037589 */ /* 0x000e6800000e0000 */
[----:B------:R2:W3:Y:S04]  /*8800*/  SHFL.IDX PT, R4, R24, RZ, 0x1c1f ;  /* 0x001c1fff18047589 */ /* 0x0004e800000e0000 */
[----:B------:R2:W4:Y:S01]  /*8810*/  SHFL.IDX PT, R14, R27, RZ, 0x1c1f ;  /* 0x001c1fff1b0e7589 */ /* 0x00052200000e0000 */
[----:B0-----:R-:W-:-:S02]  /*8820*/  IMAD.MOV.U32 R13, RZ, RZ, R0 ;  /* 0x000000ffff0d7224 */ /* 0x001fc400078e0000 */
[----:B-12---:R-:W-:-:S07]  /*8830*/  IMAD.MOV.U32 R12, RZ, RZ, R3 ;  /* 0x000000ffff0c7224 */ /* 0x006fce00078e0003 */
.L_x_3966:
[----:B------:R-:W-:Y:S01]  /*8840*/  ULDC UR4, c[0x0][0x448] ;  /* 0x0001120000047ab9 */ /* 0x000fe20000000800 */
[----:B------:R-:W0:Y:S01]  /*8850*/  LDC R25, c[0x0][0x3f4] ;  /* 0x0000fd00ff197b82 */ /* 0x000e220000000800 */
[----:B------:R-:W-:Y:S01]  /*8860*/  IMAD R0, R155, UR4, RZ ;  /* 0x000000049b007c24 */ /* 0x000fe2000f8e02ff */
[----:B------:R-:W-:Y:S01]  /*8870*/  LEA.HI R3, R210, R210, RZ, 0x1 ;  /* 0x000000d2d2037211 */ /* 0x000fe200078f08ff */
[----:B------:R-:W-:Y:S01]  /*8880*/  BSSY B1, `(.L_x_3721) ;  /* 0x0000013000017945 */ /* 0x000fe20003800000 */
[----:B---3--:R-:W-:Y:S01]  /*8890*/  IMAD.MOV.U32 R15, RZ, RZ, R4 ;  /* 0x000000ffff0f7224 */ /* 0x008fe200078e0004 */
[----:B------:R-:W-:Y:S02]  /*88a0*/  CS2R R6, SRZ ;  /* 0x0000000000067805 */ /* 0x000fe4000001ff00 */
[----:B------:R-:W-:Y:S02]  /*88b0*/  ISETP.GE.AND P0, PT, R5, R0, PT ;  /* 0x000000000500720c */ /* 0x000fe40003f06270 */
[----:B------:R-:W-:-:S02]  /*88c0*/  CS2R R4, SRZ ;  /* 0x0000000000047805 */ /* 0x000fc4000001ff00 */
[----:B------:R-:W-:Y:S02]  /*88d0*/  LOP3.LUT R3, R3, 0xfffffffe, RZ, 0xc0, !PT ;  /* 0xfffffffe03037812 */ /* 0x000fe400078ec0ff */
[----:B------:R-:W-:Y:S02]  /*88e0*/  CS2R R8, SRZ ;  /* 0x0000000000087805 */ /* 0x000fe4000001ff00 */
[----:B------:R-:W-:Y:S01]  /*88f0*/  CS2R R10, SRZ ;  /* 0x00000000000a7805 */ /* 0x000fe2000001ff00 */
[----:B------:R-:W-:-:S05]  /*8900*/  IMAD.IADD R3, R210, 0x1, -R3 ;  /* 0x00000001d2037824 */ /* 0x000fca00078e0a03 */
[----:B------:R-:W-:Y:S01]  /*8910*/  SHF.L.U32 R27, R3, 0x1f, RZ ;  /* 0x0000001f031b7819 */ /* 0x000fe200000006ff */
[----:B------:R-:W-:Y:S06]  /*8920*/  @P0 BRA `(.L_x_3722) ;  /* 0x0000000000200947 */ /* 0x000fec0003800000 */
[----:B------:R-:W-:Y:S01]  /*8930*/  ULDC UR4, c[0x0][0x3f4] ;  /* 0x0000fd0000047ab9 */ /* 0x000fe20000000800 */
[----:B------:R-:W-:Y:S02]  /*8940*/  CS2R R4, SRZ ;  /* 0x0000000000047805 */ /* 0x000fe4000001ff00 */
[----:B------:R-:W-:-:S13]  /*8950*/  ISETP.GE.AND P0, PT, R16, UR4, PT ;  /* 0x0000000410007c0c */ /* 0x000fda000bf06270 */
[----:B------:R-:W-:Y:S05]  /*8960*/  @P0 BRA `(.L_x_3722) ;  /* 0x0000000000100947 */ /* 0x000fea0003800000 */
[----:B------:R-:W-:-:S04]  /*8970*/  IMAD.WIDE R12, R16, 0x2, R12 ;  /* 0x00000002100c7825 */ /* 0x000fc800078e020c */
[----:B----4-:R-:W-:Y:S01]  /*8980*/  IMAD.WIDE R14, R16, 0x2, R14 ;  /* 0x00000002100e7825 */ /* 0x010fe200078e020e */
[----:B------:R1:W5:Y:S04]  /*8990*/  LD.E.128 R4, desc[UR40][R12.64] ;  /* 0x000000280c047980 */ /* 0x000368000c101d00 */
[----:B------:R1:W5:Y:S02]  /*89a0*/  LD.E.128 R8, desc[UR40][R14.64] ;  /* 0x000000280e087980 */ /* 0x000364000c101d00 */
.L_x_3722:
[----:B------:R-:W-:Y:S05]  /*89b0*/  BSYNC B1 ;  /* 0x0000000000017941 */ /* 0x000fea0003800000 */
.L_x_3721:
[----:B------:R-:W2:Y:S01]  /*89c0*/  SYNCS.PHASECHK.TRANS64.TRYWAIT P1, [R2+URZ+0x28c00], R27 ;  /* 0x028c001b020075a7 */ /* 0x000ea2000802017f */
[----:B------:R-:W-:Y:S01]  /*89d0*/  IMAD R0, R153, -0x40, R0 ;  /* 0xffffffc099007824 */ /* 0x000fe200078e0200 */
[----:B-----5:R-:W-:Y:S01]  /*89e0*/  SHF.R.U64 R29, R8, 0x10, R9 ;  /* 0x00000010081d7819 */ /* 0x020fe20000001209 */
[----:B-1----:R-:W-:Y:S01]  /*89f0*/  IMAD.MOV.U32 R12, RZ, RZ, R8 ;  /* 0x000000ffff0c7224 */ /* 0x002fe200078e0008 */
[--C-:B------:R-:W-:Y:S01]  /*8a00*/  SHF.R.U64 R26, R4, 0x10, R5.reuse ;  /* 0x00000010041a7819 */ /* 0x100fe20000001205 */
[----:B------:R-:W-:Y:S01]  /*8a10*/  IMAD.MOV.U32 R3, RZ, RZ, R6 ;  /* 0x000000ffff037224 */ /* 0x000fe200078e0006 */
[----:B------:R-:W-:Y:S01]  /*8a20*/  VIMNMX R8, R0, 0x40, PT ;  /* 0x0000004000087848 */ /* 0x000fe20003fe0100 */
[----:B------:R-:W-:Y:S01]  /*8a30*/  IMAD.MOV.U32 R15, RZ, RZ, R4 ;  /* 0x000000ffff0f7224 */ /* 0x000fe200078e0004 */
[--C-:B------:R-:W-:Y:S01]  /*8a40*/  SHF.R.U32.HI R24, RZ, 0x10, R5.reuse ;  /* 0x00000010ff187819 */ /* 0x100fe20000011605 */
[----:B------:R-:W-:Y:S01]  /*8a50*/  IMAD.MOV.U32 R21, RZ, RZ, R5 ;  /* 0x000000ffff157224 */ /* 0x000fe200078e0005 */
[--C-:B------:R-:W-:Y:S01]  /*8a60*/  SHF.R.U64 R6, R6, 0x10, R7.reuse ;  /* 0x0000001006067819 */ /* 0x100fe20000001207 */
[--C-:B------:R-:W-:Y:S01]  /*8a70*/  IMAD.MOV.U32 R20, RZ, RZ, R7.reuse ;  /* 0x000000ffff147224 */ /* 0x100fe200078e0007 */
[----:B------:R-:W-:Y:S01]  /*8a80*/  SHF.R.U32.HI R31, RZ, 0x10, R7 ;  /* 0x00000010ff1f7819 */ /* 0x000fe20000011607 */
[--C-:B------:R-:W-:Y:S01]  /*8a90*/  IMAD.MOV.U32 R13, RZ, RZ, R9.reuse ;  /* 0x000000ffff0d7224 */ /* 0x100fe200078e0009 */
[----:B0-----:R-:W-:Y:S01]  /*8aa0*/  ISETP.GE.AND P0, PT, R16, R25, PT ;  /* 0x000000191000720c */ /* 0x001fe20003f06270 */
[----:B----4-:R-:W-:Y:S01]  /*8ab0*/  IMAD.MOV.U32 R14, RZ, RZ, R10 ;  /* 0x000000ffff0e7224 */ /* 0x010fe200078e000a */
[----:B------:R-:W-:Y:S01]  /*8ac0*/  SHF.R.U32.HI R4, RZ, 0x10, R9 ;  /* 0x00000010ff047819 */ /* 0x000fe20000011609 */
[--C-:B------:R-:W-:Y:S01]  /*8ad0*/  IMAD.MOV.U32 R0, RZ, RZ, R11.reuse ;  /* 0x000000ffff007224 */ /* 0x100fe200078e000b */
[--C-:B------:R-:W-:Y:S01]  /*8ae0*/  SHF.R.U64 R7, R10, 0x10, R11.reuse ;  /* 0x000000100a077819 */ /* 0x100fe2000000120b */
[----:B------:R-:W-:Y:S01]  /*8af0*/  BSSY B1, `(.L_x_3723) ;  /* 0x000000d000017945 */ /* 0x000fe20003800000 */
[----:B------:R-:W-:-:S02]  /*8b00*/  SHF.R.U32.HI R5, RZ, 0x10, R11 ;  /* 0x00000010ff057819 */ /* 0x000fc4000001160b */
[-C--:B------:R-:W-:Y:S02]  /*8b10*/  ISETP.GE.OR P2, PT, R23, R8.reuse, P0 ;  /* 0x000000081700720c */ /* 0x080fe40000746670 */
[----:B------:R-:W-:Y:S02]  /*8b20*/  PRMT R15, R15, 0x5410, R26 ;  /* 0x000054100f0f7816 */ /* 0x000fe4000000001a */
[----:B------:R-:W-:Y:S02]  /*8b30*/  ISETP.GE.OR P0, PT, R28, R8, P0 ;  /* 0x000000081c00720c */ /* 0x000fe40000706670 */
[----:B------:R-:W-:Y:S02]  /*8b40*/  PRMT R21, R21, 0x5410, R24 ;  /* 0x0000541015157816 */ /* 0x000fe40000000018 */
[----:B------:R-:W-:Y:S02]  /*8b50*/  PRMT R3, R3, 0x5410, R6 ;  /* 0x0000541003037816 */ /* 0x000fe40000000006 */
[----:B------:R-:W-:-:S02]  /*8b60*/  PRMT R20, R20, 0x5410, R31 ;  /* 0x0000541014147816 */ /* 0x000fc4000000001f */
[----:B------:R-:W-:Y:S02]  /*8b70*/  PRMT R12, R12, 0x5410, R29 ;  /* 0x000054100c0c7816 */ /* 0x000fe4000000001d */
[----:B------:R-:W-:Y:S02]  /*8b80*/  PRMT R13, R13, 0x5410, R4 ;  /* 0x000054100d0d7816 */ /* 0x000fe40000000004 */
[----:B------:R-:W-:Y:S02]  /*8b90*/  PRMT R14, R14, 0x5410, R7 ;  /* 0x000054100e0e7816 */ /* 0x000fe40000000007 */
[----:B------:R-:W-:Y:S01]  /*8ba0*/  PRMT R0, R0, 0x5410, R5 ;  /* 0x0000541000007816 */ /* 0x000fe20000000005 */
[----:B--2---:R-:W-:Y:S06]  /*8bb0*/  @!P1 BRA `(.L_x_3724) ;  /* 0x0000012400749947 */ /* 0x004fec0003800000 */
.L_x_3967:
[----:B------:R-:W-:Y:S05]  /*8bc0*/  BSYNC B1 ;  /* 0x0000000000017941 */ /* 0x000fea0003800000 */
.L_x_3723:
[----:B------:R-:W-:Y:S04]  /*8bd0*/  BSSY B1, `(.L_x_3725) ;  /* 0x000005a000017945 */ /* 0x000fe80003800000 */
[----:B------:R-:W-:Y:S05]  /*8be0*/  @P2 BRA `(.L_x_3726) ;  /* 0x0000000400602947 */ /* 0x000fea0003800000 */
[----:B------:R-:W-:Y:S01]  /*8bf0*/  IMAD.SHL.U32 R4, R189, 0x40, RZ ;  /* 0x00000040bd047824 */ /* 0x000fe200078e00ff */
[----:B------:R-:W-:Y:S01]  /*8c00*/  LOP3.LUT R39, R12, 0xffff0000, RZ, 0xc0, !PT ;  /* 0xffff00000c277812 */ /* 0x000fe200078ec0ff */
[----:B------:R-:W-:Y:S02]  /*8c10*/  IMAD.IADD R6, R16, 0x1, R25 ;  /* 0x0000000110067824 */ /* 0x000fe400078e0219 */
[----:B------:R-:W-:Y:S01]  /*8c20*/  IMAD.U32 R37, R12, 0x10000, RZ ;  /* 0x000100000c257824 */ /* 0x000fe200078e00ff */
[----:B------:R-:W-:Y:S01]  /*8c30*/  LOP3.LUT R7, R4, 0x1c0, RZ, 0xc0, !PT ;  /* 0x000001c004077812 */ /* 0x000fe200078ec0ff */
[----:B------:R-:W-:-:S03]  /*8c40*/  IMAD.U32 R35, R15, 0x10000, RZ ;  /* 0x000100000f237824 */ /* 0x000fc600078e00ff */
[----:B------:R-:W-:Y:S02]  /*8c50*/  SHF.R.U32.HI R9, RZ, 0x3, R7 ;  /* 0x00000003ff097819 */ /* 0x000fe40000011607 */
[C---:B------:R-:W-:Y:S02]  /*8c60*/  LOP3.LUT R6, R7.reuse, 0x38, R6, 0xf8, !PT ;  /* 0x0000003807067812 */ /* 0x040fe400078ef806 */
[----:B------:R-:W-:Y:S02]  /*8c70*/  LOP3.LUT R4, R7, 0x38, R16, 0xf8, !PT ;  /* 0x0000003807047812 */ /* 0x000fe400078ef810 */
[-C--:B------:R-:W-:Y:S02]  /*8c80*/  LOP3.LUT R7, R6, R9.reuse, RZ, 0x3c, !PT ;  /* 0x0000000906077212 */ /* 0x080fe400078e3cff */
[----:B------:R-:W-:-:S03]  /*8c90*/  LOP3.LUT R5, R4, R9, RZ, 0x3c, !PT ;  /* 0x0000000904057212 */ /* 0x000fc600078e3cff */
[C---:B------:R-:W-:Y:S02]  /*8ca0*/  IMAD R9, R194.reuse, 0x200, R7 ;  /* 0x00000200c2097824 */ /* 0x040fe400078e0207 */
[----:B------:R-:W-:Y:S02]  /*8cb0*/  IMAD R5, R194, 0x200, R5 ;  /* 0x00000200c2057824 */ /* 0x000fe400078e0205 */
[--C-:B------:R-:W-:Y:S02]  /*8cc0*/  IMAD R44, R9, 0x2, R2.reuse ;  /* 0x00000002092c7824 */ /* 0x100fe400078e0202 */
[----:B------:R-:W-:-:S03]  /*8cd0*/  IMAD R42, R5, 0x2, R2 ;  /* 0x00000002052a7824 */ /* 0x000fc600078e0202 */
[----:B------:R-:W1:Y:S04]  /*8ce0*/  LDS.128 R8, [R44+0x20400] ;  /* 0x020400002c087984 */ /* 0x000e680000000c00 */
[----:B------:R-:W2:Y:S01]  /*8cf0*/  LDS.128 R4, [R42+0x20400] ;  /* 0x020400002a047984 */ /* 0x000ea20000000c00 */
[C---:B-1----:R-:W-:Y:S01]  /*8d00*/  IMAD.U32 R30, R8.reuse, 0x10000, RZ ;  /* 0x00010000081e7824 */ /* 0x042fe200078e00ff */
[----:B------:R-:W-:Y:S01]  /*8d10*/  LOP3.LUT R8, R8, 0xffff0000, RZ, 0xc0, !PT ;  /* 0xffff000008087812 */ /* 0x000fe200078ec0ff */
[C---:B------:R-:W-:Y:S01]  /*8d20*/  IMAD.U32 R32, R10.reuse, 0x10000, RZ ;  /* 0x000100000a207824 */ /* 0x040fe200078e00ff */
[----:B------:R-:W-:Y:S01]  /*8d30*/  LOP3.LUT R10, R10, 0xffff0000, RZ, 0xc0, !PT ;  /* 0xffff00000a0a7812 */ /* 0x000fe200078ec0ff */
[----:B--2---:R-:W-:Y:S02]  /*8d40*/  IMAD.U32 R24, R4, 0x10000, RZ ;  /* 0x0001000004187824 */ /* 0x004fe400078e00ff */
[C---:B------:R-:W-:Y:S01]  /*8d50*/  FMUL.FTZ R41, R30.reuse, R37 ;  /* 0x000000251e297220 */ /* 0x040fe20000410000 */
[----:B------:R-:W-:Y:S01]  /*8d60*/  FMUL.FTZ R43, R30, R35 ;  /* 0x000000231e2b7220 */ /* 0x000fe20000410000 */
[----:B------:R-:W-:Y:S01]  /*8d70*/  LOP3.LUT R4, R4, 0xffff0000, RZ, 0xc0, !PT ;  /* 0xffff000004047812 */ /* 0x000fe200078ec0ff */
[----:B------:R-:W-:Y:S01]  /*8d80*/  FMUL.FTZ R45, R8, R39 ;  /* 0x00000027082d7220 */ /* 0x000fe20000410000 */
[C---:B------:R-:W-:Y:S01]  /*8d90*/  FFMA.FTZ R41, R24.reuse, R35, -R41 ;  /* 0x0000002318297223 */ /* 0x040fe20000010829 */
[----:B------:R-:W-:Y:S01]  /*8da0*/  LOP3.LUT R35, R15, 0xffff0000, RZ, 0xc0, !PT ;  /* 0xffff00000f237812 */ /* 0x000fe200078ec0ff */
[----:B------:R-:W-:Y:S01]  /*8db0*/  FFMA.FTZ R43, R24, R37, R43 ;  /* 0x00000025182b7223 */ /* 0x000fe2000001002b */
[C---:B------:R-:W-:Y:S01]  /*8dc0*/  IMAD.U32 R30, R14.reuse, 0x10000, RZ ;  /* 0x000100000e1e7824 */ /* 0x040fe200078e00ff */
[----:B------:R-:W-:Y:S01]  /*8dd0*/  LOP3.LUT R37, R14, 0xffff0000, RZ, 0xc0, !PT ;  /* 0xffff00000e257812 */ /* 0x000fe200078ec0ff */
[----:B------:R-:W-:-:S02]  /*8de0*/  IMAD.U32 R24, R3, 0x10000, RZ ;  /* 0x0001000003187824 */ /* 0x000fc400078e00ff */
[-C--:B------:R-:W-:Y:S01]  /*8df0*/  FMUL.FTZ R47, R8, R35.reuse ;  /* 0x00000023082f7220 */ /* 0x080fe20000410000 */
[----:B------:R-:W-:Y:S01]  /*8e00*/  FFMA.FTZ R34, R4, R35, -R45 ;  /* 0x0000002304227223 */ /* 0x000fe2000001082d */
[----:B0-----:R-:W-:Y:S02]  /*8e10*/  IMAD.U32 R27, R6, 0x10000, RZ ;  /* 0x00010000061b7824 */ /* 0x001fe400078e00ff */
[C---:B------:R-:W-:Y:S01]  /*8e20*/  FMUL.FTZ R8, R32.reuse, R30 ;  /* 0x0000001e20087220 */ /* 0x040fe20000410000 */
[-C--:B------:R-:W-:Y:S01]  /*8e30*/  FMUL.FTZ R45, R32, R24.reuse ;  /* 0x00000018202d7220 */ /* 0x080fe20000410000 */
[----:B------:R-:W-:Y:S01]  /*8e40*/  LOP3.LUT R35, R3, 0xffff0000, RZ, 0xc0, !PT ;  /* 0xffff000003237812 */ /* 0x000fe200078ec0ff */
[----:B------:R-:W-:Y:S01]  /*8e50*/  IMAD.U32 R31, R9, 0x10000, RZ ;  /* 0x00010000091f7824 */ /* 0x000fe200078e00ff */
[----:B------:R-:W-:Y:S01]  /*8e60*/  LOP3.LUT R6, R6, 0xffff0000, RZ, 0xc0, !PT ;  /* 0xffff000006067812 */ /* 0x000fe200078ec0ff */
[C---:B------:R-:W-:Y:S01]  /*8e70*/  FFMA.FTZ R36, R27.reuse, R24, -R8 ;  /* 0x000000181b247223 */ /* 0x040fe20000010808 */
[----:B------:R-:W-:Y:S01]  /*8e80*/  FFMA.FTZ R45, R27, R30, R45 ;  /* 0x0000001e1b2d7223 */ /* 0x000fe2000001002d */
[----:B------:R-:W-:Y:S01]  /*8e90*/  FMUL.FTZ R27, R10, R37 ;  /* 0x000000250a1b7220 */ /* 0x000fe20000410000 */
[----:B------:R-:W-:Y:S01]  /*8ea0*/  FFMA.FTZ R32, R4, R39, R47 ;  /* 0x0000002704207223 */ /* 0x000fe2000001002f */
[----:B------:R-:W-:-:S02]  /*8eb0*/  IMAD.U32 R24, R13, 0x10000, RZ ;  /* 0x000100000d187824 */ /* 0x000fc400078e00ff */
[-C--:B------:R-:W-:Y:S01]  /*8ec0*/  FMUL.FTZ R39, R10, R35.reuse ;  /* 0x000000230a277220 */ /* 0x080fe20000410000 */
[----:B------:R-:W-:Y:S02]  /*8ed0*/  IMAD.U32 R4, R21, 0x10000, RZ ;  /* 0x0001000015047824 */ /* 0x000fe400078e00ff */
[----:B------:R-:W-:Y:S01]  /*8ee0*/  FFMA.FTZ R35, R6, R35, -R27 ;  /* 0x0000002306237223 */ /* 0x000fe2000001081b */
[----:B------:R-:W-:Y:S02]  /*8ef0*/  IMAD.U32 R33, R11, 0x10000, RZ ;  /* 0x000100000b217824 */ /* 0x000fe400078e00ff */
[C---:B------:R-:W-:Y:S01]  /*8f00*/  FMUL.FTZ R27, R31.reuse, R24 ;  /* 0x000000181f1b7220 */ /* 0x040fe20000410000 */
[----:B------:R-:W-:Y:S02]  /*8f10*/  IMAD.U32 R10, R0, 0x10000, RZ ;  /* 0x00010000000a7824 */ /* 0x000fe400078e00ff */
[----:B------:R-:W-:Y:S01]  /*8f20*/  FMUL.FTZ R31, R31, R4 ;  /* 0x000000041f1f7220 */ /* 0x000fe20000410000 */
[----:B------:R-:W-:-:S02]  /*8f30*/  IMAD.U32 R26, R5, 0x10000, RZ ;  /* 0x00010000051a7824 */ /* 0x000fc400078e00ff */
[----:B------:R-:W-:Y:S01]  /*8f40*/  FFMA.FTZ R38, R6, R37, R39 ;  /* 0x0000002506267223 */ /* 0x000fe20000010027 */
[----:B------:R-:W-:Y:S02]  /*8f50*/  IMAD.U32 R8, R20, 0x10000, RZ ;  /* 0x0001000014087824 */ /* 0x000fe400078e00ff */
[----:B------:R-:W-:Y:S01]  /*8f60*/  FMUL.FTZ R6, R33, R10 ;  /* 0x0000000a21067220 */ /* 0x000fe20000410000 */
[----:B------:R-:W-:Y:S02]  /*8f70*/  IMAD.U32 R29, R7, 0x10000, RZ ;  /* 0x00010000071d7824 */ /* 0x000fe400078e00ff */
[C---:B------:R-:W-:Y:S01]  /*8f80*/  FFMA.FTZ R27, R26.reuse, R4, -R27 ;  /* 0x000000041a1b7223 */ /* 0x040fe2000001081b */
[----:B------:R-:W-:Y:S01]  /*8f90*/  FFMA.FTZ R31, R26, R24, R31 ;  /* 0x000000181a1f7223 */ /* 0x000fe2000001001f */
[-C--:B------:R-:W-:Y:S01]  /*8fa0*/  FMUL.FTZ R26, R33, R8.reuse ;  /* 0x00000008211a7220 */ /* 0x080fe20000410000 */
[----:B------:R-:W-:Y:S01]  /*8fb0*/  FFMA.FTZ R33, R29, R8, -R6 ;  /* 0x000000081d217223 */ /* 0x000fe20000010806 */
[----:B------:R-:W-:-:S02]  /*8fc0*/  LOP3.LUT R9, R9, 0xffff0000, RZ, 0xc0, !PT ;  /* 0xffff000009097812 */ /* 0x000fc400078ec0ff */
[----:B------:R-:W-:Y:S01]  /*8fd0*/  LOP3.LUT R11, R11, 0xffff0000, RZ, 0xc0, !PT ;  /* 0xffff00000b0b7812 */ /* 0x000fe200078ec0ff */
[----:B------:R-:W-:Y:S01]  /*8fe0*/  FFMA.FTZ R29, R29, R10, R26 ;  /* 0x0000000a1d1d7223 */ /* 0x000fe2000001001a */
[----:B------:R-:W-:Y:S02]  /*8ff0*/  LOP3.LUT R8, R13, 0xffff0000, RZ, 0xc0, !PT ;  /* 0xffff00000d087812 */ /* 0x000fe400078ec0ff */
[----:B------:R-:W-:Y:S02]  /*9000*/  LOP3.LUT R24, R0, 0xffff0000, RZ, 0xc0, !PT ;  /* 0xffff000000187812 */ /* 0x000fe400078ec0ff */
[----:B------:R-:W-:Y:S01]  /*9010*/  LOP3.LUT R4, R21, 0xffff0000, RZ, 0xc0, !PT ;  /* 0xffff000015047812 */ /* 0x000fe200078ec0ff */
[----:B------:R-:W-:Y:S01]  /*9020*/  FMUL.FTZ R10, R9, R8 ;  /* 0x00000008090a7220 */ /* 0x000fe20000410000 */
[----:B------:R-:W-:Y:S01]  /*9030*/  LOP3.LUT R6, R20, 0xffff0000, RZ, 0xc0, !PT ;  /* 0xffff000014067812 */ /* 0x000fe200078ec0ff */
[----:B------:R-:W-:Y:S01]  /*9040*/  FMUL.FTZ R40, R11, R24 ;  /* 0x000000180b287220 */ /* 0x000fe20000410000 */
[----:B------:R-:W-:Y:S01]  /*9050*/  LOP3.LUT R5, R5, 0xffff0000, RZ, 0xc0, !PT ;  /* 0xffff000005057812 */ /* 0x000fe200078ec0ff */
[----:B------:R-:W-:Y:S01]  /*9060*/  FMUL.FTZ R9, R9, R4 ;  /* 0x0000000409097220 */ /* 0x000fe20000410000 */
[----:B------:R-:W-:Y:S01]  /*9070*/  LOP3.LUT R7, R7, 0xffff0000, RZ, 0xc0, !PT ;  /* 0xffff000007077812 */ /* 0x000fe200078ec0ff */
[----:B------:R-:W-:-:S02]  /*9080*/  FMUL.FTZ R11, R11, R6 ;  /* 0x000000060b0b7220 */ /* 0x000fc40000410000 */
[C---:B------:R-:W-:Y:S01]  /*9090*/  FFMA.FTZ R26, R5.reuse, R4, -R10 ;  /* 0x00000004051a7223 */ /* 0x040fe2000001080a */
[----:B------:R-:W-:Y:S01]  /*90a0*/  FFMA.FTZ R30, R5, R8, R9 ;  /* 0x00000008051e7223 */ /* 0x000fe20000010009 */
[C---:B------:R-:W-:Y:S01]  /*90b0*/  FFMA.FTZ R40, R7.reuse, R6, -R40 ;  /* 0x0000000607287223 */ /* 0x040fe20000010828 */
        /* <DEDUP_REMOVED lines=11> */
.L_x_3726:
[----:B------:R-:W-:Y:S05]  /*9170*/  BSYNC B1 ;  /* 0x0000000000017941 */ /* 0x000fea0003800000 */
.L_x_3725:
[----:B------:R-:W-:Y:S05]  /*9180*/  @P0 BRA `(.L_x_3717) ;  /* 0x0000000400640947 */ /* 0x000fea0003800000 */
[----:B------:R-:W2:Y:S01]  /*9190*/  LDL R41, [R1+0x68] ;  /* 0x0000680001297983 */ /* 0x000ea20000100800 */
[----:B-1----:R-:W-:Y:S01]  /*91a0*/  IMAD.SHL.U32 R6, R28, 0x40, RZ ;  /* 0x000000401c067824 */ /* 0x002fe200078e00ff */
[----:B------:R-:W-:Y:S01]  /*91b0*/  SHF.R.S32.HI R5, RZ, 0x1f, R28 ;  /* 0x0000001fff057819 */ /* 0x000fe2000001141c */
[----:B------:R-:W-:Y:S01]  /*91c0*/  IMAD.IADD R4, R16, 0x1, R25 ;  /* 0x0000000110047824 */ /* 0x000fe200078e0219 */
[C---:B------:R-:W-:Y:S01]  /*91d0*/  LOP3.LUT R40, R12.reuse, 0xffff0000, RZ, 0xc0, !PT ;  /* 0xffff00000c287812 */ /* 0x040fe200078ec0ff */
[----:B------:R-:W-:Y:S01]  /*91e0*/  IMAD.U32 R35, R12, 0x10000, RZ ;  /* 0x000100000c237824 */ /* 0x000fe200078e00ff */
[----:B------:R-:W-:Y:S01]  /*91f0*/  LEA.HI R5, R5, R28, RZ, 0x3 ;  /* 0x0000001c05057211 */ /* 0x000fe200078f18ff */
[----:B------:R-:W-:Y:S01]  /*9200*/  IMAD.U32 R33, R15, 0x10000, RZ ;  /* 0x000100000f217824 */ /* 0x000fe200078e00ff */
[----:B------:R-:W-:Y:S01]  /*9210*/  LOP3.LUT R7, R6, 0x1c0, RZ, 0xc0, !PT ;  /* 0x000001c006077812 */ /* 0x000fe200078ec0ff */
[----:B------:R-:W-:Y:S01]  /*9220*/  IMAD.U32 R42, R13, 0x10000, RZ ;  /* 0x000100000d2a7824 */ /* 0x000fe200078e00ff */
[----:B------:R-:W-:Y:S01]  /*9230*/  LOP3.LUT R36, R15, 0xffff0000, RZ, 0xc0, !PT ;  /* 0xffff00000f247812 */ /* 0x000fe200078ec0ff */
[----:B------:R-:W-:Y:S01]  /*9240*/  IMAD.SHL.U32 R5, R5, 0x40, RZ ;  /* 0x0000004005057824 */ /* 0x000fe200078e00ff */
[----:B------:R-:W-:Y:S01]  /*9250*/  LOP3.LUT R4, R7, 0x38, R4, 0xf8, !PT ;  /* 0x0000003807047812 */ /* 0x000fe200078ef804 */
[----:B------:R-:W-:Y:S01]  /*9260*/  IMAD.U32 R38, R21, 0x10000, RZ ;  /* 0x0001000015267824 */ /* 0x000fe200078e00ff */
[----:B------:R-:W-:Y:S01]  /*9270*/  SHF.R.U32.HI R7, RZ, 0x3, R7 ;  /* 0x00000003ff077819 */ /* 0x000fe20000011607 */
[----:B------:R-:W-:Y:S01]  /*9280*/  IMAD.U32 R37, R14, 0x10000, RZ ;  /* 0x000100000e257824 */ /* 0x000fe200078e00ff */
[----:B------:R-:W-:-:S02]  /*9290*/  LOP3.LUT R5, R5, 0xfffffe00, RZ, 0xc0, !PT ;  /* 0xfffffe0005057812 */ /* 0x000fc400078ec0ff */
[----:B------:R-:W-:Y:S02]  /*92a0*/  LOP3.LUT R4, R4, R7, RZ, 0x3c, !PT ;  /* 0x0000000704047212 */ /* 0x000fe400078e3cff */
[----:B------:R-:W-:Y:S02]  /*92b0*/  LOP3.LUT R14, R14, 0xffff0000, RZ, 0xc0, !PT ;  /* 0xffff00000e0e7812 */ /* 0x000fe400078ec0ff */
[----:B------:R-:W-:Y:S01]  /*92c0*/  LOP3.LUT R39, R0, 0xffff0000, RZ, 0xc0, !PT ;  /* 0xffff000000277812 */ /* 0x000fe200078ec0ff */
[----:B------:R-:W-:Y:S01]  /*92d0*/  IMAD.IADD R9, R5, 0x1, R4 ;  /* 0x0000000105097824 */ /* 0x000fe200078e0204 */
        /* <DEDUP_REMOVED lines=15> */
[----:B--2---:R-:W1:Y:S02]  /*93d0*/  LDS.128 R4, [R41+0x20400] ;  /* 0x0204000029047984 */ /* 0x004e640000000c00 */
[C---:B-1----:R-:W-:Y:S01]  /*93e0*/  IMAD.U32 R25, R4.reuse, 0x10000, RZ ;  /* 0x0001000004197824 */ /* 0x042fe200078e00ff */
[----:B------:R-:W-:Y:S01]  /*93f0*/  LOP3.LUT R4, R4, 0xffff0000, RZ, 0xc0, !PT ;  /* 0xffff000004047812 */ /* 0x000fe200078ec0ff */
[C---:B------:R-:W-:Y:S01]  /*9400*/  IMAD.U32 R26, R5.reuse, 0x10000, RZ ;  /* 0x00010000051a7824 */ /* 0x040fe200078e00ff */
[----:B------:R-:W-:Y:S01]  /*9410*/  LOP3.LUT R5, R5, 0xffff0000, RZ, 0xc0, !PT ;  /* 0xffff000005057812 */ /* 0x000fe200078ec0ff */
[-C--:B------:R-:W-:Y:S01]  /*9420*/  FFMA.FTZ R34, R33, R25.reuse, -R34 ;  /* 0x0000001921227223 */ /* 0x080fe20000010822 */
[----:B------:R-:W-:Y:S01]  /*9430*/  FFMA.FTZ R12, R35, R25, R12 ;  /* 0x00000019230c7223 */ /* 0x000fe2000001000c */
[----:B------:R-:W-:Y:S01]  /*9440*/  FMUL.FTZ R25, R36, R8 ;  /* 0x0000000824197220 */ /* 0x000fe20000410000 */
[----:B------:R-:W-:Y:S01]  /*9450*/  FMUL.FTZ R33, R38, R30 ;  /* 0x0000001e26217220 */ /* 0x000fe20000410000 */
[----:B------:R-:W-:-:S02]  /*9460*/  IMAD.U32 R35, R3, 0x10000, RZ ;  /* 0x0001000003237824 */ /* 0x000fc400078e00ff */
[-C--:B------:R-:W-:Y:S01]  /*9470*/  FFMA.FTZ R15, R36, R4.reuse, -R15 ;  /* 0x00000004240f7223 */ /* 0x080fe2000001080f */
[----:B------:R-:W-:Y:S01]  /*9480*/  FFMA.FTZ R25, R40, R4, R25 ;  /* 0x0000000428197223 */ /* 0x000fe20000010019 */
[-C--:B------:R-:W-:Y:S01]  /*9490*/  FFMA.FTZ R29, R38, R26.reuse, -R29 ;  /* 0x0000001a261d7223 */ /* 0x080fe2000001081d */
[----:B------:R-:W-:Y:S01]  /*94a0*/  FFMA.FTZ R33, R42, R26, R33 ;  /* 0x0000001a2a217223 */ /* 0x000fe20000010021 */
[----:B0-----:R-:W-:Y:S02]  /*94b0*/  IMAD.U32 R27, R6, 0x10000, RZ ;  /* 0x00010000061b7824 */ /* 0x001fe400078e00ff */
[-C--:B------:R-:W-:Y:S01]  /*94c0*/  FMUL.FTZ R4, R37, R31.reuse ;  /* 0x0000001f25047220 */ /* 0x080fe20000410000 */
[----:B------:R-:W-:Y:S01]  /*94d0*/  LOP3.LUT R26, R3, 0xffff0000, RZ, 0xc0, !PT ;  /* 0xffff0000031a7812 */ /* 0x000fe200078ec0ff */
[C---:B------:R-:W-:Y:S01]  /*94e0*/  FMUL.FTZ R8, R35.reuse, R31 ;  /* 0x0000001f23087220 */ /* 0x040fe20000410000 */
[----:B------:R-:W-:Y:S01]  /*94f0*/  IMAD.U32 R30, R0, 0x10000, RZ ;  /* 0x00010000001e7824 */ /* 0x000fe200078e00ff */
[----:B------:R-:W-:Y:S01]  /*9500*/  LOP3.LUT R6, R6, 0xffff0000, RZ, 0xc0, !PT ;  /* 0xffff000006067812 */ /* 0x000fe200078ec0ff */
[-C--:B------:R-:W-:Y:S01]  /*9510*/  FFMA.FTZ R3, R35, R27.reuse, -R4 ;  /* 0x0000001b23037223 */ /* 0x080fe20000010804 */
[----:B------:R-:W-:Y:S01]  /*9520*/  FFMA.FTZ R8, R37, R27, R8 ;  /* 0x0000001b25087223 */ /* 0x000fe20000010008 */
[-C--:B------:R-:W-:Y:S01]  /*9530*/  FMUL.FTZ R31, R14, R10.reuse ;  /* 0x0000000a0e1f7220 */ /* 0x080fe20000410000 */
[----:B------:R-:W-:Y:S01]  /*9540*/  FMUL.FTZ R35, R26, R10 ;  /* 0x0000000a1a237220 */ /* 0x000fe20000410000 */
[----:B------:R-:W-:Y:S01]  /*9550*/  LOP3.LUT R37, R13, 0xffff0000, RZ, 0xc0, !PT ;  /* 0xffff00000d257812 */ /* 0x000fe200078ec0ff */
[----:B------:R-:W-:-:S02]  /*9560*/  IMAD.U32 R28, R7, 0x10000, RZ ;  /* 0x00010000071c7824 */ /* 0x000fc400078e00ff */
[----:B------:R-:W-:Y:S01]  /*9570*/  FMUL.FTZ R27, R30, R32 ;  /* 0x000000201e1b7220 */ /* 0x000fe20000410000 */
[C---:B------:R-:W-:Y:S01]  /*9580*/  IMAD.U32 R4, R20.reuse, 0x10000, RZ ;  /* 0x0001000014047824 */ /* 0x040fe200078e00ff */
[----:B------:R-:W-:Y:S01]  /*9590*/  LOP3.LUT R13, R20, 0xffff0000, RZ, 0xc0, !PT ;  /* 0xffff0000140d7812 */ /* 0x000fe200078ec0ff */
[-C--:B------:R-:W-:Y:S01]  /*95a0*/  FFMA.FTZ R10, R26, R6.reuse, -R31 ;  /* 0x000000061a0a7223 */ /* 0x080fe2000001081f */
[----:B------:R-:W-:Y:S01]  /*95b0*/  LOP3.LUT R7, R7, 0xffff0000, RZ, 0xc0, !PT ;  /* 0xffff000007077812 */ /* 0x000fe200078ec0ff */
[----:B------:R-:W-:Y:S01]  /*95c0*/  FFMA.FTZ R35, R14, R6, R35 ;  /* 0x000000060e237223 */ /* 0x000fe20000010023 */
[C---:B------:R-:W-:Y:S01]  /*95d0*/  FMUL.FTZ R31, R4.reuse, R32 ;  /* 0x00000020041f7220 */ /* 0x040fe20000410000 */
[-C--:B------:R-:W-:Y:S01]  /*95e0*/  FFMA.FTZ R27, R4, R28.reuse, -R27 ;  /* 0x0000001c041b7223 */ /* 0x080fe2000001081b */
        /* <DEDUP_REMOVED lines=16> */
[----:B------:R2:W-:Y:S01]  /*96f0*/  STS.128 [R41+0x20400], R4 ;  /* 0x0204000429007388 */ /* 0x0005e20000000c00 */
[----:B------:R-:W-:-:S05]  /*9700*/  F2FP.BF16.F32.PACK_AB R11, R26, R31 ;  /* 0x0000001f1a0b723e */ /* 0x000fca00000010ff */
[----:B------:R2:W-:Y:S02]  /*9710*/  STS.128 [R24+0x20400], R8 ;  /* 0x0204000818007388 */ /* 0x0005e40000000c00 */
.L_x_3717:
[----:B------:R-:W-:Y:S05]  /*9720*/  BSYNC B0 ;  /* 0x0000000000007941 */ /* 0x000fea0003800000 */
.L_x_3706:
[----:B------:R-:W-:Y:S01]  /*9730*/  @!PT LDS RZ, [RZ] ;  /* 0x00000000fffff984 */ /* 0x000fe20000000800 */
[----:B------:R-:W-:Y:S01]  /*9740*/  @!PT LDS RZ, [RZ] ;  /* 0x00000000fffff984 */ /* 0x000fe20000000800 */
[----:B------:R-:W-:Y:S01]  /*9750*/  @!PT LDS RZ, [RZ] ;  /* 0x00000000fffff984 */ /* 0x000fe20000000800 */
[----:B------:R-:W-:Y:S01]  /*9760*/  @!PT LDS RZ, [RZ] ;  /* 0x00000000fffff984 */ /* 0x000fe20000000800 */
[----:B------:R4:W-:Y:S06]  /*9770*/  MEMBAR.ALL.CTA ;  /* 0x0000000000007992 */ /* 0x0009ec0000008000 */
[----:B----4-:R-:W4:Y:S01]  /*9780*/  FENCE.VIEW.ASYNC.S ;  /* 0x00000000000073c6 */ /* 0x010f220000000000 */
[----:B------:R-:W-:Y:S05]  /*9790*/  WARPSYNC.ALL ;  /* 0x0000000000007948 */ /* 0x000fea0003800000 */
[----:B----4-:R-:W-:Y:S06]  /*97a0*/  BAR.SYNC.DEFER_BLOCKING 0xd, 0x80 ;  /* 0x0342000000007b1d */ /* 0x010fec0000010000 */
.L_x_3703:
[----:B------:R-:W-:-:S13]  /*97b0*/  ISETP.NE.AND P0, PT, R184, 0x3, PT ;  /* 0x00000003b800780c */ /* 0x000fda0003f05270 */
[----:B------:R-:W-:Y:S05]  /*97c0*/  @!P0 BRA `(.L_x_3727) ;  /* 0x0000000000048947 */ /* 0x000fea0003800000 */
[----:B------:R-:W-:Y:S01]  /*97d0*/  BPT.TRAP 0x1 ;  /* 0x000000040000795c */ /* 0x000fe20000300000 */
.L_x_3727:
[----:B------:R-:W-:Y:S01]  /*97e0*/  IMAD R14, R18, 0x8, R2 ;  /* 0x00000008120e7824 */ /* 0x000fe200078e0202 */
[----:B------:R-:W-:-:S04]  /*97f0*/  SHF.L.U32 R15, R22, 0x1f, RZ ;  /* 0x0000001f160f7819 */ /* 0x000fc800000006ff */
[----:B------:R4:W0:Y:S01]  /*9800*/  SYNCS.PHASECHK.TRANS64.TRYWAIT P1, [R14+URZ+0x28c30], R15 ;  /* 0x028c300f0e0075a7 */ /* 0x000822000802017f */
[----:B------:R-:W-:Y:S05]  /*9810*/  @!P0 BRA `(.L_x_3728) ;  /* 0x0000000000048947 */ /* 0x000fea0003800000 */
[----:B------:R-:W-:Y:S01]  /*9820*/  BPT.TRAP 0x1 ;  /* 0x000000040000795c */ /* 0x000fe20000300000 */
.L_x_3728:
[C---:B--23--:R-:W-:Y:S02]  /*9830*/  VIADD R0, R2.reuse, 0x22400 ;  /* 0x0002240002007836 */ /* 0x04cfe40000000000 */
[----:B01----:R-:W-:-:S03]  /*9840*/  VIADD R3, R2, 0x20400 ;  /* 0x0002040002037836 */ /* 0x003fc60000000000 */
[----:B------:R-:W-:Y:S02]  /*9850*/  SHF.R.U32.HI R0, RZ, 0x4, R0 ;  /* 0x00000004ff007819 */ /* 0x000fe40000011600 */
[----:B------:R-:W-:Y:S02]  /*9860*/  SHF.R.U32.HI R3, RZ, 0x4, R3 ;  /* 0x00000004ff037819 */ /* 0x000fe40000011603 */
[----:B------:R-:W-:Y:S02]  /*9870*/  LOP3.LUT R0, R0, 0x3fff, RZ, 0xc0, !PT ;  /* 0x00003fff00007812 */ /* 0x000fe400078ec0ff */
[----:B------:R-:W-:Y:S02]  /*9880*/  LOP3.LUT R3, R3, 0x3fff, RZ, 0xc0, !PT ;  /* 0x00003fff03037812 */ /* 0x000fe400078ec0ff */
[----:B------:R-:W-:Y:S01]  /*9890*/  LOP3.LUT R0, R0, 0x10000, RZ, 0xfc, !PT ;  /* 0x0001000000007812 */ /* 0x000fe200078efcff */
[----:B------:R-:W-:Y:S06]  /*98a0*/  @P1 BRA `(.L_x_3729) ;  /* 0x0000000000081947 */ /* 0x000fec0003800000 */
[----:B------:R-:W0:Y:S02]  /*98b0*/  SYNCS.PHASECHK.TRANS64.TRYWAIT P1, [R14+URZ+0x28c30], R15 ;  /* 0x028c300f0e0075a7 */ /* 0x000e24000802017f */
[----:B0-----:R-:W-:Y:S05]  /*98c0*/  @!P1 BRA `(.L_x_3730) ;  /* 0x0000011800449947 */ /* 0x001fea0003800000 */
.L_x_3729:
[----:B------:R-:W-:Y:S01]  /*98d0*/  IMAD R10, R18, 0x200, R0 ;  /* 0x00000200120a7824 */ /* 0x000fe200078e0200 */
[----:B------:R-:W-:Y:S01]  /*98e0*/  LOP3.LUT R4, R3, 0x10000, RZ, 0xfc, !PT ;  /* 0x0001000003047812 */ /* 0x000fe200078efcff */
[----:B------:R-:W-:Y:S01]  /*98f0*/  IMAD.MOV.U32 R5, RZ, RZ, 0x40000040 ;  /* 0x40000040ff057424 */ /* 0x000fe200078e00ff */
[----:B------:R-:W2:Y:S01]  /*9900*/  LDL R20, [R1+0x30] ;  /* 0x0000300001147983 */ /* 0x000ea20000100800 */
[----:B------:R-:W-:Y:S01]  /*9910*/  IMAD.MOV.U32 R11, RZ, RZ, 0x40000040 ;  /* 0x40000040ff0b7424 */ /* 0x000fe200078e00ff */
[----:B------:R-:W-:Y:S05]  /*9920*/  WARPSYNC.ALL ;  /* 0x0000000000007948 */ /* 0x000fea0003800000 */
[C---:B------:R-:W-:Y:S01]  /*9930*/  R2UR UR4, R4.reuse ;  /* 0x00000000040472ca */ /* 0x040fe200000e0000 */
[----:B------:R-:W-:Y:S01]  /*9940*/  WARPGROUP.ARRIVE ;  /* 0x00000000000079c5 */ /* 0x000fe20000000000 */
[----:B------:R-:W-:Y:S01]  /*9950*/  R2UR UR5, R5 ;  /* 0x00000000050572ca */ /* 0x000fe200000e0000 */
[----:B------:R-:W-:Y:S01]  /*9960*/  VIADD R8, R4, 0x2 ;  /* 0x0000000204087836 */ /* 0x000fe20000000000 */
[C---:B------:R-:W-:Y:S01]  /*9970*/  R2UR UR6, R10.reuse ;  /* 0x000000000a0672ca */ /* 0x040fe200000e0000 */
[----:B------:R-:W-:Y:S01]  /*9980*/  VIADD R6, R10, 0x2 ;  /* 0x000000020a067836 */ /* 0x000fe20000000000 */
[----:B------:R-:W-:Y:S01]  /*9990*/  R2UR UR7, R11 ;  /* 0x000000000b0772ca */ /* 0x000fe200000e0000 */
[----:B------:R-:W-:Y:S01]  /*99a0*/  IMAD.MOV.U32 R9, RZ, RZ, 0x40000040 ;  /* 0x40000040ff097424 */ /* 0x000fe200078e00ff */
[----:B------:R-:W1:Y:S01]  /*99b0*/  S2R R58, SR_TID.X ;  /* 0x00000000003a7919 */ /* 0x000e620000002100 */
[----:B------:R-:W-:-:S02]  /*99c0*/  IMAD.MOV.U32 R7, RZ, RZ, 0x40000040 ;  /* 0x40000040ff077424 */ /* 0x000fc400078e00ff */
[C---:B------:R-:W-:Y:S02]  /*99d0*/  VIADD R12, R10.reuse, 0x4 ;  /* 0x000000040a0c7836 */ /* 0x040fe40000000000 */
[----:B------:R-:W-:Y:S02]  /*99e0*/  IMAD.MOV.U32 R13, RZ, RZ, 0x40000040 ;  /* 0x40000040ff0d7424 */ /* 0x000fe400078e00ff */
[----:B------:R-:W-:Y:S02]  /*99f0*/  VIADD R10, R10, 0x6 ;  /* 0x000000060a0a7836 */ /* 0x000fe40000000000 */
[----:B------:R-:W-:Y:S02]  /*9a00*/  IMAD.MOV.U32 R5, RZ, RZ, 0x40000040 ;  /* 0x40000040ff057424 */ /* 0x000fe400078e00ff */
[----:B------:R-:W-:Y:S01]  /*9a10*/  HGMMA.64x64x16.F32.BF16 R24, gdesc[UR4], RZ, !UPT, gsb0 ;  /* 0x00e00000041879f0 */ /* 0x000fe2000c0018ff */
[----:B------:R-:W-:Y:S01]  /*9a20*/  R2UR UR4, R8 ;  /* 0x00000000080472ca */ /* 0x000fe200000e0000 */
[----:B------:R-:W-:Y:S01]  /*9a30*/  IMAD.MOV.U32 R11, RZ, RZ, 0x40000040 ;  /* 0x40000040ff0b7424 */ /* 0x000fe200078e00ff */
[----:B------:R-:W-:Y:S01]  /*9a40*/  R2UR UR5, R9 ;  /* 0x00000000090572ca */ /* 0x000fe200000e0000 */
[----:B------:R-:W-:Y:S01]  /*9a50*/  IMAD R152, R168, -0x40, R152 ;  /* 0xffffffc0a8987824 */ /* 0x000fe200078e0298 */
[----:B------:R-:W-:Y:S01]  /*9a60*/  R2UR UR6, R6 ;  /* 0x00000000060672ca */ /* 0x000fe200000e0000 */
[----:B------:R-:W-:Y:S01]  /*9a70*/  VIADD R6, R4, 0x4 ;  /* 0x0000000404067836 */ /* 0x000fe20000000000 */
[----:B------:R-:W-:Y:S01]  /*9a80*/  R2UR UR7, R7 ;  /* 0x00000000070772ca */ /* 0x000fe200000e0000 */
[----:B------:R-:W-:-:S02]  /*9a90*/  IMAD.MOV.U32 R7, RZ, RZ, 0x40000040 ;  /* 0x40000040ff077424 */ /* 0x000fc400078e00ff */
[----:B------:R-:W-:Y:S01]  /*9aa0*/  VIADD R4, R4, 0x6 ;  /* 0x0000000604047836 */ /* 0x000fe20000000000 */
[----:B-1----:R-:W-:Y:S01]  /*9ab0*/  LOP3.LUT R58, R58, 0x7f, RZ, 0xc0, !PT ;  /* 0x0000007f3a3a7812 */ /* 0x002fe200078ec0ff */
[----:B------:R-:W-:Y:S02]  /*9ac0*/  WARPGROUP.DEPBAR.LE gsb0, 0x0 ;  /* 0x00008000000079c5 */ /* 0x000fe40000010000 */
[----:B------:R-:W-:-:S06]  /*9ad0*/  WARPGROUP.ARRIVE ;  /* 0x00000000000079c5 */ /* 0x000fcc0000000000 */
[----:B------:R-:W-:Y:S01]  /*9ae0*/  HGMMA.64x64x16.F32.BF16 R24, gdesc[UR4], R24, gsb0 ;  /* 0x00e00000041879f0 */ /* 0x000fe20008001818 */
[----:B------:R-:W-:Y:S02]  /*9af0*/  R2UR UR4, R6 ;  /* 0x00000000060472ca */ /* 0x000fe400000e0000 */
[----:B------:R-:W-:Y:S02]  /*9b00*/  R2UR UR5, R7 ;  /* 0x00000000070572ca */ /* 0x000fe400000e0000 */
[----:B------:R-:W-:Y:S02]  /*9b10*/  R2UR UR6, R12 ;  /* 0x000000000c0672ca */ /* 0x000fe400000e0000 */
[----:B------:R-:W-:Y:S01]  /*9b20*/  R2UR UR7, R13 ;  /* 0x000000000d0772ca */ /* 0x000fe200000e0000 */
[----:B------:R-:W-:Y:S02]  /*9b30*/  WARPGROUP.DEPBAR.LE gsb0, 0x0 ;  /* 0x00008000000079c5 */ /* 0x000fe40000010000 */
[----:B------:R-:W-:-:S10]  /*9b40*/  WARPGROUP.ARRIVE ;  /* 0x00000000000079c5 */ /* 0x000fd40000000000 */
        /* <DEDUP_REMOVED lines=8> */
[----:B------:R-:W-:Y:S01]  /*9bd0*/  ULDC UR4, c[0x0][0x988] ;  /* 0x0002620000047ab9 */ /* 0x000fe20000000800 */
[----:B--2---:R-:W-:-:S04]  /*9be0*/  IADD3 R152, -R20, 0x40, R152 ;  /* 0x0000004014987810 */ /* 0x004fc80007ffe198 */
[C---:B------:R-:W-:Y:S02]  /*9bf0*/  ISETP.GT.AND P5, PT, R152.reuse, RZ, PT ;  /* 0x000000ff9800720c */ /* 0x040fe40003fa4270 */
[C---:B------:R-:W-:Y:S02]  /*9c00*/  ISETP.GT.AND P4, PT, R152.reuse, 0x1, PT ;  /* 0x000000019800780c */ /* 0x040fe40003f84270 */
[C---:B------:R-:W-:Y:S02]  /*9c10*/  ISETP.GT.AND P3, PT, R152.reuse, 0x8, PT ;  /* 0x000000089800780c */ /* 0x040fe40003f64270 */
[C---:B------:R-:W-:Y:S02]  /*9c20*/  ISETP.GT.AND P2, PT, R152.reuse, 0x9, PT ;  /* 0x000000099800780c */ /* 0x040fe40003f44270 */
[C---:B------:R-:W-:Y:S02]  /*9c30*/  ISETP.GT.AND P1, PT, R152.reuse, 0x10, PT ;  /* 0x000000109800780c */ /* 0x040fe40003f24270 */
[----:B------:R-:W-:Y:S01]  /*9c40*/  ISETP.GT.AND P6, PT, R152, 0x11, PT ;  /* 0x000000119800780c */ /* 0x000fe20003fc4270 */
[----:B------:R-:W-:-:S02]  /*9c50*/  WARPGROUP.DEPBAR.LE gsb0, 0x0 ;  /* 0x00008000000079c5 */ /* 0x000fc40000010000 */
[----:B------:R-:W-:Y:S02]  /*9c60*/  FSEL R57, R24, -INF , P5 ;  /* 0xff80000018397808 */ /* 0x000fe40002800000 */
[----:B------:R-:W-:Y:S02]  /*9c70*/  FSEL R12, R25, -INF , P4 ;  /* 0xff800000190c7808 */ /* 0x000fe40002000000 */
[----:B------:R-:W-:Y:S02]  /*9c80*/  FSEL R59, R28, -INF , P3 ;  /* 0xff8000001c3b7808 */ /* 0x000fe40001800000 */
[----:B------:R-:W-:Y:S02]  /*9c90*/  FMNMX.FTZ R10, R57, R12, !PT ;  /* 0x0000000c390a7209 */ /* 0x000fe40007810000 */
        /* <DEDUP_REMOVED lines=21> */
[C---:B------:R-:W-:Y:S02]  /*9df0*/  ISETP.GT.AND P1, PT, R152.reuse, 0x28, PT ;  /* 0x000000289800780c */ /* 0x040fe40003f24270 */
        /* <DEDUP_REMOVED lines=23> */
[----:B------:R-:W-:Y:S02]  /*9f70*/  FMNMX.FTZ R10, R79, R10, !PT ;  /* 0x0000000a4f0a7209 */ /* 0x000fe40007810000 */
[----:B------:R-:W-:Y:S02]  /*9f80*/  FSEL R49, R46, -INF , P1 ;  /* 0xff8000002e317808 */ /* 0x000fe40000800000 */
[----:B------:R-:W-:Y:S02]  /*9f90*/  FMNMX.FTZ R24, R81, R10, !PT ;  /* 0x0000000a51187209 */ /* 0x000fe40007810000 */
[----:B------:R-:W-:Y:S02]  /*9fa0*/  FMNMX.FTZ R10, R3, R27, !PT ;  /* 0x0000001b030a7209 */ /* 0x000fe40007810000 */
[----:B------:R-:W-:Y:S01]  /*9fb0*/  FSEL R47, R47, -INF , P6 ;  /* 0xff8000002f2f7808 */ /* 0x000fe20003000000 */
[----:B------:R-:W1:Y:S01]  /*9fc0*/  SHFL.BFLY PT, R11, R24, 0x2, 0x1f ;  /* 0x0c401f00180b7f89 */ /* 0x000e6200000e0000 */
[----:B------:R-:W-:-:S02]  /*9fd0*/  FMNMX.FTZ R10, R13, R10, !PT ;  /* 0x0000000a0d0a7209 */ /* 0x000fc40007810000 */
[----:B------:R-:W-:Y:S02]  /*9fe0*/  FSEL R53, R50, -INF , P5 ;  /* 0xff80000032357808 */ /* 0x000fe40002800000 */
[----:B------:R-:W-:Y:S02]  /*9ff0*/  FMNMX.FTZ R10, R31, R10, !PT ;  /* 0x0000000a1f0a7209 */ /* 0x000fe40007810000 */
[----:B------:R-:W-:Y:S02]  /*a000*/  FSEL R51, R51, -INF , P4 ;  /* 0xff80000033337808 */ /* 0x000fe40002000000 */
[----:B------:R-:W-:Y:S02]  /*a010*/  FMNMX.FTZ R10, R21, R10, !PT ;  /* 0x0000000a150a7209 */ /* 0x000fe40007810000 */
[----:B------:R-:W-:Y:S02]  /*a020*/  FSEL R33, R54, -INF , P3 ;  /* 0xff80000036217808 */ /* 0x000fe40001800000 */
[----:B------:R-:W-:-:S02]  /*a030*/  FMNMX.FTZ R10, R35, R10, !PT ;  /* 0x0000000a230a7209 */ /* 0x000fc40007810000 */
[----:B------:R-:W-:Y:S02]  /*a040*/  FSEL R55, R55, -INF , P2 ;  /* 0xff80000037377808 */ /* 0x000fe40001000000 */
[----:B------:R-:W-:Y:S01]  /*a050*/  FMNMX.FTZ R20, R25, R10, !PT ;  /* 0x0000000a19147209 */ /* 0x000fe20007810000 */
[----:B------:R-:W-:-:S03]  /*a060*/  IMAD.U32 R10, RZ, RZ, UR4 ;  /* 0x00000004ff0a7e24 */ /* 0x000fc6000f8e00ff */
[----:B------:R-:W-:Y:S02]  /*a070*/  FMNMX.FTZ R20, R39, R20, !PT ;  /* 0x0000001427147209 */ /* 0x000fe40007810000 */
[----:B-1----:R-:W-:Y:S02]  /*a080*/  FMNMX.FTZ R26, R24, R11, !PT ;  /* 0x0000000b181a7209 */ /* 0x002fe40007810000 */
        /* <DEDUP_REMOVED lines=15> */
[----:B------:R-:W1:Y:S01]  /*a180*/  SHFL.BFLY PT, R57, R20, 0x2, 0x1f ;  /* 0x0c401f0014397f89 */ /* 0x000e6200000e0000 */
[-CC-:B-----5:R-:W-:Y:S01]  /*a190*/  FFMA.FTZ R154, R59, R10.reuse, -R26.reuse ;  /* 0x0000000a3b9a7223 */ /* 0x1a0fe2000001081a */
        /* <DEDUP_REMOVED lines=12> */
[----:B------:R-:W-:-:S06]  /*a260*/  FFMA.FTZ R45, R81, R10, -R26 ;  /* 0x0000000a512d7223 */ /* 0x000fcc000001081a */
[----:B------:R-:W3:Y:S01]  /*a270*/  MUFU.EX2 R154, R154 ;  /* 0x0000009a009a7308 */ /* 0x000ee20000000800 */
[----:B-1----:R-:W-:Y:S01]  /*a280*/  FMNMX.FTZ R57, R20, R57, !PT ;  /* 0x0000003914397209 */ /* 0x002fe20007810000 */
[----:B------:R-:W-:-:S06]  /*a290*/  FFMA.FTZ R20, R75, R10, -R26 ;  /* 0x0000000a4b147223 */ /* 0x000fcc000001081a */
[----:B------:R-:W1:Y:S01]  /*a2a0*/  MUFU.EX2 R61, R61 ;  /* 0x0000003d003d7308 */ /* 0x000e620000000800 */
[----:B------:R-:W0:Y:S07]  /*a2b0*/  SHFL.BFLY PT, R24, R57, 0x1, 0x1f ;  /* 0x0c201f0039187f89 */ /* 0x000e2e00000e0000 */
[----:B------:R-:W-:Y:S08]  /*a2c0*/  MUFU.EX2 R63, R63 ;  /* 0x0000003f003f7308 */ /* 0x000ff00000000800 */
[----:B------:R-:W-:Y:S08]  /*a2d0*/  MUFU.EX2 R156, R65 ;  /* 0x00000041009c7308 */ /* 0x000ff00000000800 */
[----:B------:R-:W-:Y:S01]  /*a2e0*/  MUFU.EX2 R67, R67 ;  /* 0x0000004300437308 */ /* 0x000fe20000000800 */
[----:B0-----:R-:W-:Y:S01]  /*a2f0*/  FMNMX.FTZ R169, R57, R24, !PT ;  /* 0x0000001839a97209 */ /* 0x001fe20007810000 */
[----:B------:R-:W-:-:S03]  /*a300*/  FFMA.FTZ R24, R79, R10, -R26 ;  /* 0x0000000a4f187223 */ /* 0x000fc6000001081a */
[C---:B------:R-:W-:Y:S01]  /*a310*/  FSETP.NEU.FTZ.AND P1, PT, R169.reuse, -INF , PT ;  /* 0xff800000a900780b */ /* 0x040fe20003f3d000 */
[----:B------:R-:W-:Y:S02]  /*a320*/  FMUL.FTZ R30, R169, R10 ;  /* 0x0000000aa91e7220 */ /* 0x000fe40000410000 */
[----:B------:R-:W-:Y:S03]  /*a330*/  MUFU.EX2 R158, R69 ;  /* 0x00000045009e7308 */ /* 0x000fe60000000800 */
[----:B------:R-:W-:Y:S02]  /*a340*/  FSEL R30, R30, RZ, P1 ;  /* 0x000000ff1e1e7208 */ /* 0x000fe40000800000 */
[----:B------:R-:W-:-:S03]  /*a350*/  ISETP.NE.AND P1, PT, R58, RZ, PT ;  /* 0x000000ff3a00720c */ /* 0x000fc60003f25270 */
        /* <DEDUP_REMOVED lines=13> */
[----:B--2---:R-:W-:Y:S01]  /*a430*/  FADD.FTZ R3, R152, R37 ;  /* 0x0000002598037221 */ /* 0x004fe20000010000 */
[-CC-:B------:R-:W-:Y:S01]  /*a440*/  FFMA.FTZ R47, R47, R10.reuse, -R30.reuse ;  /* 0x0000000a2f2f7223 */ /* 0x180fe2000001081e */
[-CC-:B------:R-:W-:Y:S01]  /*a450*/  FFMA.FTZ R53, R53, R10.reuse, -R30.reuse ;  /* 0x0000000a35357223 */ /* 0x180fe2000001081e */
[----:B------:R-:W-:Y:S01]  /*a460*/  FFMA.FTZ R51, R51, R10, -R30 ;  /* 0x0000000a33337223 */ /* 0x000fe2000001081e */
[----:B---3--:R-:W-:Y:S01]  /*a470*/  FADD.FTZ R44, R154, R3 ;  /* 0x000000039a2c7221 */ /* 0x008fe20000010000 */
[----:B------:R-:W-:-:S02]  /*a480*/  @!P1 VIADD R3, R14, 0x28c40 ;  /* 0x00028c400e039836 */ /* 0x000fc40000000000 */
[-C--:B------:R-:W-:Y:S01]  /*a490*/  FFMA.FTZ R33, R33, R10.reuse, -R30 ;  /* 0x0000000a21217223 */ /* 0x080fe2000001081e */
[----:B------:R-:W2:Y:S01]  /*a4a0*/  MUFU.EX2 R13, R13 ;  /* 0x0000000d000d7308 */ /* 0x000ea20000000800 */
[----:B-1----:R-:W-:Y:S01]  /*a4b0*/  FADD.FTZ R44, R61, R44 ;  /* 0x0000002c3d2c7221 */ /* 0x002fe20000010000 */
[----:B------:R-:W-:Y:S01]  /*a4c0*/  FFMA.FTZ R30, R55, R10, -R30 ;  /* 0x0000000a371e7223 */ /* 0x000fe2000001081e */
[----:B------:R-:W-:Y:S02]  /*a4d0*/  @!P1 PRMT R3, RZ, 0x654, R3 ;  /* 0x00000654ff039816 */ /* 0x000fe40000000003 */
[----:B------:R-:W-:Y:S02]  /*a4e0*/  F2FP.BF16.F32.PACK_AB R152, R37, R152 ;  /* 0x000000982598723e */ /* 0x000fe400000010ff */
[----:B------:R1:W-:Y:S01]  /*a4f0*/  @!P1 SYNCS.ARRIVE.TRANS64.RED.A1T0 RZ, [R3+URZ], RZ ;  /* 0x000000ff03ff99a7 */ /* 0x0003e2000810043f */
[----:B------:R3:W4:Y:S01]  /*a500*/  MUFU.EX2 R32, R31 ;  /* 0x0000001f00207308 */ /* 0x0007220000000800 */
[----:B0-----:R-:W-:Y:S01]  /*a510*/  FADD.FTZ R42, R153, R26 ;  /* 0x0000001a992a7221 */ /* 0x001fe20000010000 */
[----:B------:R-:W-:-:S02]  /*a520*/  F2FP.BF16.F32.PACK_AB R153, R26, R153 ;  /* 0x000000991a99723e */ /* 0x000fc400000010ff */
[----:B------:R-:W-:-:S04]  /*a530*/  F2FP.BF16.F32.PACK_AB R154, R61, R154 ;  /* 0x0000009a3d9a723e */ /* 0x000fc800000010ff */
[----:B------:R-:W1:Y:S01]  /*a540*/  MUFU.EX2 R21, R21 ;  /* 0x0000001500157308 */ /* 0x000e620000000800 */
[----:B--2---:R-:W-:Y:S01]  /*a550*/  FADD.FTZ R27, R13, R42 ;  /* 0x0000002a0d1b7221 */ /* 0x004fe20000010000 */
[----:B---3--:R-:W-:-:S04]  /*a560*/  FADD.FTZ R31, R63, R44 ;  /* 0x0000002c3f1f7221 */ /* 0x008fc80000010000 */
[C---:B------:R-:W-:Y:S01]  /*a570*/  FADD.FTZ R46, R156.reuse, R31 ;  /* 0x0000001f9c2e7221 */ /* 0x040fe20000010000 */
[----:B------:R-:W-:Y:S01]  /*a580*/  F2FP.BF16.F32.PACK_AB R156, R156, R63 ;  /* 0x0000003f9c9c723e */ /* 0x000fe200000010ff */
[----:B------:R-:W0:Y:S01]  /*a590*/  MUFU.EX2 R34, R35 ;  /* 0x0000002300227308 */ /* 0x000e220000000800 */
[C---:B----4-:R-:W-:Y:S01]  /*a5a0*/  FADD.FTZ R44, R32.reuse, R27 ;  /* 0x0000001b202c7221 */ /* 0x050fe20000010000 */
[----:B------:R-:W-:Y:S01]  /*a5b0*/  FADD.FTZ R27, R67, R46 ;  /* 0x0000002e431b7221 */ /* 0x000fe20000010000 */
[----:B------:R-:W-:Y:S01]  /*a5c0*/  F2FP.BF16.F32.PACK_AB R155, R32, R13 ;  /* 0x0000000d209b723e */ /* 0x000fe200000010ff */
[----:B------:R-:W-:Y:S02]  /*a5d0*/  BAR.SYNC.DEFER_BLOCKING 0xf, 0x100 ;  /* 0x03c4000000007b1d */ /* 0x000fe40000010000 */
[C---:B------:R-:W-:Y:S01]  /*a5e0*/  FADD.FTZ R46, R158.reuse, R27 ;  /* 0x0000001b9e2e7221 */ /* 0x040fe20000010000 */
[----:B------:R-:W-:Y:S01]  /*a5f0*/  F2FP.BF16.F32.PACK_AB R158, R158, R67 ;  /* 0x000000439e9e723e */ /* 0x000fe200000010ff */
[----:B-1----:R-:W-:-:S02]  /*a600*/  FADD.FTZ R3, R21, R44 ;  /* 0x0000002c15037221 */ /* 0x002fc40000010000 */
[----:B------:R-:W1:Y:S02]  /*a610*/  MUFU.EX2 R25, R25 ;  /* 0x0000001900197308 */ /* 0x000e640000000800 */
[----:B0-----:R-:W-:-:S06]  /*a620*/  FADD.FTZ R44, R34, R3 ;  /* 0x00000003222c7221 */ /* 0x001fcc0000010000 */
[----:B------:R-:W0:Y:S01]  /*a630*/  MUFU.EX2 R36, R39 ;  /* 0x0000002700247308 */ /* 0x000e220000000800 */
[----:B------:R-:W-:-:S07]  /*a640*/  F2FP.BF16.F32.PACK_AB R157, R34, R21 ;  /* 0x00000015229d723e */ /* 0x000fce00000010ff */
[----:B------:R-:W2:Y:S01]  /*a650*/  MUFU.EX2 R71, R71 ;  /* 0x0000004700477308 */ /* 0x000ea20000000800 */
[----:B-1----:R-:W-:Y:S01]  /*a660*/  FADD.FTZ R3, R25, R44 ;  /* 0x0000002c19037221 */ /* 0x002fe20000010000 */
[----:B------:R1:W-:Y:S06]  /*a670*/  STSM.16.M88.4 [R195+0x26800], R152 ;  /* 0x02680098c3007844 */ /* 0x0003ec0000000200 */
[----:B------:R-:W3:Y:S01]  /*a680*/  MUFU.EX2 R29, R29 ;  /* 0x0000001d001d7308 */ /* 0x000ee20000000800 */
[C---:B0-----:R-:W-:Y:S01]  /*a690*/  FADD.FTZ R44, R36.reuse, R3 ;  /* 0x00000003242c7221 */ /* 0x041fe20000010000 */
[----:B------:R-:W-:-:S05]  /*a6a0*/  F2FP.BF16.F32.PACK_AB R159, R36, R25 ;  /* 0x00000019249f723e */ /* 0x000fca00000010ff */
[----:B------:R1:W-:Y:S01]  /*a6b0*/  STSM.16.M88.4 [R198], R156 ;  /* 0x0000009cc6007844 */ /* 0x0003e20000000200 */
[----:B------:R-:W0:Y:S01]  /*a6c0*/  MUFU.EX2 R28, R28 ;  /* 0x0000001c001c7308 */ /* 0x000e220000000800 */
[----:B--2---:R-:W-:-:S07]  /*a6d0*/  FADD.FTZ R27, R71, R46 ;  /* 0x0000002e471b7221 */ /* 0x004fce0000010000 */
[----:B------:R-:W2:Y:S01]  /*a6e0*/  MUFU.EX2 R38, R43 ;  /* 0x0000002b00267308 */ /* 0x000ea20000000800 */
[----:B---3--:R-:W-:-:S07]  /*a6f0*/  FADD.FTZ R3, R29, R44 ;  /* 0x0000002c1d037221 */ /* 0x008fce0000010000 */
[----:B------:R-:W3:Y:S01]  /*a700*/  MUFU.EX2 R73, R73 ;  /* 0x0000004900497308 */ /* 0x000ee20000000800 */
[C---:B0-----:R-:W-:Y:S01]  /*a710*/  FADD.FTZ R46, R28.reuse, R27 ;  /* 0x0000001b1c2e7221 */ /* 0x041fe20000010000 */
[----:B------:R-:W-:-:S06]  /*a720*/  F2FP.BF16.F32.PACK_AB R160, R28, R71 ;  /* 0x000000471ca0723e */ /* 0x000fcc00000010ff */
[----:B------:R-:W0:Y:S01]  /*a730*/  MUFU.EX2 R49, R49 ;  /* 0x0000003100317308 */ /* 0x000e220000000800 */
[C---:B--2---:R-:W-:Y:S01]  /*a740*/  FADD.FTZ R26, R38.reuse, R3 ;  /* 0x00000003261a7221 */ /* 0x044fe20000010000 */
[----:B------:R-:W-:-:S06]  /*a750*/  F2FP.BF16.F32.PACK_AB R161, R38, R29 ;  /* 0x0000001d26a1723e */ /* 0x000fcc00000010ff */
[----:B------:R-:W2:Y:S01]  /*a760*/  MUFU.EX2 R40, R47 ;  /* 0x0000002f00287308 */ /* 0x000ea20000000800 */
[----:B---3--:R-:W-:-:S07]  /*a770*/  FADD.FTZ R3, R73, R46 ;  /* 0x0000002e49037221 */ /* 0x008fce0000010000 */
[----:B------:R-:W3:Y:S01]  /*a780*/  MUFU.EX2 R12, R12 ;  /* 0x0000000c000c7308 */ /* 0x000ee20000000800 */
[----:B0-----:R-:W-:-:S07]  /*a790*/  FADD.FTZ R13, R49, R26 ;  /* 0x0000001a310d7221 */ /* 0x001fce0000010000 */
[----:B------:R-:W-:Y:S01]  /*a7a0*/  MUFU.EX2 R20, R20 ;  /* 0x0000001400147308 */ /* 0x000fe20000000800 */
[C---:B--2---:R-:W-:Y:S01]  /*a7b0*/  F2FP.BF16.F32.PACK_AB R163, R40.reuse, R49 ;  /* 0x0000003128a3723e */ /* 0x044fe200000010ff */
[----:B------:R-:W-:-:S06]  /*a7c0*/  FADD.FTZ R40, R40, R13 ;  /* 0x0000000d28287221 */ /* 0x000fcc0000010000 */
[----:B------:R-:W0:Y:S01]  /*a7d0*/  MUFU.EX2 R41, R41 ;  /* 0x0000002900297308 */ /* 0x000e220000000800 */
[C---:B---3--:R-:W-:Y:S01]  /*a7e0*/  FADD.FTZ R3, R12.reuse, R3 ;  /* 0x000000030c037221 */ /* 0x048fe20000010000 */
[----:B------:R-:W-:-:S05]  /*a7f0*/  F2FP.BF16.F32.PACK_AB R162, R12, R73 ;  /* 0x000000490ca2723e */ /* 0x000fca00000010ff */
[----:B------:R1:W-:Y:S01]  /*a800*/  STSM.16.M88.4 [R196], R160 ;  /* 0x000000a0c4007844 */ /* 0x0003e20000000200 */
[----:B------:R-:W-:Y:S08]  /*a810*/  MUFU.EX2 R53, R53 ;  /* 0x0000003500357308 */ /* 0x000ff00000000800 */
[----:B------:R-:W2:Y:S01]  /*a820*/  MUFU.EX2 R42, R51 ;  /* 0x00000033002a7308 */ /* 0x000ea20000000800 */
[----:B0-----:R-:W-:Y:S01]  /*a830*/  F2FP.BF16.F32.PACK_AB R164, R41, R20 ;  /* 0x0000001429a4723e */ /* 0x001fe200000010ff */
[----:B------:R-:W-:-:S04]  /*a840*/  FADD.FTZ R20, R20, R3 ;  /* 0x0000000314147221 */ /* 0x000fc80000010000 */
[----:B------:R-:W-:Y:S02]  /*a850*/  FADD.FTZ R41, R41, R20 ;  /* 0x0000001429297221 */ /* 0x000fe40000010000 */
[----:B------:R-:W-:Y:S08]  /*a860*/  MUFU.EX2 R24, R24 ;  /* 0x0000001800187308 */ /* 0x000ff00000000800 */
[----:B------:R-:W0:Y:S01]  /*a870*/  MUFU.EX2 R45, R45 ;  /* 0x0000002d002d7308 */ /* 0x000e220000000800 */
[----:B--2---:R-:W-:Y:S01]  /*a880*/  F2FP.BF16.F32.PACK_AB R165, R42, R53 ;  /* 0x000000352aa5723e */ /* 0x004fe200000010ff */
[----:B------:R-:W-:-:S04]  /*a890*/  FADD.FTZ R53, R53, R40 ;  /* 0x0000002835357221 */ /* 0x000fc80000010000 */
[----:B------:R-:W-:Y:S02]  /*a8a0*/  FADD.FTZ R42, R42, R53 ;  /* 0x000000352a2a7221 */ /* 0x000fe40000010000 */
[----:B------:R-:W-:Y:S08]  /*a8b0*/  MUFU.EX2 R33, R33 ;  /* 0x0000002100217308 */ /* 0x000ff00000000800 */
[----:B------:R-:W2:Y:S01]  /*a8c0*/  MUFU.EX2 R30, R30 ;  /* 0x0000001e001e7308 */ /* 0x000ea20000000800 */
[----:B0-----:R-:W-:Y:S01]  /*a8d0*/  F2FP.BF16.F32.PACK_AB R166, R45, R24 ;  /* 0x000000182da6723e */ /* 0x001fe200000010ff */
[----:B------:R-:W-:-:S04]  /*a8e0*/  FADD.FTZ R24, R24, R41 ;  /* 0x0000002918187221 */ /* 0x000fc80000010000 */
[----:B------:R-:W-:Y:S01]  /*a8f0*/  FADD.FTZ R3, R45, R24 ;  /* 0x000000182d037221 */ /* 0x000fe20000010000 */
[----:B--2---:R-:W-:Y:S01]  /*a900*/  F2FP.BF16.F32.PACK_AB R167, R30, R33 ;  /* 0x000000211ea7723e */ /* 0x004fe200000010ff */
[----:B------:R-:W-:-:S04]  /*a910*/  FADD.FTZ R33, R33, R42 ;  /* 0x0000002a21217221 */ /* 0x000fc80000010000 */
[----:B------:R1:W-:Y:S01]  /*a920*/  STSM.16.M88.4 [R197], R164 ;  /* 0x000000a4c5007844 */ /* 0x0003e20000000200 */
[----:B------:R-:W-:Y:S01]  /*a930*/  FADD.FTZ R12, R30, R33 ;  /* 0x000000211e0c7221 */ /* 0x000fe20000010000 */
[----:B------:R-:W-:Y:S06]  /*a940*/  @!P0 BRA `(.L_x_3731) ;  /* 0x0000000000048947 */ /* 0x000fec0003800000 */
[----:B------:R-:W-:Y:S01]  /*a950*/  BPT.TRAP 0x1 ;  /* 0x000000040000795c */ /* 0x000fe20000300000 */
.L_x_3731:
[----:B------:R0:W2:Y:S01]  /*a960*/  SYNCS.PHASECHK.TRANS64.TRYWAIT P2, [R14+URZ+0x28c50], R15 ;  /* 0x028c500f0e0075a7 */ /* 0x0000a2000804017f */
[----:B------:R-:W-:Y:S05]  /*a970*/  @!P0 BRA `(.L_x_3732) ;  /* 0x0000000000048947 */ /* 0x000fea0003800000 */
[----:B------:R-:W-:Y:S01]  /*a980*/  BPT.TRAP 0x1 ;  /* 0x000000040000795c */ /* 0x000fe20000300000 */
.L_x_3732:
[----:B------:R-:W-:Y:S01]  /*a990*/  LOP3.LUT R13, R56, 0x2000000, RZ, 0xfc, !PT ;  /* 0x02000000380d7812 */ /* 0x000fe200078efcff */
[----:B------:R-:W-:Y:S01]  /*a9a0*/  ULDC UR36, c[0x0][0x988] ;  /* 0x0002620000247ab9 */ /* 0x000fe20000000800 */
[----:B------:R-:W-:Y:S01]  /*a9b0*/  BSSY B0, `(.L_x_3733) ;  /* 0x0000006000007945 */ /* 0x000fe20003800000 */
[----:B------:R-:W-:Y:S02]  /*a9c0*/  IMAD.MOV.U32 R27, RZ, RZ, 0x40000040 ;  /* 0x40000040ff1b7424 */ /* 0x000fe400078e00ff */
[----:B------:R-:W-:Y:S01]  /*a9d0*/  IMAD R26, R18, 0x1000, R13 ;  /* 0x00001000121a7824 */ /* 0x000fe200078e020d */
[----:B--2---:R-:W-:Y:S06]  /*a9e0*/  @P2 BRA `(.L_x_3734) ;  /* 0x0000000000082947 */ /* 0x004fec0003800000 */
[----:B------:R-:W2:Y:S02]  /*a9f0*/  SYNCS.PHASECHK.TRANS64.TRYWAIT P2, [R14+URZ+0x28c50], R15 ;  /* 0x028c500f0e0075a7 */ /* 0x000ea4000804017f */
[----:B--2---:R-:W-:Y:S05]  /*aa00*/  @!P2 BRA `(.L_x_3735) ;  /* 0x000001080008a947 */ /* 0x004fea0003800000 */
.L_x_3734:
[----:B------:R-:W-:Y:S05]  /*aa10*/  BSYNC B0 ;  /* 0x0000000000007941 */ /* 0x000fea0003800000 */
.L_x_3733:
[C---:B------:R-:W-:Y:S01]  /*aa20*/  R2UR UR6, R26.reuse ;  /* 0x000000001a0672ca */ /* 0x040fe200000e0000 */
[C---:B------:R-:W-:Y:S01]  /*aa30*/  VIADD R24, R26.reuse, 0x80 ;  /* 0x000000801a187836 */ /* 0x040fe20000000000 */
[----:B------:R-:W-:Y:S01]  /*aa40*/  R2UR UR7, R27 ;  /* 0x000000001b0772ca */ /* 0x000fe200000e0000 */
[C---:B------:R-:W-:Y:S01]  /*aa50*/  VIADD R20, R26.reuse, 0x100 ;  /* 0x000001001a147836 */ /* 0x040fe20000000000 */
[----:B------:R-:W-:Y:S01]  /*aa60*/  BSSY B0, `(.L_x_3736) ;  /* 0x00001ce000007945 */ /* 0x000fe20003800000 */
[----:B------:R-:W-:Y:S01]  /*aa70*/  VIADD R26, R26, 0x180 ;  /* 0x000001801a1a7836 */ /* 0x000fe20000000000 */
[----:B------:R-:W-:Y:S01]  /*aa80*/  R2UR UR10, R24 ;  /* 0x00000000180a72ca */ /* 0x000fe200000e0000 */
[----:B------:R-:W-:Y:S01]  /*aa90*/  IMAD.MOV.U32 R25, RZ, RZ, 0x40000040 ;  /* 0x40000040ff197424 */ /* 0x000fe200078e00ff */
[----:B------:R-:W-:Y:S01]  /*aaa0*/  R2UR UR14, R20 ;  /* 0x00000000140e72ca */ /* 0x000fe200000e0000 */
[----:B------:R-:W-:Y:S01]  /*aab0*/  IMAD.MOV.U32 R27, RZ, RZ, 0x40000040 ;  /* 0x40000040ff1b7424 */ /* 0x000fe200078e00ff */
[----:B------:R-:W-:Y:S01]  /*aac0*/  R2UR UR18, R26 ;  /* 0x000000001a1272ca */ /* 0x000fe200000e0000 */
[----:B------:R-:W-:Y:S01]  /*aad0*/  IMAD.MOV.U32 R21, RZ, RZ, 0x40000040 ;  /* 0x40000040ff157424 */ /* 0x000fe200078e00ff */
[----:B------:R-:W-:Y:S01]  /*aae0*/  R2UR UR11, R25 ;  /* 0x00000000190b72ca */ /* 0x000fe200000e0000 */
[----:B------:R-:W-:Y:S01]  /*aaf0*/  VIADD R168, R168, 0xfffffffe ;  /* 0xfffffffea8a87836 */ /* 0x000fe20000000000 */
[----:B------:R-:W-:Y:S01]  /*ab00*/  R2UR UR19, R27 ;  /* 0x000000001b1372ca */ /* 0x000fe200000e0000 */
[----:B0-2---:R-:W-:Y:S01]  /*ab10*/  @!P1 VIADD R14, R14, 0x28c60 ;  /* 0x00028c600e0e9836 */ /* 0x005fe20000000000 */
[----:B------:R-:W-:Y:S01]  /*ab20*/  WARPGROUP.ARRIVE ;  /* 0x00000000000079c5 */ /* 0x000fe20000000000 */
[----:B------:R-:W-:-:S02]  /*ab30*/  R2UR UR15, R21 ;  /* 0x00000000150f72ca */ /* 0x000fc400000e0000 */
[----:B------:R-:W-:Y:S02]  /*ab40*/  ISETP.GE.AND P2, PT, R168, R192, PT ;  /* 0x000000c0a800720c */ /* 0x000fe40003f46270 */
[----:B------:R-:W-:Y:S01]  /*ab50*/  @!P1 PRMT R14, RZ, 0x654, R14 ;  /* 0x00000654ff0e9816 */ /* 0x000fe2000000000e */
[----:B------:R-:W-:Y:S03]  /*ab60*/  HGMMA.64x256x16.F32.BF16 R24, R152, gdesc[UR4].tnspB, RZ, !UPT, gsb0 ;  /* 0x43e0000498187df0 */ /* 0x000fe6000c0018ff */
[----:B------:R-:W-:Y:S02]  /*ab70*/  WARPGROUP.DEPBAR.LE gsb0, 0x0 ;  /* 0x00008000000079c5 */ /* 0x000fe40000010000 */
[----:B------:R-:W-:-:S15]  /*ab80*/  WARPGROUP.ARRIVE ;  /* 0x00000000000079c5 */ /* 0x000fde0000000000 */
[----:B------:R-:W-:-:S08]  /*ab90*/  NOP ;  /* 0x0000000000007918 */ /* 0x000fd00000000000 */
[----:B------:R-:W-:Y:S03]  /*aba0*/  HGMMA.64x256x16.F32.BF16 R24, R156, gdesc[UR8].tnspB, R24, gsb0 ;  /* 0x43e000089c187df0 */ /* 0x000fe60008001818 */
        /* <DEDUP_REMOVED lines=19> */
[----:B------:R-:W-:Y:S02]  /*ace0*/  IMAD.MOV.U32 R216, RZ, RZ, R168 ;  /* 0x000000ffffd87224 */ /* 0x000fe400078e00a8 */
[----:B------:R-:W-:Y:S02]  /*acf0*/  IMAD.MOV.U32 R15, RZ, RZ, R169 ;  /* 0x000000ffff0f7224 */ /* 0x000fe400078e00a9 */
[----:B------:R-:W-:Y:S02]  /*ad00*/  IMAD.MOV.U32 R227, RZ, RZ, R11 ;  /* 0x000000ffffe37224 */ /* 0x000fe400078e000b */
[----:B------:R-:W-:-:S07]  /*ad10*/  IMAD.MOV.U32 R226, RZ, RZ, R18 ;  /* 0x000000ffffe27224 */ /* 0x000fce00078e0012 */
.L_x_3748:
[----:B------:R-:W-:Y:S02]  /*ad20*/  VIADD R18, R226, 0x1 ;  /* 0x00000001e2127836 */ /* 0x000fe40000000000 */
[----:B------:R-:W-:Y:S02]  /*ad30*/  IMAD.MOV.U32 R10, RZ, RZ, R216 ;  /* 0x000000ffff0a7224 */ /* 0x000fe400078e00d8 */
[----:B------:R-:W-:Y:S01]  /*ad40*/  VIADD R216, R216, 0xffffffff ;  /* 0xffffffffd8d87836 */ /* 0x000fe20000000000 */
[----:B------:R-:W-:Y:S02]  /*ad50*/  ISETP.NE.AND P3, PT, R18, 0x2, PT ;  /* 0x000000021200780c */ /* 0x000fe40003f65270 */
[----:B------:R-:W-:Y:S02]  /*ad60*/  ISETP.GT.AND P2, PT, R10, R192, PT ;  /* 0x000000c00a00720c */ /* 0x000fe40003f44270 */
[----:B------:R-:W-:Y:S02]  /*ad70*/  SEL R10, RZ, 0x1, P3 ;  /* 0x00000001ff0a7807 */ /* 0x000fe40001800000 */
[----:B------:R-:W-:-:S02]  /*ad80*/  SEL R18, R18, RZ, P3 ;  /* 0x000000ff12127207 */ /* 0x000fc40001800000 */
[----:B------:R-:W-:Y:S01]  /*ad90*/  LOP3.LUT R22, R22, R10, RZ, 0x3c, !PT ;  /* 0x0000000a16167212 */ /* 0x000fe200078e3cff */
[----:B--23--:R-:W-:Y:S06]  /*ada0*/  @!P0 BRA `(.L_x_3738) ;  /* 0x0000000000048947 */ /* 0x00cfec0003800000 */
[----:B------:R-:W-:Y:S01]  /*adb0*/  BPT.TRAP 0x1 ;  /* 0x000000040000795c */ /* 0x000fe20000300000 */
.L_x_3738:
[----:B------:R-:W-:Y:S01]  /*adc0*/  IMAD R217, R18, 0x8, R2 ;  /* 0x0000000812d97824 */ /* 0x000fe200078e0202 */
[----:B0-----:R-:W-:-:S04]  /*add0*/  SHF.L.U32 R14, R22, 0x1f, RZ ;  /* 0x0000001f160e7819 */ /* 0x001fc800000006ff */
[----:B------:R0:W2:Y:S01]  /*ade0*/  SYNCS.PHASECHK.TRANS64.TRYWAIT P3, [R217+URZ+0x28c30], R14 ;  /* 0x028c300ed90075a7 */ /* 0x0000a2000806017f */
[----:B------:R-:W-:Y:S05]  /*adf0*/  @!P0 BRA `(.L_x_3739) ;  /* 0x0000000000048947 */ /* 0x000fea0003800000 */
[----:B------:R-:W-:Y:S01]  /*ae00*/  BPT.TRAP 0x1 ;  /* 0x000000040000795c */ /* 0x000fe20000300000 */
.L_x_3739:
[----:B------:R-:W-:Y:S01]  /*ae10*/  VIADD R10, R2, 0x20400 ;  /* 0x00020400020a7836 */ /* 0x000fe20000000000 */
[----:B------:R-:W-:Y:S01]  /*ae20*/  BSSY B1, `(.L_x_3740) ;  /* 0x0000009000017945 */ /* 0x000fe20003800000 */
[----:B-1----:R-:W-:Y:S02]  /*ae30*/  IMAD R152, R18, 0x200, R0 ;  /* 0x0000020012987824 */ /* 0x002fe400078e0200 */
[----:B------:R-:W-:Y:S01]  /*ae40*/  IMAD.MOV.U32 R153, RZ, RZ, 0x40000040 ;  /* 0x40000040ff997424 */ /* 0x000fe200078e00ff */
[----:B------:R-:W-:-:S04]  /*ae50*/  SHF.R.U32.HI R10, RZ, 0x4, R10 ;  /* 0x00000004ff0a7819 */ /* 0x000fc8000001160a */
[----:B------:R-:W-:-:S04]  /*ae60*/  LOP3.LUT R10, R10, 0x3fff, RZ, 0xc0, !PT ;  /* 0x00003fff0a0a7812 */ /* 0x000fc800078ec0ff */
[----:B------:R-:W-:Y:S01]  /*ae70*/  LOP3.LUT R10, R10, 0x10000, RZ, 0xfc, !PT ;  /* 0x000100000a0a7812 */ /* 0x000fe200078efcff */
[----:B--2---:R-:W-:Y:S06]  /*ae80*/  @P3 BRA `(.L_x_3741) ;  /* 0x0000000000083947 */ /* 0x004fec0003800000 */
[----:B------:R-:W1:Y:S02]  /*ae90*/  SYNCS.PHASECHK.TRANS64.TRYWAIT P3, [R217+URZ+0x28c30], R14 ;  /* 0x028c300ed90075a7 */ /* 0x000e64000806017f */
[----:B-1----:R-:W-:Y:S05]  /*aea0*/  @!P3 BRA `(.L_x_3742) ;  /* 0x0000010000f4b947 */ /* 0x002fea0003800000 */
.L_x_3741:
[----:B------:R-:W-:Y:S05]  /*aeb0*/  BSYNC B1 ;  /* 0x0000000000017941 */ /* 0x000fea0003800000 */
.L_x_3740:
[----:B------:R-:W-:Y:S01]  /*aec0*/  IMAD.MOV.U32 R11, RZ, RZ, 0x40000040 ;  /* 0x40000040ff0b7424 */ /* 0x000fe200078e00ff */
[----:B------:R-:W-:Y:S01]  /*aed0*/  R2UR UR4, R10 ;  /* 0x000000000a0472ca */ /* 0x000fe200000e0000 */
[C---:B------:R-:W-:Y:S01]  /*aee0*/  VIADD R20, R152.reuse, 0x2 ;  /* 0x0000000298147836 */ /* 0x040fe20000000000 */
[C---:B------:R-:W-:Y:S01]  /*aef0*/  R2UR UR6, R152.reuse ;  /* 0x00000000980672ca */ /* 0x040fe200000e0000 */
[C---:B------:R-:W-:Y:S01]  /*af00*/  VIADD R10, R152.reuse, 0x4 ;  /* 0x00000004980a7836 */ /* 0x040fe20000000000 */
[----:B------:R-:W-:Y:S01]  /*af10*/  R2UR UR7, R153 ;  /* 0x00000000990772ca */ /* 0x000fe200000e0000 */
[----:B------:R-:W-:Y:S01]  /*af20*/  VIADD R152, R152, 0x6 ;  /* 0x0000000698987836 */ /* 0x000fe20000000000 */
[----:B------:R-:W-:Y:S01]  /*af30*/  R2UR UR5, R11 ;  /* 0x000000000b0572ca */ /* 0x000fe200000e0000 */
[----:B------:R-:W-:Y:S01]  /*af40*/  IMAD.MOV.U32 R153, RZ, RZ, 0x40000040 ;  /* 0x40000040ff997424 */ /* 0x000fe200078e00ff */
[----:B------:R-:W-:Y:S01]  /*af50*/  R2UR UR10, R20 ;  /* 0x00000000140a72ca */ /* 0x000fe200000e0000 */
[----:B------:R-:W-:Y:S01]  /*af60*/  IMAD.MOV.U32 R21, RZ, RZ, 0x40000040 ;  /* 0x40000040ff157424 */ /* 0x000fe200078e00ff */
[----:B------:R-:W-:-:S02]  /*af70*/  R2UR UR18, R152 ;  /* 0x00000000981272ca */ /* 0x000fc400000e0000 */
[----:B------:R-:W-:Y:S02]  /*af80*/  R2UR UR19, R153 ;  /* 0x00000000991372ca */ /* 0x000fe400000e0000 */
[----:B------:R-:W-:Y:S01]  /*af90*/  WARPGROUP.ARRIVE ;  /* 0x00000000000079c5 */ /* 0x000fe20000000000 */
[----:B------:R-:W-:Y:S02]  /*afa0*/  R2UR UR11, R21 ;  /* 0x00000000150b72ca */ /* 0x000fe400000e0000 */
[----:B------:R-:W-:Y:S02]  /*afb0*/  R2UR UR8, R8 ;  /* 0x00000000080872ca */ /* 0x000fe400000e0000 */
[----:B------:R-:W-:Y:S01]  /*afc0*/  R2UR UR9, R9 ;  /* 0x00000000090972ca */ /* 0x000fe200000e0000 */
[----:B------:R-:W-:Y:S01]  /*afd0*/  HGMMA.64x64x16.F32.BF16 R152, gdesc[UR4], RZ, !UPT, gsb0 ;  /* 0x00e00000049879f0 */ /* 0x000fe2000c0018ff */
[----:B------:R-:W-:Y:S02]  /*afe0*/  R2UR UR14, R10 ;  /* 0x000000000a0e72ca */ /* 0x000fe400000e0000 */
[----:B------:R-:W-:-:S02]  /*aff0*/  R2UR UR15, R11 ;  /* 0x000000000b0f72ca */ /* 0x000fc400000e0000 */
[----:B------:R-:W-:Y:S02]  /*b000*/  R2UR UR12, R6 ;  /* 0x00000000060c72ca */ /* 0x000fe400000e0000 */
[----:B------:R-:W-:Y:S02]  /*b010*/  R2UR UR13, R7 ;  /* 0x00000000070d72ca */ /* 0x000fe400000e0000 */
[----:B------:R-:W-:Y:S02]  /*b020*/  R2UR UR16, R4 ;  /* 0x00000000041072ca */ /* 0x000fe400000e0000 */
[----:B------:R-:W-:Y:S02]  /*b030*/  R2UR UR17, R5 ;  /* 0x00000000051172ca */ /* 0x000fe400000e0000 */
[----:B------:R-:W-:Y:S01]  /*b040*/  ISETP.NE.AND P3, PT, R193, RZ, PT ;  /* 0x000000ffc100720c */ /* 0x000fe20003f65270 */
        /* <DEDUP_REMOVED lines=26> */
[----:B------:R-:W2:Y:S02]  /*b1f0*/  SHFL.BFLY PT, R11, R10, 0x2, 0x1f ;  /* 0x0c401f000a0b7f89 */ /* 0x000ea400000e0000 */
[----:B--2---:R-:W-:-:S05]  /*b200*/  FMNMX.FTZ R11, R10, R11, !PT ;  /* 0x0000000b0a0b7209 */ /* 0x004fca0007810000 */
[----:B------:R-:W2:Y:S02]  /*b210*/  SHFL.BFLY PT, R10, R11, 0x1, 0x1f ;  /* 0x0c201f000b0a7f89 */ /* 0x000ea400000e0000 */
[----:B--2---:R-:W-:Y:S01]  /*b220*/  FMNMX.FTZ R11, R11, R10, !PT ;  /* 0x0000000a0b0b7209 */ /* 0x004fe20007810000 */
[----:B------:R-:W-:-:S04]  /*b230*/  IMAD.U32 R10, RZ, RZ, UR36 ;  /* 0x00000024ff0a7e24 */ /* 0x000fc8000f8e00ff */
[C---:B------:R-:W-:Y:S01]  /*b240*/  FMUL.FTZ R20, R11.reuse, R10 ;  /* 0x0000000a0b147220 */ /* 0x040fe20000410000 */
[----:B------:R-:W-:-:S03]  /*b250*/  FADD.FTZ R21, -R11, R227 ;  /* 0x000000e30b157221 */ /* 0x000fc60000010100 */
[-CC-:B------:R-:W-:Y:S01]  /*b260*/  FFMA.FTZ R152, R152, R10.reuse, -R20.reuse ;  /* 0x0000000a98987223 */ /* 0x180fe20000010814 */
[-C--:B------:R-:W-:Y:S01]  /*b270*/  FMUL.FTZ R21, R21, R10.reuse ;  /* 0x0000000a15157220 */ /* 0x080fe20000410000 */
[-CC-:B------:R-:W-:Y:S01]  /*b280*/  FFMA.FTZ R153, R153, R10.reuse, -R20.reuse ;  /* 0x0000000a99997223 */ /* 0x180fe20000010814 */
[-CC-:B------:R-:W-:Y:S01]  /*b290*/  FFMA.FTZ R156, R156, R10.reuse, -R20.reuse ;  /* 0x0000000a9c9c7223 */ /* 0x180fe20000010814 */
[-CC-:B------:R-:W-:Y:S01]  /*b2a0*/  FFMA.FTZ R157, R157, R10.reuse, -R20.reuse ;  /* 0x0000000a9d9d7223 */ /* 0x180fe20000010814 */
[----:B------:R2:W3:Y:S01]  /*b2b0*/  MUFU.EX2 R227, R21 ;  /* 0x0000001500e37308 */ /* 0x0004e20000000800 */
[-CC-:B------:R-:W-:Y:S01]  /*b2c0*/  FFMA.FTZ R160, R160, R10.reuse, -R20.reuse ;  /* 0x0000000aa0a07223 */ /* 0x180fe20000010814 */
[-CC-:B------:R-:W-:Y:S01]  /*b2d0*/  FFMA.FTZ R161, R161, R10.reuse, -R20.reuse ;  /* 0x0000000aa1a17223 */ /* 0x180fe20000010814 */
[-CC-:B------:R-:W-:Y:S01]  /*b2e0*/  FFMA.FTZ R164, R164, R10.reuse, -R20.reuse ;  /* 0x0000000aa4a47223 */ /* 0x180fe20000010814 */
[-CC-:B------:R-:W-:Y:S01]  /*b2f0*/  FFMA.FTZ R165, R165, R10.reuse, -R20.reuse ;  /* 0x0000000aa5a57223 */ /* 0x180fe20000010814 */
[-CC-:B------:R-:W-:Y:S01]  /*b300*/  FFMA.FTZ R168, R168, R10.reuse, -R20.reuse ;  /* 0x0000000aa8a87223 */ /* 0x180fe20000010814 */
[-CC-:B------:R-:W-:Y:S01]  /*b310*/  FFMA.FTZ R172, R172, R10.reuse, -R20.reuse ;  /* 0x0000000aacac7223 */ /* 0x180fe20000010814 */
[-CC-:B------:R-:W-:Y:S01]  /*b320*/  FFMA.FTZ R173, R173, R10.reuse, -R20.reuse ;  /* 0x0000000aadad7223 */ /* 0x180fe20000010814 */
[----:B------:R-:W4:Y:S01]  /*b330*/  MUFU.EX2 R152, R152 ;  /* 0x0000009800987308 */ /* 0x000f220000000800 */
[----:B--2---:R-:W-:Y:S01]  /*b340*/  FFMA.FTZ R21, R169, R10, -R20 ;  /* 0x0000000aa9157223 */ /* 0x004fe20000010814 */
[----:B------:R-:W-:-:S02]  /*b350*/  @!P3 IMAD R169, R226, 0x40, R191 ;  /* 0x00000040e2a9b824 */ /* 0x000fc400078e02bf */
[-CC-:B------:R-:W-:Y:S01]  /*b360*/  FFMA.FTZ R176, R176, R10.reuse, -R20.reuse ;  /* 0x0000000ab0b07223 */ /* 0x180fe20000010814 */
[-CC-:B------:R-:W-:Y:S01]  /*b370*/  FFMA.FTZ R177, R177, R10.reuse, -R20.reuse ;  /* 0x0000000ab1b17223 */ /* 0x180fe20000010814 */
[-CC-:B------:R-:W-:Y:S01]  /*b380*/  FFMA.FTZ R180, R180, R10.reuse, -R20.reuse ;  /* 0x0000000ab4b47223 */ /* 0x180fe20000010814 */
[----:B------:R-:W-:Y:S01]  /*b390*/  FFMA.FTZ R20, R181, R10, -R20 ;  /* 0x0000000ab5147223 */ /* 0x000fe20000010814 */
[----:B------:R-:W2:Y:S01]  /*b3a0*/  MUFU.EX2 R153, R153 ;  /* 0x0000009900997308 */ /* 0x000ea20000000800 */
[-C--:B---3--:R-:W-:Y:S01]  /*b3b0*/  FMUL.FTZ R24, R24, R227.reuse ;  /* 0x000000e318187220 */ /* 0x088fe20000410000 */
[-C--:B------:R-:W-:Y:S01]  /*b3c0*/  FMUL.FTZ R25, R25, R227.reuse ;  /* 0x000000e319197220 */ /* 0x080fe20000410000 */
[-C--:B------:R-:W-:Y:S01]  /*b3d0*/  FMUL.FTZ R28, R28, R227.reuse ;  /* 0x000000e31c1c7220 */ /* 0x080fe20000410000 */
[-C--:B------:R-:W-:Y:S01]  /*b3e0*/  FMUL.FTZ R29, R29, R227.reuse ;  /* 0x000000e31d1d7220 */ /* 0x080fe20000410000 */
[-C--:B------:R-:W-:Y:S01]  /*b3f0*/  FMUL.FTZ R32, R32, R227.reuse ;  /* 0x000000e320207220 */ /* 0x080fe20000410000 */
[-C--:B------:R-:W-:Y:S01]  /*b400*/  FMUL.FTZ R33, R33, R227.reuse ;  /* 0x000000e321217220 */ /* 0x080fe20000410000 */
[----:B------:R-:W-:Y:S01]  /*b410*/  FMUL.FTZ R36, R36, R227 ;  /* 0x000000e324247220 */ /* 0x000fe20000410000 */
[----:B------:R-:W3:Y:S01]  /*b420*/  MUFU.EX2 R156, R156 ;  /* 0x0000009c009c7308 */ /* 0x000ee20000000800 */
[----:B----4-:R-:W-:Y:S01]  /*b430*/  FFMA.FTZ R3, R227, R3, R152 ;  /* 0x00000003e3037223 */ /* 0x010fe20000010098 */
[-C--:B------:R-:W-:Y:S01]  /*b440*/  FMUL.FTZ R37, R37, R227.reuse ;  /* 0x000000e325257220 */ /* 0x080fe20000410000 */
[-C--:B------:R-:W-:Y:S01]  /*b450*/  FMUL.FTZ R40, R40, R227.reuse ;  /* 0x000000e328287220 */ /* 0x080fe20000410000 */
[-C--:B------:R-:W-:Y:S01]  /*b460*/  FMUL.FTZ R41, R41, R227.reuse ;  /* 0x000000e329297220 */ /* 0x080fe20000410000 */
[-C--:B------:R-:W-:Y:S01]  /*b470*/  FMUL.FTZ R44, R44, R227.reuse ;  /* 0x000000e32c2c7220 */ /* 0x080fe20000410000 */
[-C--:B------:R-:W-:Y:S01]  /*b480*/  FMUL.FTZ R45, R45, R227.reuse ;  /* 0x000000e32d2d7220 */ /* 0x080fe20000410000 */
[----:B------:R-:W-:Y:S01]  /*b490*/  FMUL.FTZ R48, R48, R227 ;  /* 0x000000e330307220 */ /* 0x000fe20000410000 */
[----:B------:R-:W4:Y:S01]  /*b4a0*/  MUFU.EX2 R157, R157 ;  /* 0x0000009d009d7308 */ /* 0x000f220000000800 */
[C---:B--2---:R-:W-:Y:S01]  /*b4b0*/  FADD.FTZ R3, R153.reuse, R3 ;  /* 0x0000000399037221 */ /* 0x044fe20000010000 */
[----:B------:R-:W-:Y:S01]  /*b4c0*/  F2FP.BF16.F32.PACK_AB R152, R153, R152 ;  /* 0x000000989998723e */ /* 0x000fe200000010ff */
[----:B------:R-:W-:-:S02]  /*b4d0*/  @!P1 VIADD R153, R217, 0x28c40 ;  /* 0x00028c40d9999836 */ /* 0x000fc40000000000 */
[-C--:B------:R-:W-:Y:S01]  /*b4e0*/  FMUL.FTZ R49, R49, R227.reuse ;  /* 0x000000e331317220 */ /* 0x080fe20000410000 */
[-C--:B------:R-:W-:Y:S01]  /*b4f0*/  FMUL.FTZ R52, R52, R227.reuse ;  /* 0x000000e334347220 */ /* 0x080fe20000410000 */
[-C--:B------:R-:W-:Y:S01]  /*b500*/  FMUL.FTZ R53, R53, R227.reuse ;  /* 0x000000e335357220 */ /* 0x080fe20000410000 */
[-C--:B------:R-:W-:Y:S01]  /*b510*/  FMUL.FTZ R56, R56, R227.reuse ;  /* 0x000000e338387220 */ /* 0x080fe20000410000 */
[----:B------:R-:W-:Y:S01]  /*b520*/  @!P1 PRMT R153, RZ, 0x654, R153 ;  /* 0x00000654ff999816 */ /* 0x000fe20000000099 */
[----:B------:R-:W2:Y:S01]  /*b530*/  MUFU.EX2 R160, R160 ;  /* 0x000000a000a07308 */ /* 0x000ea20000000800 */
[----:B---3--:R-:W-:Y:S01]  /*b540*/  FADD.FTZ R3, R156, R3 ;  /* 0x000000039c037221 */ /* 0x008fe20000010000 */
[-C--:B------:R-:W-:Y:S01]  /*b550*/  FMUL.FTZ R57, R57, R227.reuse ;  /* 0x000000e339397220 */ /* 0x080fe20000410000 */
[----:B------:R3:W-:Y:S01]  /*b560*/  @!P1 SYNCS.ARRIVE.TRANS64.RED.A1T0 RZ, [R153+URZ], RZ ;  /* 0x000000ff99ff99a7 */ /* 0x0007e2000810043f */
[-C--:B------:R-:W-:Y:S01]  /*b570*/  FMUL.FTZ R60, R60, R227.reuse ;  /* 0x000000e33c3c7220 */ /* 0x080fe20000410000 */
[-C--:B------:R-:W-:Y:S01]  /*b580*/  FMUL.FTZ R61, R61, R227.reuse ;  /* 0x000000e33d3d7220 */ /* 0x080fe20000410000 */
[-C--:B------:R-:W-:Y:S01]  /*b590*/  FMUL.FTZ R64, R64, R227.reuse ;  /* 0x000000e340407220 */ /* 0x080fe20000410000 */
[-C--:B------:R-:W-:Y:S01]  /*b5a0*/  FMUL.FTZ R65, R65, R227.reuse ;  /* 0x000000e341417220 */ /* 0x080fe20000410000 */
[----:B------:R-:W5:Y:S01]  /*b5b0*/  MUFU.EX2 R161, R161 ;  /* 0x000000a100a17308 */ /* 0x000f620000000800 */
[-C--:B------:R-:W-:Y:S01]  /*b5c0*/  FMUL.FTZ R68, R68, R227.reuse ;  /* 0x000000e344447220 */ /* 0x080fe20000410000 */
[----:B------:R-:W-:Y:S01]  /*b5d0*/  FMUL.FTZ R69, R69, R227 ;  /* 0x000000e345457220 */ /* 0x000fe20000410000 */
[----:B---3--:R-:W-:Y:S01]  /*b5e0*/  @!P3 IMAD R153, R169, 0x4, R2 ;  /* 0x00000004a999b824 */ /* 0x008fe200078e0202 */
[----:B------:R-:W-:Y:S01]  /*b5f0*/  FMNMX.FTZ R169, R154, R15, !PT ;  /* 0x0000000f9aa97209 */ /* 0x000fe20007810000 */
[-C--:B------:R-:W-:Y:S01]  /*b600*/  FMUL.FTZ R72, R72, R227.reuse ;  /* 0x000000e348487220 */ /* 0x080fe20000410000 */
[-C--:B------:R-:W-:Y:S01]  /*b610*/  FMUL.FTZ R73, R73, R227.reuse ;  /* 0x000000e349497220 */ /* 0x080fe20000410000 */
[----:B------:R-:W-:Y:S01]  /*b620*/  FMUL.FTZ R76, R76, R227 ;  /* 0x000000e34c4c7220 */ /* 0x000fe20000410000 */
[----:B------:R-:W-:Y:S01]  /*b630*/  FMNMX.FTZ R169, R155, R169, !PT ;  /* 0x000000a99ba97209 */ /* 0x000fe20007810000 */
[----:B------:R-:W-:Y:S01]  /*b640*/  @!P3 STS [R153+0x28800], R227 ;  /* 0x028800e39900b388 */ /* 0x000fe20000000800 */
[-C--:B------:R-:W-:Y:S01]  /*b650*/  FMUL.FTZ R77, R77, R227.reuse ;  /* 0x000000e34d4d7220 */ /* 0x080fe20000410000 */
[----:B------:R-:W-:Y:S01]  /*b660*/  FMUL.FTZ R80, R80, R227 ;  /* 0x000000e350507220 */ /* 0x000fe20000410000 */
[----:B------:R-:W-:Y:S01]  /*b670*/  FMNMX.FTZ R169, R158, R169, !PT ;  /* 0x000000a99ea97209 */ /* 0x000fe20007810000 */
[-C--:B------:R-:W-:Y:S01]  /*b680*/  FMUL.FTZ R81, R81, R227.reuse ;  /* 0x000000e351517220 */ /* 0x080fe20000410000 */
        /* <DEDUP_REMOVED lines=44> */
[----:B------:R-:W-:Y:S01]  /*b950*/  FMUL.FTZ R149, R149, R227 ;  /* 0x000000e395957220 */ /* 0x000fe20000410000 */
[----:B----4-:R-:W-:Y:S01]  /*b960*/  FADD.FTZ R3, R157, R3 ;  /* 0x000000039d037221 */ /* 0x010fe20000010000 */
[----:B------:R-:W-:Y:S01]  /*b970*/  FMNMX.FTZ R169, R182, R169, !PT ;  /* 0x000000a9b6a97209 */ /* 0x000fe20007810000 */
[----:B------:R-:W3:Y:S02]  /*b980*/  MUFU.EX2 R164, R164 ;  /* 0x000000a400a47308 */ /* 0x000ee40000000800 */
[----:B--2---:R-:W-:Y:S01]  /*b990*/  FADD.FTZ R3, R160, R3 ;  /* 0x00000003a0037221 */ /* 0x004fe20000010000 */
[----:B------:R-:W-:-:S03]  /*b9a0*/  FMNMX.FTZ R169, R183, R169, !PT ;  /* 0x000000a9b7a97209 */ /* 0x000fc60007810000 */
[----:B-----5:R-:W-:Y:S02]  /*b9b0*/  FADD.FTZ R3, R161, R3 ;  /* 0x00000003a1037221 */ /* 0x020fe40000010000 */
[----:B------:R-:W2:Y:S01]  /*b9c0*/  SHFL.BFLY PT, R181, R169, 0x2, 0x1f ;  /* 0x0c401f00a9b57f89 */ /* 0x000ea200000e0000 */
[----:B------:R-:W4:Y:S08]  /*b9d0*/  MUFU.EX2 R165, R165 ;  /* 0x000000a500a57308 */ /* 0x000f300000000800 */
[----:B------:R-:W5:Y:S01]  /*b9e0*/  MUFU.EX2 R168, R168 ;  /* 0x000000a800a87308 */ /* 0x000f620000000800 */
[----:B---3--:R-:W-:-:S07]  /*b9f0*/  FADD.FTZ R3, R164, R3 ;  /* 0x00000003a4037221 */ /* 0x008fce0000010000 */
[----:B------:R-:W3:Y:S01]  /*ba00*/  MUFU.EX2 R21, R21 ;  /* 0x0000001500157308 */ /* 0x000ee20000000800 */
[----:B----4-:R-:W-:Y:S01]  /*ba10*/  FADD.FTZ R3, R165, R3 ;  /* 0x00000003a5037221 */ /* 0x010fe20000010000 */
[----:B--2---:R-:W-:-:S06]  /*ba20*/  FMNMX.FTZ R169, R169, R181, !PT ;  /* 0x000000b5a9a97209 */ /* 0x004fcc0007810000 */
[----:B------:R-:W2:Y:S01]  /*ba30*/  MUFU.EX2 R172, R172 ;  /* 0x000000ac00ac7308 */ /* 0x000ea20000000800 */
[----:B-----5:R-:W-:Y:S01]  /*ba40*/  FADD.FTZ R3, R168, R3 ;  /* 0x00000003a8037221 */ /* 0x020fe20000010000 */
[----:B------:R-:W4:Y:S06]  /*ba50*/  SHFL.BFLY PT, R181, R169, 0x1, 0x1f ;  /* 0x0c201f00a9b57f89 */ /* 0x000f2c00000e0000 */
[----:B------:R-:W5:Y:S01]  /*ba60*/  MUFU.EX2 R173, R173 ;  /* 0x000000ad00ad7308 */ /* 0x000f620000000800 */
[----:B---3--:R-:W-:-:S07]  /*ba70*/  FADD.FTZ R3, R21, R3 ;  /* 0x0000000315037221 */ /* 0x008fce0000010000 */
[----:B------:R-:W3:Y:S01]  /*ba80*/  MUFU.EX2 R176, R176 ;  /* 0x000000b000b07308 */ /* 0x000ee20000000800 */
[----:B--2---:R-:W-:-:S07]  /*ba90*/  FADD.FTZ R3, R172, R3 ;  /* 0x00000003ac037221 */ /* 0x004fce0000010000 */
[----:B------:R-:W2:Y:S01]  /*baa0*/  MUFU.EX2 R177, R177 ;  /* 0x000000b100b17308 */ /* 0x000ea20000000800 */
[----:B-----5:R-:W-:Y:S01]  /*bab0*/  FADD.FTZ R3, R173, R3 ;  /* 0x00000003ad037221 */ /* 0x020fe20000010000 */
[----:B----4-:R-:W-:-:S06]  /*bac0*/  FMNMX.FTZ R169, R169, R181, !PT ;  /* 0x000000b5a9a97209 */ /* 0x010fcc0007810000 */
[----:B------:R-:W4:Y:S01]  /*bad0*/  MUFU.EX2 R180, R180 ;  /* 0x000000b400b47308 */ /* 0x000f220000000800 */
[----:B------:R-:W-:Y:S01]  /*bae0*/  FADD.FTZ R15, -R169, R15 ;  /* 0x0000000fa90f7221 */ /* 0x000fe20000010100 */
[----:B---3--:R-:W-:-:S03]  /*baf0*/  FADD.FTZ R3, R176, R3 ;  /* 0x00000003b0037221 */ /* 0x008fc60000010000 */
[----:B------:R-:W-:-:S03]  /*bb00*/  FMUL.FTZ R15, R15, R10 ;  /* 0x0000000a0f0f7220 */ /* 0x000fc60000410000 */
[----:B------:R-:W3:Y:S01]  /*bb10*/  MUFU.EX2 R20, R20 ;  /* 0x0000001400147308 */ /* 0x000ee20000000800 */
[----:B--2---:R-:W-:-:S07]  /*bb20*/  FADD.FTZ R3, R177, R3 ;  /* 0x00000003b1037221 */ /* 0x004fce0000010000 */
[----:B------:R-:W2:Y:S01]  /*bb30*/  MUFU.EX2 R15, R15 ;  /* 0x0000000f000f7308 */ /* 0x000ea20000000800 */
[----:B----4-:R-:W-:-:S04]  /*bb40*/  FADD.FTZ R3, R180, R3 ;  /* 0x00000003b4037221 */ /* 0x010fc80000010000 */
[----:B---3--:R-:W-:Y:S01]  /*bb50*/  FADD.FTZ R3, R20, R3 ;  /* 0x0000000314037221 */ /* 0x008fe20000010000 */
[----:B--2---:R2:W-:Y:S01]  /*bb60*/  @!P3 STS [R153+0x28820], R15 ;  /* 0x0288200f9900b388 */ /* 0x0045e20000000800 */
        /* <DEDUP_REMOVED lines=9> */
[-C--:B--2---:R-:W-:Y:S01]  /*bc00*/  FMUL.FTZ R153, R169, R10.reuse ;  /* 0x0000000aa9997220 */ /* 0x084fe20000410000 */
[-C--:B------:R-:W-:Y:S01]  /*bc10*/  FMUL.FTZ R43, R43, R15.reuse ;  /* 0x0000000f2b2b7220 */ /* 0x080fe20000410000 */
[-C--:B------:R-:W-:Y:S01]  /*bc20*/  FMUL.FTZ R46, R46, R15.reuse ;  /* 0x0000000f2e2e7220 */ /* 0x080fe20000410000 */
[-C--:B------:R-:W-:Y:S01]  /*bc30*/  FMUL.FTZ R47, R47, R15.reuse ;  /* 0x0000000f2f2f7220 */ /* 0x080fe20000410000 */
[-CC-:B------:R-:W-:Y:S01]  /*bc40*/  FFMA.FTZ R154, R154, R10.reuse, -R153.reuse ;  /* 0x0000000a9a9a7223 */ /* 0x180fe20000010899 */
        /* <DEDUP_REMOVED lines=23> */
[----:B------:R2:W3:Y:S01]  /*bdc0*/  MUFU.EX2 R153, R154 ;  /* 0x0000009a00997308 */ /* 0x0004e20000000800 */
[-C--:B------:R-:W-:Y:S01]  /*bdd0*/  FMUL.FTZ R63, R63, R15.reuse ;  /* 0x0000000f3f3f7220 */ /* 0x080fe20000410000 */
[-C--:B------:R-:W-:Y:S01]  /*bde0*/  FMUL.FTZ R66, R66, R15.reuse ;  /* 0x0000000f42427220 */ /* 0x080fe20000410000 */
[-C--:B------:R-:W-:Y:S01]  /*bdf0*/  FMUL.FTZ R67, R67, R15.reuse ;  /* 0x0000000f43437220 */ /* 0x080fe20000410000 */
[-C--:B------:R-:W-:Y:S01]  /*be00*/  FMUL.FTZ R70, R70, R15.reuse ;  /* 0x0000000f46467220 */ /* 0x080fe20000410000 */
[-C--:B------:R-:W-:Y:S01]  /*be10*/  FMUL.FTZ R71, R71, R15.reuse ;  /* 0x0000000f47477220 */ /* 0x080fe20000410000 */
[-C--:B------:R-:W-:Y:S01]  /*be20*/  FMUL.FTZ R74, R74, R15.reuse ;  /* 0x0000000f4a4a7220 */ /* 0x080fe20000410000 */
[-C--:B------:R-:W-:Y:S01]  /*be30*/  FMUL.FTZ R75, R75, R15.reuse ;  /* 0x0000000f4b4b7220 */ /* 0x080fe20000410000 */
[----:B------:R4:W5:Y:S01]  /*be40*/  MUFU.EX2 R181, R158 ;  /* 0x0000009e00b57308 */ /* 0x0009620000000800 */
[----:B--2---:R-:W-:Y:S01]  /*be50*/  F2FP.BF16.F32.PACK_AB R154, R157, R156 ;  /* 0x0000009c9d9a723e */ /* 0x004fe200000010ff */
[-C--:B------:R-:W-:Y:S01]  /*be60*/  FMUL.FTZ R78, R78, R15.reuse ;  /* 0x0000000f4e4e7220 */ /* 0x080fe20000410000 */
[----:B------:R-:W-:Y:S01]  /*be70*/  F2FP.BF16.F32.PACK_AB R156, R161, R160 ;  /* 0x000000a0a19c723e */ /* 0x000fe200000010ff */
[-C--:B------:R-:W-:Y:S01]  /*be80*/  FMUL.FTZ R79, R79, R15.reuse ;  /* 0x0000000f4f4f7220 */ /* 0x080fe20000410000 */
[----:B------:R-:W-:Y:S01]  /*be90*/  F2FP.BF16.F32.PACK_AB R160, R21, R168 ;  /* 0x000000a815a0723e */ /* 0x000fe200000010ff */
[-C--:B------:R-:W-:Y:S01]  /*bea0*/  FMUL.FTZ R82, R82, R15.reuse ;  /* 0x0000000f52527220 */ /* 0x080fe20000410000 */
[-C--:B------:R-:W-:Y:S01]  /*beb0*/  FMUL.FTZ R83, R83, R15.reuse ;  /* 0x0000000f53537220 */ /* 0x080fe20000410000 */
[----:B------:R-:W2:Y:S01]  /*bec0*/  MUFU.EX2 R159, R159 ;  /* 0x0000009f009f7308 */ /* 0x000ea20000000800 */
[----:B---3--:R-:W-:Y:S01]  /*bed0*/  FFMA.FTZ R12, R15, R12, R153 ;  /* 0x0000000c0f0c7223 */ /* 0x008fe20000010099 */
[----:B----4-:R-:W-:Y:S01]  /*bee0*/  F2FP.BF16.F32.PACK_AB R158, R165, R164 ;  /* 0x000000a4a59e723e */ /* 0x010fe200000010ff */
[----:B------:R-:W-:Y:S01]  /*bef0*/  FMUL.FTZ R86, R86, R15 ;  /* 0x0000000f56567220 */ /* 0x000fe20000410000 */
[C---:B------:R-:W-:Y:S01]  /*bf00*/  F2FP.BF16.F32.PACK_AB R153, R155.reuse, R153 ;  /* 0x000000999b99723e */ /* 0x040fe200000010ff */
[----:B------:R-:W-:Y:S01]  /*bf10*/  FADD.FTZ R12, R155, R12 ;  /* 0x0000000c9b0c7221 */ /* 0x000fe20000010000 */
[----:B------:R-:W-:Y:S01]  /*bf20*/  F2FP.BF16.F32.PACK_AB R164, R177, R176 ;  /* 0x000000b0b1a4723e */ /* 0x000fe200000010ff */
[-C--:B------:R-:W-:Y:S01]  /*bf30*/  FMUL.FTZ R87, R87, R15.reuse ;  /* 0x0000000f57577220 */ /* 0x080fe20000410000 */
[----:B------:R3:W4:Y:S01]  /*bf40*/  MUFU.EX2 R226, R162 ;  /* 0x000000a200e27308 */ /* 0x0007220000000800 */
[----:B-----5:R-:W-:Y:S01]  /*bf50*/  FADD.FTZ R12, R181, R12 ;  /* 0x0000000cb50c7221 */ /* 0x020fe20000010000 */
[-C--:B------:R-:W-:Y:S01]  /*bf60*/  FMUL.FTZ R90, R90, R15.reuse ;  /* 0x0000000f5a5a7220 */ /* 0x080fe20000410000 */
[-C--:B------:R-:W-:Y:S01]  /*bf70*/  FMUL.FTZ R91, R91, R15.reuse ;  /* 0x0000000f5b5b7220 */ /* 0x080fe20000410000 */
[-C--:B------:R-:W-:Y:S01]  /*bf80*/  FMUL.FTZ R94, R94, R15.reuse ;  /* 0x0000000f5e5e7220 */ /* 0x080fe20000410000 */
[-C--:B------:R-:W-:Y:S01]  /*bf90*/  FMUL.FTZ R95, R95, R15.reuse ;  /* 0x0000000f5f5f7220 */ /* 0x080fe20000410000 */
[-C--:B------:R-:W-:Y:S01]  /*bfa0*/  FMUL.FTZ R98, R98, R15.reuse ;  /* 0x0000000f62627220 */ /* 0x080fe20000410000 */
[----:B------:R-:W-:Y:S01]  /*bfb0*/  FMUL.FTZ R99, R99, R15 ;  /* 0x0000000f63637220 */ /* 0x000fe20000410000 */
[----:B------:R-:W5:Y:S01]  /*bfc0*/  MUFU.EX2 R163, R163 ;  /* 0x000000a300a37308 */ /* 0x000f620000000800 */
[C---:B--2---:R-:W-:Y:S01]  /*bfd0*/  FADD.FTZ R12, R159.reuse, R12 ;  /* 0x0000000c9f0c7221 */ /* 0x044fe20000010000 */
[----:B------:R-:W-:Y:S01]  /*bfe0*/  F2FP.BF16.F32.PACK_AB R155, R159, R181 ;  /* 0x000000b59f9b723e */ /* 0x000fe200000010ff */
[----:B------:R-:W-:Y:S01]  /*bff0*/  BAR.SYNC.DEFER_BLOCKING 0xf, 0x100 ;  /* 0x03c4000000007b1d */ /* 0x000fe20000010000 */
[----:B---3--:R-:W-:Y:S01]  /*c000*/  F2FP.BF16.F32.PACK_AB R162, R173, R172 ;  /* 0x000000acada2723e */ /* 0x008fe200000010ff */
[-C--:B------:R-:W-:Y:S01]  /*c010*/  FMUL.FTZ R102, R102, R15.reuse ;  /* 0x0000000f66667220 */ /* 0x080fe20000410000 */
[-C--:B------:R-:W-:Y:S01]  /*c020*/  FMUL.FTZ R103, R103, R15.reuse ;  /* 0x0000000f67677220 */ /* 0x080fe20000410000 */
[-C--:B------:R-:W-:Y:S01]  /*c030*/  FMUL.FTZ R106, R106, R15.reuse ;  /* 0x0000000f6a6a7220 */ /* 0x080fe20000410000 */
[-C--:B------:R-:W-:Y:S01]  /*c040*/  FMUL.FTZ R107, R107, R15.reuse ;  /* 0x0000000f6b6b7220 */ /* 0x080fe20000410000 */
[----:B------:R2:W3:Y:S01]  /*c050*/  MUFU.EX2 R227, R166 ;  /* 0x000000a600e37308 */ /* 0x0004e20000000800 */
[----:B----4-:R-:W-:Y:S01]  /*c060*/  FADD.FTZ R12, R226, R12 ;  /* 0x0000000ce20c7221 */ /* 0x010fe20000010000 */
[-C--:B------:R-:W-:Y:S01]  /*c070*/  FMUL.FTZ R110, R110, R15.reuse ;  /* 0x0000000f6e6e7220 */ /* 0x080fe20000410000 */
[-C--:B------:R-:W-:Y:S01]  /*c080*/  FMUL.FTZ R111, R111, R15.reuse ;  /* 0x0000000f6f6f7220 */ /* 0x080fe20000410000 */
[-C--:B------:R-:W-:Y:S01]  /*c090*/  FMUL.FTZ R114, R114, R15.reuse ;  /* 0x0000000f72727220 */ /* 0x080fe20000410000 */
[-C--:B------:R-:W-:Y:S01]  /*c0a0*/  FMUL.FTZ R115, R115, R15.reuse ;  /* 0x0000000f73737220 */ /* 0x080fe20000410000 */
[-C--:B------:R-:W-:Y:S01]  /*c0b0*/  FMUL.FTZ R118, R118, R15.reuse ;  /* 0x0000000f76767220 */ /* 0x080fe20000410000 */
[-C--:B------:R-:W-:Y:S01]  /*c0c0*/  FMUL.FTZ R119, R119, R15.reuse ;  /* 0x0000000f77777220 */ /* 0x080fe20000410000 */
[----:B------:R-:W4:Y:S01]  /*c0d0*/  MUFU.EX2 R167, R167 ;  /* 0x000000a700a77308 */ /* 0x000f220000000800 */
[C---:B-----5:R-:W-:Y:S01]  /*c0e0*/  FADD.FTZ R12, R163.reuse, R12 ;  /* 0x0000000ca30c7221 */ /* 0x060fe20000010000 */
[----:B------:R-:W-:Y:S01]  /*c0f0*/  F2FP.BF16.F32.PACK_AB R157, R163, R226 ;  /* 0x000000e2a39d723e */ /* 0x000fe200000010ff */
[-C--:B------:R-:W-:Y:S01]  /*c100*/  FMUL.FTZ R122, R122, R15.reuse ;  /* 0x0000000f7a7a7220 */ /* 0x080fe20000410000 */
[----:B--2---:R-:W-:Y:S01]  /*c110*/  F2FP.BF16.F32.PACK_AB R166, R20, R180 ;  /* 0x000000b414a6723e */ /* 0x004fe200000010ff */
[-C--:B------:R-:W-:Y:S01]  /*c120*/  FMUL.FTZ R123, R123, R15.reuse ;  /* 0x0000000f7b7b7220 */ /* 0x080fe20000410000 */
[-C--:B------:R-:W-:Y:S01]  /*c130*/  FMUL.FTZ R126, R126, R15.reuse ;  /* 0x0000000f7e7e7220 */ /* 0x080fe20000410000 */
[-C--:B------:R-:W-:Y:S01]  /*c140*/  FMUL.FTZ R127, R127, R15.reuse ;  /* 0x0000000f7f7f7220 */ /* 0x080fe20000410000 */
[----:B------:R-:W2:Y:S01]  /*c150*/  MUFU.EX2 R161, R170 ;  /* 0x000000aa00a17308 */ /* 0x000ea20000000800 */
[----:B---3--:R-:W-:Y:S01]  /*c160*/  FADD.FTZ R12, R227, R12 ;  /* 0x0000000ce30c7221 */ /* 0x008fe20000010000 */
[----:B------:R3:W-:Y:S01]  /*c170*/  STSM.16.M88.4 [R195+0x26800], R152 ;  /* 0x02680098c3007844 */ /* 0x0007e20000000200 */
[-C--:B------:R-:W-:Y:S01]  /*c180*/  FMUL.FTZ R130, R130, R15.reuse ;  /* 0x0000000f82827220 */ /* 0x080fe20000410000 */
[-C--:B------:R-:W-:Y:S01]  /*c190*/  FMUL.FTZ R131, R131, R15.reuse ;  /* 0x0000000f83837220 */ /* 0x080fe20000410000 */
[-C--:B------:R-:W-:Y:S01]  /*c1a0*/  FMUL.FTZ R134, R134, R15.reuse ;  /* 0x0000000f86867220 */ /* 0x080fe20000410000 */
[-C--:B------:R-:W-:Y:S01]  /*c1b0*/  FMUL.FTZ R135, R135, R15.reuse ;  /* 0x0000000f87877220 */ /* 0x080fe20000410000 */
[----:B------:R-:W-:Y:S01]  /*c1c0*/  FMUL.FTZ R138, R138, R15 ;  /* 0x0000000f8a8a7220 */ /* 0x000fe20000410000 */
[----:B------:R-:W5:Y:S01]  /*c1d0*/  MUFU.EX2 R171, R171 ;  /* 0x000000ab00ab7308 */ /* 0x000f620000000800 */
[C---:B----4-:R-:W-:Y:S01]  /*c1e0*/  FADD.FTZ R12, R167.reuse, R12 ;  /* 0x0000000ca70c7221 */ /* 0x050fe20000010000 */
[----:B------:R-:W-:Y:S01]  /*c1f0*/  F2FP.BF16.F32.PACK_AB R159, R167, R227 ;  /* 0x000000e3a79f723e */ /* 0x000fe200000010ff */
[-C--:B------:R-:W-:Y:S01]  /*c200*/  FMUL.FTZ R139, R139, R15.reuse ;  /* 0x0000000f8b8b7220 */ /* 0x080fe20000410000 */
[-C--:B------:R-:W-:Y:S01]  /*c210*/  FMUL.FTZ R142, R142, R15.reuse ;  /* 0x0000000f8e8e7220 */ /* 0x080fe20000410000 */
[-C--:B------:R-:W-:Y:S01]  /*c220*/  FMUL.FTZ R143, R143, R15.reuse ;  /* 0x0000000f8f8f7220 */ /* 0x080fe20000410000 */
[-C--:B------:R-:W-:Y:S01]  /*c230*/  FMUL.FTZ R146, R146, R15.reuse ;  /* 0x0000000f92927220 */ /* 0x080fe20000410000 */
[----:B------:R3:W-:Y:S01]  /*c240*/  STSM.16.M88.4 [R198], R156 ;  /* 0x0000009cc6007844 */ /* 0x0007e20000000200 */
[----:B------:R-:W4:Y:S01]  /*c250*/  MUFU.EX2 R174, R174 ;  /* 0x000000ae00ae7308 */ /* 0x000f220000000800 */
[----:B--2---:R-:W-:Y:S01]  /*c260*/  FADD.FTZ R12, R161, R12 ;  /* 0x0000000ca10c7221 */ /* 0x004fe20000010000 */
[-C--:B------:R-:W-:Y:S01]  /*c270*/  FMUL.FTZ R147, R147, R15.reuse ;  /* 0x0000000f93937220 */ /* 0x080fe20000410000 */
[-C--:B------:R-:W-:Y:S01]  /*c280*/  FMUL.FTZ R150, R150, R15.reuse ;  /* 0x0000000f96967220 */ /* 0x080fe20000410000 */
[----:B------:R-:W-:-:S04]  /*c290*/  FMUL.FTZ R151, R151, R15 ;  /* 0x0000000f97977220 */ /* 0x000fc80000410000 */
[----:B------:R-:W2:Y:S01]  /*c2a0*/  MUFU.EX2 R175, R175 ;  /* 0x000000af00af7308 */ /* 0x000ea20000000800 */
[C---:B-----5:R-:W-:Y:S01]  /*c2b0*/  FADD.FTZ R12, R171.reuse, R12 ;  /* 0x0000000cab0c7221 */ /* 0x060fe20000010000 */
[----:B------:R-:W-:-:S06]  /*c2c0*/  F2FP.BF16.F32.PACK_AB R161, R171, R161 ;  /* 0x000000a1aba1723e */ /* 0x000fcc00000010ff */
[----:B------:R-:W5:Y:S01]  /*c2d0*/  MUFU.EX2 R165, R178 ;  /* 0x000000b200a57308 */ /* 0x000f620000000800 */
[----:B----4-:R-:W-:-:S07]  /*c2e0*/  FADD.FTZ R12, R174, R12 ;  /* 0x0000000cae0c7221 */ /* 0x010fce0000010000 */
[----:B------:R-:W4:Y:S01]  /*c2f0*/  MUFU.EX2 R179, R179 ;  /* 0x000000b300b37308 */ /* 0x000f220000000800 */
[C---:B--2---:R-:W-:Y:S01]  /*c300*/  FADD.FTZ R12, R175.reuse, R12 ;  /* 0x0000000caf0c7221 */ /* 0x044fe20000010000 */
[----:B------:R-:W-:-:S05]  /*c310*/  F2FP.BF16.F32.PACK_AB R163, R175, R174 ;  /* 0x000000aeafa3723e */ /* 0x000fca00000010ff */
[----:B------:R3:W-:Y:S01]  /*c320*/  STSM.16.M88.4 [R196], R160 ;  /* 0x000000a0c4007844 */ /* 0x0007e20000000200 */
[----:B------:R-:W2:Y:S01]  /*c330*/  MUFU.EX2 R182, R182 ;  /* 0x000000b600b67308 */ /* 0x000ea20000000800 */
[----:B-----5:R-:W-:-:S07]  /*c340*/  FADD.FTZ R12, R165, R12 ;  /* 0x0000000ca50c7221 */ /* 0x020fce0000010000 */
[----:B------:R-:W5:Y:S01]  /*c350*/  MUFU.EX2 R183, R183 ;  /* 0x000000b700b77308 */ /* 0x000f620000000800 */
[C---:B----4-:R-:W-:Y:S01]  /*c360*/  FADD.FTZ R12, R179.reuse, R12 ;  /* 0x0000000cb30c7221 */ /* 0x050fe20000010000 */
[----:B------:R-:W-:-:S03]  /*c370*/  F2FP.BF16.F32.PACK_AB R165, R179, R165 ;  /* 0x000000a5b3a5723e */ /* 0x000fc600000010ff */
[----:B--2---:R-:W-:Y:S01]  /*c380*/  FADD.FTZ R12, R182, R12 ;  /* 0x0000000cb60c7221 */ /* 0x004fe20000010000 */
[----:B-----5:R-:W-:-:S03]  /*c390*/  F2FP.BF16.F32.PACK_AB R167, R183, R182 ;  /* 0x000000b6b7a7723e */ /* 0x020fc600000010ff */
[----:B------:R-:W-:Y:S02]  /*c3a0*/  FADD.FTZ R12, R183, R12 ;  /* 0x0000000cb70c7221 */ /* 0x000fe40000010000 */
[----:B------:R3:W-:Y:S01]  /*c3b0*/  STSM.16.M88.4 [R197], R164 ;  /* 0x000000a4c5007844 */ /* 0x0007e20000000200 */
[----:B------:R-:W-:Y:S05]  /*c3c0*/  @!P0 BRA `(.L_x_3743) ;  /* 0x0000000000048947 */ /* 0x000fea0003800000 */
[----:B------:R-:W-:Y:S01]  /*c3d0*/  BPT.TRAP 0x1 ;  /* 0x000000040000795c */ /* 0x000fe20000300000 */
.L_x_3743:
[----:B------:R2:W4:Y:S01]  /*c3e0*/  SYNCS.PHASECHK.TRANS64.TRYWAIT P3, [R217+URZ+0x28c50], R14 ;  /* 0x028c500ed90075a7 */ /* 0x000522000806017f */
[----:B------:R-:W-:Y:S05]  /*c3f0*/  @!P0 BRA `(.L_x_3744) ;  /* 0x0000000000048947 */ /* 0x000fea0003800000 */
[----:B------:R-:W-:Y:S01]  /*c400*/  BPT.TRAP 0x1 ;  /* 0x000000040000795c */ /* 0x000fe20000300000 */
.L_x_3744:
[----:B------:R-:W-:Y:S04]  /*c410*/  BSSY B1, `(.L_x_3745) ;  /* 0x0000004000017945 */ /* 0x000fe80003800000 */
[----:B----4-:R-:W-:Y:S05]  /*c420*/  @P3 BRA `(.L_x_3746) ;  /* 0x0000000000083947 */ /* 0x010fea0003800000 */
[----:B------:R-:W4:Y:S02]  /*c430*/  SYNCS.PHASECHK.TRANS64.TRYWAIT P3, [R217+URZ+0x28c50], R14 ;  /* 0x028c500ed90075a7 */ /* 0x000f24000806017f */
[----:B----4-:R-:W-:Y:S05]  /*c440*/  @!P3 BRA `(.L_x_3747) ;  /* 0x000000ec00a0b947 */ /* 0x010fea0003800000 */
.L_x_3746:
[----:B------:R-:W-:Y:S05]  /*c450*/  BSYNC B1 ;  /* 0x0000000000017941 */ /* 0x000fea0003800000 */
.L_x_3745:
[----:B012-4-:R-:W-:Y:S01]  /*c460*/  IMAD R14, R18, 0x1000, R13 ;  /* 0x00001000120e7824 */ /* 0x017fe200078e020d */
[----:B------:R-:W-:Y:S01]  /*c470*/  WARPGROUP.ARRIVE ;  /* 0x00000000000079c5 */ /* 0x000fe20000000000 */
[----:B------:R-:W-:Y:S02]  /*c480*/  IMAD.MOV.U32 R15, RZ, RZ, 0x40000040 ;  /* 0x40000040ff0f7424 */ /* 0x000fe400078e00ff */
[C---:B------:R-:W-:Y:S01]  /*c490*/  VIADD R20, R14.reuse, 0x80 ;  /* 0x000000800e147836 */ /* 0x040fe20000000000 */
[----:B------:R-:W-:Y:S01]  /*c4a0*/  R2UR UR6, R14 ;  /* 0x000000000e0672ca */ /* 0x000fe200000e0000 */
[----:B------:R-:W-:Y:S01]  /*c4b0*/  IMAD.MOV.U32 R21, RZ, RZ, 0x40000040 ;  /* 0x40000040ff157424 */ /* 0x000fe200078e00ff */
[----:B------:R-:W-:Y:S01]  /*c4c0*/  R2UR UR7, R15 ;  /* 0x000000000f0772ca */ /* 0x000fe200000e0000 */
[----:B------:R-:W-:Y:S02]  /*c4d0*/  IMAD.MOV.U32 R15, RZ, RZ, 0x40000040 ;  /* 0x40000040ff0f7424 */ /* 0x000fe400078e00ff */
[----:B------:R-:W-:-:S02]  /*c4e0*/  @!P1 VIADD R217, R217, 0x28c60 ;  /* 0x00028c60d9d99836 */ /* 0x000fc40000000000 */
[----:B------:R-:W-:Y:S02]  /*c4f0*/  IMAD.MOV.U32 R227, RZ, RZ, R11 ;  /* 0x000000ffffe37224 */ /* 0x000fe400078e000b */
[----:B------:R-:W-:Y:S01]  /*c500*/  IMAD.MOV.U32 R226, RZ, RZ, R18 ;  /* 0x000000ffffe27224 */ /* 0x000fe200078e0012 */
[----:B------:R-:W-:-:S05]  /*c510*/  @!P1 PRMT R217, RZ, 0x654, R217 ;  /* 0x00000654ffd99816 */ /* 0x000fca00000000d9 */
[----:B------:R-:W-:Y:S01]  /*c520*/  HGMMA.64x256x16.F32.BF16 R24, R152, gdesc[UR4].tnspB, R24, gsb0 ;  /* 0x43e0000498187df0 */ /* 0x000fe20008001818 */
[----:B------:R-:W-:Y:S01]  /*c530*/  R2UR UR6, R20 ;  /* 0x00000000140672ca */ /* 0x000fe200000e0000 */
[C---:B------:R-:W-:Y:S01]  /*c540*/  VIADD R20, R14.reuse, 0x100 ;  /* 0x000001000e147836 */ /* 0x040fe20000000000 */
[----:B------:R-:W-:Y:S01]  /*c550*/  R2UR UR7, R21 ;  /* 0x00000000150772ca */ /* 0x000fe200000e0000 */
[----:B------:R-:W-:Y:S02]  /*c560*/  IMAD.MOV.U32 R21, RZ, RZ, 0x40000040 ;  /* 0x40000040ff157424 */ /* 0x000fe400078e00ff */
[----:B------:R-:W-:Y:S01]  /*c570*/  VIADD R14, R14, 0x180 ;  /* 0x000001800e0e7836 */ /* 0x000fe20000000000 */
[----:B------:R-:W-:Y:S02]  /*c580*/  WARPGROUP.DEPBAR.LE gsb0, 0x0 ;  /* 0x00008000000079c5 */ /* 0x000fe40000010000 */
[----:B------:R-:W-:-:S15]  /*c590*/  WARPGROUP.ARRIVE ;  /* 0x00000000000079c5 */ /* 0x000fde0000000000 */
[----:B------:R-:W-:-:S04]  /*c5a0*/  NOP ;  /* 0x0000000000007918 */ /* 0x000fc80000000000 */
[----:B------:R-:W-:Y:S01]  /*c5b0*/  HGMMA.64x256x16.F32.BF16 R24, R156, gdesc[UR4].tnspB, R24, gsb0 ;  /* 0x43e000049c187df0 */ /* 0x000fe20008001818 */
[----:B------:R-:W-:Y:S02]  /*c5c0*/  R2UR UR6, R20 ;  /* 0x00000000140672ca */ /* 0x000fe400000e0000 */
[----:B------:R-:W-:Y:S01]  /*c5d0*/  R2UR UR7, R21 ;  /* 0x00000000150772ca */ /* 0x000fe200000e0000 */
[----:B------:R-:W-:Y:S02]  /*c5e0*/  WARPGROUP.DEPBAR.LE gsb0, 0x0 ;  /* 0x00008000000079c5 */ /* 0x000fe40000010000 */
[----:B------:R-:W-:-:S15]  /*c5f0*/  WARPGROUP.ARRIVE ;  /* 0x00000000000079c5 */ /* 0x000fde0000000000 */
[----:B------:R-:W-:-:S07]  /*c600*/  NOP ;  /* 0x0000000000007918 */ /* 0x000fce0000000000 */
[----:B------:R-:W-:Y:S01]  /*c610*/  HGMMA.64x256x16.F32.BF16 R24, R160, gdesc[UR4].tnspB, R24, gsb0 ;  /* 0x43e00004a0187df0 */ /* 0x000fe20008001818 */
[----:B------:R-:W-:Y:S02]  /*c620*/  R2UR UR6, R14 ;  /* 0x000000000e0672ca */ /* 0x000fe400000e0000 */
[----:B------:R-:W-:Y:S01]  /*c630*/  R2UR UR7, R15 ;  /* 0x000000000f0772ca */ /* 0x000fe200000e0000 */
[----:B------:R-:W-:Y:S01]  /*c640*/  IMAD.MOV.U32 R15, RZ, RZ, R169 ;  /* 0x000000ffff0f7224 */ /* 0x000fe200078e00a9 */
[----:B------:R-:W-:Y:S02]  /*c650*/  WARPGROUP.DEPBAR.LE gsb0, 0x0 ;  /* 0x00008000000079c5 */ /* 0x000fe40000010000 */
[----:B------:R-:W-:-:S15]  /*c660*/  WARPGROUP.ARRIVE ;  /* 0x00000000000079c5 */ /* 0x000fde0000000000 */
[----:B------:R-:W-:-:S06]  /*c670*/  NOP ;  /* 0x0000000000007918 */ /* 0x000fcc0000000000 */
        /* <DEDUP_REMOVED lines=11> */
[----:B------:R-:W-:Y:S05]  /*c730*/  @P2 BRA `(.L_x_3748) ;  /* 0xffffffe400782947 */ /* 0x000fea000383ffff */
.L_x_3737:
[----:B------:R-:W-:Y:S05]  /*c740*/  BSYNC B0 ;  /* 0x0000000000007941 */ /* 0x000fea0003800000 */
.L_x_3736:
[----:B------:R-:W4:Y:S01]  /*c750*/  SHFL.BFLY PT, R0, R3, 0x2, 0x1f ;  /* 0x0c401f0003007f89 */ /* 0x000f2200000e0000 */
[----:B------:R-:W-:Y:S02]  /*c760*/  IMAD.MOV.U32 R4, RZ, RZ, RZ ;  /* 0x000000ffff047224 */ /* 0x000fe400078e00ff */
[----:B------:R-:W-:Y:S01]  /*c770*/  IMAD.MOV.U32 R20, RZ, RZ, -0x800000 ;  /* 0xff800000ff147424 */ /* 0x000fe200078e00ff */
[----:B------:R-:W-:Y:S06]  /*c780*/  BAR.ARV 0x8, 0x100 ;  /* 0x0204000000007b1d */ /* 0x000fec0000002000 */
[----:B------:R-:W-:-:S02]  /*c790*/  VIADD R210, R210, 0x1 ;  /* 0x00000001d2d27836 */ /* 0x000fc40000000000 */
[----:B------:R-:W-:Y:S01]  /*c7a0*/  BAR.SYNC.DEFER_BLOCKING 0xf, 0x100 ;  /* 0x03c4000000007b1d */ /* 0x000fe20000010000 */
[----:B----4-:R-:W-:-:S05]  /*c7b0*/  FADD.FTZ R0, R0, R3 ;  /* 0x0000000300007221 */ /* 0x010fca0000010000 */
[----:B------:R-:W4:Y:S02]  /*c7c0*/  SHFL.BFLY PT, R3, R0, 0x1, 0x1f ;  /* 0x0c201f0000037f89 */ /* 0x000f2400000e0000 */
[----:B----4-:R-:W-:-:S05]  /*c7d0*/  FADD.FTZ R3, R0, R3 ;  /* 0x0000000300037221 */ /* 0x010fca0000010000 */
[----:B------:R-:W-:-:S13]  /*c7e0*/  FSETP.NE.FTZ.AND P0, PT, R3, RZ, PT ;  /* 0x000000ff0300720b */ /* 0x000fda0003f15000 */
[----:B------:R-:W4:Y:S01]  /*c7f0*/  @P0 MUFU.LG2 R0, R3 ;  /* 0x0000000300000308 */ /* 0x000f220000000c00 */
[----:B------:R-:W-:-:S07]  /*c800*/  @P0 FMUL.FTZ R5, R10, 0.69314718246459960938 ;  /* 0x3f3172180a050820 */ /* 0x000fce0000410000 */
[----:B------:R5:W1:Y:S01]  /*c810*/  @P0 MUFU.RCP R4, R3 ;  /* 0x0000000300040308 */ /* 0x000a620000001000 */
[----:B----4-:R-:W-:Y:S01]  /*c820*/  @P0 FMUL.FTZ R0, R0, 0.69314718246459960938 ;  /* 0x3f31721800000820 */ /* 0x010fe20000410000 */
[----:B-----5:R-:W-:-:S03]  /*c830*/  IMAD.MOV.U32 R3, RZ, RZ, -0x800000 ;  /* 0xff800000ff037424 */ /* 0x020fc600078e00ff */
[----:B------:R-:W-:Y:S02]  /*c840*/  @P0 FFMA.FTZ R3, R5, R11, R0 ;  /* 0x0000000b05030223 */ /* 0x000fe40000010000 */
[----:B------:R-:W4:Y:S01]  /*c850*/  SHFL.BFLY PT, R0, R12, 0x2, 0x1f ;  /* 0x0c401f000c007f89 */ /* 0x000f2200000e0000 */
        /* <DEDUP_REMOVED lines=22> */
[----:B----4-:R-:W-:Y:S01]  /*c9c0*/  FADD.FTZ R0, R0, R12 ;  /* 0x0000000c00007221 */ /* 0x010fe20000010000 */
[-C--:B------:R-:W-:Y:S01]  /*c9d0*/  FMUL.FTZ R68, R68, R4.reuse ;  /* 0x0000000444447220 */ /* 0x080fe20000410000 */
[-C--:B------:R-:W-:Y:S01]  /*c9e0*/  FMUL.FTZ R69, R69, R4.reuse ;  /* 0x0000000445457220 */ /* 0x080fe20000410000 */
[-C--:B------:R-:W-:Y:S01]  /*c9f0*/  FMUL.FTZ R72, R72, R4.reuse ;  /* 0x0000000448487220 */ /* 0x080fe20000410000 */
[-C--:B------:R-:W-:Y:S01]  /*ca00*/  FMUL.FTZ R73, R73, R4.reuse ;  /* 0x0000000449497220 */ /* 0x080fe20000410000 */
[----:B------:R-:W1:Y:S01]  /*ca10*/  SHFL.BFLY PT, R5, R0, 0x1, 0x1f ;  /* 0x0c201f0000057f89 */ /* 0x000e6200000e0000 */
        /* <DEDUP_REMOVED lines=23> */
[----:B-1----:R-:W-:Y:S01]  /*cb90*/  FADD.FTZ R5, R0, R5 ;  /* 0x0000000500057221 */ /* 0x002fe20000010000 */
[----:B------:R-:W-:-:S02]  /*cba0*/  IMAD.MOV.U32 R0, RZ, RZ, RZ ;  /* 0x000000ffff007224 */ /* 0x000fc400078e00ff */
[-C--:B------:R-:W-:Y:S01]  /*cbb0*/  FMUL.FTZ R121, R121, R4.reuse ;  /* 0x0000000479797220 */ /* 0x080fe20000410000 */
[-C--:B------:R-:W-:Y:S01]  /*cbc0*/  FMUL.FTZ R124, R124, R4.reuse ;  /* 0x000000047c7c7220 */ /* 0x080fe20000410000 */
[-C--:B------:R-:W-:Y:S01]  /*cbd0*/  FMUL.FTZ R125, R125, R4.reuse ;  /* 0x000000047d7d7220 */ /* 0x080fe20000410000 */
[----:B------:R-:W-:Y:S01]  /*cbe0*/  FSETP.NE.FTZ.AND P0, PT, R5, RZ, PT ;  /* 0x000000ff0500720b */ /* 0x000fe20003f15000 */
        /* <DEDUP_REMOVED lines=12> */
[----:B------:R-:W1:Y:S01]  /*ccb0*/  @P0 MUFU.RCP R0, R5 ;  /* 0x0000000500000308 */ /* 0x000e620000001000 */
[----:B------:R-:W-:-:S07]  /*ccc0*/  @P0 FMUL.FTZ R10, R10, 0.69314718246459960938 ;  /* 0x3f3172180a0a0820 */ /* 0x000fce0000410000 */
[----:B------:R-:W4:Y:S01]  /*ccd0*/  @P0 MUFU.LG2 R5, R5 ;  /* 0x0000000500050308 */ /* 0x000f220000000c00 */
        /* <DEDUP_REMOVED lines=8> */
[----:B----4-:R-:W-:Y:S01]  /*cd60*/  @P0 FMUL.FTZ R5, R5, 0.69314718246459960938 ;  /* 0x3f31721805050820 */ /* 0x010fe20000410000 */
[-C--:B------:R-:W-:Y:S01]  /*cd70*/  FMUL.FTZ R42, R42, R0.reuse ;  /* 0x000000002a2a7220 */ /* 0x080fe20000410000 */
[-C--:B------:R-:W-:Y:S01]  /*cd80*/  FMUL.FTZ R43, R43, R0.reuse ;  /* 0x000000002b2b7220 */ /* 0x080fe20000410000 */
[-C--:B------:R-:W-:Y:S01]  /*cd90*/  FMUL.FTZ R46, R46, R0.reuse ;  /* 0x000000002e2e7220 */ /* 0x080fe20000410000 */
[----:B------:R-:W-:Y:S01]  /*cda0*/  @P0 FFMA.FTZ R20, R10, R169, R5 ;  /* 0x000000a90a140223 */ /* 0x000fe20000010005 */
[----:B------:R-:W-:Y:S01]  /*cdb0*/  ISETP.NE.AND P0, PT, R193, RZ, PT ;  /* 0x000000ffc100720c */ /* 0x000fe20003f05270 */
        /* <DEDUP_REMOVED lines=12> */
[----:B------:R-:W-:-:S02]  /*ce80*/  @!P0 IMAD R5, R18, 0x40, R191 ;  /* 0x0000004012058824 */ /* 0x000fc400078e02bf */
[-C--:B------:R-:W-:Y:S01]  /*ce90*/  FMUL.FTZ R71, R71, R0.reuse ;  /* 0x0000000047477220 */ /* 0x080fe20000410000 */
[----:B------:R-:W-:Y:S02]  /*cea0*/  VIADD R18, R18, 0x1 ;  /* 0x0000000112127836 */ /* 0x000fe40000000000 */
[-C--:B------:R-:W-:Y:S01]  /*ceb0*/  FMUL.FTZ R74, R74, R0.reuse ;  /* 0x000000004a4a7220 */ /* 0x080fe20000410000 */
[----:B------:R-:W-:Y:S02]  /*cec0*/  @!P0 IMAD R5, R5, 0x4, R2 ;  /* 0x0000000405058824 */ /* 0x000fe400078e0202 */
[-C--:B------:R-:W-:Y:S01]  /*ced0*/  FMUL.FTZ R75, R75, R0.reuse ;  /* 0x000000004b4b7220 */ /* 0x080fe20000410000 */
[-C--:B------:R-:W-:Y:S01]  /*cee0*/  FMUL.FTZ R78, R78, R0.reuse ;  /* 0x000000004e4e7220 */ /* 0x080fe20000410000 */
[----:B------:R-:W-:Y:S01]  /*cef0*/  ISETP.NE.AND P1, PT, R18, 0x2, PT ;  /* 0x000000021200780c */ /* 0x000fe20003f25270 */
[-C--:B------:R-:W-:Y:S01]  /*cf00*/  FMUL.FTZ R79, R79, R0.reuse ;  /* 0x000000004f4f7220 */ /* 0x080fe20000410000 */
[----:B------:R-:W-:Y:S01]  /*cf10*/  @!P0 STS [R5+0x28800], R4 ;  /* 0x0288000405008388 */ /* 0x000fe20000000800 */
[-C--:B------:R-:W-:Y:S01]  /*cf20*/  FMUL.FTZ R82, R82, R0.reuse ;  /* 0x0000000052527220 */ /* 0x080fe20000410000 */
[-C--:B------:R-:W-:Y:S01]  /*cf30*/  FMUL.FTZ R83, R83, R0.reuse ;  /* 0x0000000053537220 */ /* 0x080fe20000410000 */
[-C--:B------:R-:W-:Y:S01]  /*cf40*/  FMUL.FTZ R86, R86, R0.reuse ;  /* 0x0000000056567220 */ /* 0x080fe20000410000 */
[----:B------:R1:W-:Y:S01]  /*cf50*/  @!P0 STS [R5+0x28820], R0 ;  /* 0x0288200005008388 */ /* 0x0003e20000000800 */
        /* <DEDUP_REMOVED lines=33> */
[----:B-1----:R-:W-:Y:S01]  /*d170*/  SEL R0, RZ, 0x1, P1 ;  /* 0x00000001ff007807 */ /* 0x002fe20000800000 */
[----:B------:R-:W-:Y:S06]  /*d180*/  BAR.ARV 0xe, 0x100 ;  /* 0x0384000000007b1d */ /* 0x000fec0000002000 */
[----:B------:R-:W-:-:S02]  /*d190*/  PLOP3.LUT P0, PT, PT, PT, PT, 0x8, 0x0 ;  /* 0x000000000000781c */ /* 0x000fc40003f0e170 */
[----:B------:R-:W-:Y:S02]  /*d1a0*/  LOP3.LUT R22, R22, R0, RZ, 0x3c, !PT ;  /* 0x0000000016167212 */ /* 0x000fe400078e3cff */
[----:B------:R-:W-:-:S09]  /*d1b0*/  SEL R18, R18, RZ, P1 ;  /* 0x000000ff12127207 */ /* 0x000fd20000800000 */
.L_x_3683:
[----:B------:R-:W-:Y:S05]  /*d1c0*/  BSYNC B7 ;  /* 0x0000000000077941 */ /* 0x000fea0003800000 */
.L_x_3679:
[----:B------:R-:W1:Y:S08]  /*d1d0*/  S2UR UR5, SR_CgaCtaId ;  /* 0x00000000000579c3 */ /* 0x000e700000008800 */
[----:B------:R-:W-:Y:S06]  /*d1e0*/  BAR.SYNC.DEFER_BLOCKING 0x5, 0x180 ;  /* 0x0146000000007b1d */ /* 0x000fec0000010000 */
[----:B------:R-:W-:Y:S01]  /*d1f0*/  UMOV UR4, 0x400 ;  /* 0x0000040000047882 */ /* 0x000fe20000000000 */
[----:B------:R-:W-:Y:S01]  /*d200*/  BSSY B0, `(.L_x_3749) ;  /* 0x000048d000007945 */ /* 0x000fe20003800000 */
[----:B-1----:R-:W-:-:S06]  /*d210*/  ULEA UR4, UR5, UR4, 0x18 ;  /* 0x0000000405047291 */ /* 0x002fcc000f8ec03f */
[----:B------:R-:W-:-:S05]  /*d220*/  IMAD.U32 R2, RZ, RZ, UR4 ;  /* 0x00000004ff027e24 */ /* 0x000fca000f8e00ff */
[----:B---3-5:R1:W3:Y:S01]  /*d230*/  LDS.128 R152, [R2+0x28cd0] ;  /* 0x028cd00002987984 */ /* 0x0282e20000000c00 */
[----:B------:R-:W-:Y:S06]  /*d240*/  BAR.ARV 0x4, 0x180 ;  /* 0x0106000000007b1d */ /* 0x000fec0000002000 */
[----:B------:R-:W-:Y:S05]  /*d250*/  @P0 BRA `(.L_x_3750) ;  /* 0x0000003800580947 */ /* 0x000fea0003800000 */
[----:B0-----:R-:W4:Y:S01]  /*d260*/  LDL R4, [R1+0x78] ;  /* 0x0000780001047983 */ /* 0x001f220000100800 */
[----:B------:R-:W-:Y:S01]  /*d270*/  F2FP.BF16.F32.PACK_AB R6, R29, R28 ;  /* 0x0000001c1d06723e */ /* 0x000fe200000010ff */
[----:B------:R-:W-:Y:S01]  /*d280*/  ULDC.64 UR6, c[0x0][0xc00] ;  /* 0x0003000000067ab9 */ /* 0x000fe20000000a00 */
[----:B------:R-:W-:Y:S01]  /*d290*/  F2FP.BF16.F32.PACK_AB R7, R31, R30 ;  /* 0x0000001e1f07723e */ /* 0x000fe200000010ff */
[----:B------:R-:W0:Y:S01]  /*d2a0*/  S2R R0, SR_SWINHI ;  /* 0x0000000000007919 */ /* 0x000e220000002f00 */
[----:B------:R-:W-:Y:S01]  /*d2b0*/  F2FP.BF16.F32.PACK_AB R8, R33, R32 ;  /* 0x000000202108723e */ /* 0x000fe200000010ff */
[----:B------:R-:W-:Y:S01]  /*d2c0*/  ULDC.64 UR4, c[0x0][0xc08] ;  /* 0x0003020000047ab9 */ /* 0x000fe20000000a00 */
[----:B------:R-:W-:Y:S02]  /*d2d0*/  F2FP.BF16.F32.PACK_AB R9, R35, R34 ;  /* 0x000000222309723e */ /* 0x000fe400000010ff */
[----:B------:R-:W-:Y:S02]  /*d2e0*/  F2FP.BF16.F32.PACK_AB R10, R37, R36 ;  /* 0x00000024250a723e */ /* 0x000fe400000010ff */
[----:B------:R-:W-:-:S02]  /*d2f0*/  F2FP.BF16.F32.PACK_AB R11, R39, R38 ;  /* 0x00000026270b723e */ /* 0x000fc400000010ff */
[----:B------:R-:W-:Y:S02]  /*d300*/  MOV R12, R2 ;  /* 0x00000002000c7202 */ /* 0x000fe40000000f00 */
[----:B0-----:R-:W-:Y:S01]  /*d310*/  MOV R13, R0 ;  /* 0x00000000000d7202 */ /* 0x001fe20000000f00 */
[----:B------:R-:W-:Y:S02]  /*d320*/  BAR.SYNC.DEFER_BLOCKING 0x1, 0x100 ;  /* 0x0044000000007b1d */ /* 0x000fe40000010000 */
[----:B----4-:R-:W-:-:S04]  /*d330*/  IMAD.WIDE R14, R4, 0x2, R12 ;  /* 0x00000002040e7825 */ /* 0x010fc800078e020c */
[----:B------:R-:W-:Y:S01]  /*d340*/  IMAD.MOV.U32 R5, RZ, RZ, R15 ;  /* 0x000000ffff057224 */ /* 0x000fe200078e000f */
[----:B------:R-:W-:-:S04]  /*d350*/  LOP3.LUT R0, R14, 0x380, RZ, 0xc0, !PT ;  /* 0x000003800e007812 */ /* 0x000fc800078ec0ff */
[----:B------:R-:W-:-:S04]  /*d360*/  SHF.R.U64 R0, R0, 0x3, RZ ;  /* 0x0000000300007819 */ /* 0x000fc800000012ff */
[----:B------:R-:W-:-:S04]  /*d370*/  LOP3.LUT R4, R0, R14, RZ, 0x3c, !PT ;  /* 0x0000000e00047212 */ /* 0x000fc800078e3cff */
[----:B------:R-:W-:Y:S02]  /*d380*/  MOV R0, R4 ;  /* 0x0000000400007202 */ /* 0x000fe40000000f00 */
[----:B------:R-:W-:Y:S02]  /*d390*/  F2FP.BF16.F32.PACK_AB R4, R25, R24 ;  /* 0x000000181904723e */ /* 0x000fe400000010ff */
[----:B------:R-:W-:-:S05]  /*d3a0*/  F2FP.BF16.F32.PACK_AB R5, R27, R26 ;  /* 0x0000001a1b05723e */ /* 0x000fca00000010ff */
[----:B------:R0:W-:Y:S02]  /*d3b0*/  STSM.16.M88.4 [R0], R4 ;  /* 0x0000000400007844 */ /* 0x0001e40000000200 */
[----:B0-----:R-:W-:Y:S02]  /*d3c0*/  IADD3 R4, P0, R14, 0x20, RZ ;  /* 0x000000200e047810 */ /* 0x001fe40007f1e0ff */
[----:B------:R-:W-:Y:S02]  /*d3d0*/  F2FP.BF16.F32.PACK_AB R6, R45, R44 ;  /* 0x0000002c2d06723e */ /* 0x000fe400000010ff */
[----:B------:R-:W-:Y:S01]  /*d3e0*/  LOP3.LUT R0, R4, 0x380, RZ, 0xc0, !PT ;  /* 0x0000038004007812 */ /* 0x000fe200078ec0ff */
[----:B------:R-:W-:Y:S01]  /*d3f0*/  IMAD.X R5, RZ, RZ, R15, P0 ;  /* 0x000000ffff057224 */ /* 0x000fe200000e060f */
[----:B------:R-:W-:Y:S02]  /*d400*/  F2FP.BF16.F32.PACK_AB R7, R47, R46 ;  /* 0x0000002e2f07723e */ /* 0x000fe400000010ff */
[----:B------:R-:W-:-:S04]  /*d410*/  SHF.R.U64 R0, R0, 0x3, RZ ;  /* 0x0000000300007819 */ /* 0x000fc800000012ff */
[----:B------:R-:W-:-:S04]  /*d420*/  LOP3.LUT R4, R0, R4, RZ, 0x3c, !PT ;  /* 0x0000000400047212 */ /* 0x000fc800078e3cff */
[----:B------:R-:W-:-:S05]  /*d430*/  MOV R4, R4 ;  /* 0x0000000400047202 */ /* 0x000fca0000000f00 */
[----:B------:R0:W-:Y:S02]  /*d440*/  STSM.16.M88.4 [R4], R8 ;  /* 0x0000000804007844 */ /* 0x0001e40000000200 */
[----:B0-----:R-:W-:Y:S02]  /*d450*/  IADD3 R4, P0, R14, 0x40, RZ ;  /* 0x000000400e047810 */ /* 0x001fe40007f1e0ff */
[----:B------:R-:W-:Y:S02]  /*d460*/  F2FP.BF16.F32.PACK_AB R8, R49, R48 ;  /* 0x000000303108723e */ /* 0x000fe400000010ff */
[----:B------:R-:W-:Y:S01]  /*d470*/  LOP3.LUT R0, R4, 0x380, RZ, 0xc0, !PT ;  /* 0x0000038004007812 */ /* 0x000fe200078ec0ff */
[----:B------:R-:W-:Y:S01]  /*d480*/  IMAD.X R5, RZ, RZ, R15, P0 ;  /* 0x000000ffff057224 */ /* 0x000fe200000e060f */
[----:B------:R-:W-:Y:S02]  /*d490*/  F2FP.BF16.F32.PACK_AB R9, R51, R50 ;  /* 0x000000323309723e */ /* 0x000fe400000010ff */
[----:B------:R-:W-:-:S02]  /*d4a0*/  SHF.R.U64 R0, R0, 0x3, RZ ;  /* 0x0000000300007819 */ /* 0x000fc400000012ff */
[----:B------:R-:W-:Y:S02]  /*d4b0*/  F2FP.BF16.F32.PACK_AB R10, R53, R52 ;  /* 0x00000034350a723e */ /* 0x000fe400000010ff */
[----:B------:R-:W-:Y:S02]  /*d4c0*/  LOP3.LUT R4, R0, R4, RZ, 0x3c, !PT ;  /* 0x0000000400047212 */ /* 0x000fe400078e3cff */
[----:B------:R-:W-:Y:S02]  /*d4d0*/  F2FP.BF16.F32.PACK_AB R11, R55, R54 ;  /* 0x00000036370b723e */ /* 0x000fe400000010ff */
        /* <DEDUP_REMOVED lines=131> */
[----:B------:R-:W-:Y:S02]  /*dd10*/  IADD3 R0, P0, R14, 0x6060, RZ ;  /* 0x000060600e007810 */ /* 0x000fe40007f1e0ff */
[----:B------:R-:W-:Y:S02]  /*dd20*/  MOV R8, R4 ;  /* 0x0000000400087202 */ /* 0x000fe40000000f00 */
[----:B------:R-:W-:Y:S01]  /*dd30*/  F2FP.BF16.F32.PACK_AB R4, R137, R136 ;  /* 0x000000888904723e */ /* 0x000fe200000010ff */
[----:B------:R-:W-:Y:S01]  /*dd40*/  IMAD.X R15, RZ, RZ, R15, P0 ;  /* 0x000000ffff0f7224 */ /* 0x000fe200000e060f */
[----:B------:R-:W-:-:S02]  /*dd50*/  F2FP.BF16.F32.PACK_AB R5, R139, R138 ;  /* 0x0000008a8b05723e */ /* 0x000fc400000010ff */
[----:B------:R-:W-:-:S03]  /*dd60*/  ISETP.NE.U32.AND P1, PT, RZ, UR6, PT ;  /* 0x00000006ff007c0c */ /* 0x000fc6000bf25070 */
[----:B------:R0:W-:Y:S01]  /*dd70*/  STSM.16.M88.4 [R8], R4 ;  /* 0x0000000408007844 */ /* 0x0001e20000000200 */
[----:B------:R-:W-:Y:S02]  /*dd80*/  ISETP.NE.AND.EX P1, PT, RZ, UR7, PT, P1 ;  /* 0x00000007ff007c0c */ /* 0x000fe4000bf25310 */
[----:B0-----:R-:W-:Y:S02]  /*dd90*/  LOP3.LUT R4, R0, 0x380, RZ, 0xc0, !PT ;  /* 0x0000038000047812 */ /* 0x001fe400078ec0ff */
[----:B------:R-:W-:Y:S02]  /*dda0*/  IADD3 R6, P0, R203, UR6, RZ ;  /* 0x00000006cb067c10 */ /* 0x000fe4000ff1e0ff */
[----:B------:R-:W-:Y:S02]  /*ddb0*/  SHF.R.U64 R4, R4, 0x3, RZ ;  /* 0x0000000304047819 */ /* 0x000fe400000012ff */
[----:B------:R-:W-:Y:S02]  /*ddc0*/  F2FP.BF16.F32.PACK_AB R8, R145, R144 ;  /* 0x000000909108723e */ /* 0x000fe400000010ff */
[----:B------:R-:W-:Y:S01]  /*ddd0*/  LOP3.LUT R14, R4, R0, RZ, 0x3c, !PT ;  /* 0x00000000040e7212 */ /* 0x000fe200078e3cff */
[----:B------:R-:W-:Y:S01]  /*dde0*/  IMAD.MOV.U32 R0, RZ, RZ, RZ ;  /* 0x000000ffff007224 */ /* 0x000fe200078e00ff */
[----:B------:R-:W-:-:S02]  /*ddf0*/  IADD3.X R7, R204, UR7, RZ, P0, !PT ;  /* 0x00000007cc077c10 */ /* 0x000fc400087fe4ff */
[----:B------:R-:W-:Y:S02]  /*de00*/  MOV R14, R14 ;  /* 0x0000000e000e7202 */ /* 0x000fe40000000f00 */
[----:B------:R-:W-:-:S03]  /*de10*/  ISETP.NE.U32.AND P0, PT, RZ, UR4, PT ;  /* 0x00000004ff007c0c */ /* 0x000fc6000bf05070 */
[----:B------:R0:W-:Y:S01]  /*de20*/  STSM.16.M88.4 [R14], R8 ;  /* 0x000000080e007844 */ /* 0x0001e20000000200 */
[----:B------:R-:W-:Y:S01]  /*de30*/  BAR.SYNC.DEFER_BLOCKING 0x1, 0x100 ;  /* 0x0044000000007b1d */ /* 0x000fe20000010000 */
[----:B------:R-:W-:-:S13]  /*de40*/  ISETP.NE.AND.EX P0, PT, RZ, UR5, PT, P0 ;  /* 0x00000005ff007c0c */ /* 0x000fda000bf05300 */
[----:B0-----:R-:W-:Y:S01]  /*de50*/  @P0 IADD3 R8, P2, R203, UR4, RZ ;  /* 0x00000004cb080c10 */ /* 0x001fe2000ff5e0ff */
[----:B------:R-:W-:Y:S02]  /*de60*/  ULDC UR4, c[0x0][0xa88] ;  /* 0x0002a20000047ab9 */ /* 0x000fe40000000800 */
[----:B------:R-:W-:Y:S01]  /*de70*/  IMAD.U32 R4, RZ, RZ, UR4 ;  /* 0x00000004ff047e24 */ /* 0x000fe2000f8e00ff */
[----:B------:R-:W-:Y:S01]  /*de80*/  @P0 IADD3.X R9, R204, UR5, RZ, P2, !PT ;  /* 0x00000005cc090c10 */ /* 0x000fe200097fe4ff */
[----:B------:R0:W5:Y:S04]  /*de90*/  @P1 LDG.E R0, desc[UR40][R6.64] ;  /* 0x0000002806001981 */ /* 0x000168000c1e1900 */
[----:B------:R0:W5:Y:S01]  /*dea0*/  @P0 LDG.E R4, desc[UR40][R8.64] ;  /* 0x0000002808040981 */ /* 0x000162000c1e1900 */
[----:B------:R-:W-:Y:S05]  /*deb0*/  @P0 BRA `(.L_x_3751) ;  /* 0x0000000000100947 */ /* 0x000fea0003800000 */
[----:B------:R-:W-:Y:S05]  /*dec0*/  @!P1 BRA `(.L_x_3751) ;  /* 0x00000000000c9947 */ /* 0x000fea0003800000 */
[----:B-----5:R-:W4:Y:S04]  /*ded0*/  LDG.E R4, desc[UR40][R6.64] ;  /* 0x0000002806047981 */ /* 0x020f28000c1e1900 */
[----:B0-----:R-:W4:Y:S02]  /*dee0*/  LDG.E R6, desc[UR40][R6.64+0x4] ;  /* 0x0000042806067981 */ /* 0x001f24000c1e1900 */
[----:B----4-:R-:W-:-:S07]  /*def0*/  IMAD.IADD R4, R6, 0x1, -R4 ;  /* 0x0000000106047824 */ /* 0x010fce00078e0a04 */
.L_x_3751:
[----:B------:R-:W4:Y:S01]  /*df00*/  LDL R5, [R1+0x2c] ;  /* 0x00002c0001057983 */ /* 0x000f220000100800 */
[----:B------:R-:W-:Y:S01]  /*df10*/  ISETP.NE.AND P1, PT, R201, RZ, PT ;  /* 0x000000ffc900720c */ /* 0x000fe20003f25270 */
[----:B------:R-:W-:-:S03]  /*df20*/  ULDC UR4, c[0x0][0xad4] ;  /* 0x0002b50000047ab9 */ /* 0x000fc60000000800 */
[----:B------:R-:W-:Y:S01]  /*df30*/  SEL R201, R201, UR4, P1 ;  /* 0x00000004c9c97c07 */ /* 0x000fe20008800000 */
[----:B----4-:R-:W4:Y:S02]  /*df40*/  SHFL.IDX PT, R5, R5, RZ, 0x1f ;  /* 0x00001fff05057589 */ /* 0x010f2400000e0000 */
[----:B----4-:R-:W-:Y:S02]  /*df50*/  ISETP.NE.AND P0, PT, R5, RZ, PT ;  /* 0x000000ff0500720c */ /* 0x010fe40003f05270 */
[----:B-----5:R-:W-:-:S11]  /*df60*/  SHF.R.S32.HI R5, RZ, 0x1f, R0 ;  /* 0x0000001fff057819 */ /* 0x020fd60000011400 */
[----:B------:R-:W-:Y:S05]  /*df70*/  @P0 BRA `(.L_x_3752) ;  /* 0x0000000400000947 */ /* 0x000fea0003800000 */
[----:B------:R-:W4:Y:S01]  /*df80*/  LDL.LU R11, [R1+0x24] ;  /* 0x00002400010b7983 */ /* 0x000f220000300800 */
[----:B------:R-:W-:Y:S01]  /*df90*/  IMAD.MOV.U32 R10, RZ, RZ, 0x9b8 ;  /* 0x000009b8ff0a7424 */ /* 0x000fe200078e00ff */
[----:B------:R-:W-:Y:S01]  /*dfa0*/  ISETP.GT.AND P1, PT, R201, 0x1, PT ;  /* 0x00000001c900780c */ /* 0x000fe20003f24270 */
[----:B------:R-:W5:Y:S01]  /*dfb0*/  LDC R156, c[0x0][0xbe8] ;  /* 0x0002fa00ff9c7b82 */ /* 0x000f620000000800 */
[----:B------:R-:W2:Y:S01]  /*dfc0*/  LDL R21, [R1+0x6c] ;  /* 0x00006c0001157983 */ /* 0x000ea20000100800 */
[----:B------:R-:W-:Y:S02]  /*dfd0*/  ISETP.NE.U32.AND P0, PT, RZ, UR6, PT ;  /* 0x00000006ff007c0c */ /* 0x000fe4000bf05070 */
[----:B------:R-:W-:Y:S01]  /*dfe0*/  SEL R10, R10, 0x978, P1 ;  /* 0x000009780a0a7807 */ /* 0x000fe20000800000 */
[----:B------:R-:W2:Y:S01]  /*dff0*/  LDL R158, [R1+0x74] ;  /* 0x00007400019e7983 */ /* 0x000ea20000100800 */
[----:B------:R-:W-:Y:S02]  /*e000*/  ISETP.NE.AND.EX P0, PT, RZ, UR7, PT, P0 ;  /* 0x00000007ff007c0c */ /* 0x000fe4000bf05300 */
[----:B0-----:R-:W0:Y:S01]  /*e010*/  LDC.64 R8, c[0x0][R10+0x220] ;  /* 0x000088000a087b82 */ /* 0x001e220000000a00 */
[----:B------:R-:W2:Y:S01]  /*e020*/  LDL R157, [R1+0x30] ;  /* 0x00003000019d7983 */ /* 0x000ea20000100800 */
[----:B------:R-:W-:-:S06]  /*e030*/  SEL R14, R200, RZ, !P0 ;  /* 0x000000ffc80e7207 */ /* 0x000fcc0004000000 */
[----:B------:R-:W1:Y:S01]  /*e040*/  LDC.64 R6, c[0x0][R10+0x218] ;  /* 0x000086000a067b82 */ /* 0x000e620000000a00 */
[----:B0-----:R-:W-:Y:S01]  /*e050*/  IMAD R9, R9, R14, RZ ;  /* 0x0000000e09097224 */ /* 0x001fe200078e02ff */
[----:B---3--:R-:W-:Y:S02]  /*e060*/  SEL R152, R211, RZ, P1 ;  /* 0x000000ffd3987207 */ /* 0x008fe40000800000 */
[----:B----4-:R-:W-:Y:S02]  /*e070*/  SEL R11, R11, RZ, !P0 ;  /* 0x000000ff0b0b7207 */ /* 0x010fe40004000000 */
[----:B-----5:R-:W-:-:S03]  /*e080*/  ISETP.NE.AND P0, PT, R156, 0x1, PT ;  /* 0x000000019c00780c */ /* 0x020fc60003f05270 */
[C---:B------:R-:W-:Y:S02]  /*e090*/  IMAD R11, R8.reuse, R11, R9 ;  /* 0x0000000b080b7224 */ /* 0x040fe400078e0209 */
[----:B------:R-:W-:-:S04]  /*e0a0*/  IMAD.WIDE.U32 R8, R8, R14, RZ ;  /* 0x0000000e08087225 */ /* 0x000fc800078e00ff */
[-C--:B-1----:R-:W-:Y:S02]  /*e0b0*/  IMAD R14, R7, R199.reuse, RZ ;  /* 0x000000c7070e7224 */ /* 0x082fe400078e02ff */
[----:B------:R-:W-:-:S04]  /*e0c0*/  IMAD.WIDE.U32 R6, R6, R199, RZ ;  /* 0x000000c706067225 */ /* 0x000fc800078e00ff */
[----:B------:R-:W-:Y:S02]  /*e0d0*/  IMAD.IADD R14, R7, 0x1, R14 ;  /* 0x00000001070e7824 */ /* 0x000fe400078e020e */
[----:B------:R-:W0:Y:S01]  /*e0e0*/  @P0 LDC R7, c[0x0][0xbec] ;  /* 0x0002fb00ff070b82 */ /* 0x000e220000000800 */
[----:B------:R-:W-:-:S07]  /*e0f0*/  IADD3 R15, P2, P3, R8, R6, R0 ;  /* 0x00000006080f7210 */ /* 0x000fce0007b5e000 */
[----:B------:R-:W1:Y:S01]  /*e100*/  @P0 LDC R6, c[0x0][0xbf0] ;  /* 0x0002fc00ff060b82 */ /* 0x000e620000000800 */
[----:B--2---:R-:W-:Y:S02]  /*e110*/  IMAD R21, R202, 0x40, R21 ;  /* 0x00000040ca157824 */ /* 0x004fe400078e0215 */
[----:B------:R-:W-:-:S05]  /*e120*/  IMAD.IADD R11, R9, 0x1, R11 ;  /* 0x00000001090b7824 */ /* 0x000fca00078e020b */
[----:B------:R-:W-:Y:S01]  /*e130*/  IADD3.X R11, R11, R14, R5, P2, P3 ;  /* 0x0000000e0b0b7210 */ /* 0x000fe200017e6405 */
[----:B------:R-:W-:Y:S02]  /*e140*/  IMAD.MOV.U32 R14, RZ, RZ, R21 ;  /* 0x000000ffff0e7224 */ /* 0x000fe400078e0015 */
[----:B0-----:R-:W-:-:S05]  /*e150*/  @P0 IMAD.HI.U32 R7, R21, R7, RZ ;  /* 0x0000000715070227 */ /* 0x001fca00078e00ff */
[----:B-1----:R-:W-:Y:S02]  /*e160*/  @P0 SHF.R.U32.HI R14, RZ, R6, R7 ;  /* 0x00000006ff0e0219 */ /* 0x002fe40000011607 */
[----:B------:R-:W0:Y:S02]  /*e170*/  LDC.64 R6, c[0x0][R10+0x228] ;  /* 0x00008a000a067b82 */ /* 0x000e240000000a00 */
[----:B0-----:R-:W-:-:S04]  /*e180*/  IMAD.WIDE.U32 R8, R6, R152, RZ ;  /* 0x0000009806087225 */ /* 0x001fc800078e00ff */
[----:B------:R-:W-:-:S04]  /*e190*/  IMAD R6, R7, R152, RZ ;  /* 0x0000009807067224 */ /* 0x000fc800078e02ff */
[----:B------:R-:W-:Y:S02]  /*e1a0*/  IMAD.IADD R9, R9, 0x1, R6 ;  /* 0x0000000109097824 */ /* 0x000fe400078e0206 */
[----:B------:R0:W1:Y:S01]  /*e1b0*/  LDC.64 R6, c[0x0][R10+0x210] ;  /* 0x000084000a067b82 */ /* 0x0000620000000a00 */
[----:B------:R-:W-:Y:S01]  /*e1c0*/  IADD3 R8, P0, P2, R14, R15, R8 ;  /* 0x0000000f0e087210 */ /* 0x000fe20007a1e008 */
[--C-:B------:R-:W-:Y:S01]  /*e1d0*/  IMAD.MOV R15, RZ, RZ, -R14.reuse ;  /* 0x000000ffff0f7224 */ /* 0x100fe200078e0a0e */
[----:B------:R-:W-:-:S03]  /*e1e0*/  SHF.R.S32.HI R14, RZ, 0x1f, R14 ;  /* 0x0000001fff0e7819 */ /* 0x000fc6000001140e */
[----:B------:R-:W-:Y:S01]  /*e1f0*/  IMAD R15, R156, R15, R21 ;  /* 0x0000000f9c0f7224 */ /* 0x000fe200078e0215 */
[----:B------:R-:W-:-:S04]  /*e200*/  IADD3.X R9, R14, R11, R9, P0, P2 ;  /* 0x0000000b0e097210 */ /* 0x000fc800007e4409 */
[----:B0-----:R-:W-:Y:S01]  /*e210*/  SHF.R.S32.HI R10, RZ, 0x1f, R15 ;  /* 0x0000001fff0a7819 */ /* 0x001fe2000001140f */
[-C--:B-1----:R-:W-:Y:S02]  /*e220*/  IMAD R7, R7, R15.reuse, RZ ;  /* 0x0000000f07077224 */ /* 0x082fe400078e02ff */
[----:B------:R-:W-:-:S04]  /*e230*/  IMAD.WIDE.U32 R8, R6, R15, R8 ;  /* 0x0000000f06087225 */ /* 0x000fc800078e0008 */
[----:B------:R-:W-:Y:S02]  /*e240*/  IMAD R10, R6, R10, R7 ;  /* 0x0000000a060a7224 */ /* 0x000fe400078e0207 */
[----:B------:R-:W0:Y:S08]  /*e250*/  LDC.64 R6, c[0x0][0xba8] ;  /* 0x0002ea00ff067b82 */ /* 0x000e300000000a00 */
[----:B0-----:R-:W0:Y:S08]  /*e260*/  @!P1 LDC R6, c[0x0][0xb50] ;  /* 0x0002d400ff069b82 */ /* 0x001e300000000800 */
[----:B------:R-:W1:Y:S01]  /*e270*/  @!P1 LDC R7, c[0x0][0xb54] ;  /* 0x0002d500ff079b82 */ /* 0x000e620000000800 */
[----:B------:R-:W-:-:S02]  /*e280*/  IMAD.IADD R10, R9, 0x1, R10 ;  /* 0x00000001090a7824 */ /* 0x000fc400078e020a */
[----:B------:R-:W-:Y:S01]  /*e290*/  IMAD R11, R202, 0x40, R191 ;  /* 0x00000040ca0b7824 */ /* 0x000fe200078e02bf */
[----:B0-----:R-:W-:Y:S01]  /*e2a0*/  LEA R9, P0, R8, R6, 0x2 ;  /* 0x0000000608097211 */ /* 0x001fe200078010ff */
[----:B------:R-:W-:-:S03]  /*e2b0*/  IMAD.MOV R6, RZ, RZ, -R158 ;  /* 0x000000ffff067224 */ /* 0x000fc600078e0a9e */
[----:B-1----:R-:W-:Y:S02]  /*e2c0*/  LEA.HI.X R10, R8, R7, R10, 0x2, P0 ;  /* 0x00000007080a7211 */ /* 0x002fe400000f140a */
[----:B------:R-:W-:Y:S01]  /*e2d0*/  ISETP.NE.AND P0, PT, R157, R6, PT ;  /* 0x000000069d00720c */ /* 0x000fe20003f05270 */
[----:B------:R-:W-:Y:S04]  /*e2e0*/  SHFL.IDX PT, R8, R9, 0x1, 0x1c1f ;  /* 0x003c1f0009087f89 */ /* 0x000fe800000e0000 */
[----:B------:R-:W-:Y:S04]  /*e2f0*/  SHFL.IDX PT, R6, R9, RZ, 0x1c1f ;  /* 0x001c1fff09067589 */ /* 0x000fe800000e0000 */
[----:B------:R-:W0:Y:S04]  /*e300*/  SHFL.IDX PT, R7, R10, RZ, 0x1c1f ;  /* 0x001c1fff0a077589 */ /* 0x000e2800000e0000 */
[----:B------:R1:W2:Y:S02]  /*e310*/  SHFL.IDX PT, R9, R10, 0x1, 0x1c1f ;  /* 0x003c1f000a097f89 */ /* 0x0002a400000e0000 */
[----:B-1----:R-:W-:-:S05]  /*e320*/  IMAD R10, R4, R156, RZ ;  /* 0x0000009c040a7224 */ /* 0x002fca00078e02ff */
[C---:B------:R-:W-:Y:S01]  /*e330*/  ISETP.GE.OR P1, PT, R11.reuse, R10, P0 ;  /* 0x0000000a0b00720c */ /* 0x040fe20000726670 */
[----:B------:R-:W-:-:S05]  /*e340*/  VIADD R11, R11, 0x8 ;  /* 0x000000080b0b7836 */ /* 0x000fca0000000000 */
[----:B------:R-:W-:-:S07]  /*e350*/  ISETP.GE.OR P0, PT, R11, R10, P0 ;  /* 0x0000000a0b00720c */ /* 0x000fce0000706670 */
[----:B0-----:R4:W-:Y:S06]  /*e360*/  @!P1 ST.E desc[UR40][R6.64], R3 ;  /* 0x0000000306009985 */ /* 0x0019ec000c101928 */
[----:B--2---:R4:W-:Y:S02]  /*e370*/  @!P0 ST.E desc[UR40][R8.64], R20 ;  /* 0x0000001408008985 */ /* 0x0049e4000c101928 */
.L_x_3752:
[----:B------:R-:W-:Y:S02]  /*e380*/  ISETP.GT.AND P1, PT, R201, 0x1, PT ;  /* 0x00000001c900780c */ /* 0x000fe40003f24270 */
[----:B------:R-:W-:-:S04]  /*e390*/  ISETP.NE.U32.AND P0, PT, RZ, UR6, PT ;  /* 0x00000006ff007c0c */ /* 0x000fc8000bf05070 */
[----:B------:R-:W-:-:S04]  /*e3a0*/  ISETP.NE.AND.EX P0, PT, RZ, UR7, PT, P0 ;  /* 0x00000007ff007c0c */ /* 0x000fc8000bf05300 */
[----:B------:R-:W-:-:S03]  /*e3b0*/  SEL R200, R200, RZ, !P0 ;  /* 0x000000ffc8c87207 */ /* 0x000fc60004000000 */
[----:B------:R-:W-:Y:S06]  /*e3c0*/  @P1 BRA `(.L_x_3753) ;  /* 0x0000001000381947 */ /* 0x000fec0003800000 */
[----:B----4-:R-:W4:Y:S01]  /*e3d0*/  S2R R20, SR_TID.X ;  /* 0x0000000000147919 */ /* 0x010f220000002100 */
[----:B------:R-:W1:Y:S01]  /*e3e0*/  LDC R83, c[0x0][0xbe8] ;  /* 0x0002fa00ff537b82 */ /* 0x000e620000000800 */
[----:B------:R-:W-:Y:S01]  /*e3f0*/  ULDC.64 UR4, c[0x0][0xaa0] ;  /* 0x0002a80000047ab9 */ /* 0x000fe20000000a00 */
[----:B----4-:R-:W-:-:S05]  /*e400*/  VIADD R20, R20, 0xffffff80 ;  /* 0xffffff8014147836 */ /* 0x010fca0000000000 */
        /* <DEDUP_REMOVED lines=9> */
[----:B------:R-:W-:Y:S02]  /*e4a0*/  SHF.R.U64 R12, R12, 0x3, RZ ;  /* 0x000000030c0c7819 */ /* 0x000fe400000012ff */
[----:B------:R-:W-:-:S02]  /*e4b0*/  IADD3 R33, P6, R6, 0x4000, RZ ;  /* 0x0000400006217810 */ /* 0x000fc40007fde0ff */
[----:B------:R-:W-:Y:S01]  /*e4c0*/  LOP3.LUT R12, R12, R13, RZ, 0x3c, !PT ;  /* 0x0000000d0c0c7212 */ /* 0x000fe200078e3cff */
[----:B------:R-:W-:Y:S01]  /*e4d0*/  IMAD.X R13, RZ, RZ, R7, P3 ;  /* 0x000000ffff0d7224 */ /* 0x000fe200018e0607 */
[C---:B------:R-:W-:Y:S02]  /*e4e0*/  IADD3 R37, P0, R6.reuse, 0x5000, RZ ;  /* 0x0000500006257810 */ /* 0x040fe40007f1e0ff */
[C---:B------:R-:W-:Y:S02]  /*e4f0*/  IADD3 R41, P1, R6.reuse, 0x6000, RZ ;  /* 0x0000600006297810 */ /* 0x040fe40007f3e0ff */
[C---:B------:R-:W-:Y:S02]  /*e500*/  IADD3 R45, P2, R6.reuse, 0x7000, RZ ;  /* 0x00007000062d7810 */ /* 0x040fe40007f5e0ff */
[----:B------:R-:W-:Y:S02]  /*e510*/  IADD3 R49, P3, R6, 0x8000, RZ ;  /* 0x0000800006317810 */ /* 0x000fe40007f7e0ff */
[----:B------:R-:W-:-:S02]  /*e520*/  LOP3.LUT R24, R25, 0x380, RZ, 0xc0, !PT ;  /* 0x0000038019187812 */ /* 0x000fc400078ec0ff */
[----:B------:R-:W-:Y:S02]  /*e530*/  LOP3.LUT R28, R29, 0x380, RZ, 0xc0, !PT ;  /* 0x000003801d1c7812 */ /* 0x000fe400078ec0ff */
[----:B------:R-:W-:Y:S02]  /*e540*/  LOP3.LUT R32, R33, 0x380, RZ, 0xc0, !PT ;  /* 0x0000038021207812 */ /* 0x000fe400078ec0ff */
[----:B------:R-:W-:Y:S02]  /*e550*/  LOP3.LUT R36, R37, 0x380, RZ, 0xc0, !PT ;  /* 0x0000038025247812 */ /* 0x000fe400078ec0ff */
[----:B------:R-:W-:Y:S02]  /*e560*/  LOP3.LUT R40, R41, 0x380, RZ, 0xc0, !PT ;  /* 0x0000038029287812 */ /* 0x000fe400078ec0ff */
[----:B------:R-:W-:Y:S02]  /*e570*/  LOP3.LUT R44, R45, 0x380, RZ, 0xc0, !PT ;  /* 0x000003802d2c7812 */ /* 0x000fe400078ec0ff */
[----:B------:R-:W-:-:S02]  /*e580*/  LOP3.LUT R48, R49, 0x380, RZ, 0xc0, !PT ;  /* 0x0000038031307812 */ /* 0x000fc400078ec0ff */
[----:B------:R-:W-:Y:S02]  /*e590*/  SHF.R.U64 R24, R24, 0x3, RZ ;  /* 0x0000000318187819 */ /* 0x000fe400000012ff */
[----:B------:R-:W-:Y:S02]  /*e5a0*/  SHF.R.U64 R28, R28, 0x3, RZ ;  /* 0x000000031c1c7819 */ /* 0x000fe400000012ff */
[----:B------:R-:W-:Y:S02]  /*e5b0*/  SHF.R.U64 R32, R32, 0x3, RZ ;  /* 0x0000000320207819 */ /* 0x000fe400000012ff */
[----:B------:R-:W-:Y:S02]  /*e5c0*/  SHF.R.U64 R36, R36, 0x3, RZ ;  /* 0x0000000324247819 */ /* 0x000fe400000012ff */
[----:B------:R-:W-:Y:S02]  /*e5d0*/  SHF.R.U64 R40, R40, 0x3, RZ ;  /* 0x0000000328287819 */ /* 0x000fe400000012ff */
[----:B------:R-:W-:-:S02]  /*e5e0*/  SHF.R.U64 R44, R44, 0x3, RZ ;  /* 0x000000032c2c7819 */ /* 0x000fc400000012ff */
[----:B------:R-:W-:Y:S02]  /*e5f0*/  SHF.R.U64 R48, R48, 0x3, RZ ;  /* 0x0000000330307819 */ /* 0x000fe400000012ff */
        /* <DEDUP_REMOVED lines=14> */
[C---:B------:R-:W-:Y:S01]  /*e6e0*/  IADD3 R53, P4, R6.reuse, 0x9000, RZ ;  /* 0x0000900006357810 */ /* 0x040fe20007f9e0ff */
[----:B------:R-:W-:Y:S01]  /*e6f0*/  IMAD R5, R5, UR4, RZ ;  /* 0x0000000405057c24 */ /* 0x000fe2000f8e02ff */
[----:B------:R-:W-:Y:S01]  /*e700*/  IADD3 R57, P5, R6, 0xa000, RZ ;  /* 0x0000a00006397810 */ /* 0x000fe20007fbe0ff */
[----:B-1----:R-:W-:Y:S01]  /*e710*/  IMAD R88, R4, R83, RZ ;  /* 0x0000005304587224 */ /* 0x002fe200078e02ff */
[C---:B------:R-:W-:Y:S01]  /*e720*/  IADD3 R61, P6, R6.reuse, 0xb000, RZ ;  /* 0x0000b000063d7810 */ /* 0x040fe20007fde0ff */
[----:B------:R-:W5:Y:S01]  /*e730*/  LD.E.128 R24, desc[UR40][R24.64] ;  /* 0x0000002818187980 */ /* 0x000f62000c101d00 */
[----:B------:R-:W-:-:S02]  /*e740*/  IADD3 R65, P0, R6, 0xc000, RZ ;  /* 0x0000c00006417810 */ /* 0x000fc40007f1e0ff */
[C---:B------:R-:W-:Y:S01]  /*e750*/  IADD3 R69, P1, R6.reuse, 0xd000, RZ ;  /* 0x0000d00006457810 */ /* 0x040fe20007f3e0ff */
[----:B------:R-:W5:Y:S01]  /*e760*/  LD.E.128 R28, desc[UR40][R28.64] ;  /* 0x000000281c1c7980 */ /* 0x000f62000c101d00 */
[C---:B------:R-:W-:Y:S02]  /*e770*/  IADD3 R73, P2, R6.reuse, 0xe000, RZ ;  /* 0x0000e00006497810 */ /* 0x040fe40007f5e0ff */
[C---:B------:R-:W-:Y:S01]  /*e780*/  LOP3.LUT R15, R6.reuse, 0x380, RZ, 0xc0, !PT ;  /* 0x00000380060f7812 */ /* 0x040fe200078ec0ff */
[----:B------:R-:W5:Y:S01]  /*e790*/  LD.E.128 R32, desc[UR40][R32.64] ;  /* 0x0000002820207980 */ /* 0x000f62000c101d00 */
[----:B------:R-:W-:Y:S02]  /*e7a0*/  IADD3 R11, P3, R6, 0xf000, RZ ;  /* 0x0000f000060b7810 */ /* 0x000fe40007f7e0ff */
[----:B------:R-:W-:Y:S01]  /*e7b0*/  LOP3.LUT R52, R53, 0x380, RZ, 0xc0, !PT ;  /* 0x0000038035347812 */ /* 0x000fe200078ec0ff */
[----:B------:R-:W5:Y:S01]  /*e7c0*/  LD.E.128 R36, desc[UR40][R36.64] ;  /* 0x0000002824247980 */ /* 0x000f62000c101d00 */
[----:B------:R-:W-:Y:S01]  /*e7d0*/  LOP3.LUT R56, R57, 0x380, RZ, 0xc0, !PT ;  /* 0x0000038039387812 */ /* 0x000fe200078ec0ff */
[----:B------:R-:W-:Y:S01]  /*e7e0*/  IMAD.X R77, RZ, RZ, R7, P3 ;  /* 0x000000ffff4d7224 */ /* 0x000fe200018e0607 */
[----:B------:R-:W-:Y:S01]  /*e7f0*/  LOP3.LUT R60, R61, 0x380, RZ, 0xc0, !PT ;  /* 0x000003803d3c7812 */ /* 0x000fe200078ec0ff */
[----:B------:R-:W5:Y:S01]  /*e800*/  LD.E.128 R40, desc[UR40][R40.64] ;  /* 0x0000002828287980 */ /* 0x000f62000c101d00 */
[----:B------:R-:W-:-:S02]  /*e810*/  LOP3.LUT R64, R65, 0x380, RZ, 0xc0, !PT ;  /* 0x0000038041407812 */ /* 0x000fc400078ec0ff */
[----:B------:R-:W-:Y:S01]  /*e820*/  LOP3.LUT R68, R69, 0x380, RZ, 0xc0, !PT ;  /* 0x0000038045447812 */ /* 0x000fe200078ec0ff */
[----:B------:R-:W5:Y:S01]  /*e830*/  LD.E.128 R44, desc[UR40][R44.64] ;  /* 0x000000282c2c7980 */ /* 0x000f62000c101d00 */
[----:B------:R-:W-:Y:S02]  /*e840*/  LOP3.LUT R72, R73, 0x380, RZ, 0xc0, !PT ;  /* 0x0000038049487812 */ /* 0x000fe400078ec0ff */
[----:B------:R-:W-:Y:S01]  /*e850*/  SHF.R.U64 R15, R15, 0x3, RZ ;  /* 0x000000030f0f7819 */ /* 0x000fe200000012ff */
[----:B------:R-:W5:Y:S01]  /*e860*/  LD.E.128 R48, desc[UR40][R48.64] ;  /* 0x0000002830307980 */ /* 0x000f62000c101d00 */
[----:B------:R-:W-:Y:S02]  /*e870*/  LOP3.LUT R9, R11, 0x380, RZ, 0xc0, !PT ;  /* 0x000003800b097812 */ /* 0x000fe400078ec0ff */
[----:B------:R-:W-:Y:S02]  /*e880*/  SHF.R.U64 R52, R52, 0x3, RZ ;  /* 0x0000000334347819 */ /* 0x000fe400000012ff */
[----:B------:R-:W-:-:S02]  /*e890*/  SHF.R.U64 R56, R56, 0x3, RZ ;  /* 0x0000000338387819 */ /* 0x000fc400000012ff */
[----:B------:R-:W-:Y:S02]  /*e8a0*/  SHF.R.U64 R60, R60, 0x3, RZ ;  /* 0x000000033c3c7819 */ /* 0x000fe400000012ff */
[----:B------:R-:W-:Y:S02]  /*e8b0*/  SHF.R.U64 R64, R64, 0x3, RZ ;  /* 0x0000000340407819 */ /* 0x000fe400000012ff */
[----:B------:R-:W-:Y:S02]  /*e8c0*/  SHF.R.U64 R68, R68, 0x3, RZ ;  /* 0x0000000344447819 */ /* 0x000fe400000012ff */
[----:B------:R-:W-:Y:S02]  /*e8d0*/  SHF.R.U64 R72, R72, 0x3, RZ ;  /* 0x0000000348487819 */ /* 0x000fe400000012ff */
[----:B------:R-:W-:Y:S02]  /*e8e0*/  LOP3.LUT R8, R15, R6, RZ, 0x3c, !PT ;  /* 0x000000060f087212 */ /* 0x000fe400078e3cff */
[----:B------:R-:W-:Y:S01]  /*e8f0*/  SHF.R.U64 R6, R9, 0x3, RZ ;  /* 0x0000000309067819 */ /* 0x000fe200000012ff */
[--C-:B------:R-:W-:Y:S01]  /*e900*/  IMAD.MOV.U32 R9, RZ, RZ, R7.reuse ;  /* 0x000000ffff097224 */ /* 0x100fe200078e0007 */
        /* <DEDUP_REMOVED lines=13> */
[C---:B------:R-:W-:Y:S01]  /*e9e0*/  IMAD R5, R0.reuse, UR5, R5 ;  /* 0x0000000500057c24 */ /* 0x040fe2000f8e0205 */
[----:B------:R-:W-:Y:S01]  /*e9f0*/  ISETP.NE.AND P3, PT, R83, 0x1, PT ;  /* 0x000000015300780c */ /* 0x000fe20003f65270 */
[----:B------:R-:W-:Y:S01]  /*ea00*/  IMAD.WIDE.U32 R6, R0, UR4, RZ ;  /* 0x0000000400067c25 */ /* 0x000fe2000f8e00ff */
[----:B------:R-:W-:Y:S01]  /*ea10*/  LOP3.LUT R21, R21, 0xfffffff8, RZ, 0xc0, !PT ;  /* 0xfffffff815157812 */ /* 0x000fe200078ec0ff */
[----:B------:R-:W0:Y:S01]  /*ea20*/  LDC R0, c[0x0][0xac8] ;  /* 0x0002b200ff007b82 */ /* 0x000e220000000800 */
[----:B------:R-:W-:Y:S01]  /*ea30*/  ULDC.64 UR4, c[0x0][0xae8] ;  /* 0x0002ba0000047ab9 */ /* 0x000fe20000000a00 */
[----:B------:R-:W-:Y:S01]  /*ea40*/  IMAD.IADD R7, R7, 0x1, R5 ;  /* 0x0000000107077824 */ /* 0x000fe200078e0205 */
[----:B------:R-:W5:Y:S01]  /*ea50*/  LD.E.128 R8, desc[UR40][R8.64] ;  /* 0x0000002808087980 */ /* 0x000f62000c101d00 */
[----:B------:R-:W-:-:S02]  /*ea60*/  IMAD.IADD R80, R20, 0x1, -R21 ;  /* 0x0000000114507824 */ /* 0x000fc400078e0a15 */
[C---:B------:R-:W-:Y:S01]  /*ea70*/  IMAD.WIDE.U32 R6, R199.reuse, UR4, R6 ;  /* 0x00000004c7067c25 */ /* 0x040fe2000f8e0006 */
[----:B------:R-:W5:Y:S03]  /*ea80*/  LD.E.128 R12, desc[UR40][R12.64] ;  /* 0x000000280c0c7980 */ /* 0x000f66000c101d00 */
[----:B------:R-:W1:Y:S01]  /*ea90*/  @P3 LDC R85, c[0x0][0xbec] ;  /* 0x0002fb00ff553b82 */ /* 0x000e620000000800 */
[----:B------:R-:W-:Y:S01]  /*eaa0*/  SHF.R.S32.HI R20, RZ, 0x1f, R200 ;  /* 0x0000001fff147819 */ /* 0x000fe200000114c8 */
[----:B------:R-:W-:Y:S01]  /*eab0*/  IMAD R5, R80, 0x20, R3 ;  /* 0x0000002050057824 */ /* 0x000fe200078e0203 */
[----:B------:R-:W5:Y:S01]  /*eac0*/  LD.E.128 R52, desc[UR40][R52.64] ;  /* 0x0000002834347980 */ /* 0x000f62000c101d00 */
[----:B------:R-:W-:Y:S01]  /*ead0*/  IMAD R7, R199, UR5, R7 ;  /* 0x00000005c7077c24 */ /* 0x000fe2000f8e0207 */
[----:B------:R-:W-:Y:S02]  /*eae0*/  ULDC.64 UR4, c[0x0][0xaf0] ;  /* 0x0002bc0000047ab9 */ /* 0x000fe40000000a00 */
[----:B------:R-:W5:Y:S01]  /*eaf0*/  LD.E.128 R56, desc[UR40][R56.64] ;  /* 0x0000002838387980 */ /* 0x000f62000c101d00 */
[----:B------:R-:W4:Y:S01]  /*eb00*/  @P3 LDC R87, c[0x0][0xbf0] ;  /* 0x0002fc00ff573b82 */ /* 0x000f220000000800 */
[----:B------:R-:W-:-:S02]  /*eb10*/  IMAD R82, R202, 0x40, R5 ;  /* 0x00000040ca527824 */ /* 0x000fc400078e0205 */
[----:B------:R-:W-:Y:S01]  /*eb20*/  IMAD R5, R20, UR4, RZ ;  /* 0x0000000414057c24 */ /* 0x000fe2000f8e02ff */
[----:B------:R-:W5:Y:S01]  /*eb30*/  LD.E.128 R60, desc[UR40][R60.64] ;  /* 0x000000283c3c7980 */ /* 0x000f62000c101d00 */
[-C--:B0-----:R-:W-:Y:S02]  /*eb40*/  ISETP.GE.AND P1, PT, R209, R0.reuse, PT ;  /* 0x00000000d100720c */ /* 0x081fe40003f26270 */
[----:B------:R-:W-:Y:S01]  /*eb50*/  IMAD R81, R200, UR5, R5 ;  /* 0x00000005c8517c24 */ /* 0x000fe2000f8e0205 */
[-C--:B------:R-:W-:Y:S01]  /*eb60*/  ISETP.GE.AND P0, PT, R208, R0.reuse, PT ;  /* 0x00000000d000720c */ /* 0x080fe20003f06270 */
[----:B------:R-:W5:Y:S01]  /*eb70*/  LD.E.128 R64, desc[UR40][R64.64] ;  /* 0x0000002840407980 */ /* 0x000f62000c101d00 */
[----:B------:R-:W-:Y:S02]  /*eb80*/  SEL R5, RZ, 0xffffffff, P1 ;  /* 0xffffffffff057807 */ /* 0x000fe40000800000 */
[-C--:B------:R-:W-:Y:S01]  /*eb90*/  ISETP.GE.AND P2, PT, R188, R0.reuse, PT ;  /* 0x00000000bc00720c */ /* 0x080fe20003f46270 */
[----:B------:R-:W5:Y:S01]  /*eba0*/  LD.E.128 R68, desc[UR40][R68.64] ;  /* 0x0000002844447980 */ /* 0x000f62000c101d00 */
[----:B------:R-:W-:Y:S01]  /*ebb0*/  SEL R80, RZ, 0xffffffff, P0 ;  /* 0xffffffffff507807 */ /* 0x000fe20000000000 */
[----:B------:R-:W-:Y:S01]  /*ebc0*/  IMAD.SHL.U32 R84, R5, 0x2, RZ ;  /* 0x0000000205547824 */ /* 0x000fe200078e00ff */
[----:B------:R-:W-:Y:S01]  /*ebd0*/  SEL R21, RZ, 0x1, P2 ;  /* 0x00000001ff157807 */ /* 0x000fe20001000000 */
[----:B-1----:R-:W-:Y:S01]  /*ebe0*/  @P3 IMAD.HI.U32 R20, R82, R85, RZ ;  /* 0x0000005552143227 */ /* 0x002fe200078e00ff */
[----:B------:R-:W-:Y:S01]  /*ebf0*/  ISETP.GE.AND P0, PT, R207, R0, PT ;  /* 0x00000000cf00720c */ /* 0x000fe20003f06270 */
[----:B------:R-:W5:Y:S01]  /*ec00*/  LD.E.128 R72, desc[UR40][R72.64] ;  /* 0x0000002848487980 */ /* 0x000f62000c101d00 */
[----:B------:R-:W-:Y:S01]  /*ec10*/  LOP3.LUT R21, R84, 0x2, R21, 0xe2, !PT ;  /* 0x0000000254157812 */ /* 0x000fe200078ee215 */
[----:B------:R-:W-:-:S02]  /*ec20*/  IMAD.SHL.U32 R80, R80, 0x4, RZ ;  /* 0x0000000450507824 */ /* 0x000fc400078e00ff */
[----:B------:R-:W-:Y:S01]  /*ec30*/  IMAD.MOV.U32 R5, RZ, RZ, R82 ;  /* 0x000000ffff057224 */ /* 0x000fe200078e0052 */
[----:B----4-:R-:W-:Y:S01]  /*ec40*/  @P3 SHF.R.U32.HI R5, RZ, R87, R20 ;  /* 0x00000057ff053219 */ /* 0x010fe20000011614 */
[----:B------:R-:W-:Y:S01]  /*ec50*/  IMAD.WIDE.U32 R6, R200, UR4, R6 ;  /* 0x00000004c8067c25 */ /* 0x000fe2000f8e0006 */
[----:B------:R-:W-:Y:S01]  /*ec60*/  LOP3.LUT R20, R80, 0x4, R21, 0xe2, !PT ;  /* 0x0000000450147812 */ /* 0x000fe200078ee215 */
[----:B------:R-:W-:Y:S01]  /*ec70*/  ULDC.64 UR4, c[0x0][0xae0] ;  /* 0x0002b80000047ab9 */ /* 0x000fe20000000a00 */
[----:B------:R-:W-:Y:S01]  /*ec80*/  SEL R21, RZ, 0xffffffff, P0 ;  /* 0xffffffffff157807 */ /* 0x000fe20000000000 */
[----:B------:R-:W5:Y:S01]  /*ec90*/  LD.E.128 R76, desc[UR40][R76.64] ;  /* 0x000000284c4c7980 */ /* 0x000f62000c101d00 */
[-C--:B------:R-:W-:Y:S01]  /*eca0*/  ISETP.GE.AND P0, PT, R206, R0.reuse, PT ;  /* 0x00000000ce00720c */ /* 0x080fe20003f06270 */
[----:B------:R-:W-:Y:S01]  /*ecb0*/  IMAD.IADD R7, R7, 0x1, R81 ;  /* 0x0000000107077824 */ /* 0x000fe200078e0251 */
[--C-:B------:R-:W-:Y:S01]  /*ecc0*/  SHF.R.S32.HI R80, RZ, 0x1f, R5.reuse ;  /* 0x0000001fff507819 */ /* 0x100fe20000011405 */
[----:B------:R-:W-:Y:S01]  /*ecd0*/  IMAD.MOV R81, RZ, RZ, -R5 ;  /* 0x000000ffff517224 */ /* 0x000fe200078e0a05 */
[----:B------:R-:W-:Y:S01]  /*ece0*/  SEL R4, RZ, 0xffffffff, P0 ;  /* 0xffffffffff047807 */ /* 0x000fe20000000000 */
[----:B------:R-:W-:Y:S01]  /*ecf0*/  IMAD.SHL.U32 R85, R21, 0x8, RZ ;  /* 0x0000000815557824 */ /* 0x000fe200078e00ff */
[----:B------:R-:W-:Y:S01]  /*ed00*/  ISETP.GE.AND P0, PT, R205, R0, PT ;  /* 0x00000000cd00720c */ /* 0x000fe20003f06270 */
[----:B------:R-:W-:Y:S01]  /*ed10*/  IMAD R80, R80, UR4, RZ ;  /* 0x0000000450507c24 */ /* 0x000fe2000f8e02ff */
[----:B------:R-:W-:Y:S01]  /*ed20*/  @!PT LDS RZ, [RZ] ;  /* 0x00000000fffff984 */ /* 0x000fe20000000800 */
[----:B------:R-:W-:Y:S01]  /*ed30*/  @!PT LDS RZ, [RZ] ;  /* 0x00000000fffff984 */ /* 0x000fe20000000800 */
[----:B------:R-:W-:Y:S01]  /*ed40*/  @!PT LDS RZ, [RZ] ;  /* 0x00000000fffff984 */ /* 0x000fe20000000800 */
[----:B------:R-:W-:Y:S01]  /*ed50*/  @!PT LDS RZ, [RZ] ;  /* 0x00000000fffff984 */ /* 0x000fe20000000800 */
[----:B------:R0:W-:Y:S06]  /*ed60*/  MEMBAR.ALL.CTA ;  /* 0x0000000000007992 */ /* 0x0001ec0000008000 */
[----:B0-----:R-:W0:Y:S01]  /*ed70*/  FENCE.VIEW.ASYNC.S ;  /* 0x00000000000073c6 */ /* 0x001e220000000000 */
[----:B------:R-:W-:Y:S01]  /*ed80*/  IMAD R21, R83, R81, R82 ;  /* 0x0000005153157224 */ /* 0x000fe200078e0252 */
[----:B------:R-:W-:Y:S01]  /*ed90*/  LOP3.LUT R20, R85, 0x8, R20, 0xe2, !PT ;  /* 0x0000000855147812 */ /* 0x000fe200078ee214 */
[----:B------:R-:W-:Y:S01]  /*eda0*/  IMAD.SHL.U32 R83, R4, 0x10, RZ ;  /* 0x0000001004537824 */ /* 0x000fe200078e00ff */
[----:B------:R-:W-:Y:S01]  /*edb0*/  SEL R4, RZ, 0xffffffff, P0 ;  /* 0xffffffffff047807 */ /* 0x000fe20000000000 */
[----:B------:R-:W-:-:S04]  /*edc0*/  IMAD.WIDE.U32 R6, R5, UR4, R6 ;  /* 0x0000000405067c25 */ /* 0x000fc8000f8e0006 */
[----:B------:R-:W-:Y:S01]  /*edd0*/  IMAD R81, R5, UR5, R80 ;  /* 0x0000000505517c24 */ /* 0x000fe2000f8e0250 */
[----:B------:R-:W-:Y:S01]  /*ede0*/  SHF.R.S32.HI R5, RZ, 0x1f, R21 ;  /* 0x0000001fff057819 */ /* 0x000fe20000011415 */
[----:B------:R-:W-:Y:S01]  /*edf0*/  ULDC.64 UR4, c[0x0][0xad8] ;  /* 0x0002b60000047ab9 */ /* 0x000fe20000000a00 */
[----:B------:R-:W-:Y:S01]  /*ee00*/  LOP3.LUT R20, R83, 0x10, R20, 0xe2, !PT ;  /* 0x0000001053147812 */ /* 0x000fe200078ee214 */
[----:B------:R-:W-:Y:S02]  /*ee10*/  IMAD.IADD R7, R7, 0x1, R81 ;  /* 0x0000000107077824 */ /* 0x000fe400078e0251 */
[----:B------:R-:W-:Y:S02]  /*ee20*/  VIADD R83, R188, 0x180 ;  /* 0x00000180bc537836 */ /* 0x000fe40000000000 */
[----:B------:R-:W-:Y:S02]  /*ee30*/  IMAD.SHL.U32 R81, R4, 0x20, RZ ;  /* 0x0000002004517824 */ /* 0x000fe400078e00ff */
[----:B------:R-:W-:-:S02]  /*ee40*/  IMAD R4, R5, UR4, RZ ;  /* 0x0000000405047c24 */ /* 0x000fc4000f8e02ff */
[----:B------:R-:W-:Y:S01]  /*ee50*/  IMAD R3, R202, 0x40, R3 ;  /* 0x00000040ca037824 */ /* 0x000fe200078e0203 */
[----:B------:R-:W-:Y:S01]  /*ee60*/  ISETP.GE.AND P0, PT, R83, R0, PT ;  /* 0x000000005300720c */ /* 0x000fe20003f06270 */
[----:B------:R-:W-:Y:S01]  /*ee70*/  VIADD R87, R188, 0x1c0 ;  /* 0x000001c0bc577836 */ /* 0x000fe20000000000 */
[----:B------:R-:W-:Y:S01]  /*ee80*/  LOP3.LUT R20, R81, 0x20, R20, 0xe2, !PT ;  /* 0x0000002051147812 */ /* 0x000fe200078ee214 */
[C---:B------:R-:W-:Y:S02]  /*ee90*/  IMAD R81, R21.reuse, UR5, R4 ;  /* 0x0000000515517c24 */ /* 0x040fe4000f8e0204 */
[----:B------:R-:W-:Y:S01]  /*eea0*/  IMAD.WIDE.U32 R6, R21, UR4, R6 ;  /* 0x0000000415067c25 */ /* 0x000fe2000f8e0006 */
[----:B------:R-:W-:Y:S01]  /*eeb0*/  ISETP.GE.AND P1, PT, R3, R88, PT ;  /* 0x000000580300720c */ /* 0x000fe20003f26270 */
[----:B------:R-:W-:Y:S01]  /*eec0*/  ULDC.64 UR4, c[0x0][0xa80] ;  /* 0x0002a00000047ab9 */ /* 0x000fe20000000a00 */
[----:B------:R-:W-:Y:S01]  /*eed0*/  SEL R5, RZ, 0x40, P0 ;  /* 0x00000040ff057807 */ /* 0x000fe20000000000 */
[----:B------:R-:W-:Y:S01]  /*eee0*/  VIADD R4, R2, 0x28c20 ;  /* 0x00028c2002047836 */ /* 0x000fe20000000000 */
[----:B------:R-:W-:Y:S01]  /*eef0*/  ISETP.GE.AND P0, PT, R87, R0, PT ;  /* 0x000000005700720c */ /* 0x000fe20003f06270 */
[----:B------:R-:W-:Y:S01]  /*ef00*/  IMAD.IADD R7, R7, 0x1, R81 ;  /* 0x0000000107077824 */ /* 0x000fe200078e0251 */
[----:B------:R-:W-:-:S02]  /*ef10*/  LEA R85, P2, R6, UR4, 0x1 ;  /* 0x0000000406557c11 */ /* 0x000fc4000f8408ff */
[----:B------:R-:W-:Y:S02]  /*ef20*/  LOP3.LUT R82, R20, R5, RZ, 0xfc, !PT ;  /* 0x0000000514527212 */ /* 0x000fe400078efcff */
[----:B------:R-:W-:Y:S02]  /*ef30*/  PRMT R4, RZ, 0x654, R4 ;  /* 0x00000654ff047816 */ /* 0x000fe40000000004 */
[----:B------:R-:W-:Y:S02]  /*ef40*/  SEL R5, RZ, 0x80, P0 ;  /* 0x00000080ff057807 */ /* 0x000fe40000000000 */
[----:B------:R-:W-:Y:S01]  /*ef50*/  LEA.HI.X R86, R6, UR5, R7, 0x1, P2 ;  /* 0x0000000506567c11 */ /* 0x000fe200090f0c07 */
[----:B0-----:R0:W-:Y:S01]  /*ef60*/  SYNCS.ARRIVE.TRANS64.RED.A1T0 RZ, [R4+URZ], RZ ;  /* 0x000000ff04ff79a7 */ /* 0x0011e2000810043f */
[----:B------:R-:W-:Y:S01]  /*ef70*/  LOP3.LUT R84, R82, R5, RZ, 0xfc, !PT ;  /* 0x0000000552547212 */ /* 0x000fe200078efcff */
[----:B------:R-:W-:Y:S02]  /*ef80*/  BSSY B1, `(.L_x_3754) ;  /* 0x000002a000017945 */ /* 0x000fe40003800000 */
[----:B------:R1:W4:Y:S01]  /*ef90*/  SHFL.IDX PT, R5, R86, RZ, 0x181f ;  /* 0x00181fff56057589 */ /* 0x00032200000e0000 */
[----:B---3--:R-:W-:-:S03]  /*efa0*/  SHF.R.S32.HI R152, RZ, 0x1f, R205 ;  /* 0x0000001fff987819 */ /* 0x008fc600000114cd */
[----:B0-----:R1:W0:Y:S01]  /*efb0*/  SHFL.IDX PT, R4, R85, RZ, 0x181f ;  /* 0x00181fff55047589 */ /* 0x00122200000e0000 */
[----:B------:R-:W-:Y:S02]  /*efc0*/  SHF.R.S32.HI R156, RZ, 0x1f, R206 ;  /* 0x0000001fff9c7819 */ /* 0x000fe400000114ce */
[----:B------:R-:W-:Y:S02]  /*efd0*/  SHF.R.S32.HI R157, RZ, 0x1f, R207 ;  /* 0x0000001fff9d7819 */ /* 0x000fe400000114cf */
[----:B------:R-:W-:Y:S02]  /*efe0*/  SHF.R.S32.HI R158, RZ, 0x1f, R208 ;  /* 0x0000001fff9e7819 */ /* 0x000fe400000114d0 */
[----:B------:R-:W-:Y:S01]  /*eff0*/  SHF.R.S32.HI R159, RZ, 0x1f, R209 ;  /* 0x0000001fff9f7819 */ /* 0x000fe200000114d1 */
[----:B-1----:R-:W-:Y:S06]  /*f000*/  @P1 BRA `(.L_x_3755) ;  /* 0x0000000000841947 */ /* 0x002fec0003800000 */
[-C--:B------:R-:W-:Y:S02]  /*f010*/  ISETP.GE.AND P2, PT, R188, R0.reuse, PT ;  /* 0x00000000bc00720c */ /* 0x080fe40003f46270 */
[-C--:B------:R-:W-:Y:S02]  /*f020*/  ISETP.GE.AND P4, PT, R209, R0.reuse, PT ;  /* 0x00000000d100720c */ /* 0x080fe40003f86270 */
[-C--:B------:R-:W-:Y:S02]  /*f030*/  ISETP.GE.AND P6, PT, R208, R0.reuse, PT ;  /* 0x00000000d000720c */ /* 0x080fe40003fc6270 */
[-C--:B------:R-:W-:Y:S02]  /*f040*/  ISETP.GE.AND P0, PT, R207, R0.reuse, PT ;  /* 0x00000000cf00720c */ /* 0x080fe40003f06270 */
[----:B------:R-:W-:Y:S02]  /*f050*/  ISETP.GE.AND P1, PT, R206, R0, PT ;  /* 0x00000000ce00720c */ /* 0x000fe40003f26270 */
[----:B------:R-:W-:-:S03]  /*f060*/  SHF.R.S32.HI R89, RZ, 0x1f, R83 ;  /* 0x0000001fff597819 */ /* 0x000fc60000011453 */
[----:B0---4-:R-:W-:Y:S02]  /*f070*/  @!P2 IMAD.WIDE R20, R188, 0x2, R4 ;  /* 0x00000002bc14a825 */ /* 0x011fe400078e0204 */
[CC--:B------:R-:W-:Y:S02]  /*f080*/  @!P4 LEA R6, P3, R209.reuse, R4.reuse, 0x1 ;  /* 0x00000004d106c211 */ /* 0x0c0fe400078608ff */
[----:B------:R-:W-:Y:S01]  /*f090*/  @!P6 LEA R80, P5, R208, R4, 0x1 ;  /* 0x00000004d050e211 */ /* 0x000fe200078a08ff */
[----:B-----5:R0:W-:Y:S01]  /*f0a0*/  @!P2 ST.E.128 desc[UR40][R20.64], R8 ;  /* 0x000000081400a985 */ /* 0x0201e2000c101d28 */
[----:B------:R-:W-:Y:S02]  /*f0b0*/  @!P4 LEA.HI.X R7, R209, R5, R159, 0x1, P3 ;  /* 0x00000005d107c211 */ /* 0x000fe400018f0c9f */
[----:B------:R-:W-:Y:S02]  /*f0c0*/  LOP3.LUT P2, RZ, R82, 0x40, RZ, 0xc0, !PT ;  /* 0x0000004052ff7812 */ /* 0x000fe4000784c0ff */
[----:B------:R-:W-:Y:S01]  /*f0d0*/  LOP3.LUT P3, RZ, R84, 0x80, RZ, 0xc0, !PT ;  /* 0x0000008054ff7812 */ /* 0x000fe2000786c0ff */
[----:B------:R1:W-:Y:S01]  /*f0e0*/  @!P4 ST.E.128 desc[UR40][R6.64], R24 ;  /* 0x000000180600c985 */ /* 0x0003e2000c101d28 */
[----:B------:R-:W-:-:S02]  /*f0f0*/  ISETP.GE.AND P4, PT, R205, R0, PT ;  /* 0x00000000cd00720c */ /* 0x000fc40003f86270 */
[----:B------:R-:W-:-:S05]  /*f100*/  @!P6 LEA.HI.X R81, R208, R5, R158, 0x1, P5 ;  /* 0x00000005d051e211 */ /* 0x000fca00028f0c9e */
[----:B------:R3:W-:Y:S01]  /*f110*/  @!P6 ST.E.128 desc[UR40][R80.64], R32 ;  /* 0x000000205000e985 */ /* 0x0007e2000c101d28 */
[CC--:B0-----:R-:W-:Y:S02]  /*f120*/  @!P1 LEA R20, P6, R206.reuse, R4.reuse, 0x1 ;  /* 0x00000004ce149211 */ /* 0x0c1fe400078c08ff */
[----:B------:R-:W-:Y:S02]  /*f130*/  SHF.R.S32.HI R9, RZ, 0x1f, R87 ;  /* 0x0000001fff097819 */ /* 0x000fe40000011457 */
[-C--:B------:R-:W-:Y:S02]  /*f140*/  @!P1 LEA.HI.X R21, R206, R5.reuse, R156, 0x1, P6 ;  /* 0x00000005ce159211 */ /* 0x080fe400030f0c9c */
[-C--:B-1----:R-:W-:Y:S02]  /*f150*/  @!P0 LEA R6, P5, R207, R4.reuse, 0x1 ;  /* 0x00000004cf068211 */ /* 0x082fe400078a08ff */
[----:B------:R-:W-:Y:S02]  /*f160*/  @P3 LEA R8, P6, R87, R4, 0x1 ;  /* 0x0000000457083211 */ /* 0x000fe400078c08ff */
[----:B------:R-:W-:-:S02]  /*f170*/  @!P0 LEA.HI.X R7, R207, R5, R157, 0x1, P5 ;  /* 0x00000005cf078211 */ /* 0x000fc400028f0c9d */
[-C--:B------:R-:W-:Y:S02]  /*f180*/  @P2 LEA R10, P5, R83, R4.reuse, 0x1 ;  /* 0x00000004530a2211 */ /* 0x080fe400078a08ff */
[-C--:B------:R-:W-:Y:S01]  /*f190*/  @P3 LEA.HI.X R9, R87, R5.reuse, R9, 0x1, P6 ;  /* 0x0000000557093211 */ /* 0x080fe200030f0c09 */
[----:B------:R3:W-:Y:S01]  /*f1a0*/  @!P0 ST.E.128 desc[UR40][R6.64], R40 ;  /* 0x0000002806008985 */ /* 0x0007e2000c101d28 */
[-C--:B------:R-:W-:Y:S02]  /*f1b0*/  @P2 LEA.HI.X R11, R83, R5.reuse, R89, 0x1, P5 ;  /* 0x00000005530b2211 */ /* 0x080fe400028f0c59 */
[C---:B------:R-:W-:Y:S01]  /*f1c0*/  @!P4 LEA R4, P5, R205.reuse, R4, 0x1 ;  /* 0x00000004cd04c211 */ /* 0x040fe200078a08ff */
[----:B------:R3:W-:Y:S03]  /*f1d0*/  @!P1 ST.E.128 desc[UR40][R20.64], R48 ;  /* 0x0000003014009985 */ /* 0x0007e6000c101d28 */
[----:B------:R-:W-:-:S05]  /*f1e0*/  @!P4 LEA.HI.X R5, R205, R5, R152, 0x1, P5 ;  /* 0x00000005cd05c211 */ /* 0x000fca00028f0c98 */
[----:B------:R3:W-:Y:S04]  /*f1f0*/  @!P4 ST.E.128 desc[UR40][R4.64], R56 ;  /* 0x000000380400c985 */ /* 0x0007e8000c101d28 */
[----:B------:R3:W-:Y:S04]  /*f200*/  @P2 ST.E.128 desc[UR40][R10.64], R64 ;  /* 0x000000400a002985 */ /* 0x0007e8000c101d28 */
[----:B------:R3:W-:Y:S02]  /*f210*/  @P3 ST.E.128 desc[UR40][R8.64], R72 ;  /* 0x0000004808003985 */ /* 0x0007e4000c101d28 */
.L_x_3755:
[----:B------:R-:W-:Y:S05]  /*f220*/  BSYNC B1 ;  /* 0x0000000000017941 */ /* 0x000fea0003800000 */
.L_x_3754:
[----:B------:R-:W-:Y:S01]  /*f230*/  VIADD R3, R3, 0x20 ;  /* 0x0000002003037836 */ /* 0x000fe20000000000 */
[----:B---34-:R1:W3:Y:S04]  /*f240*/  SHFL.IDX PT, R5, R86, 0x1, 0x181f ;  /* 0x00381f0056057f89 */ /* 0x0182e800000e0000 */
[----:B------:R-:W-:Y:S01]  /*f250*/  ISETP.GE.AND P0, PT, R3, R88, PT ;  /* 0x000000580300720c */ /* 0x000fe20003f06270 */
[----:B0-----:R1:W0:-:S12]  /*f260*/  SHFL.IDX PT, R4, R85, 0x1, 0x181f ;  /* 0x00381f0055047f89 */ /* 0x00121800000e0000 */
[----:B-1----:R-:W-:Y:S05]  /*f270*/  @P0 BRA `(.L_x_3756) ;  /* 0x0000002800140947 */ /* 0x002fea0003800000 */
[-C--:B------:R-:W-:Y:S02]  /*f280*/  ISETP.GE.AND P5, PT, R209, R0.reuse, PT ;  /* 0x00000000d100720c */ /* 0x080fe40003fa6270 */
[-C--:B------:R-:W-:Y:S02]  /*f290*/  ISETP.GE.AND P6, PT, R188, R0.reuse, PT ;  /* 0x00000000bc00720c */ /* 0x080fe40003fc6270 */
[-C--:B------:R-:W-:Y:S02]  /*f2a0*/  ISETP.GE.AND P4, PT, R208, R0.reuse, PT ;  /* 0x00000000d000720c */ /* 0x080fe40003f86270 */
[-C--:B------:R-:W-:Y:S02]  /*f2b0*/  ISETP.GE.AND P2, PT, R206, R0.reuse, PT ;  /* 0x00000000ce00720c */ /* 0x080fe40003f46270 */
[----:B------:R-:W-:Y:S02]  /*f2c0*/  ISETP.GE.AND P3, PT, R207, R0, PT ;  /* 0x00000000cf00720c */ /* 0x000fe40003f66270 */
[----:B------:R-:W-:-:S03]  /*f2d0*/  LOP3.LUT P0, RZ, R82, 0x40, RZ, 0xc0, !PT ;  /* 0x0000004052ff7812 */ /* 0x000fc6000780c0ff */
[C---:B0----5:R-:W-:Y:S02]  /*f2e0*/  @!P5 LEA R8, P1, R209.reuse, R4, 0x1 ;  /* 0x00000004d108d211 */ /* 0x061fe400078208ff */
[----:B---3--:R-:W-:Y:S02]  /*f2f0*/  @!P6 IMAD.WIDE R6, R188, 0x2, R4 ;  /* 0x00000002bc06e825 */ /* 0x008fe400078e0204 */
[----:B------:R-:W-:Y:S02]  /*f300*/  @!P5 LEA.HI.X R9, R209, R5, R159, 0x1, P1 ;  /* 0x00000005d109d211 */ /* 0x000fe400008f0c9f */
[----:B------:R-:W-:Y:S01]  /*f310*/  ISETP.GE.AND P1, PT, R205, R0, PT ;  /* 0x00000000cd00720c */ /* 0x000fe20003f26270 */
[----:B------:R0:W-:Y:S01]  /*f320*/  @!P6 ST.E.128 desc[UR40][R6.64], R12 ;  /* 0x0000000c0600e985 */ /* 0x0001e2000c101d28 */
[----:B------:R-:W-:-:S03]  /*f330*/  SHF.R.S32.HI R0, RZ, 0x1f, R83 ;  /* 0x0000001fff007819 */ /* 0x000fc60000011453 */
[----:B------:R1:W-:Y:S01]  /*f340*/  @!P5 ST.E.128 desc[UR40][R8.64], R28 ;  /* 0x0000001c0800d985 */ /* 0x0003e2000c101d28 */
[----:B0-----:R-:W-:-:S04]  /*f350*/  @!P4 LEA R6, P6, R208, R4, 0x1 ;  /* 0x00000004d006c211 */ /* 0x001fc800078c08ff */
[-C--:B------:R-:W-:Y:S02]  /*f360*/  @!P4 LEA.HI.X R7, R208, R5.reuse, R158, 0x1, P6 ;  /* 0x00000005d007c211 */ /* 0x080fe400030f0c9e */
[CC--:B------:R-:W-:Y:S02]  /*f370*/  @!P2 LEA R10, P6, R206.reuse, R4.reuse, 0x1 ;  /* 0x00000004ce0aa211 */ /* 0x0c0fe400078c08ff */
[CC--:B-1----:R-:W-:Y:S01]  /*f380*/  @!P3 LEA R8, P5, R207.reuse, R4.reuse, 0x1 ;  /* 0x00000004cf08b211 */ /* 0x0c2fe200078a08ff */
[----:B------:R0:W-:Y:S01]  /*f390*/  @!P4 ST.E.128 desc[UR40][R6.64], R36 ;  /* 0x000000240600c985 */ /* 0x0001e2000c101d28 */
[-C--:B------:R-:W-:Y:S02]  /*f3a0*/  @!P2 LEA.HI.X R11, R206, R5.reuse, R156, 0x1, P6 ;  /* 0x00000005ce0ba211 */ /* 0x080fe400030f0c9c */
[----:B------:R-:W-:Y:S02]  /*f3b0*/  @!P3 LEA.HI.X R9, R207, R5, R157, 0x1, P5 ;  /* 0x00000005cf09b211 */ /* 0x000fe400028f0c9d */
[----:B------:R-:W-:-:S02]  /*f3c0*/  @!P1 LEA R14, P6, R205, R4, 0x1 ;  /* 0x00000004cd0e9211 */ /* 0x000fc400078c08ff */
[----:B------:R-:W-:Y:S01]  /*f3d0*/  @P0 LEA R12, P5, R83, R4, 0x1 ;  /* 0x00000004530c0211 */ /* 0x000fe200078a08ff */
[----:B------:R0:W-:Y:S01]  /*f3e0*/  @!P3 ST.E.128 desc[UR40][R8.64], R44 ;  /* 0x0000002c0800b985 */ /* 0x0001e2000c101d28 */
[-C--:B------:R-:W-:Y:S02]  /*f3f0*/  @!P1 LEA.HI.X R15, R205, R5.reuse, R152, 0x1, P6 ;  /* 0x00000005cd0f9211 */ /* 0x080fe400030f0c98 */
[----:B------:R-:W-:Y:S01]  /*f400*/  @P0 LEA.HI.X R13, R83, R5, R0, 0x1, P5 ;  /* 0x00000005530d0211 */ /* 0x000fe200028f0c00 */
[----:B------:R0:W-:Y:S04]  /*f410*/  @!P2 ST.E.128 desc[UR40][R10.64], R52 ;  /* 0x000000340a00a985 */ /* 0x0001e8000c101d28 */
[----:B------:R0:W-:Y:S04]  /*f420*/  @!P1 ST.E.128 desc[UR40][R14.64], R60 ;  /* 0x0000003c0e009985 */ /* 0x0001e8000c101d28 */
[----:B------:R0:W-:Y:S01]  /*f430*/  @P0 ST.E.128 desc[UR40][R12.64], R68 ;  /* 0x000000440c000985 */ /* 0x0001e2000c101d28 */
[----:B------:R-:W-:-:S13]  /*f440*/  LOP3.LUT P0, RZ, R84, 0x80, RZ, 0xc0, !PT ;  /* 0x0000008054ff7812 */ /* 0x000fda000780c0ff */
[----:B------:R-:W-:Y:S05]  /*f450*/  @!P0 BRA `(.L_x_3756) ;  /* 0x00000024009c8947 */ /* 0x000fea0003800000 */
[----:B------:R-:W-:Y:S02]  /*f460*/  LEA R4, P0, R87, R4, 0x1 ;  /* 0x0000000457047211 */ /* 0x000fe400078008ff */
[----:B------:R-:W-:-:S04]  /*f470*/  SHF.R.S32.HI R0, RZ, 0x1f, R87 ;  /* 0x0000001fff007819 */ /* 0x000fc80000011457 */
[----:B------:R-:W-:-:S05]  /*f480*/  LEA.HI.X R5, R87, R5, R0, 0x1, P0 ;  /* 0x0000000557057211 */ /* 0x000fca00000f0c00 */
[----:B------:R1:W-:Y:S01]  /*f490*/  ST.E.128 desc[UR40][R4.64], R76 ;  /* 0x0000004c04007985 */ /* 0x0003e2000c101d28 */
[----:B------:R-:W-:Y:S05]  /*f4a0*/  BRA `(.L_x_3756) ;  /* 0x0000002400887947 */ /* 0x000fea0003800000 */
.L_x_3753:
[----:B------:R-:W5:Y:S01]  /*f4b0*/  LDL R10, [R1+0x6c] ;  /* 0x00006c00010a7983 */ /* 0x000f620000100800 */
[----:B0---4-:R-:W0:Y:S01]  /*f4c0*/  LDC R9, c[0x0][0xbe8] ;  /* 0x0002fa00ff097b82 */ /* 0x011e220000000800 */
[----:B------:R-:W-:Y:S01]  /*f4d0*/  ULDC.64 UR4, c[0x0][0xb08] ;  /* 0x0002c20000047ab9 */ /* 0x000fe20000000a00 */
[----:B------:R-:W-:Y:S01]  /*f4e0*/  IMAD R11, R202, 0x40, R191 ;  /* 0x00000040ca0b7824 */ /* 0x000fe200078e02bf */
[----:B------:R-:W-:Y:S01]  /*f4f0*/  BSSY B1, `(.L_x_3757) ;  /* 0x00000e4000017945 */ /* 0x000fe20003800000 */
[----:B------:R-:W-:Y:S01]  /*f500*/  IMAD R3, R5, UR4, RZ ;  /* 0x0000000405037c24 */ /* 0x000fe2000f8e02ff */
[----:B------:R-:W-:Y:S01]  /*f510*/  SHF.R.S32.HI R21, RZ, 0x1f, R212 ;  /* 0x0000001fff157819 */ /* 0x000fe200000114d4 */
[C---:B------:R-:W-:Y:S01]  /*f520*/  IMAD.WIDE.U32 R6, R0.reuse, UR4, RZ ;  /* 0x0000000400067c25 */ /* 0x040fe2000f8e00ff */
[----:B---3--:R-:W-:Y:S02]  /*f530*/  SHF.R.S32.HI R152, RZ, 0x1f, R213 ;  /* 0x0000001fff987819 */ /* 0x008fe400000114d5 */
[----:B------:R-:W-:Y:S01]  /*f540*/  SHF.R.S32.HI R156, RZ, 0x1f, R214 ;  /* 0x0000001fff9c7819 */ /* 0x000fe200000114d6 */
[----:B------:R-:W-:Y:S01]  /*f550*/  IMAD R3, R0, UR5, R3 ;  /* 0x0000000500037c24 */ /* 0x000fe2000f8e0203 */
[----:B------:R-:W-:Y:S01]  /*f560*/  ULDC.64 UR4, c[0x0][0xb38] ;  /* 0x0002ce0000047ab9 */ /* 0x000fe20000000a00 */
[----:B------:R-:W-:Y:S01]  /*f570*/  SHF.R.S32.HI R0, RZ, 0x1f, R200 ;  /* 0x0000001fff007819 */ /* 0x000fe200000114c8 */
[----:B------:R-:W-:Y:S01]  /*f580*/  VIADD R177, R193, 0x48 ;  /* 0x00000048c1b17836 */ /* 0x000fe20000000000 */
[----:B------:R-:W-:Y:S01]  /*f590*/  SHF.R.S32.HI R157, RZ, 0x1f, R215 ;  /* 0x0000001fff9d7819 */ /* 0x000fe200000114d7 */
[----:B------:R-:W-:Y:S01]  /*f5a0*/  IMAD.IADD R7, R7, 0x1, R3 ;  /* 0x0000000107077824 */ /* 0x000fe200078e0203 */
[----:B------:R-:W-:Y:S01]  /*f5b0*/  SHF.R.S32.HI R158, RZ, 0x1f, R218 ;  /* 0x0000001fff9e7819 */ /* 0x000fe200000114da */
[----:B------:R-:W-:Y:S01]  /*f5c0*/  VIADD R179, R193, 0x40 ;  /* 0x00000040c1b37836 */ /* 0x000fe20000000000 */
[----:B------:R-:W-:Y:S01]  /*f5d0*/  SHF.R.S32.HI R159, RZ, 0x1f, R219 ;  /* 0x0000001fff9f7819 */ /* 0x000fe200000114db */
[----:B------:R-:W-:Y:S01]  /*f5e0*/  IMAD.WIDE.U32 R6, R199, UR4, R6 ;  /* 0x00000004c7067c25 */ /* 0x000fe2000f8e0006 */
[----:B------:R-:W-:-:S02]  /*f5f0*/  SHF.R.S32.HI R160, RZ, 0x1f, R220 ;  /* 0x0000001fffa07819 */ /* 0x000fc400000114dc */
[----:B------:R-:W-:Y:S01]  /*f600*/  SHF.R.S32.HI R161, RZ, 0x1f, R221 ;  /* 0x0000001fffa17819 */ /* 0x000fe200000114dd */
[----:B------:R-:W-:Y:S01]  /*f610*/  IMAD R7, R199, UR5, R7 ;  /* 0x00000005c7077c24 */ /* 0x000fe2000f8e0207 */
[----:B0-----:R-:W-:Y:S01]  /*f620*/  ISETP.NE.AND P0, PT, R9, 0x1, PT ;  /* 0x000000010900780c */ /* 0x001fe20003f05270 */
[----:B------:R-:W-:Y:S01]  /*f630*/  ULDC.64 UR4, c[0x0][0xb40] ;  /* 0x0002d00000047ab9 */ /* 0x000fe20000000a00 */
[C---:B------:R-:W-:Y:S01]  /*f640*/  VIADD R181, R193.reuse, 0x38 ;  /* 0x00000038c1b57836 */ /* 0x040fe20000000000 */
[----:B------:R-:W-:Y:S01]  /*f650*/  SHF.R.S32.HI R162, RZ, 0x1f, R222 ;  /* 0x0000001fffa27819 */ /* 0x000fe200000114de */
[----:B------:R-:W-:Y:S01]  /*f660*/  IMAD R0, R0, UR4, RZ ;  /* 0x0000000400007c24 */ /* 0x000fe2000f8e02ff */
[----:B------:R-:W-:Y:S01]  /*f670*/  SHF.R.S32.HI R163, RZ, 0x1f, R223 ;  /* 0x0000001fffa37819 */ /* 0x000fe200000114df */
[C---:B------:R-:W-:Y:S01]  /*f680*/  IMAD.WIDE.U32 R6, R200.reuse, UR4, R6 ;  /* 0x00000004c8067c25 */ /* 0x040fe2000f8e0006 */
[----:B------:R-:W-:Y:S02]  /*f690*/  SHF.R.S32.HI R164, RZ, 0x1f, R224 ;  /* 0x0000001fffa47819 */ /* 0x000fe400000114e0 */
[----:B------:R-:W-:Y:S01]  /*f6a0*/  SHF.R.S32.HI R165, RZ, 0x1f, R225 ;  /* 0x0000001fffa57819 */ /* 0x000fe200000114e1 */
[----:B------:R-:W-:Y:S01]  /*f6b0*/  IMAD R0, R200, UR5, R0 ;  /* 0x00000005c8007c24 */ /* 0x000fe2000f8e0200 */
[----:B------:R-:W-:Y:S01]  /*f6c0*/  ULDC.64 UR4, c[0x0][0xb48] ;  /* 0x0002d20000047ab9 */ /* 0x000fe20000000a00 */
[----:B------:R-:W-:Y:S01]  /*f6d0*/  VIADD R183, R193, 0x30 ;  /* 0x00000030c1b77836 */ /* 0x000fe20000000000 */
[----:B------:R-:W0:Y:S01]  /*f6e0*/  @P0 LDC R8, c[0x0][0xbec] ;  /* 0x0002fb00ff080b82 */ /* 0x000e220000000800 */
[----:B------:R-:W-:Y:S01]  /*f6f0*/  IMAD.IADD R7, R7, 0x1, R0 ;  /* 0x0000000107077824 */ /* 0x000fe200078e0200 */
[----:B------:R-:W-:Y:S01]  /*f700*/  SHF.R.S32.HI R166, RZ, 0x1f, R228 ;  /* 0x0000001fffa67819 */ /* 0x000fe200000114e4 */
[----:B------:R-:W-:Y:S01]  /*f710*/  VIADD R199, R193, 0x28 ;  /* 0x00000028c1c77836 */ /* 0x000fe20000000000 */
[----:B------:R-:W-:Y:S01]  /*f720*/  SHF.R.S32.HI R167, RZ, 0x1f, R229 ;  /* 0x0000001fffa77819 */ /* 0x000fe200000114e5 */
[----:B------:R-:W-:Y:S01]  /*f730*/  IMAD.WIDE.U32 R6, R211, UR4, R6 ;  /* 0x00000004d3067c25 */ /* 0x000fe2000f8e0006 */
[----:B------:R-:W-:-:S02]  /*f740*/  SHF.R.S32.HI R168, RZ, 0x1f, R230 ;  /* 0x0000001fffa87819 */ /* 0x000fc400000114e6 */
[----:B------:R-:W3:Y:S01]  /*f750*/  @P0 LDC R0, c[0x0][0xbf0] ;  /* 0x0002fc00ff000b82 */ /* 0x000ee20000000800 */
[----:B------:R-:W-:Y:S01]  /*f760*/  IMAD R7, R211, UR5, R7 ;  /* 0x00000005d3077c24 */ /* 0x000fe2000f8e0207 */
[----:B------:R-:W-:Y:S01]  /*f770*/  ULDC.64 UR4, c[0x0][0xb30] ;  /* 0x0002cc0000047ab9 */ /* 0x000fe20000000a00 */
        /* <DEDUP_REMOVED lines=24> */
[----:B--2---:R-:W-:Y:S01]  /*f900*/  VIADD R217, R193, 0x8 ;  /* 0x00000008c1d97836 */ /* 0x004fe20000000000 */
[----:B------:R-:W-:-:S02]  /*f910*/  SHF.R.S32.HI R201, RZ, 0x1f, R201 ;  /* 0x0000001fffc97819 */ /* 0x000fc400000114c9 */
[----:B------:R-:W-:Y:S02]  /*f920*/  SHF.R.S32.HI R204, RZ, 0x1f, R204 ;  /* 0x0000001fffcc7819 */ /* 0x000fe400000114cc */
[----:B------:R-:W-:Y:S02]  /*f930*/  SHF.R.S32.HI R216, RZ, 0x1f, R216 ;  /* 0x0000001fffd87819 */ /* 0x000fe400000114d8 */
[----:B------:R-:W-:Y:S02]  /*f940*/  SHF.R.S32.HI R226, RZ, 0x1f, R226 ;  /* 0x0000001fffe27819 */ /* 0x000fe400000114e2 */
[----:B------:R-:W-:Y:S01]  /*f950*/  SHF.R.S32.HI R227, RZ, 0x1f, R193 ;  /* 0x0000001fffe37819 */ /* 0x000fe200000114c1 */
[----:B-----5:R-:W-:-:S04]  /*f960*/  IMAD R3, R202, 0x40, R10 ;  /* 0x00000040ca037824 */ /* 0x020fc800078e020a */
[----:B0-----:R-:W-:-:S04]  /*f970*/  @P0 IMAD.HI.U32 R8, R3, R8, RZ ;  /* 0x0000000803080227 */ /* 0x001fc800078e00ff */
[----:B------:R-:W-:Y:S01]  /*f980*/  IMAD.MOV.U32 R5, RZ, RZ, R3 ;  /* 0x000000ffff057224 */ /* 0x000fe200078e0003 */
[----:B---3--:R-:W-:-:S05]  /*f990*/  @P0 SHF.R.U32.HI R5, RZ, R0, R8 ;  /* 0x00000000ff050219 */ /* 0x008fca0000011608 */
[----:B------:R-:W-:Y:S02]  /*f9a0*/  IMAD.MOV R0, RZ, RZ, -R5 ;  /* 0x000000ffff007224 */ /* 0x000fe400078e0a05 */
[----:B------:R-:W-:-:S04]  /*f9b0*/  IMAD.WIDE.U32 R6, R5, UR4, R6 ;  /* 0x0000000405067c25 */ /* 0x000fc8000f8e0006 */
[----:B------:R-:W-:Y:S02]  /*f9c0*/  IMAD R3, R9, R0, R3 ;  /* 0x0000000009037224 */ /* 0x000fe400078e0203 */
[----:B------:R-:W-:Y:S01]  /*f9d0*/  IMAD R0, R4, R9, RZ ;  /* 0x0000000904007224 */ /* 0x000fe200078e02ff */
        /* <DEDUP_REMOVED lines=11> */
[----:B------:R-:W-:-:S04]  /*fa90*/  IMAD.IADD R4, R7, 0x1, R4 ;  /* 0x0000000107047824 */ /* 0x000fc800078e0204 */
[----:B------:R0:W2:Y:S01]  /*faa0*/  SHFL.IDX PT, R13, R3, RZ, 0x1c1f ;  /* 0x001c1fff030d7589 */ /* 0x0000a200000e0000 */
[----:B------:R-:W-:Y:S01]  /*fab0*/  LEA.HI.X R10, R6, UR5, R4, 0x2, P0 ;  /* 0x00000005060a7c11 */ /* 0x000fe200080f1404 */
[----:B------:R-:W-:Y:S01]  /*fac0*/  VIADD R4, R2, 0x28c20 ;  /* 0x00028c2002047836 */ /* 0x000fe20000000000 */
[----:B------:R-:W-:-:S03]  /*fad0*/  ISETP.GE.AND P0, PT, R11, R0, PT ;  /* 0x000000000b00720c */ /* 0x000fc60003f06270 */
[----:B------:R0:W3:Y:S01]  /*fae0*/  SHFL.IDX PT, R12, R10, RZ, 0x1c1f ;  /* 0x001c1fff0a0c7589 */ /* 0x0000e200000e0000 */
[----:B------:R-:W-:-:S04]  /*faf0*/  PRMT R4, RZ, 0x654, R4 ;  /* 0x00000654ff047816 */ /* 0x000fc80000000004 */
[----:B------:R0:W-:Y:S05]  /*fb00*/  SYNCS.ARRIVE.TRANS64.RED.A1T0 RZ, [R4+URZ], RZ ;  /* 0x000000ff04ff79a7 */ /* 0x0001ea000810043f */
[----:B------:R-:W-:Y:S05]  /*fb10*/  @P0 BRA `(.L_x_3758) ;  /* 0x0000000800040947 */ /* 0x000fea0003800000 */
[----:B------:R-:W-:Y:S02]  /*fb20*/  ULDC UR4, c[0x0][0xac8] ;  /* 0x0002b20000047ab9 */ /* 0x000fe40000000800 */
[----:B------:R-:W-:Y:S02]  /*fb30*/  ISETP.GE.AND P0, PT, R193, UR4, PT ;  /* 0x00000004c1007c0c */ /* 0x000fe4000bf06270 */
[----:B------:R-:W-:Y:S02]  /*fb40*/  ISETP.GE.AND P5, PT, R236, UR4, PT ;  /* 0x00000004ec007c0c */ /* 0x000fe4000bfa6270 */
[----:B------:R-:W-:Y:S02]  /*fb50*/  ISETP.GE.AND P4, PT, R235, UR4, PT ;  /* 0x00000004eb007c0c */ /* 0x000fe4000bf86270 */
[----:B------:R-:W-:-:S07]  /*fb60*/  ISETP.GE.AND P3, PT, R234, UR4, PT ;  /* 0x00000004ea007c0c */ /* 0x000fce000bf66270 */
[----:B0-2---:R-:W-:-:S04]  /*fb70*/  @!P0 LEA R4, P1, R193, R13, 0x2 ;  /* 0x0000000dc1048211 */ /* 0x005fc800078210ff */
[----:B---3--:R-:W-:-:S05]  /*fb80*/  @!P0 LEA.HI.X R5, R193, R12, R227, 0x2, P1 ;  /* 0x0000000cc1058211 */ /* 0x008fca00008f14e3 */
[----:B------:R0:W-:Y:S01]  /*fb90*/  @!P0 ST.E.64 desc[UR40][R4.64], R24 ;  /* 0x0000001804008985 */ /* 0x0001e2000c101b28 */
[----:B------:R-:W-:-:S13]  /*fba0*/  ISETP.GE.AND P0, PT, R217, UR4, PT ;  /* 0x00000004d9007c0c */ /* 0x000fda000bf06270 */
[----:B0-----:R-:W-:-:S04]  /*fbb0*/  @!P0 LEA R4, P1, R217, R13, 0x2 ;  /* 0x0000000dd9048211 */ /* 0x001fc800078210ff */
[----:B------:R-:W-:Y:S02]  /*fbc0*/  @!P0 LEA.HI.X R5, R217, R12, R226, 0x2, P1 ;  /* 0x0000000cd9058211 */ /* 0x000fe400008f14e2 */
[----:B------:R-:W-:-:S03]  /*fbd0*/  ISETP.GE.AND P1, PT, R203, UR4, PT ;  /* 0x00000004cb007c0c */ /* 0x000fc6000bf26270 */
[----:B------:R0:W-:Y:S01]  /*fbe0*/  @!P0 ST.E.64 desc[UR40][R4.64], R28 ;  /* 0x0000001c04008985 */ /* 0x0001e2000c101b28 */
[----:B------:R-:W-:-:S13]  /*fbf0*/  ISETP.GE.AND P0, PT, R211, UR4, PT ;  /* 0x00000004d3007c0c */ /* 0x000fda000bf06270 */
[----:B0-----:R-:W-:-:S04]  /*fc00*/  @!P0 LEA R4, P2, R211, R13, 0x2 ;  /* 0x0000000dd3048211 */ /* 0x001fc800078410ff */
[----:B------:R-:W-:-:S05]  /*fc10*/  @!P0 LEA.HI.X R5, R211, R12, R216, 0x2, P2 ;  /* 0x0000000cd3058211 */ /* 0x000fca00010f14d8 */
[----:B------:R0:W-:Y:S01]  /*fc20*/  @!P0 ST.E.64 desc[UR40][R4.64], R32 ;  /* 0x0000002004008985 */ /* 0x0001e2000c101b28 */
[----:B------:R-:W-:Y:S02]  /*fc30*/  ISETP.GE.AND P0, PT, R200, UR4, PT ;  /* 0x00000004c8007c0c */ /* 0x000fe4000bf06270 */
        /* <DEDUP_REMOVED lines=25> */
[----:B------:R-:W-:Y:S02]  /*fdd0*/  @!P1 LEA.HI.X R5, R176, R12, R177, 0x2, P2 ;  /* 0x0000000cb0059211 */ /* 0x000fe400010f14b1 */
[----:B------:R-:W-:-:S03]  /*fde0*/  @!P4 LEA R6, P2, R235, R13, 0x2 ;  /* 0x0000000deb06c211 */ /* 0x000fc600078410ff */
[----:B------:R0:W-:Y:S01]  /*fdf0*/  @!P1 ST.E.64 desc[UR40][R4.64], R60 ;  /* 0x0000003c04009985 */ /* 0x0001e2000c101b28 */
[----:B------:R-:W-:Y:S02]  /*fe00*/  @!P4 LEA.HI.X R7, R235, R12, R173, 0x2, P2 ;  /* 0x0000000ceb07c211 */ /* 0x000fe400010f14ad */
[----:B------:R-:W-:Y:S02]  /*fe10*/  ISETP.GE.AND P2, PT, R231, UR4, PT ;  /* 0x00000004e7007c0c */ /* 0x000fe4000bf46270 */
[----:B0-----:R-:W-:-:S04]  /*fe20*/  @!P0 LEA R4, P1, R237, R13, 0x2 ;  /* 0x0000000ded048211 */ /* 0x001fc800078210ff */
[----:B------:R-:W-:Y:S02]  /*fe30*/  @!P0 LEA.HI.X R5, R237, R12, R175, 0x2, P1 ;  /* 0x0000000ced058211 */ /* 0x000fe400008f14af */
[----:B------:R-:W-:-:S03]  /*fe40*/  ISETP.GE.AND P1, PT, R232, UR4, PT ;  /* 0x00000004e8007c0c */ /* 0x000fc6000bf26270 */
[----:B------:R0:W-:Y:S01]  /*fe50*/  @!P0 ST.E.64 desc[UR40][R4.64], R64 ;  /* 0x0000004004008985 */ /* 0x0001e2000c101b28 */
[----:B------:R-:W-:Y:S02]  /*fe60*/  ISETP.GE.AND P0, PT, R233, UR4, PT ;  /* 0x00000004e9007c0c */ /* 0x000fe4000bf06270 */
[----:B0-----:R-:W-:-:S04]  /*fe70*/  @!P5 LEA R4, P6, R236, R13, 0x2 ;  /* 0x0000000dec04d211 */ /* 0x001fc800078c10ff */
[----:B------:R-:W-:Y:S02]  /*fe80*/  @!P5 LEA.HI.X R5, R236, R12, R174, 0x2, P6 ;  /* 0x0000000cec05d211 */ /* 0x000fe400030f14ae */
[----:B------:R-:W-:-:S03]  /*fe90*/  @!P3 LEA R8, P6, R234, R13, 0x2 ;  /* 0x0000000dea08b211 */ /* 0x000fc600078c10ff */
[----:B------:R0:W-:Y:S01]  /*fea0*/  @!P5 ST.E.64 desc[UR40][R4.64], R68 ;  /* 0x000000440400d985 */ /* 0x0001e2000c101b28 */
[----:B------:R-:W-:-:S03]  /*feb0*/  @!P3 LEA.HI.X R9, R234, R12, R172, 0x2, P6 ;  /* 0x0000000cea09b211 */ /* 0x000fc600030f14ac */
[----:B------:R2:W-:Y:S04]  /*fec0*/  @!P4 ST.E.64 desc[UR40][R6.64], R72 ;  /* 0x000000480600c985 */ /* 0x0005e8000c101b28 */
[----:B------:R3:W-:Y:S01]  /*fed0*/  @!P3 ST.E.64 desc[UR40][R8.64], R76 ;  /* 0x0000004c0800b985 */ /* 0x0007e2000c101b28 */
[----:B------:R-:W-:Y:S02]  /*fee0*/  ISETP.GE.AND P3, PT, R230, UR4, PT ;  /* 0x00000004e6007c0c */ /* 0x000fe4000bf66270 */
[----:B0-----:R-:W-:-:S04]  /*fef0*/  @!P0 LEA R4, P4, R233, R13, 0x2 ;  /* 0x0000000de9048211 */ /* 0x001fc800078810ff */
        /* <DEDUP_REMOVED lines=12> */
[----:B0-----:R-:W-:-:S04]  /*ffc0*/  @!P3 LEA R4, P6, R230, R13, 0x2 ;  /* 0x0000000de604b211 */ /* 0x001fc800078c10ff */
[----:B------:R-:W-:Y:S02]  /*ffd0*/  @!P3 LEA.HI.X R5, R230, R12, R168, 0x2, P6 ;  /* 0x0000000ce605b211 */ /* 0x000fe400030f14a8 */
[----:B--2---:R-:W-:-:S03]  /*ffe0*/  @!P4 LEA R6, P0, R229, R13, 0x2 ;  /* 0x0000000de506c211 */ /* 0x004fc600078010ff */
[----:B------:R0:W-:Y:S01]  /*fff0*/  @!P3 ST.E.64 desc[UR40][R4.64], R92 ;  /* 0x0000005c0400b985 */ /* 0x0001e2000c101b28 */
[-C--:B------:R-:W-:Y:S02]  /*10000*/  @!P4 LEA.HI.X R7, R229, R12.reuse, R167, 0x2, P0 ;  /* 0x0000000ce507c211 */ /* 0x080fe400000f14a7 */
[----:B------:R-:W-:Y:S02]  /*10010*/  ISETP.GE.AND P0, PT, R223, UR4, PT ;  /* 0x00000004df007c0c */ /* 0x000fe4000bf06270 */
[CC--:B---3--:R-:W-:Y:S01]  /*10020*/  @!P5 LEA R8, P6, R228.reuse, R13.reuse, 0x2 ;  /* 0x0000000de408d211 */ /* 0x0c8fe200078c10ff */
[----:B------:R2:W-:Y:S01]  /*10030*/  @!P4 ST.E.64 desc[UR40][R6.64], R96 ;  /* 0x000000600600c985 */ /* 0x0005e2000c101b28 */
[----:B------:R-:W-:Y:S02]  /*10040*/  ISETP.GE.AND P4, PT, R221, UR4, PT ;  /* 0x00000004dd007c0c */ /* 0x000fe4000bf86270 */
[----:B------:R-:W-:Y:S02]  /*10050*/  @!P5 LEA.HI.X R9, R228, R12, R166, 0x2, P6 ;  /* 0x0000000ce409d211 */ /* 0x000fe400030f14a6 */
[----:B0-----:R-:W-:-:S03]  /*10060*/  @!P2 LEA R4, P6, R225, R13, 0x2 ;  /* 0x0000000de104a211 */ /* 0x001fc600078c10ff */
[----:B------:R0:W-:Y:S01]  /*10070*/  @!P5 ST.E.64 desc[UR40][R8.64], R100 ;  /* 0x000000640800d985 */ /* 0x0001e2000c101b28 */
[----:B------:R-:W-:Y:S02]  /*10080*/  ISETP.GE.AND P5, PT, R222, UR4, PT ;  /* 0x00000004de007c0c */ /* 0x000fe4000bfa6270 */
[----:B------:R-:W-:Y:S02]  /*10090*/  @!P2 LEA.HI.X R5, R225, R12, R165, 0x2, P6 ;  /* 0x0000000ce105a211 */ /* 0x000fe400030f14a5 */
[----:B--2---:R-:W-:-:S03]  /*100a0*/  @!P1 LEA R6, P3, R224, R13, 0x2 ;  /* 0x0000000de0069211 */ /* 0x004fc600078610ff */
[----:B------:R2:W-:Y:S01]  /*100b0*/  @!P2 ST.E.64 desc[UR40][R4.64], R104 ;  /* 0x000000680400a985 */ /* 0x0005e2000c101b28 */
[-C--:B------:R-:W-:Y:S02]  /*100c0*/  @!P1 LEA.HI.X R7, R224, R12.reuse, R164, 0x2, P3 ;  /* 0x0000000ce0079211 */ /* 0x080fe400018f14a4 */
[----:B------:R-:W-:Y:S02]  /*100d0*/  ISETP.GE.AND P3, PT, R220, UR4, PT ;  /* 0x00000004dc007c0c */ /* 0x000fe4000bf66270 */
[CC--:B0-----:R-:W-:Y:S01]  /*100e0*/  @!P0 LEA R8, P6, R223.reuse, R13.reuse, 0x2 ;  /* 0x0000000ddf088211 */ /* 0x0c1fe200078c10ff */
[----:B------:R0:W-:Y:S03]  /*100f0*/  @!P1 ST.E.64 desc[UR40][R6.64], R108 ;  /* 0x0000006c06009985 */ /* 0x0001e6000c101b28 */
[----:B------:R-:W-:Y:S02]  /*10100*/  @!P0 LEA.HI.X R9, R223, R12, R163, 0x2, P6 ;  /* 0x0000000cdf098211 */ /* 0x000fe400030f14a3 */
[----:B--2---:R-:W-:-:S03]  /*10110*/  @!P5 LEA R4, P1, R222, R13, 0x2 ;  /* 0x0000000dde04d211 */ /* 0x004fc600078210ff */
[----:B------:R2:W-:Y:S01]  /*10120*/  @!P0 ST.E.64 desc[UR40][R8.64], R112 ;  /* 0x0000007008008985 */ /* 0x0005e2000c101b28 */
[----:B------:R-:W-:Y:S02]  /*10130*/  ISETP.GE.AND P0, PT, R219, UR4, PT ;  /* 0x00000004db007c0c */ /* 0x000fe4000bf06270 */
[-C--:B------:R-:W-:Y:S02]  /*10140*/  @!P5 LEA.HI.X R5, R222, R12.reuse, R162, 0x2, P1 ;  /* 0x0000000cde05d211 */ /* 0x080fe400008f14a2 */
[----:B------:R-:W-:Y:S02]  /*10150*/  ISETP.GE.AND P1, PT, R218, UR4, PT ;  /* 0x00000004da007c0c */ /* 0x000fe4000bf26270 */
[C---:B0-----:R-:W-:Y:S01]  /*10160*/  @!P4 LEA R6, P2, R221.reuse, R13, 0x2 ;  /* 0x0000000ddd06c211 */ /* 0x041fe200078410ff */
[----:B------:R0:W-:Y:S03]  /*10170*/  @!P5 ST.E.64 desc[UR40][R4.64], R116 ;  /* 0x000000740400d985 */ /* 0x0001e6000c101b28 */
[----:B------:R-:W-:-:S02]  /*10180*/  @!P4 LEA.HI.X R7, R221, R12, R161, 0x2, P2 ;  /* 0x0000000cdd07c211 */ /* 0x000fc400010f14a1 */
[----:B------:R-:W-:Y:S02]  /*10190*/  ISETP.GE.AND P2, PT, R213, UR4, PT ;  /* 0x00000004d5007c0c */ /* 0x000fe4000bf46270 */
[CC--:B--2---:R-:W-:Y:S01]  /*101a0*/  @!P3 LEA R8, P6, R220.reuse, R13.reuse, 0x2 ;  /* 0x0000000ddc08b211 */ /* 0x0c4fe200078c10ff */
[----:B------:R2:W-:Y:S01]  /*101b0*/  @!P4 ST.E.64 desc[UR40][R6.64], R120 ;  /* 0x000000780600c985 */ /* 0x0005e2000c101b28 */
[----:B------:R-:W-:Y:S02]  /*101c0*/  ISETP.GE.AND P4, PT, R215, UR4, PT ;  /* 0x00000004d7007c0c */ /* 0x000fe4000bf86270 */
[----:B------:R-:W-:Y:S02]  /*101d0*/  @!P3 LEA.HI.X R9, R220, R12, R160, 0x2, P6 ;  /* 0x0000000cdc09b211 */ /* 0x000fe400030f14a0 */
[----:B0-----:R-:W-:-:S03]  /*101e0*/  @!P0 LEA R4, P5, R219, R13, 0x2 ;  /* 0x0000000ddb048211 */ /* 0x001fc600078a10ff */
[----:B------:R0:W-:Y:S01]  /*101f0*/  @!P3 ST.E.64 desc[UR40][R8.64], R124 ;  /* 0x0000007c0800b985 */ /* 0x0001e2000c101b28 */
[----:B------:R-:W-:Y:S02]  /*10200*/  ISETP.GE.AND P3, PT, R214, UR4, PT ;  /* 0x00000004d6007c0c */ /* 0x000fe4000bf66270 */
[-C--:B------:R-:W-:Y:S02]  /*10210*/  @!P0 LEA.HI.X R5, R219, R12.reuse, R159, 0x2, P5 ;  /* 0x0000000cdb058211 */ /* 0x080fe400028f149f */
[----:B------:R-:W-:Y:S02]  /*10220*/  ISETP.GE.AND P5, PT, R212, UR4, PT ;  /* 0x00000004d4007c0c */ /* 0x000fe4000bfa6270 */
[C---:B--2---:R-:W-:Y:S01]  /*10230*/  @!P1 LEA R6, P6, R218.reuse, R13, 0x2 ;  /* 0x0000000dda069211 */ /* 0x044fe200078c10ff */
[----:B------:R2:W-:Y:S03]  /*10240*/  @!P0 ST.E.64 desc[UR40][R4.64], R128 ;  /* 0x0000008004008985 */ /* 0x0005e6000c101b28 */
[----:B------:R-:W-:-:S03]  /*10250*/  @!P1 LEA.HI.X R7, R218, R12, R158, 0x2, P6 ;  /* 0x0000000cda079211 */ /* 0x000fc600030f149e */
[CC--:B0-----:R-:W-:Y:S02]  /*10260*/  @!P3 LEA R8, P6, R214.reuse, R13.reuse, 0x2 ;  /* 0x0000000dd608b211 */ /* 0x0c1fe400078c10ff */
[----:B------:R0:W-:Y:S02]  /*10270*/  @!P1 ST.E.64 desc[UR40][R6.64], R132 ;  /* 0x0000008406009985 */ /* 0x0001e4000c101b28 */
[----:B------:R-:W-:Y:S02]  /*10280*/  @!P3 LEA.HI.X R9, R214, R12, R156, 0x2, P6 ;  /* 0x0000000cd609b211 */ /* 0x000fe400030f149c */
[----:B--2---:R-:W-:-:S04]  /*10290*/  @!P4 LEA R4, P0, R215, R13, 0x2 ;  /* 0x0000000dd704c211 */ /* 0x004fc800078010ff */
[-C--:B------:R-:W-:Y:S02]  /*102a0*/  @!P4 LEA.HI.X R5, R215, R12.reuse, R157, 0x2, P0 ;  /* 0x0000000cd705c211 */ /* 0x080fe400000f149d */
[CC--:B------:R-:W-:Y:S02]  /*102b0*/  @!P5 LEA R14, P0, R212.reuse, R13.reuse, 0x2 ;  /* 0x0000000dd40ed211 */ /* 0x0c0fe400078010ff */
[C---:B0-----:R-:W-:Y:S01]  /*102c0*/  @!P2 LEA R6, P1, R213.reuse, R13, 0x2 ;  /* 0x0000000dd506a211 */ /* 0x041fe200078210ff */
[----:B------:R4:W-:Y:S01]  /*102d0*/  @!P4 ST.E.64 desc[UR40][R4.64], R136 ;  /* 0x000000880400c985 */ /* 0x0009e2000c101b28 */
[-C--:B------:R-:W-:Y:S02]  /*102e0*/  @!P5 LEA.HI.X R15, R212, R12.reuse, R21, 0x2, P0 ;  /* 0x0000000cd40fd211 */ /* 0x080fe400000f1415 */
[----:B------:R-:W-:Y:S01]  /*102f0*/  @!P2 LEA.HI.X R7, R213, R12, R152, 0x2, P1 ;  /* 0x0000000cd507a211 */ /* 0x000fe200008f1498 */
[----:B------:R4:W-:Y:S04]  /*10300*/  @!P3 ST.E.64 desc[UR40][R8.64], R140 ;  /* 0x0000008c0800b985 */ /* 0x0009e8000c101b28 */
[----:B------:R4:W-:Y:S04]  /*10310*/  @!P2 ST.E.64 desc[UR40][R6.64], R144 ;  /* 0x000000900600a985 */ /* 0x0009e8000c101b28 */
[----:B------:R4:W-:Y:S02]  /*10320*/  @!P5 ST.E.64 desc[UR40][R14.64], R148 ;  /* 0x000000940e00d985 */ /* 0x0009e4000c101b28 */
.L_x_3758:
[----:B------:R-:W-:Y:S05]  /*10330*/  BSYNC B1 ;  /* 0x0000000000017941 */ /* 0x000fea0003800000 */
.L_x_3757:
[----:B------:R-:W-:Y:S01]  /*10340*/  VIADD R11, R11, 0x8 ;  /* 0x000000080b0b7836 */ /* 0x000fe20000000000 */
[----:B------:R0:W0:Y:S04]  /*10350*/  SHFL.IDX PT, R20, R10, 0x1, 0x1c1f ;  /* 0x003c1f000a147f89 */ /* 0x00002800000e0000 */
[----:B------:R-:W-:Y:S01]  /*10360*/  ISETP.GE.AND P0, PT, R11, R0, PT ;  /* 0x000000000b00720c */ /* 0x000fe20003f06270 */
[----:B------:R0:W0:-:S12]  /*10370*/  SHFL.IDX PT, R24, R3, 0x1, 0x1c1f ;  /* 0x003c1f0003187f89 */ /* 0x00001800000e0000 */
[----:B------:R-:W-:Y:S05]  /*10380*/  @P0 BRA `(.L_x_3756) ;  /* 0x0000001400d00947 */ /* 0x000fea0003800000 */
[----:B------:R-:W-:Y:S02]  /*10390*/  ULDC UR4, c[0x0][0xac8] ;  /* 0x0002b20000047ab9 */ /* 0x000fe40000000800 */
[----:B------:R-:W-:Y:S02]  /*103a0*/  ISETP.GE.AND P4, PT, R193, UR4, PT ;  /* 0x00000004c1007c0c */ /* 0x000fe4000bf86270 */
[----:B------:R-:W-:Y:S02]  /*103b0*/  ISETP.GE.AND P2, PT, R217, UR4, PT ;  /* 0x00000004d9007c0c */ /* 0x000fe4000bf46270 */
[----:B------:R-:W-:Y:S02]  /*103c0*/  ISETP.GE.AND P1, PT, R211, UR4, PT ;  /* 0x00000004d3007c0c */ /* 0x000fe4000bf26270 */
[----:B------:R-:W-:-:S07]  /*103d0*/  ISETP.GE.AND P0, PT, R203, UR4, PT ;  /* 0x00000004cb007c0c */ /* 0x000fce000bf06270 */
[----:B0---4-:R-:W-:-:S04]  /*103e0*/  @!P4 LEA R4, P3, R193, R24, 0x2 ;  /* 0x00000018c104c211 */ /* 0x011fc800078610ff */
[----:B------:R-:W-:Y:S02]  /*103f0*/  @!P4 LEA.HI.X R5, R193, R20, R227, 0x2, P3 ;  /* 0x00000014c105c211 */ /* 0x000fe400018f14e3 */
[----:B------:R-:W-:Y:S02]  /*10400*/  ISETP.GE.AND P3, PT, R200, UR4, PT ;  /* 0x00000004c8007c0c */ /* 0x000fe4000bf66270 */
[C---:B------:R-:W-:Y:S01]  /*10410*/  @!P1 LEA R6, P5, R211.reuse, R24, 0x2 ;  /* 0x00000018d3069211 */ /* 0x040fe200078a10ff */
[----:B------:R0:W-:Y:S01]  /*10420*/  @!P4 ST.E.64 desc[UR40][R4.64], R26 ;  /* 0x0000001a0400c985 */ /* 0x0001e2000c101b28 */
[----:B------:R-:W-:Y:S02]  /*10430*/  ISETP.GE.AND P4, PT, R192, UR4, PT ;  /* 0x00000004c0007c0c */ /* 0x000fe4000bf86270 */
[----:B------:R-:W-:Y:S02]  /*10440*/  @!P1 LEA.HI.X R7, R211, R20, R216, 0x2, P5 ;  /* 0x00000014d3079211 */ /* 0x000fe400028f14d8 */
[----:B------:R-:W-:-:S02]  /*10450*/  ISETP.GE.AND P5, PT, R182, UR4, PT ;  /* 0x00000004b6007c0c */ /* 0x000fc4000bfa6270 */
        /* <DEDUP_REMOVED lines=8> */
[-C--:B0-----:R-:W-:Y:S02]  /*104e0*/  @!P3 LEA R4, P1, R200, R24.reuse, 0x2 ;  /* 0x00000018c804b211 */ /* 0x081fe400078210ff */
[----:B----4-:R-:W-:Y:S02]  /*104f0*/  @!P4 LEA R6, P2, R192, R24, 0x2 ;  /* 0x00000018c006c211 */ /* 0x010fe400078410ff */
[----:B------:R-:W-:-:S02]  /*10500*/  @!P3 LEA.HI.X R5, R200, R20, R201, 0x2, P1 ;  /* 0x00000014c805b211 */ /* 0x000fc400008f14c9 */
[----:B------:R-:W-:Y:S02]  /*10510*/  ISETP.GE.AND P1, PT, R178, UR4, PT ;  /* 0x00000004b2007c0c */ /* 0x000fe4000bf26270 */
[----:B------:R-:W-:Y:S01]  /*10520*/  @!P4 LEA.HI.X R7, R192, R20, R199, 0x2, P2 ;  /* 0x00000014c007c211 */ /* 0x000fe200010f14c7 */
[----:B------:R0:W-:Y:S01]  /*10530*/  @!P3 ST.E.64 desc[UR40][R4.64], R42 ;  /* 0x0000002a0400b985 */ /* 0x0001e2000c101b28 */
[----:B------:R-:W-:Y:S02]  /*10540*/  ISETP.GE.AND P2, PT, R176, UR4, PT ;  /* 0x00000004b0007c0c */ /* 0x000fe4000bf46270 */
[C---:B-----5:R-:W-:Y:S01]  /*10550*/  @!P5 LEA R8, P6, R182.reuse, R24, 0x2 ;  /* 0x00000018b608d211 */ /* 0x060fe200078c10ff */
[----:B------:R4:W-:Y:S01]  /*10560*/  @!P4 ST.E.64 desc[UR40][R6.64], R46 ;  /* 0x0000002e0600c985 */ /* 0x0009e2000c101b28 */
[----:B------:R-:W-:Y:S02]  /*10570*/  ISETP.GE.AND P3, PT, R237, UR4, PT ;  /* 0x00000004ed007c0c */ /* 0x000fe4000bf66270 */
[----:B------:R-:W-:-:S02]  /*10580*/  @!P5 LEA.HI.X R9, R182, R20, R183, 0x2, P6 ;  /* 0x00000014b609d211 */ /* 0x000fc400030f14b7 */
[----:B------:R-:W-:-:S03]  /*10590*/  ISETP.GE.AND P4, PT, R236, UR4, PT ;  /* 0x00000004ec007c0c */ /* 0x000fc6000bf86270 */
[----:B------:R5:W-:Y:S01]  /*105a0*/  @!P5 ST.E.64 desc[UR40][R8.64], R50 ;  /* 0x000000320800d985 */ /* 0x000be2000c101b28 */
[-C--:B0-----:R-:W-:Y:S02]  /*105b0*/  @!P0 LEA R4, P6, R180, R24.reuse, 0x2 ;  /* 0x00000018b4048211 */ /* 0x081fe400078c10ff */
[----:B----4-:R-:W-:Y:S02]  /*105c0*/  @!P1 LEA R6, P5, R178, R24, 0x2 ;  /* 0x00000018b2069211 */ /* 0x010fe400078a10ff */
[-C--:B------:R-:W-:Y:S02]  /*105d0*/  @!P0 LEA.HI.X R5, R180, R20.reuse, R181, 0x2, P6 ;  /* 0x00000014b4058211 */ /* 0x080fe400030f14b5 */
[----:B------:R-:W-:Y:S02]  /*105e0*/  @!P1 LEA.HI.X R7, R178, R20, R179, 0x2, P5 ;  /* 0x00000014b2079211 */ /* 0x000fe400028f14b3 */
[----:B------:R-:W-:Y:S01]  /*105f0*/  ISETP.GE.AND P5, PT, R235, UR4, PT ;  /* 0x00000004eb007c0c */ /* 0x000fe2000bfa6270 */
[----:B------:R0:W-:Y:S01]  /*10600*/  @!P0 ST.E.64 desc[UR40][R4.64], R54 ;  /* 0x0000003604008985 */ /* 0x0001e2000c101b28 */
[----:B-----5:R-:W-:-:S02]  /*10610*/  @!P2 LEA R8, P6, R176, R24, 0x2 ;  /* 0x00000018b008a211 */ /* 0x020fc400078c10ff */
[----:B------:R-:W-:Y:S01]  /*10620*/  ISETP.GE.AND P0, PT, R234, UR4, PT ;  /* 0x00000004ea007c0c */ /* 0x000fe2000bf06270 */
[----:B------:R4:W-:Y:S01]  /*10630*/  @!P1 ST.E.64 desc[UR40][R6.64], R58 ;  /* 0x0000003a06009985 */ /* 0x0009e2000c101b28 */
[----:B------:R-:W-:Y:S02]  /*10640*/  @!P2 LEA.HI.X R9, R176, R20, R177, 0x2, P6 ;  /* 0x00000014b009a211 */ /* 0x000fe400030f14b1 */
[----:B------:R-:W-:-:S03]  /*10650*/  ISETP.GE.AND P1, PT, R233, UR4, PT ;  /* 0x00000004e9007c0c */ /* 0x000fc6000bf26270 */
[----:B------:R5:W-:Y:S01]  /*10660*/  @!P2 ST.E.64 desc[UR40][R8.64], R62 ;  /* 0x0000003e0800a985 */ /* 0x000be2000c101b28 */
[CC--:B0-----:R-:W-:Y:S02]  /*10670*/  @!P3 LEA R4, P6, R237.reuse, R24.reuse, 0x2 ;  /* 0x00000018ed04b211 */ /* 0x0c1fe400078c10ff */
[C---:B----4-:R-:W-:Y:S02]  /*10680*/  @!P4 LEA R6, P2, R236.reuse, R24, 0x2 ;  /* 0x00000018ec06c211 */ /* 0x050fe400078410ff */
[-C--:B------:R-:W-:Y:S02]  /*10690*/  @!P3 LEA.HI.X R5, R237, R20.reuse, R175, 0x2, P6 ;  /* 0x00000014ed05b211 */ /* 0x080fe400030f14af */
[----:B------:R-:W-:Y:S02]  /*106a0*/  @!P4 LEA.HI.X R7, R236, R20, R174, 0x2, P2 ;  /* 0x00000014ec07c211 */ /* 0x000fe400010f14ae */
[----:B------:R-:W-:Y:S01]  /*106b0*/  ISETP.GE.AND P2, PT, R232, UR4, PT ;  /* 0x00000004e8007c0c */ /* 0x000fe2000bf46270 */
[----:B------:R0:W-:Y:S01]  /*106c0*/  @!P3 ST.E.64 desc[UR40][R4.64], R66 ;  /* 0x000000420400b985 */ /* 0x0001e2000c101b28 */
[----:B-----5:R-:W-:-:S03]  /*106d0*/  @!P5 LEA R8, P6, R235, R24, 0x2 ;  /* 0x00000018eb08d211 */ /* 0x020fc600078c10ff */
[----:B------:R4:W-:Y:S01]  /*106e0*/  @!P4 ST.E.64 desc[UR40][R6.64], R70 ;  /* 0x000000460600c985 */ /* 0x0009e2000c101b28 */
[----:B------:R-:W-:-:S05]  /*106f0*/  @!P5 LEA.HI.X R9, R235, R20, R173, 0x2, P6 ;  /* 0x00000014eb09d211 */ /* 0x000fca00030f14ad */
[----:B------:R5:W-:Y:S01]  /*10700*/  @!P5 ST.E.64 desc[UR40][R8.64], R74 ;  /* 0x0000004a0800d985 */ /* 0x000be2000c101b28 */
[----:B------:R-:W-:Y:S02]  /*10710*/  ISETP.GE.AND P5, PT, R231, UR4, PT ;  /* 0x00000004e7007c0c */ /* 0x000fe4000bfa6270 */
[----:B0-----:R-:W-:-:S04]  /*10720*/  @!P0 LEA R4, P4, R234, R24, 0x2 ;  /* 0x00000018ea048211 */ /* 0x001fc800078810ff */
[----:B------:R-:W-:Y:S02]  /*10730*/  @!P0 LEA.HI.X R5, R234, R20, R172, 0x2, P4 ;  /* 0x00000014ea058211 */ /* 0x000fe400020f14ac */
[----:B------:R-:W-:Y:S02]  /*10740*/  ISETP.GE.AND P4, PT, R230, UR4, PT ;  /* 0x00000004e6007c0c */ /* 0x000fe4000bf86270 */
[CC--:B----4-:R-:W-:Y:S01]  /*10750*/  @!P1 LEA R6, P3, R233.reuse, R24.reuse, 0x2 ;  /* 0x00000018e9069211 */ /* 0x0d0fe200078610ff */
[----:B------:R0:W-:Y:S01]  /*10760*/  @!P0 ST.E.64 desc[UR40][R4.64], R78 ;  /* 0x0000004e04008985 */ /* 0x0001e2000c101b28 */
[----:B-----5:R-:W-:Y:S02]  /*10770*/  @!P2 LEA R8, P6, R232, R24, 0x2 ;  /* 0x00000018e808a211 */ /* 0x020fe400078c10ff */
        /* <DEDUP_REMOVED lines=9> */
[----:B----4-:R-:W-:-:S03]  /*10810*/  @!P4 LEA R6, P0, R230, R24, 0x2 ;  /* 0x00000018e606c211 */ /* 0x010fc600078010ff */
[----:B------:R0:W-:Y:S01]  /*10820*/  @!P5 ST.E.64 desc[UR40][R4.64], R90 ;  /* 0x0000005a0400d985 */ /* 0x0001e2000c101b28 */
[----:B------:R-:W-:Y:S02]  /*10830*/  ISETP.GE.AND P5, PT, R223, UR4, PT ;  /* 0x00000004df007c0c */ /* 0x000fe4000bfa6270 */
[----:B------:R-:W-:Y:S02]  /*10840*/  @!P4 LEA.HI.X R7, R230, R20, R168, 0x2, P0 ;  /* 0x00000014e607c211 */ /* 0x000fe400000f14a8 */
[----:B------:R-:W-:Y:S02]  /*10850*/  ISETP.GE.AND P0, PT, R224, UR4, PT ;  /* 0x00000004e0007c0c */ /* 0x000fe4000bf06270 */
[C---:B-----5:R-:W-:Y:S01]  /*10860*/  @!P3 LEA R8, P6, R229.reuse, R24, 0x2 ;  /* 0x00000018e508b211 */ /* 0x060fe200078c10ff */
[----:B------:R4:W-:Y:S01]  /*10870*/  @!P4 ST.E.64 desc[UR40][R6.64], R94 ;  /* 0x0000005e0600c985 */ /* 0x0009e2000c101b28 */
[----:B------:R-:W-:Y:S02]  /*10880*/  ISETP.GE.AND P4, PT, R222, UR4, PT ;  /* 0x00000004de007c0c */ /* 0x000fe4000bf86270 */
[----:B------:R-:W-:-:S02]  /*10890*/  @!P3 LEA.HI.X R9, R229, R20, R167, 0x2, P6 ;  /* 0x00000014e509b211 */ /* 0x000fc400030f14a7 */
[----:B0-----:R-:W-:-:S03]  /*108a0*/  @!P2 LEA R4, P6, R228, R24, 0x2 ;  /* 0x00000018e404a211 */ /* 0x001fc600078c10ff */
[----:B------:R0:W-:Y:S01]  /*108b0*/  @!P3 ST.E.64 desc[UR40][R8.64], R98 ;  /* 0x000000620800b985 */ /* 0x0001e2000c101b28 */
[----:B------:R-:W-:Y:S02]  /*108c0*/  @!P2 LEA.HI.X R5, R228, R20, R166, 0x2, P6 ;  /* 0x00000014e405a211 */ /* 0x000fe400030f14a6 */
[----:B----4-:R-:W-:-:S03]  /*108d0*/  @!P1 LEA R6, P3, R225, R24, 0x2 ;  /* 0x00000018e1069211 */ /* 0x010fc600078610ff */
[----:B------:R-:W-:Y:S01]  /*108e0*/  @!P2 ST.E.64 desc[UR40][R4.64], R102 ;  /* 0x000000660400a985 */ /* 0x000fe2000c101b28 */
[----:B---3--:R-:W-:Y:S02]  /*108f0*/  @!P4 LEA R12, P2, R222, R24, 0x2 ;  /* 0x00000018de0cc211 */ /* 0x008fe400078410ff */
[----:B------:R-:W-:Y:S02]  /*10900*/  @!P1 LEA.HI.X R7, R225, R20, R165, 0x2, P3 ;  /* 0x00000014e1079211 */ /* 0x000fe400018f14a5 */
[----:B------:R-:W-:Y:S02]  /*10910*/  ISETP.GE.AND P3, PT, R221, UR4, PT ;  /* 0x00000004dd007c0c */ /* 0x000fe4000bf66270 */
[CC--:B0-----:R-:W-:Y:S01]  /*10920*/  @!P0 LEA R8, P6, R224.reuse, R24.reuse, 0x2 ;  /* 0x00000018e0088211 */ /* 0x0c1fe200078c10ff */
[----:B------:R0:W-:Y:S01]  /*10930*/  @!P1 ST.E.64 desc[UR40][R6.64], R106 ;  /* 0x0000006a06009985 */ /* 0x0001e2000c101b28 */
[----:B------:R-:W-:Y:S02]  /*10940*/  @!P5 LEA R10, P1, R223, R24, 0x2 ;  /* 0x00000018df0ad211 */ /* 0x000fe400078210ff */
[----:B------:R-:W-:-:S02]  /*10950*/  @!P0 LEA.HI.X R9, R224, R20, R164, 0x2, P6 ;  /* 0x00000014e0098211 */ /* 0x000fc400030f14a4 */
[----:B------:R-:W-:Y:S02]  /*10960*/  @!P5 LEA.HI.X R11, R223, R20, R163, 0x2, P1 ;  /* 0x00000014df0bd211 */ /* 0x000fe400008f14a3 */
[----:B------:R-:W-:Y:S01]  /*10970*/  ISETP.GE.AND P1, PT, R219, UR4, PT ;  /* 0x00000004db007c0c */ /* 0x000fe2000bf26270 */
[----:B------:R3:W-:Y:S01]  /*10980*/  @!P0 ST.E.64 desc[UR40][R8.64], R110 ;  /* 0x0000006e08008985 */ /* 0x0007e2000c101b28 */
[----:B------:R-:W-:Y:S02]  /*10990*/  ISETP.GE.AND P0, PT, R220, UR4, PT ;  /* 0x00000004dc007c0c */ /* 0x000fe4000bf06270 */
[C---:B------:R-:W-:Y:S01]  /*109a0*/  @!P3 LEA R14, P6, R221.reuse, R24, 0x2 ;  /* 0x00000018dd0eb211 */ /* 0x040fe200078c10ff */
[----:B------:R-:W-:Y:S01]  /*109b0*/  @!P5 ST.E.64 desc[UR40][R10.64], R114 ;  /* 0x000000720a00d985 */ /* 0x000fe2000c101b28 */
[-C--:B--2---:R-:W-:Y:S02]  /*109c0*/  @!P4 LEA.HI.X R13, R222, R20.reuse, R162, 0x2, P2 ;  /* 0x00000014de0dc211 */ /* 0x084fe400010f14a2 */
[----:B------:R-:W-:-:S02]  /*109d0*/  @!P3 LEA.HI.X R15, R221, R20, R161, 0x2, P6 ;  /* 0x00000014dd0fb211 */ /* 0x000fc400030f14a1 */
[----:B------:R-:W-:Y:S01]  /*109e0*/  ISETP.GE.AND P2, PT, R214, UR4, PT ;  /* 0x00000004d6007c0c */ /* 0x000fe2000bf46270 */
[----:B------:R2:W-:Y:S01]  /*109f0*/  @!P4 ST.E.64 desc[UR40][R12.64], R118 ;  /* 0x000000760c00c985 */ /* 0x0005e2000c101b28 */
[----:B------:R-:W-:Y:S02]  /*10a00*/  ISETP.GE.AND P4, PT, R218, UR4, PT ;  /* 0x00000004da007c0c */ /* 0x000fe4000bf86270 */
[-C--:B0-----:R-:W-:Y:S01]  /*10a10*/  @!P1 LEA R6, P6, R219, R24.reuse, 0x2 ;  /* 0x00000018db069211 */ /* 0x081fe200078c10ff */
[----:B------:R0:W-:Y:S01]  /*10a20*/  @!P3 ST.E.64 desc[UR40][R14.64], R122 ;  /* 0x0000007a0e00b985 */ /* 0x0001e2000c101b28 */
[C---:B------:R-:W-:Y:S02]  /*10a30*/  @!P0 LEA R4, P5, R220.reuse, R24, 0x2 ;  /* 0x00000018dc048211 */ /* 0x040fe400078a10ff */
[----:B------:R-:W-:Y:S02]  /*10a40*/  ISETP.GE.AND P3, PT, R215, UR4, PT ;  /* 0x00000004d7007c0c */ /* 0x000fe4000bf66270 */
[----:B------:R-:W-:-:S02]  /*10a50*/  @!P0 LEA.HI.X R5, R220, R20, R160, 0x2, P5 ;  /* 0x00000014dc058211 */ /* 0x000fc400028f14a0 */
[----:B------:R-:W-:Y:S02]  /*10a60*/  ISETP.GE.AND P5, PT, R213, UR4, PT ;  /* 0x00000004d5007c0c */ /* 0x000fe4000bfa6270 */
[----:B------:R-:W-:Y:S01]  /*10a70*/  @!P1 LEA.HI.X R7, R219, R20, R159, 0x2, P6 ;  /* 0x00000014db079211 */ /* 0x000fe200030f149f */
[----:B------:R4:W-:Y:S01]  /*10a80*/  @!P0 ST.E.64 desc[UR40][R4.64], R126 ;  /* 0x0000007e04008985 */ /* 0x0009e2000c101b28 */
[----:B---3--:R-:W-:-:S03]  /*10a90*/  @!P4 LEA R8, P0, R218, R24, 0x2 ;  /* 0x00000018da08c211 */ /* 0x008fc600078010ff */
[----:B------:R4:W-:Y:S01]  /*10aa0*/  @!P1 ST.E.64 desc[UR40][R6.64], R130 ;  /* 0x0000008206009985 */ /* 0x0009e2000c101b28 */
[-C--:B--2---:R-:W-:Y:S02]  /*10ab0*/  @!P2 LEA R12, P1, R214, R24.reuse, 0x2 ;  /* 0x00000018d60ca211 */ /* 0x084fe400078210ff */
[----:B------:R-:W-:Y:S02]  /*10ac0*/  @!P3 LEA R10, P6, R215, R24, 0x2 ;  /* 0x00000018d70ab211 */ /* 0x000fe400078c10ff */
[----:B------:R-:W-:Y:S02]  /*10ad0*/  @!P4 LEA.HI.X R9, R218, R20, R158, 0x2, P0 ;  /* 0x00000014da09c211 */ /* 0x000fe400000f149e */
[----:B0-----:R-:W-:Y:S02]  /*10ae0*/  @!P5 LEA R14, P0, R213, R24, 0x2 ;  /* 0x00000018d50ed211 */ /* 0x001fe400078010ff */
[-C--:B------:R-:W-:Y:S01]  /*10af0*/  @!P3 LEA.HI.X R11, R215, R20.reuse, R157, 0x2, P6 ;  /* 0x00000014d70bb211 */ /* 0x080fe200030f149d */
[----:B------:R4:W-:Y:S01]  /*10b00*/  @!P4 ST.E.64 desc[UR40][R8.64], R134 ;  /* 0x000000860800c985 */ /* 0x0009e2000c101b28 */
[----:B------:R-:W-:-:S02]  /*10b10*/  @!P2 LEA.HI.X R13, R214, R20, R156, 0x2, P1 ;  /* 0x00000014d60da211 */ /* 0x000fc400008f149c */
[----:B------:R-:W-:Y:S01]  /*10b20*/  @!P5 LEA.HI.X R15, R213, R20, R152, 0x2, P0 ;  /* 0x00000014d50fd211 */ /* 0x000fe200000f1498 */
[----:B------:R4:W-:Y:S01]  /*10b30*/  @!P3 ST.E.64 desc[UR40][R10.64], R138 ;  /* 0x0000008a0a00b985 */ /* 0x0009e2000c101b28 */
[----:B------:R-:W-:-:S03]  /*10b40*/  ISETP.GE.AND P0, PT, R212, UR4, PT ;  /* 0x00000004d4007c0c */ /* 0x000fc6000bf06270 */
[----:B------:R4:W-:Y:S04]  /*10b50*/  @!P2 ST.E.64 desc[UR40][R12.64], R142 ;  /* 0x0000008e0c00a985 */ /* 0x0009e8000c101b28 */
[----:B------:R4:W-:Y:S06]  /*10b60*/  @!P5 ST.E.64 desc[UR40][R14.64], R146 ;  /* 0x000000920e00d985 */ /* 0x0009ec000c101b28 */
[----:B------:R-:W-:Y:S05]  /*10b70*/  @P0 BRA `(.L_x_3756) ;  /* 0x0000000c00d40947 */ /* 0x000fea0003800000 */
[----:B------:R-:W-:-:S04]  /*10b80*/  LEA R24, P0, R212, R24, 0x2 ;  /* 0x00000018d4187211 */ /* 0x000fc800078010ff */
[----:B------:R-:W-:-:S05]  /*10b90*/  LEA.HI.X R25, R212, R20, R21, 0x2, P0 ;  /* 0x00000014d4197211 */ /* 0x000fca00000f1415 */
[----:B------:R0:W-:Y:S01]  /*10ba0*/  ST.E.64 desc[UR40][R24.64], R150 ;  /* 0x0000009618007985 */ /* 0x0001e2000c101b28 */
[----:B------:R-:W-:Y:S05]  /*10bb0*/  BRA `(.L_x_3756) ;  /* 0x0000000c00c47947 */ /* 0x000fea0003800000 */
.L_x_3750:
[----:B------:R-:W-:Y:S01]  /*10bc0*/  ULDC.64 UR6, c[0x0][0xc08] ;  /* 0x0003020000067ab9 */ /* 0x000fe20000000a00 */
[----:B------:R-:W-:Y:S01]  /*10bd0*/  ULDC.64 UR4, c[0x0][0xc00] ;  /* 0x0003000000047ab9 */ /* 0x000fe20000000a00 */
[----:B------:R-:W-:Y:S01]  /*10be0*/  ISETP.NE.U32.AND P1, PT, RZ, UR6, PT ;  /* 0x00000006ff007c0c */ /* 0x000fe2000bf25070 */
[----:B------:R-:W-:Y:S01]  /*10bf0*/  IMAD.MOV.U32 R3, RZ, RZ, RZ ;  /* 0x000000ffff037224 */ /* 0x000fe200078e00ff */
[----:B------:R-:W-:Y:S02]  /*10c00*/  ISETP.NE.U32.AND P0, PT, RZ, UR4, PT ;  /* 0x00000004ff007c0c */ /* 0x000fe4000bf05070 */
[----:B------:R-:W-:Y:S02]  /*10c10*/  ISETP.NE.AND.EX P1, PT, RZ, UR7, PT, P1 ;  /* 0x00000007ff007c0c */ /* 0x000fe4000bf25310 */
[----:B0-----:R-:W-:Y:S02]  /*10c20*/  IADD3 R4, P2, R203, UR4, RZ ;  /* 0x00000004cb047c10 */ /* 0x001fe4000ff5e0ff */
        /* <DEDUP_REMOVED lines=9> */
[----:B------:R-:W4:-:S12]  /*10cc0*/  S2R R8, SR_TID.X ;  /* 0x0000000000087919 */ /* 0x000f180000002100 */
[----:B------:R-:W2:Y:S01]  /*10cd0*/  @!P2 LDC R201, c[0x0][0xad4] ;  /* 0x0002b500ffc9ab82 */ /* 0x000ea20000000800 */
[----:B----4-:R-:W-:Y:S01]  /*10ce0*/  VIADD R30, R8, 0xffffff80 ;  /* 0xffffff80081e7836 */ /* 0x010fe20000000000 */
[----:B--2---:R-:W-:-:S04]  /*10cf0*/  ISETP.GT.AND P2, PT, R201, 0x1, PT ;  /* 0x00000001c900780c */ /* 0x004fc80003f44270 */
[----:B------:R-:W-:Y:S01]  /*10d00*/  ISETP.GT.AND P3, PT, R30, 0x3f, PT ;  /* 0x0000003f1e00780c */ /* 0x000fe20003f64270 */
[----:B0-----:R-:W-:-:S12]  /*10d10*/  @P1 BRA `(.L_x_3759) ;  /* 0x0000000000101947 */ /* 0x001fd80003800000 */
[----:B------:R-:W-:Y:S05]  /*10d20*/  @!P0 BRA `(.L_x_3759) ;  /* 0x00000000000c8947 */ /* 0x000fea0003800000 */
[----:B------:R-:W2:Y:S04]  /*10d30*/  LDG.E R7, desc[UR40][R4.64] ;  /* 0x0000002804077981 */ /* 0x000ea8000c1e1900 */
[----:B-----5:R-:W2:Y:S02]  /*10d40*/  LDG.E R0, desc[UR40][R4.64+0x4] ;  /* 0x0000042804007981 */ /* 0x020ea4000c1e1900 */
[----:B--2---:R-:W-:-:S07]  /*10d50*/  IMAD.IADD R0, R0, 0x1, -R7 ;  /* 0x0000000100007824 */ /* 0x004fce00078e0a07 */
.L_x_3759:
[----:B------:R-:W2:Y:S01]  /*10d60*/  LDL.LU R4, [R1+0x24] ;  /* 0x0000240001047983 */ /* 0x000ea20000300800 */
[----:B------:R-:W-:Y:S01]  /*10d70*/  BSSY B1, `(.L_x_3760) ;  /* 0x0000037000017945 */ /* 0x000fe20003800000 */
[----:B------:R-:W-:Y:S02]  /*10d80*/  SEL R27, R200, RZ, !P0 ;  /* 0x000000ffc81b7207 */ /* 0x000fe40004000000 */
[----:B-----5:R-:W-:Y:S02]  /*10d90*/  SHF.R.S32.HI R26, RZ, 0x1f, R3 ;  /* 0x0000001fff1a7819 */ /* 0x020fe40000011403 */
[----:B--2---:R-:W-:Y:S01]  /*10da0*/  SEL R28, R4, RZ, !P0 ;  /* 0x000000ff041c7207 */ /* 0x004fe20004000000 */
[----:B------:R-:W-:Y:S06]  /*10db0*/  @P3 BRA `(.L_x_3761) ;  /* 0x0000000000c83947 */ /* 0x000fec0003800000 */
[----:B------:R-:W0:Y:S01]  /*10dc0*/  S2R R5, SR_TID.X ;  /* 0x0000000000057919 */ /* 0x000e220000002100 */
[----:B------:R-:W2:Y:S01]  /*10dd0*/  LDC R31, c[0x0][0xbe8] ;  /* 0x0002fa00ff1f7b82 */ /* 0x000ea20000000800 */
[----:B0-----:R-:W-:Y:S02]  /*10de0*/  IMAD R4, R202, 0x40, R5 ;  /* 0x00000040ca047824 */ /* 0x001fe400078e0205 */
[----:B--2---:R-:W-:Y:S02]  /*10df0*/  IMAD R5, R0, R31, RZ ;  /* 0x0000001f00057224 */ /* 0x004fe400078e02ff */
        /* <DEDUP_REMOVED lines=10> */
[----:B------:R-:W2:Y:S08]  /*10ea0*/  LDC.64 R12, c[0x0][R24+0x220] ;  /* 0x00008800180c7b82 */ /* 0x000eb00000000a00 */
[----:B------:R-:W4:Y:S08]  /*10eb0*/  LDC.64 R14, c[0x0][R24+0x218] ;  /* 0x00008600180e7b82 */ /* 0x000f300000000a00 */
[----:B------:R-:W5:Y:S08]  /*10ec0*/  LDC.64 R8, c[0x0][R24+0x228] ;  /* 0x00008a0018087b82 */ /* 0x000f700000000a00 */
[----:B------:R-:W1:Y:S08]  /*10ed0*/  LDC.64 R6, c[0x0][R24+0x210] ;  /* 0x0000840018067b82 */ /* 0x000e700000000a00 */
[----:B------:R-:W3:Y:S08]  /*10ee0*/  @P1 LDC R20, c[0x0][0xbec] ;  /* 0x0002fb00ff141b82 */ /* 0x000ef00000000800 */
[----:B------:R-:W5:Y:S01]  /*10ef0*/  @P1 LDC R33, c[0x0][0xbf0] ;  /* 0x0002fc00ff211b82 */ /* 0x000f620000000800 */
[----:B--2---:R-:W-:-:S07]  /*10f00*/  IMAD R13, R13, R27, RZ ;  /* 0x0000001b0d0d7224 */ /* 0x004fce00078e02ff */
[----:B0-----:R-:W0:Y:S01]  /*10f10*/  @!P0 LDC R4, c[0x0][0xb50] ;  /* 0x0002d400ff048b82 */ /* 0x001e220000000800 */
[----:B------:R-:W-:-:S04]  /*10f20*/  IMAD.WIDE.U32 R10, R12, R27, RZ ;  /* 0x0000001b0c0a7225 */ /* 0x000fc800078e00ff */
[----:B------:R-:W-:Y:S02]  /*10f30*/  IMAD R13, R12, R28, R13 ;  /* 0x0000001c0c0d7224 */ /* 0x000fe400078e020d */
[----:B---3--:R-:W-:Y:S01]  /*10f40*/  @P1 IMAD.HI.U32 R20, R29, R20, RZ ;  /* 0x000000141d141227 */ /* 0x008fe200078e00ff */
        /* <DEDUP_REMOVED lines=23> */
[----:B--2---:R-:W-:-:S05]  /*110c0*/  LEA.HI.X R5, R8, R5, R6, 0x2, P0 ;  /* 0x0000000508057211 */ /* 0x004fca00000f1406 */
[----:B------:R0:W-:Y:S02]  /*110d0*/  STG.E desc[UR40][R4.64], R7 ;  /* 0x0000000704007986 */ /* 0x0001e4000c101928 */
.L_x_3761:
[----:B------:R-:W-:Y:S05]  /*110e0*/  BSYNC B1 ;  /* 0x0000000000017941 */ /* 0x000fea0003800000 */
.L_x_3760:
[----:B------:R-:W-:Y:S05]  /*110f0*/  @P2 BRA `(.L_x_3756) ;  /* 0x0000000800742947 */ /* 0x000fea0003800000 */
[----:B------:R-:W2:Y:S01]  /*11100*/  LDC R9, c[0x0][0xbe8] ;  /* 0x0002fa00ff097b82 */ /* 0x000ea20000000800 */
[----:B------:R-:W-:Y:S01]  /*11110*/  ULDC.64 UR4, c[0x0][0xaa0] ;  /* 0x0002a80000047ab9 */ /* 0x000fe20000000a00 */
[----:B0-----:R-:W-:Y:S01]  /*11120*/  SHF.R.S32.HI R7, RZ, 0x1f, R30 ;  /* 0x0000001fff077819 */ /* 0x001fe2000001141e */
[----:B------:R-:W-:Y:S01]  /*11130*/  IMAD R6, R26, UR4, RZ ;  /* 0x000000041a067c24 */ /* 0x000fe2000f8e02ff */
[----:B------:R-:W-:Y:S01]  /*11140*/  BSSY B1, `(.L_x_3762) ;  /* 0x0000074000017945 */ /* 0x000fe20003800000 */
[----:B------:R-:W-:Y:S01]  /*11150*/  IMAD.WIDE.U32 R4, R3, UR4, RZ ;  /* 0x0000000403047c25 */ /* 0x000fe2000f8e00ff */
[----:B------:R-:W-:Y:S02]  /*11160*/  LEA.HI R7, R7, R30, RZ, 0x3 ;  /* 0x0000001e07077211 */ /* 0x000fe400078f18ff */
[----:B------:R-:W0:Y:S01]  /*11170*/  LDC R21, c[0x0][0xac8] ;  /* 0x0002b200ff157b82 */ /* 0x000e220000000800 */
[----:B------:R-:W-:Y:S01]  /*11180*/  IMAD R3, R3, UR5, R6 ;  /* 0x0000000503037c24 */ /* 0x000fe2000f8e0206 */
[----:B------:R-:W-:Y:S01]  /*11190*/  SHF.R.S32.HI R15, RZ, 0x3, R7 ;  /* 0x00000003ff0f7819 */ /* 0x000fe20000011407 */
[----:B------:R-:W-:Y:S01]  /*111a0*/  ULDC.64 UR4, c[0x0][0xae8] ;  /* 0x0002ba0000047ab9 */ /* 0x000fe20000000a00 */
[----:B------:R-:W-:Y:S01]  /*111b0*/  VIADD R29, R188, 0x180 ;  /* 0x00000180bc1d7836 */ /* 0x000fe20000000000 */
[----:B------:R-:W-:Y:S01]  /*111c0*/  SHF.R.S32.HI R32, RZ, 0x1f, R205 ;  /* 0x0000001fff207819 */ /* 0x000fe200000114cd */
[----:B------:R-:W-:Y:S01]  /*111d0*/  IMAD.IADD R5, R5, 0x1, R3 ;  /* 0x0000000105057824 */ /* 0x000fe200078e0203 */
[----:B------:R-:W-:Y:S01]  /*111e0*/  LOP3.LUT R3, R7, 0xfffffff8, RZ, 0xc0, !PT ;  /* 0xfffffff807037812 */ /* 0x000fe200078ec0ff */
[----:B------:R-:W-:Y:S01]  /*111f0*/  IMAD R26, R202, 0x40, R15 ;  /* 0x00000040ca1a7824 */ /* 0x000fe200078e020f */
[----:B------:R-:W-:Y:S01]  /*11200*/  SHF.R.S32.HI R33, RZ, 0x1f, R206 ;  /* 0x0000001fff217819 */ /* 0x000fe200000114ce */
[----:B------:R-:W-:Y:S01]  /*11210*/  IMAD.WIDE.U32 R4, R199, UR4, R4 ;  /* 0x00000004c7047c25 */ /* 0x000fe2000f8e0004 */
[----:B------:R-:W-:-:S02]  /*11220*/  SHF.R.S32.HI R34, RZ, 0x1f, R207 ;  /* 0x0000001fff227819 */ /* 0x000fc400000114cf */
[----:B------:R-:W-:Y:S01]  /*11230*/  SHF.R.S32.HI R35, RZ, 0x1f, R208 ;  /* 0x0000001fff237819 */ /* 0x000fe200000114d0 */
[----:B------:R-:W-:Y:S01]  /*11240*/  IMAD.IADD R30, R30, 0x1, -R3 ;  /* 0x000000011e1e7824 */ /* 0x000fe200078e0a03 */
[----:B------:R-:W-:Y:S01]  /*11250*/  SHF.R.S32.HI R36, RZ, 0x1f, R209 ;  /* 0x0000001fff247819 */ /* 0x000fe200000114d1 */
[----:B------:R-:W-:Y:S01]  /*11260*/  IMAD R5, R199, UR5, R5 ;  /* 0x00000005c7057c24 */ /* 0x000fe2000f8e0205 */
[----:B--2---:R-:W-:Y:S01]  /*11270*/  ISETP.NE.AND P0, PT, R9, 0x1, PT ;  /* 0x000000010900780c */ /* 0x004fe20003f05270 */
[----:B------:R-:W-:Y:S01]  /*11280*/  IMAD R7, R30, 0x20, R15 ;  /* 0x000000201e077824 */ /* 0x000fe200078e020f */
[----:B------:R-:W-:Y:S01]  /*11290*/  ULDC.64 UR4, c[0x0][0xaf0] ;  /* 0x0002bc0000047ab9 */ /* 0x000fe20000000a00 */
[----:B------:R-:W-:Y:S01]  /*112a0*/  VIADD R31, R188, 0x1c0 ;  /* 0x000001c0bc1f7836 */ /* 0x000fe20000000000 */
[----:B------:R-:W-:Y:S01]  /*112b0*/  SHF.R.S32.HI R30, RZ, 0x1f, R29 ;  /* 0x0000001fff1e7819 */ /* 0x000fe2000001141d */
[----:B------:R-:W-:Y:S02]  /*112c0*/  IMAD R8, R202, 0x40, R7 ;  /* 0x00000040ca087824 */ /* 0x000fe400078e0207 */
[----:B------:R-:W-:Y:S01]  /*112d0*/  IMAD R3, R28, UR4, RZ ;  /* 0x000000041c037c24 */ /* 0x000fe2000f8e02ff */
[-C--:B0-----:R-:W-:Y:S01]  /*112e0*/  ISETP.GE.AND P1, PT, R209, R21.reuse, PT ;  /* 0x00000015d100720c */ /* 0x081fe20003f26270 */
[----:B------:R-:W-:Y:S01]  /*112f0*/  IMAD.WIDE.U32 R4, R27, UR4, R4 ;  /* 0x000000041b047c25 */ /* 0x000fe2000f8e0004 */
[----:B------:R-:W-:-:S02]  /*11300*/  ISETP.GE.AND P2, PT, R188, R21, PT ;  /* 0x00000015bc00720c */ /* 0x000fc40003f46270 */
[----:B------:R-:W-:Y:S01]  /*11310*/  SHF.R.S32.HI R28, RZ, 0x1f, R31 ;  /* 0x0000001fff1c7819 */ /* 0x000fe2000001141f */
[----:B------:R-:W0:Y:S01]  /*11320*/  @P0 LDC R11, c[0x0][0xbec] ;  /* 0x0002fb00ff0b0b82 */ /* 0x000e220000000800 */
[----:B------:R-:W-:Y:S01]  /*11330*/  IMAD R7, R27, UR5, R3 ;  /* 0x000000051b077c24 */ /* 0x000fe2000f8e0203 */
[----:B------:R-:W-:Y:S01]  /*11340*/  ULDC.64 UR4, c[0x0][0xae0] ;  /* 0x0002b80000047ab9 */ /* 0x000fe20000000a00 */
[----:B------:R-:W-:Y:S02]  /*11350*/  IMAD.MOV.U32 R3, RZ, RZ, R8 ;  /* 0x000000ffff037224 */ /* 0x000fe400078e0008 */
[----:B------:R-:W-:Y:S02]  /*11360*/  IMAD.IADD R5, R5, 0x1, R7 ;  /* 0x0000000105057824 */ /* 0x000fe400078e0207 */
[----:B------:R-:W-:Y:S01]  /*11370*/  IMAD R27, R0, R9, RZ ;  /* 0x00000009001b7224 */ /* 0x000fe200078e02ff */
[----:B------:R-:W2:Y:S01]  /*11380*/  @P0 LDC R13, c[0x0][0xbf0] ;  /* 0x0002fc00ff0d0b82 */ /* 0x000ea20000000800 */
[----:B------:R-:W-:-:S02]  /*11390*/  SEL R0, RZ, 0x1, P2 ;  /* 0x00000001ff007807 */ /* 0x000fc40001000000 */
[----:B------:R-:W-:Y:S01]  /*113a0*/  ISETP.GE.AND P2, PT, R31, R21, PT ;  /* 0x000000151f00720c */ /* 0x000fe20003f46270 */
[----:B0-----:R-:W-:-:S05]  /*113b0*/  @P0 IMAD.HI.U32 R6, R8, R11, RZ ;  /* 0x0000000b08060227 */ /* 0x001fca00078e00ff */
[----:B--2---:R-:W-:Y:S02]  /*113c0*/  @P0 SHF.R.U32.HI R3, RZ, R13, R6 ;  /* 0x0000000dff030219 */ /* 0x004fe40000011606 */
[----:B------:R-:W-:Y:S02]  /*113d0*/  ISETP.GE.AND P0, PT, R208, R21, PT ;  /* 0x00000015d000720c */ /* 0x000fe40003f06270 */
[--C-:B------:R-:W-:Y:S01]  /*113e0*/  SHF.R.S32.HI R6, RZ, 0x1f, R3.reuse ;  /* 0x0000001fff067819 */ /* 0x100fe20000011403 */
[----:B------:R-:W-:Y:S02]  /*113f0*/  IMAD.MOV R7, RZ, RZ, -R3 ;  /* 0x000000ffff077224 */ /* 0x000fe400078e0a03 */
[----:B------:R-:W-:-:S04]  /*11400*/  IMAD.WIDE.U32 R4, R3, UR4, R4 ;  /* 0x0000000403047c25 */ /* 0x000fc8000f8e0004 */
[----:B------:R-:W-:Y:S02]  /*11410*/  IMAD R6, R6, UR4, RZ ;  /* 0x0000000406067c24 */ /* 0x000fe4000f8e02ff */
[----:B------:R-:W-:Y:S01]  /*11420*/  IMAD R7, R9, R7, R8 ;  /* 0x0000000709077224 */ /* 0x000fe200078e0208 */
[----:B------:R-:W-:Y:S01]  /*11430*/  SEL R8, RZ, 0xffffffff, P1 ;  /* 0xffffffffff087807 */ /* 0x000fe20000800000 */
[----:B------:R-:W-:Y:S01]  /*11440*/  IMAD R9, R3, UR5, R6 ;  /* 0x0000000503097c24 */ /* 0x000fe2000f8e0206 */
[----:B------:R-:W-:Y:S01]  /*11450*/  SEL R3, RZ, 0xffffffff, P0 ;  /* 0xffffffffff037807 */ /* 0x000fe20000000000 */
[----:B------:R-:W-:Y:S01]  /*11460*/  ULDC.64 UR4, c[0x0][0xad8] ;  /* 0x0002b60000047ab9 */ /* 0x000fe20000000a00 */
[-C--:B------:R-:W-:Y:S01]  /*11470*/  ISETP.GE.AND P0, PT, R207, R21.reuse, PT ;  /* 0x00000015cf00720c */ /* 0x080fe20003f06270 */
[----:B------:R-:W-:Y:S02]  /*11480*/  IMAD.SHL.U32 R11, R8, 0x2, RZ ;  /* 0x00000002080b7824 */ /* 0x000fe400078e00ff */
[----:B------:R-:W-:Y:S01]  /*11490*/  IMAD.SHL.U32 R3, R3, 0x4, RZ ;  /* 0x0000000403037824 */ /* 0x000fe200078e00ff */
[----:B------:R-:W-:Y:S01]  /*114a0*/  SEL R6, RZ, 0xffffffff, P0 ;  /* 0xffffffffff067807 */ /* 0x000fe20000000000 */
[----:B------:R-:W-:Y:S01]  /*114b0*/  IMAD.IADD R5, R5, 0x1, R9 ;  /* 0x0000000105057824 */ /* 0x000fe200078e0209 */
[----:B------:R-:W-:-:S02]  /*114c0*/  ISETP.GE.AND P0, PT, R206, R21, PT ;  /* 0x00000015ce00720c */ /* 0x000fc40003f06270 */
[----:B------:R-:W-:Y:S01]  /*114d0*/  LOP3.LUT R0, R11, 0x2, R0, 0xe2, !PT ;  /* 0x000000020b007812 */ /* 0x000fe200078ee200 */
[----:B------:R-:W-:Y:S01]  /*114e0*/  IMAD.SHL.U32 R8, R6, 0x8, RZ ;  /* 0x0000000806087824 */ /* 0x000fe200078e00ff */
[----:B------:R-:W-:Y:S01]  /*114f0*/  SEL R6, RZ, 0xffffffff, P0 ;  /* 0xffffffffff067807 */ /* 0x000fe20000000000 */
[----:B------:R-:W-:Y:S01]  /*11500*/  IMAD.WIDE.U32 R4, R7, UR4, R4 ;  /* 0x0000000407047c25 */ /* 0x000fe2000f8e0004 */
[----:B------:R-:W-:Y:S02]  /*11510*/  LOP3.LUT R3, R3, 0x4, R0, 0xe2, !PT ;  /* 0x0000000403037812 */ /* 0x000fe400078ee200 */
[----:B------:R-:W-:Y:S01]  /*11520*/  ISETP.GE.AND P0, PT, R205, R21, PT ;  /* 0x00000015cd00720c */ /* 0x000fe20003f06270 */
[----:B------:R-:W-:Y:S01]  /*11530*/  IMAD.SHL.U32 R6, R6, 0x10, RZ ;  /* 0x0000001006067824 */ /* 0x000fe200078e00ff */
[----:B------:R-:W-:Y:S02]  /*11540*/  SHF.R.S32.HI R0, RZ, 0x1f, R7 ;  /* 0x0000001fff007819 */ /* 0x000fe40000011407 */
[----:B------:R-:W-:-:S02]  /*11550*/  LOP3.LUT R3, R8, 0x8, R3, 0xe2, !PT ;  /* 0x0000000808037812 */ /* 0x000fc400078ee203 */
[----:B------:R-:W-:Y:S01]  /*11560*/  SEL R8, RZ, 0xffffffff, P0 ;  /* 0xffffffffff087807 */ /* 0x000fe20000000000 */
[----:B------:R-:W-:Y:S01]  /*11570*/  IMAD R0, R0, UR4, RZ ;  /* 0x0000000400007c24 */ /* 0x000fe2000f8e02ff */
[----:B------:R-:W-:Y:S02]  /*11580*/  ISETP.GE.AND P0, PT, R29, R21, PT ;  /* 0x000000151d00720c */ /* 0x000fe40003f06270 */
[----:B------:R-:W-:Y:S01]  /*11590*/  LOP3.LUT R6, R6, 0x10, R3, 0xe2, !PT ;  /* 0x0000001006067812 */ /* 0x000fe200078ee203 */
[----:B------:R-:W-:Y:S02]  /*115a0*/  IMAD.SHL.U32 R9, R8, 0x20, RZ ;  /* 0x0000002008097824 */ /* 0x000fe400078e00ff */
[----:B------:R-:W-:Y:S01]  /*115b0*/  IMAD R3, R7, UR5, R0 ;  /* 0x0000000507037c24 */ /* 0x000fe2000f8e0200 */
[----:B------:R-:W-:Y:S01]  /*115c0*/  SEL R7, RZ, 0x40, P0 ;  /* 0x00000040ff077807 */ /* 0x000fe20000000000 */
[----:B------:R-:W-:Y:S01]  /*115d0*/  ULDC.64 UR4, c[0x0][0xa80] ;  /* 0x0002a00000047ab9 */ /* 0x000fe20000000a00 */
[----:B------:R-:W-:Y:S01]  /*115e0*/  ISETP.GE.AND P0, PT, R26, R27, PT ;  /* 0x0000001b1a00720c */ /* 0x000fe20003f06270 */
[----:B------:R-:W-:Y:S01]  /*115f0*/  IMAD.IADD R3, R5, 0x1, R3 ;  /* 0x0000000105037824 */ /* 0x000fe200078e0203 */
[----:B------:R-:W-:-:S02]  /*11600*/  LOP3.LUT R6, R9, 0x20, R6, 0xe2, !PT ;  /* 0x0000002009067812 */ /* 0x000fc400078ee206 */
[----:B------:R-:W-:Y:S02]  /*11610*/  LEA R20, P1, R4, UR4, 0x1 ;  /* 0x0000000404147c11 */ /* 0x000fe4000f8208ff */
[----:B------:R-:W-:Y:S02]  /*11620*/  SEL R5, RZ, 0x80, P2 ;  /* 0x00000080ff057807 */ /* 0x000fe40001000000 */
[----:B------:R-:W-:Y:S02]  /*11630*/  LOP3.LUT R24, R6, R7, RZ, 0xfc, !PT ;  /* 0x0000000706187212 */ /* 0x000fe400078efcff */
[----:B------:R-:W-:Y:S02]  /*11640*/  LEA.HI.X R3, R4, UR5, R3, 0x1, P1 ;  /* 0x0000000504037c11 */ /* 0x000fe400088f0c03 */
[----:B------:R-:W-:Y:S01]  /*11650*/  LOP3.LUT R25, R24, R5, RZ, 0xfc, !PT ;  /* 0x0000000518197212 */ /* 0x000fe200078efcff */
[----:B------:R0:W2:Y:S04]  /*11660*/  SHFL.IDX PT, R4, R20, RZ, 0x181f ;  /* 0x00181fff14047589 */ /* 0x0000a800000e0000 */
[----:B------:R0:W4:Y:S01]  /*11670*/  SHFL.IDX PT, R5, R3, RZ, 0x181f ;  /* 0x00181fff03057589 */ /* 0x00012200000e0000 */
[----:B------:R-:W-:Y:S05]  /*11680*/  @P0 BRA `(.L_x_3763) ;  /* 0x00000000007c0947 */ /* 0x000fea0003800000 */
[-C--:B------:R-:W-:Y:S02]  /*11690*/  ISETP.GE.AND P2, PT, R209, R21.reuse, PT ;  /* 0x00000015d100720c */ /* 0x080fe40003f46270 */
[-C--:B------:R-:W-:Y:S02]  /*116a0*/  ISETP.GE.AND P1, PT, R188, R21.reuse, PT ;  /* 0x00000015bc00720c */ /* 0x080fe40003f26270 */
[-C--:B------:R-:W-:Y:S02]  /*116b0*/  ISETP.GE.AND P5, PT, R208, R21.reuse, PT ;  /* 0x00000015d000720c */ /* 0x080fe40003fa6270 */
[----:B------:R-:W-:-:S07]  /*116c0*/  ISETP.GE.AND P3, PT, R207, R21, PT ;  /* 0x00000015cf00720c */ /* 0x000fce0003f66270 */
[CC--:B--2---:R-:W-:Y:S02]  /*116d0*/  @!P2 LEA R8, P0, R209.reuse, R4.reuse, 0x1 ;  /* 0x00000004d108a211 */ /* 0x0c4fe400078008ff */
[----:B----4-:R-:W-:Y:S02]  /*116e0*/  @!P1 IMAD.WIDE R6, R188, 0x2, R4 ;  /* 0x00000002bc069825 */ /* 0x010fe400078e0204 */
[----:B------:R-:W-:Y:S02]  /*116f0*/  @!P2 LEA.HI.X R9, R209, R5, R36, 0x1, P0 ;  /* 0x00000005d109a211 */ /* 0x000fe400000f0c24 */
[----:B------:R-:W-:Y:S01]  /*11700*/  @!P5 LEA R14, P4, R208, R4, 0x1 ;  /* 0x00000004d00ed211 */ /* 0x000fe200078808ff */
[----:B------:R-:W-:Y:S01]  /*11710*/  @!P1 ST.E.128 desc[UR40][R6.64], RZ ;  /* 0x000000ff06009985 */ /* 0x000fe2000c101d28 */
[-C--:B------:R-:W-:Y:S02]  /*11720*/  ISETP.GE.AND P1, PT, R205, R21.reuse, PT ;  /* 0x00000015cd00720c */ /* 0x080fe40003f26270 */
[----:B------:R-:W-:Y:S01]  /*11730*/  LOP3.LUT P0, RZ, R24, 0x40, RZ, 0xc0, !PT ;  /* 0x0000004018ff7812 */ /* 0x000fe2000780c0ff */
[----:B------:R2:W-:Y:S01]  /*11740*/  @!P2 ST.E.128 desc[UR40][R8.64], RZ ;  /* 0x000000ff0800a985 */ /* 0x0005e2000c101d28 */
[----:B------:R-:W-:-:S02]  /*11750*/  ISETP.GE.AND P2, PT, R206, R21, PT ;  /* 0x00000015ce00720c */ /* 0x000fc40003f46270 */
[-C--:B------:R-:W-:Y:S02]  /*11760*/  @!P5 LEA.HI.X R15, R208, R5.reuse, R35, 0x1, P4 ;  /* 0x00000005d00fd211 */ /* 0x080fe400020f0c23 */
[----:B------:R-:W-:Y:S02]  /*11770*/  LOP3.LUT P4, RZ, R25, 0x80, RZ, 0xc0, !PT ;  /* 0x0000008019ff7812 */ /* 0x000fe4000788c0ff */
[CC--:B------:R-:W-:Y:S01]  /*11780*/  @!P3 LEA R12, P6, R207.reuse, R4.reuse, 0x1 ;  /* 0x00000004cf0cb211 */ /* 0x0c0fe200078c08ff */
[----:B------:R4:W-:Y:S03]  /*11790*/  @!P5 ST.E.128 desc[UR40][R14.64], RZ ;  /* 0x000000ff0e00d985 */ /* 0x0009e6000c101d28 */
[----:B------:R-:W-:Y:S02]  /*117a0*/  @!P3 LEA.HI.X R13, R207, R5, R34, 0x1, P6 ;  /* 0x00000005cf0db211 */ /* 0x000fe400030f0c22 */
[----:B--2---:R-:W-:-:S02]  /*117b0*/  @!P1 LEA R8, P6, R205, R4, 0x1 ;  /* 0x00000004cd089211 */ /* 0x004fc400078c08ff */
        /* <DEDUP_REMOVED lines=12> */
.L_x_3763:
[----:B------:R-:W-:Y:S05]  /*11880*/  BSYNC B1 ;  /* 0x0000000000017941 */ /* 0x000fea0003800000 */
.L_x_3762:
[----:B------:R-:W-:Y:S01]  /*11890*/  VIADD R0, R26, 0x20 ;  /* 0x000000201a007836 */ /* 0x000fe20000000000 */
[----:B----4-:R4:W0:Y:S04]  /*118a0*/  SHFL.IDX PT, R5, R3, 0x1, 0x181f ;  /* 0x00381f0003057f89 */ /* 0x01082800000e0000 */
[----:B------:R-:W-:Y:S01]  /*118b0*/  ISETP.GE.AND P0, PT, R0, R27, PT ;  /* 0x0000001b0000720c */ /* 0x000fe20003f06270 */
[----:B--2---:R4:W2:-:S12]  /*118c0*/  SHFL.IDX PT, R4, R20, 0x1, 0x181f ;  /* 0x00381f0014047f89 */ /* 0x00489800000e0000 */
[----:B----4-:R-:W-:Y:S05]  /*118d0*/  @P0 BRA `(.L_x_3756) ;  /* 0x00000000007c0947 */ /* 0x010fea0003800000 */
[-C--:B------:R-:W-:Y:S02]  /*118e0*/  ISETP.GE.AND P5, PT, R209, R21.reuse, PT ;  /* 0x00000015d100720c */ /* 0x080fe40003fa6270 */
[-C--:B------:R-:W-:Y:S02]  /*118f0*/  ISETP.GE.AND P4, PT, R188, R21.reuse, PT ;  /* 0x00000015bc00720c */ /* 0x080fe40003f86270 */
[-C--:B------:R-:W-:Y:S02]  /*11900*/  ISETP.GE.AND P0, PT, R208, R21.reuse, PT ;  /* 0x00000015d000720c */ /* 0x080fe40003f06270 */
[----:B------:R-:W-:Y:S02]  /*11910*/  ISETP.GE.AND P1, PT, R207, R21, PT ;  /* 0x00000015cf00720c */ /* 0x000fe40003f26270 */
[----:B------:R-:W-:-:S05]  /*11920*/  LOP3.LUT P2, RZ, R24, 0x40, RZ, 0xc0, !PT ;  /* 0x0000004018ff7812 */ /* 0x000fca000784c0ff */
[CC--:B--2---:R-:W-:Y:S02]  /*11930*/  @!P5 LEA R8, P3, R209.reuse, R4.reuse, 0x1 ;  /* 0x00000004d108d211 */ /* 0x0c4fe400078608ff */
[----:B0-----:R-:W-:Y:S02]  /*11940*/  @!P4 IMAD.WIDE R6, R188, 0x2, R4 ;  /* 0x00000002bc06c825 */ /* 0x001fe400078e0204 */
[----:B------:R-:W-:Y:S02]  /*11950*/  @!P5 LEA.HI.X R9, R209, R5, R36, 0x1, P3 ;  /* 0x00000005d109d211 */ /* 0x000fe400018f0c24 */
[-C--:B------:R-:W-:Y:S01]  /*11960*/  ISETP.GE.AND P3, PT, R206, R21.reuse, PT ;  /* 0x00000015ce00720c */ /* 0x080fe20003f66270 */
[----:B------:R0:W-:Y:S01]  /*11970*/  @!P4 ST.E.128 desc[UR40][R6.64], RZ ;  /* 0x000000ff0600c985 */ /* 0x0001e2000c101d28 */
[----:B------:R-:W-:Y:S02]  /*11980*/  @!P0 LEA R10, P6, R208, R4, 0x1 ;  /* 0x00000004d00a8211 */ /* 0x000fe400078c08ff */
[----:B------:R-:W-:Y:S01]  /*11990*/  LOP3.LUT P4, RZ, R25, 0x80, RZ, 0xc0, !PT ;  /* 0x0000008019ff7812 */ /* 0x000fe2000788c0ff */
[----:B------:R4:W-:Y:S01]  /*119a0*/  @!P5 ST.E.128 desc[UR40][R8.64], RZ ;  /* 0x000000ff0800d985 */ /* 0x0009e2000c101d28 */
[----:B------:R-:W-:-:S02]  /*119b0*/  ISETP.GE.AND P5, PT, R205, R21, PT ;  /* 0x00000015cd00720c */ /* 0x000fc40003fa6270 */
[----:B------:R-:W-:Y:S02]  /*119c0*/  @!P0 LEA.HI.X R11, R208, R5, R35, 0x1, P6 ;  /* 0x00000005d00b8211 */ /* 0x000fe400030f0c23 */
[----:B------:R-:W-:-:S03]  /*119d0*/  @!P1 LEA R12, P6, R207, R4, 0x1 ;  /* 0x00000004cf0c9211 */ /* 0x000fc600078c08ff */
[----:B------:R4:W-:Y:S01]  /*119e0*/  @!P0 ST.E.128 desc[UR40][R10.64], RZ ;  /* 0x000000ff0a008985 */ /* 0x0009e2000c101d28 */
[-C--:B------:R-:W-:Y:S02]  /*119f0*/  @!P1 LEA.HI.X R13, R207, R5.reuse, R34, 0x1, P6 ;  /* 0x00000005cf0d9211 */ /* 0x080fe400030f0c22 */
[CC--:B0-----:R-:W-:Y:S02]  /*11a00*/  @!P3 LEA R6, P6, R206.reuse, R4.reuse, 0x1 ;  /* 0x00000004ce06b211 */ /* 0x0c1fe400078c08ff */
[CC--:B------:R-:W-:Y:S01]  /*11a10*/  @P2 LEA R14, P0, R29.reuse, R4.reuse, 0x1 ;  /* 0x000000041d0e2211 */ /* 0x0c0fe200078008ff */
[----:B------:R4:W-:Y:S01]  /*11a20*/  @!P1 ST.E.128 desc[UR40][R12.64], RZ ;  /* 0x000000ff0c009985 */ /* 0x0009e2000c101d28 */
[-C--:B------:R-:W-:Y:S02]  /*11a30*/  @!P3 LEA.HI.X R7, R206, R5.reuse, R33, 0x1, P6 ;  /* 0x00000005ce07b211 */ /* 0x080fe400030f0c21 */
[----:B------:R-:W-:Y:S02]  /*11a40*/  @P2 LEA.HI.X R15, R29, R5, R30, 0x1, P0 ;  /* 0x000000051d0f2211 */ /* 0x000fe400000f0c1e */
[-C--:B------:R-:W-:Y:S01]  /*11a50*/  @P4 LEA R20, P6, R31, R4.reuse, 0x1 ;  /* 0x000000041f144211 */ /* 0x080fe200078c08ff */
[----:B------:R4:W-:Y:S01]  /*11a60*/  @!P3 ST.E.128 desc[UR40][R6.64], RZ ;  /* 0x000000ff0600b985 */ /* 0x0009e2000c101d28 */
[----:B------:R-:W-:-:S02]  /*11a70*/  @!P5 LEA R4, P0, R205, R4, 0x1 ;  /* 0x00000004cd04d211 */ /* 0x000fc400078008ff */
[-C--:B------:R-:W-:Y:S02]  /*11a80*/  @P4 LEA.HI.X R21, R31, R5.reuse, R28, 0x1, P6 ;  /* 0x000000051f154211 */ /* 0x080fe400030f0c1c */
[----:B------:R-:W-:-:S05]  /*11a90*/  @!P5 LEA.HI.X R5, R205, R5, R32, 0x1, P0 ;  /* 0x00000005cd05d211 */ /* 0x000fca00000f0c20 */
[----:B------:R4:W-:Y:S04]  /*11aa0*/  @!P5 ST.E.128 desc[UR40][R4.64], RZ ;  /* 0x000000ff0400d985 */ /* 0x0009e8000c101d28 */
[----:B------:R4:W-:Y:S04]  /*11ab0*/  @P2 ST.E.128 desc[UR40][R14.64], RZ ;  /* 0x000000ff0e002985 */ /* 0x0009e8000c101d28 */
[----:B------:R4:W-:Y:S02]  /*11ac0*/  @P4 ST.E.128 desc[UR40][R20.64], RZ ;  /* 0x000000ff14004985 */ /* 0x0009e4000c101d28 */
.L_x_3756:
[----:B------:R-:W-:Y:S05]  /*11ad0*/  BSYNC B0 ;  /* 0x0000000000007941 */ /* 0x000fea0003800000 */
.L_x_3749:
[----:B------:R-:W-:Y:S02]  /*11ae0*/  ULDC UR4, c[0x0][0xc3c] ;  /* 0x00030f0000047ab9 */ /* 0x000fe40000000800 */
[----:B---3--:R-:W-:-:S13]  /*11af0*/  ISETP.GE.AND P0, PT, R155, UR4, PT ;  /* 0x000000049b007c0c */ /* 0x008fda000bf06270 */
[----:B------:R-:W-:Y:S05]  /*11b00*/  @!P0 BRA `(.L_x_3764) ;  /* 0xfffffef800b48947 */ /* 0x000fea000383ffff */
[----:B------:R-:W-:Y:S05]  /*11b10*/  BRA `(.L_x_3636) ;  /* 0x00000090001c7947 */ /* 0x000fea0003800000 */
.L_x_3634:
[----:B------:R-:W-:-:S08]  /*11b20*/  NOP ;  /* 0x0000000000007918 */ /* 0x000fd00000000000 */
[----:B---3--:R-:W0:-:S00]  /*11b30*/  USETMAXREG.DEALLOC.CTAPOOL 0x18 ;  /* 0x00000018000079c8 */ /* 0x008e0000080e0500 */
        /* <DEDUP_REMOVED lines=18> */
.L_x_3765:
        /* <DEDUP_REMOVED lines=43> */
.L_x_3769:
        /* <DEDUP_REMOVED lines=38> */
.L_x_3767:
        /* <DEDUP_REMOVED lines=20> */
.L_x_3770:
        /* <DEDUP_REMOVED lines=54> */
.L_x_3768:
[----:B------:R-:W-:Y:S01]  /*12610*/  IMAD.U32 R2, RZ, RZ, UR6 ;  /* 0x00000006ff027e24 */ /* 0x000fe2000f8e00ff */
[----:B------:R1:W-:Y:S04]  /*12620*/  STL [R1+0x4], RZ ;  /* 0x000004ff01007387 */ /* 0x0003e80000100800 */
[----:B------:R1:W-:Y:S04]  /*12630*/  STL [R1+0x8], RZ ;  /* 0x000008ff01007387 */ /* 0x0003e80000100800 */
[----:B------:R1:W-:Y:S02]  /*12640*/  STL [R1], R2 ;  /* 0x0000000201007387 */ /* 0x0003e40000100800 */
.L_x_3771:
        /* <DEDUP_REMOVED lines=10> */
.L_x_3766:
        /* <DEDUP_REMOVED lines=8> */
[----:B------:R-:W3:Y:S01]  /*12770*/  S2UR UR5, SR_CgaCtaId ;  /* 0x00000000000579c3 */ /* 0x000ee20000008800 */
[C---:B--2---:R-:W-:Y:S01]  /*12780*/  IMAD.SHL.U32 R0, R6.reuse, 0x8, RZ ;  /* 0x0000000806007824 */ /* 0x044fe200078e00ff */
[----:B------:R-:W-:Y:S01]  /*12790*/  LOP3.LUT R4, R6, 0x7f, RZ, 0xc0, !PT ;  /* 0x0000007f06047812 */ /* 0x000fe200078ec0ff */
[----:B------:R-:W-:Y:S01]  /*127a0*/  UMOV UR4, 0x400 ;  /* 0x0000040000047882 */ /* 0x000fe20000000000 */
[----:B------:R-:W-:Y:S01]  /*127b0*/  BSSY B8, `(.L_x_3772) ;  /* 0x0000805000087945 */ /* 0x000fe20003800000 */
[----:B------:R-:W-:Y:S01]  /*127c0*/  IMAD.MOV.U32 R19, RZ, RZ, RZ ;  /* 0x000000ffff137224 */ /* 0x000fe200078e00ff */
[----:B------:R-:W-:Y:S01]  /*127d0*/  LOP3.LUT R3, R0, 0x1f8, RZ, 0xc0, !PT ;  /* 0x000001f800037812 */ /* 0x000fe200078ec0ff */
[----:B01----:R-:W-:Y:S01]  /*127e0*/  IMAD.SHL.U32 R2, R4, 0x8, RZ ;  /* 0x0000000804027824 */ /* 0x003fe200078e00ff */
[----:B------:R-:W-:Y:S01]  /*127f0*/  ULDC.64 UR38, c[0x0][0x198] ;  /* 0x0000660000267ab9 */ /* 0x000fe20000000a00 */
[----:B------:R-:W-:Y:S01]  /*12800*/  IMAD.MOV.U32 R0, RZ, RZ, 0x1 ;  /* 0x00000001ff007424 */ /* 0x000fe200078e00ff */
[----:B------:R-:W-:Y:S01]  /*12810*/  LOP3.LUT R3, R3, 0x38, R6, 0x78, !PT ;  /* 0x0000003803037812 */ /* 0x000fe200078e7806 */
[----:B------:R-:W-:Y:S01]  /*12820*/  IMAD.SHL.U32 R6, R6, 0x10, RZ ;  /* 0x0000001006067824 */ /* 0x000fe200078e00ff */
[----:B------:R-:W-:-:S02]  /*12830*/  ULDC UR36, c[0x0][0xc] ;  /* 0x0000030000247ab9 */ /* 0x000fc40000000800 */
[----:B------:R-:W-:Y:S02]  /*12840*/  LOP3.LUT R3, R3, 0x200, R2, 0xf8, !PT ;  /* 0x0000020003037812 */ /* 0x000fe400078ef802 */
[----:B------:R-:W-:-:S04]  /*12850*/  SHF.R.U32.HI R2, RZ, 0x3, R4 ;  /* 0x00000003ff027819 */ /* 0x000fc80000011604 */
[----:B------:R-:W-:Y:S01]  /*12860*/  LOP3.LUT R4, R2, 0x70, R6, 0xf8, !PT ;  /* 0x0000007002047812 */ /* 0x000fe200078ef806 */
[----:B---3--:R-:W-:-:S06]  /*12870*/  ULEA UR4, UR5, UR4, 0x18 ;  /* 0x0000000405047291 */ /* 0x008fcc000f8ec03f */
[----:B------:R-:W-:-:S04]  /*12880*/  IMAD.U32 R18, RZ, RZ, UR4 ;  /* 0x00000004ff127e24 */ /* 0x000fc8000f8e00ff */
[----:B------:R-:W-:-:S05]  /*12890*/  IMAD R2, R3, 0x2, R18 ;  /* 0x0000000203027824 */ /* 0x000fca00078e0212 */
[----:B------:R0:W-:Y:S04]  /*128a0*/  STL [R1+0x60], R2 ;  /* 0x0000600201007387 */ /* 0x0001e80000100800 */
[----:B------:R0:W-:Y:S04]  /*128b0*/  STL [R1+0x54], RZ ;  /* 0x000054ff01007387 */ /* 0x0001e80000100800 */
[----:B------:R0:W-:Y:S04]  /*128c0*/  STL [R1+0x18], R0 ;  /* 0x0000180001007387 */ /* 0x0001e80000100800 */
[----:B------:R0:W-:Y:S04]  /*128d0*/  STL [R1+0x10], RZ ;  /* 0x000010ff01007387 */ /* 0x0001e80000100800 */
[----:B------:R0:W-:Y:S02]  /*128e0*/  STL [R1+0x14], R0 ;  /* 0x0000140001007387 */ /* 0x0001e40000100800 */
.L_x_3938:
[----:B0-----:R-:W2:Y:S01]  /*128f0*/  LDL R0, [R1+0xc] ;  /* 0x00000c0001007983 */ /* 0x001ea20000100800 */
[----:B------:R-:W2:Y:S01]  /*12900*/  LDC.64 R2, c[0x0][0xc88] ;  /* 0x00032200ff027b82 */ /* 0x000ea20000000a00 */
[----:B------:R-:W-:Y:S05]  /*12910*/  YIELD ;  /* 0x0000000000007946 */ /* 0x000fea0003800000 */
[----:B------:R-:W-:Y:S01]  /*12920*/  ULDC.64 UR4, c[0x0][0xa28] ;  /* 0x00028a0000047ab9 */ /* 0x000fe20000000a00 */
[----:B------:R-:W-:Y:S02]  /*12930*/  CS2R R8, SRZ ;  /* 0x0000000000087805 */ /* 0x000fe4000001ff00 */
[----:B------:R-:W-:Y:S01]  /*12940*/  ISETP.NE.U32.AND P0, PT, RZ, UR4, PT ;  /* 0x00000004ff007c0c */ /* 0x000fe2000bf05070 */
[----:B------:R-:W-:Y:S01]  /*12950*/  ULDC.64 UR10, c[0x0][0xa18] ;  /* 0x00028600000a7ab9 */ /* 0x000fe20000000a00 */
[----:B------:R-:W-:Y:S01]  /*12960*/  ULDC.64 UR8, c[0x0][0xa10] ;  /* 0x0002840000087ab9 */ /* 0x000fe20000000a00 */
[----:B------:R-:W-:Y:S01]  /*12970*/  ULDC.64 UR6, c[0x0][0xa08] ;  /* 0x0002820000067ab9 */ /* 0x000fe20000000a00 */
[----:B--2---:R-:W-:-:S05]  /*12980*/  IMAD.WIDE R2, R0, 0x4, R2 ;  /* 0x0000000400027825 */ /* 0x004fca00078e0202 */
[----:B------:R-:W2:Y:S01]  /*12990*/  LDG.E R13, desc[UR40][R2.64] ;  /* 0x00000028020d7981 */ /* 0x000ea2000c1e1900 */
[----:B------:R-:W-:Y:S02]  /*129a0*/  ISETP.NE.AND.EX P0, PT, RZ, UR5, PT, P0 ;  /* 0x00000005ff007c0c */ /* 0x000fe4000bf05300 */
        /* <DEDUP_REMOVED lines=9> */
[----:B-1----:R1:W5:Y:S01]  /*12a40*/  @P0 LDG.E R8, desc[UR40][R2.64] ;  /* 0x0000002802080981 */ /* 0x002362000c1e1900 */
[----:B------:R-:W-:Y:S01]  /*12a50*/  ISETP.NE.AND.EX P1, PT, RZ, UR5, PT, P1 ;  /* 0x00000005ff007c0c */ /* 0x000fe2000bf25310 */
[----:B---3--:R-:W-:Y:S01]  /*12a60*/  IMAD.MOV.U32 R12, RZ, RZ, RZ ;  /* 0x000000ffff0c7224 */ /* 0x008fe200078e00ff */
[----:B------:R-:W-:Y:S01]  /*12a70*/  ISETP.NE.U32.AND P3, PT, RZ, UR10, PT ;  /* 0x0000000aff007c0c */ /* 0x000fe2000bf65070 */
[----:B------:R-:W-:Y:S01]  /*12a80*/  STL [R1+0x1c], R14 ;  /* 0x00001c0e01007387 */ /* 0x000fe20000100800 */
[----:B------:R-:W-:Y:S01]  /*12a90*/  ISETP.NE.U32.AND P0, PT, RZ, UR6, PT ;  /* 0x00000006ff007c0c */ /* 0x000fe2000bf05070 */
[----:B0-----:R-:W-:Y:S01]  /*12aa0*/  IMAD.MOV.U32 R0, RZ, RZ, RZ ;  /* 0x000000ffff007224 */ /* 0x001fe200078e00ff */
[----:B------:R-:W-:Y:S02]  /*12ab0*/  ISETP.NE.U32.AND P2, PT, RZ, UR8, PT ;  /* 0x00000008ff007c0c */ /* 0x000fe4000bf45070 */
[C---:B------:R-:W-:Y:S02]  /*12ac0*/  IADD3 R6, P5, R17.reuse, UR6, RZ ;  /* 0x0000000611067c10 */ /* 0x040fe4000ffbe0ff */
[----:B-1----:R-:W-:-:S02]  /*12ad0*/  IADD3 R2, P4, R17, UR4, RZ ;  /* 0x0000000411027c10 */ /* 0x002fc4000ff9e0ff */
[----:B------:R-:W-:Y:S02]  /*12ae0*/  ISETP.NE.AND.EX P3, PT, RZ, UR11, PT, P3 ;  /* 0x0000000bff007c0c */ /* 0x000fe4000bf65330 */
[C---:B------:R-:W-:Y:S02]  /*12af0*/  IADD3.X R3, R14.reuse, UR5, RZ, P4, !PT ;  /* 0x000000050e037c10 */ /* 0x040fe4000a7fe4ff */
[----:B------:R-:W-:Y:S02]  /*12b00*/  IADD3 R4, P4, R17, UR8, RZ ;  /* 0x0000000811047c10 */ /* 0x000fe4000ff9e0ff */
[----:B------:R-:W-:Y:S01]  /*12b10*/  ISETP.NE.AND.EX P0, PT, RZ, UR7, PT, P0 ;  /* 0x00000007ff007c0c */ /* 0x000fe2000bf05300 */
[----:B------:R-:W2:Y:S01]  /*12b20*/  @P1 LDG.E R9, desc[UR40][R2.64] ;  /* 0x0000002802091981 */ /* 0x000ea2000c1e1900 */
[----:B------:R-:W-:Y:S01]  /*12b30*/  IADD3.X R5, R14, UR9, RZ, P4, !PT ;  /* 0x000000090e057c10 */ /* 0x000fe2000a7fe4ff */
[----:B------:R-:W-:Y:S01]  /*12b40*/  ULDC UR4, c[0x0][0x288] ;  /* 0x0000a20000047ab9 */ /* 0x000fe20000000800 */
[----:B------:R-:W-:-:S02]  /*12b50*/  ISETP.NE.AND.EX P2, PT, RZ, UR9, PT, P2 ;  /* 0x00000009ff007c0c */ /* 0x000fc4000bf45320 */
[----:B------:R-:W-:Y:S02]  /*12b60*/  IADD3.X R7, R14, UR7, RZ, P5, !PT ;  /* 0x000000070e077c10 */ /* 0x000fe4000affe4ff */
[----:B------:R-:W-:-:S04]  /*12b70*/  @P3 IADD3 R10, P4, R17, UR10, RZ ;  /* 0x0000000a110a3c10 */ /* 0x000fc8000ff9e0ff */
[----:B------:R-:W-:Y:S01]  /*12b80*/  @P3 IADD3.X R11, R14, UR11, RZ, P4, !PT ;  /* 0x0000000b0e0b3c10 */ /* 0x000fe2000a7fe4ff */
[----:B------:R-:W5:Y:S04]  /*12b90*/  @P0 LDG.E R12, desc[UR40][R6.64] ;  /* 0x00000028060c0981 */ /* 0x000f68000c1e1900 */
        /* <DEDUP_REMOVED lines=12> */
[----:B0-----:R-:W-:Y:S01]  /*12c60*/  IMAD.U32 R11, RZ, RZ, UR5 ;  /* 0x00000005ff0b7e24 */ /* 0x001fe2000f8e00ff */
[----:B--2---:R0:W-:Y:S02]  /*12c70*/  STL [R1+0x58], R9 ;  /* 0x0000580901007387 */ /* 0x0041e40000100800 */
[----:B0-----:R-:W-:Y:S01]  /*12c80*/  IMAD.U32 R9, RZ, RZ, UR4 ;  /* 0x00000004ff097e24 */ /* 0x001fe2000f8e00ff */
[----:B------:R-:W-:Y:S06]  /*12c90*/  @P3 BRA `(.L_x_3773) ;  /* 0x0000000000143947 */ /* 0x000fec0003800000 */
[----:B------:R-:W-:Y:S05]  /*12ca0*/  @!P1 BRA `(.L_x_3773) ;  /* 0x0000000000109947 */ /* 0x000fea0003800000 */
[----:B------:R-:W2:Y:S04]  /*12cb0*/  LDG.E R10, desc[UR40][R2.64] ;  /* 0x00000028020a7981 */ /* 0x000ea8000c1e1900 */
[----:B------:R-:W2:Y:S02]  /*12cc0*/  LDG.E R2, desc[UR40][R2.64+0x4] ;  /* 0x0000042802027981 */ /* 0x000ea4000c1e1900 */
[----:B--2---:R-:W-:-:S05]  /*12cd0*/  IMAD.IADD R2, R2, 0x1, -R10 ;  /* 0x0000000102027824 */ /* 0x004fca00078e0a0a */
[----:B------:R0:W-:Y:S02]  /*12ce0*/  STL [R1+0x58], R2 ;  /* 0x0000580201007387 */ /* 0x0001e40000100800 */
.L_x_3773:
[----:B------:R-:W2:Y:S01]  /*12cf0*/  LDL.LU R3, [R1+0x8] ;  /* 0x0000080001037983 */ /* 0x000ea20000300800 */
[----:B------:R-:W-:Y:S02]  /*12d00*/  ULDC.64 UR4, c[0x0][0xa20] ;  /* 0x0002880000047ab9 */ /* 0x000fe40000000a00 */
[----:B------:R-:W-:Y:S01]  /*12d10*/  ISETP.NE.U32.AND P1, PT, RZ, UR4, PT ;  /* 0x00000004ff007c0c */ /* 0x000fe2000bf25070 */
[----:B------:R1:W-:Y:S03]  /*12d20*/  STL [R1+0x8], R13 ;  /* 0x0000080d01007387 */ /* 0x0003e60000100800 */
[----:B------:R-:W-:Y:S02]  /*12d30*/  ISETP.NE.AND.EX P1, PT, RZ, UR5, PT, P1 ;  /* 0x00000005ff007c0c */ /* 0x000fe4000bf25310 */
[C---:B--2---:R-:W-:Y:S02]  /*12d40*/  LOP3.LUT R10, R3.reuse, 0xff000000, RZ, 0xc0, !PT ;  /* 0xff000000030a7812 */ /* 0x044fe400078ec0ff */
[----:B0-----:R-:W-:-:S02]  /*12d50*/  LOP3.LUT R2, R3, 0xff0000, RZ, 0xc0, !PT ;  /* 0x00ff000003027812 */ /* 0x001fc400078ec0ff */
[----:B------:R-:W-:Y:S02]  /*12d60*/  SHF.R.U32.HI R10, RZ, 0x8, R10 ;  /* 0x00000008ff0a7819 */ /* 0x000fe4000001160a */
[----:B------:R-:W-:Y:S02]  /*12d70*/  LOP3.LUT R16, R3, 0xffff, RZ, 0xc0, !PT ;  /* 0x0000ffff03107812 */ /* 0x000fe400078ec0ff */
[----:B------:R-:W-:Y:S01]  /*12d80*/  LEA.HI R10, R2, R10, RZ, 0x10 ;  /* 0x0000000a020a7211 */ /* 0x000fe200078f80ff */
[----:B-----5:R-:W-:-:S05]  /*12d90*/  IMAD.IADD R2, R12, 0x1, R8 ;  /* 0x000000010c027824 */ /* 0x020fca00078e0208 */
[----:B------:R1:W-:Y:S01]  /*12da0*/  STL [R1+0x20], R2 ;  /* 0x0000200201007387 */ /* 0x0003e20000100800 */
[----:B------:R-:W-:Y:S05]  /*12db0*/  @!P1 BRA `(.L_x_3774) ;  /* 0x0000000000109947 */ /* 0x000fea0003800000 */
[----:B-1----:R-:W-:-:S04]  /*12dc0*/  IADD3 R2, P0, R17, UR4, RZ ;  /* 0x0000000411027c10 */ /* 0x002fc8000ff1e0ff */
[----:B------:R-:W-:-:S05]  /*12dd0*/  IADD3.X R3, R14, UR5, RZ, P0, !PT ;  /* 0x000000050e037c10 */ /* 0x000fca00087fe4ff */
[----:B------:R0:W5:Y:S01]  /*12de0*/  LDG.E R9, desc[UR40][R2.64] ;  /* 0x0000002802097981 */ /* 0x000162000c1e1900 */
[----:B------:R-:W-:Y:S05]  /*12df0*/  BRA `(.L_x_3775) ;  /* 0x0000000000107947 */ /* 0x000fea0003800000 */
.L_x_3774:
[----:B------:R-:W-:Y:S05]  /*12e00*/  @!P0 BRA `(.L_x_3775) ;  /* 0x00000000000c8947 */ /* 0x000fea0003800000 */
[----:B------:R-:W2:Y:S04]  /*12e10*/  LDG.E R9, desc[UR40][R6.64] ;  /* 0x0000002806097981 */ /* 0x000ea8000c1e1900 */
[----:B------:R-:W2:Y:S02]  /*12e20*/  LDG.E R6, desc[UR40][R6.64+0x4] ;  /* 0x0000042806067981 */ /* 0x000ea4000c1e1900 */
[----:B--2---:R-:W-:-:S07]  /*12e30*/  IMAD.IADD R9, R6, 0x1, -R9 ;  /* 0x0000000106097824 */ /* 0x004fce00078e0a09 */
.L_x_3775:
[----:B01----:R-:W2:Y:S01]  /*12e40*/  @P2 LDG.E R2, desc[UR40][R4.64] ;  /* 0x0000002804022981 */ /* 0x003ea2000c1e1900 */
[----:B-----5:R-:W-:-:S03]  /*12e50*/  IMAD.IADD R6, R9, 0x1, -R8 ;  /* 0x0000000109067824 */ /* 0x020fc600078e0a08 */
[----:B------:R-:W2:Y:S01]  /*12e60*/  @P2 LDG.E R4, desc[UR40][R4.64+0x4] ;  /* 0x0000042804042981 */ /* 0x000ea2000c1e1900 */
[----:B------:R-:W-:-:S05]  /*12e70*/  LOP3.LUT R14, R10, 0xff, RZ, 0xc0, !PT ;  /* 0x000000ff0a0e7812 */ /* 0x000fca00078ec0ff */
[----:B------:R0:W-:Y:S01]  /*12e80*/  STL [R1+0x5c], R14 ;  /* 0x00005c0e01007387 */ /* 0x0001e20000100800 */
[----:B------:R-:W-:Y:S01]  /*12e90*/  BSSY B0, `(.L_x_3776) ;  /* 0x0000029000007945 */ /* 0x000fe20003800000 */
[----:B------:R-:W-:Y:S01]  /*12ea0*/  SHF.R.U32.HI R10, RZ, 0x10, R10 ;  /* 0x00000010ff0a7819 */ /* 0x000fe2000001160a */
[----:B--2---:R-:W-:-:S04]  /*12eb0*/  @P2 IMAD.IADD R11, R4, 0x1, -R2 ;  /* 0x00000001040b2824 */ /* 0x004fc800078e0a02 */
[----:B------:R-:W-:-:S04]  /*12ec0*/  IMAD.IADD R3, R6, 0x1, R11 ;  /* 0x0000000106037824 */ /* 0x000fc800078e020b */
[C---:B------:R-:W-:Y:S01]  /*12ed0*/  VIADD R2, R3.reuse, 0x3f ;  /* 0x0000003f03027836 */ /* 0x040fe20000000000 */
[----:B------:R-:W-:-:S04]  /*12ee0*/  ISETP.GE.AND P1, PT, R3, 0x1, PT ;  /* 0x000000010300780c */ /* 0x000fc80003f26270 */
[----:B------:R-:W-:-:S04]  /*12ef0*/  SHF.R.S32.HI R3, RZ, 0x1f, R2 ;  /* 0x0000001fff037819 */ /* 0x000fc80000011402 */
[----:B------:R-:W-:-:S04]  /*12f00*/  LEA.HI R3, R3, R2, RZ, 0x6 ;  /* 0x0000000203037211 */ /* 0x000fc800078f30ff */
[----:B------:R-:W-:-:S05]  /*12f10*/  SHF.R.S32.HI R12, RZ, 0x6, R3 ;  /* 0x00000006ff0c7819 */ /* 0x000fca0000011403 */
[----:B------:R0:W-:Y:S01]  /*12f20*/  STL [R1+0x34], R12 ;  /* 0x0000340c01007387 */ /* 0x0001e20000100800 */
[----:B------:R-:W-:Y:S01]  /*12f30*/  IMAD.MOV.U32 R4, RZ, RZ, RZ ;  /* 0x000000ffff047224 */ /* 0x000fe200078e00ff */
[----:B------:R-:W-:Y:S06]  /*12f40*/  @!P1 BRA `(.L_x_3777) ;  /* 0x0000000000749947 */ /* 0x000fec0003800000 */
[----:B------:R-:W-:Y:S01]  /*12f50*/  ISETP.NE.AND P0, PT, R10, RZ, PT ;  /* 0x000000ff0a00720c */ /* 0x000fe20003f05270 */
[----:B------:R-:W-:-:S03]  /*12f60*/  ULDC UR4, c[0x0][0x9f0] ;  /* 0x00027c0000047ab9 */ /* 0x000fc60000000800 */
[----:B------:R-:W-:-:S04]  /*12f70*/  SEL R2, R10, UR4, P0 ;  /* 0x000000040a027c07 */ /* 0x000fc80008000000 */
[----:B------:R-:W-:Y:S02]  /*12f80*/  IABS R3, R2 ;  /* 0x0000000200037213 */ /* 0x000fe40000000000 */
[----:B------:R-:W-:Y:S02]  /*12f90*/  IADD3 R7, R2, -0x1, R12 ;  /* 0xffffffff02077810 */ /* 0x000fe40007ffe00c */
[----:B------:R-:W1:Y:S08]  /*12fa0*/  I2F.RP R4, R3 ;  /* 0x0000000300047306 */ /* 0x000e700000209400 */
        /* <DEDUP_REMOVED lines=23> */
.L_x_3777:
[----:B------:R-:W-:Y:S05]  /*13120*/  BSYNC B0 ;  /* 0x0000000000007941 */ /* 0x000fea0003800000 */
.L_x_3776:
[-C--:B------:R-:W-:Y:S01]  /*13130*/  IMAD R2, R14, R4.reuse, RZ ;  /* 0x000000040e027224 */ /* 0x080fe200078e02ff */
[----:B------:R-:W-:Y:S03]  /*13140*/  BSSY B0, `(.L_x_3778) ;  /* 0x00001b8000007945 */ /* 0x000fe60003800000 */
[C---:B------:R-:W-:Y:S01]  /*13150*/  IMAD R3, R2.reuse, 0x40, -R6 ;  /* 0x0000004002037824 */ /* 0x040fe200078e0a06 */
[----:B------:R-:W-:-:S04]  /*13160*/  VIADDMNMX R4, R2, R4, R12, PT ;  /* 0x0000000402047246 */ /* 0x000fc8000380010c */
[----:B------:R-:W-:Y:S01]  /*13170*/  VIMNMX R3, RZ, R3, !PT ;  /* 0x00000003ff037248 */ /* 0x000fe20007fe0100 */
[----:B------:R-:W-:-:S05]  /*13180*/  IMAD R2, R4, 0x40, -R6 ;  /* 0x0000004004027824 */ /* 0x000fca00078e0a06 */
[----:B------:R-:W-:-:S04]  /*13190*/  VIMNMX R2, R2, R11, PT ;  /* 0x0000000b02027248 */ /* 0x000fc80003fe0100 */
[----:B------:R-:W-:Y:S02]  /*131a0*/  ISETP.GT.AND P0, PT, R2, R3, PT ;  /* 0x000000030200720c */ /* 0x000fe40003f04270 */
[----:B------:R-:W-:-:S05]  /*131b0*/  SHF.R.U32.HI R3, RZ, 0x6, R3 ;  /* 0x00000006ff037819 */ /* 0x000fca0000011603 */
[----:B------:R-:W-:-:S06]  /*131c0*/  IMAD.MOV.U32 R8, RZ, RZ, R3 ;  /* 0x000000ffff087224 */ /* 0x000fcc00078e0003 */
[----:B------:R-:W-:-:S05]  /*131d0*/  @P0 VIADD R2, R2, 0x3f ;  /* 0x0000003f02020836 */ /* 0x000fca0000000000 */
[----:B------:R-:W-:-:S04]  /*131e0*/  @P0 SHF.R.S32.HI R4, RZ, 0x1f, R2 ;  /* 0x0000001fff040819 */ /* 0x000fc80000011402 */
[----:B------:R-:W-:-:S04]  /*131f0*/  @P0 LEA.HI R2, R4, R2, RZ, 0x6 ;  /* 0x0000000204020211 */ /* 0x000fc800078f30ff */
[----:B------:R-:W-:Y:S02]  /*13200*/  @P0 SHF.R.S32.HI R8, RZ, 0x6, R2 ;  /* 0x00000006ff080819 */ /* 0x000fe40000011402 */
[----:B------:R-:W-:Y:S02]  /*13210*/  PLOP3.LUT P0, PT, PT, PT, PT, 0x80, 0x0 ;  /* 0x000000000000781c */ /* 0x000fe40003f0f070 */
        /* <DEDUP_REMOVED lines=8> */
[----:B0-----:R0:W1:Y:S02]  /*132a0*/  SHFL.IDX PT, R14, R4, RZ, 0x1f ;  /* 0x00001fff040e7589 */ /* 0x00106400000e0000 */
.L_x_3970:
[----:B-1----:R-:W-:Y:S02]  /*132b0*/  ISETP.NE.AND P0, PT, R14, RZ, PT ;  /* 0x000000ff0e00720c */ /* 0x002fe40003f05270 */
[----:B------:R-:W-:-:S11]  /*132c0*/  PLOP3.LUT P6, PT, PT, PT, PT, 0x8, 0x0 ;  /* 0x000000000000781c */ /* 0x000fd60003fce170 */
[----:B------:R-:W-:Y:S05]  /*132d0*/  @P0 BRA `(.L_x_3781) ;  /* 0x00000000000c0947 */ /* 0x000fea0003800000 */
[----:B------:R-:W-:-:S03]  /*132e0*/  UMOV UR4, 0xffffffff ;  /* 0xffffffff00047882 */ /* 0x000fc60000000000 */
[----:B------:R-:W-:Y:S05]  /*132f0*/  BRA.DIV UR4, `(.L_x_3782) ;  /* 0x00000082043c7947 */ /* 0x000fea000b800000 */
[----:B------:R-:W-:-:S13]  /*13300*/  ELECT P6, URZ, PT ;  /* 0x00000000003f782f */ /* 0x000fda00038c0000 */
.L_x_3781:
        /* <DEDUP_REMOVED lines=9> */
.L_x_3973:
[----:B------:R-:W-:Y:S05]  /*133a0*/  BSYNC B1 ;  /* 0x0000000000017941 */ /* 0x000fea0003800000 */
.L_x_3783:
        /* <DEDUP_REMOVED lines=12> */
.L_x_3974:
[----:B------:R-:W-:Y:S05]  /*13470*/  BSYNC B2 ;  /* 0x0000000000027941 */ /* 0x000fea0003800000 */
.L_x_3787:
[----:B------:R-:W-:Y:S04]  /*13480*/  BSSY B2, `(.L_x_3789) ;  /* 0x0000009000027945 */ /* 0x000fe80003800000 */
[----:B------:R-:W-:Y:S05]  /*13490*/  @P2 BRA `(.L_x_3790) ;  /* 0x00000000001c2947 */ /* 0x000fea0003800000 */
[----:B------:R-:W2:Y:S01]  /*134a0*/  S2R R6, SR_TID.X ;  /* 0x0000000000067919 */ /* 0x000ea20000002100 */
[----:B0-----:R-:W-:-:S04]  /*134b0*/  IMAD.MOV.U32 R4, RZ, RZ, 0x2000 ;  /* 0x00002000ff047424 */ /* 0x001fc800078e00ff */
[----:B------:R3:W-:Y:S01]  /*134c0*/  SYNCS.ARRIVE.TRANS64 RZ, [R5+URZ+0x28c90], R4 ;  /* 0x028c900405ff79a7 */ /* 0x0007e2000800003f */
[----:B--2---:R-:W-:-:S04]  /*134d0*/  LOP3.LUT R6, R6, 0x1f, RZ, 0xc0, !PT ;  /* 0x0000001f06067812 */ /* 0x004fc800078ec0ff */
[----:B------:R-:W-:-:S13]  /*134e0*/  ISETP.NE.AND P0, PT, R6, RZ, PT ;  /* 0x000000ff0600720c */ /* 0x000fda0003f05270 */
[----:B---3--:R-:W-:Y:S05]  /*134f0*/  @!P0 BRA `(.L_x_3790) ;  /* 0x0000000000048947 */ /* 0x008fea0003800000 */
[----:B------:R-:W-:Y:S01]  /*13500*/  BPT.TRAP 0x1 ;  /* 0x000000040000795c */ /* 0x000fe20000300000 */
.L_x_3790:
[----:B------:R-:W-:Y:S05]  /*13510*/  BSYNC B2 ;  /* 0x0000000000027941 */ /* 0x000fea0003800000 */
.L_x_3789:
[----:B------:R-:W2:Y:S01]  /*13520*/  LDL R6, [R1+0x10] ;  /* 0x0000100001067983 */ /* 0x000ea20000100800 */
[----:B------:R-:W-:Y:S01]  /*13530*/  IMAD.MOV.U32 R11, RZ, RZ, RZ ;  /* 0x000000ffff0b7224 */ /* 0x000fe200078e00ff */
[----:B------:R-:W-:Y:S01]  /*13540*/  UIADD3 UR4, UP0, UR38, 0x570, URZ ;  /* 0x0000057026047890 */ /* 0x000fe2000ff1e03f */
[----:B0-----:R-:W-:Y:S01]  /*13550*/  IMAD R4, R8, 0x40, R0 ;  /* 0x0000004008047824 */ /* 0x001fe200078e0200 */
[----:B------:R-:W-:Y:S01]  /*13560*/  PLOP3.LUT P0, PT, PT, PT, PT, 0x80, 0x0 ;  /* 0x000000000000781c */ /* 0x000fe20003f0f070 */
[----:B------:R-:W-:Y:S01]  /*13570*/  VIADD R7, R5, 0x28c90 ;  /* 0x00028c9005077836 */ /* 0x000fe20000000000 */
[----:B------:R-:W-:Y:S01]  /*13580*/  R2UR UR10, R11 ;  /* 0x000000000b0a72ca */ /* 0x000fe200000e0000 */
[----:B------:R-:W-:Y:S01]  /*13590*/  VIADD R4, R4, 0xffffffc0 ;  /* 0xffffffc004047836 */ /* 0x000fe20000000000 */
[----:B------:R-:W-:Y:S01]  /*135a0*/  UIADD3.X UR5, URZ, UR39, URZ, UP0, !UPT ;  /* 0x000000273f057290 */ /* 0x000fe200087fe43f */
[----:B------:R-:W-:Y:S01]  /*135b0*/  UMOV UR6, 0x0 ;  /* 0x0000000000067882 */ /* 0x000fe20000000000 */
[----:B------:R-:W-:Y:S01]  /*135c0*/  UMOV UR7, 0x12f00000 ;  /* 0x12f0000000077882 */ /* 0x000fe20000000000 */
[----:B--2---:R-:W-:-:S04]  /*135d0*/  IMAD R6, R6, 0x2000, R18 ;  /* 0x0000200006067824 */ /* 0x004fc800078e0212 */
[----:B------:R-:W-:-:S07]  /*135e0*/  VIADD R6, R6, 0x22400 ;  /* 0x0002240006067836 */ /* 0x000fce0000000000 */
.L_x_3791:
        /* <DEDUP_REMOVED lines=13> */
.L_x_3975:
[----:B------:R-:W-:Y:S05]  /*136c0*/  BSYNC B2 ;  /* 0x0000000000027941 */ /* 0x000fea0003800000 */
.L_x_3792:
[----:B------:R-:W-:Y:S01]  /*136d0*/  BSSY B2, `(.L_x_3794) ;  /* 0x000000b000027945 */ /* 0x000fe20003800000 */
[----:B------:R-:W-:Y:S02]  /*136e0*/  IMAD.MOV.U32 R12, RZ, RZ, 0x0 ;  /* 0x00000000ff0c7424 */ /* 0x000fe400078e00ff */
[----:B------:R-:W-:Y:S01]  /*136f0*/  IMAD.MOV.U32 R13, RZ, RZ, 0x12f00000 ;  /* 0x12f00000ff0d7424 */ /* 0x000fe200078e00ff */
[----:B------:R-:W-:Y:S06]  /*13700*/  @P2 BRA `(.L_x_3795) ;  /* 0x00000000001c2947 */ /* 0x000fec0003800000 */
[----:B------:R-:W2:Y:S01]  /*13710*/  S2R R7, SR_TID.X ;  /* 0x0000000000077919 */ /* 0x000ea20000002100 */
[----:B------:R-:W-:-:S04]  /*13720*/  IMAD.MOV.U32 R6, RZ, RZ, 0x10000 ;  /* 0x00010000ff067424 */ /* 0x000fc800078e00ff */
[----:B------:R3:W-:Y:S01]  /*13730*/  SYNCS.ARRIVE.TRANS64 RZ, [R5+URZ+0x28cb0], R6 ;  /* 0x028cb00605ff79a7 */ /* 0x0007e2000800003f */
[----:B--2---:R-:W-:-:S04]  /*13740*/  LOP3.LUT R7, R7, 0x1f, RZ, 0xc0, !PT ;  /* 0x0000001f07077812 */ /* 0x004fc800078ec0ff */
[----:B------:R-:W-:-:S13]  /*13750*/  ISETP.NE.AND P0, PT, R7, RZ, PT ;  /* 0x000000ff0700720c */ /* 0x000fda0003f05270 */
[----:B---3--:R-:W-:Y:S05]  /*13760*/  @!P0 BRA `(.L_x_3795) ;  /* 0x0000000000048947 */ /* 0x008fea0003800000 */
[----:B------:R-:W-:Y:S01]  /*13770*/  BPT.TRAP 0x1 ;  /* 0x000000040000795c */ /* 0x000fe20000300000 */
.L_x_3795:
[----:B------:R-:W-:Y:S05]  /*13780*/  BSYNC B2 ;  /* 0x0000000000027941 */ /* 0x000fea0003800000 */
.L_x_3794:
[----:B------:R-:W2:Y:S01]  /*13790*/  LDL R6, [R1+0x10] ;  /* 0x0000100001067983 */ /* 0x000ea20000100800 */
[----:B------:R-:W-:Y:S01]  /*137a0*/  R2UR UR10, R11 ;  /* 0x000000000b0a72ca */ /* 0x000fe200000e0000 */
[----:B------:R-:W-:Y:S01]  /*137b0*/  UIADD3 UR4, UP0, UR38, 0x670, URZ ;  /* 0x0000067026047890 */ /* 0x000fe2000ff1e03f */
[----:B------:R-:W-:Y:S01]  /*137c0*/  R2UR UR6, R12 ;  /* 0x000000000c0672ca */ /* 0x000fe200000e0000 */
[----:B01----:R-:W-:Y:S01]  /*137d0*/  VIADD R5, R5, 0x28cb0 ;  /* 0x00028cb005057836 */ /* 0x003fe20000000000 */
[----:B------:R-:W-:Y:S01]  /*137e0*/  R2UR UR7, R13 ;  /* 0x000000000d0772ca */ /* 0x000fe200000e0000 */
[----:B------:R-:W-:Y:S01]  /*137f0*/  UIADD3.X UR5, URZ, UR39, URZ, UP0, !UPT ;  /* 0x000000273f057290 */ /* 0x000fe200087fe43f */
[----:B------:R-:W-:Y:S01]  /*13800*/  PLOP3.LUT P0, PT, PT, PT, PT, 0x80, 0x0 ;  /* 0x000000000000781c */ /* 0x000fe20003f0f070 */
[----:B--2---:R-:W-:-:S04]  /*13810*/  IMAD R6, R6, 0x10000, R18 ;  /* 0x0001000006067824 */ /* 0x004fc800078e0212 */
[----:B------:R-:W-:-:S08]  /*13820*/  VIADD R7, R6, 0x400 ;  /* 0x0000040006077836 */ /* 0x000fd00000000000 */
.L_x_3796:
        /* <DEDUP_REMOVED lines=15> */
.L_x_3797:
        /* <DEDUP_REMOVED lines=15> */
.L_x_3798:
        /* <DEDUP_REMOVED lines=15> */
.L_x_3799:
        /* <DEDUP_REMOVED lines=15> */
.L_x_3800:
        /* <DEDUP_REMOVED lines=15> */
.L_x_3801:
        /* <DEDUP_REMOVED lines=15> */
.L_x_3802:
        /* <DEDUP_REMOVED lines=15> */
.L_x_3803:
        /* <DEDUP_REMOVED lines=10> */
.L_x_3786:
[----:B------:R-:W-:Y:S05]  /*13f60*/  BSYNC B1 ;  /* 0x0000000000017941 */ /* 0x000fea0003800000 */
.L_x_3785:
[----:B------:R-:W2:Y:S04]  /*13f70*/  LDL.LU R9, [R1+0x10] ;  /* 0x0000100001097983 */ /* 0x000ea80000300800 */
[----:B------:R-:W3:Y:S01]  /*13f80*/  LDL.LU R7, [R1+0x18] ;  /* 0x0000180001077983 */ /* 0x000ee20000300800 */
[----:B0-----:R-:W-:Y:S01]  /*13f90*/  VIADD R4, R8, 0xfffffffe ;  /* 0xfffffffe08047836 */ /* 0x001fe20000000000 */
[----:B------:R-:W-:-:S04]  /*13fa0*/  PLOP3.LUT P0, PT, PT, PT, PT, 0x8, 0x0 ;  /* 0x000000000000781c */ /* 0x000fc80003f0e170 */
[----:B------:R-:W-:Y:S01]  /*13fb0*/  ISETP.GE.AND P3, PT, R4, R3, PT ;  /* 0x000000030400720c */ /* 0x000fe20003f66270 */
[----:B--2---:R-:W-:-:S05]  /*13fc0*/  VIADD R5, R9, 0x1 ;  /* 0x0000000109057836 */ /* 0x004fca0000000000 */
[----:B------:R-:W-:-:S04]  /*13fd0*/  ISETP.NE.AND P2, PT, R5, 0x2, PT ;  /* 0x000000020500780c */ /* 0x000fc80003f45270 */
[----:B------:R-:W-:Y:S02]  /*13fe0*/  SEL R6, RZ, 0x1, P2 ;  /* 0x00000001ff067807 */ /* 0x000fe40001000000 */
[----:B------:R-:W-:Y:S02]  /*13ff0*/  SEL R5, R5, RZ, P2 ;  /* 0x000000ff05057207 */ /* 0x000fe40001000000 */
[----:B---3--:R-:W-:-:S03]  /*14000*/  LOP3.LUT R7, R7, R6, RZ, 0x3c, !PT ;  /* 0x0000000607077212 */ /* 0x008fc600078e3cff */
[----:B------:R1:W-:Y:S04]  /*14010*/  STL [R1+0x10], R5 ;  /* 0x0000100501007387 */ /* 0x0003e80000100800 */
[----:B------:R1:W-:Y:S01]  /*14020*/  STL [R1+0x18], R7 ;  /* 0x0000180701007387 */ /* 0x0003e20000100800 */
[----:B------:R-:W-:Y:S05]  /*14030*/  @!P3 BRA `(.L_x_3779) ;  /* 0x0000000c0020b947 */ /* 0x000fea0003800000 */
.L_x_3823:
[----:B------:R-:W-:Y:S05]  /*14040*/  YIELD ;  /* 0x0000000000007946 */ /* 0x000fea0003800000 */
[----:B------:R-:W-:Y:S04]  /*14050*/  BSSY B1, `(.L_x_3804) ;  /* 0x00000ba000017945 */ /* 0x000fe80003800000 */
[----:B--2---:R-:W-:Y:S05]  /*14060*/  @!P6 BRA `(.L_x_3805) ;  /* 0x0000000800e0e947 */ /* 0x004fea0003800000 */
[----:B-1----:R-:W2:Y:S04]  /*14070*/  LDL R5, [R1+0x10] ;  /* 0x0000100001057983 */ /* 0x002ea80000100800 */
        /* <DEDUP_REMOVED lines=9> */
.L_x_3976:
[----:B------:R-:W-:Y:S05]  /*14110*/  BSYNC B2 ;  /* 0x0000000000027941 */ /* 0x000fea0003800000 */
.L_x_3806:
        /* <DEDUP_REMOVED lines=9> */
.L_x_3809:
[----:B------:R-:W-:Y:S05]  /*141b0*/  BSYNC B2 ;  /* 0x0000000000027941 */ /* 0x000fea0003800000 */
.L_x_3808:
[----:B------:R-:W2:Y:S01]  /*141c0*/  LDL R7, [R1+0x10] ;  /* 0x0000100001077983 */ /* 0x000ea20000100800 */
[----:B------:R-:W-:Y:S01]  /*141d0*/  IMAD.MOV.U32 R11, RZ, RZ, RZ ;  /* 0x000000ffff0b7224 */ /* 0x000fe200078e00ff */
[----:B------:R-:W-:Y:S01]  /*141e0*/  UIADD3 UR4, UP0, UR38, 0x570, URZ ;  /* 0x0000057026047890 */ /* 0x000fe2000ff1e03f */
[----:B------:R-:W-:Y:S01]  /*141f0*/  PLOP3.LUT P2, PT, PT, PT, PT, 0x80, 0x0 ;  /* 0x000000000000781c */ /* 0x000fe20003f4f070 */
[----:B------:R-:W-:Y:S01]  /*14200*/  IMAD R8, R4, 0x40, R0 ;  /* 0x0000004004087824 */ /* 0x000fe200078e0200 */
[----:B------:R-:W-:Y:S01]  /*14210*/  UMOV UR6, 0x0 ;  /* 0x0000000000067882 */ /* 0x000fe20000000000 */
[----:B------:R-:W-:Y:S01]  /*14220*/  R2UR UR10, R11 ;  /* 0x000000000b0a72ca */ /* 0x000fe200000e0000 */
[----:B------:R-:W-:Y:S01]  /*14230*/  VIADD R9, R5, 0x28c90 ;  /* 0x00028c9005097836 */ /* 0x000fe20000000000 */
[----:B------:R-:W-:Y:S01]  /*14240*/  UIADD3.X UR5, URZ, UR39, URZ, UP0, !UPT ;  /* 0x000000273f057290 */ /* 0x000fe200087fe43f */
[----:B------:R-:W-:Y:S01]  /*14250*/  UMOV UR7, 0x12f00000 ;  /* 0x12f0000000077882 */ /* 0x000fe20000000000 */
[----:B--2---:R-:W-:-:S04]  /*14260*/  IMAD R7, R7, 0x2000, R18 ;  /* 0x0000200007077824 */ /* 0x004fc800078e0212 */
[----:B------:R-:W-:-:S07]  /*14270*/  VIADD R7, R7, 0x22400 ;  /* 0x0002240007077836 */ /* 0x000fce0000000000 */
.L_x_3810:
        /* <DEDUP_REMOVED lines=13> */
.L_x_3977:
[----:B------:R-:W-:Y:S05]  /*14350*/  BSYNC B2 ;  /* 0x0000000000027941 */ /* 0x000fea0003800000 */
.L_x_3811:
[----:B------:R-:W-:Y:S01]  /*14360*/  BSSY B2, `(.L_x_3813) ;  /* 0x000000b000027945 */ /* 0x000fe20003800000 */
[----:B------:R-:W-:Y:S02]  /*14370*/  IMAD.MOV.U32 R12, RZ, RZ, 0x0 ;  /* 0x00000000ff0c7424 */ /* 0x000fe400078e00ff */
[----:B------:R-:W-:Y:S01]  /*14380*/  IMAD.MOV.U32 R13, RZ, RZ, 0x12f00000 ;  /* 0x12f00000ff0d7424 */ /* 0x000fe200078e00ff */
[----:B------:R-:W-:Y:S06]  /*14390*/  @P3 BRA `(.L_x_3814) ;  /* 0x00000000001c3947 */ /* 0x000fec0003800000 */
[----:B------:R-:W2:Y:S01]  /*143a0*/  S2R R7, SR_TID.X ;  /* 0x0000000000077919 */ /* 0x000ea20000002100 */
[----:B01----:R-:W-:-:S04]  /*143b0*/  IMAD.MOV.U32 R6, RZ, RZ, 0x10000 ;  /* 0x00010000ff067424 */ /* 0x003fc800078e00ff */
[----:B------:R3:W-:Y:S01]  /*143c0*/  SYNCS.ARRIVE.TRANS64 RZ, [R5+URZ+0x28cb0], R6 ;  /* 0x028cb00605ff79a7 */ /* 0x0007e2000800003f */
[----:B--2---:R-:W-:-:S04]  /*143d0*/  LOP3.LUT R7, R7, 0x1f, RZ, 0xc0, !PT ;  /* 0x0000001f07077812 */ /* 0x004fc800078ec0ff */
[----:B------:R-:W-:-:S13]  /*143e0*/  ISETP.NE.AND P2, PT, R7, RZ, PT ;  /* 0x000000ff0700720c */ /* 0x000fda0003f45270 */
[----:B---3--:R-:W-:Y:S05]  /*143f0*/  @!P2 BRA `(.L_x_3814) ;  /* 0x000000000004a947 */ /* 0x008fea0003800000 */
[----:B------:R-:W-:Y:S01]  /*14400*/  BPT.TRAP 0x1 ;  /* 0x000000040000795c */ /* 0x000fe20000300000 */
.L_x_3814:
[----:B------:R-:W-:Y:S05]  /*14410*/  BSYNC B2 ;  /* 0x0000000000027941 */ /* 0x000fea0003800000 */
.L_x_3813:
[----:B01----:R-:W2:Y:S01]  /*14420*/  LDL R6, [R1+0x10] ;  /* 0x0000100001067983 */ /* 0x003ea20000100800 */
        /* <DEDUP_REMOVED lines=9> */
.L_x_3815:
        /* <DEDUP_REMOVED lines=15> */
.L_x_3816:
        /* <DEDUP_REMOVED lines=15> */
.L_x_3817:
        /* <DEDUP_REMOVED lines=15> */
.L_x_3818:
        /* <DEDUP_REMOVED lines=15> */
.L_x_3819:
        /* <DEDUP_REMOVED lines=15> */
.L_x_3820:
        /* <DEDUP_REMOVED lines=15> */
.L_x_3821:
        /* <DEDUP_REMOVED lines=15> */
.L_x_3822:
        /* <DEDUP_REMOVED lines=10> */
.L_x_3805:
[----:B------:R-:W-:Y:S05]  /*14bf0*/  BSYNC B1 ;  /* 0x0000000000017941 */ /* 0x000fea0003800000 */
.L_x_3804:
[----:B------:R-:W2:Y:S04]  /*14c00*/  LDL.LU R9, [R1+0x10] ;  /* 0x0000100001097983 */ /* 0x000ea80000300800 */
[----:B-1----:R-:W3:Y:S01]  /*14c10*/  LDL.LU R7, [R1+0x18] ;  /* 0x0000180001077983 */ /* 0x002ee20000300800 */
[C---:B------:R-:W-:Y:S01]  /*14c20*/  ISETP.GT.AND P3, PT, R4.reuse, R3, PT ;  /* 0x000000030400720c */ /* 0x040fe20003f64270 */
[----:B------:R-:W-:Y:S02]  /*14c30*/  VIADD R4, R4, 0xffffffff ;  /* 0xffffffff04047836 */ /* 0x000fe40000000000 */
[----:B--2---:R-:W-:-:S05]  /*14c40*/  VIADD R5, R9, 0x1 ;  /* 0x0000000109057836 */ /* 0x004fca0000000000 */
[----:B------:R-:W-:-:S04]  /*14c50*/  ISETP.NE.AND P2, PT, R5, 0x2, PT ;  /* 0x000000020500780c */ /* 0x000fc80003f45270 */
[----:B------:R-:W-:Y:S02]  /*14c60*/  SEL R6, RZ, 0x1, P2 ;  /* 0x00000001ff067807 */ /* 0x000fe40001000000 */
[----:B------:R-:W-:Y:S02]  /*14c70*/  SEL R5, R5, RZ, P2 ;  /* 0x000000ff05057207 */ /* 0x000fe40001000000 */
[----:B---3--:R-:W-:-:S05]  /*14c80*/  LOP3.LUT R7, R7, R6, RZ, 0x3c, !PT ;  /* 0x0000000607077212 */ /* 0x008fca00078e3cff */
[----:B------:R2:W-:Y:S04]  /*14c90*/  STL [R1+0x18], R7 ;  /* 0x0000180701007387 */ /* 0x0005e80000100800 */
[----:B------:R2:W-:Y:S01]  /*14ca0*/  STL [R1+0x10], R5 ;  /* 0x0000100501007387 */ /* 0x0005e20000100800 */
[----:B------:R-:W-:Y:S05]  /*14cb0*/  @P3 BRA `(.L_x_3823) ;  /* 0xfffffff000e03947 */ /* 0x000fea000383ffff */
.L_x_3779:
[----:B------:R-:W-:Y:S05]  /*14cc0*/  BSYNC B0 ;  /* 0x0000000000007941 */ /* 0x000fea0003800000 */
.L_x_3778:
[----:B-12---:R1:W5:Y:S01]  /*14cd0*/  LDL R7, [R1+0x34] ;  /* 0x0000340001077983 */ /* 0x0063620000100800 */
[----:B------:R-:W-:Y:S05]  /*14ce0*/  @!P0 WARPSYNC.ALL ;  /* 0x0000000000008948 */ /* 0x000fea0003800000 */
[----:B------:R1:W-:Y:S01]  /*14cf0*/  STL [R1+0x3c], RZ ;  /* 0x00003cff01007387 */ /* 0x0003e20000100800 */
[----:B------:R-:W-:Y:S01]  /*14d00*/  BSSY B0, `(.L_x_3824) ;  /* 0x0000020000007945 */ /* 0x000fe20003800000 */
[----:B------:R-:W-:Y:S06]  /*14d10*/  @!P0 BAR.SYNC.DEFER_BLOCKING 0xc, 0x180 ;  /* 0x0306000000008b1d */ /* 0x000fec0000010000 */
[----:B-1----:R-:W-:Y:S05]  /*14d20*/  @!P1 BRA `(.L_x_3825) ;  /* 0x0000000000749947 */ /* 0x002fea0003800000 */
        /* <DEDUP_REMOVED lines=29> */
.L_x_3825:
[----:B------:R-:W-:Y:S05]  /*14f00*/  BSYNC B0 ;  /* 0x0000000000007941 */ /* 0x000fea0003800000 */
.L_x_3824:
        /* <DEDUP_REMOVED lines=13> */
[----:B------:R-:W1:Y:S01]  /*14fe0*/  S2R R3, SR_LANEID ;  /* 0x0000000000037919 */ /* 0x000e620000000000 */
[----:B------:R-:W-:Y:S02]  /*14ff0*/  VOTEU.ANY UR4, UPT, PT ;  /* 0x0000000000047886 */ /* 0x000fe400038e0100 */
[----:B------:R-:W1:Y:S08]  /*15000*/  FLO.U32 R0, UR4 ;  /* 0x0000000400007d00 */ /* 0x000e7000080e0000 */
[----:B------:R-:W2:Y:S01]  /*15010*/  POPC R5, UR4 ;  /* 0x0000000400057d09 */ /* 0x000ea20008000000 */
[----:B-1----:R-:W-:-:S02]  /*15020*/  ISETP.EQ.U32.AND P0, PT, R0, R3, PT ;  /* 0x000000030000720c */ /* 0x002fc40003f02070 */
[----:B------:R-:W2:Y:S11]  /*15030*/  LDC.64 R2, c[0x0][0xc60] ;  /* 0x00031800ff027b82 */ /* 0x000eb60000000a00 */
[----:B--2---:R-:W2:Y:S01]  /*15040*/  @P0 ATOMG.E.ADD.STRONG.GPU PT, R3, desc[UR40][R2.64], R5 ;  /* 0x00000005020309a8 */ /* 0x004ea200081ee1e8 */
[----:B------:R-:W1:Y:S02]  /*15050*/  S2R R4, SR_LTMASK ;  /* 0x0000000000047919 */ /* 0x000e640000003900 */
[----:B-1----:R-:W-:-:S04]  /*15060*/  LOP3.LUT R4, R4, UR4, RZ, 0xc0, !PT ;  /* 0x0000000404047c12 */ /* 0x002fc8000f8ec0ff */
[----:B------:R-:W1:Y:S01]  /*15070*/  POPC R7, R4 ;  /* 0x0000000400077309 */ /* 0x000e620000000000 */
[----:B--2---:R-:W1:Y:S02]  /*15080*/  SHFL.IDX PT, R0, R3, R0, 0x1f ;  /* 0x00001f0003007589 */ /* 0x004e6400000e0000 */
[----:B-1----:R-:W-:-:S05]  /*15090*/  IADD3 R0, R0, UR36, R7 ;  /* 0x0000002400007c10 */ /* 0x002fca000fffe007 */
[----:B------:R1:W-:Y:S01]  /*150a0*/  STL [R1], R0 ;  /* 0x0000000001007387 */ /* 0x0003e20000100800 */
[----:B------:R-:W-:Y:S05]  /*150b0*/  BRA `(.L_x_3828) ;  /* 0x0000004800607947 */ /* 0x000fea0003800000 */
.L_x_3827:
        /* <DEDUP_REMOVED lines=16> */
[----:B0-----:R-:W-:Y:S02]  /*151c0*/  IMAD.MOV.U32 R12, RZ, RZ, 0x1 ;  /* 0x00000001ff0c7424 */ /* 0x001fe400078e00ff */
[----:B------:R-:W-:-:S07]  /*151d0*/  IMAD.MOV.U32 R13, RZ, RZ, RZ ;  /* 0x000000ffff0d7224 */ /* 0x000fce00078e00ff */
[----:B------:R-:W-:-:S07]  /*151e0*/  LEPC R20, `(.L_x_3830) ;  /* 0x000000001014794e */ /* 0x000fce0000000000 */
[----:B-1----:R-:W-:Y:S05]  /*151f0*/  CALL.ABS.NOINC R2 ;  /* 0x0000000002007343 */ /* 0x002fea0003c00000 */
.L_x_3830:
[----:B------:R-:W-:Y:S05]  /*15200*/  BSYNC B6 ;  /* 0x0000000000067941 */ /* 0x000fea0003800000 */
.L_x_3829:
        /* <DEDUP_REMOVED lines=16> */
[----:B0-----:R-:W-:Y:S02]  /*15310*/  IMAD.MOV.U32 R12, RZ, RZ, 0x1 ;  /* 0x00000001ff0c7424 */ /* 0x001fe400078e00ff */
[----:B-1----:R-:W-:-:S07]  /*15320*/  IMAD.MOV.U32 R13, RZ, RZ, RZ ;  /* 0x000000ffff0d7224 */ /* 0x002fce00078e00ff */
[----:B------:R-:W-:-:S07]  /*15330*/  LEPC R20, `(.L_x_3833) ;  /* 0x000000001014794e */ /* 0x000fce0000000000 */
[----:B--2---:R-:W-:Y:S05]  /*15340*/  CALL.ABS.NOINC R2 ;  /* 0x0000000002007343 */ /* 0x004fea0003c00000 */
.L_x_3833:
        /* <DEDUP_REMOVED lines=16> */
.L_x_3832:
[----:B------:R-:W-:Y:S05]  /*15450*/  BSYNC B6 ;  /* 0x0000000000067941 */ /* 0x000fea0003800000 */
.L_x_3831:
[----:B------:R-:W2:Y:S01]  /*15460*/  LDL.LU R4, [R1+0x1c] ;  /* 0x00001c0001047983 */ /* 0x000ea20000300800 */
[----:B------:R-:W-:-:S03]  /*15470*/  ULDC.64 UR4, c[0x0][0x9f8] ;  /* 0x00027e0000047ab9 */ /* 0x000fc60000000a00 */
[----:B------:R-:W3:Y:S01]  /*15480*/  LDL R7, [R1+0x8] ;  /* 0x0000080001077983 */ /* 0x000ee20000100800 */
[----:B------:R-:W-:-:S03]  /*15490*/  ISETP.NE.U32.AND P0, PT, RZ, UR4, PT ;  /* 0x00000004ff007c0c */ /* 0x000fc6000bf05070 */
[----:B------:R-:W4:Y:S01]  /*154a0*/  LDL R0, [R1+0x38] ;  /* 0x0000380001007983 */ /* 0x000f220000100800 */
[----:B------:R-:W-:-:S13]  /*154b0*/  ISETP.NE.AND.EX P0, PT, RZ, UR5, PT, P0 ;  /* 0x00000005ff007c0c */ /* 0x000fda000bf05300 */
[----:B------:R-:W-:-:S04]  /*154c0*/  @P0 IADD3 R2, P1, R17, UR4, RZ ;  /* 0x0000000411020c10 */ /* 0x000fc8000ff3e0ff */
[----:B--2---:R-:W-:Y:S01]  /*154d0*/  @P0 IADD3.X R3, R4, UR5, RZ, P1, !PT ;  /* 0x0000000504030c10 */ /* 0x004fe20008ffe4ff */
[----:B------:R-:W-:-:S04]  /*154e0*/  ULDC.64 UR4, c[0x0][0xa08] ;  /* 0x0002820000047ab9 */ /* 0x000fc80000000a00 */
[----:B---3--:R1:W2:Y:S02]  /*154f0*/  @P0 LDG.E R7, desc[UR40][R2.64] ;  /* 0x0000002802070981 */ /* 0x0082a4000c1e1900 */
[----:B-1----:R-:W1:Y:S01]  /*15500*/  LDC.64 R2, c[0x0][0x418] ;  /* 0x00010600ff027b82 */ /* 0x002e620000000a00 */
[----:B----4-:R-:W-:Y:S01]  /*15510*/  VIADD R0, R0, 0xffffffff ;  /* 0xffffffff00007836 */ /* 0x010fe20000000000 */
        /* <DEDUP_REMOVED lines=11> */
[----:B0-----:R0:W1:Y:S02]  /*155d0*/  SHFL.IDX PT, R14, R4, RZ, 0x1f ;  /* 0x00001fff040e7589 */ /* 0x00106400000e0000 */
.L_x_3980:
        /* <DEDUP_REMOVED lines=11> */
.L_x_3983:
        /* <DEDUP_REMOVED lines=24> */
.L_x_3837:
[----:B-1----:R-:W2:Y:S01]  /*15810*/  LDL R2, [R1+0x14] ;  /* 0x0000140001027983 */ /* 0x002ea20000100800 */
[----:B0-----:R-:W-:Y:S01]  /*15820*/  IMAD R0, R19, 0x8, R18 ;  /* 0x0000000813007824 */ /* 0x001fe200078e0212 */
[----:B--2---:R-:W-:-:S04]  /*15830*/  SHF.L.U32 R2, R2, 0x1f, RZ ;  /* 0x0000001f02027819 */ /* 0x004fc800000006ff */
[----:B------:R-:W0:Y:S02]  /*15840*/  SYNCS.PHASECHK.TRANS64.TRYWAIT P0, [R0+URZ+0x28c40], R2 ;  /* 0x028c4002000075a7 */ /* 0x000e24000800017f */
[----:B0-----:R-:W-:Y:S05]  /*15850*/  @!P0 BRA `(.L_x_3838) ;  /* 0x0000005c00bc8947 */ /* 0x001fea0003800000 */
.L_x_3984:
        /* <DEDUP_REMOVED lines=11> */
.L_x_3839:
[----:B------:R-:W2:Y:S04]  /*15910*/  LDL R4, [R1+0x30] ;  /* 0x0000300001047983 */ /* 0x000ea80000100800 */
[----:B------:R-:W3:Y:S04]  /*15920*/  LDL R3, [R1+0x20] ;  /* 0x0000200001037983 */ /* 0x000ee80000100800 */
[----:B0-----:R-:W4:Y:S01]  /*15930*/  LDL.LU R2, [R1+0x28] ;  /* 0x0000280001027983 */ /* 0x001f220000300800 */
[----:B------:R-:W-:Y:S01]  /*15940*/  R2UR UR9, R0 ;  /* 0x00000000000972ca */ /* 0x000fe200000e0000 */
[----:B------:R-:W-:Y:S01]  /*15950*/  IMAD R0, R19, 0x2000, R18 ;  /* 0x0000200013007824 */ /* 0x000fe200078e0212 */
[----:B------:R-:W-:Y:S01]  /*15960*/  PLOP3.LUT P0, PT, PT, PT, PT, 0x80, 0x0 ;  /* 0x000000000000781c */ /* 0x000fe20003f0f070 */
[----:B------:R-:W-:Y:S01]  /*15970*/  UIADD3 UR6, UP0, UR38, 0x370, URZ ;  /* 0x0000037026067890 */ /* 0x000fe2000ff1e03f */
[----:B------:R-:W-:Y:S01]  /*15980*/  R2UR UR12, R16 ;  /* 0x00000000100c72ca */ /* 0x000fe200000e0000 */
[----:B------:R-:W-:Y:S01]  /*15990*/  UMOV UR5, 0x14f00000 ;  /* 0x14f0000000057882 */ /* 0x000fe20000000000 */
[----:B------:R-:W-:Y:S01]  /*159a0*/  R2UR UR8, R0 ;  /* 0x00000000000872ca */ /* 0x000fe200000e0000 */
[----:B------:R-:W-:Y:S01]  /*159b0*/  UIADD3.X UR7, URZ, UR39, URZ, UP0, !UPT ;  /* 0x000000273f077290 */ /* 0x000fe200087fe43f */
[----:B-----5:R-:W-:Y:S01]  /*159c0*/  R2UR UR13, R17 ;  /* 0x00000000110d72ca */ /* 0x020fe200000e0000 */
[----:B------:R-:W-:-:S04]  /*159d0*/  UMOV UR10, URZ ;  /* 0x0000003f000a7c82 */ /* 0x000fc80008000000 */
[----:B------:R-:W-:-:S06]  /*159e0*/  UIADD3 UR9, UR9, 0x28c30, URZ ;  /* 0x00028c3009097890 */ /* 0x000fcc000fffe03f */
[----:B------:R-:W-:Y:S01]  /*159f0*/  UIADD3 UR8, UR8, 0x22400, URZ ;  /* 0x0002240008087890 */ /* 0x000fe2000fffe03f */
[----:B--2---:R-:W-:Y:S02]  /*15a00*/  R2UR UR11, R4 ;  /* 0x00000000040b72ca */ /* 0x004fe400000e0000 */
[----:B---3--:R-:W-:Y:S02]  /*15a10*/  R2UR UR4, R3 ;  /* 0x00000000030472ca */ /* 0x008fe400000e0000 */
[----:B----4-:R-:W-:-:S04]  /*15a20*/  LOP3.LUT R2, R2, 0xfffffffe, RZ, 0xc0, !PT ;  /* 0xfffffffe02027812 */ /* 0x010fc800078ec0ff */
[----:B------:R-:W-:-:S07]  /*15a30*/  @P0 LOP3.LUT R2, R2, 0x1, RZ, 0xfc, !PT ;  /* 0x0000000102020812 */ /* 0x000fce00078efcff */
[----:B------:R-:W-:Y:S01]  /*15a40*/  ULEA UR11, UR11, UR4, 0x6 ;  /* 0x000000040b0b7291 */ /* 0x000fe2000f8e303f */
[----:B------:R1:W-:Y:S02]  /*15a50*/  STL [R1+0x28], R2 ;  /* 0x0000280201007387 */ /* 0x0003e40000100800 */
[----:B------:R-:W-:-:S06]  /*15a60*/  UMOV UR4, 0x0 ;  /* 0x0000000000047882 */ /* 0x000fcc0000000000 */
[----:B------:R1:W-:Y:S01]  /*15a70*/  UTMALDG.4D [UR8], [UR6], desc[UR4] ;  /* 0x00000408060075b4 */ /* 0x0003e20008019000 */
[----:B------:R-:W-:Y:S02]  /*15a80*/  NOP ;  /* 0x0000000000007918 */ /* 0x000fe40000000000 */
.L_x_3835:
[----:B------:R-:W2:Y:S04]  /*15a90*/  LDL.LU R3, [R1+0x40] ;  /* 0x0000400001037983 */ /* 0x000ea80000300800 */
[----:B------:R-:W3:Y:S04]  /*15aa0*/  LDL.LU R5, [R1+0x2c] ;  /* 0x00002c0001057983 */ /* 0x000ee80000300800 */
[----:B0-----:R-:W4:Y:S01]  /*15ab0*/  LDL.LU R4, [R1+0x50] ;  /* 0x0000500001047983 */ /* 0x001f220000300800 */
[----:B------:R-:W-:Y:S05]  /*15ac0*/  WARPSYNC.ALL ;  /* 0x0000000000007948 */ /* 0x000fea0003800000 */
[----:B-1----:R-:W-:Y:S01]  /*15ad0*/  ULDC.64 UR6, c[0x0][0xa00] ;  /* 0x0002800000067ab9 */ /* 0x002fe20000000a00 */
        /* <DEDUP_REMOVED lines=35> */
.L_x_3841:
[----:B------:R-:W-:Y:S05]  /*15d10*/  BSYNC B6 ;  /* 0x0000000000067941 */ /* 0x000fea0003800000 */
.L_x_3840:
[----:B0-----:R-:W2:Y:S01]  /*15d20*/  LDL.LU R0, [R1+0x50] ;  /* 0x0000500001007983 */ /* 0x001ea20000300800 */
[----:B------:R-:W-:Y:S01]  /*15d30*/  ULDC.64 UR4, c[0x0][0x2d8] ;  /* 0x0000b60000047ab9 */ /* 0x000fe20000000a00 */
[----:B------:R-:W0:Y:S01]  /*15d40*/  LDC R7, c[0x0][0x448] ;  /* 0x00011200ff077b82 */ /* 0x000e220000000800 */
[----:B------:R-:W-:Y:S01]  /*15d50*/  ULDC UR6, c[0x0][0x2b8] ;  /* 0x0000ae0000067ab9 */ /* 0x000fe20000000800 */
[----:B------:R-:W3:Y:S04]  /*15d60*/  LDL.LU R4, [R1+0x40] ;  /* 0x0000400001047983 */ /* 0x000ee80000300800 */
[----:B------:R-:W3:Y:S04]  /*15d70*/  LDL.LU.64 R2, [R1+0x48] ;  /* 0x0000480001027983 */ /* 0x000ee80000300a00 */
[----:B------:R-:W4:Y:S04]  /*15d80*/  LDL.LU R5, [R1+0x2c] ;  /* 0x00002c0001057983 */ /* 0x000f280000300800 */
[----:B------:R-:W4:Y:S04]  /*15d90*/  LDL R10, [R1+0x4] ;  /* 0x00000400010a7983 */ /* 0x000f280000100800 */
[----:B------:R1:W5:Y:S01]  /*15da0*/  LDL R8, [R1+0x60] ;  /* 0x0000600001087983 */ /* 0x0003620000100800 */
[----:B0-----:R-:W-:-:S13]  /*15db0*/  ISETP.NE.AND P0, PT, R7, 0x1, PT ;  /* 0x000000010700780c */ /* 0x001fda0003f05270 */
[----:B------:R-:W0:Y:S01]  /*15dc0*/  @P0 LDC R6, c[0x0][0x450] ;  /* 0x00011400ff060b82 */ /* 0x000e220000000800 */
[----:B------:R-:W1:Y:S02]  /*15dd0*/  S2R R9, SR_TID.X ;  /* 0x0000000000097919 */ /* 0x000e640000002100 */
[----:B-1----:R-:W-:-:S05]  /*15de0*/  IMAD.SHL.U32 R9, R9, 0x8, RZ ;  /* 0x0000000809097824 */ /* 0x002fca00078e00ff */
        /* <DEDUP_REMOVED lines=17> */
[----:B------:R-:W-:-:S04]  /*15f00*/  IMAD R4, R10, 0x40, R4 ;  /* 0x000000400a047824 */ /* 0x000fc800078e0204 */
        /* <DEDUP_REMOVED lines=58> */
.L_x_3993:
        /* <DEDUP_REMOVED lines=10> */
.L_x_3843:
        /* <DEDUP_REMOVED lines=18> */
.L_x_3994:
[----:B------:R-:W-:Y:S05]  /*16470*/  BSYNC B0 ;  /* 0x0000000000007941 */ /* 0x000fea0003800000 */
.L_x_3844:
[----:B------:R-:W2:Y:S01]  /*16480*/  LDL R2, [R1+0x28] ;  /* 0x0000280001027983 */ /* 0x000ea20000100800 */
[----:B------:R-:W-:Y:S01]  /*16490*/  BSSY B0, `(.L_x_3846) ;  /* 0x0000096000007945 */ /* 0x000fe20003800000 */
[----:B--2---:R-:W-:-:S13]  /*164a0*/  LOP3.LUT P0, RZ, R2, 0x1, RZ, 0xc0, !PT ;  /* 0x0000000102ff7812 */ /* 0x004fda000780c0ff */
        /* <DEDUP_REMOVED lines=10> */
.L_x_3995:
[----:B------:R-:W-:Y:S05]  /*16550*/  BSYNC B1 ;  /* 0x0000000000017941 */ /* 0x000fea0003800000 */
.L_x_3848:
        /* <DEDUP_REMOVED lines=9> */
.L_x_3851:
[----:B------:R-:W-:Y:S05]  /*165f0*/  BSYNC B1 ;  /* 0x0000000000017941 */ /* 0x000fea0003800000 */
.L_x_3850:
        /* <DEDUP_REMOVED lines=12> */
.L_x_3852:
        /* <DEDUP_REMOVED lines=15> */
.L_x_3853:
        /* <DEDUP_REMOVED lines=15> */
.L_x_3854:
        /* <DEDUP_REMOVED lines=15> */
.L_x_3855:
        /* <DEDUP_REMOVED lines=15> */
.L_x_3856:
        /* <DEDUP_REMOVED lines=15> */
.L_x_3857:
        /* <DEDUP_REMOVED lines=15> */
.L_x_3858:
        /* <DEDUP_REMOVED lines=15> */
.L_x_3859:
        /* <DEDUP_REMOVED lines=10> */
.L_x_3847:
[----:B------:R-:W-:Y:S05]  /*16df0*/  BSYNC B0 ;  /* 0x0000000000007941 */ /* 0x000fea0003800000 */
.L_x_3846:
        /* <DEDUP_REMOVED lines=27> */
[----:B--2---:R-:W-:Y:S02]  /*16fb0*/  LOP3.LUT P2, RZ, R5, 0x1, RZ, 0xc0, !PT ;  /* 0x0000000105ff7812 */ /* 0x004fe4000784c0ff */
        /* <DEDUP_REMOVED lines=26> */
.L_x_3866:
[----:B------:R-:W-:Y:S01]  /*17160*/  IMAD R2, R19, 0x8, R18 ;  /* 0x0000000813027824 */ /* 0x000fe200078e0212 */
[----:B-1----:R-:W-:Y:S01]  /*17170*/  SHF.L.U32 R6, R9, 0x1f, RZ ;  /* 0x0000001f09067819 */ /* 0x002fe200000006ff */
[----:B------:R-:W1:Y:S01]  /*17180*/  S2R R3, SR_TID.X ;  /* 0x0000000000037919 */ /* 0x000e620000002100 */
[----:B------:R-:W-:Y:S02]  /*17190*/  BSSY B3, `(.L_x_3867) ;  /* 0x0000005000037945 */ /* 0x000fe40003800000 */
[----:B------:R-:W2:Y:S01]  /*171a0*/  SYNCS.PHASECHK.TRANS64.TRYWAIT P0, [R2+URZ+0x28c40], R6 ;  /* 0x028c4006020075a7 */ /* 0x000ea2000800017f */
[----:B-1----:R-:W-:-:S04]  /*171b0*/  LOP3.LUT R3, R3, 0x7f, RZ, 0xc0, !PT ;  /* 0x0000007f03037812 */ /* 0x002fc800078ec0ff */
[----:B------:R-:W-:Y:S01]  /*171c0*/  ISETP.NE.AND P1, PT, R3, RZ, PT ;  /* 0x000000ff0300720c */ /* 0x000fe20003f25270 */
[----:B--2---:R-:W-:-:S12]  /*171d0*/  @!P0 BRA `(.L_x_3868) ;  /* 0x0000004800e48947 */ /* 0x004fd80003800000 */
.L_x_3996:
[----:B------:R-:W-:Y:S05]  /*171e0*/  BSYNC B3 ;  /* 0x0000000000037941 */ /* 0x000fea0003800000 */
.L_x_3867:
        /* <DEDUP_REMOVED lines=9> */
.L_x_3870:
[----:B------:R-:W-:Y:S05]  /*17280*/  BSYNC B3 ;  /* 0x0000000000037941 */ /* 0x000fea0003800000 */
.L_x_3869:
        /* <DEDUP_REMOVED lines=12> */
.L_x_3871:
        /* <DEDUP_REMOVED lines=13> */
.L_x_3997:
[----:B------:R-:W-:Y:S05]  /*17420*/  BSYNC B3 ;  /* 0x0000000000037941 */ /* 0x000fea0003800000 */
.L_x_3872:
        /* <DEDUP_REMOVED lines=11> */
.L_x_3875:
[----:B------:R-:W-:Y:S05]  /*174e0*/  BSYNC B3 ;  /* 0x0000000000037941 */ /* 0x000fea0003800000 */
.L_x_3874:
        /* <DEDUP_REMOVED lines=9> */
.L_x_3876:
        /* <DEDUP_REMOVED lines=15> */
.L_x_3877:
        /* <DEDUP_REMOVED lines=15> */
.L_x_3878:
        /* <DEDUP_REMOVED lines=15> */
.L_x_3879:
        /* <DEDUP_REMOVED lines=15> */
.L_x_3880:
        /* <DEDUP_REMOVED lines=15> */
.L_x_3881:
        /* <DEDUP_REMOVED lines=15> */
.L_x_3882:
        /* <DEDUP_REMOVED lines=15> */
.L_x_3883:
        /* <DEDUP_REMOVED lines=10> */
.L_x_3865:
[----:B------:R-:W-:Y:S05]  /*17cb0*/  BSYNC B1 ;  /* 0x0000000000017941 */ /* 0x000fea0003800000 */
.L_x_3864:
[----:B------:R-:W2:Y:S02]  /*17cc0*/  LDL.LU R5, [R1+0x38] ;  /* 0x0000380001057983 */ /* 0x000ea40000300800 */
[----:B--2---:R-:W-:-:S07]  /*17cd0*/  VIADD R0, R5, 0xfffffffd ;  /* 0xfffffffd05007836 */ /* 0x004fce0000000000 */
.L_x_3863:
[----:B------:R-:W-:Y:S05]  /*17ce0*/  BSYNC B2 ;  /* 0x0000000000027941 */ /* 0x000fea0003800000 */
.L_x_3862:
[----:B------:R-:W-:Y:S01]  /*17cf0*/  VIADD R8, R8, 0xfffffffe ;  /* 0xfffffffe08087836 */ /* 0x000fe20000000000 */
[----:B------:R-:W-:-:S04]  /*17d00*/  LOP3.LUT R4, RZ, R4, RZ, 0x33, !PT ;  /* 0x00000004ff047212 */ /* 0x000fc800078e33ff */
[----:B------:R-:W-:-:S13]  /*17d10*/  ISETP.NE.AND P0, PT, R8, R4, PT ;  /* 0x000000040800720c */ /* 0x000fda0003f05270 */
[----:B------:R-:W-:Y:S05]  /*17d20*/  @!P0 BRA `(.L_x_3861) ;  /* 0x0000001800d88947 */ /* 0x000fea0003800000 */
.L_x_3924:
        /* <DEDUP_REMOVED lines=16> */
[----:B0-----:R-:W2:Y:S01]  /*17e30*/  LDL R9, [R1+0x1c] ;  /* 0x00001c0001097983 */ /* 0x001ea20000100800 */
        /* <DEDUP_REMOVED lines=18> */
.L_x_3886:
        /* <DEDUP_REMOVED lines=8> */
.L_x_3998:
[----:B------:R-:W-:Y:S05]  /*17fe0*/  BSYNC B2 ;  /* 0x0000000000027941 */ /* 0x000fea0003800000 */
.L_x_3887:
        /* <DEDUP_REMOVED lines=9> */
.L_x_3890:
[----:B------:R-:W-:Y:S05]  /*18080*/  BSYNC B2 ;  /* 0x0000000000027941 */ /* 0x000fea0003800000 */
.L_x_3889:
        /* <DEDUP_REMOVED lines=12> */
.L_x_3891:
        /* <DEDUP_REMOVED lines=13> */
.L_x_3999:
[----:B------:R-:W-:Y:S05]  /*18220*/  BSYNC B2 ;  /* 0x0000000000027941 */ /* 0x000fea0003800000 */
.L_x_3892:
[----:B------:R-:W-:Y:S01]  /*18230*/  BSSY B2, `(.L_x_3894) ;  /* 0x000000b000027945 */ /* 0x000fe20003800000 */
[----:B------:R-:W-:Y:S02]  /*18240*/  IMAD.MOV.U32 R8, RZ, RZ, 0x0 ;  /* 0x00000000ff087424 */ /* 0x000fe400078e00ff */
[----:B0-----:R-:W-:Y:S01]  /*18250*/  IMAD.MOV.U32 R9, RZ, RZ, 0x14f00000 ;  /* 0x14f00000ff097424 */ /* 0x001fe200078e00ff */
        /* <DEDUP_REMOVED lines=8> */
.L_x_3895:
[----:B------:R-:W-:Y:S05]  /*182e0*/  BSYNC B2 ;  /* 0x0000000000027941 */ /* 0x000fea0003800000 */
.L_x_3894:
        /* <DEDUP_REMOVED lines=9> */
.L_x_3896:
        /* <DEDUP_REMOVED lines=15> */
.L_x_3897:
        /* <DEDUP_REMOVED lines=15> */
.L_x_3898:
        /* <DEDUP_REMOVED lines=15> */
.L_x_3899:
        /* <DEDUP_REMOVED lines=15> */
.L_x_3900:
        /* <DEDUP_REMOVED lines=15> */
.L_x_3901:
        /* <DEDUP_REMOVED lines=15> */
.L_x_3902:
        /* <DEDUP_REMOVED lines=15> */
.L_x_3903:
        /* <DEDUP_REMOVED lines=10> */
.L_x_3885:
[----:B------:R-:W-:Y:S05]  /*18ab0*/  BSYNC B1 ;  /* 0x0000000000017941 */ /* 0x000fea0003800000 */
.L_x_3884:
[----:B------:R-:W2:Y:S01]  /*18ac0*/  LDL R5, [R1+0x28] ;  /* 0x0000280001057983 */ /* 0x000ea20000100800 */
[----:B------:R-:W-:Y:S01]  /*18ad0*/  VIADD R7, R7, 0x1 ;  /* 0x0000000107077836 */ /* 0x000fe20000000000 */
[----:B------:R-:W-:Y:S04]  /*18ae0*/  BSSY B1, `(.L_x_3904) ;  /* 0x00000d6000017945 */ /* 0x000fe80003800000 */
[----:B------:R-:W-:-:S04]  /*18af0*/  ISETP.NE.AND P0, PT, R7, 0x2, PT ;  /* 0x000000020700780c */ /* 0x000fc80003f05270 */
[----:B------:R-:W-:Y:S02]  /*18b00*/  SEL R2, RZ, 0x1, P0 ;  /* 0x00000001ff027807 */ /* 0x000fe40000000000 */
[----:B------:R-:W-:Y:S02]  /*18b10*/  SEL R19, R7, RZ, P0 ;  /* 0x000000ff07137207 */ /* 0x000fe40000000000 */
[----:B------:R-:W-:Y:S01]  /*18b20*/  LOP3.LUT R8, R6, R2, RZ, 0x3c, !PT ;  /* 0x0000000206087212 */ /* 0x000fe200078e3cff */
[----:B------:R-:W-:-:S04]  /*18b30*/  VIADD R6, R0, 0xffffffff ;  /* 0xffffffff00067836 */ /* 0x000fc80000000000 */
[----:B------:R1:W-:Y:S01]  /*18b40*/  STL [R1+0x14], R8 ;  /* 0x0000140801007387 */ /* 0x0003e20000100800 */
[----:B--2---:R-:W-:-:S13]  /*18b50*/  LOP3.LUT P2, RZ, R5, 0x1, RZ, 0xc0, !PT ;  /* 0x0000000105ff7812 */ /* 0x004fda000784c0ff */
[----:B-1----:R-:W-:Y:S05]  /*18b60*/  @!P2 BRA `(.L_x_3905) ;  /* 0x0000000c0034a947 */ /* 0x002fea0003800000 */
        /* <DEDUP_REMOVED lines=24> */
.L_x_3906:
        /* <DEDUP_REMOVED lines=8> */
.L_x_4000:
[----:B------:R-:W-:Y:S05]  /*18d70*/  BSYNC B2 ;  /* 0x0000000000027941 */ /* 0x000fea0003800000 */
.L_x_3907:
        /* <DEDUP_REMOVED lines=9> */
.L_x_3910:
[----:B------:R-:W-:Y:S05]  /*18e10*/  BSYNC B2 ;  /* 0x0000000000027941 */ /* 0x000fea0003800000 */
.L_x_3909:
        /* <DEDUP_REMOVED lines=12> */
.L_x_3911:
        /* <DEDUP_REMOVED lines=13> */
.L_x_4001:
[----:B------:R-:W-:Y:S05]  /*18fb0*/  BSYNC B2 ;  /* 0x0000000000027941 */ /* 0x000fea0003800000 */
.L_x_3912:
        /* <DEDUP_REMOVED lines=11> */
.L_x_3915:
[----:B------:R-:W-:Y:S05]  /*19070*/  BSYNC B2 ;  /* 0x0000000000027941 */ /* 0x000fea0003800000 */
.L_x_3914:
        /* <DEDUP_REMOVED lines=9> */
.L_x_3916:
        /* <DEDUP_REMOVED lines=15> */
.L_x_3917:
        /* <DEDUP_REMOVED lines=15> */
.L_x_3918:
        /* <DEDUP_REMOVED lines=15> */
.L_x_3919:
        /* <DEDUP_REMOVED lines=15> */
.L_x_3920:
        /* <DEDUP_REMOVED lines=15> */
.L_x_3921:
        /* <DEDUP_REMOVED lines=15> */
.L_x_3922:
        /* <DEDUP_REMOVED lines=15> */
.L_x_3923:
        /* <DEDUP_REMOVED lines=10> */
.L_x_3905:
[----:B------:R-:W-:Y:S05]  /*19840*/  BSYNC B1 ;  /* 0x0000000000017941 */ /* 0x000fea0003800000 */
.L_x_3904:
[----:B------:R-:W2:Y:S01]  /*19850*/  LDL R5, [R1+0x24] ;  /* 0x0000240001057983 */ /* 0x000ea20000100800 */
[----:B------:R-:W-:Y:S01]  /*19860*/  VIADD R0, R0, 0xfffffffe ;  /* 0xfffffffe00007836 */ /* 0x000fe20000000000 */
[----:B--2---:R-:W-:-:S13]  /*19870*/  ISETP.GT.AND P0, PT, R6, R5, PT ;  /* 0x000000050600720c */ /* 0x004fda0003f04270 */
[----:B------:R-:W-:Y:S05]  /*19880*/  @P0 BRA `(.L_x_3924) ;  /* 0xffffffe400280947 */ /* 0x000fea000383ffff */
.L_x_3861:
[----:B------:R-:W-:Y:S05]  /*19890*/  BSYNC B0 ;  /* 0x0000000000007941 */ /* 0x000fea0003800000 */
.L_x_3860:
        /* <DEDUP_REMOVED lines=12> */
[----:B------:R-:W-:Y:S02]  /*19960*/  VOTEU.ANY UR4, UPT, PT ;  /* 0x0000000000047886 */ /* 0x000fe400038e0100 */
[----:B------:R-:W2:Y:S08]  /*19970*/  FLO.U32 R0, UR4 ;  /* 0x0000000400007d00 */ /* 0x000eb000080e0000 */
[----:B------:R-:W3:Y:S01]  /*19980*/  POPC R5, UR4 ;  /* 0x0000000400057d09 */ /* 0x000ee20008000000 */
[----:B--2---:R-:W-:-:S02]  /*19990*/  ISETP.EQ.U32.AND P1, PT, R0, R3, PT ;  /* 0x000000030000720c */ /* 0x004fc40003f22070 */
[----:B-1----:R-:W3:Y:S11]  /*199a0*/  LDC.64 R2, c[0x0][0xc60] ;  /* 0x00031800ff027b82 */ /* 0x002ef60000000a00 */
[----:B---3--:R-:W2:Y:S01]  /*199b0*/  @P1 ATOMG.E.ADD.STRONG.GPU PT, R3, desc[UR40][R2.64], R5 ;  /* 0x00000005020319a8 */ /* 0x008ea200081ee1e8 */
[----:B------:R-:W1:Y:S02]  /*199c0*/  S2R R4, SR_LTMASK ;  /* 0x0000000000047919 */ /* 0x000e640000003900 */
[----:B-1----:R-:W-:-:S04]  /*199d0*/  LOP3.LUT R4, R4, UR4, RZ, 0xc0, !PT ;  /* 0x0000000404047c12 */ /* 0x002fc8000f8ec0ff */
[----:B------:R-:W1:Y:S01]  /*199e0*/  POPC R7, R4 ;  /* 0x0000000400077309 */ /* 0x000e620000000000 */
[----:B--2---:R-:W1:Y:S02]  /*199f0*/  SHFL.IDX PT, R0, R3, R0, 0x1f ;  /* 0x00001f0003007589 */ /* 0x004e6400000e0000 */
[----:B-1----:R-:W-:-:S05]  /*19a00*/  IADD3 R0, R0, UR36, R7 ;  /* 0x0000002400007c10 */ /* 0x002fca000fffe007 */
[----:B------:R2:W-:Y:S02]  /*19a10*/  STL [R1], R0 ;  /* 0x0000000001007387 */ /* 0x0005e40000100800 */
.L_x_3926:
[----:B------:R-:W-:Y:S05]  /*19a20*/  BSYNC B0 ;  /* 0x0000000000007941 */ /* 0x000fea0003800000 */
.L_x_3925:
[----:B------:R-:W-:-:S07]  /*19a30*/  SEL R19, R19, RZ, P0 ;  /* 0x000000ff13137207 */ /* 0x000fce0000000000 */
.L_x_3828:
[----:B------:R-:W-:Y:S05]  /*19a40*/  BSYNC B7 ;  /* 0x0000000000077941 */ /* 0x000fea0003800000 */
.L_x_3826:
[----:B-12---:R-:W2:Y:S02]  /*19a50*/  LDL R0, [R1+0x28] ;  /* 0x0000280001007983 */ /* 0x006ea40000100800 */
[----:B--2---:R-:W-:-:S13]  /*19a60*/  LOP3.LUT P0, RZ, R0, 0x2, RZ, 0xc0, !PT ;  /* 0x0000000200ff7812 */ /* 0x004fda000780c0ff */
[----:B------:R-:W-:Y:S05]  /*19a70*/  @!P0 BRA `(.L_x_3927) ;  /* 0x00000000002c8947 */ /* 0x000fea0003800000 */
[----:B------:R-:W-:Y:S05]  /*19a80*/  WARPSYNC.ALL ;  /* 0x0000000000007948 */ /* 0x000fea0003800000 */
[----:B------:R-:W1:Y:S08]  /*19a90*/  S2UR UR5, SR_CgaCtaId ;  /* 0x00000000000579c3 */ /* 0x000e700000008800 */
[----:B------:R-:W-:Y:S06]  /*19aa0*/  BAR.SYNC.DEFER_BLOCKING 0x5, 0x180 ;  /* 0x0146000000007b1d */ /* 0x000fec0000010000 */
[----:B------:R-:W-:-:S02]  /*19ab0*/  UMOV UR4, 0x400 ;  /* 0x0000040000047882 */ /* 0x000fc40000000000 */
[----:B-1----:R-:W-:-:S06]  /*19ac0*/  ULEA UR4, UR5, UR4, 0x18 ;  /* 0x0000000405047291 */ /* 0x002fcc000f8ec03f */
[----:B------:R-:W-:-:S05]  /*19ad0*/  IMAD.U32 R18, RZ, RZ, UR4 ;  /* 0x00000004ff127e24 */ /* 0x000fca000f8e00ff */
[----:B------:R-:W1:Y:S04]  /*19ae0*/  LDS.128 R4, [R18+0x28cd0] ;  /* 0x028cd00012047984 */ /* 0x000e680000000c00 */
[----:B-1----:R1:W-:Y:S04]  /*19af0*/  STL.64 [R1], R4 ;  /* 0x0000000401007387 */ /* 0x0023e80000100a00 */
[----:B------:R1:W-:Y:S01]  /*19b00*/  STL.64 [R1+0x8], R6 ;  /* 0x0000080601007387 */ /* 0x0003e20000100a00 */
[----:B------:R-:W-:Y:S06]  /*19b10*/  BAR.ARV 0x4, 0x180 ;  /* 0x0106000000007b1d */ /* 0x000fec0000002000 */
[----:B------:R-:W-:Y:S05]  /*19b20*/  BRA `(.L_x_3928) ;  /* 0x0000000c00247947 */ /* 0x000fea0003800000 */
.L_x_3927:
[----:B------:R-:W1:Y:S01]  /*19b30*/  S2R R16, SR_TID.X ;  /* 0x0000000000107919 */ /* 0x000e620000002100 */
[----:B------:R-:W-:Y:S01]  /*19b40*/  UMOV UR4, 0xffffffff ;  /* 0xffffffff00047882 */ /* 0x000fe20000000000 */
[----:B-1----:R-:W-:-:S04]  /*19b50*/  LOP3.LUT R16, R16, 0x1f, RZ, 0xc0, !PT ;  /* 0x0000001f10107812 */ /* 0x002fc800078ec0ff */
[----:B------:R-:W-:Y:S01]  /*19b60*/  ISETP.NE.AND P0, PT, R16, 0x1f, PT ;  /* 0x0000001f1000780c */ /* 0x000fe20003f05270 */
[----:B------:R-:W-:-:S12]  /*19b70*/  BRA.DIV UR4, `(.L_x_3929) ;  /* 0x0000002204f47947 */ /* 0x000fd8000b800000 */
[----:B------:R-:W2:Y:S01]  /*19b80*/  LDL.LU R2, [R1] ;  /* 0x0000000001027983 */ /* 0x000ea20000300800 */
[----:B------:R-:W-:-:S03]  /*19b90*/  ULDC UR4, c[0x0][0xc3c] ;  /* 0x00030f0000047ab9 */ /* 0x000fc60000000800 */
[----:B------:R-:W3:Y:S01]  /*19ba0*/  LDL R4, [R1+0xc] ;  /* 0x00000c0001047983 */ /* 0x000ee20000100800 */
[----:B--2---:R-:W-:Y:S02]  /*19bb0*/  IMAD.MOV.U32 R10, RZ, RZ, R2 ;  /* 0x000000ffff0a7224 */ /* 0x004fe400078e0002 */
[----:B---3--:R-:W-:-:S05]  /*19bc0*/  IMAD.IADD R0, R4, 0x1, R16 ;  /* 0x0000000104007824 */ /* 0x008fca00078e0210 */
[----:B------:R-:W-:-:S13]  /*19bd0*/  ISETP.GE.OR P1, PT, R0, UR4, !P0 ;  /* 0x0000000400007c0c */ /* 0x000fda000c726670 */
[----:B------:R-:W1:Y:S08]  /*19be0*/  @!P1 LDC.64 R2, c[0x0][0xc80] ;  /* 0x00032000ff029b82 */ /* 0x000e700000000a00 */
[----:B------:R-:W2:Y:S01]  /*19bf0*/  @!P1 LDC.64 R4, c[0x0][0xc78] ;  /* 0x00031e00ff049b82 */ /* 0x000ea20000000a00 */
[----:B-1----:R-:W-:-:S05]  /*19c00*/  @!P1 IMAD.WIDE R2, R0, 0x4, R2 ;  /* 0x0000000400029825 */ /* 0x002fca00078e0202 */
[----:B------:R2:W3:Y:S02]  /*19c10*/  @!P1 LDG.E R6, desc[UR40][R2.64] ;  /* 0x0000002802069981 */ /* 0x0004e4000c1e1900 */
[----:B--2---:R-:W-:-:S06]  /*19c20*/  @!P1 IMAD.WIDE R2, R0, 0x4, R4 ;  /* 0x0000000400029825 */ /* 0x004fcc00078e0204 */
[----:B------:R-:W2:Y:S01]  /*19c30*/  @!P1 LDG.E R2, desc[UR40][R2.64] ;  /* 0x0000002802029981 */ /* 0x000ea2000c1e1900 */
[----:B------:R-:W-:Y:S01]  /*19c40*/  IMAD.MOV.U32 R5, RZ, RZ, RZ ;  /* 0x000000ffff057224 */ /* 0x000fe200078e00ff */
[C---:B------:R-:W-:Y:S01]  /*19c50*/  ISETP.GE.U32.AND P2, PT, R16.reuse, 0x2, PT ;  /* 0x000000021000780c */ /* 0x040fe20003f46070 */
[----:B------:R-:W-:Y:S01]  /*19c60*/  IMAD.MOV.U32 R8, RZ, RZ, RZ ;  /* 0x000000ffff087224 */ /* 0x000fe200078e00ff */
[C---:B------:R-:W-:Y:S01]  /*19c70*/  ISETP.GE.U32.AND P3, PT, R16.reuse, 0x4, PT ;  /* 0x000000041000780c */ /* 0x040fe20003f66070 */
[----:B------:R-:W-:Y:S01]  /*19c80*/  SHFL.IDX PT, R0, R10, RZ, 0x1f ;  /* 0x00001fff0a007589 */ /* 0x000fe200000e0000 */
[C---:B------:R-:W-:Y:S02]  /*19c90*/  ISETP.GE.U32.AND P4, PT, R16.reuse, 0x8, PT ;  /* 0x000000081000780c */ /* 0x040fe40003f86070 */
[----:B------:R-:W-:Y:S01]  /*19ca0*/  ISETP.GE.U32.AND P5, PT, R16, 0x10, PT ;  /* 0x000000101000780c */ /* 0x000fe20003fa6070 */
[----:B---3--:R-:W-:Y:S02]  /*19cb0*/  @!P1 IMAD.MOV.U32 R5, RZ, RZ, R6 ;  /* 0x000000ffff059224 */ /* 0x008fe400078e0006 */
[----:B------:R-:W-:-:S02]  /*19cc0*/  IMAD.MOV.U32 R6, RZ, RZ, RZ ;  /* 0x000000ffff067224 */ /* 0x000fc400078e00ff */
[----:B--2---:R-:W-:Y:S01]  /*19cd0*/  @!P1 IMAD.MOV.U32 R6, RZ, RZ, R2 ;  /* 0x000000ffff069224 */ /* 0x004fe200078e0002 */
[----:B------:R-:W-:-:S03]  /*19ce0*/  ISETP.NE.AND P1, PT, R16, RZ, PT ;  /* 0x000000ff1000720c */ /* 0x000fc60003f25270 */
[----:B------:R-:W-:-:S05]  /*19cf0*/  IMAD R2, R6, R5, RZ ;  /* 0x0000000506027224 */ /* 0x000fca00078e02ff */
[----:B------:R-:W1:Y:S02]  /*19d00*/  SHFL.UP PT, R3, R2, 0x1, RZ ;  /* 0x0420000002037989 */ /* 0x000e6400000e00ff */
[----:B-1----:R-:W-:-:S05]  /*19d10*/  SEL R7, R3, RZ, P1 ;  /* 0x000000ff03077207 */ /* 0x002fca0000800000 */
[----:B------:R-:W-:Y:S02]  /*19d20*/  IMAD.IADD R2, R2, 0x1, R7 ;  /* 0x0000000102027824 */ /* 0x000fe400078e0207 */
[----:B------:R-:W-:Y:S04]  /*19d30*/  SHFL.IDX PT, R7, R10, 0x1, 0x1f ;  /* 0x00201f000a077f89 */ /* 0x000fe800000e0000 */
        /* <DEDUP_REMOVED lines=12> */
[----:B0-----:R0:W1:Y:S02]  /*19e00*/  SHFL.IDX PT, R9, R3, 0x1f, 0x1f ;  /* 0x03e01f0003097f89 */ /* 0x00106400000e0000 */
.L_x_4011:
[----:B------:R-:W-:Y:S02]  /*19e10*/  ULDC UR4, c[0x0][0xc38] ;  /* 0x00030e0000047ab9 */ /* 0x000fe40000000800 */
[----:B------:R-:W-:-:S04]  /*19e20*/  IMAD.U32 R2, RZ, RZ, UR4 ;  /* 0x00000004ff027e24 */ /* 0x000fc8000f8e00ff */
[----:B-1----:R-:W-:-:S04]  /*19e30*/  IMAD R9, R9, R2, RZ ;  /* 0x0000000209097224 */ /* 0x002fc800078e02ff */
[----:B------:R-:W-:Y:S02]  /*19e40*/  IMAD.IADD R4, R7, 0x1, R9 ;  /* 0x0000000107047824 */ /* 0x000fe400078e0209 */
[----:B------:R-:W-:-:S03]  /*19e50*/  IMAD.MOV.U32 R7, RZ, RZ, R3 ;  /* 0x000000ffff077224 */ /* 0x000fc600078e0003 */
[----:B------:R-:W-:-:S13]  /*19e60*/  ISETP.GT.AND P6, PT, R4, R0, PT ;  /* 0x000000000400720c */ /* 0x000fda0003fc4270 */
[----:B------:R-:W-:Y:S05]  /*19e70*/  @P6 BRA `(.L_x_3930) ;  /* 0x0000000000ac6947 */ /* 0x000fea0003800000 */
.L_x_3933:
        /* <DEDUP_REMOVED lines=37> */
.L_x_4019:
[----:B------:R-:W-:Y:S02]  /*1a0d0*/  ULDC UR4, c[0x0][0xc38] ;  /* 0x00030e0000047ab9 */ /* 0x000fe40000000800 */
[----:B------:R-:W-:-:S04]  /*1a0e0*/  IMAD.U32 R2, RZ, RZ, UR4 ;  /* 0x00000004ff027e24 */ /* 0x000fc8000f8e00ff */
[----:B-1----:R-:W-:-:S04]  /*1a0f0*/  IMAD R9, R9, R2, RZ ;  /* 0x0000000209097224 */ /* 0x002fc800078e02ff */
[----:B------:R-:W-:-:S05]  /*1a100*/  IMAD.IADD R4, R9, 0x1, R4 ;  /* 0x0000000109047824 */ /* 0x000fca00078e0204 */
[----:B------:R-:W-:-:S13]  /*1a110*/  ISETP.GT.AND P6, PT, R4, R0, PT ;  /* 0x000000000400720c */ /* 0x000fda0003fc4270 */
[----:B------:R-:W-:Y:S05]  /*1a120*/  @!P6 BRA `(.L_x_3933) ;  /* 0xfffffffc0054e947 */ /* 0x000fea000383ffff */
.L_x_3930:
[----:B------:R-:W-:Y:S01]  /*1a130*/  IMAD.IADD R9, R4, 0x1, -R9 ;  /* 0x0000000104097824 */ /* 0x000fe200078e0a09 */
[----:B------:R-:W-:-:S03]  /*1a140*/  UMOV UR4, 0xffffffff ;  /* 0xffffffff00047882 */ /* 0x000fc60000000000 */
[----:B0-----:R-:W-:-:S05]  /*1a150*/  IMAD R3, R7, R2, R9 ;  /* 0x0000000207037224 */ /* 0x001fca00078e0209 */
[----:B------:R-:W-:Y:S01]  /*1a160*/  ISETP.GT.AND P6, PT, R3, R0, PT ;  /* 0x000000000300720c */ /* 0x000fe20003fc4270 */
[----:B------:R-:W-:-:S12]  /*1a170*/  BRA.DIV UR4, `(.L_x_3934) ;  /* 0x0000002604ac7947 */ /* 0x000fd8000b800000 */
[----:B------:R-:W-:-:S04]  /*1a180*/  VOTE.ANY R3, PT, !P6 ;  /* 0x0000000000037806 */ /* 0x000fc800070e0100 */
[----:B------:R-:W0:Y:S02]  /*1a190*/  POPC R4, R3 ;  /* 0x0000000300047309 */ /* 0x000e240000000000 */
[----:B0-----:R0:W1:Y:S04]  /*1a1a0*/  SHFL.IDX PT, R5, R5, R4, 0x1f ;  /* 0x00001f0405057589 */ /* 0x00106800000e0000 */
[----:B------:R0:W2:Y:S02]  /*1a1b0*/  SHFL.IDX PT, R6, R6, R4, 0x1f ;  /* 0x00001f0406067589 */ /* 0x0000a400000e0000 */
.L_x_4024:
[----:B------:R-:W-:-:S13]  /*1a1c0*/  ISETP.NE.AND P0, PT, R3, RZ, PT ;  /* 0x000000ff0300720c */ /* 0x000fda0003f05270 */
[----:B------:R-:W-:Y:S05]  /*1a1d0*/  @!P0 BRA `(.L_x_3935) ;  /* 0x0000000000148947 */ /* 0x000fea0003800000 */
[----:B------:R-:W-:Y:S01]  /*1a1e0*/  UMOV UR4, 0xffffffff ;  /* 0xffffffff00047882 */ /* 0x000fe20000000000 */
[----:B------:R-:W-:Y:S02]  /*1a1f0*/  VIADD R12, R4, 0xffffffff ;  /* 0xffffffff040c7836 */ /* 0x000fe40000000000 */
[----:B------:R-:W-:Y:S05]  /*1a200*/  BRA.DIV UR4, `(.L_x_3936) ;  /* 0x0000002604e47947 */ /* 0x000fea000b800000 */
[----:B------:R3:W4:Y:S02]  /*1a210*/  SHFL.IDX PT, R7, R7, R12, 0x1f ;  /* 0x00001f0c07077589 */ /* 0x00072400000e0000 */
.L_x_4027:
[----:B----4-:R-:W-:-:S07]  /*1a220*/  IMAD.MOV.U32 R8, RZ, RZ, R7 ;  /* 0x000000ffff087224 */ /* 0x010fce00078e0007 */
.L_x_3935:
[----:B------:R-:W4:Y:S01]  /*1a230*/  LDL.LU R10, [R1+0xc] ;  /* 0x00000c00010a7983 */ /* 0x000f220000300800 */
[----:B-1----:R-:W-:Y:S01]  /*1a240*/  IABS R7, R5 ;  /* 0x0000000500077213 */ /* 0x002fe20000000000 */
[----:B------:R-:W-:-:S03]  /*1a250*/  IMAD R9, R8, R2, R9 ;  /* 0x0000000208097224 */ /* 0x000fc600078e0209 */
[----:B------:R-:W1:Y:S01]  /*1a260*/  I2F.RP R2, R7 ;  /* 0x0000000700027306 */ /* 0x000e620000209400 */
[----:B------:R-:W-:Y:S01]  /*1a270*/  IMAD.IADD R0, R0, 0x1, -R9 ;  /* 0x0000000100007824 */ /* 0x000fe200078e0a09 */
[----:B------:R5:W-:Y:S02]  /*1a280*/  STL [R1], R9 ;  /* 0x0000000901007387 */ /* 0x000be40000100800 */
[----:B-----5:R-:W-:-:S04]  /*1a290*/  IABS R9, R5 ;  /* 0x0000000500097213 */ /* 0x020fc80000000000 */
        /* <DEDUP_REMOVED lines=16> */
[----:B--2---:R-:W-:-:S04]  /*1a3a0*/  IABS R7, R6 ;  /* 0x0000000600077213 */ /* 0x004fc80000000000 */
        /* <DEDUP_REMOVED lines=33> */
[----:B0-----:R-:W-:Y:S02]  /*1a5c0*/  IMAD.IADD R4, R0, 0x1, -R5 ;  /* 0x0000000100047824 */ /* 0x001fe400078e0a05 */
[----:B------:R-:W-:-:S05]  /*1a5d0*/  IMAD R0, R3, 0x10000, R2 ;  /* 0x0001000003007824 */ /* 0x000fca00078e0202 */
[----:B------:R0:W-:Y:S04]  /*1a5e0*/  STL [R1+0x8], R0 ;  /* 0x0000080001007387 */ /* 0x0001e80000100800 */
[----:B------:R0:W-:Y:S04]  /*1a5f0*/  STL [R1+0xc], R10 ;  /* 0x00000c0a01007387 */ /* 0x0001e80000100800 */
[----:B------:R0:W-:Y:S01]  /*1a600*/  STL [R1+0x4], R4 ;  /* 0x0000040401007387 */ /* 0x0001e20000100800 */
[----:B------:R-:W-:Y:S05]  /*1a610*/  BRA `(.L_x_3937) ;  /* 0x0000000000287947 */ /* 0x000fea0003800000 */
.L_x_3931:
        /* <DEDUP_REMOVED lines=10> */
.L_x_3937:
[----:B-1----:R-:W2:Y:S04]  /*1a6c0*/  LDL R3, [R1+0x8] ;  /* 0x0000080001037983 */ /* 0x002ea80000100800 */
[----:B------:R-:W4:Y:S04]  /*1a6d0*/  LDL R2, [R1+0xc] ;  /* 0x00000c0001027983 */ /* 0x000f280000100800 */
[----:B------:R-:W5:Y:S04]  /*1a6e0*/  LDL R5, [R1+0x4] ;  /* 0x0000040001057983 */ /* 0x000f680000100800 */
[----:B0-----:R-:W5:Y:S01]  /*1a6f0*/  LDL R4, [R1] ;  /* 0x0000000001047983 */ /* 0x001f620000100800 */
        /* <DEDUP_REMOVED lines=8> */
[----:B----4-:R-:W-:Y:S01]  /*1a780*/  IMAD.MOV.U32 R7, RZ, RZ, R2 ;  /* 0x000000ffff077224 */ /* 0x010fe200078e0002 */
[----:B0-----:R-:W-:-:S05]  /*1a790*/  @!P0 LEA R18, R3, R0, 0x18 ;  /* 0x0000000003128211 */ /* 0x001fca00078ec0ff */
[----:B-----5:R0:W-:Y:S01]  /*1a7a0*/  @!P0 STS.128 [R18+0x28cd0], R4 ;  /* 0x028cd00412008388 */ /* 0x0201e20000000c00 */
[----:B------:R-:W-:Y:S06]  /*1a7b0*/  BAR.ARV 0x5, 0x180 ;  /* 0x0146000000007b1d */ /* 0x000fec0000002000 */
.L_x_3928:
[----:B------:R-:W2:Y:S01]  /*1a7c0*/  LDL R0, [R1+0xc] ;  /* 0x00000c0001007983 */ /* 0x000ea20000100800 */
[----:B------:R-:W-:Y:S02]  /*1a7d0*/  ULDC UR4, c[0x0][0xc3c] ;  /* 0x00030f0000047ab9 */ /* 0x000fe40000000800 */
[----:B--2---:R-:W-:-:S13]  /*1a7e0*/  ISETP.GE.AND P0, PT, R0, UR4, PT ;  /* 0x0000000400007c0c */ /* 0x004fda000bf06270 */
[----:B------:R-:W-:Y:S05]  /*1a7f0*/  @!P0 BRA `(.L_x_3938) ;  /* 0xffffff80003c8947 */ /* 0x000fea000383ffff */
[----:B------:R-:W-:Y:S05]  /*1a800*/  BSYNC B8 ;  /* 0x0000000000087941 */ /* 0x000fea0003800000 */
.L_x_3772:
        /* <DEDUP_REMOVED lines=12> */
.L_x_4028:
[----:B------:R-:W-:Y:S05]  /*1a8d0*/  BSYNC B0 ;  /* 0x0000000000007941 */ /* 0x000fea0003800000 */
.L_x_3939:
[----:B------:R-:W-:-:S03]  /*1a8e0*/  UMOV UR4, 0xffffffff ;  /* 0xffffffff00047882 */ /* 0x000fc60000000000 */
[----:B------:R-:W-:Y:S05]  /*1a8f0*/  BRA.DIV UR4, `(.L_x_3941) ;  /* 0x0000002204647947 */ /* 0x000fea000b800000 */
[----:B------:R-:W1:Y:S02]  /*1a900*/  S2R R2, SR_TID.X ;  /* 0x0000000000027919 */ /* 0x000e640000002100 */
[----:B-1----:R-:W-:-:S04]  /*1a910*/  SHF.R.U32.HI R2, RZ, 0x5, R2 ;  /* 0x00000005ff027819 */ /* 0x002fc80000011602 */
[----:B------:R-:W-:-:S05]  /*1a920*/  LOP3.LUT R2, R2, 0x3, RZ, 0xc0, !PT ;  /* 0x0000000302027812 */ /* 0x000fca00078ec0ff */
[----:B------:R1:W2:Y:S02]  /*1a930*/  SHFL.IDX PT, R14, R2, RZ, 0x1f ;  /* 0x00001fff020e7589 */ /* 0x0002a400000e0000 */
.L_x_4031:
[----:B--2---:R-:W-:-:S13]  /*1a940*/  ISETP.NE.AND P0, PT, R14, RZ, PT ;  /* 0x000000ff0e00720c */ /* 0x004fda0003f05270 */
[----:B------:R-:W-:Y:S05]  /*1a950*/  @P0 BRA `(.L_x_3636) ;  /* 0x00000000008c0947 */ /* 0x000fea0003800000 */
[----:B------:R-:W-:-:S03]  /*1a960*/  UMOV UR4, 0xffffffff ;  /* 0xffffffff00047882 */ /* 0x000fc60000000000 */
[----:B------:R-:W-:Y:S05]  /*1a970*/  BRA.DIV UR4, `(.L_x_3942) ;  /* 0x0000002204787947 */ /* 0x000fea000b800000 */
[----:B------:R-:W-:-:S13]  /*1a980*/  ELECT P6, URZ, PT ;  /* 0x00000000003f782f */ /* 0x000fda00038c0000 */
.L_x_4034:
[----:B------:R-:W-:Y:S05]  /*1a990*/  @!P6 BRA `(.L_x_3636) ;  /* 0x00000000007ce947 */ /* 0x000fea0003800000 */
[----:B-1----:R-:W2:Y:S02]  /*1a9a0*/  LDL.LU R2, [R1+0x64] ;  /* 0x0000640001027983 */ /* 0x002ea40000300800 */
[----:B--2---:R-:W-:-:S04]  /*1a9b0*/  LOP3.LUT R2, R2, 0x2, RZ, 0xfc, !PT ;  /* 0x0000000202027812 */ /* 0x004fc800078efcff */
[----:B------:R-:W-:-:S13]  /*1a9c0*/  ISETP.NE.AND P2, PT, R2, 0x3, PT ;  /* 0x000000030200780c */ /* 0x000fda0003f45270 */
[----:B------:R-:W-:Y:S05]  /*1a9d0*/  @!P2 BRA `(.L_x_3943) ;  /* 0x000000000004a947 */ /* 0x000fea0003800000 */
[----:B------:R-:W-:Y:S01]  /*1a9e0*/  BPT.TRAP 0x1 ;  /* 0x000000040000795c */ /* 0x000fe20000300000 */
.L_x_3943:
        /* <DEDUP_REMOVED lines=13> */
.L_x_4035:
[----:B------:R-:W1:Y:S02]  /*1aac0*/  SYNCS.PHASECHK.TRANS64.TRYWAIT P0, [R7+URZ], R2 ;  /* 0x00000002070075a7 */ /* 0x000e64000800017f */
[----:B-1----:R-:W-:Y:S05]  /*1aad0*/  @!P0 BRA `(.L_x_3945) ;  /* 0x0000002000548947 */ /* 0x002fea0003800000 */
.L_x_4036:
[----:B------:R-:W-:Y:S05]  /*1aae0*/  @!P2 BRA `(.L_x_3946) ;  /* 0x000000000004a947 */ /* 0x000fea0003800000 */
[----:B------:R-:W-:Y:S01]  /*1aaf0*/  BPT.TRAP 0x1 ;  /* 0x000000040000795c */ /* 0x000fe20000300000 */
.L_x_3946:
[----:B------:R-:W-:-:S04]  /*1ab00*/  VIADD R0, R0, 0x28c60 ;  /* 0x00028c6000007836 */ /* 0x000fc80000000000 */
[----:B------:R-:W-:-:S04]  /*1ab10*/  IMAD R4, R19, 0x8, R0 ;  /* 0x0000000813047824 */ /* 0x000fc800078e0200 */
[----:B------:R-:W2:Y:S02]  /*1ab20*/  SYNCS.PHASECHK.TRANS64.TRYWAIT P0, [R4+URZ], R5 ;  /* 0x00000005040075a7 */ /* 0x000ea4000800017f */
[----:B--2---:R-:W-:Y:S05]  /*1ab30*/  @!P0 BRA `(.L_x_3947) ;  /* 0x0000002000508947 */ /* 0x004fea0003800000 */
.L_x_4037:
[----:B------:R-:W-:-:S07]  /*1ab40*/  IMAD R3, R3, 0x8, R0 ;  /* 0x0000000803037824 */ /* 0x000fce00078e0200 */
.L_x_3948:
[----:B----4-:R4:W0:Y:S02]  /*1ab50*/  SYNCS.PHASECHK.TRANS64.TRYWAIT P0, [R3+URZ], R2 ;  /* 0x00000002030075a7 */ /* 0x010824000800017f */
[----:B0-----:R-:W-:Y:S05]  /*1ab60*/  @!P0 NANOSLEEP.SYNCS 0x989680 ;  /* 0x009896800000895d */ /* 0x001fea0003900000 */
[----:B------:R-:W0:Y:S02]  /*1ab70*/  @!P0 SYNCS.PHASECHK.TRANS64 P0, [R3+URZ], R2 ;  /* 0x00000002030085a7 */ /* 0x000e24000800007f */
[----:B0-----:R-:W-:Y:S05]  /*1ab80*/  @!P0 BRA `(.L_x_3948) ;  /* 0xfffffffc00f08947 */ /* 0x001fea000383ffff */
.L_x_3636:
[----:B------:R-:W-:Y:S05]  /*1ab90*/  BSYNC B9 ;  /* 0x0000000000097941 */ /* 0x000fea0003800000 */
.L_x_3633:
[----:B------:R-:W-:Y:S05]  /*1aba0*/  EXIT ;  /* 0x000000000000794d */ /* 0x000fea0003800000 */
.L_x_3654:
[----:B0-----:R0:W1:Y:S02]  /*1abb0*/  SYNCS.PHASECHK.TRANS64.TRYWAIT P5, [R73+URZ+0x28c90], R74 ;  /* 0x028c904a490075a7 */ /* 0x00106400080a017f */
[----:B-1----:R-:W-:Y:S05]  /*1abc0*/  @!P5 NANOSLEEP.SYNCS 0x989680 ;  /* 0x009896800000d95d */ /* 0x002fea0003900000 */
[----:B------:R-:W1:Y:S02]  /*1abd0*/  @!P5 SYNCS.PHASECHK.TRANS64 P5, [R73+URZ+0x28c90], R74 ;  /* 0x028c904a4900d5a7 */ /* 0x000e6400080a007f */
[----:B-1----:R-:W-:Y:S05]  /*1abe0*/  @!P5 BRA `(.L_x_3654) ;  /* 0xfffffffc00f0d947 */ /* 0x002fea000383ffff */
[----:B------:R-:W-:Y:S05]  /*1abf0*/  BRA `(.L_x_3949) ;  /* 0xfffffe80004c7947 */ /* 0x000fea000383ffff */
.L_x_3664:
[----:B-1----:R1:W2:Y:S02]  /*1ac00*/  SYNCS.PHASECHK.TRANS64.TRYWAIT P5, [R73+URZ+0x28c90], R74 ;  /* 0x028c904a490075a7 */ /* 0x0022a400080a017f */
[----:B--2---:R-:W-:Y:S05]  /*1ac10*/  @!P5 NANOSLEEP.SYNCS 0x989680 ;  /* 0x009896800000d95d */ /* 0x004fea0003900000 */
[----:B------:R-:W2:Y:S02]  /*1ac20*/  @!P5 SYNCS.PHASECHK.TRANS64 P5, [R73+URZ+0x28c90], R74 ;  /* 0x028c904a4900d5a7 */ /* 0x000ea400080a007f */
[----:B--2---:R-:W-:Y:S05]  /*1ac30*/  @!P5 BRA `(.L_x_3664) ;  /* 0xfffffffc00f0d947 */ /* 0x004fea000383ffff */
[----:B------:R-:W-:Y:S05]  /*1ac40*/  BRA `(.L_x_3950) ;  /* 0xfffffe8800d47947 */ /* 0x000fea000383ffff */
.L_x_3669:
[----:B0-----:R0:W1:Y:S02]  /*1ac50*/  SYNCS.PHASECHK.TRANS64.TRYWAIT P1, [R73+URZ+0x28c90], R74 ;  /* 0x028c904a490075a7 */ /* 0x001064000802017f */
[----:B-1----:R-:W-:Y:S05]  /*1ac60*/  @!P1 NANOSLEEP.SYNCS 0x989680 ;  /* 0x009896800000995d */ /* 0x002fea0003900000 */
[----:B------:R-:W1:Y:S02]  /*1ac70*/  @!P1 SYNCS.PHASECHK.TRANS64 P1, [R73+URZ+0x28c90], R74 ;  /* 0x028c904a490095a7 */ /* 0x000e64000802007f */
[----:B-1----:R-:W-:Y:S05]  /*1ac80*/  @!P1 BRA `(.L_x_3669) ;  /* 0xfffffffc00f09947 */ /* 0x002fea000383ffff */
[----:B------:R-:W-:Y:S05]  /*1ac90*/  BRA `(.L_x_3951) ;  /* 0xfffffe9400087947 */ /* 0x000fea000383ffff */
.L_x_3673:
[----:B--2---:R2:W0:Y:S02]  /*1aca0*/  SYNCS.PHASECHK.TRANS64.TRYWAIT P0, [R73+URZ+0x28cb0], R74 ;  /* 0x028cb04a490075a7 */ /* 0x004424000800017f */
[----:B0-----:R-:W-:Y:S05]  /*1acb0*/  @!P0 NANOSLEEP.SYNCS 0x989680 ;  /* 0x009896800000895d */ /* 0x001fea0003900000 */
[----:B------:R-:W0:Y:S02]  /*1acc0*/  @!P0 SYNCS.PHASECHK.TRANS64 P0, [R73+URZ+0x28cb0], R74 ;  /* 0x028cb04a490085a7 */ /* 0x000e24000800007f */
[----:B0-----:R-:W-:Y:S05]  /*1acd0*/  @!P0 BRA `(.L_x_3673) ;  /* 0xfffffffc00f08947 */ /* 0x001fea000383ffff */
[----:B------:R-:W-:Y:S05]  /*1ace0*/  BRA `(.L_x_3952) ;  /* 0xfffffe9400847947 */ /* 0x000fea000383ffff */
.L_x_3686:
[----:B0-----:R0:W1:Y:S02]  /*1acf0*/  SYNCS.PHASECHK.TRANS64.TRYWAIT P0, [R5+URZ+0x28c50], R8 ;  /* 0x028c5008050075a7 */ /* 0x001064000800017f */
[----:B-1----:R-:W-:Y:S05]  /*1ad00*/  @!P0 NANOSLEEP.SYNCS 0x989680 ;  /* 0x009896800000895d */ /* 0x002fea0003900000 */
[----:B------:R-:W1:Y:S02]  /*1ad10*/  @!P0 SYNCS.PHASECHK.TRANS64 P0, [R5+URZ+0x28c50], R8 ;  /* 0x028c5008050085a7 */ /* 0x000e64000800007f */
[----:B-1----:R-:W-:Y:S05]  /*1ad20*/  @!P0 BRA `(.L_x_3686) ;  /* 0xfffffffc00f08947 */ /* 0x002fea000383ffff */
[----:B------:R-:W-:Y:S05]  /*1ad30*/  BRA `(.L_x_3953) ;  /* 0xfffffea400307947 */ /* 0x000fea000383ffff */
.L_x_3693:
[----:B-1----:R1:W2:Y:S02]  /*1ad40*/  SYNCS.PHASECHK.TRANS64.TRYWAIT P0, [R4+URZ+0x28c50], R5 ;  /* 0x028c5005040075a7 */ /* 0x0022a4000800017f */
[----:B--2---:R-:W-:Y:S05]  /*1ad50*/  @!P0 NANOSLEEP.SYNCS 0x989680 ;  /* 0x009896800000895d */ /* 0x004fea0003900000 */
[----:B------:R-:W2:Y:S02]  /*1ad60*/  @!P0 SYNCS.PHASECHK.TRANS64 P0, [R4+URZ+0x28c50], R5 ;  /* 0x028c5005040085a7 */ /* 0x000ea4000800007f */
[----:B--2---:R-:W-:Y:S05]  /*1ad70*/  @!P0 BRA `(.L_x_3693) ;  /* 0xfffffffc00f08947 */ /* 0x004fea000383ffff */
[----:B------:R-:W-:Y:S05]  /*1ad80*/  BRA `(.L_x_3692) ;  /* 0xfffffeb000687947 */ /* 0x000fea000383ffff */
.L_x_3708:
        /* <DEDUP_REMOVED lines=8> */
.L_x_3955:
[----:B------:R-:W-:Y:S05]  /*1ae10*/  BSYNC B1 ;  /* 0x0000000000017941 */ /* 0x000fea0003800000 */
.L_x_3954:
        /* <DEDUP_REMOVED lines=8> */
.L_x_3956:
[----:B------:R-:W-:Y:S02]  /*1aea0*/  IMAD.MOV.U32 R13, RZ, RZ, R24 ;  /* 0x000000ffff0d7224 */ /* 0x000fe400078e0018 */
[----:B------:R-:W-:-:S07]  /*1aeb0*/  IMAD.MOV.U32 R3, RZ, RZ, R14 ;  /* 0x000000ffff037224 */ /* 0x000fce00078e000e */
[----:B------:R-:W-:Y:S05]  /*1aec0*/  WARPSYNC.COLLECTIVE R15, `(.L_x_3957) ;  /* 0x000000000f087348 */ /* 0x000fea0003c00000 */
[----:B------:R0:W1:Y:S02]  /*1aed0*/  SHFL.IDX P6, R14, R13, R12, R11 ;  /* 0x0000000c0d0e7389 */ /* 0x00006400000c000b */
[----:B01----:R-:W-:Y:S01]  /*1aee0*/  ENDCOLLECTIVE ;  /* 0x000000000000791b */ /* 0x003fe20003800000 */
.L_x_3957:
[----:B------:R-:W-:Y:S02]  /*1aef0*/  IMAD.MOV.U32 R13, RZ, RZ, R27 ;  /* 0x000000ffff0d7224 */ /* 0x000fe400078e001b */
[----:B------:R-:W-:-:S07]  /*1af00*/  IMAD.MOV.U32 R24, RZ, RZ, R14 ;  /* 0x000000ffff187224 */ /* 0x000fce00078e000e */
[----:B------:R-:W-:Y:S05]  /*1af10*/  WARPSYNC.COLLECTIVE R15, `(.L_x_3958) ;  /* 0x000000000f087348 */ /* 0x000fea0003c00000 */
[----:B------:R0:W1:Y:S02]  /*1af20*/  SHFL.IDX P6, R14, R13, R12, R11 ;  /* 0x0000000c0d0e7389 */ /* 0x00006400000c000b */
[----:B01----:R-:W-:Y:S01]  /*1af30*/  ENDCOLLECTIVE ;  /* 0x000000000000791b */ /* 0x003fe20003800000 */
.L_x_3958:
[----:B------:R-:W-:Y:S01]  /*1af40*/  IMAD.MOV.U32 R21, RZ, RZ, R14 ;  /* 0x000000ffff157224 */ /* 0x000fe200078e000e */
[----:B------:R-:W-:Y:S06]  /*1af50*/  BRA `(.L_x_3959) ;  /* 0xfffffec800307947 */ /* 0x000fec000383ffff */
.L_x_3712:
[----:B0-----:R0:W1:Y:S02]  /*1af60*/  SYNCS.PHASECHK.TRANS64.TRYWAIT P0, [R2+URZ+0x28c00], R25 ;  /* 0x028c0019020075a7 */ /* 0x001064000800017f */
[----:B-1----:R-:W-:Y:S05]  /*1af70*/  @!P0 NANOSLEEP.SYNCS 0x989680 ;  /* 0x009896800000895d */ /* 0x002fea0003900000 */
[----:B------:R-:W1:Y:S02]  /*1af80*/  @!P0 SYNCS.PHASECHK.TRANS64 P0, [R2+URZ+0x28c00], R25 ;  /* 0x028c0019020085a7 */ /* 0x000e64000800007f */
[----:B-1----:R-:W-:Y:S05]  /*1af90*/  @!P0 BRA `(.L_x_3712) ;  /* 0xfffffffc00f08947 */ /* 0x002fea000383ffff */
[----:B------:R-:W-:Y:S05]  /*1afa0*/  BRA `(.L_x_3960) ;  /* 0xfffffecc00407947 */ /* 0x000fea000383ffff */
.L_x_3720:
        /* <DEDUP_REMOVED lines=8> */
.L_x_3962:
[----:B------:R-:W-:Y:S05]  /*1b030*/  BSYNC B1 ;  /* 0x0000000000017941 */ /* 0x000fea0003800000 */
.L_x_3961:
        /* <DEDUP_REMOVED lines=8> */
.L_x_3963:
[----:B------:R-:W-:Y:S02]  /*1b0c0*/  IMAD.MOV.U32 R13, RZ, RZ, R24 ;  /* 0x000000ffff0d7224 */ /* 0x000fe400078e0018 */
[----:B------:R-:W-:-:S07]  /*1b0d0*/  IMAD.MOV.U32 R3, RZ, RZ, R14 ;  /* 0x000000ffff037224 */ /* 0x000fce00078e000e */
[----:B------:R-:W-:Y:S05]  /*1b0e0*/  WARPSYNC.COLLECTIVE R15, `(.L_x_3964) ;  /* 0x000000000f087348 */ /* 0x000fea0003c00000 */
[----:B------:R0:W1:Y:S02]  /*1b0f0*/  SHFL.IDX P6, R14, R13, R12, R11 ;  /* 0x0000000c0d0e7389 */ /* 0x00006400000c000b */
[----:B01----:R-:W-:Y:S01]  /*1b100*/  ENDCOLLECTIVE ;  /* 0x000000000000791b */ /* 0x003fe20003800000 */
.L_x_3964:
[----:B------:R-:W-:Y:S02]  /*1b110*/  IMAD.MOV.U32 R13, RZ, RZ, R27 ;  /* 0x000000ffff0d7224 */ /* 0x000fe400078e001b */
[----:B------:R-:W-:-:S07]  /*1b120*/  IMAD.MOV.U32 R4, RZ, RZ, R14 ;  /* 0x000000ffff047224 */ /* 0x000fce00078e000e */
[----:B------:R-:W-:Y:S05]  /*1b130*/  WARPSYNC.COLLECTIVE R15, `(.L_x_3965) ;  /* 0x000000000f087348 */ /* 0x000fea0003c00000 */
[----:B------:R0:W1:Y:S02]  /*1b140*/  SHFL.IDX P6, R14, R13, R12, R11 ;  /* 0x0000000c0d0e7389 */ /* 0x00006400000c000b */
[----:B01----:R-:W-:Y:S01]  /*1b150*/  ENDCOLLECTIVE ;  /* 0x000000000000791b */ /* 0x003fe20003800000 */
.L_x_3965:
[----:B------:R-:W-:Y:S02]  /*1b160*/  IMAD.MOV.U32 R12, RZ, RZ, R3 ;  /* 0x000000ffff0c7224 */ /* 0x000fe400078e0003 */
[----:B------:R-:W-:Y:S01]  /*1b170*/  IMAD.MOV.U32 R13, RZ, RZ, R0 ;  /* 0x000000ffff0d7224 */ /* 0x000fe200078e0000 */
[----:B------:R-:W-:Y:S06]  /*1b180*/  BRA `(.L_x_3966) ;  /* 0xfffffed400ac7947 */ /* 0x000fec000383ffff */
.L_x_3724:
[----:B0-----:R0:W1:Y:S02]  /*1b190*/  SYNCS.PHASECHK.TRANS64.TRYWAIT P1, [R2+URZ+0x28c00], R27 ;  /* 0x028c001b020075a7 */ /* 0x001064000802017f */
[----:B-1----:R-:W-:Y:S05]  /*1b1a0*/  @!P1 NANOSLEEP.SYNCS 0x989680 ;  /* 0x009896800000995d */ /* 0x002fea0003900000 */
[----:B------:R-:W1:Y:S02]  /*1b1b0*/  @!P1 SYNCS.PHASECHK.TRANS64 P1, [R2+URZ+0x28c00], R27 ;  /* 0x028c001b020095a7 */ /* 0x000e64000802007f */
[----:B-1----:R-:W-:Y:S05]  /*1b1c0*/  @!P1 BRA `(.L_x_3724) ;  /* 0xfffffffc00f09947 */ /* 0x002fea000383ffff */
[----:B------:R-:W-:Y:S05]  /*1b1d0*/  BRA `(.L_x_3967) ;  /* 0xfffffed800787947 */ /* 0x000fea000383ffff */
.L_x_3730:
[----:B0-----:R0:W1:Y:S02]  /*1b1e0*/  SYNCS.PHASECHK.TRANS64.TRYWAIT P1, [R14+URZ+0x28c30], R15 ;  /* 0x028c300f0e0075a7 */ /* 0x001064000802017f */
[----:B-1----:R-:W-:Y:S05]  /*1b1f0*/  @!P1 NANOSLEEP.SYNCS 0x989680 ;  /* 0x009896800000995d */ /* 0x002fea0003900000 */
[----:B------:R-:W1:Y:S02]  /*1b200*/  @!P1 SYNCS.PHASECHK.TRANS64 P1, [R14+URZ+0x28c30], R15 ;  /* 0x028c300f0e0095a7 */ /* 0x000e64000802007f */
[----:B-1----:R-:W-:Y:S05]  /*1b210*/  @!P1 BRA `(.L_x_3730) ;  /* 0xfffffffc00f09947 */ /* 0x002fea000383ffff */
[----:B------:R-:W-:Y:S05]  /*1b220*/  BRA `(.L_x_3729) ;  /* 0xfffffee400a87947 */ /* 0x000fea000383ffff */
.L_x_3735:
[----:B--2---:R2:W3:Y:S02]  /*1b230*/  SYNCS.PHASECHK.TRANS64.TRYWAIT P2, [R14+URZ+0x28c50], R15 ;  /* 0x028c500f0e0075a7 */ /* 0x0044e4000804017f */
[----:B---3--:R-:W-:Y:S05]  /*1b240*/  @!P2 NANOSLEEP.SYNCS 0x989680 ;  /* 0x009896800000a95d */ /* 0x008fea0003900000 */
[----:B------:R-:W3:Y:S02]  /*1b250*/  @!P2 SYNCS.PHASECHK.TRANS64 P2, [R14+URZ+0x28c50], R15 ;  /* 0x028c500f0e00a5a7 */ /* 0x000ee4000804007f */
[----:B---3--:R-:W-:Y:S05]  /*1b260*/  @!P2 BRA `(.L_x_3735) ;  /* 0xfffffffc00f0a947 */ /* 0x008fea000383ffff */
[----:B------:R-:W-:Y:S05]  /*1b270*/  BRA `(.L_x_3734) ;  /* 0xfffffef400e47947 */ /* 0x000fea000383ffff */
.L_x_3742:
[----:B-1----:R1:W2:Y:S02]  /*1b280*/  SYNCS.PHASECHK.TRANS64.TRYWAIT P3, [R217+URZ+0x28c30], R14 ;  /* 0x028c300ed90075a7 */ /* 0x0022a4000806017f */
[----:B--2---:R-:W-:Y:S05]  /*1b290*/  @!P3 NANOSLEEP.SYNCS 0x989680 ;  /* 0x009896800000b95d */ /* 0x004fea0003900000 */
[----:B------:R-:W2:Y:S02]  /*1b2a0*/  @!P3 SYNCS.PHASECHK.TRANS64 P3, [R217+URZ+0x28c30], R14 ;  /* 0x028c300ed900b5a7 */ /* 0x000ea4000806007f */
[----:B--2---:R-:W-:Y:S05]  /*1b2b0*/  @!P3 BRA `(.L_x_3742) ;  /* 0xfffffffc00f0b947 */ /* 0x004fea000383ffff */
[----:B------:R-:W-:Y:S05]  /*1b2c0*/  BRA `(.L_x_3741) ;  /* 0xfffffef800f87947 */ /* 0x000fea000383ffff */
.L_x_3747:
[----:B----4-:R4:W0:Y:S02]  /*1b2d0*/  SYNCS.PHASECHK.TRANS64.TRYWAIT P3, [R217+URZ+0x28c50], R14 ;  /* 0x028c500ed90075a7 */ /* 0x010824000806017f */
[----:B0-----:R-:W-:Y:S05]  /*1b2e0*/  @!P3 NANOSLEEP.SYNCS 0x989680 ;  /* 0x009896800000b95d */ /* 0x001fea0003900000 */
[----:B------:R-:W0:Y:S02]  /*1b2f0*/  @!P3 SYNCS.PHASECHK.TRANS64 P3, [R217+URZ+0x28c50], R14 ;  /* 0x028c500ed900b5a7 */ /* 0x000e24000806007f */
[----:B0-----:R-:W-:Y:S05]  /*1b300*/  @!P3 BRA `(.L_x_3747) ;  /* 0xfffffffc00f0b947 */ /* 0x001fea000383ffff */
[----:B------:R-:W-:Y:S05]  /*1b310*/  BRA `(.L_x_3746) ;  /* 0xffffff10004c7947 */ /* 0x000fea000383ffff */
.L_x_3780:
[----:B------:R-:W1:Y:S01]  /*1b320*/  S2R R5, SR_TID.X ;  /* 0x0000000000057919 */ /* 0x000e620000002100 */
[----:B------:R-:W-:Y:S01]  /*1b330*/  BSSY B1, `(.L_x_3968) ;  /* 0x000000a000017945 */ /* 0x000fe20003800000 */
[----:B0-----:R-:W-:Y:S02]  /*1b340*/  IMAD.MOV.U32 R12, RZ, RZ, RZ ;  /* 0x000000ffff0c7224 */ /* 0x001fe400078e00ff */
[----:B------:R-:W-:Y:S02]  /*1b350*/  IMAD.MOV.U32 R11, RZ, RZ, 0x1f ;  /* 0x0000001fff0b7424 */ /* 0x000fe400078e00ff */
[----:B------:R-:W-:Y:S01]  /*1b360*/  IMAD.MOV.U32 R15, RZ, RZ, -0x1 ;  /* 0xffffffffff0f7424 */ /* 0x000fe200078e00ff */
[----:B-1----:R-:W-:-:S04]  /*1b370*/  SHF.R.U32.HI R5, RZ, 0x5, R5 ;  /* 0x00000005ff057819 */ /* 0x002fc80000011605 */
[----:B------:R-:W-:-:S05]  /*1b380*/  LOP3.LUT R5, R5, 0x3, RZ, 0xc0, !PT ;  /* 0x0000000305057812 */ /* 0x000fca00078ec0ff */
[----:B------:R-:W-:-:S07]  /*1b390*/  IMAD.MOV.U32 R13, RZ, RZ, R5 ;  /* 0x000000ffff0d7224 */ /* 0x000fce00078e0005 */
[----:B------:R-:W-:Y:S05]  /*1b3a0*/  WARPSYNC.COLLECTIVE R15, `(.L_x_3969) ;  /* 0x000000000f087348 */ /* 0x000fea0003c00000 */
[----:B------:R0:W1:Y:S02]  /*1b3b0*/  SHFL.IDX P6, R14, R13, R12, R11 ;  /* 0x0000000c0d0e7389 */ /* 0x00006400000c000b */
[----:B01----:R-:W-:Y:S01]  /*1b3c0*/  ENDCOLLECTIVE ;  /* 0x000000000000791b */ /* 0x003fe20003800000 */
.L_x_3969:
[----:B------:R-:W-:Y:S05]  /*1b3d0*/  BSYNC B1 ;  /* 0x0000000000017941 */ /* 0x000fea0003800000 */
.L_x_3968:
[----:B------:R-:W-:Y:S05]  /*1b3e0*/  BRA `(.L_x_3970) ;  /* 0xffffff7c00b07947 */ /* 0x000fea000383ffff */
.L_x_3782:
[----:B------:R-:W-:Y:S01]  /*1b3f0*/  BSSY B1, `(.L_x_3971) ;  /* 0x0000006000017945 */ /* 0x000fe20003800000 */
[----:B------:R-:W-:-:S07]  /*1b400*/  IMAD.MOV.U32 R15, RZ, RZ, -0x1 ;  /* 0xffffffffff0f7424 */ /* 0x000fce00078e00ff */
[----:B0-----:R-:W-:Y:S05]  /*1b410*/  WARPSYNC.COLLECTIVE R15, `(.L_x_3972) ;  /* 0x000000000f0c7348 */ /* 0x001fea0003c00000 */
[----:B------:R-:W-:Y:S02]  /*1b420*/  ELECT P6, UR62, PT ;  /* 0x00000000003e782f */ /* 0x000fe400038c0000 */
[----:B------:R-:W-:Y:S01]  /*1b430*/  MOV R14, UR62 ;  /* 0x0000003e000e7c02 */ /* 0x000fe20008000f00 */
[----:B0-----:R-:W-:Y:S10]  /*1b440*/  ENDCOLLECTIVE ;  /* 0x000000000000791b */ /* 0x001ff40003800000 */
.L_x_3972:
[----:B------:R-:W-:Y:S05]  /*1b450*/  BSYNC B1 ;  /* 0x0000000000017941 */ /* 0x000fea0003800000 */
.L_x_3971:
[----:B------:R-:W-:Y:S05]  /*1b460*/  BRA `(.L_x_3781) ;  /* 0xffffff7c00a87947 */ /* 0x000fea000383ffff */
.L_x_3784:
[----:B0-----:R0:W1:Y:S02]  /*1b470*/  SYNCS.PHASECHK.TRANS64.TRYWAIT P0, [R18+URZ+0x28c20], R4 ;  /* 0x028c2004120075a7 */ /* 0x001064000800017f */
[----:B-1----:R-:W-:Y:S05]  /*1b480*/  @!P0 NANOSLEEP.SYNCS 0x989680 ;  /* 0x009896800000895d */ /* 0x002fea0003900000 */
[----:B------:R-:W1:Y:S02]  /*1b490*/  @!P0 SYNCS.PHASECHK.TRANS64 P0, [R18+URZ+0x28c20], R4 ;  /* 0x028c2004120085a7 */ /* 0x000e64000800007f */
[----:B-1----:R-:W-:Y:S05]  /*1b4a0*/  @!P0 BRA `(.L_x_3784) ;  /* 0xfffffffc00f08947 */ /* 0x002fea000383ffff */
[----:B------:R-:W-:Y:S05]  /*1b4b0*/  BRA `(.L_x_3973) ;  /* 0xffffff7c00b87947 */ /* 0x000fea000383ffff */
.L_x_3788:
[----:B-1----:R1:W2:Y:S02]  /*1b4c0*/  SYNCS.PHASECHK.TRANS64.TRYWAIT P0, [R5+URZ+0x28ca0], R9 ;  /* 0x028ca009050075a7 */ /* 0x0022a4000800017f */
[----:B--2---:R-:W-:Y:S05]  /*1b4d0*/  @!P0 NANOSLEEP.SYNCS 0x989680 ;  /* 0x009896800000895d */ /* 0x004fea0003900000 */
[----:B------:R-:W2:Y:S02]  /*1b4e0*/  @!P0 SYNCS.PHASECHK.TRANS64 P0, [R5+URZ+0x28ca0], R9 ;  /* 0x028ca009050085a7 */ /* 0x000ea4000800007f */
[----:B--2---:R-:W-:Y:S05]  /*1b4f0*/  @!P0 BRA `(.L_x_3788) ;  /* 0xfffffffc00f08947 */ /* 0x004fea000383ffff */
[----:B------:R-:W-:Y:S05]  /*1b500*/  BRA `(.L_x_3974) ;  /* 0xffffff7c00d87947 */ /* 0x000fea000383ffff */
.L_x_3793:
[----:B0-----:R0:W2:Y:S02]  /*1b510*/  SYNCS.PHASECHK.TRANS64.TRYWAIT P0, [R5+URZ+0x28cc0], R9 ;  /* 0x028cc009050075a7 */ /* 0x0010a4000800017f */
[----:B--2---:R-:W-:Y:S05]  /*1b520*/  @!P0 NANOSLEEP.SYNCS 0x989680 ;  /* 0x009896800000895d */ /* 0x004fea0003900000 */
[----:B------:R-:W2:Y:S02]  /*1b530*/  @!P0 SYNCS.PHASECHK.TRANS64 P0, [R5+URZ+0x28cc0], R9 ;  /* 0x028cc009050085a7 */ /* 0x000ea4000800007f */
[----:B--2---:R-:W-:Y:S05]  /*1b540*/  @!P0 BRA `(.L_x_3793) ;  /* 0xfffffffc00f08947 */ /* 0x004fea000383ffff */
[----:B------:R-:W-:Y:S05]  /*1b550*/  BRA `(.L_x_3975) ;  /* 0xffffff8000587947 */ /* 0x000fea000383ffff */
.L_x_3807:
[----:B0-----:R0:W1:Y:S02]  /*1b560*/  SYNCS.PHASECHK.TRANS64.TRYWAIT P2, [R5+URZ+0x28ca0], R6 ;  /* 0x028ca006050075a7 */ /* 0x001064000804017f */
[----:B-1----:R-:W-:Y:S05]  /*1b570*/  @!P2 NANOSLEEP.SYNCS 0x989680 ;  /* 0x009896800000a95d */ /* 0x002fea0003900000 */
[----:B------:R-:W1:Y:S02]  /*1b580*/  @!P2 SYNCS.PHASECHK.TRANS64 P2, [R5+URZ+0x28ca0], R6 ;  /* 0x028ca0060500a5a7 */ /* 0x000e64000804007f */
[----:B-1----:R-:W-:Y:S05]  /*1b590*/  @!P2 BRA `(.L_x_3807) ;  /* 0xfffffffc00f0a947 */ /* 0x002fea000383ffff */
[----:B------:R-:W-:Y:S05]  /*1b5a0*/  BRA `(.L_x_3976) ;  /* 0xffffff8800d87947 */ /* 0x000fea000383ffff */
.L_x_3812:
[----:B-1----:R1:W2:Y:S02]  /*1b5b0*/  SYNCS.PHASECHK.TRANS64.TRYWAIT P2, [R5+URZ+0x28cc0], R6 ;  /* 0x028cc006050075a7 */ /* 0x0022a4000804017f */
[----:B--2---:R-:W-:Y:S05]  /*1b5c0*/  @!P2 NANOSLEEP.SYNCS 0x989680 ;  /* 0x009896800000a95d */ /* 0x004fea0003900000 */
[----:B------:R-:W2:Y:S02]  /*1b5d0*/  @!P2 SYNCS.PHASECHK.TRANS64 P2, [R5+URZ+0x28cc0], R6 ;  /* 0x028cc0060500a5a7 */ /* 0x000ea4000804007f */
[----:B--2---:R-:W-:Y:S05]  /*1b5e0*/  @!P2 BRA `(.L_x_3812) ;  /* 0xfffffffc00f0a947 */ /* 0x004fea000383ffff */
[----:B------:R-:W-:Y:S05]  /*1b5f0*/  BRA `(.L_x_3977) ;  /* 0xffffff8c00547947 */ /* 0x000fea000383ffff */
.L_x_3834:
        /* <DEDUP_REMOVED lines=11> */
.L_x_3979:
[----:B------:R-:W-:Y:S05]  /*1b6b0*/  BSYNC B0 ;  /* 0x0000000000007941 */ /* 0x000fea0003800000 */
.L_x_3978:
[----:B------:R-:W-:Y:S05]  /*1b6c0*/  BRA `(.L_x_3980) ;  /* 0xffffff9c00c47947 */ /* 0x000fea000383ffff */
.L_x_3836:
[----:B------:R-:W-:Y:S01]  /*1b6d0*/  BSSY B0, `(.L_x_3981) ;  /* 0x0000006000007945 */ /* 0x000fe20003800000 */
[----:B------:R-:W-:-:S07]  /*1b6e0*/  IMAD.MOV.U32 R15, RZ, RZ, -0x1 ;  /* 0xffffffffff0f7424 */ /* 0x000fce00078e00ff */
[----:B0-----:R-:W-:Y:S05]  /*1b6f0*/  WARPSYNC.COLLECTIVE R15, `(.L_x_3982) ;  /* 0x000000000f0c7348 */ /* 0x001fea0003c00000 */
[----:B------:R-:W-:Y:S02]  /*1b700*/  ELECT P6, UR62, PT ;  /* 0x00000000003e782f */ /* 0x000fe400038c0000 */
[----:B------:R-:W-:Y:S01]  /*1b710*/  MOV R14, UR62 ;  /* 0x0000003e000e7c02 */ /* 0x000fe20008000f00 */
[----:B0-----:R-:W-:Y:S10]  /*1b720*/  ENDCOLLECTIVE ;  /* 0x000000000000791b */ /* 0x001ff40003800000 */
.L_x_3982:
[----:B------:R-:W-:Y:S05]  /*1b730*/  BSYNC B0 ;  /* 0x0000000000007941 */ /* 0x000fea0003800000 */
.L_x_3981:
[----:B------:R-:W-:Y:S05]  /*1b740*/  BRA `(.L_x_3983) ;  /* 0xffffff9c00d07947 */ /* 0x000fea000383ffff */
.L_x_3838:
[----:B0-----:R0:W1:Y:S02]  /*1b750*/  SYNCS.PHASECHK.TRANS64.TRYWAIT P0, [R0+URZ+0x28c40], R2 ;  /* 0x028c4002000075a7 */ /* 0x001064000800017f */
[----:B-1----:R-:W-:Y:S05]  /*1b760*/  @!P0 NANOSLEEP.SYNCS 0x989680 ;  /* 0x009896800000895d */ /* 0x002fea0003900000 */
[----:B------:R-:W1:Y:S02]  /*1b770*/  @!P0 SYNCS.PHASECHK.TRANS64 P0, [R0+URZ+0x28c40], R2 ;  /* 0x028c4002000085a7 */ /* 0x000e64000800007f */
[----:B-1----:R-:W-:Y:S05]  /*1b780*/  @!P0 BRA `(.L_x_3838) ;  /* 0xfffffffc00f08947 */ /* 0x002fea000383ffff */
[----:B------:R-:W-:Y:S05]  /*1b790*/  BRA `(.L_x_3984) ;  /* 0xffffffa000307947 */ /* 0x000fea000383ffff */
.L_x_3842:
        /* <DEDUP_REMOVED lines=15> */
.L_x_3985:
[----:B------:R-:W-:Y:S02]  /*1b890*/  IMAD.MOV.U32 R13, RZ, RZ, R4 ;  /* 0x000000ffff0d7224 */ /* 0x000fe400078e0004 */
[----:B------:R-:W-:-:S07]  /*1b8a0*/  IMAD.MOV.U32 R6, RZ, RZ, R14 ;  /* 0x000000ffff067224 */ /* 0x000fce00078e000e */
[----:B------:R-:W-:Y:S05]  /*1b8b0*/  WARPSYNC.COLLECTIVE R15, `(.L_x_3986) ;  /* 0x000000000f087348 */ /* 0x000fea0003c00000 */
[----:B------:R0:W1:Y:S02]  /*1b8c0*/  SHFL.IDX P6, R14, R13, R12, R11 ;  /* 0x0000000c0d0e7389 */ /* 0x00006400000c000b */
[----:B01----:R-:W-:Y:S01]  /*1b8d0*/  ENDCOLLECTIVE ;  /* 0x000000000000791b */ /* 0x003fe20003800000 */
.L_x_3986:
[----:B------:R-:W-:Y:S02]  /*1b8e0*/  IMAD.MOV.U32 R13, RZ, RZ, R3 ;  /* 0x000000ffff0d7224 */ /* 0x000fe400078e0003 */
[----:B------:R-:W-:Y:S02]  /*1b8f0*/  IMAD.MOV.U32 R12, RZ, RZ, 0x1 ;  /* 0x00000001ff0c7424 */ /* 0x000fe400078e00ff */
[----:B------:R-:W-:-:S07]  /*1b900*/  IMAD.MOV.U32 R7, RZ, RZ, R14 ;  /* 0x000000ffff077224 */ /* 0x000fce00078e000e */
[----:B------:R-:W-:Y:S05]  /*1b910*/  WARPSYNC.COLLECTIVE R15, `(.L_x_3987) ;  /* 0x000000000f087348 */ /* 0x000fea0003c00000 */
[----:B------:R0:W1:Y:S02]  /*1b920*/  SHFL.IDX P6, R14, R13, R12, R11 ;  /* 0x0000000c0d0e7389 */ /* 0x00006400000c000b */
[----:B01----:R-:W-:Y:S01]  /*1b930*/  ENDCOLLECTIVE ;  /* 0x000000000000791b */ /* 0x003fe20003800000 */
.L_x_3987:
        /* <DEDUP_REMOVED lines=15> */
.L_x_3988:
[----:B------:R-:W-:Y:S02]  /*1ba30*/  IMAD.MOV.U32 R13, RZ, RZ, R3 ;  /* 0x000000ffff0d7224 */ /* 0x000fe400078e0003 */
[----:B------:R-:W-:Y:S02]  /*1ba40*/  IMAD.MOV.U32 R12, RZ, RZ, 0x2 ;  /* 0x00000002ff0c7424 */ /* 0x000fe400078e00ff */
[----:B------:R-:W-:-:S07]  /*1ba50*/  IMAD.MOV.U32 R5, RZ, RZ, R14 ;  /* 0x000000ffff057224 */ /* 0x000fce00078e000e */
[----:B------:R-:W-:Y:S05]  /*1ba60*/  WARPSYNC.COLLECTIVE R15, `(.L_x_3989) ;  /* 0x000000000f087348 */ /* 0x000fea0003c00000 */
[----:B------:R0:W1:Y:S02]  /*1ba70*/  SHFL.IDX P6, R14, R13, R12, R11 ;  /* 0x0000000c0d0e7389 */ /* 0x00006400000c000b */
[----:B01----:R-:W-:Y:S01]  /*1ba80*/  ENDCOLLECTIVE ;  /* 0x000000000000791b */ /* 0x003fe20003800000 */
.L_x_3989:
        /* <DEDUP_REMOVED lines=15> */
.L_x_3990:
[----:B------:R-:W-:Y:S02]  /*1bb80*/  IMAD.MOV.U32 R13, RZ, RZ, R3 ;  /* 0x000000ffff0d7224 */ /* 0x000fe400078e0003 */
[----:B------:R-:W-:Y:S02]  /*1bb90*/  IMAD.MOV.U32 R12, RZ, RZ, 0x3 ;  /* 0x00000003ff0c7424 */ /* 0x000fe400078e00ff */
[----:B------:R-:W-:-:S07]  /*1bba0*/  IMAD.MOV.U32 R5, RZ, RZ, R14 ;  /* 0x000000ffff057224 */ /* 0x000fce00078e000e */
[----:B------:R-:W-:Y:S05]  /*1bbb0*/  WARPSYNC.COLLECTIVE R15, `(.L_x_3991) ;  /* 0x000000000f087348 */ /* 0x000fea0003c00000 */
[----:B------:R0:W1:Y:S02]  /*1bbc0*/  SHFL.IDX P6, R14, R13, R12, R11 ;  /* 0x0000000c0d0e7389 */ /* 0x00006400000c000b */
[----:B01----:R-:W-:Y:S01]  /*1bbd0*/  ENDCOLLECTIVE ;  /* 0x000000000000791b */ /* 0x003fe20003800000 */
.L_x_3991:
        /* <DEDUP_REMOVED lines=13> */
.L_x_3992:
[----:B------:R-:W-:Y:S01]  /*1bcb0*/  IMAD.MOV.U32 R3, RZ, RZ, R14 ;  /* 0x000000ffff037224 */ /* 0x000fe200078e000e */
[----:B------:R-:W-:Y:S06]  /*1bcc0*/  BRA `(.L_x_3993) ;  /* 0xffffffa400787947 */ /* 0x000fec000383ffff */
.L_x_3845:
[----:B0-----:R0:W1:Y:S02]  /*1bcd0*/  SYNCS.PHASECHK.TRANS64.TRYWAIT P0, [R18+URZ+0x28c20], R0 ;  /* 0x028c2000120075a7 */ /* 0x001064000800017f */
[----:B-1----:R-:W-:Y:S05]  /*1bce0*/  @!P0 NANOSLEEP.SYNCS 0x989680 ;  /* 0x009896800000895d */ /* 0x002fea0003900000 */
[----:B------:R-:W1:Y:S02]  /*1bcf0*/  @!P0 SYNCS.PHASECHK.TRANS64 P0, [R18+URZ+0x28c20], R0 ;  /* 0x028c2000120085a7 */ /* 0x000e64000800007f */
[----:B-1----:R-:W-:Y:S05]  /*1bd00*/  @!P0 BRA `(.L_x_3845) ;  /* 0xfffffffc00f08947 */ /* 0x002fea000383ffff */
[----:B------:R-:W-:Y:S05]  /*1bd10*/  BRA `(.L_x_3994) ;  /* 0xffffffa400d47947 */ /* 0x000fea000383ffff */
.L_x_3849:
[----:B0-----:R0:W1:Y:S02]  /*1bd20*/  SYNCS.PHASECHK.TRANS64.TRYWAIT P0, [R0+URZ+0x28c60], R2 ;  /* 0x028c6002000075a7 */ /* 0x001064000800017f */
[----:B-1----:R-:W-:Y:S05]  /*1bd30*/  @!P0 NANOSLEEP.SYNCS 0x989680 ;  /* 0x009896800000895d */ /* 0x002fea0003900000 */
[----:B------:R-:W1:Y:S02]  /*1bd40*/  @!P0 SYNCS.PHASECHK.TRANS64 P0, [R0+URZ+0x28c60], R2 ;  /* 0x028c6002000085a7 */ /* 0x000e64000800007f */
[----:B-1----:R-:W-:Y:S05]  /*1bd50*/  @!P0 BRA `(.L_x_3849) ;  /* 0xfffffffc00f08947 */ /* 0x002fea000383ffff */
[----:B------:R-:W-:Y:S05]  /*1bd60*/  BRA `(.L_x_3995) ;  /* 0xffffffa400f87947 */ /* 0x000fea000383ffff */
.L_x_3868:
[----:B-1----:R1:W2:Y:S02]  /*1bd70*/  SYNCS.PHASECHK.TRANS64.TRYWAIT P0, [R2+URZ+0x28c40], R6 ;  /* 0x028c4006020075a7 */ /* 0x0022a4000800017f */
[----:B--2---:R-:W-:Y:S05]  /*1bd80*/  @!P0 NANOSLEEP.SYNCS 0x989680 ;  /* 0x009896800000895d */ /* 0x004fea0003900000 */
[----:B------:R-:W2:Y:S02]  /*1bd90*/  @!P0 SYNCS.PHASECHK.TRANS64 P0, [R2+URZ+0x28c40], R6 ;  /* 0x028c4006020085a7 */ /* 0x000ea4000800007f */
[----:B--2---:R-:W-:Y:S05]  /*1bda0*/  @!P0 BRA `(.L_x_3868) ;  /* 0xfffffffc00f08947 */ /* 0x004fea000383ffff */
[----:B------:R-:W-:Y:S05]  /*1bdb0*/  BRA `(.L_x_3996) ;  /* 0xffffffb400087947 */ /* 0x000fea000383ffff */
.L_x_3873:
[----:B0-----:R0:W2:Y:S02]  /*1bdc0*/  SYNCS.PHASECHK.TRANS64.TRYWAIT P0, [R2+URZ+0x28c60], R6 ;  /* 0x028c6006020075a7 */ /* 0x0010a4000800017f */
[----:B--2---:R-:W-:Y:S05]  /*1bdd0*/  @!P0 NANOSLEEP.SYNCS 0x989680 ;  /* 0x009896800000895d */ /* 0x004fea0003900000 */
[----:B------:R-:W2:Y:S02]  /*1bde0*/  @!P0 SYNCS.PHASECHK.TRANS64 P0, [R2+URZ+0x28c60], R6 ;  /* 0x028c6006020085a7 */ /* 0x000ea4000800007f */
[----:B--2---:R-:W-:Y:S05]  /*1bdf0*/  @!P0 BRA `(.L_x_3873) ;  /* 0xfffffffc00f08947 */ /* 0x004fea000383ffff */
[----:B------:R-:W-:Y:S05]  /*1be00*/  BRA `(.L_x_3997) ;  /* 0xffffffb400847947 */ /* 0x000fea000383ffff */
.L_x_3888:
[----:B-1----:R1:W2:Y:S02]  /*1be10*/  SYNCS.PHASECHK.TRANS64.TRYWAIT P0, [R2+URZ+0x28c40], R3 ;  /* 0x028c4003020075a7 */ /* 0x0022a4000800017f */
[----:B--2---:R-:W-:Y:S05]  /*1be20*/  @!P0 NANOSLEEP.SYNCS 0x989680 ;  /* 0x009896800000895d */ /* 0x004fea0003900000 */
[----:B------:R-:W2:Y:S02]  /*1be30*/  @!P0 SYNCS.PHASECHK.TRANS64 P0, [R2+URZ+0x28c40], R3 ;  /* 0x028c4003020085a7 */ /* 0x000ea4000800007f */
[----:B--2---:R-:W-:Y:S05]  /*1be40*/  @!P0 BRA `(.L_x_3888) ;  /* 0xfffffffc00f08947 */ /* 0x004fea000383ffff */
[----:B------:R-:W-:Y:S05]  /*1be50*/  BRA `(.L_x_3998) ;  /* 0xffffffc000607947 */ /* 0x000fea000383ffff */
.L_x_3893:
[----:B--2---:R2:W3:Y:S02]  /*1be60*/  SYNCS.PHASECHK.TRANS64.TRYWAIT P0, [R2+URZ+0x28c60], R3 ;  /* 0x028c6003020075a7 */ /* 0x0044e4000800017f */
[----:B---3--:R-:W-:Y:S05]  /*1be70*/  @!P0 NANOSLEEP.SYNCS 0x989680 ;  /* 0x009896800000895d */ /* 0x008fea0003900000 */
[----:B------:R-:W3:Y:S02]  /*1be80*/  @!P0 SYNCS.PHASECHK.TRANS64 P0, [R2+URZ+0x28c60], R3 ;  /* 0x028c6003020085a7 */ /* 0x000ee4000800007f */
[----:B---3--:R-:W-:Y:S05]  /*1be90*/  @!P0 BRA `(.L_x_3893) ;  /* 0xfffffffc00f08947 */ /* 0x008fea000383ffff */
[----:B------:R-:W-:Y:S05]  /*1bea0*/  BRA `(.L_x_3999) ;  /* 0xffffffc000dc7947 */ /* 0x000fea000383ffff */
.L_x_3908:
[----:B-1----:R1:W2:Y:S02]  /*1beb0*/  SYNCS.PHASECHK.TRANS64.TRYWAIT P0, [R3+URZ+0x28c40], R2 ;  /* 0x028c4002030075a7 */ /* 0x0022a4000800017f */
[----:B--2---:R-:W-:Y:S05]  /*1bec0*/  @!P0 NANOSLEEP.SYNCS 0x989680 ;  /* 0x009896800000895d */ /* 0x004fea0003900000 */
[----:B------:R-:W2:Y:S02]  /*1bed0*/  @!P0 SYNCS.PHASECHK.TRANS64 P0, [R3+URZ+0x28c40], R2 ;  /* 0x028c4002030085a7 */ /* 0x000ea4000800007f */
[----:B--2---:R-:W-:Y:S05]  /*1bee0*/  @!P0 BRA `(.L_x_3908) ;  /* 0xfffffffc00f08947 */ /* 0x004fea000383ffff */
[----:B------:R-:W-:Y:S05]  /*1bef0*/  BRA `(.L_x_4000) ;  /* 0xffffffcc009c7947 */ /* 0x000fea000383ffff */
.L_x_3913:
[----:B--2---:R2:W3:Y:S02]  /*1bf00*/  SYNCS.PHASECHK.TRANS64.TRYWAIT P0, [R3+URZ+0x28c60], R2 ;  /* 0x028c6002030075a7 */ /* 0x0044e4000800017f */
[----:B---3--:R-:W-:Y:S05]  /*1bf10*/  @!P0 NANOSLEEP.SYNCS 0x989680 ;  /* 0x009896800000895d */ /* 0x008fea0003900000 */
[----:B------:R-:W3:Y:S02]  /*1bf20*/  @!P0 SYNCS.PHASECHK.TRANS64 P0, [R3+URZ+0x28c60], R2 ;  /* 0x028c6002030085a7 */ /* 0x000ee4000800007f */
[----:B---3--:R-:W-:Y:S05]  /*1bf30*/  @!P0 BRA `(.L_x_3913) ;  /* 0xfffffffc00f08947 */ /* 0x008fea000383ffff */
[----:B------:R-:W-:Y:S05]  /*1bf40*/  BRA `(.L_x_4001) ;  /* 0xffffffd000187947 */ /* 0x000fea000383ffff */
.L_x_3929:
[----:B------:R-:W2:Y:S01]  /*1bf50*/  LDL R3, [R1] ;  /* 0x0000000001037983 */ /* 0x000ea20000100800 */
[----:B------:R-:W-:Y:S01]  /*1bf60*/  BSSY B0, `(.L_x_4002) ;  /* 0x0000008000007945 */ /* 0x000fe20003800000 */
[----:B0-----:R-:W-:Y:S02]  /*1bf70*/  IMAD.MOV.U32 R12, RZ, RZ, RZ ;  /* 0x000000ffff0c7224 */ /* 0x001fe400078e00ff */
[----:B------:R-:W-:Y:S02]  /*1bf80*/  IMAD.MOV.U32 R11, RZ, RZ, 0x1f ;  /* 0x0000001fff0b7424 */ /* 0x000fe400078e00ff */
[----:B------:R-:W-:Y:S02]  /*1bf90*/  IMAD.MOV.U32 R15, RZ, RZ, -0x1 ;  /* 0xffffffffff0f7424 */ /* 0x000fe400078e00ff */
[----:B--2---:R-:W-:-:S07]  /*1bfa0*/  IMAD.MOV.U32 R13, RZ, RZ, R3 ;  /* 0x000000ffff0d7224 */ /* 0x004fce00078e0003 */
[----:B------:R-:W-:Y:S05]  /*1bfb0*/  WARPSYNC.COLLECTIVE R15, `(.L_x_4003) ;  /* 0x000000000f087348 */ /* 0x000fea0003c00000 */
[----:B------:R0:W1:Y:S02]  /*1bfc0*/  SHFL.IDX P6, R14, R13, R12, R11 ;  /* 0x0000000c0d0e7389 */ /* 0x00006400000c000b */
[----:B01----:R-:W-:Y:S01]  /*1bfd0*/  ENDCOLLECTIVE ;  /* 0x000000000000791b */ /* 0x003fe20003800000 */
.L_x_4003:
[----:B------:R-:W-:Y:S05]  /*1bfe0*/  BSYNC B0 ;  /* 0x0000000000007941 */ /* 0x000fea0003800000 */
.L_x_4002:
        /* <DEDUP_REMOVED lines=9> */
.L_x_4004:
        /* <DEDUP_REMOVED lines=14> */
[C---:B------:R-:W-:Y:S02]  /*1c160*/  ISETP.GE.U32.AND P3, PT, R16.reuse, 0x4, PT ;  /* 0x000000041000780c */ /* 0x040fe40003f66070 */
[C---:B------:R-:W-:Y:S02]  /*1c170*/  ISETP.GE.U32.AND P4, PT, R16.reuse, 0x8, PT ;  /* 0x000000081000780c */ /* 0x040fe40003f86070 */
[----:B------:R-:W-:Y:S01]  /*1c180*/  ISETP.GE.U32.AND P5, PT, R16, 0x10, PT ;  /* 0x000000101000780c */ /* 0x000fe20003fa6070 */
[----:B--2---:R-:W-:Y:S02]  /*1c190*/  @!P1 IMAD.MOV.U32 R5, RZ, RZ, R6 ;  /* 0x000000ffff059224 */ /* 0x004fe400078e0006 */
[----:B------:R-:W-:-:S02]  /*1c1a0*/  IMAD.MOV.U32 R6, RZ, RZ, RZ ;  /* 0x000000ffff067224 */ /* 0x000fc400078e00ff */
[----:B---3--:R-:W-:Y:S01]  /*1c1b0*/  @!P1 IMAD.MOV.U32 R6, RZ, RZ, R2 ;  /* 0x000000ffff069224 */ /* 0x008fe200078e0002 */
[----:B------:R-:W-:-:S03]  /*1c1c0*/  ISETP.NE.AND P1, PT, R16, RZ, PT ;  /* 0x000000ff1000720c */ /* 0x000fc60003f25270 */
[----:B------:R-:W-:-:S04]  /*1c1d0*/  IMAD R2, R6, R5, RZ ;  /* 0x0000000506027224 */ /* 0x000fc800078e02ff */
[----:B------:R-:W-:-:S07]  /*1c1e0*/  IMAD.MOV.U32 R13, RZ, RZ, R2 ;  /* 0x000000ffff0d7224 */ /* 0x000fce00078e0002 */
[----:B------:R-:W-:Y:S05]  /*1c1f0*/  WARPSYNC.COLLECTIVE R15, `(.L_x_4005) ;  /* 0x000000000f087348 */ /* 0x000fea0003c00000 */
[----:B------:R0:W1:Y:S02]  /*1c200*/  SHFL.UP P6, R14, R13, R12, R11 ;  /* 0x0400000c0d0e7389 */ /* 0x00006400000c000b */
[----:B01----:R-:W-:Y:S01]  /*1c210*/  ENDCOLLECTIVE ;  /* 0x000000000000791b */ /* 0x003fe20003800000 */
.L_x_4005:
        /* <DEDUP_REMOVED lines=8> */
.L_x_4006:
        /* <DEDUP_REMOVED lines=8> */
.L_x_4007:
        /* <DEDUP_REMOVED lines=8> */
.L_x_4008:
        /* <DEDUP_REMOVED lines=8> */
.L_x_4009:
        /* <DEDUP_REMOVED lines=9> */
.L_x_4010:
[----:B------:R-:W-:Y:S01]  /*1c4b0*/  IMAD.MOV.U32 R9, RZ, RZ, R14 ;  /* 0x000000ffff097224 */ /* 0x000fe200078e000e */
[----:B------:R-:W-:Y:S06]  /*1c4c0*/  BRA `(.L_x_4011) ;  /* 0xffffffd800507947 */ /* 0x000fec000383ffff */
.L_x_3932:
        /* <DEDUP_REMOVED lines=8> */
.L_x_4013:
[----:B------:R-:W-:Y:S05]  /*1c550*/  BSYNC B0 ;  /* 0x0000000000007941 */ /* 0x000fea0003800000 */
.L_x_4012:
        /* <DEDUP_REMOVED lines=10> */
.L_x_4014:
        /* <DEDUP_REMOVED lines=8> */
.L_x_4015:
        /* <DEDUP_REMOVED lines=8> */
.L_x_4016:
        /* <DEDUP_REMOVED lines=8> */
.L_x_4017:
        /* <DEDUP_REMOVED lines=9> */
.L_x_4018:
[----:B------:R-:W-:Y:S01]  /*1c810*/  IMAD.MOV.U32 R9, RZ, RZ, R14 ;  /* 0x000000ffff097224 */ /* 0x000fe200078e000e */
[----:B------:R-:W-:Y:S06]  /*1c820*/  BRA `(.L_x_4019) ;  /* 0xffffffd800287947 */ /* 0x000fec000383ffff */
.L_x_3934:
[----:B------:R-:W-:Y:S01]  /*1c830*/  BSSY B0, `(.L_x_4020) ;  /* 0x0000006000007945 */ /* 0x000fe20003800000 */
[----:B------:R-:W-:Y:S01]  /*1c840*/  PLOP3.LUT P6, PT, P6, PT, PT, 0x8, 0x0 ;  /* 0x000000000000781c */ /* 0x000fe200037ce170 */
[----:B------:R-:W-:-:S12]  /*1c850*/  IMAD.MOV.U32 R15, RZ, RZ, -0x1 ;  /* 0xffffffffff0f7424 */ /* 0x000fd800078e00ff */
[----:B------:R-:W-:Y:S05]  /*1c860*/  WARPSYNC.COLLECTIVE R15, `(.L_x_4021) ;  /* 0x000000000f087348 */ /* 0x000fea0003c00000 */
[----:B------:R-:W-:Y:S01]  /*1c870*/  VOTE.ANY R14, PT, P6 ;  /* 0x00000000000e7806 */ /* 0x000fe200030e0100 */
[----:B------:R-:W-:Y:S06]  /*1c880*/  ENDCOLLECTIVE ;  /* 0x000000000000791b */ /* 0x000fec0003800000 */
.L_x_4021:
[----:B------:R-:W-:Y:S05]  /*1c890*/  BSYNC B0 ;  /* 0x0000000000007941 */ /* 0x000fea0003800000 */
.L_x_4020:
        /* <DEDUP_REMOVED lines=9> */
.L_x_4022:
[----:B------:R-:W-:Y:S02]  /*1c930*/  IMAD.MOV.U32 R13, RZ, RZ, R6 ;  /* 0x000000ffff0d7224 */ /* 0x000fe400078e0006 */
[----:B------:R-:W-:-:S07]  /*1c940*/  IMAD.MOV.U32 R5, RZ, RZ, R14 ;  /* 0x000000ffff057224 */ /* 0x000fce00078e000e */
[----:B------:R-:W-:Y:S05]  /*1c950*/  WARPSYNC.COLLECTIVE R15, `(.L_x_4023) ;  /* 0x000000000f087348 */ /* 0x000fea0003c00000 */
[----:B------:R0:W1:Y:S02]  /*1c960*/  SHFL.IDX P6, R14, R13, R12, R11 ;  /* 0x0000000c0d0e7389 */ /* 0x00006400000c000b */
[----:B01----:R-:W-:Y:S01]  /*1c970*/  ENDCOLLECTIVE ;  /* 0x000000000000791b */ /* 0x003fe20003800000 */
.L_x_4023:
[----:B------:R-:W-:Y:S01]  /*1c980*/  IMAD.MOV.U32 R6, RZ, RZ, R14 ;  /* 0x000000ffff067224 */ /* 0x000fe200078e000e */
[----:B------:R-:W-:Y:S06]  /*1c990*/  BRA `(.L_x_4024) ;  /* 0xffffffd800087947 */ /* 0x000fec000383ffff */
.L_x_3936:
[----:B------:R-:W-:Y:S01]  /*1c9a0*/  BSSY B0, `(.L_x_4025) ;  /* 0x0000007000007945 */ /* 0x000fe20003800000 */
[----:B------:R-:W-:Y:S02]  /*1c9b0*/  IMAD.MOV.U32 R13, RZ, RZ, R7 ;  /* 0x000000ffff0d7224 */ /* 0x000fe400078e0007 */
[----:B------:R-:W-:Y:S02]  /*1c9c0*/  IMAD.MOV.U32 R11, RZ, RZ, 0x1f ;  /* 0x0000001fff0b7424 */ /* 0x000fe400078e00ff */
[----:B------:R-:W-:-:S07]  /*1c9d0*/  IMAD.MOV.U32 R15, RZ, RZ, -0x1 ;  /* 0xffffffffff0f7424 */ /* 0x000fce00078e00ff */
[----:B012---:R-:W-:Y:S05]  /*1c9e0*/  WARPSYNC.COLLECTIVE R15, `(.L_x_4026) ;  /* 0x000000000f087348 */ /* 0x007fea0003c00000 */
[----:B------:R3:W4:Y:S02]  /*1c9f0*/  SHFL.IDX P6, R14, R13, R12, R11 ;  /* 0x0000000c0d0e7389 */ /* 0x00072400000c000b */
[----:B01234-:R-:W-:Y:S01]  /*1ca00*/  ENDCOLLECTIVE ;  /* 0x000000000000791b */ /* 0x01ffe20003800000 */
.L_x_4026:
[----:B------:R-:W-:Y:S05]  /*1ca10*/  BSYNC B0 ;  /* 0x0000000000007941 */ /* 0x000fea0003800000 */
.L_x_4025:
[----:B------:R-:W-:Y:S01]  /*1ca20*/  IMAD.MOV.U32 R7, RZ, RZ, R14 ;  /* 0x000000ffff077224 */ /* 0x000fe200078e000e */
[----:B------:R-:W-:Y:S06]  /*1ca30*/  BRA `(.L_x_4027) ;  /* 0xffffffd400f87947 */ /* 0x000fec000383ffff */
.L_x_3940:
[----:B0-----:R0:W1:Y:S02]  /*1ca40*/  SYNCS.PHASECHK.TRANS64.TRYWAIT P0, [R0+URZ+0x28c20], R3 ;  /* 0x028c2003000075a7 */ /* 0x001064000800017f */
[----:B-1----:R-:W-:Y:S05]  /*1ca50*/  @!P0 NANOSLEEP.SYNCS 0x989680 ;  /* 0x009896800000895d */ /* 0x002fea0003900000 */
[----:B------:R-:W1:Y:S02]  /*1ca60*/  @!P0 SYNCS.PHASECHK.TRANS64 P0, [R0+URZ+0x28c20], R3 ;  /* 0x028c2003000085a7 */ /* 0x000e64000800007f */
[----:B-1----:R-:W-:Y:S05]  /*1ca70*/  @!P0 BRA `(.L_x_3940) ;  /* 0xfffffffc00f08947 */ /* 0x002fea000383ffff */
[----:B------:R-:W-:Y:S05]  /*1ca80*/  BRA `(.L_x_4028) ;  /* 0xffffffdc00907947 */ /* 0x000fea000383ffff */
.L_x_3941:
[----:B------:R-:W1:Y:S01]  /*1ca90*/  S2R R2, SR_TID.X ;  /* 0x0000000000027919 */ /* 0x000e620000002100 */
[----:B------:R-:W-:Y:S01]  /*1caa0*/  BSSY B0, `(.L_x_4029) ;  /* 0x000000a000007945 */ /* 0x000fe20003800000 */
[----:B---3--:R-:W-:Y:S02]  /*1cab0*/  IMAD.MOV.U32 R12, RZ, RZ, RZ ;  /* 0x000000ffff0c7224 */ /* 0x008fe400078e00ff */
        /* <DEDUP_REMOVED lines=8> */
.L_x_4030:
[----:B------:R-:W-:Y:S05]  /*1cb40*/  BSYNC B0 ;  /* 0x0000000000007941 */ /* 0x000fea0003800000 */
.L_x_4029:
[----:B------:R-:W-:Y:S05]  /*1cb50*/  BRA `(.L_x_4031) ;  /* 0xffffffdc00787947 */ /* 0x000fea000383ffff */
.L_x_3942:
[----:B------:R-:W-:Y:S01]  /*1cb60*/  BSSY B0, `(.L_x_4032) ;  /* 0x0000006000007945 */ /* 0x000fe20003800000 */
[----:B------:R-:W-:-:S07]  /*1cb70*/  IMAD.MOV.U32 R15, RZ, RZ, -0x1 ;  /* 0xffffffffff0f7424 */ /* 0x000fce00078e00ff */
[----:B01-3--:R-:W-:Y:S05]  /*1cb80*/  WARPSYNC.COLLECTIVE R15, `(.L_x_4033) ;  /* 0x000000000f0c7348 */ /* 0x00bfea0003c00000 */
[----:B------:R-:W-:Y:S02]  /*1cb90*/  ELECT P6, UR62, PT ;  /* 0x00000000003e782f */ /* 0x000fe400038c0000 */
[----:B------:R-:W-:Y:S01]  /*1cba0*/  MOV R14, UR62 ;  /* 0x0000003e000e7c02 */ /* 0x000fe20008000f00 */
[----:B01-3--:R-:W-:Y:S10]  /*1cbb0*/  ENDCOLLECTIVE ;  /* 0x000000000000791b */ /* 0x00bff40003800000 */
.L_x_4033:
[----:B------:R-:W-:Y:S05]  /*1cbc0*/  BSYNC B0 ;  /* 0x0000000000007941 */ /* 0x000fea0003800000 */
.L_x_4032:
[----:B------:R-:W-:Y:S05]  /*1cbd0*/  BRA `(.L_x_4034) ;  /* 0xffffffdc006c7947 */ /* 0x000fea000383ffff */
.L_x_3944:
[----:B0-----:R0:W1:Y:S02]  /*1cbe0*/  SYNCS.PHASECHK.TRANS64.TRYWAIT P0, [R6+URZ], R5 ;  /* 0x00000005060075a7 */ /* 0x001064000800017f */
[----:B-1----:R-:W-:Y:S05]  /*1cbf0*/  @!P0 NANOSLEEP.SYNCS 0x989680 ;  /* 0x009896800000895d */ /* 0x002fea0003900000 */
[----:B------:R-:W1:Y:S02]  /*1cc00*/  @!P0 SYNCS.PHASECHK.TRANS64 P0, [R6+URZ], R5 ;  /* 0x00000005060085a7 */ /* 0x000e64000800007f */
[----:B-1----:R-:W-:Y:S05]  /*1cc10*/  @!P0 BRA `(.L_x_3944) ;  /* 0xfffffffc00f08947 */ /* 0x002fea000383ffff */
[----:B------:R-:W-:Y:S05]  /*1cc20*/  BRA `(.L_x_4035) ;  /* 0xffffffdc00a47947 */ /* 0x000fea000383ffff */
.L_x_3945:
[----:B-1----:R1:W2:Y:S02]  /*1cc30*/  SYNCS.PHASECHK.TRANS64.TRYWAIT P0, [R7+URZ], R2 ;  /* 0x00000002070075a7 */ /* 0x0022a4000800017f */
[----:B--2---:R-:W-:Y:S05]  /*1cc40*/  @!P0 NANOSLEEP.SYNCS 0x989680 ;  /* 0x009896800000895d */ /* 0x004fea0003900000 */
[----:B------:R-:W2:Y:S02]  /*1cc50*/  @!P0 SYNCS.PHASECHK.TRANS64 P0, [R7+URZ], R2 ;  /* 0x00000002070085a7 */ /* 0x000ea4000800007f */
[----:B--2---:R-:W-:Y:S05]  /*1cc60*/  @!P0 BRA `(.L_x_3945) ;  /* 0xfffffffc00f08947 */ /* 0x004fea000383ffff */
[----:B------:R-:W-:Y:S05]  /*1cc70*/  BRA `(.L_x_4036) ;  /* 0xffffffdc00987947 */ /* 0x000fea000383ffff */
.L_x_3947:
[----:B--2---:R2:W4:Y:S02]  /*1cc80*/  SYNCS.PHASECHK.TRANS64.TRYWAIT P0, [R4+URZ], R5 ;  /* 0x00000005040075a7 */ /* 0x004524000800017f */
[----:B----4-:R-:W-:Y:S05]  /*1cc90*/  @!P0 NANOSLEEP.SYNCS 0x989680 ;  /* 0x009896800000895d */ /* 0x010fea0003900000 */
[----:B------:R-:W4:Y:S02]  /*1cca0*/  @!P0 SYNCS.PHASECHK.TRANS64 P0, [R4+URZ], R5 ;  /* 0x00000005040085a7 */ /* 0x000f24000800007f */
[----:B----4-:R-:W-:Y:S05]  /*1ccb0*/  @!P0 BRA `(.L_x_3947) ;  /* 0xfffffffc00f08947 */ /* 0x010fea000383ffff */
[----:B------:R-:W-:Y:S05]  /*1ccc0*/  BRA `(.L_x_4037) ;  /* 0xffffffdc009c7947 */ /* 0x000fea000383ffff */
.L_x_4038:
        /* <DEDUP_REMOVED lines=11> */
.L_x_14999:


//--------------------- .text._ZN7cutlass13device_kernelIN5flash11enable_sm90INS1_16FlashAttnFwdSm90INS1_25CollectiveMainloopFwdSm90ILi2EN4cute5tupleIJNS5_1CILi1EEES8_S8_EEENS6_IJNS7_ILi64EEESA_SA_EEELi512ENS_10bfloat16_tEfNS_4arch4Sm90ELb0ELb0ELb0ELb1ELb0ELb0ELb1ELb0ELb0ELb1ELb1ELb0EEENS1_21CollectiveEpilogueFwdINS6_IJSA_NS7_ILi512EEESA_EEES9_SC_SE_Li256ELb1ELb1ELb1ELb0EEENS1_36VarlenDynamicPersistentTileSchedulerILi64ELi64ELi256ELi128ELb1ELb1ELb1ELb0ELb1ELb1EEEEEEEEEvNT_6ParamsE --------------------------
	.section	.text._ZN7cutlass13device_kernelIN5flash11enable_sm90INS1_16FlashAttnFwdSm90INS1_25CollectiveMainloopFwdSm90ILi2EN4cute5tupleIJNS5_1CILi1EEES8_S8_EEENS6_IJNS7_ILi64EEESA_SA_EEELi512ENS_10bfloat16_tEfNS_4arch4Sm90ELb0ELb0ELb0ELb1ELb0ELb0ELb1ELb0ELb0ELb1ELb1ELb0EEENS1_21CollectiveEpilogueFwdINS6_IJSA_NS7_ILi512EEESA_EEES9_SC_SE_Li256ELb1ELb1ELb1ELb0EEENS1_36VarlenDynamicPersistentTileSchedulerILi64ELi64ELi256ELi128ELb1ELb1ELb1ELb0ELb1ELb1EEEEEEEEEvNT_6ParamsE,"ax",@progbits
	.align	128
.text._ZN7cutlass13device_kernelIN5flash11enable_sm90INS1_16FlashAttnFwdSm90INS1_25CollectiveMainloopFwdSm90ILi2EN4cute5tupleIJNS5_1CILi1EEES8_S8_EEENS6_IJNS7_ILi64EEESA_SA_EEELi512ENS_10bfloat16_tEfNS_4arch4Sm90ELb0ELb0ELb0ELb1ELb0ELb0ELb1ELb0ELb0ELb1ELb1ELb0EEENS1_21CollectiveEpilogueFwdINS6_IJSA_NS7_ILi512EEESA_EEES9_SC_SE_Li256ELb1ELb1ELb1ELb0EEENS1_36VarlenDynamicPersistentTileSchedulerILi64ELi64ELi256ELi128ELb1ELb1ELb1ELb0ELb1ELb1EEEEEEEEEvNT_6ParamsE:
        .type           _ZN7cutlass13device_kernelIN5flash11enable_sm90INS1_16FlashAttnFwdSm90INS1_25CollectiveMainloopFwdSm90ILi2EN4cute5tupleIJNS5_1CILi1EEES8_S8_EEENS6_IJNS7_ILi64EEESA_SA_EEELi512ENS_10bfloat16_tEfNS_4arch4Sm90ELb0ELb0ELb0ELb1ELb0ELb0ELb1ELb0ELb0ELb1ELb1ELb0EEENS1_21CollectiveEpilogueFwdINS6_IJSA_NS7_ILi512EEESA_EEES9_SC_SE_Li256ELb1ELb1ELb1ELb0EEENS1_36VarlenDynamicPersistentTileSchedulerILi64ELi64ELi256ELi128ELb1ELb1ELb1ELb0ELb1ELb1EEEEEEEEEvNT_6ParamsE,@function
        .size           _ZN7cutlass13device_kernelIN5flash11enable_sm90INS1_16FlashAttnFwdSm90INS1_25CollectiveMainloopFwdSm90ILi2EN4cute5tupleIJNS5_1CILi1EEES8_S8_EEENS6_IJNS7_ILi64EEESA_SA_EEELi512ENS_10bfloat16_tEfNS_4arch4Sm90ELb0ELb0ELb0ELb1ELb0ELb0ELb1ELb0ELb0ELb1ELb1ELb0EEENS1_21CollectiveEpilogueFwdINS6_IJSA_NS7_ILi512EEESA_EEES9_SC_SE_Li256ELb1ELb1ELb1ELb0EEENS1_36VarlenDynamicPersistentTileSchedulerILi64ELi64ELi256ELi128ELb1ELb1ELb1ELb0ELb1ELb1EEEEEEEEEvNT_6ParamsE,(.L_x_15000 - _ZN7cutlass13device_kernelIN5flash11enable_sm90INS1_16FlashAttnFwdSm90INS1_25CollectiveMainloopFwdSm90ILi2EN4cute5tupleIJNS5_1CILi1EEES8_S8_EEENS6_IJNS7_ILi64EEESA_SA_EEELi512ENS_10bfloat16_tEfNS_4arch4Sm90ELb0ELb0ELb0ELb1ELb0ELb0ELb1ELb0ELb0ELb1ELb1ELb0EEENS1_21CollectiveEpilogueFwdINS6_IJSA_NS7_ILi512EEESA_EEES9_SC_SE_Li256ELb1ELb1ELb1ELb0EEENS1_36VarlenDynamicPersistentTileSchedulerILi64ELi64ELi256ELi128ELb1ELb1ELb1ELb0ELb1ELb1EEEEEEEEEvNT_6ParamsE)
        .other          _ZN7cutlass13device_kernelIN5flash11enable_sm90INS1_16FlashAttnFwdSm90INS1_25CollectiveMainloopFwdSm90ILi2EN4cute5tupleIJNS5_1CILi1EEES8_S8_EEENS6_IJNS7_ILi64EEESA_SA_EEELi512ENS_10bfloat16_tEfNS_4arch4Sm90ELb0ELb0ELb0ELb1ELb0ELb0ELb1ELb0ELb0ELb1ELb1ELb0EEENS1_21CollectiveEpilogueFwdINS6_IJSA_NS7_ILi512EEESA_EEES9_SC_SE_Li256ELb1ELb1ELb1ELb0EEENS1_36VarlenDynamicPersistentTileSchedulerILi64ELi64ELi256ELi128ELb1ELb1ELb1ELb0ELb1ELb1EEEEEEEEEvNT_6ParamsE,@"STO_CUDA_ENTRY STV_DEFAULT"
_ZN7cutlass13device_kernelIN5flash11enable_sm90INS1_16FlashAttnFwdSm90INS1_25CollectiveMainloopFwdSm90ILi2EN4cute5tupleIJNS5_1CILi1EEES8_S8_EEENS6_IJNS7_ILi64EEESA_SA_EEELi512ENS_10bfloat16_tEfNS_4arch4Sm90ELb0ELb0ELb0ELb1ELb0ELb0ELb1ELb0ELb0ELb1ELb1ELb0EEENS1_21CollectiveEpilogueFwdINS6_IJSA_NS7_ILi512EEESA_EEES9_SC_SE_Li256ELb1ELb1ELb1ELb0EEENS1_36VarlenDynamicPersistentTileSchedulerILi64ELi64ELi256ELi128ELb1ELb1ELb1ELb0ELb1ELb1EEEEEEEEEvNT_6ParamsE:
        /* <DEDUP_REMOVED lines=17> */
.L_x_4040:
[----:B------:R-:W-:Y:S05]  /*0110*/  BSYNC B0 ;  /* 0x0000000000007941 */ /* 0x000fea0003800000 */
.L_x_4039:
[----:B------:R-:W-:Y:S01]  /*0120*/  SHF.R.U32.HI R3, RZ, 0x7, R6 ;  /* 0x00000007ff037819 */ /* 0x000fe20000011606 */
[----:B------:R-:W-:Y:S01]  /*0130*/  VOTEU.ANY UP0, P0 ;  /* 0x00000000003f7886 */ /* 0x000fe20000000100 */
[----:B------:R-:W0:Y:S01]  /*0140*/  SHFL.IDX PT, R2, R0, RZ, 0x1f ;  /* 0x00001fff00027589 */ /* 0x000e2200000e0000 */
[----:B------:R-:W-:Y:S01]  /*0150*/  UMOV UR4, 0x80 ;  /* 0x0000008000047882 */ /* 0x000fe20000000000 */
[----:B------:R-:W-:Y:S01]  /*0160*/  UMOV UR7, 0x100 ;  /* 0x0000010000077882 */ /* 0x000fe20000000000 */
[----:B------:R-:W-:Y:S01]  /*0170*/  VOTEU.ANY UP1, P0 ;  /* 0x00000000003f7886 */ /* 0x000fe20000020100 */
[----:B------:R-:W1:Y:S01]  /*0180*/  SHFL.IDX PT, R3, R3, RZ, 0x1f ;  /* 0x00001fff03037589 */ /* 0x000e6200000e0000 */
[----:B------:R-:W2:Y:S01]  /*0190*/  @UP0 S2UR UR8, SR_CgaCtaId ;  /* 0x00000000000809c3 */ /* 0x000ea20000008800 */
[----:B------:R-:W-:Y:S01]  /*01a0*/  @UP0 UMOV UR6, 0x400 ;  /* 0x0000040000060882 */ /* 0x000fe20000000000 */
[----:B------:R-:W-:-:S04]  /*01b0*/  @UP0 UIADD3 UR4, -UR4, 0x100000, URZ ;  /* 0x0010000004040890 */ /* 0x000fc8000fffe13f */
[----:B------:R-:W-:Y:S02]  /*01c0*/  @UP0 USHF.L.U32 UR5, UR4, 0xb, URZ ;  /* 0x0000000b04050899 */ /* 0x000fe4000800063f */
[----:B------:R-:W-:Y:S01]  /*01d0*/  @UP0 USHF.L.U32 UR4, UR4, 0x1, URZ ;  /* 0x0000000104040899 */ /* 0x000fe2000800063f */
[----:B------:R-:W-:Y:S01]  /*01e0*/  VOTEU.ANY UP2, P0 ;  /* 0x00000000003f7886 */ /* 0x000fe20000040100 */
[----:B0-----:R-:W-:Y:S01]  /*01f0*/  ISETP.NE.AND P1, PT, R2, RZ, PT ;  /* 0x000000ff0200720c */ /* 0x001fe20003f25270 */
[----:B-1----:R0:W-:Y:S01]  /*0200*/  STL [R1], R3 ;  /* 0x0000000301007387 */ /* 0x0021e20000100800 */
[----:B--2---:R-:W-:Y:S02]  /*0210*/  @UP0 ULEA UR8, UR8, UR6, 0x18 ;  /* 0x0000000608080291 */ /* 0x004fe4000f8ec03f */
[----:B------:R-:W-:-:S04]  /*0220*/  @UP0 UIADD3 UR6, -UR7, 0x100000, URZ ;  /* 0x0010000007060890 */ /* 0x000fc8000fffe13f */
[----:B------:R-:W-:Y:S02]  /*0230*/  @UP0 USHF.L.U32 UR7, UR6, 0xb, URZ ;  /* 0x0000000b06070899 */ /* 0x000fe4000800063f */
[----:B------:R-:W-:Y:S01]  /*0240*/  @UP0 USHF.L.U32 UR6, UR6, 0x1, URZ ;  /* 0x0000000106060899 */ /* 0x000fe2000800063f */
[----:B------:R-:W-:Y:S01]  /*0250*/  VOTEU.ANY UP0, P0 ;  /* 0x00000000003f7886 */ /* 0x000fe20000000100 */
[----:B------:R-:W1:Y:S04]  /*0260*/  FENCE.VIEW.ASYNC.S ;  /* 0x00000000000073c6 */ /* 0x000e680000000000 */
[----:B-1----:R0:W1:Y:S01]  /*0270*/  @UP0 SYNCS.EXCH.64 URZ, [UR8+0x38800], UR4 ;  /* 0x03880004083f05b2 */ /* 0x0020620008000100 */
[----:B------:R0:W2:Y:S05]  /*0280*/  @UP1 SYNCS.EXCH.64 URZ, [UR8+0x38810], UR4 ;  /* 0x03881004083f15b2 */ /* 0x0000aa0008000100 */
        /* <DEDUP_REMOVED lines=16> */
.L_x_4041:
        /* <DEDUP_REMOVED lines=22> */
.L_x_4042:
        /* <DEDUP_REMOVED lines=18> */
.L_x_4043:
        /* <DEDUP_REMOVED lines=22> */
.L_x_4044:
        /* <DEDUP_REMOVED lines=22> */
.L_x_4045:
[----:B------:R-:W-:Y:S01]  /*08d0*/  ISETP.NE.AND P0, PT, R3, RZ, PT ;  /* 0x000000ff0300720c */ /* 0x000fe20003f05270 */
[----:B------:R-:W-:Y:S01]  /*08e0*/  NOP ;  /* 0x0000000000007918 */ /* 0x000fe20000000000 */
[----:B------:R-:W-:Y:S01]  /*08f0*/  ULDC.64 UR38, c[0x0][0x208] ;  /* 0x0000820000267ab9 */ /* 0x000fe20000000a00 */
[----:B01234-:R-:W-:Y:S10]  /*0900*/  BAR.SYNC.DEFER_BLOCKING 0x0 ;  /* 0x0000000000007b1d */ /* 0x01fff40000010000 */
[----:B------:R-:W-:Y:S05]  /*0910*/  @!P0 BRA `(.L_x_4046) ;  /* 0x000000d400d88947 */ /* 0x000fea0003800000 */
.L_x_4047:
        /* <DEDUP_REMOVED lines=22> */
[----:B------:R-:W-:Y:S01]  /*0a80*/  UMOV UR36, URZ ;  /* 0x0000003f00247c82 */ /* 0x000fe20008000000 */
[----:B------:R-:W-:Y:S01]  /*0a90*/  SHF.R.S32.HI R3, RZ, 0x1f, R6 ;  /* 0x0000001fff037819 */ /* 0x000fe20000011406 */
[----:B------:R-:W-:Y:S01]  /*0aa0*/  UMOV UR37, URZ ;  /* 0x0000003f00257c82 */ /* 0x000fe20008000000 */
[----:B------:R-:W-:Y:S02]  /*0ab0*/  UMOV UR40, URZ ;  /* 0x0000003f00287c82 */ /* 0x000fe40008000000 */
[CC--:B------:R-:W-:Y:S02]  /*0ac0*/  LEA.HI R2, R3.reuse, R6.reuse, RZ, 0x4 ;  /* 0x0000000603027211 */ /* 0x0c0fe400078f20ff */
[----:B------:R-:W-:-:S02]  /*0ad0*/  LEA.HI R5, R3, R6, RZ, 0x3 ;  /* 0x0000000603057211 */ /* 0x000fc400078f18ff */
[CC--:B------:R-:W-:Y:S02]  /*0ae0*/  LEA.HI R4, R3.reuse, R6.reuse, RZ, 0x5 ;  /* 0x0000000603047211 */ /* 0x0c0fe400078f28ff */
[CC--:B------:R-:W-:Y:S02]  /*0af0*/  LEA.HI R0, R3.reuse, R6.reuse, RZ, 0x7 ;  /* 0x0000000603007211 */ /* 0x0c0fe400078f38ff */
[----:B------:R-:W-:Y:S02]  /*0b00*/  LEA.HI R3, R3, R6, RZ, 0x2 ;  /* 0x0000000603037211 */ /* 0x000fe400078f10ff */
[----:B------:R-:W-:Y:S02]  /*0b10*/  SHF.R.S32.HI R7, RZ, 0x4, R2 ;  /* 0x00000004ff077819 */ /* 0x000fe40000011402 */
[----:B------:R-:W-:Y:S02]  /*0b20*/  LOP3.LUT R11, R5, 0xfffffff8, RZ, 0xc0, !PT ;  /* 0xfffffff8050b7812 */ /* 0x000fe400078ec0ff */
[----:B------:R-:W-:-:S02]  /*0b30*/  LOP3.LUT R5, R2, 0xfffffff0, RZ, 0xc0, !PT ;  /* 0xfffffff002057812 */ /* 0x000fc400078ec0ff */
[--C-:B------:R-:W-:Y:S01]  /*0b40*/  SHF.R.S32.HI R9, RZ, 0x5, R4.reuse ;  /* 0x00000005ff097819 */ /* 0x100fe20000011404 */
[C---:B------:R-:W-:Y:S01]  /*0b50*/  IMAD.IADD R11, R6.reuse, 0x1, -R11 ;  /* 0x00000001060b7824 */ /* 0x040fe200078e0a0b */
[----:B------:R-:W-:Y:S01]  /*0b60*/  LOP3.LUT R13, R3, 0xfffffffc, RZ, 0xc0, !PT ;  /* 0xfffffffc030d7812 */ /* 0x000fe200078ec0ff */
[----:B------:R-:W-:Y:S01]  /*0b70*/  IMAD.IADD R8, R6, 0x1, -R5 ;  /* 0x0000000106087824 */ /* 0x000fe200078e0a05 */
[----:B------:R-:W-:Y:S02]  /*0b80*/  SHF.R.S32.HI R4, RZ, 0x1f, R4 ;  /* 0x0000001fff047819 */ /* 0x000fe40000011404 */
[----:B------:R-:W-:Y:S01]  /*0b90*/  LOP3.LUT R3, R0, 0xffffff80, RZ, 0xc0, !PT ;  /* 0xffffff8000037812 */ /* 0x000fe200078ec0ff */
[----:B------:R-:W-:Y:S01]  /*0ba0*/  IMAD.IADD R13, R6, 0x1, -R13 ;  /* 0x00000001060d7824 */ /* 0x000fe200078e0a0d */
[----:B------:R-:W-:Y:S02]  /*0bb0*/  LEA.HI R2, R2, R7, RZ, 0x1 ;  /* 0x0000000702027211 */ /* 0x000fe400078f08ff */
[----:B------:R-:W-:Y:S01]  /*0bc0*/  LEA.HI R4, R4, R9, RZ, 0x2 ;  /* 0x0000000904047211 */ /* 0x000fe200078f10ff */
[----:B------:R-:W-:Y:S01]  /*0bd0*/  IMAD.IADD R3, R6, 0x1, -R3 ;  /* 0x0000000106037824 */ /* 0x000fe200078e0a03 */
[----:B------:R-:W-:-:S02]  /*0be0*/  LOP3.LUT R2, R2, 0x1ffffffe, RZ, 0xc0, !PT ;  /* 0x1ffffffe02027812 */ /* 0x000fc400078ec0ff */
[----:B------:R-:W-:Y:S02]  /*0bf0*/  SHF.R.S32.HI R227, RZ, 0x7, R0 ;  /* 0x00000007ffe37819 */ /* 0x000fe40000011400 */
[----:B------:R-:W-:Y:S01]  /*0c00*/  LOP3.LUT R4, R4, 0x3ffffc, RZ, 0xc0, !PT ;  /* 0x003ffffc04047812 */ /* 0x000fe200078ec0ff */
[----:B------:R-:W-:Y:S01]  /*0c10*/  IMAD.IADD R7, R7, 0x1, -R2 ;  /* 0x0000000107077824 */ /* 0x000fe200078e0a02 */
[--C-:B------:R-:W-:Y:S01]  /*0c20*/  SHF.R.S32.HI R5, RZ, 0x1f, R8.reuse ;  /* 0x0000001fff057819 */ /* 0x100fe20000011408 */
[----:B------:R-:W-:Y:S01]  /*0c30*/  IMAD R15, R227, 0x100, R8 ;  /* 0x00000100e30f7824 */ /* 0x000fe200078e0208 */
[----:B------:R-:W-:Y:S01]  /*0c40*/  SHF.R.S32.HI R2, RZ, 0x1f, R3 ;  /* 0x0000001fff027819 */ /* 0x000fe20000011403 */
[----:B------:R-:W-:Y:S01]  /*0c50*/  IMAD.IADD R10, R9, 0x1, -R4 ;  /* 0x00000001090a7824 */ /* 0x000fe200078e0a04 */
        /* <DEDUP_REMOVED lines=29> */
[----:B------:R-:W-:Y:S02]  /*0e30*/  LOP3.LUT R7, R7, R4, RZ, 0x3c, !PT ;  /* 0x0000000407077212 */ /* 0x000fe400078e3cff */
[----:B------:R-:W-:Y:S01]  /*0e40*/  SHF.R.S32.HI R5, RZ, 0x5, R5 ;  /* 0x00000005ff057819 */ /* 0x000fe20000011405 */
[----:B------:R-:W-:Y:S01]  /*0e50*/  IMAD.IADD R16, R2, 0x1, -R3 ;  /* 0x0000000102107824 */ /* 0x000fe200078e0a03 */
[----:B------:R-:W-:Y:S01]  /*0e60*/  R2P PR, R8, 0x6 ;  /* 0x0000000608007804 */ /* 0x000fe20000000000 */
[----:B0-----:R-:W-:Y:S02]  /*0e70*/  IMAD.SHL.U32 R12, R0, 0x100, RZ ;  /* 0x00000100000c7824 */ /* 0x001fe400078e00ff */
[----:B------:R-:W-:Y:S02]  /*0e80*/  IMAD.IADD R7, R6, 0x1, R7 ;  /* 0x0000000106077824 */ /* 0x000fe400078e0207 */
[----:B------:R-:W-:Y:S01]  /*0e90*/  IMAD.SHL.U32 R2, R11, 0x8, RZ ;  /* 0x000000080b027824 */ /* 0x000fe200078e00ff */
[----:B------:R-:W-:Y:S01]  /*0ea0*/  STL [R1+0x6c], R12 ;  /* 0x00006c0c01007387 */ /* 0x000fe20000100800 */
[----:B------:R-:W-:Y:S01]  /*0eb0*/  IMAD.IADD R17, R230, 0x1, R12 ;  /* 0x00000001e6117824 */ /* 0x000fe200078e020c */
[----:B------:R-:W-:Y:S01]  /*0ec0*/  LEA R19, R7, UR41, 0x1 ;  /* 0x0000002907137c11 */ /* 0x000fe2000f8e08ff */
[----:B------:R-:W-:Y:S01]  /*0ed0*/  IMAD R16, R5, 0x10, R16 ;  /* 0x0000001005107824 */ /* 0x000fe200078e0210 */
[----:B------:R-:W-:Y:S01]  /*0ee0*/  SEL R185, R185, 0xffffffe0, !P1 ;  /* 0xffffffe0b9b97807 */ /* 0x000fe20004800000 */
[----:B------:R-:W-:Y:S01]  /*0ef0*/  VIADD R193, R2, 0x40 ;  /* 0x0000004002c17836 */ /* 0x000fe20000000000 */
[----:B------:R-:W-:Y:S01]  /*0f00*/  SHF.R.S32.HI R0, RZ, 0x1f, R17 ;  /* 0x0000001fff007819 */ /* 0x000fe20000011411 */
[----:B------:R-:W-:-:S02]  /*0f10*/  VIADD R226, R17, 0x8 ;  /* 0x0000000811e27836 */ /* 0x000fc40000000000 */
        /* <DEDUP_REMOVED lines=8> */
[C---:B------:R-:W-:Y:S01]  /*0fa0*/  VIADD R222, R17.reuse, 0x28 ;  /* 0x0000002811de7836 */ /* 0x040fe20000000000 */
[----:B------:R0:W-:Y:S01]  /*0fb0*/  STL [R1+0x68], R4 ;  /* 0x0000680401007387 */ /* 0x0001e20000100800 */
[----:B------:R-:W-:-:S02]  /*0fc0*/  VIADD R220, R17, 0x38 ;  /* 0x0000003811dc7836 */ /* 0x000fc40000000000 */
[C---:B------:R-:W-:Y:S01]  /*0fd0*/  VIADD R221, R17.reuse, 0x30 ;  /* 0x0000003011dd7836 */ /* 0x040fe20000000000 */
[----:B------:R-:W-:Y:S01]  /*0fe0*/  SHF.R.S32.HI R3, RZ, 0x1f, R222 ;  /* 0x0000001fff037819 */ /* 0x000fe200000114de */
[C---:B------:R-:W-:Y:S01]  /*0ff0*/  VIADD R219, R17.reuse, 0x40 ;  /* 0x0000004011db7836 */ /* 0x040fe20000000000 */
[----:B------:R-:W-:Y:S01]  /*1000*/  SHF.R.S32.HI R0, RZ, 0x1f, R220 ;  /* 0x0000001fff007819 */ /* 0x000fe200000114dc */
[C---:B------:R-:W-:Y:S02]  /*1010*/  VIADD R217, R17.reuse, 0x50 ;  /* 0x0000005011d97836 */ /* 0x040fe40000000000 */
        /* <DEDUP_REMOVED lines=50> */
[----:B------:R-:W-:Y:S01]  /*1340*/  IMAD.IADD R186, R186, 0x1, R185 ;  /* 0x00000001baba7824 */ /* 0x000fe200078e02b9 */
[----:B------:R-:W-:Y:S01]  /*1350*/  SHF.R.S32.HI R231, RZ, 0x1f, R196 ;  /* 0x0000001fffe77819 */ /* 0x000fe200000114c4 */
[----:B------:R-:W-:-:S02]  /*1360*/  IMAD.MOV.U32 R6, RZ, RZ, R14 ;  /* 0x000000ffff067224 */ /* 0x000fc400078e000e */
[C---:B------:R-:W-:Y:S02]  /*1370*/  VIADD R192, R2.reuse, 0x80 ;  /* 0x0000008002c07836 */ /* 0x040fe40000000000 */
[C---:B------:R-:W-:Y:S02]  /*1380*/  VIADD R191, R2.reuse, 0xc0 ;  /* 0x000000c002bf7836 */ /* 0x040fe40000000000 */
[C---:B------:R-:W-:Y:S02]  /*1390*/  VIADD R190, R2.reuse, 0x100 ;  /* 0x0000010002be7836 */ /* 0x040fe40000000000 */
[C---:B------:R-:W-:Y:S02]  /*13a0*/  VIADD R189, R2.reuse, 0x140 ;  /* 0x0000014002bd7836 */ /* 0x040fe40000000000 */
[C---:B------:R-:W-:Y:S02]  /*13b0*/  VIADD R229, R2.reuse, 0x180 ;  /* 0x0000018002e57836 */ /* 0x040fe40000000000 */
[----:B------:R-:W-:-:S02]  /*13c0*/  VIADD R228, R2, 0x1c0 ;  /* 0x000001c002e47836 */ /* 0x000fc40000000000 */
[----:B------:R-:W-:-:S07]  /*13d0*/  IMAD.IADD R185, R185, 0x1, R184 ;  /* 0x00000001b9b97824 */ /* 0x000fce00078e02b8 */
.L_x_4091:
[----:B------:R-:W-:Y:S01]  /*13e0*/  ULDC.64 UR6, c[0x0][0xd88] ;  /* 0x0003620000067ab9 */ /* 0x000fe20000000a00 */
[----:B0123-5:R-:W0:Y:S01]  /*13f0*/  LDC.64 R12, c[0x0][0x418] ;  /* 0x00010600ff0c7b82 */ /* 0x02fe220000000a00 */
[----:B------:R-:W-:-:S06]  /*1400*/  UIMAD.WIDE UR6, UR5, 0x4, UR6 ;  /* 0x00000004050678a5 */ /* 0x000fcc000f8e0206 */
[----:B------:R-:W-:Y:S01]  /*1410*/  IMAD.U32 R8, RZ, RZ, UR6 ;  /* 0x00000006ff087e24 */ /* 0x000fe2000f8e00ff */
[----:B------:R-:W1:Y:S01]  /*1420*/  LDC R0, c[0x0][0x424] ;  /* 0x00010900ff007b82 */ /* 0x000e620000000800 */
[----:B------:R-:W-:Y:S01]  /*1430*/  IMAD.U32 R9, RZ, RZ, UR7 ;  /* 0x00000007ff097e24 */ /* 0x000fe2000f8e00ff */
[----:B------:R-:W-:-:S04]  /*1440*/  ULDC.64 UR6, c[0x0][0xb20] ;  /* 0x0002c80000067ab9 */ /* 0x000fc80000000a00 */
[----:B------:R-:W2:Y:S01]  /*1450*/  LDG.E R187, desc[UR38][R8.64] ;  /* 0x0000002608bb7981 */ /* 0x000ea2000c1e1900 */
[----:B------:R-:W-:Y:S01]  /*1460*/  ISETP.NE.U32.AND P0, PT, RZ, UR6, PT ;  /* 0x00000006ff007c0c */ /* 0x000fe2000bf05070 */
[----:B------:R-:W3:Y:S01]  /*1470*/  LDC R153, c[0x0][0x2f0] ;  /* 0x0000bc00ff997b82 */ /* 0x000ee20000000800 */
[----:B------:R-:W-:Y:S02]  /*1480*/  IMAD.MOV.U32 R10, RZ, RZ, RZ ;  /* 0x000000ffff0a7224 */ /* 0x000fe400078e00ff */
[----:B------:R-:W-:-:S05]  /*1490*/  ISETP.NE.AND.EX P0, PT, RZ, UR7, PT, P0 ;  /* 0x00000007ff007c0c */ /* 0x000fca000bf05300 */
[----:B----4-:R-:W4:Y:S01]  /*14a0*/  LDC R7, c[0x0][0xae8] ;  /* 0x0002ba00ff077b82 */ /* 0x010f220000000800 */
[----:B--2---:R-:W-:-:S07]  /*14b0*/  SHF.R.S32.HI R195, RZ, 0x1f, R187 ;  /* 0x0000001fffc37819 */ /* 0x004fce00000114bb */
[----:B------:R-:W-:-:S04]  /*14c0*/  @P0 LEA R4, P1, R187, UR6, 0x2 ;  /* 0x00000006bb040c11 */ /* 0x000fc8000f8210ff */
[----:B------:R-:W-:Y:S01]  /*14d0*/  @P0 LEA.HI.X R5, R187, UR7, R195, 0x2, P1 ;  /* 0x00000007bb050c11 */ /* 0x000fe200088f14c3 */
[----:B------:R-:W-:Y:S02]  /*14e0*/  ULDC.64 UR6, c[0x0][0xb18] ;  /* 0x0002c60000067ab9 */ /* 0x000fe40000000a00 */
[----:B------:R-:W-:Y:S02]  /*14f0*/  ISETP.NE.U32.AND P1, PT, RZ, UR6, PT ;  /* 0x00000006ff007c0c */ /* 0x000fe4000bf25070 */
[----:B------:R2:W5:Y:S01]  /*1500*/  @P0 LDG.E R10, desc[UR38][R4.64] ;  /* 0x00000026040a0981 */ /* 0x000562000c1e1900 */
[----:B0-----:R-:W-:Y:S02]  /*1510*/  ISETP.NE.U32.AND P0, PT, R12, RZ, PT ;  /* 0x000000ff0c00720c */ /* 0x001fe40003f05070 */
[----:B------:R-:W-:Y:S02]  /*1520*/  ISETP.NE.AND.EX P1, PT, RZ, UR7, PT, P1 ;  /* 0x00000007ff007c0c */ /* 0x000fe4000bf25310 */
[----:B------:R-:W-:-:S04]  /*1530*/  ISETP.NE.AND.EX P0, PT, R13, RZ, PT, P0 ;  /* 0x000000ff0d00720c */ /* 0x000fc80003f05300 */
[----:B-1----:R-:W-:-:S05]  /*1540*/  SEL R0, R0, 0x1, P0 ;  /* 0x0000000100007807 */ /* 0x002fca0000000000 */
[----:B---3--:R-:W-:Y:S02]  /*1550*/  IMAD R153, R0, R153, RZ ;  /* 0x0000009900997224 */ /* 0x008fe400078e02ff */
[----:B------:R-:W-:-:S04]  /*1560*/  @P1 LEA R8, P0, R187, UR6, 0x2 ;  /* 0x00000006bb081c11 */ /* 0x000fc8000f8010ff */
[----:B------:R-:W-:-:S05]  /*1570*/  @P1 LEA.HI.X R9, R187, UR7, R195, 0x2, P0 ;  /* 0x00000007bb091c11 */ /* 0x000fca00080f14c3 */
[----:B------:R2:W5:Y:S01]  /*1580*/  @P1 LDG.E R153, desc[UR38][R8.64] ;  /* 0x0000002608991981 */ /* 0x000562000c1e1900 */
[C---:B------:R-:W-:Y:S01]  /*1590*/  LOP3.LUT R3, R6.reuse, 0xff000000, RZ, 0xc0, !PT ;  /* 0xff00000006037812 */ /* 0x040fe200078ec0ff */
[----:B------:R-:W-:Y:S01]  /*15a0*/  UMOV UR42, UR4 ;  /* 0x00000004002a7c82 */ /* 0x000fe20008000000 */
[----:B------:R-:W-:Y:S02]  /*15b0*/  LOP3.LUT R0, R6, 0xff0000, RZ, 0xc0, !PT ;  /* 0x00ff000006007812 */ /* 0x000fe400078ec0ff */
[----:B------:R-:W-:Y:S01]  /*15c0*/  SHF.R.U32.HI R3, RZ, 0x8, R3 ;  /* 0x00000008ff037819 */ /* 0x000fe20000011603 */
[----:B----4-:R-:W-:Y:S06]  /*15d0*/  @P1 BRA `(.L_x_4048) ;  /* 0x0000000000241947 */ /* 0x010fec0003800000 */
[----:B------:R-:W-:Y:S02]  /*15e0*/  ULDC.64 UR4, c[0x0][0xb00] ;  /* 0x0002c00000047ab9 */ /* 0x000fe40000000a00 */
[----:B------:R-:W-:-:S04]  /*15f0*/  ISETP.NE.U32.AND P0, PT, RZ, UR4, PT ;  /* 0x00000004ff007c0c */ /* 0x000fc8000bf05070 */
[----:B------:R-:W-:-:S13]  /*1600*/  ISETP.NE.AND.EX P0, PT, RZ, UR5, PT, P0 ;  /* 0x00000005ff007c0c */ /* 0x000fda000bf05300 */
[----:B------:R-:W-:Y:S05]  /*1610*/  @!P0 BRA `(.L_x_4048) ;  /* 0x0000000000148947 */ /* 0x000fea0003800000 */
[----:B--2---:R-:W0:Y:S02]  /*1620*/  LDC.64 R4, c[0x0][0xb00] ;  /* 0x0002c000ff047b82 */ /* 0x004e240000000a00 */
[----:B0-----:R-:W-:-:S05]  /*1630*/  IMAD.WIDE R4, R187, 0x4, R4 ;  /* 0x00000004bb047825 */ /* 0x001fca00078e0204 */
[----:B-----5:R-:W2:Y:S04]  /*1640*/  LDG.E R153, desc[UR38][R4.64] ;  /* 0x0000002604997981 */ /* 0x020ea8000c1e1900 */
[----:B------:R-:W2:Y:S02]  /*1650*/  LDG.E R8, desc[UR38][R4.64+0x4] ;  /* 0x0000042604087981 */ /* 0x000ea4000c1e1900 */
[----:B--2---:R-:W-:-:S07]  /*1660*/  IMAD.IADD R153, R8, 0x1, -R153 ;  /* 0x0000000108997824 */ /* 0x004fce00078e0a99 */
.L_x_4048:
[----:B--2---:R-:W2:Y:S01]  /*1670*/  LDL R4, [R1] ;  /* 0x0000000001047983 */ /* 0x004ea20000100800 */
[----:B-----5:R-:W-:Y:S01]  /*1680*/  IMAD.IADD R153, R153, 0x1, -R10 ;  /* 0x0000000199997824 */ /* 0x020fe200078e0a0a */
[----:B------:R-:W-:Y:S02]  /*1690*/  LEA.HI R194, R0, R3, RZ, 0x10 ;  /* 0x0000000300c27211 */ /* 0x000fe400078f80ff */
[----:B------:R-:W-:Y:S01]  /*16a0*/  LOP3.LUT R188, R6, 0xffff, RZ, 0xc0, !PT ;  /* 0x0000ffff06bc7812 */ /* 0x000fe200078ec0ff */
[----:B------:R-:W-:Y:S01]  /*16b0*/  VIADD R0, R153, 0x3f ;  /* 0x0000003f99007836 */ /* 0x000fe20000000000 */
[----:B------:R-:W-:Y:S02]  /*16c0*/  SHF.R.U32.HI R22, RZ, 0x10, R194 ;  /* 0x00000010ff167819 */ /* 0x000fe400000116c2 */
[----:B------:R-:W-:Y:S02]  /*16d0*/  LOP3.LUT R194, R194, 0xff, RZ, 0xc0, !PT ;  /* 0x000000ffc2c27812 */ /* 0x000fe400078ec0ff */
[----:B------:R-:W-:-:S02]  /*16e0*/  SHF.R.S32.HI R3, RZ, 0x1f, R0 ;  /* 0x0000001fff037819 */ /* 0x000fc40000011400 */
[C---:B------:R-:W-:Y:S02]  /*16f0*/  ISETP.NE.AND P0, PT, R22.reuse, RZ, PT ;  /* 0x000000ff1600720c */ /* 0x040fe40003f05270 */
[----:B------:R-:W-:Y:S02]  /*1700*/  LEA.HI R3, R3, R0, RZ, 0x6 ;  /* 0x0000000003037211 */ /* 0x000fe400078f30ff */
[----:B------:R-:W-:Y:S02]  /*1710*/  SEL R10, R22, R7, P0 ;  /* 0x00000007160a7207 */ /* 0x000fe40000000000 */
[----:B------:R-:W-:Y:S02]  /*1720*/  SHF.R.S32.HI R9, RZ, 0x6, R3 ;  /* 0x00000006ff097819 */ /* 0x000fe40000011403 */
[----:B--2---:R-:W-:-:S13]  /*1730*/  ISETP.NE.AND P1, PT, R4, 0x1, PT ;  /* 0x000000010400780c */ /* 0x004fda0003f25270 */
[----:B------:R-:W-:Y:S05]  /*1740*/  @!P1 BRA `(.L_x_4049) ;  /* 0x0000001c006c9947 */ /* 0x000fea0003800000 */
[----:B------:R-:W-:Y:S01]  /*1750*/  ISETP.GE.AND P0, PT, R153, 0x1, PT ;  /* 0x000000019900780c */ /* 0x000fe20003f06270 */
[----:B------:R-:W-:-:S12]  /*1760*/  IMAD.MOV.U32 R3, RZ, RZ, RZ ;  /* 0x000000ffff037224 */ /* 0x000fd800078e00ff */
[----:B------:R-:W-:Y:S05]  /*1770*/  @!P0 BRA `(.L_x_4050) ;  /* 0x0000000000688947 */ /* 0x000fea0003800000 */
        /* <DEDUP_REMOVED lines=26> */
.L_x_4050:
[-C--:B------:R-:W-:Y:S01]  /*1920*/  IMAD R0, R194, R3.reuse, RZ ;  /* 0x00000003c2007224 */ /* 0x080fe200078e02ff */
[----:B------:R-:W-:Y:S01]  /*1930*/  PLOP3.LUT P0, PT, PT, PT, PT, 0x80, 0x0 ;  /* 0x000000000000781c */ /* 0x000fe20003f0f070 */
[----:B------:R-:W-:Y:S01]  /*1940*/  IMAD.MOV.U32 R152, RZ, RZ, RZ ;  /* 0x000000ffff987224 */ /* 0x000fe200078e00ff */
[----:B------:R-:W-:Y:S02]  /*1950*/  CS2R R150, SRZ ;  /* 0x0000000000967805 */ /* 0x000fe4000001ff00 */
[----:B------:R-:W-:Y:S02]  /*1960*/  CS2R R148, SRZ ;  /* 0x0000000000947805 */ /* 0x000fe4000001ff00 */
[----:B------:R-:W-:Y:S02]  /*1970*/  VIADDMNMX R3, R0, R3, R9, PT ;  /* 0x0000000300037246 */ /* 0x000fe40003800109 */
[----:B------:R-:W-:Y:S02]  /*1980*/  CS2R R146, SRZ ;  /* 0x0000000000927805 */ /* 0x000fe4000001ff00 */
[----:B------:R-:W-:-:S02]  /*1990*/  CS2R R144, SRZ ;  /* 0x0000000000907805 */ /* 0x000fc4000001ff00 */
[----:B------:R-:W-:Y:S02]  /*19a0*/  CS2R R142, SRZ ;  /* 0x00000000008e7805 */ /* 0x000fe4000001ff00 */
[----:B------:R-:W-:Y:S01]  /*19b0*/  R2UR UR16, R3 ;  /* 0x00000000031072ca */ /* 0x000fe200000e0000 */
[----:B------:R-:W-:Y:S01]  /*19c0*/  IMAD.MOV.U32 R3, RZ, RZ, RZ ;  /* 0x000000ffff037224 */ /* 0x000fe200078e00ff */
        /* <DEDUP_REMOVED lines=11> */
[----:B------:R-:W-:Y:S02]  /*1a80*/  ISETP.LT.AND P1, PT, R0, UR16, PT ;  /* 0x0000001000007c0c */ /* 0x000fe4000bf21270 */
        /* <DEDUP_REMOVED lines=49> */
[----:B------:R-:W0:Y:S01]  /*1da0*/  SHFL.IDX PT, R3, R227, RZ, 0x1f ;  /* 0x00001fffe3037589 */ /* 0x000e2200000e0000 */
[----:B------:R-:W-:Y:S01]  /*1db0*/  UMOV UR7, 0x40000040 ;  /* 0x4000004000077882 */ /* 0x000fe20000000000 */
[----:B------:R-:W-:Y:S01]  /*1dc0*/  UMOV UR9, 0x40000040 ;  /* 0x4000004000097882 */ /* 0x000fe20000000000 */
[----:B------:R-:W-:Y:S01]  /*1dd0*/  UMOV UR11, 0x40000040 ;  /* 0x40000040000b7882 */ /* 0x000fe20000000000 */
[----:B------:R-:W-:Y:S06]  /*1de0*/  BAR.SYNC.DEFER_BLOCKING 0xe, 0x100 ;  /* 0x0384000000007b1d */ /* 0x000fec0000010000 */
[----:B------:R-:W-:Y:S01]  /*1df0*/  UMOV UR13, 0x40000040 ;  /* 0x40000040000d7882 */ /* 0x000fe20000000000 */
[----:B------:R-:W-:Y:S01]  /*1e00*/  UMOV UR15, 0x40000040 ;  /* 0x40000040000f7882 */ /* 0x000fe20000000000 */
[----:B------:R-:W-:Y:S01]  /*1e10*/  UMOV UR17, 0x40000040 ;  /* 0x4000004000117882 */ /* 0x000fe20000000000 */
[----:B------:R-:W-:Y:S01]  /*1e20*/  UMOV UR19, 0x40000040 ;  /* 0x4000004000137882 */ /* 0x000fe20000000000 */
[----:B------:R-:W1:Y:S01]  /*1e30*/  S2R R4, SR_TID.X ;  /* 0x0000000000047919 */ /* 0x000e620000002100 */
[----:B0-----:R-:W-:Y:S01]  /*1e40*/  R2UR UR4, R3 ;  /* 0x00000000030472ca */ /* 0x001fe200000e0000 */
[----:B------:R-:W-:Y:S01]  /*1e50*/  IMAD.U32 R3, RZ, RZ, UR37 ;  /* 0x00000025ff037e24 */ /* 0x000fe2000f8e00ff */
[----:B------:R-:W-:-:S11]  /*1e60*/  WARPGROUP.ARRIVE ;  /* 0x00000000000079c5 */ /* 0x000fd60000000000 */
[----:B------:R-:W-:-:S04]  /*1e70*/  ULEA.HI UR5, UR4, UR4, URZ, 0x1 ;  /* 0x0000000404057291 */ /* 0x000fc8000f8f083f */
[----:B------:R-:W-:-:S04]  /*1e80*/  ULOP3.LUT UR5, UR5, 0x1fffe, URZ, 0xc0, !UPT ;  /* 0x0001fffe05057892 */ /* 0x000fc8000f8ec03f */
[----:B------:R-:W-:Y:S01]  /*1e90*/  UIADD3 UR5, UR4, -UR5, URZ ;  /* 0x8000000504057290 */ /* 0x000fe2000fffe03f */
[----:B-1----:R-:W-:Y:S01]  /*1ea0*/  LOP3.LUT R4, R4, 0x7f, RZ, 0xc0, !PT ;  /* 0x0000007f04047812 */ /* 0x002fe200078ec0ff */
[----:B------:R-:W-:Y:S02]  /*1eb0*/  UIADD3 UR4, UR41, 0x36400, URZ ;  /* 0x0003640029047890 */ /* 0x000fe4000fffe03f */
[----:B------:R-:W-:Y:S01]  /*1ec0*/  ULEA UR5, UR5, UR41, 0xf ;  /* 0x0000002905057291 */ /* 0x000fe2000f8e783f */
[----:B------:R-:W-:Y:S01]  /*1ed0*/  ISETP.NE.AND P1, PT, R4, RZ, PT ;  /* 0x000000ff0400720c */ /* 0x000fe20003f25270 */
[----:B------:R-:W-:Y:S02]  /*1ee0*/  USHF.R.U32.HI UR4, URZ, 0x4, UR4 ;  /* 0x000000043f047899 */ /* 0x000fe40008011604 */
[----:B------:R-:W-:Y:S02]  /*1ef0*/  UIADD3 UR5, UR5, 0x400, URZ ;  /* 0x0000040005057890 */ /* 0x000fe4000fffe03f */
[----:B------:R-:W-:-:S02]  /*1f00*/  ULOP3.LUT UR4, UR4, 0x3fff, URZ, 0xc0, !UPT ;  /* 0x00003fff04047892 */ /* 0x000fc4000f8ec03f */
[----:B------:R-:W-:Y:S02]  /*1f10*/  USHF.R.U32.HI UR5, URZ, 0x4, UR5 ;  /* 0x000000043f057899 */ /* 0x000fe40008011605 */
[----:B------:R-:W-:Y:S02]  /*1f20*/  ULOP3.LUT UR4, UR4, 0x10000, URZ, 0xfc, !UPT ;  /* 0x0001000004047892 */ /* 0x000fe4000f8efc3f */
[----:B------:R-:W-:Y:S02]  /*1f30*/  ULOP3.LUT UR5, UR5, 0x3fff, URZ, 0xc0, !UPT ;  /* 0x00003fff05057892 */ /* 0x000fe4000f8ec03f */
[----:B------:R-:W-:Y:S01]  /*1f40*/  UIADD3 UR8, UR4, 0x2, URZ ;  /* 0x0000000204087890 */ /* 0x000fe2000fffe03f */
[----:B------:R-:W-:Y:S01]  /*1f50*/  @!P1 LEA R3, R3, UR41, 0x3 ;  /* 0x0000002903039c11 */ /* 0x000fe2000f8e18ff */
[----:B------:R-:W-:Y:S02]  /*1f60*/  ULOP3.LUT UR20, UR5, 0x2000000, URZ, 0xfc, !UPT ;  /* 0x0200000005147892 */ /* 0x000fe4000f8efc3f */
[----:B------:R-:W-:-:S02]  /*1f70*/  UIADD3 UR12, UR4, 0x4, URZ ;  /* 0x00000004040c7890 */ /* 0x000fc4000fffe03f */
[----:B------:R-:W-:Y:S01]  /*1f80*/  ULEA UR6, UR37, UR20, 0xc ;  /* 0x0000001425067291 */ /* 0x000fe2000f8e603f */
[----:B------:R-:W-:Y:S01]  /*1f90*/  @!P1 VIADD R3, R3, 0x38860 ;  /* 0x0003886003039836 */ /* 0x000fe20000000000 */
[----:B------:R-:W-:Y:S02]  /*1fa0*/  UMOV UR5, 0x40000040 ;  /* 0x4000004000057882 */ /* 0x000fe40000000000 */
[----:B------:R-:W-:Y:S02]  /*1fb0*/  UIADD3 UR10, UR6, 0x80, URZ ;  /* 0x00000080060a7890 */ /* 0x000fe4000fffe03f */
[----:B------:R-:W-:Y:S01]  /*1fc0*/  UIADD3 UR14, UR6, 0x100, URZ ;  /* 0x00000100060e7890 */ /* 0x000fe2000fffe03f */
[----:B------:R-:W-:Y:S01]  /*1fd0*/  @!P1 PRMT R3, RZ, 0x654, R3 ;  /* 0x00000654ff039816 */ /* 0x000fe20000000003 */
[----:B------:R-:W-:Y:S02]  /*1fe0*/  UIADD3 UR18, UR6, 0x180, URZ ;  /* 0x0000018006127890 */ /* 0x000fe4000fffe03f */
[----:B------:R-:W-:Y:S01]  /*1ff0*/  HGMMA.64x256x16.F32.BF16 R24, gdesc[UR4].tnspB, RZ, !UPT, gsb0 ;  /* 0x43e00000041879f0 */ /* 0x000fe2000c0018ff */
[----:B------:R-:W-:-:S02]  /*2000*/  UIADD3 UR7, UR16, -0x2, URZ ;  /* 0xfffffffe10077890 */ /* 0x000fc4000fffe03f */
[----:B------:R-:W-:-:S04]  /*2010*/  UIADD3 UR16, UR4, 0x6, URZ ;  /* 0x0000000604107890 */ /* 0x000fc8000fffe03f */
[----:B------:R-:W-:Y:S01]  /*2020*/  ISETP.LE.AND P0, PT, R0, UR7, PT ;  /* 0x0000000700007c0c */ /* 0x000fe2000bf03270 */
        /* <DEDUP_REMOVED lines=16> */
[----:B------:R-:W-:-:S05]  /*2130*/  UMOV UR21, UR7 ;  /* 0x0000000700157c82 */ /* 0x000fca0008000000 */
.L_x_4053:
[----:B------:R-:W-:Y:S01]  /*2140*/  BAR.SYNC.DEFER_BLOCKING 0xe, 0x100 ;  /* 0x0384000000007b1d */ /* 0x000fe20000010000 */
[----:B01----:R-:W-:Y:S01]  /*2150*/  IMAD.U32 R3, RZ, RZ, UR37 ;  /* 0x00000025ff037e24 */ /* 0x003fe2000f8e00ff */
[----:B------:R-:W-:-:S03]  /*2160*/  UIADD3 UR37, UR37, 0x1, URZ ;  /* 0x0000000125257890 */ /* 0x000fc6000fffe03f */
[----:B------:R-:W-:Y:S01]  /*2170*/  IMAD R3, R3, 0x40, R16 ;  /* 0x0000004003037824 */ /* 0x000fe200078e0210 */
[----:B------:R-:W-:Y:S01]  /*2180*/  UISETP.NE.AND UP0, UPT, UR37, 0x2, UPT ;  /* 0x000000022500788c */ /* 0x000fe2000bf05270 */
[----:B------:R-:W-:Y:S01]  /*2190*/  UMOV UR7, 0x40000040 ;  /* 0x4000004000077882 */ /* 0x000fe20000000000 */
[----:B------:R-:W-:Y:S02]  /*21a0*/  UMOV UR11, 0x40000040 ;  /* 0x40000040000b7882 */ /* 0x000fe40000000000 */
[----:B------:R-:W-:Y:S01]  /*21b0*/  LEA R3, R3, UR41, 0x2 ;  /* 0x0000002903037c11 */ /* 0x000fe2000f8e10ff */
[----:B------:R-:W-:Y:S01]  /*21c0*/  USEL UR37, UR37, URZ, UP0 ;  /* 0x0000003f25257287 */ /* 0x000fe20008000000 */
[----:B------:R-:W-:Y:S01]  /*21d0*/  UMOV UR15, 0x40000040 ;  /* 0x40000040000f7882 */ /* 0x000fe20000000000 */
[----:B------:R-:W-:Y:S02]  /*21e0*/  UMOV UR19, 0x40000040 ;  /* 0x4000004000137882 */ /* 0x000fe40000000000 */
[----:B------:R-:W-:-:S04]  /*21f0*/  ULEA UR6, UR37, UR20, 0xc ;  /* 0x0000001425067291 */ /* 0x000fc8000f8e603f */
[----:B------:R-:W-:Y:S02]  /*2200*/  UIADD3 UR10, UR6, 0x80, URZ ;  /* 0x00000080060a7890 */ /* 0x000fe4000fffe03f */
[----:B------:R-:W-:Y:S02]  /*2210*/  UIADD3 UR14, UR6, 0x100, URZ ;  /* 0x00000100060e7890 */ /* 0x000fe4000fffe03f */
[----:B------:R-:W-:Y:S01]  /*2220*/  UIADD3 UR18, UR6, 0x180, URZ ;  /* 0x0000018006127890 */ /* 0x000fe2000fffe03f */
[----:B------:R-:W0:Y:S04]  /*2230*/  LDS R4, [R3+0x38400] ;  /* 0x0384000003047984 */ /* 0x000e280000000800 */
[----:B------:R1:W2:Y:S02]  /*2240*/  LDS R5, [R3+0x38420] ;  /* 0x0384200003057984 */ /* 0x0002a40000000800 */
[----:B-1----:R-:W-:-:S05]  /*2250*/  IMAD.U32 R3, RZ, RZ, UR37 ;  /* 0x00000025ff037e24 */ /* 0x002fca000f8e00ff */
[----:B------:R-:W-:-:S05]  /*2260*/  @!P1 LEA R3, R3, UR41, 0x3 ;  /* 0x0000002903039c11 */ /* 0x000fca000f8e18ff */
[----:B------:R-:W-:-:S05]  /*2270*/  @!P1 VIADD R3, R3, 0x38860 ;  /* 0x0003886003039836 */ /* 0x000fca0000000000 */
[----:B------:R-:W-:Y:S01]  /*2280*/  @!P1 PRMT R3, RZ, 0x654, R3 ;  /* 0x00000654ff039816 */ /* 0x000fe20000000003 */
        /* <DEDUP_REMOVED lines=129> */
[----:B------:R-:W-:Y:S01]  /*2aa0*/  HGMMA.64x256x16.F32.BF16 R24, gdesc[UR4].tnspB, R24, gsb0 ;  /* 0x43e00000041879f0 */ /* 0x000fe20008001818 */
[----:B------:R-:W-:Y:S01]  /*2ab0*/  UMOV UR6, UR21 ;  /* 0x0000001500067c82 */ /* 0x000fe20008000000 */
[----:B------:R-:W-:Y:S01]  /*2ac0*/  USEL UR7, URZ, 0x1, UP0 ;  /* 0x000000013f077887 */ /* 0x000fe20008000000 */
[----:B------:R-:W-:Y:S01]  /*2ad0*/  ISETP.LT.AND P0, PT, R0, UR6, PT ;  /* 0x0000000600007c0c */ /* 0x000fe2000bf01270 */
[----:B------:R-:W-:Y:S02]  /*2ae0*/  UIADD3 UR21, UR21, -0x1, URZ ;  /* 0xffffffff15157890 */ /* 0x000fe4000fffe03f */
[----:B------:R-:W-:Y:S01]  /*2af0*/  ULOP3.LUT UR36, UR36, UR7, URZ, 0x3c, !UPT ;  /* 0x0000000724247292 */ /* 0x000fe2000f8e3c3f */
[----:B------:R-:W-:Y:S02]  /*2b00*/  WARPGROUP.DEPBAR.LE gsb0, 0x0 ;  /* 0x00008000000079c5 */ /* 0x000fe40000010000 */
[----:B------:R-:W-:-:S15]  /*2b10*/  WARPGROUP.ARRIVE ;  /* 0x00000000000079c5 */ /* 0x000fde0000000000 */
[----:B------:R-:W-:-:S04]  /*2b20*/  NOP ;  /* 0x0000000000007918 */ /* 0x000fc80000000000 */
        /* <DEDUP_REMOVED lines=13> */
.L_x_4052:
[----:B------:R-:W-:Y:S01]  /*2c00*/  BAR.SYNC.DEFER_BLOCKING 0xe, 0x100 ;  /* 0x0384000000007b1d */ /* 0x000fe20000010000 */
[----:B01----:R-:W-:Y:S01]  /*2c10*/  IMAD.U32 R3, RZ, RZ, UR37 ;  /* 0x00000025ff037e24 */ /* 0x003fe2000f8e00ff */
[----:B------:R-:W-:Y:S01]  /*2c20*/  UIADD3 UR37, UR37, 0x1, URZ ;  /* 0x0000000125257890 */ /* 0x000fe2000fffe03f */
[----:B------:R-:W-:Y:S01]  /*2c30*/  PLOP3.LUT P0, PT, PT, PT, PT, 0x8, 0x0 ;  /* 0x000000000000781c */ /* 0x000fe20003f0e170 */
[----:B------:R-:W-:Y:S02]  /*2c40*/  IMAD.MOV.U32 R152, RZ, RZ, RZ ;  /* 0x000000ffff987224 */ /* 0x000fe400078e00ff */
        /* <DEDUP_REMOVED lines=136> */
[----:B------:R-:W-:Y:S01]  /*34d0*/  IMAD.MOV.U32 R3, RZ, RZ, RZ ;  /* 0x000000ffff037224 */ /* 0x000fe200078e00ff */
[----:B------:R-:W-:Y:S06]  /*34e0*/  BAR.ARV 0xf, 0x100 ;  /* 0x03c4000000007b1d */ /* 0x000fec0000002000 */
[----:B------:R-:W-:Y:S05]  /*34f0*/  BRA `(.L_x_4051) ;  /* 0x0000006000bc7947 */ /* 0x000fea0003800000 */
.L_x_4049:
[----:B------:R-:W-:Y:S01]  /*3500*/  ISETP.GE.AND P0, PT, R153, 0x1, PT ;  /* 0x000000019900780c */ /* 0x000fe20003f06270 */
[----:B------:R-:W-:-:S12]  /*3510*/  IMAD.MOV.U32 R23, RZ, RZ, RZ ;  /* 0x000000ffff177224 */ /* 0x000fd800078e00ff */
[----:B------:R-:W-:Y:S05]  /*3520*/  @!P0 BRA `(.L_x_4054) ;  /* 0x0000000000688947 */ /* 0x000fea0003800000 */
        /* <DEDUP_REMOVED lines=26> */
.L_x_4054:
        /* <DEDUP_REMOVED lines=100> */
.L_x_4055:
[----:B------:R-:W2:Y:S01]  /*3d10*/  LDL R20, [R1] ;  /* 0x0000000001147983 */ /* 0x000ea20000100800 */
[----:B------:R-:W-:-:S04]  /*3d20*/  ULEA.HI UR4, UR40, UR40, URZ, 0x1 ;  /* 0x0000002828047291 */ /* 0x000fc8000f8f083f */
[----:B------:R-:W-:-:S04]  /*3d30*/  ULOP3.LUT UR4, UR4, 0xfffffffe, URZ, 0xc0, !UPT ;  /* 0xfffffffe04047892 */ /* 0x000fc8000f8ec03f */
[----:B------:R-:W-:-:S06]  /*3d40*/  UIADD3 UR4, UR40, -UR4, URZ ;  /* 0x8000000428047290 */ /* 0x000fcc000fffe03f */
[----:B------:R-:W-:-:S05]  /*3d50*/  IMAD.U32 R3, RZ, RZ, UR4 ;  /* 0x00000004ff037e24 */ /* 0x000fca000f8e00ff */
[----:B------:R-:W-:-:S04]  /*3d60*/  SHF.L.U32 R3, R3, 0x1f, RZ ;  /* 0x0000001f03037819 */ /* 0x000fc800000006ff */
[----:B------:R-:W0:Y:S01]  /*3d70*/  SYNCS.PHASECHK.TRANS64.TRYWAIT P1, [UR41+0x38800], R3 ;  /* 0x03880003ff0075a7 */ /* 0x000e220008020169 */
[----:B--2---:R-:W-:Y:S01]  /*3d80*/  ISETP.NE.AND P0, PT, R20, RZ, PT ;  /* 0x000000ff1400720c */ /* 0x004fe20003f05270 */
[----:B0-----:R-:W-:-:S12]  /*3d90*/  @!P1 BRA `(.L_x_4056) ;  /* 0x0000012400589947 */ /* 0x001fd80003800000 */
.L_x_4234:
[----:B------:R-:W-:Y:S05]  /*3da0*/  @P0 BRA `(.L_x_4057) ;  /* 0x0000000000040947 */ /* 0x000fea0003800000 */
[----:B------:R-:W-:Y:S01]  /*3db0*/  BPT.TRAP 0x1 ;  /* 0x000000040000795c */ /* 0x000fe20000300000 */
.L_x_4057:
[----:B------:R-:W-:Y:S02]  /*3dc0*/  IMAD.U32 R6, RZ, RZ, UR37 ;  /* 0x00000025ff067e24 */ /* 0x000fe4000f8e00ff */
[----:B------:R-:W-:-:S03]  /*3dd0*/  IMAD.U32 R5, RZ, RZ, UR36 ;  /* 0x00000024ff057e24 */ /* 0x000fc6000f8e00ff */
[----:B------:R-:W-:Y:S02]  /*3de0*/  LEA R6, R6, UR41, 0x3 ;  /* 0x0000002906067c11 */ /* 0x000fe4000f8e18ff */
[----:B------:R-:W-:-:S04]  /*3df0*/  SHF.L.U32 R5, R5, 0x1f, RZ ;  /* 0x0000001f05057819 */ /* 0x000fc800000006ff */
[----:B------:R1:W2:Y:S01]  /*3e00*/  SYNCS.PHASECHK.TRANS64.TRYWAIT P1, [R6+URZ+0x38830], R5 ;  /* 0x03883005060075a7 */ /* 0x0002a2000802017f */
[----:B------:R-:W-:Y:S05]  /*3e10*/  @P0 BRA `(.L_x_4058) ;  /* 0x0000000000040947 */ /* 0x000fea0003800000 */
[----:B------:R-:W-:Y:S01]  /*3e20*/  BPT.TRAP 0x1 ;  /* 0x000000040000795c */ /* 0x000fe20000300000 */
.L_x_4058:
[----:B--2---:R-:W-:Y:S05]  /*3e30*/  @P1 BRA `(.L_x_4059) ;  /* 0x0000000000081947 */ /* 0x004fea0003800000 */
[----:B------:R-:W2:Y:S02]  /*3e40*/  SYNCS.PHASECHK.TRANS64.TRYWAIT P1, [R6+URZ+0x38830], R5 ;  /* 0x03883005060075a7 */ /* 0x000ea4000802017f */
[----:B--2---:R-:W-:Y:S05]  /*3e50*/  @!P1 BRA `(.L_x_4060) ;  /* 0x0000012400409947 */ /* 0x004fea0003800000 */
.L_x_4059:
[----:B------:R-:W-:-:S04]  /*3e60*/  UIADD3 UR4, UR41, 0x22400, URZ ;  /* 0x0002240029047890 */ /* 0x000fc8000fffe03f */
[----:B------:R-:W-:-:S04]  /*3e70*/  USHF.R.U32.HI UR4, URZ, 0x4, UR4 ;  /* 0x000000043f047899 */ /* 0x000fc80008011604 */
[----:B------:R-:W-:-:S06]  /*3e80*/  ULOP3.LUT UR4, UR4, 0x3fff, URZ, 0xc0, !UPT ;  /* 0x00003fff04047892 */ /* 0x000fcc000f8ec03f */
[----:B0-----:R-:W-:Y:S01]  /*3e90*/  IMAD.U32 R0, RZ, RZ, UR4 ;  /* 0x00000004ff007e24 */ /* 0x001fe2000f8e00ff */
[----:B------:R-:W-:Y:S05]  /*3ea0*/  WARPSYNC.ALL ;  /* 0x0000000000007948 */ /* 0x000fea0003800000 */
[----:B------:R-:W-:-:S04]  /*3eb0*/  LOP3.LUT R0, R0, 0x10000, RZ, 0xfc, !PT ;  /* 0x0001000000007812 */ /* 0x000fc800078efcff */
        /* <DEDUP_REMOVED lines=10> */
[----:B------:R-:W-:-:S02]  /*3f60*/  UMOV UR13, 0x40000040 ;  /* 0x40000040000d7882 */ /* 0x000fc40000000000 */
[----:B------:R-:W-:Y:S02]  /*3f70*/  ULEA UR6, UR37, UR6, 0x9 ;  /* 0x0000000625067291 */ /* 0x000fe4000f8e483f */
[----:B------:R-:W-:Y:S02]  /*3f80*/  ULOP3.LUT UR4, UR4, 0x10000, URZ, 0xfc, !UPT ;  /* 0x0001000004047892 */ /* 0x000fe4000f8efc3f */
[----:B------:R-:W-:Y:S02]  /*3f90*/  UIADD3 UR10, UR6, 0x2, URZ ;  /* 0x00000002060a7890 */ /* 0x000fe4000fffe03f */
[----:B------:R-:W-:Y:S02]  /*3fa0*/  UIADD3 UR8, UR4, 0x2, URZ ;  /* 0x0000000204087890 */ /* 0x000fe4000fffe03f */
[----:B------:R-:W-:Y:S02]  /*3fb0*/  UIADD3 UR14, UR6, 0x4, URZ ;  /* 0x00000004060e7890 */ /* 0x000fe4000fffe03f */
[----:B------:R-:W-:-:S02]  /*3fc0*/  UIADD3 UR12, UR4, 0x4, URZ ;  /* 0x00000004040c7890 */ /* 0x000fc4000fffe03f */
[----:B------:R-:W-:Y:S01]  /*3fd0*/  HGMMA.64x64x16.F32.BF16 R24, gdesc[UR4], RZ, !UPT, gsb0 ;  /* 0x00e00000041879f0 */ /* 0x000fe2000c0018ff */
[----:B------:R-:W-:Y:S02]  /*3fe0*/  UIADD3 UR18, UR6, 0x6, URZ ;  /* 0x0000000606127890 */ /* 0x000fe4000fffe03f */
[----:B------:R-:W-:Y:S01]  /*3ff0*/  UIADD3 UR16, UR4, 0x6, URZ ;  /* 0x0000000604107890 */ /* 0x000fe2000fffe03f */
[----:B------:R-:W-:Y:S01]  /*4000*/  UMOV UR19, 0x40000040 ;  /* 0x4000004000137882 */ /* 0x000fe20000000000 */
        /* <DEDUP_REMOVED lines=11> */
[----:B------:R-:W0:Y:S02]  /*40c0*/  SYNCS.PHASECHK.TRANS64.TRYWAIT P1, [UR41+0x38810], R3 ;  /* 0x03881003ff0075a7 */ /* 0x000e240008020169 */
[----:B0-----:R-:W-:Y:S05]  /*40d0*/  @!P1 BRA `(.L_x_4061) ;  /* 0x0000012000b49947 */ /* 0x001fea0003800000 */
.L_x_4235:
[----:B------:R-:W-:Y:S05]  /*40e0*/  @P0 BRA `(.L_x_4062) ;  /* 0x0000000000040947 */ /* 0x000fea0003800000 */
[----:B------:R-:W-:Y:S01]  /*40f0*/  BPT.TRAP 0x1 ;  /* 0x000000040000795c */ /* 0x000fe20000300000 */
.L_x_4062:
[----:B------:R3:W4:Y:S01]  /*4100*/  SYNCS.PHASECHK.TRANS64.TRYWAIT P1, [R6+URZ+0x38850], R5 ;  /* 0x03885005060075a7 */ /* 0x000722000802017f */
[----:B------:R-:W-:Y:S05]  /*4110*/  @P0 BRA `(.L_x_4063) ;  /* 0x0000000000040947 */ /* 0x000fea0003800000 */
[----:B------:R-:W-:Y:S01]  /*4120*/  BPT.TRAP 0x1 ;  /* 0x000000040000795c */ /* 0x000fe20000300000 */
.L_x_4063:
[----:B----4-:R-:W-:Y:S05]  /*4130*/  @P1 BRA `(.L_x_4064) ;  /* 0x0000000000081947 */ /* 0x010fea0003800000 */
[----:B------:R-:W4:Y:S02]  /*4140*/  SYNCS.PHASECHK.TRANS64.TRYWAIT P1, [R6+URZ+0x38850], R5 ;  /* 0x03885005060075a7 */ /* 0x000f24000802017f */
[----:B----4-:R-:W-:Y:S05]  /*4150*/  @!P1 BRA `(.L_x_4065) ;  /* 0x0000012000ac9947 */ /* 0x010fea0003800000 */
.L_x_4064:
[----:B------:R-:W-:Y:S01]  /*4160*/  UIADD3 UR4, UR41, 0x400, URZ ;  /* 0x0000040029047890 */ /* 0x000fe2000fffe03f */
[----:B------:R-:W-:Y:S01]  /*4170*/  WARPGROUP.ARRIVE ;  /* 0x00000000000079c5 */ /* 0x000fe20000000000 */
[----:B------:R-:W-:-:S05]  /*4180*/  UIADD3 UR5, UR41, 0x26400, URZ ;  /* 0x0002640029057890 */ /* 0x000fca000fffe03f */
[----:B0-----:R-:W0:Y:S01]  /*4190*/  S2R R3, SR_TID.X ;  /* 0x0000000000037919 */ /* 0x001e220000002100 */
[----:B------:R-:W-:Y:S01]  /*41a0*/  USHF.R.U32.HI UR4, URZ, 0x4, UR4 ;  /* 0x000000043f047899 */ /* 0x000fe20008011604 */
[C---:B------:R-:W-:Y:S01]  /*41b0*/  IMAD R153, R23.reuse, -0x40, R153 ;  /* 0xffffffc017997824 */ /* 0x040fe200078e0299 */
[----:B------:R-:W-:Y:S01]  /*41c0*/  USHF.R.U32.HI UR5, URZ, 0x4, UR5 ;  /* 0x000000043f057899 */ /* 0x000fe20008011605 */
[----:B------:R-:W5:Y:S01]  /*41d0*/  S2R R9, SR_TID.X ;  /* 0x0000000000097919 */ /* 0x000f620000002100 */
[----:B------:R-:W-:Y:S01]  /*41e0*/  ULOP3.LUT UR4, UR4, 0x3fff, URZ, 0xc0, !UPT ;  /* 0x00003fff04047892 */ /* 0x000fe2000f8ec03f */
[----:B------:R-:W-:Y:S01]  /*41f0*/  VIADD R23, R23, 0xfffffffe ;  /* 0xfffffffe17177836 */ /* 0x000fe20000000000 */
[----:B------:R-:W-:Y:S01]  /*4200*/  ULOP3.LUT UR5, UR5, 0x3fff, URZ, 0xc0, !UPT ;  /* 0x00003fff05057892 */ /* 0x000fe2000f8ec03f */
[----:B------:R-:W-:Y:S01]  /*4210*/  IADD3 R153, -R230, 0x40, R153 ;  /* 0x00000040e6997810 */ /* 0x000fe20007ffe199 */
[----:B------:R-:W-:Y:S02]  /*4220*/  ULOP3.LUT UR4, UR4, 0x10000, URZ, 0xfc, !UPT ;  /* 0x0001000004047892 */ /* 0x000fe4000f8efc3f */
[----:B------:R-:W-:Y:S01]  /*4230*/  ULOP3.LUT UR6, UR5, 0x10000, URZ, 0xfc, !UPT ;  /* 0x0001000005067892 */ /* 0x000fe2000f8efc3f */
[C---:B------:R-:W-:Y:S01]  /*4240*/  ISETP.GT.AND P5, PT, R153.reuse, RZ, PT ;  /* 0x000000ff9900720c */ /* 0x040fe20003fa4270 */
[----:B------:R-:W-:Y:S01]  /*4250*/  ULEA UR10, UR37, UR4, 0xc ;  /* 0x00000004250a7291 */ /* 0x000fe2000f8e603f */
[C---:B------:R-:W-:Y:S01]  /*4260*/  ISETP.GT.AND P4, PT, R153.reuse, 0x1, PT ;  /* 0x000000019900780c */ /* 0x040fe20003f84270 */
[----:B------:R-:W-:Y:S01]  /*4270*/  UMOV UR21, 0x40000040 ;  /* 0x4000004000157882 */ /* 0x000fe20000000000 */
[----:B------:R-:W-:Y:S01]  /*4280*/  UMOV UR23, 0x40000040 ;  /* 0x4000004000177882 */ /* 0x000fe20000000000 */
[----:B------:R-:W-:Y:S01]  /*4290*/  UIADD3 UR14, UR6, 0x800, URZ ;  /* 0x00000800060e7890 */ /* 0x000fe2000fffe03f */
[C---:B------:R-:W-:Y:S01]  /*42a0*/  ISETP.GT.AND P3, PT, R153.reuse, 0x8, PT ;  /* 0x000000089900780c */ /* 0x040fe20003f64270 */
[----:B------:R-:W-:Y:S01]  /*42b0*/  UMOV UR20, UR6 ;  /* 0x0000000600147c82 */ /* 0x000fe20008000000 */
[----:B------:R-:W-:Y:S01]  /*42c0*/  UMOV UR22, UR10 ;  /* 0x0000000a00167c82 */ /* 0x000fe20008000000 */
[----:B------:R-:W-:Y:S01]  /*42d0*/  UIADD3 UR15, UR10, 0x800, URZ ;  /* 0x000008000a0f7890 */ /* 0x000fe2000fffe03f */
[----:B------:R-:W-:Y:S01]  /*42e0*/  HGMMA.64x64x16.F32.BF16 R24, gdesc[UR20], R24, gsb0 ;  /* 0x00e00000141879f0 */ /* 0x000fe20008001818 */
[----:B------:R-:W-:Y:S01]  /*42f0*/  UIADD3 UR20, UR6, 0x2, URZ ;  /* 0x0000000206147890 */ /* 0x000fe2000fffe03f */
[C---:B------:R-:W-:Y:S01]  /*4300*/  ISETP.GT.AND P2, PT, R153.reuse, 0x9, PT ;  /* 0x000000099900780c */ /* 0x040fe20003f44270 */
[----:B------:R-:W-:Y:S01]  /*4310*/  UIADD3 UR22, UR10, 0x2, URZ ;  /* 0x000000020a167890 */ /* 0x000fe2000fffe03f */
[C---:B------:R-:W-:Y:S01]  /*4320*/  ISETP.GT.AND P1, PT, R153.reuse, 0x10, PT ;  /* 0x000000109900780c */ /* 0x040fe20003f24270 */
[----:B------:R-:W-:Y:S01]  /*4330*/  UMOV UR21, 0x40000040 ;  /* 0x4000004000157882 */ /* 0x000fe20000000000 */
[----:B------:R-:W-:Y:S01]  /*4340*/  UMOV UR23, 0x40000040 ;  /* 0x4000004000177882 */ /* 0x000fe20000000000 */
[----:B------:R-:W-:Y:S01]  /*4350*/  ISETP.GT.AND P6, PT, R153, 0x11, PT ;  /* 0x000000119900780c */ /* 0x000fe20003fc4270 */
[----:B------:R-:W-:Y:S01]  /*4360*/  UMOV UR19, 0x40000040 ;  /* 0x4000004000137882 */ /* 0x000fe20000000000 */
[----:B0-----:R-:W-:-:S02]  /*4370*/  SHF.R.U32.HI R3, RZ, 0x7, R3 ;  /* 0x00000007ff037819 */ /* 0x001fc40000011603 */
[----:B-----5:R-:W-:-:S04]  /*4380*/  LOP3.LUT R9, R9, 0x7f, RZ, 0xc0, !PT ;  /* 0x0000007f09097812 */ /* 0x020fc800078ec0ff */
[----:B------:R-:W0:Y:S02]  /*4390*/  SHFL.IDX PT, R3, R3, RZ, 0x1f ;  /* 0x00001fff03037589 */ /* 0x000e2400000e0000 */
[----:B0-----:R-:W-:-:S13]  /*43a0*/  R2UR UR5, R3 ;  /* 0x00000000030572ca */ /* 0x001fda00000e0000 */
[----:B------:R-:W-:-:S03]  /*43b0*/  UISETP.GT.AND UP0, UPT, UR5, 0x7f, UPT ;  /* 0x0000007f0500788c */ /* 0x000fc6000bf04270 */
[----:B------:R-:W-:Y:S01]  /*43c0*/  UMOV UR5, 0x4 ;  /* 0x0000000400057882 */ /* 0x000fe20000000000 */
[----:B------:R-:W-:Y:S02]  /*43d0*/  USEL UR11, URZ, 0x2, !UP0 ;  /* 0x000000023f0b7887 */ /* 0x000fe4000c000000 */
[----:B------:R-:W-:Y:S02]  /*43e0*/  USEL UR7, UR5, 0x2, UP0 ;  /* 0x0000000205077887 */ /* 0x000fe40008000000 */
[----:B------:R-:W-:Y:S01]  /*43f0*/  USEL UR5, UR5, 0x6, !UP0 ;  /* 0x0000000605057887 */ /* 0x000fe2000c000000 */
[----:B------:R-:W-:Y:S02]  /*4400*/  WARPGROUP.DEPBAR.LE gsb0, 0x0 ;  /* 0x00008000000079c5 */ /* 0x000fe40000010000 */
[----:B------:R-:W-:-:S06]  /*4410*/  WARPGROUP.ARRIVE ;  /* 0x00000000000079c5 */ /* 0x000fcc0000000000 */
[----:B------:R-:W-:Y:S01]  /*4420*/  HGMMA.64x64x16.F32.BF16 R24, gdesc[UR20], R24, gsb0 ;  /* 0x00e00000141879f0 */ /* 0x000fe20008001818 */
[----:B------:R-:W-:Y:S02]  /*4430*/  UIADD3 UR20, UR6, 0x4, URZ ;  /* 0x0000000406147890 */ /* 0x000fe4000fffe03f */
[----:B------:R-:W-:Y:S01]  /*4440*/  UIADD3 UR22, UR10, 0x4, URZ ;  /* 0x000000040a167890 */ /* 0x000fe2000fffe03f */
[----:B------:R-:W-:Y:S01]  /*4450*/  UMOV UR21, 0x40000040 ;  /* 0x4000004000157882 */ /* 0x000fe20000000000 */
[----:B------:R-:W-:Y:S01]  /*4460*/  UMOV UR23, 0x40000040 ;  /* 0x4000004000177882 */ /* 0x000fe20000000000 */
        /* <DEDUP_REMOVED lines=94> */
[----:B------:R-:W-:Y:S02]  /*4a50*/  UIADD3 UR20, UR11, UR14, URZ ;  /* 0x0000000e0b147290 */ /* 0x000fe4000fffe03f */
[----:B------:R-:W-:Y:S01]  /*4a60*/  UIADD3 UR22, UR11, UR15, URZ ;  /* 0x0000000f0b167290 */ /* 0x000fe2000fffe03f */
        /* <DEDUP_REMOVED lines=16> */
[----:B------:R-:W-:Y:S01]  /*4b70*/  UMOV UR14, 0x28 ;  /* 0x00000028000e7882 */ /* 0x000fe20000000000 */
[----:B------:R-:W-:Y:S01]  /*4b80*/  UMOV UR15, 0xa00 ;  /* 0x00000a00000f7882 */ /* 0x000fe20000000000 */
[----:B------:R-:W-:Y:S02]  /*4b90*/  USEL UR14, UR14, 0x26, UP0 ;  /* 0x000000260e0e7887 */ /* 0x000fe40008000000 */
[----:B------:R-:W-:-:S02]  /*4ba0*/  USEL UR15, UR15, 0x980, UP0 ;  /* 0x000009800f0f7887 */ /* 0x000fc40008000000 */
[----:B------:R-:W-:Y:S02]  /*4bb0*/  ULOP3.LUT UR14, UR14, 0x6, URZ, 0xc0, !UPT ;  /* 0x000000060e0e7892 */ /* 0x000fe4000f8ec03f */
[----:B------:R-:W-:Y:S01]  /*4bc0*/  ULOP3.LUT UR15, UR15, 0xa00, URZ, 0xc0, !UPT ;  /* 0x00000a000f0f7892 */ /* 0x000fe2000f8ec03f */
[----:B------:R-:W-:Y:S02]  /*4bd0*/  WARPGROUP.DEPBAR.LE gsb0, 0x0 ;  /* 0x00008000000079c5 */ /* 0x000fe40000010000 */
[----:B------:R-:W-:-:S06]  /*4be0*/  WARPGROUP.ARRIVE ;  /* 0x00000000000079c5 */ /* 0x000fcc0000000000 */
[----:B------:R-:W-:Y:S01]  /*4bf0*/  HGMMA.64x64x16.F32.BF16 R24, gdesc[UR20], R24, gsb0 ;  /* 0x00e00000141879f0 */ /* 0x000fe20008001818 */
[----:B------:R-:W-:Y:S02]  /*4c00*/  UIADD3 UR20, UR14, UR15, UR6 ;  /* 0x0000000f0e147290 */ /* 0x000fe4000fffe006 */
[----:B------:R-:W-:Y:S01]  /*4c10*/  UIADD3 UR22, UR14, UR15, UR10 ;  /* 0x0000000f0e167290 */ /* 0x000fe2000fffe00a */
[----:B------:R-:W-:Y:S01]  /*4c20*/  UMOV UR21, 0x40000040 ;  /* 0x4000004000157882 */ /* 0x000fe20000000000 */
[----:B------:R-:W-:Y:S01]  /*4c30*/  UMOV UR23, 0x40000040 ;  /* 0x4000004000177882 */ /* 0x000fe20000000000 */
[----:B------:R-:W-:Y:S02]  /*4c40*/  UIADD3 UR14, UR6, 0xa00, URZ ;  /* 0x00000a00060e7890 */ /* 0x000fe4000fffe03f */
[----:B------:R-:W-:Y:S01]  /*4c50*/  UIADD3 UR15, UR10, 0xa00, URZ ;  /* 0x00000a000a0f7890 */ /* 0x000fe2000fffe03f */
        /* <DEDUP_REMOVED lines=87> */
[----:B------:R-:W-:Y:S02]  /*51d0*/  UMOV UR7, 0x1000 ;  /* 0x0000100000077882 */ /* 0x000fe40000000000 */
[----:B------:R-:W-:-:S04]  /*51e0*/  USEL UR7, UR7, 0xf80, UP0 ;  /* 0x00000f8007077887 */ /* 0x000fc80008000000 */
[----:B------:R-:W-:Y:S01]  /*51f0*/  ULOP3.LUT UR7, UR7, 0x1e00, URZ, 0xc0, !UPT ;  /* 0x00001e0007077892 */ /* 0x000fe2000f8ec03f */
        /* <DEDUP_REMOVED lines=8> */
[----:B------:R-:W-:Y:S01]  /*5280*/  ULDC UR15, c[0x0][0xa80] ;  /* 0x0002a000000f7ab9 */ /* 0x000fe20000000800 */
[----:B------:R-:W-:-:S04]  /*5290*/  USEL UR5, UR5, 0x3e, UP0 ;  /* 0x0000003e05057887 */ /* 0x000fc80008000000 */
        /* <DEDUP_REMOVED lines=8> */
[----:B------:R-:W-:-:S04]  /*5320*/  ULOP3.LUT UR7, UR43, 0x2000000, URZ, 0xfc, !UPT ;  /* 0x020000002b077892 */ /* 0x000fc8000f8efc3f */
[----:B------:R-:W-:-:S04]  /*5330*/  ULEA UR10, UR37, UR7, 0xc ;  /* 0x00000007250a7291 */ /* 0x000fc8000f8e603f */
[----:B------:R-:W-:-:S07]  /*5340*/  UIADD3 UR14, UR10, 0x80, URZ ;  /* 0x000000800a0e7890 */ /* 0x000fce000fffe03f */
[----:B------:R-:W-:Y:S01]  /*5350*/  UMOV UR18, UR14 ;  /* 0x0000000e00127c82 */ /* 0x000fe20008000000 */
[----:B------:R-:W-:Y:S01]  /*5360*/  UIADD3 UR14, UR10, 0x100, URZ ;  /* 0x000001000a0e7890 */ /* 0x000fe2000fffe03f */
        /* <DEDUP_REMOVED lines=54> */
[----:B------:R-:W-:Y:S02]  /*56d0*/  FMNMX.FTZ R3, R26, R27, !PT ;  /* 0x0000001b1a037209 */ /* 0x000fe40007810000 */
[----:B-1234-:R-:W-:-:S02]  /*56e0*/  FMNMX.FTZ R5, R53, R4, !PT ;  /* 0x0000000435057209 */ /* 0x01efc40007810000 */
[----:B------:R-:W-:Y:S02]  /*56f0*/  FSEL R46, R46, -INF , P1 ;  /* 0xff8000002e2e7808 */ /* 0x000fe40000800000 */
[----:B------:R-:W-:Y:S01]  /*5700*/  FSEL R47, R47, -INF , P6 ;  /* 0xff8000002f2f7808 */ /* 0x000fe20003000000 */
[----:B------:R-:W0:Y:S01]  /*5710*/  SHFL.BFLY PT, R4, R5, 0x2, 0x1f ;  /* 0x0c401f0005047f89 */ /* 0x000e2200000e0000 */
[----:B------:R-:W-:Y:S02]  /*5720*/  FSEL R50, R50, -INF , P5 ;  /* 0xff80000032327808 */ /* 0x000fe40002800000 */
[----:B------:R-:W-:Y:S02]  /*5730*/  FSEL R51, R51, -INF , P4 ;  /* 0xff80000033337808 */ /* 0x000fe40002000000 */
[----:B------:R-:W-:Y:S02]  /*5740*/  FSEL R54, R54, -INF , P3 ;  /* 0xff80000036367808 */ /* 0x000fe40001800000 */
[----:B------:R-:W-:-:S02]  /*5750*/  FSEL R55, R55, -INF , P2 ;  /* 0xff80000037377808 */ /* 0x000fc40001000000 */
[----:B------:R-:W-:Y:S02]  /*5760*/  ISETP.GE.AND P2, PT, R23, R18, PT ;  /* 0x000000121700720c */ /* 0x000fe40003f46270 */
        /* <DEDUP_REMOVED lines=32> */
[----:B------:R-:W1:Y:S01]  /*5970*/  MUFU.EX2 R25, R25 ;  /* 0x0000001900197308 */ /* 0x000e620000000800 */
[--C-:B------:R-:W-:Y:S01]  /*5980*/  FFMA.FTZ R44, R44, UR15, -R7.reuse ;  /* 0x0000000f2c2c7c23 */ /* 0x100fe20008010807 */
[--C-:B------:R-:W-:Y:S01]  /*5990*/  FFMA.FTZ R45, R45, UR15, -R7.reuse ;  /* 0x0000000f2d2d7c23 */ /* 0x100fe20008010807 */
[--C-:B------:R-:W-:Y:S01]  /*59a0*/  FFMA.FTZ R48, R48, UR15, -R7.reuse ;  /* 0x0000000f30307c23 */ /* 0x100fe20008010807 */
[--C-:B------:R-:W-:Y:S01]  /*59b0*/  FFMA.FTZ R49, R49, UR15, -R7.reuse ;  /* 0x0000000f31317c23 */ /* 0x100fe20008010807 */
[--C-:B------:R-:W-:Y:S01]  /*59c0*/  FFMA.FTZ R52, R52, UR15, -R7.reuse ;  /* 0x0000000f34347c23 */ /* 0x100fe20008010807 */
[----:B------:R-:W-:-:S02]  /*59d0*/  FFMA.FTZ R7, R53, UR15, -R7 ;  /* 0x0000000f35077c23 */ /* 0x000fc40008010807 */
[----:B------:R-:W-:Y:S08]  /*59e0*/  MUFU.EX2 R28, R28 ;  /* 0x0000001c001c7308 */ /* 0x000ff00000000800 */
[----:B------:R-:W2:Y:S01]  /*59f0*/  MUFU.EX2 R29, R29 ;  /* 0x0000001d001d7308 */ /* 0x000ea20000000800 */
[----:B-1----:R-:W-:Y:S02]  /*5a00*/  F2FP.BF16.F32.PACK_AB R152, R25, R24 ;  /* 0x000000181998723e */ /* 0x002fe400000010ff */
[----:B0-----:R-:W-:-:S05]  /*5a10*/  FMNMX.FTZ R3, R8, R3, !PT ;  /* 0x0000000308037209 */ /* 0x001fca0007810000 */
[----:B------:R-:W-:Y:S01]  /*5a20*/  MUFU.EX2 R32, R32 ;  /* 0x0000002000207308 */ /* 0x000fe20000000800 */
[----:B------:R-:W0:Y:S07]  /*5a30*/  SHFL.BFLY PT, R8, R3, 0x1, 0x1f ;  /* 0x0c201f0003087f89 */ /* 0x000e2e00000e0000 */
[----:B------:R-:W1:Y:S01]  /*5a40*/  MUFU.EX2 R33, R33 ;  /* 0x0000002100217308 */ /* 0x000e620000000800 */
[----:B--2---:R-:W-:-:S07]  /*5a50*/  F2FP.BF16.F32.PACK_AB R154, R29, R28 ;  /* 0x0000001c1d9a723e */ /* 0x004fce00000010ff */
[----:B------:R-:W-:Y:S08]  /*5a60*/  MUFU.EX2 R36, R36 ;  /* 0x0000002400247308 */ /* 0x000ff00000000800 */
[----:B------:R-:W2:Y:S01]  /*5a70*/  MUFU.EX2 R37, R37 ;  /* 0x0000002500257308 */ /* 0x000ea20000000800 */
[----:B-1----:R-:W-:Y:S02]  /*5a80*/  F2FP.BF16.F32.PACK_AB R156, R33, R32 ;  /* 0x00000020219c723e */ /* 0x002fe400000010ff */
[----:B0-----:R-:W-:-:S04]  /*5a90*/  FMNMX.FTZ R5, R3, R8, !PT ;  /* 0x0000000803057209 */ /* 0x001fc80007810000 */
[C---:B------:R-:W-:Y:S01]  /*5aa0*/  FSETP.NEU.FTZ.AND P1, PT, R5.reuse, -INF , PT ;  /* 0xff8000000500780b */ /* 0x040fe20003f3d000 */
[----:B------:R-:W-:Y:S01]  /*5ab0*/  FMUL.FTZ R3, R5, UR15 ;  /* 0x0000000f05037c20 */ /* 0x000fe20008410000 */
[----:B------:R-:W-:Y:S04]  /*5ac0*/  MUFU.EX2 R40, R40 ;  /* 0x0000002800287308 */ /* 0x000fe80000000800 */
[----:B------:R-:W-:Y:S02]  /*5ad0*/  FSEL R8, R3, RZ, P1 ;  /* 0x000000ff03087208 */ /* 0x000fe40000800000 */
[----:B------:R-:W-:Y:S01]  /*5ae0*/  ISETP.NE.AND P1, PT, R9, RZ, PT ;  /* 0x000000ff0900720c */ /* 0x000fe20003f25270 */
[----:B------:R-:W-:Y:S01]  /*5af0*/  FADD.FTZ R9, R24, R25 ;  /* 0x0000001918097221 */ /* 0x000fe20000010000 */
[----:B------:R-:W0:Y:S01]  /*5b00*/  MUFU.EX2 R41, R41 ;  /* 0x0000002900297308 */ /* 0x000e220000000800 */
[--C-:B------:R-:W-:Y:S01]  /*5b10*/  FFMA.FTZ R26, R26, UR15, -R8.reuse ;  /* 0x0000000f1a1a7c23 */ /* 0x100fe20008010808 */
[--C-:B------:R-:W-:Y:S01]  /*5b20*/  FFMA.FTZ R27, R27, UR15, -R8.reuse ;  /* 0x0000000f1b1b7c23 */ /* 0x100fe20008010808 */
[--C-:B------:R-:W-:Y:S01]  /*5b30*/  FFMA.FTZ R30, R30, UR15, -R8.reuse ;  /* 0x0000000f1e1e7c23 */ /* 0x100fe20008010808 */
[--C-:B------:R-:W-:Y:S01]  /*5b40*/  FFMA.FTZ R31, R31, UR15, -R8.reuse ;  /* 0x0000000f1f1f7c23 */ /* 0x100fe20008010808 */
[--C-:B------:R-:W-:Y:S01]  /*5b50*/  FFMA.FTZ R34, R34, UR15, -R8.reuse ;  /* 0x0000000f22227c23 */ /* 0x100fe20008010808 */
[--C-:B------:R-:W-:Y:S01]  /*5b60*/  FFMA.FTZ R35, R35, UR15, -R8.reuse ;  /* 0x0000000f23237c23 */ /* 0x100fe20008010808 */
[--C-:B------:R-:W-:Y:S01]  /*5b70*/  FFMA.FTZ R38, R38, UR15, -R8.reuse ;  /* 0x0000000f26267c23 */ /* 0x100fe20008010808 */
[----:B------:R-:W-:Y:S01]  /*5b80*/  MUFU.EX2 R26, R26 ;  /* 0x0000001a001a7308 */ /* 0x000fe20000000800 */
[----:B------:R-:W-:Y:S01]  /*5b90*/  FFMA.FTZ R39, R39, UR15, -R8 ;  /* 0x0000000f27277c23 */ /* 0x000fe20008010808 */
[----:B------:R-:W-:Y:S01]  /*5ba0*/  FADD.FTZ R10, R28, R9 ;  /* 0x000000091c0a7221 */ /* 0x000fe20000010000 */
[----:B------:R-:W-:-:S02]  /*5bb0*/  @!P1 VIADD R3, R6, 0x38840 ;  /* 0x0003884006039836 */ /* 0x000fc40000000000 */
[--C-:B------:R-:W-:Y:S01]  /*5bc0*/  FFMA.FTZ R42, R42, UR15, -R8.reuse ;  /* 0x0000000f2a2a7c23 */ /* 0x100fe20008010808 */
[--C-:B------:R-:W-:Y:S01]  /*5bd0*/  FFMA.FTZ R43, R43, UR15, -R8.reuse ;  /* 0x0000000f2b2b7c23 */ /* 0x100fe20008010808 */
[--C-:B------:R-:W-:Y:S01]  /*5be0*/  FFMA.FTZ R46, R46, UR15, -R8.reuse ;  /* 0x0000000f2e2e7c23 */ /* 0x100fe20008010808 */
[--C-:B------:R-:W-:Y:S01]  /*5bf0*/  FFMA.FTZ R47, R47, UR15, -R8.reuse ;  /* 0x0000000f2f2f7c23 */ /* 0x100fe20008010808 */
[----:B------:R-:W1:Y:S01]  /*5c00*/  MUFU.EX2 R27, R27 ;  /* 0x0000001b001b7308 */ /* 0x000e620000000800 */
[----:B------:R-:W-:Y:S01]  /*5c10*/  @!P1 PRMT R3, RZ, 0x654, R3 ;  /* 0x00000654ff039816 */ /* 0x000fe20000000003 */
[--C-:B------:R-:W-:Y:S01]  /*5c20*/  FFMA.FTZ R50, R50, UR15, -R8.reuse ;  /* 0x0000000f32327c23 */ /* 0x100fe20008010808 */
[--C-:B------:R-:W-:Y:S01]  /*5c30*/  FFMA.FTZ R51, R51, UR15, -R8.reuse ;  /* 0x0000000f33337c23 */ /* 0x100fe20008010808 */
[--C-:B------:R-:W-:Y:S01]  /*5c40*/  FFMA.FTZ R54, R54, UR15, -R8.reuse ;  /* 0x0000000f36367c23 */ /* 0x100fe20008010808 */
[----:B------:R3:W-:Y:S01]  /*5c50*/  @!P1 SYNCS.ARRIVE.TRANS64.RED.A1T0 RZ, [R3+URZ], RZ ;  /* 0x000000ff03ff99a7 */ /* 0x0007e2000810043f */
[----:B------:R-:W-:Y:S01]  /*5c60*/  FFMA.FTZ R8, R55, UR15, -R8 ;  /* 0x0000000f37087c23 */ /* 0x000fe20008010808 */
[----:B--2---:R-:W-:Y:S01]  /*5c70*/  F2FP.BF16.F32.PACK_AB R158, R37, R36 ;  /* 0x00000024259e723e */ /* 0x004fe200000010ff */
[----:B------:R-:W2:Y:S01]  /*5c80*/  MUFU.EX2 R30, R30 ;  /* 0x0000001e001e7308 */ /* 0x000ea20000000800 */
[----:B0-----:R-:W-:Y:S01]  /*5c90*/  F2FP.BF16.F32.PACK_AB R160, R41, R40 ;  /* 0x0000002829a0723e */ /* 0x001fe200000010ff */
[----:B------:R-:W-:-:S02]  /*5ca0*/  @!P1 VIADD R6, R6, 0x38860 ;  /* 0x0003886006069836 */ /* 0x000fc40000000000 */
[----:B---3--:R-:W-:-:S03]  /*5cb0*/  FADD.FTZ R3, R29, R10 ;  /* 0x0000000a1d037221 */ /* 0x008fc60000010000 */
[----:B------:R-:W-:Y:S01]  /*5cc0*/  @!P1 PRMT R6, RZ, 0x654, R6 ;  /* 0x00000654ff069816 */ /* 0x000fe20000000006 */
[----:B------:R-:W0:Y:S01]  /*5cd0*/  MUFU.EX2 R31, R31 ;  /* 0x0000001f001f7308 */ /* 0x000e220000000800 */
[----:B-1----:R-:W-:Y:S01]  /*5ce0*/  FADD.FTZ R11, R26, R27 ;  /* 0x0000001b1a0b7221 */ /* 0x002fe20000010000 */
        /* <DEDUP_REMOVED lines=11> */
[----:B------:R-:W-:Y:S02]  /*5da0*/  BAR.SYNC.DEFER_BLOCKING 0xf, 0x100 ;  /* 0x03c4000000007b1d */ /* 0x000fe40000010000 */
[----:B------:R-:W-:Y:S01]  /*5db0*/  FADD.FTZ R3, R41, R10 ;  /* 0x0000000a29037221 */ /* 0x000fe20000010000 */
[----:B-1----:R-:W-:-:S03]  /*5dc0*/  FADD.FTZ R12, R34, R9 ;  /* 0x00000009220c7221 */ /* 0x002fc60000010000 */
[----:B------:R-:W0:Y:S01]  /*5dd0*/  MUFU.EX2 R38, R38 ;  /* 0x0000002600267308 */ /* 0x000e220000000800 */
[----:B--2---:R-:W-:-:S07]  /*5de0*/  FADD.FTZ R9, R35, R12 ;  /* 0x0000000c23097221 */ /* 0x004fce0000010000 */
[----:B------:R-:W1:Y:S01]  /*5df0*/  MUFU.EX2 R39, R39 ;  /* 0x0000002700277308 */ /* 0x000e620000000800 */
[----:B------:R-:W-:-:S07]  /*5e00*/  F2FP.BF16.F32.PACK_AB R157, R35, R34 ;  /* 0x00000022239d723e */ /* 0x000fce00000010ff */
[----:B------:R-:W2:Y:S01]  /*5e10*/  MUFU.EX2 R42, R42 ;  /* 0x0000002a002a7308 */ /* 0x000ea20000000800 */
[----:B0-----:R-:W-:Y:S01]  /*5e20*/  FADD.FTZ R12, R38, R9 ;  /* 0x00000009260c7221 */ /* 0x001fe20000010000 */
[----:B------:R0:W-:Y:S06]  /*5e30*/  STSM.16.M88.4 [R19+0x36400], R152 ;  /* 0x0364009813007844 */ /* 0x0001ec0000000200 */
[----:B------:R-:W3:Y:S01]  /*5e40*/  MUFU.EX2 R43, R43 ;  /* 0x0000002b002b7308 */ /* 0x000ee20000000800 */
[C---:B-1----:R-:W-:Y:S01]  /*5e50*/  FADD.FTZ R9, R39.reuse, R12 ;  /* 0x0000000c27097221 */ /* 0x042fe20000010000 */
[----:B------:R-:W-:-:S05]  /*5e60*/  F2FP.BF16.F32.PACK_AB R159, R39, R38 ;  /* 0x00000026279f723e */ /* 0x000fca00000010ff */
[----:B------:R0:W-:Y:S01]  /*5e70*/  STSM.16.M88.4 [R186], R156 ;  /* 0x0000009cba007844 */ /* 0x0001e20000000200 */
[----:B------:R-:W1:Y:S01]  /*5e80*/  MUFU.EX2 R44, R44 ;  /* 0x0000002c002c7308 */ /* 0x000e620000000800 */
[----:B--2---:R-:W-:-:S07]  /*5e90*/  FADD.FTZ R12, R42, R9 ;  /* 0x000000092a0c7221 */ /* 0x004fce0000010000 */
[----:B------:R-:W2:Y:S01]  /*5ea0*/  MUFU.EX2 R46, R46 ;  /* 0x0000002e002e7308 */ /* 0x000ea20000000800 */
[C---:B---3--:R-:W-:Y:S01]  /*5eb0*/  FADD.FTZ R9, R43.reuse, R12 ;  /* 0x0000000c2b097221 */ /* 0x048fe20000010000 */
[----:B------:R-:W-:-:S06]  /*5ec0*/  F2FP.BF16.F32.PACK_AB R161, R43, R42 ;  /* 0x0000002a2ba1723e */ /* 0x000fcc00000010ff */
[----:B------:R-:W3:Y:S01]  /*5ed0*/  MUFU.EX2 R45, R45 ;  /* 0x0000002d002d7308 */ /* 0x000ee20000000800 */
[----:B-1----:R-:W-:-:S07]  /*5ee0*/  FADD.FTZ R10, R44, R3 ;  /* 0x000000032c0a7221 */ /* 0x002fce0000010000 */
[----:B------:R-:W1:Y:S01]  /*5ef0*/  MUFU.EX2 R47, R47 ;  /* 0x0000002f002f7308 */ /* 0x000e620000000800 */
[----:B--2---:R-:W-:-:S07]  /*5f00*/  FADD.FTZ R12, R46, R9 ;  /* 0x000000092e0c7221 */ /* 0x004fce0000010000 */
[----:B------:R-:W2:Y:S01]  /*5f10*/  MUFU.EX2 R48, R48 ;  /* 0x0000003000307308 */ /* 0x000ea20000000800 */
[C---:B---3--:R-:W-:Y:S01]  /*5f20*/  FADD.FTZ R3, R45.reuse, R10 ;  /* 0x0000000a2d037221 */ /* 0x048fe20000010000 */
[----:B------:R-:W-:-:S06]  /*5f30*/  F2FP.BF16.F32.PACK_AB R162, R45, R44 ;  /* 0x0000002c2da2723e */ /* 0x000fcc00000010ff */
[----:B------:R-:W3:Y:S01]  /*5f40*/  MUFU.EX2 R50, R50 ;  /* 0x0000003200327308 */ /* 0x000ee20000000800 */
[C---:B-1----:R-:W-:Y:S01]  /*5f50*/  FADD.FTZ R9, R47.reuse, R12 ;  /* 0x0000000c2f097221 */ /* 0x042fe20000010000 */
[----:B------:R-:W-:-:S05]  /*5f60*/  F2FP.BF16.F32.PACK_AB R163, R47, R46 ;  /* 0x0000002e2fa3723e */ /* 0x000fca00000010ff */
[----:B------:R0:W-:Y:S01]  /*5f70*/  STSM.16.M88.4 [R184], R160 ;  /* 0x000000a0b8007844 */ /* 0x0001e20000000200 */
[----:B------:R-:W1:Y:S01]  /*5f80*/  MUFU.EX2 R49, R49 ;  /* 0x0000003100317308 */ /* 0x000e620000000800 */
[----:B--2---:R-:W-:-:S07]  /*5f90*/  FADD.FTZ R10, R48, R3 ;  /* 0x00000003300a7221 */ /* 0x004fce0000010000 */
[----:B------:R-:W2:Y:S01]  /*5fa0*/  MUFU.EX2 R51, R51 ;  /* 0x0000003300337308 */ /* 0x000ea20000000800 */
[----:B---3--:R-:W-:-:S07]  /*5fb0*/  FADD.FTZ R12, R50, R9 ;  /* 0x00000009320c7221 */ /* 0x008fce0000010000 */
[----:B------:R-:W-:Y:S01]  /*5fc0*/  MUFU.EX2 R52, R52 ;  /* 0x0000003400347308 */ /* 0x000fe20000000800 */
[C---:B-1----:R-:W-:Y:S01]  /*5fd0*/  FADD.FTZ R3, R49.reuse, R10 ;  /* 0x0000000a31037221 */ /* 0x042fe20000010000 */
[----:B------:R-:W-:-:S06]  /*5fe0*/  F2FP.BF16.F32.PACK_AB R164, R49, R48 ;  /* 0x0000003031a4723e */ /* 0x000fcc00000010ff */
[----:B------:R-:W1:Y:S01]  /*5ff0*/  MUFU.EX2 R54, R54 ;  /* 0x0000003600367308 */ /* 0x000e620000000800 */
[C---:B--2---:R-:W-:Y:S01]  /*6000*/  FADD.FTZ R9, R51.reuse, R12 ;  /* 0x0000000c33097221 */ /* 0x044fe20000010000 */
[----:B------:R-:W-:-:S06]  /*6010*/  F2FP.BF16.F32.PACK_AB R165, R51, R50 ;  /* 0x0000003233a5723e */ /* 0x000fcc00000010ff */
[----:B------:R-:W2:Y:S08]  /*6020*/  MUFU.EX2 R7, R7 ;  /* 0x0000000700077308 */ /* 0x000eb00000000800 */
[----:B------:R3:W4:Y:S01]  /*6030*/  MUFU.EX2 R167, R8 ;  /* 0x0000000800a77308 */ /* 0x0007220000000800 */
[----:B-1----:R-:W-:Y:S01]  /*6040*/  FADD.FTZ R10, R54, R9 ;  /* 0x00000009360a7221 */ /* 0x002fe20000010000 */
[----:B---3--:R-:W-:Y:S01]  /*6050*/  FADD.FTZ R8, R52, R3 ;  /* 0x0000000334087221 */ /* 0x008fe20000010000 */
[----:B--2---:R-:W-:-:S03]  /*6060*/  F2FP.BF16.F32.PACK_AB R166, R7, R52 ;  /* 0x0000003407a6723e */ /* 0x004fc600000010ff */
[----:B------:R-:W-:Y:S01]  /*6070*/  FADD.FTZ R3, R7, R8 ;  /* 0x0000000807037221 */ /* 0x000fe20000010000 */
[C---:B----4-:R-:W-:Y:S01]  /*6080*/  FADD.FTZ R7, R167.reuse, R10 ;  /* 0x0000000aa7077221 */ /* 0x050fe20000010000 */
[----:B------:R-:W-:-:S05]  /*6090*/  F2FP.BF16.F32.PACK_AB R167, R167, R54 ;  /* 0x00000036a7a7723e */ /* 0x000fca00000010ff */
[----:B------:R0:W-:Y:S01]  /*60a0*/  STSM.16.M88.4 [R185], R164 ;  /* 0x000000a4b9007844 */ /* 0x0001e20000000200 */
[----:B------:R-:W-:-:S06]  /*60b0*/  WARPGROUP.ARRIVE ;  /* 0x00000000000079c5 */ /* 0x000fcc0000000000 */
[----:B------:R-:W-:Y:S01]  /*60c0*/  HGMMA.64x256x16.F32.BF16 R24, R152, gdesc[UR8].tnspB, RZ, !UPT, gsb0 ;  /* 0x43e0000898187df0 */ /* 0x000fe2000c0018ff */
[----:B------:R-:W-:Y:S01]  /*60d0*/  UIADD3 UR10, UR10, 0x180, URZ ;  /* 0x000001800a0a7890 */ /* 0x000fe2000fffe03f */
[----:B------:R-:W-:Y:S01]  /*60e0*/  UMOV UR11, 0x40000040 ;  /* 0x40000040000b7882 */ /* 0x000fe20000000000 */
[----:B------:R-:W-:Y:S02]  /*60f0*/  WARPGROUP.DEPBAR.LE gsb0, 0x0 ;  /* 0x00008000000079c5 */ /* 0x000fe40000010000 */
[----:B------:R-:W-:-:S15]  /*6100*/  WARPGROUP.ARRIVE ;  /* 0x00000000000079c5 */ /* 0x000fde0000000000 */
[----:B------:R-:W-:-:S08]  /*6110*/  NOP ;  /* 0x0000000000007918 */ /* 0x000fd00000000000 */
[----:B------:R-:W-:Y:S01]  /*6120*/  HGMMA.64x256x16.F32.BF16 R24, R156, gdesc[UR16].tnspB, R24, gsb0 ;  /* 0x43e000109c187df0 */ /* 0x000fe20008001818 */
[----:B------:R-:W-:Y:S01]  /*6130*/  UMOV UR18, UR14 ;  /* 0x0000000e00127c82 */ /* 0x000fe20008000000 */
[----:B------:R-:W-:Y:S01]  /*6140*/  UMOV UR19, 0x40000040 ;  /* 0x4000004000137882 */ /* 0x000fe20000000000 */
        /* <DEDUP_REMOVED lines=19> */
[----:B------:R-:W-:Y:S01]  /*6280*/  R2UR UR11, R23 ;  /* 0x00000000170b72ca */ /* 0x000fe200000e0000 */
[----:B0-----:R-:W-:Y:S01]  /*6290*/  IMAD.MOV.U32 R6, RZ, RZ, R5 ;  /* 0x000000ffff067224 */ /* 0x001fe200078e0005 */
[----:B------:R-:W-:Y:S01]  /*62a0*/  UMOV UR10, UR37 ;  /* 0x00000025000a7c82 */ /* 0x000fe20008000000 */
[----:B------:R-:W-:-:S12]  /*62b0*/  IMAD.MOV.U32 R8, RZ, RZ, R4 ;  /* 0x000000ffff087224 */ /* 0x000fd800078e0004 */
.L_x_4075:
[----:B------:R-:W-:Y:S01]  /*62c0*/  UIADD3 UR37, UR10, 0x1, URZ ;  /* 0x000000010a257890 */ /* 0x000fe2000fffe03f */
[----:B------:R-:W-:Y:S01]  /*62d0*/  UMOV UR5, UR11 ;  /* 0x0000000b00057c82 */ /* 0x000fe20008000000 */
[----:B------:R-:W-:Y:S01]  /*62e0*/  UIADD3 UR11, UR11, -0x1, URZ ;  /* 0xffffffff0b0b7890 */ /* 0x000fe2000fffe03f */
[----:B------:R-:W-:Y:S01]  /*62f0*/  ISETP.LT.AND P2, PT, R18, UR5, PT ;  /* 0x0000000512007c0c */ /* 0x000fe2000bf41270 */
[----:B------:R-:W-:-:S04]  /*6300*/  UISETP.NE.AND UP0, UPT, UR37, 0x2, UPT ;  /* 0x000000022500788c */ /* 0x000fc8000bf05270 */
[----:B------:R-:W-:Y:S02]  /*6310*/  USEL UR14, URZ, 0x1, UP0 ;  /* 0x000000013f0e7887 */ /* 0x000fe40008000000 */
[----:B------:R-:W-:Y:S02]  /*6320*/  USEL UR37, UR37, URZ, UP0 ;  /* 0x0000003f25257287 */ /* 0x000fe40008000000 */
[----:B------:R-:W-:Y:S01]  /*6330*/  ULOP3.LUT UR36, UR36, UR14, URZ, 0x3c, !UPT ;  /* 0x0000000e24247292 */ /* 0x000fe2000f8e3c3f */
[----:B-1----:R-:W-:Y:S11]  /*6340*/  @P0 BRA `(.L_x_4067) ;  /* 0x0000000000040947 */ /* 0x002ff60003800000 */
[----:B------:R-:W-:Y:S01]  /*6350*/  BPT.TRAP 0x1 ;  /* 0x000000040000795c */ /* 0x000fe20000300000 */
.L_x_4067:
[----:B------:R-:W-:Y:S01]  /*6360*/  ULEA UR5, UR37, UR41, 0x3 ;  /* 0x0000002925057291 */ /* 0x000fe2000f8e183f */
[----:B------:R-:W-:-:S05]  /*6370*/  IMAD.U32 R4, RZ, RZ, UR36 ;  /* 0x00000024ff047e24 */ /* 0x000fca000f8e00ff */
[----:B------:R-:W-:-:S04]  /*6380*/  SHF.L.U32 R4, R4, 0x1f, RZ ;  /* 0x0000001f04047819 */ /* 0x000fc800000006ff */
[----:B------:R0:W1:Y:S01]  /*6390*/  SYNCS.PHASECHK.TRANS64.TRYWAIT P3, [UR5+0x38830], R4 ;  /* 0x03883004ff0075a7 */ /* 0x0000620008060145 */
[----:B------:R-:W-:Y:S05]  /*63a0*/  @P0 BRA `(.L_x_4068) ;  /* 0x0000000000040947 */ /* 0x000fea0003800000 */
[----:B------:R-:W-:Y:S01]  /*63b0*/  BPT.TRAP 0x1 ;  /* 0x000000040000795c */ /* 0x000fe20000300000 */
.L_x_4068:
[----:B-1----:R-:W-:Y:S05]  /*63c0*/  @P3 BRA `(.L_x_4069) ;  /* 0x0000000000083947 */ /* 0x002fea0003800000 */
[----:B------:R-:W1:Y:S02]  /*63d0*/  SYNCS.PHASECHK.TRANS64.TRYWAIT P3, [UR5+0x38830], R4 ;  /* 0x03883004ff0075a7 */ /* 0x000e640008060145 */
[----:B-1----:R-:W-:Y:S05]  /*63e0*/  @!P3 BRA `(.L_x_4070) ;  /* 0x00000100001cb947 */ /* 0x002fea0003800000 */
.L_x_4069:
        /* <DEDUP_REMOVED lines=8> */
[----:B------:R-:W-:-:S04]  /*6470*/  ULOP3.LUT UR14, UR14, 0x3fff, URZ, 0xc0, !UPT ;  /* 0x00003fff0e0e7892 */ /* 0x000fc8000f8ec03f */
[----:B------:R-:W-:Y:S02]  /*6480*/  ULEA UR18, UR37, UR18, 0x9 ;  /* 0x0000001225127291 */ /* 0x000fe4000f8e483f */
[----:B------:R-:W-:Y:S02]  /*6490*/  ULOP3.LUT UR20, UR14, 0x10000, URZ, 0xfc, !UPT ;  /* 0x000100000e147892 */ /* 0x000fe4000f8efc3f */
[----:B------:R-:W-:-:S03]  /*64a0*/  UIADD3 UR14, UR18, 0x4, URZ ;  /* 0x00000004120e7890 */ /* 0x000fc6000fffe03f */
[----:B------:R-:W-:-:S04]  /*64b0*/  UMOV UR22, UR18 ;  /* 0x0000001200167c82 */ /* 0x000fc80008000000 */
[----:B------:R-:W-:Y:S01]  /*64c0*/  HGMMA.64x64x16.F32.BF16 R152, gdesc[UR20], RZ, !UPT, gsb0 ;  /* 0x00e00000149879f0 */ /* 0x000fe2000c0018ff */
[----:B------:R-:W-:Y:S01]  /*64d0*/  UIADD3 UR22, UR18, 0x2, URZ ;  /* 0x0000000212167890 */ /* 0x000fe2000fffe03f */
[----:B------:R-:W-:Y:S01]  /*64e0*/  UMOV UR20, UR8 ;  /* 0x0000000800147c82 */ /* 0x000fe20008000000 */
[----:B------:R-:W-:Y:S01]  /*64f0*/  UMOV UR21, UR9 ;  /* 0x0000000900157c82 */ /* 0x000fe20008000000 */
[----:B------:R-:W-:Y:S01]  /*6500*/  UMOV UR23, 0x40000040 ;  /* 0x4000004000177882 */ /* 0x000fe20000000000 */
[----:B------:R-:W-:Y:S01]  /*6510*/  UIADD3 UR18, UR18, 0x6, URZ ;  /* 0x0000000612127890 */ /* 0x000fe2000fffe03f */
        /* <DEDUP_REMOVED lines=10> */
[----:B------:R-:W-:Y:S05]  /*65c0*/  @P0 BRA `(.L_x_4071) ;  /* 0x0000000000040947 */ /* 0x000fea0003800000 */
[----:B------:R-:W-:Y:S01]  /*65d0*/  BPT.TRAP 0x1 ;  /* 0x000000040000795c */ /* 0x000fe20000300000 */
.L_x_4071:
[----:B------:R2:W3:Y:S01]  /*65e0*/  SYNCS.PHASECHK.TRANS64.TRYWAIT P3, [UR5+0x38850], R4 ;  /* 0x03885004ff0075a7 */ /* 0x0004e20008060145 */
[----:B------:R-:W-:Y:S05]  /*65f0*/  @P0 BRA `(.L_x_4072) ;  /* 0x0000000000040947 */ /* 0x000fea0003800000 */
[----:B------:R-:W-:Y:S01]  /*6600*/  BPT.TRAP 0x1 ;  /* 0x000000040000795c */ /* 0x000fe20000300000 */
.L_x_4072:
[----:B---3--:R-:W-:Y:S05]  /*6610*/  @P3 BRA `(.L_x_4073) ;  /* 0x0000000000083947 */ /* 0x008fea0003800000 */
[----:B------:R-:W3:Y:S02]  /*6620*/  SYNCS.PHASECHK.TRANS64.TRYWAIT P3, [UR5+0x38850], R4 ;  /* 0x03885004ff0075a7 */ /* 0x000ee40008060145 */
[----:B---3--:R-:W-:Y:S05]  /*6630*/  @!P3 BRA `(.L_x_4074) ;  /* 0x000000fc00a0b947 */ /* 0x008fea0003800000 */
.L_x_4073:
[----:B------:R-:W-:Y:S01]  /*6640*/  UIADD3 UR14, UR41, 0x26400, URZ ;  /* 0x00026400290e7890 */ /* 0x000fe2000fffe03f */
[----:B------:R-:W-:Y:S01]  /*6650*/  WARPGROUP.ARRIVE ;  /* 0x00000000000079c5 */ /* 0x000fe20000000000 */
[----:B------:R-:W-:-:S05]  /*6660*/  UIADD3 UR19, UR6, 0x2, URZ ;  /* 0x0000000206137890 */ /* 0x000fca000fffe03f */
[----:B-1----:R-:W1:Y:S01]  /*6670*/  S2R R5, SR_TID.X ;  /* 0x0000000000057919 */ /* 0x002e620000002100 */
[----:B------:R-:W-:Y:S01]  /*6680*/  USHF.R.U32.HI UR14, URZ, 0x4, UR14 ;  /* 0x000000043f0e7899 */ /* 0x000fe2000801160e */
[----:B------:R-:W-:Y:S01]  /*6690*/  IMAD.U32 R9, RZ, RZ, UR5 ;  /* 0x00000005ff097e24 */ /* 0x000fe2000f8e00ff */
[----:B------:R-:W-:Y:S01]  /*66a0*/  UIADD3 UR15, UR6, 0x6, URZ ;  /* 0x00000006060f7890 */ /* 0x000fe2000fffe03f */
[----:B------:R-:W-:Y:S01]  /*66b0*/  ISETP.NE.AND P3, PT, R17, RZ, PT ;  /* 0x000000ff1100720c */ /* 0x000fe20003f65270 */
[----:B------:R-:W-:Y:S02]  /*66c0*/  ULOP3.LUT UR20, UR14, 0x3fff, URZ, 0xc0, !UPT ;  /* 0x00003fff0e147892 */ /* 0x000fe4000f8ec03f */
[----:B------:R-:W-:Y:S02]  /*66d0*/  UIADD3 UR18, UR6, 0x4, URZ ;  /* 0x0000000406127890 */ /* 0x000fe4000fffe03f */
[----:B------:R-:W-:Y:S02]  /*66e0*/  ULEA UR14, UR37, UR4, 0xc ;  /* 0x00000004250e7291 */ /* 0x000fe4000f8e603f */
[----:B------:R-:W-:Y:S01]  /*66f0*/  ULOP3.LUT UR6, UR20, 0x10000, URZ, 0xfc, !UPT ;  /* 0x0001000014067892 */ /* 0x000fe2000f8efc3f */
[----:B------:R-:W-:Y:S01]  /*6700*/  UMOV UR23, 0x40000040 ;  /* 0x4000004000177882 */ /* 0x000fe20000000000 */
[----:B------:R-:W-:Y:S01]  /*6710*/  UMOV UR21, 0x40000040 ;  /* 0x4000004000157882 */ /* 0x000fe20000000000 */
[----:B------:R-:W-:-:S02]  /*6720*/  UIADD3 UR24, UR14, 0x800, URZ ;  /* 0x000008000e187890 */ /* 0x000fc4000fffe03f */
[----:B------:R-:W-:Y:S02]  /*6730*/  UMOV UR22, UR14 ;  /* 0x0000000e00167c82 */ /* 0x000fe40008000000 */
[----:B------:R-:W-:Y:S01]  /*6740*/  UMOV UR20, UR6 ;  /* 0x0000000600147c82 */ /* 0x000fe20008000000 */
[----:B------:R-:W-:Y:S01]  /*6750*/  UIADD3 UR25, UR6, 0x800, URZ ;  /* 0x0000080006197890 */ /* 0x000fe2000fffe03f */
[----:B------:R-:W-:Y:S01]  /*6760*/  HGMMA.64x64x16.F32.BF16 R152, gdesc[UR20], R152, gsb0 ;  /* 0x00e00000149879f0 */ /* 0x000fe20008001898 */
[----:B------:R-:W-:Y:S01]  /*6770*/  UIADD3 UR22, UR14, 0x2, URZ ;  /* 0x000000020e167890 */ /* 0x000fe2000fffe03f */
[----:B------:R-:W-:Y:S01]  /*6780*/  UMOV UR20, UR19 ;  /* 0x0000001300147c82 */ /* 0x000fe20008000000 */
[----:B------:R-:W-:Y:S01]  /*6790*/  UMOV UR21, 0x40000040 ;  /* 0x4000004000157882 */ /* 0x000fe20000000000 */
[----:B------:R-:W-:Y:S01]  /*67a0*/  UMOV UR23, 0x40000040 ;  /* 0x4000004000177882 */ /* 0x000fe20000000000 */
[----:B-1----:R-:W-:-:S05]  /*67b0*/  SHF.R.U32.HI R5, RZ, 0x7, R5 ;  /* 0x00000007ff057819 */ /* 0x002fca0000011605 */
[----:B0-2---:R-:W0:Y:S01]  /*67c0*/  SHFL.IDX PT, R4, R5, RZ, 0x1f ;  /* 0x00001fff05047589 */ /* 0x005e2200000e0000 */
[----:B------:R-:W-:Y:S02]  /*67d0*/  WARPGROUP.DEPBAR.LE gsb0, 0x0 ;  /* 0x00008000000079c5 */ /* 0x000fe40000010000 */
[----:B------:R-:W-:-:S06]  /*67e0*/  WARPGROUP.ARRIVE ;  /* 0x00000000000079c5 */ /* 0x000fcc0000000000 */
[----:B------:R-:W-:Y:S01]  /*67f0*/  HGMMA.64x64x16.F32.BF16 R152, gdesc[UR20], R152, gsb0 ;  /* 0x00e00000149879f0 */ /* 0x000fe20008001898 */
[----:B------:R-:W-:Y:S01]  /*6800*/  UIADD3 UR22, UR14, 0x4, URZ ;  /* 0x000000040e167890 */ /* 0x000fe2000fffe03f */
[----:B------:R-:W-:Y:S01]  /*6810*/  UMOV UR20, UR18 ;  /* 0x0000001200147c82 */ /* 0x000fe20008000000 */
[----:B------:R-:W-:Y:S01]  /*6820*/  UMOV UR21, 0x40000040 ;  /* 0x4000004000157882 */ /* 0x000fe20000000000 */
[----:B------:R-:W-:Y:S01]  /*6830*/  UMOV UR23, 0x40000040 ;  /* 0x4000004000177882 */ /* 0x000fe20000000000 */
[----:B------:R-:W-:Y:S02]  /*6840*/  WARPGROUP.DEPBAR.LE gsb0, 0x0 ;  /* 0x00008000000079c5 */ /* 0x000fe40000010000 */
[----:B------:R-:W-:-:S06]  /*6850*/  WARPGROUP.ARRIVE ;  /* 0x00000000000079c5 */ /* 0x000fcc0000000000 */
[----:B------:R-:W-:Y:S01]  /*6860*/  HGMMA.64x64x16.F32.BF16 R152, gdesc[UR20], R152, gsb0 ;  /* 0x00e00000149879f0 */ /* 0x000fe20008001898 */
[----:B------:R-:W-:Y:S01]  /*6870*/  UIADD3 UR22, UR14, 0x6, URZ ;  /* 0x000000060e167890 */ /* 0x000fe2000fffe03f */
[----:B------:R-:W-:Y:S01]  /*6880*/  UMOV UR20, UR15 ;  /* 0x0000000f00147c82 */ /* 0x000fe20008000000 */
[----:B------:R-:W-:Y:S01]  /*6890*/  UMOV UR21, 0x40000040 ;  /* 0x4000004000157882 */ /* 0x000fe20000000000 */
[----:B------:R-:W-:Y:S01]  /*68a0*/  UMOV UR23, 0x40000040 ;  /* 0x4000004000177882 */ /* 0x000fe20000000000 */
        /* <DEDUP_REMOVED lines=111> */
[----:B------:R-:W-:Y:S01]  /*6fa0*/  UIADD3 UR25, UR6, 0xa00, URZ ;  /* 0x00000a0006197890 */ /* 0x000fe2000fffe03f */
[----:B------:R-:W-:Y:S02]  /*6fb0*/  WARPGROUP.DEPBAR.LE gsb0, 0x0 ;  /* 0x00008000000079c5 */ /* 0x000fe40000010000 */
[----:B------:R-:W-:-:S06]  /*6fc0*/  WARPGROUP.ARRIVE ;  /* 0x00000000000079c5 */ /* 0x000fcc0000000000 */
[----:B------:R-:W-:Y:S01]  /*6fd0*/  HGMMA.64x64x16.F32.BF16 R152, gdesc[UR20], R152, gsb0 ;  /* 0x00e00000149879f0 */ /* 0x000fe20008001898 */
[----:B------:R-:W-:Y:S01]  /*6fe0*/  UMOV UR20, 0x28 ;  /* 0x0000002800147882 */ /* 0x000fe20000000000 */
[----:B------:R-:W-:Y:S01]  /*6ff0*/  UMOV UR21, 0xa00 ;  /* 0x00000a0000157882 */ /* 0x000fe20000000000 */
[----:B------:R-:W-:Y:S02]  /*7000*/  USEL UR20, UR20, 0x26, UP0 ;  /* 0x0000002614147887 */ /* 0x000fe40008000000 */
[----:B------:R-:W-:Y:S02]  /*7010*/  USEL UR21, UR21, 0x980, UP0 ;  /* 0x0000098015157887 */ /* 0x000fe40008000000 */
[----:B------:R-:W-:Y:S02]  /*7020*/  ULOP3.LUT UR20, UR20, 0x6, URZ, 0xc0, !UPT ;  /* 0x0000000614147892 */ /* 0x000fe4000f8ec03f */
[----:B------:R-:W-:Y:S01]  /*7030*/  ULOP3.LUT UR21, UR21, 0xa00, URZ, 0xc0, !UPT ;  /* 0x00000a0015157892 */ /* 0x000fe2000f8ec03f */
[----:B------:R-:W-:-:S03]  /*7040*/  UMOV UR23, 0x40000040 ;  /* 0x4000004000177882 */ /* 0x000fc60000000000 */
[----:B------:R-:W-:Y:S02]  /*7050*/  UIADD3 UR22, UR20, UR21, UR6 ;  /* 0x0000001514167290 */ /* 0x000fe4000fffe006 */
[----:B------:R-:W-:-:S03]  /*7060*/  UIADD3 UR24, UR20, UR21, UR14 ;  /* 0x0000001514187290 */ /* 0x000fc6000fffe00e */
[----:B------:R-:W-:Y:S02]  /*7070*/  UMOV UR21, 0x40000040 ;  /* 0x4000004000157882 */ /* 0x000fe40000000000 */
[----:B------:R-:W-:Y:S02]  /*7080*/  UMOV UR20, UR22 ;  /* 0x0000001600147c82 */ /* 0x000fe40008000000 */
[----:B------:R-:W-:Y:S01]  /*7090*/  UMOV UR22, UR24 ;  /* 0x0000001800167c82 */ /* 0x000fe20008000000 */
        /* <DEDUP_REMOVED lines=112> */
[----:B------:R-:W-:Y:S01]  /*77a0*/  ULDC UR15, c[0x0][0xa80] ;  /* 0x0002a000000f7ab9 */ /* 0x000fe20000000800 */
        /* <DEDUP_REMOVED lines=42> */
[----:B------:R-:W-:-:S02]  /*7a50*/  @!P1 VIADD R5, R9, 0x38840 ;  /* 0x0003884009059836 */ /* 0x000fc40000000000 */
[----:B------:R-:W-:Y:S01]  /*7a60*/  FMUL.FTZ R8, R8, UR15 ;  /* 0x0000000f08087c20 */ /* 0x000fe20008410000 */
[----:B------:R-:W-:Y:S01]  /*7a70*/  MUFU.EX2 R152, R152 ;  /* 0x0000009800987308 */ /* 0x000fe20000000800 */
[----:B------:R-:W-:Y:S01]  /*7a80*/  @!P1 VIADD R9, R9, 0x38860 ;  /* 0x0003886009099836 */ /* 0x000fe20000000000 */
[----:B------:R-:W-:-:S04]  /*7a90*/  @!P1 PRMT R5, RZ, 0x654, R5 ;  /* 0x00000654ff059816 */ /* 0x000fc80000000005 */
[----:B------:R-:W-:Y:S01]  /*7aa0*/  @!P1 PRMT R9, RZ, 0x654, R9 ;  /* 0x00000654ff099816 */ /* 0x000fe20000000009 */
[----:B------:R0:W-:Y:S01]  /*7ab0*/  @!P1 SYNCS.ARRIVE.TRANS64.RED.A1T0 RZ, [R5+URZ], RZ ;  /* 0x000000ff05ff99a7 */ /* 0x0001e2000810043f */
[----:B------:R-:W1:Y:S01]  /*7ac0*/  MUFU.EX2 R8, R8 ;  /* 0x0000000800087308 */ /* 0x000e620000000800 */
[----:B0-----:R-:W-:-:S07]  /*7ad0*/  FMNMX.FTZ R5, R154, R6, !PT ;  /* 0x000000069a057209 */ /* 0x001fce0007810000 */
[----:B------:R-:W0:Y:S01]  /*7ae0*/  MUFU.EX2 R153, R153 ;  /* 0x0000009900997308 */ /* 0x000e220000000800 */
[----:B------:R-:W-:-:S04]  /*7af0*/  FMNMX.FTZ R5, R155, R5, !PT ;  /* 0x000000059b057209 */ /* 0x000fc80007810000 */
[----:B------:R-:W-:-:S03]  /*7b00*/  FMNMX.FTZ R5, R158, R5, !PT ;  /* 0x000000059e057209 */ /* 0x000fc60007810000 */
[----:B------:R-:W2:Y:S01]  /*7b10*/  MUFU.EX2 R156, R156 ;  /* 0x0000009c009c7308 */ /* 0x000ea20000000800 */
[----:B-1----:R-:W-:Y:S01]  /*7b20*/  FFMA.FTZ R3, R8, R3, R152 ;  /* 0x0000000308037223 */ /* 0x002fe20000010098 */
[-C--:B------:R-:W-:Y:S01]  /*7b30*/  FMUL.FTZ R24, R24, R8.reuse ;  /* 0x0000000818187220 */ /* 0x080fe20000410000 */
[----:B------:R-:W-:Y:S01]  /*7b40*/  FMNMX.FTZ R5, R159, R5, !PT ;  /* 0x000000059f057209 */ /* 0x000fe20007810000 */
[-C--:B------:R-:W-:Y:S01]  /*7b50*/  FMUL.FTZ R25, R25, R8.reuse ;  /* 0x0000000819197220 */ /* 0x080fe20000410000 */
[-C--:B------:R-:W-:Y:S01]  /*7b60*/  FMUL.FTZ R28, R28, R8.reuse ;  /* 0x000000081c1c7220 */ /* 0x080fe20000410000 */
[----:B------:R-:W-:Y:S01]  /*7b70*/  FMUL.FTZ R29, R29, R8 ;  /* 0x000000081d1d7220 */ /* 0x000fe20000410000 */
[----:B------:R-:W-:Y:S01]  /*7b80*/  FMNMX.FTZ R5, R162, R5, !PT ;  /* 0x00000005a2057209 */ /* 0x000fe20007810000 */
[----:B------:R-:W1:Y:S01]  /*7b90*/  MUFU.EX2 R157, R157 ;  /* 0x0000009d009d7308 */ /* 0x000e620000000800 */
[C---:B0-----:R-:W-:Y:S01]  /*7ba0*/  FADD.FTZ R3, R153.reuse, R3 ;  /* 0x0000000399037221 */ /* 0x041fe20000010000 */
[----:B------:R-:W-:Y:S01]  /*7bb0*/  F2FP.BF16.F32.PACK_AB R152, R153, R152 ;  /* 0x000000989998723e */ /* 0x000fe200000010ff */
[-C--:B------:R-:W-:Y:S01]  /*7bc0*/  FMUL.FTZ R32, R32, R8.reuse ;  /* 0x0000000820207220 */ /* 0x080fe20000410000 */
[----:B------:R-:W-:Y:S01]  /*7bd0*/  FMNMX.FTZ R5, R163, R5, !PT ;  /* 0x00000005a3057209 */ /* 0x000fe20007810000 */
[-C--:B------:R-:W-:Y:S01]  /*7be0*/  FMUL.FTZ R33, R33, R8.reuse ;  /* 0x0000000821217220 */ /* 0x080fe20000410000 */
[-C--:B------:R-:W-:Y:S01]  /*7bf0*/  FMUL.FTZ R36, R36, R8.reuse ;  /* 0x0000000824247220 */ /* 0x080fe20000410000 */
[-C--:B------:R-:W-:Y:S01]  /*7c00*/  FMUL.FTZ R37, R37, R8.reuse ;  /* 0x0000000825257220 */ /* 0x080fe20000410000 */
[----:B------:R-:W-:Y:S01]  /*7c10*/  FMNMX.FTZ R5, R166, R5, !PT ;  /* 0x00000005a6057209 */ /* 0x000fe20007810000 */
[----:B------:R-:W0:Y:S01]  /*7c20*/  MUFU.EX2 R160, R160 ;  /* 0x000000a000a07308 */ /* 0x000e220000000800 */
[----:B--2---:R-:W-:Y:S01]  /*7c30*/  FADD.FTZ R3, R156, R3 ;  /* 0x000000039c037221 */ /* 0x004fe20000010000 */
[-C--:B------:R-:W-:Y:S01]  /*7c40*/  FMUL.FTZ R40, R40, R8.reuse ;  /* 0x0000000828287220 */ /* 0x080fe20000410000 */
[----:B------:R-:W-:Y:S01]  /*7c50*/  FMNMX.FTZ R5, R167, R5, !PT ;  /* 0x00000005a7057209 */ /* 0x000fe20007810000 */
[-C--:B------:R-:W-:Y:S01]  /*7c60*/  FMUL.FTZ R41, R41, R8.reuse ;  /* 0x0000000829297220 */ /* 0x080fe20000410000 */
[-C--:B------:R-:W-:Y:S01]  /*7c70*/  FMUL.FTZ R44, R44, R8.reuse ;  /* 0x000000082c2c7220 */ /* 0x080fe20000410000 */
[-C--:B------:R-:W-:Y:S01]  /*7c80*/  FMUL.FTZ R45, R45, R8.reuse ;  /* 0x000000082d2d7220 */ /* 0x080fe20000410000 */
[----:B------:R-:W-:Y:S01]  /*7c90*/  FMNMX.FTZ R5, R170, R5, !PT ;  /* 0x00000005aa057209 */ /* 0x000fe20007810000 */
[----:B------:R-:W2:Y:S01]  /*7ca0*/  MUFU.EX2 R161, R161 ;  /* 0x000000a100a17308 */ /* 0x000ea20000000800 */
[----:B-1----:R-:W-:Y:S01]  /*7cb0*/  FADD.FTZ R3, R157, R3 ;  /* 0x000000039d037221 */ /* 0x002fe20000010000 */
[-C--:B------:R-:W-:Y:S01]  /*7cc0*/  FMUL.FTZ R48, R48, R8.reuse ;  /* 0x0000000830307220 */ /* 0x080fe20000410000 */
[----:B------:R-:W-:Y:S01]  /*7cd0*/  FMNMX.FTZ R5, R171, R5, !PT ;  /* 0x00000005ab057209 */ /* 0x000fe20007810000 */
[-C--:B------:R-:W-:Y:S01]  /*7ce0*/  FMUL.FTZ R49, R49, R8.reuse ;  /* 0x0000000831317220 */ /* 0x080fe20000410000 */
[-C--:B------:R-:W-:Y:S01]  /*7cf0*/  FMUL.FTZ R52, R52, R8.reuse ;  /* 0x0000000834347220 */ /* 0x080fe20000410000 */
[-C--:B------:R-:W-:Y:S01]  /*7d00*/  FMUL.FTZ R53, R53, R8.reuse ;  /* 0x0000000835357220 */ /* 0x080fe20000410000 */
[----:B------:R-:W-:Y:S01]  /*7d10*/  FMNMX.FTZ R5, R174, R5, !PT ;  /* 0x00000005ae057209 */ /* 0x000fe20007810000 */
[----:B------:R-:W1:Y:S01]  /*7d20*/  MUFU.EX2 R164, R164 ;  /* 0x000000a400a47308 */ /* 0x000e620000000800 */
[----:B0-----:R-:W-:Y:S01]  /*7d30*/  FADD.FTZ R3, R160, R3 ;  /* 0x00000003a0037221 */ /* 0x001fe20000010000 */
        /* <DEDUP_REMOVED lines=21> */
[-C--:B------:R-:W-:Y:S01]  /*7e90*/  FMUL.FTZ R80, R80, R8.reuse ;  /* 0x0000000850507220 */ /* 0x080fe20000410000 */
[----:B------:R-:W1:Y:S01]  /*7ea0*/  SHFL.BFLY PT, R10, R5, 0x2, 0x1f ;  /* 0x0c401f00050a7f89 */ /* 0x000e6200000e0000 */
        /* <DEDUP_REMOVED lines=22> */
[----:B------:R-:W-:Y:S01]  /*8010*/  FMUL.FTZ R113, R113, R8 ;  /* 0x0000000871717220 */ /* 0x000fe20000410000 */
[----:B-1----:R-:W-:Y:S01]  /*8020*/  FMNMX.FTZ R5, R5, R10, !PT ;  /* 0x0000000a05057209 */ /* 0x002fe20007810000 */
[----:B------:R-:W1:Y:S01]  /*8030*/  MUFU.EX2 R176, R176 ;  /* 0x000000b000b07308 */ /* 0x000e620000000800 */
[----:B0-----:R-:W-:Y:S01]  /*8040*/  FADD.FTZ R3, R172, R3 ;  /* 0x00000003ac037221 */ /* 0x001fe20000010000 */
[-C--:B------:R-:W-:Y:S01]  /*8050*/  FMUL.FTZ R116, R116, R8.reuse ;  /* 0x0000000874747220 */ /* 0x080fe20000410000 */
[-C--:B------:R-:W-:Y:S01]  /*8060*/  FMUL.FTZ R117, R117, R8.reuse ;  /* 0x0000000875757220 */ /* 0x080fe20000410000 */
[----:B------:R-:W0:Y:S01]  /*8070*/  SHFL.BFLY PT, R10, R5, 0x1, 0x1f ;  /* 0x0c201f00050a7f89 */ /* 0x000e2200000e0000 */
[-C--:B------:R-:W-:Y:S01]  /*8080*/  FMUL.FTZ R120, R120, R8.reuse ;  /* 0x0000000878787220 */ /* 0x080fe20000410000 */
[-C--:B------:R-:W-:Y:S01]  /*8090*/  FMUL.FTZ R121, R121, R8.reuse ;  /* 0x0000000879797220 */ /* 0x080fe20000410000 */
[-C--:B------:R-:W-:Y:S01]  /*80a0*/  FMUL.FTZ R124, R124, R8.reuse ;  /* 0x000000087c7c7220 */ /* 0x080fe20000410000 */
[----:B------:R-:W3:Y:S01]  /*80b0*/  MUFU.EX2 R177, R177 ;  /* 0x000000b100b17308 */ /* 0x000ee20000000800 */
        /* <DEDUP_REMOVED lines=8> */
[----:B-1----:R-:W-:Y:S01]  /*8140*/  FADD.FTZ R3, R176, R3 ;  /* 0x00000003b0037221 */ /* 0x002fe20000010000 */
[-C--:B------:R-:W-:Y:S01]  /*8150*/  FMUL.FTZ R137, R137, R8.reuse ;  /* 0x0000000889897220 */ /* 0x080fe20000410000 */
[-C--:B------:R-:W-:Y:S01]  /*8160*/  FMUL.FTZ R140, R140, R8.reuse ;  /* 0x000000088c8c7220 */ /* 0x080fe20000410000 */
[-C--:B------:R-:W-:Y:S01]  /*8170*/  FMUL.FTZ R141, R141, R8.reuse ;  /* 0x000000088d8d7220 */ /* 0x080fe20000410000 */
[-C--:B------:R-:W-:Y:S01]  /*8180*/  FMUL.FTZ R144, R144, R8.reuse ;  /* 0x0000000890907220 */ /* 0x080fe20000410000 */
[-C--:B------:R-:W-:Y:S01]  /*8190*/  FMUL.FTZ R145, R145, R8.reuse ;  /* 0x0000000891917220 */ /* 0x080fe20000410000 */
[-C--:B------:R-:W-:Y:S01]  /*81a0*/  FMUL.FTZ R148, R148, R8.reuse ;  /* 0x0000000894947220 */ /* 0x080fe20000410000 */
[----:B------:R-:W-:Y:S01]  /*81b0*/  FMUL.FTZ R149, R149, R8 ;  /* 0x0000000895957220 */ /* 0x000fe20000410000 */
[----:B---3--:R-:W-:Y:S01]  /*81c0*/  FADD.FTZ R3, R177, R3 ;  /* 0x00000003b1037221 */ /* 0x008fe20000010000 */
[----:B0-----:R-:W-:Y:S01]  /*81d0*/  FMNMX.FTZ R5, R5, R10, !PT ;  /* 0x0000000a05057209 */ /* 0x001fe20007810000 */
[----:B------:R-:W-:Y:S01]  /*81e0*/  IMAD.U32 R10, RZ, RZ, UR10 ;  /* 0x0000000aff0a7e24 */ /* 0x000fe2000f8e00ff */
[----:B------:R-:W-:-:S03]  /*81f0*/  ULEA UR10, UR37, UR7, 0xc ;  /* 0x00000007250a7291 */ /* 0x000fc6000f8e603f */
[----:B------:R-:W-:Y:S01]  /*8200*/  FADD.FTZ R6, -R5, R6 ;  /* 0x0000000605067221 */ /* 0x000fe20000010100 */
[----:B------:R-:W-:Y:S02]  /*8210*/  @!P3 IMAD R10, R10, 0x40, R16 ;  /* 0x000000400a0ab824 */ /* 0x000fe400078e0210 */
[----:B--2---:R-:W-:Y:S01]  /*8220*/  FADD.FTZ R3, R180, R3 ;  /* 0x00000003b4037221 */ /* 0x004fe20000010000 */
[----:B------:R-:W-:Y:S01]  /*8230*/  UIADD3 UR14, UR10, 0x80, URZ ;  /* 0x000000800a0e7890 */ /* 0x000fe2000fffe03f */
[----:B------:R-:W-:Y:S01]  /*8240*/  FMUL.FTZ R6, R6, UR15 ;  /* 0x0000000f06067c20 */ /* 0x000fe20008410000 */
[----:B------:R-:W-:Y:S01]  /*8250*/  UMOV UR18, UR10 ;  /* 0x0000000a00127c82 */ /* 0x000fe20008000000 */
[----:B------:R-:W-:-:S04]  /*8260*/  @!P3 LEA R10, R10, UR41, 0x2 ;  /* 0x000000290a0abc11 */ /* 0x000fc8000f8e10ff */
[----:B------:R-:W0:Y:S01]  /*8270*/  MUFU.EX2 R6, R6 ;  /* 0x0000000600067308 */ /* 0x000e220000000800 */
[----:B------:R1:W-:Y:S02]  /*8280*/  @!P3 STS [R10+0x38400], R8 ;  /* 0x038400080a00b388 */ /* 0x0003e40000000800 */
[----:B-1----:R-:W-:Y:S02]  /*8290*/  IMAD.MOV.U32 R8, RZ, RZ, R4 ;  /* 0x000000ffff087224 */ /* 0x002fe400078e0004 */
        /* <DEDUP_REMOVED lines=10> */
[----:B0-----:R-:W-:Y:S01]  /*8340*/  FMUL.FTZ R10, R5, UR15 ;  /* 0x0000000f050a7c20 */ /* 0x001fe20008410000 */
[-C--:B------:R-:W-:Y:S01]  /*8350*/  FMUL.FTZ R43, R43, R6.reuse ;  /* 0x000000062b2b7220 */ /* 0x080fe20000410000 */
[-C--:B------:R-:W-:Y:S01]  /*8360*/  FMUL.FTZ R46, R46, R6.reuse ;  /* 0x000000062e2e7220 */ /* 0x080fe20000410000 */
[----:B------:R-:W-:Y:S01]  /*8370*/  FMUL.FTZ R47, R47, R6 ;  /* 0x000000062f2f7220 */ /* 0x000fe20000410000 */
[--C-:B------:R-:W-:Y:S01]  /*8380*/  FFMA.FTZ R154, R154, UR15, -R10.reuse ;  /* 0x0000000f9a9a7c23 */ /* 0x100fe2000801080a */
[--C-:B------:R-:W-:Y:S01]  /*8390*/  FFMA.FTZ R155, R155, UR15, -R10.reuse ;  /* 0x0000000f9b9b7c23 */ /* 0x100fe2000801080a */
[--C-:B------:R-:W-:Y:S01]  /*83a0*/  FFMA.FTZ R12, R166, UR15, -R10.reuse ;  /* 0x0000000fa60c7c23 */ /* 0x100fe2000801080a */
[--C-:B------:R-:W-:Y:S01]  /*83b0*/  FFMA.FTZ R158, R158, UR15, -R10.reuse ;  /* 0x0000000f9e9e7c23 */ /* 0x100fe2000801080a */
[----:B------:R0:W1:Y:S01]  /*83c0*/  MUFU.EX2 R153, R154 ;  /* 0x0000009a00997308 */ /* 0x0000620000000800 */
        /* <DEDUP_REMOVED lines=12> */
[----:B------:R-:W2:Y:S01]  /*8490*/  MUFU.EX2 R155, R155 ;  /* 0x0000009b009b7308 */ /* 0x000ea20000000800 */
[----:B0-----:R-:W-:Y:S01]  /*84a0*/  F2FP.BF16.F32.PACK_AB R154, R157, R156 ;  /* 0x0000009c9d9a723e */ /* 0x001fe200000010ff */
[----:B------:R-:W-:Y:S01]  /*84b0*/  FMUL.FTZ R50, R50, R6 ;  /* 0x0000000632327220 */ /* 0x000fe20000410000 */
[----:B------:R-:W-:Y:S01]  /*84c0*/  F2FP.BF16.F32.PACK_AB R156, R161, R160 ;  /* 0x000000a0a19c723e */ /* 0x000fe200000010ff */
[----:B-1----:R-:W-:Y:S01]  /*84d0*/  FFMA.FTZ R15, R6, R7, R153 ;  /* 0x00000007060f7223 */ /* 0x002fe20000010099 */
[----:B------:R-:W-:Y:S01]  /*84e0*/  F2FP.BF16.F32.PACK_AB R160, R169, R168 ;  /* 0x000000a8a9a0723e */ /* 0x000fe200000010ff */
[-C--:B------:R-:W-:Y:S01]  /*84f0*/  FMUL.FTZ R51, R51, R6.reuse ;  /* 0x0000000633337220 */ /* 0x080fe20000410000 */
[-C--:B------:R-:W-:Y:S01]  /*8500*/  FMUL.FTZ R54, R54, R6.reuse ;  /* 0x0000000636367220 */ /* 0x080fe20000410000 */
[----:B------:R0:W-:Y:S01]  /*8510*/  MUFU.EX2 R10, R158 ;  /* 0x0000009e000a7308 */ /* 0x0001e20000000800 */
        /* <DEDUP_REMOVED lines=8> */
[C---:B--2---:R-:W-:Y:S01]  /*85a0*/  FADD.FTZ R15, R155.reuse, R15 ;  /* 0x0000000f9b0f7221 */ /* 0x044fe20000010000 */
[----:B------:R-:W-:Y:S01]  /*85b0*/  F2FP.BF16.F32.PACK_AB R153, R155, R153 ;  /* 0x000000999b99723e */ /* 0x000fe200000010ff */
[----:B------:R-:W-:Y:S01]  /*85c0*/  FMUL.FTZ R70, R70, R6 ;  /* 0x0000000646467220 */ /* 0x000fe20000410000 */
[----:B0-----:R-:W-:Y:S01]  /*85d0*/  F2FP.BF16.F32.PACK_AB R158, R165, R164 ;  /* 0x000000a4a59e723e */ /* 0x001fe200000010ff */
[----:B------:R-:W-:Y:S01]  /*85e0*/  FMUL.FTZ R71, R71, R6 ;  /* 0x0000000647477220 */ /* 0x000fe20000410000 */
[----:B------:R-:W-:Y:S01]  /*85f0*/  F2FP.BF16.F32.PACK_AB R164, R177, R176 ;  /* 0x000000b0b1a4723e */ /* 0x000fe200000010ff */
        /* <DEDUP_REMOVED lines=8> */
[----:B------:R-:W-:Y:S01]  /*8680*/  FMUL.FTZ R87, R87, R6 ;  /* 0x0000000657577220 */ /* 0x000fe20000410000 */
[----:B------:R-:W2:Y:S01]  /*8690*/  MUFU.EX2 R14, R163 ;  /* 0x000000a3000e7308 */ /* 0x000ea20000000800 */
[----:B-1----:R-:W-:Y:S01]  /*86a0*/  F2FP.BF16.F32.PACK_AB R155, R11, R10 ;  /* 0x0000000a0b9b723e */ /* 0x002fe200000010ff */
[----:B------:R-:W-:Y:S01]  /*86b0*/  BAR.SYNC.DEFER_BLOCKING 0xf, 0x100 ;  /* 0x03c4000000007b1d */ /* 0x000fe20000010000 */
[----:B0-----:R-:W-:Y:S01]  /*86c0*/  F2FP.BF16.F32.PACK_AB R162, R173, R172 ;  /* 0x000000acada2723e */ /* 0x001fe200000010ff */
        /* <DEDUP_REMOVED lines=12> */
[----:B------:R-:W0:Y:S01]  /*8790*/  MUFU.EX2 R7, R167 ;  /* 0x000000a700077308 */ /* 0x000e220000000800 */
[----:B--2---:R-:W-:Y:S01]  /*87a0*/  F2FP.BF16.F32.PACK_AB R157, R14, R13 ;  /* 0x0000000d0e9d723e */ /* 0x004fe200000010ff */
[-C--:B------:R-:W-:Y:S01]  /*87b0*/  FMUL.FTZ R111, R111, R6.reuse ;  /* 0x000000066f6f7220 */ /* 0x080fe20000410000 */
[-C--:B------:R-:W-:Y:S01]  /*87c0*/  FMUL.FTZ R114, R114, R6.reuse ;  /* 0x0000000672727220 */ /* 0x080fe20000410000 */
[-C--:B------:R-:W-:Y:S01]  /*87d0*/  FMUL.FTZ R115, R115, R6.reuse ;  /* 0x0000000673737220 */ /* 0x080fe20000410000 */
[-C--:B------:R-:W-:Y:S01]  /*87e0*/  FMUL.FTZ R118, R118, R6.reuse ;  /* 0x0000000676767220 */ /* 0x080fe20000410000 */
[-C--:B------:R-:W-:Y:S01]  /*87f0*/  FMUL.FTZ R119, R119, R6.reuse ;  /* 0x0000000677777220 */ /* 0x080fe20000410000 */
[-C--:B------:R-:W-:Y:S01]  /*8800*/  FMUL.FTZ R122, R122, R6.reuse ;  /* 0x000000067a7a7220 */ /* 0x080fe20000410000 */
[----:B------:R-:W1:Y:S01]  /*8810*/  MUFU.EX2 R166, R181 ;  /* 0x000000b500a67308 */ /* 0x000e620000000800 */
        /* <DEDUP_REMOVED lines=14> */
[----:B------:R-:W-:Y:S01]  /*8900*/  FMUL.FTZ R147, R147, R6 ;  /* 0x0000000693937220 */ /* 0x000fe20000410000 */
[----:B------:R-:W0:Y:S01]  /*8910*/  MUFU.EX2 R171, R171 ;  /* 0x000000ab00ab7308 */ /* 0x000e220000000800 */
[C---:B-1----:R-:W-:Y:S01]  /*8920*/  FADD.FTZ R3, R166.reuse, R3 ;  /* 0x00000003a6037221 */ /* 0x042fe20000010000 */
[----:B------:R-:W-:Y:S01]  /*8930*/  F2FP.BF16.F32.PACK_AB R166, R166, R180 ;  /* 0x000000b4a6a6723e */ /* 0x000fe200000010ff */
[-C--:B------:R-:W-:Y:S01]  /*8940*/  FMUL.FTZ R150, R150, R6.reuse ;  /* 0x0000000696967220 */ /* 0x080fe20000410000 */
[----:B------:R-:W-:Y:S01]  /*8950*/  FMUL.FTZ R151, R151, R6 ;  /* 0x0000000697977220 */ /* 0x000fe20000410000 */
[----:B------:R1:W-:Y:S01]  /*8960*/  STSM.16.M88.4 [R19+0x36400], R152 ;  /* 0x0364009813007844 */ /* 0x0003e20000000200 */
[----:B------:R-:W-:Y:S01]  /*8970*/  FADD.FTZ R15, R10, R15 ;  /* 0x0000000f0a0f7221 */ /* 0x000fe20000010000 */
[----:B------:R-:W-:Y:S01]  /*8980*/  IMAD.MOV.U32 R6, RZ, RZ, R5 ;  /* 0x000000ffff067224 */ /* 0x000fe200078e0005 */
[----:B------:R-:W-:Y:S01]  /*8990*/  MUFU.EX2 R174, R174 ;  /* 0x000000ae00ae7308 */ /* 0x000fe20000000800 */
[----:B------:R1:W-:Y:S01]  /*89a0*/  STSM.16.M88.4 [R186], R156 ;  /* 0x0000009cba007844 */ /* 0x0003e20000000200 */
[----:B------:R-:W-:-:S04]  /*89b0*/  FADD.FTZ R15, R11, R15 ;  /* 0x0000000f0b0f7221 */ /* 0x000fc80000010000 */
[----:B------:R-:W-:Y:S02]  /*89c0*/  FADD.FTZ R15, R13, R15 ;  /* 0x0000000f0d0f7221 */ /* 0x000fe40000010000 */
[----:B------:R-:W2:Y:S01]  /*89d0*/  MUFU.EX2 R175, R175 ;  /* 0x000000af00af7308 */ /* 0x000ea20000000800 */
[----:B0-----:R-:W-:Y:S01]  /*89e0*/  F2FP.BF16.F32.PACK_AB R161, R171, R170 ;  /* 0x000000aaaba1723e */ /* 0x001fe200000010ff */
[----:B------:R-:W-:-:S04]  /*89f0*/  FADD.FTZ R15, R14, R15 ;  /* 0x0000000f0e0f7221 */ /* 0x000fc80000010000 */
[----:B------:R-:W-:Y:S02]  /*8a00*/  FADD.FTZ R12, R12, R15 ;  /* 0x0000000f0c0c7221 */ /* 0x000fe40000010000 */
[----:B------:R-:W-:Y:S02]  /*8a10*/  MUFU.EX2 R178, R178 ;  /* 0x000000b200b27308 */ /* 0x000fe40000000800 */
[----:B------:R-:W-:-:S04]  /*8a20*/  FADD.FTZ R7, R7, R12 ;  /* 0x0000000c07077221 */ /* 0x000fc80000010000 */
[----:B------:R-:W-:Y:S02]  /*8a30*/  FADD.FTZ R170, R170, R7 ;  /* 0x00000007aaaa7221 */ /* 0x000fe40000010000 */
[----:B------:R-:W0:Y:S01]  /*8a40*/  MUFU.EX2 R179, R179 ;  /* 0x000000b300b37308 */ /* 0x000e220000000800 */
[----:B--2---:R-:W-:Y:S01]  /*8a50*/  F2FP.BF16.F32.PACK_AB R163, R175, R174 ;  /* 0x000000aeafa3723e */ /* 0x004fe200000010ff */
[----:B------:R-:W-:-:S04]  /*8a60*/  FADD.FTZ R171, R171, R170 ;  /* 0x000000aaabab7221 */ /* 0x000fc80000010000 */
[----:B------:R1:W-:Y:S01]  /*8a70*/  STSM.16.M88.4 [R184], R160 ;  /* 0x000000a0b8007844 */ /* 0x0003e20000000200 */
[----:B------:R-:W-:Y:S01]  /*8a80*/  FADD.FTZ R174, R174, R171 ;  /* 0x000000abaeae7221 */ /* 0x000fe20000010000 */
[----:B------:R-:W-:Y:S03]  /*8a90*/  MUFU.EX2 R182, R182 ;  /* 0x000000b600b67308 */ /* 0x000fe60000000800 */
[----:B------:R-:W-:-:S05]  /*8aa0*/  FADD.FTZ R175, R175, R174 ;  /* 0x000000aeafaf7221 */ /* 0x000fca0000010000 */
[----:B------:R-:W2:Y:S01]  /*8ab0*/  MUFU.EX2 R183, R183 ;  /* 0x000000b700b77308 */ /* 0x000ea20000000800 */
[----:B0-----:R-:W-:Y:S01]  /*8ac0*/  F2FP.BF16.F32.PACK_AB R165, R179, R178 ;  /* 0x000000b2b3a5723e */ /* 0x001fe200000010ff */
        /* <DEDUP_REMOVED lines=8> */
[----:B------:R-:W-:Y:S01]  /*8b50*/  UMOV UR18, UR14 ;  /* 0x0000000e00127c82 */ /* 0x000fe20008000000 */
[----:B------:R-:W-:Y:S01]  /*8b60*/  UMOV UR19, 0x40000040 ;  /* 0x4000004000137882 */ /* 0x000fe20000000000 */
[----:B------:R-:W-:Y:S02]  /*8b70*/  UIADD3 UR14, UR10, 0x100, URZ ;  /* 0x000001000a0e7890 */ /* 0x000fe4000fffe03f */
[----:B------:R-:W-:Y:S01]  /*8b80*/  UIADD3 UR10, UR10, 0x180, URZ ;  /* 0x000001800a0a7890 */ /* 0x000fe2000fffe03f */
[----:B------:R-:W-:Y:S02]  /*8b90*/  WARPGROUP.DEPBAR.LE gsb0, 0x0 ;  /* 0x00008000000079c5 */ /* 0x000fe40000010000 */
[----:B------:R-:W-:-:S15]  /*8ba0*/  WARPGROUP.ARRIVE ;  /* 0x00000000000079c5 */ /* 0x000fde0000000000 */
[----:B------:R-:W-:-:S05]  /*8bb0*/  NOP ;  /* 0x0000000000007918 */ /* 0x000fca0000000000 */
[----:B------:R-:W-:Y:S01]  /*8bc0*/  HGMMA.64x256x16.F32.BF16 R24, R156, gdesc[UR16].tnspB, R24, gsb0 ;  /* 0x43e000109c187df0 */ /* 0x000fe20008001818 */
[----:B------:R-:W-:Y:S01]  /*8bd0*/  UMOV UR18, UR14 ;  /* 0x0000000e00127c82 */ /* 0x000fe20008000000 */
[----:B------:R-:W-:Y:S01]  /*8be0*/  UMOV UR19, 0x40000040 ;  /* 0x4000004000137882 */ /* 0x000fe20000000000 */
[----:B------:R-:W-:Y:S02]  /*8bf0*/  WARPGROUP.DEPBAR.LE gsb0, 0x0 ;  /* 0x00008000000079c5 */ /* 0x000fe40000010000 */
[----:B------:R-:W-:-:S15]  /*8c00*/  WARPGROUP.ARRIVE ;  /* 0x00000000000079c5 */ /* 0x000fde0000000000 */
[----:B------:R-:W-:-:S08]  /*8c10*/  NOP ;  /* 0x0000000000007918 */ /* 0x000fd00000000000 */
        /* <DEDUP_REMOVED lines=19> */
.L_x_4066:
[----:B------:R-:W2:Y:S01]  /*8d50*/  SHFL.BFLY PT, R0, R3, 0x2, 0x1f ;  /* 0x0c401f0003007f89 */ /* 0x000ea200000e0000 */
[----:B01----:R-:W-:Y:S01]  /*8d60*/  IMAD.MOV.U32 R152, RZ, RZ, -0x800000 ;  /* 0xff800000ff987424 */ /* 0x003fe200078e00ff */
[----:B------:R-:W-:Y:S02]  /*8d70*/  UIADD3 UR40, UR40, 0x1, URZ ;  /* 0x0000000128287890 */ /* 0x000fe4000fffe03f */
[----:B------:R-:W0:Y:S01]  /*8d80*/  SHFL.BFLY PT, R6, R7, 0x2, 0x1f ;  /* 0x0c401f0007067f89 */ /* 0x000e2200000e0000 */
[----:B------:R-:W-:Y:S08]  /*8d90*/  BAR.ARV 0x8, 0x100 ;  /* 0x0204000000007b1d */ /* 0x000ff00000002000 */
[----:B------:R-:W-:Y:S01]  /*8da0*/  BAR.SYNC.DEFER_BLOCKING 0xf, 0x100 ;  /* 0x03c4000000007b1d */ /* 0x000fe20000010000 */
[----:B--2---:R-:W-:Y:S01]  /*8db0*/  FADD.FTZ R0, R0, R3 ;  /* 0x0000000300007221 */ /* 0x004fe20000010000 */
[----:B------:R-:W-:-:S02]  /*8dc0*/  IMAD.U32 R3, RZ, RZ, UR15 ;  /* 0x0000000fff037e24 */ /* 0x000fc4000f8e00ff */
[----:B0-----:R-:W-:Y:S02]  /*8dd0*/  FADD.FTZ R6, R6, R7 ;  /* 0x0000000706067221 */ /* 0x001fe40000010000 */
[----:B------:R-:W0:Y:S04]  /*8de0*/  SHFL.BFLY PT, R9, R0, 0x1, 0x1f ;  /* 0x0c201f0000097f89 */ /* 0x000e2800000e0000 */
[----:B------:R-:W1:Y:S01]  /*8df0*/  SHFL.BFLY PT, R11, R6, 0x1, 0x1f ;  /* 0x0c201f00060b7f89 */ /* 0x000e6200000e0000 */
[----:B0-----:R-:W-:Y:S01]  /*8e00*/  FADD.FTZ R10, R0, R9 ;  /* 0x00000009000a7221 */ /* 0x001fe20000010000 */
[----:B-1----:R-:W-:-:S04]  /*8e10*/  FADD.FTZ R11, R6, R11 ;  /* 0x0000000b060b7221 */ /* 0x002fc80000010000 */
[----:B------:R-:W-:Y:S02]  /*8e20*/  FSETP.NE.FTZ.AND P0, PT, R10, RZ, PT ;  /* 0x000000ff0a00720b */ /* 0x000fe40003f15000 */
[----:B------:R-:W-:-:S11]  /*8e30*/  FSETP.NE.FTZ.AND P1, PT, R11, RZ, PT ;  /* 0x000000ff0b00720b */ /* 0x000fd60003f35000 */
[----:B------:R-:W0:Y:S01]  /*8e40*/  @P0 MUFU.LG2 R8, R10 ;  /* 0x0000000a00080308 */ /* 0x000e220000000c00 */
[----:B------:R-:W-:Y:S01]  /*8e50*/  @P0 FMUL.FTZ R7, R3, 0.69314718246459960938 ;  /* 0x3f31721803070820 */ /* 0x000fe20000410000 */
[----:B------:R-:W-:-:S06]  /*8e60*/  IMAD.MOV.U32 R3, RZ, RZ, -0x800000 ;  /* 0xff800000ff037424 */ /* 0x000fcc00078e00ff */
[----:B------:R-:W1:Y:S01]  /*8e70*/  @P1 MUFU.LG2 R9, R11 ;  /* 0x0000000b00091308 */ /* 0x000e620000000c00 */
[----:B0-----:R-:W-:-:S04]  /*8e80*/  @P0 FMUL.FTZ R8, R8, 0.69314718246459960938 ;  /* 0x3f31721808080820 */ /* 0x001fc80000410000 */
[----:B------:R-:W-:Y:S01]  /*8e90*/  @P0 FFMA.FTZ R3, R7, R4, R8 ;  /* 0x0000000407030223 */ /* 0x000fe20000010008 */
[----:B------:R-:W-:Y:S02]  /*8ea0*/  IMAD.U32 R7, RZ, RZ, UR15 ;  /* 0x0000000fff077e24 */ /* 0x000fe4000f8e00ff */
[----:B------:R-:W-:Y:S02]  /*8eb0*/  IMAD.MOV.U32 R4, RZ, RZ, RZ ;  /* 0x000000ffff047224 */ /* 0x000fe400078e00ff */
[----:B-1----:R-:W-:Y:S01]  /*8ec0*/  @P1 FMUL.FTZ R0, R9, 0.69314718246459960938 ;  /* 0x3f31721809001820 */ /* 0x002fe20000410000 */
[----:B------:R-:W-:-:S04]  /*8ed0*/  @P1 FMUL.FTZ R7, R7, 0.69314718246459960938 ;  /* 0x3f31721807071820 */ /* 0x000fc80000410000 */
[----:B------:R-:W-:Y:S01]  /*8ee0*/  @P1 FFMA.FTZ R152, R7, R5, R0 ;  /* 0x0000000507981223 */ /* 0x000fe20000010000 */
[----:B------:R-:W0:Y:S01]  /*8ef0*/  @P0 MUFU.RCP R4, R10 ;  /* 0x0000000a00040308 */ /* 0x000e220000001000 */
[----:B------:R-:W-:Y:S01]  /*8f00*/  ISETP.NE.AND P0, PT, R17, RZ, PT ;  /* 0x000000ff1100720c */ /* 0x000fe20003f05270 */
[----:B------:R-:W-:Y:S02]  /*8f10*/  IMAD.MOV.U32 R0, RZ, RZ, RZ ;  /* 0x000000ffff007224 */ /* 0x000fe400078e00ff */
[----:B------:R-:W-:Y:S01]  /*8f20*/  IMAD.U32 R5, RZ, RZ, UR37 ;  /* 0x00000025ff057e24 */ /* 0x000fe2000f8e00ff */
[----:B------:R-:W-:-:S03]  /*8f30*/  UIADD3 UR37, UR37, 0x1, URZ ;  /* 0x0000000125257890 */ /* 0x000fc6000fffe03f */
[----:B------:R-:W1:Y:S01]  /*8f40*/  @P1 MUFU.RCP R0, R11 ;  /* 0x0000000b00001308 */ /* 0x000e620000001000 */
[----:B------:R-:W-:-:S04]  /*8f50*/  UISETP.NE.AND UP0, UPT, UR37, 0x2, UPT ;  /* 0x000000022500788c */ /* 0x000fc8000bf05270 */
[----:B------:R-:W-:Y:S01]  /*8f60*/  USEL UR4, URZ, 0x1, UP0 ;  /* 0x000000013f047887 */ /* 0x000fe20008000000 */
[----:B------:R-:W-:Y:S01]  /*8f70*/  @!P0 IMAD R5, R5, 0x40, R16 ;  /* 0x0000004005058824 */ /* 0x000fe200078e0210 */
[----:B------:R-:W-:Y:S01]  /*8f80*/  USEL UR37, UR37, URZ, UP0 ;  /* 0x0000003f25257287 */ /* 0x000fe20008000000 */
[-C--:B0-----:R-:W-:Y:S01]  /*8f90*/  FMUL.FTZ R24, R24, R4.reuse ;  /* 0x0000000418187220 */ /* 0x081fe20000410000 */
[-C--:B------:R-:W-:Y:S02]  /*8fa0*/  FMUL.FTZ R25, R25, R4.reuse ;  /* 0x0000000419197220 */ /* 0x080fe40000410000 */
[----:B------:R-:W-:Y:S01]  /*8fb0*/  @!P0 LEA R5, R5, UR41, 0x2 ;  /* 0x0000002905058c11 */ /* 0x000fe2000f8e10ff */
[-C--:B------:R-:W-:Y:S01]  /*8fc0*/  FMUL.FTZ R28, R28, R4.reuse ;  /* 0x000000041c1c7220 */ /* 0x080fe20000410000 */
[-C--:B------:R-:W-:Y:S01]  /*8fd0*/  FMUL.FTZ R29, R29, R4.reuse ;  /* 0x000000041d1d7220 */ /* 0x080fe20000410000 */
[-C--:B------:R-:W-:Y:S01]  /*8fe0*/  FMUL.FTZ R32, R32, R4.reuse ;  /* 0x0000000420207220 */ /* 0x080fe20000410000 */
[-C--:B------:R-:W-:Y:S01]  /*8ff0*/  FMUL.FTZ R33, R33, R4.reuse ;  /* 0x0000000421217220 */ /* 0x080fe20000410000 */
[----:B------:R0:W-:Y:S01]  /*9000*/  @!P0 STS [R5+0x38400], R4 ;  /* 0x0384000405008388 */ /* 0x0001e20000000800 */
        /* <DEDUP_REMOVED lines=124> */
[----:B------:R-:W-:Y:S01]  /*97d0*/  ULOP3.LUT UR36, UR36, UR4, URZ, 0x3c, !UPT ;  /* 0x0000000424247292 */ /* 0x000fe2000f8e3c3f */
[----:B0-----:R-:W-:Y:S11]  /*97e0*/  BAR.ARV 0xe, 0x100 ;  /* 0x0384000000007b1d */ /* 0x001ff60000002000 */
.L_x_4051:
[----:B------:R-:W0:Y:S08]  /*97f0*/  S2UR UR4, SR_CgaCtaId ;  /* 0x00000000000479c3 */ /* 0x000e300000008800 */
[----:B------:R-:W-:Y:S06]  /*9800*/  BAR.SYNC.DEFER_BLOCKING 0x5, 0x180 ;  /* 0x0146000000007b1d */ /* 0x000fec0000010000 */
[----:B------:R-:W-:Y:S01]  /*9810*/  UMOV UR41, 0x400 ;  /* 0x0000040000297882 */ /* 0x000fe20000000000 */
[----:B------:R-:W-:Y:S01]  /*9820*/  BSSY B0, `(.L_x_4076) ;  /* 0x0000480000007945 */ /* 0x000fe20003800000 */
[----:B0-----:R-:W-:-:S09]  /*9830*/  ULEA UR41, UR4, UR41, 0x18 ;  /* 0x0000002904297291 */ /* 0x001fd2000f8ec03f */
[----:B------:R-:W0:Y:S02]  /*9840*/  LDS.128 R4, [UR41+0x388d0] ;  /* 0x0388d029ff047984 */ /* 0x000e240008000c00 */
[----:B0-----:R-:W-:Y:S02]  /*9850*/  R2UR UR4, R5 ;  /* 0x00000000050472ca */ /* 0x001fe400000e0000 */
[----:B------:R-:W-:Y:S01]  /*9860*/  R2UR UR5, R7 ;  /* 0x00000000070572ca */ /* 0x000fe200000e0000 */
[----:B------:R-:W-:Y:S06]  /*9870*/  BAR.ARV 0x4, 0x180 ;  /* 0x0106000000007b1d */ /* 0x000fec0000002000 */
[----:B------:R-:W-:Y:S08]  /*9880*/  @P0 BRA `(.L_x_4077) ;  /* 0x0000003800200947 */ /* 0x000ff00003800000 */
[----:B------:R-:W2:Y:S01]  /*9890*/  LDL R0, [R1+0x70] ;  /* 0x0000700001007983 */ /* 0x000ea20000100800 */
[----:B------:R-:W0:Y:S01]  /*98a0*/  S2UR UR8, SR_SWINHI ;  /* 0x00000000000879c3 */ /* 0x000e220000002f00 */
[----:B------:R-:W-:Y:S01]  /*98b0*/  F2FP.BF16.F32.PACK_AB R23, R71, R70 ;  /* 0x000000464717723e */ /* 0x000fe200000010ff */
[----:B------:R-:W-:Y:S01]  /*98c0*/  UMOV UR6, UR41 ;  /* 0x0000002900067c82 */ /* 0x000fe20008000000 */
[----:B0-----:R-:W-:Y:S01]  /*98d0*/  UMOV UR7, UR8 ;  /* 0x0000000800077c82 */ /* 0x001fe20008000000 */
[----:B------:R-:W-:Y:S02]  /*98e0*/  IMAD.U32 R4, RZ, RZ, UR6 ;  /* 0x00000006ff047e24 */ /* 0x000fe4000f8e00ff */
[----:B------:R-:W-:Y:S01]  /*98f0*/  IMAD.U32 R5, RZ, RZ, UR7 ;  /* 0x00000007ff057e24 */ /* 0x000fe2000f8e00ff */
[----:B------:R-:W-:Y:S01]  /*9900*/  ULDC.64 UR6, c[0x0][0xd08] ;  /* 0x0003420000067ab9 */ /* 0x000fe20000000a00 */
[----:B------:R-:W-:Y:S01]  /*9910*/  BAR.SYNC.DEFER_BLOCKING 0x1, 0x100 ;  /* 0x0044000000007b1d */ /* 0x000fe20000010000 */
[----:B--2---:R-:W-:-:S03]  /*9920*/  IMAD.WIDE R20, R0, 0x2, R4 ;  /* 0x0000000200147825 */ /* 0x004fc600078e0204 */
[C---:B------:R-:W-:Y:S02]  /*9930*/  IADD3 R9, P6, R20.reuse, 0x6060, RZ ;  /* 0x0000606014097810 */ /* 0x040fe40007fde0ff */
[C---:B------:R-:W-:Y:S02]  /*9940*/  IADD3 R13, P1, R20.reuse, 0x6020, RZ ;  /* 0x00006020140d7810 */ /* 0x040fe40007f3e0ff */
[----:B------:R-:W-:Y:S02]  /*9950*/  LOP3.LUT R8, R9, 0x380, RZ, 0xc0, !PT ;  /* 0x0000038009087812 */ /* 0x000fe400078ec0ff */
[----:B------:R-:W-:Y:S02]  /*9960*/  IADD3 R11, P0, R20, 0x6040, RZ ;  /* 0x00006040140b7810 */ /* 0x000fe40007f1e0ff */
[----:B------:R-:W-:Y:S02]  /*9970*/  SHF.R.U64 R8, R8, 0x3, RZ ;  /* 0x0000000308087819 */ /* 0x000fe400000012ff */
[----:B------:R-:W-:-:S02]  /*9980*/  LOP3.LUT R12, R13, 0x380, RZ, 0xc0, !PT ;  /* 0x000003800d0c7812 */ /* 0x000fc400078ec0ff */
[----:B------:R-:W-:Y:S01]  /*9990*/  LOP3.LUT R8, R8, R9, RZ, 0x3c, !PT ;  /* 0x0000000908087212 */ /* 0x000fe200078e3cff */
[----:B------:R-:W-:Y:S01]  /*99a0*/  IMAD.X R9, RZ, RZ, R21, P6 ;  /* 0x000000ffff097224 */ /* 0x000fe200030e0615 */
[----:B------:R-:W-:Y:S02]  /*99b0*/  LOP3.LUT R10, R11, 0x380, RZ, 0xc0, !PT ;  /* 0x000003800b0a7812 */ /* 0x000fe400078ec0ff */
[----:B------:R-:W-:Y:S02]  /*99c0*/  LOP3.LUT R0, R20, 0x380, RZ, 0xc0, !PT ;  /* 0x0000038014007812 */ /* 0x000fe400078ec0ff */
[----:B------:R-:W-:Y:S02]  /*99d0*/  SHF.R.U64 R12, R12, 0x3, RZ ;  /* 0x000000030c0c7819 */ /* 0x000fe400000012ff */
[----:B------:R-:W-:Y:S02]  /*99e0*/  SHF.R.U64 R10, R10, 0x3, RZ ;  /* 0x000000030a0a7819 */ /* 0x000fe400000012ff */
[----:B------:R-:W-:-:S02]  /*99f0*/  SHF.R.U64 R0, R0, 0x3, RZ ;  /* 0x0000000300007819 */ /* 0x000fc400000012ff */
[----:B------:R-:W-:Y:S01]  /*9a00*/  LOP3.LUT R12, R12, R13, RZ, 0x3c, !PT ;  /* 0x0000000d0c0c7212 */ /* 0x000fe200078e3cff */
[--C-:B------:R-:W-:Y:S01]  /*9a10*/  IMAD.X R13, RZ, RZ, R21.reuse, P1 ;  /* 0x000000ffff0d7224 */ /* 0x100fe200008e0615 */
[----:B------:R-:W-:Y:S01]  /*9a20*/  MOV R164, R8 ;  /* 0x0000000800a47202 */ /* 0x000fe20000000f00 */
[--C-:B------:R-:W-:Y:S01]  /*9a30*/  IMAD.MOV.U32 R9, RZ, RZ, R21.reuse ;  /* 0x000000ffff097224 */ /* 0x100fe200078e0015 */
[----:B------:R-:W-:Y:S01]  /*9a40*/  LOP3.LUT R10, R10, R11, RZ, 0x3c, !PT ;  /* 0x0000000b0a0a7212 */ /* 0x000fe200078e3cff */
[----:B------:R-:W-:Y:S01]  /*9a50*/  IMAD.X R11, RZ, RZ, R21, P0 ;  /* 0x000000ffff0b7224 */ /* 0x000fe200000e0615 */
[----:B------:R-:W-:Y:S02]  /*9a60*/  LOP3.LUT R8, R0, R20, RZ, 0x3c, !PT ;  /* 0x0000001400087212 */ /* 0x000fe400078e3cff */
[----:B------:R-:W-:Y:S02]  /*9a70*/  IADD3 R162, P0, R20, 0x2060, RZ ;  /* 0x0000206014a27810 */ /* 0x000fe40007f1e0ff */
[----:B------:R-:W-:-:S02]  /*9a80*/  MOV R18, R12 ;  /* 0x0000000c00127202 */ /* 0x000fc40000000f00 */
[----:B------:R-:W-:Y:S02]  /*9a90*/  MOV R12, R8 ;  /* 0x00000008000c7202 */ /* 0x000fe40000000f00 */
[----:B------:R-:W0:Y:S01]  /*9aa0*/  LDC R9, c[0x0][0xbd4] ;  /* 0x0002f500ff097b82 */ /* 0x000e220000000800 */
[----:B------:R-:W-:Y:S02]  /*9ab0*/  LOP3.LUT R163, R162, 0x380, RZ, 0xc0, !PT ;  /* 0x00000380a2a37812 */ /* 0x000fe400078ec0ff */
[----:B------:R-:W-:Y:S02]  /*9ac0*/  IADD3 R154, P3, R20, 0x4060, RZ ;  /* 0x00004060149a7810 */ /* 0x000fe40007f7e0ff */
[----:B------:R-:W-:Y:S02]  /*9ad0*/  SHF.R.U64 R163, R163, 0x3, RZ ;  /* 0x00000003a3a37819 */ /* 0x000fe400000012ff */
[----:B------:R-:W-:Y:S02]  /*9ae0*/  LOP3.LUT R155, R154, 0x380, RZ, 0xc0, !PT ;  /* 0x000003809a9b7812 */ /* 0x000fe400078ec0ff */
[----:B------:R-:W-:Y:S01]  /*9af0*/  LOP3.LUT R162, R163, R162, RZ, 0x3c, !PT ;  /* 0x000000a2a3a27212 */ /* 0x000fe200078e3cff */
[----:B------:R-:W-:Y:S01]  /*9b00*/  IMAD.X R163, RZ, RZ, R21, P0 ;  /* 0x000000ffffa37224 */ /* 0x000fe200000e0615 */
[----:B------:R-:W-:-:S02]  /*9b10*/  IADD3 R8, P0, R20, 0x2040, RZ ;  /* 0x0000204014087810 */ /* 0x000fc40007f1e0ff */
[----:B------:R-:W-:Y:S02]  /*9b20*/  SHF.R.U64 R155, R155, 0x3, RZ ;  /* 0x000000039b9b7819 */ /* 0x000fe400000012ff */
[----:B------:R-:W-:Y:S02]  /*9b30*/  LOP3.LUT R0, R8, 0x380, RZ, 0xc0, !PT ;  /* 0x0000038008007812 */ /* 0x000fe400078ec0ff */
[----:B------:R-:W-:Y:S02]  /*9b40*/  ISETP.NE.AND P1, PT, R22, RZ, PT ;  /* 0x000000ff1600720c */ /* 0x000fe40003f25270 */
[----:B------:R-:W-:Y:S02]  /*9b50*/  SHF.R.U64 R0, R0, 0x3, RZ ;  /* 0x0000000300007819 */ /* 0x000fe400000012ff */
[----:B------:R-:W-:Y:S01]  /*9b60*/  LOP3.LUT R154, R155, R154, RZ, 0x3c, !PT ;  /* 0x0000009a9b9a7212 */ /* 0x000fe200078e3cff */
[----:B------:R-:W-:Y:S01]  /*9b70*/  IMAD.X R155, RZ, RZ, R21, P3 ;  /* 0x000000ffff9b7224 */ /* 0x000fe200018e0615 */
[----:B------:R-:W-:-:S02]  /*9b80*/  LOP3.LUT R8, R0, R8, RZ, 0x3c, !PT ;  /* 0x0000000800087212 */ /* 0x000fc400078e3cff */
[----:B0-----:R-:W-:Y:S01]  /*9b90*/  SEL R0, R22, R9, P1 ;  /* 0x0000000916007207 */ /* 0x001fe20000800000 */
[----:B------:R-:W-:Y:S01]  /*9ba0*/  IMAD.X R9, RZ, RZ, R21, P0 ;  /* 0x000000ffff097224 */ /* 0x000fe200000e0615 */
[----:B------:R-:W-:Y:S02]  /*9bb0*/  MOV R154, R154 ;  /* 0x0000009a009a7202 */ /* 0x000fe40000000f00 */
[C---:B------:R-:W-:Y:S02]  /*9bc0*/  IADD3 R156, P4, R20.reuse, 0x4040, RZ ;  /* 0x00004040149c7810 */ /* 0x040fe40007f9e0ff */
[----:B------:R-:W-:Y:S02]  /*9bd0*/  MOV R155, R8 ;  /* 0x00000008009b7202 */ /* 0x000fe40000000f00 */
[----:B------:R-:W-:Y:S02]  /*9be0*/  IADD3 R8, P0, R20, 0x2020, RZ ;  /* 0x0000202014087810 */ /* 0x000fe40007f1e0ff */
[----:B------:R-:W-:-:S02]  /*9bf0*/  LOP3.LUT R157, R156, 0x380, RZ, 0xc0, !PT ;  /* 0x000003809c9d7812 */ /* 0x000fc400078ec0ff */
[----:B------:R-:W-:Y:S02]  /*9c00*/  LOP3.LUT R9, R8, 0x380, RZ, 0xc0, !PT ;  /* 0x0000038008097812 */ /* 0x000fe400078ec0ff */
[----:B------:R-:W-:Y:S02]  /*9c10*/  SHF.R.U64 R157, R157, 0x3, RZ ;  /* 0x000000039d9d7819 */ /* 0x000fe400000012ff */
[----:B------:R-:W-:Y:S02]  /*9c20*/  SHF.R.U64 R9, R9, 0x3, RZ ;  /* 0x0000000309097819 */ /* 0x000fe400000012ff */
[----:B------:R-:W-:Y:S01]  /*9c30*/  LOP3.LUT R156, R157, R156, RZ, 0x3c, !PT ;  /* 0x0000009c9d9c7212 */ /* 0x000fe200078e3cff */
[--C-:B------:R-:W-:Y:S01]  /*9c40*/  IMAD.X R157, RZ, RZ, R21.reuse, P4 ;  /* 0x000000ffff9d7224 */ /* 0x100fe200020e0615 */
[----:B------:R-:W-:Y:S01]  /*9c50*/  LOP3.LUT R8, R9, R8, RZ, 0x3c, !PT ;  /* 0x0000000809087212 */ /* 0x000fe200078e3cff */
[----:B------:R-:W-:Y:S01]  /*9c60*/  IMAD.X R9, RZ, RZ, R21, P0 ;  /* 0x000000ffff097224 */ /* 0x000fe200000e0615 */
[----:B------:R-:W-:-:S02]  /*9c70*/  MOV R153, R10 ;  /* 0x0000000a00997202 */ /* 0x000fc40000000f00 */
[----:B------:R-:W-:Y:S02]  /*9c80*/  MOV R156, R156 ;  /* 0x0000009c009c7202 */ /* 0x000fe40000000f00 */
[----:B------:R-:W-:Y:S02]  /*9c90*/  MOV R157, R8 ;  /* 0x00000008009d7202 */ /* 0x000fe40000000f00 */
[----:B------:R-:W-:Y:S02]  /*9ca0*/  F2FP.BF16.F32.PACK_AB R8, R25, R24 ;  /* 0x000000181908723e */ /* 0x000fe400000010ff */
[----:B------:R-:W-:Y:S02]  /*9cb0*/  F2FP.BF16.F32.PACK_AB R9, R27, R26 ;  /* 0x0000001a1b09723e */ /* 0x000fe400000010ff */
[----:B------:R-:W-:Y:S02]  /*9cc0*/  F2FP.BF16.F32.PACK_AB R10, R29, R28 ;  /* 0x0000001c1d0a723e */ /* 0x000fe400000010ff */
[----:B------:R-:W-:-:S02]  /*9cd0*/  F2FP.BF16.F32.PACK_AB R11, R31, R30 ;  /* 0x0000001e1f0b723e */ /* 0x000fc400000010ff */
[----:B------:R-:W-:Y:S02]  /*9ce0*/  IADD3 R14, P2, R20, 0x6000, RZ ;  /* 0x00006000140e7810 */ /* 0x000fe40007f5e0ff */
[----:B------:R-:W-:Y:S01]  /*9cf0*/  F2FP.BF16.F32.PACK_AB R13, R35, R34 ;  /* 0x00000022230d723e */ /* 0x000fe200000010ff */
[----:B------:R0:W-:Y:S01]  /*9d00*/  STSM.16.M88.4 [R12], R8 ;  /* 0x000000080c007844 */ /* 0x0001e20000000200 */
[----:B------:R-:W-:Y:S02]  /*9d10*/  LOP3.LUT R15, R14, 0x380, RZ, 0xc0, !PT ;  /* 0x000003800e0f7812 */ /* 0x000fe400078ec0ff */
[C---:B------:R-:W-:Y:S02]  /*9d20*/  IADD3 R158, P5, R20.reuse, 0x4020, RZ ;  /* 0x00004020149e7810 */ /* 0x040fe40007fbe0ff */
[----:B------:R-:W-:Y:S02]  /*9d30*/  SHF.R.U64 R15, R15, 0x3, RZ ;  /* 0x000000030f0f7819 */ /* 0x000fe400000012ff */
[----:B------:R-:W-:-:S02]  /*9d40*/  IADD3 R160, P6, R20, 0x4000, RZ ;  /* 0x0000400014a07810 */ /* 0x000fc40007fde0ff */
[----:B------:R-:W-:Y:S01]  /*9d50*/  LOP3.LUT R14, R15, R14, RZ, 0x3c, !PT ;  /* 0x0000000e0f0e7212 */ /* 0x000fe200078e3cff */
[----:B------:R-:W-:Y:S01]  /*9d60*/  IMAD.X R15, RZ, RZ, R21, P2 ;  /* 0x000000ffff0f7224 */ /* 0x000fe200010e0615 */
[----:B------:R-:W-:Y:S02]  /*9d70*/  LOP3.LUT R159, R158, 0x380, RZ, 0xc0, !PT ;  /* 0x000003809e9f7812 */ /* 0x000fe400078ec0ff */
[----:B------:R-:W-:Y:S02]  /*9d80*/  LOP3.LUT R161, R160, 0x380, RZ, 0xc0, !PT ;  /* 0x00000380a0a17812 */ /* 0x000fe400078ec0ff */
[----:B------:R-:W-:Y:S02]  /*9d90*/  MOV R7, R14 ;  /* 0x0000000e00077202 */ /* 0x000fe40000000f00 */
[----:B0-----:R-:W-:Y:S02]  /*9da0*/  IADD3 R8, P0, R20, 0x20, RZ ;  /* 0x0000002014087810 */ /* 0x001fe40007f1e0ff */
[----:B------:R-:W-:-:S02]  /*9db0*/  F2FP.BF16.F32.PACK_AB R12, R33, R32 ;  /* 0x00000020210c723e */ /* 0x000fc400000010ff */
[----:B------:R-:W-:Y:S02]  /*9dc0*/  LOP3.LUT R9, R8, 0x380, RZ, 0xc0, !PT ;  /* 0x0000038008097812 */ /* 0x000fe400078ec0ff */
[----:B------:R-:W-:Y:S02]  /*9dd0*/  F2FP.BF16.F32.PACK_AB R14, R37, R36 ;  /* 0x00000024250e723e */ /* 0x000fe400000010ff */
[----:B------:R-:W-:Y:S02]  /*9de0*/  SHF.R.U64 R9, R9, 0x3, RZ ;  /* 0x0000000309097819 */ /* 0x000fe400000012ff */
[----:B------:R-:W-:Y:S02]  /*9df0*/  F2FP.BF16.F32.PACK_AB R15, R39, R38 ;  /* 0x00000026270f723e */ /* 0x000fe400000010ff */
[----:B------:R-:W-:Y:S01]  /*9e00*/  LOP3.LUT R8, R9, R8, RZ, 0x3c, !PT ;  /* 0x0000000809087212 */ /* 0x000fe200078e3cff */
[----:B------:R-:W-:Y:S01]  /*9e10*/  IMAD.X R9, RZ, RZ, R21, P0 ;  /* 0x000000ffff097224 */ /* 0x000fe200000e0615 */
[----:B------:R-:W-:-:S02]  /*9e20*/  F2FP.BF16.F32.PACK_AB R10, R45, R44 ;  /* 0x0000002c2d0a723e */ /* 0x000fc400000010ff */
[----:B------:R-:W-:Y:S02]  /*9e30*/  F2FP.BF16.F32.PACK_AB R11, R47, R46 ;  /* 0x0000002e2f0b723e */ /* 0x000fe400000010ff */
[----:B------:R-:W-:Y:S02]  /*9e40*/  MOV R8, R8 ;  /* 0x0000000800087202 */ /* 0x000fe40000000f00 */
[----:B------:R-:W-:Y:S02]  /*9e50*/  SHF.R.U64 R159, R159, 0x3, RZ ;  /* 0x000000039f9f7819 */ /* 0x000fe400000012ff */
[----:B------:R-:W-:Y:S01]  /*9e60*/  SHF.R.U64 R161, R161, 0x3, RZ ;  /* 0x00000003a1a17819 */ /* 0x000fe200000012ff */
[----:B------:R0:W-:Y:S01]  /*9e70*/  STSM.16.M88.4 [R8], R12 ;  /* 0x0000000c08007844 */ /* 0x0001e20000000200 */
[----:B------:R-:W-:Y:S01]  /*9e80*/  LOP3.LUT R158, R159, R158, RZ, 0x3c, !PT ;  /* 0x0000009e9f9e7212 */ /* 0x000fe200078e3cff */
[--C-:B------:R-:W-:Y:S01]  /*9e90*/  IMAD.X R159, RZ, RZ, R21.reuse, P5 ;  /* 0x000000ffff9f7224 */ /* 0x100fe200028e0615 */
[----:B------:R-:W-:Y:S01]  /*9ea0*/  LOP3.LUT R160, R161, R160, RZ, 0x3c, !PT ;  /* 0x000000a0a1a07212 */ /* 0x000fe200078e3cff */
[----:B------:R-:W-:Y:S01]  /*9eb0*/  IMAD.X R161, RZ, RZ, R21, P6 ;  /* 0x000000ffffa17224 */ /* 0x000fe200030e0615 */
[----:B------:R-:W-:-:S02]  /*9ec0*/  MOV R162, R162 ;  /* 0x000000a200a27202 */ /* 0x000fc40000000f00 */
[----:B------:R-:W-:Y:S02]  /*9ed0*/  MOV R158, R158 ;  /* 0x0000009e009e7202 */ /* 0x000fe40000000f00 */
[----:B------:R-:W-:Y:S02]  /*9ee0*/  MOV R160, R160 ;  /* 0x000000a000a07202 */ /* 0x000fe40000000f00 */
[----:B0-----:R-:W-:Y:S02]  /*9ef0*/  IADD3 R8, P0, R20, 0x40, RZ ;  /* 0x0000004014087810 */ /* 0x001fe40007f1e0ff */
[----:B------:R-:W-:Y:S02]  /*9f00*/  F2FP.BF16.F32.PACK_AB R13, R59, R58 ;  /* 0x0000003a3b0d723e */ /* 0x000fe400000010ff */
[----:B------:R-:W-:Y:S02]  /*9f10*/  LOP3.LUT R9, R8, 0x380, RZ, 0xc0, !PT ;  /* 0x0000038008097812 */ /* 0x000fe400078ec0ff */
[----:B------:R-:W-:-:S02]  /*9f20*/  F2FP.BF16.F32.PACK_AB R14, R61, R60 ;  /* 0x0000003c3d0e723e */ /* 0x000fc400000010ff */
[----:B------:R-:W-:Y:S02]  /*9f30*/  SHF.R.U64 R9, R9, 0x3, RZ ;  /* 0x0000000309097819 */ /* 0x000fe400000012ff */
[----:B------:R-:W-:Y:S02]  /*9f40*/  F2FP.BF16.F32.PACK_AB R15, R63, R62 ;  /* 0x0000003e3f0f723e */ /* 0x000fe400000010ff */
[----:B------:R-:W-:Y:S01]  /*9f50*/  LOP3.LUT R8, R9, R8, RZ, 0x3c, !PT ;  /* 0x0000000809087212 */ /* 0x000fe200078e3cff */
[----:B------:R-:W-:-:S05]  /*9f60*/  IMAD.X R9, RZ, RZ, R21, P0 ;  /* 0x000000ffff097224 */ /* 0x000fca00000e0615 */
[----:B------:R-:W-:Y:S02]  /*9f70*/  MOV R12, R8 ;  /* 0x00000008000c7202 */ /* 0x000fe40000000f00 */
[----:B------:R-:W-:Y:S02]  /*9f80*/  F2FP.BF16.F32.PACK_AB R8, R41, R40 ;  /* 0x000000282908723e */ /* 0x000fe400000010ff */
[----:B------:R-:W-:-:S05]  /*9f90*/  F2FP.BF16.F32.PACK_AB R9, R43, R42 ;  /* 0x0000002a2b09723e */ /* 0x000fca00000010ff */
[----:B------:R0:W-:Y:S02]  /*9fa0*/  STSM.16.M88.4 [R12], R8 ;  /* 0x000000080c007844 */ /* 0x0001e40000000200 */
[C---:B0-----:R-:W-:Y:S02]  /*9fb0*/  IADD3 R8, P0, R20.reuse, 0x2000, RZ ;  /* 0x0000200014087810 */ /* 0x041fe40007f1e0ff */
[----:B------:R-:W-:Y:S02]  /*9fc0*/  IADD3 R10, P1, R20, 0x60, RZ ;  /* 0x00000060140a7810 */ /* 0x000fe40007f3e0ff */
[----:B------:R-:W-:Y:S02]  /*9fd0*/  LOP3.LUT R9, R8, 0x380, RZ, 0xc0, !PT ;  /* 0x0000038008097812 */ /* 0x000fe400078ec0ff */
[----:B------:R-:W-:Y:S02]  /*9fe0*/  F2FP.BF16.F32.PACK_AB R11, R55, R54 ;  /* 0x00000036370b723e */ /* 0x000fe400000010ff */
[----:B------:R-:W-:-:S02]  /*9ff0*/  SHF.R.U64 R9, R9, 0x3, RZ ;  /* 0x0000000309097819 */ /* 0x000fc400000012ff */
[----:B------:R-:W-:Y:S02]  /*a000*/  F2FP.BF16.F32.PACK_AB R12, R57, R56 ;  /* 0x00000038390c723e */ /* 0x000fe400000010ff */
[----:B------:R-:W-:Y:S01]  /*a010*/  LOP3.LUT R8, R9, R8, RZ, 0x3c, !PT ;  /* 0x0000000809087212 */ /* 0x000fe200078e3cff */
[--C-:B------:R-:W-:Y:S01]  /*a020*/  IMAD.X R9, RZ, RZ, R21.reuse, P0 ;  /* 0x000000ffff097224 */ /* 0x100fe200000e0615 */
[----:B------:R-:W-:Y:S01]  /*a030*/  ISETP.NE.U32.AND P0, PT, RZ, UR6, PT ;  /* 0x00000006ff007c0c */ /* 0x000fe2000bf05070 */
[----:B------:R-:W-:-:S03]  /*a040*/  IMAD.X R21, RZ, RZ, R21, P1 ;  /* 0x000000ffff157224 */ /* 0x000fc600008e0615 */
[----:B------:R-:W-:Y:S02]  /*a050*/  MOV R22, R8 ;  /* 0x0000000800167202 */ /* 0x000fe40000000f00 */
[----:B------:R-:W-:Y:S02]  /*a060*/  LOP3.LUT R8, R10, 0x380, RZ, 0xc0, !PT ;  /* 0x000003800a087812 */ /* 0x000fe400078ec0ff */
[----:B------:R-:W-:Y:S02]  /*a070*/  F2FP.BF16.F32.PACK_AB R9, R51, R50 ;  /* 0x000000323309723e */ /* 0x000fe400000010ff */
[----:B------:R-:W-:Y:S02]  /*a080*/  SHF.R.U64 R8, R8, 0x3, RZ ;  /* 0x0000000308087819 */ /* 0x000fe400000012ff */
[----:B------:R-:W-:Y:S02]  /*a090*/  ISETP.NE.AND.EX P0, PT, RZ, UR7, PT, P0 ;  /* 0x00000007ff007c0c */ /* 0x000fe4000bf05300 */
[----:B------:R-:W-:-:S02]  /*a0a0*/  LOP3.LUT R20, R8, R10, RZ, 0x3c, !PT ;  /* 0x0000000a08147212 */ /* 0x000fc400078e3cff */
[----:B------:R-:W-:Y:S02]  /*a0b0*/  F2FP.BF16.F32.PACK_AB R8, R49, R48 ;  /* 0x000000303108723e */ /* 0x000fe400000010ff */
[----:B------:R-:W-:Y:S02]  /*a0c0*/  MOV R20, R20 ;  /* 0x0000001400147202 */ /* 0x000fe40000000f00 */
[----:B------:R-:W-:Y:S02]  /*a0d0*/  F2FP.BF16.F32.PACK_AB R10, R53, R52 ;  /* 0x00000034350a723e */ /* 0x000fe400000010ff */
[----:B------:R-:W-:-:S03]  /*a0e0*/  F2FP.BF16.F32.PACK_AB R21, R67, R66 ;  /* 0x000000424315723e */ /* 0x000fc600000010ff */
[----:B------:R0:W-:Y:S04]  /*a0f0*/  STSM.16.M88.4 [R20], R8 ;  /* 0x0000000814007844 */ /* 0x0001e80000000200 */
[----:B------:R1:W-:Y:S01]  /*a100*/  STSM.16.M88.4 [R22], R12 ;  /* 0x0000000c16007844 */ /* 0x0003e20000000200 */
[----:B0-----:R-:W-:Y:S02]  /*a110*/  F2FP.BF16.F32.PACK_AB R20, R65, R64 ;  /* 0x000000404114723e */ /* 0x001fe400000010ff */
[----:B------:R-:W-:Y:S02]  /*a120*/  F2FP.BF16.F32.PACK_AB R8, R73, R72 ;  /* 0x000000484908723e */ /* 0x000fe400000010ff */
[----:B-1----:R-:W-:Y:S02]  /*a130*/  F2FP.BF16.F32.PACK_AB R22, R69, R68 ;  /* 0x000000444516723e */ /* 0x002fe400000010ff */
[----:B------:R-:W-:-:S02]  /*a140*/  F2FP.BF16.F32.PACK_AB R9, R75, R74 ;  /* 0x0000004a4b09723e */ /* 0x000fc400000010ff */
[----:B------:R-:W-:Y:S01]  /*a150*/  F2FP.BF16.F32.PACK_AB R10, R77, R76 ;  /* 0x0000004c4d0a723e */ /* 0x000fe200000010ff */
[----:B------:R0:W-:Y:S01]  /*a160*/  STSM.16.M88.4 [R157], R20 ;  /* 0x000000149d007844 */ /* 0x0001e20000000200 */
[----:B------:R-:W-:Y:S02]  /*a170*/  F2FP.BF16.F32.PACK_AB R11, R79, R78 ;  /* 0x0000004e4f0b723e */ /* 0x000fe400000010ff */
[----:B------:R-:W-:Y:S02]  /*a180*/  F2FP.BF16.F32.PACK_AB R12, R81, R80 ;  /* 0x00000050510c723e */ /* 0x000fe400000010ff */
[----:B------:R-:W-:Y:S01]  /*a190*/  F2FP.BF16.F32.PACK_AB R13, R83, R82 ;  /* 0x00000052530d723e */ /* 0x000fe200000010ff */
[----:B------:R1:W-:Y:S01]  /*a1a0*/  STSM.16.M88.4 [R155], R8 ;  /* 0x000000089b007844 */ /* 0x0003e20000000200 */
[----:B------:R-:W-:Y:S02]  /*a1b0*/  F2FP.BF16.F32.PACK_AB R14, R85, R84 ;  /* 0x00000054550e723e */ /* 0x000fe400000010ff */
[----:B------:R-:W-:-:S05]  /*a1c0*/  F2FP.BF16.F32.PACK_AB R15, R87, R86 ;  /* 0x00000056570f723e */ /* 0x000fca00000010ff */
[----:B------:R2:W-:Y:S01]  /*a1d0*/  STSM.16.M88.4 [R162], R12 ;  /* 0x0000000ca2007844 */ /* 0x0005e20000000200 */
[----:B0-----:R-:W-:Y:S02]  /*a1e0*/  F2FP.BF16.F32.PACK_AB R20, R89, R88 ;  /* 0x000000585914723e */ /* 0x001fe400000010ff */
[----:B------:R-:W-:Y:S02]  /*a1f0*/  F2FP.BF16.F32.PACK_AB R21, R91, R90 ;  /* 0x0000005a5b15723e */ /* 0x000fe400000010ff */
[----:B------:R-:W-:Y:S02]  /*a200*/  F2FP.BF16.F32.PACK_AB R22, R93, R92 ;  /* 0x0000005c5d16723e */ /* 0x000fe400000010ff */
[----:B------:R-:W-:Y:S02]  /*a210*/  F2FP.BF16.F32.PACK_AB R23, R95, R94 ;  /* 0x0000005e5f17723e */ /* 0x000fe400000010ff */
[----:B-1----:R-:W-:Y:S02]  /*a220*/  F2FP.BF16.F32.PACK_AB R8, R97, R96 ;  /* 0x000000606108723e */ /* 0x002fe400000010ff */
[----:B------:R-:W-:Y:S01]  /*a230*/  F2FP.BF16.F32.PACK_AB R9, R99, R98 ;  /* 0x000000626309723e */ /* 0x000fe200000010ff */
[----:B------:R0:W-:Y:S01]  /*a240*/  STSM.16.M88.4 [R160], R20 ;  /* 0x00000014a0007844 */ /* 0x0001e20000000200 */
[----:B------:R-:W-:-:S02]  /*a250*/  F2FP.BF16.F32.PACK_AB R10, R101, R100 ;  /* 0x00000064650a723e */ /* 0x000fc400000010ff */
[----:B------:R-:W-:Y:S02]  /*a260*/  F2FP.BF16.F32.PACK_AB R11, R103, R102 ;  /* 0x00000066670b723e */ /* 0x000fe400000010ff */
[----:B--2---:R-:W-:Y:S02]  /*a270*/  F2FP.BF16.F32.PACK_AB R12, R105, R104 ;  /* 0x00000068690c723e */ /* 0x004fe400000010ff */
[----:B------:R-:W-:Y:S01]  /*a280*/  F2FP.BF16.F32.PACK_AB R13, R107, R106 ;  /* 0x0000006a6b0d723e */ /* 0x000fe200000010ff */
[----:B------:R1:W-:Y:S01]  /*a290*/  STSM.16.M88.4 [R158], R8 ;  /* 0x000000089e007844 */ /* 0x0003e20000000200 */
[----:B------:R-:W-:Y:S02]  /*a2a0*/  F2FP.BF16.F32.PACK_AB R14, R109, R108 ;  /* 0x0000006c6d0e723e */ /* 0x000fe400000010ff */
[----:B------:R-:W-:Y:S02]  /*a2b0*/  F2FP.BF16.F32.PACK_AB R15, R111, R110 ;  /* 0x0000006e6f0f723e */ /* 0x000fe400000010ff */
[----:B0-----:R-:W-:-:S03]  /*a2c0*/  F2FP.BF16.F32.PACK_AB R20, R113, R112 ;  /* 0x000000707114723e */ /* 0x001fc600000010ff */
[----:B------:R0:W-:Y:S01]  /*a2d0*/  STSM.16.M88.4 [R156], R12 ;  /* 0x0000000c9c007844 */ /* 0x0001e20000000200 */
        /* <DEDUP_REMOVED lines=8> */
[----:B0-----:R-:W-:Y:S02]  /*a360*/  F2FP.BF16.F32.PACK_AB R12, R129, R128 ;  /* 0x00000080810c723e */ /* 0x001fe400000010ff */
[----:B------:R-:W-:Y:S01]  /*a370*/  F2FP.BF16.F32.PACK_AB R13, R131, R130 ;  /* 0x00000082830d723e */ /* 0x000fe200000010ff */
[----:B------:R0:W-:Y:S01]  /*a380*/  STSM.16.M88.4 [R7], R8 ;  /* 0x0000000807007844 */ /* 0x0001e20000000200 */
[----:B------:R-:W-:Y:S02]  /*a390*/  F2FP.BF16.F32.PACK_AB R14, R133, R132 ;  /* 0x00000084850e723e */ /* 0x000fe400000010ff */
[----:B------:R-:W-:Y:S02]  /*a3a0*/  F2FP.BF16.F32.PACK_AB R15, R135, R134 ;  /* 0x00000086870f723e */ /* 0x000fe400000010ff */
[----:B-1----:R-:W-:-:S03]  /*a3b0*/  F2FP.BF16.F32.PACK_AB R20, R137, R136 ;  /* 0x000000888914723e */ /* 0x002fc600000010ff */
[----:B------:R1:W-:Y:S01]  /*a3c0*/  STSM.16.M88.4 [R18], R12 ;  /* 0x0000000c12007844 */ /* 0x0003e20000000200 */
[----:B------:R-:W-:Y:S02]  /*a3d0*/  F2FP.BF16.F32.PACK_AB R21, R139, R138 ;  /* 0x0000008a8b15723e */ /* 0x000fe400000010ff */
[----:B------:R-:W-:Y:S02]  /*a3e0*/  F2FP.BF16.F32.PACK_AB R22, R141, R140 ;  /* 0x0000008c8d16723e */ /* 0x000fe400000010ff */
[----:B------:R-:W-:Y:S02]  /*a3f0*/  F2FP.BF16.F32.PACK_AB R23, R143, R142 ;  /* 0x0000008e8f17723e */ /* 0x000fe400000010ff */
[----:B0-----:R-:W-:Y:S02]  /*a400*/  F2FP.BF16.F32.PACK_AB R8, R145, R144 ;  /* 0x000000909108723e */ /* 0x001fe400000010ff */
[----:B------:R-:W-:Y:S01]  /*a410*/  F2FP.BF16.F32.PACK_AB R9, R147, R146 ;  /* 0x000000929309723e */ /* 0x000fe200000010ff */
[----:B------:R-:W-:Y:S01]  /*a420*/  STSM.16.M88.4 [R153], R20 ;  /* 0x0000001499007844 */ /* 0x000fe20000000200 */
[----:B------:R-:W-:-:S02]  /*a430*/  F2FP.BF16.F32.PACK_AB R10, R149, R148 ;  /* 0x00000094950a723e */ /* 0x000fc400000010ff */
[----:B------:R-:W-:Y:S01]  /*a440*/  F2FP.BF16.F32.PACK_AB R11, R151, R150 ;  /* 0x00000096970b723e */ /* 0x000fe200000010ff */
[C---:B-1----:R-:W-:Y:S01]  /*a450*/  IMAD.SHL.U32 R13, R187.reuse, 0x4, RZ ;  /* 0x00000004bb0d7824 */ /* 0x042fe200078e00ff */
[----:B------:R-:W-:-:S03]  /*a460*/  SHF.L.U64.HI R14, R187, 0x2, R195 ;  /* 0x00000002bb0e7819 */ /* 0x000fc600000102c3 */
[----:B------:R0:W-:Y:S02]  /*a470*/  STSM.16.M88.4 [R164], R8 ;  /* 0x00000008a4007844 */ /* 0x0001e40000000200 */
[----:B0-----:R-:W0:Y:S08]  /*a480*/  LDC.64 R10, c[0x0][0xd00] ;  /* 0x00034000ff0a7b82 */ /* 0x001e300000000a00 */
[----:B------:R-:W-:Y:S01]  /*a490*/  BAR.SYNC.DEFER_BLOCKING 0x1, 0x100 ;  /* 0x0044000000007b1d */ /* 0x000fe20000010000 */
[----:B------:R-:W-:-:S04]  /*a4a0*/  @P0 IADD3 R8, P2, R13, UR6, RZ ;  /* 0x000000060d080c10 */ /* 0x000fc8000ff5e0ff */
[----:B------:R-:W-:Y:S02]  /*a4b0*/  @P0 IADD3.X R9, R14, UR7, RZ, P2, !PT ;  /* 0x000000070e090c10 */ /* 0x000fe400097fe4ff */
[----:B0-----:R-:W-:-:S04]  /*a4c0*/  ISETP.NE.U32.AND P1, PT, R10, RZ, PT ;  /* 0x000000ff0a00720c */ /* 0x001fc80003f25070 */
[----:B------:R0:W2:Y:S01]  /*a4d0*/  @P0 LDG.E R9, desc[UR38][R8.64] ;  /* 0x0000002608090981 */ /* 0x0000a2000c1e1900 */
[----:B------:R-:W-:Y:S02]  /*a4e0*/  IADD3 R12, P2, R13, R10, RZ ;  /* 0x0000000a0d0c7210 */ /* 0x000fe40007f5e0ff */
[----:B------:R-:W-:-:S03]  /*a4f0*/  ISETP.NE.AND.EX P1, PT, R11, RZ, PT, P1 ;  /* 0x000000ff0b00720c */ /* 0x000fc60003f25310 */
[----:B------:R-:W-:Y:S02]  /*a500*/  IMAD.X R13, R14, 0x1, R11, P2 ;  /* 0x000000010e0d7824 */ /* 0x000fe400010e060b */
[----:B0-----:R-:W-:-:S08]  /*a510*/  IMAD.MOV.U32 R8, RZ, RZ, RZ ;  /* 0x000000ffff087224 */ /* 0x001fd000078e00ff */
[----:B------:R0:W5:Y:S01]  /*a520*/  @P1 LDG.E R8, desc[UR38][R12.64] ;  /* 0x000000260c081981 */ /* 0x000162000c1e1900 */
[----:B------:R-:W-:Y:S01]  /*a530*/  ULDC UR6, c[0x0][0xb88] ;  /* 0x0002e20000067ab9 */ /* 0x000fe20000000800 */
        /* <DEDUP_REMOVED lines=8> */
.L_x_4078:
[----:B------:R-:W0:Y:S02]  /*a5c0*/  SHFL.IDX PT, R7, R227, RZ, 0x1f ;  /* 0x00001fffe3077589 */ /* 0x000e2400000e0000 */
[----:B0-----:R-:W-:Y:S02]  /*a5d0*/  ISETP.NE.AND P0, PT, R7, RZ, PT ;  /* 0x000000ff0700720c */ /* 0x001fe40003f05270 */
[----:B-----5:R-:W-:-:S11]  /*a5e0*/  SHF.R.S32.HI R7, RZ, 0x1f, R8 ;  /* 0x0000001fff077819 */ /* 0x020fd60000011408 */
[----:B------:R-:W-:Y:S05]  /*a5f0*/  @P0 BRA `(.L_x_4079) ;  /* 0x0000000400000947 */ /* 0x000fea0003800000 */
[----:B------:R-:W2:Y:S04]  /*a600*/  LDL R153, [R1+0x68] ;  /* 0x0000680001997983 */ /* 0x000ea80000100800 */
[----:B------:R-:W3:Y:S01]  /*a610*/  LDL R154, [R1+0x6c] ;  /* 0x00006c00019a7983 */ /* 0x000ee20000100800 */
[----:B------:R-:W-:Y:S01]  /*a620*/  IMAD.MOV.U32 R9, RZ, RZ, 0xab8 ;  /* 0x00000ab8ff097424 */ /* 0x000fe200078e00ff */
[----:B------:R-:W-:Y:S01]  /*a630*/  ISETP.GT.AND P1, PT, R0, 0x1, PT ;  /* 0x000000010000780c */ /* 0x000fe20003f24270 */
[----:B------:R-:W0:Y:S01]  /*a640*/  LDC R23, c[0x0][0xce8] ;  /* 0x00033a00ff177b82 */ /* 0x000e220000000800 */
[----:B------:R-:W-:Y:S01]  /*a650*/  ISETP.NE.U32.AND P0, PT, R10, RZ, PT ;  /* 0x000000ff0a00720c */ /* 0x000fe20003f05070 */
[----:B------:R-:W-:Y:S01]  /*a660*/  IMAD.U32 R22, RZ, RZ, UR42 ;  /* 0x0000002aff167e24 */ /* 0x000fe2000f8e00ff */
[----:B------:R-:W-:-:S02]  /*a670*/  SEL R9, R9, 0xa78, P1 ;  /* 0x00000a7809097807 */ /* 0x000fc40000800000 */
[----:B------:R-:W-:-:S03]  /*a680*/  ISETP.NE.AND.EX P0, PT, R11, RZ, PT, P0 ;  /* 0x000000ff0b00720c */ /* 0x000fc60003f05300 */
[----:B------:R-:W1:Y:S01]  /*a690*/  LDC.64 R12, c[0x0][R9+0x220] ;  /* 0x00008800090c7b82 */ /* 0x000e620000000a00 */
[----:B------:R-:W-:Y:S02]  /*a6a0*/  SEL R21, R187, RZ, !P0 ;  /* 0x000000ffbb157207 */ /* 0x000fe40004000000 */
[----:B------:R-:W-:-:S05]  /*a6b0*/  SEL R195, R195, RZ, !P0 ;  /* 0x000000ffc3c37207 */ /* 0x000fca0004000000 */
[----:B------:R-:W4:Y:S01]  /*a6c0*/  LDC.64 R14, c[0x0][R9+0x218] ;  /* 0x00008600090e7b82 */ /* 0x000f220000000a00 */
[----:B0-----:R-:W-:Y:S01]  /*a6d0*/  ISETP.NE.AND P0, PT, R23, 0x1, PT ;  /* 0x000000011700780c */ /* 0x001fe20003f05270 */
[----:B-1----:R-:W-:-:S04]  /*a6e0*/  IMAD R18, R13, R21, RZ ;  /* 0x000000150d127224 */ /* 0x002fc800078e02ff */
[C---:B------:R-:W-:Y:S02]  /*a6f0*/  IMAD R18, R12.reuse, R195, R18 ;  /* 0x000000c30c127224 */ /* 0x040fe400078e0212 */
[----:B------:R-:W-:-:S04]  /*a700*/  IMAD.WIDE.U32 R12, R12, R21, RZ ;  /* 0x000000150c0c7225 */ /* 0x000fc800078e00ff */
[-C--:B----4-:R-:W-:Y:S02]  /*a710*/  IMAD R20, R15, R188.reuse, RZ ;  /* 0x000000bc0f147224 */ /* 0x090fe400078e02ff */
[----:B------:R-:W-:-:S04]  /*a720*/  IMAD.WIDE.U32 R14, R14, R188, RZ ;  /* 0x000000bc0e0e7225 */ /* 0x000fc800078e00ff */
[----:B------:R-:W-:Y:S01]  /*a730*/  IMAD.IADD R18, R13, 0x1, R18 ;  /* 0x000000010d127824 */ /* 0x000fe200078e0212 */
[----:B------:R-:W-:Y:S01]  /*a740*/  IADD3 R21, P2, P3, R12, R14, R8 ;  /* 0x0000000e0c157210 */ /* 0x000fe20007b5e008 */
[----:B------:R-:W0:Y:S01]  /*a750*/  @P0 LDC R13, c[0x0][0xcec] ;  /* 0x00033b00ff0d0b82 */ /* 0x000e220000000800 */
[----:B------:R-:W-:-:S05]  /*a760*/  IMAD.IADD R20, R15, 0x1, R20 ;  /* 0x000000010f147824 */ /* 0x000fca00078e0214 */
[----:B------:R-:W-:Y:S02]  /*a770*/  IADD3.X R18, R18, R20, R7, P2, P3 ;  /* 0x0000001412127210 */ /* 0x000fe400017e6407 */
[----:B------:R-:W1:Y:S01]  /*a780*/  @P0 LDC R12, c[0x0][0xcf0] ;  /* 0x00033c00ff0c0b82 */ /* 0x000e620000000800 */
[----:B--2---:R-:W-:Y:S01]  /*a790*/  IMAD R22, R22, 0x40, R153 ;  /* 0x0000004016167824 */ /* 0x004fe200078e0299 */
[----:B------:R-:W-:-:S03]  /*a7a0*/  SEL R153, R194, RZ, P1 ;  /* 0x000000ffc2997207 */ /* 0x000fc60000800000 */
[----:B0-----:R-:W-:-:S04]  /*a7b0*/  @P0 IMAD.HI.U32 R13, R22, R13, RZ ;  /* 0x0000000d160d0227 */ /* 0x001fc800078e00ff */
[----:B------:R-:W-:Y:S01]  /*a7c0*/  IMAD.MOV.U32 R20, RZ, RZ, R22 ;  /* 0x000000ffff147224 */ /* 0x000fe200078e0016 */
[----:B-1----:R-:W-:Y:S02]  /*a7d0*/  @P0 SHF.R.U32.HI R20, RZ, R12, R13 ;  /* 0x0000000cff140219 */ /* 0x002fe4000001160d */
[----:B------:R-:W0:Y:S02]  /*a7e0*/  LDC.64 R12, c[0x0][R9+0x228] ;  /* 0x00008a00090c7b82 */ /* 0x000e240000000a00 */
[-C--:B0-----:R-:W-:Y:S02]  /*a7f0*/  IMAD R13, R13, R153.reuse, RZ ;  /* 0x000000990d0d7224 */ /* 0x081fe400078e02ff */
[----:B------:R-:W-:-:S04]  /*a800*/  IMAD.WIDE.U32 R14, R12, R153, RZ ;  /* 0x000000990c0e7225 */ /* 0x000fc800078e00ff */
[----:B------:R-:W-:Y:S01]  /*a810*/  IMAD.IADD R15, R15, 0x1, R13 ;  /* 0x000000010f0f7824 */ /* 0x000fe200078e020d */
[----:B------:R-:W-:Y:S01]  /*a820*/  IADD3 R14, P0, P2, R20, R21, R14 ;  /* 0x00000015140e7210 */ /* 0x000fe20007a1e00e */
[----:B------:R-:W0:Y:S01]  /*a830*/  LDC.64 R12, c[0x0][R9+0x210] ;  /* 0x00008400090c7b82 */ /* 0x000e220000000a00 */
[--C-:B------:R-:W-:Y:S01]  /*a840*/  IMAD.MOV R21, RZ, RZ, -R20.reuse ;  /* 0x000000ffff157224 */ /* 0x100fe200078e0a14 */
[----:B------:R-:W-:-:S03]  /*a850*/  SHF.R.S32.HI R20, RZ, 0x1f, R20 ;  /* 0x0000001fff147819 */ /* 0x000fc60000011414 */
[C---:B------:R-:W-:Y:S01]  /*a860*/  IMAD R21, R23.reuse, R21, R22 ;  /* 0x0000001517157224 */ /* 0x040fe200078e0216 */
[----:B------:R-:W-:Y:S01]  /*a870*/  IADD3.X R15, R20, R18, R15, P0, P2 ;  /* 0x00000012140f7210 */ /* 0x000fe200007e440f */
[----:B------:R-:W-:-:S03]  /*a880*/  IMAD R22, R23, UR6, RZ ;  /* 0x0000000617167c24 */ /* 0x000fc6000f8e02ff */
[----:B------:R-:W-:Y:S01]  /*a890*/  SHF.R.S32.HI R153, RZ, 0x1f, R21 ;  /* 0x0000001fff997819 */ /* 0x000fe20000011415 */
[-C--:B0-----:R-:W-:Y:S02]  /*a8a0*/  IMAD R13, R13, R21.reuse, RZ ;  /* 0x000000150d0d7224 */ /* 0x081fe400078e02ff */
[----:B------:R-:W-:-:S04]  /*a8b0*/  IMAD.WIDE.U32 R14, R12, R21, R14 ;  /* 0x000000150c0e7225 */ /* 0x000fc800078e000e */
[----:B------:R-:W-:Y:S02]  /*a8c0*/  IMAD R9, R12, R153, R13 ;  /* 0x000000990c097224 */ /* 0x000fe400078e020d */
[----:B------:R-:W0:Y:S02]  /*a8d0*/  LDC.64 R12, c[0x0][0xca8] ;  /* 0x00032a00ff0c7b82 */ /* 0x000e240000000a00 */
[----:B------:R-:W-:Y:S02]  /*a8e0*/  IMAD.IADD R15, R15, 0x1, R9 ;  /* 0x000000010f0f7824 */ /* 0x000fe400078e0209 */
[----:B---3--:R-:W-:-:S04]  /*a8f0*/  IMAD.MOV R9, RZ, RZ, -R154 ;  /* 0x000000ffff097224 */ /* 0x008fc800078e0a9a */
[----:B0-----:R-:W0:Y:S08]  /*a900*/  @!P1 LDC R12, c[0x0][0xc50] ;  /* 0x00031400ff0c9b82 */ /* 0x001e300000000800 */
[----:B------:R-:W1:Y:S01]  /*a910*/  @!P1 LDC R13, c[0x0][0xc54] ;  /* 0x00031500ff0d9b82 */ /* 0x000e620000000800 */
[----:B0-----:R-:W-:-:S05]  /*a920*/  LEA R18, P0, R14, R12, 0x2 ;  /* 0x0000000c0e127211 */ /* 0x001fca00078010ff */
[----:B------:R-:W-:Y:S01]  /*a930*/  SHFL.IDX PT, R12, R18, RZ, 0x1c1f ;  /* 0x001c1fff120c7589 */ /* 0x000fe200000e0000 */
[----:B-1----:R-:W-:Y:S02]  /*a940*/  LEA.HI.X R20, R14, R13, R15, 0x2, P0 ;  /* 0x0000000d0e147211 */ /* 0x002fe400000f140f */
[----:B------:R-:W-:Y:S01]  /*a950*/  ISETP.NE.AND P0, PT, R230, R9, PT ;  /* 0x00000009e600720c */ /* 0x000fe20003f05270 */
[----:B------:R-:W-:Y:S01]  /*a960*/  IMAD.U32 R9, RZ, RZ, UR42 ;  /* 0x0000002aff097e24 */ /* 0x000fe2000f8e00ff */
[----:B------:R-:W-:Y:S03]  /*a970*/  SHFL.IDX PT, R14, R18, 0x1, 0x1c1f ;  /* 0x003c1f00120e7f89 */ /* 0x000fe600000e0000 */
[----:B------:R-:W-:Y:S01]  /*a980*/  IMAD R9, R9, 0x40, R16 ;  /* 0x0000004009097824 */ /* 0x000fe200078e0210 */
[----:B------:R-:W0:Y:S04]  /*a990*/  SHFL.IDX PT, R13, R20, RZ, 0x1c1f ;  /* 0x001c1fff140d7589 */ /* 0x000e2800000e0000 */
[----:B------:R-:W1:Y:S01]  /*a9a0*/  SHFL.IDX PT, R15, R20, 0x1, 0x1c1f ;  /* 0x003c1f00140f7f89 */ /* 0x000e6200000e0000 */
[C---:B------:R-:W-:Y:S01]  /*a9b0*/  ISETP.GE.OR P1, PT, R9.reuse, R22, P0 ;  /* 0x000000160900720c */ /* 0x040fe20000726670 */
[----:B------:R-:W-:-:S05]  /*a9c0*/  VIADD R9, R9, 0x8 ;  /* 0x0000000809097836 */ /* 0x000fca0000000000 */
[----:B------:R-:W-:-:S07]  /*a9d0*/  ISETP.GE.OR P0, PT, R9, R22, P0 ;  /* 0x000000160900720c */ /* 0x000fce0000706670 */
[----:B0-----:R0:W-:Y:S06]  /*a9e0*/  @!P1 ST.E desc[UR38][R12.64], R3 ;  /* 0x000000030c009985 */ /* 0x0011ec000c101926 */
[----:B-1----:R0:W-:Y:S02]  /*a9f0*/  @!P0 ST.E desc[UR38][R14.64], R152 ;  /* 0x000000980e008985 */ /* 0x0021e4000c101926 */
.L_x_4079:
[----:B------:R-:W-:Y:S02]  /*aa00*/  ISETP.GT.AND P1, PT, R0, 0x1, PT ;  /* 0x000000010000780c */ /* 0x000fe40003f24270 */
[----:B------:R-:W-:-:S04]  /*aa10*/  ISETP.NE.U32.AND P0, PT, R10, RZ, PT ;  /* 0x000000ff0a00720c */ /* 0x000fc80003f05070 */
[----:B------:R-:W-:-:S04]  /*aa20*/  ISETP.NE.AND.EX P0, PT, R11, RZ, PT, P0 ;  /* 0x000000ff0b00720c */ /* 0x000fc80003f05300 */
[----:B------:R-:W-:-:S03]  /*aa30*/  SEL R187, R187, RZ, !P0 ;  /* 0x000000ffbbbb7207 */ /* 0x000fc60004000000 */
[----:B------:R-:W-:Y:S06]  /*aa40*/  @P1 BRA `(.L_x_4080) ;  /* 0x0000001000441947 */ /* 0x000fec0003800000 */
[----:B------:R-:W1:Y:S01]  /*aa50*/  S2R R0, SR_TID.X ;  /* 0x0000000000007919 */ /* 0x000e620000002100 */
[----:B------:R-:W2:Y:S01]  /*aa60*/  LDC R18, c[0x0][0xce8] ;  /* 0x00033a00ff127b82 */ /* 0x000ea20000000800 */
[----:B------:R-:W-:Y:S01]  /*aa70*/  ULDC.64 UR8, c[0x0][0xba0] ;  /* 0x0002e80000087ab9 */ /* 0x000fe20000000a00 */
[----:B------:R-:W-:Y:S01]  /*aa80*/  ULDC UR10, c[0x0][0xbc8] ;  /* 0x0002f200000a7ab9 */ /* 0x000fe20000000800 */
[----:B-1----:R-:W-:-:S05]  /*aa90*/  VIADD R0, R0, 0xffffff80 ;  /* 0xffffff8000007836 */ /* 0x002fca0000000000 */
[----:B0-----:R-:W-:-:S04]  /*aaa0*/  SHF.R.S32.HI R3, RZ, 0x1f, R0 ;  /* 0x0000001fff037819 */ /* 0x001fc80000011400 */
[----:B------:R-:W-:-:S04]  /*aab0*/  LEA.HI R10, R3, R0, RZ, 0x3 ;  /* 0x00000000030a7211 */ /* 0x000fc800078f18ff */
[----:B------:R-:W-:-:S05]  /*aac0*/  SHF.R.S32.HI R3, RZ, 0x3, R10 ;  /* 0x00000003ff037819 */ /* 0x000fca000001140a */
[----:B------:R-:W-:-:S04]  /*aad0*/  IMAD R9, R3, 0x40, R2 ;  /* 0x0000004003097824 */ /* 0x000fc800078e0202 */
[----:B------:R-:W-:-:S03]  /*aae0*/  IMAD.WIDE R4, R9, 0x2, R4 ;  /* 0x0000000209047825 */ /* 0x000fc600078e0204 */
[C---:B------:R-:W-:Y:S02]  /*aaf0*/  IADD3 R21, P3, R4.reuse, 0x1000, RZ ;  /* 0x0000100004157810 */ /* 0x040fe40007f7e0ff */
[----:B------:R-:W-:Y:S02]  /*ab00*/  IADD3 R45, P2, R4, 0x7000, RZ ;  /* 0x00007000042d7810 */ /* 0x000fe40007f5e0ff */
[----:B------:R-:W-:Y:S02]  /*ab10*/  LOP3.LUT R20, R21, 0x380, RZ, 0xc0, !PT ;  /* 0x0000038015147812 */ /* 0x000fe400078ec0ff */
[----:B------:R-:W-:Y:S02]  /*ab20*/  LOP3.LUT R44, R45, 0x380, RZ, 0xc0, !PT ;  /* 0x000003802d2c7812 */ /* 0x000fe400078ec0ff */
[----:B------:R-:W-:Y:S02]  /*ab30*/  SHF.R.U64 R20, R20, 0x3, RZ ;  /* 0x0000000314147819 */ /* 0x000fe400000012ff */
[----:B------:R-:W-:-:S02]  /*ab40*/  IADD3 R37, P0, R4, 0x5000, RZ ;  /* 0x0000500004257810 */ /* 0x000fc40007f1e0ff */
[----:B------:R-:W-:Y:S01]  /*ab50*/  LOP3.LUT R20, R20, R21, RZ, 0x3c, !PT ;  /* 0x0000001514147212 */ /* 0x000fe200078e3cff */
[----:B------:R-:W-:Y:S01]  /*ab60*/  IMAD.X R21, RZ, RZ, R5, P3 ;  /* 0x000000ffff157224 */ /* 0x000fe200018e0605 */
[----:B------:R-:W-:Y:S02]  /*ab70*/  SHF.R.U64 R44, R44, 0x3, RZ ;  /* 0x000000032c2c7819 */ /* 0x000fe400000012ff */
[C---:B------:R-:W-:Y:S02]  /*ab80*/  IADD3 R25, P4, R4.reuse, 0x2000, RZ ;  /* 0x0000200004197810 */ /* 0x040fe40007f9e0ff */
[C---:B------:R-:W-:Y:S01]  /*ab90*/  IADD3 R29, P5, R4.reuse, 0x3000, RZ ;  /* 0x00003000041d7810 */ /* 0x040fe20007fbe0ff */
[----:B------:R-:W-:Y:S01]  /*aba0*/  IMAD R7, R7, UR8, RZ ;  /* 0x0000000807077c24 */ /* 0x000fe2000f8e02ff */
[C---:B------:R-:W-:Y:S01]  /*abb0*/  IADD3 R33, P6, R4.reuse, 0x4000, RZ ;  /* 0x0000400004217810 */ /* 0x040fe20007fde0ff */
[----:B------:R-:W5:Y:S01]  /*abc0*/  LD.E.128 R20, desc[UR38][R20.64] ;  /* 0x0000002614147980 */ /* 0x000f62000c101d00 */
[----:B------:R-:W-:-:S02]  /*abd0*/  IADD3 R41, P1, R4, 0x6000, RZ ;  /* 0x0000600004297810 */ /* 0x000fc40007f3e0ff */
[----:B------:R-:W-:Y:S02]  /*abe0*/  LOP3.LUT R36, R37, 0x380, RZ, 0xc0, !PT ;  /* 0x0000038025247812 */ /* 0x000fe400078ec0ff */
[----:B------:R-:W-:Y:S02]  /*abf0*/  IADD3 R49, P3, R4, 0x8000, RZ ;  /* 0x0000800004317810 */ /* 0x000fe40007f7e0ff */
[----:B------:R-:W-:Y:S01]  /*ac00*/  LOP3.LUT R44, R44, R45, RZ, 0x3c, !PT ;  /* 0x0000002d2c2c7212 */ /* 0x000fe200078e3cff */
[----:B------:R-:W-:Y:S01]  /*ac10*/  IMAD.X R45, RZ, RZ, R5, P2 ;  /* 0x000000ffff2d7224 */ /* 0x000fe200010e0605 */
[----:B------:R-:W-:Y:S02]  /*ac20*/  LOP3.LUT R24, R25, 0x380, RZ, 0xc0, !PT ;  /* 0x0000038019187812 */ /* 0x000fe400078ec0ff */
[----:B------:R-:W-:Y:S02]  /*ac30*/  LOP3.LUT R28, R29, 0x380, RZ, 0xc0, !PT ;  /* 0x000003801d1c7812 */ /* 0x000fe400078ec0ff */
[----:B------:R-:W-:-:S02]  /*ac40*/  LOP3.LUT R32, R33, 0x380, RZ, 0xc0, !PT ;  /* 0x0000038021207812 */ /* 0x000fc400078ec0ff */
[----:B------:R-:W-:Y:S01]  /*ac50*/  LOP3.LUT R11, R4, 0x380, RZ, 0xc0, !PT ;  /* 0x00000380040b7812 */ /* 0x000fe200078ec0ff */
[----:B------:R-:W-:Y:S01]  /*ac60*/  IMAD R7, R8, UR9, R7 ;  /* 0x0000000908077c24 */ /* 0x000fe2000f8e0207 */
[----:B------:R-:W-:Y:S01]  /*ac70*/  LOP3.LUT R40, R41, 0x380, RZ, 0xc0, !PT ;  /* 0x0000038029287812 */ /* 0x000fe200078ec0ff */
[----:B------:R-:W5:Y:S01]  /*ac80*/  LD.E.128 R44, desc[UR38][R44.64] ;  /* 0x000000262c2c7980 */ /* 0x000f62000c101d00 */
[----:B------:R-:W-:Y:S02]  /*ac90*/  SHF.R.U64 R36, R36, 0x3, RZ ;  /* 0x0000000324247819 */ /* 0x000fe400000012ff */
[----:B------:R-:W-:Y:S02]  /*aca0*/  LOP3.LUT R48, R49, 0x380, RZ, 0xc0, !PT ;  /* 0x0000038031307812 */ /* 0x000fe400078ec0ff */
[----:B------:R-:W-:Y:S02]  /*acb0*/  IADD3 R73, P2, R4, 0xe000, RZ ;  /* 0x0000e00004497810 */ /* 0x000fe40007f5e0ff */
[----:B------:R-:W-:-:S02]  /*acc0*/  SHF.R.U64 R24, R24, 0x3, RZ ;  /* 0x0000000318187819 */ /* 0x000fc400000012ff */
[----:B------:R-:W-:Y:S02]  /*acd0*/  SHF.R.U64 R28, R28, 0x3, RZ ;  /* 0x000000031c1c7819 */ /* 0x000fe400000012ff */
[----:B------:R-:W-:Y:S02]  /*ace0*/  SHF.R.U64 R32, R32, 0x3, RZ ;  /* 0x0000000320207819 */ /* 0x000fe400000012ff */
[----:B------:R-:W-:Y:S02]  /*acf0*/  SHF.R.U64 R40, R40, 0x3, RZ ;  /* 0x0000000328287819 */ /* 0x000fe400000012ff */
[----:B------:R-:W-:Y:S01]  /*ad00*/  LOP3.LUT R36, R36, R37, RZ, 0x3c, !PT ;  /* 0x0000002524247212 */ /* 0x000fe200078e3cff */
[----:B------:R-:W-:Y:S01]  /*ad10*/  IMAD.X R37, RZ, RZ, R5, P0 ;  /* 0x000000ffff257224 */ /* 0x000fe200000e0605 */
[----:B------:R-:W-:Y:S02]  /*ad20*/  SHF.R.U64 R48, R48, 0x3, RZ ;  /* 0x0000000330307819 */ /* 0x000fe400000012ff */
[----:B------:R-:W-:-:S02]  /*ad30*/  LOP3.LUT R72, R73, 0x380, RZ, 0xc0, !PT ;  /* 0x0000038049487812 */ /* 0x000fc400078ec0ff */
[----:B------:R-:W-:Y:S01]  /*ad40*/  IADD3 R65, P0, R4, 0xc000, RZ ;  /* 0x0000c00004417810 */ /* 0x000fe20007f1e0ff */
[----:B------:R-:W5:Y:S01]  /*ad50*/  LD.E.128 R36, desc[UR38][R36.64] ;  /* 0x0000002624247980 */ /* 0x000f62000c101d00 */
        /* <DEDUP_REMOVED lines=10> */
[----:B------:R-:W-:Y:S01]  /*ae00*/  SHF.R.U64 R72, R72, 0x3, RZ ;  /* 0x0000000348487819 */ /* 0x000fe200000012ff */
[----:B------:R-:W5:Y:S01]  /*ae10*/  LD.E.128 R24, desc[UR38][R24.64] ;  /* 0x0000002618187980 */ /* 0x000f62000c101d00 */
[----:B------:R-:W-:-:S02]  /*ae20*/  IADD3 R53, P4, R4, 0x9000, RZ ;  /* 0x0000900004357810 */ /* 0x000fc40007f9e0ff */
[C---:B------:R-:W-:Y:S01]  /*ae30*/  IADD3 R57, P5, R4.reuse, 0xa000, RZ ;  /* 0x0000a00004397810 */ /* 0x040fe20007fbe0ff */
[----:B------:R-:W5:Y:S01]  /*ae40*/  LD.E.128 R28, desc[UR38][R28.64] ;  /* 0x000000261c1c7980 */ /* 0x000f62000c101d00 */
[C---:B------:R-:W-:Y:S02]  /*ae50*/  IADD3 R61, P6, R4.reuse, 0xb000, RZ ;  /* 0x0000b000043d7810 */ /* 0x040fe40007fde0ff */
[C---:B------:R-:W-:Y:S01]  /*ae60*/  IADD3 R69, P1, R4.reuse, 0xd000, RZ ;  /* 0x0000d00004457810 */ /* 0x040fe20007f3e0ff */
[----:B------:R-:W5:Y:S01]  /*ae70*/  LD.E.128 R32, desc[UR38][R32.64] ;  /* 0x0000002620207980 */ /* 0x000f62000c101d00 */
[----:B------:R-:W-:Y:S02]  /*ae80*/  LOP3.LUT R64, R65, 0x380, RZ, 0xc0, !PT ;  /* 0x0000038041407812 */ /* 0x000fe400078ec0ff */
[----:B------:R-:W-:Y:S01]  /*ae90*/  IADD3 R12, P3, R4, 0xf000, RZ ;  /* 0x0000f000040c7810 */ /* 0x000fe20007f7e0ff */
[----:B------:R-:W5:Y:S01]  /*aea0*/  LD.E.128 R40, desc[UR38][R40.64] ;  /* 0x0000002628287980 */ /* 0x000f62000c101d00 */
[----:B------:R-:W-:Y:S01]  /*aeb0*/  LOP3.LUT R72, R72, R73, RZ, 0x3c, !PT ;  /* 0x0000004948487212 */ /* 0x000fe200078e3cff */
[--C-:B------:R-:W-:Y:S01]  /*aec0*/  IMAD.X R73, RZ, RZ, R5.reuse, P2 ;  /* 0x000000ffff497224 */ /* 0x100fe200010e0605 */
[----:B------:R-:W-:Y:S01]  /*aed0*/  LOP3.LUT R52, R53, 0x380, RZ, 0xc0, !PT ;  /* 0x0000038035347812 */ /* 0x000fe200078ec0ff */
[----:B------:R-:W-:Y:S01]  /*aee0*/  IMAD.X R77, RZ, RZ, R5, P3 ;  /* 0x000000ffff4d7224 */ /* 0x000fe200018e0605 */
[----:B------:R-:W-:Y:S01]  /*aef0*/  LOP3.LUT R56, R57, 0x380, RZ, 0xc0, !PT ;  /* 0x0000038039387812 */ /* 0x000fe200078ec0ff */
[----:B------:R-:W5:Y:S01]  /*af00*/  LD.E.128 R48, desc[UR38][R48.64] ;  /* 0x0000002630307980 */ /* 0x000f62000c101d00 */
[----:B------:R-:W-:-:S02]  /*af10*/  LOP3.LUT R60, R61, 0x380, RZ, 0xc0, !PT ;  /* 0x000003803d3c7812 */ /* 0x000fc400078ec0ff */
[----:B------:R-:W-:Y:S01]  /*af20*/  LOP3.LUT R68, R69, 0x380, RZ, 0xc0, !PT ;  /* 0x0000038045447812 */ /* 0x000fe200078ec0ff */
[----:B------:R-:W5:Y:S01]  /*af30*/  LD.E.128 R72, desc[UR38][R72.64] ;  /* 0x0000002648487980 */ /* 0x000f62000c101d00 */
[----:B------:R-:W-:Y:S02]  /*af40*/  SHF.R.U64 R64, R64, 0x3, RZ ;  /* 0x0000000340407819 */ /* 0x000fe400000012ff */
[----:B------:R-:W-:Y:S02]  /*af50*/  SHF.R.U64 R11, R11, 0x3, RZ ;  /* 0x000000030b0b7819 */ /* 0x000fe400000012ff */
[----:B------:R-:W-:Y:S02]  /*af60*/  LOP3.LUT R9, R12, 0x380, RZ, 0xc0, !PT ;  /* 0x000003800c097812 */ /* 0x000fe400078ec0ff */
[----:B--2---:R-:W-:Y:S02]  /*af70*/  ISETP.NE.AND P2, PT, R18, 0x1, PT ;  /* 0x000000011200780c */ /* 0x004fe40003f45270 */
[----:B------:R-:W-:-:S02]  /*af80*/  SHF.R.U64 R52, R52, 0x3, RZ ;  /* 0x0000000334347819 */ /* 0x000fc400000012ff */
[----:B------:R-:W-:Y:S02]  /*af90*/  SHF.R.U64 R56, R56, 0x3, RZ ;  /* 0x0000000338387819 */ /* 0x000fe400000012ff */
[----:B------:R-:W-:Y:S02]  /*afa0*/  SHF.R.U64 R60, R60, 0x3, RZ ;  /* 0x000000033c3c7819 */ /* 0x000fe400000012ff */
[----:B------:R-:W-:Y:S02]  /*afb0*/  SHF.R.U64 R68, R68, 0x3, RZ ;  /* 0x0000000344447819 */ /* 0x000fe400000012ff */
[----:B------:R-:W-:Y:S01]  /*afc0*/  LOP3.LUT R64, R64, R65, RZ, 0x3c, !PT ;  /* 0x0000004140407212 */ /* 0x000fe200078e3cff */
[----:B------:R-:W-:Y:S01]  /*afd0*/  IMAD.X R65, RZ, RZ, R5, P0 ;  /* 0x000000ffff417224 */ /* 0x000fe200000e0605 */
[----:B------:R-:W-:Y:S01]  /*afe0*/  LOP3.LUT R4, R11, R4, RZ, 0x3c, !PT ;  /* 0x000000040b047212 */ /* 0x000fe200078e3cff */
[----:B------:R-:W0:Y:S01]  /*aff0*/  @P2 LDC R81, c[0x0][0xcec] ;  /* 0x00033b00ff512b82 */ /* 0x000e220000000800 */
[----:B------:R-:W-:-:S02]  /*b000*/  SHF.R.U64 R9, R9, 0x3, RZ ;  /* 0x0000000309097819 */ /* 0x000fc400000012ff */
[----:B------:R-:W-:Y:S01]  /*b010*/  ISETP.GE.AND P0, PT, R193, UR10, PT ;  /* 0x0000000ac1007c0c */ /* 0x000fe2000bf06270 */
        /* <DEDUP_REMOVED lines=10> */
[----:B------:R-:W-:Y:S01]  /*b0c0*/  IMAD.WIDE.U32 R8, R8, UR8, RZ ;  /* 0x0000000808087c25 */ /* 0x000fe2000f8e00ff */
[----:B------:R1:W5:Y:S01]  /*b0d0*/  LD.E.128 R12, desc[UR38][R4.64] ;  /* 0x00000026040c7980 */ /* 0x000362000c101d00 */
[----:B------:R-:W-:Y:S01]  /*b0e0*/  ISETP.GE.AND P1, PT, R2, UR10, PT ;  /* 0x0000000a02007c0c */ /* 0x000fe2000bf26270 */
[----:B------:R-:W2:Y:S01]  /*b0f0*/  @P2 LDC R83, c[0x0][0xcf0] ;  /* 0x00033c00ff532b82 */ /* 0x000ea20000000800 */
[----:B------:R-:W-:Y:S01]  /*b100*/  IMAD.IADD R9, R9, 0x1, R7 ;  /* 0x0000000109097824 */ /* 0x000fe200078e0207 */
[----:B------:R-:W-:Y:S01]  /*b110*/  LOP3.LUT R7, R10, 0xfffffff8, RZ, 0xc0, !PT ;  /* 0xfffffff80a077812 */ /* 0x000fe200078ec0ff */
[----:B------:R-:W-:Y:S01]  /*b120*/  ULDC.64 UR8, c[0x0][0xbe8] ;  /* 0x0002fa0000087ab9 */ /* 0x000fe20000000a00 */
[----:B------:R-:W5:Y:S01]  /*b130*/  LD.E.128 R52, desc[UR38][R52.64] ;  /* 0x0000002634347980 */ /* 0x000f62000c101d00 */
[----:B-1----:R-:W-:-:S03]  /*b140*/  SEL R5, RZ, 0xffffffff, P0 ;  /* 0xffffffffff057807 */ /* 0x002fc60000000000 */
[----:B------:R-:W5:Y:S01]  /*b150*/  LD.E.128 R56, desc[UR38][R56.64] ;  /* 0x0000002638387980 */ /* 0x000f62000c101d00 */
[----:B------:R-:W-:Y:S01]  /*b160*/  ISETP.GE.AND P0, PT, R192, UR10, PT ;  /* 0x0000000ac0007c0c */ /* 0x000fe2000bf06270 */
[----:B------:R-:W-:-:S03]  /*b170*/  IMAD.SHL.U32 R11, R5, 0x2, RZ ;  /* 0x00000002050b7824 */ /* 0x000fc600078e00ff */
[----:B------:R-:W-:Y:S01]  /*b180*/  SEL R5, RZ, 0xffffffff, P0 ;  /* 0xffffffffff057807 */ /* 0x000fe20000000000 */
[----:B------:R-:W5:Y:S01]  /*b190*/  LD.E.128 R60, desc[UR38][R60.64] ;  /* 0x000000263c3c7980 */ /* 0x000f62000c101d00 */
[----:B------:R-:W-:Y:S02]  /*b1a0*/  ISETP.GE.AND P0, PT, R191, UR10, PT ;  /* 0x0000000abf007c0c */ /* 0x000fe4000bf06270 */
[----:B------:R-:W-:Y:S01]  /*b1b0*/  SEL R4, RZ, 0x1, P1 ;  /* 0x00000001ff047807 */ /* 0x000fe20000800000 */
[----:B------:R-:W-:Y:S01]  /*b1c0*/  IMAD.IADD R10, R0, 0x1, -R7 ;  /* 0x00000001000a7824 */ /* 0x000fe200078e0a07 */
[----:B------:R-:W-:Y:S01]  /*b1d0*/  SEL R0, RZ, 0xffffffff, P0 ;  /* 0xffffffffff007807 */ /* 0x000fe20000000000 */
[----:B------:R-:W-:Y:S01]  /*b1e0*/  IMAD.SHL.U32 R5, R5, 0x4, RZ ;  /* 0x0000000405057824 */ /* 0x000fe200078e00ff */
[----:B------:R-:W-:Y:S01]  /*b1f0*/  LOP3.LUT R4, R11, 0x2, R4, 0xe2, !PT ;  /* 0x000000020b047812 */ /* 0x000fe200078ee204 */
[----:B------:R-:W-:Y:S01]  /*b200*/  IMAD.WIDE.U32 R8, R188, UR8, R8 ;  /* 0x00000008bc087c25 */ /* 0x000fe2000f8e0008 */
[----:B------:R-:W5:Y:S02]  /*b210*/  LD.E.128 R68, desc[UR38][R68.64] ;  /* 0x0000002644447980 */ /* 0x000f64000c101d00 */
[----:B------:R-:W-:Y:S01]  /*b220*/  LOP3.LUT R4, R5, 0x4, R4, 0xe2, !PT ;  /* 0x0000000405047812 */ /* 0x000fe200078ee204 */
[----:B------:R-:W-:Y:S01]  /*b230*/  IMAD.SHL.U32 R7, R0, 0x8, RZ ;  /* 0x0000000800077824 */ /* 0x000fe200078e00ff */
[----:B------:R-:W-:Y:S01]  /*b240*/  SHF.R.S32.HI R5, RZ, 0x1f, R187 ;  /* 0x0000001fff057819 */ /* 0x000fe200000114bb */
[----:B------:R-:W-:Y:S01]  /*b250*/  IMAD.U32 R11, RZ, RZ, UR42 ;  /* 0x0000002aff0b7e24 */ /* 0x000fe2000f8e00ff */
[----:B------:R-:W5:Y:S01]  /*b260*/  LD.E.128 R76, desc[UR38][R76.64] ;  /* 0x000000264c4c7980 */ /* 0x000f62000c101d00 */
[----:B------:R-:W-:-:S02]  /*b270*/  IMAD R0, R10, 0x20, R3 ;  /* 0x000000200a007824 */ /* 0x000fc400078e0203 */
[----:B------:R-:W-:Y:S01]  /*b280*/  IMAD R9, R188, UR9, R9 ;  /* 0x00000009bc097c24 */ /* 0x000fe2000f8e0209 */
[----:B------:R-:W-:Y:S01]  /*b290*/  ULDC.64 UR8, c[0x0][0xbf0] ;  /* 0x0002fc0000087ab9 */ /* 0x000fe20000000a00 */
[----:B------:R-:W-:Y:S01]  /*b2a0*/  IMAD R10, R11, 0x40, R0 ;  /* 0x000000400b0a7824 */ /* 0x000fe200078e0200 */
[----:B------:R-:W-:Y:S01]  /*b2b0*/  ISETP.GE.AND P1, PT, R190, UR10, PT ;  /* 0x0000000abe007c0c */ /* 0x000fe2000bf26270 */
[----:B------:R-:W-:Y:S01]  /*b2c0*/  IMAD R0, R5, UR8, RZ ;  /* 0x0000000805007c24 */ /* 0x000fe2000f8e02ff */
[----:B------:R-:W-:Y:S01]  /*b2d0*/  LOP3.LUT R4, R7, 0x8, R4, 0xe2, !PT ;  /* 0x0000000807047812 */ /* 0x000fe200078ee204 */
[----:B------:R-:W-:Y:S01]  /*b2e0*/  @!PT LDS RZ, [RZ] ;  /* 0x00000000fffff984 */ /* 0x000fe20000000800 */
[----:B------:R-:W-:Y:S01]  /*b2f0*/  @!PT LDS RZ, [RZ] ;  /* 0x00000000fffff984 */ /* 0x000fe20000000800 */
[----:B------:R-:W-:Y:S01]  /*b300*/  @!PT LDS RZ, [RZ] ;  /* 0x00000000fffff984 */ /* 0x000fe20000000800 */
[----:B------:R-:W-:Y:S01]  /*b310*/  @!PT LDS RZ, [RZ] ;  /* 0x00000000fffff984 */ /* 0x000fe20000000800 */
[----:B------:R1:W-:Y:S06]  /*b320*/  MEMBAR.ALL.CTA ;  /* 0x0000000000007992 */ /* 0x0003ec0000008000 */
[----:B-1----:R-:W1:Y:S01]  /*b330*/  FENCE.VIEW.ASYNC.S ;  /* 0x00000000000073c6 */ /* 0x002e620000000000 */
[----:B------:R-:W-:Y:S01]  /*b340*/  SEL R7, RZ, 0xffffffff, P1 ;  /* 0xffffffffff077807 */ /* 0x000fe20000800000 */
[----:B------:R-:W-:Y:S01]  /*b350*/  IMAD R11, R187, UR9, R0 ;  /* 0x00000009bb0b7c24 */ /* 0x000fe2000f8e0200 */
[----:B------:R-:W-:Y:S01]  /*b360*/  ISETP.GE.AND P0, PT, R189, UR10, PT ;  /* 0x0000000abd007c0c */ /* 0x000fe2000bf06270 */
[----:B0-----:R-:W-:-:S04]  /*b370*/  @P2 IMAD.HI.U32 R0, R10, R81, RZ ;  /* 0x000000510a002227 */ /* 0x001fc800078e00ff */
[----:B------:R-:W-:Y:S01]  /*b380*/  IMAD.SHL.U32 R81, R7, 0x10, RZ ;  /* 0x0000001007517824 */ /* 0x000fe200078e00ff */
[----:B------:R-:W-:Y:S01]  /*b390*/  SEL R7, RZ, 0xffffffff, P0 ;  /* 0xffffffffff077807 */ /* 0x000fe20000000000 */
[----:B------:R-:W-:Y:S01]  /*b3a0*/  IMAD.MOV.U32 R5, RZ, RZ, R10 ;  /* 0x000000ffff057224 */ /* 0x000fe200078e000a */
[----:B--2---:R-:W-:Y:S02]  /*b3b0*/  @P2 SHF.R.U32.HI R5, RZ, R83, R0 ;  /* 0x00000053ff052219 */ /* 0x004fe40000011600 */
[----:B------:R-:W-:Y:S01]  /*b3c0*/  LOP3.LUT R4, R81, 0x10, R4, 0xe2, !PT ;  /* 0x0000001051047812 */ /* 0x000fe200078ee204 */
[----:B------:R-:W-:Y:S01]  /*b3d0*/  IMAD.SHL.U32 R81, R7, 0x20, RZ ;  /* 0x0000002007517824 */ /* 0x000fe200078e00ff */
[--C-:B------:R-:W-:Y:S01]  /*b3e0*/  SHF.R.S32.HI R0, RZ, 0x1f, R5.reuse ;  /* 0x0000001fff007819 */ /* 0x100fe20000011405 */
[----:B------:R-:W-:Y:S02]  /*b3f0*/  IMAD.MOV R7, RZ, RZ, -R5 ;  /* 0x000000ffff077224 */ /* 0x000fe400078e0a05 */
[----:B------:R-:W-:Y:S01]  /*b400*/  IMAD.WIDE.U32 R8, R187, UR8, R8 ;  /* 0x00000008bb087c25 */ /* 0x000fe2000f8e0008 */
[----:B------:R-:W-:-:S03]  /*b410*/  ULDC.64 UR8, c[0x0][0xbe0] ;  /* 0x0002f80000087ab9 */ /* 0x000fc60000000a00 */
[----:B------:R-:W-:Y:S02]  /*b420*/  IMAD R0, R0, UR8, RZ ;  /* 0x0000000800007c24 */ /* 0x000fe4000f8e02ff */
[----:B------:R-:W-:Y:S02]  /*b430*/  IMAD R7, R18, R7, R10 ;  /* 0x0000000712077224 */ /* 0x000fe400078e020a */
[----:B------:R-:W-:Y:S01]  /*b440*/  IMAD.IADD R9, R9, 0x1, R11 ;  /* 0x0000000109097824 */ /* 0x000fe200078e020b */
[----:B------:R-:W-:Y:S01]  /*b450*/  ISETP.GE.AND P0, PT, R229, UR10, PT ;  /* 0x0000000ae5007c0c */ /* 0x000fe2000bf06270 */
[C---:B------:R-:W-:Y:S01]  /*b460*/  IMAD R11, R5.reuse, UR9, R0 ;  /* 0x00000009050b7c24 */ /* 0x040fe2000f8e0200 */
[----:B------:R-:W-:Y:S01]  /*b470*/  SHF.R.S32.HI R0, RZ, 0x1f, R7 ;  /* 0x0000001fff007819 */ /* 0x000fe20000011407 */
[----:B------:R-:W-:Y:S01]  /*b480*/  IMAD.WIDE.U32 R8, R5, UR8, R8 ;  /* 0x0000000805087c25 */ /* 0x000fe2000f8e0008 */
[----:B------:R-:W-:Y:S01]  /*b490*/  ULDC.64 UR8, c[0x0][0xbd8] ;  /* 0x0002f60000087ab9 */ /* 0x000fe20000000a00 */
[----:B------:R-:W-:-:S02]  /*b4a0*/  LOP3.LUT R4, R81, 0x20, R4, 0xe2, !PT ;  /* 0x0000002051047812 */ /* 0x000fc400078ee204 */
[----:B------:R-:W-:Y:S01]  /*b4b0*/  IMAD.U32 R80, RZ, RZ, UR42 ;  /* 0x0000002aff507e24 */ /* 0x000fe2000f8e00ff */
[----:B------:R-:W-:Y:S01]  /*b4c0*/  SEL R5, RZ, 0x40, P0 ;  /* 0x00000040ff057807 */ /* 0x000fe20000000000 */
[----:B------:R-:W-:Y:S01]  /*b4d0*/  IMAD.IADD R9, R9, 0x1, R11 ;  /* 0x0000000109097824 */ /* 0x000fe200078e020b */
[----:B------:R-:W-:Y:S01]  /*b4e0*/  ISETP.GE.AND P0, PT, R228, UR10, PT ;  /* 0x0000000ae4007c0c */ /* 0x000fe2000bf06270 */
[----:B------:R-:W-:Y:S02]  /*b4f0*/  IMAD R10, R0, UR8, RZ ;  /* 0x00000008000a7c24 */ /* 0x000fe4000f8e02ff */
        /* <DEDUP_REMOVED lines=13> */
[----:B-1----:R0:W1:Y:S01]  /*b5d0*/  SHFL.IDX PT, R4, R18, RZ, 0x181f ;  /* 0x00181fff12047589 */ /* 0x00206200000e0000 */
[----:B------:R-:W-:Y:S02]  /*b5e0*/  BSSY B1, `(.L_x_4081) ;  /* 0x000002b000017945 */ /* 0x000fe40003800000 */
[----:B------:R-:W-:Y:S01]  /*b5f0*/  SYNCS.ARRIVE.TRANS64.RED.A1T0 RZ, [UR7], RZ ;  /* 0x000000ffffff79a7 */ /* 0x000fe20008100407 */
        /* <DEDUP_REMOVED lines=11> */
[----:B-1----:R-:W-:Y:S01]  /*b6b0*/  @!P1 LEA R8, P2, R193, R4, 0x1 ;  /* 0x00000004c1089211 */ /* 0x002fe200078408ff */
[----:B--2---:R-:W-:-:S03]  /*b6c0*/  @!P0 IMAD.WIDE R10, R2, 0x2, R4 ;  /* 0x00000002020a8825 */ /* 0x004fc600078e0204 */
[----:B------:R-:W-:Y:S02]  /*b6d0*/  @!P1 LEA.HI.X R9, R193, R5, R152, 0x1, P2 ;  /* 0x00000005c1099211 */ /* 0x000fe400010f0c98 */
[----:B------:R-:W-:Y:S01]  /*b6e0*/  ISETP.GE.AND P2, PT, R190, UR10, PT ;  /* 0x0000000abe007c0c */ /* 0x000fe2000bf46270 */
[----:B-----5:R1:W-:Y:S01]  /*b6f0*/  @!P0 ST.E.128 desc[UR38][R10.64], R12 ;  /* 0x0000000c0a008985 */ /* 0x0203e2000c101d26 */
[----:B------:R-:W-:-:S03]  /*b700*/  LOP3.LUT P0, RZ, R0, 0x40, RZ, 0xc0, !PT ;  /* 0x0000004000ff7812 */ /* 0x000fc6000780c0ff */
[----:B------:R2:W-:Y:S01]  /*b710*/  @!P1 ST.E.128 desc[UR38][R8.64], R24 ;  /* 0x0000001808009985 */ /* 0x0005e2000c101d26 */
[----:B------:R-:W-:Y:S02]  /*b720*/  ISETP.GE.AND P1, PT, R189, UR10, PT ;  /* 0x0000000abd007c0c */ /* 0x000fe4000bf26270 */
[CC--:B-1----:R-:W-:Y:S02]  /*b730*/  @!P3 LEA R14, P6, R191.reuse, R4.reuse, 0x1 ;  /* 0x00000004bf0eb211 */ /* 0x0c2fe400078c08ff */
[CC--:B--2---:R-:W-:Y:S02]  /*b740*/  @!P4 LEA R24, P5, R192.reuse, R4.reuse, 0x1 ;  /* 0x00000004c018c211 */ /* 0x0c4fe400078a08ff */
[-C--:B------:R-:W-:Y:S02]  /*b750*/  @!P3 LEA.HI.X R15, R191, R5.reuse, R84, 0x1, P6 ;  /* 0x00000005bf0fb211 */ /* 0x080fe400030f0c54 */
[----:B------:R-:W-:Y:S02]  /*b760*/  @!P4 LEA.HI.X R25, R192, R5, R7, 0x1, P5 ;  /* 0x00000005c019c211 */ /* 0x000fe400028f0c07 */
[----:B------:R-:W-:-:S02]  /*b770*/  @!P2 LEA R12, P5, R190, R4, 0x1 ;  /* 0x00000004be0ca211 */ /* 0x000fc400078a08ff */
[----:B------:R-:W-:Y:S01]  /*b780*/  LOP3.LUT P6, RZ, R3, 0x80, RZ, 0xc0, !PT ;  /* 0x0000008003ff7812 */ /* 0x000fe200078cc0ff */
[----:B------:R3:W-:Y:S01]  /*b790*/  @!P4 ST.E.128 desc[UR38][R24.64], R32 ;  /* 0x000000201800c985 */ /* 0x0007e2000c101d26 */
[-C--:B------:R-:W-:Y:S02]  /*b7a0*/  @!P2 LEA.HI.X R13, R190, R5.reuse, R83, 0x1, P5 ;  /* 0x00000005be0da211 */ /* 0x080fe400028f0c53 */
[----:B------:R-:W-:Y:S01]  /*b7b0*/  SHF.R.S32.HI R7, RZ, 0x1f, R189 ;  /* 0x0000001fff077819 */ /* 0x000fe200000114bd */
[----:B------:R3:W-:Y:S01]  /*b7c0*/  @!P3 ST.E.128 desc[UR38][R14.64], R40 ;  /* 0x000000280e00b985 */ /* 0x0007e2000c101d26 */
[C---:B------:R-:W-:Y:S02]  /*b7d0*/  @!P1 LEA R10, P5, R189.reuse, R4, 0x1 ;  /* 0x00000004bd0a9211 */ /* 0x040fe400078a08ff */
[----:B------:R-:W-:Y:S01]  /*b7e0*/  SHF.R.S32.HI R9, RZ, 0x1f, R229 ;  /* 0x0000001fff097819 */ /* 0x000fe200000114e5 */
[----:B------:R3:W-:Y:S01]  /*b7f0*/  @!P2 ST.E.128 desc[UR38][R12.64], R48 ;  /* 0x000000300c00a985 */ /* 0x0007e2000c101d26 */
[----:B------:R-:W-:-:S02]  /*b800*/  @!P1 LEA.HI.X R11, R189, R5, R7, 0x1, P5 ;  /* 0x00000005bd0b9211 */ /* 0x000fc400028f0c07 */
[CC--:B------:R-:W-:Y:S02]  /*b810*/  @P0 LEA R8, P5, R229.reuse, R4.reuse, 0x1 ;  /* 0x00000004e5080211 */ /* 0x0c0fe400078a08ff */
[----:B------:R-:W-:Y:S01]  /*b820*/  SHF.R.S32.HI R7, RZ, 0x1f, R228 ;  /* 0x0000001fff077819 */ /* 0x000fe200000114e4 */
[----:B------:R3:W-:Y:S01]  /*b830*/  @!P1 ST.E.128 desc[UR38][R10.64], R56 ;  /* 0x000000380a009985 */ /* 0x0007e2000c101d26 */
[----:B------:R-:W-:Y:S02]  /*b840*/  @P0 LEA.HI.X R9, R229, R5, R9, 0x1, P5 ;  /* 0x00000005e5090211 */ /* 0x000fe400028f0c09 */
[----:B------:R-:W-:-:S03]  /*b850*/  @P6 LEA R4, P5, R228, R4, 0x1 ;  /* 0x00000004e4046211 */ /* 0x000fc600078a08ff */
[----:B------:R3:W-:Y:S01]  /*b860*/  @P0 ST.E.128 desc[UR38][R8.64], R64 ;  /* 0x0000004008000985 */ /* 0x0007e2000c101d26 */
[----:B------:R-:W-:-:S05]  /*b870*/  @P6 LEA.HI.X R5, R228, R5, R7, 0x1, P5 ;  /* 0x00000005e4056211 */ /* 0x000fca00028f0c07 */
[----:B------:R3:W-:Y:S04]  /*b880*/  @P6 ST.E.128 desc[UR38][R4.64], R72 ;  /* 0x0000004804006985 */ /* 0x0007e8000c101d26 */
.L_x_4082:
[----:B------:R-:W-:Y:S05]  /*b890*/  BSYNC B1 ;  /* 0x0000000000017941 */ /* 0x000fea0003800000 */
.L_x_4081:
[----:B------:R-:W-:Y:S01]  /*b8a0*/  VIADD R7, R81, 0x20 ;  /* 0x0000002051077836 */ /* 0x000fe20000000000 */
[----:B--23--:R2:W3:Y:S04]  /*b8b0*/  SHFL.IDX PT, R5, R80, 0x1, 0x181f ;  /* 0x00381f0050057f89 */ /* 0x00c4e800000e0000 */
[----:B------:R-:W-:Y:S01]  /*b8c0*/  ISETP.GE.AND P0, PT, R7, R82, PT ;  /* 0x000000520700720c */ /* 0x000fe20003f06270 */
[----:B-1----:R2:W1:-:S12]  /*b8d0*/  SHFL.IDX PT, R4, R18, 0x1, 0x181f ;  /* 0x00381f0012047f89 */ /* 0x00245800000e0000 */
[----:B--2---:R-:W-:Y:S05]  /*b8e0*/  @P0 BRA `(.L_x_4083) ;  /* 0x0000002400cc0947 */ /* 0x004fea0003800000 */
[----:B------:R-:W-:Y:S02]  /*b8f0*/  ISETP.GE.AND P0, PT, R193, UR10, PT ;  /* 0x0000000ac1007c0c */ /* 0x000fe4000bf06270 */
[----:B------:R-:W-:Y:S02]  /*b900*/  ISETP.GE.AND P5, PT, R2, UR10, PT ;  /* 0x0000000a02007c0c */ /* 0x000fe4000bfa6270 */
[----:B------:R-:W-:Y:S02]  /*b910*/  ISETP.GE.AND P2, PT, R192, UR10, PT ;  /* 0x0000000ac0007c0c */ /* 0x000fe4000bf46270 */
[----:B------:R-:W-:Y:S02]  /*b920*/  ISETP.GE.AND P1, PT, R191, UR10, PT ;  /* 0x0000000abf007c0c */ /* 0x000fe4000bf26270 */
[----:B------:R-:W-:Y:S02]  /*b930*/  ISETP.GE.AND P3, PT, R190, UR10, PT ;  /* 0x0000000abe007c0c */ /* 0x000fe4000bf66270 */
[----:B------:R-:W-:-:S02]  /*b940*/  SHF.R.S32.HI R7, RZ, 0x1f, R192 ;  /* 0x0000001fff077819 */ /* 0x000fc400000114c0 */
[----:B-----5:R-:W-:Y:S02]  /*b950*/  SHF.R.S32.HI R15, RZ, 0x1f, R191 ;  /* 0x0000001fff0f7819 */ /* 0x020fe400000114bf */
[C---:B-1----:R-:W-:Y:S01]  /*b960*/  @!P0 LEA R10, P4, R193.reuse, R4, 0x1 ;  /* 0x00000004c10a8211 */ /* 0x042fe200078808ff */
[----:B---3--:R-:W-:Y:S01]  /*b970*/  @!P5 IMAD.WIDE R8, R2, 0x2, R4 ;  /* 0x000000020208d825 */ /* 0x008fe200078e0204 */
[----:B0-----:R-:W-:Y:S02]  /*b980*/  SHF.R.S32.HI R18, RZ, 0x1f, R189 ;  /* 0x0000001fff127819 */ /* 0x001fe400000114bd */
        /* <DEDUP_REMOVED lines=8> */
[-C--:B------:R-:W-:Y:S02]  /*ba10*/  @!P1 LEA R14, P6, R191, R4.reuse, 0x1 ;  /* 0x00000004bf0e9211 */ /* 0x080fe400078c08ff */
        /* <DEDUP_REMOVED lines=20> */
.L_x_4080:
[----:B------:R-:W2:Y:S01]  /*bb60*/  LDL R5, [R1+0x68] ;  /* 0x0000680001057983 */ /* 0x000ea20000100800 */
[----:B------:R-:W-:Y:S01]  /*bb70*/  ULDC.64 UR8, c[0x0][0xc08] ;  /* 0x0003020000087ab9 */ /* 0x000fe20000000a00 */
[----:B------:R-:W-:Y:S01]  /*bb80*/  SHF.R.S32.HI R0, RZ, 0x1f, R187 ;  /* 0x0000001fff007819 */ /* 0x000fe200000114bb */
[----:B------:R-:W-:Y:S01]  /*bb90*/  IMAD R7, R7, UR8, RZ ;  /* 0x0000000807077c24 */ /* 0x000fe2000f8e02ff */
[----:B------:R-:W-:Y:S01]  /*bba0*/  ULDC.64 UR10, c[0x0][0xc40] ;  /* 0x00031000000a7ab9 */ /* 0x000fe20000000a00 */
[----:B------:R-:W-:Y:S01]  /*bbb0*/  IMAD.U32 R4, RZ, RZ, UR42 ;  /* 0x0000002aff047e24 */ /* 0x000fe2000f8e00ff */
[----:B------:R-:W-:Y:S01]  /*bbc0*/  BSSY B1, `(.L_x_4084) ;  /* 0x00000cc000017945 */ /* 0x000fe20003800000 */
[C---:B------:R-:W-:Y:S01]  /*bbd0*/  IMAD R7, R8.reuse, UR9, R7 ;  /* 0x0000000908077c24 */ /* 0x040fe2000f8e0207 */
[----:B------:R-:W-:Y:S01]  /*bbe0*/  SHF.R.S32.HI R22, RZ, 0x1f, R203 ;  /* 0x0000001fff167819 */ /* 0x000fe200000114cb */
[----:B------:R-:W-:Y:S01]  /*bbf0*/  IMAD.WIDE.U32 R8, R8, UR8, RZ ;  /* 0x0000000808087c25 */ /* 0x000fe2000f8e00ff */
[----:B------:R-:W-:Y:S01]  /*bc00*/  ULDC.64 UR8, c[0x0][0xc38] ;  /* 0x00030e0000087ab9 */ /* 0x000fe20000000a00 */
[----:B------:R-:W-:-:S02]  /*bc10*/  SHF.R.S32.HI R23, RZ, 0x1f, R204 ;  /* 0x0000001fff177819 */ /* 0x000fc400000114cc */
[----:B------:R-:W-:Y:S01]  /*bc20*/  IMAD.IADD R9, R9, 0x1, R7 ;  /* 0x0000000109097824 */ /* 0x000fe200078e0207 */
[----:B0-----:R-:W-:Y:S01]  /*bc30*/  SHF.R.S32.HI R152, RZ, 0x1f, R205 ;  /* 0x0000001fff987819 */ /* 0x001fe200000114cd */
[----:B------:R-:W-:Y:S01]  /*bc40*/  IMAD R0, R0, UR10, RZ ;  /* 0x0000000a00007c24 */ /* 0x000fe2000f8e02ff */
[----:B------:R-:W-:Y:S01]  /*bc50*/  SHF.R.S32.HI R153, RZ, 0x1f, R206 ;  /* 0x0000001fff997819 */ /* 0x000fe200000114ce */
[C---:B------:R-:W-:Y:S01]  /*bc60*/  IMAD.WIDE.U32 R8, R188.reuse, UR8, R8 ;  /* 0x00000008bc087c25 */ /* 0x040fe2000f8e0008 */
[----:B------:R-:W-:Y:S01]  /*bc70*/  ULDC UR8, c[0x0][0xce8] ;  /* 0x00033a0000087ab9 */ /* 0x000fe20000000800 */
[----:B------:R-:W-:Y:S01]  /*bc80*/  SHF.R.S32.HI R154, RZ, 0x1f, R207 ;  /* 0x0000001fff9a7819 */ /* 0x000fe200000114cf */
[----:B------:R-:W-:Y:S01]  /*bc90*/  UISETP.NE.AND UP0, UPT, UR8, 0x1, UPT ;  /* 0x000000010800788c */ /* 0x000fe2000bf05270 */
[----:B------:R-:W-:Y:S01]  /*bca0*/  IMAD R9, R188, UR9, R9 ;  /* 0x00000009bc097c24 */ /* 0x000fe2000f8e0209 */
[----:B------:R-:W-:Y:S01]  /*bcb0*/  UIMAD UR6, UR6, UR8, URZ ;  /* 0x00000008060672a4 */ /* 0x000fe2000f8e023f */
[C---:B------:R-:W-:Y:S01]  /*bcc0*/  IMAD R3, R187.reuse, UR11, R0 ;  /* 0x0000000bbb037c24 */ /* 0x040fe2000f8e0200 */
[----:B------:R-:W-:Y:S01]  /*bcd0*/  SHF.R.S32.HI R155, RZ, 0x1f, R208 ;  /* 0x0000001fff9b7819 */ /* 0x000fe200000114d0 */
[----:B------:R-:W-:Y:S01]  /*bce0*/  IMAD.WIDE.U32 R8, R187, UR10, R8 ;  /* 0x0000000abb087c25 */ /* 0x000fe2000f8e0008 */
[----:B------:R-:W-:Y:S01]  /*bcf0*/  PLOP3.LUT P0, PT, PT, PT, UP0, 0x80, 0x0 ;  /* 0x000000000000781c */ /* 0x000fe20003f0f008 */
[----:B------:R-:W-:Y:S01]  /*bd00*/  ULDC.64 UR10, c[0x0][0xc48] ;  /* 0x00031200000a7ab9 */ /* 0x000fe20000000a00 */
[----:B------:R-:W-:Y:S01]  /*bd10*/  SHF.R.S32.HI R156, RZ, 0x1f, R209 ;  /* 0x0000001fff9c7819 */ /* 0x000fe200000114d1 */
[----:B------:R-:W-:Y:S01]  /*bd20*/  IMAD.IADD R9, R9, 0x1, R3 ;  /* 0x0000000109097824 */ /* 0x000fe200078e0203 */
[----:B------:R-:W-:Y:S01]  /*bd30*/  SHF.R.S32.HI R157, RZ, 0x1f, R210 ;  /* 0x0000001fff9d7819 */ /* 0x000fe200000114d2 */
[----:B------:R-:W-:Y:S01]  /*bd40*/  @UP0 ULDC UR7, c[0x0][0xcec] ;  /* 0x00033b0000070ab9 */ /* 0x000fe20000000800 */
[----:B------:R-:W-:Y:S01]  /*bd50*/  SHF.R.S32.HI R158, RZ, 0x1f, R211 ;  /* 0x0000001fff9e7819 */ /* 0x000fe200000114d3 */
[----:B------:R-:W-:Y:S01]  /*bd60*/  IMAD.WIDE.U32 R8, R194, UR10, R8 ;  /* 0x0000000ac2087c25 */ /* 0x000fe2000f8e0008 */
[----:B------:R-:W-:-:S02]  /*bd70*/  SHF.R.S32.HI R159, RZ, 0x1f, R212 ;  /* 0x0000001fff9f7819 */ /* 0x000fc400000114d4 */
[----:B------:R-:W-:Y:S01]  /*bd80*/  SHF.R.S32.HI R160, RZ, 0x1f, R213 ;  /* 0x0000001fffa07819 */ /* 0x000fe200000114d5 */
[----:B------:R-:W-:Y:S01]  /*bd90*/  IMAD R9, R194, UR11, R9 ;  /* 0x0000000bc2097c24 */ /* 0x000fe2000f8e0209 */
[----:B------:R-:W-:Y:S01]  /*bda0*/  ULDC.64 UR10, c[0x0][0xc30] ;  /* 0x00030c00000a7ab9 */ /* 0x000fe20000000a00 */
        /* <DEDUP_REMOVED lines=13> */
[----:B------:R-:W-:Y:S01]  /*be80*/  SHF.R.S32.HI R21, RZ, 0x1f, R17 ;  /* 0x0000001fff157819 */ /* 0x000fe20000011411 */
[----:B--2---:R-:W-:-:S04]  /*be90*/  IMAD R4, R4, 0x40, R5 ;  /* 0x0000004004047824 */ /* 0x004fc800078e0205 */
[----:B------:R-:W-:Y:S01]  /*bea0*/  @P0 IMAD.HI.U32 R0, R4, UR7, RZ ;  /* 0x0000000704000c27 */ /* 0x000fe2000f8e00ff */
[----:B------:R-:W-:-:S03]  /*beb0*/  @UP0 ULDC UR7, c[0x0][0xcf0] ;  /* 0x00033c0000070ab9 */ /* 0x000fc60000000800 */
        /* <DEDUP_REMOVED lines=8> */
[----:B------:R-:W-:Y:S01]  /*bf40*/  IMAD R5, R5, UR8, R4 ;  /* 0x0000000805057c24 */ /* 0x000fe2000f8e0204 */
[----:B------:R-:W-:Y:S01]  /*bf50*/  ULDC.64 UR8, c[0x0][0xc00] ;  /* 0x0003000000087ab9 */ /* 0x000fe20000000a00 */
[----:B------:R-:W-:Y:S01]  /*bf60*/  IMAD R7, R3, UR11, R0 ;  /* 0x0000000b03077c24 */ /* 0x000fe2000f8e0200 */
[----:B------:R-:W-:Y:S01]  /*bf70*/  ULDC.64 UR10, c[0x0][0xc28] ;  /* 0x00030a00000a7ab9 */ /* 0x000fe20000000a00 */
[----:B------:R-:W-:Y:S01]  /*bf80*/  IMAD.U32 R3, RZ, RZ, UR42 ;  /* 0x0000002aff037e24 */ /* 0x000fe2000f8e00ff */
[----:B------:R-:W-:Y:S01]  /*bf90*/  SHF.R.S32.HI R0, RZ, 0x1f, R5 ;  /* 0x0000001fff007819 */ /* 0x000fe20000011405 */
[----:B------:R-:W-:Y:S01]  /*bfa0*/  IMAD.IADD R9, R9, 0x1, R7 ;  /* 0x0000000109097824 */ /* 0x000fe200078e0207 */
[----:B------:R-:W-:Y:S03]  /*bfb0*/  SYNCS.ARRIVE.TRANS64.RED.A1T0 RZ, [UR7], RZ ;  /* 0x000000ffffff79a7 */ /* 0x000fe60008100407 */
[----:B------:R-:W-:-:S02]  /*bfc0*/  IMAD R0, R0, UR10, RZ ;  /* 0x0000000a00007c24 */ /* 0x000fc4000f8e02ff */
[----:B------:R-:W-:-:S04]  /*bfd0*/  IMAD.WIDE.U32 R8, R5, UR10, R8 ;  /* 0x0000000a05087c25 */ /* 0x000fc8000f8e0008 */
[----:B------:R-:W-:Y:S02]  /*bfe0*/  IMAD R7, R5, UR11, R0 ;  /* 0x0000000b05077c24 */ /* 0x000fe4000f8e0200 */
[----:B------:R-:W-:Y:S01]  /*bff0*/  IMAD R0, R3, 0x40, R16 ;  /* 0x0000004003007824 */ /* 0x000fe200078e0210 */
[----:B------:R-:W-:Y:S01]  /*c000*/  LEA R3, P1, R8, UR8, 0x2 ;  /* 0x0000000808037c11 */ /* 0x000fe2000f8210ff */
[----:B------:R-:W-:-:S03]  /*c010*/  IMAD.IADD R7, R9, 0x1, R7 ;  /* 0x0000000109077824 */ /* 0x000fc600078e0207 */
[----:B------:R-:W-:Y:S01]  /*c020*/  ISETP.GE.AND P0, PT, R0, UR6, PT ;  /* 0x0000000600007c0c */ /* 0x000fe2000bf06270 */
[----:B------:R0:W1:Y:S01]  /*c030*/  SHFL.IDX PT, R12, R3, RZ, 0x1c1f ;  /* 0x001c1fff030c7589 */ /* 0x00006200000e0000 */
[----:B------:R-:W-:-:S05]  /*c040*/  LEA.HI.X R7, R8, UR9, R7, 0x2, P1 ;  /* 0x0000000908077c11 */ /* 0x000fca00088f1407 */
[----:B------:R0:W2:Y:S06]  /*c050*/  SHFL.IDX PT, R13, R7, RZ, 0x1c1f ;  /* 0x001c1fff070d7589 */ /* 0x0000ac00000e0000 */
[----:B------:R-:W-:Y:S05]  /*c060*/  @P0 BRA `(.L_x_4085) ;  /* 0x0000000800040947 */ /* 0x000fea0003800000 */
[----:B------:R-:W-:Y:S02]  /*c070*/  ULDC UR7, c[0x0][0xbc8] ;  /* 0x0002f20000077ab9 */ /* 0x000fe40000000800 */
[----:B------:R-:W-:Y:S02]  /*c080*/  ISETP.GE.AND P0, PT, R17, UR7, PT ;  /* 0x0000000711007c0c */ /* 0x000fe4000bf06270 */
[----:B------:R-:W-:Y:S02]  /*c090*/  ISETP.GE.AND P1, PT, R226, UR7, PT ;  /* 0x00000007e2007c0c */ /* 0x000fe4000bf26270 */
[----:B------:R-:W-:Y:S02]  /*c0a0*/  ISETP.GE.AND P3, PT, R224, UR7, PT ;  /* 0x00000007e0007c0c */ /* 0x000fe4000bf66270 */
[----:B------:R-:W-:-:S07]  /*c0b0*/  ISETP.GE.AND P4, PT, R223, UR7, PT ;  /* 0x00000007df007c0c */ /* 0x000fce000bf86270 */
[----:B-1----:R-:W-:-:S04]  /*c0c0*/  @!P0 LEA R4, P2, R17, R12, 0x2 ;  /* 0x0000000c11048211 */ /* 0x002fc800078410ff */
[----:B--2---:R-:W-:Y:S02]  /*c0d0*/  @!P0 LEA.HI.X R5, R17, R13, R21, 0x2, P2 ;  /* 0x0000000d11058211 */ /* 0x004fe400010f1415 */
[----:B------:R-:W-:-:S03]  /*c0e0*/  @!P4 LEA R8, P6, R223, R12, 0x2 ;  /* 0x0000000cdf08c211 */ /* 0x000fc600078c10ff */
[----:B------:R1:W-:Y:S01]  /*c0f0*/  @!P0 ST.E.64 desc[UR38][R4.64], R24 ;  /* 0x0000001804008985 */ /* 0x0003e2000c101b26 */
[----:B------:R-:W-:Y:S02]  /*c100*/  ISETP.GE.AND P0, PT, R225, UR7, PT ;  /* 0x00000007e1007c0c */ /* 0x000fe4000bf06270 */
[----:B------:R-:W-:Y:S02]  /*c110*/  @!P4 LEA.HI.X R9, R223, R13, R170, 0x2, P6 ;  /* 0x0000000ddf09c211 */ /* 0x000fe400030f14aa */
[----:B-1----:R-:W-:-:S04]  /*c120*/  @!P1 LEA R4, P2, R226, R12, 0x2 ;  /* 0x0000000ce2049211 */ /* 0x002fc800078410ff */
[----:B------:R-:W-:Y:S02]  /*c130*/  @!P1 LEA.HI.X R5, R226, R13, R20, 0x2, P2 ;  /* 0x0000000de2059211 */ /* 0x000fe400010f1414 */
[----:B------:R-:W-:-:S03]  /*c140*/  ISETP.GE.AND P2, PT, R220, UR7, PT ;  /* 0x00000007dc007c0c */ /* 0x000fc6000bf46270 */
[----:B------:R1:W-:Y:S10]  /*c150*/  @!P1 ST.E.64 desc[UR38][R4.64], R28 ;  /* 0x0000001c04009985 */ /* 0x0003f4000c101b26 */
[----:B------:R-:W-:-:S02]  /*c160*/  @!P2 LEA R10, P6, R220, R12, 0x2 ;  /* 0x0000000cdc0aa211 */ /* 0x000fc400078c10ff */
[C---:B-1----:R-:W-:Y:S02]  /*c170*/  @!P0 LEA R4, P1, R225.reuse, R12, 0x2 ;  /* 0x0000000ce1048211 */ /* 0x042fe400078210ff */
[-C--:B------:R-:W-:Y:S02]  /*c180*/  @!P2 LEA.HI.X R11, R220, R13.reuse, R167, 0x2, P6 ;  /* 0x0000000ddc0ba211 */ /* 0x080fe400030f14a7 */
[----:B------:R-:W-:Y:S02]  /*c190*/  @!P0 LEA.HI.X R5, R225, R13, R15, 0x2, P1 ;  /* 0x0000000de1058211 */ /* 0x000fe400008f140f */
[----:B------:R-:W-:-:S03]  /*c1a0*/  ISETP.GE.AND P1, PT, R221, UR7, PT ;  /* 0x00000007dd007c0c */ /* 0x000fc6000bf26270 */
[----:B------:R1:W-:Y:S01]  /*c1b0*/  @!P0 ST.E.64 desc[UR38][R4.64], R32 ;  /* 0x0000002004008985 */ /* 0x0003e2000c101b26 */
[----:B------:R-:W-:Y:S02]  /*c1c0*/  ISETP.GE.AND P0, PT, R222, UR7, PT ;  /* 0x00000007de007c0c */ /* 0x000fe4000bf06270 */
[----:B-1----:R-:W-:-:S04]  /*c1d0*/  @!P3 LEA R4, P5, R224, R12, 0x2 ;  /* 0x0000000ce004b211 */ /* 0x002fc800078a10ff */
[----:B------:R-:W-:-:S05]  /*c1e0*/  @!P3 LEA.HI.X R5, R224, R13, R14, 0x2, P5 ;  /* 0x0000000de005b211 */ /* 0x000fca00028f140e */
[----:B------:R1:W-:Y:S01]  /*c1f0*/  @!P3 ST.E.64 desc[UR38][R4.64], R36 ;  /* 0x000000240400b985 */ /* 0x0003e2000c101b26 */
[----:B------:R-:W-:-:S03]  /*c200*/  ISETP.GE.AND P3, PT, R219, UR7, PT ;  /* 0x00000007db007c0c */ /* 0x000fc6000bf66270 */
[----:B------:R2:W-:Y:S01]  /*c210*/  @!P4 ST.E.64 desc[UR38][R8.64], R40 ;  /* 0x000000280800c985 */ /* 0x0005e2000c101b26 */
[CC--:B-1----:R-:W-:Y:S02]  /*c220*/  @!P0 LEA R4, P4, R222.reuse, R12.reuse, 0x2 ;  /* 0x0000000cde048211 */ /* 0x0c2fe400078810ff */
[C---:B--2---:R-:W-:Y:S02]  /*c230*/  @!P1 LEA R8, P5, R221.reuse, R12, 0x2 ;  /* 0x0000000cdd089211 */ /* 0x044fe400078a10ff */
[-C--:B------:R-:W-:Y:S02]  /*c240*/  @!P0 LEA.HI.X R5, R222, R13.reuse, R169, 0x2, P4 ;  /* 0x0000000dde058211 */ /* 0x080fe400020f14a9 */
[----:B------:R-:W-:Y:S02]  /*c250*/  ISETP.GE.AND P4, PT, R218, UR7, PT ;  /* 0x00000007da007c0c */ /* 0x000fe4000bf86270 */
[----:B------:R-:W-:Y:S01]  /*c260*/  @!P1 LEA.HI.X R9, R221, R13, R168, 0x2, P5 ;  /* 0x0000000ddd099211 */ /* 0x000fe200028f14a8 */
[----:B------:R1:W-:Y:S01]  /*c270*/  @!P0 ST.E.64 desc[UR38][R4.64], R44 ;  /* 0x0000002c04008985 */ /* 0x0003e2000c101b26 */
[----:B------:R-:W-:-:S02]  /*c280*/  ISETP.GE.AND P5, PT, R217, UR7, PT ;  /* 0x00000007d9007c0c */ /* 0x000fc4000bfa6270 */
[----:B------:R-:W-:Y:S01]  /*c290*/  ISETP.GE.AND P0, PT, R216, UR7, PT ;  /* 0x00000007d8007c0c */ /* 0x000fe2000bf06270 */
[----:B------:R2:W-:Y:S01]  /*c2a0*/  @!P1 ST.E.64 desc[UR38][R8.64], R48 ;  /* 0x0000003008009985 */ /* 0x0005e2000c101b26 */
[----:B------:R-:W-:-:S03]  /*c2b0*/  ISETP.GE.AND P1, PT, R215, UR7, PT ;  /* 0x00000007d7007c0c */ /* 0x000fc6000bf26270 */
[----:B------:R3:W-:Y:S01]  /*c2c0*/  @!P2 ST.E.64 desc[UR38][R10.64], R52 ;  /* 0x000000340a00a985 */ /* 0x0007e2000c101b26 */
[CC--:B-1----:R-:W-:Y:S02]  /*c2d0*/  @!P3 LEA R4, P6, R219.reuse, R12.reuse, 0x2 ;  /* 0x0000000cdb04b211 */ /* 0x0c2fe400078c10ff */
[CC--:B--2---:R-:W-:Y:S02]  /*c2e0*/  @!P4 LEA R8, P2, R218.reuse, R12.reuse, 0x2 ;  /* 0x0000000cda08c211 */ /* 0x0c4fe400078410ff */
[-C--:B------:R-:W-:Y:S02]  /*c2f0*/  @!P3 LEA.HI.X R5, R219, R13.reuse, R166, 0x2, P6 ;  /* 0x0000000ddb05b211 */ /* 0x080fe400030f14a6 */
[----:B---3--:R-:W-:Y:S02]  /*c300*/  @!P5 LEA R10, P6, R217, R12, 0x2 ;  /* 0x0000000cd90ad211 */ /* 0x008fe400078c10ff */
[----:B------:R-:W-:Y:S01]  /*c310*/  @!P4 LEA.HI.X R9, R218, R13, R165, 0x2, P2 ;  /* 0x0000000dda09c211 */ /* 0x000fe200010f14a5 */
[----:B------:R1:W-:Y:S01]  /*c320*/  @!P3 ST.E.64 desc[UR38][R4.64], R56 ;  /* 0x000000380400b985 */ /* 0x0003e2000c101b26 */
[----:B------:R-:W-:-:S02]  /*c330*/  ISETP.GE.AND P2, PT, R214, UR7, PT ;  /* 0x00000007d6007c0c */ /* 0x000fc4000bf46270 */
[-C--:B------:R-:W-:Y:S01]  /*c340*/  @!P5 LEA.HI.X R11, R217, R13.reuse, R164, 0x2, P6 ;  /* 0x0000000dd90bd211 */ /* 0x080fe200030f14a4 */
[----:B------:R2:W-:Y:S01]  /*c350*/  @!P4 ST.E.64 desc[UR38][R8.64], R60 ;  /* 0x0000003c0800c985 */ /* 0x0005e2000c101b26 */
[----:B------:R-:W-:Y:S02]  /*c360*/  ISETP.GE.AND P3, PT, R213, UR7, PT ;  /* 0x00000007d5007c0c */ /* 0x000fe4000bf66270 */
[----:B------:R-:W-:Y:S01]  /*c370*/  ISETP.GE.AND P4, PT, R212, UR7, PT ;  /* 0x00000007d4007c0c */ /* 0x000fe2000bf86270 */
[----:B------:R3:W-:Y:S01]  /*c380*/  @!P5 ST.E.64 desc[UR38][R10.64], R64 ;  /* 0x000000400a00d985 */ /* 0x0007e2000c101b26 */
[CC--:B-1----:R-:W-:Y:S02]  /*c390*/  @!P0 LEA R4, P6, R216.reuse, R12.reuse, 0x2 ;  /* 0x0000000cd8048211 */ /* 0x0c2fe400078c10ff */
[----:B--2---:R-:W-:Y:S02]  /*c3a0*/  @!P1 LEA R8, P5, R215, R12, 0x2 ;  /* 0x0000000cd7089211 */ /* 0x004fe400078a10ff */
[----:B------:R-:W-:-:S02]  /*c3b0*/  @!P0 LEA.HI.X R5, R216, R13, R163, 0x2, P6 ;  /* 0x0000000dd8058211 */ /* 0x000fc400030f14a3 */
        /* <DEDUP_REMOVED lines=47> */
[----:B-1----:R-:W-:Y:S01]  /*c6b0*/  @!P1 LEA R8, P5, R203, R12, 0x2 ;  /* 0x0000000ccb089211 */ /* 0x002fe200078a10ff */
[----:B------:R1:W-:Y:S01]  /*c6c0*/  @!P2 ST.E.64 desc[UR38][R4.64], R116 ;  /* 0x000000740400a985 */ /* 0x0003e2000c101b26 */
[----:B------:R-:W-:Y:S02]  /*c6d0*/  ISETP.GE.AND P2, PT, R199, UR7, PT ;  /* 0x00000007c7007c0c */ /* 0x000fe4000bf46270 */
[----:B------:R-:W-:-:S02]  /*c6e0*/  @!P1 LEA.HI.X R9, R203, R13, R22, 0x2, P5 ;  /* 0x0000000dcb099211 */ /* 0x000fc400028f1416 */
[----:B--2---:R-:W-:-:S03]  /*c6f0*/  @!P0 LEA R10, P6, R202, R12, 0x2 ;  /* 0x0000000cca0a8211 */ /* 0x004fc600078c10ff */
        /* <DEDUP_REMOVED lines=10> */
[----:B------:R-:W-:-:S02]  /*c7a0*/  @!P4 LEA.HI.X R9, R200, R13, R235, 0x2, P6 ;  /* 0x0000000dc809c211 */ /* 0x000fc400030f14eb */
[----:B-1----:R-:W-:-:S03]  /*c7b0*/  @!P1 LEA R10, P6, R198, R12, 0x2 ;  /* 0x0000000cc60a9211 */ /* 0x002fc600078c10ff */
[----:B------:R1:W-:Y:S01]  /*c7c0*/  @!P4 ST.E.64 desc[UR38][R8.64], R132 ;  /* 0x000000840800c985 */ /* 0x0003e2000c101b26 */
[----:B------:R-:W-:Y:S02]  /*c7d0*/  @!P1 LEA.HI.X R11, R198, R13, R233, 0x2, P6 ;  /* 0x0000000dc60b9211 */ /* 0x000fe400030f14e9 */
[----:B--2---:R-:W-:-:S04]  /*c7e0*/  @!P2 LEA R4, P3, R199, R12, 0x2 ;  /* 0x0000000cc704a211 */ /* 0x004fc800078610ff */
        /* <DEDUP_REMOVED lines=9> */
.L_x_4085:
[----:B------:R-:W-:Y:S05]  /*c880*/  BSYNC B1 ;  /* 0x0000000000017941 */ /* 0x000fea0003800000 */
.L_x_4084:
[----:B------:R-:W-:Y:S01]  /*c890*/  VIADD R0, R0, 0x8 ;  /* 0x0000000800007836 */ /* 0x000fe20000000000 */
[----:B------:R4:W1:Y:S04]  /*c8a0*/  SHFL.IDX PT, R18, R7, 0x1, 0x1c1f ;  /* 0x003c1f0007127f89 */ /* 0x00086800000e0000 */
[----:B------:R-:W-:Y:S01]  /*c8b0*/  ISETP.GE.AND P0, PT, R0, UR6, PT ;  /* 0x0000000600007c0c */ /* 0x000fe2000bf06270 */
[----:B0-----:R-:W0:-:S12]  /*c8c0*/  SHFL.IDX PT, R3, R3, 0x1, 0x1c1f ;  /* 0x003c1f0003037f89 */ /* 0x001e1800000e0000 */
[----:B----4-:R-:W-:Y:S05]  /*c8d0*/  @P0 BRA `(.L_x_4083) ;  /* 0x0000001400d00947 */ /* 0x010fea0003800000 */
[----:B------:R-:W-:Y:S02]  /*c8e0*/  ULDC UR6, c[0x0][0xbc8] ;  /* 0x0002f20000067ab9 */ /* 0x000fe40000000800 */
[----:B------:R-:W-:Y:S02]  /*c8f0*/  ISETP.GE.AND P4, PT, R17, UR6, PT ;  /* 0x0000000611007c0c */ /* 0x000fe4000bf86270 */
[----:B------:R-:W-:Y:S02]  /*c900*/  ISETP.GE.AND P2, PT, R226, UR6, PT ;  /* 0x00000006e2007c0c */ /* 0x000fe4000bf46270 */
[----:B------:R-:W-:Y:S02]  /*c910*/  ISETP.GE.AND P1, PT, R225, UR6, PT ;  /* 0x00000006e1007c0c */ /* 0x000fe4000bf26270 */
[----:B------:R-:W-:-:S07]  /*c920*/  ISETP.GE.AND P0, PT, R224, UR6, PT ;  /* 0x00000006e0007c0c */ /* 0x000fce000bf06270 */
[----:B0--3--:R-:W-:-:S04]  /*c930*/  @!P4 LEA R4, P3, R17, R3, 0x2 ;  /* 0x000000031104c211 */ /* 0x009fc800078610ff */
[-C--:B-1----:R-:W-:Y:S02]  /*c940*/  @!P4 LEA.HI.X R5, R17, R18.reuse, R21, 0x2, P3 ;  /* 0x000000121105c211 */ /* 0x082fe400018f1415 */
        /* <DEDUP_REMOVED lines=10> */
[-C--:B------:R-:W-:Y:S02]  /*c9f0*/  @!P0 LEA.HI.X R11, R224, R18.reuse, R14, 0x2, P6 ;  /* 0x00000012e00b8211 */ /* 0x080fe400030f140e */
[CC--:B------:R-:W-:Y:S01]  /*ca00*/  @!P4 LEA R14, P2, R222.reuse, R3.reuse, 0x2 ;  /* 0x00000003de0ec211 */ /* 0x0c0fe200078410ff */
[----:B------:R1:W-:Y:S01]  /*ca10*/  @!P1 ST.E.64 desc[UR38][R8.64], R34 ;  /* 0x0000002208009985 */ /* 0x0003e2000c101b26 */
[C---:B------:R-:W-:Y:S02]  /*ca20*/  @!P3 LEA R12, P1, R223.reuse, R3, 0x2 ;  /* 0x00000003df0cb211 */ /* 0x040fe400078210ff */
[-C--:B------:R-:W-:Y:S01]  /*ca30*/  @!P4 LEA.HI.X R15, R222, R18.reuse, R169, 0x2, P2 ;  /* 0x00000012de0fc211 */ /* 0x080fe200010f14a9 */
[----:B------:R3:W-:Y:S01]  /*ca40*/  @!P0 ST.E.64 desc[UR38][R10.64], R38 ;  /* 0x000000260a008985 */ /* 0x0007e2000c101b26 */
[----:B------:R-:W-:Y:S02]  /*ca50*/  ISETP.GE.AND P0, PT, R220, UR6, PT ;  /* 0x00000006dc007c0c */ /* 0x000fe4000bf06270 */
[----:B--2---:R-:W-:-:S02]  /*ca60*/  @!P3 LEA.HI.X R13, R223, R18, R170, 0x2, P1 ;  /* 0x00000012df0db211 */ /* 0x004fc400008f14aa */
[----:B------:R-:W-:Y:S02]  /*ca70*/  ISETP.GE.AND P1, PT, R219, UR6, PT ;  /* 0x00000006db007c0c */ /* 0x000fe4000bf26270 */
[----:B------:R-:W-:Y:S01]  /*ca80*/  ISETP.GE.AND P2, PT, R218, UR6, PT ;  /* 0x00000006da007c0c */ /* 0x000fe2000bf46270 */
[----:B------:R2:W-:Y:S01]  /*ca90*/  @!P3 ST.E.64 desc[UR38][R12.64], R42 ;  /* 0x0000002a0c00b985 */ /* 0x0005e2000c101b26 */
[-C--:B------:R-:W-:Y:S02]  /*caa0*/  @!P5 LEA R20, P6, R221, R3.reuse, 0x2 ;  /* 0x00000003dd14d211 */ /* 0x080fe400078c10ff */
[----:B------:R-:W-:Y:S01]  /*cab0*/  ISETP.GE.AND P3, PT, R217, UR6, PT ;  /* 0x00000006d9007c0c */ /* 0x000fe2000bf66270 */
[----:B------:R4:W-:Y:S01]  /*cac0*/  @!P4 ST.E.64 desc[UR38][R14.64], R46 ;  /* 0x0000002e0e00c985 */ /* 0x0009e2000c101b26 */
[----:B------:R-:W-:Y:S02]  /*cad0*/  @!P5 LEA.HI.X R21, R221, R18, R168, 0x2, P6 ;  /* 0x00000012dd15d211 */ /* 0x000fe400030f14a8 */
[----:B0-----:R-:W-:-:S02]  /*cae0*/  @!P0 LEA R4, P6, R220, R3, 0x2 ;  /* 0x00000003dc048211 */ /* 0x001fc400078c10ff */
[----:B------:R-:W-:Y:S01]  /*caf0*/  ISETP.GE.AND P4, PT, R216, UR6, PT ;  /* 0x00000006d8007c0c */ /* 0x000fe2000bf86270 */
[----:B------:R0:W-:Y:S01]  /*cb00*/  @!P5 ST.E.64 desc[UR38][R20.64], R50 ;  /* 0x000000321400d985 */ /* 0x0001e2000c101b26 */
[CC--:B-1----:R-:W-:Y:S02]  /*cb10*/  @!P1 LEA R8, P5, R219.reuse, R3.reuse, 0x2 ;  /* 0x00000003db089211 */ /* 0x0c2fe400078a10ff */
        /* <DEDUP_REMOVED lines=8> */
[-C--:B--2---:R-:W-:Y:S01]  /*cba0*/  @!P3 LEA R12, P6, R217, R3.reuse, 0x2 ;  /* 0x00000003d90cb211 */ /* 0x084fe200078c10ff */
[----:B------:R2:W-:Y:S01]  /*cbb0*/  @!P2 ST.E.64 desc[UR38][R10.64], R62 ;  /* 0x0000003e0a00a985 */ /* 0x0005e2000c101b26 */
[----:B----4-:R-:W-:Y:S02]  /*cbc0*/  @!P4 LEA R14, P2, R216, R3, 0x2 ;  /* 0x00000003d80ec211 */ /* 0x010fe400078410ff */
[----:B------:R-:W-:Y:S02]  /*cbd0*/  ISETP.GE.AND P1, PT, R213, UR6, PT ;  /* 0x00000006d5007c0c */ /* 0x000fe4000bf26270 */
[----:B------:R-:W-:-:S02]  /*cbe0*/  @!P3 LEA.HI.X R13, R217, R18, R164, 0x2, P6 ;  /* 0x00000012d90db211 */ /* 0x000fc400030f14a4 */
[----:B------:R-:W-:Y:S02]  /*cbf0*/  @!P4 LEA.HI.X R15, R216, R18, R163, 0x2, P2 ;  /* 0x00000012d80fc211 */ /* 0x000fe400010f14a3 */
[----:B------:R-:W-:Y:S01]  /*cc00*/  ISETP.GE.AND P2, PT, R212, UR6, PT ;  /* 0x00000006d4007c0c */ /* 0x000fe2000bf46270 */
[----:B------:R-:W-:Y:S01]  /*cc10*/  @!P3 ST.E.64 desc[UR38][R12.64], R66 ;  /* 0x000000420c00b985 */ /* 0x000fe2000c101b26 */
[----:B0-----:R-:W-:-:S03]  /*cc20*/  @!P5 LEA R20, P6, R215, R3, 0x2 ;  /* 0x00000003d714d211 */ /* 0x001fc600078c10ff */
[----:B------:R0:W-:Y:S01]  /*cc30*/  @!P4 ST.E.64 desc[UR38][R14.64], R70 ;  /* 0x000000460e00c985 */ /* 0x0001e2000c101b26 */
[-C--:B------:R-:W-:Y:S02]  /*cc40*/  @!P5 LEA.HI.X R21, R215, R18.reuse, R162, 0x2, P6 ;  /* 0x00000012d715d211 */ /* 0x080fe400030f14a2 */
[CC--:B-1----:R-:W-:Y:S02]  /*cc50*/  @!P0 LEA R4, P4, R214.reuse, R3.reuse, 0x2 ;  /* 0x00000003d6048211 */ /* 0x0c2fe400078810ff */
[-C--:B---3--:R-:W-:Y:S01]  /*cc60*/  @!P1 LEA R8, P3, R213, R3.reuse, 0x2 ;  /* 0x00000003d5089211 */ /* 0x088fe200078610ff */
        /* <DEDUP_REMOVED lines=11> */
[----:B0-----:R-:W-:Y:S01]  /*cd20*/  @!P4 LEA R14, P0, R210, R3, 0x2 ;  /* 0x00000003d20ec211 */ /* 0x001fe200078010ff */
[----:B------:R0:W-:Y:S01]  /*cd30*/  @!P2 ST.E.64 desc[UR38][R10.64], R86 ;  /* 0x000000560a00a985 */ /* 0x0001e2000c101b26 */
[----:B------:R-:W-:-:S02]  /*cd40*/  ISETP.GE.AND P2, PT, R208, UR6, PT ;  /* 0x00000006d0007c0c */ /* 0x000fc4000bf46270 */
[CC--:B------:R-:W-:Y:S02]  /*cd50*/  @!P5 LEA R12, P6, R211.reuse, R3.reuse, 0x2 ;  /* 0x00000003d30cd211 */ /* 0x0c0fe400078c10ff */
[-C--:B------:R-:W-:Y:S02]  /*cd60*/  @!P4 LEA.HI.X R15, R210, R18.reuse, R157, 0x2, P0 ;  /* 0x00000012d20fc211 */ /* 0x080fe400000f149d */
[----:B------:R-:W-:Y:S02]  /*cd70*/  @!P5 LEA.HI.X R13, R211, R18, R158, 0x2, P6 ;  /* 0x00000012d30dd211 */ /* 0x000fe400030f149e */
[----:B------:R-:W-:Y:S02]  /*cd80*/  ISETP.GE.AND P0, PT, R206, UR6, PT ;  /* 0x00000006ce007c0c */ /* 0x000fe4000bf06270 */
[----:B-1----:R-:W-:Y:S01]  /*cd90*/  @!P3 LEA R20, P6, R209, R3, 0x2 ;  /* 0x00000003d114b211 */ /* 0x002fe200078c10ff */
[----:B------:R1:W-:Y:S01]  /*cda0*/  @!P5 ST.E.64 desc[UR38][R12.64], R90 ;  /* 0x0000005a0c00d985 */ /* 0x0003e2000c101b26 */
[----:B------:R-:W-:-:S02]  /*cdb0*/  ISETP.GE.AND P5, PT, R205, UR6, PT ;  /* 0x00000006cd007c0c */ /* 0x000fc4000bfa6270 */
[-C--:B------:R-:W-:Y:S01]  /*cdc0*/  @!P3 LEA.HI.X R21, R209, R18.reuse, R156, 0x2, P6 ;  /* 0x00000012d115b211 */ /* 0x080fe200030f149c */
[----:B------:R4:W-:Y:S01]  /*cdd0*/  @!P4 ST.E.64 desc[UR38][R14.64], R94 ;  /* 0x0000005e0e00c985 */ /* 0x0009e2000c101b26 */
[-C--:B---3--:R-:W-:Y:S02]  /*cde0*/  @!P2 LEA R4, P6, R208, R3.reuse, 0x2 ;  /* 0x00000003d004a211 */ /* 0x088fe400078c10ff */
[----:B------:R-:W-:Y:S01]  /*cdf0*/  ISETP.GE.AND P4, PT, R204, UR6, PT ;  /* 0x00000006cc007c0c */ /* 0x000fe2000bf86270 */
[----:B------:R3:W-:Y:S01]  /*ce00*/  @!P3 ST.E.64 desc[UR38][R20.64], R98 ;  /* 0x000000621400b985 */ /* 0x0007e2000c101b26 */
[-C--:B--2---:R-:W-:Y:S02]  /*ce10*/  @!P1 LEA R8, P3, R207, R3.reuse, 0x2 ;  /* 0x00000003cf089211 */ /* 0x084fe400078610ff */
[----:B------:R-:W-:Y:S02]  /*ce20*/  @!P2 LEA.HI.X R5, R208, R18, R155, 0x2, P6 ;  /* 0x00000012d005a211 */ /* 0x000fe400030f149b */
[----:B0-----:R-:W-:-:S02]  /*ce30*/  @!P0 LEA R10, P6, R206, R3, 0x2 ;  /* 0x00000003ce0a8211 */ /* 0x001fc400078c10ff */
[-C--:B------:R-:W-:Y:S01]  /*ce40*/  @!P1 LEA.HI.X R9, R207, R18.reuse, R154, 0x2, P3 ;  /* 0x00000012cf099211 */ /* 0x080fe200018f149a */
[----:B------:R0:W-:Y:S01]  /*ce50*/  @!P2 ST.E.64 desc[UR38][R4.64], R102 ;  /* 0x000000660400a985 */ /* 0x0001e2000c101b26 */
[----:B------:R-:W-:Y:S02]  /*ce60*/  ISETP.GE.AND P3, PT, R203, UR6, PT ;  /* 0x00000006cb007c0c */ /* 0x000fe4000bf66270 */
[----:B------:R-:W-:Y:S01]  /*ce70*/  @!P0 LEA.HI.X R11, R206, R18, R153, 0x2, P6 ;  /* 0x00000012ce0b8211 */ /* 0x000fe200030f1499 */
[----:B------:R2:W-:Y:S01]  /*ce80*/  @!P1 ST.E.64 desc[UR38][R8.64], R106 ;  /* 0x0000006a08009985 */ /* 0x0005e2000c101b26 */
[-C--:B-1----:R-:W-:Y:S02]  /*ce90*/  @!P5 LEA R12, P1, R205, R3.reuse, 0x2 ;  /* 0x00000003cd0cd211 */ /* 0x082fe400078210ff */
[----:B----4-:R-:W-:Y:S01]  /*cea0*/  @!P4 LEA R14, P2, R204, R3, 0x2 ;  /* 0x00000003cc0ec211 */ /* 0x010fe200078410ff */
[----:B------:R1:W-:Y:S01]  /*ceb0*/  @!P0 ST.E.64 desc[UR38][R10.64], R110 ;  /* 0x0000006e0a008985 */ /* 0x0003e2000c101b26 */
[----:B------:R-:W-:-:S02]  /*cec0*/  ISETP.GE.AND P0, PT, R202, UR6, PT ;  /* 0x00000006ca007c0c */ /* 0x000fc4000bf06270 */
[-C--:B------:R-:W-:Y:S02]  /*ced0*/  @!P5 LEA.HI.X R13, R205, R18.reuse, R152, 0x2, P1 ;  /* 0x00000012cd0dd211 */ /* 0x080fe400008f1498 */
        /* <DEDUP_REMOVED lines=8> */
[CC--:B0-----:R-:W-:Y:S01]  /*cf60*/  @!P0 LEA R4, P5, R202.reuse, R3.reuse, 0x2 ;  /* 0x00000003ca048211 */ /* 0x0c1fe200078a10ff */
[----:B------:R0:W-:Y:S01]  /*cf70*/  @!P3 ST.E.64 desc[UR38][R20.64], R122 ;  /* 0x0000007a1400b985 */ /* 0x0001e2000c101b26 */
[----:B------:R-:W-:Y:S02]  /*cf80*/  ISETP.GE.AND P3, PT, R199, UR6, PT ;  /* 0x00000006c7007c0c */ /* 0x000fe4000bf66270 */
[----:B------:R-:W-:Y:S02]  /*cf90*/  @!P0 LEA.HI.X R5, R202, R18, R237, 0x2, P5 ;  /* 0x00000012ca058211 */ /* 0x000fe400028f14ed */
[----:B------:R-:W-:Y:S02]  /*cfa0*/  ISETP.GE.AND P5, PT, R197, UR6, PT ;  /* 0x00000006c5007c0c */ /* 0x000fe4000bfa6270 */
[-C--:B--2---:R-:W-:Y:S01]  /*cfb0*/  @!P1 LEA R8, P6, R201, R3.reuse, 0x2 ;  /* 0x00000003c9089211 */ /* 0x084fe200078c10ff */
[----:B------:R2:W-:Y:S02]  /*cfc0*/  @!P0 ST.E.64 desc[UR38][R4.64], R126 ;  /* 0x0000007e04008985 */ /* 0x0005e4000c101b26 */
[----:B-1----:R-:W-:-:S02]  /*cfd0*/  @!P4 LEA R10, P0, R200, R3, 0x2 ;  /* 0x00000003c80ac211 */ /* 0x002fc400078010ff */
[-C--:B------:R-:W-:Y:S02]  /*cfe0*/  @!P1 LEA.HI.X R9, R201, R18.reuse, R236, 0x2, P6 ;  /* 0x00000012c9099211 */ /* 0x080fe400030f14ec */
[-C--:B---3--:R-:W-:Y:S02]  /*cff0*/  @!P3 LEA R12, P6, R199, R3.reuse, 0x2 ;  /* 0x00000003c70cb211 */ /* 0x088fe400078c10ff */
[-C--:B------:R-:W-:Y:S01]  /*d000*/  @!P4 LEA.HI.X R11, R200, R18.reuse, R235, 0x2, P0 ;  /* 0x00000012c80bc211 */ /* 0x080fe200000f14eb */
[----:B------:R2:W-:Y:S01]  /*d010*/  @!P1 ST.E.64 desc[UR38][R8.64], R130 ;  /* 0x0000008208009985 */ /* 0x0005e2000c101b26 */
[-C--:B----4-:R-:W-:Y:S02]  /*d020*/  @!P2 LEA R14, P1, R198, R3.reuse, 0x2 ;  /* 0x00000003c60ea211 */ /* 0x090fe400078210ff */
[----:B0-----:R-:W-:Y:S01]  /*d030*/  @!P5 LEA R20, P0, R197, R3, 0x2 ;  /* 0x00000003c514d211 */ /* 0x001fe200078010ff */
        /* <DEDUP_REMOVED lines=13> */
.L_x_4077:
[----:B------:R-:W0:Y:S01]  /*d110*/  LDC.64 R8, c[0x0][0xd00] ;  /* 0x00034000ff087b82 */ /* 0x000e220000000a00 */
[----:B------:R-:W-:Y:S01]  /*d120*/  ULDC.64 UR6, c[0x0][0xd08] ;  /* 0x0003420000067ab9 */ /* 0x000fe20000000a00 */
[----:B------:R-:W-:Y:S01]  /*d130*/  IMAD.MOV.U32 R3, RZ, RZ, RZ ;  /* 0x000000ffff037224 */ /* 0x000fe200078e00ff */
[----:B------:R-:W-:-:S04]  /*d140*/  ISETP.NE.U32.AND P1, PT, RZ, UR6, PT ;  /* 0x00000006ff007c0c */ /* 0x000fc8000bf25070 */
[----:B------:R-:W-:Y:S01]  /*d150*/  ISETP.NE.AND.EX P1, PT, RZ, UR7, PT, P1 ;  /* 0x00000007ff007c0c */ /* 0x000fe2000bf25310 */
[----:B------:R-:W1:Y:S01]  /*d160*/  LDC.64 R4, c[0x0][0xd00] ;  /* 0x00034000ff047b82 */ /* 0x000e620000000a00 */
[----:B0-----:R-:W-:-:S04]  /*d170*/  ISETP.NE.U32.AND P0, PT, R8, RZ, PT ;  /* 0x000000ff0800720c */ /* 0x001fc80003f05070 */
[----:B------:R-:W-:Y:S01]  /*d180*/  ISETP.NE.AND.EX P0, PT, R9, RZ, PT, P0 ;  /* 0x000000ff0900720c */ /* 0x000fe20003f05300 */
[----:B-1----:R-:W-:-:S06]  /*d190*/  IMAD.WIDE R8, R187, 0x4, R4 ;  /* 0x00000004bb087825 */ /* 0x002fcc00078e0204 */
[C---:B------:R-:W-:Y:S01]  /*d1a0*/  @P1 LEA R4, P2, R187.reuse, UR6, 0x2 ;  /* 0x00000006bb041c11 */ /* 0x040fe2000f8410ff */
[----:B------:R-:W-:Y:S02]  /*d1b0*/  ULDC UR6, c[0x0][0xb88] ;  /* 0x0002e20000067ab9 */ /* 0x000fe40000000800 */
[----:B------:R-:W-:Y:S01]  /*d1c0*/  IMAD.U32 R0, RZ, RZ, UR6 ;  /* 0x00000006ff007e24 */ /* 0x000fe2000f8e00ff */
[----:B------:R-:W-:Y:S02]  /*d1d0*/  @P1 LEA.HI.X R5, R187, UR7, R195, 0x2, P2 ;  /* 0x00000007bb051c11 */ /* 0x000fe400090f14c3 */
[----:B------:R0:W5:Y:S04]  /*d1e0*/  @P0 LDG.E R3, desc[UR38][R8.64] ;  /* 0x0000002608030981 */ /* 0x000168000c1e1900 */
[----:B------:R0:W5:Y:S01]  /*d1f0*/  @P1 LDG.E R0, desc[UR38][R4.64] ;  /* 0x0000002604001981 */ /* 0x000162000c1e1900 */
[----:B------:R-:W-:Y:S01]  /*d200*/  ISETP.NE.AND P2, PT, R22, RZ, PT ;  /* 0x000000ff1600720c */ /* 0x000fe20003f45270 */
[----:B------:R-:W1:-:S12]  /*d210*/  S2R R7, SR_TID.X ;  /* 0x0000000000077919 */ /* 0x000e580000002100 */
[----:B------:R-:W2:Y:S01]  /*d220*/  @!P2 LDC R22, c[0x0][0xbd4] ;  /* 0x0002f500ff16ab82 */ /* 0x000ea20000000800 */
[----:B-1----:R-:W-:Y:S01]  /*d230*/  VIADD R28, R7, 0xffffff80 ;  /* 0xffffff80071c7836 */ /* 0x002fe20000000000 */
[----:B--2---:R-:W-:-:S04]  /*d240*/  ISETP.GT.AND P2, PT, R22, 0x1, PT ;  /* 0x000000011600780c */ /* 0x004fc80003f44270 */
[----:B------:R-:W-:Y:S01]  /*d250*/  ISETP.GT.AND P3, PT, R28, 0x3f, PT ;  /* 0x0000003f1c00780c */ /* 0x000fe20003f64270 */
[----:B0-----:R-:W-:-:S12]  /*d260*/  @P1 BRA `(.L_x_4086) ;  /* 0x0000000000101947 */ /* 0x001fd80003800000 */
[----:B------:R-:W-:Y:S05]  /*d270*/  @!P0 BRA `(.L_x_4086) ;  /* 0x00000000000c8947 */ /* 0x000fea0003800000 */
[----:B------:R-:W2:Y:S04]  /*d280*/  LDG.E R5, desc[UR38][R8.64] ;  /* 0x0000002608057981 */ /* 0x000ea8000c1e1900 */
[----:B-----5:R-:W2:Y:S02]  /*d290*/  LDG.E R0, desc[UR38][R8.64+0x4] ;  /* 0x0000042608007981 */ /* 0x020ea4000c1e1900 */
[----:B--2---:R-:W-:-:S07]  /*d2a0*/  IMAD.IADD R0, R0, 0x1, -R5 ;  /* 0x0000000100007824 */ /* 0x004fce00078e0a05 */
.L_x_4086:
[----:B------:R-:W-:Y:S01]  /*d2b0*/  BSSY B1, `(.L_x_4087) ;  /* 0x0000038000017945 */ /* 0x000fe20003800000 */
[----:B------:R-:W-:Y:S02]  /*d2c0*/  SEL R187, R187, RZ, !P0 ;  /* 0x000000ffbbbb7207 */ /* 0x000fe40004000000 */
[----:B------:R-:W-:Y:S02]  /*d2d0*/  SEL R195, R195, RZ, !P0 ;  /* 0x000000ffc3c37207 */ /* 0x000fe40004000000 */
[----:B-----5:R-:W-:Y:S01]  /*d2e0*/  SHF.R.S32.HI R24, RZ, 0x1f, R3 ;  /* 0x0000001fff187819 */ /* 0x020fe20000011403 */
[----:B------:R-:W-:Y:S06]  /*d2f0*/  @P3 BRA `(.L_x_4088) ;  /* 0x0000000000cc3947 */ /* 0x000fec0003800000 */
[----:B------:R-:W0:Y:S01]  /*d300*/  S2R R4, SR_TID.X ;  /* 0x0000000000047919 */ /* 0x000e220000002100 */
[----:B------:R-:W1:Y:S01]  /*d310*/  LDC R27, c[0x0][0xce8] ;  /* 0x00033a00ff1b7b82 */ /* 0x000e620000000800 */
[----:B------:R-:W-:-:S04]  /*d320*/  IMAD.U32 R5, RZ, RZ, UR42 ;  /* 0x0000002aff057e24 */ /* 0x000fc8000f8e00ff */
[----:B0-----:R-:W-:Y:S02]  /*d330*/  IMAD R4, R5, 0x40, R4 ;  /* 0x0000004005047824 */ /* 0x001fe400078e0204 */
[----:B-1----:R-:W-:Y:S02]  /*d340*/  IMAD R5, R0, R27, RZ ;  /* 0x0000001b00057224 */ /* 0x002fe400078e02ff */
        /* <DEDUP_REMOVED lines=14> */
[----:B------:R-:W-:-:S04]  /*d430*/  IMAD.WIDE.U32 R20, R12, R187, RZ ;  /* 0x000000bb0c147225 */ /* 0x000fc800078e00ff */
[----:B------:R-:W-:Y:S01]  /*d440*/  IMAD R13, R12, R195, R13 ;  /* 0x000000c30c0d7224 */ /* 0x000fe200078e020d */
[----:B------:R1:W5:Y:S01]  /*d450*/  LDC.64 R14, c[0x0][R18+0x228] ;  /* 0x00008a00120e7b82 */ /* 0x0003620000000a00 */
[----:B--2---:R-:W-:-:S07]  /*d460*/  @P1 IMAD.HI.U32 R7, R26, R7, RZ ;  /* 0x000000071a071227 */ /* 0x004fce00078e00ff */
[----:B------:R1:W2:Y:S01]  /*d470*/  LDC.64 R8, c[0x0][R18+0x210] ;  /* 0x0000840012087b82 */ /* 0x0002a20000000a00 */
[-C--:B---3--:R-:W-:Y:S02]  /*d480*/  IMAD R25, R11, R188.reuse, RZ ;  /* 0x000000bc0b197224 */ /* 0x088fe400078e02ff */
[----:B------:R-:W-:-:S04]  /*d490*/  IMAD.WIDE.U32 R10, R10, R188, RZ ;  /* 0x000000bc0a0a7225 */ /* 0x000fc800078e00ff */
[----:B------:R-:W-:Y:S01]  /*d4a0*/  IMAD.IADD R25, R11, 0x1, R25 ;  /* 0x000000010b197824 */ /* 0x000fe200078e0219 */
[----:B----4-:R-:W-:Y:S01]  /*d4b0*/  @P1 SHF.R.U32.HI R23, RZ, R22, R7 ;  /* 0x00000016ff171219 */ /* 0x010fe20000011607 */
[----:B0-----:R-:W0:Y:S01]  /*d4c0*/  @!P0 LDC R4, c[0x0][0xc50] ;  /* 0x00031400ff048b82 */ /* 0x001e220000000800 */
[----:B------:R-:W-:Y:S02]  /*d4d0*/  SEL R7, R194, RZ, P0 ;  /* 0x000000ffc2077207 */ /* 0x000fe40000000000 */
[----:B------:R-:W-:Y:S01]  /*d4e0*/  IADD3 R12, P1, P3, R20, R10, R3 ;  /* 0x0000000a140c7210 */ /* 0x000fe20007b3e003 */
[----:B------:R-:W-:Y:S02]  /*d4f0*/  IMAD.IADD R20, R21, 0x1, R13 ;  /* 0x0000000115147824 */ /* 0x000fe400078e020d */
[----:B-1----:R-:W-:Y:S02]  /*d500*/  IMAD.MOV R18, RZ, RZ, -R23 ;  /* 0x000000ffff127224 */ /* 0x002fe400078e0a17 */
[----:B-----5:R-:W-:Y:S01]  /*d510*/  IMAD.WIDE.U32 R10, R14, R7, RZ ;  /* 0x000000070e0a7225 */ /* 0x020fe200078e00ff */
[----:B------:R-:W1:Y:S01]  /*d520*/  @!P0 LDC R5, c[0x0][0xc54] ;  /* 0x00031500ff058b82 */ /* 0x000e620000000800 */
[----:B------:R-:W-:-:S02]  /*d530*/  IADD3.X R14, R20, R25, R24, P1, P3 ;  /* 0x00000019140e7210 */ /* 0x000fc40000fe6418 */
[----:B------:R-:W-:Y:S01]  /*d540*/  IMAD R13, R15, R7, RZ ;  /* 0x000000070f0d7224 */ /* 0x000fe200078e02ff */
[----:B------:R-:W-:Y:S01]  /*d550*/  IADD3 R10, P0, P1, R23, R12, R10 ;  /* 0x0000000c170a7210 */ /* 0x000fe2000791e00a */
[----:B------:R-:W-:Y:S01]  /*d560*/  IMAD R7, R27, R18, R26 ;  /* 0x000000121b077224 */ /* 0x000fe200078e021a */
[----:B------:R-:W-:Y:S01]  /*d570*/  SHF.R.S32.HI R23, RZ, 0x1f, R23 ;  /* 0x0000001fff177819 */ /* 0x000fe20000011417 */
[----:B------:R-:W-:Y:S02]  /*d580*/  IMAD.IADD R13, R11, 0x1, R13 ;  /* 0x000000010b0d7824 */ /* 0x000fe400078e020d */
[----:B--2---:R-:W-:-:S03]  /*d590*/  IMAD R9, R9, R7, RZ ;  /* 0x0000000709097224 */ /* 0x004fc600078e02ff */
[----:B------:R-:W-:Y:S02]  /*d5a0*/  IADD3.X R11, R23, R14, R13, P0, P1 ;  /* 0x0000000e170b7210 */ /* 0x000fe400007e240d */
[----:B------:R-:W-:-:S05]  /*d5b0*/  SHF.R.S32.HI R13, RZ, 0x1f, R7 ;  /* 0x0000001fff0d7819 */ /* 0x000fca0000011407 */
[C---:B------:R-:W-:Y:S02]  /*d5c0*/  IMAD R13, R8.reuse, R13, R9 ;  /* 0x0000000d080d7224 */ /* 0x040fe400078e0209 */
[----:B------:R-:W-:-:S04]  /*d5d0*/  IMAD.WIDE.U32 R8, R8, R7, R10 ;  /* 0x0000000708087225 */ /* 0x000fc800078e000a */
[----:B------:R-:W-:Y:S01]  /*d5e0*/  IMAD.IADD R7, R9, 0x1, R13 ;  /* 0x0000000109077824 */ /* 0x000fe200078e020d */
[----:B0-----:R-:W-:-:S04]  /*d5f0*/  LEA R4, P0, R8, R4, 0x2 ;  /* 0x0000000408047211 */ /* 0x001fc800078010ff */
[----:B-1----:R-:W-:Y:S01]  /*d600*/  LEA.HI.X R5, R8, R5, R7, 0x2, P0 ;  /* 0x0000000508057211 */ /* 0x002fe200000f1407 */
[----:B------:R-:W-:-:S05]  /*d610*/  IMAD.MOV.U32 R7, RZ, RZ, -0x800000 ;  /* 0xff800000ff077424 */ /* 0x000fca00078e00ff */
[----:B------:R0:W-:Y:S03]  /*d620*/  STG.E desc[UR38][R4.64], R7 ;  /* 0x0000000704007986 */ /* 0x0001e6000c101926 */
.L_x_4088:
[----:B------:R-:W-:Y:S05]  /*d630*/  BSYNC B1 ;  /* 0x0000000000017941 */ /* 0x000fea0003800000 */
.L_x_4087:
[----:B------:R-:W-:Y:S05]  /*d640*/  @P2 BRA `(.L_x_4083) ;  /* 0x0000000800742947 */ /* 0x000fea0003800000 */
[----:B------:R-:W1:Y:S01]  /*d650*/  LDC R11, c[0x0][0xce8] ;  /* 0x00033a00ff0b7b82 */ /* 0x000e620000000800 */
[----:B------:R-:W-:Y:S01]  /*d660*/  ULDC.64 UR6, c[0x0][0xba0] ;  /* 0x0002e80000067ab9 */ /* 0x000fe20000000a00 */
[----:B0-----:R-:W-:Y:S01]  /*d670*/  SHF.R.S32.HI R7, RZ, 0x1f, R28 ;  /* 0x0000001fff077819 */ /* 0x001fe2000001141c */
[----:B------:R-:W-:Y:S01]  /*d680*/  IMAD R8, R24, UR6, RZ ;  /* 0x0000000618087c24 */ /* 0x000fe2000f8e02ff */
[----:B------:R-:W-:Y:S01]  /*d690*/  ULDC UR8, c[0x0][0xbc8] ;  /* 0x0002f20000087ab9 */ /* 0x000fe20000000800 */
[----:B------:R-:W-:Y:S01]  /*d6a0*/  IMAD.WIDE.U32 R4, R3, UR6, RZ ;  /* 0x0000000603047c25 */ /* 0x000fe2000f8e00ff */
[----:B------:R-:W-:Y:S01]  /*d6b0*/  ISETP.GE.AND P2, PT, R193, UR8, PT ;  /* 0x00000008c1007c0c */ /* 0x000fe2000bf46270 */
[----:B------:R-:W-:Y:S01]  /*d6c0*/  BSSY B1, `(.L_x_4089) ;  /* 0x0000071000017945 */ /* 0x000fe20003800000 */
[----:B------:R-:W-:Y:S01]  /*d6d0*/  ISETP.GE.AND P1, PT, R192, UR8, PT ;  /* 0x00000008c0007c0c */ /* 0x000fe2000bf26270 */
[----:B------:R-:W-:Y:S01]  /*d6e0*/  IMAD R3, R3, UR7, R8 ;  /* 0x0000000703037c24 */ /* 0x000fe2000f8e0208 */
[----:B------:R-:W-:Y:S01]  /*d6f0*/  LEA.HI R8, R7, R28, RZ, 0x3 ;  /* 0x0000001c07087211 */ /* 0x000fe200078f18ff */
[----:B------:R-:W-:Y:S01]  /*d700*/  ULDC.64 UR6, c[0x0][0xbe8] ;  /* 0x0002fa0000067ab9 */ /* 0x000fe20000000a00 */
[----:B------:R-:W-:Y:S01]  /*d710*/  IMAD.U32 R10, RZ, RZ, UR42 ;  /* 0x0000002aff0a7e24 */ /* 0x000fe2000f8e00ff */
[----:B------:R-:W-:Y:S01]  /*d720*/  SEL R13, RZ, 0xffffffff, P2 ;  /* 0xffffffffff0d7807 */ /* 0x000fe20001000000 */
[----:B------:R-:W-:Y:S01]  /*d730*/  IMAD.IADD R5, R5, 0x1, R3 ;  /* 0x0000000105057824 */ /* 0x000fe200078e0203 */
[----:B------:R-:W-:-:S02]  /*d740*/  LOP3.LUT R3, R8, 0xfffffff8, RZ, 0xc0, !PT ;  /* 0xfffffff808037812 */ /* 0x000fc400078ec0ff */
[----:B------:R-:W-:Y:S01]  /*d750*/  SHF.R.S32.HI R24, RZ, 0x3, R8 ;  /* 0x00000003ff187819 */ /* 0x000fe20000011408 */
[----:B------:R-:W-:Y:S01]  /*d760*/  IMAD.WIDE.U32 R4, R188, UR6, R4 ;  /* 0x00000006bc047c25 */ /* 0x000fe2000f8e0004 */
[----:B------:R-:W-:Y:S02]  /*d770*/  ISETP.GE.AND P3, PT, R2, UR8, PT ;  /* 0x0000000802007c0c */ /* 0x000fe4000bf66270 */
[----:B------:R-:W-:Y:S01]  /*d780*/  SHF.R.S32.HI R25, RZ, 0x1f, R228 ;  /* 0x0000001fff197819 */ /* 0x000fe200000114e4 */
[----:B------:R-:W-:Y:S01]  /*d790*/  IMAD.IADD R3, R28, 0x1, -R3 ;  /* 0x000000011c037824 */ /* 0x000fe200078e0a03 */
[----:B------:R-:W-:Y:S01]  /*d7a0*/  SEL R12, RZ, 0x1, P3 ;  /* 0x00000001ff0c7807 */ /* 0x000fe20001800000 */
[----:B------:R-:W-:Y:S01]  /*d7b0*/  IMAD R5, R188, UR7, R5 ;  /* 0x00000007bc057c24 */ /* 0x000fe2000f8e0205 */
[----:B-1----:R-:W-:Y:S01]  /*d7c0*/  ISETP.NE.AND P0, PT, R11, 0x1, PT ;  /* 0x000000010b00780c */ /* 0x002fe20003f05270 */
[----:B------:R-:W-:Y:S01]  /*d7d0*/  IMAD R3, R3, 0x20, R24 ;  /* 0x0000002003037824 */ /* 0x000fe200078e0218 */
[----:B------:R-:W-:Y:S01]  /*d7e0*/  ULDC.64 UR6, c[0x0][0xbf0] ;  /* 0x0002fc0000067ab9 */ /* 0x000fe20000000a00 */
[----:B------:R-:W-:Y:S01]  /*d7f0*/  IMAD.SHL.U32 R15, R13, 0x2, RZ ;  /* 0x000000020d0f7824 */ /* 0x000fe200078e00ff */
[----:B------:R-:W-:Y:S01]  /*d800*/  SEL R13, RZ, 0xffffffff, P1 ;  /* 0xffffffffff0d7807 */ /* 0x000fe20000800000 */
[----:B------:R-:W-:Y:S01]  /*d810*/  IMAD R10, R10, 0x40, R3 ;  /* 0x000000400a0a7824 */ /* 0x000fe200078e0203 */
[----:B------:R-:W-:Y:S01]  /*d820*/  ISETP.GE.AND P1, PT, R228, UR8, PT ;  /* 0x00000008e4007c0c */ /* 0x000fe2000bf26270 */
[----:B------:R-:W-:Y:S01]  /*d830*/  IMAD R3, R195, UR6, RZ ;  /* 0x00000006c3037c24 */ /* 0x000fe2000f8e02ff */
[----:B------:R-:W-:Y:S01]  /*d840*/  LOP3.LUT R12, R15, 0x2, R12, 0xe2, !PT ;  /* 0x000000020f0c7812 */ /* 0x000fe200078ee20c */
[----:B------:R-:W-:Y:S01]  /*d850*/  IMAD.WIDE.U32 R4, R187, UR6, R4 ;  /* 0x00000006bb047c25 */ /* 0x000fe2000f8e0004 */
[----:B------:R-:W-:-:S02]  /*d860*/  SHF.R.S32.HI R26, RZ, 0x1f, R191 ;  /* 0x0000001fff1a7819 */ /* 0x000fc400000114bf */
[----:B------:R-:W-:Y:S01]  /*d870*/  SHF.R.S32.HI R27, RZ, 0x1f, R189 ;  /* 0x0000001fff1b7819 */ /* 0x000fe200000114bd */
[----:B------:R-:W0:Y:S01]  /*d880*/  @P0 LDC R7, c[0x0][0xcec] ;  /* 0x00033b00ff070b82 */ /* 0x000e220000000800 */
[----:B------:R-:W-:Y:S01]  /*d890*/  IMAD R9, R187, UR7, R3 ;  /* 0x00000007bb097c24 */ /* 0x000fe2000f8e0203 */
[----:B------:R-:W-:Y:S01]  /*d8a0*/  ULDC.64 UR6, c[0x0][0xbe0] ;  /* 0x0002f80000067ab9 */ /* 0x000fe20000000a00 */
[----:B------:R-:W-:Y:S01]  /*d8b0*/  IMAD.MOV.U32 R3, RZ, RZ, R10 ;  /* 0x000000ffff037224 */ /* 0x000fe200078e000a */
[----:B------:R-:W-:Y:S01]  /*d8c0*/  SHF.R.S32.HI R28, RZ, 0x1f, R229 ;  /* 0x0000001fff1c7819 */ /* 0x000fe200000114e5 */
[----:B------:R-:W-:Y:S01]  /*d8d0*/  IMAD.SHL.U32 R13, R13, 0x4, RZ ;  /* 0x000000040d0d7824 */ /* 0x000fe200078e00ff */
[----:B------:R-:W-:Y:S01]  /*d8e0*/  SHF.R.S32.HI R29, RZ, 0x1f, R190 ;  /* 0x0000001fff1d7819 */ /* 0x000fe200000114be */
[----:B------:R-:W-:Y:S01]  /*d8f0*/  IMAD.IADD R5, R5, 0x1, R9 ;  /* 0x0000000105057824 */ /* 0x000fe200078e0209 */
[----:B------:R-:W1:Y:S01]  /*d900*/  @P0 LDC R8, c[0x0][0xcf0] ;  /* 0x00033c00ff080b82 */ /* 0x000e620000000800 */
[----:B------:R-:W-:Y:S01]  /*d910*/  IMAD R23, R0, R11, RZ ;  /* 0x0000000b00177224 */ /* 0x000fe200078e02ff */
[----:B------:R-:W-:-:S02]  /*d920*/  LOP3.LUT R12, R13, 0x4, R12, 0xe2, !PT ;  /* 0x000000040d0c7812 */ /* 0x000fc400078ee20c */
[----:B------:R-:W-:Y:S02]  /*d930*/  SHF.R.S32.HI R31, RZ, 0x1f, R192 ;  /* 0x0000001fff1f7819 */ /* 0x000fe400000114c0 */
[----:B------:R-:W-:Y:S01]  /*d940*/  SHF.R.S32.HI R30, RZ, 0x1f, R193 ;  /* 0x0000001fff1e7819 */ /* 0x000fe200000114c1 */
[----:B0-----:R-:W-:-:S05]  /*d950*/  @P0 IMAD.HI.U32 R7, R10, R7, RZ ;  /* 0x000000070a070227 */ /* 0x001fca00078e00ff */
[----:B-1----:R-:W-:Y:S02]  /*d960*/  @P0 SHF.R.U32.HI R3, RZ, R8, R7 ;  /* 0x00000008ff030219 */ /* 0x002fe40000011607 */
[----:B------:R-:W-:Y:S02]  /*d970*/  ISETP.GE.AND P0, PT, R191, UR8, PT ;  /* 0x00000008bf007c0c */ /* 0x000fe4000bf06270 */
[--C-:B------:R-:W-:Y:S01]  /*d980*/  SHF.R.S32.HI R7, RZ, 0x1f, R3.reuse ;  /* 0x0000001fff077819 */ /* 0x100fe20000011403 */
[----:B------:R-:W-:Y:S01]  /*d990*/  IMAD.MOV R9, RZ, RZ, -R3 ;  /* 0x000000ffff097224 */ /* 0x000fe200078e0a03 */
[----:B------:R-:W-:Y:S01]  /*d9a0*/  SEL R13, RZ, 0xffffffff, P0 ;  /* 0xffffffffff0d7807 */ /* 0x000fe20000000000 */
[----:B------:R-:W-:Y:S01]  /*d9b0*/  IMAD.WIDE.U32 R4, R3, UR6, R4 ;  /* 0x0000000603047c25 */ /* 0x000fe2000f8e0004 */
[----:B------:R-:W-:-:S03]  /*d9c0*/  ISETP.GE.AND P0, PT, R190, UR8, PT ;  /* 0x00000008be007c0c */ /* 0x000fc6000bf06270 */
[----:B------:R-:W-:Y:S02]  /*d9d0*/  IMAD R8, R7, UR6, RZ ;  /* 0x0000000607087c24 */ /* 0x000fe4000f8e02ff */
[----:B------:R-:W-:Y:S02]  /*d9e0*/  IMAD R7, R11, R9, R10 ;  /* 0x000000090b077224 */ /* 0x000fe400078e020a */
[----:B------:R-:W-:Y:S01]  /*d9f0*/  IMAD R9, R3, UR7, R8 ;  /* 0x0000000703097c24 */ /* 0x000fe2000f8e0208 */
[----:B------:R-:W-:Y:S01]  /*da00*/  SEL R8, RZ, 0xffffffff, P0 ;  /* 0xffffffffff087807 */ /* 0x000fe20000000000 */
[----:B------:R-:W-:Y:S01]  /*da10*/  IMAD.SHL.U32 R13, R13, 0x8, RZ ;  /* 0x000000080d0d7824 */ /* 0x000fe200078e00ff */
[----:B------:R-:W-:Y:S01]  /*da20*/  ISETP.GE.AND P0, PT, R189, UR8, PT ;  /* 0x00000008bd007c0c */ /* 0x000fe2000bf06270 */
[----:B------:R-:W-:Y:S01]  /*da30*/  IMAD.IADD R5, R5, 0x1, R9 ;  /* 0x0000000105057824 */ /* 0x000fe200078e0209 */
[----:B------:R-:W-:Y:S01]  /*da40*/  SHF.R.S32.HI R3, RZ, 0x1f, R7 ;  /* 0x0000001fff037819 */ /* 0x000fe20000011407 */
[----:B------:R-:W-:Y:S01]  /*da50*/  ULDC.64 UR6, c[0x0][0xbd8] ;  /* 0x0002f60000067ab9 */ /* 0x000fe20000000a00 */
[----:B------:R-:W-:Y:S01]  /*da60*/  LOP3.LUT R12, R13, 0x8, R12, 0xe2, !PT ;  /* 0x000000080d0c7812 */ /* 0x000fe200078ee20c */
[----:B------:R-:W-:Y:S01]  /*da70*/  IMAD.SHL.U32 R13, R8, 0x10, RZ ;  /* 0x00000010080d7824 */ /* 0x000fe200078e00ff */
[----:B------:R-:W-:Y:S01]  /*da80*/  SEL R9, RZ, 0xffffffff, P0 ;  /* 0xffffffffff097807 */ /* 0x000fe20000000000 */
[----:B------:R-:W-:Y:S01]  /*da90*/  IMAD R8, R3, UR6, RZ ;  /* 0x0000000603087c24 */ /* 0x000fe2000f8e02ff */
[----:B------:R-:W-:Y:S01]  /*daa0*/  ISETP.GE.AND P0, PT, R229, UR8, PT ;  /* 0x00000008e5007c0c */ /* 0x000fe2000bf06270 */
[----:B------:R-:W-:Y:S01]  /*dab0*/  IMAD.WIDE.U32 R4, R7, UR6, R4 ;  /* 0x0000000607047c25 */ /* 0x000fe2000f8e0004 */
[----:B------:R-:W-:-:S03]  /*dac0*/  LOP3.LUT R12, R13, 0x10, R12, 0xe2, !PT ;  /* 0x000000100d0c7812 */ /* 0x000fc600078ee20c */
[----:B------:R-:W-:Y:S02]  /*dad0*/  IMAD.SHL.U32 R9, R9, 0x20, RZ ;  /* 0x0000002009097824 */ /* 0x000fe400078e00ff */
[----:B------:R-:W-:Y:S01]  /*dae0*/  IMAD R3, R7, UR7, R8 ;  /* 0x0000000707037c24 */ /* 0x000fe2000f8e0208 */
[----:B------:R-:W-:Y:S01]  /*daf0*/  ULDC.64 UR6, c[0x0][0xb80] ;  /* 0x0002e00000067ab9 */ /* 0x000fe20000000a00 */
[----:B------:R-:W-:Y:S01]  /*db00*/  IMAD.U32 R13, RZ, RZ, UR42 ;  /* 0x0000002aff0d7e24 */ /* 0x000fe2000f8e00ff */
[----:B------:R-:W-:Y:S01]  /*db10*/  LOP3.LUT R12, R9, 0x20, R12, 0xe2, !PT ;  /* 0x00000020090c7812 */ /* 0x000fe200078ee20c */
[----:B------:R-:W-:Y:S01]  /*db20*/  IMAD.IADD R3, R5, 0x1, R3 ;  /* 0x0000000105037824 */ /* 0x000fe200078e0203 */
[----:B------:R-:W-:Y:S01]  /*db30*/  SEL R9, RZ, 0x40, P0 ;  /* 0x00000040ff097807 */ /* 0x000fe20000000000 */
[----:B------:R-:W-:Y:S01]  /*db40*/  IMAD R24, R13, 0x40, R24 ;  /* 0x000000400d187824 */ /* 0x000fe200078e0218 */
[----:B------:R-:W-:Y:S02]  /*db50*/  LEA R7, P0, R4, UR6, 0x1 ;  /* 0x0000000604077c11 */ /* 0x000fe4000f8008ff */
[----:B------:R-:W-:-:S02]  /*db60*/  LOP3.LUT R18, R12, R9, RZ, 0xfc, !PT ;  /* 0x000000090c127212 */ /* 0x000fc400078efcff */
[----:B------:R-:W-:Y:S01]  /*db70*/  LEA.HI.X R3, R4, UR7, R3, 0x1, P0 ;  /* 0x0000000704037c11 */ /* 0x000fe200080f0c03 */
[----:B------:R0:W1:Y:S01]  /*db80*/  SHFL.IDX PT, R8, R7, RZ, 0x181f ;  /* 0x00181fff07087589 */ /* 0x00006200000e0000 */
[----:B------:R-:W-:Y:S02]  /*db90*/  ISETP.GE.AND P0, PT, R24, R23, PT ;  /* 0x000000171800720c */ /* 0x000fe40003f06270 */
[----:B------:R-:W-:Y:S01]  /*dba0*/  SEL R5, RZ, 0x80, P1 ;  /* 0x00000080ff057807 */ /* 0x000fe20000800000 */
[----:B------:R0:W2:Y:S03]  /*dbb0*/  SHFL.IDX PT, R9, R3, RZ, 0x181f ;  /* 0x00181fff03097589 */ /* 0x0000a600000e0000 */
[----:B------:R-:W-:-:S07]  /*dbc0*/  LOP3.LUT R22, R18, R5, RZ, 0xfc, !PT ;  /* 0x0000000512167212 */ /* 0x000fce00078efcff */
[----:B0-----:R-:W-:Y:S05]  /*dbd0*/  @P0 BRA `(.L_x_4090) ;  /* 0x00000000007c0947 */ /* 0x001fea0003800000 */
[----:B------:R-:W-:Y:S02]  /*dbe0*/  ISETP.GE.AND P2, PT, R193, UR8, PT ;  /* 0x00000008c1007c0c */ /* 0x000fe4000bf46270 */
[----:B------:R-:W-:Y:S02]  /*dbf0*/  ISETP.GE.AND P1, PT, R2, UR8, PT ;  /* 0x0000000802007c0c */ /* 0x000fe4000bf26270 */
[----:B------:R-:W-:Y:S02]  /*dc00*/  ISETP.GE.AND P5, PT, R192, UR8, PT ;  /* 0x00000008c0007c0c */ /* 0x000fe4000bfa6270 */
[----:B------:R-:W-:-:S07]  /*dc10*/  ISETP.GE.AND P3, PT, R191, UR8, PT ;  /* 0x00000008bf007c0c */ /* 0x000fce000bf66270 */
[CC--:B-1----:R-:W-:Y:S02]  /*dc20*/  @!P2 LEA R10, P0, R193.reuse, R8.reuse, 0x1 ;  /* 0x00000008c10aa211 */ /* 0x0c2fe400078008ff */
        /* <DEDUP_REMOVED lines=26> */
.L_x_4090:
[----:B------:R-:W-:Y:S05]  /*ddd0*/  BSYNC B1 ;  /* 0x0000000000017941 */ /* 0x000fea0003800000 */
.L_x_4089:
        /* <DEDUP_REMOVED lines=20> */
[-C--:B------:R-:W-:Y:S02]  /*df20*/  @!P2 LEA R20, P6, R190, R8.reuse, 0x1 ;  /* 0x00000008be14a211 */ /* 0x080fe400078c08ff */
        /* <DEDUP_REMOVED lines=15> */
.L_x_4083:
[----:B------:R-:W-:Y:S05]  /*e020*/  BSYNC B0 ;  /* 0x0000000000007941 */ /* 0x000fea0003800000 */
.L_x_4076:
[----:B------:R-:W-:Y:S02]  /*e030*/  ULDC UR6, c[0x0][0xd3c] ;  /* 0x00034f0000067ab9 */ /* 0x000fe40000000800 */
[----:B------:R-:W-:-:S06]  /*e040*/  UISETP.GE.AND UP0, UPT, UR5, UR6, UPT ;  /* 0x000000060500728c */ /* 0x000fcc000bf06270 */
[----:B------:R-:W-:-:S13]  /*e050*/  PLOP3.LUT P0, PT, PT, PT, UP0, 0x80, 0x0 ;  /* 0x000000000000781c */ /* 0x000fda0003f0f008 */
[----:B------:R-:W-:Y:S05]  /*e060*/  @!P0 BRA `(.L_x_4091) ;  /* 0xffffff3000dc8947 */ /* 0x000fea000383ffff */
[----:B------:R-:W-:Y:S05]  /*e070*/  EXIT ;  /* 0x000000000000794d */ /* 0x000fea0003800000 */
.L_x_4046:
[----:B------:R-:W-:-:S08]  /*e080*/  NOP ;  /* 0x0000000000007918 */ /* 0x000fd00000000000 */
[----:B------:R-:W0:-:S00]  /*e090*/  USETMAXREG.DEALLOC.CTAPOOL 0x18 ;  /* 0x00000018000079c8 */ /* 0x000e0000080e0500 */
        /* <DEDUP_REMOVED lines=16> */
.L_x_4092:
        /* <DEDUP_REMOVED lines=43> */
.L_x_4096:
        /* <DEDUP_REMOVED lines=38> */
.L_x_4094:
        /* <DEDUP_REMOVED lines=20> */
.L_x_4097:
        /* <DEDUP_REMOVED lines=54> */
.L_x_4095:
[----:B------:R-:W-:Y:S01]  /*eb50*/  IMAD.U32 R2, RZ, RZ, UR6 ;  /* 0x00000006ff027e24 */ /* 0x000fe2000f8e00ff */
[----:B------:R1:W-:Y:S04]  /*eb60*/  STL [R1+0x4], RZ ;  /* 0x000004ff01007387 */ /* 0x0003e80000100800 */
[----:B------:R1:W-:Y:S04]  /*eb70*/  STL [R1+0x8], RZ ;  /* 0x000008ff01007387 */ /* 0x0003e80000100800 */
[----:B------:R1:W-:Y:S02]  /*eb80*/  STL [R1], R2 ;  /* 0x0000000201007387 */ /* 0x0003e40000100800 */
.L_x_4098:
        /* <DEDUP_REMOVED lines=10> */
.L_x_4093:
[----:B0-----:R-:W3:Y:S01]  /*ec30*/  LDL R0, [R1+0xc] ;  /* 0x00000c0001007983 */ /* 0x001ee20000100800 */
[----:B------:R-:W-:-:S03]  /*ec40*/  ULDC UR4, c[0x0][0xd3c] ;  /* 0x00034f0000047ab9 */ /* 0x000fc60000000800 */
[----:B------:R0:W-:Y:S01]  /*ec50*/  STL [R1+0x10], RZ ;  /* 0x000010ff01007387 */ /* 0x0001e20000100800 */
[----:B---3--:R-:W-:Y:S01]  /*ec60*/  ISETP.GE.AND P0, PT, R0, UR4, PT ;  /* 0x0000000400007c0c */ /* 0x008fe2000bf06270 */
[----:B------:R-:W-:-:S05]  /*ec70*/  IMAD.MOV.U32 R0, RZ, RZ, 0x1 ;  /* 0x00000001ff007424 */ /* 0x000fca00078e00ff */
[----:B------:R0:W-:Y:S04]  /*ec80*/  STL [R1+0x18], R0 ;  /* 0x0000180001007387 */ /* 0x0001e80000100800 */
[----:B------:R0:W-:Y:S03]  /*ec90*/  STL [R1+0x64], RZ ;  /* 0x000064ff01007387 */ /* 0x0001e60000100800 */
[----:B------:R-:W-:Y:S05]  /*eca0*/  @P0 BRA `(.L_x_4099) ;  /* 0x0000007000bc0947 */ /* 0x000fea0003800000 */
[----:B------:R-:W3:Y:S01]  /*ecb0*/  S2UR UR5, SR_CgaCtaId ;  /* 0x00000000000579c3 */ /* 0x000ee20000008800 */
[C---:B0-----:R-:W-:Y:S01]  /*ecc0*/  IMAD.SHL.U32 R0, R6.reuse, 0x8, RZ ;  /* 0x0000000806007824 */ /* 0x041fe200078e00ff */
[----:B------:R-:W-:Y:S01]  /*ecd0*/  LOP3.LUT R4, R6, 0x7f, RZ, 0xc0, !PT ;  /* 0x0000007f06047812 */ /* 0x000fe200078ec0ff */
[----:B------:R-:W-:Y:S01]  /*ece0*/  UMOV UR4, 0x400 ;  /* 0x0000040000047882 */ /* 0x000fe20000000000 */
[----:B------:R-:W-:Y:S01]  /*ecf0*/  BSSY B8, `(.L_x_4099) ;  /* 0x000072a000087945 */ /* 0x000fe20003800000 */
[----:B------:R-:W-:Y:S01]  /*ed00*/  ULDC UR36, c[0x0][0xc] ;  /* 0x0000030000247ab9 */ /* 0x000fe20000000800 */
[----:B------:R-:W-:Y:S01]  /*ed10*/  LOP3.LUT R3, R0, 0x1f8, RZ, 0xc0, !PT ;  /* 0x000001f800037812 */ /* 0x000fe200078ec0ff */
[----:B-1----:R-:W-:Y:S01]  /*ed20*/  IMAD.SHL.U32 R2, R4, 0x8, RZ ;  /* 0x0000000804027824 */ /* 0x002fe200078e00ff */
[----:B------:R-:W-:Y:S01]  /*ed30*/  LOP3.LUT R0, R0, 0x38, RZ, 0xc0, !PT ;  /* 0x0000003800007812 */ /* 0x000fe200078ec0ff */
[----:B------:R-:W-:Y:S01]  /*ed40*/  ULDC.64 UR40, c[0x0][0x198] ;  /* 0x0000660000287ab9 */ /* 0x000fe20000000a00 */
[----:B------:R-:W-:Y:S01]  /*ed50*/  LOP3.LUT R3, R3, 0x38, R6, 0x78, !PT ;  /* 0x0000003803037812 */ /* 0x000fe200078e7806 */
[----:B------:R-:W-:-:S03]  /*ed60*/  IMAD.SHL.U32 R6, R6, 0x10, RZ ;  /* 0x0000001006067824 */ /* 0x000fc600078e00ff */
[----:B------:R-:W-:Y:S02]  /*ed70*/  LOP3.LUT R3, R3, 0x200, R2, 0xf8, !PT ;  /* 0x0000020003037812 */ /* 0x000fe400078ef802 */
[----:B------:R-:W-:-:S04]  /*ed80*/  SHF.R.U32.HI R2, RZ, 0x3, R4 ;  /* 0x00000003ff027819 */ /* 0x000fc80000011604 */
[----:B------:R-:W-:Y:S01]  /*ed90*/  LOP3.LUT R4, R2, 0x70, R6, 0xf8, !PT ;  /* 0x0000007002047812 */ /* 0x000fe200078ef806 */
[----:B------:R-:W-:Y:S01]  /*eda0*/  IMAD.MOV.U32 R2, RZ, RZ, 0x1 ;  /* 0x00000001ff027424 */ /* 0x000fe200078e00ff */
[C---:B------:R-:W-:Y:S01]  /*edb0*/  LOP3.LUT R4, R0.reuse, 0x40, RZ, 0xfc, !PT ;  /* 0x0000004000047812 */ /* 0x040fe200078efcff */
[----:B---3--:R-:W-:Y:S01]  /*edc0*/  ULEA UR4, UR5, UR4, 0x18 ;  /* 0x0000000405047291 */ /* 0x008fe2000f8ec03f */
[----:B------:R-:W-:-:S05]  /*edd0*/  LOP3.LUT R4, R0, 0x100, RZ, 0xfc, !PT ;  /* 0x0000010000047812 */ /* 0x000fca00078efcff */
[----:B------:R-:W-:-:S04]  /*ede0*/  IMAD.U32 R18, RZ, RZ, UR4 ;  /* 0x00000004ff127e24 */ /* 0x000fc8000f8e00ff */
[----:B------:R-:W-:-:S05]  /*edf0*/  IMAD R3, R3, 0x2, R18 ;  /* 0x0000000203037824 */ /* 0x000fca00078e0212 */
[----:B------:R0:W-:Y:S04]  /*ee00*/  STL [R1+0x14], R3 ;  /* 0x0000140301007387 */ /* 0x0001e80000100800 */
[----:B------:R-:W-:Y:S04]  /*ee10*/  STL [R1+0x64], RZ ;  /* 0x000064ff01007387 */ /* 0x000fe80000100800 */
[----:B------:R1:W-:Y:S01]  /*ee20*/  STL [R1+0x18], R2 ;  /* 0x0000180201007387 */ /* 0x0003e20000100800 */
[----:B0-----:R-:W-:-:S03]  /*ee30*/  LOP3.LUT R3, R0, 0x80, RZ, 0xfc, !PT ;  /* 0x0000008000037812 */ /* 0x001fc600078efcff */
[----:B------:R0:W-:Y:S01]  /*ee40*/  STL [R1+0x10], RZ ;  /* 0x000010ff01007387 */ /* 0x0001e20000100800 */
[C---:B------:R-:W-:Y:S02]  /*ee50*/  LOP3.LUT R3, R0.reuse, 0x140, RZ, 0xfc, !PT ;  /* 0x0000014000037812 */ /* 0x040fe400078efcff */
[C---:B-1----:R-:W-:Y:S02]  /*ee60*/  LOP3.LUT R2, R0.reuse, 0xc0, RZ, 0xfc, !PT ;  /* 0x000000c000027812 */ /* 0x042fe400078efcff */
[C---:B------:R-:W-:Y:S02]  /*ee70*/  LOP3.LUT R2, R0.reuse, 0x180, RZ, 0xfc, !PT ;  /* 0x0000018000027812 */ /* 0x040fe400078efcff */
[----:B0-----:R-:W-:-:S07]  /*ee80*/  LOP3.LUT R0, R0, 0x1c0, RZ, 0xfc, !PT ;  /* 0x000001c000007812 */ /* 0x001fce00078efcff */
.L_x_4223:
[----:B---3--:R-:W3:Y:S01]  /*ee90*/  LDL R0, [R1+0xc] ;  /* 0x00000c0001007983 */ /* 0x008ee20000100800 */
[----:B-1----:R-:W3:Y:S01]  /*eea0*/  LDC.64 R2, c[0x0][0xd88] ;  /* 0x00036200ff027b82 */ /* 0x002ee20000000a00 */
[----:B------:R-:W-:Y:S05]  /*eeb0*/  YIELD ;  /* 0x0000000000007946 */ /* 0x000fea0003800000 */
[----:B------:R-:W-:Y:S01]  /*eec0*/  ULDC.64 UR4, c[0x0][0xb20] ;  /* 0x0002c80000047ab9 */ /* 0x000fe20000000a00 */
[----:B--2---:R-:W-:Y:S01]  /*eed0*/  IMAD.MOV.U32 R6, RZ, RZ, RZ ;  /* 0x000000ffff067224 */ /* 0x004fe200078e00ff */
[----:B------:R-:W-:Y:S01]  /*eee0*/  ISETP.NE.U32.AND P0, PT, RZ, UR4, PT ;  /* 0x00000004ff007c0c */ /* 0x000fe2000bf05070 */
[----:B------:R-:W-:Y:S01]  /*eef0*/  ULDC.64 UR6, c[0x0][0xb10] ;  /* 0x0002c40000067ab9 */ /* 0x000fe20000000a00 */
[----:B------:R-:W-:Y:S01]  /*ef00*/  ULDC.64 UR8, c[0x0][0xb00] ;  /* 0x0002c00000087ab9 */ /* 0x000fe20000000a00 */
[----:B---3--:R-:W-:-:S05]  /*ef10*/  IMAD.WIDE R2, R0, 0x4, R2 ;  /* 0x0000000400027825 */ /* 0x008fca00078e0202 */
[----:B0-2---:R-:W2:Y:S01]  /*ef20*/  LDG.E R10, desc[UR38][R2.64] ;  /* 0x00000026020a7981 */ /* 0x005ea2000c1e1900 */
        /* <DEDUP_REMOVED lines=46> */
.L_x_4100:
        /* <DEDUP_REMOVED lines=18> */
.L_x_4101:
[----:B------:R-:W-:Y:S05]  /*f330*/  @!P0 BRA `(.L_x_4102) ;  /* 0x00000000000c8947 */ /* 0x000fea0003800000 */
[----:B------:R-:W2:Y:S04]  /*f340*/  LDG.E R6, desc[UR38][R4.64] ;  /* 0x0000002604067981 */ /* 0x000ea8000c1e1900 */
[----:B------:R-:W2:Y:S02]  /*f350*/  LDG.E R4, desc[UR38][R4.64+0x4] ;  /* 0x0000042604047981 */ /* 0x000ea4000c1e1900 */
[----:B--2---:R-:W-:-:S07]  /*f360*/  IMAD.IADD R6, R4, 0x1, -R6 ;  /* 0x0000000104067824 */ /* 0x004fce00078e0a06 */
.L_x_4102:
        /* <DEDUP_REMOVED lines=45> */
.L_x_4104:
[----:B------:R-:W-:Y:S05]  /*f640*/  BSYNC B0 ;  /* 0x0000000000007941 */ /* 0x000fea0003800000 */
.L_x_4103:
        /* <DEDUP_REMOVED lines=15> */
[----:B---3--:R-:W3:Y:S01]  /*f740*/  POPC R4, UR4 ;  /* 0x0000000400047d09 */ /* 0x008ee20008000000 */
[----:B----4-:R-:W-:-:S02]  /*f750*/  ISETP.EQ.U32.AND P0, PT, R0, R2, PT ;  /* 0x000000020000720c */ /* 0x010fc40003f02070 */
[----:B------:R-:W3:Y:S11]  /*f760*/  LDC.64 R2, c[0x0][0xd60] ;  /* 0x00035800ff027b82 */ /* 0x000ef60000000a00 */
[----:B---3--:R-:W3:Y:S04]  /*f770*/  @P0 ATOMG.E.ADD.STRONG.GPU PT, R2, desc[UR38][R2.64], R4 ;  /* 0x00000004020209a8 */ /* 0x008ee800081ee1e6 */
[----:B---3--:R3:W4:Y:S02]  /*f780*/  SHFL.IDX PT, R2, R2, R0, 0x1f ;  /* 0x00001f0002027589 */ /* 0x00872400000e0000 */
[----:B---3--:R-:W3:Y:S02]  /*f790*/  S2R R0, SR_LTMASK ;  /* 0x0000000000007919 */ /* 0x008ee40000003900 */
[----:B---3--:R-:W-:-:S06]  /*f7a0*/  LOP3.LUT R0, R0, UR4, RZ, 0xc0, !PT ;  /* 0x0000000400007c12 */ /* 0x008fcc000f8ec0ff */
[----:B------:R-:W4:Y:S02]  /*f7b0*/  POPC R0, R0 ;  /* 0x0000000000007309 */ /* 0x000f240000000000 */
[----:B----4-:R-:W-:-:S05]  /*f7c0*/  IADD3 R0, R2, UR36, R0 ;  /* 0x0000002402007c10 */ /* 0x010fca000fffe000 */
[----:B------:R4:W-:Y:S01]  /*f7d0*/  STL [R1], R0 ;  /* 0x0000000001007387 */ /* 0x0009e20000100800 */
[----:B------:R-:W-:Y:S05]  /*f7e0*/  BRA `(.L_x_4107) ;  /* 0x0000005800847947 */ /* 0x000fea0003800000 */
.L_x_4106:
        /* <DEDUP_REMOVED lines=20> */
.L_x_4109:
[----:B------:R-:W-:Y:S05]  /*f930*/  BSYNC B6 ;  /* 0x0000000000067941 */ /* 0x000fea0003800000 */
.L_x_4108:
        /* <DEDUP_REMOVED lines=20> */
.L_x_4112:
        /* <DEDUP_REMOVED lines=16> */
.L_x_4111:
[----:B------:R-:W-:Y:S05]  /*fb80*/  BSYNC B6 ;  /* 0x0000000000067941 */ /* 0x000fea0003800000 */
.L_x_4110:
        /* <DEDUP_REMOVED lines=24> */
.L_x_4238:
        /* <DEDUP_REMOVED lines=9> */
.L_x_4241:
        /* <DEDUP_REMOVED lines=24> */
.L_x_4116:
[----:B------:R-:W4:Y:S04]  /*ff20*/  LDL R0, [R1+0x10] ;  /* 0x0000100001007983 */ /* 0x000f280000100800 */
[----:B---3--:R-:W3:Y:S01]  /*ff30*/  LDL R2, [R1+0x18] ;  /* 0x0000180001027983 */ /* 0x008ee20000100800 */
[----:B----4-:R-:W-:Y:S01]  /*ff40*/  IMAD R0, R0, 0x8, R18 ;  /* 0x0000000800007824 */ /* 0x010fe200078e0212 */
[----:B---3--:R-:W-:-:S04]  /*ff50*/  SHF.L.U32 R2, R2, 0x1f, RZ ;  /* 0x0000001f02027819 */ /* 0x008fc800000006ff */
[----:B------:R-:W3:Y:S02]  /*ff60*/  SYNCS.PHASECHK.TRANS64.TRYWAIT P0, [R0+URZ+0x38840], R2 ;  /* 0x03884002000075a7 */ /* 0x000ee4000800017f */
[----:B---3--:R-:W-:Y:S05]  /*ff70*/  @!P0 BRA `(.L_x_4117) ;  /* 0x0000006400bc8947 */ /* 0x008fea0003800000 */
.L_x_4242:
[----:B------:R-:W4:Y:S02]  /*ff80*/  S2R R3, SR_TID.X ;  /* 0x0000000000037919 */ /* 0x000f240000002100 */
[----:B----4-:R-:W-:-:S04]  /*ff90*/  LOP3.LUT R3, R3, 0x7f, RZ, 0xc0, !PT ;  /* 0x0000007f03037812 */ /* 0x010fc800078ec0ff */
[----:B------:R-:W-:-:S13]  /*ffa0*/  ISETP.NE.AND P0, PT, R3, RZ, PT ;  /* 0x000000ff0300720c */ /* 0x000fda0003f05270 */
        /* <DEDUP_REMOVED lines=8> */
.L_x_4118:
[----:B------:R-:W4:Y:S04]  /*10030*/  LDL R3, [R1+0x10] ;  /* 0x0000100001037983 */ /* 0x000f280000100800 */
[----:B--2---:R-:W2:Y:S04]  /*10040*/  LDL R4, [R1+0x30] ;  /* 0x0000300001047983 */ /* 0x004ea80000100800 */
[----:B---3--:R-:W3:Y:S01]  /*10050*/  LDL R2, [R1+0x20] ;  /* 0x0000200001027983 */ /* 0x008ee20000100800 */
[----:B------:R-:W-:Y:S01]  /*10060*/  R2UR UR9, R0 ;  /* 0x00000000000972ca */ /* 0x000fe200000e0000 */
[----:B------:R-:W-:Y:S01]  /*10070*/  UIADD3 UR6, UP0, UR40, 0x370, URZ ;  /* 0x0000037028067890 */ /* 0x000fe2000ff1e03f */
[----:B------:R-:W-:-:S02]  /*10080*/  R2UR UR12, R17 ;  /* 0x00000000110c72ca */ /* 0x000fc400000e0000 */
[----:B-----5:R-:W-:Y:S01]  /*10090*/  R2UR UR13, R16 ;  /* 0x00000000100d72ca */ /* 0x020fe200000e0000 */
[----:B------:R-:W-:-:S08]  /*100a0*/  UIADD3.X UR7, URZ, UR41, URZ, UP0, !UPT ;  /* 0x000000293f077290 */ /* 0x000fd000087fe43f */
[----:B------:R-:W-:Y:S01]  /*100b0*/  UIADD3 UR9, UR9, 0x38830, URZ ;  /* 0x0003883009097890 */ /* 0x000fe2000fffe03f */
[----:B------:R-:W-:Y:S01]  /*100c0*/  UMOV UR5, 0x14f00000 ;  /* 0x14f0000000057882 */ /* 0x000fe20000000000 */
[----:B------:R-:W-:Y:S01]  /*100d0*/  UMOV UR10, URZ ;  /* 0x0000003f000a7c82 */ /* 0x000fe20008000000 */
[----:B------:R-:W-:Y:S02]  /*100e0*/  PLOP3.LUT P0, PT, PT, PT, PT, 0x80, 0x0 ;  /* 0x000000000000781c */ /* 0x000fe40003f0f070 */
[----:B------:R-:W-:-:S11]  /*100f0*/  LOP3.LUT R19, R19, 0xfffffffe, RZ, 0xc0, !PT ;  /* 0xfffffffe13137812 */ /* 0x000fd600078ec0ff */
[----:B------:R-:W-:Y:S01]  /*10100*/  @P0 LOP3.LUT R19, R19, 0x1, RZ, 0xfc, !PT ;  /* 0x0000000113130812 */ /* 0x000fe200078efcff */
[----:B----4-:R-:W-:Y:S01]  /*10110*/  IMAD R0, R3, 0x2000, R18 ;  /* 0x0000200003007824 */ /* 0x010fe200078e0212 */
[----:B--2---:R-:W-:-:S04]  /*10120*/  R2UR UR11, R4 ;  /* 0x00000000040b72ca */ /* 0x004fc800000e0000 */
[----:B------:R-:W-:Y:S02]  /*10130*/  R2UR UR8, R0 ;  /* 0x00000000000872ca */ /* 0x000fe400000e0000 */
[----:B---3--:R-:W-:-:S11]  /*10140*/  R2UR UR4, R2 ;  /* 0x00000000020472ca */ /* 0x008fd600000e0000 */
[----:B------:R-:W-:Y:S02]  /*10150*/  UIADD3 UR8, UR8, 0x22400, URZ ;  /* 0x0002240008087890 */ /* 0x000fe4000fffe03f */
[----:B------:R-:W-:-:S03]  /*10160*/  ULEA UR11, UR11, UR4, 0x6 ;  /* 0x000000040b0b7291 */ /* 0x000fc6000f8e303f */
[----:B------:R-:W-:-:S06]  /*10170*/  UMOV UR4, 0x0 ;  /* 0x0000000000047882 */ /* 0x000fcc0000000000 */
[----:B------:R3:W-:Y:S02]  /*10180*/  UTMALDG.4D [UR8], [UR6], desc[UR4] ;  /* 0x00000408060075b4 */ /* 0x0007e40008019000 */
[----:B---3--:R-:W-:Y:S01]  /*10190*/  NOP ;  /* 0x0000000000007918 */ /* 0x008fe20000000000 */
.L_x_4114:
[----:B--2---:R-:W2:Y:S04]  /*101a0*/  LDL.LU R4, [R1+0x28] ;  /* 0x0000280001047983 */ /* 0x004ea80000300800 */
[----:B------:R-:W3:Y:S04]  /*101b0*/  LDL.LU R3, [R1+0x48] ;  /* 0x0000480001037983 */ /* 0x000ee80000300800 */
[----:B------:R-:W4:Y:S01]  /*101c0*/  LDL R2, [R1+0x2c] ;  /* 0x00002c0001027983 */ /* 0x000f220000100800 */
[----:B------:R-:W-:Y:S05]  /*101d0*/  WARPSYNC.ALL ;  /* 0x0000000000007948 */ /* 0x000fea0003800000 */
[----:B------:R-:W-:Y:S01]  /*101e0*/  ULDC.64 UR4, c[0x0][0xaf8] ;  /* 0x0002be0000047ab9 */ /* 0x000fe20000000a00 */
[----:B------:R-:W-:Y:S01]  /*101f0*/  VIADD R0, R18, 0x20400 ;  /* 0x0002040012007836 */ /* 0x000fe20000000000 */
[----:B------:R-:W-:Y:S01]  /*10200*/  BAR.SYNC.DEFER_BLOCKING 0x8, 0x100 ;  /* 0x0204000000007b1d */ /* 0x000fe20000010000 */
[----:B------:R-:W-:-:S03]  /*10210*/  ISETP.NE.U32.AND P0, PT, RZ, UR4, PT ;  /* 0x00000004ff007c0c */ /* 0x000fc6000bf05070 */
[----:B------:R-:W-:Y:S02]  /*10220*/  LOP3.LUT P1, RZ, R0, 0x3ff, RZ, 0xc0, !PT ;  /* 0x000003ff00ff7812 */ /* 0x000fe4000782c0ff */
[----:B------:R-:W-:Y:S01]  /*10230*/  ISETP.NE.AND.EX P0, PT, RZ, UR5, PT, P0 ;  /* 0x00000005ff007c0c */ /* 0x000fe2000bf05300 */
[----:B------:R-:W-:Y:S03]  /*10240*/  BSSY B6, `(.L_x_4119) ;  /* 0x0000018000067945 */ /* 0x000fe60003800000 */
[----:B--2---:R-:W-:Y:S02]  /*10250*/  SEL R4, R4, RZ, !P0 ;  /* 0x000000ff04047207 */ /* 0x004fe40004000000 */
[----:B---3--:R-:W-:-:S03]  /*10260*/  SEL R3, R3, RZ, !P0 ;  /* 0x000000ff03037207 */ /* 0x008fc60004000000 */
[----:B------:R2:W-:Y:S01]  /*10270*/  STL [R1+0x34], R4 ;  /* 0x0000340401007387 */ /* 0x0005e20000100800 */
[----:B----4-:R-:W-:-:S05]  /*10280*/  SHF.R.S32.HI R0, RZ, 0x1f, R2 ;  /* 0x0000001fff007819 */ /* 0x010fca0000011402 */
[----:B------:R2:W-:Y:S04]  /*10290*/  STL [R1+0x48], R0 ;  /* 0x0000480001007387 */ /* 0x0005e80000100800 */
[----:B------:R2:W-:Y:S01]  /*102a0*/  STL [R1+0x58], R3 ;  /* 0x0000580301007387 */ /* 0x0005e20000100800 */
        /* <DEDUP_REMOVED lines=17> */
.L_x_4120:
[----:B------:R-:W-:Y:S05]  /*103c0*/  BSYNC B6 ;  /* 0x0000000000067941 */ /* 0x000fea0003800000 */
.L_x_4119:
[----:B-1----:R-:W3:Y:S01]  /*103d0*/  LDL R10, [R1+0x4] ;  /* 0x00000400010a7983 */ /* 0x002ee20000100800 */
[----:B------:R-:W1:Y:S01]  /*103e0*/  LDC R7, c[0x0][0x448] ;  /* 0x00011200ff077b82 */ /* 0x000e620000000800 */
[----:B------:R-:W-:Y:S01]  /*103f0*/  ULDC.64 UR4, c[0x0][0x298] ;  /* 0x0000a60000047ab9 */ /* 0x000fe20000000a00 */
[----:B------:R-:W-:Y:S01]  /*10400*/  ULDC.64 UR6, c[0x0][0x280] ;  /* 0x0000a00000067ab9 */ /* 0x000fe20000000a00 */
[----:B--2---:R-:W2:Y:S04]  /*10410*/  LDL R4, [R1+0x48] ;  /* 0x0000480001047983 */ /* 0x004ea80000100800 */
[----:B------:R-:W4:Y:S04]  /*10420*/  LDL R9, [R1+0x2c] ;  /* 0x00002c0001097983 */ /* 0x000f280000100800 */
[----:B------:R-:W4:Y:S01]  /*10430*/  LDL R8, [R1+0x58] ;  /* 0x0000580001087983 */ /* 0x000f220000100800 */
[----:B------:R-:W0:Y:S01]  /*10440*/  S2R R2, SR_TID.X ;  /* 0x0000000000027919 */ /* 0x000e220000002100 */
[----:B------:R-:W0:Y:S02]  /*10450*/  S2R R0, SR_TID.X ;  /* 0x0000000000007919 */ /* 0x000e240000002100 */
[----:B------:R-:W4:Y:S01]  /*10460*/  LDL R6, [R1+0x34] ;  /* 0x0000340001067983 */ /* 0x000f220000100800 */
[----:B-1----:R-:W-:-:S13]  /*10470*/  ISETP.NE.AND P0, PT, R7, 0x1, PT ;  /* 0x000000010700780c */ /* 0x002fda0003f05270 */
[----:B------:R-:W1:Y:S01]  /*10480*/  @P0 LDC R3, c[0x0][0x450] ;  /* 0x00011400ff030b82 */ /* 0x000e620000000800 */
[----:B0-----:R-:W-:-:S04]  /*10490*/  LOP3.LUT R2, R2, 0x7f, RZ, 0xc0, !PT ;  /* 0x0000007f02027812 */ /* 0x001fc800078ec0ff */
[----:B------:R-:W-:Y:S01]  /*104a0*/  SHF.R.U32.HI R2, RZ, 0x3, R2 ;  /* 0x00000003ff027819 */ /* 0x000fe20000011602 */
[----:B------:R-:W-:-:S05]  /*104b0*/  IMAD.SHL.U32 R0, R0, 0x10, RZ ;  /* 0x0000001000007824 */ /* 0x000fca00078e00ff */
[----:B------:R-:W-:Y:S02]  /*104c0*/  LOP3.LUT R0, R2, 0x70, R0, 0xf8, !PT ;  /* 0x0000007002007812 */ /* 0x000fe400078ef800 */
[----:B------:R-:W0:Y:S03]  /*104d0*/  @P0 LDC R2, c[0x0][0x44c] ;  /* 0x00011300ff020b82 */ /* 0x000e260000000800 */
[----:B---3--:R-:W-:-:S04]  /*104e0*/  IMAD R5, R10, 0x40, R0 ;  /* 0x000000400a057824 */ /* 0x008fc800078e0200 */
[----:B0-----:R-:W-:-:S04]  /*104f0*/  @P0 IMAD.HI.U32 R2, R5, R2, RZ ;  /* 0x0000000205020227 */ /* 0x001fc800078e00ff */
[----:B------:R-:W-:Y:S01]  /*10500*/  IMAD.MOV.U32 R0, RZ, RZ, R5 ;  /* 0x000000ffff007224 */ /* 0x000fe200078e0005 */
[----:B-1----:R-:W-:Y:S01]  /*10510*/  @P0 SHF.R.U32.HI R0, RZ, R3, R2 ;  /* 0x00000003ff000219 */ /* 0x002fe20000011602 */
[----:B--2---:R-:W-:-:S04]  /*10520*/  IMAD R2, R4, UR4, RZ ;  /* 0x0000000404027c24 */ /* 0x004fc8000f8e02ff */
[C---:B----4-:R-:W-:Y:S02]  /*10530*/  IMAD R4, R9.reuse, UR5, R2 ;  /* 0x0000000509047c24 */ /* 0x050fe4000f8e0202 */
[----:B------:R-:W-:Y:S01]  /*10540*/  IMAD.WIDE.U32 R2, R9, UR4, RZ ;  /* 0x0000000409027c25 */ /* 0x000fe2000f8e00ff */
[----:B------:R-:W-:-:S03]  /*10550*/  ULDC.64 UR4, c[0x0][0x2d8] ;  /* 0x0000b60000047ab9 */ /* 0x000fc60000000a00 */
[----:B------:R-:W-:Y:S02]  /*10560*/  IMAD.IADD R3, R3, 0x1, R4 ;  /* 0x0000000103037824 */ /* 0x000fe400078e0204 */
[C---:B------:R-:W-:Y:S01]  /*10570*/  IMAD.WIDE.U32 R2, R17.reuse, UR4, R2 ;  /* 0x0000000411027c25 */ /* 0x040fe2000f8e0002 */
[----:B------:R0:W-:Y:S03]  /*10580*/  STL [R1+0x28], R5 ;  /* 0x0000280501007387 */ /* 0x0001e60000100800 */
[----:B------:R-:W-:Y:S01]  /*10590*/  IMAD R3, R17, UR5, R3 ;  /* 0x0000000511037c24 */ /* 0x000fe2000f8e0203 */
[----:B------:R-:W-:Y:S02]  /*105a0*/  ULDC.64 UR4, c[0x0][0x2e0] ;  /* 0x0000b80000047ab9 */ /* 0x000fe40000000a00 */
[----:B------:R-:W-:Y:S02]  /*105b0*/  IMAD R4, R8, UR4, RZ ;  /* 0x0000000408047c24 */ /* 0x000fe4000f8e02ff */
[----:B------:R1:W5:Y:S01]  /*105c0*/  LDL R8, [R1+0x14] ;  /* 0x0000140001087983 */ /* 0x0003620000100800 */
[C---:B------:R-:W-:Y:S01]  /*105d0*/  IMAD.WIDE.U32 R2, R6.reuse, UR4, R2 ;  /* 0x0000000406027c25 */ /* 0x040fe2000f8e0002 */
[----:B------:R-:W2:Y:S03]  /*105e0*/  S2R R9, SR_TID.X ;  /* 0x0000000000097919 */ /* 0x000ea60000002100 */
        /* <DEDUP_REMOVED lines=8> */
[----:B------:R-:W-:-:S04]  /*10670*/  IMAD.MOV R0, RZ, RZ, -R0 ;  /* 0x000000ffff007224 */ /* 0x000fc800078e0a00 */
[----:B------:R-:W-:-:S05]  /*10680*/  IMAD R0, R7, R0, R5 ;  /* 0x0000000007007224 */ /* 0x000fca00078e0205 */
[----:B------:R-:W-:Y:S01]  /*10690*/  SHF.R.S32.HI R6, RZ, 0x1f, R0 ;  /* 0x0000001fff067819 */ /* 0x000fe20000011400 */
[----:B------:R-:W-:Y:S02]  /*106a0*/  IMAD.IADD R3, R3, 0x1, R4 ;  /* 0x0000000103037824 */ /* 0x000fe400078e0204 */
[----:B--2---:R-:W-:Y:S02]  /*106b0*/  IMAD.SHL.U32 R9, R9, 0x8, RZ ;  /* 0x0000000809097824 */ /* 0x004fe400078e00ff */
[----:B------:R-:W-:Y:S02]  /*106c0*/  IMAD R6, R6, UR4, RZ ;  /* 0x0000000406067c24 */ /* 0x000fe4000f8e02ff */
[C---:B0-----:R-:W-:Y:S01]  /*106d0*/  IMAD.WIDE.U32 R4, R0.reuse, UR4, R2 ;  /* 0x0000000400047c25 */ /* 0x041fe2000f8e0002 */
[----:B------:R-:W-:Y:S01]  /*106e0*/  LOP3.LUT R9, R9, 0x38, RZ, 0xc0, !PT ;  /* 0x0000003809097812 */ /* 0x000fe200078ec0ff */
[----:B------:R-:W-:Y:S02]  /*106f0*/  ULDC UR4, c[0x0][0x2b8] ;  /* 0x0000ae0000047ab9 */ /* 0x000fe40000000800 */
[----:B------:R-:W-:Y:S01]  /*10700*/  IMAD R0, R0, UR5, R6 ;  /* 0x0000000500007c24 */ /* 0x000fe2000f8e0206 */
[----:B------:R-:W-:-:S03]  /*10710*/  LEA R3, P1, R4, UR6, 0x1 ;  /* 0x0000000604037c11 */ /* 0x000fc6000f8208ff */
[----:B------:R-:W-:Y:S01]  /*10720*/  IMAD.IADD R0, R5, 0x1, R0 ;  /* 0x0000000105007824 */ /* 0x000fe200078e0200 */
[----:B------:R-:W-:Y:S01]  /*10730*/  ISETP.GE.AND P0, PT, R9, UR4, PT ;  /* 0x0000000409007c0c */ /* 0x000fe2000bf06270 */
[----:B------:R-:W-:-:S03]  /*10740*/  UMOV UR4, 0xffffffff ;  /* 0xffffffff00047882 */ /* 0x000fc60000000000 */
[----:B------:R-:W-:Y:S01]  /*10750*/  LEA.HI.X R2, R4, UR7, R0, 0x1, P1 ;  /* 0x0000000704027c11 */ /* 0x000fe200088f0c00 */
[----:B-1----:R-:W-:Y:S08]  /*10760*/  BRA.DIV UR4, `(.L_x_4121) ;  /* 0x0000005e04d47947 */ /* 0x002ff0000b800000 */
[----:B------:R-:W2:Y:S01]  /*10770*/  LDL R11, [R1+0x38] ;  /* 0x00003800010b7983 */ /* 0x000ea20000100800 */
[----:B------:R-:W0:Y:S03]  /*10780*/  S2R R5, SR_TID.X ;  /* 0x0000000000057919 */ /* 0x000e260000002100 */
[----:B------:R-:W-:Y:S01]  /*10790*/  SHFL.IDX PT, R4, R2, RZ, 0x181f ;  /* 0x00181fff02047589 */ /* 0x000fe200000e0000 */
[----:B0-----:R-:W-:-:S04]  /*107a0*/  LOP3.LUT R5, R5, 0x7f, RZ, 0xc0, !PT ;  /* 0x0000007f05057812 */ /* 0x001fc800078ec0ff */
[----:B------:R-:W-:Y:S02]  /*107b0*/  SHF.R.U32.HI R6, RZ, 0x3, R5 ;  /* 0x00000003ff067819 */ /* 0x000fe40000011605 */
[----:B------:R-:W0:Y:S03]  /*107c0*/  SHFL.IDX PT, R5, R3, RZ, 0x181f ;  /* 0x00181fff03057589 */ /* 0x000e2600000e0000 */
[----:B------:R-:W-:Y:S02]  /*107d0*/  IMAD R10, R10, 0x40, R6 ;  /* 0x000000400a0a7824 */ /* 0x000fe400078e0206 */
[----:B------:R-:W-:Y:S04]  /*107e0*/  SHFL.IDX PT, R6, R2, 0x1, 0x181f ;  /* 0x00381f0002067f89 */ /* 0x000fe800000e0000 */
[----:B------:R-:W-:Y:S01]  /*107f0*/  STL [R1+0x4], R10 ;  /* 0x0000040a01007387 */ /* 0x000fe20000100800 */
[----:B--2---:R-:W-:-:S05]  /*10800*/  IMAD R0, R11, R7, RZ ;  /* 0x000000070b007224 */ /* 0x004fca00078e02ff */
[----:B------:R-:W-:-:S13]  /*10810*/  ISETP.GE.AND P1, PT, R10, R0, PT ;  /* 0x000000000a00720c */ /* 0x000fda0003f26270 */
[----:B0-----:R-:W-:-:S05]  /*10820*/  @!P1 LEA R5, P2, R9, R5, 0x1 ;  /* 0x0000000509059211 */ /* 0x001fca00078408ff */
[----:B------:R-:W-:-:S05]  /*10830*/  @!P1 IMAD.X R4, RZ, RZ, R4, P2 ;  /* 0x000000ffff049224 */ /* 0x000fca00010e0604 */
[----:B------:R-:W-:-:S04]  /*10840*/  @!P1 LOP3.LUT R5, R5, R4, RZ, 0x3c, !PT ;  /* 0x0000000405059212 */ /* 0x000fc800078e3cff */
[----:B------:R-:W-:-:S04]  /*10850*/  @!P1 LOP3.LUT R4, R5, R4, RZ, 0x3c, !PT ;  /* 0x0000000405049212 */ /* 0x000fc800078e3cff */
[----:B------:R-:W-:-:S05]  /*10860*/  @!P1 LOP3.LUT R5, R5, R4, RZ, 0x3c, !PT ;  /* 0x0000000405059212 */ /* 0x000fca00078e3cff */
[----:B-----5:R0:W-:Y:S01]  /*10870*/  @!P1 LDGSTS.E.BYPASS.LTC128B.128 [R8+0x20400], desc[UR38][R4.64], !P0 ;  /* 0x2040000004089fae */ /* 0x0201e2000c101d66 */
[----:B------:R-:W-:-:S03]  /*10880*/  VIADD R7, R10, 0x10 ;  /* 0x000000100a077836 */ /* 0x000fc60000000000 */
[----:B0-----:R-:W0:Y:S02]  /*10890*/  SHFL.IDX PT, R4, R3, 0x1, 0x181f ;  /* 0x00381f0003047f89 */ /* 0x001e2400000e0000 */
[----:B------:R-:W-:-:S13]  /*108a0*/  ISETP.GE.AND P1, PT, R7, R0, PT ;  /* 0x000000000700720c */ /* 0x000fda0003f26270 */
[----:B0-----:R-:W-:-:S05]  /*108b0*/  @!P1 LEA R5, P2, R9, R4, 0x1 ;  /* 0x0000000409059211 */ /* 0x001fca00078408ff */
[----:B------:R-:W-:-:S05]  /*108c0*/  @!P1 IMAD.X R4, RZ, RZ, R6, P2 ;  /* 0x000000ffff049224 */ /* 0x000fca00010e0606 */
[----:B------:R-:W-:-:S04]  /*108d0*/  @!P1 LOP3.LUT R5, R5, R4, RZ, 0x3c, !PT ;  /* 0x0000000405059212 */ /* 0x000fc800078e3cff */
[----:B------:R-:W-:-:S04]  /*108e0*/  @!P1 LOP3.LUT R4, R5, R4, RZ, 0x3c, !PT ;  /* 0x0000000405049212 */ /* 0x000fc800078e3cff */
[----:B------:R-:W-:-:S05]  /*108f0*/  @!P1 LOP3.LUT R5, R5, R4, RZ, 0x3c, !PT ;  /* 0x0000000405059212 */ /* 0x000fca00078e3cff */
[----:B------:R0:W-:Y:S04]  /*10900*/  @!P1 LDGSTS.E.BYPASS.LTC128B.128 [R8+0x20c00], desc[UR38][R4.64], !P0 ;  /* 0x20c0000004089fae */ /* 0x0001e8000c101d66 */
[----:B------:R1:W-:Y:S04]  /*10910*/  STL [R1+0x50], R7 ;  /* 0x0000500701007387 */ /* 0x0003e80000100800 */
[----:B0-----:R-:W0:Y:S01]  /*10920*/  SHFL.IDX PT, R4, R3, 0x2, 0x181f ;  /* 0x00581f0003047f89 */ /* 0x001e2200000e0000 */
[----:B-1----:R-:W-:-:S03]  /*10930*/  VIADD R7, R10, 0x20 ;  /* 0x000000200a077836 */ /* 0x002fc60000000000 */
[----:B------:R-:W1:Y:S02]  /*10940*/  SHFL.IDX PT, R6, R2, 0x2, 0x181f ;  /* 0x00581f0002067f89 */ /* 0x000e6400000e0000 */
[----:B------:R-:W-:-:S13]  /*10950*/  ISETP.GE.AND P1, PT, R7, R0, PT ;  /* 0x000000000700720c */ /* 0x000fda0003f26270 */
[----:B0-----:R-:W-:-:S05]  /*10960*/  @!P1 LEA R5, P2, R9, R4, 0x1 ;  /* 0x0000000409059211 */ /* 0x001fca00078408ff */
[----:B-1----:R-:W-:-:S05]  /*10970*/  @!P1 IMAD.X R4, RZ, RZ, R6, P2 ;  /* 0x000000ffff049224 */ /* 0x002fca00010e0606 */
[----:B------:R-:W-:-:S04]  /*10980*/  @!P1 LOP3.LUT R5, R5, R4, RZ, 0x3c, !PT ;  /* 0x0000000405059212 */ /* 0x000fc800078e3cff */
[----:B------:R-:W-:-:S04]  /*10990*/  @!P1 LOP3.LUT R4, R5, R4, RZ, 0x3c, !PT ;  /* 0x0000000405049212 */ /* 0x000fc800078e3cff */
[----:B------:R-:W-:Y:S01]  /*109a0*/  @!P1 LOP3.LUT R5, R5, R4, RZ, 0x3c, !PT ;  /* 0x0000000405059212 */ /* 0x000fe200078e3cff */
[----:B------:R0:W-:Y:S04]  /*109b0*/  STL [R1+0x5c], R7 ;  /* 0x00005c0701007387 */ /* 0x0001e80000100800 */
[----:B------:R1:W-:Y:S04]  /*109c0*/  @!P1 LDGSTS.E.BYPASS.LTC128B.128 [R8+0x21400], desc[UR38][R4.64], !P0 ;  /* 0x2140000004089fae */ /* 0x0003e8000c101d66 */
[----:B------:R-:W2:Y:S04]  /*109d0*/  SHFL.IDX PT, R3, R3, 0x3, 0x181f ;  /* 0x00781f0003037f89 */ /* 0x000ea800000e0000 */
[----:B-1----:R0:W1:Y:S02]  /*109e0*/  SHFL.IDX PT, R4, R2, 0x3, 0x181f ;  /* 0x00781f0002047f89 */ /* 0x00206400000e0000 */
.L_x_4251:
[----:B0-----:R-:W3:Y:S02]  /*109f0*/  LDL R2, [R1+0x4] ;  /* 0x0000040001027983 */ /* 0x001ee40000100800 */
[----:B---3--:R-:W-:-:S05]  /*10a00*/  VIADD R2, R2, 0x30 ;  /* 0x0000003002027836 */ /* 0x008fca0000000000 */
[----:B------:R-:W-:Y:S01]  /*10a10*/  ISETP.GE.AND P1, PT, R2, R0, PT ;  /* 0x000000000200720c */ /* 0x000fe20003f26270 */
[----:B------:R2:W-:-:S12]  /*10a20*/  STL [R1+0x60], R2 ;  /* 0x0000600201007387 */ /* 0x0005d80000100800 */
[----:B--2---:R-:W-:-:S05]  /*10a30*/  @!P1 LEA R2, P2, R9, R3, 0x1 ;  /* 0x0000000309029211 */ /* 0x004fca00078408ff */
[----:B-1----:R-:W-:-:S05]  /*10a40*/  @!P1 IMAD.X R3, RZ, RZ, R4, P2 ;  /* 0x000000ffff039224 */ /* 0x002fca00010e0604 */
[----:B------:R-:W-:Y:S01]  /*10a50*/  @!PT LDS RZ, [RZ] ;  /* 0x00000000fffff984 */ /* 0x000fe20000000800 */
[----:B------:R-:W-:Y:S01]  /*10a60*/  @!PT LDS RZ, [RZ] ;  /* 0x00000000fffff984 */ /* 0x000fe20000000800 */
[----:B------:R-:W-:Y:S01]  /*10a70*/  @!PT LDS RZ, [RZ] ;  /* 0x00000000fffff984 */ /* 0x000fe20000000800 */
[----:B------:R0:W-:Y:S01]  /*10a80*/  @!P1 LDGSTS.E.BYPASS.LTC128B.128 [R8+0x21c00], desc[UR38][R2.64], !P0 ;  /* 0x21c0000002089fae */ /* 0x0001e2000c101d66 */
[----:B------:R-:W-:Y:S01]  /*10a90*/  PLOP3.LUT P0, PT, PT, PT, PT, 0x80, 0x0 ;  /* 0x000000000000781c */ /* 0x000fe20003f0f070 */
[----:B------:R-:W-:-:S12]  /*10aa0*/  NOP ;  /* 0x0000000000007918 */ /* 0x000fd80000000000 */
.L_x_4122:
[----:B------:R-:W-:Y:S02]  /*10ab0*/  PLOP3.LUT P1, PT, P1, P0, PT, 0xa2, 0x0 ;  /* 0x000000000000781c */ /* 0x000fe40000f21472 */
[----:B------:R-:W-:-:S08]  /*10ac0*/  @P0 R2UR P1, UR4, R18 ;  /* 0x00000000120402ca */ /* 0x000fd00000020000 */
[----:B------:R-:W-:-:S05]  /*10ad0*/  @P0 PLOP3.LUT P0, PT, P1, PT, PT, 0x80, 0x0 ;  /* 0x000000000000081c */ /* 0x000fca0000f0f070 */
[----:B------:R-:W-:Y:S01]  /*10ae0*/  @!P1 SYNCS.ARRIVE.TRANS64.RED.A0T1 RZ, [UR4+0x38800], RZ ;  /* 0x038800ffffff99a7 */ /* 0x000fe20008200404 */
[----:B------:R-:W-:Y:S07]  /*10af0*/  @!P1 ARRIVES.LDGSTSBAR.64.TRANSCNT [UR4+0x38800] ;  /* 0x03880000ff0099b0 */ /* 0x000fee0008000a84 */
[----:B------:R-:W-:Y:S05]  /*10b00*/  @P0 BRA.U.ANY `(.L_x_4122) ;  /* 0xfffffffd00e80947 */ /* 0x000fea000393ffff */
[----:B------:R-:W-:Y:S01]  /*10b10*/  NOP ;  /* 0x0000000000007918 */ /* 0x000fe20000000000 */
[----:B------:R-:W2:Y:S01]  /*10b20*/  LDL.LU R0, [R1+0x48] ;  /* 0x0000480001007983 */ /* 0x000ea20000300800 */
[----:B------:R-:W-:Y:S01]  /*10b30*/  ULDC.64 UR4, c[0x0][0x398] ;  /* 0x0000e60000047ab9 */ /* 0x000fe20000000a00 */
[----:B------:R1:W-:Y:S02]  /*10b40*/  SYNCS.ARRIVE.TRANS64.A1T0 RZ, [R18+URZ+0x38800], RZ ;  /* 0x038800ff12ff79a7 */ /* 0x0003e4000810003f */
[----:B0-----:R-:W3:Y:S01]  /*10b50*/  LDL.LU R3, [R1+0x2c] ;  /* 0x00002c0001037983 */ /* 0x001ee20000300800 */
[----:B------:R-:W-:Y:S01]  /*10b60*/  BSSY B6, `(.L_x_4123) ;  /* 0x000001a000067945 */ /* 0x000fe20003800000 */
[----:B--2---:R-:W-:Y:S02]  /*10b70*/  IMAD R2, R0, UR4, RZ ;  /* 0x0000000400027c24 */ /* 0x004fe4000f8e02ff */
[----:B------:R-:W-:Y:S02]  /*10b80*/  VIADD R0, R18, 0x26400 ;  /* 0x0002640012007836 */ /* 0x000fe40000000000 */
[----:B---3--:R-:W-:-:S02]  /*10b90*/  IMAD R2, R3, UR5, R2 ;  /* 0x0000000503027c24 */ /* 0x008fc4000f8e0202 */
[----:B------:R-:W-:Y:S01]  /*10ba0*/  IMAD.WIDE.U32 R4, R3, UR4, RZ ;  /* 0x0000000403047c25 */ /* 0x000fe2000f8e00ff */
[----:B------:R-:W-:-:S03]  /*10bb0*/  LOP3.LUT P0, RZ, R0, 0x3ff, RZ, 0xc0, !PT ;  /* 0x000003ff00ff7812 */ /* 0x000fc6000780c0ff */
[----:B------:R-:W-:Y:S01]  /*10bc0*/  IMAD.IADD R0, R5, 0x1, R2 ;  /* 0x0000000105007824 */ /* 0x000fe200078e0202 */
[----:B------:R1:W-:Y:S04]  /*10bd0*/  STL.64 [R1+0x48], R4 ;  /* 0x0000480401007387 */ /* 0x0003e80000100a00 */
[----:B------:R1:W-:Y:S05]  /*10be0*/  STL [R1+0x2c], R0 ;  /* 0x00002c0001007387 */ /* 0x0003ea0000100800 */
[----:B------:R-:W-:Y:S05]  /*10bf0*/  @!P0 BRA `(.L_x_4124) ;  /* 0x0000000000408947 */ /* 0x000fea0003800000 */
[----:B------:R-:W-:Y:S01]  /*10c00*/  MOV R2, 0x0 ;  /* 0x0000000000027802 */ /* 0x000fe20000000f00 */
[----:B------:R-:W-:Y:S01]  /*10c10*/  ULDC.64 UR6, c[0x4][0x118] ;  /* 0x0100460000067ab9 */ /* 0x000fe20000000a00 */
[----:B------:R-:W-:Y:S01]  /*10c20*/  ULDC.64 UR8, c[0x4][0x120] ;  /* 0x0100480000087ab9 */ /* 0x000fe20000000a00 */
[----:B------:R-:W-:Y:S01]  /*10c30*/  ULDC.64 UR4, c[0x4][0x60] ;  /* 0x0100180000047ab9 */ /* 0x000fe20000000a00 */
[----:B-1----:R-:W-:Y:S02]  /*10c40*/  IMAD.U32 R4, RZ, RZ, UR6 ;  /* 0x00000006ff047e24 */ /* 0x002fe4000f8e00ff */
        /* <DEDUP_REMOVED lines=11> */
.L_x_4124:
[----:B------:R-:W-:Y:S05]  /*10d00*/  BSYNC B6 ;  /* 0x0000000000067941 */ /* 0x000fea0003800000 */
.L_x_4123:
[----:B-1----:R-:W2:Y:S01]  /*10d10*/  LDL.LU R5, [R1+0x2c] ;  /* 0x00002c0001057983 */ /* 0x002ea20000300800 */
[----:B------:R-:W0:Y:S01]  /*10d20*/  LDC R7, c[0x0][0x448] ;  /* 0x00011200ff077b82 */ /* 0x000e220000000800 */
[----:B------:R-:W-:Y:S02]  /*10d30*/  ULDC.64 UR4, c[0x0][0x3d8] ;  /* 0x0000f60000047ab9 */ /* 0x000fe40000000a00 */
[----:B------:R-:W2:Y:S04]  /*10d40*/  LDL.LU.64 R2, [R1+0x48] ;  /* 0x0000480001027983 */ /* 0x000ea80000300a00 */
[----:B------:R-:W3:Y:S04]  /*10d50*/  LDL.LU R0, [R1+0x58] ;  /* 0x0000580001007983 */ /* 0x000ee80000300800 */
[----:B------:R-:W4:Y:S04]  /*10d60*/  LDL.LU R4, [R1+0x34] ;  /* 0x0000340001047983 */ /* 0x000f280000300800 */
[----:B------:R-:W5:Y:S01]  /*10d70*/  LDL.LU R6, [R1+0x28] ;  /* 0x0000280001067983 */ /* 0x000f620000300800 */
[----:B------:R-:W-:Y:S01]  /*10d80*/  LOP3.LUT R19, R19, 0xfffffff7, RZ, 0xc0, !PT ;  /* 0xfffffff713137812 */ /* 0x000fe200078ec0ff */
[----:B------:R-:W1:Y:S01]  /*10d90*/  S2R R10, SR_TID.X ;  /* 0x00000000000a7919 */ /* 0x000e620000002100 */
[----:B0-----:R-:W-:Y:S01]  /*10da0*/  ISETP.NE.AND P0, PT, R7, 0x1, PT ;  /* 0x000000010700780c */ /* 0x001fe20003f05270 */
[----:B-1----:R-:W-:-:S05]  /*10db0*/  IMAD.SHL.U32 R10, R10, 0x8, RZ ;  /* 0x000000080a0a7824 */ /* 0x002fca00078e00ff */
[----:B------:R-:W-:Y:S01]  /*10dc0*/  LOP3.LUT R10, R10, 0x38, RZ, 0xc0, !PT ;  /* 0x000000380a0a7812 */ /* 0x000fe200078ec0ff */
[----:B--2---:R-:W-:-:S06]  /*10dd0*/  IMAD.MOV.U32 R3, RZ, RZ, R5 ;  /* 0x000000ffff037224 */ /* 0x004fcc00078e0005 */
[----:B------:R-:W0:Y:S01]  /*10de0*/  @P0 LDC R5, c[0x0][0x450] ;  /* 0x00011400ff050b82 */ /* 0x000e220000000800 */
[----:B------:R-:W-:-:S04]  /*10df0*/  IMAD.WIDE.U32 R2, R17, UR4, R2 ;  /* 0x0000000411027c25 */ /* 0x000fc8000f8e0002 */
[----:B------:R-:W-:Y:S01]  /*10e00*/  IMAD R3, R17, UR5, R3 ;  /* 0x0000000511037c24 */ /* 0x000fe2000f8e0203 */
[----:B------:R-:W-:Y:S02]  /*10e10*/  ULDC.64 UR4, c[0x0][0x3e0] ;  /* 0x0000f80000047ab9 */ /* 0x000fe40000000a00 */
[----:B---3--:R-:W-:Y:S02]  /*10e20*/  IMAD R0, R0, UR4, RZ ;  /* 0x0000000400007c24 */ /* 0x008fe4000f8e02ff */
[----:B----4-:R-:W-:-:S04]  /*10e30*/  IMAD.WIDE.U32 R2, R4, UR4, R2 ;  /* 0x0000000404027c25 */ /* 0x010fc8000f8e0002 */
[----:B------:R-:W-:Y:S01]  /*10e40*/  IMAD R0, R4, UR5, R0 ;  /* 0x0000000504007c24 */ /* 0x000fe2000f8e0200 */
[----:B------:R-:W-:Y:S01]  /*10e50*/  ULDC.64 UR4, c[0x0][0x3d0] ;  /* 0x0000f40000047ab9 */ /* 0x000fe20000000a00 */
[----:B-----5:R-:W-:Y:S02]  /*10e60*/  IMAD.MOV.U32 R4, RZ, RZ, R6 ;  /* 0x000000ffff047224 */ /* 0x020fe400078e0006 */
[----:B------:R-:W-:Y:S02]  /*10e70*/  IMAD.IADD R3, R3, 0x1, R0 ;  /* 0x0000000103037824 */ /* 0x000fe400078e0200 */
[----:B------:R-:W1:Y:S02]  /*10e80*/  @P0 LDC R0, c[0x0][0x44c] ;  /* 0x00011300ff000b82 */ /* 0x000e640000000800 */
[----:B-1----:R-:W-:-:S05]  /*10e90*/  @P0 IMAD.HI.U32 R0, R6, R0, RZ ;  /* 0x0000000006000227 */ /* 0x002fca00078e00ff */
[----:B0-----:R-:W-:-:S04]  /*10ea0*/  @P0 SHF.R.U32.HI R4, RZ, R5, R0 ;  /* 0x00000005ff040219 */ /* 0x001fc80000011600 */
[--C-:B------:R-:W-:Y:S01]  /*10eb0*/  SHF.R.S32.HI R5, RZ, 0x1f, R4.reuse ;  /* 0x0000001fff057819 */ /* 0x100fe20000011404 */
[----:B------:R-:W-:Y:S02]  /*10ec0*/  IMAD.MOV R0, RZ, RZ, -R4 ;  /* 0x000000ffff007224 */ /* 0x000fe400078e0a04 */
[----:B------:R-:W-:-:S04]  /*10ed0*/  IMAD.WIDE.U32 R2, R4, UR4, R2 ;  /* 0x0000000404027c25 */ /* 0x000fc8000f8e0002 */
[----:B------:R-:W-:Y:S02]  /*10ee0*/  IMAD R0, R7, R0, R6 ;  /* 0x0000000007007224 */ /* 0x000fe400078e0206 */
[----:B------:R-:W0:Y:S01]  /*10ef0*/  S2R R6, SR_TID.X ;  /* 0x0000000000067919 */ /* 0x000e220000002100 */
        /* <DEDUP_REMOVED lines=14> */
[----:B0-----:R-:W-:Y:S01]  /*10fe0*/  IMAD.SHL.U32 R6, R6, 0x8, RZ ;  /* 0x0000000806067824 */ /* 0x001fe200078e00ff */
[----:B------:R-:W-:-:S04]  /*10ff0*/  SEL R5, RZ, 0x1, P3 ;  /* 0x00000001ff057807 */ /* 0x000fc80001800000 */
[----:B------:R-:W-:-:S04]  /*11000*/  LOP3.LUT R6, R6, 0x38, RZ, 0xc0, !PT ;  /* 0x0000003806067812 */ /* 0x000fc800078ec0ff */
[C---:B------:R-:W-:Y:S02]  /*11010*/  LOP3.LUT R8, R6.reuse, 0x80, RZ, 0xfc, !PT ;  /* 0x0000008006087812 */ /* 0x040fe400078efcff */
[----:B------:R-:W-:Y:S02]  /*11020*/  LOP3.LUT R6, R6, 0x40, RZ, 0xfc, !PT ;  /* 0x0000004006067812 */ /* 0x000fe400078efcff */
[----:B------:R-:W-:Y:S02]  /*11030*/  ISETP.GE.AND P2, PT, R8, UR4, PT ;  /* 0x0000000408007c0c */ /* 0x000fe4000bf46270 */
[----:B------:R-:W-:Y:S02]  /*11040*/  ISETP.GE.AND P1, PT, R6, UR4, PT ;  /* 0x0000000406007c0c */ /* 0x000fe4000bf26270 */
[----:B------:R-:W0:Y:S01]  /*11050*/  S2R R6, SR_TID.X ;  /* 0x0000000000067919 */ /* 0x000e220000002100 */
[----:B------:R-:W-:Y:S02]  /*11060*/  @P3 LOP3.LUT R19, R19, 0x8, RZ, 0xfc, !PT ;  /* 0x0000000813133812 */ /* 0x000fe400078efcff */
[----:B------:R-:W-:-:S02]  /*11070*/  SEL R3, RZ, 0x4, P2 ;  /* 0x00000004ff037807 */ /* 0x000fc40001000000 */
[----:B------:R-:W-:Y:S02]  /*11080*/  LOP3.LUT R19, R19, 0xfffffffd, RZ, 0xc0, !PT ;  /* 0xfffffffd13137812 */ /* 0x000fe400078ec0ff */
[----:B------:R-:W-:Y:S02]  /*11090*/  SEL R2, RZ, 0x2, P1 ;  /* 0x00000002ff027807 */ /* 0x000fe40000800000 */
[----:B------:R-:W-:Y:S02]  /*110a0*/  @P2 LOP3.LUT R19, R19, 0x2, RZ, 0xfc, !PT ;  /* 0x0000000213132812 */ /* 0x000fe400078efcff */
[----:B------:R-:W-:Y:S02]  /*110b0*/  IADD3 R2, R3, R2, R5 ;  /* 0x0000000203027210 */ /* 0x000fe40007ffe005 */
[----:B------:R-:W-:-:S04]  /*110c0*/  LOP3.LUT R19, R19, 0xfffffffb, RZ, 0xc0, !PT ;  /* 0xfffffffb13137812 */ /* 0x000fc800078ec0ff */
[----:B------:R-:W-:Y:S01]  /*110d0*/  @P1 LOP3.LUT R19, R19, 0x4, RZ, 0xfc, !PT ;  /* 0x0000000413131812 */ /* 0x000fe200078efcff */
[----:B0-----:R-:W-:-:S05]  /*110e0*/  IMAD.SHL.U32 R6, R6, 0x8, RZ ;  /* 0x0000000806067824 */ /* 0x001fca00078e00ff */
[----:B------:R-:W-:-:S04]  /*110f0*/  LOP3.LUT R6, R6, 0x38, RZ, 0xc0, !PT ;  /* 0x0000003806067812 */ /* 0x000fc800078ec0ff */
[C---:B------:R-:W-:Y:S02]  /*11100*/  LOP3.LUT R8, R6.reuse, 0x100, RZ, 0xfc, !PT ;  /* 0x0000010006087812 */ /* 0x040fe400078efcff */
[----:B------:R-:W-:Y:S02]  /*11110*/  LOP3.LUT R6, R6, 0xc0, RZ, 0xfc, !PT ;  /* 0x000000c006067812 */ /* 0x000fe400078efcff */
[----:B------:R-:W-:Y:S02]  /*11120*/  ISETP.GE.AND P0, PT, R8, UR4, PT ;  /* 0x0000000408007c0c */ /* 0x000fe4000bf06270 */
[----:B------:R-:W0:Y:S01]  /*11130*/  S2R R8, SR_TID.X ;  /* 0x0000000000087919 */ /* 0x000e220000002100 */
[----:B------:R-:W-:Y:S02]  /*11140*/  ISETP.GE.AND P5, PT, R6, UR4, PT ;  /* 0x0000000406007c0c */ /* 0x000fe4000bfa6270 */
[----:B------:R-:W-:Y:S01]  /*11150*/  SEL R5, RZ, 0x10, P0 ;  /* 0x00000010ff057807 */ /* 0x000fe20000000000 */
[----:B------:R-:W1:Y:S01]  /*11160*/  S2R R6, SR_TID.X ;  /* 0x0000000000067919 */ /* 0x000e620000002100 */
[----:B------:R-:W-:-:S04]  /*11170*/  SEL R3, RZ, 0x8, P5 ;  /* 0x00000008ff037807 */ /* 0x000fc80002800000 */
[----:B------:R-:W-:Y:S01]  /*11180*/  IADD3 R2, R5, R2, R3 ;  /* 0x0000000205027210 */ /* 0x000fe20007ffe003 */
[----:B0-----:R-:W-:Y:S02]  /*11190*/  IMAD.SHL.U32 R8, R8, 0x8, RZ ;  /* 0x0000000808087824 */ /* 0x001fe400078e00ff */
[----:B-1----:R-:W-:-:S03]  /*111a0*/  IMAD.SHL.U32 R6, R6, 0x8, RZ ;  /* 0x0000000806067824 */ /* 0x002fc600078e00ff */
[----:B------:R-:W-:-:S04]  /*111b0*/  LOP3.LUT R8, R8, 0x38, RZ, 0xc0, !PT ;  /* 0x0000003808087812 */ /* 0x000fc800078ec0ff */
[----:B------:R-:W-:Y:S02]  /*111c0*/  LOP3.LUT R9, R8, 0x180, RZ, 0xfc, !PT ;  /* 0x0000018008097812 */ /* 0x000fe400078efcff */
[----:B------:R-:W-:Y:S02]  /*111d0*/  LOP3.LUT R6, R6, 0x38, RZ, 0xc0, !PT ;  /* 0x0000003806067812 */ /* 0x000fe400078ec0ff */
[----:B------:R-:W-:Y:S02]  /*111e0*/  ISETP.GE.AND P1, PT, R9, UR4, PT ;  /* 0x0000000409007c0c */ /* 0x000fe4000bf26270 */
[C---:B------:R-:W-:Y:S02]  /*111f0*/  LOP3.LUT R8, R6.reuse, 0x140, RZ, 0xfc, !PT ;  /* 0x0000014006087812 */ /* 0x040fe400078efcff */
[----:B------:R-:W-:Y:S02]  /*11200*/  SEL R5, RZ, 0x40, P1 ;  /* 0x00000040ff057807 */ /* 0x000fe40000800000 */
[----:B------:R-:W-:-:S02]  /*11210*/  LOP3.LUT R6, R6, 0x1c0, RZ, 0xfc, !PT ;  /* 0x000001c006067812 */ /* 0x000fc400078efcff */
[----:B------:R-:W-:Y:S02]  /*11220*/  ISETP.GE.AND P1, PT, R8, UR4, PT ;  /* 0x0000000408007c0c */ /* 0x000fe4000bf26270 */
[----:B------:R-:W-:Y:S01]  /*11230*/  ISETP.GE.AND P2, PT, R6, UR4, PT ;  /* 0x0000000406007c0c */ /* 0x000fe2000bf46270 */
[----:B------:R-:W-:Y:S01]  /*11240*/  UMOV UR4, 0xffffffff ;  /* 0xffffffff00047882 */ /* 0x000fe20000000000 */
[----:B------:R-:W-:Y:S02]  /*11250*/  SEL R3, RZ, 0x20, P1 ;  /* 0x00000020ff037807 */ /* 0x000fe40000800000 */
[----:B------:R-:W-:Y:S02]  /*11260*/  SEL R6, RZ, 0x80, P2 ;  /* 0x00000080ff067807 */ /* 0x000fe40001000000 */
[----:B------:R-:W-:-:S05]  /*11270*/  IADD3 R5, R5, R2, R3 ;  /* 0x0000000205057210 */ /* 0x000fca0007ffe003 */
[----:B------:R-:W-:Y:S01]  /*11280*/  IMAD.IADD R6, R5, 0x1, R6 ;  /* 0x0000000105067824 */ /* 0x000fe200078e0206 */
[----:B------:R-:W-:Y:S06]  /*11290*/  BRA.DIV UR4, `(.L_x_4125) ;  /* 0x0000005a04687947 */ /* 0x000fec000b800000 */
[----:B------:R-:W2:Y:S04]  /*112a0*/  LDL.LU R8, [R1+0x38] ;  /* 0x0000380001087983 */ /* 0x000ea80000300800 */
[----:B------:R-:W3:Y:S04]  /*112b0*/  LDL.LU R3, [R1+0x4] ;  /* 0x0000040001037983 */ /* 0x000ee80000300800 */
[----:B------:R-:W4:Y:S04]  /*112c0*/  LDL.LU R2, [R1+0x50] ;  /* 0x0000500001027983 */ /* 0x000f280000300800 */
[----:B------:R-:W5:Y:S01]  /*112d0*/  LDL R11, [R1+0x14] ;  /* 0x00001400010b7983 */ /* 0x000f620000100800 */
[----:B------:R-:W-:-:S03]  /*112e0*/  LOP3.LUT R19, R19, 0xfffffbff, RZ, 0xc0, !PT ;  /* 0xfffffbff13137812 */ /* 0x000fc600078ec0ff */
[----:B------:R-:W5:Y:S01]  /*112f0*/  LDL.LU R10, [R1+0x5c] ;  /* 0x00005c00010a7983 */ /* 0x000f620000300800 */
[----:B------:R-:W-:Y:S01]  /*11300*/  @P1 LOP3.LUT R19, R19, 0x400, RZ, 0xfc, !PT ;  /* 0x0000040013131812 */ /* 0x000fe200078efcff */
[----:B------:R-:W0:Y:S03]  /*11310*/  S2R R12, SR_TID.X ;  /* 0x00000000000c7919 */ /* 0x000e260000002100 */
[C---:B------:R-:W-:Y:S02]  /*11320*/  LOP3.LUT P1, RZ, R19.reuse, 0x8, RZ, 0xc0, !PT ;  /* 0x0000000813ff7812 */ /* 0x040fe4000782c0ff */
[C---:B------:R-:W-:Y:S02]  /*11330*/  LOP3.LUT P4, RZ, R19.reuse, 0x2, RZ, 0xc0, !PT ;  /* 0x0000000213ff7812 */ /* 0x040fe4000788c0ff */
[----:B------:R-:W-:Y:S01]  /*11340*/  LOP3.LUT R19, R19, 0xfffffeff, RZ, 0xc0, !PT ;  /* 0xfffffeff13137812 */ /* 0x000fe200078ec0ff */
[----:B0-----:R-:W-:-:S05]  /*11350*/  IMAD.SHL.U32 R12, R12, 0x8, RZ ;  /* 0x000000080c0c7824 */ /* 0x001fca00078e00ff */
[----:B------:R-:W-:Y:S01]  /*11360*/  LOP3.LUT R12, R12, 0x38, RZ, 0xc0, !PT ;  /* 0x000000380c0c7812 */ /* 0x000fe200078ec0ff */
[----:B------:R-:W-:Y:S01]  /*11370*/  SHFL.IDX PT, R14, R0, 0x1, 0x181f ;  /* 0x00381f00000e7f89 */ /* 0x000fe200000e0000 */
[----:B--2---:R-:W-:-:S05]  /*11380*/  IMAD R7, R8, R7, RZ ;  /* 0x0000000708077224 */ /* 0x004fca00078e02ff */
[-C--:B---3--:R-:W-:Y:S02]  /*11390*/  ISETP.GE.AND P2, PT, R3, R7.reuse, PT ;  /* 0x000000070300720c */ /* 0x088fe40003f46270 */
[----:B----4-:R-:W-:-:S11]  /*113a0*/  ISETP.GE.AND P3, PT, R2, R7, PT ;  /* 0x000000070200720c */ /* 0x010fd60003f66270 */
[----:B------:R-:W-:-:S04]  /*113b0*/  @!P2 LOP3.LUT R2, R5, 0x40, RZ, 0xc0, !PT ;  /* 0x000000400502a812 */ /* 0x000fc800078ec0ff */
[----:B------:R-:W-:Y:S02]  /*113c0*/  @!P2 SHF.R.U32.HI R2, RZ, 0x2, R2 ;  /* 0x00000002ff02a819 */ /* 0x000fe40000011602 */
[----:B------:R-:W-:Y:S02]  /*113d0*/  @P3 LOP3.LUT R19, R19, 0x100, RZ, 0xfc, !PT ;  /* 0x0000010013133812 */ /* 0x000fe400078efcff */
[----:B------:R-:W-:Y:S02]  /*113e0*/  @!P2 ISETP.NE.U32.AND P3, PT, R2, RZ, PT ;  /* 0x000000ff0200a20c */ /* 0x000fe40003f65070 */
[----:B------:R-:W-:Y:S01]  /*113f0*/  @!P2 LOP3.LUT R2, R6, 0x80, RZ, 0xc0, !PT ;  /* 0x000000800602a812 */ /* 0x000fe200078ec0ff */
[----:B------:R-:W0:Y:S01]  /*11400*/  SHFL.IDX PT, R3, R0, RZ, 0x181f ;  /* 0x00181fff00037589 */ /* 0x000e2200000e0000 */
[----:B------:R-:W-:Y:S02]  /*11410*/  LOP3.LUT R19, R19, 0xffffffdf, RZ, 0xc0, !PT ;  /* 0xffffffdf13137812 */ /* 0x000fe400078ec0ff */
[----:B------:R-:W-:-:S07]  /*11420*/  @!P2 SHF.R.U32.HI R2, RZ, 0x3, R2 ;  /* 0x00000003ff02a819 */ /* 0x000fce0000011602 */
[----:B------:R-:W-:Y:S02]  /*11430*/  @P3 LOP3.LUT R19, R19, 0x20, RZ, 0xfc, !PT ;  /* 0x0000002013133812 */ /* 0x000fe400078efcff */
[----:B------:R-:W-:Y:S02]  /*11440*/  @!P2 ISETP.NE.U32.AND P3, PT, R2, RZ, PT ;  /* 0x000000ff0200a20c */ /* 0x000fe40003f65070 */
[----:B------:R-:W1:Y:S01]  /*11450*/  SHFL.IDX PT, R2, R4, RZ, 0x181f ;  /* 0x00181fff04027589 */ /* 0x000e6200000e0000 */
[----:B0-----:R-:W-:Y:S02]  /*11460*/  @!P2 LEA R3, P6, R12, R3, 0x1 ;  /* 0x000000030c03a211 */ /* 0x001fe400078c08ff */
[----:B------:R-:W-:-:S03]  /*11470*/  LOP3.LUT R19, R19, 0xfffffdff, RZ, 0xc0, !PT ;  /* 0xfffffdff13137812 */ /* 0x000fc600078ec0ff */
[----:B-1----:R-:W-:-:S05]  /*11480*/  @!P2 IMAD.X R2, RZ, RZ, R2, P6 ;  /* 0x000000ffff02a224 */ /* 0x002fca00030e0602 */
[-C--:B------:R-:W-:Y:S02]  /*11490*/  @!P2 LOP3.LUT R3, R3, R2.reuse, RZ, 0x3c, !PT ;  /* 0x000000020303a212 */ /* 0x080fe400078e3cff */
[----:B------:R-:W-:Y:S02]  /*114a0*/  @P3 LOP3.LUT R19, R19, 0x200, RZ, 0xfc, !PT ;  /* 0x0000020013133812 */ /* 0x000fe400078efcff */
[----:B------:R-:W-:Y:S02]  /*114b0*/  @!P2 LOP3.LUT R2, R3, R2, RZ, 0x3c, !PT ;  /* 0x000000020302a212 */ /* 0x000fe400078e3cff */
[----:B------:R-:W-:Y:S02]  /*114c0*/  LOP3.LUT P6, RZ, R19, 0x4, RZ, 0xc0, !PT ;  /* 0x0000000413ff7812 */ /* 0x000fe400078cc0ff */
[----:B------:R-:W-:Y:S02]  /*114d0*/  @!P2 LOP3.LUT R3, R3, R2, RZ, 0x3c, !PT ;  /* 0x000000020303a212 */ /* 0x000fe400078e3cff */
[----:B------:R-:W-:-:S03]  /*114e0*/  LOP3.LUT P3, RZ, R19, 0x20, RZ, 0xc0, !PT ;  /* 0x0000002013ff7812 */ /* 0x000fc6000786c0ff */
[----:B-----5:R-:W-:Y:S01]  /*114f0*/  @!P2 LDGSTS.E.BYPASS.LTC128B.128 [R11+0x26400], desc[UR38][R2.64], !P1 ;  /* 0x26400000020bafae */ /* 0x020fe2000c901d66 */
[----:B------:R-:W-:-:S05]  /*11500*/  LOP3.LUT P1, RZ, R19, 0x400, RZ, 0xc0, !PT ;  /* 0x0000040013ff7812 */ /* 0x000fca000782c0ff */
[----:B------:R-:W-:Y:S04]  /*11510*/  @!P2 LDGSTS.E.BYPASS.LTC128B.128 [R11+0x28400], desc[UR38][R2.64+0x80], !P6 ;  /* 0x28400080020bafae */ /* 0x000fe8000f101d66 */
[----:B------:R-:W-:Y:S04]  /*11520*/  @!P2 LDGSTS.E.BYPASS.LTC128B.128 [R11+0x2a400], desc[UR38][R2.64+0x100], !P4 ;  /* 0x2a400100020bafae */ /* 0x000fe8000e101d66 */
[----:B------:R-:W-:Y:S04]  /*11530*/  @!P2 LDGSTS.E.BYPASS.LTC128B.128 [R11+0x2c400], desc[UR38][R2.64+0x180], !P5 ;  /* 0x2c400180020bafae */ /* 0x000fe8000e901d66 */
[----:B------:R-:W-:Y:S04]  /*11540*/  @!P2 LDGSTS.E.BYPASS.LTC128B.128 [R11+0x2e400], desc[UR38][R2.64+0x200], !P0 ;  /* 0x2e400200020bafae */ /* 0x000fe8000c101d66 */
[----:B------:R-:W-:Y:S04]  /*11550*/  @!P2 LDGSTS.E.BYPASS.LTC128B.128 [R11+0x30400], desc[UR38][R2.64+0x280], !P1 ;  /* 0x30400280020bafae */ /* 0x000fe8000c901d66 */
[----:B------:R-:W-:Y:S01]  /*11560*/  @!P2 LDGSTS.E.BYPASS.LTC128B.128 [R11+0x32400], desc[UR38][R2.64+0x300], P3 ;  /* 0x32400300020bafae */ /* 0x000fe20009901d66 */
[----:B------:R-:W-:-:S03]  /*11570*/  LOP3.LUT P3, RZ, R19, 0x200, RZ, 0xc0, !PT ;  /* 0x0000020013ff7812 */ /* 0x000fc6000786c0ff */
[----:B------:R-:W0:Y:S10]  /*11580*/  SHFL.IDX PT, R8, R4, 0x1, 0x181f ;  /* 0x00381f0004087f89 */ /* 0x000e3400000e0000 */
[----:B------:R1:W-:Y:S01]  /*11590*/  @!P2 LDGSTS.E.BYPASS.LTC128B.128 [R11+0x34400], desc[UR38][R2.64+0x380], P3 ;  /* 0x34400380020bafae */ /* 0x0003e20009901d66 */
[----:B------:R-:W-:-:S13]  /*115a0*/  LOP3.LUT P3, RZ, R19, 0x100, RZ, 0xc0, !PT ;  /* 0x0000010013ff7812 */ /* 0x000fda000786c0ff */
[----:B------:R-:W-:-:S05]  /*115b0*/  @!P3 LEA R21, P2, R12, R14, 0x1 ;  /* 0x0000000e0c15b211 */ /* 0x000fca00078408ff */
[----:B0-----:R-:W-:Y:S01]  /*115c0*/  @!P3 IMAD.X R8, RZ, RZ, R8, P2 ;  /* 0x000000ffff08b224 */ /* 0x001fe200010e0608 */
[----:B------:R-:W-:Y:S02]  /*115d0*/  LOP3.LUT P2, RZ, R19, 0x8, RZ, 0xc0, !PT ;  /* 0x0000000813ff7812 */ /* 0x000fe4000784c0ff */
[----:B------:R-:W-:Y:S01]  /*115e0*/  @!P3 LOP3.LUT R9, R5, 0x40, RZ, 0xc0, !PT ;  /* 0x000000400509b812 */ /* 0x000fe200078ec0ff */
[----:B-1----:R-:W-:Y:S02]  /*115f0*/  @!P3 IMAD.MOV.U32 R2, RZ, RZ, R21 ;  /* 0x000000ffff02b224 */ /* 0x002fe400078e0015 */
[----:B------:R-:W-:Y:S01]  /*11600*/  @!P3 IMAD.MOV.U32 R3, RZ, RZ, R8 ;  /* 0x000000ffff03b224 */ /* 0x000fe200078e0008 */
[----:B------:R-:W-:-:S07]  /*11610*/  @!P3 SHF.R.U32.HI R9, RZ, 0x2, R9 ;  /* 0x00000002ff09b819 */ /* 0x000fce0000011609 */
[----:B------:R-:W-:Y:S01]  /*11620*/  @!P3 LDGSTS.E.BYPASS.LTC128B.128 [R11+0x26c00], desc[UR38][R2.64], !P2 ;  /* 0x26c00000020bbfae */ /* 0x000fe2000d101d66 */
[----:B------:R-:W-:Y:S02]  /*11630*/  @!P3 ISETP.NE.U32.AND P2, PT, R9, RZ, PT ;  /* 0x000000ff0900b20c */ /* 0x000fe40003f45070 */
[----:B------:R-:W-:Y:S01]  /*11640*/  @!P3 LOP3.LUT R8, R6, 0x80, RZ, 0xc0, !PT ;  /* 0x000000800608b812 */ /* 0x000fe200078ec0ff */
[----:B------:R-:W-:Y:S03]  /*11650*/  @!P3 LDGSTS.E.BYPASS.LTC128B.128 [R11+0x28c00], desc[UR38][R2.64+0x80], !P6 ;  /* 0x28c00080020bbfae */ /* 0x000fe6000f101d66 */
[----:B------:R-:W-:Y:S01]  /*11660*/  @!P3 SHF.R.U32.HI R8, RZ, 0x3, R8 ;  /* 0x00000003ff08b819 */ /* 0x000fe20000011608 */
[----:B------:R-:W-:Y:S04]  /*11670*/  @!P3 LDGSTS.E.BYPASS.LTC128B.128 [R11+0x2ac00], desc[UR38][R2.64+0x100], !P4 ;  /* 0x2ac00100020bbfae */ /* 0x000fe8000e101d66 */
[----:B------:R-:W-:Y:S04]  /*11680*/  @!P3 LDGSTS.E.BYPASS.LTC128B.128 [R11+0x2cc00], desc[UR38][R2.64+0x180], !P5 ;  /* 0x2cc00180020bbfae */ /* 0x000fe8000e901d66 */
[----:B------:R-:W-:Y:S04]  /*11690*/  @!P3 LDGSTS.E.BYPASS.LTC128B.128 [R11+0x2ec00], desc[UR38][R2.64+0x200], !P0 ;  /* 0x2ec00200020bbfae */ /* 0x000fe8000c101d66 */
[----:B------:R-:W-:Y:S04]  /*116a0*/  @!P3 LDGSTS.E.BYPASS.LTC128B.128 [R11+0x30c00], desc[UR38][R2.64+0x280], !P1 ;  /* 0x30c00280020bbfae */ /* 0x000fe8000c901d66 */
[----:B------:R-:W-:Y:S01]  /*116b0*/  @!P3 LDGSTS.E.BYPASS.LTC128B.128 [R11+0x32c00], desc[UR38][R2.64+0x300], P2 ;  /* 0x32c00300020bbfae */ /* 0x000fe20009101d66 */
[----:B------:R-:W-:-:S13]  /*116c0*/  @!P3 ISETP.NE.U32.AND P2, PT, R8, RZ, PT ;  /* 0x000000ff0800b20c */ /* 0x000fda0003f45070 */
[----:B------:R0:W-:Y:S01]  /*116d0*/  @!P3 LDGSTS.E.BYPASS.LTC128B.128 [R11+0x34c00], desc[UR38][R2.64+0x380], P2 ;  /* 0x34c00380020bbfae */ /* 0x0001e20009101d66 */
[----:B------:R-:W-:-:S03]  /*116e0*/  ISETP.GE.AND P2, PT, R10, R7, PT ;  /* 0x000000070a00720c */ /* 0x000fc60003f46270 */
[----:B------:R-:W-:Y:S04]  /*116f0*/  SHFL.IDX PT, R10, R4, 0x2, 0x181f ;  /* 0x00581f00040a7f89 */ /* 0x000fe800000e0000 */
[----:B0-----:R-:W0:Y:S01]  /*11700*/  SHFL.IDX PT, R3, R0, 0x2, 0x181f ;  /* 0x00581f0000037f89 */ /* 0x001e2200000e0000 */
[----:B------:R-:W-:-:S04]  /*11710*/  LOP3.LUT R19, R19, 0xffffff7f, RZ, 0xc0, !PT ;  /* 0xffffff7f13137812 */ /* 0x000fc800078ec0ff */
[----:B------:R-:W-:Y:S02]  /*11720*/  @P6 LOP3.LUT R19, R19, 0x80, RZ, 0xfc, !PT ;  /* 0x0000008013136812 */ /* 0x000fe400078efcff */
[----:B------:R-:W-:Y:S02]  /*11730*/  @!P2 LOP3.LUT R2, R5, 0x40, RZ, 0xc0, !PT ;  /* 0x000000400502a812 */ /* 0x000fe400078ec0ff */
[----:B------:R-:W-:Y:S02]  /*11740*/  LOP3.LUT P3, RZ, R19, 0x8, RZ, 0xc0, !PT ;  /* 0x0000000813ff7812 */ /* 0x000fe4000786c0ff */
[----:B------:R-:W-:Y:S02]  /*11750*/  @!P2 SHF.R.U32.HI R9, RZ, 0x2, R2 ;  /* 0x00000002ff09a819 */ /* 0x000fe40000011602 */
[----:B0-----:R-:W-:-:S05]  /*11760*/  @!P2 LEA R8, P6, R12, R3, 0x1 ;  /* 0x000000030c08a211 */ /* 0x001fca00078c08ff */
[----:B------:R-:W-:Y:S01]  /*11770*/  @!P2 IMAD.X R3, RZ, RZ, R10, P6 ;  /* 0x000000ffff03a224 */ /* 0x000fe200030e060a */
[----:B------:R-:W-:Y:S01]  /*11780*/  LOP3.LUT P6, RZ, R19, 0x80, RZ, 0xc0, !PT ;  /* 0x0000008013ff7812 */ /* 0x000fe200078cc0ff */
[----:B------:R-:W-:Y:S01]  /*11790*/  @!P2 IMAD.MOV.U32 R2, RZ, RZ, R8 ;  /* 0x000000ffff02a224 */ /* 0x000fe200078e0008 */
[----:B------:R-:W-:-:S04]  /*117a0*/  @!P2 LOP3.LUT R8, R6, 0x80, RZ, 0xc0, !PT ;  /* 0x000000800608a812 */ /* 0x000fc800078ec0ff */
[----:B------:R-:W-:Y:S01]  /*117b0*/  @!P2 SHF.R.U32.HI R8, RZ, 0x3, R8 ;  /* 0x00000003ff08a819 */ /* 0x000fe20000011608 */
[----:B------:R0:W-:Y:S03]  /*117c0*/  @!P2 LDGSTS.E.BYPASS.LTC128B.128 [R11+0x27400], desc[UR38][R2.64], !P3 ;  /* 0x27400000020bafae */ /* 0x0001e6000d901d66 */
[----:B------:R-:W-:-:S03]  /*117d0*/  @!P2 ISETP.NE.U32.AND P3, PT, R8, RZ, PT ;  /* 0x000000ff0800a20c */ /* 0x000fc60003f65070 */
[----:B------:R0:W-:Y:S01]  /*117e0*/  @!P2 LDGSTS.E.BYPASS.LTC128B.128 [R11+0x29400], desc[UR38][R2.64+0x80], !P6 ;  /* 0x29400080020bafae */ /* 0x0001e2000f101d66 */
[----:B------:R-:W-:-:S03]  /*117f0*/  @!P2 ISETP.NE.U32.AND P6, PT, R9, RZ, PT ;  /* 0x000000ff0900a20c */ /* 0x000fc60003fc5070 */
[----:B------:R0:W-:Y:S04]  /*11800*/  @!P2 LDGSTS.E.BYPASS.LTC128B.128 [R11+0x2b400], desc[UR38][R2.64+0x100], !P4 ;  /* 0x2b400100020bafae */ /* 0x0001e8000e101d66 */
[----:B------:R0:W-:Y:S04]  /*11810*/  @!P2 LDGSTS.E.BYPASS.LTC128B.128 [R11+0x2d400], desc[UR38][R2.64+0x180], !P5 ;  /* 0x2d400180020bafae */ /* 0x0001e8000e901d66 */
[----:B------:R0:W-:Y:S04]  /*11820*/  @!P2 LDGSTS.E.BYPASS.LTC128B.128 [R11+0x2f400], desc[UR38][R2.64+0x200], !P0 ;  /* 0x2f400200020bafae */ /* 0x0001e8000c101d66 */
[----:B------:R0:W-:Y:S04]  /*11830*/  @!P2 LDGSTS.E.BYPASS.LTC128B.128 [R11+0x31400], desc[UR38][R2.64+0x280], !P1 ;  /* 0x31400280020bafae */ /* 0x0001e8000c901d66 */
[----:B------:R0:W-:Y:S04]  /*11840*/  @!P2 LDGSTS.E.BYPASS.LTC128B.128 [R11+0x33400], desc[UR38][R2.64+0x300], P6 ;  /* 0x33400300020bafae */ /* 0x0001e8000b101d66 */
[----:B------:R0:W-:Y:S04]  /*11850*/  @!P2 LDGSTS.E.BYPASS.LTC128B.128 [R11+0x35400], desc[UR38][R2.64+0x380], P3 ;  /* 0x35400380020bafae */ /* 0x0001e80009901d66 */
[----:B------:R-:W1:Y:S04]  /*11860*/  SHFL.IDX PT, R4, R4, 0x3, 0x181f ;  /* 0x00781f0004047f89 */ /* 0x000e6800000e0000 */
[----:B------:R-:W2:Y:S02]  /*11870*/  SHFL.IDX PT, R0, R0, 0x3, 0x181f ;  /* 0x00781f0000007f89 */ /* 0x000ea400000e0000 */
.L_x_4261:
[----:B0-----:R-:W3:Y:S01]  /*11880*/  LDL.LU R2, [R1+0x60] ;  /* 0x0000600001027983 */ /* 0x001ee20000300800 */
[----:B------:R-:W-:Y:S01]  /*11890*/  BSSY B0, `(.L_x_4126) ;  /* 0x000001d000007945 */ /* 0x000fe20003800000 */
[----:B---3--:R-:W-:-:S13]  /*118a0*/  ISETP.GE.AND P2, PT, R2, R7, PT ;  /* 0x000000070200720c */ /* 0x008fda0003f46270 */
[----:B------:R-:W-:Y:S05]  /*118b0*/  @P2 BRA `(.L_x_4127) ;  /* 0x0000000000682947 */ /* 0x000fea0003800000 */
[----:B------:R-:W3:Y:S01]  /*118c0*/  LDL R8, [R1+0x14] ;  /* 0x0000140001087983 */ /* 0x000ee20000100800 */
[C---:B------:R-:W-:Y:S02]  /*118d0*/  LOP3.LUT P6, RZ, R19.reuse, 0x8, RZ, 0xc0, !PT ;  /* 0x0000000813ff7812 */ /* 0x040fe400078cc0ff */
[C---:B------:R-:W-:Y:S01]  /*118e0*/  LOP3.LUT P4, RZ, R19.reuse, 0x4, RZ, 0xc0, !PT ;  /* 0x0000000413ff7812 */ /* 0x040fe2000788c0ff */
[----:B------:R-:W0:Y:S01]  /*118f0*/  S2R R2, SR_TID.X ;  /* 0x0000000000027919 */ /* 0x000e220000002100 */
[----:B------:R-:W-:Y:S02]  /*11900*/  LOP3.LUT P3, RZ, R19, 0x2, RZ, 0xc0, !PT ;  /* 0x0000000213ff7812 */ /* 0x000fe4000786c0ff */
[----:B------:R-:W-:Y:S02]  /*11910*/  LOP3.LUT R5, R5, 0x40, RZ, 0xc0, !PT ;  /* 0x0000004005057812 */ /* 0x000fe400078ec0ff */
[----:B------:R-:W-:Y:S02]  /*11920*/  LOP3.LUT R6, R6, 0x80, RZ, 0xc0, !PT ;  /* 0x0000008006067812 */ /* 0x000fe400078ec0ff */
[----:B------:R-:W-:-:S02]  /*11930*/  SHF.R.U32.HI R5, RZ, 0x2, R5 ;  /* 0x00000002ff057819 */ /* 0x000fc40000011605 */
[----:B------:R-:W-:Y:S01]  /*11940*/  SHF.R.U32.HI R6, RZ, 0x3, R6 ;  /* 0x00000003ff067819 */ /* 0x000fe20000011606 */
[----:B0-----:R-:W-:-:S05]  /*11950*/  IMAD.SHL.U32 R2, R2, 0x8, RZ ;  /* 0x0000000802027824 */ /* 0x001fca00078e00ff */
[----:B------:R-:W-:-:S04]  /*11960*/  LOP3.LUT R2, R2, 0x38, RZ, 0xc0, !PT ;  /* 0x0000003802027812 */ /* 0x000fc800078ec0ff */
[----:B--2---:R-:W-:-:S05]  /*11970*/  LEA R2, P2, R2, R0, 0x1 ;  /* 0x0000000002027211 */ /* 0x004fca00078408ff */
[----:B-1----:R-:W-:Y:S01]  /*11980*/  IMAD.X R3, RZ, RZ, R4, P2 ;  /* 0x000000ffff037224 */ /* 0x002fe200010e0604 */
[----:B------:R-:W-:-:S04]  /*11990*/  ISETP.NE.U32.AND P2, PT, R5, RZ, PT ;  /* 0x000000ff0500720c */ /* 0x000fc80003f45070 */
[----:B------:R-:W-:Y:S01]  /*119a0*/  @!PT LDS RZ, [RZ] ;  /* 0x00000000fffff984 */ /* 0x000fe20000000800 */
[----:B------:R-:W-:Y:S01]  /*119b0*/  @!PT LDS RZ, [RZ] ;  /* 0x00000000fffff984 */ /* 0x000fe20000000800 */
[----:B------:R-:W-:Y:S01]  /*119c0*/  @!PT LDS RZ, [RZ] ;  /* 0x00000000fffff984 */ /* 0x000fe20000000800 */
[----:B---3--:R0:W-:Y:S04]  /*119d0*/  LDGSTS.E.BYPASS.LTC128B.128 [R8+0x27c00], desc[UR38][R2.64], !P6 ;  /* 0x27c0000002087fae */ /* 0x0081e8000f101d66 */
        /* <DEDUP_REMOVED lines=8> */
.L_x_4127:
[----:B------:R-:W-:Y:S05]  /*11a60*/  BSYNC B0 ;  /* 0x0000000000007941 */ /* 0x000fea0003800000 */
.L_x_4126:
[----:B------:R-:W-:Y:S01]  /*11a70*/  NOP ;  /* 0x0000000000007918 */ /* 0x000fe20000000000 */
[----:B------:R-:W-:-:S13]  /*11a80*/  PLOP3.LUT P0, PT, PT, PT, PT, 0x80, 0x0 ;  /* 0x000000000000781c */ /* 0x000fda0003f0f070 */
.L_x_4128:
[----:B------:R-:W-:Y:S02]  /*11a90*/  PLOP3.LUT P1, PT, P1, P0, PT, 0xa2, 0x0 ;  /* 0x000000000000781c */ /* 0x000fe40000f21472 */
[----:B------:R-:W-:-:S08]  /*11aa0*/  @P0 R2UR P1, UR4, R18 ;  /* 0x00000000120402ca */ /* 0x000fd00000020000 */
[----:B------:R-:W-:-:S05]  /*11ab0*/  @P0 PLOP3.LUT P0, PT, P1, PT, PT, 0x80, 0x0 ;  /* 0x000000000000081c */ /* 0x000fca0000f0f070 */
[----:B------:R-:W-:Y:S01]  /*11ac0*/  @!P1 SYNCS.ARRIVE.TRANS64.RED.A0T1 RZ, [UR4+0x38810], RZ ;  /* 0x038810ffffff99a7 */ /* 0x000fe20008200404 */
[----:B------:R-:W-:Y:S07]  /*11ad0*/  @!P1 ARRIVES.LDGSTSBAR.64.TRANSCNT [UR4+0x38810] ;  /* 0x03881000ff0099b0 */ /* 0x000fee0008000a84 */
[----:B------:R-:W-:Y:S05]  /*11ae0*/  @P0 BRA.U.ANY `(.L_x_4128) ;  /* 0xfffffffd00e80947 */ /* 0x000fea000393ffff */
[----:B0-----:R-:W3:Y:S02]  /*11af0*/  LDL.LU R2, [R1+0x64] ;  /* 0x0000640001027983 */ /* 0x001ee40000300800 */
[----:B---3--:R-:W-:-:S05]  /*11b00*/  VIADD R2, R2, 0x1 ;  /* 0x0000000102027836 */ /* 0x008fca0000000000 */
[----:B------:R0:W-:Y:S01]  /*11b10*/  STL [R1+0x64], R2 ;  /* 0x0000640201007387 */ /* 0x0001e20000100800 */
[----:B--2---:R-:W-:-:S04]  /*11b20*/  LEA.HI R0, R2, R2, RZ, 0x1 ;  /* 0x0000000202007211 */ /* 0x004fc800078f08ff */
[----:B------:R-:W-:-:S05]  /*11b30*/  LOP3.LUT R0, R0, 0xfffffffe, RZ, 0xc0, !PT ;  /* 0xfffffffe00007812 */ /* 0x000fca00078ec0ff */
[----:B------:R-:W-:-:S05]  /*11b40*/  IMAD.IADD R0, R2, 0x1, -R0 ;  /* 0x0000000102007824 */ /* 0x000fca00078e0a00 */
[----:B------:R-:W-:Y:S01]  /*11b50*/  SHF.L.U32 R0, R0, 0x1f, RZ ;  /* 0x0000001f00007819 */ /* 0x000fe200000006ff */
[----:B------:R-:W-:Y:S01]  /*11b60*/  NOP ;  /* 0x0000000000007918 */ /* 0x000fe20000000000 */
[----:B------:R0:W-:Y:S01]  /*11b70*/  SYNCS.ARRIVE.TRANS64.A1T0 RZ, [R18+URZ+0x38810], RZ ;  /* 0x038810ff12ff79a7 */ /* 0x0001e2000810003f */
[----:B------:R-:W-:Y:S01]  /*11b80*/  BSSY B0, `(.L_x_4129) ;  /* 0x0000003000007945 */ /* 0x000fe20003800000 */
[----:B------:R-:W2:Y:S03]  /*11b90*/  SYNCS.PHASECHK.TRANS64.TRYWAIT P0, [R18+URZ+0x38820], R0 ;  /* 0x03882000120075a7 */ /* 0x000ea6000800017f */
[----:B0-2---:R-:W-:Y:S05]  /*11ba0*/  @!P0 BRA `(.L_x_4130) ;  /* 0x0000005800f08947 */ /* 0x005fea0003800000 */
.L_x_4262:
[----:B------:R-:W-:Y:S05]  /*11bb0*/  BSYNC B0 ;  /* 0x0000000000007941 */ /* 0x000fea0003800000 */
.L_x_4129:
[----:B------:R-:W-:Y:S01]  /*11bc0*/  LOP3.LUT P0, RZ, R19, 0x1, RZ, 0xc0, !PT ;  /* 0x0000000113ff7812 */ /* 0x000fe2000780c0ff */
[----:B------:R-:W-:-:S12]  /*11bd0*/  BSSY B0, `(.L_x_4131) ;  /* 0x0000097000007945 */ /* 0x000fd80003800000 */
[----:B------:R-:W-:Y:S05]  /*11be0*/  @!P0 BRA `(.L_x_4132) ;  /* 0x0000000800548947 */ /* 0x000fea0003800000 */
[----:B-1----:R-:W0:Y:S04]  /*11bf0*/  LDL R4, [R1+0x10] ;  /* 0x0000100001047983 */ /* 0x002e280000100800 */
[----:B------:R-:W2:Y:S01]  /*11c00*/  LDL R2, [R1+0x18] ;  /* 0x0000180001027983 */ /* 0x000ea20000100800 */
[----:B------:R-:W-:Y:S01]  /*11c10*/  BSSY B1, `(.L_x_4133) ;  /* 0x0000008000017945 */ /* 0x000fe20003800000 */
[----:B------:R-:W1:Y:S02]  /*11c20*/  S2R R3, SR_TID.X ;  /* 0x0000000000037919 */ /* 0x000e640000002100 */
[----:B-1----:R-:W-:-:S04]  /*11c30*/  LOP3.LUT R3, R3, 0x7f, RZ, 0xc0, !PT ;  /* 0x0000007f03037812 */ /* 0x002fc800078ec0ff */
[----:B------:R-:W-:Y:S01]  /*11c40*/  ISETP.NE.AND P1, PT, R3, RZ, PT ;  /* 0x000000ff0300720c */ /* 0x000fe20003f25270 */
[----:B0-----:R-:W-:Y:S01]  /*11c50*/  IMAD R0, R4, 0x8, R18 ;  /* 0x0000000804007824 */ /* 0x001fe200078e0212 */
[----:B--2---:R-:W-:-:S04]  /*11c60*/  SHF.L.U32 R2, R2, 0x1f, RZ ;  /* 0x0000001f02027819 */ /* 0x004fc800000006ff */
[----:B------:R-:W0:Y:S02]  /*11c70*/  SYNCS.PHASECHK.TRANS64.TRYWAIT P0, [R0+URZ+0x38860], R2 ;  /* 0x03886002000075a7 */ /* 0x000e24000800017f */
[----:B0-----:R-:W-:Y:S05]  /*11c80*/  @!P0 BRA `(.L_x_4134) ;  /* 0x0000005800cc8947 */ /* 0x001fea0003800000 */
.L_x_4263:
[----:B------:R-:W-:Y:S05]  /*11c90*/  BSYNC B1 ;  /* 0x0000000000017941 */ /* 0x000fea0003800000 */
.L_x_4133:
        /* <DEDUP_REMOVED lines=9> */
.L_x_4136:
[----:B------:R-:W-:Y:S05]  /*11d30*/  BSYNC B1 ;  /* 0x0000000000017941 */ /* 0x000fea0003800000 */
.L_x_4135:
[----:B------:R-:W2:Y:S04]  /*11d40*/  LDL R4, [R1+0x20] ;  /* 0x0000200001047983 */ /* 0x000ea80000100800 */
[----:B------:R-:W2:Y:S04]  /*11d50*/  LDL.LU R3, [R1+0x30] ;  /* 0x0000300001037983 */ /* 0x000ea80000300800 */
[----:B0-----:R-:W3:Y:S01]  /*11d60*/  LDL R2, [R1+0x10] ;  /* 0x0000100001027983 */ /* 0x001ee20000100800 */
        /* <DEDUP_REMOVED lines=8> */
[----:B---3--:R-:W-:-:S04]  /*11df0*/  IMAD R2, R2, 0x10000, R18 ;  /* 0x0001000002027824 */ /* 0x008fc800078e0212 */
[----:B------:R-:W-:-:S07]  /*11e00*/  VIADD R4, R2, 0x400 ;  /* 0x0000040002047836 */ /* 0x000fce0000000000 */
.L_x_4137:
        /* <DEDUP_REMOVED lines=15> */
.L_x_4138:
        /* <DEDUP_REMOVED lines=15> */
.L_x_4139:
        /* <DEDUP_REMOVED lines=15> */
.L_x_4140:
        /* <DEDUP_REMOVED lines=15> */
.L_x_4141:
        /* <DEDUP_REMOVED lines=15> */
.L_x_4142:
        /* <DEDUP_REMOVED lines=15> */
.L_x_4143:
        /* <DEDUP_REMOVED lines=15> */
.L_x_4144:
        /* <DEDUP_REMOVED lines=10> */
.L_x_4132:
[----:B------:R-:W-:Y:S05]  /*12540*/  BSYNC B0 ;  /* 0x0000000000007941 */ /* 0x000fea0003800000 */
.L_x_4131:
[----:B-1----:R-:W0:Y:S04]  /*12550*/  LDL R4, [R1+0x3c] ;  /* 0x00003c0001047983 */ /* 0x002e280000100800 */
        /* <DEDUP_REMOVED lines=19> */
[----:B------:R-:W2:Y:S04]  /*12690*/  LDL.LU R5, [R1+0x10] ;  /* 0x0000100001057983 */ /* 0x000ea80000300800 */
[----:B------:R-:W3:Y:S01]  /*126a0*/  LDL.LU R9, [R1+0x18] ;  /* 0x0000180001097983 */ /* 0x000ee20000300800 */
[----:B------:R-:W-:Y:S01]  /*126b0*/  LOP3.LUT P2, RZ, R19, 0x1, RZ, 0xc0, !PT ;  /* 0x0000000113ff7812 */ /* 0x000fe2000784c0ff */
[----:B------:R-:W-:Y:S01]  /*126c0*/  BSSY B1, `(.L_x_4149) ;  /* 0x00000d7000017945 */ /* 0x000fe20003800000 */
[----:B--2---:R-:W-:-:S05]  /*126d0*/  VIADD R2, R5, 0x1 ;  /* 0x0000000105027836 */ /* 0x004fca0000000000 */
[----:B------:R-:W-:-:S04]  /*126e0*/  ISETP.NE.AND P0, PT, R2, 0x2, PT ;  /* 0x000000020200780c */ /* 0x000fc80003f05270 */
[----:B------:R-:W-:Y:S02]  /*126f0*/  SEL R3, RZ, 0x1, P0 ;  /* 0x00000001ff037807 */ /* 0x000fe40000000000 */
[----:B------:R-:W-:Y:S02]  /*12700*/  SEL R10, R2, RZ, P0 ;  /* 0x000000ff020a7207 */ /* 0x000fe40000000000 */
[----:B---3--:R-:W-:-:S05]  /*12710*/  LOP3.LUT R9, R9, R3, RZ, 0x3c, !PT ;  /* 0x0000000309097212 */ /* 0x008fca00078e3cff */
[----:B------:R0:W-:Y:S04]  /*12720*/  STL [R1+0x18], R9 ;  /* 0x0000180901007387 */ /* 0x0001e80000100800 */
[----:B------:R0:W-:Y:S01]  /*12730*/  STL [R1+0x10], R10 ;  /* 0x0000100a01007387 */ /* 0x0001e20000100800 */
        /* <DEDUP_REMOVED lines=24> */
.L_x_4151:
[----:B------:R-:W-:Y:S01]  /*128c0*/  IMAD R3, R10, 0x8, R18 ;  /* 0x000000080a037824 */ /* 0x000fe200078e0212 */
[----:B------:R-:W-:Y:S01]  /*128d0*/  SHF.L.U32 R2, R9, 0x1f, RZ ;  /* 0x0000001f09027819 */ /* 0x000fe200000006ff */
[----:B------:R-:W2:Y:S01]  /*128e0*/  S2R R5, SR_TID.X ;  /* 0x0000000000057919 */ /* 0x000ea20000002100 */
[----:B------:R-:W-:Y:S02]  /*128f0*/  BSSY B3, `(.L_x_4152) ;  /* 0x0000005000037945 */ /* 0x000fe40003800000 */
[----:B------:R-:W3:Y:S01]  /*12900*/  SYNCS.PHASECHK.TRANS64.TRYWAIT P0, [R3+URZ+0x38840], R2 ;  /* 0x03884002030075a7 */ /* 0x000ee2000800017f */
[----:B--2---:R-:W-:-:S04]  /*12910*/  LOP3.LUT R5, R5, 0x7f, RZ, 0xc0, !PT ;  /* 0x0000007f05057812 */ /* 0x004fc800078ec0ff */
[----:B------:R-:W-:Y:S01]  /*12920*/  ISETP.NE.AND P1, PT, R5, RZ, PT ;  /* 0x000000ff0500720c */ /* 0x000fe20003f25270 */
[----:B---3--:R-:W-:-:S12]  /*12930*/  @!P0 BRA `(.L_x_4153) ;  /* 0x0000004c00b48947 */ /* 0x008fd80003800000 */
.L_x_4264:
[----:B------:R-:W-:Y:S05]  /*12940*/  BSYNC B3 ;  /* 0x0000000000037941 */ /* 0x000fea0003800000 */
.L_x_4152:
[----:B------:R-:W-:Y:S04]  /*12950*/  BSSY B3, `(.L_x_4154) ;  /* 0x0000009000037945 */ /* 0x000fe80003800000 */
[----:B------:R-:W-:Y:S05]  /*12960*/  @P1 BRA `(.L_x_4155) ;  /* 0x00000000001c1947 */ /* 0x000fea0003800000 */
[----:B-1----:R-:W1:Y:S01]  /*12970*/  S2R R6, SR_TID.X ;  /* 0x0000000000067919 */ /* 0x002e620000002100 */
[----:B------:R-:W-:-:S04]  /*12980*/  IMAD.MOV.U32 R5, RZ, RZ, 0x2000 ;  /* 0x00002000ff057424 */ /* 0x000fc800078e00ff */
[----:B------:R3:W-:Y:S01]  /*12990*/  SYNCS.ARRIVE.TRANS64 RZ, [R3+URZ+0x38830], R5 ;  /* 0x0388300503ff79a7 */ /* 0x0007e2000800003f */
[----:B-1----:R-:W-:-:S04]  /*129a0*/  LOP3.LUT R6, R6, 0x1f, RZ, 0xc0, !PT ;  /* 0x0000001f06067812 */ /* 0x002fc800078ec0ff */
[----:B------:R-:W-:-:S13]  /*129b0*/  ISETP.NE.AND P0, PT, R6, RZ, PT ;  /* 0x000000ff0600720c */ /* 0x000fda0003f05270 */
[----:B---3--:R-:W-:Y:S05]  /*129c0*/  @!P0 BRA `(.L_x_4155) ;  /* 0x0000000000048947 */ /* 0x008fea0003800000 */
[----:B------:R-:W-:Y:S01]  /*129d0*/  BPT.TRAP 0x1 ;  /* 0x000000040000795c */ /* 0x000fe20000300000 */
.L_x_4155:
[----:B------:R-:W-:Y:S05]  /*129e0*/  BSYNC B3 ;  /* 0x0000000000037941 */ /* 0x000fea0003800000 */
.L_x_4154:
[----:B------:R-:W3:Y:S04]  /*129f0*/  LDL R5, [R1+0x10] ;  /* 0x0000100001057983 */ /* 0x000ee80000100800 */
[----:B-1----:R-:W4:Y:S01]  /*12a00*/  LDL R6, [R1+0x20] ;  /* 0x0000200001067983 */ /* 0x002f220000100800 */
[----:B0-----:R-:W-:Y:S01]  /*12a10*/  IMAD.MOV.U32 R9, RZ, RZ, RZ ;  /* 0x000000ffff097224 */ /* 0x001fe200078e00ff */
[----:B------:R-:W-:Y:S01]  /*12a20*/  UIADD3 UR4, UP0, UR40, 0x370, URZ ;  /* 0x0000037028047890 */ /* 0x000fe2000ff1e03f */
[----:B------:R-:W-:Y:S01]  /*12a30*/  PLOP3.LUT P0, PT, PT, PT, PT, 0x80, 0x0 ;  /* 0x000000000000781c */ /* 0x000fe20003f0f070 */
[----:B------:R-:W-:Y:S01]  /*12a40*/  UMOV UR6, 0x0 ;  /* 0x0000000000067882 */ /* 0x000fe20000000000 */
[----:B------:R-:W-:Y:S01]  /*12a50*/  UMOV UR7, 0x14f00000 ;  /* 0x14f0000000077882 */ /* 0x000fe20000000000 */
[----:B------:R-:W-:Y:S01]  /*12a60*/  R2UR UR10, R9 ;  /* 0x00000000090a72ca */ /* 0x000fe200000e0000 */
[----:B------:R-:W-:Y:S01]  /*12a70*/  UIADD3.X UR5, URZ, UR41, URZ, UP0, !UPT ;  /* 0x000000293f057290 */ /* 0x000fe200087fe43f */
[----:B---3--:R-:W-:-:S02]  /*12a80*/  IMAD R5, R5, 0x2000, R18 ;  /* 0x0000200005057824 */ /* 0x008fc400078e0212 */
[----:B----4-:R-:W-:Y:S02]  /*12a90*/  IMAD R0, R0, 0x40, R6 ;  /* 0x0000004000007824 */ /* 0x010fe400078e0206 */
[----:B------:R-:W-:Y:S02]  /*12aa0*/  VIADD R5, R5, 0x22400 ;  /* 0x0002240005057836 */ /* 0x000fe40000000000 */
[----:B------:R-:W-:-:S07]  /*12ab0*/  VIADD R6, R3, 0x38830 ;  /* 0x0003883003067836 */ /* 0x000fce0000000000 */
.L_x_4156:
        /* <DEDUP_REMOVED lines=13> */
.L_x_4265:
[----:B------:R-:W-:Y:S05]  /*12b90*/  BSYNC B3 ;  /* 0x0000000000037941 */ /* 0x000fea0003800000 */
.L_x_4157:
[----:B------:R-:W-:Y:S01]  /*12ba0*/  BSSY B3, `(.L_x_4159) ;  /* 0x000000b000037945 */ /* 0x000fe20003800000 */
[----:B------:R-:W-:Y:S02]  /*12bb0*/  IMAD.MOV.U32 R6, RZ, RZ, 0x0 ;  /* 0x00000000ff067424 */ /* 0x000fe400078e00ff */
[----:B------:R-:W-:Y:S01]  /*12bc0*/  IMAD.MOV.U32 R7, RZ, RZ, 0x14f00000 ;  /* 0x14f00000ff077424 */ /* 0x000fe200078e00ff */
[----:B------:R-:W-:Y:S06]  /*12bd0*/  @P1 BRA `(.L_x_4160) ;  /* 0x00000000001c1947 */ /* 0x000fec0003800000 */
[----:B------:R-:W1:Y:S01]  /*12be0*/  S2R R5, SR_TID.X ;  /* 0x0000000000057919 */ /* 0x000e620000002100 */
[----:B0-2---:R-:W-:-:S04]  /*12bf0*/  IMAD.MOV.U32 R2, RZ, RZ, 0x10000 ;  /* 0x00010000ff027424 */ /* 0x005fc800078e00ff */
[----:B------:R3:W-:Y:S01]  /*12c00*/  SYNCS.ARRIVE.TRANS64 RZ, [R3+URZ+0x38850], R2 ;  /* 0x0388500203ff79a7 */ /* 0x0007e2000800003f */
[----:B-1----:R-:W-:-:S04]  /*12c10*/  LOP3.LUT R5, R5, 0x1f, RZ, 0xc0, !PT ;  /* 0x0000001f05057812 */ /* 0x002fc800078ec0ff */
[----:B------:R-:W-:-:S13]  /*12c20*/  ISETP.NE.AND P0, PT, R5, RZ, PT ;  /* 0x000000ff0500720c */ /* 0x000fda0003f05270 */
[----:B---3--:R-:W-:Y:S05]  /*12c30*/  @!P0 BRA `(.L_x_4160) ;  /* 0x0000000000048947 */ /* 0x008fea0003800000 */
[----:B------:R-:W-:Y:S01]  /*12c40*/  BPT.TRAP 0x1 ;  /* 0x000000040000795c */ /* 0x000fe20000300000 */
.L_x_4160:
[----:B------:R-:W-:Y:S05]  /*12c50*/  BSYNC B3 ;  /* 0x0000000000037941 */ /* 0x000fea0003800000 */
.L_x_4159:
[----:B0-2---:R-:W2:Y:S01]  /*12c60*/  LDL R2, [R1+0x10] ;  /* 0x0000100001027983 */ /* 0x005ea20000100800 */
        /* <DEDUP_REMOVED lines=9> */
.L_x_4161:
        /* <DEDUP_REMOVED lines=15> */
.L_x_4162:
        /* <DEDUP_REMOVED lines=15> */
.L_x_4163:
        /* <DEDUP_REMOVED lines=15> */
.L_x_4164:
        /* <DEDUP_REMOVED lines=15> */
.L_x_4165:
        /* <DEDUP_REMOVED lines=15> */
.L_x_4166:
        /* <DEDUP_REMOVED lines=15> */
.L_x_4167:
        /* <DEDUP_REMOVED lines=15> */
.L_x_4168:
        /* <DEDUP_REMOVED lines=10> */
.L_x_4150:
[----:B------:R-:W-:Y:S05]  /*13430*/  BSYNC B1 ;  /* 0x0000000000017941 */ /* 0x000fea0003800000 */
.L_x_4149:
[----:B------:R-:W2:Y:S02]  /*13440*/  LDL.LU R5, [R1+0x3c] ;  /* 0x00003c0001057983 */ /* 0x000ea40000300800 */
[----:B--2---:R-:W-:-:S07]  /*13450*/  VIADD R0, R5, 0xfffffffd ;  /* 0xfffffffd05007836 */ /* 0x004fce0000000000 */
.L_x_4148:
[----:B------:R-:W-:Y:S05]  /*13460*/  BSYNC B2 ;  /* 0x0000000000027941 */ /* 0x000fea0003800000 */
.L_x_4147:
[----:B------:R-:W-:Y:S01]  /*13470*/  VIADD R8, R8, 0xfffffffe ;  /* 0xfffffffe08087836 */ /* 0x000fe20000000000 */
[----:B------:R-:W-:-:S04]  /*13480*/  LOP3.LUT R4, RZ, R4, RZ, 0x33, !PT ;  /* 0x00000004ff047212 */ /* 0x000fc800078e33ff */
[----:B------:R-:W-:-:S13]  /*13490*/  ISETP.NE.AND P0, PT, R8, R4, PT ;  /* 0x000000040800720c */ /* 0x000fda0003f05270 */
[----:B------:R-:W-:Y:S05]  /*134a0*/  @!P0 BRA `(.L_x_4146) ;  /* 0x0000001800e08947 */ /* 0x000fea0003800000 */
.L_x_4209:
[----:B------:R-:W2:Y:S04]  /*134b0*/  LDL.LU R3, [R1+0x10] ;  /* 0x0000100001037983 */ /* 0x000ea80000300800 */
[----:B------:R-:W3:Y:S01]  /*134c0*/  LDL.LU R2, [R1+0x18] ;  /* 0x0000180001027983 */ /* 0x000ee20000300800 */
        /* <DEDUP_REMOVED lines=8> */
[----:B0-----:R-:W-:Y:S06]  /*13550*/  @!P1 BRA `(.L_x_4170) ;  /* 0x0000000c00349947 */ /* 0x001fec0003800000 */
        /* <DEDUP_REMOVED lines=24> */
.L_x_4171:
        /* <DEDUP_REMOVED lines=8> */
.L_x_4266:
[----:B------:R-:W-:Y:S05]  /*13760*/  BSYNC B2 ;  /* 0x0000000000027941 */ /* 0x000fea0003800000 */
.L_x_4172:
        /* <DEDUP_REMOVED lines=9> */
.L_x_4175:
[----:B------:R-:W-:Y:S05]  /*13800*/  BSYNC B2 ;  /* 0x0000000000027941 */ /* 0x000fea0003800000 */
.L_x_4174:
        /* <DEDUP_REMOVED lines=12> */
.L_x_4176:
        /* <DEDUP_REMOVED lines=13> */
.L_x_4267:
[----:B------:R-:W-:Y:S05]  /*139a0*/  BSYNC B2 ;  /* 0x0000000000027941 */ /* 0x000fea0003800000 */
.L_x_4177:
        /* <DEDUP_REMOVED lines=11> */
.L_x_4180:
[----:B------:R-:W-:Y:S05]  /*13a60*/  BSYNC B2 ;  /* 0x0000000000027941 */ /* 0x000fea0003800000 */
.L_x_4179:
        /* <DEDUP_REMOVED lines=9> */
.L_x_4181:
        /* <DEDUP_REMOVED lines=15> */
.L_x_4182:
        /* <DEDUP_REMOVED lines=15> */
.L_x_4183:
        /* <DEDUP_REMOVED lines=15> */
.L_x_4184:
        /* <DEDUP_REMOVED lines=15> */
.L_x_4185:
        /* <DEDUP_REMOVED lines=15> */
.L_x_4186:
        /* <DEDUP_REMOVED lines=15> */
.L_x_4187:
        /* <DEDUP_REMOVED lines=15> */
.L_x_4188:
        /* <DEDUP_REMOVED lines=10> */
.L_x_4170:
[----:B------:R-:W-:Y:S05]  /*14230*/  BSYNC B1 ;  /* 0x0000000000017941 */ /* 0x000fea0003800000 */
.L_x_4169:
[----:B------:R-:W-:Y:S01]  /*14240*/  VIADD R7, R7, 0x1 ;  /* 0x0000000107077836 */ /* 0x000fe20000000000 */
[----:B------:R-:W-:Y:S01]  /*14250*/  LOP3.LUT P2, RZ, R19, 0x1, RZ, 0xc0, !PT ;  /* 0x0000000113ff7812 */ /* 0x000fe2000784c0ff */
[----:B------:R-:W-:Y:S03]  /*14260*/  BSSY B1, `(.L_x_4189) ;  /* 0x00000d8000017945 */ /* 0x000fe60003800000 */
[----:B------:R-:W-:-:S04]  /*14270*/  ISETP.NE.AND P0, PT, R7, 0x2, PT ;  /* 0x000000020700780c */ /* 0x000fc80003f05270 */
[----:B------:R-:W-:Y:S02]  /*14280*/  SEL R2, RZ, 0x1, P0 ;  /* 0x00000001ff027807 */ /* 0x000fe40000000000 */
[----:B0-----:R-:W-:Y:S02]  /*14290*/  SEL R9, R7, RZ, P0 ;  /* 0x000000ff07097207 */ /* 0x001fe40000000000 */
[----:B------:R-:W-:Y:S01]  /*142a0*/  LOP3.LUT R8, R6, R2, RZ, 0x3c, !PT ;  /* 0x0000000206087212 */ /* 0x000fe200078e3cff */
[----:B------:R-:W-:-:S04]  /*142b0*/  VIADD R6, R0, 0xffffffff ;  /* 0xffffffff00067836 */ /* 0x000fc80000000000 */
        /* <DEDUP_REMOVED lines=27> */
.L_x_4191:
        /* <DEDUP_REMOVED lines=8> */
.L_x_4268:
[----:B------:R-:W-:Y:S05]  /*144f0*/  BSYNC B2 ;  /* 0x0000000000027941 */ /* 0x000fea0003800000 */
.L_x_4192:
        /* <DEDUP_REMOVED lines=9> */
.L_x_4195:
[----:B------:R-:W-:Y:S05]  /*14590*/  BSYNC B2 ;  /* 0x0000000000027941 */ /* 0x000fea0003800000 */
.L_x_4194:
[----:B------:R-:W2:Y:S04]  /*145a0*/  LDL R3, [R1+0x10] ;  /* 0x0000100001037983 */ /* 0x000ea80000100800 */
[----:B------:R-:W3:Y:S01]  /*145b0*/  LDL R5, [R1+0x20] ;  /* 0x0000200001057983 */ /* 0x000ee20000100800 */
[----:B0-----:R-:W-:Y:S01]  /*145c0*/  IMAD.MOV.U32 R8, RZ, RZ, RZ ;  /* 0x000000ffff087224 */ /* 0x001fe200078e00ff */
[----:B------:R-:W-:Y:S01]  /*145d0*/  UIADD3 UR4, UP0, UR40, 0x370, URZ ;  /* 0x0000037028047890 */ /* 0x000fe2000ff1e03f */
[----:B------:R-:W-:Y:S01]  /*145e0*/  PLOP3.LUT P0, PT, PT, PT, PT, 0x80, 0x0 ;  /* 0x000000000000781c */ /* 0x000fe20003f0f070 */
[----:B------:R-:W-:Y:S01]  /*145f0*/  UMOV UR6, 0x0 ;  /* 0x0000000000067882 */ /* 0x000fe20000000000 */
[----:B------:R-:W-:Y:S01]  /*14600*/  UMOV UR7, 0x14f00000 ;  /* 0x14f0000000077882 */ /* 0x000fe20000000000 */
[----:B------:R-:W-:Y:S01]  /*14610*/  R2UR UR10, R8 ;  /* 0x00000000080a72ca */ /* 0x000fe200000e0000 */
[----:B------:R-:W-:Y:S01]  /*14620*/  UIADD3.X UR5, URZ, UR41, URZ, UP0, !UPT ;  /* 0x000000293f057290 */ /* 0x000fe200087fe43f */
[----:B--2---:R-:W-:-:S02]  /*14630*/  IMAD R3, R3, 0x2000, R18 ;  /* 0x0000200003037824 */ /* 0x004fc400078e0212 */
[----:B---3--:R-:W-:Y:S02]  /*14640*/  IMAD R7, R7, 0x40, R5 ;  /* 0x0000004007077824 */ /* 0x008fe400078e0205 */
[----:B------:R-:W-:Y:S02]  /*14650*/  VIADD R3, R3, 0x22400 ;  /* 0x0002240003037836 */ /* 0x000fe40000000000 */
[----:B------:R-:W-:-:S07]  /*14660*/  VIADD R5, R4, 0x38830 ;  /* 0x0003883004057836 */ /* 0x000fce0000000000 */
.L_x_4196:
        /* <DEDUP_REMOVED lines=13> */
.L_x_4269:
[----:B------:R-:W-:Y:S05]  /*14740*/  BSYNC B2 ;  /* 0x0000000000027941 */ /* 0x000fea0003800000 */
.L_x_4197:
        /* <DEDUP_REMOVED lines=11> */
.L_x_4200:
[----:B------:R-:W-:Y:S05]  /*14800*/  BSYNC B2 ;  /* 0x0000000000027941 */ /* 0x000fea0003800000 */
.L_x_4199:
[----:B------:R-:W2:Y:S01]  /*14810*/  LDL R5, [R1+0x10] ;  /* 0x0000100001057983 */ /* 0x000ea20000100800 */
        /* <DEDUP_REMOVED lines=9> */
.L_x_4201:
        /* <DEDUP_REMOVED lines=15> */
.L_x_4202:
        /* <DEDUP_REMOVED lines=15> */
.L_x_4203:
        /* <DEDUP_REMOVED lines=15> */
.L_x_4204:
        /* <DEDUP_REMOVED lines=15> */
.L_x_4205:
        /* <DEDUP_REMOVED lines=15> */
.L_x_4206:
        /* <DEDUP_REMOVED lines=15> */
.L_x_4207:
        /* <DEDUP_REMOVED lines=15> */
.L_x_4208:
        /* <DEDUP_REMOVED lines=10> */
.L_x_4190:
[----:B------:R-:W-:Y:S05]  /*14fe0*/  BSYNC B1 ;  /* 0x0000000000017941 */ /* 0x000fea0003800000 */
.L_x_4189:
[----:B------:R-:W2:Y:S01]  /*14ff0*/  LDL R2, [R1+0x24] ;  /* 0x0000240001027983 */ /* 0x000ea20000100800 */
[----:B------:R-:W-:Y:S01]  /*15000*/  VIADD R0, R0, 0xfffffffe ;  /* 0xfffffffe00007836 */ /* 0x000fe20000000000 */
[----:B--2---:R-:W-:-:S13]  /*15010*/  ISETP.GT.AND P0, PT, R6, R2, PT ;  /* 0x000000020600720c */ /* 0x004fda0003f04270 */
[----:B------:R-:W-:Y:S05]  /*15020*/  @P0 BRA `(.L_x_4209) ;  /* 0xffffffe400200947 */ /* 0x000fea000383ffff */
.L_x_4146:
[----:B------:R-:W-:Y:S05]  /*15030*/  BSYNC B0 ;  /* 0x0000000000007941 */ /* 0x000fea0003800000 */
.L_x_4145:
[----:B------:R-:W2:Y:S04]  /*15040*/  LDL.LU R4, [R1+0x10] ;  /* 0x0000100001047983 */ /* 0x000ea80000300800 */
[----:B------:R-:W3:Y:S01]  /*15050*/  LDL.LU R3, [R1+0x18] ;  /* 0x0000180001037983 */ /* 0x000ee20000300800 */
[----:B------:R-:W1:Y:S01]  /*15060*/  S2R R2, SR_TID.X ;  /* 0x0000000000027919 */ /* 0x000e620000002100 */
[----:B------:R-:W-:Y:S01]  /*15070*/  BSSY B0, `(.L_x_4210) ;  /* 0x0000016000007945 */ /* 0x000fe20003800000 */
[----:B-1----:R-:W-:-:S04]  /*15080*/  LOP3.LUT R2, R2, 0x7f, RZ, 0xc0, !PT ;  /* 0x0000007f02027812 */ /* 0x002fc800078ec0ff */
[----:B------:R-:W-:Y:S01]  /*15090*/  ISETP.NE.AND P1, PT, R2, RZ, PT ;  /* 0x000000ff0200720c */ /* 0x000fe20003f25270 */
[----:B--2---:R-:W-:-:S05]  /*150a0*/  VIADD R0, R4, 0x1 ;  /* 0x0000000104007836 */ /* 0x004fca0000000000 */
[----:B------:R-:W-:-:S04]  /*150b0*/  ISETP.NE.AND P0, PT, R0, 0x2, PT ;  /* 0x000000020000780c */ /* 0x000fc80003f05270 */
[----:B------:R-:W-:-:S04]  /*150c0*/  SEL R2, RZ, 0x1, P0 ;  /* 0x00000001ff027807 */ /* 0x000fc80000000000 */
[----:B---3--:R-:W-:-:S05]  /*150d0*/  LOP3.LUT R3, R3, R2, RZ, 0x3c, !PT ;  /* 0x0000000203037212 */ /* 0x008fca00078e3cff */
[----:B------:R1:W-:Y:S01]  /*150e0*/  STL [R1+0x18], R3 ;  /* 0x0000180301007387 */ /* 0x0003e20000100800 */
[----:B------:R-:W-:Y:S05]  /*150f0*/  @P1 BRA `(.L_x_4211) ;  /* 0x0000000000341947 */ /* 0x000fea0003800000 */
[----:B------:R-:W2:Y:S01]  /*15100*/  S2R R2, SR_LANEID ;  /* 0x0000000000027919 */ /* 0x000ea20000000000 */
[----:B------:R-:W-:Y:S02]  /*15110*/  VOTEU.ANY UR4, UPT, PT ;  /* 0x0000000000047886 */ /* 0x000fe400038e0100 */
[----:B------:R-:W2:Y:S08]  /*15120*/  FLO.U32 R4, UR4 ;  /* 0x0000000400047d00 */ /* 0x000eb000080e0000 */
[----:B------:R-:W3:Y:S01]  /*15130*/  POPC R5, UR4 ;  /* 0x0000000400057d09 */ /* 0x000ee20008000000 */
[----:B--2---:R-:W-:-:S02]  /*15140*/  ISETP.EQ.U32.AND P1, PT, R4, R2, PT ;  /* 0x000000020400720c */ /* 0x004fc40003f22070 */
[----:B-1----:R-:W3:Y:S11]  /*15150*/  LDC.64 R2, c[0x0][0xd60] ;  /* 0x00035800ff027b82 */ /* 0x002ef60000000a00 */
[----:B---3--:R1:W2:Y:S02]  /*15160*/  @P1 ATOMG.E.ADD.STRONG.GPU PT, R2, desc[UR38][R2.64], R5 ;  /* 0x00000005020219a8 */ /* 0x0082a400081ee1e6 */
[----:B-1----:R-:W1:Y:S02]  /*15170*/  S2R R3, SR_LTMASK ;  /* 0x0000000000037919 */ /* 0x002e640000003900 */
[----:B-1----:R-:W-:-:S06]  /*15180*/  LOP3.LUT R3, R3, UR4, RZ, 0xc0, !PT ;  /* 0x0000000403037c12 */ /* 0x002fcc000f8ec0ff */
[----:B------:R-:W1:Y:S01]  /*15190*/  POPC R3, R3 ;  /* 0x0000000300037309 */ /* 0x000e620000000000 */
[----:B--2---:R-:W1:Y:S02]  /*151a0*/  SHFL.IDX PT, R2, R2, R4, 0x1f ;  /* 0x00001f0402027589 */ /* 0x004e6400000e0000 */
[----:B-1----:R-:W-:-:S05]  /*151b0*/  IADD3 R2, R2, UR36, R3 ;  /* 0x0000002402027c10 */ /* 0x002fca000fffe003 */
[----:B------:R2:W-:Y:S02]  /*151c0*/  STL [R1], R2 ;  /* 0x0000000201007387 */ /* 0x0005e40000100800 */
.L_x_4211:
[----:B------:R-:W-:Y:S05]  /*151d0*/  BSYNC B0 ;  /* 0x0000000000007941 */ /* 0x000fea0003800000 */
.L_x_4210:
[----:B------:R-:W-:-:S05]  /*151e0*/  SEL R0, R0, RZ, P0 ;  /* 0x000000ff00007207 */ /* 0x000fca0000000000 */
[----:B------:R3:W-:Y:S02]  /*151f0*/  STL [R1+0x10], R0 ;  /* 0x0000100001007387 */ /* 0x0007e40000100800 */
.L_x_4107:
[----:B------:R-:W-:Y:S05]  /*15200*/  BSYNC B7 ;  /* 0x0000000000077941 */ /* 0x000fea0003800000 */
.L_x_4105:
        /* <DEDUP_REMOVED lines=8> */
[----:B--23--:R-:W2:Y:S04]  /*15290*/  LDS.128 R4, [R18+0x388d0] ;  /* 0x0388d00012047984 */ /* 0x00cea80000000c00 */
[----:B--2---:R2:W-:Y:S04]  /*152a0*/  STL.64 [R1], R4 ;  /* 0x0000000401007387 */ /* 0x0045e80000100a00 */
[----:B------:R2:W-:Y:S01]  /*152b0*/  STL.64 [R1+0x8], R6 ;  /* 0x0000080601007387 */ /* 0x0005e20000100a00 */
[----:B------:R-:W-:Y:S06]  /*152c0*/  BAR.ARV 0x4, 0x180 ;  /* 0x0106000000007b1d */ /* 0x000fec0000002000 */
[----:B------:R-:W-:Y:S05]  /*152d0*/  BRA `(.L_x_4213) ;  /* 0x0000000c001c7947 */ /* 0x000fea0003800000 */
.L_x_4212:
[----:B------:R-:W5:Y:S01]  /*152e0*/  S2R R16, SR_TID.X ;  /* 0x0000000000107919 */ /* 0x000f620000002100 */
[----:B------:R-:W-:Y:S01]  /*152f0*/  UMOV UR4, 0xffffffff ;  /* 0xffffffff00047882 */ /* 0x000fe20000000000 */
[----:B-----5:R-:W-:-:S04]  /*15300*/  LOP3.LUT R16, R16, 0x1f, RZ, 0xc0, !PT ;  /* 0x0000001f10107812 */ /* 0x020fc800078ec0ff */
[----:B------:R-:W-:Y:S01]  /*15310*/  ISETP.NE.AND P0, PT, R16, 0x1f, PT ;  /* 0x0000001f1000780c */ /* 0x000fe20003f05270 */
[----:B------:R-:W-:-:S12]  /*15320*/  BRA.DIV UR4, `(.L_x_4214) ;  /* 0x0000002604b07947 */ /* 0x000fd8000b800000 */
[----:B-1----:R-:W0:Y:S01]  /*15330*/  LDL.LU R3, [R1] ;  /* 0x0000000001037983 */ /* 0x002e220000300800 */
[----:B------:R-:W-:-:S03]  /*15340*/  ULDC UR4, c[0x0][0xd3c] ;  /* 0x00034f0000047ab9 */ /* 0x000fc60000000800 */
[----:B---3--:R-:W4:Y:S01]  /*15350*/  LDL R4, [R1+0xc] ;  /* 0x00000c0001047983 */ /* 0x008f220000100800 */
[----:B0-----:R-:W-:Y:S02]  /*15360*/  IMAD.MOV.U32 R10, RZ, RZ, R3 ;  /* 0x000000ffff0a7224 */ /* 0x001fe400078e0003 */
[----:B----4-:R-:W-:-:S05]  /*15370*/  IMAD.IADD R0, R4, 0x1, R16 ;  /* 0x0000000104007824 */ /* 0x010fca00078e0210 */
[----:B------:R-:W-:-:S13]  /*15380*/  ISETP.GE.OR P1, PT, R0, UR4, !P0 ;  /* 0x0000000400007c0c */ /* 0x000fda000c726670 */
[----:B--2---:R-:W0:Y:S08]  /*15390*/  @!P1 LDC.64 R2, c[0x0][0xd80] ;  /* 0x00036000ff029b82 */ /* 0x004e300000000a00 */
        /* <DEDUP_REMOVED lines=11> */
[----:B------:R-:W-:Y:S01]  /*15450*/  SHFL.IDX PT, R8, R10, 0x1, 0x1f ;  /* 0x00201f000a087f89 */ /* 0x000fe200000e0000 */
[----:B--2---:R-:W-:Y:S01]  /*15460*/  @!P1 IMAD.MOV.U32 R5, RZ, RZ, R6 ;  /* 0x000000ffff059224 */ /* 0x004fe200078e0006 */
[----:B------:R-:W-:-:S02]  /*15470*/  CS2R R6, SRZ ;  /* 0x0000000000067805 */ /* 0x000fc4000001ff00 */
[----:B---3--:R-:W-:Y:S01]  /*15480*/  @!P1 IMAD.MOV.U32 R7, RZ, RZ, R2 ;  /* 0x000000ffff079224 */ /* 0x008fe200078e0002 */
[----:B------:R-:W-:-:S03]  /*15490*/  ISETP.NE.AND P1, PT, R16, RZ, PT ;  /* 0x000000ff1000720c */ /* 0x000fc60003f25270 */
        /* <DEDUP_REMOVED lines=17> */
.L_x_4279:
[----:B------:R-:W-:Y:S02]  /*155b0*/  ULDC UR4, c[0x0][0xd38] ;  /* 0x00034e0000047ab9 */ /* 0x000fe40000000800 */
[----:B------:R-:W-:-:S04]  /*155c0*/  IMAD.U32 R3, RZ, RZ, UR4 ;  /* 0x00000004ff037e24 */ /* 0x000fc8000f8e00ff */
[----:B-1----:R-:W-:-:S04]  /*155d0*/  IMAD R9, R9, R3, RZ ;  /* 0x0000000309097224 */ /* 0x002fc800078e02ff */
[----:B------:R-:W-:-:S05]  /*155e0*/  IMAD.IADD R4, R8, 0x1, R9 ;  /* 0x0000000108047824 */ /* 0x000fca00078e0209 */
[----:B------:R-:W-:-:S13]  /*155f0*/  ISETP.GT.AND P6, PT, R4, R0, PT ;  /* 0x000000000400720c */ /* 0x000fda0003fc4270 */
[----:B------:R-:W-:Y:S05]  /*15600*/  @P6 BRA `(.L_x_4215) ;  /* 0x0000000000ac6947 */ /* 0x000fea0003800000 */
.L_x_4218:
        /* <DEDUP_REMOVED lines=37> */
.L_x_4287:
[----:B------:R-:W-:Y:S02]  /*15860*/  ULDC UR4, c[0x0][0xd38] ;  /* 0x00034e0000047ab9 */ /* 0x000fe40000000800 */
[----:B------:R-:W-:-:S04]  /*15870*/  IMAD.U32 R3, RZ, RZ, UR4 ;  /* 0x00000004ff037e24 */ /* 0x000fc8000f8e00ff */
[----:B-1----:R-:W-:-:S04]  /*15880*/  IMAD R9, R9, R3, RZ ;  /* 0x0000000309097224 */ /* 0x002fc800078e02ff */
[----:B------:R-:W-:-:S05]  /*15890*/  IMAD.IADD R4, R9, 0x1, R4 ;  /* 0x0000000109047824 */ /* 0x000fca00078e0204 */
[----:B------:R-:W-:-:S13]  /*158a0*/  ISETP.GT.AND P6, PT, R4, R0, PT ;  /* 0x000000000400720c */ /* 0x000fda0003fc4270 */
[----:B------:R-:W-:Y:S05]  /*158b0*/  @!P6 BRA `(.L_x_4218) ;  /* 0xfffffffc0054e947 */ /* 0x000fea000383ffff */
.L_x_4215:
        /* <DEDUP_REMOVED lines=9> */
.L_x_4292:
[----:B------:R-:W-:-:S13]  /*15950*/  ISETP.NE.AND P0, PT, R8, RZ, PT ;  /* 0x000000ff0800720c */ /* 0x000fda0003f05270 */
[----:B------:R-:W-:Y:S05]  /*15960*/  @!P0 BRA `(.L_x_4220) ;  /* 0x0000000000148947 */ /* 0x000fea0003800000 */
[----:B------:R-:W-:Y:S01]  /*15970*/  UMOV UR4, 0xffffffff ;  /* 0xffffffff00047882 */ /* 0x000fe20000000000 */
[----:B------:R-:W-:Y:S02]  /*15980*/  VIADD R12, R4, 0xffffffff ;  /* 0xffffffff040c7836 */ /* 0x000fe40000000000 */
[----:B------:R-:W-:Y:S05]  /*15990*/  BRA.DIV UR4, `(.L_x_4221) ;  /* 0x0000002a04a47947 */ /* 0x000fea000b800000 */
[----:B0-----:R0:W4:Y:S02]  /*159a0*/  SHFL.IDX PT, R2, R2, R12, 0x1f ;  /* 0x00001f0c02027589 */ /* 0x00112400000e0000 */
.L_x_4295:
[----:B----4-:R-:W-:-:S07]  /*159b0*/  IMAD.MOV.U32 R6, RZ, RZ, R2 ;  /* 0x000000ffff067224 */ /* 0x010fce00078e0002 */
.L_x_4220:
[----:B------:R-:W4:Y:S01]  /*159c0*/  LDL.LU R10, [R1+0xc] ;  /* 0x00000c00010a7983 */ /* 0x000f220000300800 */
[----:B------:R-:W-:Y:S01]  /*159d0*/  IMAD R9, R6, R3, R9 ;  /* 0x0000000306097224 */ /* 0x000fe200078e0209 */
[----:B--2---:R-:W-:-:S03]  /*159e0*/  IABS R6, R5 ;  /* 0x0000000500067213 */ /* 0x004fc60000000000 */
[----:B------:R-:W-:Y:S01]  /*159f0*/  IMAD.IADD R0, R0, 0x1, -R9 ;  /* 0x0000000100007824 */ /* 0x000fe200078e0a09 */
[----:B0-----:R-:W0:Y:S01]  /*15a00*/  I2F.RP R2, R6 ;  /* 0x0000000600027306 */ /* 0x001e220000209400 */
        /* <DEDUP_REMOVED lines=52> */
[----:B-1----:R-:W-:Y:S02]  /*15d50*/  IMAD.IADD R4, R0, 0x1, -R5 ;  /* 0x0000000100047824 */ /* 0x002fe400078e0a05 */
[----:B------:R-:W-:-:S05]  /*15d60*/  IMAD R0, R3, 0x10000, R2 ;  /* 0x0001000003007824 */ /* 0x000fca00078e0202 */
[----:B------:R0:W-:Y:S04]  /*15d70*/  STL [R1+0x8], R0 ;  /* 0x0000080001007387 */ /* 0x0001e80000100800 */
[----:B------:R0:W-:Y:S04]  /*15d80*/  STL [R1+0xc], R10 ;  /* 0x00000c0a01007387 */ /* 0x0001e80000100800 */
[----:B------:R0:W-:Y:S01]  /*15d90*/  STL [R1+0x4], R4 ;  /* 0x0000040401007387 */ /* 0x0001e20000100800 */
[----:B------:R-:W-:Y:S05]  /*15da0*/  BRA `(.L_x_4222) ;  /* 0x0000000000287947 */ /* 0x000fea0003800000 */
.L_x_4216:
        /* <DEDUP_REMOVED lines=10> */
.L_x_4222:
        /* <DEDUP_REMOVED lines=9> */
[----:B------:R-:W0:Y:S01]  /*15ee0*/  @!P0 S2R R0, SR_CgaCtaId ;  /* 0x0000000000008919 */ /* 0x000e220000008800 */
[----:B--2---:R-:W-:Y:S01]  /*15ef0*/  IMAD.MOV.U32 R7, RZ, RZ, R2 ;  /* 0x000000ffff077224 */ /* 0x004fe200078e0002 */
[----:B------:R-:W-:Y:S01]  /*15f00*/  @!P0 MOV R2, 0x400 ;  /* 0x0000040000028802 */ /* 0x000fe20000000f00 */
[----:B---3--:R-:W-:-:S03]  /*15f10*/  IMAD.MOV.U32 R6, RZ, RZ, R3 ;  /* 0x000000ffff067224 */ /* 0x008fc600078e0003 */
[----:B0-----:R-:W-:-:S05]  /*15f20*/  @!P0 LEA R18, R0, R2, 0x18 ;  /* 0x0000000200128211 */ /* 0x001fca00078ec0ff */
[----:B----4-:R3:W-:Y:S01]  /*15f30*/  @!P0 STS.128 [R18+0x388d0], R4 ;  /* 0x0388d00412008388 */ /* 0x0107e20000000c00 */
[----:B------:R-:W-:Y:S06]  /*15f40*/  BAR.ARV 0x5, 0x180 ;  /* 0x0146000000007b1d */ /* 0x000fec0000002000 */
.L_x_4213:
[----:B----4-:R-:W4:Y:S01]  /*15f50*/  LDL R0, [R1+0xc] ;  /* 0x00000c0001007983 */ /* 0x010f220000100800 */
[----:B------:R-:W-:Y:S02]  /*15f60*/  ULDC UR4, c[0x0][0xd3c] ;  /* 0x00034f0000047ab9 */ /* 0x000fe40000000800 */
[----:B----4-:R-:W-:-:S13]  /*15f70*/  ISETP.GE.AND P0, PT, R0, UR4, PT ;  /* 0x0000000400007c0c */ /* 0x010fda000bf06270 */
[----:B------:R-:W-:Y:S05]  /*15f80*/  @!P0 BRA `(.L_x_4223) ;  /* 0xffffff8c00c08947 */ /* 0x000fea000383ffff */
[----:B------:R-:W-:Y:S05]  /*15f90*/  BSYNC B8 ;  /* 0x0000000000087941 */ /* 0x000fea0003800000 */
.L_x_4099:
[----:B0-----:R-:W4:Y:S01]  /*15fa0*/  LDL.LU R0, [R1+0x64] ;  /* 0x0000640001007983 */ /* 0x001f220000300800 */
[----:B------:R-:W-:Y:S01]  /*15fb0*/  BSSY B0, `(.L_x_4224) ;  /* 0x000000b000007945 */ /* 0x000fe20003800000 */
[----:B--23--:R-:W0:Y:S01]  /*15fc0*/  S2R R5, SR_CgaCtaId ;  /* 0x0000000000057919 */ /* 0x00ce220000008800 */
[----:B----4-:R-:W-:-:S05]  /*15fd0*/  VIADD R0, R0, 0x1 ;  /* 0x0000000100007836 */ /* 0x010fca0000000000 */
[----:B-1----:R-:W-:-:S04]  /*15fe0*/  LEA.HI R2, R0, R0, RZ, 0x1 ;  /* 0x0000000000027211 */ /* 0x002fc800078f08ff */
[----:B------:R-:W-:Y:S02]  /*15ff0*/  LOP3.LUT R3, R2, 0xfffffffe, RZ, 0xc0, !PT ;  /* 0xfffffffe02037812 */ /* 0x000fe400078ec0ff */
[----:B------:R-:W-:-:S03]  /*16000*/  MOV R2, 0x400 ;  /* 0x0000040000027802 */ /* 0x000fc60000000f00 */
[----:B------:R-:W-:Y:S01]  /*16010*/  IMAD.IADD R0, R0, 0x1, -R3 ;  /* 0x0000000100007824 */ /* 0x000fe200078e0a03 */
[----:B0-----:R-:W-:-:S04]  /*16020*/  LEA R9, R5, R2, 0x18 ;  /* 0x0000000205097211 */ /* 0x001fc800078ec0ff */
[----:B------:R-:W-:-:S04]  /*16030*/  SHF.L.U32 R0, R0, 0x1f, RZ ;  /* 0x0000001f00007819 */ /* 0x000fc800000006ff */
[----:B------:R-:W0:Y:S02]  /*16040*/  SYNCS.PHASECHK.TRANS64.TRYWAIT P0, [R9+URZ+0x38820], R0 ;  /* 0x03882000090075a7 */ /* 0x000e24000800017f */
[----:B0-----:R-:W-:Y:S05]  /*16050*/  @!P0 BRA `(.L_x_4225) ;  /* 0x00000024001c8947 */ /* 0x001fea0003800000 */
.L_x_4296:
[----:B------:R-:W-:Y:S05]  /*16060*/  BSYNC B0 ;  /* 0x0000000000007941 */ /* 0x000fea0003800000 */
.L_x_4224:
[----:B------:R-:W-:-:S03]  /*16070*/  UMOV UR4, 0xffffffff ;  /* 0xffffffff00047882 */ /* 0x000fc60000000000 */
[----:B------:R-:W-:Y:S05]  /*16080*/  BRA.DIV UR4, `(.L_x_4226) ;  /* 0x0000002604247947 */ /* 0x000fea000b800000 */
[----:B0-----:R-:W0:Y:S02]  /*16090*/  S2R R0, SR_TID.X ;  /* 0x0000000000007919 */ /* 0x001e240000002100 */
[----:B0-----:R-:W-:-:S04]  /*160a0*/  SHF.R.U32.HI R0, RZ, 0x5, R0 ;  /* 0x00000005ff007819 */ /* 0x001fc80000011600 */
[----:B------:R-:W-:-:S05]  /*160b0*/  LOP3.LUT R0, R0, 0x3, RZ, 0xc0, !PT ;  /* 0x0000000300007812 */ /* 0x000fca00078ec0ff */
[----:B------:R0:W1:Y:S02]  /*160c0*/  SHFL.IDX PT, R14, R0, RZ, 0x1f ;  /* 0x00001fff000e7589 */ /* 0x00006400000e0000 */
.L_x_4299:
[----:B-1----:R-:W-:Y:S01]  /*160d0*/  ISETP.NE.AND P0, PT, R14, RZ, PT ;  /* 0x000000ff0e00720c */ /* 0x002fe20003f05270 */
[----:B------:R-:W-:-:S12]  /*160e0*/  BSSY B0, `(.L_x_4227) ;  /* 0x0000020000007945 */ /* 0x000fd80003800000 */
[----:B------:R-:W-:Y:S05]  /*160f0*/  @P0 BRA `(.L_x_4228) ;  /* 0x0000000000780947 */ /* 0x000fea0003800000 */
[----:B------:R-:W-:-:S03]  /*16100*/  UMOV UR4, 0xffffffff ;  /* 0xffffffff00047882 */ /* 0x000fc60000000000 */
[----:B------:R-:W-:Y:S05]  /*16110*/  BRA.DIV UR4, `(.L_x_4229) ;  /* 0x0000002604347947 */ /* 0x000fea000b800000 */
[----:B------:R-:W-:-:S13]  /*16120*/  ELECT P6, URZ, PT ;  /* 0x00000000003f782f */ /* 0x000fda00038c0000 */
.L_x_4302:
[----:B------:R-:W-:Y:S05]  /*16130*/  @!P6 BRA `(.L_x_4228) ;  /* 0x000000000068e947 */ /* 0x000fea0003800000 */
[----:B------:R-:W2:Y:S04]  /*16140*/  LDL R2, [R1+0x10] ;  /* 0x0000100001027983 */ /* 0x000ea80000100800 */
[----:B------:R-:W3:Y:S01]  /*16150*/  LDL.LU R6, [R1+0x18] ;  /* 0x0000180001067983 */ /* 0x000ee20000300800 */
[----:B0-----:R-:W-:-:S04]  /*16160*/  VIADD R0, R9, 0x38840 ;  /* 0x0003884009007836 */ /* 0x001fc80000000000 */
[C---:B--2---:R-:W-:Y:S02]  /*16170*/  IMAD R5, R2.reuse, 0x8, R0 ;  /* 0x0000000802057824 */ /* 0x044fe400078e0200 */
[----:B------:R-:W-:Y:S01]  /*16180*/  VIADD R2, R2, 0x1 ;  /* 0x0000000102027836 */ /* 0x000fe20000000000 */
[----:B---3--:R-:W-:-:S04]  /*16190*/  SHF.L.U32 R4, R6, 0x1f, RZ ;  /* 0x0000001f06047819 */ /* 0x008fc800000006ff */
[----:B------:R-:W-:Y:S01]  /*161a0*/  ISETP.NE.AND P1, PT, R2, 0x2, PT ;  /* 0x000000020200780c */ /* 0x000fe20003f25270 */
[----:B------:R-:W0:Y:S03]  /*161b0*/  SYNCS.PHASECHK.TRANS64.TRYWAIT P0, [R5+URZ], R4 ;  /* 0x00000004050075a7 */ /* 0x000e26000800017f */
[----:B------:R-:W-:-:S04]  /*161c0*/  SEL R3, RZ, 0x1, P1 ;  /* 0x00000001ff037807 */ /* 0x000fc80000800000 */
[----:B------:R-:W-:Y:S02]  /*161d0*/  LOP3.LUT R6, R6, R3, RZ, 0x3c, !PT ;  /* 0x0000000306067212 */ /* 0x000fe400078e3cff */
[----:B------:R-:W-:Y:S02]  /*161e0*/  SEL R3, R2, RZ, P1 ;  /* 0x000000ff02037207 */ /* 0x000fe40000800000 */
[----:B------:R-:W-:-:S03]  /*161f0*/  SHF.L.U32 R2, R6, 0x1f, RZ ;  /* 0x0000001f06027819 */ /* 0x000fc600000006ff */
[----:B------:R-:W-:Y:S01]  /*16200*/  IMAD R7, R3, 0x8, R0 ;  /* 0x0000000803077824 */ /* 0x000fe200078e0200 */
[----:B0-----:R-:W-:Y:S06]  /*16210*/  @!P0 BRA `(.L_x_4230) ;  /* 0x0000002400148947 */ /* 0x001fec0003800000 */
.L_x_4303:
[----:B------:R-:W0:Y:S01]  /*16220*/  LDL.LU R6, [R1+0x10] ;  /* 0x0000100001067983 */ /* 0x000e220000300800 */
[----:B------:R-:W1:Y:S01]  /*16230*/  SYNCS.PHASECHK.TRANS64.TRYWAIT P0, [R7+URZ], R2 ;  /* 0x00000002070075a7 */ /* 0x000e62000800017f */
[----:B------:R-:W-:-:S04]  /*16240*/  VIADD R0, R9, 0x38860 ;  /* 0x0003886009007836 */ /* 0x000fc80000000000 */
[----:B0-----:R-:W-:Y:S01]  /*16250*/  IMAD R5, R6, 0x8, R0 ;  /* 0x0000000806057824 */ /* 0x001fe200078e0200 */
[----:B-1----:R-:W-:Y:S06]  /*16260*/  @!P0 BRA `(.L_x_4231) ;  /* 0x0000002400148947 */ /* 0x002fec0003800000 */
.L_x_4304:
[----:B------:R-:W1:Y:S02]  /*16270*/  SYNCS.PHASECHK.TRANS64.TRYWAIT P0, [R5+URZ], R4 ;  /* 0x00000004050075a7 */ /* 0x000e64000800017f */
[----:B-1----:R-:W-:Y:S05]  /*16280*/  @!P0 BRA `(.L_x_4232) ;  /* 0x0000002400208947 */ /* 0x002fea0003800000 */
.L_x_4305:
[----:B------:R-:W-:-:S07]  /*16290*/  IMAD R3, R3, 0x8, R0 ;  /* 0x0000000803037824 */ /* 0x000fce00078e0200 */
.L_x_4233:
[----:B--2---:R2:W3:Y:S02]  /*162a0*/  SYNCS.PHASECHK.TRANS64.TRYWAIT P0, [R3+URZ], R2 ;  /* 0x00000002030075a7 */ /* 0x0044e4000800017f */
[----:B---3--:R-:W-:Y:S05]  /*162b0*/  @!P0 NANOSLEEP.SYNCS 0x989680 ;  /* 0x009896800000895d */ /* 0x008fea0003900000 */
[----:B------:R-:W3:Y:S02]  /*162c0*/  @!P0 SYNCS.PHASECHK.TRANS64 P0, [R3+URZ], R2 ;  /* 0x00000002030085a7 */ /* 0x000ee4000800007f */
[----:B---3--:R-:W-:Y:S05]  /*162d0*/  @!P0 BRA `(.L_x_4233) ;  /* 0xfffffffc00f08947 */ /* 0x008fea000383ffff */
.L_x_4228:
[----:B------:R-:W-:Y:S05]  /*162e0*/  BSYNC B0 ;  /* 0x0000000000007941 */ /* 0x000fea0003800000 */
.L_x_4227:
[----:B------:R-:W-:Y:S05]  /*162f0*/  EXIT ;  /* 0x000000000000794d */ /* 0x000fea0003800000 */
.L_x_4056:
[----:B0-----:R-:W-:-:S04]  /*16300*/  IMAD.U32 R0, RZ, RZ, UR41 ;  /* 0x00000029ff007e24 */ /* 0x001fc8000f8e00ff */
[----:B------:R0:W1:Y:S03]  /*16310*/  SYNCS.PHASECHK.TRANS64.TRYWAIT P1, [R0+URZ+0x38800], R3 ;  /* 0x03880003000075a7 */ /* 0x000066000802017f */
[----:B-1----:R-:W-:Y:S05]  /*16320*/  @!P1 NANOSLEEP.SYNCS 0x989680 ;  /* 0x009896800000995d */ /* 0x002fea0003900000 */
[----:B------:R-:W1:Y:S02]  /*16330*/  @!P1 SYNCS.PHASECHK.TRANS64 P1, [R0+URZ+0x38800], R3 ;  /* 0x03880003000095a7 */ /* 0x000e64000802007f */
[----:B-1----:R-:W-:Y:S05]  /*16340*/  @!P1 BRA `(.L_x_4056) ;  /* 0xfffffffc00ec9947 */ /* 0x002fea000383ffff */
[----:B------:R-:W-:Y:S05]  /*16350*/  BRA `(.L_x_4234) ;  /* 0xfffffed800907947 */ /* 0x000fea000383ffff */
.L_x_4060:
[----:B--2---:R2:W3:Y:S02]  /*16360*/  SYNCS.PHASECHK.TRANS64.TRYWAIT P1, [R6+URZ+0x38830], R5 ;  /* 0x03883005060075a7 */ /* 0x0044e4000802017f */
[----:B---3--:R-:W-:Y:S05]  /*16370*/  @!P1 NANOSLEEP.SYNCS 0x989680 ;  /* 0x009896800000995d */ /* 0x008fea0003900000 */
[----:B------:R-:W3:Y:S02]  /*16380*/  @!P1 SYNCS.PHASECHK.TRANS64 P1, [R6+URZ+0x38830], R5 ;  /* 0x03883005060095a7 */ /* 0x000ee4000802007f */
[----:B---3--:R-:W-:Y:S05]  /*16390*/  @!P1 BRA `(.L_x_4060) ;  /* 0xfffffffc00f09947 */ /* 0x008fea000383ffff */
[----:B------:R-:W-:Y:S05]  /*163a0*/  BRA `(.L_x_4059) ;  /* 0xfffffed800ac7947 */ /* 0x000fea000383ffff */
.L_x_4061:
[----:B0-----:R-:W-:-:S04]  /*163b0*/  IMAD.U32 R4, RZ, RZ, UR41 ;  /* 0x00000029ff047e24 */ /* 0x001fc8000f8e00ff */
[----:B------:R0:W3:Y:S03]  /*163c0*/  SYNCS.PHASECHK.TRANS64.TRYWAIT P1, [R4+URZ+0x38810], R3 ;  /* 0x03881003040075a7 */ /* 0x0000e6000802017f */
[----:B---3--:R-:W-:Y:S05]  /*163d0*/  @!P1 NANOSLEEP.SYNCS 0x989680 ;  /* 0x009896800000995d */ /* 0x008fea0003900000 */
[----:B------:R-:W3:Y:S02]  /*163e0*/  @!P1 SYNCS.PHASECHK.TRANS64 P1, [R4+URZ+0x38810], R3 ;  /* 0x03881003040095a7 */ /* 0x000ee4000802007f */
[----:B---3--:R-:W-:Y:S05]  /*163f0*/  @!P1 BRA `(.L_x_4061) ;  /* 0xfffffffc00ec9947 */ /* 0x008fea000383ffff */
[----:B------:R-:W-:Y:S05]  /*16400*/  BRA `(.L_x_4235) ;  /* 0xfffffedc00347947 */ /* 0x000fea000383ffff */
.L_x_4065:
[----:B----4-:R4:W0:Y:S02]  /*16410*/  SYNCS.PHASECHK.TRANS64.TRYWAIT P1, [R6+URZ+0x38850], R5 ;  /* 0x03885005060075a7 */ /* 0x010824000802017f */
[----:B0-----:R-:W-:Y:S05]  /*16420*/  @!P1 NANOSLEEP.SYNCS 0x989680 ;  /* 0x009896800000995d */ /* 0x001fea0003900000 */
[----:B------:R-:W0:Y:S02]  /*16430*/  @!P1 SYNCS.PHASECHK.TRANS64 P1, [R6+URZ+0x38850], R5 ;  /* 0x03885005060095a7 */ /* 0x000e24000802007f */
[----:B0-----:R-:W-:Y:S05]  /*16440*/  @!P1 BRA `(.L_x_4065) ;  /* 0xfffffffc00f09947 */ /* 0x001fea000383ffff */
[----:B------:R-:W-:Y:S05]  /*16450*/  BRA `(.L_x_4064) ;  /* 0xfffffedc00407947 */ /* 0x000fea000383ffff */
.L_x_4070:
[----:B-1----:R-:W-:-:S04]  /*16460*/  IMAD.U32 R5, RZ, RZ, UR5 ;  /* 0x00000005ff057e24 */ /* 0x002fc8000f8e00ff */
[----:B------:R1:W2:Y:S03]  /*16470*/  SYNCS.PHASECHK.TRANS64.TRYWAIT P3, [R5+URZ+0x38830], R4 ;  /* 0x03883004050075a7 */ /* 0x0002a6000806017f */
[----:B--2---:R-:W-:Y:S05]  /*16480*/  @!P3 NANOSLEEP.SYNCS 0x989680 ;  /* 0x009896800000b95d */ /* 0x004fea0003900000 */
[----:B------:R-:W2:Y:S02]  /*16490*/  @!P3 SYNCS.PHASECHK.TRANS64 P3, [R5+URZ+0x38830], R4 ;  /* 0x038830040500b5a7 */ /* 0x000ea4000806007f */
[----:B--2---:R-:W-:Y:S05]  /*164a0*/  @!P3 BRA `(.L_x_4070) ;  /* 0xfffffffc00ecb947 */ /* 0x004fea000383ffff */
[----:B------:R-:W-:Y:S05]  /*164b0*/  BRA `(.L_x_4069) ;  /* 0xfffffefc00cc7947 */ /* 0x000fea000383ffff */
.L_x_4074:
[----:B-1----:R-:W-:-:S04]  /*164c0*/  IMAD.U32 R5, RZ, RZ, UR5 ;  /* 0x00000005ff057e24 */ /* 0x002fc8000f8e00ff */
[----:B------:R1:W3:Y:S03]  /*164d0*/  SYNCS.PHASECHK.TRANS64.TRYWAIT P3, [R5+URZ+0x38850], R4 ;  /* 0x03885004050075a7 */ /* 0x0002e6000806017f */
[----:B---3--:R-:W-:Y:S05]  /*164e0*/  @!P3 NANOSLEEP.SYNCS 0x989680 ;  /* 0x009896800000b95d */ /* 0x008fea0003900000 */
[----:B------:R-:W3:Y:S02]  /*164f0*/  @!P3 SYNCS.PHASECHK.TRANS64 P3, [R5+URZ+0x38850], R4 ;  /* 0x038850040500b5a7 */ /* 0x000ee4000806007f */
[----:B---3--:R-:W-:Y:S05]  /*16500*/  @!P3 BRA `(.L_x_4074) ;  /* 0xfffffffc00ecb947 */ /* 0x008fea000383ffff */
[----:B------:R-:W-:Y:S05]  /*16510*/  BRA `(.L_x_4073) ;  /* 0xffffff0000487947 */ /* 0x000fea000383ffff */
.L_x_4113:
        /* <DEDUP_REMOVED lines=11> */
.L_x_4237:
[----:B------:R-:W-:Y:S05]  /*165d0*/  BSYNC B0 ;  /* 0x0000000000007941 */ /* 0x000fea0003800000 */
.L_x_4236:
[----:B------:R-:W-:Y:S05]  /*165e0*/  BRA `(.L_x_4238) ;  /* 0xffffff9400c87947 */ /* 0x000fea000383ffff */
.L_x_4115:
[----:B------:R-:W-:Y:S01]  /*165f0*/  BSSY B0, `(.L_x_4239) ;  /* 0x0000006000007945 */ /* 0x000fe20003800000 */
[----:B------:R-:W-:-:S07]  /*16600*/  IMAD.MOV.U32 R15, RZ, RZ, -0x1 ;  /* 0xffffffffff0f7424 */ /* 0x000fce00078e00ff */
[----:B012---:R-:W-:Y:S05]  /*16610*/  WARPSYNC.COLLECTIVE R15, `(.L_x_4240) ;  /* 0x000000000f0c7348 */ /* 0x007fea0003c00000 */
[----:B------:R-:W-:Y:S02]  /*16620*/  ELECT P6, UR62, PT ;  /* 0x00000000003e782f */ /* 0x000fe400038c0000 */
[----:B------:R-:W-:Y:S01]  /*16630*/  MOV R14, UR62 ;  /* 0x0000003e000e7c02 */ /* 0x000fe20008000f00 */
[----:B012---:R-:W-:Y:S10]  /*16640*/  ENDCOLLECTIVE ;  /* 0x000000000000791b */ /* 0x007ff40003800000 */
.L_x_4240:
[----:B------:R-:W-:Y:S05]  /*16650*/  BSYNC B0 ;  /* 0x0000000000007941 */ /* 0x000fea0003800000 */
.L_x_4239:
[----:B------:R-:W-:Y:S05]  /*16660*/  BRA `(.L_x_4241) ;  /* 0xffffff9400cc7947 */ /* 0x000fea000383ffff */
.L_x_4117:
[----:B---3--:R3:W4:Y:S02]  /*16670*/  SYNCS.PHASECHK.TRANS64.TRYWAIT P0, [R0+URZ+0x38840], R2 ;  /* 0x03884002000075a7 */ /* 0x008724000800017f */
[----:B----4-:R-:W-:Y:S05]  /*16680*/  @!P0 NANOSLEEP.SYNCS 0x989680 ;  /* 0x009896800000895d */ /* 0x010fea0003900000 */
[----:B------:R-:W4:Y:S02]  /*16690*/  @!P0 SYNCS.PHASECHK.TRANS64 P0, [R0+URZ+0x38840], R2 ;  /* 0x03884002000085a7 */ /* 0x000f24000800007f */
[----:B----4-:R-:W-:Y:S05]  /*166a0*/  @!P0 BRA `(.L_x_4117) ;  /* 0xfffffffc00f08947 */ /* 0x010fea000383ffff */
[----:B------:R-:W-:Y:S05]  /*166b0*/  BRA `(.L_x_4242) ;  /* 0xffffff9800307947 */ /* 0x000fea000383ffff */
.L_x_4121:
[----:B------:R0:W5:Y:S01]  /*166c0*/  LDL R0, [R1+0x38] ;  /* 0x0000380001007983 */ /* 0x0001620000100800 */
        /* <DEDUP_REMOVED lines=8> */
.L_x_4243:
[----:B------:R-:W-:Y:S02]  /*16750*/  IMAD.MOV.U32 R13, RZ, RZ, R3 ;  /* 0x000000ffff0d7224 */ /* 0x000fe400078e0003 */
[----:B------:R-:W-:Y:S01]  /*16760*/  IMAD.MOV.U32 R4, RZ, RZ, R14 ;  /* 0x000000ffff047224 */ /* 0x000fe200078e000e */
[----:B------:R-:W-:-:S07]  /*16770*/  LOP3.LUT R6, R6, 0x7f, RZ, 0xc0, !PT ;  /* 0x0000007f06067812 */ /* 0x000fce00078ec0ff */
[----:B------:R-:W-:Y:S05]  /*16780*/  WARPSYNC.COLLECTIVE R15, `(.L_x_4244) ;  /* 0x000000000f087348 */ /* 0x000fea0003c00000 */
[----:B------:R0:W1:Y:S02]  /*16790*/  SHFL.IDX P6, R14, R13, R12, R11 ;  /* 0x0000000c0d0e7389 */ /* 0x00006400000c000b */
[----:B01----:R-:W-:Y:S01]  /*167a0*/  ENDCOLLECTIVE ;  /* 0x000000000000791b */ /* 0x003fe20003800000 */
.L_x_4244:
[----:B------:R-:W-:-:S05]  /*167b0*/  SHF.R.U32.HI R6, RZ, 0x3, R6 ;  /* 0x00000003ff067819 */ /* 0x000fca0000011606 */
[----:B------:R-:W-:-:S05]  /*167c0*/  IMAD R10, R10, 0x40, R6 ;  /* 0x000000400a0a7824 */ /* 0x000fca00078e0206 */
[----:B------:R0:W-:Y:S01]  /*167d0*/  STL [R1+0x4], R10 ;  /* 0x0000040a01007387 */ /* 0x0001e20000100800 */
[----:B------:R-:W-:Y:S02]  /*167e0*/  IMAD.MOV.U32 R13, RZ, RZ, R2 ;  /* 0x000000ffff0d7224 */ /* 0x000fe400078e0002 */
[----:B------:R-:W-:Y:S02]  /*167f0*/  IMAD.MOV.U32 R12, RZ, RZ, 0x1 ;  /* 0x00000001ff0c7424 */ /* 0x000fe400078e00ff */
[----:B------:R-:W-:-:S07]  /*16800*/  IMAD.MOV.U32 R5, RZ, RZ, R14 ;  /* 0x000000ffff057224 */ /* 0x000fce00078e000e */
[----:B0-----:R-:W-:Y:S05]  /*16810*/  WARPSYNC.COLLECTIVE R15, `(.L_x_4245) ;  /* 0x000000000f087348 */ /* 0x001fea0003c00000 */
[----:B------:R1:W2:Y:S02]  /*16820*/  SHFL.IDX P6, R14, R13, R12, R11 ;  /* 0x0000000c0d0e7389 */ /* 0x0002a400000c000b */
[----:B012---:R-:W-:Y:S01]  /*16830*/  ENDCOLLECTIVE ;  /* 0x000000000000791b */ /* 0x007fe20003800000 */
.L_x_4245:
[----:B------:R-:W-:Y:S02]  /*16840*/  IMAD.MOV.U32 R13, RZ, RZ, R3 ;  /* 0x000000ffff0d7224 */ /* 0x000fe400078e0003 */
[----:B------:R-:W-:-:S07]  /*16850*/  IMAD.MOV.U32 R6, RZ, RZ, R14 ;  /* 0x000000ffff067224 */ /* 0x000fce00078e000e */
[----:B------:R-:W-:Y:S05]  /*16860*/  WARPSYNC.COLLECTIVE R15, `(.L_x_4246) ;  /* 0x000000000f087348 */ /* 0x000fea0003c00000 */
[----:B------:R0:W1:Y:S02]  /*16870*/  SHFL.IDX P6, R14, R13, R12, R11 ;  /* 0x0000000c0d0e7389 */ /* 0x00006400000c000b */
[----:B01----:R-:W-:Y:S01]  /*16880*/  ENDCOLLECTIVE ;  /* 0x000000000000791b */ /* 0x003fe20003800000 */
.L_x_4246:
[----:B------:R-:W-:Y:S02]  /*16890*/  IMAD.MOV.U32 R13, RZ, RZ, R2 ;  /* 0x000000ffff0d7224 */ /* 0x000fe400078e0002 */
[----:B------:R-:W-:Y:S02]  /*168a0*/  IMAD.MOV.U32 R12, RZ, RZ, 0x2 ;  /* 0x00000002ff0c7424 */ /* 0x000fe400078e00ff */
[----:B------:R-:W-:Y:S02]  /*168b0*/  IMAD R0, R0, R7, RZ ;  /* 0x0000000700007224 */ /* 0x000fe400078e02ff */
[----:B------:R-:W-:-:S03]  /*168c0*/  VIADD R7, R10, 0x10 ;  /* 0x000000100a077836 */ /* 0x000fc60000000000 */
[----:B------:R-:W-:Y:S02]  /*168d0*/  ISETP.GE.AND P1, PT, R10, R0, PT ;  /* 0x000000000a00720c */ /* 0x000fe40003f26270 */
[----:B------:R0:W-:Y:S11]  /*168e0*/  STL [R1+0x50], R7 ;  /* 0x0000500701007387 */ /* 0x0001f60000100800 */
        /* <DEDUP_REMOVED lines=8> */
[----:B------:R1:W-:Y:S01]  /*16970*/  @!P1 LDGSTS.E.BYPASS.LTC128B.128 [R8+0x20400], desc[UR38][R4.64], !P0 ;  /* 0x2040000004089fae */ /* 0x0003e2000c101d66 */
[----:B------:R-:W-:Y:S01]  /*16980*/  ISETP.GE.AND P1, PT, R7, R0, PT ;  /* 0x000000000700720c */ /* 0x000fe20003f26270 */
[----:B0-----:R-:W-:-:S05]  /*16990*/  VIADD R7, R10, 0x20 ;  /* 0x000000200a077836 */ /* 0x001fca0000000000 */
[----:B------:R0:W-:Y:S01]  /*169a0*/  STL [R1+0x5c], R7 ;  /* 0x00005c0701007387 */ /* 0x0001e20000100800 */
[----:B-1----:R-:W-:-:S07]  /*169b0*/  IMAD.MOV.U32 R4, RZ, RZ, R14 ;  /* 0x000000ffff047224 */ /* 0x002fce00078e000e */
[----:B0-----:R-:W-:Y:S05]  /*169c0*/  WARPSYNC.COLLECTIVE R15, `(.L_x_4247) ;  /* 0x000000000f087348 */ /* 0x001fea0003c00000 */
[----:B------:R1:W2:Y:S02]  /*169d0*/  SHFL.IDX P6, R14, R13, R12, R11 ;  /* 0x0000000c0d0e7389 */ /* 0x0002a400000c000b */
[----:B012---:R-:W-:Y:S01]  /*169e0*/  ENDCOLLECTIVE ;  /* 0x000000000000791b */ /* 0x007fe20003800000 */
.L_x_4247:
        /* <DEDUP_REMOVED lines=10> */
.L_x_4248:
[----:B------:R-:W-:Y:S01]  /*16a90*/  @!PT LDS RZ, [RZ] ;  /* 0x00000000fffff984 */ /* 0x000fe20000000800 */
[----:B------:R-:W-:Y:S01]  /*16aa0*/  @!PT LDS RZ, [RZ] ;  /* 0x00000000fffff984 */ /* 0x000fe20000000800 */
[----:B------:R-:W-:Y:S01]  /*16ab0*/  @!PT LDS RZ, [RZ] ;  /* 0x00000000fffff984 */ /* 0x000fe20000000800 */
[----:B------:R0:W-:Y:S01]  /*16ac0*/  @!P1 LDGSTS.E.BYPASS.LTC128B.128 [R8+0x20c00], desc[UR38][R4.64], !P0 ;  /* 0x20c0000004089fae */ /* 0x0001e2000c101d66 */
[----:B------:R-:W-:Y:S01]  /*16ad0*/  ISETP.GE.AND P1, PT, R7, R0, PT ;  /* 0x000000000700720c */ /* 0x000fe20003f26270 */
[----:B------:R-:W-:Y:S02]  /*16ae0*/  IMAD.MOV.U32 R13, RZ, RZ, R2 ;  /* 0x000000ffff0d7224 */ /* 0x000fe400078e0002 */
[----:B------:R-:W-:Y:S02]  /*16af0*/  IMAD.MOV.U32 R12, RZ, RZ, 0x3 ;  /* 0x00000003ff0c7424 */ /* 0x000fe400078e00ff */
[----:B0-----:R-:W-:-:S08]  /*16b00*/  IMAD.MOV.U32 R4, RZ, RZ, R14 ;  /* 0x000000ffff047224 */ /* 0x001fd000078e000e */
[----:B------:R-:W-:Y:S05]  /*16b10*/  WARPSYNC.COLLECTIVE R15, `(.L_x_4249) ;  /* 0x000000000f087348 */ /* 0x000fea0003c00000 */
[----:B------:R0:W1:Y:S02]  /*16b20*/  SHFL.IDX P6, R14, R13, R12, R11 ;  /* 0x0000000c0d0e7389 */ /* 0x00006400000c000b */
[----:B01----:R-:W-:Y:S01]  /*16b30*/  ENDCOLLECTIVE ;  /* 0x000000000000791b */ /* 0x003fe20003800000 */
.L_x_4249:
        /* <DEDUP_REMOVED lines=9> */
[----:B------:R0:W-:Y:S02]  /*16bd0*/  @!P1 LDGSTS.E.BYPASS.LTC128B.128 [R8+0x21400], desc[UR38][R4.64], !P0 ;  /* 0x2140000004089fae */ /* 0x0001e4000c101d66 */
[----:B0-----:R-:W-:-:S07]  /*16be0*/  IMAD.MOV.U32 R4, RZ, RZ, R14 ;  /* 0x000000ffff047224 */ /* 0x001fce00078e000e */
[----:B------:R-:W-:Y:S05]  /*16bf0*/  WARPSYNC.COLLECTIVE R15, `(.L_x_4250) ;  /* 0x000000000f087348 */ /* 0x000fea0003c00000 */
[----:B------:R0:W1:Y:S02]  /*16c00*/  SHFL.IDX P6, R14, R13, R12, R11 ;  /* 0x0000000c0d0e7389 */ /* 0x00006400000c000b */
[----:B01----:R-:W-:Y:S01]  /*16c10*/  ENDCOLLECTIVE ;  /* 0x000000000000791b */ /* 0x003fe20003800000 */
.L_x_4250:
[----:B------:R-:W-:Y:S01]  /*16c20*/  IMAD.MOV.U32 R3, RZ, RZ, R14 ;  /* 0x000000ffff037224 */ /* 0x000fe200078e000e */
[----:B------:R-:W-:Y:S06]  /*16c30*/  BRA `(.L_x_4251) ;  /* 0xffffff9c006c7947 */ /* 0x000fec000383ffff */
.L_x_4125:
[----:B------:R-:W2:Y:S04]  /*16c40*/  LDL.LU R12, [R1+0x38] ;  /* 0x00003800010c7983 */ /* 0x000ea80000300800 */
[----:B------:R-:W3:Y:S04]  /*16c50*/  LDL.LU R11, [R1+0x4] ;  /* 0x00000400010b7983 */ /* 0x000ee80000300800 */
[----:B------:R-:W4:Y:S04]  /*16c60*/  LDL.LU R9, [R1+0x50] ;  /* 0x0000500001097983 */ /* 0x000f280000300800 */
[----:B------:R-:W5:Y:S01]  /*16c70*/  LDL.LU R8, [R1+0x5c] ;  /* 0x00005c0001087983 */ /* 0x000f620000300800 */
[----:B------:R-:W-:Y:S01]  /*16c80*/  LOP3.LUT R19, R19, 0xffffffdf, RZ, 0xc0, !PT ;  /* 0xffffffdf13137812 */ /* 0x000fe200078ec0ff */
[----:B------:R-:W-:Y:S01]  /*16c90*/  BSSY B0, `(.L_x_4252) ;  /* 0x0000015000007945 */ /* 0x000fe20003800000 */
[----:B------:R-:W-:-:S02]  /*16ca0*/  IMAD.MOV.U32 R13, RZ, RZ, R4 ;  /* 0x000000ffff0d7224 */ /* 0x000fc400078e0004 */
[----:B------:R-:W-:Y:S02]  /*16cb0*/  IMAD.MOV.U32 R15, RZ, RZ, -0x1 ;  /* 0xffffffffff0f7424 */ /* 0x000fe400078e00ff */
[----:B--2---:R-:W-:Y:S02]  /*16cc0*/  IMAD R7, R12, R7, RZ ;  /* 0x000000070c077224 */ /* 0x004fe400078e02ff */
[----:B------:R-:W-:-:S03]  /*16cd0*/  IMAD.MOV.U32 R12, RZ, RZ, RZ ;  /* 0x000000ffff0c7224 */ /* 0x000fc600078e00ff */
[-C--:B---3--:R-:W-:Y:S01]  /*16ce0*/  ISETP.GE.AND P2, PT, R11, R7.reuse, PT ;  /* 0x000000070b00720c */ /* 0x088fe20003f46270 */
[----:B------:R-:W-:Y:S01]  /*16cf0*/  IMAD.MOV.U32 R11, RZ, RZ, 0x181f ;  /* 0x0000181fff0b7424 */ /* 0x000fe200078e00ff */
[-C--:B----4-:R-:W-:Y:S02]  /*16d00*/  ISETP.GE.AND P3, PT, R9, R7.reuse, PT ;  /* 0x000000070900720c */ /* 0x090fe40003f66270 */
[----:B-----5:R-:W-:-:S09]  /*16d10*/  ISETP.GE.AND P4, PT, R8, R7, PT ;  /* 0x000000070800720c */ /* 0x020fd20003f86270 */
[----:B------:R-:W-:-:S04]  /*16d20*/  @!P2 LOP3.LUT R2, R5, 0x40, RZ, 0xc0, !PT ;  /* 0x000000400502a812 */ /* 0x000fc800078ec0ff */
[----:B------:R-:W-:-:S04]  /*16d30*/  @!P2 SHF.R.U32.HI R2, RZ, 0x2, R2 ;  /* 0x00000002ff02a819 */ /* 0x000fc80000011602 */
[----:B------:R-:W-:Y:S02]  /*16d40*/  @!P2 ISETP.NE.U32.AND P6, PT, R2, RZ, PT ;  /* 0x000000ff0200a20c */ /* 0x000fe40003fc5070 */
[----:B------:R-:W-:-:S04]  /*16d50*/  @!P2 LOP3.LUT R2, R6, 0x80, RZ, 0xc0, !PT ;  /* 0x000000800602a812 */ /* 0x000fc800078ec0ff */
[----:B------:R-:W-:-:S07]  /*16d60*/  @!P2 SHF.R.U32.HI R2, RZ, 0x3, R2 ;  /* 0x00000003ff02a819 */ /* 0x000fce0000011602 */
[----:B------:R-:W-:Y:S02]  /*16d70*/  @P6 LOP3.LUT R19, R19, 0x20, RZ, 0xfc, !PT ;  /* 0x0000002013136812 */ /* 0x000fe400078efcff */
[----:B------:R-:W-:Y:S02]  /*16d80*/  @!P2 ISETP.NE.U32.AND P6, PT, R2, RZ, PT ;  /* 0x000000ff0200a20c */ /* 0x000fe40003fc5070 */
[----:B------:R-:W-:-:S11]  /*16d90*/  LOP3.LUT R19, R19, 0xffffffef, RZ, 0xc0, !PT ;  /* 0xffffffef13137812 */ /* 0x000fd600078ec0ff */
[----:B------:R-:W-:-:S07]  /*16da0*/  @P6 LOP3.LUT R19, R19, 0x10, RZ, 0xfc, !PT ;  /* 0x0000001013136812 */ /* 0x000fce00078efcff */
[----:B------:R-:W-:Y:S05]  /*16db0*/  WARPSYNC.COLLECTIVE R15, `(.L_x_4253) ;  /* 0x000000000f087348 */ /* 0x000fea0003c00000 */
[----:B------:R0:W1:Y:S02]  /*16dc0*/  SHFL.IDX P6, R14, R13, R12, R11 ;  /* 0x0000000c0d0e7389 */ /* 0x00006400000c000b */
[----:B01----:R-:W-:Y:S01]  /*16dd0*/  ENDCOLLECTIVE ;  /* 0x000000000000791b */ /* 0x003fe20003800000 */
.L_x_4253:
[----:B------:R-:W-:Y:S05]  /*16de0*/  BSYNC B0 ;  /* 0x0000000000007941 */ /* 0x000fea0003800000 */
.L_x_4252:
[----:B------:R0:W-:Y:S04]  /*16df0*/  STL [R1+0x74], R7 ;  /* 0x0000740701007387 */ /* 0x0001e80000100800 */
[----:B0-----:R0:W5:Y:S01]  /*16e00*/  LDL R7, [R1+0x14] ;  /* 0x0000140001077983 */ /* 0x0011620000100800 */
[----:B------:R-:W-:Y:S01]  /*16e10*/  IMAD.MOV.U32 R13, RZ, RZ, R0 ;  /* 0x000000ffff0d7224 */ /* 0x000fe200078e0000 */
[----:B------:R-:W-:Y:S01]  /*16e20*/  LOP3.LUT R19, R19, 0xffff7fff, RZ, 0xc0, !PT ;  /* 0xffff7fff13137812 */ /* 0x000fe200078ec0ff */
[----:B------:R-:W-:Y:S02]  /*16e30*/  IMAD.MOV.U32 R12, RZ, RZ, RZ ;  /* 0x000000ffff0c7224 */ /* 0x000fe400078e00ff */
[----:B------:R-:W-:Y:S01]  /*16e40*/  IMAD.MOV.U32 R11, RZ, RZ, 0x181f ;  /* 0x0000181fff0b7424 */ /* 0x000fe200078e00ff */
[----:B------:R-:W-:Y:S01]  /*16e50*/  @P0 LOP3.LUT R19, R19, 0x8000, RZ, 0xfc, !PT ;  /* 0x0000800013130812 */ /* 0x000fe200078efcff */
[----:B------:R-:W-:-:S02]  /*16e60*/  IMAD.MOV.U32 R15, RZ, RZ, -0x1 ;  /* 0xffffffffff0f7424 */ /* 0x000fc400078e00ff */
[----:B------:R-:W-:Y:S01]  /*16e70*/  IMAD.MOV.U32 R2, RZ, RZ, R14 ;  /* 0x000000ffff027224 */ /* 0x000fe200078e000e */
[----:B0-----:R-:W-:-:S13]  /*16e80*/  LOP3.LUT P0, RZ, R19, 0x8, RZ, 0xc0, !PT ;  /* 0x0000000813ff7812 */ /* 0x001fda000780c0ff */
[----:B-----5:R-:W-:Y:S05]  /*16e90*/  WARPSYNC.COLLECTIVE R15, `(.L_x_4254) ;  /* 0x000000000f087348 */ /* 0x020fea0003c00000 */
[----:B------:R0:W1:Y:S02]  /*16ea0*/  SHFL.IDX P6, R14, R13, R12, R11 ;  /* 0x0000000c0d0e7389 */ /* 0x00006400000c000b */
[----:B01---5:R-:W-:Y:S01]  /*16eb0*/  ENDCOLLECTIVE ;  /* 0x000000000000791b */ /* 0x023fe20003800000 */
.L_x_4254:
[----:B------:R-:W-:-:S04]  /*16ec0*/  LOP3.LUT R19, R19, 0xffffbfff, RZ, 0xc0, !PT ;  /* 0xffffbfff13137812 */ /* 0x000fc800078ec0ff */
[----:B------:R-:W-:-:S04]  /*16ed0*/  @P1 LOP3.LUT R19, R19, 0x4000, RZ, 0xfc, !PT ;  /* 0x0000400013131812 */ /* 0x000fc800078efcff */
[C---:B------:R-:W-:Y:S02]  /*16ee0*/  LOP3.LUT P1, RZ, R19.reuse, 0x4, RZ, 0xc0, !PT ;  /* 0x0000000413ff7812 */ /* 0x040fe4000782c0ff */
[----:B------:R-:W-:Y:S01]  /*16ef0*/  LOP3.LUT R19, R19, 0xffffdfff, RZ, 0xc0, !PT ;  /* 0xffffdfff13137812 */ /* 0x000fe200078ec0ff */
[----:B------:R-:W-:-:S03]  /*16f00*/  IMAD.MOV.U32 R13, RZ, RZ, R4 ;  /* 0x000000ffff0d7224 */ /* 0x000fc600078e0004 */
[----:B------:R-:W-:Y:S01]  /*16f10*/  @P3 LOP3.LUT R19, R19, 0x2000, RZ, 0xfc, !PT ;  /* 0x0000200013133812 */ /* 0x000fe200078efcff */
[----:B------:R-:W-:-:S03]  /*16f20*/  IMAD.MOV.U32 R12, RZ, RZ, 0x1 ;  /* 0x00000001ff0c7424 */ /* 0x000fc600078e00ff */
[C---:B------:R-:W-:Y:S02]  /*16f30*/  LOP3.LUT P3, RZ, R19.reuse, 0x2, RZ, 0xc0, !PT ;  /* 0x0000000213ff7812 */ /* 0x040fe4000786c0ff */
[----:B------:R-:W-:Y:S01]  /*16f40*/  LOP3.LUT R19, R19, 0xfffffbff, RZ, 0xc0, !PT ;  /* 0xfffffbff13137812 */ /* 0x000fe200078ec0ff */
[----:B------:R-:W-:-:S03]  /*16f50*/  IMAD.MOV.U32 R3, RZ, RZ, R14 ;  /* 0x000000ffff037224 */ /* 0x000fc600078e000e */
[----:B------:R-:W-:Y:S02]  /*16f60*/  @P4 LOP3.LUT R19, R19, 0x400, RZ, 0xfc, !PT ;  /* 0x0000040013134812 */ /* 0x000fe400078efcff */
[----:B------:R-:W-:Y:S02]  /*16f70*/  @!P2 LEA R3, P6, R10, R3, 0x1 ;  /* 0x000000030a03a211 */ /* 0x000fe400078c08ff */
[----:B------:R-:W-:-:S03]  /*16f80*/  LOP3.LUT P4, RZ, R19, 0x10, RZ, 0xc0, !PT ;  /* 0x0000001013ff7812 */ /* 0x000fc6000788c0ff */
[----:B------:R-:W-:Y:S01]  /*16f90*/  @!P2 IMAD.X R2, RZ, RZ, R2, P6 ;  /* 0x000000ffff02a224 */ /* 0x000fe200030e0602 */
[----:B------:R-:W-:-:S04]  /*16fa0*/  LOP3.LUT P6, RZ, R19, 0x20, RZ, 0xc0, !PT ;  /* 0x0000002013ff7812 */ /* 0x000fc800078cc0ff */
[----:B------:R-:W-:-:S04]  /*16fb0*/  @!P2 LOP3.LUT R3, R3, R2, RZ, 0x3c, !PT ;  /* 0x000000020303a212 */ /* 0x000fc800078e3cff */
[----:B------:R-:W-:-:S04]  /*16fc0*/  @!P2 LOP3.LUT R2, R3, R2, RZ, 0x3c, !PT ;  /* 0x000000020302a212 */ /* 0x000fc800078e3cff */
[----:B------:R-:W-:-:S05]  /*16fd0*/  @!P2 LOP3.LUT R3, R3, R2, RZ, 0x3c, !PT ;  /* 0x000000020303a212 */ /* 0x000fca00078e3cff */
[----:B------:R-:W-:Y:S01]  /*16fe0*/  @!PT LDS RZ, [RZ] ;  /* 0x00000000fffff984 */ /* 0x000fe20000000800 */
[----:B------:R-:W-:Y:S01]  /*16ff0*/  @!PT LDS RZ, [RZ] ;  /* 0x00000000fffff984 */ /* 0x000fe20000000800 */
[----:B------:R-:W-:Y:S01]  /*17000*/  @!PT LDS RZ, [RZ] ;  /* 0x00000000fffff984 */ /* 0x000fe20000000800 */
[----:B------:R0:W-:Y:S01]  /*17010*/  @!P2 LDGSTS.E.BYPASS.LTC128B.128 [R7+0x26400], desc[UR38][R2.64], !P0 ;  /* 0x264000000207afae */ /* 0x0001e2000c101d66 */
[----:B------:R-:W-:-:S03]  /*17020*/  LOP3.LUT P0, RZ, R19, 0x8000, RZ, 0xc0, !PT ;  /* 0x0000800013ff7812 */ /* 0x000fc6000780c0ff */
[----:B------:R0:W-:Y:S01]  /*17030*/  @!P2 LDGSTS.E.BYPASS.LTC128B.128 [R7+0x28400], desc[UR38][R2.64+0x80], !P1 ;  /* 0x284000800207afae */ /* 0x0001e2000c901d66 */
[----:B------:R-:W-:-:S03]  /*17040*/  LOP3.LUT P1, RZ, R19, 0x4000, RZ, 0xc0, !PT ;  /* 0x0000400013ff7812 */ /* 0x000fc6000782c0ff */
[----:B------:R0:W-:Y:S01]  /*17050*/  @!P2 LDGSTS.E.BYPASS.LTC128B.128 [R7+0x2a400], desc[UR38][R2.64+0x100], !P3 ;  /* 0x2a4001000207afae */ /* 0x0001e2000d901d66 */
[C---:B------:R-:W-:Y:S02]  /*17060*/  LOP3.LUT P3, RZ, R19.reuse, 0x2000, RZ, 0xc0, !PT ;  /* 0x0000200013ff7812 */ /* 0x040fe4000786c0ff */
[----:B------:R-:W-:Y:S01]  /*17070*/  LOP3.LUT R19, R19, 0xfffff7ff, RZ, 0xc0, !PT ;  /* 0xfffff7ff13137812 */ /* 0x000fe200078ec0ff */
[----:B------:R0:W-:Y:S03]  /*17080*/  @!P2 LDGSTS.E.BYPASS.LTC128B.128 [R7+0x2c400], desc[UR38][R2.64+0x180], !P5 ;  /* 0x2c4001800207afae */ /* 0x0001e6000e901d66 */
[----:B------:R-:W-:Y:S01]  /*17090*/  @P5 LOP3.LUT R19, R19, 0x800, RZ, 0xfc, !PT ;  /* 0x0000080013135812 */ /* 0x000fe200078efcff */
[----:B------:R0:W-:Y:S03]  /*170a0*/  @!P2 LDGSTS.E.BYPASS.LTC128B.128 [R7+0x2e400], desc[UR38][R2.64+0x200], !P0 ;  /* 0x2e4002000207afae */ /* 0x0001e6000c101d66 */
[C---:B------:R-:W-:Y:S01]  /*170b0*/  LOP3.LUT P5, RZ, R19.reuse, 0x4, RZ, 0xc0, !PT ;  /* 0x0000000413ff7812 */ /* 0x040fe200078ac0ff */
[----:B------:R0:W-:Y:S01]  /*170c0*/  @!P2 LDGSTS.E.BYPASS.LTC128B.128 [R7+0x30400], desc[UR38][R2.64+0x280], !P1 ;  /* 0x304002800207afae */ /* 0x0001e2000c901d66 */
[----:B------:R-:W-:-:S02]  /*170d0*/  LOP3.LUT R19, R19, 0xffffefff, RZ, 0xc0, !PT ;  /* 0xffffefff13137812 */ /* 0x000fc400078ec0ff */
[----:B------:R-:W-:Y:S01]  /*170e0*/  @!P3 LOP3.LUT R8, R6, 0x80, RZ, 0xc0, !PT ;  /* 0x000000800608b812 */ /* 0x000fe200078ec0ff */
[----:B------:R0:W-:Y:S01]  /*170f0*/  @!P2 LDGSTS.E.BYPASS.LTC128B.128 [R7+0x32400], desc[UR38][R2.64+0x300], P6 ;  /* 0x324003000207afae */ /* 0x0001e2000b101d66 */
[----:B------:R-:W-:Y:S02]  /*17100*/  @!P3 LOP3.LUT R9, R5, 0x40, RZ, 0xc0, !PT ;  /* 0x000000400509b812 */ /* 0x000fe400078ec0ff */
[----:B------:R-:W-:-:S07]  /*17110*/  @!P3 SHF.R.U32.HI R8, RZ, 0x3, R8 ;  /* 0x00000003ff08b819 */ /* 0x000fce0000011608 */
[----:B0-----:R-:W-:Y:S05]  /*17120*/  WARPSYNC.COLLECTIVE R15, `(.L_x_4255) ;  /* 0x000000000f087348 */ /* 0x001fea0003c00000 */
[----:B------:R1:W2:Y:S02]  /*17130*/  SHFL.IDX P6, R14, R13, R12, R11 ;  /* 0x0000000c0d0e7389 */ /* 0x0002a400000c000b */
[----:B012---:R-:W-:Y:S01]  /*17140*/  ENDCOLLECTIVE ;  /* 0x000000000000791b */ /* 0x007fe20003800000 */
.L_x_4255:
[----:B------:R-:W-:Y:S01]  /*17150*/  @!P3 SHF.R.U32.HI R9, RZ, 0x2, R9 ;  /* 0x00000002ff09b819 */ /* 0x000fe20000011609 */
[----:B------:R-:W-:Y:S01]  /*17160*/  @!PT LDS RZ, [RZ] ;  /* 0x00000000fffff984 */ /* 0x000fe20000000800 */
[----:B------:R-:W-:Y:S01]  /*17170*/  @!PT LDS RZ, [RZ] ;  /* 0x00000000fffff984 */ /* 0x000fe20000000800 */
[----:B------:R-:W-:Y:S01]  /*17180*/  @!PT LDS RZ, [RZ] ;  /* 0x00000000fffff984 */ /* 0x000fe20000000800 */
[----:B------:R0:W-:Y:S01]  /*17190*/  @!P2 LDGSTS.E.BYPASS.LTC128B.128 [R7+0x34400], desc[UR38][R2.64+0x380], P4 ;  /* 0x344003800207afae */ /* 0x0001e2000a101d66 */
[----:B------:R-:W-:Y:S02]  /*171a0*/  @!P3 ISETP.NE.U32.AND P4, PT, R8, RZ, PT ;  /* 0x000000ff0800b20c */ /* 0x000fe40003f85070 */
[----:B------:R-:W-:Y:S02]  /*171b0*/  @!P3 ISETP.NE.U32.AND P2, PT, R9, RZ, PT ;  /* 0x000000ff0900b20c */ /* 0x000fe40003f45070 */
[----:B------:R-:W-:-:S04]  /*171c0*/  @P5 LOP3.LUT R19, R19, 0x1000, RZ, 0xfc, !PT ;  /* 0x0000100013135812 */ /* 0x000fc800078efcff */
[C---:B------:R-:W-:Y:S01]  /*171d0*/  LOP3.LUT P5, RZ, R19.reuse, 0x8, RZ, 0xc0, !PT ;  /* 0x0000000813ff7812 */ /* 0x040fe200078ac0ff */
[----:B------:R-:W-:Y:S01]  /*171e0*/  IMAD.MOV.U32 R13, RZ, RZ, R0 ;  /* 0x000000ffff0d7224 */ /* 0x000fe200078e0000 */
[----:B------:R-:W-:-:S05]  /*171f0*/  LOP3.LUT R19, R19, 0xffffffdf, RZ, 0xc0, !PT ;  /* 0xffffffdf13137812 */ /* 0x000fca00078ec0ff */
[----:B------:R-:W-:Y:S01]  /*17200*/  @P2 LOP3.LUT R19, R19, 0x20, RZ, 0xfc, !PT ;  /* 0x0000002013132812 */ /* 0x000fe200078efcff */
[----:B0-----:R-:W-:-:S07]  /*17210*/  IMAD.MOV.U32 R8, RZ, RZ, R14 ;  /* 0x000000ffff087224 */ /* 0x001fce00078e000e */
[----:B------:R-:W-:Y:S05]  /*17220*/  WARPSYNC.COLLECTIVE R15, `(.L_x_4256) ;  /* 0x000000000f087348 */ /* 0x000fea0003c00000 */
[----:B------:R0:W1:Y:S02]  /*17230*/  SHFL.IDX P6, R14, R13, R12, R11 ;  /* 0x0000000c0d0e7389 */ /* 0x00006400000c000b */
[----:B01----:R-:W-:Y:S01]  /*17240*/  ENDCOLLECTIVE ;  /* 0x000000000000791b */ /* 0x003fe20003800000 */
.L_x_4256:
[----:B------:R-:W-:Y:S02]  /*17250*/  IMAD.MOV.U32 R13, RZ, RZ, R4 ;  /* 0x000000ffff0d7224 */ /* 0x000fe400078e0004 */
[----:B------:R-:W-:Y:S01]  /*17260*/  IMAD.MOV.U32 R12, RZ, RZ, 0x2 ;  /* 0x00000002ff0c7424 */ /* 0x000fe200078e00ff */
[----:B------:R-:W-:Y:S02]  /*17270*/  @!P3 LEA R21, P2, R10, R14, 0x1 ;  /* 0x0000000e0a15b211 */ /* 0x000fe400078408ff */
[----:B------:R-:W-:-:S03]  /*17280*/  LOP3.LUT P6, RZ, R19, 0x20, RZ, 0xc0, !PT ;  /* 0x0000002013ff7812 */ /* 0x000fc600078cc0ff */
[----:B------:R-:W-:Y:S01]  /*17290*/  @!P3 IMAD.X R8, RZ, RZ, R8, P2 ;  /* 0x000000ffff08b224 */ /* 0x000fe200010e0608 */
[----:B------:R-:W-:Y:S01]  /*172a0*/  LOP3.LUT P2, RZ, R19, 0x2, RZ, 0xc0, !PT ;  /* 0x0000000213ff7812 */ /* 0x000fe2000784c0ff */
[----:B------:R-:W-:Y:S02]  /*172b0*/  @!P3 IMAD.MOV.U32 R2, RZ, RZ, R21 ;  /* 0x000000ffff02b224 */ /* 0x000fe400078e0015 */
[----:B------:R-:W-:-:S05]  /*172c0*/  @!P3 IMAD.MOV.U32 R3, RZ, RZ, R8 ;  /* 0x000000ffff03b224 */ /* 0x000fca00078e0008 */
[----:B------:R-:W-:Y:S01]  /*172d0*/  @!PT LDS RZ, [RZ] ;  /* 0x00000000fffff984 */ /* 0x000fe20000000800 */
[----:B------:R-:W-:Y:S01]  /*172e0*/  @!PT LDS RZ, [RZ] ;  /* 0x00000000fffff984 */ /* 0x000fe20000000800 */
[----:B------:R-:W-:Y:S01]  /*172f0*/  @!PT LDS RZ, [RZ] ;  /* 0x00000000fffff984 */ /* 0x000fe20000000800 */
[----:B------:R0:W-:Y:S01]  /*17300*/  @!P3 LDGSTS.E.BYPASS.LTC128B.128 [R7+0x26c00], desc[UR38][R2.64], !P5 ;  /* 0x26c000000207bfae */ /* 0x0001e2000e901d66 */
[----:B------:R-:W-:-:S13]  /*17310*/  LOP3.LUT P5, RZ, R19, 0x1000, RZ, 0xc0, !PT ;  /* 0x0000100013ff7812 */ /* 0x000fda00078ac0ff */
[----:B------:R0:W-:Y:S01]  /*17320*/  @!P3 LDGSTS.E.BYPASS.LTC128B.128 [R7+0x28c00], desc[UR38][R2.64+0x80], !P5 ;  /* 0x28c000800207bfae */ /* 0x0001e2000e901d66 */
[C---:B------:R-:W-:Y:S02]  /*17330*/  LOP3.LUT P5, RZ, R19.reuse, 0x800, RZ, 0xc0, !PT ;  /* 0x0000080013ff7812 */ /* 0x040fe400078ac0ff */
[----:B------:R-:W-:Y:S01]  /*17340*/  LOP3.LUT R19, R19, 0xffffff7f, RZ, 0xc0, !PT ;  /* 0xffffff7f13137812 */ /* 0x000fe200078ec0ff */
[----:B------:R0:W-:Y:S03]  /*17350*/  @!P3 LDGSTS.E.BYPASS.LTC128B.128 [R7+0x2ac00], desc[UR38][R2.64+0x100], !P2 ;  /* 0x2ac001000207bfae */ /* 0x0001e6000d101d66 */
[----:B------:R-:W-:-:S04]  /*17360*/  @P2 LOP3.LUT R19, R19, 0x80, RZ, 0xfc, !PT ;  /* 0x0000008013132812 */ /* 0x000fc800078efcff */
[C---:B------:R-:W-:Y:S02]  /*17370*/  LOP3.LUT P2, RZ, R19.reuse, 0x4, RZ, 0xc0, !PT ;  /* 0x0000000413ff7812 */ /* 0x040fe4000784c0ff */
[----:B------:R-:W-:Y:S01]  /*17380*/  LOP3.LUT R19, R19, 0xfffffeff, RZ, 0xc0, !PT ;  /* 0xfffffeff13137812 */ /* 0x000fe200078ec0ff */
[----:B------:R0:W-:Y:S04]  /*17390*/  @!P3 LDGSTS.E.BYPASS.LTC128B.128 [R7+0x2cc00], desc[UR38][R2.64+0x180], !P5 ;  /* 0x2cc001800207bfae */ /* 0x0001e8000e901d66 */
[----:B------:R0:W-:Y:S04]  /*173a0*/  @!P3 LDGSTS.E.BYPASS.LTC128B.128 [R7+0x2ec00], desc[UR38][R2.64+0x200], !P0 ;  /* 0x2ec002000207bfae */ /* 0x0001e8000c101d66 */
[----:B------:R0:W-:Y:S02]  /*173b0*/  @!P3 LDGSTS.E.BYPASS.LTC128B.128 [R7+0x30c00], desc[UR38][R2.64+0x280], !P1 ;  /* 0x30c002800207bfae */ /* 0x0001e4000c901d66 */
[----:B------:R-:W-:-:S02]  /*173c0*/  @P2 LOP3.LUT R19, R19, 0x100, RZ, 0xfc, !PT ;  /* 0x0000010013132812 */ /* 0x000fc400078efcff */
[----:B------:R0:W-:Y:S02]  /*173d0*/  @!P3 LDGSTS.E.BYPASS.LTC128B.128 [R7+0x32c00], desc[UR38][R2.64+0x300], P6 ;  /* 0x32c003000207bfae */ /* 0x0001e4000b101d66 */
[----:B------:R-:W-:-:S13]  /*173e0*/  LOP3.LUT P2, RZ, R19, 0x8, RZ, 0xc0, !PT ;  /* 0x0000000813ff7812 */ /* 0x000fda000784c0ff */
[----:B0-----:R-:W-:Y:S05]  /*173f0*/  WARPSYNC.COLLECTIVE R15, `(.L_x_4257) ;  /* 0x000000000f087348 */ /* 0x001fea0003c00000 */
[----:B------:R1:W2:Y:S02]  /*17400*/  SHFL.IDX P6, R14, R13, R12, R11 ;  /* 0x0000000c0d0e7389 */ /* 0x0002a400000c000b */
[----:B012---:R-:W-:Y:S01]  /*17410*/  ENDCOLLECTIVE ;  /* 0x000000000000791b */ /* 0x007fe20003800000 */
.L_x_4257:
[----:B------:R-:W-:Y:S01]  /*17420*/  LOP3.LUT R19, R19, 0xfffffdff, RZ, 0xc0, !PT ;  /* 0xfffffdff13137812 */ /* 0x000fe200078ec0ff */
[----:B------:R-:W-:Y:S01]  /*17430*/  @!PT LDS RZ, [RZ] ;  /* 0x00000000fffff984 */ /* 0x000fe20000000800 */
[----:B------:R-:W-:Y:S01]  /*17440*/  @!PT LDS RZ, [RZ] ;  /* 0x00000000fffff984 */ /* 0x000fe20000000800 */
[----:B------:R-:W-:Y:S01]  /*17450*/  @!PT LDS RZ, [RZ] ;  /* 0x00000000fffff984 */ /* 0x000fe20000000800 */
[----:B------:R0:W-:Y:S03]  /*17460*/  @!P3 LDGSTS.E.BYPASS.LTC128B.128 [R7+0x34c00], desc[UR38][R2.64+0x380], P4 ;  /* 0x34c003800207bfae */ /* 0x0001e6000a101d66 */
[----:B------:R-:W-:Y:S01]  /*17470*/  @P2 LOP3.LUT R19, R19, 0x200, RZ, 0xfc, !PT ;  /* 0x0000020013132812 */ /* 0x000fe200078efcff */
[----:B------:R-:W-:-:S03]  /*17480*/  IMAD.MOV.U32 R13, RZ, RZ, R0 ;  /* 0x000000ffff0d7224 */ /* 0x000fc600078e0000 */
[----:B------:R-:W-:Y:S01]  /*17490*/  LOP3.LUT P4, RZ, R19, 0x400, RZ, 0xc0, !PT ;  /* 0x0000040013ff7812 */ /* 0x000fe2000788c0ff */
[----:B------:R-:W-:-:S12]  /*174a0*/  IMAD.MOV.U32 R10, RZ, RZ, R14 ;  /* 0x000000ffff0a7224 */ /* 0x000fd800078e000e */
[----:B0-----:R-:W-:Y:S05]  /*174b0*/  WARPSYNC.COLLECTIVE R15, `(.L_x_4258) ;  /* 0x000000000f087348 */ /* 0x001fea0003c00000 */
[----:B------:R1:W2:Y:S02]  /*174c0*/  SHFL.IDX P6, R14, R13, R12, R11 ;  /* 0x0000000c0d0e7389 */ /* 0x0002a400000c000b */
[----:B012---:R-:W-:Y:S01]  /*174d0*/  ENDCOLLECTIVE ;  /* 0x000000000000791b */ /* 0x007fe20003800000 */
.L_x_4258:
[----:B------:R-:W-:Y:S02]  /*174e0*/  @!P4 LOP3.LUT R8, R6, 0x80, RZ, 0xc0, !PT ;  /* 0x000000800608c812 */ /* 0x000fe400078ec0ff */
[----:B------:R-:W-:Y:S02]  /*174f0*/  @!P4 LOP3.LUT R2, R5, 0x40, RZ, 0xc0, !PT ;  /* 0x000000400502c812 */ /* 0x000fe400078ec0ff */
[----:B------:R-:W-:Y:S02]  /*17500*/  @!P4 SHF.R.U32.HI R8, RZ, 0x3, R8 ;  /* 0x00000003ff08c819 */ /* 0x000fe40000011608 */
[----:B------:R-:W-:Y:S02]  /*17510*/  @!P4 SHF.R.U32.HI R9, RZ, 0x2, R2 ;  /* 0x00000002ff09c819 */ /* 0x000fe40000011602 */
[----:B------:R-:W-:Y:S01]  /*17520*/  @!P4 ISETP.NE.U32.AND P3, PT, R8, RZ, PT ;  /* 0x000000ff0800c20c */ /* 0x000fe20003f65070 */
[----:B------:R-:W0:Y:S01]  /*17530*/  S2R R15, SR_TID.X ;  /* 0x00000000000f7919 */ /* 0x000e220000002100 */
[----:B------:R-:W-:Y:S01]  /*17540*/  IMAD.MOV.U32 R3, RZ, RZ, R14 ;  /* 0x000000ffff037224 */ /* 0x000fe200078e000e */
[----:B------:R-:W-:Y:S01]  /*17550*/  @!P4 ISETP.NE.U32.AND P6, PT, R9, RZ, PT ;  /* 0x000000ff0900c20c */ /* 0x000fe20003fc5070 */
[----:B0-----:R-:W-:-:S05]  /*17560*/  IMAD.SHL.U32 R15, R15, 0x8, RZ ;  /* 0x000000080f0f7824 */ /* 0x001fca00078e00ff */
[----:B------:R-:W-:-:S04]  /*17570*/  LOP3.LUT R15, R15, 0x38, RZ, 0xc0, !PT ;  /* 0x000000380f0f7812 */ /* 0x000fc800078ec0ff */
[----:B------:R-:W-:-:S05]  /*17580*/  @!P4 LEA R8, P2, R15, R3, 0x1 ;  /* 0x000000030f08c211 */ /* 0x000fca00078408ff */
[----:B------:R-:W-:Y:S01]  /*17590*/  @!P4 IMAD.X R3, RZ, RZ, R10, P2 ;  /* 0x000000ffff03c224 */ /* 0x000fe200010e060a */
[----:B------:R-:W-:Y:S01]  /*175a0*/  LOP3.LUT P2, RZ, R19, 0x200, RZ, 0xc0, !PT ;  /* 0x0000020013ff7812 */ /* 0x000fe2000784c0ff */
[----:B------:R-:W-:-:S12]  /*175b0*/  @!P4 IMAD.MOV.U32 R2, RZ, RZ, R8 ;  /* 0x000000ffff02c224 */ /* 0x000fd800078e0008 */
[----:B------:R-:W-:Y:S01]  /*175c0*/  @!PT LDS RZ, [RZ] ;  /* 0x00000000fffff984 */ /* 0x000fe20000000800 */
[----:B------:R-:W-:Y:S01]  /*175d0*/  @!PT LDS RZ, [RZ] ;  /* 0x00000000fffff984 */ /* 0x000fe20000000800 */
[----:B------:R-:W-:Y:S01]  /*175e0*/  @!PT LDS RZ, [RZ] ;  /* 0x00000000fffff984 */ /* 0x000fe20000000800 */
[----:B------:R0:W-:Y:S01]  /*175f0*/  @!P4 LDGSTS.E.BYPASS.LTC128B.128 [R7+0x27400], desc[UR38][R2.64], !P2 ;  /* 0x274000000207cfae */ /* 0x0001e2000d101d66 */
[----:B------:R-:W-:-:S13]  /*17600*/  LOP3.LUT P2, RZ, R19, 0x100, RZ, 0xc0, !PT ;  /* 0x0000010013ff7812 */ /* 0x000fda000784c0ff */
[----:B------:R0:W-:Y:S01]  /*17610*/  @!P4 LDGSTS.E.BYPASS.LTC128B.128 [R7+0x29400], desc[UR38][R2.64+0x80], !P2 ;  /* 0x294000800207cfae */ /* 0x0001e2000d101d66 */
[----:B------:R-:W-:-:S13]  /*17620*/  LOP3.LUT P2, RZ, R19, 0x80, RZ, 0xc0, !PT ;  /* 0x0000008013ff7812 */ /* 0x000fda000784c0ff */
[----:B------:R0:W-:Y:S04]  /*17630*/  @!P4 LDGSTS.E.BYPASS.LTC128B.128 [R7+0x2b400], desc[UR38][R2.64+0x100], !P2 ;  /* 0x2b4001000207cfae */ /* 0x0001e8000d101d66 */
[----:B------:R0:W-:Y:S04]  /*17640*/  @!P4 LDGSTS.E.BYPASS.LTC128B.128 [R7+0x2d400], desc[UR38][R2.64+0x180], !P5 ;  /* 0x2d4001800207cfae */ /* 0x0001e8000e901d66 */
[----:B------:R0:W-:Y:S04]  /*17650*/  @!P4 LDGSTS.E.BYPASS.LTC128B.128 [R7+0x2f400], desc[UR38][R2.64+0x200], !P0 ;  /* 0x2f4002000207cfae */ /* 0x0001e8000c101d66 */
[----:B------:R0:W-:Y:S04]  /*17660*/  @!P4 LDGSTS.E.BYPASS.LTC128B.128 [R7+0x31400], desc[UR38][R2.64+0x280], !P1 ;  /* 0x314002800207cfae */ /* 0x0001e8000c901d66 */
[----:B------:R0:W-:Y:S04]  /*17670*/  @!P4 LDGSTS.E.BYPASS.LTC128B.128 [R7+0x33400], desc[UR38][R2.64+0x300], P6 ;  /* 0x334003000207cfae */ /* 0x0001e8000b101d66 */
[----:B------:R0:W-:Y:S04]  /*17680*/  @!P4 LDGSTS.E.BYPASS.LTC128B.128 [R7+0x35400], desc[UR38][R2.64+0x380], P3 ;  /* 0x354003800207cfae */ /* 0x0001e80009901d66 */
[----:B------:R0:W5:Y:S01]  /*17690*/  LDL.LU R7, [R1+0x74] ;  /* 0x0000740001077983 */ /* 0x0001620000300800 */
[----:B------:R-:W-:-:S02]  /*176a0*/  IMAD.MOV.U32 R13, RZ, RZ, R4 ;  /* 0x000000ffff0d7224 */ /* 0x000fc400078e0004 */
[----:B------:R-:W-:Y:S02]  /*176b0*/  IMAD.MOV.U32 R12, RZ, RZ, 0x3 ;  /* 0x00000003ff0c7424 */ /* 0x000fe400078e00ff */
[----:B------:R-:W-:-:S07]  /*176c0*/  IMAD.MOV.U32 R15, RZ, RZ, -0x1 ;  /* 0xffffffffff0f7424 */ /* 0x000fce00078e00ff */
[----:B0----5:R-:W-:Y:S05]  /*176d0*/  WARPSYNC.COLLECTIVE R15, `(.L_x_4259) ;  /* 0x000000000f087348 */ /* 0x021fea0003c00000 */
[----:B------:R1:W2:Y:S02]  /*176e0*/  SHFL.IDX P6, R14, R13, R12, R11 ;  /* 0x0000000c0d0e7389 */ /* 0x0002a400000c000b */
[----:B012--5:R-:W-:Y:S01]  /*176f0*/  ENDCOLLECTIVE ;  /* 0x000000000000791b */ /* 0x027fe20003800000 */
.L_x_4259:
[----:B------:R-:W-:Y:S02]  /*17700*/  IMAD.MOV.U32 R13, RZ, RZ, R0 ;  /* 0x000000ffff0d7224 */ /* 0x000fe400078e0000 */
[----:B------:R-:W-:-:S07]  /*17710*/  IMAD.MOV.U32 R4, RZ, RZ, R14 ;  /* 0x000000ffff047224 */ /* 0x000fce00078e000e */
[----:B------:R-:W-:Y:S05]  /*17720*/  WARPSYNC.COLLECTIVE R15, `(.L_x_4260) ;  /* 0x000000000f087348 */ /* 0x000fea0003c00000 */
[----:B------:R0:W1:Y:S02]  /*17730*/  SHFL.IDX P6, R14, R13, R12, R11 ;  /* 0x0000000c0d0e7389 */ /* 0x00006400000c000b */
[----:B01----:R-:W-:Y:S01]  /*17740*/  ENDCOLLECTIVE ;  /* 0x000000000000791b */ /* 0x003fe20003800000 */
.L_x_4260:
[----:B------:R-:W-:Y:S01]  /*17750*/  IMAD.MOV.U32 R0, RZ, RZ, R14 ;  /* 0x000000ffff007224 */ /* 0x000fe200078e000e */
[----:B------:R-:W-:Y:S06]  /*17760*/  BRA `(.L_x_4261) ;  /* 0xffffffa000447947 */ /* 0x000fec000383ffff */
.L_x_4130:
[----:B0-----:R0:W2:Y:S02]  /*17770*/  SYNCS.PHASECHK.TRANS64.TRYWAIT P0, [R18+URZ+0x38820], R0 ;  /* 0x03882000120075a7 */ /* 0x0010a4000800017f */
[----:B--2---:R-:W-:Y:S05]  /*17780*/  @!P0 NANOSLEEP.SYNCS 0x989680 ;  /* 0x009896800000895d */ /* 0x004fea0003900000 */
[----:B------:R-:W2:Y:S02]  /*17790*/  @!P0 SYNCS.PHASECHK.TRANS64 P0, [R18+URZ+0x38820], R0 ;  /* 0x03882000120085a7 */ /* 0x000ea4000800007f */
[----:B--2---:R-:W-:Y:S05]  /*177a0*/  @!P0 BRA `(.L_x_4130) ;  /* 0xfffffffc00f08947 */ /* 0x004fea000383ffff */
[----:B------:R-:W-:Y:S05]  /*177b0*/  BRA `(.L_x_4262) ;  /* 0xffffffa000fc7947 */ /* 0x000fea000383ffff */
.L_x_4134:
[----:B0-----:R0:W1:Y:S02]  /*177c0*/  SYNCS.PHASECHK.TRANS64.TRYWAIT P0, [R0+URZ+0x38860], R2 ;  /* 0x03886002000075a7 */ /* 0x001064000800017f */
[----:B-1----:R-:W-:Y:S05]  /*177d0*/  @!P0 NANOSLEEP.SYNCS 0x989680 ;  /* 0x009896800000895d */ /* 0x002fea0003900000 */
[----:B------:R-:W1:Y:S02]  /*177e0*/  @!P0 SYNCS.PHASECHK.TRANS64 P0, [R0+URZ+0x38860], R2 ;  /* 0x03886002000085a7 */ /* 0x000e64000800007f */
[----:B-1----:R-:W-:Y:S05]  /*177f0*/  @!P0 BRA `(.L_x_4134) ;  /* 0xfffffffc00f08947 */ /* 0x002fea000383ffff */
[----:B------:R-:W-:Y:S05]  /*17800*/  BRA `(.L_x_4263) ;  /* 0xffffffa400207947 */ /* 0x000fea000383ffff */
.L_x_4153:
[----:B--2---:R2:W3:Y:S02]  /*17810*/  SYNCS.PHASECHK.TRANS64.TRYWAIT P0, [R3+URZ+0x38840], R2 ;  /* 0x03884002030075a7 */ /* 0x0044e4000800017f */
[----:B---3--:R-:W-:Y:S05]  /*17820*/  @!P0 NANOSLEEP.SYNCS 0x989680 ;  /* 0x009896800000895d */ /* 0x008fea0003900000 */
[----:B------:R-:W3:Y:S02]  /*17830*/  @!P0 SYNCS.PHASECHK.TRANS64 P0, [R3+URZ+0x38840], R2 ;  /* 0x03884002030085a7 */ /* 0x000ee4000800007f */
[----:B---3--:R-:W-:Y:S05]  /*17840*/  @!P0 BRA `(.L_x_4153) ;  /* 0xfffffffc00f08947 */ /* 0x008fea000383ffff */
[----:B------:R-:W-:Y:S05]  /*17850*/  BRA `(.L_x_4264) ;  /* 0xffffffb000387947 */ /* 0x000fea000383ffff */
.L_x_4158:
[----:B0-----:R0:W1:Y:S02]  /*17860*/  SYNCS.PHASECHK.TRANS64.TRYWAIT P0, [R3+URZ+0x38860], R2 ;  /* 0x03886002030075a7 */ /* 0x001064000800017f */
[----:B-1----:R-:W-:Y:S05]  /*17870*/  @!P0 NANOSLEEP.SYNCS 0x989680 ;  /* 0x009896800000895d */ /* 0x002fea0003900000 */
[----:B------:R-:W1:Y:S02]  /*17880*/  @!P0 SYNCS.PHASECHK.TRANS64 P0, [R3+URZ+0x38860], R2 ;  /* 0x03886002030085a7 */ /* 0x000e64000800007f */
[----:B-1----:R-:W-:Y:S05]  /*17890*/  @!P0 BRA `(.L_x_4158) ;  /* 0xfffffffc00f08947 */ /* 0x002fea000383ffff */
[----:B------:R-:W-:Y:S05]  /*178a0*/  BRA `(.L_x_4265) ;  /* 0xffffffb000b87947 */ /* 0x000fea000383ffff */
.L_x_4173:
[----:B-1----:R1:W2:Y:S02]  /*178b0*/  SYNCS.PHASECHK.TRANS64.TRYWAIT P0, [R4+URZ+0x38840], R2 ;  /* 0x03884002040075a7 */ /* 0x0022a4000800017f */
[----:B--2---:R-:W-:Y:S05]  /*178c0*/  @!P0 NANOSLEEP.SYNCS 0x989680 ;  /* 0x009896800000895d */ /* 0x004fea0003900000 */
[----:B------:R-:W2:Y:S02]  /*178d0*/  @!P0 SYNCS.PHASECHK.TRANS64 P0, [R4+URZ+0x38840], R2 ;  /* 0x03884002040085a7 */ /* 0x000ea4000800007f */
[----:B--2---:R-:W-:Y:S05]  /*178e0*/  @!P0 BRA `(.L_x_4173) ;  /* 0xfffffffc00f08947 */ /* 0x004fea000383ffff */
[----:B------:R-:W-:Y:S05]  /*178f0*/  BRA `(.L_x_4266) ;  /* 0xffffffbc00987947 */ /* 0x000fea000383ffff */
.L_x_4178:
[----:B0-----:R0:W2:Y:S02]  /*17900*/  SYNCS.PHASECHK.TRANS64.TRYWAIT P0, [R4+URZ+0x38860], R2 ;  /* 0x03886002040075a7 */ /* 0x0010a4000800017f */
[----:B--2---:R-:W-:Y:S05]  /*17910*/  @!P0 NANOSLEEP.SYNCS 0x989680 ;  /* 0x009896800000895d */ /* 0x004fea0003900000 */
[----:B------:R-:W2:Y:S02]  /*17920*/  @!P0 SYNCS.PHASECHK.TRANS64 P0, [R4+URZ+0x38860], R2 ;  /* 0x03886002040085a7 */ /* 0x000ea4000800007f */
[----:B--2---:R-:W-:Y:S05]  /*17930*/  @!P0 BRA `(.L_x_4178) ;  /* 0xfffffffc00f08947 */ /* 0x004fea000383ffff */
[----:B------:R-:W-:Y:S05]  /*17940*/  BRA `(.L_x_4267) ;  /* 0xffffffc000147947 */ /* 0x000fea000383ffff */
.L_x_4193:
[----:B-1----:R1:W2:Y:S02]  /*17950*/  SYNCS.PHASECHK.TRANS64.TRYWAIT P0, [R4+URZ+0x38840], R2 ;  /* 0x03884002040075a7 */ /* 0x0022a4000800017f */
[----:B--2---:R-:W-:Y:S05]  /*17960*/  @!P0 NANOSLEEP.SYNCS 0x989680 ;  /* 0x009896800000895d */ /* 0x004fea0003900000 */
[----:B------:R-:W2:Y:S02]  /*17970*/  @!P0 SYNCS.PHASECHK.TRANS64 P0, [R4+URZ+0x38840], R2 ;  /* 0x03884002040085a7 */ /* 0x000ea4000800007f */
[----:B--2---:R-:W-:Y:S05]  /*17980*/  @!P0 BRA `(.L_x_4193) ;  /* 0xfffffffc00f08947 */ /* 0x004fea000383ffff */
[----:B------:R-:W-:Y:S05]  /*17990*/  BRA `(.L_x_4268) ;  /* 0xffffffc800d47947 */ /* 0x000fea000383ffff */
.L_x_4198:
[----:B0-----:R0:W2:Y:S02]  /*179a0*/  SYNCS.PHASECHK.TRANS64.TRYWAIT P0, [R4+URZ+0x38860], R2 ;  /* 0x03886002040075a7 */ /* 0x0010a4000800017f */
[----:B--2---:R-:W-:Y:S05]  /*179b0*/  @!P0 NANOSLEEP.SYNCS 0x989680 ;  /* 0x009896800000895d */ /* 0x004fea0003900000 */
[----:B------:R-:W2:Y:S02]  /*179c0*/  @!P0 SYNCS.PHASECHK.TRANS64 P0, [R4+URZ+0x38860], R2 ;  /* 0x03886002040085a7 */ /* 0x000ea4000800007f */
[----:B--2---:R-:W-:Y:S05]  /*179d0*/  @!P0 BRA `(.L_x_4198) ;  /* 0xfffffffc00f08947 */ /* 0x004fea000383ffff */
[----:B------:R-:W-:Y:S05]  /*179e0*/  BRA `(.L_x_4269) ;  /* 0xffffffcc00547947 */ /* 0x000fea000383ffff */
.L_x_4214:
[----:B-1----:R-:W5:Y:S01]  /*179f0*/  LDL R3, [R1] ;  /* 0x0000000001037983 */ /* 0x002f620000100800 */
[----:B------:R-:W-:Y:S01]  /*17a00*/  BSSY B0, `(.L_x_4270) ;  /* 0x0000008000007945 */ /* 0x000fe20003800000 */
[----:B------:R-:W-:Y:S02]  /*17a10*/  IMAD.MOV.U32 R12, RZ, RZ, RZ ;  /* 0x000000ffff0c7224 */ /* 0x000fe400078e00ff */
[----:B0-----:R-:W-:Y:S02]  /*17a20*/  IMAD.MOV.U32 R11, RZ, RZ, 0x1f ;  /* 0x0000001fff0b7424 */ /* 0x001fe400078e00ff */
[----:B------:R-:W-:Y:S02]  /*17a30*/  IMAD.MOV.U32 R15, RZ, RZ, -0x1 ;  /* 0xffffffffff0f7424 */ /* 0x000fe400078e00ff */
[----:B-----5:R-:W-:-:S07]  /*17a40*/  IMAD.MOV.U32 R13, RZ, RZ, R3 ;  /* 0x000000ffff0d7224 */ /* 0x020fce00078e0003 */
[----:B--234-:R-:W-:Y:S05]  /*17a50*/  WARPSYNC.COLLECTIVE R15, `(.L_x_4271) ;  /* 0x000000000f087348 */ /* 0x01cfea0003c00000 */
[----:B------:R0:W1:Y:S02]  /*17a60*/  SHFL.IDX P6, R14, R13, R12, R11 ;  /* 0x0000000c0d0e7389 */ /* 0x00006400000c000b */
[----:B01234-:R-:W-:Y:S01]  /*17a70*/  ENDCOLLECTIVE ;  /* 0x000000000000791b */ /* 0x01ffe20003800000 */
.L_x_4271:
[----:B------:R-:W-:Y:S05]  /*17a80*/  BSYNC B0 ;  /* 0x0000000000007941 */ /* 0x000fea0003800000 */
.L_x_4270:
        /* <DEDUP_REMOVED lines=9> */
.L_x_4272:
        /* <DEDUP_REMOVED lines=25> */
.L_x_4273:
        /* <DEDUP_REMOVED lines=8> */
.L_x_4274:
        /* <DEDUP_REMOVED lines=8> */
.L_x_4275:
        /* <DEDUP_REMOVED lines=8> */
.L_x_4276:
        /* <DEDUP_REMOVED lines=8> */
.L_x_4277:
        /* <DEDUP_REMOVED lines=9> */
.L_x_4278:
[----:B------:R-:W-:Y:S01]  /*17f40*/  IMAD.MOV.U32 R9, RZ, RZ, R14 ;  /* 0x000000ffff097224 */ /* 0x000fe200078e000e */
[----:B------:R-:W-:Y:S06]  /*17f50*/  BRA `(.L_x_4279) ;  /* 0xffffffd400947947 */ /* 0x000fec000383ffff */
.L_x_4217:
        /* <DEDUP_REMOVED lines=8> */
.L_x_4281:
[----:B------:R-:W-:Y:S05]  /*17fe0*/  BSYNC B0 ;  /* 0x0000000000007941 */ /* 0x000fea0003800000 */
.L_x_4280:
        /* <DEDUP_REMOVED lines=10> */
.L_x_4282:
        /* <DEDUP_REMOVED lines=8> */
.L_x_4283:
        /* <DEDUP_REMOVED lines=8> */
.L_x_4284:
        /* <DEDUP_REMOVED lines=8> */
.L_x_4285:
        /* <DEDUP_REMOVED lines=9> */
.L_x_4286:
[----:B------:R-:W-:Y:S01]  /*182a0*/  IMAD.MOV.U32 R9, RZ, RZ, R14 ;  /* 0x000000ffff097224 */ /* 0x000fe200078e000e */
[----:B------:R-:W-:Y:S06]  /*182b0*/  BRA `(.L_x_4287) ;  /* 0xffffffd400687947 */ /* 0x000fec000383ffff */
.L_x_4219:
[----:B------:R-:W-:Y:S01]  /*182c0*/  BSSY B0, `(.L_x_4288) ;  /* 0x0000006000007945 */ /* 0x000fe20003800000 */
[----:B------:R-:W-:Y:S01]  /*182d0*/  PLOP3.LUT P6, PT, P6, PT, PT, 0x8, 0x0 ;  /* 0x000000000000781c */ /* 0x000fe200037ce170 */
[----:B------:R-:W-:-:S12]  /*182e0*/  IMAD.MOV.U32 R15, RZ, RZ, -0x1 ;  /* 0xffffffffff0f7424 */ /* 0x000fd800078e00ff */
[----:B0-----:R-:W-:Y:S05]  /*182f0*/  WARPSYNC.COLLECTIVE R15, `(.L_x_4289) ;  /* 0x000000000f087348 */ /* 0x001fea0003c00000 */
[----:B------:R-:W-:Y:S01]  /*18300*/  VOTE.ANY R14, PT, P6 ;  /* 0x00000000000e7806 */ /* 0x000fe200030e0100 */
[----:B0-----:R-:W-:Y:S06]  /*18310*/  ENDCOLLECTIVE ;  /* 0x000000000000791b */ /* 0x001fec0003800000 */
.L_x_4289:
[----:B------:R-:W-:Y:S05]  /*18320*/  BSYNC B0 ;  /* 0x0000000000007941 */ /* 0x000fea0003800000 */
.L_x_4288:
        /* <DEDUP_REMOVED lines=9> */
.L_x_4290:
[----:B------:R-:W-:Y:S02]  /*183c0*/  IMAD.MOV.U32 R13, RZ, RZ, R7 ;  /* 0x000000ffff0d7224 */ /* 0x000fe400078e0007 */
[----:B------:R-:W-:-:S07]  /*183d0*/  IMAD.MOV.U32 R5, RZ, RZ, R14 ;  /* 0x000000ffff057224 */ /* 0x000fce00078e000e */
[----:B------:R-:W-:Y:S05]  /*183e0*/  WARPSYNC.COLLECTIVE R15, `(.L_x_4291) ;  /* 0x000000000f087348 */ /* 0x000fea0003c00000 */
[----:B------:R0:W1:Y:S02]  /*183f0*/  SHFL.IDX P6, R14, R13, R12, R11 ;  /* 0x0000000c0d0e7389 */ /* 0x00006400000c000b */
[----:B01----:R-:W-:Y:S01]  /*18400*/  ENDCOLLECTIVE ;  /* 0x000000000000791b */ /* 0x003fe20003800000 */
.L_x_4291:
[----:B------:R-:W-:Y:S01]  /*18410*/  IMAD.MOV.U32 R7, RZ, RZ, R14 ;  /* 0x000000ffff077224 */ /* 0x000fe200078e000e */
[----:B------:R-:W-:Y:S06]  /*18420*/  BRA `(.L_x_4292) ;  /* 0xffffffd400487947 */ /* 0x000fec000383ffff */
.L_x_4221:
[----:B------:R-:W-:Y:S01]  /*18430*/  BSSY B0, `(.L_x_4293) ;  /* 0x0000007000007945 */ /* 0x000fe20003800000 */
[----:B------:R-:W-:Y:S02]  /*18440*/  IMAD.MOV.U32 R13, RZ, RZ, R2 ;  /* 0x000000ffff0d7224 */ /* 0x000fe400078e0002 */
[----:B------:R-:W-:Y:S02]  /*18450*/  IMAD.MOV.U32 R11, RZ, RZ, 0x1f ;  /* 0x0000001fff0b7424 */ /* 0x000fe400078e00ff */
[----:B------:R-:W-:-:S07]  /*18460*/  IMAD.MOV.U32 R15, RZ, RZ, -0x1 ;  /* 0xffffffffff0f7424 */ /* 0x000fce00078e00ff */
[----:B0123--:R-:W-:Y:S05]  /*18470*/  WARPSYNC.COLLECTIVE R15, `(.L_x_4294) ;  /* 0x000000000f087348 */ /* 0x00ffea0003c00000 */
[----:B------:R4:W0:Y:S02]  /*18480*/  SHFL.IDX P6, R14, R13, R12, R11 ;  /* 0x0000000c0d0e7389 */ /* 0x00082400000c000b */
[----:B01234-:R-:W-:Y:S01]  /*18490*/  ENDCOLLECTIVE ;  /* 0x000000000000791b */ /* 0x01ffe20003800000 */
.L_x_4294:
[----:B------:R-:W-:Y:S05]  /*184a0*/  BSYNC B0 ;  /* 0x0000000000007941 */ /* 0x000fea0003800000 */
.L_x_4293:
[----:B------:R-:W-:Y:S01]  /*184b0*/  IMAD.MOV.U32 R2, RZ, RZ, R14 ;  /* 0x000000ffff027224 */ /* 0x000fe200078e000e */
[----:B------:R-:W-:Y:S06]  /*184c0*/  BRA `(.L_x_4295) ;  /* 0xffffffd400387947 */ /* 0x000fec000383ffff */
.L_x_4225:
[----:B0-----:R0:W1:Y:S02]  /*184d0*/  SYNCS.PHASECHK.TRANS64.TRYWAIT P0, [R9+URZ+0x38820], R0 ;  /* 0x03882000090075a7 */ /* 0x001064000800017f */
[----:B-1----:R-:W-:Y:S05]  /*184e0*/  @!P0 NANOSLEEP.SYNCS 0x989680 ;  /* 0x009896800000895d */ /* 0x002fea0003900000 */
[----:B------:R-:W1:Y:S02]  /*184f0*/  @!P0 SYNCS.PHASECHK.TRANS64 P0, [R9+URZ+0x38820], R0 ;  /* 0x03882000090085a7 */ /* 0x000e64000800007f */
[----:B-1----:R-:W-:Y:S05]  /*18500*/  @!P0 BRA `(.L_x_4225) ;  /* 0xfffffffc00f08947 */ /* 0x002fea000383ffff */
[----:B------:R-:W-:Y:S05]  /*18510*/  BRA `(.L_x_4296) ;  /* 0xffffffd800d07947 */ /* 0x000fea000383ffff */
.L_x_4226:
        /* <DEDUP_REMOVED lines=11> */
.L_x_4298:
[----:B------:R-:W-:Y:S05]  /*185d0*/  BSYNC B0 ;  /* 0x0000000000007941 */ /* 0x000fea0003800000 */
.L_x_4297:
[----:B------:R-:W-:Y:S05]  /*185e0*/  BRA `(.L_x_4299) ;  /* 0xffffffd800b87947 */ /* 0x000fea000383ffff */
.L_x_4229:
[----:B------:R-:W-:Y:S01]  /*185f0*/  BSSY B1, `(.L_x_4300) ;  /* 0x0000006000017945 */ /* 0x000fe20003800000 */
[----:B------:R-:W-:-:S07]  /*18600*/  IMAD.MOV.U32 R15, RZ, RZ, -0x1 ;  /* 0xffffffffff0f7424 */ /* 0x000fce00078e00ff */
[----:B0-----:R-:W-:Y:S05]  /*18610*/  WARPSYNC.COLLECTIVE R15, `(.L_x_4301) ;  /* 0x000000000f0c7348 */ /* 0x001fea0003c00000 */
[----:B------:R-:W-:Y:S02]  /*18620*/  ELECT P6, UR62, PT ;  /* 0x00000000003e782f */ /* 0x000fe400038c0000 */
[----:B------:R-:W-:Y:S01]  /*18630*/  MOV R14, UR62 ;  /* 0x0000003e000e7c02 */ /* 0x000fe20008000f00 */
[----:B0-----:R-:W-:Y:S10]  /*18640*/  ENDCOLLECTIVE ;  /* 0x000000000000791b */ /* 0x001ff40003800000 */
.L_x_4301:
[----:B------:R-:W-:Y:S05]  /*18650*/  BSYNC B1 ;  /* 0x0000000000017941 */ /* 0x000fea0003800000 */
.L_x_4300:
[----:B------:R-:W-:Y:S05]  /*18660*/  BRA `(.L_x_4302) ;  /* 0xffffffd800b07947 */ /* 0x000fea000383ffff */
.L_x_4230:
[----:B0-----:R0:W1:Y:S02]  /*18670*/  SYNCS.PHASECHK.TRANS64.TRYWAIT P0, [R5+URZ], R4 ;  /* 0x00000004050075a7 */ /* 0x001064000800017f */
[----:B-1----:R-:W-:Y:S05]  /*18680*/  @!P0 NANOSLEEP.SYNCS 0x989680 ;  /* 0x009896800000895d */ /* 0x002fea0003900000 */
[----:B------:R-:W1:Y:S02]  /*18690*/  @!P0 SYNCS.PHASECHK.TRANS64 P0, [R5+URZ], R4 ;  /* 0x00000004050085a7 */ /* 0x000e64000800007f */
[----:B-1----:R-:W-:Y:S05]  /*186a0*/  @!P0 BRA `(.L_x_4230) ;  /* 0xfffffffc00f08947 */ /* 0x002fea000383ffff */
[----:B------:R-:W-:Y:S05]  /*186b0*/  BRA `(.L_x_4303) ;  /* 0xffffffd800d87947 */ /* 0x000fea000383ffff */
.L_x_4231:
[----:B0-----:R0:W1:Y:S02]  /*186c0*/  SYNCS.PHASECHK.TRANS64.TRYWAIT P0, [R7+URZ], R2 ;  /* 0x00000002070075a7 */ /* 0x001064000800017f */
[----:B-1----:R-:W-:Y:S05]  /*186d0*/  @!P0 NANOSLEEP.SYNCS 0x989680 ;  /* 0x009896800000895d */ /* 0x002fea0003900000 */
[----:B------:R-:W1:Y:S02]  /*186e0*/  @!P0 SYNCS.PHASECHK.TRANS64 P0, [R7+URZ], R2 ;  /* 0x00000002070085a7 */ /* 0x000e64000800007f */
[----:B-1----:R-:W-:Y:S05]  /*186f0*/  @!P0 BRA `(.L_x_4231) ;  /* 0xfffffffc00f08947 */ /* 0x002fea000383ffff */
[----:B------:R-:W-:Y:S05]  /*18700*/  BRA `(.L_x_4304) ;  /* 0xffffffd800d87947 */ /* 0x000fea000383ffff */
.L_x_4232:
[----:B-1----:R1:W2:Y:S02]  /*18710*/  SYNCS.PHASECHK.TRANS64.TRYWAIT P0, [R5+URZ], R4 ;  /* 0x00000004050075a7 */ /* 0x0022a4000800017f */
[----:B--2---:R-:W-:Y:S05]  /*18720*/  @!P0 NANOSLEEP.SYNCS 0x989680 ;  /* 0x009896800000895d */ /* 0x004fea0003900000 */
[----:B------:R-:W2:Y:S02]  /*18730*/  @!P0 SYNCS.PHASECHK.TRANS64 P0, [R5+URZ], R4 ;  /* 0x00000004050085a7 */ /* 0x000ea4000800007f */
[----:B--2---:R-:W-:Y:S05]  /*18740*/  @!P0 BRA `(.L_x_4232) ;  /* 0xfffffffc00f08947 */ /* 0x004fea000383ffff */
[----:B------:R-:W-:Y:S05]  /*18750*/  BRA `(.L_x_4305) ;  /* 0xffffffd800cc7947 */ /* 0x000fea000383ffff */
.L_x_4306:
        /* <DEDUP_REMOVED lines=10> */
.L_x_15000:


//--------------------- .text._ZN7cutlass13device_kernelIN5flash11enable_sm90INS1_16FlashAttnFwdSm90INS1_25CollectiveMainloopFwdSm90ILi2EN4cute5tupleIJNS5_1CILi1EEES8_S8_EEENS6_IJNS7_ILi64EEESA_SA_EEELi512ENS_10bfloat16_tEfNS_4arch4Sm90ELb0ELb0ELb0ELb1ELb0ELb1ELb1ELb0ELb0ELb1ELb1ELb0EEENS1_21CollectiveEpilogueFwdINS6_IJSA_NS7_ILi512EEESA_EEES9_SC_SE_Li256ELb1ELb1ELb1ELb0EEENS1_36VarlenDynamicPersistentTileSchedulerILi64ELi64ELi256ELi128ELb1ELb1ELb1ELb0ELb1ELb1EEEEEEEEEvNT_6ParamsE --------------------------
	.section	.text._ZN7cutlass13device_kernelIN5flash11enable_sm90INS1_16FlashAttnFwdSm90INS1_25CollectiveMainloopFwdSm90ILi2EN4cute5tupleIJNS5_1CILi1EEES8_S8_EEENS6_IJNS7_ILi64EEESA_SA_EEELi512ENS_10bfloat16_tEfNS_4arch4Sm90ELb0ELb0ELb0ELb1ELb0ELb1ELb1ELb0ELb0ELb1ELb1ELb0EEENS1_21CollectiveEpilogueFwdINS6_IJSA_NS7_ILi512EEESA_EEES9_SC_SE_Li256ELb1ELb1ELb1ELb0EEENS1_36VarlenDynamicPersistentTileSchedulerILi64ELi64ELi256ELi128ELb1ELb1ELb1ELb0ELb1ELb1EEEEEEEEEvNT_6ParamsE,"ax",@progbits
	.align	128
.text._ZN7cutlass13device_kernelIN5flash11enable_sm90INS1_16FlashAttnFwdSm90INS1_25CollectiveMainloopFwdSm90ILi2EN4cute5tupleIJNS5_1CILi1EEES8_S8_EEENS6_IJNS7_ILi64EEESA_SA_EEELi512ENS_10bfloat16_tEfNS_4arch4Sm90ELb0ELb0ELb0ELb1ELb0ELb1ELb1ELb0ELb0ELb1ELb1ELb0EEENS1_21CollectiveEpilogueFwdINS6_IJSA_NS7_ILi512EEESA_EEES9_SC_SE_Li256ELb1ELb1ELb1ELb0EEENS1_36VarlenDynamicPersistentTileSchedulerILi64ELi64ELi256ELi128ELb1ELb1ELb1ELb0ELb1ELb1EEEEEEEEEvNT_6ParamsE:
        .type           _ZN7cutlass13device_kernelIN5flash11enable_sm90INS1_16FlashAttnFwdSm90INS1_25CollectiveMainloopFwdSm90ILi2EN4cute5tupleIJNS5_1CILi1EEES8_S8_EEENS6_IJNS7_ILi64EEESA_SA_EEELi512ENS_10bfloat16_tEfNS_4arch4Sm90ELb0ELb0ELb0ELb1ELb0ELb1ELb1ELb0ELb0ELb1ELb1ELb0EEENS1_21CollectiveEpilogueFwdINS6_IJSA_NS7_ILi512EEESA_EEES9_SC_SE_Li256ELb1ELb1ELb1ELb0EEENS1_36VarlenDynamicPersistentTileSchedulerILi64ELi64ELi256ELi128ELb1ELb1ELb1ELb0ELb1ELb1EEEEEEEEEvNT_6ParamsE,@function
        .size           _ZN7cutlass13device_kernelIN5flash11enable_sm90INS1_16FlashAttnFwdSm90INS1_25CollectiveMainloopFwdSm90ILi2EN4cute5tupleIJNS5_1CILi1EEES8_S8_EEENS6_IJNS7_ILi64EEESA_SA_EEELi512ENS_10bfloat16_tEfNS_4arch4Sm90ELb0ELb0ELb0ELb1ELb0ELb1ELb1ELb0ELb0ELb1ELb1ELb0EEENS1_21CollectiveEpilogueFwdINS6_IJSA_NS7_ILi512EEESA_EEES9_SC_SE_Li256ELb1ELb1ELb1ELb0EEENS1_36VarlenDynamicPersistentTileSchedulerILi64ELi64ELi256ELi128ELb1ELb1ELb1ELb0ELb1ELb1EEEEEEEEEvNT_6ParamsE,(.L_x_15001 - _ZN7cutlass13device_kernelIN5flash11enable_sm90INS1_16FlashAttnFwdSm90INS1_25CollectiveMainloopFwdSm90ILi2EN4cute5tupleIJNS5_1CILi1EEES8_S8_EEENS6_IJNS7_ILi64EEESA_SA_EEELi512ENS_10bfloat16_tEfNS_4arch4Sm90ELb0ELb0ELb0ELb1ELb0ELb1ELb1ELb0ELb0ELb1ELb1ELb0EEENS1_21CollectiveEpilogueFwdINS6_IJSA_NS7_ILi512EEESA_EEES9_SC_SE_Li256ELb1ELb1ELb1ELb0EEENS1_36VarlenDynamicPersistentTileSchedulerILi64ELi64ELi256ELi128ELb1ELb1ELb1ELb0ELb1ELb1EEEEEEEEEvNT_6ParamsE)
        .other          _ZN7cutlass13device_kernelIN5flash11enable_sm90INS1_16FlashAttnFwdSm90INS1_25CollectiveMainloopFwdSm90ILi2EN4cute5tupleIJNS5_1CILi1EEES8_S8_EEENS6_IJNS7_ILi64EEESA_SA_EEELi512ENS_10bfloat16_tEfNS_4arch4Sm90ELb0ELb0ELb0ELb1ELb0ELb1ELb1ELb0ELb0ELb1ELb1ELb0EEENS1_21CollectiveEpilogueFwdINS6_IJSA_NS7_ILi512EEESA_EEES9_SC_SE_Li256ELb1ELb1ELb1ELb0EEENS1_36VarlenDynamicPersistentTileSchedulerILi64ELi64ELi256ELi128ELb1ELb1ELb1ELb0ELb1ELb1EEEEEEEEEvNT_6ParamsE,@"STO_CUDA_ENTRY STV_DEFAULT"
_ZN7cutlass13device_kernelIN5flash11enable_sm90INS1_16FlashAttnFwdSm90INS1_25CollectiveMainloopFwdSm90ILi2EN4cute5tupleIJNS5_1CILi1EEES8_S8_EEENS6_IJNS7_ILi64EEESA_SA_EEELi512ENS_10bfloat16_tEfNS_4arch4Sm90ELb0ELb0ELb0ELb1ELb0ELb1ELb1ELb0ELb0ELb1ELb1ELb0EEENS1_21CollectiveEpilogueFwdINS6_IJSA_NS7_ILi512EEESA_EEES9_SC_SE_Li256ELb1ELb1ELb1ELb0EEENS1_36VarlenDynamicPersistentTileSchedulerILi64ELi64ELi256ELi128ELb1ELb1ELb1ELb0ELb1ELb1EEEEEEEEEvNT_6ParamsE:
        /* <DEDUP_REMOVED lines=23> */
.L_x_4308:
[----:B------:R-:W-:Y:S05]  /*0170*/  BSYNC B0 ;  /* 0x0000000000007941 */ /* 0x000fea0003800000 */
.L_x_4307:
        /* <DEDUP_REMOVED lines=14> */
[----:B-1----:R0:W-:Y:S01]  /*0260*/  STL [R1+0x80], R3 ;  /* 0x0000800301007387 */ /* 0x0021e20000100800 */
        /* <DEDUP_REMOVED lines=24> */
.L_x_4309:
        /* <DEDUP_REMOVED lines=22> */
.L_x_4310:
        /* <DEDUP_REMOVED lines=18> */
.L_x_4311:
        /* <DEDUP_REMOVED lines=22> */
.L_x_4312:
        /* <DEDUP_REMOVED lines=22> */
.L_x_4313:
[----:B------:R-:W-:Y:S01]  /*0930*/  IMAD.MOV.U32 R2, RZ, RZ, 0x1 ;  /* 0x00000001ff027424 */ /* 0x000fe200078e00ff */
[----:B------:R-:W-:Y:S01]  /*0940*/  ISETP.NE.AND P0, PT, R3, RZ, PT ;  /* 0x000000ff0300720c */ /* 0x000fe20003f05270 */
[----:B------:R-:W-:Y:S01]  /*0950*/  NOP ;  /* 0x0000000000007918 */ /* 0x000fe20000000000 */
[----:B------:R-:W-:Y:S01]  /*0960*/  ULDC.64 UR40, c[0x0][0x208] ;  /* 0x0000820000287ab9 */ /* 0x000fe20000000a00 */
[----:B------:R-:W-:Y:S01]  /*0970*/  BSSY B9, `(.L_x_4314) ;  /* 0x0001e43000097945 */ /* 0x000fe20003800000 */
[----:B------:R-:W-:-:S05]  /*0980*/  SEL R2, R2, 0x2, !P0 ;  /* 0x0000000202027807 */ /* 0x000fca0004000000 */
[----:B------:R0:W-:Y:S02]  /*0990*/  STL [R1+0x74], R2 ;  /* 0x0000740201007387 */ /* 0x0001e40000100800 */
[----:B01234-:R-:W-:Y:S06]  /*09a0*/  BAR.SYNC.DEFER_BLOCKING 0x0 ;  /* 0x0000000000007b1d */ /* 0x01ffec0000010000 */
[----:B------:R-:W-:Y:S05]  /*09b0*/  @!P0 BRA `(.L_x_4315) ;  /* 0x00000140009c8947 */ /* 0x000fea0003800000 */
.L_x_4316:
[----:B------:R-:W-:-:S08]  /*09c0*/  NOP ;  /* 0x0000000000007918 */ /* 0x000fd00000000000 */
[----:B------:R-:W0:Y:S02]  /*09d0*/  USETMAXREG.TRY_ALLOC.CTAPOOL UP0, 0xf0 ;  /* 0x000000f0000079c8 */ /* 0x000e240008000600 */
[----:B0-----:R-:W-:-:S13]  /*09e0*/  PLOP3.LUT P0, PT, PT, PT, UP0, 0x80, 0x0 ;  /* 0x000000000000781c */ /* 0x001fda0003f0f008 */
[----:B------:R-:W-:Y:S05]  /*09f0*/  @!P0 BRA `(.L_x_4316) ;  /* 0xfffffffc00f08947 */ /* 0x000fea000383ffff */
[----:B------:R-:W-:Y:S01]  /*0a00*/  SHF.R.U32.HI R0, RZ, 0x7, R6 ;  /* 0x00000007ff007819 */ /* 0x000fe20000011606 */
[----:B------:R-:W0:Y:S01]  /*0a10*/  S2UR UR5, SR_CgaCtaId ;  /* 0x00000000000579c3 */ /* 0x000e220000008800 */
[----:B------:R-:W-:Y:S02]  /*0a20*/  UMOV UR4, 0x400 ;  /* 0x0000040000047882 */ /* 0x000fe40000000000 */
[----:B------:R-:W-:-:S13]  /*0a30*/  ISETP.NE.AND P0, PT, R0, 0x1, PT ;  /* 0x000000010000780c */ /* 0x000fda0003f05270 */
[----:B------:R-:W-:Y:S06]  /*0a40*/  @!P0 BAR.ARV 0x8, 0x100 ;  /* 0x0204000000008b1d */ /* 0x000fec0000002000 */
[----:B------:R-:W-:Y:S01]  /*0a50*/  ISETP.GE.U32.AND P0, PT, R6, 0x100, PT ;  /* 0x000001000600780c */ /* 0x000fe20003f06070 */
[----:B0-----:R-:W-:-:S06]  /*0a60*/  ULEA UR4, UR5, UR4, 0x18 ;  /* 0x0000000405047291 */ /* 0x001fcc000f8ec03f */
[----:B------:R-:W-:Y:S01]  /*0a70*/  IMAD.U32 R2, RZ, RZ, UR4 ;  /* 0x00000004ff027e24 */ /* 0x000fe2000f8e00ff */
[----:B------:R-:W-:-:S05]  /*0a80*/  ULDC UR4, c[0x0][0xd3c] ;  /* 0x00034f0000047ab9 */ /* 0x000fca0000000800 */
[----:B------:R-:W-:Y:S08]  /*0a90*/  @P0 BAR.ARV 0xf, 0x100 ;  /* 0x03c4000000000b1d */ /* 0x000ff00000002000 */
        /* <DEDUP_REMOVED lines=9> */
[----:B------:R-:W-:Y:S01]  /*0b30*/  SHF.R.S32.HI R3, RZ, 0x1f, R6 ;  /* 0x0000001fff037819 */ /* 0x000fe20000011406 */
        /* <DEDUP_REMOVED lines=35> */
[-C--:B------:R-:W-:Y:S01]  /*0d70*/  LEA.HI R5, R4, R3.reuse, RZ, 0x2 ;  /* 0x0000000304057211 */ /* 0x080fe200078f10ff */
        /* <DEDUP_REMOVED lines=17> */
[----:B------:R-:W-:Y:S01]  /*0e90*/  LEA.HI R0, R0, R20, RZ, 0x1 ;  /* 0x0000001400007211 */ /* 0x000fe200078f08ff */
[----:B------:R-:W-:Y:S01]  /*0ea0*/  IMAD.SHL.U32 R14, R14, 0x40, RZ ;  /* 0x000000400e0e7824 */ /* 0x000fe200078e00ff */
[----:B------:R-:W-:Y:S01]  /*0eb0*/  LOP3.LUT R5, R12, 0x1c0, RZ, 0xc0, !PT ;  /* 0x000001c00c057812 */ /* 0x000fe200078ec0ff */
[--C-:B------:R-:W-:Y:S01]  /*0ec0*/  IMAD.U32 R12, R17, 0x40, R10.reuse ;  /* 0x00000040110c7824 */ /* 0x100fe200078e000a */
[----:B------:R-:W-:Y:S01]  /*0ed0*/  LOP3.LUT R10, R3, 0x8, R10, 0xf8, !PT ;  /* 0x00000008030a7812 */ /* 0x000fe200078ef80a */
[C---:B------:R-:W-:Y:S01]  /*0ee0*/  VIADD R216, R188.reuse, 0x140 ;  /* 0x00000140bcd87836 */ /* 0x040fe20000000000 */
[----:B------:R-:W-:Y:S01]  /*0ef0*/  SHF.R.U32.HI R3, RZ, 0x3, R3 ;  /* 0x00000003ff037819 */ /* 0x000fe20000011603 */
[----:B------:R-:W-:Y:S01]  /*0f00*/  VIADD R219, R188, 0x80 ;  /* 0x00000080bcdb7836 */ /* 0x000fe20000000000 */
[----:B------:R-:W-:Y:S01]  /*0f10*/  LOP3.LUT R7, R7, 0xfffffff8, RZ, 0xc0, !PT ;  /* 0xfffffff807077812 */ /* 0x000fe200078ec0ff */
[----:B------:R-:W-:Y:S01]  /*0f20*/  STL [R1+0x88], R12 ;  /* 0x0000880c01007387 */ /* 0x000fe20000100800 */
[----:B------:R-:W-:Y:S01]  /*0f30*/  LOP3.LUT R10, R10, R3, RZ, 0x3c, !PT ;  /* 0x000000030a0a7212 */ /* 0x000fe200078e3cff */
[----:B------:R-:W-:Y:S01]  /*0f40*/  VIADD R217, R188, 0x100 ;  /* 0x00000100bcd97836 */ /* 0x000fe20000000000 */
[----:B------:R-:W-:Y:S01]  /*0f50*/  LEA.HI R3, R184, R184, RZ, 0x1 ;  /* 0x000000b8b8037211 */ /* 0x000fe200078f08ff */
[----:B------:R-:W-:Y:S01]  /*0f60*/  IMAD.IADD R7, R6, 0x1, -R7 ;  /* 0x0000000106077824 */ /* 0x000fe200078e0a07 */
[----:B------:R-:W-:-:S02]  /*0f70*/  LOP3.LUT R0, R0, 0xfffffe, RZ, 0xc0, !PT ;  /* 0x00fffffe00007812 */ /* 0x000fc400078ec0ff */
[----:B------:R-:W-:Y:S02]  /*0f80*/  SHF.R.S32.HI R4, RZ, 0x5, R4 ;  /* 0x00000005ff047819 */ /* 0x000fe40000011404 */
[----:B------:R-:W-:Y:S01]  /*0f90*/  LOP3.LUT R3, R3, 0x1ffffffe, RZ, 0xc0, !PT ;  /* 0x1ffffffe03037812 */ /* 0x000fe200078ec0ff */
[----:B------:R-:W-:Y:S01]  /*0fa0*/  IMAD.IADD R0, R20, 0x1, -R0 ;  /* 0x0000000114007824 */ /* 0x000fe200078e0a00 */
[----:B------:R-:W-:Y:S01]  /*0fb0*/  SHF.R.U32.HI R6, RZ, 0x3, R5 ;  /* 0x00000003ff067819 */ /* 0x000fe20000011605 */
[----:B------:R-:W-:Y:S01]  /*0fc0*/  IMAD R191, R4, 0x10, R7 ;  /* 0x0000001004bf7824 */ /* 0x000fe200078e0207 */
[----:B------:R-:W-:Y:S01]  /*0fd0*/  LOP3.LUT R5, R5, 0x38, R16, 0xf8, !PT ;  /* 0x0000003805057812 */ /* 0x000fe200078ef810 */
[----:B------:R-:W-:Y:S01]  /*0fe0*/  IMAD.IADD R4, R184, 0x1, -R3 ;  /* 0x00000001b8047824 */ /* 0x000fe200078e0a03 */
[----:B------:R-:W-:Y:S01]  /*0ff0*/  LOP3.LUT R14, R14, 0xfffffe00, RZ, 0xc0, !PT ;  /* 0xfffffe000e0e7812 */ /* 0x000fe200078ec0ff */
[----:B------:R-:W-:Y:S01]  /*1000*/  IMAD.SHL.U32 R3, R0, 0x100, RZ ;  /* 0x0000010000037824 */ /* 0x000fe200078e00ff */
[----:B------:R-:W-:Y:S01]  /*1010*/  LOP3.LUT R9, R9, 0x7ffffe00, RZ, 0xc0, !PT ;  /* 0x7ffffe0009097812 */ /* 0x000fe200078ec0ff */
[----:B------:R-:W-:Y:S01]  /*1020*/  IMAD.SHL.U32 R0, R8, 0x2, RZ ;  /* 0x0000000208007824 */ /* 0x000fe200078e00ff */
[----:B------:R-:W-:Y:S01]  /*1030*/  LOP3.LUT R5, R14, R5, R6, 0xf6, !PT ;  /* 0x000000050e057212 */ /* 0x000fe200078ef606 */
[----:B------:R-:W-:Y:S01]  /*1040*/  IMAD R4, R4, 0x8, R191 ;  /* 0x0000000804047824 */ /* 0x000fe200078e02bf */
[----:B------:R-:W-:Y:S01]  /*1050*/  SHF.R.S32.HI R13, RZ, 0x1f, R13 ;  /* 0x0000001fff0d7819 */ /* 0x000fe2000001140d */
[----:B------:R-:W-:Y:S01]  /*1060*/  IMAD R9, R194, 0x400, R9 ;  /* 0x00000400c2097824 */ /* 0x000fe200078e0209 */
[----:B------:R0:W-:Y:S01]  /*1070*/  STL [R1+0x84], R3 ;  /* 0x0000840301007387 */ /* 0x0001e20000100800 */
[----:B------:R-:W-:Y:S01]  /*1080*/  IMAD.IADD R193, R0, 0x1, R3 ;  /* 0x0000000100c17824 */ /* 0x000fe200078e0203 */
[----:B------:R-:W-:Y:S01]  /*1090*/  R2P PR, R11, 0x6 ;  /* 0x000000060b007804 */ /* 0x000fe20000000000 */
[----:B------:R-:W-:Y:S01]  /*10a0*/  IMAD.IADD R9, R9, 0x1, R10 ;  /* 0x0000000109097824 */ /* 0x000fe200078e020a */
[----:B------:R-:W-:Y:S01]  /*10b0*/  LEA.HI R13, R13, R22, RZ, 0x3 ;  /* 0x000000160d0d7211 */ /* 0x000fe200078f18ff */
[C---:B------:R-:W-:Y:S01]  /*10c0*/  VIADD R21, R193.reuse, 0x18 ;  /* 0x00000018c1157836 */ /* 0x040fe20000000000 */
[----:B------:R-:W-:Y:S01]  /*10d0*/  SHF.R.S32.HI R7, RZ, 0x1f, R220 ;  /* 0x0000001fff077819 */ /* 0x000fe200000114dc */
[----:B------:R-:W-:Y:S01]  /*10e0*/  VIADD R14, R193, 0x30 ;  /* 0x00000030c10e7836 */ /* 0x000fe20000000000 */
[----:B------:R-:W-:Y:S01]  /*10f0*/  SHF.R.S32.HI R7, RZ, 0x1f, R218 ;  /* 0x0000001fff077819 */ /* 0x000fe200000114da */
[----:B------:R1:W-:Y:S01]  /*1100*/  STL [R1+0x48], R0 ;  /* 0x0000480001007387 */ /* 0x0003e20000100800 */
[--C-:B0-----:R-:W-:Y:S01]  /*1110*/  IMAD R3, R5, 0x2, R2.reuse ;  /* 0x0000000205037824 */ /* 0x101fe200078e0202 */
[----:B------:R-:W-:Y:S01]  /*1120*/  LOP3.LUT R13, R13, 0xfffffff8, RZ, 0xc0, !PT ;  /* 0xfffffff80d0d7812 */ /* 0x000fe200078ec0ff */
[C---:B------:R-:W-:Y:S01]  /*1130*/  VIADD R11, R193.reuse, 0x48 ;  /* 0x00000048c10b7836 */ /* 0x040fe20000000000 */
[----:B------:R-:W-:Y:S01]  /*1140*/  SHF.R.S32.HI R6, RZ, 0x1f, R219 ;  /* 0x0000001fff067819 */ /* 0x000fe200000114db */
[----:B------:R-:W-:Y:S01]  /*1150*/  VIADD R7, R193, 0x60 ;  /* 0x00000060c1077836 */ /* 0x000fe20000000000 */
[----:B------:R0:W-:Y:S01]  /*1160*/  STL [R1+0x78], R3 ;  /* 0x0000780301007387 */ /* 0x0001e20000100800 */
[----:B------:R-:W-:Y:S01]  /*1170*/  IMAD R195, R9, 0x2, R2 ;  /* 0x0000000209c37824 */ /* 0x000fe200078e0202 */
[----:B------:R-:W-:Y:S01]  /*1180*/  SHF.R.S32.HI R6, RZ, 0x1f, R217 ;  /* 0x0000001fff067819 */ /* 0x000fe200000114d9 */
[C---:B------:R-:W-:Y:S01]  /*1190*/  VIADD R237, R193.reuse, 0x88 ;  /* 0x00000088c1ed7836 */ /* 0x040fe20000000000 */
[----:B-1----:R-:W-:Y:S01]  /*11a0*/  SHF.R.S32.HI R0, RZ, 0x1f, R216 ;  /* 0x0000001fff007819 */ /* 0x002fe200000114d8 */
[----:B------:R1:W-:Y:S01]  /*11b0*/  STL [R1+0x7c], R4 ;  /* 0x00007c0401007387 */ /* 0x0003e20000100800 */
[----:B------:R-:W-:Y:S01]  /*11c0*/  SHF.R.S32.HI R0, RZ, 0x1f, R193 ;  /* 0x0000001fff007819 */ /* 0x000fe200000114c1 */
[C---:B------:R-:W-:Y:S01]  /*11d0*/  VIADD R0, R193.reuse, 0x80 ;  /* 0x00000080c1007836 */ /* 0x040fe20000000000 */
[----:B------:R-:W-:Y:S01]  /*11e0*/  SEL R208, R208, 0xffffffe0, !P1 ;  /* 0xffffffe0d0d07807 */ /* 0x000fe20004800000 */
[----:B------:R-:W-:-:S02]  /*11f0*/  VIADD R235, R193, 0x98 ;  /* 0x00000098c1eb7836 */ /* 0x000fc40000000000 */
[C---:B0-----:R-:W-:Y:S02]  /*1200*/  VIADD R3, R193.reuse, 0x78 ;  /* 0x00000078c1037836 */ /* 0x041fe40000000000 */
[C---:B------:R-:W-:Y:S01]  /*1210*/  VIADD R234, R193.reuse, 0xa0 ;  /* 0x000000a0c1ea7836 */ /* 0x040fe20000000000 */
[----:B-1----:R-:W-:Y:S01]  /*1220*/  SHF.R.S32.HI R4, RZ, 0x1f, R21 ;  /* 0x0000001fff047819 */ /* 0x002fe20000011415 */
        /* <DEDUP_REMOVED lines=14> */
[----:B------:R-:W-:Y:S01]  /*1310*/  IMAD.IADD R189, R22, 0x1, -R13 ;  /* 0x0000000116bd7824 */ /* 0x000fe200078e0a0d */
        /* <DEDUP_REMOVED lines=37> */
[C---:B------:R-:W-:Y:S01]  /*1570*/  @P2 VIADD R201, R209.reuse, 0xffffffc0 ;  /* 0xffffffc0d1c92836 */ /* 0x040fe20000000000 */
[----:B------:R-:W-:Y:S01]  /*1580*/  SHF.R.S32.HI R5, RZ, 0x1f, R5 ;  /* 0x0000001fff057819 */ /* 0x000fe20000011405 */
[----:B------:R-:W-:Y:S01]  /*1590*/  IMAD.IADD R209, R209, 0x1, R208 ;  /* 0x00000001d1d17824 */ /* 0x000fe200078e02d0 */
[----:B------:R-:W-:Y:S01]  /*15a0*/  SHF.R.S32.HI R4, RZ, 0x1f, R227 ;  /* 0x0000001fff047819 */ /* 0x000fe200000114e3 */
[----:B------:R-:W-:Y:S01]  /*15b0*/  VIADD R190, R184, 0x10 ;  /* 0x00000010b8be7836 */ /* 0x000fe20000000000 */
[----:B------:R-:W-:Y:S01]  /*15c0*/  SHF.R.S32.HI R3, RZ, 0x1f, R224 ;  /* 0x0000001fff037819 */ /* 0x000fe200000114e0 */
[----:B------:R-:W-:Y:S01]  /*15d0*/  IMAD.IADD R208, R208, 0x1, R201 ;  /* 0x00000001d0d07824 */ /* 0x000fe200078e02c9 */
[----:B------:R-:W-:-:S02]  /*15e0*/  SHF.R.S32.HI R0, RZ, 0x1f, R223 ;  /* 0x0000001fff007819 */ /* 0x000fc400000114df */
[----:B--2---:R-:W-:Y:S02]  /*15f0*/  LOP3.LUT R187, R18, 0x1, RZ, 0xfc, !PT ;  /* 0x0000000112bb7812 */ /* 0x004fe400078efcff */
[----:B------:R-:W-:-:S07]  /*1600*/  CS2R R18, SRZ ;  /* 0x0000000000127805 */ /* 0x000fce000001ff00 */
.L_x_4439:
[----:B012---:R-:W0:Y:S01]  /*1610*/  LDC.64 R4, c[0x0][0xd88] ;  /* 0x00036200ff047b82 */ /* 0x007e220000000a00 */
[----:B------:R-:W-:Y:S01]  /*1620*/  ULDC.64 UR4, c[0x0][0xb20] ;  /* 0x0002c80000047ab9 */ /* 0x000fe20000000a00 */
[----:B------:R-:W-:Y:S01]  /*1630*/  ULDC.64 UR8, c[0x0][0xb10] ;  /* 0x0002c40000087ab9 */ /* 0x000fe20000000a00 */
[----:B------:R-:W-:Y:S01]  /*1640*/  ULDC.64 UR6, c[0x0][0xb00] ;  /* 0x0002c00000067ab9 */ /* 0x000fe20000000a00 */
[----:B0-----:R-:W-:-:S05]  /*1650*/  IMAD.WIDE R4, R155, 0x4, R4 ;  /* 0x000000049b047825 */ /* 0x001fca00078e0204 */
[----:B------:R-:W2:Y:S01]  /*1660*/  LDG.E R211, desc[UR40][R4.64] ;  /* 0x0000002804d37981 */ /* 0x000ea2000c1e1900 */
[----:B------:R-:W-:Y:S01]  /*1670*/  ISETP.NE.U32.AND P2, PT, RZ, UR4, PT ;  /* 0x00000004ff007c0c */ /* 0x000fe2000bf45070 */
[----:B-----5:R-:W-:Y:S01]  /*1680*/  IMAD.MOV.U32 R11, RZ, RZ, RZ ;  /* 0x000000ffff0b7224 */ /* 0x020fe200078e00ff */
        /* <DEDUP_REMOVED lines=38> */
[----:B-1-3--:R-:W-:Y:S08]  /*18f0*/  @P1 BRA `(.L_x_4318) ;  /* 0x0000000000241947 */ /* 0x00aff00003800000 */
        /* <DEDUP_REMOVED lines=9> */
.L_x_4318:
[----:B------:R-:W-:Y:S02]  /*1990*/  IMAD.U32 R42, RZ, RZ, UR5 ;  /* 0x00000005ff2a7e24 */ /* 0x000fe4000f8e00ff */
[----:B------:R-:W-:Y:S01]  /*19a0*/  IMAD.U32 R24, RZ, RZ, UR4 ;  /* 0x00000004ff187e24 */ /* 0x000fe2000f8e00ff */
[----:B------:R-:W-:Y:S06]  /*19b0*/  @!P2 BRA `(.L_x_4319) ;  /* 0x000000000010a947 */ /* 0x000fec0003800000 */
[----:B------:R-:W-:-:S04]  /*19c0*/  IADD3 R4, P0, R214, UR8, RZ ;  /* 0x00000008d6047c10 */ /* 0x000fc8000ff1e0ff */
[----:B------:R-:W-:-:S05]  /*19d0*/  IADD3.X R5, R215, UR9, RZ, P0, !PT ;  /* 0x00000009d7057c10 */ /* 0x000fca00087fe4ff */
[----:B------:R0:W5:Y:S01]  /*19e0*/  LDG.E R24, desc[UR40][R4.64] ;  /* 0x0000002804187981 */ /* 0x000162000c1e1900 */
[----:B------:R-:W-:Y:S05]  /*19f0*/  BRA `(.L_x_4320) ;  /* 0x0000000000107947 */ /* 0x000fea0003800000 */
.L_x_4319:
[----:B------:R-:W-:Y:S05]  /*1a00*/  @!P0 BRA `(.L_x_4320) ;  /* 0x00000000000c8947 */ /* 0x000fea0003800000 */
[----:B------:R-:W2:Y:S04]  /*1a10*/  LDG.E R3, desc[UR40][R4.64] ;  /* 0x0000002804037981 */ /* 0x000ea8000c1e1900 */
[----:B------:R-:W2:Y:S02]  /*1a20*/  LDG.E R24, desc[UR40][R4.64+0x4] ;  /* 0x0000042804187981 */ /* 0x000ea4000c1e1900 */
[----:B--2---:R-:W-:-:S07]  /*1a30*/  IMAD.IADD R24, R24, 0x1, -R3 ;  /* 0x0000000118187824 */ /* 0x004fce00078e0a03 */
.L_x_4320:
        /* <DEDUP_REMOVED lines=9> */
[----:B------:R1:W3:Y:S01]  /*1ad0*/  @P0 LDG.E R3, desc[UR40][R6.64+0x4] ;  /* 0x0000042806030981 */ /* 0x0002e2000c1e1900 */
[----:B------:R-:W-:Y:S01]  /*1ae0*/  ISETP.NE.AND.EX P1, PT, RZ, UR5, PT, P1 ;  /* 0x00000005ff007c0c */ /* 0x000fe2000bf25310 */
[----:B-----5:R-:W-:-:S12]  /*1af0*/  IMAD.MOV.U32 R154, RZ, RZ, R24 ;  /* 0x000000ffff9a7224 */ /* 0x020fd800078e0018 */
[----:B0-----:R-:W-:-:S04]  /*1b00*/  @P1 IADD3 R4, P2, R214, UR4, RZ ;  /* 0x00000004d6041c10 */ /* 0x001fc8000ff5e0ff */
[----:B------:R-:W-:-:S05]  /*1b10*/  @P1 IADD3.X R5, R215, UR5, RZ, P2, !PT ;  /* 0x00000005d7051c10 */ /* 0x000fca00097fe4ff */
[----:B------:R0:W5:Y:S01]  /*1b20*/  @P1 LDG.E R154, desc[UR40][R4.64] ;  /* 0x00000028049a1981 */ /* 0x000162000c1e1900 */
[----:B------:R-:W-:Y:S01]  /*1b30*/  IMAD.IADD R11, R24, 0x1, -R11 ;  /* 0x00000001180b7824 */ /* 0x000fe200078e0a0b */
[----:B------:R-:W-:Y:S01]  /*1b40*/  BSSY B0, `(.L_x_4321) ;  /* 0x000002c000007945 */ /* 0x000fe20003800000 */
[----:B------:R-:W-:Y:S01]  /*1b50*/  LOP3.LUT R222, R212, 0xff, RZ, 0xc0, !PT ;  /* 0x000000ffd4de7812 */ /* 0x000fe200078ec0ff */
[----:B-1----:R-:W-:Y:S01]  /*1b60*/  IMAD.MOV.U32 R7, RZ, RZ, RZ ;  /* 0x000000ffff077224 */ /* 0x002fe200078e00ff */
[----:B------:R-:W-:Y:S02]  /*1b70*/  SHF.R.U32.HI R212, RZ, 0x10, R212 ;  /* 0x00000010ffd47819 */ /* 0x000fe400000116d4 */
[----:B--2---:R-:W-:Y:S01]  /*1b80*/  LOP3.LUT R8, R8, 0xfffffffb, RZ, 0xc0, !PT ;  /* 0xfffffffb08087812 */ /* 0x004fe200078ec0ff */
[----:B---3--:R-:W-:-:S04]  /*1b90*/  @P0 IMAD.IADD R42, R3, 0x1, -R0 ;  /* 0x00000001032a0824 */ /* 0x008fc800078e0a00 */
[----:B------:R-:W-:-:S04]  /*1ba0*/  IMAD.IADD R152, R11, 0x1, R42 ;  /* 0x000000010b987824 */ /* 0x000fc800078e022a */
[C---:B------:R-:W-:Y:S01]  /*1bb0*/  VIADD R0, R152.reuse, 0x3f ;  /* 0x0000003f98007836 */ /* 0x040fe20000000000 */
[----:B------:R-:W-:-:S04]  /*1bc0*/  ISETP.GE.AND P3, PT, R152, 0x1, PT ;  /* 0x000000019800780c */ /* 0x000fc80003f66270 */
[----:B------:R-:W-:-:S04]  /*1bd0*/  SHF.R.S32.HI R3, RZ, 0x1f, R0 ;  /* 0x0000001fff037819 */ /* 0x000fc80000011400 */
[----:B------:R-:W-:-:S04]  /*1be0*/  LEA.HI R3, R3, R0, RZ, 0x6 ;  /* 0x0000000003037211 */ /* 0x000fc800078f30ff */
        /* <DEDUP_REMOVED lines=33> */
.L_x_4322:
[----:B------:R-:W-:Y:S05]  /*1e00*/  BSYNC B0 ;  /* 0x0000000000007941 */ /* 0x000fea0003800000 */
.L_x_4321:
[----:B------:R-:W-:-:S05]  /*1e10*/  IMAD R0, R222, R7, RZ ;  /* 0x00000007de007224 */ /* 0x000fca00078e02ff */
        /* <DEDUP_REMOVED lines=22> */
[----:B0-----:R-:W-:Y:S02]  /*1f80*/  IMAD.U32 R4, RZ, RZ, UR4 ;  /* 0x00000004ff047e24 */ /* 0x001fe4000f8e00ff */
        /* <DEDUP_REMOVED lines=12> */
.L_x_4325:
[----:B------:R-:W-:Y:S05]  /*2050*/  BSYNC B6 ;  /* 0x0000000000067941 */ /* 0x000fea0003800000 */
.L_x_4324:
        /* <DEDUP_REMOVED lines=20> */
.L_x_4327:
[----:B------:R-:W-:Y:S05]  /*21a0*/  BSYNC B6 ;  /* 0x0000000000067941 */ /* 0x000fea0003800000 */
.L_x_4326:
[----:B------:R-:W-:Y:S01]  /*21b0*/  ULDC.64 UR4, c[0x0][0xaf0] ;  /* 0x0002bc0000047ab9 */ /* 0x000fe20000000a00 */
[----:B------:R-:W-:Y:S01]  /*21c0*/  IMAD.MOV.U32 R0, RZ, RZ, R211 ;  /* 0x000000ffff007224 */ /* 0x000fe200078e00d3 */
[----:B------:R-:W-:Y:S01]  /*21d0*/  ISETP.NE.U32.AND P0, PT, RZ, UR4, PT ;  /* 0x00000004ff007c0c */ /* 0x000fe2000bf05070 */
[----:B------:R-:W1:Y:S01]  /*21e0*/  LDC.64 R6, c[0x0][0x300] ;  /* 0x0000c000ff067b82 */ /* 0x000e620000000a00 */
[----:B------:R-:W-:Y:S01]  /*21f0*/  IMAD.IADD R25, R25, 0x1, R24 ;  /* 0x0000000119197824 */ /* 0x000fe200078e0218 */
[----:B------:R-:W-:Y:S01]  /*2200*/  SHF.R.S32.HI R17, RZ, 0x1f, R16 ;  /* 0x0000001fff117819 */ /* 0x000fe20000011410 */
[----:B------:R-:W-:Y:S01]  /*2210*/  ULDC.64 UR6, c[0x0][0xb00] ;  /* 0x0002c00000067ab9 */ /* 0x000fe20000000a00 */
[----:B------:R-:W-:-:S04]  /*2220*/  ISETP.NE.AND.EX P0, PT, RZ, UR5, PT, P0 ;  /* 0x00000005ff007c0c */ /* 0x000fc8000bf05300 */
[----:B------:R-:W2:Y:S08]  /*2230*/  LDC R27, c[0x0][0x3f4] ;  /* 0x0000fd00ff1b7b82 */ /* 0x000eb00000000800 */
[----:B------:R-:W3:Y:S01]  /*2240*/  LDC.64 R52, c[0x0][0x408] ;  /* 0x00010200ff347b82 */ /* 0x000ee20000000a00 */
[----:B0-----:R-:W-:-:S04]  /*2250*/  @P0 IADD3 R4, P1, R214, UR4, RZ ;  /* 0x00000004d6040c10 */ /* 0x001fc8000ff3e0ff */
[----:B------:R-:W-:Y:S01]  /*2260*/  @P0 IADD3.X R5, R215, UR5, RZ, P1, !PT ;  /* 0x00000005d7050c10 */ /* 0x000fe20008ffe4ff */
[----:B------:R-:W-:-:S04]  /*2270*/  ULDC.64 UR4, c[0x0][0x330] ;  /* 0x0000cc0000047ab9 */ /* 0x000fc80000000a00 */
[----:B------:R0:W4:Y:S01]  /*2280*/  @P0 LDG.E R0, desc[UR40][R4.64] ;  /* 0x0000002804000981 */ /* 0x000122000c1e1900 */
[----:B------:R-:W-:Y:S01]  /*2290*/  SHF.R.S32.HI R11, RZ, 0x1f, R25 ;  /* 0x0000001fff0b7819 */ /* 0x000fe20000011419 */
[-C--:B-1----:R-:W-:Y:S01]  /*22a0*/  IMAD.WIDE.U32 R20, R25, R6.reuse, RZ ;  /* 0x0000000619147225 */ /* 0x082fe200078e00ff */
[----:B------:R-:W-:Y:S01]  /*22b0*/  ISETP.NE.U32.AND P0, PT, RZ, UR6, PT ;  /* 0x00000006ff007c0c */ /* 0x000fe2000bf05070 */
[----:B------:R-:W1:Y:S01]  /*22c0*/  S2R R26, SR_TID.X ;  /* 0x00000000001a7919 */ /* 0x000e620000002100 */
[----:B------:R-:W-:Y:S01]  /*22d0*/  SHF.R.S32.HI R185, RZ, 0x1f, R184 ;  /* 0x0000001fffb97819 */ /* 0x000fe200000114b8 */
[-C--:B------:R-:W-:Y:S01]  /*22e0*/  IMAD R8, R11, R6.reuse, RZ ;  /* 0x000000060b087224 */ /* 0x080fe200078e02ff */
[----:B------:R-:W-:Y:S01]  /*22f0*/  ISETP.NE.AND.EX P0, PT, RZ, UR7, PT, P0 ;  /* 0x00000007ff007c0c */ /* 0x000fe2000bf05300 */
[----:B------:R-:W-:Y:S01]  /*2300*/  IMAD.WIDE.U32 R28, R210, UR4, R16 ;  /* 0x00000004d21c7c25 */ /* 0x000fe2000f8e0010 */
[----:B------:R-:W-:Y:S01]  /*2310*/  ULDC.64 UR6, c[0x0][0x338] ;  /* 0x0000ce0000067ab9 */ /* 0x000fe20000000a00 */
[----:B0-----:R-:W0:Y:S01]  /*2320*/  LDC.64 R4, c[0x0][0x3f8] ;  /* 0x0000fe00ff047b82 */ /* 0x001e220000000a00 */
[----:B--2---:R-:W-:Y:S01]  /*2330*/  ISETP.GE.AND P2, PT, R16, R27, PT ;  /* 0x0000001b1000720c */ /* 0x004fe20003f46270 */
[----:B------:R-:W-:Y:S01]  /*2340*/  IMAD R3, R25, R7, R8 ;  /* 0x0000000719037224 */ /* 0x000fe200078e0208 */
[----:B------:R-:W-:Y:S01]  /*2350*/  SHF.L.U64.HI R46, R6, 0x6, R7 ;  /* 0x00000006062e7819 */ /* 0x000fe20000010207 */
[----:B------:R-:W-:Y:S01]  /*2360*/  IMAD R29, R210, UR5, R29 ;  /* 0x00000005d21d7c24 */ /* 0x000fe2000f8e021d */
[----:B------:R-:W-:Y:S01]  /*2370*/  ULDC.64 UR4, c[0x0][0x308] ;  /* 0x0000c20000047ab9 */ /* 0x000fe20000000a00 */
[----:B------:R-:W-:Y:S01]  /*2380*/  IMAD.IADD R21, R21, 0x1, R3 ;  /* 0x0000000115157824 */ /* 0x000fe200078e0203 */
[----:B---3--:R-:W-:Y:S01]  /*2390*/  SHF.L.U64.HI R51, R52, 0x6, R53 ;  /* 0x0000000634337819 */ /* 0x008fe20000010235 */
[----:B------:R-:W-:Y:S01]  /*23a0*/  IMAD.WIDE.U32 R44, R22, R6, R16 ;  /* 0x00000006162c7225 */ /* 0x000fe200078e0010 */
[----:B------:R-:W-:-:S03]  /*23b0*/  P2R R72, PR, RZ, 0x4 ;  /* 0x00000004ff487803 */ /* 0x000fc60000000000 */
[----:B------:R-:W-:-:S04]  /*23c0*/  IMAD.WIDE.U32 R20, R210, UR4, R20 ;  /* 0x00000004d2147c25 */ /* 0x000fc8000f8e0014 */
[----:B------:R-:W-:Y:S01]  /*23d0*/  IMAD R21, R210, UR5, R21 ;  /* 0x00000005d2157c24 */ /* 0x000fe2000f8e0215 */
[----:B------:R-:W-:Y:S01]  /*23e0*/  ULDC.64 UR4, c[0x0][0x310] ;  /* 0x0000c40000047ab9 */ /* 0x000fe20000000a00 */
[----:B------:R-:W-:Y:S02]  /*23f0*/  IMAD.SHL.U32 R50, R189, 0x40, RZ ;  /* 0x00000040bd327824 */ /* 0x000fe400078e00ff */
[----:B------:R-:W-:-:S03]  /*2400*/  IMAD.WIDE.U32 R34, R22, R52, R184 ;  /* 0x0000003416227225 */ /* 0x000fc600078e00b8 */
[----:B------:R-:W-:Y:S01]  /*2410*/  LOP3.LUT R50, R50, 0x1c0, RZ, 0xc0, !PT ;  /* 0x000001c032327812 */ /* 0x000fe200078ec0ff */
[-C--:B0-----:R-:W-:Y:S01]  /*2420*/  IMAD.WIDE.U32 R30, R22, R4.reuse, R184 ;  /* 0x00000004161e7225 */ /* 0x081fe200078e00b8 */
[----:B------:R-:W-:Y:S02]  /*2430*/  SHF.L.U64.HI R48, R4, 0x6, R5 ;  /* 0x0000000604307819 */ /* 0x000fe40000010205 */
[----:B------:R-:W-:Y:S01]  /*2440*/  SHF.R.U32.HI R54, RZ, 0x3, R50 ;  /* 0x00000003ff367819 */ /* 0x000fe20000011632 */
[----:B------:R-:W-:Y:S01]  /*2450*/  IMAD.WIDE.U32 R32, R22, R4, R16 ;  /* 0x0000000416207225 */ /* 0x000fe200078e0010 */
[----:B-1----:R-:W-:-:S03]  /*2460*/  SHF.R.U32.HI R26, RZ, 0x7, R26 ;  /* 0x00000007ff1a7819 */ /* 0x002fc6000001161a */
[----:B------:R-:W-:-:S04]  /*2470*/  IMAD.WIDE.U32 R36, R22, R52, R16 ;  /* 0x0000003416247225 */ /* 0x000fc800078e0010 */
[----:B------:R-:W-:Y:S02]  /*2480*/  IMAD.SHL.U32 R47, R6, 0x40, RZ ;  /* 0x00000040062f7824 */ /* 0x000fe400078e00ff */
[----:B------:R-:W-:Y:S02]  /*2490*/  IMAD.SHL.U32 R49, R4, 0x40, RZ ;  /* 0x0000004004317824 */ /* 0x000fe400078e00ff */
[----:B------:R-:W-:Y:S02]  /*24a0*/  VIADD R55, R26, 0x8 ;  /* 0x000000081a377836 */ /* 0x000fe40000000000 */
[----:B------:R-:W-:Y:S01]  /*24b0*/  IMAD.SHL.U32 R56, R27, 0x2, RZ ;  /* 0x000000021b387824 */ /* 0x000fe200078e00ff */
[----:B----4-:R-:W-:-:S04]  /*24c0*/  SHF.R.S32.HI R3, RZ, 0x1f, R0 ;  /* 0x0000001fff037819 */ /* 0x010fc80000011400 */
[----:B------:R-:W-:Y:S02]  /*24d0*/  SEL R8, R3, RZ, !P0 ;  /* 0x000000ff03087207 */ /* 0x000fe40004000000 */
[----:B------:R-:W-:Y:S02]  /*24e0*/  SEL R3, R0, RZ, !P0 ;  /* 0x000000ff00037207 */ /* 0x000fe40004000000 */
[----:B------:R-:W-:Y:S01]  /*24f0*/  SHF.R.S32.HI R0, RZ, 0x1f, R22 ;  /* 0x0000001fff007819 */ /* 0x000fe20000011416 */
[----:B------:R-:W-:Y:S02]  /*2500*/  IMAD R10, R8, UR4, RZ ;  /* 0x00000004080a7c24 */ /* 0x000fe4000f8e02ff */
[C---:B------:R-:W-:Y:S01]  /*2510*/  IMAD.WIDE.U32 R20, R3.reuse, UR4, R20 ;  /* 0x0000000403147c25 */ /* 0x040fe2000f8e0014 */
[----:B------:R-:W-:Y:S02]  /*2520*/  ULDC UR4, c[0x0][0x2f4] ;  /* 0x0000bd0000047ab9 */ /* 0x000fe40000000800 */
[----:B------:R-:W-:Y:S01]  /*2530*/  ISETP.GE.AND P4, PT, R16, UR4, PT ;  /* 0x0000000410007c0c */ /* 0x000fe2000bf86270 */
[----:B------:R-:W-:-:S02]  /*2540*/  IMAD R43, R3, UR5, R10 ;  /* 0x00000005032b7c24 */ /* 0x000fc4000f8e020a */
[----:B------:R-:W-:Y:S02]  /*2550*/  IMAD R8, R8, UR6, RZ ;  /* 0x0000000608087c24 */ /* 0x000fe4000f8e02ff */
[----:B------:R-:W-:Y:S02]  /*2560*/  IMAD R9, R0, R6, RZ ;  /* 0x0000000600097224 */ /* 0x000fe400078e02ff */
[----:B------:R-:W-:-:S04]  /*2570*/  IMAD.WIDE.U32 R28, R3, UR6, R28 ;  /* 0x00000006031c7c25 */ /* 0x000fc8000f8e001c */
[----:B------:R-:W-:Y:S01]  /*2580*/  IMAD R71, R3, UR7, R8 ;  /* 0x0000000703477c24 */ /* 0x000fe2000f8e0208 */
[----:B------:R-:W-:Y:S01]  /*2590*/  IADD3 R3, P0, R20, R44, RZ ;  /* 0x0000002c14037210 */ /* 0x000fe20007f1e0ff */
[----:B------:R-:W-:Y:S02]  /*25a0*/  IMAD R9, R22, R7, R9 ;  /* 0x0000000716097224 */ /* 0x000fe400078e0209 */
[----:B------:R-:W-:Y:S02]  /*25b0*/  IMAD.IADD R43, R21, 0x1, R43 ;  /* 0x00000001152b7824 */ /* 0x000fe400078e022b */
[----:B------:R-:W-:Y:S02]  /*25c0*/  IMAD R8, R0, R4, RZ ;  /* 0x0000000400087224 */ /* 0x000fe400078e02ff */
[----:B------:R-:W-:Y:S01]  /*25d0*/  IMAD.IADD R71, R29, 0x1, R71 ;  /* 0x000000011d477824 */ /* 0x000fe200078e0247 */
[----:B------:R-:W-:Y:S01]  /*25e0*/  IADD3.X R44, R43, R45, R9, P0, !PT ;  /* 0x0000002d2b2c7210 */ /* 0x000fe200007fe409 */
[----:B------:R-:W-:Y:S01]  /*25f0*/  IMAD R13, R22, R5, R8 ;  /* 0x00000005160d7224 */ /* 0x000fe200078e0208 */
[----:B------:R-:W-:Y:S01]  /*2600*/  SEL R9, R27, RZ, P2 ;  /* 0x000000ff1b097207 */ /* 0x000fe20001000000 */
[----:B------:R-:W-:Y:S01]  /*2610*/  IMAD R8, R0, R52, RZ ;  /* 0x0000003400087224 */ /* 0x000fe200078e02ff */
[----:B------:R-:W-:Y:S01]  /*2620*/  IADD3 R38, P0, R22, R25, RZ ;  /* 0x0000001916267210 */ /* 0x000fe20007f1e0ff */
[----:B------:R-:W-:-:S02]  /*2630*/  IMAD.IADD R31, R31, 0x1, R13 ;  /* 0x000000011f1f7824 */ /* 0x000fc400078e020d */
[----:B------:R-:W-:Y:S02]  /*2640*/  IMAD.IADD R9, R16, 0x1, R9 ;  /* 0x0000000110097824 */ /* 0x000fe400078e0209 */
[----:B------:R-:W-:Y:S02]  /*2650*/  IMAD R15, R22, R53, R8 ;  /* 0x00000035160f7224 */ /* 0x000fe400078e0208 */
[----:B------:R-:W-:Y:S01]  /*2660*/  IMAD.IADD R33, R13, 0x1, R33 ;  /* 0x000000010d217824 */ /* 0x000fe200078e0221 */
[----:B-----5:R-:W-:Y:S01]  /*2670*/  SHF.R.S32.HI R13, RZ, 0x1f, R154 ;  /* 0x0000001fff0d7819 */ /* 0x020fe2000001149a */
[----:B------:R-:W-:Y:S01]  /*2680*/  IMAD.IADD R35, R35, 0x1, R15 ;  /* 0x0000000123237824 */ /* 0x000fe200078e020f */
[----:B------:R-:W-:Y:S01]  /*2690*/  SHF.R.S32.HI R8, RZ, 0x1f, R9 ;  /* 0x0000001fff087819 */ /* 0x000fe20000011409 */
[----:B------:R-:W-:Y:S02]  /*26a0*/  IMAD.IADD R37, R15, 0x1, R37 ;  /* 0x000000010f257824 */ /* 0x000fe400078e0225 */
[----:B------:R-:W-:Y:S01]  /*26b0*/  IMAD.WIDE.U32 R30, R154, R4, R30 ;  /* 0x000000049a1e7225 */ /* 0x000fe200078e001e */
[----:B------:R-:W-:-:S03]  /*26c0*/  LEA.HI R45, R8, R9, RZ, 0x3 ;  /* 0x00000009082d7211 */ /* 0x000fc600078f18ff */
[----:B------:R-:W-:Y:S01]  /*26d0*/  IMAD R8, R13, R4, RZ ;  /* 0x000000040d087224 */ /* 0x000fe200078e02ff */
[----:B------:R-:W-:Y:S01]  /*26e0*/  LOP3.LUT R60, R45, 0xfffffff8, RZ, 0xc0, !PT ;  /* 0xfffffff82d3c7812 */ /* 0x000fe200078ec0ff */
[----:B------:R-:W-:Y:S02]  /*26f0*/  IMAD R13, R13, R52, RZ ;  /* 0x000000340d0d7224 */ /* 0x000fe400078e02ff */
        /* <DEDUP_REMOVED lines=12> */
[----:B------:R-:W-:-:S04]  /*27c0*/  IMAD.WIDE.U32 R36, R154, R52, R36 ;  /* 0x000000349a247225 */ /* 0x000fc800078e0024 */
[----:B------:R-:W-:Y:S02]  /*27d0*/  IMAD.IADD R58, R31, 0x1, R59 ;  /* 0x000000011f3a7824 */ /* 0x000fe400078e023b */
[----:B------:R-:W-:Y:S02]  /*27e0*/  IMAD.SHL.U32 R52, R52, 0x40, RZ ;  /* 0x0000004034347824 */ /* 0x000fe400078e00ff */
[----:B------:R-:W-:Y:S02]  /*27f0*/  IMAD.X R39, R11, 0x1, R0, P0 ;  /* 0x000000010b277824 */ /* 0x000fe400000e0600 */
[----:B------:R-:W-:Y:S02]  /*2800*/  IMAD.IADD R59, R59, 0x1, R33 ;  /* 0x000000013b3b7824 */ /* 0x000fe400078e0221 */
[----:B------:R-:W-:Y:S02]  /*2810*/  IMAD.IADD R61, R35, 0x1, R13 ;  /* 0x00000001233d7824 */ /* 0x000fe400078e020d */
[----:B------:R-:W-:-:S02]  /*2820*/  IMAD.IADD R62, R13, 0x1, R37 ;  /* 0x000000010d3e7824 */ /* 0x000fc400078e0225 */
[----:B------:R-:W-:-:S07]  /*2830*/  IMAD R70, R194, 0x200, R5 ;  /* 0x00000200c2467824 */ /* 0x000fce00078e0205 */
.L_x_4357:
[----:B----4-:R-:W0:Y:S01]  /*2840*/  LDC R27, c[0x0][0x3f4] ;  /* 0x0000fd00ff1b7b82 */ /* 0x010e220000000800 */
[----:B------:R-:W-:Y:S01]  /*2850*/  VIADD R40, R40, 0xffffffff ;  /* 0xffffffff28287836 */ /* 0x000fe20000000000 */
[----:B------:R-:W-:Y:S05]  /*2860*/  YIELD ;  /* 0x0000000000007946 */ /* 0x000fea0003800000 */
[----:B------:R-:W-:Y:S01]  /*2870*/  SHF.R.S32.HI R67, RZ, 0x1f, R40 ;  /* 0x0000001fff437819 */ /* 0x000fe20000011428 */
[----:B-1----:R-:W1:Y:S01]  /*2880*/  LDC.64 R64, c[0x0][0x2e8] ;  /* 0x0000ba00ff407b82 */ /* 0x002e620000000a00 */
        /* <DEDUP_REMOVED lines=53> */
.L_x_4332:
[----:B------:R-:W-:Y:S05]  /*2be0*/  BSYNC B1 ;  /* 0x0000000000017941 */ /* 0x000fea0003800000 */
.L_x_4331:
        /* <DEDUP_REMOVED lines=19> */
.L_x_4333:
[----:B------:R-:W-:Y:S01]  /*2d20*/  IMAD R73, R19, 0x8, R2 ;  /* 0x0000000813497824 */ /* 0x000fe200078e0202 */
[----:B------:R-:W-:Y:S01]  /*2d30*/  SHF.L.U32 R74, R186, 0x1f, RZ ;  /* 0x0000001fba4a7819 */ /* 0x000fe200000006ff */
[----:B------:R-:W-:Y:S03]  /*2d40*/  BSSY B1, `(.L_x_4334) ;  /* 0x0000003000017945 */ /* 0x000fe60003800000 */
[----:B------:R-:W0:Y:S02]  /*2d50*/  SYNCS.PHASECHK.TRANS64.TRYWAIT P5, [R73+URZ+0x38890], R74 ;  /* 0x0388904a490075a7 */ /* 0x000e2400080a017f */
[----:B0-----:R-:W-:Y:S05]  /*2d60*/  @!P5 BRA `(.L_x_4335) ;  /* 0x000001c00014d947 */ /* 0x001fea0003800000 */
.L_x_4630:
[----:B------:R-:W-:Y:S05]  /*2d70*/  BSYNC B1 ;  /* 0x0000000000017941 */ /* 0x000fea0003800000 */
.L_x_4334:
        /* <DEDUP_REMOVED lines=53> */
.L_x_4340:
[----:B------:R-:W-:Y:S05]  /*30d0*/  BSYNC B2 ;  /* 0x0000000000027941 */ /* 0x000fea0003800000 */
.L_x_4339:
[----:B--2---:R1:W-:Y:S02]  /*30e0*/  STG.E.128 desc[UR40][R12.64], R4 ;  /* 0x000000040c007986 */ /* 0x0043e4000c101d28 */
.L_x_4338:
[----:B------:R-:W-:Y:S05]  /*30f0*/  BSYNC B1 ;  /* 0x0000000000017941 */ /* 0x000fea0003800000 */
.L_x_4337:
        /* <DEDUP_REMOVED lines=56> */
.L_x_4342:
[----:B------:R-:W-:Y:S05]  /*3480*/  BSYNC B1 ;  /* 0x0000000000017941 */ /* 0x000fea0003800000 */
.L_x_4341:
[----:B-1----:R2:W-:Y:S01]  /*3490*/  STG.E.128 desc[UR40][R12.64+0x40], R4 ;  /* 0x000040040c007986 */ /* 0x0025e2000c101d28 */
[----:B------:R-:W-:Y:S05]  /*34a0*/  BRA `(.L_x_4336) ;  /* 0x0000000c004c7947 */ /* 0x000fea0003800000 */
.L_x_4330:
[----:B------:R-:W-:Y:S01]  /*34b0*/  IMAD R5, R40, -0x40, R42 ;  /* 0xffffffc028057824 */ /* 0x000fe200078e022a */
[----:B------:R-:W-:-:S04]  /*34c0*/  CS2R R6, SRZ ;  /* 0x0000000000067805 */ /* 0x000fc8000001ff00 */
[----:B------:R-:W-:-:S04]  /*34d0*/  VIMNMX R5, R5, 0x40, PT ;  /* 0x0000004005057848 */ /* 0x000fc80003fe0100 */
[----:B------:R-:W-:-:S04]  /*34e0*/  ISETP.GE.AND P1, PT, R22, R5, PT ;  /* 0x000000051600720c */ /* 0x000fc80003f26270 */
        /* <DEDUP_REMOVED lines=41> */
.L_x_4343:
[----:B------:R-:W-:Y:S01]  /*3780*/  IMAD R73, R19, 0x8, R2 ;  /* 0x0000000813497824 */ /* 0x000fe200078e0202 */
[----:B------:R-:W-:Y:S01]  /*3790*/  SHF.L.U32 R74, R186, 0x1f, RZ ;  /* 0x0000001fba4a7819 */ /* 0x000fe200000006ff */
[----:B------:R-:W0:Y:S01]  /*37a0*/  LDC R75, c[0x0][0x2f4] ;  /* 0x0000bd00ff4b7b82 */ /* 0x000e220000000800 */
[----:B------:R-:W-:Y:S02]  /*37b0*/  BSSY B1, `(.L_x_4344) ;  /* 0x0000003000017945 */ /* 0x000fe40003800000 */
[----:B------:R-:W1:Y:S02]  /*37c0*/  SYNCS.PHASECHK.TRANS64.TRYWAIT P5, [R73+URZ+0x38890], R74 ;  /* 0x0388904a490075a7 */ /* 0x000e6400080a017f */
[----:B-1----:R-:W-:Y:S05]  /*37d0*/  @!P5 BRA `(.L_x_4345) ;  /* 0x000001b4008cd947 */ /* 0x002fea0003800000 */
.L_x_4631:
[----:B------:R-:W-:Y:S05]  /*37e0*/  BSYNC B1 ;  /* 0x0000000000017941 */ /* 0x000fea0003800000 */
.L_x_4344:
        /* <DEDUP_REMOVED lines=51> */
[----:B------:R-:W-:Y:S01]  /*3b20*/  PRMT R83, R88, 0x5410, R83 ;  /* 0x0000541058537816 */ /* 0x000fe20000000053 */
[----:B------:R-:W-:Y:S01]  /*3b30*/  FMUL.FTZ R88, R5, R86 ;  /* 0x0000005605587220 */ /* 0x000fe20000410000 */
[----:B------:R-:W-:Y:S01]  /*3b40*/  LOP3.LUT R78, R25, 0xffff0000, RZ, 0xc0, !PT ;  /* 0xffff0000194e7812 */ /* 0x000fe200078ec0ff */
[----:B------:R-:W-:Y:S01]  /*3b50*/  IMAD.U32 R25, R15, 0x10000, RZ ;  /* 0x000100000f197824 */ /* 0x000fe200078e00ff */
[----:B------:R-:W-:Y:S01]  /*3b60*/  PRMT R87, R90, 0x5410, R87 ;  /* 0x000054105a577816 */ /* 0x000fe20000000057 */
[-C--:B------:R-:W-:Y:S01]  /*3b70*/  FMUL.FTZ R90, R5, R82.reuse ;  /* 0x00000052055a7220 */ /* 0x080fe20000410000 */
[----:B------:R-:W-:Y:S01]  /*3b80*/  LOP3.LUT R84, R84, 0xffff0000, RZ, 0xc0, !PT ;  /* 0xffff000054547812 */ /* 0x000fe200078ec0ff */
[----:B------:R-:W-:Y:S01]  /*3b90*/  FFMA.FTZ R5, R7, R82, -R88 ;  /* 0x0000005207057223 */ /* 0x000fe20000010858 */
[----:B------:R-:W-:Y:S01]  /*3ba0*/  PRMT R81, R91, 0x5410, R81 ;  /* 0x000054105b517816 */ /* 0x000fe20000000051 */
[----:B------:R-:W-:Y:S01]  /*3bb0*/  IMAD.U32 R88, R87, 0x10000, RZ ;  /* 0x0001000057587824 */ /* 0x000fe200078e00ff */
[----:B------:R-:W-:Y:S01]  /*3bc0*/  LOP3.LUT R80, R80, 0xffff0000, RZ, 0xc0, !PT ;  /* 0xffff000050507812 */ /* 0x000fe200078ec0ff */
[----:B------:R-:W-:Y:S01]  /*3bd0*/  FMUL.FTZ R92, R78, R84 ;  /* 0x000000544e5c7220 */ /* 0x000fe20000410000 */
[----:B------:R-:W-:Y:S01]  /*3be0*/  SHF.R.U64 R85, R10, 0x10, R11 ;  /* 0x000000100a557819 */ /* 0x000fe2000000120b */
[----:B------:R-:W-:Y:S01]  /*3bf0*/  IMAD.U32 R82, R81, 0x10000, RZ ;  /* 0x0001000051527824 */ /* 0x000fe200078e00ff */
[----:B------:R-:W-:Y:S01]  /*3c00*/  LOP3.LUT R11, R15, 0xffff0000, RZ, 0xc0, !PT ;  /* 0xffff00000f0b7812 */ /* 0x000fe200078ec0ff */
[----:B------:R-:W-:Y:S01]  /*3c10*/  IMAD.U32 R15, R27, 0x10000, RZ ;  /* 0x000100001b0f7824 */ /* 0x000fe200078e00ff */
[----:B------:R-:W-:Y:S01]  /*3c20*/  LOP3.LUT R13, R13, 0xffff0000, RZ, 0xc0, !PT ;  /* 0xffff00000d0d7812 */ /* 0x000fe200078ec0ff */
[----:B------:R-:W-:Y:S01]  /*3c30*/  FMUL.FTZ R78, R78, R80 ;  /* 0x000000504e4e7220 */ /* 0x000fe20000410000 */
[----:B------:R-:W-:Y:S01]  /*3c40*/  FFMA.FTZ R7, R7, R86, R90 ;  /* 0x0000005607077223 */ /* 0x000fe2000001005a */
[C---:B------:R-:W-:Y:S01]  /*3c50*/  FMUL.FTZ R86, R15.reuse, R88 ;  /* 0x000000580f567220 */ /* 0x040fe20000410000 */
[----:B------:R-:W-:Y:S01]  /*3c60*/  FMUL.FTZ R15, R15, R82 ;  /* 0x000000520f0f7220 */ /* 0x000fe20000410000 */
[C---:B------:R-:W-:Y:S01]  /*3c70*/  FFMA.FTZ R92, R13.reuse, R80, -R92 ;  /* 0x000000500d5c7223 */ /* 0x040fe2000001085c */
[----:B------:R-:W-:Y:S01]  /*3c80*/  FFMA.FTZ R84, R13, R84, R78 ;  /* 0x000000540d547223 */ /* 0x000fe2000001004e */
[----:B------:R-:W-:Y:S01]  /*3c90*/  LOP3.LUT R27, R27, 0xffff0000, RZ, 0xc0, !PT ;  /* 0xffff00001b1b7812 */ /* 0x000fe200078ec0ff */
[----:B------:R-:W-:Y:S01]  /*3ca0*/  FFMA.FTZ R88, R25, R88, R15 ;  /* 0x0000005819587223 */ /* 0x000fe2000001000f */
[----:B------:R-:W-:Y:S01]  /*3cb0*/  LOP3.LUT R80, R87, 0xffff0000, RZ, 0xc0, !PT ;  /* 0xffff000057507812 */ /* 0x000fe200078ec0ff */
[C---:B------:R-:W-:Y:S01]  /*3cc0*/  IMAD.U32 R10, R24.reuse, 0x10000, RZ ;  /* 0x00010000180a7824 */ /* 0x040fe200078e00ff */
[----:B------:R-:W-:Y:S01]  /*3cd0*/  LOP3.LUT R78, R81, 0xffff0000, RZ, 0xc0, !PT ;  /* 0xffff0000514e7812 */ /* 0x000fe200078ec0ff */
[----:B------:R-:W-:Y:S01]  /*3ce0*/  FFMA.FTZ R86, R25, R82, -R86 ;  /* 0x0000005219567223 */ /* 0x000fe20000010856 */
        /* <DEDUP_REMOVED lines=8> */
[----:B------:R-:W-:Y:S01]  /*3d70*/  FFMA.FTZ R81, R11, R78, -R82 ;  /* 0x0000004e0b517223 */ /* 0x000fe20000010852 */
[----:B------:R-:W-:Y:S01]  /*3d80*/  PRMT R85, R89, 0x5410, R85 ;  /* 0x0000541059557816 */ /* 0x000fe20000000055 */
[----:B------:R-:W-:Y:S01]  /*3d90*/  FMUL.FTZ R10, R10, R13 ;  /* 0x0000000d0a0a7220 */ /* 0x000fe20000410000 */
[----:B------:R-:W-:Y:S01]  /*3da0*/  LOP3.LUT R79, R79, 0xffff0000, RZ, 0xc0, !PT ;  /* 0xffff00004f4f7812 */ /* 0x000fe200078ec0ff */
[----:B------:R-:W-:Y:S01]  /*3db0*/  FFMA.FTZ R87, R11, R80, R90 ;  /* 0x000000500b577223 */ /* 0x000fe2000001005a */
[----:B------:R-:W-:Y:S01]  /*3dc0*/  FMUL.FTZ R11, R24, R83 ;  /* 0x00000053180b7220 */ /* 0x000fe20000410000 */
[C---:B------:R-:W-:Y:S01]  /*3dd0*/  FFMA.FTZ R25, R8.reuse, R13, -R25 ;  /* 0x0000000d08197223 */ /* 0x040fe20000010819 */
[----:B------:R-:W-:Y:S01]  /*3de0*/  FFMA.FTZ R10, R8, R15, R10 ;  /* 0x0000000f080a7223 */ /* 0x000fe2000001000a */
[----:B------:R-:W-:-:S02]  /*3df0*/  IMAD.U32 R13, R85, 0x10000, RZ ;  /* 0x00010000550d7824 */ /* 0x000fc400078e00ff */
[----:B------:R-:W-:Y:S01]  /*3e00*/  FFMA.FTZ R8, R12, R79, -R11 ;  /* 0x0000004f0c087223 */ /* 0x000fe2000001080b */
[----:B------:R-:W-:Y:S01]  /*3e10*/  LOP3.LUT R26, R26, 0xffff0000, RZ, 0xc0, !PT ;  /* 0xffff00001a1a7812 */ /* 0x000fe200078ec0ff */
[----:B------:R-:W-:Y:S01]  /*3e20*/  IMAD.U32 R11, R9, 0x10000, RZ ;  /* 0x00010000090b7824 */ /* 0x000fe200078e00ff */
[----:B------:R-:W-:Y:S01]  /*3e30*/  LOP3.LUT R85, R85, 0xffff0000, RZ, 0xc0, !PT ;  /* 0xffff000055557812 */ /* 0x000fe200078ec0ff */
[----:B------:R-:W-:Y:S01]  /*3e40*/  FMUL.FTZ R27, R6, R13 ;  /* 0x0000000d061b7220 */ /* 0x000fe20000410000 */
[----:B------:R-:W-:Y:S01]  /*3e50*/  LOP3.LUT R9, R9, 0xffff0000, RZ, 0xc0, !PT ;  /* 0xffff000009097812 */ /* 0x000fe200078ec0ff */
[----:B------:R-:W-:Y:S01]  /*3e60*/  FMUL.FTZ R15, R24, R79 ;  /* 0x0000004f180f7220 */ /* 0x000fe20000410000 */
[----:B------:R-:W-:Y:S01]  /*3e70*/  LOP3.LUT R14, R14, 0xffff0000, RZ, 0xc0, !PT ;  /* 0xffff00000e0e7812 */ /* 0x000fe200078ec0ff */
[----:B------:R-:W-:Y:S01]  /*3e80*/  FMUL.FTZ R6, R6, R11 ;  /* 0x0000000b06067220 */ /* 0x000fe20000410000 */
[C---:B------:R-:W-:Y:S01]  /*3e90*/  FMUL.FTZ R79, R26.reuse, R85 ;  /* 0x000000551a4f7220 */ /* 0x040fe20000410000 */
[----:B------:R-:W-:Y:S01]  /*3ea0*/  FMUL.FTZ R26, R26, R9 ;  /* 0x000000091a1a7220 */ /* 0x000fe20000410000 */
[C---:B------:R-:W-:Y:S01]  /*3eb0*/  FFMA.FTZ R27, R4.reuse, R11, -R27 ;  /* 0x0000000b041b7223 */ /* 0x040fe2000001081b */
[----:B------:R-:W-:Y:S01]  /*3ec0*/  FFMA.FTZ R6, R4, R13, R6 ;  /* 0x0000000d04067223 */ /* 0x000fe20000010006 */
        /* <DEDUP_REMOVED lines=12> */
[----:B------:R-:W-:-:S02]  /*3f90*/  F2FP.BF16.F32.PACK_AB R13, R92, R5 ;  /* 0x000000055c0d723e */ /* 0x000fc400000010ff */
[----:B------:R-:W-:-:S07]  /*3fa0*/  F2FP.BF16.F32.PACK_AB R26, R85, R6 ;  /* 0x00000006551a723e */ /* 0x000fce00000010ff */
.L_x_4347:
[----:B------:R-:W-:Y:S05]  /*3fb0*/  BSYNC B1 ;  /* 0x0000000000017941 */ /* 0x000fea0003800000 */
.L_x_4346:
        /* <DEDUP_REMOVED lines=10> */
.L_x_4329:
[----:B------:R-:W-:-:S13]  /*4060*/  ISETP.NE.AND P0, PT, R187, 0x3, PT ;  /* 0x00000003bb00780c */ /* 0x000fda0003f05270 */
[----:B------:R-:W-:Y:S05]  /*4070*/  @!P0 BRA `(.L_x_4348) ;  /* 0x0000000000048947 */ /* 0x000fea0003800000 */
[----:B------:R-:W-:Y:S01]  /*4080*/  BPT.TRAP 0x1 ;  /* 0x000000040000795c */ /* 0x000fe20000300000 */
.L_x_4348:
[----:B------:R-:W-:Y:S01]  /*4090*/  IMAD R73, R19, 0x8, R2 ;  /* 0x0000000813497824 */ /* 0x000fe200078e0202 */
[----:B------:R-:W-:Y:S01]  /*40a0*/  SHF.L.U32 R74, R186, 0x1f, RZ ;  /* 0x0000001fba4a7819 */ /* 0x000fe200000006ff */
[----:B------:R-:W-:Y:S01]  /*40b0*/  IMAD R4, R40, -0x40, R42 ;  /* 0xffffffc028047824 */ /* 0x000fe200078e022a */
[----:B------:R-:W-:Y:S02]  /*40c0*/  BSSY B1, `(.L_x_4349) ;  /* 0x0000004000017945 */ /* 0x000fe40003800000 */
[----:B------:R-:W0:Y:S02]  /*40d0*/  SYNCS.PHASECHK.TRANS64.TRYWAIT P1, [R73+URZ+0x38890], R74 ;  /* 0x0388904a490075a7 */ /* 0x000e24000802017f */
[----:B------:R-:W-:Y:S01]  /*40e0*/  VIMNMX R5, R4, 0x40, PT ;  /* 0x0000004004057848 */ /* 0x000fe20003fe0100 */
[----:B0-----:R-:W-:Y:S06]  /*40f0*/  @!P1 BRA `(.L_x_4350) ;  /* 0x000001ac00589947 */ /* 0x001fec0003800000 */
.L_x_4632:
[----:B------:R-:W-:Y:S05]  /*4100*/  BSYNC B1 ;  /* 0x0000000000017941 */ /* 0x000fea0003800000 */
.L_x_4349:
        /* <DEDUP_REMOVED lines=13> */
.L_x_4336:
[----:B------:R-:W-:Y:S05]  /*41e0*/  BSYNC B0 ;  /* 0x0000000000007941 */ /* 0x000fea0003800000 */
.L_x_4328:
        /* <DEDUP_REMOVED lines=17> */
.L_x_4352:
[----:B------:R-:W-:Y:S05]  /*4300*/  BSYNC B0 ;  /* 0x0000000000007941 */ /* 0x000fea0003800000 */
.L_x_4351:
[----:B------:R-:W2:Y:S01]  /*4310*/  SYNCS.PHASECHK.TRANS64.TRYWAIT P0, [R73+URZ+0x388b0], R74 ;  /* 0x0388b04a490075a7 */ /* 0x000ea2000800017f */
[----:B------:R-:W-:Y:S04]  /*4320*/  BSSY B0, `(.L_x_4353) ;  /* 0x0000002000007945 */ /* 0x000fe80003800000 */
[----:B--2---:R-:W-:Y:S05]  /*4330*/  @!P0 BRA `(.L_x_4354) ;  /* 0x000001a800dc8947 */ /* 0x004fea0003800000 */
.L_x_4633:
[----:B------:R-:W-:Y:S05]  /*4340*/  BSYNC B0 ;  /* 0x0000000000007941 */ /* 0x000fea0003800000 */
.L_x_4353:
        /* <DEDUP_REMOVED lines=82> */
.L_x_4356:
[----:B------:R-:W-:Y:S05]  /*4870*/  BSYNC B0 ;  /* 0x0000000000007941 */ /* 0x000fea0003800000 */
.L_x_4355:
        /* <DEDUP_REMOVED lines=17> */
.L_x_4323:
[----:B0-----:R-:W2:Y:S01]  /*4990*/  LDL R4, [R1+0x80] ;  /* 0x0000800001047983 */ /* 0x001ea20000100800 */
[----:B------:R-:W-:Y:S01]  /*49a0*/  BSSY B0, `(.L_x_4358) ;  /* 0x0000006000007945 */ /* 0x000fe20003800000 */
[----:B------:R-:W-:Y:S02]  /*49b0*/  ISETP.NE.AND P2, PT, R212, RZ, PT ;  /* 0x000000ffd400720c */ /* 0x000fe40003f45270 */
[----:B--2---:R-:W-:Y:S01]  /*49c0*/  ISETP.NE.AND P1, PT, R4, 0x1, PT ;  /* 0x000000010400780c */ /* 0x004fe20003f25270 */
[----:B------:R-:W-:-:S12]  /*49d0*/  @P0 BRA `(.L_x_4359) ;  /* 0x0000000000080947 */ /* 0x000fd80003800000 */
[----:B------:R-:W0:Y:S02]  /*49e0*/  FENCE.VIEW.ASYNC.G ;  /* 0x00000000000073c6 */ /* 0x000e240000000100 */
[----:B0-----:R-:W-:Y:S06]  /*49f0*/  BAR.ARV 0xc, 0x180 ;  /* 0x0306000000007b1d */ /* 0x001fec0000002000 */
.L_x_4359:
[----:B------:R-:W-:Y:S05]  /*4a00*/  BSYNC B0 ;  /* 0x0000000000007941 */ /* 0x000fea0003800000 */
.L_x_4358:
        /* <DEDUP_REMOVED lines=19> */
[----:B------:R0:W2:Y:S02]  /*4b40*/  F2I.FTZ.U32.TRUNC.NTZ R5, R4 ;  /* 0x0000000400057305 */ /* 0x0000a4000021f000 */
[----:B0-----:R-:W-:Y:S02]  /*4b50*/  IMAD.MOV.U32 R4, RZ, RZ, RZ ;  /* 0x000000ffff047224 */ /* 0x001fe400078e00ff */
        /* <DEDUP_REMOVED lines=13> */
.L_x_4363:
[----:B------:R-:W-:Y:S05]  /*4c30*/  BSYNC B0 ;  /* 0x0000000000007941 */ /* 0x000fea0003800000 */
.L_x_4362:
        /* <DEDUP_REMOVED lines=45> */
[----:B-1----:R-:W-:Y:S02]  /*4f10*/  CS2R R72, SRZ ;  /* 0x0000000000487805 */ /* 0x002fe4000001ff00 */
        /* <DEDUP_REMOVED lines=26> */
[----:B------:R-:W-:Y:S01]  /*50c0*/  IMAD.MOV.U32 R7, RZ, RZ, 0x40000040 ;  /* 0x40000040ff077424 */ /* 0x000fe200078e00ff */
[----:B------:R-:W-:Y:S01]  /*50d0*/  BSSY B0, `(.L_x_4365) ;  /* 0x0000100000007945 */ /* 0x000fe20003800000 */
[----:B------:R-:W-:Y:S01]  /*50e0*/  IMAD.MOV.U32 R9, RZ, RZ, 0x40000040 ;  /* 0x40000040ff097424 */ /* 0x000fe200078e00ff */
[----:B------:R-:W-:Y:S01]  /*50f0*/  BAR.SYNC.DEFER_BLOCKING 0xe, 0x100 ;  /* 0x0384000000007b1d */ /* 0x000fe20000010000 */
[----:B------:R-:W-:Y:S01]  /*5100*/  IMAD.MOV.U32 R11, RZ, RZ, 0x40000040 ;  /* 0x40000040ff0b7424 */ /* 0x000fe200078e00ff */
[----:B------:R-:W-:Y:S01]  /*5110*/  R2UR UR5, R7 ;  /* 0x00000000070572ca */ /* 0x000fe200000e0000 */
[----:B------:R-:W-:Y:S01]  /*5120*/  IMAD.MOV.U32 R13, RZ, RZ, 0x40000040 ;  /* 0x40000040ff0d7424 */ /* 0x000fe200078e00ff */
[----:B------:R-:W-:Y:S01]  /*5130*/  R2UR UR7, R9 ;  /* 0x00000000090772ca */ /* 0x000fe200000e0000 */
[----:B------:R-:W-:Y:S02]  /*5140*/  IMAD.MOV.U32 R9, RZ, RZ, 0x40000040 ;  /* 0x40000040ff097424 */ /* 0x000fe400078e00ff */
[----:B------:R-:W-:Y:S01]  /*5150*/  VIADD R4, R4, 0xfffffffe ;  /* 0xfffffffe04047836 */ /* 0x000fe20000000000 */
[----:B------:R-:W0:Y:S02]  /*5160*/  S2R R14, SR_TID.X ;  /* 0x00000000000e7919 */ /* 0x000e240000002100 */
[----:B------:R-:W-:Y:S01]  /*5170*/  R2UR UR15, R9 ;  /* 0x00000000090f72ca */ /* 0x000fe200000e0000 */
[----:B------:R-:W-:Y:S01]  /*5180*/  IMAD.MOV.U32 R9, RZ, RZ, 0x40000040 ;  /* 0x40000040ff097424 */ /* 0x000fe200078e00ff */
[----:B------:R-:W-:-:S04]  /*5190*/  ISETP.GE.AND P0, PT, R4, R0, PT ;  /* 0x000000000400720c */ /* 0x000fc80003f06270 */
[----:B------:R-:W-:Y:S01]  /*51a0*/  R2UR UR13, R9 ;  /* 0x00000000090d72ca */ /* 0x000fe200000e0000 */
[----:B------:R-:W-:Y:S01]  /*51b0*/  WARPGROUP.ARRIVE ;  /* 0x00000000000079c5 */ /* 0x000fe20000000000 */
[----:B0-----:R-:W-:-:S04]  /*51c0*/  LOP3.LUT R14, R14, 0x7f, RZ, 0xc0, !PT ;  /* 0x0000007f0e0e7812 */ /* 0x001fc800078ec0ff */
[----:B------:R-:W-:Y:S01]  /*51d0*/  ISETP.NE.AND P2, PT, R14, RZ, PT ;  /* 0x000000ff0e00720c */ /* 0x000fe20003f45270 */
[----:B--2---:R-:W0:Y:S02]  /*51e0*/  SHFL.IDX PT, R3, R6, RZ, 0x1f ;  /* 0x00001fff06037589 */ /* 0x004e2400000e0000 */
[----:B0-----:R-:W-:-:S04]  /*51f0*/  LEA.HI R5, R3, R3, RZ, 0x1 ;  /* 0x0000000303057211 */ /* 0x001fc800078f08ff */
[----:B------:R-:W-:Y:S01]  /*5200*/  LOP3.LUT R6, R5, 0x1fffe, RZ, 0xc0, !PT ;  /* 0x0001fffe05067812 */ /* 0x000fe200078ec0ff */
[----:B------:R-:W-:-:S04]  /*5210*/  VIADD R5, R2, 0x36400 ;  /* 0x0003640002057836 */ /* 0x000fc80000000000 */
[----:B------:R-:W-:Y:S01]  /*5220*/  IMAD.IADD R3, R3, 0x1, -R6 ;  /* 0x0000000103037824 */ /* 0x000fe200078e0a06 */
[----:B------:R-:W-:-:S03]  /*5230*/  SHF.R.U32.HI R5, RZ, 0x4, R5 ;  /* 0x00000004ff057819 */ /* 0x000fc60000011605 */
[----:B------:R-:W-:Y:S01]  /*5240*/  IMAD R3, R3, 0x8000, R2 ;  /* 0x0000800003037824 */ /* 0x000fe200078e0202 */
[----:B------:R-:W-:-:S03]  /*5250*/  LOP3.LUT R5, R5, 0x3fff, RZ, 0xc0, !PT ;  /* 0x00003fff05057812 */ /* 0x000fc600078ec0ff */
[----:B------:R-:W-:Y:S01]  /*5260*/  VIADD R3, R3, 0x400 ;  /* 0x0000040003037836 */ /* 0x000fe20000000000 */
[----:B------:R-:W-:Y:S01]  /*5270*/  LOP3.LUT R6, R5, 0x10000, RZ, 0xfc, !PT ;  /* 0x0001000005067812 */ /* 0x000fe200078efcff */
[----:B------:R-:W-:-:S03]  /*5280*/  @!P2 IMAD R5, R18, 0x8, R2 ;  /* 0x000000081205a824 */ /* 0x000fc600078e0202 */
[----:B------:R-:W-:Y:S01]  /*5290*/  SHF.R.U32.HI R3, RZ, 0x4, R3 ;  /* 0x00000004ff037819 */ /* 0x000fe20000011603 */
[C---:B------:R-:W-:Y:S01]  /*52a0*/  VIADD R12, R6.reuse, 0x2 ;  /* 0x00000002060c7836 */ /* 0x040fe20000000000 */
[----:B------:R-:W-:Y:S01]  /*52b0*/  R2UR UR4, R6 ;  /* 0x00000000060472ca */ /* 0x000fe200000e0000 */
[----:B------:R-:W-:Y:S01]  /*52c0*/  @!P2 VIADD R5, R5, 0x38860 ;  /* 0x000388600505a836 */ /* 0x000fe20000000000 */
[----:B------:R-:W-:-:S04]  /*52d0*/  LOP3.LUT R3, R3, 0x3fff, RZ, 0xc0, !PT ;  /* 0x00003fff03037812 */ /* 0x000fc800078ec0ff */
[----:B------:R-:W-:Y:S02]  /*52e0*/  LOP3.LUT R3, R3, 0x2000000, RZ, 0xfc, !PT ;  /* 0x0200000003037812 */ /* 0x000fe400078efcff */
[----:B------:R-:W-:-:S03]  /*52f0*/  @!P2 PRMT R5, RZ, 0x654, R5 ;  /* 0x00000654ff05a816 */ /* 0x000fc60000000005 */
[----:B------:R-:W-:-:S04]  /*5300*/  IMAD R8, R18, 0x1000, R3 ;  /* 0x0000100012087824 */ /* 0x000fc800078e0203 */
[C---:B------:R-:W-:Y:S01]  /*5310*/  VIADD R10, R8.reuse, 0x80 ;  /* 0x00000080080a7836 */ /* 0x040fe20000000000 */
[----:B------:R-:W-:-:S13]  /*5320*/  R2UR UR6, R8 ;  /* 0x00000000080672ca */ /* 0x000fda00000e0000 */
[----:B------:R-:W-:Y:S01]  /*5330*/  HGMMA.64x256x16.F32.BF16 R24, gdesc[UR4].tnspB, RZ, !UPT, gsb0 ;  /* 0x43e00000041879f0 */ /* 0x000fe2000c0018ff */
[----:B------:R-:W-:Y:S01]  /*5340*/  R2UR UR6, R10 ;  /* 0x000000000a0672ca */ /* 0x000fe200000e0000 */
[----:B------:R-:W-:Y:S01]  /*5350*/  VIADD R10, R8, 0x100 ;  /* 0x00000100080a7836 */ /* 0x000fe20000000000 */
[----:B------:R-:W-:Y:S01]  /*5360*/  R2UR UR7, R11 ;  /* 0x000000000b0772ca */ /* 0x000fe200000e0000 */
[----:B------:R-:W-:Y:S01]  /*5370*/  IMAD.MOV.U32 R11, RZ, RZ, 0x40000040 ;  /* 0x40000040ff0b7424 */ /* 0x000fe200078e00ff */
[----:B------:R-:W-:Y:S01]  /*5380*/  R2UR UR4, R12 ;  /* 0x000000000c0472ca */ /* 0x000fe200000e0000 */
[----:B------:R-:W-:Y:S01]  /*5390*/  VIADD R8, R8, 0x180 ;  /* 0x0000018008087836 */ /* 0x000fe20000000000 */
[----:B------:R-:W-:Y:S02]  /*53a0*/  R2UR UR5, R13 ;  /* 0x000000000d0572ca */ /* 0x000fe400000e0000 */
[----:B------:R-:W-:Y:S01]  /*53b0*/  R2UR UR10, R10 ;  /* 0x000000000a0a72ca */ /* 0x000fe200000e0000 */
[----:B------:R-:W-:Y:S01]  /*53c0*/  VIADD R10, R6, 0x4 ;  /* 0x00000004060a7836 */ /* 0x000fe20000000000 */
[----:B------:R-:W-:Y:S01]  /*53d0*/  R2UR UR11, R11 ;  /* 0x000000000b0b72ca */ /* 0x000fe200000e0000 */
[----:B------:R-:W-:Y:S01]  /*53e0*/  IMAD.MOV.U32 R11, RZ, RZ, 0x40000040 ;  /* 0x40000040ff0b7424 */ /* 0x000fe200078e00ff */
[----:B------:R-:W-:Y:S01]  /*53f0*/  R2UR UR14, R8 ;  /* 0x00000000080e72ca */ /* 0x000fe200000e0000 */
[----:B------:R-:W-:Y:S01]  /*5400*/  VIADD R8, R6, 0x6 ;  /* 0x0000000606087836 */ /* 0x000fe20000000000 */
[----:B------:R-:W-:-:S02]  /*5410*/  R2UR UR8, R10 ;  /* 0x000000000a0872ca */ /* 0x000fc400000e0000 */
[----:B------:R-:W-:Y:S02]  /*5420*/  R2UR UR9, R11 ;  /* 0x000000000b0972ca */ /* 0x000fe400000e0000 */
[----:B------:R-:W-:Y:S01]  /*5430*/  R2UR UR12, R8 ;  /* 0x00000000080c72ca */ /* 0x000fe200000e0000 */
        /* <DEDUP_REMOVED lines=15> */
[----:B------:R-:W-:-:S07]  /*5530*/  IMAD.MOV.U32 R20, RZ, RZ, R4 ;  /* 0x000000ffff147224 */ /* 0x000fce00078e0004 */
.L_x_4367:
[----:B------:R-:W-:Y:S01]  /*5540*/  BAR.SYNC.DEFER_BLOCKING 0xe, 0x100 ;  /* 0x0384000000007b1d */ /* 0x000fe20000010000 */
[----:B-1----:R-:W-:Y:S01]  /*5550*/  IMAD R4, R18, 0x40, R191 ;  /* 0x0000004012047824 */ /* 0x002fe200078e02bf */
[----:B------:R-:W-:Y:S01]  /*5560*/  R2UR UR4, R6 ;  /* 0x00000000060472ca */ /* 0x000fe200000e0000 */
[----:B------:R-:W-:Y:S01]  /*5570*/  VIADD R18, R18, 0x1 ;  /* 0x0000000112127836 */ /* 0x000fe20000000000 */
[----:B------:R-:W-:Y:S01]  /*5580*/  R2UR UR5, R7 ;  /* 0x00000000070572ca */ /* 0x000fe200000e0000 */
[----:B------:R-:W-:Y:S02]  /*5590*/  IMAD R4, R4, 0x4, R2 ;  /* 0x0000000404047824 */ /* 0x000fe400078e0202 */
[----:B------:R-:W-:Y:S01]  /*55a0*/  IMAD.MOV.U32 R15, RZ, RZ, 0x40000040 ;  /* 0x40000040ff0f7424 */ /* 0x000fe200078e00ff */
[----:B------:R-:W-:-:S04]  /*55b0*/  ISETP.NE.AND P0, PT, R18, 0x2, PT ;  /* 0x000000021200780c */ /* 0x000fc80003f05270 */
[----:B------:R-:W-:Y:S01]  /*55c0*/  SEL R18, R18, RZ, P0 ;  /* 0x000000ff12127207 */ /* 0x000fe20000000000 */
[----:B0-----:R-:W0:Y:S04]  /*55d0*/  LDS R5, [R4+0x38400] ;  /* 0x0384000004057984 */ /* 0x001e280000000800 */
        /* <DEDUP_REMOVED lines=129> */
[----:B------:R-:W-:-:S02]  /*5df0*/  IMAD R4, R18, 0x1000, R3 ;  /* 0x0000100012047824 */ /* 0x000fc400078e0203 */
[----:B------:R-:W-:Y:S02]  /*5e00*/  IMAD.MOV.U32 R5, RZ, RZ, 0x40000040 ;  /* 0x40000040ff057424 */ /* 0x000fe400078e00ff */
[C---:B------:R-:W-:Y:S01]  /*5e10*/  VIADD R14, R4.reuse, 0x80 ;  /* 0x00000080040e7836 */ /* 0x040fe20000000000 */
[----:B------:R-:W-:Y:S01]  /*5e20*/  R2UR UR6, R4 ;  /* 0x00000000040672ca */ /* 0x000fe200000e0000 */
[----:B------:R-:W-:Y:S01]  /*5e30*/  WARPGROUP.ARRIVE ;  /* 0x00000000000079c5 */ /* 0x000fe20000000000 */
[----:B------:R-:W-:Y:S01]  /*5e40*/  R2UR UR7, R5 ;  /* 0x00000000050772ca */ /* 0x000fe200000e0000 */
[----:B------:R-:W-:-:S12]  /*5e50*/  IMAD.MOV.U32 R5, RZ, RZ, 0x40000040 ;  /* 0x40000040ff057424 */ /* 0x000fd800078e00ff */
[----:B------:R-:W-:Y:S01]  /*5e60*/  HGMMA.64x256x16.F32.BF16 R24, gdesc[UR4].tnspB, R24, gsb0 ;  /* 0x43e00000041879f0 */ /* 0x000fe20008001818 */
[----:B------:R-:W-:Y:S01]  /*5e70*/  R2UR UR6, R14 ;  /* 0x000000000e0672ca */ /* 0x000fe200000e0000 */
[----:B------:R-:W-:Y:S01]  /*5e80*/  VIADD R14, R4, 0x100 ;  /* 0x00000100040e7836 */ /* 0x000fe20000000000 */
[----:B------:R-:W-:Y:S01]  /*5e90*/  R2UR UR7, R15 ;  /* 0x000000000f0772ca */ /* 0x000fe200000e0000 */
[----:B------:R-:W-:Y:S01]  /*5ea0*/  IMAD.MOV.U32 R15, RZ, RZ, 0x40000040 ;  /* 0x40000040ff0f7424 */ /* 0x000fe200078e00ff */
[----:B------:R-:W-:Y:S01]  /*5eb0*/  R2UR UR4, R12 ;  /* 0x000000000c0472ca */ /* 0x000fe200000e0000 */
[----:B------:R-:W-:Y:S01]  /*5ec0*/  VIADD R4, R4, 0x180 ;  /* 0x0000018004047836 */ /* 0x000fe20000000000 */
[----:B------:R-:W-:Y:S01]  /*5ed0*/  R2UR UR5, R13 ;  /* 0x000000000d0572ca */ /* 0x000fe200000e0000 */
[----:B------:R-:W-:Y:S02]  /*5ee0*/  WARPGROUP.DEPBAR.LE gsb0, 0x0 ;  /* 0x00008000000079c5 */ /* 0x000fe40000010000 */
[----:B------:R-:W-:-:S15]  /*5ef0*/  WARPGROUP.ARRIVE ;  /* 0x00000000000079c5 */ /* 0x000fde0000000000 */
[----:B------:R-:W-:-:S03]  /*5f00*/  NOP ;  /* 0x0000000000007918 */ /* 0x000fc60000000000 */
        /* <DEDUP_REMOVED lines=10> */
[----:B------:R-:W-:Y:S01]  /*5fb0*/  IMAD.MOV.U32 R4, RZ, RZ, R20 ;  /* 0x000000ffff047224 */ /* 0x000fe200078e0014 */
[----:B------:R-:W-:Y:S01]  /*5fc0*/  R2UR UR7, R5 ;  /* 0x00000000050772ca */ /* 0x000fe200000e0000 */
[----:B------:R-:W-:Y:S01]  /*5fd0*/  VIADD R20, R20, 0xffffffff ;  /* 0xffffffff14147836 */ /* 0x000fe20000000000 */
[----:B------:R-:W-:Y:S02]  /*5fe0*/  R2UR UR4, R8 ;  /* 0x00000000080472ca */ /* 0x000fe400000e0000 */
[----:B------:R-:W-:Y:S02]  /*5ff0*/  R2UR UR5, R9 ;  /* 0x00000000090572ca */ /* 0x000fe400000e0000 */
[----:B------:R-:W-:Y:S02]  /*6000*/  ISETP.GT.AND P1, PT, R4, R0, PT ;  /* 0x000000000400720c */ /* 0x000fe40003f24270 */
[----:B------:R-:W-:-:S04]  /*6010*/  SEL R4, RZ, 0x1, P0 ;  /* 0x00000001ff047807 */ /* 0x000fc80000000000 */
[----:B------:R-:W-:Y:S01]  /*6020*/  LOP3.LUT R23, R23, R4, RZ, 0x3c, !PT ;  /* 0x0000000417177212 */ /* 0x000fe200078e3cff */
[----:B------:R-:W-:-:S04]  /*6030*/  @!P2 IMAD R4, R18, 0x8, R2 ;  /* 0x000000081204a824 */ /* 0x000fc800078e0202 */
[----:B------:R-:W-:-:S05]  /*6040*/  @!P2 VIADD R4, R4, 0x38860 ;  /* 0x000388600404a836 */ /* 0x000fca0000000000 */
[----:B------:R-:W-:Y:S01]  /*6050*/  @!P2 PRMT R4, RZ, 0x654, R4 ;  /* 0x00000654ff04a816 */ /* 0x000fe20000000004 */
[----:B------:R-:W-:Y:S02]  /*6060*/  WARPGROUP.DEPBAR.LE gsb0, 0x0 ;  /* 0x00008000000079c5 */ /* 0x000fe40000010000 */
[----:B------:R-:W-:-:S06]  /*6070*/  WARPGROUP.ARRIVE ;  /* 0x00000000000079c5 */ /* 0x000fcc0000000000 */
[----:B------:R-:W-:Y:S03]  /*6080*/  HGMMA.64x256x16.F32.BF16 R24, gdesc[UR4].tnspB, R24, gsb0 ;  /* 0x43e00000041879f0 */ /* 0x000fe60008001818 */
[----:B------:R-:W-:Y:S02]  /*6090*/  WARPGROUP.DEPBAR.LE gsb0, 0x0 ;  /* 0x00008000000079c5 */ /* 0x000fe40000010000 */
[----:B------:R-:W-:Y:S06]  /*60a0*/  BAR.ARV 0xf, 0x100 ;  /* 0x03c4000000007b1d */ /* 0x000fec0000002000 */
[----:B------:R1:W-:Y:S01]  /*60b0*/  @!P2 SYNCS.ARRIVE.TRANS64.RED.A1T0 RZ, [R4+URZ], RZ ;  /* 0x000000ff04ffa9a7 */ /* 0x0003e2000810043f */
[----:B------:R-:W-:Y:S05]  /*60c0*/  @P1 BRA `(.L_x_4367) ;  /* 0xfffffff4001c1947 */ /* 0x000fea000383ffff */
.L_x_4366:
[----:B------:R-:W-:Y:S05]  /*60d0*/  BSYNC B0 ;  /* 0x0000000000007941 */ /* 0x000fea0003800000 */
.L_x_4365:
        /* <DEDUP_REMOVED lines=9> */
[----:B------:R-:W2:Y:S04]  /*6170*/  LDS R2, [R0+0x38400] ;  /* 0x0384000000027984 */ /* 0x000ea80000000800 */
[----:B------:R-:W3:Y:S01]  /*6180*/  LDS R0, [R0+0x38420] ;  /* 0x0384200000007984 */ /* 0x000ee20000000800 */
[-C--:B--2---:R-:W-:Y:S01]  /*6190*/  FMUL.FTZ R24, R24, R2.reuse ;  /* 0x0000000218187220 */ /* 0x084fe20000410000 */
        /* <DEDUP_REMOVED lines=131> */
.L_x_4361:
        /* <DEDUP_REMOVED lines=14> */
[----:B------:R0:W2:Y:S01]  /*6ab0*/  F2I.FTZ.U32.TRUNC.NTZ R5, R4 ;  /* 0x0000000400057305 */ /* 0x0000a2000021f000 */
[----:B------:R-:W-:Y:S01]  /*6ac0*/  ISETP.GE.AND P2, PT, R0, RZ, PT ;  /* 0x000000ff0000720c */ /* 0x000fe20003f46270 */
[----:B0-----:R-:W-:Y:S02]  /*6ad0*/  IMAD.MOV.U32 R4, RZ, RZ, RZ ;  /* 0x000000ffff047224 */ /* 0x001fe400078e00ff */
        /* <DEDUP_REMOVED lines=14> */
.L_x_4369:
[----:B------:R-:W-:Y:S05]  /*6bc0*/  BSYNC B0 ;  /* 0x0000000000007941 */ /* 0x000fea0003800000 */
.L_x_4368:
        /* <DEDUP_REMOVED lines=100> */
.L_x_4371:
[----:B------:R-:W-:Y:S05]  /*7210*/  BSYNC B6 ;  /* 0x0000000000067941 */ /* 0x000fea0003800000 */
.L_x_4370:
        /* <DEDUP_REMOVED lines=12> */
.L_x_4375:
[----:B-1----:R1:W2:Y:S02]  /*72e0*/  SYNCS.PHASECHK.TRANS64.TRYWAIT P0, [R2+URZ+0x38800], R3 ;  /* 0x03880003020075a7 */ /* 0x0022a4000800017f */
[----:B--2---:R-:W-:Y:S05]  /*72f0*/  @!P0 NANOSLEEP.SYNCS 0x989680 ;  /* 0x009896800000895d */ /* 0x004fea0003900000 */
[----:B------:R-:W2:Y:S02]  /*7300*/  @!P0 SYNCS.PHASECHK.TRANS64 P0, [R2+URZ+0x38800], R3 ;  /* 0x03880003020085a7 */ /* 0x000ea4000800007f */
[----:B--2---:R-:W-:Y:S05]  /*7310*/  @!P0 BRA `(.L_x_4375) ;  /* 0xfffffffc00f08947 */ /* 0x004fea000383ffff */
.L_x_4374:
[----:B------:R-:W-:Y:S05]  /*7320*/  BSYNC B0 ;  /* 0x0000000000007941 */ /* 0x000fea0003800000 */
.L_x_4373:
[----:B------:R-:W-:Y:S05]  /*7330*/  BRA `(.L_x_4376) ;  /* 0x0000002000b07947 */ /* 0x000fea0003800000 */
.L_x_4372:
        /* <DEDUP_REMOVED lines=37> */
.L_x_4378:
[----:B------:R-:W-:Y:S05]  /*7590*/  BSYNC B6 ;  /* 0x0000000000067941 */ /* 0x000fea0003800000 */
.L_x_4377:
        /* <DEDUP_REMOVED lines=8> */
[----:B------:R0:W2:Y:S04]  /*7620*/  SHFL.IDX PT, R20, R25, RZ, 0x1c1f ;  /* 0x001c1fff19147589 */ /* 0x0000a800000e0000 */
[----:B------:R-:W3:Y:S04]  /*7630*/  SHFL.IDX PT, R24, R24, RZ, 0x1c1f ;  /* 0x001c1fff18187589 */ /* 0x000ee800000e0000 */
[----:B------:R0:W4:Y:S02]  /*7640*/  SHFL.IDX PT, R21, R27, RZ, 0x1c1f ;  /* 0x001c1fff1b157589 */ /* 0x00012400000e0000 */
.L_x_4639:
        /* <DEDUP_REMOVED lines=37> */
.L_x_4383:
[----:B------:R-:W-:Y:S05]  /*78a0*/  BSYNC B1 ;  /* 0x0000000000017941 */ /* 0x000fea0003800000 */
.L_x_4382:
[----:B------:R-:W2:Y:S01]  /*78b0*/  SYNCS.PHASECHK.TRANS64.TRYWAIT P0, [R2+URZ+0x38800], R25 ;  /* 0x03880019020075a7 */ /* 0x000ea2000800017f */
[----:B0-----:R-:W-:Y:S01]  /*78c0*/  LOP3.LUT R12, R27, 0x18, R16, 0xf8, !PT ;  /* 0x000000181b0c7812 */ /* 0x001fe200078ef810 */
[----:B-----5:R-:W-:Y:S01]  /*78d0*/  IMAD.MOV.U32 R15, RZ, RZ, R6 ;  /* 0x000000ffff0f7224 */ /* 0x020fe200078e0006 */
[----:B------:R-:W-:Y:S01]  /*78e0*/  SHF.R.U32.HI R27, RZ, 0x3, R27 ;  /* 0x00000003ff1b7819 */ /* 0x000fe2000001161b */
[----:B-1----:R-:W-:Y:S01]  /*78f0*/  IMAD R3, R153, -0x40, R26 ;  /* 0xffffffc099037824 */ /* 0x002fe200078e021a */
[--C-:B------:R-:W-:Y:S01]  /*7900*/  SHF.R.U32.HI R26, RZ, 0x10, R7.reuse ;  /* 0x00000010ff1a7819 */ /* 0x100fe20000011607 */
[----:B------:R-:W-:Y:S01]  /*7910*/  IMAD.MOV.U32 R13, RZ, RZ, R7 ;  /* 0x000000ffff0d7224 */ /* 0x000fe200078e0007 */
[----:B------:R-:W-:Y:S01]  /*7920*/  LOP3.LUT R31, R12, R27, RZ, 0x3c, !PT ;  /* 0x0000001b0c1f7212 */ /* 0x000fe200078e3cff */
[----:B------:R-:W-:Y:S01]  /*7930*/  IMAD.MOV.U32 R14, RZ, RZ, R11 ;  /* 0x000000ffff0e7224 */ /* 0x000fe200078e000b */
[----:B------:R-:W-:Y:S01]  /*7940*/  SHF.R.U64 R12, R6, 0x10, R7 ;  /* 0x00000010060c7819 */ /* 0x000fe20000001207 */
[----:B------:R-:W-:Y:S01]  /*7950*/  IMAD.MOV.U32 R6, RZ, RZ, R4 ;  /* 0x000000ffff067224 */ /* 0x000fe200078e0004 */
[----:B------:R-:W-:Y:S01]  /*7960*/  SHF.R.U64 R29, R4, 0x10, R5 ;  /* 0x00000010041d7819 */ /* 0x000fe20000001205 */
[----:B------:R-:W-:Y:S01]  /*7970*/  IMAD R31, R194, 0x200, R31 ;  /* 0x00000200c21f7824 */ /* 0x000fe200078e021f */
[--C-:B------:R-:W-:Y:S01]  /*7980*/  SHF.R.U32.HI R4, RZ, 0x10, R5.reuse ;  /* 0x00000010ff047819 */ /* 0x100fe20000011605 */
[----:B------:R-:W-:Y:S01]  /*7990*/  IMAD.MOV.U32 R7, RZ, RZ, R5 ;  /* 0x000000ffff077224 */ /* 0x000fe200078e0005 */
[----:B------:R-:W-:Y:S01]  /*79a0*/  PRMT R15, R15, 0x5410, R12 ;  /* 0x000054100f0f7816 */ /* 0x000fe2000000000c */
[----:B------:R-:W-:Y:S01]  /*79b0*/  IMAD.MOV.U32 R5, RZ, RZ, R10 ;  /* 0x000000ffff057224 */ /* 0x000fe200078e000a */
[--C-:B---3--:R-:W-:Y:S01]  /*79c0*/  SHF.R.U64 R24, R10, 0x10, R11.reuse ;  /* 0x000000100a187819 */ /* 0x108fe2000000120b */
[----:B------:R-:W-:Y:S01]  /*79d0*/  IMAD R12, R31, 0x2, R2 ;  /* 0x000000021f0c7824 */ /* 0x000fe200078e0202 */
[----:B------:R-:W-:Y:S01]  /*79e0*/  VIMNMX R37, R3, 0x40, PT ;  /* 0x0000004003257848 */ /* 0x000fe20003fe0100 */
[----:B------:R-:W-:Y:S01]  /*79f0*/  BSSY B1, `(.L_x_4384) ;  /* 0x000000f000017945 */ /* 0x000fe20003800000 */
[----:B------:R-:W-:Y:S01]  /*7a00*/  SHF.R.U32.HI R27, RZ, 0x10, R11 ;  /* 0x00000010ff1b7819 */ /* 0x000fe2000001160b */
[--C-:B------:R-:W-:Y:S01]  /*7a10*/  IMAD.MOV.U32 R11, RZ, RZ, R9.reuse ;  /* 0x000000ffff0b7224 */ /* 0x100fe200078e0009 */
[--C-:B----4-:R-:W-:Y:S01]  /*7a20*/  SHF.R.U64 R21, R8, 0x10, R9.reuse ;  /* 0x0000001008157819 */ /* 0x110fe20000001209 */
[----:B------:R-:W-:Y:S01]  /*7a30*/  IMAD.MOV.U32 R10, RZ, RZ, R8 ;  /* 0x000000ffff0a7224 */ /* 0x000fe200078e0008 */
[----:B--2---:R-:W-:Y:S01]  /*7a40*/  SHF.R.U32.HI R20, RZ, 0x10, R9 ;  /* 0x00000010ff147819 */ /* 0x004fe20000011609 */
[C---:B------:R-:W-:Y:S01]  /*7a50*/  VIADD R3, R12.reuse, 0x20440 ;  /* 0x000204400c037836 */ /* 0x040fe20000000000 */
[----:B------:R-:W-:Y:S01]  /*7a60*/  PRMT R9, R7, 0x5410, R4 ;  /* 0x0000541007097816 */ /* 0x000fe20000000004 */
[----:B------:R-:W-:Y:S01]  /*7a70*/  VIADD R4, R12, 0x20400 ;  /* 0x000204000c047836 */ /* 0x000fe20000000000 */
[----:B------:R-:W-:-:S02]  /*7a80*/  LOP3.LUT P2, RZ, R189, 0x4, RZ, 0xc0, !PT ;  /* 0x00000004bdff7812 */ /* 0x000fc4000784c0ff */
[----:B------:R-:W-:Y:S02]  /*7a90*/  ISETP.GE.AND P1, PT, R22, R37, PT ;  /* 0x000000251600720c */ /* 0x000fe40003f26270 */
[----:B------:R-:W-:Y:S02]  /*7aa0*/  PRMT R13, R13, 0x5410, R26 ;  /* 0x000054100d0d7816 */ /* 0x000fe4000000001a */
[----:B------:R-:W-:Y:S02]  /*7ab0*/  PRMT R8, R6, 0x5410, R29 ;  /* 0x0000541006087816 */ /* 0x000fe4000000001d */
[----:B------:R-:W-:Y:S01]  /*7ac0*/  PRMT R35, R5, 0x5410, R24 ;  /* 0x0000541005237816 */ /* 0x000fe20000000018 */
[----:B------:R-:W-:Y:S06]  /*7ad0*/  @!P0 BRA `(.L_x_4385) ;  /* 0x00000174007c8947 */ /* 0x000fec0003800000 */
.L_x_4640:
[----:B------:R-:W-:Y:S05]  /*7ae0*/  BSYNC B1 ;  /* 0x0000000000017941 */ /* 0x000fea0003800000 */
.L_x_4384:
        /* <DEDUP_REMOVED lines=24> */
[----:B0-----:R-:W-:-:S02]  /*7c70*/  IMAD.U32 R25, R7, 0x10000, RZ ;  /* 0x0001000007197824 */ /* 0x001fc400078e00ff */
        /* <DEDUP_REMOVED lines=24> */
.L_x_4389:
[----:B------:R-:W-:Y:S05]  /*7e00*/  BSYNC B2 ;  /* 0x0000000000027941 */ /* 0x000fea0003800000 */
.L_x_4388:
[----:B------:R-:W-:Y:S05]  /*7e10*/  @P1 BRA `(.L_x_4387) ;  /* 0x0000000000981947 */ /* 0x000fea0003800000 */
[----:B-1----:R-:W1:Y:S01]  /*7e20*/  LDS.128 R4, [R3] ;  /* 0x0000000003047984 */ /* 0x002e620000000c00 */
        /* <DEDUP_REMOVED lines=37> */
.L_x_4387:
[----:B------:R-:W-:Y:S05]  /*8080*/  BSYNC B1 ;  /* 0x0000000000017941 */ /* 0x000fea0003800000 */
.L_x_4386:
[----:B-12---:R-:W-:-:S05]  /*8090*/  VIADD R4, R22, 0x20 ;  /* 0x0000002016047836 */ /* 0x006fca0000000000 */
[----:B------:R-:W-:-:S13]  /*80a0*/  ISETP.GE.AND P0, PT, R4, R37, PT ;  /* 0x000000250400720c */ /* 0x000fda0003f06270 */
[----:B------:R-:W-:Y:S05]  /*80b0*/  @P0 BRA `(.L_x_4390) ;  /* 0x00000014002c0947 */ /* 0x000fea0003800000 */
        /* <DEDUP_REMOVED lines=25> */
[C---:B------:R-:W-:Y:S01]  /*8250*/  LOP3.LUT R30, R14.reuse, 0xffff0000, RZ, 0xc0, !PT ;  /* 0xffff00000e1e7812 */ /* 0x040fe200078ec0ff */
[----:B------:R-:W-:Y:S01]  /*8260*/  IMAD.U32 R29, R14, 0x10000, RZ ;  /* 0x000100000e1d7824 */ /* 0x000fe200078e00ff */
[C---:B------:R-:W-:Y:S01]  /*8270*/  LOP3.LUT R28, R13.reuse, 0xffff0000, RZ, 0xc0, !PT ;  /* 0xffff00000d1c7812 */ /* 0x040fe200078ec0ff */
        /* <DEDUP_REMOVED lines=15> */
.L_x_4392:
[----:B------:R-:W-:Y:S05]  /*8370*/  BSYNC B1 ;  /* 0x0000000000017941 */ /* 0x000fea0003800000 */
.L_x_4391:
[----:B------:R-:W-:Y:S05]  /*8380*/  @P1 BRA `(.L_x_4390) ;  /* 0x0000001000781947 */ /* 0x000fea0003800000 */
[----:B-1----:R-:W1:Y:S01]  /*8390*/  LDS.128 R4, [R3+0x1000] ;  /* 0x0010000003047984 */ /* 0x002e620000000c00 */
[----:B------:R-:W-:Y:S01]  /*83a0*/  IMAD.U32 R20, R8, 0x10000, RZ ;  /* 0x0001000008147824 */ /* 0x000fe200078e00ff */
[C---:B------:R-:W-:Y:S01]  /*83b0*/  LOP3.LUT R27, R10.reuse, 0xffff0000, RZ, 0xc0, !PT ;  /* 0xffff00000a1b7812 */ /* 0x040fe200078ec0ff */
[----:B------:R-:W-:Y:S01]  /*83c0*/  IMAD.U32 R24, R10, 0x10000, RZ ;  /* 0x000100000a187824 */ /* 0x000fe200078e00ff */
[----:B0-----:R-:W-:Y:S02]  /*83d0*/  LOP3.LUT R25, R8, 0xffff0000, RZ, 0xc0, !PT ;  /* 0xffff000008197812 */ /* 0x001fe400078ec0ff */
        /* <DEDUP_REMOVED lines=34> */
.L_x_4380:
        /* <DEDUP_REMOVED lines=8> */
.L_x_4646:
        /* <DEDUP_REMOVED lines=23> */
.L_x_4395:
[----:B------:R-:W-:Y:S05]  /*87f0*/  BSYNC B1 ;  /* 0x0000000000017941 */ /* 0x000fea0003800000 */
.L_x_4394:
[----:B------:R-:W2:Y:S01]  /*8800*/  SYNCS.PHASECHK.TRANS64.TRYWAIT P1, [R2+URZ+0x38800], R27 ;  /* 0x0388001b020075a7 */ /* 0x000ea2000802017f */
[----:B------:R-:W-:Y:S01]  /*8810*/  IMAD R3, R153, -0x40, R20 ;  /* 0xffffffc099037824 */ /* 0x000fe200078e0214 */
[--C-:B-----5:R-:W-:Y:S01]  /*8820*/  SHF.R.U64 R29, R6, 0x10, R7.reuse ;  /* 0x00000010061d7819 */ /* 0x120fe20000001207 */
[--C-:B------:R-:W-:Y:S01]  /*8830*/  IMAD.MOV.U32 R21, RZ, RZ, R7.reuse ;  /* 0x000000ffff157224 */ /* 0x100fe200078e0007 */
[----:B------:R-:W-:Y:S01]  /*8840*/  SHF.R.U32.HI R28, RZ, 0x10, R7 ;  /* 0x00000010ff1c7819 */ /* 0x000fe20000011607 */
[----:B------:R-:W-:Y:S01]  /*8850*/  IMAD.MOV.U32 R20, RZ, RZ, R4 ;  /* 0x000000ffff147224 */ /* 0x000fe200078e0004 */
[----:B------:R-:W-:Y:S01]  /*8860*/  VIMNMX R7, R3, 0x40, PT ;  /* 0x0000004003077848 */ /* 0x000fe20003fe0100 */
[--C-:B------:R-:W-:Y:S01]  /*8870*/  IMAD.MOV.U32 R24, RZ, RZ, R5.reuse ;  /* 0x000000ffff187224 */ /* 0x100fe200078e0005 */
[--C-:B------:R-:W-:Y:S01]  /*8880*/  SHF.R.U64 R33, R4, 0x10, R5.reuse ;  /* 0x0000001004217819 */ /* 0x100fe20000001205 */
[----:B-1----:R-:W-:Y:S01]  /*8890*/  IMAD.MOV.U32 R12, RZ, RZ, R6 ;  /* 0x000000ffff0c7224 */ /* 0x002fe200078e0006 */
[----:B------:R-:W-:Y:S01]  /*88a0*/  SHF.R.U32.HI R31, RZ, 0x10, R5 ;  /* 0x00000010ff1f7819 */ /* 0x000fe20000011605 */
[----:B------:R-:W-:Y:S01]  /*88b0*/  IMAD.MOV.U32 R13, RZ, RZ, R8 ;  /* 0x000000ffff0d7224 */ /* 0x000fe200078e0008 */
[----:B0-----:R-:W-:Y:S01]  /*88c0*/  ISETP.GE.AND P0, PT, R16, R25, PT ;  /* 0x000000191000720c */ /* 0x001fe20003f06270 */
[--C-:B----4-:R-:W-:Y:S01]  /*88d0*/  IMAD.MOV.U32 R14, RZ, RZ, R9.reuse ;  /* 0x000000ffff0e7224 */ /* 0x110fe200078e0009 */
[--C-:B------:R-:W-:Y:S01]  /*88e0*/  SHF.R.U64 R8, R8, 0x10, R9.reuse ;  /* 0x0000001008087819 */ /* 0x100fe20000001209 */
[----:B------:R-:W-:Y:S01]  /*88f0*/  VIADD R26, R22, 0x20 ;  /* 0x00000020161a7836 */ /* 0x000fe20000000000 */
[----:B------:R-:W-:Y:S01]  /*8900*/  SHF.R.U32.HI R5, RZ, 0x10, R9 ;  /* 0x00000010ff057819 */ /* 0x000fe20000011609 */
[----:B------:R-:W-:Y:S01]  /*8910*/  IMAD.MOV.U32 R15, RZ, RZ, R10 ;  /* 0x000000ffff0f7224 */ /* 0x000fe200078e000a */
[--C-:B------:R-:W-:Y:S01]  /*8920*/  SHF.R.U64 R6, R10, 0x10, R11.reuse ;  /* 0x000000100a067819 */ /* 0x100fe2000000120b */
[--C-:B------:R-:W-:Y:S01]  /*8930*/  IMAD.MOV.U32 R3, RZ, RZ, R11.reuse ;  /* 0x000000ffff037224 */ /* 0x100fe200078e000b */
[----:B------:R-:W-:Y:S01]  /*8940*/  SHF.R.U32.HI R4, RZ, 0x10, R11 ;  /* 0x00000010ff047819 */ /* 0x000fe2000001160b */
[----:B------:R-:W-:Y:S01]  /*8950*/  BSSY B1, `(.L_x_4396) ;  /* 0x000000c000017945 */ /* 0x000fe20003800000 */
[----:B------:R-:W-:-:S02]  /*8960*/  ISETP.GE.OR P2, PT, R22, R7, P0 ;  /* 0x000000071600720c */ /* 0x000fc40000746670 */
[----:B------:R-:W-:Y:S02]  /*8970*/  PRMT R20, R20, 0x5410, R33 ;  /* 0x0000541014147816 */ /* 0x000fe40000000021 */
[----:B------:R-:W-:Y:S02]  /*8980*/  ISETP.GE.OR P0, PT, R26, R7, P0 ;  /* 0x000000071a00720c */ /* 0x000fe40000706670 */
[----:B------:R-:W-:Y:S02]  /*8990*/  PRMT R24, R24, 0x5410, R31 ;  /* 0x0000541018187816 */ /* 0x000fe4000000001f */
[----:B------:R-:W-:Y:S02]  /*89a0*/  PRMT R12, R12, 0x5410, R29 ;  /* 0x000054100c0c7816 */ /* 0x000fe4000000001d */
[----:B------:R-:W-:Y:S02]  /*89b0*/  PRMT R21, R21, 0x5410, R28 ;  /* 0x0000541015157816 */ /* 0x000fe4000000001c */
[----:B------:R-:W-:-:S02]  /*89c0*/  PRMT R13, R13, 0x5410, R8 ;  /* 0x000054100d0d7816 */ /* 0x000fc40000000008 */
[----:B------:R-:W-:Y:S02]  /*89d0*/  PRMT R14, R14, 0x5410, R5 ;  /* 0x000054100e0e7816 */ /* 0x000fe40000000005 */
[----:B------:R-:W-:Y:S02]  /*89e0*/  PRMT R15, R15, 0x5410, R6 ;  /* 0x000054100f0f7816 */ /* 0x000fe40000000006 */
[----:B------:R-:W-:Y:S01]  /*89f0*/  PRMT R3, R3, 0x5410, R4 ;  /* 0x0000541003037816 */ /* 0x000fe20000000004 */
[----:B--2---:R-:W-:Y:S06]  /*8a00*/  @!P1 BRA `(.L_x_4397) ;  /* 0x00000168003c9947 */ /* 0x004fec0003800000 */
.L_x_4647:
[----:B------:R-:W-:Y:S05]  /*8a10*/  BSYNC B1 ;  /* 0x0000000000017941 */ /* 0x000fea0003800000 */
.L_x_4396:
[----:B------:R-:W-:Y:S04]  /*8a20*/  BSSY B1, `(.L_x_4398) ;  /* 0x000005a000017945 */ /* 0x000fe80003800000 */
[----:B------:R-:W-:Y:S05]  /*8a30*/  @P2 BRA `(.L_x_4399) ;  /* 0x0000000400602947 */ /* 0x000fea0003800000 */
[----:B------:R-:W-:Y:S01]  /*8a40*/  IMAD.SHL.U32 R4, R189, 0x40, RZ ;  /* 0x00000040bd047824 */ /* 0x000fe200078e00ff */
[C---:B------:R-:W-:Y:S01]  /*8a50*/  LOP3.LUT R35, R13.reuse, 0xffff0000, RZ, 0xc0, !PT ;  /* 0xffff00000d237812 */ /* 0x040fe200078ec0ff */
        /* <DEDUP_REMOVED lines=14> */
[----:B------:R-:W0:Y:S01]  /*8b40*/  LDS.128 R4, [R44+0x20400] ;  /* 0x020400002c047984 */ /* 0x000e220000000c00 */
[C---:B-1----:R-:W-:Y:S01]  /*8b50*/  IMAD.U32 R31, R8.reuse, 0x10000, RZ ;  /* 0x00010000081f7824 */ /* 0x042fe200078e00ff */
[----:B------:R-:W-:Y:S01]  /*8b60*/  LOP3.LUT R8, R8, 0xffff0000, RZ, 0xc0, !PT ;  /* 0xffff000008087812 */ /* 0x000fe200078ec0ff */
[C---:B------:R-:W-:Y:S01]  /*8b70*/  IMAD.U32 R33, R10.reuse, 0x10000, RZ ;  /* 0x000100000a217824 */ /* 0x040fe200078e00ff */
[----:B------:R-:W-:Y:S01]  /*8b80*/  LOP3.LUT R10, R10, 0xffff0000, RZ, 0xc0, !PT ;  /* 0xffff00000a0a7812 */ /* 0x000fe200078ec0ff */
[----:B0-----:R-:W-:Y:S02]  /*8b90*/  IMAD.U32 R27, R4, 0x10000, RZ ;  /* 0x00010000041b7824 */ /* 0x001fe400078e00ff */
[C---:B------:R-:W-:Y:S01]  /*8ba0*/  FMUL.FTZ R40, R31.reuse, R38 ;  /* 0x000000261f287220 */ /* 0x040fe20000410000 */
[-C--:B------:R-:W-:Y:S01]  /*8bb0*/  FMUL.FTZ R42, R31, R36.reuse ;  /* 0x000000241f2a7220 */ /* 0x080fe20000410000 */
[----:B------:R-:W-:Y:S01]  /*8bc0*/  LOP3.LUT R31, R20, 0xffff0000, RZ, 0xc0, !PT ;  /* 0xffff0000141f7812 */ /* 0x000fe200078ec0ff */
[----:B------:R-:W-:Y:S01]  /*8bd0*/  FMUL.FTZ R37, R8, R35 ;  /* 0x0000002308257220 */ /* 0x000fe20000410000 */
[----:B------:R-:W-:Y:S01]  /*8be0*/  LOP3.LUT R4, R4, 0xffff0000, RZ, 0xc0, !PT ;  /* 0xffff000004047812 */ /* 0x000fe200078ec0ff */
[----:B------:R-:W-:Y:S01]  /*8bf0*/  FFMA.FTZ R39, R27, R36, -R40 ;  /* 0x000000241b277223 */ /* 0x000fe20000010828 */
[----:B------:R-:W-:-:S02]  /*8c00*/  IMAD.U32 R40, R15, 0x10000, RZ ;  /* 0x000100000f287824 */ /* 0x000fc400078e00ff */
[----:B------:R-:W-:Y:S01]  /*8c10*/  FFMA.FTZ R42, R27, R38, R42 ;  /* 0x000000261b2a7223 */ /* 0x000fe2000001002a */
[----:B------:R-:W-:Y:S02]  /*8c20*/  IMAD.U32 R36, R12, 0x10000, RZ ;  /* 0x000100000c247824 */ /* 0x000fe400078e00ff */
[-C--:B------:R-:W-:Y:S01]  /*8c30*/  FMUL.FTZ R27, R8, R31.reuse ;  /* 0x0000001f081b7220 */ /* 0x080fe20000410000 */
[----:B------:R-:W-:Y:S01]  /*8c40*/  FFMA.FTZ R38, R4, R31, -R37 ;  /* 0x0000001f04267223 */ /* 0x000fe20000010825 */
[----:B------:R-:W-:Y:S01]  /*8c50*/  FMUL.FTZ R8, R33, R40 ;  /* 0x0000002821087220 */ /* 0x000fe20000410000 */
[C---:B------:R-:W-:Y:S01]  /*8c60*/  IMAD.U32 R29, R6.reuse, 0x10000, RZ ;  /* 0x00010000061d7824 */ /* 0x040fe200078e00ff */
[----:B------:R-:W-:Y:S01]  /*8c70*/  LOP3.LUT R37, R15, 0xffff0000, RZ, 0xc0, !PT ;  /* 0xffff00000f257812 */ /* 0x000fe200078ec0ff */
[-C--:B------:R-:W-:Y:S01]  /*8c80*/  FMUL.FTZ R33, R33, R36.reuse ;  /* 0x0000002421217220 */ /* 0x080fe20000410000 */
[----:B------:R-:W-:Y:S01]  /*8c90*/  LOP3.LUT R6, R6, 0xffff0000, RZ, 0xc0, !PT ;  /* 0xffff000006067812 */ /* 0x000fe200078ec0ff */
[C---:B------:R-:W-:Y:S01]  /*8ca0*/  FFMA.FTZ R36, R29.reuse, R36, -R8 ;  /* 0x000000241d247223 */ /* 0x040fe20000010808 */
[----:B------:R-:W-:Y:S01]  /*8cb0*/  LOP3.LUT R31, R12, 0xffff0000, RZ, 0xc0, !PT ;  /* 0xffff00000c1f7812 */ /* 0x000fe200078ec0ff */
[----:B------:R-:W-:Y:S01]  /*8cc0*/  FFMA.FTZ R40, R29, R40, R33 ;  /* 0x000000281d287223 */ /* 0x000fe20000010021 */
[----:B------:R-:W-:-:S02]  /*8cd0*/  IMAD.U32 R32, R9, 0x10000, RZ ;  /* 0x0001000009207824 */ /* 0x000fc400078e00ff */
[----:B------:R-:W-:Y:S01]  /*8ce0*/  FMUL.FTZ R29, R10, R37 ;  /* 0x000000250a1d7220 */ /* 0x000fe20000410000 */
[----:B------:R-:W-:Y:S02]  /*8cf0*/  IMAD.U32 R33, R14, 0x10000, RZ ;  /* 0x000100000e217824 */ /* 0x000fe400078e00ff */
[----:B------:R-:W-:Y:S01]  /*8d00*/  FFMA.FTZ R35, R4, R35, R27 ;  /* 0x0000002304237223 */ /* 0x000fe2000001001b */
[----:B------:R-:W-:Y:S02]  /*8d10*/  IMAD.U32 R28, R5, 0x10000, RZ ;  /* 0x00010000051c7824 */ /* 0x000fe400078e00ff */
[-C--:B------:R-:W-:Y:S01]  /*8d20*/  FMUL.FTZ R45, R10, R31.reuse ;  /* 0x0000001f0a2d7220 */ /* 0x080fe20000410000 */
[----:B------:R-:W-:Y:S02]  /*8d30*/  IMAD.U32 R27, R24, 0x10000, RZ ;  /* 0x00010000181b7824 */ /* 0x000fe400078e00ff */
[----:B------:R-:W-:Y:S01]  /*8d40*/  FFMA.FTZ R43, R6, R31, -R29 ;  /* 0x0000001f062b7223 */ /* 0x000fe2000001081d */
[----:B------:R-:W-:Y:S01]  /*8d50*/  FMUL.FTZ R41, R32, R33 ;  /* 0x0000002120297220 */ /* 0x000fe20000410000 */
[----:B------:R-:W-:-:S02]  /*8d60*/  IMAD.U32 R34, R11, 0x10000, RZ ;  /* 0x000100000b227824 */ /* 0x000fc400078e00ff */
[----:B------:R-:W-:Y:S01]  /*8d70*/  FMUL.FTZ R32, R32, R27 ;  /* 0x0000001b20207220 */ /* 0x000fe20000410000 */
[----:B------:R-:W-:Y:S02]  /*8d80*/  IMAD.U32 R31, R3, 0x10000, RZ ;  /* 0x00010000031f7824 */ /* 0x000fe400078e00ff */
[----:B------:R-:W-:Y:S01]  /*8d90*/  FFMA.FTZ R45, R6, R37, R45 ;  /* 0x00000025062d7223 */ /* 0x000fe2000001002d */
[----:B------:R-:W-:Y:S02]  /*8da0*/  IMAD.U32 R29, R21, 0x10000, RZ ;  /* 0x00010000151d7824 */ /* 0x000fe400078e00ff */
[----:B------:R-:W-:Y:S01]  /*8db0*/  FFMA.FTZ R41, R28, R27, -R41 ;  /* 0x0000001b1c297223 */ /* 0x000fe20000010829 */
[----:B------:R-:W-:Y:S01]  /*8dc0*/  IMAD.U32 R30, R7, 0x10000, RZ ;  /* 0x00010000071e7824 */ /* 0x000fe200078e00ff */
[----:B------:R-:W-:Y:S01]  /*8dd0*/  LOP3.LUT R9, R9, 0xffff0000, RZ, 0xc0, !PT ;  /* 0xffff000009097812 */ /* 0x000fe200078ec0ff */
[C---:B------:R-:W-:Y:S01]  /*8de0*/  FMUL.FTZ R37, R34.reuse, R31 ;  /* 0x0000001f22257220 */ /* 0x040fe20000410000 */
[----:B------:R-:W-:Y:S01]  /*8df0*/  LOP3.LUT R11, R11, 0xffff0000, RZ, 0xc0, !PT ;  /* 0xffff00000b0b7812 */ /* 0x000fe200078ec0ff */
[----:B------:R-:W-:Y:S01]  /*8e00*/  FMUL.FTZ R27, R34, R29 ;  /* 0x0000001d221b7220 */ /* 0x000fe20000410000 */
[----:B------:R-:W-:Y:S01]  /*8e10*/  LOP3.LUT R8, R14, 0xffff0000, RZ, 0xc0, !PT ;  /* 0xffff00000e087812 */ /* 0x000fe200078ec0ff */
[----:B------:R-:W-:Y:S01]  /*8e20*/  FFMA.FTZ R32, R28, R33, R32 ;  /* 0x000000211c207223 */ /* 0x000fe20000010020 */
        /* <DEDUP_REMOVED lines=8> */
[----:B------:R-:W-:Y:S01]  /*8eb0*/  LOP3.LUT R7, R7, 0xffff0000, RZ, 0xc0, !PT ;  /* 0xffff000007077812 */ /* 0x000fe200078ec0ff */
[----:B------:R-:W-:Y:S01]  /*8ec0*/  FMUL.FTZ R9, R9, R4 ;  /* 0x0000000409097220 */ /* 0x000fe20000410000 */
[----:B------:R-:W-:Y:S01]  /*8ed0*/  FMUL.FTZ R11, R11, R6 ;  /* 0x000000060b0b7220 */ /* 0x000fe20000410000 */
[----:B------:R-:W-:Y:S01]  /*8ee0*/  FFMA.FTZ R28, R5, R4, -R28 ;  /* 0x00000004051c7223 */ /* 0x000fe2000001081c */
        /* <DEDUP_REMOVED lines=9> */
[----:B------:R1:W-:Y:S01]  /*8f80*/  STS.128 [R44+0x20400], R4 ;  /* 0x020400042c007388 */ /* 0x0003e20000000c00 */
[----:B------:R-:W-:Y:S02]  /*8f90*/  F2FP.BF16.F32.PACK_AB R9, R9, R32 ;  /* 0x000000200909723e */ /* 0x000fe400000010ff */
[----:B------:R-:W-:-:S05]  /*8fa0*/  F2FP.BF16.F32.PACK_AB R11, R34, R27 ;  /* 0x0000001b220b723e */ /* 0x000fca00000010ff */
[----:B------:R1:W-:Y:S02]  /*8fb0*/  STS.128 [R46+0x20400], R8 ;  /* 0x020400082e007388 */ /* 0x0003e40000000c00 */
.L_x_4399:
[----:B------:R-:W-:Y:S05]  /*8fc0*/  BSYNC B1 ;  /* 0x0000000000017941 */ /* 0x000fea0003800000 */
.L_x_4398:
        /* <DEDUP_REMOVED lines=15> */
[----:B------:R-:W-:-:S02]  /*90c0*/  SHF.R.U32.HI R7, RZ, 0x3, R7 ;  /* 0x00000003ff077819 */ /* 0x000fc40000011607 */
[----:B------:R-:W-:Y:S02]  /*90d0*/  LOP3.LUT R5, R5, 0xfffffe00, RZ, 0xc0, !PT ;  /* 0xfffffe0005057812 */ /* 0x000fe400078ec0ff */
[----:B------:R-:W-:-:S05]  /*90e0*/  LOP3.LUT R4, R4, R7, RZ, 0x3c, !PT ;  /* 0x0000000704047212 */ /* 0x000fca00078e3cff */
[----:B------:R-:W-:-:S04]  /*90f0*/  IMAD.IADD R9, R5, 0x1, R4 ;  /* 0x0000000105097824 */ /* 0x000fc800078e0204 */
        /* <DEDUP_REMOVED lines=9> */
[----:B------:R-:W-:Y:S01]  /*9190*/  FMUL.FTZ R39, R20, R8 ;  /* 0x0000000814277220 */ /* 0x000fe20000410000 */
[-C--:B------:R-:W-:Y:S01]  /*91a0*/  FMUL.FTZ R30, R41, R31.reuse ;  /* 0x0000001f291e7220 */ /* 0x080fe20000410000 */
[C---:B------:R-:W-:Y:S01]  /*91b0*/  IMAD.U32 R32, R10.reuse, 0x10000, RZ ;  /* 0x000100000a207824 */ /* 0x040fe200078e00ff */
[----:B------:R-:W-:Y:S01]  /*91c0*/  LOP3.LUT R10, R10, 0xffff0000, RZ, 0xc0, !PT ;  /* 0xffff00000a0a7812 */ /* 0x000fe200078ec0ff */
[C---:B------:R-:W-:Y:S01]  /*91d0*/  IMAD.U32 R33, R11.reuse, 0x10000, RZ ;  /* 0x000100000b217824 */ /* 0x040fe200078e00ff */
[----:B------:R-:W-:Y:S01]  /*91e0*/  LOP3.LUT R11, R11, 0xffff0000, RZ, 0xc0, !PT ;  /* 0xffff00000b0b7812 */ /* 0x000fe200078ec0ff */
[----:B--2---:R-:W1:Y:S02]  /*91f0*/  LDS.128 R4, [R40+0x20400] ;  /* 0x0204000028047984 */ /* 0x004e640000000c00 */
[C---:B-1----:R-:W-:Y:S01]  /*9200*/  IMAD.U32 R26, R4.reuse, 0x10000, RZ ;  /* 0x00010000041a7824 */ /* 0x042fe200078e00ff */
[----:B------:R-:W-:Y:S01]  /*9210*/  LOP3.LUT R4, R4, 0xffff0000, RZ, 0xc0, !PT ;  /* 0xffff000004047812 */ /* 0x000fe200078ec0ff */
[C---:B0-----:R-:W-:Y:S01]  /*9220*/  IMAD.U32 R27, R5.reuse, 0x10000, RZ ;  /* 0x00010000051b7824 */ /* 0x041fe200078e00ff */
[----:B------:R-:W-:Y:S01]  /*9230*/  LOP3.LUT R5, R5, 0xffff0000, RZ, 0xc0, !PT ;  /* 0xffff000005057812 */ /* 0x000fe200078ec0ff */
[-C--:B------:R-:W-:Y:S01]  /*9240*/  FFMA.FTZ R35, R34, R26.reuse, -R35 ;  /* 0x0000001a22237223 */ /* 0x080fe20000010823 */
[----:B------:R-:W-:Y:S01]  /*9250*/  FFMA.FTZ R13, R36, R26, R13 ;  /* 0x0000001a240d7223 */ /* 0x000fe2000001000d */
[----:B------:R-:W-:Y:S01]  /*9260*/  FMUL.FTZ R26, R43, R31 ;  /* 0x0000001f2b1a7220 */ /* 0x000fe20000410000 */
[----:B------:R-:W-:Y:S01]  /*9270*/  FFMA.FTZ R8, R20, R4, -R37 ;  /* 0x0000000414087223 */ /* 0x000fe20000010825 */
[----:B------:R-:W-:-:S02]  /*9280*/  IMAD.U32 R34, R15, 0x10000, RZ ;  /* 0x000100000f227824 */ /* 0x000fc400078e00ff */
[----:B------:R-:W-:Y:S01]  /*9290*/  FFMA.FTZ R20, R38, R4, R39 ;  /* 0x0000000426147223 */ /* 0x000fe20000010027 */
[C---:B------:R-:W-:Y:S02]  /*92a0*/  IMAD.U32 R4, R12.reuse, 0x10000, RZ ;  /* 0x000100000c047824 */ /* 0x040fe400078e00ff */
[-C--:B------:R-:W-:Y:S01]  /*92b0*/  FFMA.FTZ R26, R41, R27.reuse, -R26 ;  /* 0x0000001b291a7223 */ /* 0x080fe2000001081a */
[----:B------:R-:W-:Y:S01]  /*92c0*/  FFMA.FTZ R30, R43, R27, R30 ;  /* 0x0000001b2b1e7223 */ /* 0x000fe2000001001e */
[----:B------:R-:W-:Y:S01]  /*92d0*/  LOP3.LUT R12, R12, 0xffff0000, RZ, 0xc0, !PT ;  /* 0xffff00000c0c7812 */ /* 0x000fe200078ec0ff */
[----:B------:R-:W-:Y:S01]  /*92e0*/  IMAD.U32 R28, R6, 0x10000, RZ ;  /* 0x00010000061c7824 */ /* 0x000fe200078e00ff */
[----:B------:R-:W-:Y:S01]  /*92f0*/  LOP3.LUT R36, R15, 0xffff0000, RZ, 0xc0, !PT ;  /* 0xffff00000f247812 */ /* 0x000fe200078ec0ff */
[-C--:B------:R-:W-:Y:S01]  /*9300*/  FMUL.FTZ R27, R34, R32.reuse ;  /* 0x00000020221b7220 */ /* 0x080fe20000410000 */
[----:B------:R-:W-:Y:S01]  /*9310*/  IMAD.U32 R41, R3, 0x10000, RZ ;  /* 0x0001000003297824 */ /* 0x000fe200078e00ff */
[----:B------:R-:W-:Y:S01]  /*9320*/  LOP3.LUT R6, R6, 0xffff0000, RZ, 0xc0, !PT ;  /* 0xffff000006067812 */ /* 0x000fe200078ec0ff */
[C---:B------:R-:W-:Y:S01]  /*9330*/  FMUL.FTZ R15, R4.reuse, R32 ;  /* 0x00000020040f7220 */ /* 0x040fe20000410000 */
[----:B------:R-:W-:Y:S01]  /*9340*/  FFMA.FTZ R27, R4, R28, -R27 ;  /* 0x0000001c041b7223 */ /* 0x000fe2000001081b */
[-C--:B------:R-:W-:Y:S01]  /*9350*/  FMUL.FTZ R31, R36, R10.reuse ;  /* 0x0000000a241f7220 */ /* 0x080fe20000410000 */
[----:B------:R-:W-:Y:S01]  /*9360*/  FMUL.FTZ R37, R12, R10 ;  /* 0x0000000a0c257220 */ /* 0x000fe20000410000 */
[----:B------:R-:W-:-:S02]  /*9370*/  IMAD.U32 R29, R7, 0x10000, RZ ;  /* 0x00010000071d7824 */ /* 0x000fc400078e00ff */
[-C--:B------:R-:W-:Y:S01]  /*9380*/  FMUL.FTZ R4, R41, R33.reuse ;  /* 0x0000002129047220 */ /* 0x080fe20000410000 */
[----:B------:R-:W-:Y:S02]  /*9390*/  IMAD.U32 R39, R21, 0x10000, RZ ;  /* 0x0001000015277824 */ /* 0x000fe400078e00ff */
[----:B------:R-:W-:Y:S01]  /*93a0*/  FFMA.FTZ R10, R34, R28, R15 ;  /* 0x0000001c220a7223 */ /* 0x000fe2000001000f */
[-C--:B------:R-:W-:Y:S01]  /*93b0*/  FFMA.FTZ R12, R12, R6.reuse, -R31 ;  /* 0x000000060c0c7223 */ /* 0x080fe2000001081f */
[----:B------:R-:W-:Y:S01]  /*93c0*/  FFMA.FTZ R37, R36, R6, R37 ;  /* 0x0000000624257223 */ /* 0x000fe20000010025 */
[C---:B------:R-:W-:Y:S01]  /*93d0*/  FMUL.FTZ R6, R39.reuse, R33 ;  /* 0x0000002127067220 */ /* 0x040fe20000410000 */
[-C--:B------:R-:W-:Y:S01]  /*93e0*/  FFMA.FTZ R15, R39, R29.reuse, -R4 ;  /* 0x0000001d270f7223 */ /* 0x080fe20000010804 */
        /* <DEDUP_REMOVED lines=8> */
[C---:B------:R-:W-:Y:S01]  /*9470*/  FMUL.FTZ R6, R31.reuse, R9 ;  /* 0x000000091f067220 */ /* 0x040fe20000410000 */
[----:B------:R-:W-:Y:S01]  /*9480*/  FFMA.FTZ R3, R31, R5, -R4 ;  /* 0x000000051f037223 */ /* 0x000fe20000010804 */
[C---:B------:R-:W-:Y:S01]  /*9490*/  FMUL.FTZ R24, R21.reuse, R11 ;  /* 0x0000000b15187220 */ /* 0x040fe20000410000 */
        /* <DEDUP_REMOVED lines=13> */
.L_x_4390:
[----:B------:R-:W-:Y:S05]  /*9570*/  BSYNC B0 ;  /* 0x0000000000007941 */ /* 0x000fea0003800000 */
.L_x_4379:
        /* <DEDUP_REMOVED lines=8> */
.L_x_4376:
[----:B------:R-:W-:-:S13]  /*9600*/  ISETP.NE.AND P0, PT, R187, 0x3, PT ;  /* 0x00000003bb00780c */ /* 0x000fda0003f05270 */
[----:B------:R-:W-:Y:S05]  /*9610*/  @!P0 BRA `(.L_x_4400) ;  /* 0x0000000000048947 */ /* 0x000fea0003800000 */
[----:B------:R-:W-:Y:S01]  /*9620*/  BPT.TRAP 0x1 ;  /* 0x000000040000795c */ /* 0x000fe20000300000 */
.L_x_4400:
[----:B------:R-:W-:Y:S01]  /*9630*/  IMAD R20, R18, 0x8, R2 ;  /* 0x0000000812147824 */ /* 0x000fe200078e0202 */
[----:B------:R-:W-:-:S04]  /*9640*/  SHF.L.U32 R15, R23, 0x1f, RZ ;  /* 0x0000001f170f7819 */ /* 0x000fc800000006ff */
[----:B------:R4:W0:Y:S01]  /*9650*/  SYNCS.PHASECHK.TRANS64.TRYWAIT P1, [R20+URZ+0x38830], R15 ;  /* 0x0388300f140075a7 */ /* 0x000822000802017f */
[----:B------:R-:W-:Y:S05]  /*9660*/  @!P0 BRA `(.L_x_4401) ;  /* 0x0000000000048947 */ /* 0x000fea0003800000 */
[----:B------:R-:W-:Y:S01]  /*9670*/  BPT.TRAP 0x1 ;  /* 0x000000040000795c */ /* 0x000fe20000300000 */
.L_x_4401:
[C---:B012---:R-:W-:Y:S02]  /*9680*/  VIADD R3, R2.reuse, 0x22400 ;  /* 0x0002240002037836 */ /* 0x047fe40000000000 */
[----:B---3--:R-:W-:-:S03]  /*9690*/  VIADD R4, R2, 0x20400 ;  /* 0x0002040002047836 */ /* 0x008fc60000000000 */
        /* <DEDUP_REMOVED lines=8> */
.L_x_4402:
[----:B------:R-:W-:Y:S01]  /*9720*/  IMAD R10, R18, 0x200, R3 ;  /* 0x00000200120a7824 */ /* 0x000fe200078e0203 */
[----:B------:R-:W-:Y:S01]  /*9730*/  LOP3.LUT R8, R4, 0x10000, RZ, 0xfc, !PT ;  /* 0x0001000004087812 */ /* 0x000fe200078efcff */
[----:B------:R-:W-:Y:S01]  /*9740*/  IMAD.MOV.U32 R9, RZ, RZ, 0x40000040 ;  /* 0x40000040ff097424 */ /* 0x000fe200078e00ff */
[----:B------:R-:W-:Y:S05]  /*9750*/  WARPSYNC.ALL ;  /* 0x0000000000007948 */ /* 0x000fea0003800000 */
[----:B------:R-:W-:Y:S01]  /*9760*/  IMAD.MOV.U32 R11, RZ, RZ, 0x40000040 ;  /* 0x40000040ff0b7424 */ /* 0x000fe200078e00ff */
        /* <DEDUP_REMOVED lines=8> */
[----:B------:R-:W-:Y:S01]  /*97f0*/  BSSY B0, `(.L_x_4404) ;  /* 0x0000024000007945 */ /* 0x000fe20003800000 */
        /* <DEDUP_REMOVED lines=8> */
[----:B------:R-:W-:-:S02]  /*9880*/  R2UR UR5, R5 ;  /* 0x00000000050572ca */ /* 0x000fc400000e0000 */
[----:B------:R-:W-:Y:S01]  /*9890*/  R2UR UR6, R6 ;  /* 0x00000000060672ca */ /* 0x000fe200000e0000 */
[C---:B------:R-:W-:Y:S01]  /*98a0*/  VIADD R6, R8.reuse, 0x4 ;  /* 0x0000000408067836 */ /* 0x040fe20000000000 */
[----:B------:R-:W-:Y:S01]  /*98b0*/  R2UR UR7, R7 ;  /* 0x00000000070772ca */ /* 0x000fe200000e0000 */
[----:B------:R-:W-:Y:S02]  /*98c0*/  IMAD.MOV.U32 R7, RZ, RZ, 0x40000040 ;  /* 0x40000040ff077424 */ /* 0x000fe400078e00ff */
[----:B------:R-:W-:Y:S01]  /*98d0*/  VIADD R8, R8, 0x6 ;  /* 0x0000000608087836 */ /* 0x000fe20000000000 */
[----:B------:R-:W-:Y:S02]  /*98e0*/  WARPGROUP.DEPBAR.LE gsb0, 0x0 ;  /* 0x00008000000079c5 */ /* 0x000fe40000010000 */
[----:B------:R-:W-:-:S07]  /*98f0*/  WARPGROUP.ARRIVE ;  /* 0x00000000000079c5 */ /* 0x000fce0000000000 */
        /* <DEDUP_REMOVED lines=11> */
[----:B------:R-:W-:Y:S02]  /*99b0*/  R2UR UR7, R11 ;  /* 0x000000000b0772ca */ /* 0x000fe400000e0000 */
[----:B------:R-:W-:Y:S01]  /*99c0*/  SHF.L.U32 R11, R0, 0x1f, RZ ;  /* 0x0000001f000b7819 */ /* 0x000fe200000006ff */
[----:B------:R-:W-:-:S02]  /*99d0*/  WARPGROUP.DEPBAR.LE gsb0, 0x0 ;  /* 0x00008000000079c5 */ /* 0x000fc40000010000 */
[----:B------:R-:W-:-:S08]  /*99e0*/  WARPGROUP.ARRIVE ;  /* 0x00000000000079c5 */ /* 0x000fd00000000000 */
[----:B------:R-:W-:Y:S03]  /*99f0*/  HGMMA.64x64x16.F32.BF16 R24, gdesc[UR4], R24, gsb0 ;  /* 0x00e00000041879f0 */ /* 0x000fe60008001818 */
[----:B------:R-:W-:Y:S02]  /*9a00*/  WARPGROUP.DEPBAR.LE gsb0, 0x0 ;  /* 0x00008000000079c5 */ /* 0x000fe40000010000 */
[----:B------:R-:W1:Y:S02]  /*9a10*/  SYNCS.PHASECHK.TRANS64.TRYWAIT P1, [R2+URZ+0x38810], R11 ;  /* 0x0388100b020075a7 */ /* 0x000e64000802017f */
[----:B-1----:R-:W-:Y:S05]  /*9a20*/  @!P1 BRA `(.L_x_4405) ;  /* 0x00000158005c9947 */ /* 0x002fea0003800000 */
.L_x_4648:
[----:B------:R-:W-:Y:S05]  /*9a30*/  BSYNC B0 ;  /* 0x0000000000007941 */ /* 0x000fea0003800000 */
.L_x_4404:
[----:B------:R-:W-:Y:S05]  /*9a40*/  @!P0 BRA `(.L_x_4406) ;  /* 0x0000000000048947 */ /* 0x000fea0003800000 */
[----:B------:R-:W-:Y:S01]  /*9a50*/  BPT.TRAP 0x1 ;  /* 0x000000040000795c */ /* 0x000fe20000300000 */
.L_x_4406:
[----:B------:R2:W3:Y:S01]  /*9a60*/  SYNCS.PHASECHK.TRANS64.TRYWAIT P1, [R20+URZ+0x38850], R15 ;  /* 0x0388500f140075a7 */ /* 0x0004e2000802017f */
[----:B------:R-:W-:Y:S05]  /*9a70*/  @!P0 BRA `(.L_x_4407) ;  /* 0x0000000000048947 */ /* 0x000fea0003800000 */
[----:B------:R-:W-:Y:S01]  /*9a80*/  BPT.TRAP 0x1 ;  /* 0x000000040000795c */ /* 0x000fe20000300000 */
.L_x_4407:
[C---:B------:R-:W-:Y:S01]  /*9a90*/  VIADD R0, R2.reuse, 0x400 ;  /* 0x0000040002007836 */ /* 0x040fe20000000000 */
[----:B------:R-:W-:Y:S01]  /*9aa0*/  BSSY B0, `(.L_x_4408) ;  /* 0x000000a000007945 */ /* 0x000fe20003800000 */
[----:B------:R-:W-:-:S03]  /*9ab0*/  VIADD R10, R2, 0x26400 ;  /* 0x00026400020a7836 */ /* 0x000fc60000000000 */
[----:B------:R-:W-:Y:S02]  /*9ac0*/  SHF.R.U32.HI R0, RZ, 0x4, R0 ;  /* 0x00000004ff007819 */ /* 0x000fe40000011600 */
[----:B------:R-:W-:Y:S02]  /*9ad0*/  SHF.R.U32.HI R10, RZ, 0x4, R10 ;  /* 0x00000004ff0a7819 */ /* 0x000fe4000001160a */
[----:B------:R-:W-:Y:S02]  /*9ae0*/  LOP3.LUT R0, R0, 0x3fff, RZ, 0xc0, !PT ;  /* 0x00003fff00007812 */ /* 0x000fe400078ec0ff */
[----:B-1----:R-:W-:Y:S02]  /*9af0*/  LOP3.LUT R11, R10, 0x3fff, RZ, 0xc0, !PT ;  /* 0x00003fff0a0b7812 */ /* 0x002fe400078ec0ff */
[----:B------:R-:W-:Y:S01]  /*9b00*/  LOP3.LUT R10, R0, 0x10000, RZ, 0xfc, !PT ;  /* 0x00010000000a7812 */ /* 0x000fe200078efcff */
[----:B---3--:R-:W-:Y:S06]  /*9b10*/  @P1 BRA `(.L_x_4409) ;  /* 0x0000000000081947 */ /* 0x008fec0003800000 */
[----:B------:R-:W1:Y:S02]  /*9b20*/  SYNCS.PHASECHK.TRANS64.TRYWAIT P1, [R20+URZ+0x38850], R15 ;  /* 0x0388500f140075a7 */ /* 0x000e64000802017f */
[----:B-1----:R-:W-:Y:S05]  /*9b30*/  @!P1 BRA `(.L_x_4410) ;  /* 0x00000158002c9947 */ /* 0x002fea0003800000 */
.L_x_4409:
[----:B------:R-:W-:Y:S05]  /*9b40*/  BSYNC B0 ;  /* 0x0000000000007941 */ /* 0x000fea0003800000 */
.L_x_4408:
[----:B------:R-:W-:Y:S01]  /*9b50*/  LOP3.LUT R0, R11, 0x10000, RZ, 0xfc, !PT ;  /* 0x000100000b007812 */ /* 0x000fe200078efcff */
[----:B------:R-:W-:Y:S01]  /*9b60*/  IMAD R12, R18, 0x1000, R10 ;  /* 0x00001000120c7824 */ /* 0x000fe200078e020a */
[----:B------:R-:W-:Y:S05]  /*9b70*/  WARPSYNC.ALL ;  /* 0x0000000000007948 */ /* 0x000fea0003800000 */
[----:B------:R-:W-:Y:S01]  /*9b80*/  IMAD.MOV.U32 R14, RZ, RZ, R0 ;  /* 0x000000ffff0e7224 */ /* 0x000fe200078e0000 */
[----:B------:R-:W-:Y:S01]  /*9b90*/  R2UR UR6, R12 ;  /* 0x000000000c0672ca */ /* 0x000fe200000e0000 */
[----:B012-4-:R-:W-:Y:S01]  /*9ba0*/  IMAD.MOV.U32 R15, RZ, RZ, 0x40000040 ;  /* 0x40000040ff0f7424 */ /* 0x017fe200078e00ff */
[----:B------:R-:W-:Y:S01]  /*9bb0*/  WARPGROUP.ARRIVE ;  /* 0x00000000000079c5 */ /* 0x000fe20000000000 */
[----:B------:R-:W-:Y:S01]  /*9bc0*/  IMAD.MOV.U32 R13, RZ, RZ, 0x40000040 ;  /* 0x40000040ff0d7424 */ /* 0x000fe200078e00ff */
[----:B------:R-:W-:Y:S01]  /*9bd0*/  R2UR UR4, R14 ;  /* 0x000000000e0472ca */ /* 0x000fe200000e0000 */
[----:B------:R-:W-:Y:S01]  /*9be0*/  VIADD R14, R0, 0x2 ;  /* 0x00000002000e7836 */ /* 0x000fe20000000000 */
[----:B------:R-:W-:Y:S01]  /*9bf0*/  R2UR UR5, R15 ;  /* 0x000000000f0572ca */ /* 0x000fe200000e0000 */
[----:B------:R-:W-:Y:S01]  /*9c00*/  VIADD R58, R12, 0x2 ;  /* 0x000000020c3a7836 */ /* 0x000fe20000000000 */
[----:B------:R-:W-:Y:S01]  /*9c10*/  R2UR UR7, R13 ;  /* 0x000000000d0772ca */ /* 0x000fe200000e0000 */
[----:B------:R-:W-:Y:S01]  /*9c20*/  IMAD.MOV.U32 R15, RZ, RZ, 0x40000040 ;  /* 0x40000040ff0f7424 */ /* 0x000fe200078e00ff */
[----:B------:R-:W0:Y:S01]  /*9c30*/  S2R R21, SR_TID.X ;  /* 0x0000000000157919 */ /* 0x000e220000002100 */
[----:B------:R-:W-:Y:S01]  /*9c40*/  IMAD.MOV.U32 R59, RZ, RZ, 0x40000040 ;  /* 0x40000040ff3b7424 */ /* 0x000fe200078e00ff */
[----:B------:R-:W2:Y:S09]  /*9c50*/  LDL R57, [R1+0x48] ;  /* 0x0000480001397983 */ /* 0x000eb20000100800 */
[----:B------:R-:W-:Y:S01]  /*9c60*/  HGMMA.64x64x16.F32.BF16 R24, gdesc[UR4], R24, gsb0 ;  /* 0x00e00000041879f0 */ /* 0x000fe20008001818 */
        /* <DEDUP_REMOVED lines=8> */
[----:B0-----:R-:W-:-:S05]  /*9cf0*/  SHF.R.U32.HI R21, RZ, 0x7, R21 ;  /* 0x00000007ff157819 */ /* 0x001fca0000011615 */
[----:B------:R-:W0:Y:S01]  /*9d00*/  SHFL.IDX PT, R11, R21, RZ, 0x1f ;  /* 0x00001fff150b7589 */ /* 0x000e2200000e0000 */
[----:B------:R-:W-:Y:S02]  /*9d10*/  WARPGROUP.DEPBAR.LE gsb0, 0x0 ;  /* 0x00008000000079c5 */ /* 0x000fe40000010000 */
[----:B------:R-:W-:-:S06]  /*9d20*/  WARPGROUP.ARRIVE ;  /* 0x00000000000079c5 */ /* 0x000fcc0000000000 */
        /* <DEDUP_REMOVED lines=9> */
[----:B------:R-:W-:Y:S02]  /*9dc0*/  WARPGROUP.DEPBAR.LE gsb0, 0x0 ;  /* 0x00008000000079c5 */ /* 0x000fe40000010000 */
[----:B------:R-:W-:-:S09]  /*9dd0*/  WARPGROUP.ARRIVE ;  /* 0x00000000000079c5 */ /* 0x000fd20000000000 */
        /* <DEDUP_REMOVED lines=133> */
[----:B------:R-:W-:Y:S02]  /*a630*/  R2UR UR4, R14 ;  /* 0x000000000e0472ca */ /* 0x000fe400000e0000 */
[----:B------:R-:W-:Y:S02]  /*a640*/  R2UR UR5, R15 ;  /* 0x000000000f0572ca */ /* 0x000fe400000e0000 */
[----:B------:R-:W-:Y:S02]  /*a650*/  R2UR UR6, R58 ;  /* 0x000000003a0672ca */ /* 0x000fe400000e0000 */
[----:B------:R-:W-:Y:S02]  /*a660*/  R2UR UR7, R59 ;  /* 0x000000003b0772ca */ /* 0x000fe400000e0000 */
[----:B0-----:R-:W-:Y:S01]  /*a670*/  ISETP.GT.AND P1, PT, R11, 0x7f, PT ;  /* 0x0000007f0b00780c */ /* 0x001fe20003f24270 */
[----:B------:R-:W-:-:S02]  /*a680*/  WARPGROUP.DEPBAR.LE gsb0, 0x0 ;  /* 0x00008000000079c5 */ /* 0x000fc40000010000 */
[----:B------:R-:W-:-:S08]  /*a690*/  WARPGROUP.ARRIVE ;  /* 0x00000000000079c5 */ /* 0x000fd00000000000 */
[----:B------:R-:W-:Y:S01]  /*a6a0*/  HGMMA.64x64x16.F32.BF16 R24, gdesc[UR4], R24, gsb0 ;  /* 0x00e00000041879f0 */ /* 0x000fe20008001818 */
[----:B------:R-:W-:Y:S01]  /*a6b0*/  SEL R11, RZ, 0x2, !P1 ;  /* 0x00000002ff0b7807 */ /* 0x000fe20004800000 */
[----:B------:R-:W-:Y:S02]  /*a6c0*/  VIADD R62, R12, 0x800 ;  /* 0x000008000c3e7836 */ /* 0x000fe40000000000 */
[----:B------:R-:W-:Y:S02]  /*a6d0*/  VIADD R60, R0, 0x800 ;  /* 0x00000800003c7836 */ /* 0x000fe40000000000 */
[C---:B------:R-:W-:Y:S02]  /*a6e0*/  IMAD.IADD R14, R11.reuse, 0x1, R62 ;  /* 0x000000010b0e7824 */ /* 0x040fe400078e023e */
[----:B------:R-:W-:Y:S02]  /*a6f0*/  IMAD.IADD R58, R11, 0x1, R60 ;  /* 0x000000010b3a7824 */ /* 0x000fe400078e023c */
[----:B------:R-:W-:-:S02]  /*a700*/  IMAD.MOV.U32 R15, RZ, RZ, 0x40000040 ;  /* 0x40000040ff0f7424 */ /* 0x000fc400078e00ff */
[----:B------:R-:W-:Y:S01]  /*a710*/  IMAD.MOV.U32 R59, RZ, RZ, 0x40000040 ;  /* 0x40000040ff3b7424 */ /* 0x000fe200078e00ff */
[----:B------:R-:W-:Y:S02]  /*a720*/  R2UR UR6, R14 ;  /* 0x000000000e0672ca */ /* 0x000fe400000e0000 */
[----:B------:R-:W-:Y:S02]  /*a730*/  R2UR UR7, R15 ;  /* 0x000000000f0772ca */ /* 0x000fe400000e0000 */
[----:B------:R-:W-:Y:S02]  /*a740*/  R2UR UR4, R58 ;  /* 0x000000003a0472ca */ /* 0x000fe400000e0000 */
[----:B------:R-:W-:Y:S01]  /*a750*/  R2UR UR5, R59 ;  /* 0x000000003b0572ca */ /* 0x000fe200000e0000 */
[----:B------:R-:W-:Y:S02]  /*a760*/  WARPGROUP.DEPBAR.LE gsb0, 0x0 ;  /* 0x00008000000079c5 */ /* 0x000fe40000010000 */
[----:B------:R-:W-:-:S10]  /*a770*/  WARPGROUP.ARRIVE ;  /* 0x00000000000079c5 */ /* 0x000fd40000000000 */
[----:B------:R-:W-:Y:S01]  /*a780*/  HGMMA.64x64x16.F32.BF16 R24, gdesc[UR4], R24, gsb0 ;  /* 0x00e00000041879f0 */ /* 0x000fe20008001818 */
[----:B------:R-:W-:-:S05]  /*a790*/  IMAD.MOV.U32 R21, RZ, RZ, 0x4 ;  /* 0x00000004ff157424 */ /* 0x000fca00078e00ff */
[----:B------:R-:W-:Y:S01]  /*a7a0*/  SEL R13, R21, 0x2, P1 ;  /* 0x00000002150d7807 */ /* 0x000fe20000800000 */
[----:B------:R-:W-:Y:S02]  /*a7b0*/  IMAD.MOV.U32 R15, RZ, RZ, 0x40000040 ;  /* 0x40000040ff0f7424 */ /* 0x000fe400078e00ff */
[----:B------:R-:W-:Y:S02]  /*a7c0*/  IMAD.MOV.U32 R59, RZ, RZ, 0x40000040 ;  /* 0x40000040ff3b7424 */ /* 0x000fe400078e00ff */
[--C-:B------:R-:W-:Y:S02]  /*a7d0*/  IMAD.IADD R14, R62, 0x1, R13.reuse ;  /* 0x000000013e0e7824 */ /* 0x100fe400078e020d */
[----:B------:R-:W-:Y:S01]  /*a7e0*/  IMAD.IADD R58, R60, 0x1, R13 ;  /* 0x000000013c3a7824 */ /* 0x000fe200078e020d */
[----:B------:R-:W-:Y:S02]  /*a7f0*/  R2UR UR7, R15 ;  /* 0x000000000f0772ca */ /* 0x000fe400000e0000 */
[----:B------:R-:W-:-:S02]  /*a800*/  R2UR UR6, R14 ;  /* 0x000000000e0672ca */ /* 0x000fc400000e0000 */
[----:B------:R-:W-:Y:S02]  /*a810*/  R2UR UR4, R58 ;  /* 0x000000003a0472ca */ /* 0x000fe400000e0000 */
[----:B------:R-:W-:Y:S01]  /*a820*/  R2UR UR5, R59 ;  /* 0x000000003b0572ca */ /* 0x000fe200000e0000 */
[----:B------:R-:W-:Y:S02]  /*a830*/  WARPGROUP.DEPBAR.LE gsb0, 0x0 ;  /* 0x00008000000079c5 */ /* 0x000fe40000010000 */
[----:B------:R-:W-:-:S10]  /*a840*/  WARPGROUP.ARRIVE ;  /* 0x00000000000079c5 */ /* 0x000fd40000000000 */
[----:B------:R-:W-:Y:S01]  /*a850*/  HGMMA.64x64x16.F32.BF16 R24, gdesc[UR4], R24, gsb0 ;  /* 0x00e00000041879f0 */ /* 0x000fe20008001818 */
[----:B------:R-:W-:Y:S01]  /*a860*/  SEL R21, R21, 0x6, !P1 ;  /* 0x0000000615157807 */ /* 0x000fe20004800000 */
        /* <DEDUP_REMOVED lines=8> */
[----:B------:R-:W-:Y:S02]  /*a8f0*/  IMAD.MOV.U32 R14, RZ, RZ, 0x28 ;  /* 0x00000028ff0e7424 */ /* 0x000fe400078e00ff */
[----:B------:R-:W-:Y:S01]  /*a900*/  IMAD.MOV.U32 R15, RZ, RZ, 0xa00 ;  /* 0x00000a00ff0f7424 */ /* 0x000fe200078e00ff */
[----:B------:R-:W-:Y:S02]  /*a910*/  WARPGROUP.DEPBAR.LE gsb0, 0x0 ;  /* 0x00008000000079c5 */ /* 0x000fe40000010000 */
[----:B------:R-:W-:-:S07]  /*a920*/  WARPGROUP.ARRIVE ;  /* 0x00000000000079c5 */ /* 0x000fce0000000000 */
[----:B------:R-:W-:Y:S01]  /*a930*/  HGMMA.64x64x16.F32.BF16 R24, gdesc[UR4], R24, gsb0 ;  /* 0x00e00000041879f0 */ /* 0x000fe20008001818 */
[----:B------:R-:W-:Y:S02]  /*a940*/  SEL R14, R14, 0x26, P1 ;  /* 0x000000260e0e7807 */ /* 0x000fe40000800000 */
[----:B------:R-:W-:Y:S02]  /*a950*/  SEL R15, R15, 0x980, P1 ;  /* 0x000009800f0f7807 */ /* 0x000fe40000800000 */
[----:B------:R-:W-:Y:S02]  /*a960*/  LOP3.LUT R59, R14, 0x6, RZ, 0xc0, !PT ;  /* 0x000000060e3b7812 */ /* 0x000fe400078ec0ff */
[----:B------:R-:W-:-:S04]  /*a970*/  LOP3.LUT R15, R15, 0xa00, RZ, 0xc0, !PT ;  /* 0x00000a000f0f7812 */ /* 0x000fc800078ec0ff */
[CC--:B------:R-:W-:Y:S02]  /*a980*/  IADD3 R14, R59.reuse, R15.reuse, R0 ;  /* 0x0000000f3b0e7210 */ /* 0x0c0fe40007ffe000 */
[----:B------:R-:W-:Y:S01]  /*a990*/  IADD3 R58, R59, R15, R12 ;  /* 0x0000000f3b3a7210 */ /* 0x000fe20007ffe00c */
[----:B------:R-:W-:Y:S02]  /*a9a0*/  IMAD.MOV.U32 R15, RZ, RZ, 0x40000040 ;  /* 0x40000040ff0f7424 */ /* 0x000fe400078e00ff */
[----:B------:R-:W-:Y:S01]  /*a9b0*/  IMAD.MOV.U32 R59, RZ, RZ, 0x40000040 ;  /* 0x40000040ff3b7424 */ /* 0x000fe200078e00ff */
[----:B------:R-:W-:Y:S02]  /*a9c0*/  R2UR UR4, R14 ;  /* 0x000000000e0472ca */ /* 0x000fe400000e0000 */
[----:B------:R-:W-:Y:S02]  /*a9d0*/  R2UR UR5, R15 ;  /* 0x000000000f0572ca */ /* 0x000fe400000e0000 */
[----:B------:R-:W-:-:S02]  /*a9e0*/  R2UR UR6, R58 ;  /* 0x000000003a0672ca */ /* 0x000fc400000e0000 */
[----:B------:R-:W-:Y:S01]  /*a9f0*/  R2UR UR7, R59 ;  /* 0x000000003b0772ca */ /* 0x000fe200000e0000 */
[----:B------:R-:W-:Y:S02]  /*aa00*/  WARPGROUP.DEPBAR.LE gsb0, 0x0 ;  /* 0x00008000000079c5 */ /* 0x000fe40000010000 */
[----:B------:R-:W-:-:S10]  /*aa10*/  WARPGROUP.ARRIVE ;  /* 0x00000000000079c5 */ /* 0x000fd40000000000 */
[----:B------:R-:W-:Y:S01]  /*aa20*/  HGMMA.64x64x16.F32.BF16 R24, gdesc[UR4], R24, gsb0 ;  /* 0x00e00000041879f0 */ /* 0x000fe20008001818 */
[----:B------:R-:W-:Y:S02]  /*aa30*/  VIADD R60, R0, 0xa00 ;  /* 0x00000a00003c7836 */ /* 0x000fe40000000000 */
[----:B------:R-:W-:Y:S02]  /*aa40*/  VIADD R62, R12, 0xa00 ;  /* 0x00000a000c3e7836 */ /* 0x000fe40000000000 */
[C---:B------:R-:W-:Y:S02]  /*aa50*/  IMAD.IADD R14, R11.reuse, 0x1, R60 ;  /* 0x000000010b0e7824 */ /* 0x040fe400078e023c */
[----:B------:R-:W-:Y:S02]  /*aa60*/  IMAD.IADD R58, R11, 0x1, R62 ;  /* 0x000000010b3a7824 */ /* 0x000fe400078e023e */
[----:B------:R-:W-:Y:S02]  /*aa70*/  IMAD.MOV.U32 R15, RZ, RZ, 0x40000040 ;  /* 0x40000040ff0f7424 */ /* 0x000fe400078e00ff */
[----:B------:R-:W-:Y:S01]  /*aa80*/  IMAD.MOV.U32 R59, RZ, RZ, 0x40000040 ;  /* 0x40000040ff3b7424 */ /* 0x000fe200078e00ff */
[----:B------:R-:W-:-:S02]  /*aa90*/  R2UR UR4, R14 ;  /* 0x000000000e0472ca */ /* 0x000fc400000e0000 */
[----:B------:R-:W-:Y:S02]  /*aaa0*/  R2UR UR5, R15 ;  /* 0x000000000f0572ca */ /* 0x000fe400000e0000 */
[----:B------:R-:W-:Y:S02]  /*aab0*/  R2UR UR6, R58 ;  /* 0x000000003a0672ca */ /* 0x000fe400000e0000 */
[----:B------:R-:W-:Y:S01]  /*aac0*/  R2UR UR7, R59 ;  /* 0x000000003b0772ca */ /* 0x000fe200000e0000 */
[----:B------:R-:W-:Y:S02]  /*aad0*/  WARPGROUP.DEPBAR.LE gsb0, 0x0 ;  /* 0x00008000000079c5 */ /* 0x000fe40000010000 */
[----:B------:R-:W-:-:S10]  /*aae0*/  WARPGROUP.ARRIVE ;  /* 0x00000000000079c5 */ /* 0x000fd40000000000 */
[----:B------:R-:W-:Y:S01]  /*aaf0*/  HGMMA.64x64x16.F32.BF16 R24, gdesc[UR4], R24, gsb0 ;  /* 0x00e00000041879f0 */ /* 0x000fe20008001818 */
[C---:B------:R-:W-:Y:S02]  /*ab00*/  IMAD.IADD R14, R13.reuse, 0x1, R60 ;  /* 0x000000010d0e7824 */ /* 0x040fe400078e023c */
[----:B------:R-:W-:Y:S02]  /*ab10*/  IMAD.IADD R58, R13, 0x1, R62 ;  /* 0x000000010d3a7824 */ /* 0x000fe400078e023e */
[----:B------:R-:W-:Y:S02]  /*ab20*/  IMAD.MOV.U32 R15, RZ, RZ, 0x40000040 ;  /* 0x40000040ff0f7424 */ /* 0x000fe400078e00ff */
[----:B------:R-:W-:Y:S01]  /*ab30*/  IMAD.MOV.U32 R59, RZ, RZ, 0x40000040 ;  /* 0x40000040ff3b7424 */ /* 0x000fe200078e00ff */
[----:B------:R-:W-:Y:S02]  /*ab40*/  R2UR UR4, R14 ;  /* 0x000000000e0472ca */ /* 0x000fe400000e0000 */
[----:B------:R-:W-:-:S02]  /*ab50*/  R2UR UR5, R15 ;  /* 0x000000000f0572ca */ /* 0x000fc400000e0000 */
        /* <DEDUP_REMOVED lines=125> */
[----:B------:R-:W-:Y:S01]  /*b330*/  LOP3.LUT R13, R13, 0x1e00, RZ, 0xc0, !PT ;  /* 0x00001e000d0d7812 */ /* 0x000fe200078ec0ff */
[----:B------:R-:W-:-:S03]  /*b340*/  IMAD.MOV.U32 R15, RZ, RZ, 0x40000040 ;  /* 0x40000040ff0f7424 */ /* 0x000fc600078e00ff */
[CC--:B------:R-:W-:Y:S02]  /*b350*/  IADD3 R14, R11.reuse, R13.reuse, R0 ;  /* 0x0000000d0b0e7210 */ /* 0x0c0fe40007ffe000 */
[----:B------:R-:W-:Y:S01]  /*b360*/  IADD3 R12, R11, R13, R12 ;  /* 0x0000000d0b0c7210 */ /* 0x000fe20007ffe00c */
[----:B------:R-:W-:Y:S01]  /*b370*/  IMAD.MOV.U32 R13, RZ, RZ, 0x40000040 ;  /* 0x40000040ff0d7424 */ /* 0x000fe200078e00ff */
[----:B------:R-:W-:Y:S02]  /*b380*/  R2UR UR4, R14 ;  /* 0x000000000e0472ca */ /* 0x000fe400000e0000 */
[----:B------:R-:W-:Y:S02]  /*b390*/  R2UR UR5, R15 ;  /* 0x000000000f0572ca */ /* 0x000fe400000e0000 */
[----:B------:R-:W-:Y:S02]  /*b3a0*/  R2UR UR6, R12 ;  /* 0x000000000c0672ca */ /* 0x000fe400000e0000 */
[----:B------:R-:W-:Y:S01]  /*b3b0*/  R2UR UR7, R13 ;  /* 0x000000000d0772ca */ /* 0x000fe200000e0000 */
[----:B------:R-:W-:-:S02]  /*b3c0*/  WARPGROUP.DEPBAR.LE gsb0, 0x0 ;  /* 0x00008000000079c5 */ /* 0x000fc40000010000 */
[----:B------:R-:W-:-:S10]  /*b3d0*/  WARPGROUP.ARRIVE ;  /* 0x00000000000079c5 */ /* 0x000fd40000000000 */
[----:B------:R-:W-:Y:S01]  /*b3e0*/  HGMMA.64x64x16.F32.BF16 R24, gdesc[UR4], R24, gsb0 ;  /* 0x00e00000041879f0 */ /* 0x000fe20008001818 */
[----:B------:R-:W-:Y:S01]  /*b3f0*/  IMAD R152, R168, -0x40, R152 ;  /* 0xffffffc0a8987824 */ /* 0x000fe200078e0298 */
[----:B------:R-:W-:-:S04]  /*b400*/  ULDC UR4, c[0x0][0xa80] ;  /* 0x0002a00000047ab9 */ /* 0x000fc80000000800 */
        /* <DEDUP_REMOVED lines=57> */
[----:B------:R-:W-:-:S04]  /*b7a0*/  FMNMX.FTZ R11, R78, R11, !PT ;  /* 0x0000000b4e0b7209 */ /* 0x000fc80007810000 */
[----:B------:R-:W-:-:S05]  /*b7b0*/  FMNMX.FTZ R15, R80, R11, !PT ;  /* 0x0000000b500f7209 */ /* 0x000fca0007810000 */
[----:B------:R-:W0:Y:S01]  /*b7c0*/  SHFL.BFLY PT, R12, R15, 0x2, 0x1f ;  /* 0x0c401f000f0c7f89 */ /* 0x000e2200000e0000 */
[----:B------:R-:W-:-:S04]  /*b7d0*/  FMNMX.FTZ R11, R26, R27, !PT ;  /* 0x0000001b1a0b7209 */ /* 0x000fc80007810000 */
[----:B------:R-:W-:-:S04]  /*b7e0*/  FMNMX.FTZ R11, R30, R11, !PT ;  /* 0x0000000b1e0b7209 */ /* 0x000fc80007810000 */
[----:B------:R-:W-:-:S04]  /*b7f0*/  FMNMX.FTZ R11, R14, R11, !PT ;  /* 0x0000000b0e0b7209 */ /* 0x000fc80007810000 */
[----:B------:R-:W-:Y:S02]  /*b800*/  FMNMX.FTZ R11, R34, R11, !PT ;  /* 0x0000000b220b7209 */ /* 0x000fe40007810000 */
[----:B0-----:R-:W-:-:S05]  /*b810*/  FMNMX.FTZ R21, R15, R12, !PT ;  /* 0x0000000c0f157209 */ /* 0x001fca0007810000 */
[----:B------:R-:W0:Y:S01]  /*b820*/  SHFL.BFLY PT, R12, R21, 0x1, 0x1f ;  /* 0x0c201f00150c7f89 */ /* 0x000e2200000e0000 */
[----:B------:R-:W-:-:S04]  /*b830*/  FMNMX.FTZ R11, R24, R11, !PT ;  /* 0x0000000b180b7209 */ /* 0x000fc80007810000 */
[----:B------:R-:W-:-:S04]  /*b840*/  FMNMX.FTZ R13, R38, R11, !PT ;  /* 0x0000000b260d7209 */ /* 0x000fc80007810000 */
[----:B------:R-:W-:-:S04]  /*b850*/  FMNMX.FTZ R13, R28, R13, !PT ;  /* 0x0000000d1c0d7209 */ /* 0x000fc80007810000 */
[----:B------:R-:W-:Y:S02]  /*b860*/  FMNMX.FTZ R13, R42, R13, !PT ;  /* 0x0000000d2a0d7209 */ /* 0x000fe40007810000 */
[----:B------:R-:W-:Y:S02]  /*b870*/  FSEL R46, R46, -INF , P1 ;  /* 0xff8000002e2e7808 */ /* 0x000fe40000800000 */
[----:B------:R-:W-:Y:S01]  /*b880*/  FMNMX.FTZ R13, R32, R13, !PT ;  /* 0x0000000d200d7209 */ /* 0x000fe20007810000 */
[----:B------:R-:W-:Y:S01]  /*b890*/  IMAD.U32 R11, RZ, RZ, UR4 ;  /* 0x00000004ff0b7e24 */ /* 0x000fe2000f8e00ff */
[----:B------:R-:W-:Y:S02]  /*b8a0*/  FSEL R48, R47, -INF , P6 ;  /* 0xff8000002f307808 */ /* 0x000fe40003000000 */
[----:B------:R-:W-:Y:S02]  /*b8b0*/  FMNMX.FTZ R13, R46, R13, !PT ;  /* 0x0000000d2e0d7209 */ /* 0x000fe40007810000 */
[----:B0-----:R-:W-:-:S02]  /*b8c0*/  FMNMX.FTZ R12, R21, R12, !PT ;  /* 0x0000000c150c7209 */ /* 0x001fc40007810000 */
[----:B------:R-:W-:Y:S02]  /*b8d0*/  FSEL R50, R50, -INF , P5 ;  /* 0xff80000032327808 */ /* 0x000fe40002800000 */
[----:B------:R-:W-:Y:S01]  /*b8e0*/  FMNMX.FTZ R13, R48, R13, !PT ;  /* 0x0000000d300d7209 */ /* 0x000fe20007810000 */
[C---:B------:R-:W-:Y:S01]  /*b8f0*/  FMUL.FTZ R15, R12.reuse, R11 ;  /* 0x0000000b0c0f7220 */ /* 0x040fe20000410000 */
[----:B------:R-:W-:Y:S02]  /*b900*/  FSETP.NEU.FTZ.AND P1, PT, R12, -INF , PT ;  /* 0xff8000000c00780b */ /* 0x000fe40003f3d000 */
[----:B------:R-:W-:Y:S02]  /*b910*/  FSEL R52, R51, -INF , P4 ;  /* 0xff80000033347808 */ /* 0x000fe40002000000 */
[----:B------:R-:W-:Y:S02]  /*b920*/  FMNMX.FTZ R13, R50, R13, !PT ;  /* 0x0000000d320d7209 */ /* 0x000fe40007810000 */
[----:B------:R-:W-:-:S02]  /*b930*/  FSEL R15, R15, RZ, P1 ;  /* 0x000000ff0f0f7208 */ /* 0x000fc40000800000 */
[----:B------:R-:W-:Y:S02]  /*b940*/  FSEL R54, R54, -INF , P3 ;  /* 0xff80000036367808 */ /* 0x000fe40001800000 */
[----:B------:R-:W-:Y:S01]  /*b950*/  FMNMX.FTZ R13, R52, R13, !PT ;  /* 0x0000000d340d7209 */ /* 0x000fe20007810000 */
[----:B------:R-:W-:Y:S01]  /*b960*/  FFMA.FTZ R152, R58, R11, -R15 ;  /* 0x0000000b3a987223 */ /* 0x000fe2000001080f */
[----:B------:R-:W-:Y:S02]  /*b970*/  FSEL R58, R55, -INF , P2 ;  /* 0xff800000373a7808 */ /* 0x000fe40001000000 */
[----:B------:R-:W-:-:S04]  /*b980*/  FMNMX.FTZ R13, R54, R13, !PT ;  /* 0x0000000d360d7209 */ /* 0x000fc80007810000 */
[----:B------:R-:W-:Y:S01]  /*b990*/  FMNMX.FTZ R13, R58, R13, !PT ;  /* 0x0000000d3a0d7209 */ /* 0x000fe20007810000 */
[----:B-----5:R-:W-:-:S04]  /*b9a0*/  FFMA.FTZ R154, R60, R11, -R15 ;  /* 0x0000000b3c9a7223 */ /* 0x020fc8000001080f */
[----:B------:R-:W0:Y:S01]  /*b9b0*/  SHFL.BFLY PT, R60, R13, 0x2, 0x1f ;  /* 0x0c401f000d3c7f89 */ /* 0x000e2200000e0000 */
[----:B------:R-:W1:Y:S01]  /*b9c0*/  S2R R57, SR_TID.X ;  /* 0x0000000000397919 */ /* 0x000e620000002100 */
[----:B0-----:R-:W-:-:S05]  /*b9d0*/  FMNMX.FTZ R60, R13, R60, !PT ;  /* 0x0000003c0d3c7209 */ /* 0x001fca0007810000 */
[----:B------:R-:W0:Y:S01]  /*b9e0*/  SHFL.BFLY PT, R21, R60, 0x1, 0x1f ;  /* 0x0c201f003c157f89 */ /* 0x000e2200000e0000 */
        /* <DEDUP_REMOVED lines=14> */
[----:B0-----:R-:W-:-:S04]  /*bad0*/  FMNMX.FTZ R21, R60, R21, !PT ;  /* 0x000000153c157209 */ /* 0x001fc80007810000 */
[C---:B------:R-:W-:Y:S01]  /*bae0*/  FSETP.NEU.FTZ.AND P1, PT, R21.reuse, -INF , PT ;  /* 0xff8000001500780b */ /* 0x040fe20003f3d000 */
[----:B------:R-:W-:-:S05]  /*baf0*/  FMUL.FTZ R13, R21, R11 ;  /* 0x0000000b150d7220 */ /* 0x000fca0000410000 */
[----:B------:R-:W-:Y:S02]  /*bb00*/  FSEL R15, R13, RZ, P1 ;  /* 0x000000ff0d0f7208 */ /* 0x000fe40000800000 */
[----:B-1----:R-:W-:-:S03]  /*bb10*/  LOP3.LUT R57, R57, 0x7f, RZ, 0xc0, !PT ;  /* 0x0000007f39397812 */ /* 0x002fc600078ec0ff */
[-CC-:B------:R-:W-:Y:S01]  /*bb20*/  FFMA.FTZ R26, R26, R11.reuse, -R15.reuse ;  /* 0x0000000b1a1a7223 */ /* 0x180fe2000001080f */
[-CC-:B------:R-:W-:Y:S01]  /*bb30*/  FFMA.FTZ R27, R27, R11.reuse, -R15.reuse ;  /* 0x0000000b1b1b7223 */ /* 0x180fe2000001080f */
[-CC-:B------:R-:W-:Y:S01]  /*bb40*/  FFMA.FTZ R30, R30, R11.reuse, -R15.reuse ;  /* 0x0000000b1e1e7223 */ /* 0x180fe2000001080f */
[----:B------:R-:W-:Y:S01]  /*bb50*/  ISETP.NE.AND P1, PT, R57, RZ, PT ;  /* 0x000000ff3900720c */ /* 0x000fe20003f25270 */
[----:B------:R-:W-:Y:S01]  /*bb60*/  MUFU.EX2 R152, R152 ;  /* 0x0000009800987308 */ /* 0x000fe20000000800 */
[-CC-:B------:R-:W-:Y:S01]  /*bb70*/  FFMA.FTZ R14, R14, R11.reuse, -R15.reuse ;  /* 0x0000000b0e0e7223 */ /* 0x180fe2000001080f */
[----:B------:R-:W-:-:S06]  /*bb80*/  FFMA.FTZ R34, R34, R11, -R15 ;  /* 0x0000000b22227223 */ /* 0x000fcc000001080f */
[----:B------:R-:W0:Y:S08]  /*bb90*/  MUFU.EX2 R29, R29 ;  /* 0x0000001d001d7308 */ /* 0x000e300000000800 */
[----:B------:R-:W-:Y:S08]  /*bba0*/  MUFU.EX2 R26, R26 ;  /* 0x0000001a001a7308 */ /* 0x000ff00000000800 */
[----:B------:R-:W1:Y:S08]  /*bbb0*/  MUFU.EX2 R27, R27 ;  /* 0x0000001b001b7308 */ /* 0x000e700000000800 */
[----:B------:R-:W2:Y:S08]  /*bbc0*/  MUFU.EX2 R154, R154 ;  /* 0x0000009a009a7308 */ /* 0x000eb00000000800 */
[----:B------:R-:W-:Y:S01]  /*bbd0*/  MUFU.EX2 R30, R30 ;  /* 0x0000001e001e7308 */ /* 0x000fe20000000800 */
[----:B------:R-:W-:Y:S01]  /*bbe0*/  FFMA.FTZ R24, R24, R11, -R15 ;  /* 0x0000000b18187223 */ /* 0x000fe2000001080f */
[----:B------:R-:W-:-:S06]  /*bbf0*/  @!P1 VIADD R13, R20, 0x38840 ;  /* 0x00038840140d9836 */ /* 0x000fcc0000000000 */
[----:B------:R-:W3:Y:S01]  /*bc00*/  MUFU.EX2 R31, R31 ;  /* 0x0000001f001f7308 */ /* 0x000ee20000000800 */
[----:B------:R-:W-:-:S07]  /*bc10*/  FFMA.FTZ R38, R38, R11, -R15 ;  /* 0x0000000b26267223 */ /* 0x000fce000001080f */
[----:B------:R-:W4:Y:S01]  /*bc20*/  MUFU.EX2 R155, R14 ;  /* 0x0000000e009b7308 */ /* 0x000f220000000800 */
[----:B------:R-:W-:Y:S01]  /*bc30*/  FFMA.FTZ R28, R28, R11, -R15 ;  /* 0x0000000b1c1c7223 */ /* 0x000fe2000001080f */
[----:B------:R-:W-:Y:S01]  /*bc40*/  @!P1 PRMT R13, RZ, 0x654, R13 ;  /* 0x00000654ff0d9816 */ /* 0x000fe2000000000d */
[----:B0-----:R-:W-:-:S05]  /*bc50*/  FADD.FTZ R25, R152, R29 ;  /* 0x0000001d98197221 */ /* 0x001fca0000010000 */
[----:B------:R-:W0:Y:S01]  /*bc60*/  MUFU.EX2 R156, R156 ;  /* 0x0000009c009c7308 */ /* 0x000e220000000800 */
[----:B-1----:R-:W-:Y:S01]  /*bc70*/  FADD.FTZ R45, R26, R27 ;  /* 0x0000001b1a2d7221 */ /* 0x002fe20000010000 */
[----:B------:R1:W-:Y:S06]  /*bc80*/  @!P1 SYNCS.ARRIVE.TRANS64.RED.A1T0 RZ, [R13+URZ], RZ ;  /* 0x000000ff0dff99a7 */ /* 0x0003ec000810043f */
[----:B------:R-:W-:Y:S01]  /*bc90*/  MUFU.EX2 R34, R34 ;  /* 0x0000002200227308 */ /* 0x000fe20000000800 */
[----:B------:R-:W-:Y:S01]  /*bca0*/  FFMA.FTZ R42, R42, R11, -R15 ;  /* 0x0000000b2a2a7223 */ /* 0x000fe2000001080f */
[----:B-1----:R-:W-:-:S06]  /*bcb0*/  LOP3.LUT R13, R56, 0x2000000, RZ, 0xfc, !PT ;  /* 0x02000000380d7812 */ /* 0x002fcc00078efcff */
[----:B------:R2:W-:Y:S01]  /*bcc0*/  MUFU.EX2 R157, R24 ;  /* 0x00000018009d7308 */ /* 0x0005e20000000800 */
[-CC-:B------:R-:W-:Y:S01]  /*bcd0*/  FFMA.FTZ R32, R32, R11.reuse, -R15.reuse ;  /* 0x0000000b20207223 */ /* 0x180fe2000001080f */
[-CC-:B------:R-:W-:Y:S01]  /*bce0*/  FFMA.FTZ R46, R46, R11.reuse, -R15.reuse ;  /* 0x0000000b2e2e7223 */ /* 0x180fe2000001080f */
[----:B------:R-:W-:-:S05]  /*bcf0*/  FFMA.FTZ R48, R48, R11, -R15 ;  /* 0x0000000b30307223 */ /* 0x000fca000001080f */
[----:B------:R-:W1:Y:S01]  /*bd00*/  MUFU.EX2 R35, R35 ;  /* 0x0000002300237308 */ /* 0x000e620000000800 */
[----:B--2---:R-:W-:Y:S01]  /*bd10*/  FADD.FTZ R24, R154, R25 ;  /* 0x000000199a187221 */ /* 0x004fe20000010000 */
[-CC-:B------:R-:W-:Y:S01]  /*bd20*/  FFMA.FTZ R50, R50, R11.reuse, -R15.reuse ;  /* 0x0000000b32327223 */ /* 0x180fe2000001080f */
[-CC-:B------:R-:W-:Y:S01]  /*bd30*/  FFMA.FTZ R52, R52, R11.reuse, -R15.reuse ;  /* 0x0000000b34347223 */ /* 0x180fe2000001080f */
[----:B------:R-:W-:-:S04]  /*bd40*/  FFMA.FTZ R54, R54, R11, -R15 ;  /* 0x0000000b36367223 */ /* 0x000fc8000001080f */
[----:B------:R-:W-:Y:S01]  /*bd50*/  MUFU.EX2 R38, R38 ;  /* 0x0000002600267308 */ /* 0x000fe20000000800 */
[----:B------:R-:W-:Y:S01]  /*bd60*/  FFMA.FTZ R58, R58, R11, -R15 ;  /* 0x0000000b3a3a7223 */ /* 0x000fe2000001080f */
[----:B---3--:R-:W-:-:S06]  /*bd70*/  FADD.FTZ R15, R31, R24 ;  /* 0x000000181f0f7221 */ /* 0x008fcc0000010000 */
[----:B------:R2:W-:Y:S01]  /*bd80*/  MUFU.EX2 R159, R28 ;  /* 0x0000001c009f7308 */ /* 0x0005e20000000800 */
[----:B------:R-:W-:Y:S02]  /*bd90*/  IMAD R14, R18, 0x1000, R13 ;  /* 0x00001000120e7824 */ /* 0x000fe400078e020d */
[----:B--2---:R-:W-:-:S05]  /*bda0*/  FADD.FTZ R28, R30, R45 ;  /* 0x0000002d1e1c7221 */ /* 0x004fca0000010000 */
[----:B------:R-:W2:Y:S01]  /*bdb0*/  MUFU.EX2 R158, R158 ;  /* 0x0000009e009e7308 */ /* 0x000ea20000000800 */
[----:B----4-:R-:W-:Y:S01]  /*bdc0*/  FADD.FTZ R25, R155, R28 ;  /* 0x0000001c9b197221 */ /* 0x010fe20000010000 */
[----:B0-----:R-:W-:Y:S01]  /*bdd0*/  FADD.FTZ R28, R156, R15 ;  /* 0x0000000f9c1c7221 */ /* 0x001fe20000010000 */
[----:B------:R-:W-:-:S05]  /*bde0*/  IMAD.MOV.U32 R15, RZ, RZ, 0x40000040 ;  /* 0x40000040ff0f7424 */ /* 0x000fca00078e00ff */
[----:B------:R-:W0:Y:S01]  /*bdf0*/  MUFU.EX2 R33, R33 ;  /* 0x0000002100217308 */ /* 0x000e220000000800 */
[----:B------:R-:W-:-:S07]  /*be00*/  VIADD R24, R14, 0x80 ;  /* 0x000000800e187836 */ /* 0x000fce0000000000 */
[----:B------:R-:W3:Y:S01]  /*be10*/  MUFU.EX2 R42, R42 ;  /* 0x0000002a002a7308 */ /* 0x000ee20000000800 */
[----:B------:R-:W-:-:S07]  /*be20*/  R2UR UR7, R15 ;  /* 0x000000000f0772ca */ /* 0x000fce00000e0000 */
[----:B------:R4:W-:Y:S01]  /*be30*/  MUFU.EX2 R161, R32 ;  /* 0x0000002000a17308 */ /* 0x0009e20000000800 */
[----:B-1----:R-:W-:Y:S01]  /*be40*/  FADD.FTZ R15, R35, R28 ;  /* 0x0000001c230f7221 */ /* 0x002fe20000010000 */
[----:B------:R-:W-:Y:S01]  /*be50*/  R2UR UR10, R24 ;  /* 0x00000000180a72ca */ /* 0x000fe200000e0000 */
[----:B----4-:R-:W-:-:S05]  /*be60*/  FADD.FTZ R32, R34, R25 ;  /* 0x0000001922207221 */ /* 0x010fca0000010000 */
[----:B------:R-:W1:Y:S01]  /*be70*/  MUFU.EX2 R160, R160 ;  /* 0x000000a000a07308 */ /* 0x000e620000000800 */
[----:B------:R-:W-:Y:S02]  /*be80*/  IMAD.MOV.U32 R25, RZ, RZ, 0x40000040 ;  /* 0x40000040ff197424 */ /* 0x000fe400078e00ff */
[----:B------:R-:W-:Y:S01]  /*be90*/  FADD.FTZ R45, R157, R32 ;  /* 0x000000209d2d7221 */ /* 0x000fe20000010000 */
[----:B--2---:R-:W-:-:S03]  /*bea0*/  FADD.FTZ R28, R158, R15 ;  /* 0x0000000f9e1c7221 */ /* 0x004fc60000010000 */
[----:B------:R-:W-:Y:S01]  /*beb0*/  FADD.FTZ R24, R38, R45 ;  /* 0x0000002d26187221 */ /* 0x000fe20000010000 */
[----:B------:R-:W2:Y:S01]  /*bec0*/  MUFU.EX2 R37, R37 ;  /* 0x0000002500257308 */ /* 0x000ea20000000800 */
[----:B------:R-:W-:Y:S02]  /*bed0*/  R2UR UR11, R25 ;  /* 0x00000000190b72ca */ /* 0x000fe400000e0000 */
[----:B------:R-:W-:-:S05]  /*bee0*/  FADD.FTZ R25, R159, R24 ;  /* 0x000000189f197221 */ /* 0x000fca0000010000 */
[----:B------:R-:W4:Y:S01]  /*bef0*/  MUFU.EX2 R46, R46 ;  /* 0x0000002e002e7308 */ /* 0x000f220000000800 */
[----:B0-----:R-:W-:Y:S01]  /*bf00*/  FADD.FTZ R15, R33, R28 ;  /* 0x0000001c210f7221 */ /* 0x001fe20000010000 */
[----:B---3--:R-:W-:-:S06]  /*bf10*/  FADD.FTZ R28, R42, R25 ;  /* 0x000000192a1c7221 */ /* 0x008fcc0000010000 */
[----:B------:R-:W0:Y:S08]  /*bf20*/  MUFU.EX2 R162, R162 ;  /* 0x000000a200a27308 */ /* 0x000e300000000800 */
[----:B------:R-:W3:Y:S01]  /*bf30*/  MUFU.EX2 R163, R48 ;  /* 0x0000003000a37308 */ /* 0x000ee20000000800 */
[----:B-1----:R-:W-:Y:S01]  /*bf40*/  FADD.FTZ R24, R160, R15 ;  /* 0x0000000fa0187221 */ /* 0x002fe20000010000 */
[----:B------:R-:W-:-:S06]  /*bf50*/  FADD.FTZ R25, R161, R28 ;  /* 0x0000001ca1197221 */ /* 0x000fcc0000010000 */
[----:B------:R-:W1:Y:S08]  /*bf60*/  MUFU.EX2 R39, R39 ;  /* 0x0000002700277308 */ /* 0x000e700000000800 */
[----:B------:R-:W1:Y:S01]  /*bf70*/  MUFU.EX2 R50, R50 ;  /* 0x0000003200327308 */ /* 0x000e620000000800 */
[----:B------:R-:W-:Y:S01]  /*bf80*/  F2FP.BF16.F32.PACK_AB R153, R27, R26 ;  /* 0x0000001a1b99723e */ /* 0x000fe200000010ff */
[----:B--2---:R-:W-:Y:S01]  /*bf90*/  FADD.FTZ R15, R37, R24 ;  /* 0x00000018250f7221 */ /* 0x004fe20000010000 */
[----:B----4-:R-:W-:-:S05]  /*bfa0*/  FADD.FTZ R26, R46, R25 ;  /* 0x000000192e1a7221 */ /* 0x010fca0000010000 */
[----:B------:R-:W2:Y:S08]  /*bfb0*/  MUFU.EX2 R164, R164 ;  /* 0x000000a400a47308 */ /* 0x000eb00000000800 */
        /* <DEDUP_REMOVED lines=8> */
[----:B------:R-:W1:Y:S08]  /*c040*/  MUFU.EX2 R167, R58 ;  /* 0x0000003a00a77308 */ /* 0x000e700000000800 */
[----:B------:R-:W1:Y:S01]  /*c050*/  MUFU.EX2 R43, R43 ;  /* 0x0000002b002b7308 */ /* 0x000e620000000800 */
[----:B--2---:R-:W-:Y:S01]  /*c060*/  FADD.FTZ R24, R164, R15 ;  /* 0x0000000fa4187221 */ /* 0x004fe20000010000 */
[----:B----4-:R-:W-:Y:S01]  /*c070*/  FADD.FTZ R25, R165, R26 ;  /* 0x0000001aa5197221 */ /* 0x010fe20000010000 */
[----:B------:R-:W-:-:S02]  /*c080*/  F2FP.BF16.F32.PACK_AB R152, R29, R152 ;  /* 0x000000981d98723e */ /* 0x000fc400000010ff */
[----:B0-----:R-:W-:Y:S01]  /*c090*/  FADD.FTZ R15, R41, R24 ;  /* 0x00000018290f7221 */ /* 0x001fe20000010000 */
[----:B---3--:R-:W-:Y:S01]  /*c0a0*/  FADD.FTZ R26, R54, R25 ;  /* 0x00000019361a7221 */ /* 0x008fe20000010000 */
[----:B------:R-:W-:Y:S02]  /*c0b0*/  F2FP.BF16.F32.PACK_AB R154, R31, R154 ;  /* 0x0000009a1f9a723e */ /* 0x000fe400000010ff */
[----:B------:R-:W-:Y:S01]  /*c0c0*/  F2FP.BF16.F32.PACK_AB R155, R155, R30 ;  /* 0x0000001e9b9b723e */ /* 0x000fe200000010ff */
[----:B------:R-:W-:Y:S01]  /*c0d0*/  BAR.SYNC.DEFER_BLOCKING 0xf, 0x100 ;  /* 0x03c4000000007b1d */ /* 0x000fe20000010000 */
[----:B------:R-:W-:Y:S01]  /*c0e0*/  F2FP.BF16.F32.PACK_AB R156, R35, R156 ;  /* 0x0000009c239c723e */ /* 0x000fe200000010ff */
[----:B-1----:R-:W-:Y:S01]  /*c0f0*/  FADD.FTZ R24, R166, R15 ;  /* 0x0000000fa6187221 */ /* 0x002fe20000010000 */
[----:B------:R-:W-:Y:S01]  /*c100*/  F2FP.BF16.F32.PACK_AB R157, R157, R34 ;  /* 0x000000229d9d723e */ /* 0x000fe200000010ff */
[----:B------:R-:W-:Y:S01]  /*c110*/  FADD.FTZ R197, R167, R26 ;  /* 0x0000001aa7c57221 */ /* 0x000fe20000010000 */
[----:B------:R-:W-:-:S02]  /*c120*/  F2FP.BF16.F32.PACK_AB R158, R33, R158 ;  /* 0x0000009e219e723e */ /* 0x000fc400000010ff */
[----:B------:R-:W-:Y:S02]  /*c130*/  F2FP.BF16.F32.PACK_AB R159, R159, R38 ;  /* 0x000000269f9f723e */ /* 0x000fe400000010ff */
[----:B------:R-:W-:Y:S02]  /*c140*/  R2UR UR6, R14 ;  /* 0x000000000e0672ca */ /* 0x000fe400000e0000 */
[----:B------:R-:W-:Y:S02]  /*c150*/  F2FP.BF16.F32.PACK_AB R160, R37, R160 ;  /* 0x000000a025a0723e */ /* 0x000fe400000010ff */
[----:B------:R-:W-:Y:S02]  /*c160*/  F2FP.BF16.F32.PACK_AB R161, R161, R42 ;  /* 0x0000002aa1a1723e */ /* 0x000fe400000010ff */
[----:B------:R-:W-:Y:S02]  /*c170*/  F2FP.BF16.F32.PACK_AB R162, R39, R162 ;  /* 0x000000a227a2723e */ /* 0x000fe400000010ff */
[----:B------:R-:W-:-:S02]  /*c180*/  F2FP.BF16.F32.PACK_AB R163, R163, R46 ;  /* 0x0000002ea3a3723e */ /* 0x000fc400000010ff */
[----:B------:R-:W-:Y:S02]  /*c190*/  F2FP.BF16.F32.PACK_AB R164, R41, R164 ;  /* 0x000000a429a4723e */ /* 0x000fe400000010ff */
[----:B------:R-:W-:Y:S02]  /*c1a0*/  F2FP.BF16.F32.PACK_AB R165, R165, R50 ;  /* 0x00000032a5a5723e */ /* 0x000fe400000010ff */
[----:B------:R-:W-:Y:S02]  /*c1b0*/  F2FP.BF16.F32.PACK_AB R166, R43, R166 ;  /* 0x000000a62ba6723e */ /* 0x000fe400000010ff */
[----:B------:R-:W-:Y:S01]  /*c1c0*/  F2FP.BF16.F32.PACK_AB R167, R167, R54 ;  /* 0x00000036a7a7723e */ /* 0x000fe200000010ff */
[----:B------:R0:W-:Y:S01]  /*c1d0*/  STSM.16.M88.4 [R195+0x36400], R152 ;  /* 0x03640098c3007844 */ /* 0x0001e20000000200 */
[----:B------:R-:W-:-:S03]  /*c1e0*/  FADD.FTZ R15, R43, R24 ;  /* 0x000000182b0f7221 */ /* 0x000fc60000010000 */
[----:B------:R1:W-:Y:S04]  /*c1f0*/  STSM.16.M88.4 [R209], R156 ;  /* 0x0000009cd1007844 */ /* 0x0003e80000000200 */
[----:B------:R1:W-:Y:S04]  /*c200*/  STSM.16.M88.4 [R201], R160 ;  /* 0x000000a0c9007844 */ /* 0x0003e80000000200 */
[----:B------:R1:W-:Y:S01]  /*c210*/  STSM.16.M88.4 [R208], R164 ;  /* 0x000000a4d0007844 */ /* 0x0003e20000000200 */
[----:B------:R-:W-:-:S06]  /*c220*/  WARPGROUP.ARRIVE ;  /* 0x00000000000079c5 */ /* 0x000fcc0000000000 */
[----:B------:R-:W-:Y:S03]  /*c230*/  HGMMA.64x256x16.F32.BF16 R24, R152, gdesc[UR4].tnspB, RZ, !UPT, gsb0 ;  /* 0x43e0000498187df0 */ /* 0x000fe6000c0018ff */
[----:B------:R-:W-:Y:S02]  /*c240*/  WARPGROUP.DEPBAR.LE gsb0, 0x0 ;  /* 0x00008000000079c5 */ /* 0x000fe40000010000 */
[----:B------:R-:W-:-:S15]  /*c250*/  WARPGROUP.ARRIVE ;  /* 0x00000000000079c5 */ /* 0x000fde0000000000 */
[----:B------:R-:W-:-:S08]  /*c260*/  NOP ;  /* 0x0000000000007918 */ /* 0x000fd00000000000 */
[----:B------:R-:W-:Y:S01]  /*c270*/  HGMMA.64x256x16.F32.BF16 R24, R156, gdesc[UR8].tnspB, R24, gsb0 ;  /* 0x43e000089c187df0 */ /* 0x000fe20008001818 */
[----:B0-----:R-:W-:Y:S02]  /*c280*/  VIADD R152, R14, 0x100 ;  /* 0x000001000e987836 */ /* 0x001fe40000000000 */
[----:B------:R-:W-:-:S03]  /*c290*/  IMAD.MOV.U32 R153, RZ, RZ, 0x40000040 ;  /* 0x40000040ff997424 */ /* 0x000fc600078e00ff */
[----:B------:R-:W-:Y:S02]  /*c2a0*/  R2UR UR6, R152 ;  /* 0x00000000980672ca */ /* 0x000fe400000e0000 */
[----:B------:R-:W-:Y:S01]  /*c2b0*/  R2UR UR7, R153 ;  /* 0x00000000990772ca */ /* 0x000fe200000e0000 */
[----:B------:R-:W-:Y:S02]  /*c2c0*/  VIADD R152, R14, 0x180 ;  /* 0x000001800e987836 */ /* 0x000fe40000000000 */
[----:B------:R-:W-:Y:S01]  /*c2d0*/  IMAD.MOV.U32 R153, RZ, RZ, 0x40000040 ;  /* 0x40000040ff997424 */ /* 0x000fe200078e00ff */
[----:B------:R-:W-:Y:S02]  /*c2e0*/  WARPGROUP.DEPBAR.LE gsb0, 0x0 ;  /* 0x00008000000079c5 */ /* 0x000fe40000010000 */
[----:B------:R-:W-:-:S14]  /*c2f0*/  WARPGROUP.ARRIVE ;  /* 0x00000000000079c5 */ /* 0x000fdc0000000000 */
[----:B------:R-:W-:Y:S01]  /*c300*/  HGMMA.64x256x16.F32.BF16 R24, R160, gdesc[UR4].tnspB, R24, gsb0 ;  /* 0x43e00004a0187df0 */ /* 0x000fe20008001818 */
[----:B------:R-:W-:Y:S02]  /*c310*/  R2UR UR6, R152 ;  /* 0x00000000980672ca */ /* 0x000fe400000e0000 */
[----:B------:R-:W-:Y:S01]  /*c320*/  R2UR UR7, R153 ;  /* 0x00000000990772ca */ /* 0x000fe200000e0000 */
[----:B------:R-:W-:Y:S02]  /*c330*/  VIADD R14, R168, 0xfffffffe ;  /* 0xfffffffea80e7836 */ /* 0x000fe40000000000 */
[----:B------:R-:W-:-:S03]  /*c340*/  @!P1 VIADD R20, R20, 0x38860 ;  /* 0x0003886014149836 */ /* 0x000fc60000000000 */
[----:B------:R-:W-:Y:S02]  /*c350*/  ISETP.GE.AND P2, PT, R14, R192, PT ;  /* 0x000000c00e00720c */ /* 0x000fe40003f46270 */
[----:B------:R-:W-:Y:S01]  /*c360*/  @!P1 PRMT R20, RZ, 0x654, R20 ;  /* 0x00000654ff149816 */ /* 0x000fe20000000014 */
[----:B------:R-:W-:Y:S01]  /*c370*/  BSSY B0, `(.L_x_4411) ;  /* 0x0000340000007945 */ /* 0x000fe20003800000 */
[----:B------:R-:W-:Y:S02]  /*c380*/  WARPGROUP.DEPBAR.LE gsb0, 0x0 ;  /* 0x00008000000079c5 */ /* 0x000fe40000010000 */
[----:B------:R-:W-:-:S13]  /*c390*/  WARPGROUP.ARRIVE ;  /* 0x00000000000079c5 */ /* 0x000fda0000000000 */
        /* <DEDUP_REMOVED lines=14> */
[----:B------:R-:W-:-:S07]  /*c480*/  IMAD.MOV.U32 R199, RZ, RZ, R18 ;  /* 0x000000ffffc77224 */ /* 0x000fce00078e0012 */
.L_x_4423:
[----:B------:R-:W-:Y:S02]  /*c490*/  VIADD R18, R199, 0x1 ;  /* 0x00000001c7127836 */ /* 0x000fe40000000000 */
[----:B------:R-:W-:Y:S02]  /*c4a0*/  IMAD.MOV.U32 R11, RZ, RZ, R14 ;  /* 0x000000ffff0b7224 */ /* 0x000fe400078e000e */
[----:B------:R-:W-:Y:S01]  /*c4b0*/  VIADD R14, R14, 0xffffffff ;  /* 0xffffffff0e0e7836 */ /* 0x000fe20000000000 */
[C---:B------:R-:W-:Y:S02]  /*c4c0*/  ISETP.NE.AND P3, PT, R18.reuse, 0x2, PT ;  /* 0x000000021200780c */ /* 0x040fe40003f65270 */
[----:B------:R-:W-:Y:S02]  /*c4d0*/  ISETP.GT.AND P2, PT, R11, R192, PT ;  /* 0x000000c00b00720c */ /* 0x000fe40003f44270 */
[----:B------:R-:W-:Y:S02]  /*c4e0*/  SEL R11, RZ, 0x1, P3 ;  /* 0x00000001ff0b7807 */ /* 0x000fe40001800000 */
[----:B------:R-:W-:-:S02]  /*c4f0*/  SEL R18, R18, RZ, P3 ;  /* 0x000000ff12127207 */ /* 0x000fc40001800000 */
[----:B------:R-:W-:Y:S01]  /*c500*/  LOP3.LUT R23, R23, R11, RZ, 0x3c, !PT ;  /* 0x0000000b17177212 */ /* 0x000fe200078e3cff */
[----:B--2---:R-:W-:Y:S06]  /*c510*/  @!P0 BRA `(.L_x_4413) ;  /* 0x0000000000048947 */ /* 0x004fec0003800000 */
[----:B------:R-:W-:Y:S01]  /*c520*/  BPT.TRAP 0x1 ;  /* 0x000000040000795c */ /* 0x000fe20000300000 */
.L_x_4413:
[----:B------:R-:W-:Y:S01]  /*c530*/  IMAD R196, R18, 0x8, R2 ;  /* 0x0000000812c47824 */ /* 0x000fe200078e0202 */
[----:B------:R-:W-:-:S04]  /*c540*/  SHF.L.U32 R11, R23, 0x1f, RZ ;  /* 0x0000001f170b7819 */ /* 0x000fc800000006ff */
[----:B------:R0:W2:Y:S01]  /*c550*/  SYNCS.PHASECHK.TRANS64.TRYWAIT P3, [R196+URZ+0x38830], R11 ;  /* 0x0388300bc40075a7 */ /* 0x0000a2000806017f */
[----:B------:R-:W-:Y:S05]  /*c560*/  @!P0 BRA `(.L_x_4414) ;  /* 0x0000000000048947 */ /* 0x000fea0003800000 */
[----:B------:R-:W-:Y:S01]  /*c570*/  BPT.TRAP 0x1 ;  /* 0x000000040000795c */ /* 0x000fe20000300000 */
.L_x_4414:
[----:B------:R-:W-:Y:S01]  /*c580*/  VIADD R12, R2, 0x20400 ;  /* 0x00020400020c7836 */ /* 0x000fe20000000000 */
[----:B------:R-:W-:Y:S01]  /*c590*/  BSSY B1, `(.L_x_4415) ;  /* 0x0000009000017945 */ /* 0x000fe20003800000 */
[----:B------:R-:W-:Y:S02]  /*c5a0*/  IMAD R154, R18, 0x200, R3 ;  /* 0x00000200129a7824 */ /* 0x000fe400078e0203 */
[----:B------:R-:W-:Y:S01]  /*c5b0*/  IMAD.MOV.U32 R155, RZ, RZ, 0x40000040 ;  /* 0x40000040ff9b7424 */ /* 0x000fe200078e00ff */
[----:B------:R-:W-:-:S04]  /*c5c0*/  SHF.R.U32.HI R12, RZ, 0x4, R12 ;  /* 0x00000004ff0c7819 */ /* 0x000fc8000001160c */
[----:B------:R-:W-:-:S04]  /*c5d0*/  LOP3.LUT R12, R12, 0x3fff, RZ, 0xc0, !PT ;  /* 0x00003fff0c0c7812 */ /* 0x000fc800078ec0ff */
[----:B-1----:R-:W-:Y:S01]  /*c5e0*/  LOP3.LUT R20, R12, 0x10000, RZ, 0xfc, !PT ;  /* 0x000100000c147812 */ /* 0x002fe200078efcff */
[----:B--2---:R-:W-:Y:S06]  /*c5f0*/  @P3 BRA `(.L_x_4416) ;  /* 0x0000000000083947 */ /* 0x004fec0003800000 */
[----:B------:R-:W1:Y:S02]  /*c600*/  SYNCS.PHASECHK.TRANS64.TRYWAIT P3, [R196+URZ+0x38830], R11 ;  /* 0x0388300bc40075a7 */ /* 0x000e64000806017f */
[----:B-1----:R-:W-:Y:S05]  /*c610*/  @!P3 BRA `(.L_x_4417) ;  /* 0x0000012c0088b947 */ /* 0x002fea0003800000 */
.L_x_4416:
[----:B------:R-:W-:Y:S05]  /*c620*/  BSYNC B1 ;  /* 0x0000000000017941 */ /* 0x000fea0003800000 */
.L_x_4415:
        /* <DEDUP_REMOVED lines=13> */
[----:B------:R-:W-:Y:S02]  /*c700*/  R2UR UR19, R155 ;  /* 0x000000009b1372ca */ /* 0x000fe400000e0000 */
[----:B------:R-:W-:Y:S01]  /*c710*/  WARPGROUP.ARRIVE ;  /* 0x00000000000079c5 */ /* 0x000fe20000000000 */
[----:B------:R-:W-:Y:S02]  /*c720*/  R2UR UR8, R4 ;  /* 0x00000000040872ca */ /* 0x000fe400000e0000 */
[----:B------:R-:W-:Y:S02]  /*c730*/  R2UR UR9, R5 ;  /* 0x00000000050972ca */ /* 0x000fe400000e0000 */
[----:B------:R-:W-:Y:S01]  /*c740*/  R2UR UR14, R20 ;  /* 0x00000000140e72ca */ /* 0x000fe200000e0000 */
[----:B------:R-:W-:Y:S01]  /*c750*/  HGMMA.64x64x16.F32.BF16 R152, gdesc[UR4], RZ, !UPT, gsb0 ;  /* 0x00e00000049879f0 */ /* 0x000fe2000c0018ff */
[----:B------:R-:W-:-:S02]  /*c760*/  R2UR UR15, R21 ;  /* 0x00000000150f72ca */ /* 0x000fc400000e0000 */
[----:B------:R-:W-:Y:S02]  /*c770*/  R2UR UR12, R6 ;  /* 0x00000000060c72ca */ /* 0x000fe400000e0000 */
[----:B------:R-:W-:Y:S02]  /*c780*/  R2UR UR13, R7 ;  /* 0x00000000070d72ca */ /* 0x000fe400000e0000 */
[----:B------:R-:W-:Y:S02]  /*c790*/  R2UR UR16, R8 ;  /* 0x00000000081072ca */ /* 0x000fe400000e0000 */
[----:B------:R-:W-:Y:S01]  /*c7a0*/  R2UR UR17, R9 ;  /* 0x00000000091172ca */ /* 0x000fe200000e0000 */
        /* <DEDUP_REMOVED lines=10> */
[----:B------:R-:W-:Y:S05]  /*c850*/  @!P0 BRA `(.L_x_4418) ;  /* 0x0000000000048947 */ /* 0x000fea0003800000 */
[----:B------:R-:W-:Y:S01]  /*c860*/  BPT.TRAP 0x1 ;  /* 0x000000040000795c */ /* 0x000fe20000300000 */
.L_x_4418:
[----:B------:R2:W3:Y:S01]  /*c870*/  SYNCS.PHASECHK.TRANS64.TRYWAIT P3, [R196+URZ+0x38850], R11 ;  /* 0x0388500bc40075a7 */ /* 0x0004e2000806017f */
[----:B------:R-:W-:Y:S05]  /*c880*/  @!P0 BRA `(.L_x_4419) ;  /* 0x0000000000048947 */ /* 0x000fea0003800000 */
[----:B------:R-:W-:Y:S01]  /*c890*/  BPT.TRAP 0x1 ;  /* 0x000000040000795c */ /* 0x000fe20000300000 */
.L_x_4419:
[----:B------:R-:W-:Y:S04]  /*c8a0*/  BSSY B1, `(.L_x_4420) ;  /* 0x0000004000017945 */ /* 0x000fe80003800000 */
[----:B---3--:R-:W-:Y:S05]  /*c8b0*/  @P3 BRA `(.L_x_4421) ;  /* 0x0000000000083947 */ /* 0x008fea0003800000 */
[----:B------:R-:W3:Y:S02]  /*c8c0*/  SYNCS.PHASECHK.TRANS64.TRYWAIT P3, [R196+URZ+0x38850], R11 ;  /* 0x0388500bc40075a7 */ /* 0x000ee4000806017f */
[----:B---3--:R-:W-:Y:S05]  /*c8d0*/  @!P3 BRA `(.L_x_4422) ;  /* 0x0000012800ecb947 */ /* 0x008fea0003800000 */
.L_x_4421:
[----:B------:R-:W-:Y:S05]  /*c8e0*/  BSYNC B1 ;  /* 0x0000000000017941 */ /* 0x000fea0003800000 */
.L_x_4420:
[----:B0123--:R-:W-:Y:S01]  /*c8f0*/  VIADD R11, R2, 0x26400 ;  /* 0x00026400020b7836 */ /* 0x00ffe20000000000 */
[----:B------:R-:W-:Y:S01]  /*c900*/  WARPGROUP.ARRIVE ;  /* 0x00000000000079c5 */ /* 0x000fe20000000000 */
[----:B------:R-:W-:-:S05]  /*c910*/  VIADD R204, R0, 0x4 ;  /* 0x0000000400cc7836 */ /* 0x000fca0000000000 */
[----:B------:R-:W0:Y:S01]  /*c920*/  S2R R12, SR_TID.X ;  /* 0x00000000000c7919 */ /* 0x000e220000002100 */
[----:B------:R-:W-:Y:S01]  /*c930*/  VIADD R20, R0, 0x6 ;  /* 0x0000000600147836 */ /* 0x000fe20000000000 */
[----:B------:R-:W-:Y:S01]  /*c940*/  SHF.R.U32.HI R11, RZ, 0x4, R11 ;  /* 0x00000004ff0b7819 */ /* 0x000fe2000001160b */
[----:B------:R-:W-:Y:S02]  /*c950*/  IMAD R202, R18, 0x1000, R10 ;  /* 0x0000100012ca7824 */ /* 0x000fe400078e020a */
[----:B------:R-:W-:Y:S01]  /*c960*/  IMAD.MOV.U32 R203, RZ, RZ, 0x40000040 ;  /* 0x40000040ffcb7424 */ /* 0x000fe200078e00ff */
[----:B------:R-:W-:Y:S01]  /*c970*/  LOP3.LUT R11, R11, 0x3fff, RZ, 0xc0, !PT ;  /* 0x00003fff0b0b7812 */ /* 0x000fe200078ec0ff */
[----:B------:R-:W-:Y:S01]  /*c980*/  IMAD.MOV.U32 R207, RZ, RZ, 0x40000040 ;  /* 0x40000040ffcf7424 */ /* 0x000fe200078e00ff */
[C---:B------:R-:W-:Y:S01]  /*c990*/  R2UR UR6, R202.reuse ;  /* 0x00000000ca0672ca */ /* 0x040fe200000e0000 */
[----:B------:R-:W-:Y:S01]  /*c9a0*/  IMAD.MOV.U32 R205, RZ, RZ, 0x40000040 ;  /* 0x40000040ffcd7424 */ /* 0x000fe200078e00ff */
[----:B------:R-:W-:Y:S01]  /*c9b0*/  LOP3.LUT R0, R11, 0x10000, RZ, 0xfc, !PT ;  /* 0x000100000b007812 */ /* 0x000fe200078efcff */
[----:B------:R-:W-:Y:S01]  /*c9c0*/  IMAD.MOV.U32 R21, RZ, RZ, 0x40000040 ;  /* 0x40000040ff157424 */ /* 0x000fe200078e00ff */
[----:B------:R-:W-:Y:S01]  /*c9d0*/  R2UR UR7, R203 ;  /* 0x00000000cb0772ca */ /* 0x000fe200000e0000 */
[----:B------:R-:W-:Y:S01]  /*c9e0*/  VIADD R203, R202, 0x800 ;  /* 0x00000800cacb7836 */ /* 0x000fe20000000000 */
[----:B------:R-:W-:Y:S01]  /*c9f0*/  R2UR UR5, R207 ;  /* 0x00000000cf0572ca */ /* 0x000fe200000e0000 */
[----:B------:R-:W-:-:S02]  /*ca00*/  IMAD.MOV.U32 R206, RZ, RZ, R0 ;  /* 0x000000ffffce7224 */ /* 0x000fc400078e0000 */
[----:B------:R-:W-:-:S03]  /*ca10*/  IMAD.MOV.U32 R207, RZ, RZ, 0x40000040 ;  /* 0x40000040ffcf7424 */ /* 0x000fc600078e00ff */
[----:B------:R-:W-:Y:S01]  /*ca20*/  R2UR UR4, R206 ;  /* 0x00000000ce0472ca */ /* 0x000fe200000e0000 */
[----:B------:R-:W-:Y:S01]  /*ca30*/  VIADD R206, R0, 0x2 ;  /* 0x0000000200ce7836 */ /* 0x000fe20000000000 */
[----:B0-----:R-:W-:-:S11]  /*ca40*/  SHF.R.U32.HI R12, RZ, 0x7, R12 ;  /* 0x00000007ff0c7819 */ /* 0x001fd6000001160c */
[----:B------:R-:W-:Y:S01]  /*ca50*/  HGMMA.64x64x16.F32.BF16 R152, gdesc[UR4], R152, gsb0 ;  /* 0x00e00000049879f0 */ /* 0x000fe20008001898 */
[----:B------:R-:W-:Y:S01]  /*ca60*/  R2UR UR4, R206 ;  /* 0x00000000ce0472ca */ /* 0x000fe200000e0000 */
[----:B------:R-:W-:Y:S01]  /*ca70*/  VIADD R206, R202, 0x2 ;  /* 0x00000002cace7836 */ /* 0x000fe20000000000 */
[----:B------:R-:W-:Y:S01]  /*ca80*/  R2UR UR5, R207 ;  /* 0x00000000cf0572ca */ /* 0x000fe200000e0000 */
[----:B------:R-:W-:Y:S01]  /*ca90*/  IMAD.MOV.U32 R207, RZ, RZ, 0x40000040 ;  /* 0x40000040ffcf7424 */ /* 0x000fe200078e00ff */
[----:B------:R-:W0:Y:S02]  /*caa0*/  SHFL.IDX PT, R11, R12, RZ, 0x1f ;  /* 0x00001fff0c0b7589 */ /* 0x000e2400000e0000 */
[----:B------:R-:W-:Y:S01]  /*cab0*/  R2UR UR6, R206 ;  /* 0x00000000ce0672ca */ /* 0x000fe200000e0000 */
[----:B------:R-:W-:Y:S01]  /*cac0*/  IMAD.MOV.U32 R206, RZ, RZ, 0x28 ;  /* 0x00000028ffce7424 */ /* 0x000fe200078e00ff */
[----:B------:R-:W-:Y:S01]  /*cad0*/  R2UR UR7, R207 ;  /* 0x00000000cf0772ca */ /* 0x000fe200000e0000 */
[----:B------:R-:W-:Y:S01]  /*cae0*/  IMAD.MOV.U32 R207, RZ, RZ, 0xa00 ;  /* 0x00000a00ffcf7424 */ /* 0x000fe200078e00ff */
[----:B0-----:R-:W-:-:S04]  /*caf0*/  ISETP.GT.AND P3, PT, R11, 0x7f, PT ;  /* 0x0000007f0b00780c */ /* 0x001fc80003f64270 */
[----:B------:R-:W-:Y:S02]  /*cb00*/  SEL R12, RZ, 0x2, !P3 ;  /* 0x00000002ff0c7807 */ /* 0x000fe40005800000 */
[----:B------:R-:W-:Y:S02]  /*cb10*/  SEL R206, R206, 0x26, P3 ;  /* 0x00000026cece7807 */ /* 0x000fe40001800000 */
[----:B------:R-:W-:Y:S02]  /*cb20*/  SEL R207, R207, 0x980, P3 ;  /* 0x00000980cfcf7807 */ /* 0x000fe40001800000 */
[----:B------:R-:W-:Y:S02]  /*cb30*/  LOP3.LUT R206, R206, 0x6, RZ, 0xc0, !PT ;  /* 0x00000006cece7812 */ /* 0x000fe400078ec0ff */
[----:B------:R-:W-:Y:S01]  /*cb40*/  LOP3.LUT R207, R207, 0xa00, RZ, 0xc0, !PT ;  /* 0x00000a00cfcf7812 */ /* 0x000fe200078ec0ff */
[----:B------:R-:W-:Y:S02]  /*cb50*/  WARPGROUP.DEPBAR.LE gsb0, 0x0 ;  /* 0x00008000000079c5 */ /* 0x000fe40000010000 */
[----:B------:R-:W-:-:S06]  /*cb60*/  WARPGROUP.ARRIVE ;  /* 0x00000000000079c5 */ /* 0x000fcc0000000000 */
[----:B------:R-:W-:Y:S01]  /*cb70*/  HGMMA.64x64x16.F32.BF16 R152, gdesc[UR4], R152, gsb0 ;  /* 0x00e00000049879f0 */ /* 0x000fe20008001898 */
[----:B------:R-:W-:Y:S01]  /*cb80*/  R2UR UR4, R204 ;  /* 0x00000000cc0472ca */ /* 0x000fe200000e0000 */
[----:B------:R-:W-:Y:S01]  /*cb90*/  VIADD R204, R202, 0x4 ;  /* 0x00000004cacc7836 */ /* 0x000fe20000000000 */
[----:B------:R-:W-:Y:S01]  /*cba0*/  R2UR UR5, R205 ;  /* 0x00000000cd0572ca */ /* 0x000fe200000e0000 */
[----:B------:R-:W-:-:S03]  /*cbb0*/  IMAD.MOV.U32 R205, RZ, RZ, 0x40000040 ;  /* 0x40000040ffcd7424 */ /* 0x000fc600078e00ff */
[----:B------:R-:W-:Y:S01]  /*cbc0*/  R2UR UR6, R204 ;  /* 0x00000000cc0672ca */ /* 0x000fe200000e0000 */
[----:B------:R-:W-:Y:S01]  /*cbd0*/  VIADD R204, R0, 0x800 ;  /* 0x0000080000cc7836 */ /* 0x000fe20000000000 */
[----:B------:R-:W-:Y:S01]  /*cbe0*/  R2UR UR7, R205 ;  /* 0x00000000cd0772ca */ /* 0x000fe200000e0000 */
[----:B------:R-:W-:-:S05]  /*cbf0*/  IMAD.MOV.U32 R205, RZ, RZ, 0x4 ;  /* 0x00000004ffcd7424 */ /* 0x000fca00078e00ff */
[----:B------:R-:W-:Y:S01]  /*cc00*/  SEL R11, R205, 0x2, P3 ;  /* 0x00000002cd0b7807 */ /* 0x000fe20001800000 */
        /* <DEDUP_REMOVED lines=140> */
[----:B------:R-:W-:Y:S01]  /*d4d0*/  IMAD.IADD R20, R12, 0x1, R203 ;  /* 0x000000010c147824 */ /* 0x000fe200078e02cb */
[----:B------:R-:W-:Y:S01]  /*d4e0*/  R2UR UR5, R21 ;  /* 0x00000000150572ca */ /* 0x000fe200000e0000 */
[----:B------:R-:W-:Y:S01]  /*d4f0*/  IMAD.MOV.U32 R21, RZ, RZ, 0x40000040 ;  /* 0x40000040ff157424 */ /* 0x000fe200078e00ff */
[----:B------:R-:W-:Y:S02]  /*d500*/  WARPGROUP.DEPBAR.LE gsb0, 0x0 ;  /* 0x00008000000079c5 */ /* 0x000fe40000010000 */
[----:B------:R-:W-:-:S09]  /*d510*/  WARPGROUP.ARRIVE ;  /* 0x00000000000079c5 */ /* 0x000fd20000000000 */
[----:B------:R-:W-:Y:S01]  /*d520*/  HGMMA.64x64x16.F32.BF16 R152, gdesc[UR4], R152, gsb0 ;  /* 0x00e00000049879f0 */ /* 0x000fe20008001898 */
[----:B------:R-:W-:Y:S01]  /*d530*/  R2UR UR6, R20 ;  /* 0x00000000140672ca */ /* 0x000fe200000e0000 */
[----:B------:R-:W-:Y:S01]  /*d540*/  IMAD.IADD R20, R204, 0x1, R12 ;  /* 0x00000001cc147824 */ /* 0x000fe200078e020c */
        /* <DEDUP_REMOVED lines=13> */
[----:B------:R-:W-:Y:S02]  /*d620*/  R2UR UR4, R20 ;  /* 0x00000000140472ca */ /* 0x000fe400000e0000 */
[----:B------:R-:W-:Y:S01]  /*d630*/  R2UR UR5, R21 ;  /* 0x00000000150572ca */ /* 0x000fe200000e0000 */
[----:B------:R-:W-:Y:S01]  /*d640*/  VIADD R21, R0, 0xa00 ;  /* 0x00000a0000157836 */ /* 0x000fe20000000000 */
[----:B------:R-:W-:Y:S01]  /*d650*/  SEL R20, R205, 0x6, !P3 ;  /* 0x00000006cd147807 */ /* 0x000fe20005800000 */
[----:B------:R-:W-:-:S04]  /*d660*/  IMAD.MOV.U32 R205, RZ, RZ, 0x40000040 ;  /* 0x40000040ffcd7424 */ /* 0x000fc800078e00ff */
[----:B------:R-:W-:Y:S01]  /*d670*/  IMAD.IADD R204, R204, 0x1, R20 ;  /* 0x00000001cccc7824 */ /* 0x000fe200078e0214 */
[----:B------:R-:W-:Y:S02]  /*d680*/  WARPGROUP.DEPBAR.LE gsb0, 0x0 ;  /* 0x00008000000079c5 */ /* 0x000fe40000010000 */
[----:B------:R-:W-:-:S06]  /*d690*/  WARPGROUP.ARRIVE ;  /* 0x00000000000079c5 */ /* 0x000fcc0000000000 */
[----:B------:R-:W-:Y:S01]  /*d6a0*/  HGMMA.64x64x16.F32.BF16 R152, gdesc[UR4], R152, gsb0 ;  /* 0x00e00000049879f0 */ /* 0x000fe20008001898 */
[----:B------:R-:W-:Y:S01]  /*d6b0*/  R2UR UR4, R204 ;  /* 0x00000000cc0472ca */ /* 0x000fe200000e0000 */
[----:B------:R-:W-:Y:S01]  /*d6c0*/  IMAD.IADD R204, R203, 0x1, R20 ;  /* 0x00000001cbcc7824 */ /* 0x000fe200078e0214 */
[----:B------:R-:W-:Y:S01]  /*d6d0*/  R2UR UR5, R205 ;  /* 0x00000000cd0572ca */ /* 0x000fe200000e0000 */
[----:B------:R-:W-:Y:S02]  /*d6e0*/  IMAD.MOV.U32 R205, RZ, RZ, 0x40000040 ;  /* 0x40000040ffcd7424 */ /* 0x000fe400078e00ff */
[----:B------:R-:W-:Y:S01]  /*d6f0*/  VIADD R203, R202, 0xa00 ;  /* 0x00000a00cacb7836 */ /* 0x000fe20000000000 */
[----:B------:R-:W-:Y:S02]  /*d700*/  R2UR UR6, R204 ;  /* 0x00000000cc0672ca */ /* 0x000fe400000e0000 */
[----:B------:R-:W-:Y:S01]  /*d710*/  R2UR UR7, R205 ;  /* 0x00000000cd0772ca */ /* 0x000fe200000e0000 */
[----:B------:R-:W-:Y:S01]  /*d720*/  IMAD.MOV.U32 R205, RZ, RZ, 0x40000040 ;  /* 0x40000040ffcd7424 */ /* 0x000fe200078e00ff */
[----:B------:R-:W-:-:S02]  /*d730*/  IADD3 R204, R206, R207, R0 ;  /* 0x000000cfcecc7210 */ /* 0x000fc40007ffe000 */
[----:B------:R-:W-:Y:S01]  /*d740*/  IADD3 R206, R206, R207, R202 ;  /* 0x000000cfcece7210 */ /* 0x000fe20007ffe0ca */
[----:B------:R-:W-:Y:S01]  /*d750*/  IMAD.MOV.U32 R207, RZ, RZ, 0x40000040 ;  /* 0x40000040ffcf7424 */ /* 0x000fe200078e00ff */
[----:B------:R-:W-:Y:S02]  /*d760*/  WARPGROUP.DEPBAR.LE gsb0, 0x0 ;  /* 0x00008000000079c5 */ /* 0x000fe40000010000 */
[----:B------:R-:W-:-:S06]  /*d770*/  WARPGROUP.ARRIVE ;  /* 0x00000000000079c5 */ /* 0x000fcc0000000000 */
[----:B------:R-:W-:Y:S01]  /*d780*/  HGMMA.64x64x16.F32.BF16 R152, gdesc[UR4], R152, gsb0 ;  /* 0x00e00000049879f0 */ /* 0x000fe20008001898 */
[----:B------:R-:W-:Y:S01]  /*d790*/  R2UR UR4, R204 ;  /* 0x00000000cc0472ca */ /* 0x000fe200000e0000 */
[----:B------:R-:W-:Y:S01]  /*d7a0*/  IMAD.IADD R204, R21, 0x1, R12 ;  /* 0x0000000115cc7824 */ /* 0x000fe200078e020c */
[----:B------:R-:W-:Y:S01]  /*d7b0*/  R2UR UR5, R205 ;  /* 0x00000000cd0572ca */ /* 0x000fe200000e0000 */
[----:B------:R-:W-:Y:S01]  /*d7c0*/  IMAD.MOV.U32 R205, RZ, RZ, 0x40000040 ;  /* 0x40000040ffcd7424 */ /* 0x000fe200078e00ff */
[----:B------:R-:W-:Y:S01]  /*d7d0*/  R2UR UR6, R206 ;  /* 0x00000000ce0672ca */ /* 0x000fe200000e0000 */
[----:B------:R-:W-:Y:S01]  /*d7e0*/  IMAD.MOV.U32 R206, RZ, RZ, 0x30 ;  /* 0x00000030ffce7424 */ /* 0x000fe200078e00ff */
[----:B------:R-:W-:Y:S01]  /*d7f0*/  R2UR UR7, R207 ;  /* 0x00000000cf0772ca */ /* 0x000fe200000e0000 */
[----:B------:R-:W-:-:S03]  /*d800*/  IMAD.MOV.U32 R207, RZ, RZ, 0xc00 ;  /* 0x00000c00ffcf7424 */ /* 0x000fc600078e00ff */
        /* <DEDUP_REMOVED lines=25> */
[----:B------:R-:W-:Y:S02]  /*d9a0*/  IMAD.MOV.U32 R205, RZ, RZ, 0x40000040 ;  /* 0x40000040ffcd7424 */ /* 0x000fe400078e00ff */
[----:B------:R-:W-:Y:S01]  /*d9b0*/  VIADD R21, R0, 0xc00 ;  /* 0x00000c0000157836 */ /* 0x000fe20000000000 */
[----:B------:R-:W-:Y:S02]  /*d9c0*/  WARPGROUP.DEPBAR.LE gsb0, 0x0 ;  /* 0x00008000000079c5 */ /* 0x000fe40000010000 */
[----:B------:R-:W-:-:S07]  /*d9d0*/  WARPGROUP.ARRIVE ;  /* 0x00000000000079c5 */ /* 0x000fce0000000000 */
        /* <DEDUP_REMOVED lines=71> */
[----:B------:R-:W-:Y:S02]  /*de50*/  R2UR UR6, R206 ;  /* 0x00000000ce0672ca */ /* 0x000fe400000e0000 */
[----:B------:R-:W-:Y:S01]  /*de60*/  R2UR UR7, R207 ;  /* 0x00000000cf0772ca */ /* 0x000fe200000e0000 */
[----:B------:R-:W-:Y:S02]  /*de70*/  WARPGROUP.DEPBAR.LE gsb0, 0x0 ;  /* 0x00008000000079c5 */ /* 0x000fe40000010000 */
[----:B------:R-:W-:-:S10]  /*de80*/  WARPGROUP.ARRIVE ;  /* 0x00000000000079c5 */ /* 0x000fd40000000000 */
        /* <DEDUP_REMOVED lines=13> */
[--C-:B------:R-:W-:Y:S01]  /*df60*/  IMAD.IADD R204, R11, 0x1, R21.reuse ;  /* 0x000000010bcc7824 */ /* 0x100fe200078e0215 */
[----:B------:R-:W-:Y:S01]  /*df70*/  R2UR UR5, R205 ;  /* 0x00000000cd0572ca */ /* 0x000fe200000e0000 */
[----:B------:R-:W-:Y:S02]  /*df80*/  IMAD.MOV.U32 R205, RZ, RZ, 0x40000040 ;  /* 0x40000040ffcd7424 */ /* 0x000fe400078e00ff */
[----:B------:R-:W-:Y:S01]  /*df90*/  IMAD.MOV.U32 R11, RZ, RZ, 0x1000 ;  /* 0x00001000ff0b7424 */ /* 0x000fe200078e00ff */
[----:B------:R-:W-:Y:S01]  /*dfa0*/  R2UR UR6, R204 ;  /* 0x00000000cc0672ca */ /* 0x000fe200000e0000 */
[----:B------:R-:W-:Y:S01]  /*dfb0*/  IMAD.IADD R204, R20, 0x1, R21 ;  /* 0x0000000114cc7824 */ /* 0x000fe200078e0215 */
[----:B------:R-:W-:Y:S01]  /*dfc0*/  R2UR UR7, R205 ;  /* 0x00000000cd0772ca */ /* 0x000fe200000e0000 */
[----:B------:R-:W-:Y:S01]  /*dfd0*/  IMAD.IADD R20, R203, 0x1, R20 ;  /* 0x00000001cb147824 */ /* 0x000fe200078e0214 */
[----:B------:R-:W-:Y:S01]  /*dfe0*/  SEL R11, R11, 0xf80, P3 ;  /* 0x00000f800b0b7807 */ /* 0x000fe20001800000 */
[----:B------:R-:W-:-:S02]  /*dff0*/  IMAD.MOV.U32 R205, RZ, RZ, 0x40000040 ;  /* 0x40000040ffcd7424 */ /* 0x000fc400078e00ff */
[----:B------:R-:W-:Y:S01]  /*e000*/  IMAD.MOV.U32 R21, RZ, RZ, 0x40000040 ;  /* 0x40000040ff157424 */ /* 0x000fe200078e00ff */
[----:B------:R-:W-:Y:S01]  /*e010*/  LOP3.LUT R11, R11, 0x1e00, RZ, 0xc0, !PT ;  /* 0x00001e000b0b7812 */ /* 0x000fe200078ec0ff */
[----:B------:R-:W-:-:S05]  /*e020*/  IMAD.MOV.U32 R203, RZ, RZ, 0x40 ;  /* 0x00000040ffcb7424 */ /* 0x000fca00078e00ff */
[----:B------:R-:W-:Y:S02]  /*e030*/  SEL R203, R203, 0x3e, P3 ;  /* 0x0000003ecbcb7807 */ /* 0x000fe40001800000 */
[----:B------:R-:W-:Y:S02]  /*e040*/  ISETP.NE.AND P3, PT, R193, RZ, PT ;  /* 0x000000ffc100720c */ /* 0x000fe40003f65270 */
[----:B------:R-:W-:-:S04]  /*e050*/  LOP3.LUT R203, R203, 0x6, RZ, 0xc0, !PT ;  /* 0x00000006cbcb7812 */ /* 0x000fc800078ec0ff */
[----:B------:R-:W-:Y:S01]  /*e060*/  IADD3 R202, R203, R11, R202 ;  /* 0x0000000bcbca7210 */ /* 0x000fe20007ffe0ca */
[----:B------:R-:W-:Y:S02]  /*e070*/  WARPGROUP.DEPBAR.LE gsb0, 0x0 ;  /* 0x00008000000079c5 */ /* 0x000fe40000010000 */
[----:B------:R-:W-:-:S06]  /*e080*/  WARPGROUP.ARRIVE ;  /* 0x00000000000079c5 */ /* 0x000fcc0000000000 */
[----:B------:R-:W-:Y:S01]  /*e090*/  HGMMA.64x64x16.F32.BF16 R152, gdesc[UR4], R152, gsb0 ;  /* 0x00e00000049879f0 */ /* 0x000fe20008001898 */
[----:B------:R-:W-:Y:S02]  /*e0a0*/  R2UR UR6, R204 ;  /* 0x00000000cc0672ca */ /* 0x000fe400000e0000 */
[----:B------:R-:W-:Y:S02]  /*e0b0*/  R2UR UR7, R205 ;  /* 0x00000000cd0772ca */ /* 0x000fe400000e0000 */
[----:B------:R-:W-:Y:S02]  /*e0c0*/  R2UR UR4, R20 ;  /* 0x00000000140472ca */ /* 0x000fe400000e0000 */
[----:B------:R-:W-:Y:S01]  /*e0d0*/  R2UR UR5, R21 ;  /* 0x00000000150572ca */ /* 0x000fe200000e0000 */
[----:B------:R-:W-:Y:S01]  /*e0e0*/  IMAD.MOV.U32 R21, RZ, RZ, 0x40000040 ;  /* 0x40000040ff157424 */ /* 0x000fe200078e00ff */
[----:B------:R-:W-:Y:S01]  /*e0f0*/  IADD3 R20, R203, R11, R0 ;  /* 0x0000000bcb147210 */ /* 0x000fe20007ffe000 */
[----:B------:R-:W-:Y:S01]  /*e100*/  IMAD.MOV.U32 R203, RZ, RZ, 0x40000040 ;  /* 0x40000040ffcb7424 */ /* 0x000fe200078e00ff */
[----:B------:R-:W-:-:S02]  /*e110*/  WARPGROUP.DEPBAR.LE gsb0, 0x0 ;  /* 0x00008000000079c5 */ /* 0x000fc40000010000 */
[----:B------:R-:W-:-:S07]  /*e120*/  WARPGROUP.ARRIVE ;  /* 0x00000000000079c5 */ /* 0x000fce0000000000 */
[----:B------:R-:W-:Y:S01]  /*e130*/  HGMMA.64x64x16.F32.BF16 R152, gdesc[UR4], R152, gsb0 ;  /* 0x00e00000049879f0 */ /* 0x000fe20008001898 */
[----:B------:R-:W-:Y:S01]  /*e140*/  R2UR UR4, R20 ;  /* 0x00000000140472ca */ /* 0x000fe200000e0000 */
[----:B------:R-:W-:Y:S01]  /*e150*/  IMAD R20, R18, 0x1000, R13 ;  /* 0x0000100012147824 */ /* 0x000fe200078e020d */
        /* <DEDUP_REMOVED lines=8> */
[----:B------:R-:W-:Y:S01]  /*e1e0*/  ULDC UR4, c[0x0][0xa80] ;  /* 0x0002a00000047ab9 */ /* 0x000fe20000000800 */
[----:B------:R-:W-:Y:S01]  /*e1f0*/  R2UR UR6, R20 ;  /* 0x00000000140672ca */ /* 0x000fe200000e0000 */
[----:B------:R-:W-:Y:S02]  /*e200*/  WARPGROUP.DEPBAR.LE gsb0, 0x0 ;  /* 0x00008000000079c5 */ /* 0x000fe40000010000 */
[----:B------:R-:W-:Y:S02]  /*e210*/  FMNMX.FTZ R11, R152, R198, !PT ;  /* 0x000000c6980b7209 */ /* 0x000fe40007810000 */
[----:B------:R-:W-:Y:S02]  /*e220*/  FMNMX.FTZ R21, R154, R200, !PT ;  /* 0x000000c89a157209 */ /* 0x000fe40007810000 */
        /* <DEDUP_REMOVED lines=29> */
[----:B------:R-:W-:-:S03]  /*e400*/  FMNMX.FTZ R21, R183, R21, !PT ;  /* 0x00000015b7157209 */ /* 0x000fc60007810000 */
[----:B------:R-:W0:Y:S04]  /*e410*/  SHFL.BFLY PT, R11, R12, 0x2, 0x1f ;  /* 0x0c401f000c0b7f89 */ /* 0x000e2800000e0000 */
[----:B------:R-:W1:Y:S01]  /*e420*/  SHFL.BFLY PT, R205, R21, 0x2, 0x1f ;  /* 0x0c401f0015cd7f89 */ /* 0x000e6200000e0000 */
[----:B0-----:R-:W-:Y:S02]  /*e430*/  FMNMX.FTZ R12, R12, R11, !PT ;  /* 0x0000000b0c0c7209 */ /* 0x001fe40007810000 */
[----:B-1----:R-:W-:-:S03]  /*e440*/  FMNMX.FTZ R21, R21, R205, !PT ;  /* 0x000000cd15157209 */ /* 0x002fc60007810000 */
[----:B------:R-:W0:Y:S02]  /*e450*/  SHFL.BFLY PT, R11, R12, 0x1, 0x1f ;  /* 0x0c201f000c0b7f89 */ /* 0x000e2400000e0000 */
[----:B0-----:R-:W-:Y:S01]  /*e460*/  FMNMX.FTZ R12, R12, R11, !PT ;  /* 0x0000000b0c0c7209 */ /* 0x001fe20007810000 */
[----:B------:R-:W-:-:S04]  /*e470*/  IMAD.U32 R11, RZ, RZ, UR4 ;  /* 0x00000004ff0b7e24 */ /* 0x000fc8000f8e00ff */
[C---:B------:R-:W-:Y:S01]  /*e480*/  FMUL.FTZ R203, R12.reuse, R11 ;  /* 0x0000000b0ccb7220 */ /* 0x040fe20000410000 */
[----:B------:R-:W-:-:S03]  /*e490*/  FADD.FTZ R198, -R12, R198 ;  /* 0x000000c60cc67221 */ /* 0x000fc60000010100 */
[-CC-:B------:R-:W-:Y:S01]  /*e4a0*/  FFMA.FTZ R204, R156, R11.reuse, -R203.reuse ;  /* 0x0000000b9ccc7223 */ /* 0x180fe200000108cb */
[-CC-:B------:R-:W-:Y:S01]  /*e4b0*/  FFMA.FTZ R156, R160, R11.reuse, -R203.reuse ;  /* 0x0000000ba09c7223 */ /* 0x180fe200000108cb */
[-CC-:B------:R-:W-:Y:S01]  /*e4c0*/  FFMA.FTZ R160, R164, R11.reuse, -R203.reuse ;  /* 0x0000000ba4a07223 */ /* 0x180fe200000108cb */
[-C--:B------:R-:W-:Y:S01]  /*e4d0*/  FMUL.FTZ R198, R198, R11.reuse ;  /* 0x0000000bc6c67220 */ /* 0x080fe20000410000 */
[----:B------:R-:W0:Y:S01]  /*e4e0*/  SHFL.BFLY PT, R164, R21, 0x1, 0x1f ;  /* 0x0c201f0015a47f89 */ /* 0x000e2200000e0000 */
[-CC-:B------:R-:W-:Y:S01]  /*e4f0*/  FFMA.FTZ R152, R152, R11.reuse, -R203.reuse ;  /* 0x0000000b98987223 */ /* 0x180fe200000108cb */
[-CC-:B------:R-:W-:Y:S01]  /*e500*/  FFMA.FTZ R153, R153, R11.reuse, -R203.reuse ;  /* 0x0000000b99997223 */ /* 0x180fe200000108cb */
[----:B------:R1:W2:Y:S01]  /*e510*/  MUFU.EX2 R202, R198 ;  /* 0x000000c600ca7308 */ /* 0x0002a20000000800 */
        /* <DEDUP_REMOVED lines=8> */
[-CC-:B-1----:R-:W-:Y:S01]  /*e5a0*/  FFMA.FTZ R198, R165, R11.reuse, -R203.reuse ;  /* 0x0000000ba5c67223 */ /* 0x182fe200000108cb */
[-CC-:B------:R-:W-:Y:S01]  /*e5b0*/  FFMA.FTZ R177, R177, R11.reuse, -R203.reuse ;  /* 0x0000000bb1b17223 */ /* 0x180fe200000108cb */
[-CC-:B------:R-:W-:Y:S01]  /*e5c0*/  FFMA.FTZ R180, R180, R11.reuse, -R203.reuse ;  /* 0x0000000bb4b47223 */ /* 0x180fe200000108cb */
[----:B------:R-:W-:-:S04]  /*e5d0*/  FFMA.FTZ R181, R181, R11, -R203 ;  /* 0x0000000bb5b57223 */ /* 0x000fc800000108cb */
[----:B------:R-:W-:Y:S01]  /*e5e0*/  MUFU.EX2 R153, R153 ;  /* 0x0000009900997308 */ /* 0x000fe20000000800 */
[-C--:B--2---:R-:W-:Y:S01]  /*e5f0*/  FMUL.FTZ R24, R24, R202.reuse ;  /* 0x000000ca18187220 */ /* 0x084fe20000410000 */
[-C--:B------:R-:W-:Y:S01]  /*e600*/  FMUL.FTZ R25, R25, R202.reuse ;  /* 0x000000ca19197220 */ /* 0x080fe20000410000 */
[-C--:B------:R-:W-:Y:S01]  /*e610*/  FMUL.FTZ R28, R28, R202.reuse ;  /* 0x000000ca1c1c7220 */ /* 0x080fe20000410000 */
[----:B------:R-:W-:Y:S01]  /*e620*/  FMUL.FTZ R29, R29, R202 ;  /* 0x000000ca1d1d7220 */ /* 0x000fe20000410000 */
[----:B0-----:R-:W-:Y:S01]  /*e630*/  FMNMX.FTZ R21, R21, R164, !PT ;  /* 0x000000a415157209 */ /* 0x001fe20007810000 */
[-C--:B------:R-:W-:Y:S01]  /*e640*/  FMUL.FTZ R32, R32, R202.reuse ;  /* 0x000000ca20207220 */ /* 0x080fe20000410000 */
[-C--:B------:R-:W-:Y:S01]  /*e650*/  FMUL.FTZ R33, R33, R202.reuse ;  /* 0x000000ca21217220 */ /* 0x080fe20000410000 */
[----:B------:R-:W-:Y:S01]  /*e660*/  MUFU.EX2 R204, R204 ;  /* 0x000000cc00cc7308 */ /* 0x000fe20000000800 */
[-C--:B------:R-:W-:Y:S01]  /*e670*/  FMUL.FTZ R36, R36, R202.reuse ;  /* 0x000000ca24247220 */ /* 0x080fe20000410000 */
[C---:B------:R-:W-:Y:S01]  /*e680*/  FADD.FTZ R164, -R21.reuse, R200 ;  /* 0x000000c815a47221 */ /* 0x040fe20000010100 */
[-C--:B------:R-:W-:Y:S01]  /*e690*/  FMUL.FTZ R205, R21, R11.reuse ;  /* 0x0000000b15cd7220 */ /* 0x080fe20000410000 */
        /* <DEDUP_REMOVED lines=8> */
[----:B------:R-:W0:Y:S01]  /*e720*/  MUFU.EX2 R164, R164 ;  /* 0x000000a400a47308 */ /* 0x000e220000000800 */
[----:B------:R-:W-:Y:S01]  /*e730*/  FFMA.FTZ R159, R163, R11, -R205 ;  /* 0x0000000ba39f7223 */ /* 0x000fe200000108cd */
[----:B------:R-:W-:-:S02]  /*e740*/  @!P1 VIADD R162, R196, 0x38840 ;  /* 0x00038840c4a29836 */ /* 0x000fc40000000000 */
[-C--:B------:R-:W-:Y:S01]  /*e750*/  FFMA.FTZ R200, R166, R11.reuse, -R205 ;  /* 0x0000000ba6c87223 */ /* 0x080fe200000108cd */
[----:B------:R-:W-:Y:S02]  /*e760*/  @!P3 IMAD R163, R199, 0x40, R191 ;  /* 0x00000040c7a3b824 */ /* 0x000fe400078e02bf */
[-CC-:B------:R-:W-:Y:S01]  /*e770*/  FFMA.FTZ R203, R167, R11.reuse, -R205.reuse ;  /* 0x0000000ba7cb7223 */ /* 0x180fe200000108cd */
[-CC-:B------:R-:W-:Y:S01]  /*e780*/  FFMA.FTZ R170, R170, R11.reuse, -R205.reuse ;  /* 0x0000000baaaa7223 */ /* 0x180fe200000108cd */
[----:B------:R-:W-:Y:S01]  /*e790*/  @!P1 PRMT R162, RZ, 0x654, R162 ;  /* 0x00000654ffa29816 */ /* 0x000fe200000000a2 */
[----:B------:R-:W1:Y:S01]  /*e7a0*/  MUFU.EX2 R154, R154 ;  /* 0x0000009a009a7308 */ /* 0x000e620000000800 */
[----:B------:R-:W-:Y:S02]  /*e7b0*/  @!P3 IMAD R163, R163, 0x4, R2 ;  /* 0x00000004a3a3b824 */ /* 0x000fe400078e0202 */
[-CC-:B------:R-:W-:Y:S01]  /*e7c0*/  FFMA.FTZ R171, R171, R11.reuse, -R205.reuse ;  /* 0x0000000babab7223 */ /* 0x180fe200000108cd */
[----:B------:R2:W-:Y:S01]  /*e7d0*/  @!P1 SYNCS.ARRIVE.TRANS64.RED.A1T0 RZ, [R162+URZ], RZ ;  /* 0x000000ffa2ff99a7 */ /* 0x0005e2000810043f */
[-CC-:B------:R-:W-:Y:S01]  /*e7e0*/  FFMA.FTZ R174, R174, R11.reuse, -R205.reuse ;  /* 0x0000000baeae7223 */ /* 0x180fe200000108cd */
[-CC-:B------:R-:W-:Y:S01]  /*e7f0*/  FFMA.FTZ R175, R175, R11.reuse, -R205.reuse ;  /* 0x0000000bafaf7223 */ /* 0x180fe200000108cd */
[----:B------:R-:W-:Y:S01]  /*e800*/  @!P3 STS [R163+0x38400], R202 ;  /* 0x038400caa300b388 */ /* 0x000fe20000000800 */
[-CC-:B------:R-:W-:Y:S01]  /*e810*/  FFMA.FTZ R182, R182, R11.reuse, -R205.reuse ;  /* 0x0000000bb6b67223 */ /* 0x180fe200000108cd */
[----:B------:R-:W3:Y:S01]  /*e820*/  MUFU.EX2 R206, R206 ;  /* 0x000000ce00ce7308 */ /* 0x000ee20000000800 */
[-CC-:B------:R-:W-:Y:S01]  /*e830*/  FFMA.FTZ R183, R183, R11.reuse, -R205.reuse ;  /* 0x0000000bb7b77223 */ /* 0x180fe200000108cd */
[----:B0-----:R0:W-:Y:S01]  /*e840*/  @!P3 STS [R163+0x38420], R164 ;  /* 0x038420a4a300b388 */ /* 0x0011e20000000800 */
[-CC-:B--2---:R-:W-:Y:S01]  /*e850*/  FFMA.FTZ R162, R178, R11.reuse, -R205.reuse ;  /* 0x0000000bb2a27223 */ /* 0x184fe200000108cd */
[----:B------:R-:W-:Y:S01]  /*e860*/  FFMA.FTZ R178, R179, R11, -R205 ;  /* 0x0000000bb3b27223 */ /* 0x000fe200000108cd */
[-C--:B------:R-:W-:Y:S01]  /*e870*/  FMUL.FTZ R26, R26, R164.reuse ;  /* 0x000000a41a1a7220 */ /* 0x080fe20000410000 */
[-C--:B------:R-:W-:Y:S01]  /*e880*/  FMUL.FTZ R27, R27, R164.reuse ;  /* 0x000000a41b1b7220 */ /* 0x080fe20000410000 */
[-C--:B------:R-:W-:Y:S01]  /*e890*/  FMUL.FTZ R30, R30, R164.reuse ;  /* 0x000000a41e1e7220 */ /* 0x080fe20000410000 */
[----:B------:R-:W2:Y:S01]  /*e8a0*/  MUFU.EX2 R155, R155 ;  /* 0x0000009b009b7308 */ /* 0x000ea20000000800 */
[----:B-1----:R-:W-:Y:S01]  /*e8b0*/  FFMA.FTZ R197, R164, R197, R154 ;  /* 0x000000c5a4c57223 */ /* 0x002fe2000001009a */
[-C--:B------:R-:W-:Y:S01]  /*e8c0*/  FMUL.FTZ R31, R31, R164.reuse ;  /* 0x000000a41f1f7220 */ /* 0x080fe20000410000 */
[----:B------:R-:W-:Y:S01]  /*e8d0*/  FMUL.FTZ R34, R34, R164 ;  /* 0x000000a422227220 */ /* 0x000fe20000410000 */
[----:B0-----:R-:W-:Y:S01]  /*e8e0*/  FFMA.FTZ R163, R202, R15, R152 ;  /* 0x0000000fcaa37223 */ /* 0x001fe20000010098 */
[----:B------:R-:W-:Y:S01]  /*e8f0*/  F2FP.BF16.F32.PACK_AB R152, R153, R152 ;  /* 0x000000989998723e */ /* 0x000fe200000010ff */
[-C--:B------:R-:W-:Y:S01]  /*e900*/  FMUL.FTZ R35, R35, R164.reuse ;  /* 0x000000a423237220 */ /* 0x080fe20000410000 */
[----:B------:R-:W-:Y:S01]  /*e910*/  FMUL.FTZ R38, R38, R164 ;  /* 0x000000a426267220 */ /* 0x000fe20000410000 */
[----:B------:R-:W0:Y:S01]  /*e920*/  MUFU.EX2 R165, R165 ;  /* 0x000000a500a57308 */ /* 0x000e220000000800 */
[C---:B---3--:R-:W-:Y:S01]  /*e930*/  FADD.FTZ R197, R206.reuse, R197 ;  /* 0x000000c5cec57221 */ /* 0x048fe20000010000 */
[----:B------:R-:W-:Y:S01]  /*e940*/  FADD.FTZ R163, R153, R163 ;  /* 0x000000a399a37221 */ /* 0x000fe20000010000 */
[----:B------:R-:W-:Y:S01]  /*e950*/  F2FP.BF16.F32.PACK_AB R153, R206, R154 ;  /* 0x0000009ace99723e */ /* 0x000fe200000010ff */
[-C--:B------:R-:W-:Y:S01]  /*e960*/  FMUL.FTZ R39, R39, R164.reuse ;  /* 0x000000a427277220 */ /* 0x080fe20000410000 */
[-C--:B------:R-:W-:Y:S01]  /*e970*/  FMUL.FTZ R42, R42, R164.reuse ;  /* 0x000000a42a2a7220 */ /* 0x080fe20000410000 */
[-C--:B------:R-:W-:Y:S01]  /*e980*/  FMUL.FTZ R43, R43, R164.reuse ;  /* 0x000000a42b2b7220 */ /* 0x080fe20000410000 */
[-C--:B------:R-:W-:Y:S01]  /*e990*/  FMUL.FTZ R46, R46, R164.reuse ;  /* 0x000000a42e2e7220 */ /* 0x080fe20000410000 */
[----:B------:R-:W1:Y:S01]  /*e9a0*/  MUFU.EX2 R158, R158 ;  /* 0x0000009e009e7308 */ /* 0x000e620000000800 */
        /* <DEDUP_REMOVED lines=8> */
[C---:B0-----:R-:W-:Y:S01]  /*ea30*/  FADD.FTZ R197, R165.reuse, R197 ;  /* 0x000000c5a5c57221 */ /* 0x041fe20000010000 */
[----:B------:R-:W-:Y:S01]  /*ea40*/  F2FP.BF16.F32.PACK_AB R155, R165, R155 ;  /* 0x0000009ba59b723e */ /* 0x000fe200000010ff */
[-C--:B------:R-:W-:Y:S01]  /*ea50*/  FMUL.FTZ R59, R59, R164.reuse ;  /* 0x000000a43b3b7220 */ /* 0x080fe20000410000 */
[-C--:B------:R-:W-:Y:S01]  /*ea60*/  FMUL.FTZ R62, R62, R164.reuse ;  /* 0x000000a43e3e7220 */ /* 0x080fe20000410000 */
[-C--:B------:R-:W-:Y:S01]  /*ea70*/  FMUL.FTZ R63, R63, R164.reuse ;  /* 0x000000a43f3f7220 */ /* 0x080fe20000410000 */
[-C--:B------:R-:W-:Y:S01]  /*ea80*/  FMUL.FTZ R66, R66, R164.reuse ;  /* 0x000000a442427220 */ /* 0x080fe20000410000 */
[-C--:B------:R-:W-:Y:S01]  /*ea90*/  FMUL.FTZ R67, R67, R164.reuse ;  /* 0x000000a443437220 */ /* 0x080fe20000410000 */
[----:B------:R-:W-:Y:S01]  /*eaa0*/  MUFU.EX2 R156, R156 ;  /* 0x0000009c009c7308 */ /* 0x000fe20000000800 */
[----:B-1----:R-:W-:Y:S01]  /*eab0*/  FADD.FTZ R179, R158, R197 ;  /* 0x000000c59eb37221 */ /* 0x002fe20000010000 */
[-C--:B------:R-:W-:Y:S01]  /*eac0*/  FMUL.FTZ R70, R70, R164.reuse ;  /* 0x000000a446467220 */ /* 0x080fe20000410000 */
[-C--:B------:R-:W-:Y:S01]  /*ead0*/  FMUL.FTZ R71, R71, R164.reuse ;  /* 0x000000a447477220 */ /* 0x080fe20000410000 */
[-C--:B------:R-:W-:Y:S01]  /*eae0*/  FMUL.FTZ R74, R74, R164.reuse ;  /* 0x000000a44a4a7220 */ /* 0x080fe20000410000 */
[-C--:B------:R-:W-:Y:S01]  /*eaf0*/  FMUL.FTZ R75, R75, R164.reuse ;  /* 0x000000a44b4b7220 */ /* 0x080fe20000410000 */
[-C--:B------:R-:W-:Y:S01]  /*eb00*/  FMUL.FTZ R78, R78, R164.reuse ;  /* 0x000000a44e4e7220 */ /* 0x080fe20000410000 */
[----:B------:R-:W-:Y:S01]  /*eb10*/  FMUL.FTZ R79, R79, R164 ;  /* 0x000000a44f4f7220 */ /* 0x000fe20000410000 */
[----:B------:R-:W-:Y:S01]  /*eb20*/  MUFU.EX2 R161, R161 ;  /* 0x000000a100a17308 */ /* 0x000fe20000000800 */
[----:B--2---:R-:W-:Y:S01]  /*eb30*/  F2FP.BF16.F32.PACK_AB R154, R157, R204 ;  /* 0x000000cc9d9a723e */ /* 0x004fe200000010ff */
[----:B------:R-:W-:Y:S01]  /*eb40*/  BAR.SYNC.DEFER_BLOCKING 0xf, 0x100 ;  /* 0x03c4000000007b1d */ /* 0x000fe20000010000 */
[-C--:B------:R-:W-:Y:S01]  /*eb50*/  FMUL.FTZ R82, R82, R164.reuse ;  /* 0x000000a452527220 */ /* 0x080fe20000410000 */
[-C--:B------:R-:W-:Y:S01]  /*eb60*/  FMUL.FTZ R83, R83, R164.reuse ;  /* 0x000000a453537220 */ /* 0x080fe20000410000 */
[-C--:B------:R-:W-:Y:S01]  /*eb70*/  FMUL.FTZ R86, R86, R164.reuse ;  /* 0x000000a456567220 */ /* 0x080fe20000410000 */
[-C--:B------:R-:W-:Y:S01]  /*eb80*/  FMUL.FTZ R87, R87, R164.reuse ;  /* 0x000000a457577220 */ /* 0x080fe20000410000 */
[-C--:B------:R-:W-:Y:S01]  /*eb90*/  FMUL.FTZ R90, R90, R164.reuse ;  /* 0x000000a45a5a7220 */ /* 0x080fe20000410000 */
[----:B------:R-:W0:Y:S01]  /*eba0*/  MUFU.EX2 R159, R159 ;  /* 0x0000009f009f7308 */ /* 0x000e220000000800 */
        /* <DEDUP_REMOVED lines=16> */
[----:B0-----:R-:W-:Y:S01]  /*ecb0*/  FADD.FTZ R179, R159, R179 ;  /* 0x000000b39fb37221 */ /* 0x001fe20000010000 */
        /* <DEDUP_REMOVED lines=18> */
[----:B------:R-:W-:Y:S01]  /*ede0*/  FMUL.FTZ R151, R151, R164 ;  /* 0x000000a497977220 */ /* 0x000fe20000410000 */
[-C--:B------:R-:W-:Y:S01]  /*edf0*/  FMUL.FTZ R41, R41, R202.reuse ;  /* 0x000000ca29297220 */ /* 0x080fe20000410000 */
        /* <DEDUP_REMOVED lines=11> */
[----:B--2---:R-:W-:Y:S01]  /*eeb0*/  FADD.FTZ R162, R204, R163 ;  /* 0x000000a3cca27221 */ /* 0x004fe20000010000 */
[-C--:B------:R-:W-:Y:S01]  /*eec0*/  FMUL.FTZ R61, R61, R202.reuse ;  /* 0x000000ca3d3d7220 */ /* 0x080fe20000410000 */
[-C--:B------:R-:W-:Y:S01]  /*eed0*/  FMUL.FTZ R64, R64, R202.reuse ;  /* 0x000000ca40407220 */ /* 0x080fe20000410000 */
[----:B------:R-:W-:Y:S01]  /*eee0*/  FMUL.FTZ R65, R65, R202 ;  /* 0x000000ca41417220 */ /* 0x000fe20000410000 */
[----:B------:R-:W-:Y:S01]  /*eef0*/  FADD.FTZ R162, R157, R162 ;  /* 0x000000a29da27221 */ /* 0x000fe20000010000 */
[----:B------:R-:W-:Y:S01]  /*ef00*/  F2FP.BF16.F32.PACK_AB R157, R159, R158 ;  /* 0x0000009e9f9d723e */ /* 0x000fe200000010ff */
[----:B------:R-:W-:Y:S01]  /*ef10*/  FMUL.FTZ R68, R68, R202 ;  /* 0x000000ca44447220 */ /* 0x000fe20000410000 */
[----:B------:R-:W-:Y:S01]  /*ef20*/  MUFU.EX2 R169, R169 ;  /* 0x000000a900a97308 */ /* 0x000fe20000000800 */
[----:B------:R-:W-:Y:S01]  /*ef30*/  FADD.FTZ R162, R156, R162 ;  /* 0x000000a29ca27221 */ /* 0x000fe20000010000 */
[----:B------:R-:W-:Y:S01]  /*ef40*/  F2FP.BF16.F32.PACK_AB R156, R161, R156 ;  /* 0x0000009ca19c723e */ /* 0x000fe200000010ff */
[----:B------:R-:W-:Y:S01]  /*ef50*/  FMUL.FTZ R69, R69, R202 ;  /* 0x000000ca45457220 */ /* 0x000fe20000410000 */
[----:B-1----:R-:W-:Y:S01]  /*ef60*/  F2FP.BF16.F32.PACK_AB R158, R198, R160 ;  /* 0x000000a0c69e723e */ /* 0x002fe200000010ff */
[----:B------:R-:W-:Y:S01]  /*ef70*/  FADD.FTZ R162, R161, R162 ;  /* 0x000000a2a1a27221 */ /* 0x000fe20000010000 */
[----:B0-----:R-:W-:Y:S01]  /*ef80*/  F2FP.BF16.F32.PACK_AB R159, R203, R200 ;  /* 0x000000c8cb9f723e */ /* 0x001fe200000010ff */
        /* <DEDUP_REMOVED lines=46> */
[----:B------:R-:W-:Y:S01]  /*f270*/  FMUL.FTZ R149, R149, R202 ;  /* 0x000000ca95957220 */ /* 0x000fe20000410000 */
[----:B------:R0:W-:Y:S01]  /*f280*/  STSM.16.M88.4 [R195+0x36400], R152 ;  /* 0x03640098c3007844 */ /* 0x0001e20000000200 */
[----:B------:R-:W-:Y:S01]  /*f290*/  FADD.FTZ R179, R200, R179 ;  /* 0x000000b3c8b37221 */ /* 0x000fe20000010000 */
[----:B------:R-:W-:Y:S01]  /*f2a0*/  MUFU.EX2 R176, R176 ;  /* 0x000000b000b07308 */ /* 0x000fe20000000800 */
[----:B------:R-:W-:Y:S01]  /*f2b0*/  @!P1 VIADD R196, R196, 0x38860 ;  /* 0x00038860c4c49836 */ /* 0x000fe20000000000 */
[----:B------:R2:W-:Y:S01]  /*f2c0*/  STSM.16.M88.4 [R209], R156 ;  /* 0x0000009cd1007844 */ /* 0x0005e20000000200 */
[----:B------:R-:W-:Y:S01]  /*f2d0*/  FADD.FTZ R179, R203, R179 ;  /* 0x000000b3cbb37221 */ /* 0x000fe20000010000 */
[----:B------:R-:W-:-:S02]  /*f2e0*/  IMAD.MOV.U32 R199, RZ, RZ, R18 ;  /* 0x000000ffffc77224 */ /* 0x000fc400078e0012 */
[----:B------:R-:W-:Y:S01]  /*f2f0*/  @!P1 PRMT R196, RZ, 0x654, R196 ;  /* 0x00000654ffc49816 */ /* 0x000fe200000000c4 */
[----:B------:R-:W-:Y:S01]  /*f300*/  FADD.FTZ R179, R170, R179 ;  /* 0x000000b3aab37221 */ /* 0x000fe20000010000 */
[----:B------:R-:W3:Y:S01]  /*f310*/  MUFU.EX2 R177, R177 ;  /* 0x000000b100b17308 */ /* 0x000ee20000000800 */
[----:B-1----:R-:W-:Y:S01]  /*f320*/  F2FP.BF16.F32.PACK_AB R163, R175, R174 ;  /* 0x000000aeafa3723e */ /* 0x002fe200000010ff */
[----:B------:R-:W-:Y:S02]  /*f330*/  IMAD.MOV.U32 R200, RZ, RZ, R21 ;  /* 0x000000ffffc87224 */ /* 0x000fe400078e0015 */
[----:B------:R-:W-:-:S04]  /*f340*/  FADD.FTZ R179, R171, R179 ;  /* 0x000000b3abb37221 */ /* 0x000fc80000010000 */
[----:B------:R-:W-:Y:S01]  /*f350*/  FADD.FTZ R179, R174, R179 ;  /* 0x000000b3aeb37221 */ /* 0x000fe20000010000 */
[----:B------:R-:W-:Y:S03]  /*f360*/  MUFU.EX2 R180, R180 ;  /* 0x000000b400b47308 */ /* 0x000fe60000000800 */
[----:B------:R-:W-:-:S04]  /*f370*/  FADD.FTZ R179, R175, R179 ;  /* 0x000000b3afb37221 */ /* 0x000fc80000010000 */
[----:B------:R-:W-:Y:S01]  /*f380*/  FADD.FTZ R179, R15, R179 ;  /* 0x000000b30fb37221 */ /* 0x000fe20000010000 */
[----:B------:R-:W1:Y:S01]  /*f390*/  MUFU.EX2 R181, R181 ;  /* 0x000000b500b57308 */ /* 0x000e620000000800 */
[----:B---3--:R-:W-:-:S07]  /*f3a0*/  F2FP.BF16.F32.PACK_AB R164, R177, R176 ;  /* 0x000000b0b1a4723e */ /* 0x008fce00000010ff */
[----:B------:R-:W3:Y:S08]  /*f3b0*/  MUFU.EX2 R178, R178 ;  /* 0x000000b200b27308 */ /* 0x000ef00000000800 */
[----:B------:R-:W4:Y:S01]  /*f3c0*/  MUFU.EX2 R182, R182 ;  /* 0x000000b600b67308 */ /* 0x000f220000000800 */
[----:B-1----:R-:W-:-:S07]  /*f3d0*/  F2FP.BF16.F32.PACK_AB R166, R181, R180 ;  /* 0x000000b4b5a6723e */ /* 0x002fce00000010ff */
[----:B------:R1:W5:Y:S01]  /*f3e0*/  MUFU.EX2 R197, R183 ;  /* 0x000000b700c57308 */ /* 0x0003620000000800 */
[C---:B---3--:R-:W-:Y:S01]  /*f3f0*/  F2FP.BF16.F32.PACK_AB R165, R178.reuse, R15 ;  /* 0x0000000fb2a5723e */ /* 0x048fe200000010ff */
[----:B------:R-:W-:Y:S01]  /*f400*/  FADD.FTZ R179, R178, R179 ;  /* 0x000000b3b2b37221 */ /* 0x000fe20000010000 */
[----:B-1----:R-:W-:Y:S01]  /*f410*/  FADD.FTZ R183, R160, R162 ;  /* 0x000000a2a0b77221 */ /* 0x002fe20000010000 */
[----:B------:R-:W-:Y:S02]  /*f420*/  F2FP.BF16.F32.PACK_AB R160, R169, R168 ;  /* 0x000000a8a9a0723e */ /* 0x000fe400000010ff */
[----:B----4-:R-:W-:Y:S01]  /*f430*/  FADD.FTZ R179, R182, R179 ;  /* 0x000000b3b6b37221 */ /* 0x010fe20000010000 */
[----:B------:R-:W-:Y:S01]  /*f440*/  F2FP.BF16.F32.PACK_AB R162, R173, R172 ;  /* 0x000000acada2723e */ /* 0x000fe200000010ff */
[----:B------:R-:W-:Y:S01]  /*f450*/  FADD.FTZ R183, R198, R183 ;  /* 0x000000b7c6b77221 */ /* 0x000fe20000010000 */
[----:B------:R-:W-:Y:S01]  /*f460*/  IMAD.MOV.U32 R198, RZ, RZ, R12 ;  /* 0x000000ffffc67224 */ /* 0x000fe200078e000c */
[----:B-----5:R-:W-:-:S02]  /*f470*/  F2FP.BF16.F32.PACK_AB R167, R197, R182 ;  /* 0x000000b6c5a7723e */ /* 0x020fc400000010ff */
[----:B------:R2:W-:Y:S01]  /*f480*/  STSM.16.M88.4 [R201], R160 ;  /* 0x000000a0c9007844 */ /* 0x0005e20000000200 */
[----:B------:R-:W-:Y:S01]  /*f490*/  FADD.FTZ R183, R168, R183 ;  /* 0x000000b7a8b77221 */ /* 0x000fe20000010000 */
[----:B------:R-:W-:Y:S02]  /*f4a0*/  FADD.FTZ R197, R197, R179 ;  /* 0x000000b3c5c57221 */ /* 0x000fe40000010000 */
[----:B------:R2:W-:Y:S01]  /*f4b0*/  STSM.16.M88.4 [R208], R164 ;  /* 0x000000a4d0007844 */ /* 0x0005e20000000200 */
[----:B------:R-:W-:Y:S01]  /*f4c0*/  WARPGROUP.ARRIVE ;  /* 0x00000000000079c5 */ /* 0x000fe20000000000 */
[----:B------:R-:W-:-:S04]  /*f4d0*/  FADD.FTZ R183, R169, R183 ;  /* 0x000000b7a9b77221 */ /* 0x000fc80000010000 */
[----:B------:R-:W-:Y:S01]  /*f4e0*/  FADD.FTZ R183, R172, R183 ;  /* 0x000000b7acb77221 */ /* 0x000fe20000010000 */
[----:B------:R-:W-:Y:S03]  /*f4f0*/  HGMMA.64x256x16.F32.BF16 R24, R152, gdesc[UR4].tnspB, R24, gsb0 ;  /* 0x43e0000498187df0 */ /* 0x000fe60008001818 */
[----:B------:R-:W-:-:S04]  /*f500*/  FADD.FTZ R183, R173, R183 ;  /* 0x000000b7adb77221 */ /* 0x000fc80000010000 */
[----:B------:R-:W-:-:S04]  /*f510*/  FADD.FTZ R183, R176, R183 ;  /* 0x000000b7b0b77221 */ /* 0x000fc80000010000 */
[----:B------:R-:W-:-:S04]  /*f520*/  FADD.FTZ R183, R177, R183 ;  /* 0x000000b7b1b77221 */ /* 0x000fc80000010000 */
[----:B------:R-:W-:-:S04]  /*f530*/  FADD.FTZ R183, R180, R183 ;  /* 0x000000b7b4b77221 */ /* 0x000fc80000010000 */
[----:B------:R-:W-:Y:S01]  /*f540*/  FADD.FTZ R15, R181, R183 ;  /* 0x000000b7b50f7221 */ /* 0x000fe20000010000 */
[----:B------:R-:W-:Y:S02]  /*f550*/  WARPGROUP.DEPBAR.LE gsb0, 0x0 ;  /* 0x00008000000079c5 */ /* 0x000fe40000010000 */
[----:B0-----:R-:W-:Y:S01]  /*f560*/  VIADD R152, R20, 0x80 ;  /* 0x0000008014987836 */ /* 0x001fe20000000000 */
[----:B------:R-:W-:Y:S01]  /*f570*/  WARPGROUP.ARRIVE ;  /* 0x00000000000079c5 */ /* 0x000fe20000000000 */
[----:B------:R-:W-:-:S03]  /*f580*/  IMAD.MOV.U32 R153, RZ, RZ, 0x40000040 ;  /* 0x40000040ff997424 */ /* 0x000fc600078e00ff */
[----:B------:R-:W-:Y:S01]  /*f590*/  R2UR UR6, R152 ;  /* 0x00000000980672ca */ /* 0x000fe200000e0000 */
[----:B------:R-:W-:Y:S01]  /*f5a0*/  VIADD R152, R20, 0x100 ;  /* 0x0000010014987836 */ /* 0x000fe20000000000 */
[----:B------:R-:W-:Y:S01]  /*f5b0*/  R2UR UR7, R153 ;  /* 0x00000000990772ca */ /* 0x000fe200000e0000 */
[----:B------:R-:W-:-:S12]  /*f5c0*/  IMAD.MOV.U32 R153, RZ, RZ, 0x40000040 ;  /* 0x40000040ff997424 */ /* 0x000fd800078e00ff */
[----:B------:R-:W-:Y:S01]  /*f5d0*/  HGMMA.64x256x16.F32.BF16 R24, R156, gdesc[UR4].tnspB, R24, gsb0 ;  /* 0x43e000049c187df0 */ /* 0x000fe20008001818 */
[----:B------:R-:W-:Y:S01]  /*f5e0*/  R2UR UR6, R152 ;  /* 0x00000000980672ca */ /* 0x000fe200000e0000 */
[----:B------:R-:W-:Y:S01]  /*f5f0*/  VIADD R152, R20, 0x180 ;  /* 0x0000018014987836 */ /* 0x000fe20000000000 */
[----:B------:R-:W-:Y:S01]  /*f600*/  R2UR UR7, R153 ;  /* 0x00000000990772ca */ /* 0x000fe200000e0000 */
[----:B------:R-:W-:Y:S01]  /*f610*/  IMAD.MOV.U32 R153, RZ, RZ, 0x40000040 ;  /* 0x40000040ff997424 */ /* 0x000fe200078e00ff */
[----:B------:R-:W-:Y:S02]  /*f620*/  WARPGROUP.DEPBAR.LE gsb0, 0x0 ;  /* 0x00008000000079c5 */ /* 0x000fe40000010000 */
[----:B------:R-:W-:-:S15]  /*f630*/  WARPGROUP.ARRIVE ;  /* 0x00000000000079c5 */ /* 0x000fde0000000000 */
[----:B------:R-:W-:-:S06]  /*f640*/  NOP ;  /* 0x0000000000007918 */ /* 0x000fcc0000000000 */
[----:B------:R-:W-:Y:S01]  /*f650*/  HGMMA.64x256x16.F32.BF16 R24, R160, gdesc[UR4].tnspB, R24, gsb0 ;  /* 0x43e00004a0187df0 */ /* 0x000fe20008001818 */
[----:B------:R-:W-:Y:S02]  /*f660*/  R2UR UR6, R152 ;  /* 0x00000000980672ca */ /* 0x000fe400000e0000 */
[----:B------:R-:W-:Y:S01]  /*f670*/  R2UR UR7, R153 ;  /* 0x00000000990772ca */ /* 0x000fe200000e0000 */
        /* <DEDUP_REMOVED lines=15> */
.L_x_4412:
[----:B------:R-:W-:Y:S05]  /*f770*/  BSYNC B0 ;  /* 0x0000000000007941 */ /* 0x000fea0003800000 */
.L_x_4411:
[----:B------:R-:W0:Y:S01]  /*f780*/  SHFL.BFLY PT, R0, R15, 0x2, 0x1f ;  /* 0x0c401f000f007f89 */ /* 0x000e2200000e0000 */
[----:B------:R-:W-:Y:S02]  /*f790*/  IMAD.MOV.U32 R4, RZ, RZ, RZ ;  /* 0x000000ffff047224 */ /* 0x000fe400078e00ff */
[----:B-1----:R-:W-:Y:S01]  /*f7a0*/  IMAD.MOV.U32 R20, RZ, RZ, -0x800000 ;  /* 0xff800000ff147424 */ /* 0x002fe200078e00ff */
[----:B------:R-:W-:Y:S06]  /*f7b0*/  BAR.ARV 0x8, 0x100 ;  /* 0x0204000000007b1d */ /* 0x000fec0000002000 */
[----:B------:R-:W-:-:S02]  /*f7c0*/  VIADD R221, R221, 0x1 ;  /* 0x00000001dddd7836 */ /* 0x000fc40000000000 */
[----:B------:R-:W-:Y:S01]  /*f7d0*/  BAR.SYNC.DEFER_BLOCKING 0xf, 0x100 ;  /* 0x03c4000000007b1d */ /* 0x000fe20000010000 */
[----:B0-----:R-:W-:-:S05]  /*f7e0*/  FADD.FTZ R0, R0, R15 ;  /* 0x0000000f00007221 */ /* 0x001fca0000010000 */
[----:B------:R-:W0:Y:S02]  /*f7f0*/  SHFL.BFLY PT, R3, R0, 0x1, 0x1f ;  /* 0x0c201f0000037f89 */ /* 0x000e2400000e0000 */
[----:B0-----:R-:W-:-:S05]  /*f800*/  FADD.FTZ R3, R0, R3 ;  /* 0x0000000300037221 */ /* 0x001fca0000010000 */
[----:B------:R-:W-:-:S13]  /*f810*/  FSETP.NE.FTZ.AND P0, PT, R3, RZ, PT ;  /* 0x000000ff0300720b */ /* 0x000fda0003f15000 */
[----:B------:R-:W0:Y:S08]  /*f820*/  @P0 MUFU.LG2 R0, R3 ;  /* 0x0000000300000308 */ /* 0x000e300000000c00 */
[----:B------:R1:W3:Y:S01]  /*f830*/  @P0 MUFU.RCP R4, R3 ;  /* 0x0000000300040308 */ /* 0x0002e20000001000 */
[----:B0-----:R-:W-:Y:S01]  /*f840*/  @P0 FMUL.FTZ R0, R0, 0.69314718246459960938 ;  /* 0x3f31721800000820 */ /* 0x001fe20000410000 */
[----:B-1----:R-:W-:-:S04]  /*f850*/  @P0 FMUL.FTZ R3, R11, 0.69314718246459960938 ;  /* 0x3f3172180b030820 */ /* 0x002fc80000410000 */
[----:B------:R-:W-:Y:S02]  /*f860*/  @P0 FFMA.FTZ R20, R3, R12, R0 ;  /* 0x0000000c03140223 */ /* 0x000fe40000010000 */
[----:B------:R-:W0:Y:S01]  /*f870*/  SHFL.BFLY PT, R0, R197, 0x2, 0x1f ;  /* 0x0c401f00c5007f89 */ /* 0x000e2200000e0000 */
        /* <DEDUP_REMOVED lines=23> */
[----:B0-----:R-:W-:Y:S01]  /*f9f0*/  FADD.FTZ R0, R0, R197 ;  /* 0x000000c500007221 */ /* 0x001fe20000010000 */
[-C--:B------:R-:W-:Y:S01]  /*fa00*/  FMUL.FTZ R69, R69, R4.reuse ;  /* 0x0000000445457220 */ /* 0x080fe20000410000 */
[-C--:B------:R-:W-:Y:S01]  /*fa10*/  FMUL.FTZ R72, R72, R4.reuse ;  /* 0x0000000448487220 */ /* 0x080fe20000410000 */
[-C--:B------:R-:W-:Y:S01]  /*fa20*/  FMUL.FTZ R73, R73, R4.reuse ;  /* 0x0000000449497220 */ /* 0x080fe20000410000 */
[-C--:B------:R-:W-:Y:S01]  /*fa30*/  FMUL.FTZ R76, R76, R4.reuse ;  /* 0x000000044c4c7220 */ /* 0x080fe20000410000 */
[----:B------:R-:W0:Y:S01]  /*fa40*/  SHFL.BFLY PT, R3, R0, 0x1, 0x1f ;  /* 0x0c201f0000037f89 */ /* 0x000e2200000e0000 */
        /* <DEDUP_REMOVED lines=23> */
[----:B0-----:R-:W-:Y:S01]  /*fbc0*/  FADD.FTZ R3, R0, R3 ;  /* 0x0000000300037221 */ /* 0x001fe20000010000 */
        /* <DEDUP_REMOVED lines=15> */
[----:B------:R-:W-:-:S02]  /*fcc0*/  FMUL.FTZ R149, R149, R4 ;  /* 0x0000000495957220 */ /* 0x000fc40000410000 */
[----:B------:R-:W0:Y:S01]  /*fcd0*/  @P0 MUFU.RCP R0, R3 ;  /* 0x0000000300000308 */ /* 0x000e220000001000 */
[----:B------:R-:W-:-:S07]  /*fce0*/  @P0 FMUL.FTZ R11, R11, 0.69314718246459960938 ;  /* 0x3f3172180b0b0820 */ /* 0x000fce0000410000 */
[----:B------:R-:W1:Y:S01]  /*fcf0*/  @P0 MUFU.LG2 R3, R3 ;  /* 0x0000000300030308 */ /* 0x000e620000000c00 */
[-C--:B0-----:R-:W-:Y:S01]  /*fd00*/  FMUL.FTZ R26, R26, R0.reuse ;  /* 0x000000001a1a7220 */ /* 0x081fe20000410000 */
[-C--:B------:R-:W-:Y:S01]  /*fd10*/  FMUL.FTZ R27, R27, R0.reuse ;  /* 0x000000001b1b7220 */ /* 0x080fe20000410000 */
[-C--:B------:R-:W-:Y:S01]  /*fd20*/  FMUL.FTZ R30, R30, R0.reuse ;  /* 0x000000001e1e7220 */ /* 0x080fe20000410000 */
[-C--:B------:R-:W-:Y:S01]  /*fd30*/  FMUL.FTZ R31, R31, R0.reuse ;  /* 0x000000001f1f7220 */ /* 0x080fe20000410000 */
[-C--:B------:R-:W-:Y:S01]  /*fd40*/  FMUL.FTZ R34, R34, R0.reuse ;  /* 0x0000000022227220 */ /* 0x080fe20000410000 */
[-C--:B------:R-:W-:Y:S01]  /*fd50*/  FMUL.FTZ R35, R35, R0.reuse ;  /* 0x0000000023237220 */ /* 0x080fe20000410000 */
[-C--:B------:R-:W-:Y:S01]  /*fd60*/  FMUL.FTZ R38, R38, R0.reuse ;  /* 0x0000000026267220 */ /* 0x080fe20000410000 */
[----:B------:R-:W-:Y:S01]  /*fd70*/  FMUL.FTZ R39, R39, R0 ;  /* 0x0000000027277220 */ /* 0x000fe20000410000 */
[----:B-1----:R-:W-:Y:S01]  /*fd80*/  @P0 FMUL.FTZ R5, R3, 0.69314718246459960938 ;  /* 0x3f31721803050820 */ /* 0x002fe20000410000 */
[----:B------:R-:W-:-:S02]  /*fd90*/  IMAD.MOV.U32 R3, RZ, RZ, -0x800000 ;  /* 0xff800000ff037424 */ /* 0x000fc400078e00ff */
        /* <DEDUP_REMOVED lines=64> */
[----:B0-----:R-:W-:Y:S01]  /*101a0*/  SEL R0, RZ, 0x1, P1 ;  /* 0x00000001ff007807 */ /* 0x001fe20000800000 */
[----:B------:R-:W-:Y:S06]  /*101b0*/  BAR.ARV 0xe, 0x100 ;  /* 0x0384000000007b1d */ /* 0x000fec0000002000 */
[----:B------:R-:W-:-:S02]  /*101c0*/  PLOP3.LUT P0, PT, PT, PT, PT, 0x8, 0x0 ;  /* 0x000000000000781c */ /* 0x000fc40003f0e170 */
[----:B------:R-:W-:Y:S02]  /*101d0*/  LOP3.LUT R23, R23, R0, RZ, 0x3c, !PT ;  /* 0x0000000017177212 */ /* 0x000fe400078e3cff */
[----:B------:R-:W-:-:S09]  /*101e0*/  SEL R18, R18, RZ, P1 ;  /* 0x000000ff12127207 */ /* 0x000fd20000800000 */
.L_x_4364:
[----:B------:R-:W-:Y:S05]  /*101f0*/  BSYNC B7 ;  /* 0x0000000000077941 */ /* 0x000fea0003800000 */
.L_x_4360:
[----:B------:R-:W3:Y:S08]  /*10200*/  S2UR UR5, SR_CgaCtaId ;  /* 0x00000000000579c3 */ /* 0x000ef00000008800 */
[----:B------:R-:W-:Y:S06]  /*10210*/  BAR.SYNC.DEFER_BLOCKING 0x5, 0x180 ;  /* 0x0146000000007b1d */ /* 0x000fec0000010000 */
[----:B------:R-:W-:Y:S01]  /*10220*/  UMOV UR4, 0x400 ;  /* 0x0000040000047882 */ /* 0x000fe20000000000 */
[----:B------:R-:W-:Y:S01]  /*10230*/  BSSY B0, `(.L_x_4424) ;  /* 0x000049b000007945 */ /* 0x000fe20003800000 */
[----:B---3--:R-:W-:-:S06]  /*10240*/  ULEA UR4, UR5, UR4, 0x18 ;  /* 0x0000000405047291 */ /* 0x008fcc000f8ec03f */
[----:B------:R-:W-:-:S05]  /*10250*/  IMAD.U32 R2, RZ, RZ, UR4 ;  /* 0x00000004ff027e24 */ /* 0x000fca000f8e00ff */
[----:B-----5:R3:W4:Y:S01]  /*10260*/  LDS.128 R152, [R2+0x388d0] ;  /* 0x0388d00002987984 */ /* 0x0207220000000c00 */
[----:B------:R-:W-:Y:S06]  /*10270*/  BAR.ARV 0x4, 0x180 ;  /* 0x0106000000007b1d */ /* 0x000fec0000002000 */
[----:B------:R-:W-:Y:S05]  /*10280*/  @P0 BRA `(.L_x_4425) ;  /* 0x0000003800900947 */ /* 0x000fea0003800000 */
[----:B-1----:R-:W2:Y:S01]  /*10290*/  LDL R4, [R1+0x88] ;  /* 0x0000880001047983 */ /* 0x002ea20000100800 */
[----:B------:R-:W-:Y:S01]  /*102a0*/  F2FP.BF16.F32.PACK_AB R6, R29, R28 ;  /* 0x0000001c1d06723e */ /* 0x000fe200000010ff */
[----:B------:R-:W-:Y:S01]  /*102b0*/  ULDC.64 UR6, c[0x0][0xd00] ;  /* 0x0003400000067ab9 */ /* 0x000fe20000000a00 */
[----:B------:R-:W-:Y:S01]  /*102c0*/  F2FP.BF16.F32.PACK_AB R7, R31, R30 ;  /* 0x0000001e1f07723e */ /* 0x000fe200000010ff */
[----:B------:R-:W1:Y:S01]  /*102d0*/  S2R R0, SR_SWINHI ;  /* 0x0000000000007919 */ /* 0x000e620000002f00 */
[----:B------:R-:W-:Y:S01]  /*102e0*/  F2FP.BF16.F32.PACK_AB R8, R33, R32 ;  /* 0x000000202108723e */ /* 0x000fe200000010ff */
[----:B------:R-:W-:Y:S01]  /*102f0*/  ULDC.64 UR4, c[0x0][0xd08] ;  /* 0x0003420000047ab9 */ /* 0x000fe20000000a00 */
[----:B------:R-:W-:Y:S02]  /*10300*/  F2FP.BF16.F32.PACK_AB R9, R35, R34 ;  /* 0x000000222309723e */ /* 0x000fe400000010ff */
[----:B------:R-:W-:Y:S02]  /*10310*/  F2FP.BF16.F32.PACK_AB R10, R37, R36 ;  /* 0x00000024250a723e */ /* 0x000fe400000010ff */
[----:B------:R-:W-:-:S02]  /*10320*/  F2FP.BF16.F32.PACK_AB R11, R39, R38 ;  /* 0x00000026270b723e */ /* 0x000fc400000010ff */
[----:B------:R-:W-:Y:S02]  /*10330*/  MOV R12, R2 ;  /* 0x00000002000c7202 */ /* 0x000fe40000000f00 */
[----:B-1----:R-:W-:Y:S01]  /*10340*/  MOV R13, R0 ;  /* 0x00000000000d7202 */ /* 0x002fe20000000f00 */
[----:B------:R-:W-:Y:S02]  /*10350*/  BAR.SYNC.DEFER_BLOCKING 0x1, 0x100 ;  /* 0x0044000000007b1d */ /* 0x000fe40000010000 */
[----:B--2---:R-:W-:-:S04]  /*10360*/  IMAD.WIDE R14, R4, 0x2, R12 ;  /* 0x00000002040e7825 */ /* 0x004fc800078e020c */
[----:B0-----:R-:W-:Y:S01]  /*10370*/  IMAD.MOV.U32 R5, RZ, RZ, R15 ;  /* 0x000000ffff057224 */ /* 0x001fe200078e000f */
        /* <DEDUP_REMOVED lines=176> */
[----:B------:R-:W-:Y:S01]  /*10e80*/  @P0 IADD3 R214, P2, R214, UR4, RZ ;  /* 0x00000004d6d60c10 */ /* 0x000fe2000ff5e0ff */
[----:B------:R-:W-:Y:S02]  /*10e90*/  ULDC UR4, c[0x0][0xb88] ;  /* 0x0002e20000047ab9 */ /* 0x000fe40000000800 */
[----:B------:R-:W-:Y:S01]  /*10ea0*/  IMAD.U32 R4, RZ, RZ, UR4 ;  /* 0x00000004ff047e24 */ /* 0x000fe2000f8e00ff */
[----:B------:R-:W-:Y:S01]  /*10eb0*/  @P0 IADD3.X R215, R215, UR5, RZ, P2, !PT ;  /* 0x00000005d7d70c10 */ /* 0x000fe200097fe4ff */
[----:B------:R0:W5:Y:S04]  /*10ec0*/  @P1 LDG.E R0, desc[UR40][R6.64] ;  /* 0x0000002806001981 */ /* 0x000168000c1e1900 */
[----:B------:R0:W5:Y:S01]  /*10ed0*/  @P0 LDG.E R4, desc[UR40][R214.64] ;  /* 0x00000028d6040981 */ /* 0x000162000c1e1900 */
[----:B------:R-:W-:Y:S05]  /*10ee0*/  @P0 BRA `(.L_x_4426) ;  /* 0x0000000000100947 */ /* 0x000fea0003800000 */
[----:B------:R-:W-:Y:S05]  /*10ef0*/  @!P1 BRA `(.L_x_4426) ;  /* 0x00000000000c9947 */ /* 0x000fea0003800000 */
[----:B-----5:R-:W2:Y:S04]  /*10f00*/  LDG.E R4, desc[UR40][R6.64] ;  /* 0x0000002806047981 */ /* 0x020ea8000c1e1900 */
[----:B0-----:R-:W2:Y:S02]  /*10f10*/  LDG.E R6, desc[UR40][R6.64+0x4] ;  /* 0x0000042806067981 */ /* 0x001ea4000c1e1900 */
[----:B--2---:R-:W-:-:S07]  /*10f20*/  IMAD.IADD R4, R6, 0x1, -R4 ;  /* 0x0000000106047824 */ /* 0x004fce00078e0a04 */
.L_x_4426:
[----:B------:R-:W2:Y:S01]  /*10f30*/  LDL R5, [R1+0x44] ;  /* 0x0000440001057983 */ /* 0x000ea20000100800 */
[----:B------:R-:W-:Y:S01]  /*10f40*/  ISETP.NE.AND P1, PT, R212, RZ, PT ;  /* 0x000000ffd400720c */ /* 0x000fe20003f25270 */
[----:B------:R-:W-:-:S03]  /*10f50*/  ULDC UR4, c[0x0][0xbd4] ;  /* 0x0002f50000047ab9 */ /* 0x000fc60000000800 */
[----:B------:R-:W-:Y:S01]  /*10f60*/  SEL R212, R212, UR4, P1 ;  /* 0x00000004d4d47c07 */ /* 0x000fe20008800000 */
[----:B--2---:R-:W1:Y:S02]  /*10f70*/  SHFL.IDX PT, R5, R5, RZ, 0x1f ;  /* 0x00001fff05057589 */ /* 0x004e6400000e0000 */
[----:B-1----:R-:W-:Y:S02]  /*10f80*/  ISETP.NE.AND P0, PT, R5, RZ, PT ;  /* 0x000000ff0500720c */ /* 0x002fe40003f05270 */
[----:B-----5:R-:W-:-:S11]  /*10f90*/  SHF.R.S32.HI R5, RZ, 0x1f, R0 ;  /* 0x0000001fff057819 */ /* 0x020fd60000011400 */
[----:B------:R-:W-:Y:S05]  /*10fa0*/  @P0 BRA `(.L_x_4427) ;  /* 0x0000000400000947 */ /* 0x000fea0003800000 */
[----:B0-----:R-:W2:Y:S01]  /*10fb0*/  LDL.LU R11, [R1+0x40] ;  /* 0x00004000010b7983 */ /* 0x001ea20000300800 */
[----:B------:R-:W-:Y:S01]  /*10fc0*/  IMAD.MOV.U32 R10, RZ, RZ, 0xab8 ;  /* 0x00000ab8ff0a7424 */ /* 0x000fe200078e00ff */
[----:B------:R-:W-:Y:S01]  /*10fd0*/  ISETP.GT.AND P1, PT, R212, 0x1, PT ;  /* 0x00000001d400780c */ /* 0x000fe20003f24270 */
[----:B------:R-:W0:Y:S01]  /*10fe0*/  LDC R156, c[0x0][0xce8] ;  /* 0x00033a00ff9c7b82 */ /* 0x000e220000000800 */
[----:B------:R-:W5:Y:S01]  /*10ff0*/  LDL R21, [R1+0x7c] ;  /* 0x00007c0001157983 */ /* 0x000f620000100800 */
[----:B------:R-:W-:Y:S02]  /*11000*/  ISETP.NE.U32.AND P0, PT, RZ, UR6, PT ;  /* 0x00000006ff007c0c */ /* 0x000fe4000bf05070 */
[----:B------:R-:W-:Y:S01]  /*11010*/  SEL R10, R10, 0xa78, P1 ;  /* 0x00000a780a0a7807 */ /* 0x000fe20000800000 */
[----:B------:R-:W3:Y:S01]  /*11020*/  LDL R158, [R1+0x84] ;  /* 0x00008400019e7983 */ /* 0x000ee20000100800 */
[----:B------:R-:W-:Y:S02]  /*11030*/  ISETP.NE.AND.EX P0, PT, RZ, UR7, PT, P0 ;  /* 0x00000007ff007c0c */ /* 0x000fe4000bf05300 */
[----:B------:R-:W1:Y:S01]  /*11040*/  LDC.64 R8, c[0x0][R10+0x220] ;  /* 0x000088000a087b82 */ /* 0x000e620000000a00 */
[----:B------:R-:W3:Y:S01]  /*11050*/  LDL R157, [R1+0x48] ;  /* 0x00004800019d7983 */ /* 0x000ee20000100800 */
[----:B------:R-:W-:-:S06]  /*11060*/  SEL R14, R211, RZ, !P0 ;  /* 0x000000ffd30e7207 */ /* 0x000fcc0004000000 */
[----:B------:R-:W0:Y:S01]  /*11070*/  LDC.64 R6, c[0x0][R10+0x218] ;  /* 0x000086000a067b82 */ /* 0x000e220000000a00 */
[----:B-1----:R-:W-:Y:S01]  /*11080*/  IMAD R9, R9, R14, RZ ;  /* 0x0000000e09097224 */ /* 0x002fe200078e02ff */
[----:B----4-:R-:W-:Y:S02]  /*11090*/  SEL R152, R222, RZ, P1 ;  /* 0x000000ffde987207 */ /* 0x010fe40000800000 */
[----:B--2---:R-:W-:Y:S02]  /*110a0*/  SEL R11, R11, RZ, !P0 ;  /* 0x000000ff0b0b7207 */ /* 0x004fe40004000000 */
[----:B0-----:R-:W-:-:S03]  /*110b0*/  ISETP.NE.AND P0, PT, R156, 0x1, PT ;  /* 0x000000019c00780c */ /* 0x001fc60003f05270 */
[C---:B------:R-:W-:Y:S02]  /*110c0*/  IMAD R11, R8.reuse, R11, R9 ;  /* 0x0000000b080b7224 */ /* 0x040fe400078e0209 */
[----:B------:R-:W-:-:S04]  /*110d0*/  IMAD.WIDE.U32 R8, R8, R14, RZ ;  /* 0x0000000e08087225 */ /* 0x000fc800078e00ff */
[-C--:B------:R-:W-:Y:S02]  /*110e0*/  IMAD R14, R7, R210.reuse, RZ ;  /* 0x000000d2070e7224 */ /* 0x080fe400078e02ff */
[----:B------:R-:W-:-:S04]  /*110f0*/  IMAD.WIDE.U32 R6, R6, R210, RZ ;  /* 0x000000d206067225 */ /* 0x000fc800078e00ff */
[----:B------:R-:W-:Y:S02]  /*11100*/  IMAD.IADD R14, R7, 0x1, R14 ;  /* 0x00000001070e7824 */ /* 0x000fe400078e020e */
[----:B------:R-:W0:Y:S01]  /*11110*/  @P0 LDC R7, c[0x0][0xcec] ;  /* 0x00033b00ff070b82 */ /* 0x000e220000000800 */
[----:B------:R-:W-:-:S07]  /*11120*/  IADD3 R15, P2, P3, R8, R6, R0 ;  /* 0x00000006080f7210 */ /* 0x000fce0007b5e000 */
[----:B------:R-:W1:Y:S01]  /*11130*/  @P0 LDC R6, c[0x0][0xcf0] ;  /* 0x00033c00ff060b82 */ /* 0x000e620000000800 */
[----:B-----5:R-:W-:Y:S02]  /*11140*/  IMAD R21, R213, 0x40, R21 ;  /* 0x00000040d5157824 */ /* 0x020fe400078e0215 */
        /* <DEDUP_REMOVED lines=25> */
[----:B---3--:R-:W-:-:S03]  /*112e0*/  IMAD.MOV R6, RZ, RZ, -R158 ;  /* 0x000000ffff067224 */ /* 0x008fc600078e0a9e */
        /* <DEDUP_REMOVED lines=12> */
.L_x_4427:
[----:B------:R-:W-:Y:S02]  /*113b0*/  ISETP.GT.AND P1, PT, R212, 0x1, PT ;  /* 0x00000001d400780c */ /* 0x000fe40003f24270 */
[----:B------:R-:W-:-:S04]  /*113c0*/  ISETP.NE.U32.AND P0, PT, RZ, UR6, PT ;  /* 0x00000006ff007c0c */ /* 0x000fc8000bf05070 */
[----:B------:R-:W-:-:S04]  /*113d0*/  ISETP.NE.AND.EX P0, PT, RZ, UR7, PT, P0 ;  /* 0x00000007ff007c0c */ /* 0x000fc8000bf05300 */
[----:B------:R-:W-:-:S03]  /*113e0*/  SEL R211, R211, RZ, !P0 ;  /* 0x000000ffd3d37207 */ /* 0x000fc60004000000 */
[----:B------:R-:W-:Y:S06]  /*113f0*/  @P1 BRA `(.L_x_4428) ;  /* 0x0000001000381947 */ /* 0x000fec0003800000 */
[----:B------:R-:W2:Y:S01]  /*11400*/  S2R R21, SR_TID.X ;  /* 0x0000000000157919 */ /* 0x000ea20000002100 */
[----:B------:R-:W3:Y:S01]  /*11410*/  LDC R83, c[0x0][0xce8] ;  /* 0x00033a00ff537b82 */ /* 0x000ee20000000800 */
[----:B------:R-:W-:Y:S01]  /*11420*/  ULDC.64 UR4, c[0x0][0xba0] ;  /* 0x0002e80000047ab9 */ /* 0x000fe20000000a00 */
[----:B--2---:R-:W-:-:S05]  /*11430*/  VIADD R21, R21, 0xffffff80 ;  /* 0xffffff8015157836 */ /* 0x004fca0000000000 */
[----:B------:R-:W-:-:S04]  /*11440*/  SHF.R.S32.HI R80, RZ, 0x1f, R21 ;  /* 0x0000001fff507819 */ /* 0x000fc80000011415 */
[----:B------:R-:W-:-:S04]  /*11450*/  LEA.HI R80, R80, R21, RZ, 0x3 ;  /* 0x0000001550507211 */ /* 0x000fc800078f18ff */
[----:B-1----:R-:W-:-:S05]  /*11460*/  SHF.R.S32.HI R20, RZ, 0x3, R80 ;  /* 0x00000003ff147819 */ /* 0x002fca0000011450 */
        /* <DEDUP_REMOVED lines=12> */
[----:B------:R-:W-:Y:S01]  /*11530*/  LOP3.LUT R48, R49, 0x380, RZ, 0xc0, !PT ;  /* 0x0000038031307812 */ /* 0x000fe200078ec0ff */
[----:B------:R-:W-:Y:S01]  /*11540*/  IMAD R5, R5, UR4, RZ ;  /* 0x0000000405057c24 */ /* 0x000fe2000f8e02ff */
[----:B------:R-:W-:Y:S01]  /*11550*/  IADD3 R41, P1, R6, 0x6000, RZ ;  /* 0x0000600006297810 */ /* 0x000fe20007f3e0ff */
[----:B------:R-:W5:Y:S01]  /*11560*/  LD.E.128 R12, desc[UR40][R12.64] ;  /* 0x000000280c0c7980 */ /* 0x000f62000c101d00 */
[----:B------:R-:W-:-:S02]  /*11570*/  SHF.R.U64 R48, R48, 0x3, RZ ;  /* 0x0000000330307819 */ /* 0x000fc400000012ff */
[----:B------:R-:W-:Y:S02]  /*11580*/  IADD3 R45, P2, R6, 0x7000, RZ ;  /* 0x00007000062d7810 */ /* 0x000fe40007f5e0ff */
[----:B------:R-:W-:Y:S01]  /*11590*/  LOP3.LUT R48, R48, R49, RZ, 0x3c, !PT ;  /* 0x0000003130307212 */ /* 0x000fe200078e3cff */
[--C-:B------:R-:W-:Y:S01]  /*115a0*/  IMAD.X R49, RZ, RZ, R7.reuse, P3 ;  /* 0x000000ffff317224 */ /* 0x100fe200018e0607 */
[----:B------:R-:W-:Y:S02]  /*115b0*/  IADD3 R10, P3, R6, 0xf000, RZ ;  /* 0x0000f000060a7810 */ /* 0x000fe40007f7e0ff */
[----:B------:R-:W-:Y:S02]  /*115c0*/  LOP3.LUT R24, R25, 0x380, RZ, 0xc0, !PT ;  /* 0x0000038019187812 */ /* 0x000fe400078ec0ff */
[----:B------:R-:W-:Y:S01]  /*115d0*/  LOP3.LUT R28, R29, 0x380, RZ, 0xc0, !PT ;  /* 0x000003801d1c7812 */ /* 0x000fe200078ec0ff */
[----:B------:R-:W-:Y:S01]  /*115e0*/  IMAD.X R77, RZ, RZ, R7, P3 ;  /* 0x000000ffff4d7224 */ /* 0x000fe200018e0607 */
[----:B------:R-:W-:-:S02]  /*115f0*/  LOP3.LUT R32, R33, 0x380, RZ, 0xc0, !PT ;  /* 0x0000038021207812 */ /* 0x000fc400078ec0ff */
[----:B------:R-:W-:Y:S02]  /*11600*/  LOP3.LUT R36, R37, 0x380, RZ, 0xc0, !PT ;  /* 0x0000038025247812 */ /* 0x000fe400078ec0ff */
[----:B------:R-:W-:Y:S01]  /*11610*/  LOP3.LUT R9, R6, 0x380, RZ, 0xc0, !PT ;  /* 0x0000038006097812 */ /* 0x000fe200078ec0ff */
[----:B------:R-:W-:Y:S01]  /*11620*/  IMAD R5, R0, UR5, R5 ;  /* 0x0000000500057c24 */ /* 0x000fe2000f8e0205 */
[----:B------:R-:W-:Y:S01]  /*11630*/  LOP3.LUT R40, R41, 0x380, RZ, 0xc0, !PT ;  /* 0x0000038029287812 */ /* 0x000fe200078ec0ff */
[----:B------:R-:W5:Y:S01]  /*11640*/  LD.E.128 R48, desc[UR40][R48.64] ;  /* 0x0000002830307980 */ /* 0x000f62000c101d00 */
        /* <DEDUP_REMOVED lines=22> */
[----:B------:R-:W5:Y:S01]  /*117b0*/  LD.E.128 R24, desc[UR40][R24.64] ;  /* 0x0000002818187980 */ /* 0x000f62000c101d00 */
[----:B------:R-:W-:-:S02]  /*117c0*/  IADD3 R57, P5, R6, 0xa000, RZ ;  /* 0x0000a00006397810 */ /* 0x000fc40007fbe0ff */
[C---:B------:R-:W-:Y:S01]  /*117d0*/  IADD3 R61, P6, R6.reuse, 0xb000, RZ ;  /* 0x0000b000063d7810 */ /* 0x040fe20007fde0ff */
[----:B------:R-:W5:Y:S01]  /*117e0*/  LD.E.128 R28, desc[UR40][R28.64] ;  /* 0x000000281c1c7980 */ /* 0x000f62000c101d00 */
[C---:B------:R-:W-:Y:S02]  /*117f0*/  IADD3 R65, P0, R6.reuse, 0xc000, RZ ;  /* 0x0000c00006417810 */ /* 0x040fe40007f1e0ff */
[C---:B------:R-:W-:Y:S01]  /*11800*/  IADD3 R69, P1, R6.reuse, 0xd000, RZ ;  /* 0x0000d00006457810 */ /* 0x040fe20007f3e0ff */
[----:B------:R-:W5:Y:S01]  /*11810*/  LD.E.128 R32, desc[UR40][R32.64] ;  /* 0x0000002820207980 */ /* 0x000f62000c101d00 */
[----:B------:R-:W-:Y:S02]  /*11820*/  IADD3 R73, P2, R6, 0xe000, RZ ;  /* 0x0000e00006497810 */ /* 0x000fe40007f5e0ff */
[----:B------:R-:W-:Y:S01]  /*11830*/  LOP3.LUT R76, R3, R10, RZ, 0x3c, !PT ;  /* 0x0000000a034c7212 */ /* 0x000fe200078e3cff */
[----:B------:R-:W5:Y:S01]  /*11840*/  LD.E.128 R36, desc[UR40][R36.64] ;  /* 0x0000002824247980 */ /* 0x000f62000c101d00 */
[----:B---3--:R-:W-:Y:S01]  /*11850*/  ISETP.NE.AND P3, PT, R83, 0x1, PT ;  /* 0x000000015300780c */ /* 0x008fe20003f65270 */
[----:B------:R-:W0:Y:S01]  /*11860*/  LDC R3, c[0x0][0xbc8] ;  /* 0x0002f200ff037b82 */ /* 0x000e220000000800 */
[----:B------:R-:W-:Y:S01]  /*11870*/  LOP3.LUT R52, R53, 0x380, RZ, 0xc0, !PT ;  /* 0x0000038035347812 */ /* 0x000fe200078ec0ff */
[----:B------:R-:W5:Y:S01]  /*11880*/  LD.E.128 R40, desc[UR40][R40.64] ;  /* 0x0000002828287980 */ /* 0x000f62000c101d00 */
[----:B------:R-:W-:-:S02]  /*11890*/  LOP3.LUT R56, R57, 0x380, RZ, 0xc0, !PT ;  /* 0x0000038039387812 */ /* 0x000fc400078ec0ff */
[----:B------:R-:W-:Y:S01]  /*118a0*/  LOP3.LUT R60, R61, 0x380, RZ, 0xc0, !PT ;  /* 0x000003803d3c7812 */ /* 0x000fe200078ec0ff */
[----:B------:R-:W5:Y:S01]  /*118b0*/  LD.E.128 R44, desc[UR40][R44.64] ;  /* 0x000000282c2c7980 */ /* 0x000f62000c101d00 */
[----:B------:R-:W-:Y:S02]  /*118c0*/  LOP3.LUT R64, R65, 0x380, RZ, 0xc0, !PT ;  /* 0x0000038041407812 */ /* 0x000fe400078ec0ff */
[----:B------:R-:W-:Y:S01]  /*118d0*/  LOP3.LUT R68, R69, 0x380, RZ, 0xc0, !PT ;  /* 0x0000038045447812 */ /* 0x000fe200078ec0ff */
[----:B------:R-:W5:Y:S01]  /*118e0*/  LD.E.128 R76, desc[UR40][R76.64] ;  /* 0x000000284c4c7980 */ /* 0x000f62000c101d00 */
[----:B------:R-:W-:Y:S01]  /*118f0*/  LOP3.LUT R72, R73, 0x380, RZ, 0xc0, !PT ;  /* 0x0000038049487812 */ /* 0x000fe200078ec0ff */
[----:B------:R-:W1:Y:S01]  /*11900*/  @P3 LDC R85, c[0x0][0xcec] ;  /* 0x00033b00ff553b82 */ /* 0x000e620000000800 */
[----:B------:R-:W-:Y:S02]  /*11910*/  SHF.R.U64 R52, R52, 0x3, RZ ;  /* 0x0000000334347819 */ /* 0x000fe400000012ff */
[----:B------:R-:W-:-:S02]  /*11920*/  SHF.R.U64 R56, R56, 0x3, RZ ;  /* 0x0000000338387819 */ /* 0x000fc400000012ff */
[----:B------:R-:W-:Y:S02]  /*11930*/  SHF.R.U64 R60, R60, 0x3, RZ ;  /* 0x000000033c3c7819 */ /* 0x000fe400000012ff */
[----:B------:R-:W-:Y:S01]  /*11940*/  SHF.R.U64 R64, R64, 0x3, RZ ;  /* 0x0000000340407819 */ /* 0x000fe200000012ff */
[----:B------:R-:W2:Y:S01]  /*11950*/  @P3 LDC R87, c[0x0][0xcf0] ;  /* 0x00033c00ff573b82 */ /* 0x000ea20000000800 */
[----:B------:R-:W-:Y:S02]  /*11960*/  SHF.R.U64 R68, R68, 0x3, RZ ;  /* 0x0000000344447819 */ /* 0x000fe400000012ff */
[----:B------:R-:W-:Y:S02]  /*11970*/  SHF.R.U64 R72, R72, 0x3, RZ ;  /* 0x0000000348487819 */ /* 0x000fe400000012ff */
        /* <DEDUP_REMOVED lines=15> */
[----:B------:R-:W-:Y:S01]  /*11a70*/  LOP3.LUT R80, R80, 0xfffffff8, RZ, 0xc0, !PT ;  /* 0xfffffff850507812 */ /* 0x000fe200078ec0ff */
[----:B------:R-:W-:Y:S01]  /*11a80*/  IMAD.WIDE.U32 R6, R0, UR4, RZ ;  /* 0x0000000400067c25 */ /* 0x000fe2000f8e00ff */
[----:B------:R-:W-:Y:S01]  /*11a90*/  ULDC.64 UR4, c[0x0][0xbe8] ;  /* 0x0002fa0000047ab9 */ /* 0x000fe20000000a00 */
[-C--:B0-----:R-:W-:Y:S01]  /*11aa0*/  ISETP.GE.AND P1, PT, R220, R3.reuse, PT ;  /* 0x00000003dc00720c */ /* 0x081fe20003f26270 */
[----:B------:R-:W5:Y:S01]  /*11ab0*/  LD.E.128 R52, desc[UR40][R52.64] ;  /* 0x0000002834347980 */ /* 0x000f62000c101d00 */
[----:B------:R-:W-:Y:S01]  /*11ac0*/  IMAD.IADD R7, R7, 0x1, R5 ;  /* 0x0000000107077824 */ /* 0x000fe200078e0205 */
[----:B------:R-:W-:Y:S01]  /*11ad0*/  SHF.R.S32.HI R5, RZ, 0x1f, R211 ;  /* 0x0000001fff057819 */ /* 0x000fe200000114d3 */
[----:B------:R-:W-:Y:S01]  /*11ae0*/  IMAD.IADD R21, R21, 0x1, -R80 ;  /* 0x0000000115157824 */ /* 0x000fe200078e0a50 */
[-C--:B------:R-:W-:Y:S01]  /*11af0*/  ISETP.GE.AND P0, PT, R219, R3.reuse, PT ;  /* 0x00000003db00720c */ /* 0x080fe20003f06270 */
[----:B------:R-:W-:Y:S01]  /*11b00*/  IMAD.WIDE.U32 R6, R210, UR4, R6 ;  /* 0x00000004d2067c25 */ /* 0x000fe2000f8e0006 */
[----:B------:R-:W-:Y:S01]  /*11b10*/  ISETP.GE.AND P2, PT, R188, R3, PT ;  /* 0x00000003bc00720c */ /* 0x000fe20003f46270 */
[----:B------:R-:W5:Y:S02]  /*11b20*/  LD.E.128 R8, desc[UR40][R8.64] ;  /* 0x0000002808087980 */ /* 0x000f64000c101d00 */
[----:B------:R-:W-:Y:S01]  /*11b30*/  IMAD R7, R210, UR5, R7 ;  /* 0x00000005d2077c24 */ /* 0x000fe2000f8e0207 */
[----:B------:R-:W-:Y:S01]  /*11b40*/  ULDC.64 UR4, c[0x0][0xbf0] ;  /* 0x0002fc0000047ab9 */ /* 0x000fe20000000a00 */
[--C-:B------:R-:W-:Y:S01]  /*11b50*/  IMAD R80, R21, 0x20, R20.reuse ;  /* 0x0000002015507824 */ /* 0x100fe200078e0214 */
[----:B------:R-:W5:Y:S01]  /*11b60*/  LD.E.128 R56, desc[UR40][R56.64] ;  /* 0x0000002838387980 */ /* 0x000f62000c101d00 */
[----:B------:R-:W-:-:S02]  /*11b70*/  IMAD R0, R213, 0x40, R20 ;  /* 0x00000040d5007824 */ /* 0x000fc400078e0214 */
[----:B------:R-:W-:Y:S01]  /*11b80*/  IMAD R20, R5, UR4, RZ ;  /* 0x0000000405147c24 */ /* 0x000fe2000f8e02ff */
[----:B------:R-:W-:Y:S01]  /*11b90*/  SEL R5, RZ, 0xffffffff, P1 ;  /* 0xffffffffff057807 */ /* 0x000fe20000800000 */
[----:B------:R-:W-:Y:S01]  /*11ba0*/  IMAD R82, R213, 0x40, R80 ;  /* 0x00000040d5527824 */ /* 0x000fe200078e0250 */
[----:B------:R-:W-:Y:S01]  /*11bb0*/  SEL R80, RZ, 0xffffffff, P0 ;  /* 0xffffffffff507807 */ /* 0x000fe20000000000 */
[----:B------:R-:W-:Y:S01]  /*11bc0*/  IMAD R81, R211, UR5, R20 ;  /* 0x00000005d3517c24 */ /* 0x000fe2000f8e0214 */
[----:B------:R-:W-:Y:S01]  /*11bd0*/  SEL R21, RZ, 0x1, P2 ;  /* 0x00000001ff157807 */ /* 0x000fe20001000000 */
[----:B------:R-:W-:Y:S01]  /*11be0*/  IMAD.SHL.U32 R84, R5, 0x2, RZ ;  /* 0x0000000205547824 */ /* 0x000fe200078e00ff */
[----:B------:R-:W5:Y:S01]  /*11bf0*/  LD.E.128 R60, desc[UR40][R60.64] ;  /* 0x000000283c3c7980 */ /* 0x000f62000c101d00 */
[----:B-1----:R-:W-:Y:S01]  /*11c00*/  @P3 IMAD.HI.U32 R20, R82, R85, RZ ;  /* 0x0000005552143227 */ /* 0x002fe200078e00ff */
[----:B------:R-:W-:Y:S02]  /*11c10*/  ISETP.GE.AND P0, PT, R218, R3, PT ;  /* 0x00000003da00720c */ /* 0x000fe40003f06270 */
[----:B------:R-:W-:Y:S01]  /*11c20*/  LOP3.LUT R21, R84, 0x2, R21, 0xe2, !PT ;  /* 0x0000000254157812 */ /* 0x000fe200078ee215 */
[----:B------:R-:W-:Y:S01]  /*11c30*/  IMAD.SHL.U32 R80, R80, 0x4, RZ ;  /* 0x0000000450507824 */ /* 0x000fe200078e00ff */
[----:B------:R-:W5:Y:S01]  /*11c40*/  LD.E.128 R64, desc[UR40][R64.64] ;  /* 0x0000002840407980 */ /* 0x000f62000c101d00 */
[----:B------:R-:W-:Y:S01]  /*11c50*/  IMAD.MOV.U32 R5, RZ, RZ, R82 ;  /* 0x000000ffff057224 */ /* 0x000fe200078e0052 */
[----:B--2---:R-:W-:Y:S01]  /*11c60*/  @P3 SHF.R.U32.HI R5, RZ, R87, R20 ;  /* 0x00000057ff053219 */ /* 0x004fe20000011614 */
[----:B------:R-:W-:Y:S01]  /*11c70*/  IMAD.WIDE.U32 R6, R211, UR4, R6 ;  /* 0x00000004d3067c25 */ /* 0x000fe2000f8e0006 */
[----:B------:R-:W-:Y:S01]  /*11c80*/  LOP3.LUT R20, R80, 0x4, R21, 0xe2, !PT ;  /* 0x0000000450147812 */ /* 0x000fe200078ee215 */
[----:B------:R-:W-:Y:S01]  /*11c90*/  ULDC.64 UR4, c[0x0][0xbe0] ;  /* 0x0002f80000047ab9 */ /* 0x000fe20000000a00 */
[----:B------:R-:W-:Y:S01]  /*11ca0*/  SEL R21, RZ, 0xffffffff, P0 ;  /* 0xffffffffff157807 */ /* 0x000fe20000000000 */
[----:B------:R-:W5:Y:S01]  /*11cb0*/  LD.E.128 R68, desc[UR40][R68.64] ;  /* 0x0000002844447980 */ /* 0x000f62000c101d00 */
[----:B------:R-:W-:Y:S01]  /*11cc0*/  ISETP.GE.AND P0, PT, R217, R3, PT ;  /* 0x00000003d900720c */ /* 0x000fe20003f06270 */
[----:B------:R-:W-:Y:S01]  /*11cd0*/  IMAD.IADD R7, R7, 0x1, R81 ;  /* 0x0000000107077824 */ /* 0x000fe200078e0251 */
[--C-:B------:R-:W-:Y:S01]  /*11ce0*/  SHF.R.S32.HI R80, RZ, 0x1f, R5.reuse ;  /* 0x0000001fff507819 */ /* 0x100fe20000011405 */
[----:B------:R-:W-:Y:S01]  /*11cf0*/  IMAD.MOV R81, RZ, RZ, -R5 ;  /* 0x000000ffff517224 */ /* 0x000fe200078e0a05 */
[----:B------:R-:W5:Y:S01]  /*11d00*/  LD.E.128 R72, desc[UR40][R72.64] ;  /* 0x0000002848487980 */ /* 0x000f62000c101d00 */
[----:B------:R-:W-:Y:S01]  /*11d10*/  IMAD R85, R4, R83, RZ ;  /* 0x0000005304557224 */ /* 0x000fe200078e02ff */
        /* <DEDUP_REMOVED lines=22> */
[----:B------:R-:W-:Y:S01]  /*11e80*/  IMAD R4, R5, UR4, RZ ;  /* 0x0000000405047c24 */ /* 0x000fe2000f8e02ff */
[----:B------:R-:W-:Y:S01]  /*11e90*/  ISETP.GE.AND P0, PT, R83, R3, PT ;  /* 0x000000035300720c */ /* 0x000fe20003f06270 */
[----:B------:R-:W-:Y:S01]  /*11ea0*/  VIADD R89, R188, 0x1c0 ;  /* 0x000001c0bc597836 */ /* 0x000fe20000000000 */
[----:B------:R-:W-:Y:S01]  /*11eb0*/  LOP3.LUT R20, R81, 0x20, R20, 0xe2, !PT ;  /* 0x0000002051147812 */ /* 0x000fe200078ee214 */
[----:B------:R-:W-:-:S02]  /*11ec0*/  IMAD R81, R21, UR5, R4 ;  /* 0x0000000515517c24 */ /* 0x000fc4000f8e0204 */
[----:B------:R-:W-:Y:S01]  /*11ed0*/  IMAD.WIDE.U32 R6, R21, UR4, R6 ;  /* 0x0000000415067c25 */ /* 0x000fe2000f8e0006 */
[----:B------:R-:W-:Y:S01]  /*11ee0*/  ISETP.GE.AND P1, PT, R0, R85, PT ;  /* 0x000000550000720c */ /* 0x000fe20003f26270 */
[----:B------:R-:W-:Y:S01]  /*11ef0*/  ULDC.64 UR4, c[0x0][0xb80] ;  /* 0x0002e00000047ab9 */ /* 0x000fe20000000a00 */
[----:B------:R-:W-:Y:S01]  /*11f00*/  SEL R5, RZ, 0x40, P0 ;  /* 0x00000040ff057807 */ /* 0x000fe20000000000 */
[----:B------:R-:W-:Y:S01]  /*11f10*/  VIADD R4, R2, 0x38820 ;  /* 0x0003882002047836 */ /* 0x000fe20000000000 */
[----:B------:R-:W-:Y:S01]  /*11f20*/  ISETP.GE.AND P0, PT, R89, R3, PT ;  /* 0x000000035900720c */ /* 0x000fe20003f06270 */
[----:B------:R-:W-:Y:S01]  /*11f30*/  IMAD.IADD R7, R7, 0x1, R81 ;  /* 0x0000000107077824 */ /* 0x000fe200078e0251 */
[----:B------:R-:W-:Y:S02]  /*11f40*/  LEA R86, P2, R6, UR4, 0x1 ;  /* 0x0000000406567c11 */ /* 0x000fe4000f8408ff */
[----:B------:R-:W-:Y:S02]  /*11f50*/  LOP3.LUT R82, R20, R5, RZ, 0xfc, !PT ;  /* 0x0000000514527212 */ /* 0x000fe400078efcff */
[----:B------:R-:W-:-:S02]  /*11f60*/  PRMT R4, RZ, 0x654, R4 ;  /* 0x00000654ff047816 */ /* 0x000fc40000000004 */
[----:B------:R-:W-:Y:S02]  /*11f70*/  SEL R5, RZ, 0x80, P0 ;  /* 0x00000080ff057807 */ /* 0x000fe40000000000 */
[----:B------:R-:W-:Y:S01]  /*11f80*/  LEA.HI.X R87, R6, UR5, R7, 0x1, P2 ;  /* 0x0000000506577c11 */ /* 0x000fe200090f0c07 */
[----:B0-----:R0:W-:Y:S01]  /*11f90*/  SYNCS.ARRIVE.TRANS64.RED.A1T0 RZ, [R4+URZ], RZ ;  /* 0x000000ff04ff79a7 */ /* 0x0011e2000810043f */
[----:B------:R-:W-:Y:S01]  /*11fa0*/  LOP3.LUT R84, R82, R5, RZ, 0xfc, !PT ;  /* 0x0000000552547212 */ /* 0x000fe200078efcff */
[----:B------:R-:W-:Y:S02]  /*11fb0*/  BSSY B1, `(.L_x_4429) ;  /* 0x000002a000017945 */ /* 0x000fe40003800000 */
[----:B------:R1:W2:Y:S01]  /*11fc0*/  SHFL.IDX PT, R5, R87, RZ, 0x181f ;  /* 0x00181fff57057589 */ /* 0x0002a200000e0000 */
[----:B----4-:R-:W-:-:S03]  /*11fd0*/  SHF.R.S32.HI R152, RZ, 0x1f, R216 ;  /* 0x0000001fff987819 */ /* 0x010fc600000114d8 */
        /* <DEDUP_REMOVED lines=12> */
[----:B0-2---:R-:W-:Y:S02]  /*120a0*/  @!P2 IMAD.WIDE R20, R188, 0x2, R4 ;  /* 0x00000002bc14a825 */ /* 0x005fe400078e0204 */
        /* <DEDUP_REMOVED lines=13> */
[CC--:B-1----:R-:W-:Y:S02]  /*12180*/  @!P0 LEA R6, P5, R218.reuse, R4.reuse, 0x1 ;  /* 0x00000004da068211 */ /* 0x0c2fe400078a08ff */
        /* <DEDUP_REMOVED lines=12> */
.L_x_4430:
[----:B------:R-:W-:Y:S05]  /*12250*/  BSYNC B1 ;  /* 0x0000000000017941 */ /* 0x000fea0003800000 */
.L_x_4429:
[----:B------:R-:W-:Y:S01]  /*12260*/  VIADD R0, R0, 0x20 ;  /* 0x0000002000007836 */ /* 0x000fe20000000000 */
[----:B--23--:R1:W2:Y:S04]  /*12270*/  SHFL.IDX PT, R5, R87, 0x1, 0x181f ;  /* 0x00381f0057057f89 */ /* 0x00c2a800000e0000 */
        /* <DEDUP_REMOVED lines=8> */
[----:B------:R-:W-:-:S02]  /*12300*/  LOP3.LUT P0, RZ, R82, 0x40, RZ, 0xc0, !PT ;  /* 0x0000004052ff7812 */ /* 0x000fc4000780c0ff */
[----:B------:R-:W-:Y:S02]  /*12310*/  SHF.R.S32.HI R0, RZ, 0x1f, R83 ;  /* 0x0000001fff007819 */ /* 0x000fe40000011453 */
[----:B0----5:R-:W-:Y:S01]  /*12320*/  @!P5 LEA R8, P1, R220, R4, 0x1 ;  /* 0x00000004dc08d211 */ /* 0x021fe200078208ff */
[----:B--2---:R-:W-:-:S03]  /*12330*/  @!P6 IMAD.WIDE R6, R188, 0x2, R4 ;  /* 0x00000002bc06e825 */ /* 0x004fc600078e0204 */
[----:B------:R-:W-:Y:S02]  /*12340*/  @!P5 LEA.HI.X R9, R220, R5, R159, 0x1, P1 ;  /* 0x00000005dc09d211 */ /* 0x000fe400008f0c9f */
[----:B------:R-:W-:Y:S01]  /*12350*/  ISETP.GE.AND P1, PT, R216, R3, PT ;  /* 0x00000003d800720c */ /* 0x000fe20003f26270 */
[----:B------:R0:W-:Y:S04]  /*12360*/  @!P6 ST.E.128 desc[UR40][R6.64], R12 ;  /* 0x0000000c0600e985 */ /* 0x0001e8000c101d28 */
        /* <DEDUP_REMOVED lines=9> */
[C---:B------:R-:W-:Y:S01]  /*12400*/  @P0 LEA R12, P5, R83.reuse, R4, 0x1 ;  /* 0x00000004530c0211 */ /* 0x040fe200078a08ff */
        /* <DEDUP_REMOVED lines=13> */
.L_x_4428:
[----:B0-----:R-:W2:Y:S01]  /*124e0*/  LDL R10, [R1+0x7c] ;  /* 0x00007c00010a7983 */ /* 0x001ea20000100800 */
[----:B-1----:R-:W0:Y:S01]  /*124f0*/  LDC R9, c[0x0][0xce8] ;  /* 0x00033a00ff097b82 */ /* 0x002e220000000800 */
[----:B------:R-:W-:Y:S01]  /*12500*/  ULDC.64 UR4, c[0x0][0xc08] ;  /* 0x0003020000047ab9 */ /* 0x000fe20000000a00 */
[----:B------:R-:W-:Y:S01]  /*12510*/  IMAD R11, R213, 0x40, R191 ;  /* 0x00000040d50b7824 */ /* 0x000fe200078e02bf */
[----:B------:R-:W-:Y:S01]  /*12520*/  BSSY B1, `(.L_x_4432) ;  /* 0x00000f2000017945 */ /* 0x000fe20003800000 */
[----:B------:R-:W-:Y:S01]  /*12530*/  IMAD R3, R5, UR4, RZ ;  /* 0x0000000405037c24 */ /* 0x000fe2000f8e02ff */
[----:B------:R-:W-:Y:S01]  /*12540*/  SHF.R.S32.HI R21, RZ, 0x1f, R223 ;  /* 0x0000001fff157819 */ /* 0x000fe200000114df */
[C---:B------:R-:W-:Y:S01]  /*12550*/  IMAD.WIDE.U32 R6, R0.reuse, UR4, RZ ;  /* 0x0000000400067c25 */ /* 0x040fe2000f8e00ff */
[----:B----4-:R-:W-:Y:S02]  /*12560*/  SHF.R.S32.HI R152, RZ, 0x1f, R224 ;  /* 0x0000001fff987819 */ /* 0x010fe400000114e0 */
        /* <DEDUP_REMOVED lines=16> */
[----:B------:R-:W-:Y:S01]  /*12670*/  VIADD R174, R193, 0x70 ;  /* 0x00000070c1ae7836 */ /* 0x000fe20000000000 */
        /* <DEDUP_REMOVED lines=16> */
[----:B------:R-:W1:Y:S01]  /*12780*/  @P0 LDC R0, c[0x0][0xcf0] ;  /* 0x00033c00ff000b82 */ /* 0x000e620000000800 */
        /* <DEDUP_REMOVED lines=45> */
[----:B------:R-:W-:Y:S02]  /*12a60*/  VIADD R214, R193, 0x8 ;  /* 0x00000008c1d67836 */ /* 0x000fe40000000000 */
[----:B--2---:R-:W-:-:S04]  /*12a70*/  IMAD R3, R213, 0x40, R10 ;  /* 0x00000040d5037824 */ /* 0x004fc800078e020a */
[----:B0-----:R-:W-:-:S04]  /*12a80*/  @P0 IMAD.HI.U32 R8, R3, R8, RZ ;  /* 0x0000000803080227 */ /* 0x001fc800078e00ff */
[----:B------:R-:W-:Y:S01]  /*12a90*/  IMAD.MOV.U32 R5, RZ, RZ, R3 ;  /* 0x000000ffff057224 */ /* 0x000fe200078e0003 */
[----:B-1----:R-:W-:-:S05]  /*12aa0*/  @P0 SHF.R.U32.HI R5, RZ, R0, R8 ;  /* 0x00000000ff050219 */ /* 0x002fca0000011608 */
        /* <DEDUP_REMOVED lines=16> */
[----:B------:R0:W1:Y:S01]  /*12bb0*/  SHFL.IDX PT, R13, R3, RZ, 0x1c1f ;  /* 0x001c1fff030d7589 */ /* 0x00006200000e0000 */
[----:B------:R-:W-:Y:S01]  /*12bc0*/  LEA.HI.X R10, R6, UR5, R4, 0x2, P0 ;  /* 0x00000005060a7c11 */ /* 0x000fe200080f1404 */
[----:B------:R-:W-:Y:S01]  /*12bd0*/  VIADD R4, R2, 0x38820 ;  /* 0x0003882002047836 */ /* 0x000fe20000000000 */
[----:B------:R-:W-:-:S03]  /*12be0*/  ISETP.GE.AND P0, PT, R11, R0, PT ;  /* 0x000000000b00720c */ /* 0x000fc60003f06270 */
[----:B------:R0:W2:Y:S01]  /*12bf0*/  SHFL.IDX PT, R12, R10, RZ, 0x1c1f ;  /* 0x001c1fff0a0c7589 */ /* 0x0000a200000e0000 */
        /* <DEDUP_REMOVED lines=8> */
[----:B01----:R-:W-:-:S04]  /*12c80*/  @!P0 LEA R4, P1, R193, R13, 0x2 ;  /* 0x0000000dc1048211 */ /* 0x003fc800078210ff */
[----:B--2---:R-:W-:-:S05]  /*12c90*/  @!P0 LEA.HI.X R5, R193, R12, R222, 0x2, P1 ;  /* 0x0000000cc1058211 */ /* 0x004fca00008f14de */
        /* <DEDUP_REMOVED lines=57> */
[-C--:B-1----:R-:W-:Y:S01]  /*13030*/  @!P1 LEA R6, P5, R171, R13.reuse, 0x2 ;  /* 0x0000000dab069211 */ /* 0x082fe200078a10ff */
[----:B------:R0:W-:Y:S01]  /*13040*/  @!P0 ST.E.64 desc[UR40][R4.64], R80 ;  /* 0x0000005004008985 */ /* 0x0001e2000c101b28 */
[----:B--2---:R-:W-:Y:S02]  /*13050*/  @!P2 LEA R8, P6, R169, R13, 0x2 ;  /* 0x0000000da908a211 */ /* 0x004fe400078c10ff */
        /* <DEDUP_REMOVED lines=9> */
[----:B-1----:R-:W-:-:S03]  /*130f0*/  @!P4 LEA R6, P0, R236, R13, 0x2 ;  /* 0x0000000dec06c211 */ /* 0x002fc600078010ff */
[----:B------:R0:W-:Y:S01]  /*13100*/  @!P3 ST.E.64 desc[UR40][R4.64], R92 ;  /* 0x0000005c0400b985 */ /* 0x0001e2000c101b28 */
[-C--:B------:R-:W-:Y:S02]  /*13110*/  @!P4 LEA.HI.X R7, R236, R12.reuse, R167, 0x2, P0 ;  /* 0x0000000cec07c211 */ /* 0x080fe400000f14a7 */
        /* <DEDUP_REMOVED lines=8> */
[----:B------:R-:W-:Y:S02]  /*131a0*/  @!P2 LEA.HI.X R5, R234, R12, R165, 0x2, P6 ;  /* 0x0000000cea05a211 */ /* 0x000fe400030f14a5 */
[----:B-1----:R-:W-:-:S03]  /*131b0*/  @!P1 LEA R6, P3, R233, R13, 0x2 ;  /* 0x0000000de9069211 */ /* 0x002fc600078610ff */
[----:B------:R1:W-:Y:S01]  /*131c0*/  @!P2 ST.E.64 desc[UR40][R4.64], R104 ;  /* 0x000000680400a985 */ /* 0x0003e2000c101b28 */
[-C--:B------:R-:W-:Y:S02]  /*131d0*/  @!P1 LEA.HI.X R7, R233, R12.reuse, R164, 0x2, P3 ;  /* 0x0000000ce9079211 */ /* 0x080fe400018f14a4 */
[----:B------:R-:W-:Y:S02]  /*131e0*/  ISETP.GE.AND P3, PT, R229, UR4, PT ;  /* 0x00000004e5007c0c */ /* 0x000fe4000bf66270 */
[CC--:B0-----:R-:W-:Y:S01]  /*131f0*/  @!P0 LEA R8, P6, R232.reuse, R13.reuse, 0x2 ;  /* 0x0000000de8088211 */ /* 0x0c1fe200078c10ff */
[----:B------:R0:W-:Y:S03]  /*13200*/  @!P1 ST.E.64 desc[UR40][R6.64], R108 ;  /* 0x0000006c06009985 */ /* 0x0001e6000c101b28 */
[----:B------:R-:W-:Y:S02]  /*13210*/  @!P0 LEA.HI.X R9, R232, R12, R163, 0x2, P6 ;  /* 0x0000000ce8098211 */ /* 0x000fe400030f14a3 */
[----:B-1----:R-:W-:-:S03]  /*13220*/  @!P5 LEA R4, P1, R231, R13, 0x2 ;  /* 0x0000000de704d211 */ /* 0x002fc600078210ff */
        /* <DEDUP_REMOVED lines=8> */
[CC--:B-1----:R-:W-:Y:S01]  /*132b0*/  @!P3 LEA R8, P6, R229.reuse, R13.reuse, 0x2 ;  /* 0x0000000de508b211 */ /* 0x0c2fe200078c10ff */
        /* <DEDUP_REMOVED lines=8> */
[C---:B-1----:R-:W-:Y:S01]  /*13340*/  @!P1 LEA R6, P6, R227.reuse, R13, 0x2 ;  /* 0x0000000de3069211 */ /* 0x042fe200078c10ff */
[----:B------:R1:W-:Y:S03]  /*13350*/  @!P0 ST.E.64 desc[UR40][R4.64], R128 ;  /* 0x0000008004008985 */ /* 0x0003e6000c101b28 */
[----:B------:R-:W-:-:S03]  /*13360*/  @!P1 LEA.HI.X R7, R227, R12, R158, 0x2, P6 ;  /* 0x0000000ce3079211 */ /* 0x000fc600030f149e */
[CC--:B0-----:R-:W-:Y:S02]  /*13370*/  @!P3 LEA R8, P6, R225.reuse, R13.reuse, 0x2 ;  /* 0x0000000de108b211 */ /* 0x0c1fe400078c10ff */
[----:B------:R0:W-:Y:S02]  /*13380*/  @!P1 ST.E.64 desc[UR40][R6.64], R132 ;  /* 0x0000008406009985 */ /* 0x0001e4000c101b28 */
[----:B------:R-:W-:Y:S02]  /*13390*/  @!P3 LEA.HI.X R9, R225, R12, R156, 0x2, P6 ;  /* 0x0000000ce109b211 */ /* 0x000fe400030f149c */
[----:B-1----:R-:W-:-:S04]  /*133a0*/  @!P4 LEA R4, P0, R226, R13, 0x2 ;  /* 0x0000000de204c211 */ /* 0x002fc800078010ff */
        /* <DEDUP_REMOVED lines=9> */
.L_x_4433:
[----:B------:R-:W-:Y:S05]  /*13440*/  BSYNC B1 ;  /* 0x0000000000017941 */ /* 0x000fea0003800000 */
.L_x_4432:
        /* <DEDUP_REMOVED lines=13> */
[----:B------:R-:W-:Y:S01]  /*13520*/  @!P1 LEA R6, P5, R211, R24, 0x2 ;  /* 0x00000018d3069211 */ /* 0x000fe200078a10ff */
        /* <DEDUP_REMOVED lines=51> */
[-C--:B----4-:R-:W-:Y:S01]  /*13860*/  @!P1 LEA R6, P3, R173, R24.reuse, 0x2 ;  /* 0x00000018ad069211 */ /* 0x090fe200078610ff */
        /* <DEDUP_REMOVED lines=25> */
[----:B--2---:R-:W-:Y:S02]  /*13a00*/  @!P4 LEA R12, P2, R231, R24, 0x2 ;  /* 0x00000018e70cc211 */ /* 0x004fe400078410ff */
        /* <DEDUP_REMOVED lines=12> */
[-C--:B-1----:R-:W-:Y:S02]  /*13ad0*/  @!P4 LEA.HI.X R13, R231, R20.reuse, R162, 0x2, P2 ;  /* 0x00000014e70dc211 */ /* 0x082fe400010f14a2 */
        /* <DEDUP_REMOVED lines=12> */
[----:B--2---:R-:W-:-:S03]  /*13ba0*/  @!P4 LEA R8, P0, R227, R24, 0x2 ;  /* 0x00000018e308c211 */ /* 0x004fc600078010ff */
[----:B------:R4:W-:Y:S01]  /*13bb0*/  @!P1 ST.E.64 desc[UR40][R6.64], R130 ;  /* 0x0000008206009985 */ /* 0x0009e2000c101b28 */
[-C--:B-1----:R-:W-:Y:S02]  /*13bc0*/  @!P2 LEA R12, P1, R225, R24.reuse, 0x2 ;  /* 0x00000018e10ca211 */ /* 0x082fe400078210ff */
        /* <DEDUP_REMOVED lines=16> */
.L_x_4425:
[----:B------:R-:W-:Y:S01]  /*13cd0*/  ULDC.64 UR6, c[0x0][0xd08] ;  /* 0x0003420000067ab9 */ /* 0x000fe20000000a00 */
[----:B------:R-:W-:Y:S01]  /*13ce0*/  ULDC.64 UR4, c[0x0][0xd00] ;  /* 0x0003400000047ab9 */ /* 0x000fe20000000a00 */
[----:B------:R-:W-:Y:S01]  /*13cf0*/  ISETP.NE.U32.AND P1, PT, RZ, UR6, PT ;  /* 0x00000006ff007c0c */ /* 0x000fe2000bf25070 */
[----:B------:R-:W-:Y:S01]  /*13d00*/  IMAD.MOV.U32 R3, RZ, RZ, RZ ;  /* 0x000000ffff037224 */ /* 0x000fe200078e00ff */
[----:B------:R-:W-:Y:S02]  /*13d10*/  ISETP.NE.U32.AND P0, PT, RZ, UR4, PT ;  /* 0x00000004ff007c0c */ /* 0x000fe4000bf05070 */
[----:B------:R-:W-:Y:S02]  /*13d20*/  ISETP.NE.AND.EX P1, PT, RZ, UR7, PT, P1 ;  /* 0x00000007ff007c0c */ /* 0x000fe4000bf25310 */
[----:B-1----:R-:W-:Y:S02]  /*13d30*/  IADD3 R4, P2, R214, UR4, RZ ;  /* 0x00000004d6047c10 */ /* 0x002fe4000ff5e0ff */
[----:B------:R-:W-:-:S02]  /*13d40*/  ISETP.NE.AND.EX P0, PT, RZ, UR5, PT, P0 ;  /* 0x00000005ff007c0c */ /* 0x000fc4000bf05300 */
[----:B0-----:R-:W-:Y:S01]  /*13d50*/  IADD3.X R5, R215, UR5, RZ, P2, !PT ;  /* 0x00000005d7057c10 */ /* 0x001fe200097fe4ff */
[----:B------:R-:W-:Y:S02]  /*13d60*/  ULDC UR4, c[0x0][0xb88] ;  /* 0x0002e20000047ab9 */ /* 0x000fe40000000800 */
[----:B------:R-:W-:-:S04]  /*13d70*/  IMAD.U32 R0, RZ, RZ, UR4 ;  /* 0x00000004ff007e24 */ /* 0x000fc8000f8e00ff */
[----:B------:R-:W-:-:S04]  /*13d80*/  @P1 IADD3 R214, P2, R214, UR6, RZ ;  /* 0x00000006d6d61c10 */ /* 0x000fc8000ff5e0ff */
[----:B------:R-:W-:Y:S01]  /*13d90*/  @P1 IADD3.X R215, R215, UR7, RZ, P2, !PT ;  /* 0x00000007d7d71c10 */ /* 0x000fe200097fe4ff */
        /* <DEDUP_REMOVED lines=13> */
.L_x_4434:
[----:B------:R-:W2:Y:S01]  /*13e70*/  LDL.LU R4, [R1+0x40] ;  /* 0x0000400001047983 */ /* 0x000ea20000300800 */
[----:B------:R-:W-:Y:S01]  /*13e80*/  BSSY B1, `(.L_x_4435) ;  /* 0x0000037000017945 */ /* 0x000fe20003800000 */
[----:B------:R-:W-:Y:S02]  /*13e90*/  SEL R211, R211, RZ, !P0 ;  /* 0x000000ffd3d37207 */ /* 0x000fe40004000000 */
[----:B-----5:R-:W-:Y:S02]  /*13ea0*/  SHF.R.S32.HI R26, RZ, 0x1f, R3 ;  /* 0x0000001fff1a7819 */ /* 0x020fe40000011403 */
[----:B--2---:R-:W-:Y:S01]  /*13eb0*/  SEL R28, R4, RZ, !P0 ;  /* 0x000000ff041c7207 */ /* 0x004fe20004000000 */
[----:B------:R-:W-:Y:S06]  /*13ec0*/  @P3 BRA `(.L_x_4436) ;  /* 0x0000000000c83947 */ /* 0x000fec0003800000 */
[----:B------:R-:W0:Y:S01]  /*13ed0*/  S2R R4, SR_TID.X ;  /* 0x0000000000047919 */ /* 0x000e220000002100 */
[----:B------:R-:W1:Y:S02]  /*13ee0*/  LDC R31, c[0x0][0xce8] ;  /* 0x00033a00ff1f7b82 */ /* 0x000e640000000800 */
[----:B-1----:R-:W-:Y:S02]  /*13ef0*/  IMAD R5, R0, R31, RZ ;  /* 0x0000001f00057224 */ /* 0x002fe400078e02ff */
[----:B0-----:R-:W-:-:S04]  /*13f00*/  IMAD R4, R213, 0x40, R4 ;  /* 0x00000040d5047824 */ /* 0x001fc800078e0204 */
        /* <DEDUP_REMOVED lines=8> */
[----:B------:R-:W-:-:S05]  /*13f90*/  SEL R24, R24, 0xa78, P0 ;  /* 0x00000a7818187807 */ /* 0x000fca0000000000 */
[----:B------:R-:W1:Y:S08]  /*13fa0*/  LDC.64 R10, c[0x0][R24+0x220] ;  /* 0x00008800180a7b82 */ /* 0x000e700000000a00 */
[----:B------:R-:W2:Y:S08]  /*13fb0*/  LDC.64 R12, c[0x0][R24+0x218] ;  /* 0x00008600180c7b82 */ /* 0x000eb00000000a00 */
[----:B------:R-:W5:Y:S08]  /*13fc0*/  LDC.64 R8, c[0x0][R24+0x228] ;  /* 0x00008a0018087b82 */ /* 0x000f700000000a00 */
[----:B------:R-:W3:Y:S08]  /*13fd0*/  @P1 LDC R20, c[0x0][0xcec] ;  /* 0x00033b00ff141b82 */ /* 0x000ef00000000800 */
[----:B------:R-:W4:Y:S08]  /*13fe0*/  LDC.64 R6, c[0x0][R24+0x210] ;  /* 0x0000840018067b82 */ /* 0x000f300000000a00 */
[----:B------:R-:W5:Y:S01]  /*13ff0*/  @P1 LDC R27, c[0x0][0xcf0] ;  /* 0x00033c00ff1b1b82 */ /* 0x000f620000000800 */
[----:B---3--:R-:W-:-:S07]  /*14000*/  @P1 IMAD.HI.U32 R20, R29, R20, RZ ;  /* 0x000000141d141227 */ /* 0x008fce00078e00ff */
[----:B0-----:R-:W0:Y:S01]  /*14010*/  @!P0 LDC R4, c[0x0][0xc50] ;  /* 0x00031400ff048b82 */ /* 0x001e220000000800 */
[-C--:B-1----:R-:W-:Y:S02]  /*14020*/  IMAD R11, R11, R211.reuse, RZ ;  /* 0x000000d30b0b7224 */ /* 0x082fe400078e02ff */
[----:B------:R-:W-:-:S05]  /*14030*/  IMAD.WIDE.U32 R14, R10, R211, RZ ;  /* 0x000000d30a0e7225 */ /* 0x000fca00078e00ff */
[----:B------:R-:W1:Y:S01]  /*14040*/  @!P0 LDC R5, c[0x0][0xc54] ;  /* 0x00031500ff058b82 */ /* 0x000e620000000800 */
[-C--:B--2---:R-:W-:Y:S02]  /*14050*/  IMAD R25, R13, R210.reuse, RZ ;  /* 0x000000d20d197224 */ /* 0x084fe400078e02ff */
[----:B------:R-:W-:Y:S01]  /*14060*/  IMAD.WIDE.U32 R12, R12, R210, RZ ;  /* 0x000000d20c0c7225 */ /* 0x000fe200078e00ff */
[----:B-----5:R-:W-:-:S03]  /*14070*/  @P1 SHF.R.U32.HI R21, RZ, R27, R20 ;  /* 0x0000001bff151219 */ /* 0x020fc60000011614 */
        /* <DEDUP_REMOVED lines=12> */
[----:B----4-:R-:W-:Y:S01]  /*14140*/  IMAD R7, R7, R11, RZ ;  /* 0x0000000b07077224 */ /* 0x010fe200078e02ff */
        /* <DEDUP_REMOVED lines=10> */
.L_x_4436:
[----:B------:R-:W-:Y:S05]  /*141f0*/  BSYNC B1 ;  /* 0x0000000000017941 */ /* 0x000fea0003800000 */
.L_x_4435:
[----:B------:R-:W-:Y:S05]  /*14200*/  @P2 BRA `(.L_x_4431) ;  /* 0x0000000800742947 */ /* 0x000fea0003800000 */
[----:B------:R-:W1:Y:S01]  /*14210*/  LDC R9, c[0x0][0xce8] ;  /* 0x00033a00ff097b82 */ /* 0x000e620000000800 */
        /* <DEDUP_REMOVED lines=10> */
[C---:B------:R-:W-:Y:S01]  /*142c0*/  VIADD R31, R188.reuse, 0x180 ;  /* 0x00000180bc1f7836 */ /* 0x040fe20000000000 */
[----:B------:R-:W-:Y:S01]  /*142d0*/  SHF.R.S32.HI R32, RZ, 0x1f, R216 ;  /* 0x0000001fff207819 */ /* 0x000fe200000114d8 */
[----:B------:R-:W-:Y:S01]  /*142e0*/  IMAD.IADD R5, R5, 0x1, R3 ;  /* 0x0000000105057824 */ /* 0x000fe200078e0203 */
[----:B------:R-:W-:Y:S01]  /*142f0*/  LOP3.LUT R3, R7, 0xfffffff8, RZ, 0xc0, !PT ;  /* 0xfffffff807037812 */ /* 0x000fe200078ec0ff */
[----:B------:R-:W-:Y:S01]  /*14300*/  VIADD R29, R188, 0x1c0 ;  /* 0x000001c0bc1d7836 */ /* 0x000fe20000000000 */
[----:B------:R-:W-:Y:S01]  /*14310*/  SHF.R.S32.HI R33, RZ, 0x1f, R217 ;  /* 0x0000001fff217819 */ /* 0x000fe200000114d9 */
[----:B------:R-:W-:Y:S01]  /*14320*/  IMAD.WIDE.U32 R4, R210, UR4, R4 ;  /* 0x00000004d2047c25 */ /* 0x000fe2000f8e0004 */
[----:B------:R-:W-:-:S02]  /*14330*/  SHF.R.S32.HI R34, RZ, 0x1f, R218 ;  /* 0x0000001fff227819 */ /* 0x000fc400000114da */
[----:B------:R-:W-:Y:S01]  /*14340*/  SHF.R.S32.HI R35, RZ, 0x1f, R219 ;  /* 0x0000001fff237819 */ /* 0x000fe200000114db */
[----:B------:R-:W-:Y:S01]  /*14350*/  IMAD.IADD R3, R30, 0x1, -R3 ;  /* 0x000000011e037824 */ /* 0x000fe200078e0a03 */
[----:B------:R-:W-:Y:S01]  /*14360*/  SHF.R.S32.HI R30, RZ, 0x1f, R31 ;  /* 0x0000001fff1e7819 */ /* 0x000fe2000001141f */
[----:B------:R-:W-:Y:S01]  /*14370*/  IMAD R5, R210, UR5, R5 ;  /* 0x00000005d2057c24 */ /* 0x000fe2000f8e0205 */
[----:B-1----:R-:W-:Y:S01]  /*14380*/  ISETP.NE.AND P0, PT, R9, 0x1, PT ;  /* 0x000000010900780c */ /* 0x002fe20003f05270 */
[----:B------:R-:W-:Y:S01]  /*14390*/  IMAD R6, R3, 0x20, R26 ;  /* 0x0000002003067824 */ /* 0x000fe200078e021a */
[----:B------:R-:W-:Y:S01]  /*143a0*/  ULDC.64 UR4, c[0x0][0xbf0] ;  /* 0x0002fc0000047ab9 */ /* 0x000fe20000000a00 */
[----:B------:R-:W-:Y:S01]  /*143b0*/  IMAD R27, R0, R9, RZ ;  /* 0x00000009001b7224 */ /* 0x000fe200078e02ff */
        /* <DEDUP_REMOVED lines=10> */
[----:B------:R-:W-:Y:S01]  /*14460*/  IMAD.MOV.U32 R3, RZ, RZ, R8 ;  /* 0x000000ffff037224 */ /* 0x000fe200078e0008 */
[----:B------:R-:W-:Y:S01]  /*14470*/  SEL R0, RZ, 0x1, P2 ;  /* 0x00000001ff007807 */ /* 0x000fe20001000000 */
[----:B------:R-:W-:Y:S01]  /*14480*/  IMAD.IADD R5, R5, 0x1, R7 ;  /* 0x0000000105057824 */ /* 0x000fe200078e0207 */
[----:B------:R-:W-:Y:S01]  /*14490*/  ISETP.GE.AND P2, PT, R29, R21, PT ;  /* 0x000000151d00720c */ /* 0x000fe20003f46270 */
[----:B------:R-:W-:Y:S01]  /*144a0*/  IMAD R26, R213, 0x40, R26 ;  /* 0x00000040d51a7824 */ /* 0x000fe200078e021a */
[----:B------:R-:W1:Y:S01]  /*144b0*/  @P0 LDC R13, c[0x0][0xcf0] ;  /* 0x00033c00ff0d0b82 */ /* 0x000e620000000800 */
[----:B0-----:R-:W-:-:S05]  /*144c0*/  @P0 IMAD.HI.U32 R6, R8, R11, RZ ;  /* 0x0000000b08060227 */ /* 0x001fca00078e00ff */
[----:B-1----:R-:W-:Y:S02]  /*144d0*/  @P0 SHF.R.U32.HI R3, RZ, R13, R6 ;  /* 0x0000000dff030219 */ /* 0x002fe40000011606 */
        /* <DEDUP_REMOVED lines=41> */
[----:B------:R0:W1:Y:S04]  /*14770*/  SHFL.IDX PT, R4, R20, RZ, 0x181f ;  /* 0x00181fff14047589 */ /* 0x00006800000e0000 */
[----:B------:R0:W2:Y:S01]  /*14780*/  SHFL.IDX PT, R5, R3, RZ, 0x181f ;  /* 0x00181fff03057589 */ /* 0x0000a200000e0000 */
[----:B------:R-:W-:Y:S05]  /*14790*/  @P0 BRA `(.L_x_4438) ;  /* 0x00000000007c0947 */ /* 0x000fea0003800000 */
[-C--:B------:R-:W-:Y:S02]  /*147a0*/  ISETP.GE.AND P2, PT, R220, R21.reuse, PT ;  /* 0x00000015dc00720c */ /* 0x080fe40003f46270 */
[-C--:B------:R-:W-:Y:S02]  /*147b0*/  ISETP.GE.AND P1, PT, R188, R21.reuse, PT ;  /* 0x00000015bc00720c */ /* 0x080fe40003f26270 */
[-C--:B------:R-:W-:Y:S02]  /*147c0*/  ISETP.GE.AND P5, PT, R219, R21.reuse, PT ;  /* 0x00000015db00720c */ /* 0x080fe40003fa6270 */
[----:B------:R-:W-:-:S07]  /*147d0*/  ISETP.GE.AND P3, PT, R218, R21, PT ;  /* 0x00000015da00720c */ /* 0x000fce0003f66270 */
[-C--:B-1----:R-:W-:Y:S02]  /*147e0*/  @!P2 LEA R8, P0, R220, R4.reuse, 0x1 ;  /* 0x00000004dc08a211 */ /* 0x082fe400078008ff */
[----:B--2---:R-:W-:Y:S02]  /*147f0*/  @!P1 IMAD.WIDE R6, R188, 0x2, R4 ;  /* 0x00000002bc069825 */ /* 0x004fe400078e0204 */
        /* <DEDUP_REMOVED lines=12> */
[----:B-1----:R-:W-:-:S02]  /*148c0*/  @!P1 LEA R8, P6, R216, R4, 0x1 ;  /* 0x00000004d8089211 */ /* 0x002fc400078c08ff */
[-C--:B------:R-:W-:Y:S01]  /*148d0*/  @!P2 LEA R6, P5, R217, R4.reuse, 0x1 ;  /* 0x00000004d906a211 */ /* 0x080fe200078a08ff */
        /* <DEDUP_REMOVED lines=11> */
.L_x_4438:
[----:B------:R-:W-:Y:S05]  /*14990*/  BSYNC B1 ;  /* 0x0000000000017941 */ /* 0x000fea0003800000 */
.L_x_4437:
[----:B------:R-:W-:Y:S01]  /*149a0*/  VIADD R0, R26, 0x20 ;  /* 0x000000201a007836 */ /* 0x000fe20000000000 */
[----:B--2---:R2:W0:Y:S04]  /*149b0*/  SHFL.IDX PT, R5, R3, 0x1, 0x181f ;  /* 0x00381f0003057f89 */ /* 0x00442800000e0000 */
[----:B------:R-:W-:Y:S01]  /*149c0*/  ISETP.GE.AND P0, PT, R0, R27, PT ;  /* 0x0000001b0000720c */ /* 0x000fe20003f06270 */
[----:B-1----:R2:W1:-:S12]  /*149d0*/  SHFL.IDX PT, R4, R20, 0x1, 0x181f ;  /* 0x00381f0014047f89 */ /* 0x00245800000e0000 */
[----:B--2---:R-:W-:Y:S05]  /*149e0*/  @P0 BRA `(.L_x_4431) ;  /* 0x00000000007c0947 */ /* 0x004fea0003800000 */
[-C--:B------:R-:W-:Y:S02]  /*149f0*/  ISETP.GE.AND P5, PT, R220, R21.reuse, PT ;  /* 0x00000015dc00720c */ /* 0x080fe40003fa6270 */
[-C--:B------:R-:W-:Y:S02]  /*14a00*/  ISETP.GE.AND P4, PT, R188, R21.reuse, PT ;  /* 0x00000015bc00720c */ /* 0x080fe40003f86270 */
[-C--:B------:R-:W-:Y:S02]  /*14a10*/  ISETP.GE.AND P0, PT, R219, R21.reuse, PT ;  /* 0x00000015db00720c */ /* 0x080fe40003f06270 */
[----:B------:R-:W-:Y:S02]  /*14a20*/  ISETP.GE.AND P1, PT, R218, R21, PT ;  /* 0x00000015da00720c */ /* 0x000fe40003f26270 */
[----:B------:R-:W-:-:S05]  /*14a30*/  LOP3.LUT P2, RZ, R24, 0x40, RZ, 0xc0, !PT ;  /* 0x0000004018ff7812 */ /* 0x000fca000784c0ff */
[-C--:B-1----:R-:W-:Y:S02]  /*14a40*/  @!P5 LEA R8, P3, R220, R4.reuse, 0x1 ;  /* 0x00000004dc08d211 */ /* 0x082fe400078608ff */
        /* <DEDUP_REMOVED lines=12> */
[-C--:B0-----:R-:W-:Y:S02]  /*14b10*/  @!P3 LEA R6, P6, R217, R4.reuse, 0x1 ;  /* 0x00000004d906b211 */ /* 0x081fe400078c08ff */
[-C--:B------:R-:W-:Y:S01]  /*14b20*/  @P2 LEA R14, P0, R31, R4.reuse, 0x1 ;  /* 0x000000041f0e2211 */ /* 0x080fe200078008ff */
        /* <DEDUP_REMOVED lines=11> */
.L_x_4431:
[----:B------:R-:W-:Y:S05]  /*14be0*/  BSYNC B0 ;  /* 0x0000000000007941 */ /* 0x000fea0003800000 */
.L_x_4424:
[----:B------:R-:W-:Y:S02]  /*14bf0*/  ULDC UR4, c[0x0][0xd3c] ;  /* 0x00034f0000047ab9 */ /* 0x000fe40000000800 */
[----:B----4-:R-:W-:-:S13]  /*14c00*/  ISETP.GE.AND P0, PT, R155, UR4, PT ;  /* 0x000000049b007c0c */ /* 0x010fda000bf06270 */
[----:B------:R-:W-:Y:S05]  /*14c10*/  @!P0 BRA `(.L_x_4439) ;  /* 0xfffffec8007c8947 */ /* 0x000fea000383ffff */
[----:B------:R-:W-:Y:S05]  /*14c20*/  BRA `(.L_x_4317) ;  /* 0x000000a0005c7947 */ /* 0x000fea0003800000 */
.L_x_4315:
[----:B------:R-:W-:-:S08]  /*14c30*/  NOP ;  /* 0x0000000000007918 */ /* 0x000fd00000000000 */
[----:B------:R-:W0:-:S00]  /*14c40*/  USETMAXREG.DEALLOC.CTAPOOL 0x18 ;  /* 0x00000018000079c8 */ /* 0x000e0000080e0500 */
        /* <DEDUP_REMOVED lines=18> */
.L_x_4440:
        /* <DEDUP_REMOVED lines=43> */
.L_x_4444:
        /* <DEDUP_REMOVED lines=38> */
.L_x_4442:
        /* <DEDUP_REMOVED lines=20> */
.L_x_4445:
        /* <DEDUP_REMOVED lines=54> */
.L_x_4443:
[----:B------:R-:W-:Y:S01]  /*15720*/  IMAD.U32 R2, RZ, RZ, UR6 ;  /* 0x00000006ff027e24 */ /* 0x000fe2000f8e00ff */
[----:B------:R0:W-:Y:S04]  /*15730*/  STL [R1+0x4], RZ ;  /* 0x000004ff01007387 */ /* 0x0001e80000100800 */
[----:B------:R0:W-:Y:S04]  /*15740*/  STL [R1+0x8], RZ ;  /* 0x000008ff01007387 */ /* 0x0001e80000100800 */
[----:B------:R0:W-:Y:S02]  /*15750*/  STL [R1], R2 ;  /* 0x0000000201007387 */ /* 0x0001e40000100800 */
.L_x_4446:
        /* <DEDUP_REMOVED lines=10> */
.L_x_4441:
        /* <DEDUP_REMOVED lines=15> */
[----:B0-----:R-:W-:Y:S01]  /*158f0*/  IMAD.SHL.U32 R2, R4, 0x8, RZ ;  /* 0x0000000804027824 */ /* 0x001fe200078e00ff */
[----:B------:R-:W-:Y:S01]  /*15900*/  LOP3.LUT R0, R0, 0x38, RZ, 0xc0, !PT ;  /* 0x0000003800007812 */ /* 0x000fe200078ec0ff */
[----:B------:R-:W-:Y:S01]  /*15910*/  ULDC.64 UR38, c[0x0][0x198] ;  /* 0x0000660000267ab9 */ /* 0x000fe20000000a00 */
[----:B------:R-:W-:Y:S01]  /*15920*/  LOP3.LUT R3, R3, 0x38, R6, 0x78, !PT ;  /* 0x0000003803037812 */ /* 0x000fe200078e7806 */
[----:B------:R-:W-:Y:S01]  /*15930*/  IMAD.SHL.U32 R6, R6, 0x10, RZ ;  /* 0x0000001006067824 */ /* 0x000fe200078e00ff */
[----:B------:R-:W-:-:S02]  /*15940*/  ULDC UR36, c[0x0][0xc] ;  /* 0x0000030000247ab9 */ /* 0x000fc40000000800 */
        /* <DEDUP_REMOVED lines=11> */
[----:B------:R-:W-:Y:S01]  /*15a00*/  STL [R1+0x20], R2 ;  /* 0x0000200201007387 */ /* 0x000fe20000100800 */
[----:B0-----:R-:W-:-:S03]  /*15a10*/  LOP3.LUT R3, R0, 0x80, RZ, 0xfc, !PT ;  /* 0x0000008000037812 */ /* 0x001fc600078efcff */
[----:B------:R-:W-:Y:S01]  /*15a20*/  STL [R1+0x10], RZ ;  /* 0x000010ff01007387 */ /* 0x000fe20000100800 */
[----:B------:R-:W-:-:S03]  /*15a30*/  LOP3.LUT R3, R0, 0x140, RZ, 0xfc, !PT ;  /* 0x0000014000037812 */ /* 0x000fc600078efcff */
[----:B------:R0:W-:Y:S02]  /*15a40*/  STL [R1+0x1c], R2 ;  /* 0x00001c0201007387 */ /* 0x0001e40000100800 */
[C---:B0-----:R-:W-:Y:S02]  /*15a50*/  LOP3.LUT R2, R0.reuse, 0xc0, RZ, 0xfc, !PT ;  /* 0x000000c000027812 */ /* 0x041fe400078efcff */
[C---:B------:R-:W-:Y:S02]  /*15a60*/  LOP3.LUT R2, R0.reuse, 0x180, RZ, 0xfc, !PT ;  /* 0x0000018000027812 */ /* 0x040fe400078efcff */
[----:B------:R-:W-:-:S07]  /*15a70*/  LOP3.LUT R0, R0, 0x1c0, RZ, 0xfc, !PT ;  /* 0x000001c000007812 */ /* 0x000fce00078efcff */
.L_x_4619:
[----:B------:R-:W2:Y:S01]  /*15a80*/  LDL R0, [R1+0xc] ;  /* 0x00000c0001007983 */ /* 0x000ea20000100800 */
[----:B------:R-:W2:Y:S01]  /*15a90*/  LDC.64 R2, c[0x0][0xd88] ;  /* 0x00036200ff027b82 */ /* 0x000ea20000000a00 */
[----:B------:R-:W-:Y:S05]  /*15aa0*/  YIELD ;  /* 0x0000000000007946 */ /* 0x000fea0003800000 */
[----:B------:R-:W-:Y:S01]  /*15ab0*/  ULDC.64 UR4, c[0x0][0xb20] ;  /* 0x0002c80000047ab9 */ /* 0x000fe20000000a00 */
[----:B-1----:R-:W-:Y:S02]  /*15ac0*/  CS2R R8, SRZ ;  /* 0x0000000000087805 */ /* 0x002fe4000001ff00 */
[----:B------:R-:W-:Y:S01]  /*15ad0*/  ISETP.NE.U32.AND P0, PT, RZ, UR4, PT ;  /* 0x00000004ff007c0c */ /* 0x000fe2000bf05070 */
[----:B------:R-:W-:Y:S01]  /*15ae0*/  ULDC.64 UR10, c[0x0][0xb10] ;  /* 0x0002c400000a7ab9 */ /* 0x000fe20000000a00 */
[----:B------:R-:W-:Y:S01]  /*15af0*/  ULDC.64 UR8, c[0x0][0xb08] ;  /* 0x0002c20000087ab9 */ /* 0x000fe20000000a00 */
[----:B------:R-:W-:Y:S01]  /*15b00*/  ULDC.64 UR6, c[0x0][0xb00] ;  /* 0x0002c00000067ab9 */ /* 0x000fe20000000a00 */
[----:B--2---:R-:W-:-:S05]  /*15b10*/  IMAD.WIDE R2, R0, 0x4, R2 ;  /* 0x0000000400027825 */ /* 0x004fca00078e0202 */
[----:B------:R-:W2:Y:S01]  /*15b20*/  LDG.E R13, desc[UR40][R2.64] ;  /* 0x00000028020d7981 */ /* 0x000ea2000c1e1900 */
[----:B------:R-:W-:Y:S01]  /*15b30*/  ISETP.NE.AND.EX P0, PT, RZ, UR5, PT, P0 ;  /* 0x00000005ff007c0c */ /* 0x000fe2000bf05300 */
[----:B------:R-:W-:Y:S01]  /*15b40*/  IMAD.MOV.U32 R0, RZ, RZ, RZ ;  /* 0x000000ffff007224 */ /* 0x000fe200078e00ff */
[----:B0-2---:R-:W-:Y:S01]  /*15b50*/  SHF.R.S32.HI R4, RZ, 0x1f, R13 ;  /* 0x0000001fff047819 */ /* 0x005fe2000001140d */
[----:B------:R-:W-:-:S10]  /*15b60*/  IMAD.SHL.U32 R17, R13, 0x4, RZ ;  /* 0x000000040d117824 */ /* 0x000fd400078e00ff */
[C---:B------:R-:W-:Y:S01]  /*15b70*/  @P0 LEA R2, P1, R13.reuse, UR4, 0x2 ;  /* 0x000000040d020c11 */ /* 0x040fe2000f8210ff */
[----:B------:R-:W-:Y:S03]  /*15b80*/  STL [R1+0x30], R13 ;  /* 0x0000300d01007387 */ /* 0x000fe60000100800 */
[C-C-:B------:R-:W-:Y:S01]  /*15b90*/  @P0 LEA.HI.X R3, R13.reuse, UR5, R4.reuse, 0x2, P1 ;  /* 0x000000050d030c11 */ /* 0x140fe200088f1404 */
[----:B------:R-:W-:Y:S01]  /*15ba0*/  ULDC.64 UR4, c[0x0][0xaf8] ;  /* 0x0002be0000047ab9 */ /* 0x000fe20000000a00 */
[----:B---3--:R-:W-:Y:S01]  /*15bb0*/  SHF.L.U64.HI R14, R13, 0x2, R4 ;  /* 0x000000020d0e7819 */ /* 0x008fe20000010204 */
        /* <DEDUP_REMOVED lines=8> */
[----:B------:R-:W-:Y:S02]  /*15c40*/  ISETP.NE.U32.AND P2, PT, RZ, UR8, PT ;  /* 0x00000008ff007c0c */ /* 0x000fe4000bf45070 */
[C---:B------:R-:W-:Y:S02]  /*15c50*/  IADD3 R6, P5, R17.reuse, UR6, RZ ;  /* 0x0000000611067c10 */ /* 0x040fe4000ffbe0ff */
[----:B-1----:R-:W-:-:S02]  /*15c60*/  IADD3 R2, P4, R17, UR4, RZ ;  /* 0x0000000411027c10 */ /* 0x002fc4000ff9e0ff */
[----:B------:R-:W-:Y:S02]  /*15c70*/  ISETP.NE.AND.EX P3, PT, RZ, UR11, PT, P3 ;  /* 0x0000000bff007c0c */ /* 0x000fe4000bf65330 */
[C---:B------:R-:W-:Y:S02]  /*15c80*/  IADD3.X R3, R14.reuse, UR5, RZ, P4, !PT ;  /* 0x000000050e037c10 */ /* 0x040fe4000a7fe4ff */
[----:B0-----:R-:W-:Y:S02]  /*15c90*/  IADD3 R4, P4, R17, UR8, RZ ;  /* 0x0000000811047c10 */ /* 0x001fe4000ff9e0ff */
        /* <DEDUP_REMOVED lines=30> */
.L_x_4448:
        /* <DEDUP_REMOVED lines=17> */
.L_x_4449:
[----:B------:R-:W-:Y:S05]  /*15f90*/  @!P0 BRA `(.L_x_4450) ;  /* 0x00000000000c8947 */ /* 0x000fea0003800000 */
[----:B------:R-:W2:Y:S04]  /*15fa0*/  LDG.E R8, desc[UR40][R6.64] ;  /* 0x0000002806087981 */ /* 0x000ea8000c1e1900 */
[----:B------:R-:W2:Y:S02]  /*15fb0*/  LDG.E R6, desc[UR40][R6.64+0x4] ;  /* 0x0000042806067981 */ /* 0x000ea4000c1e1900 */
[----:B--2---:R-:W-:-:S07]  /*15fc0*/  IMAD.IADD R8, R6, 0x1, -R8 ;  /* 0x0000000106087824 */ /* 0x004fce00078e0a08 */
.L_x_4450:
[----:B-----5:R-:W-:Y:S02]  /*15fd0*/  IMAD.IADD R6, R8, 0x1, -R0 ;  /* 0x0000000108067824 */ /* 0x020fe400078e0a00 */
[----:B------:R-:W2:Y:S04]  /*15fe0*/  @P2 LDG.E R0, desc[UR40][R4.64] ;  /* 0x0000002804002981 */ /* 0x000ea8000c1e1900 */
[----:B------:R-:W2:Y:S01]  /*15ff0*/  @P2 LDG.E R4, desc[UR40][R4.64+0x4] ;  /* 0x0000042804042981 */ /* 0x000ea2000c1e1900 */
[----:B------:R-:W-:Y:S01]  /*16000*/  LOP3.LUT R14, R10, 0xff, RZ, 0xc0, !PT ;  /* 0x000000ff0a0e7812 */ /* 0x000fe200078ec0ff */
[----:B------:R-:W-:Y:S01]  /*16010*/  BSSY B0, `(.L_x_4451) ;  /* 0x000002a000007945 */ /* 0x000fe20003800000 */
[----:B------:R-:W-:-:S03]  /*16020*/  SHF.R.U32.HI R10, RZ, 0x10, R10 ;  /* 0x00000010ff0a7819 */ /* 0x000fc6000001160a */
[----:B------:R3:W-:Y:S01]  /*16030*/  STL [R1+0x70], R14 ;  /* 0x0000700e01007387 */ /* 0x0007e20000100800 */
[----:B--2---:R-:W-:-:S04]  /*16040*/  @P2 IMAD.IADD R11, R4, 0x1, -R0 ;  /* 0x00000001040b2824 */ /* 0x004fc800078e0a00 */
[----:B01----:R-:W-:-:S04]  /*16050*/  IMAD.IADD R2, R6, 0x1, R11 ;  /* 0x0000000106027824 */ /* 0x003fc800078e020b */
[C---:B------:R-:W-:Y:S01]  /*16060*/  VIADD R0, R2.reuse, 0x3f ;  /* 0x0000003f02007836 */ /* 0x040fe20000000000 */
[----:B------:R-:W-:-:S04]  /*16070*/  ISETP.GE.AND P1, PT, R2, 0x1, PT ;  /* 0x000000010200780c */ /* 0x000fc80003f26270 */
[----:B------:R-:W-:-:S04]  /*16080*/  SHF.R.S32.HI R2, RZ, 0x1f, R0 ;  /* 0x0000001fff027819 */ /* 0x000fc80000011400 */
[----:B------:R-:W-:-:S04]  /*16090*/  LEA.HI R0, R2, R0, RZ, 0x6 ;  /* 0x0000000002007211 */ /* 0x000fc800078f30ff */
[----:B------:R-:W-:Y:S01]  /*160a0*/  SHF.R.S32.HI R12, RZ, 0x6, R0 ;  /* 0x00000006ff0c7819 */ /* 0x000fe20000011400 */
[----:B------:R-:W-:-:S04]  /*160b0*/  IMAD.MOV.U32 R0, RZ, RZ, RZ ;  /* 0x000000ffff007224 */ /* 0x000fc800078e00ff */
[----:B------:R3:W-:Y:S01]  /*160c0*/  STL [R1+0x40], R12 ;  /* 0x0000400c01007387 */ /* 0x0007e20000100800 */
[----:B------:R-:W-:Y:S05]  /*160d0*/  @!P1 BRA `(.L_x_4452) ;  /* 0x0000000000749947 */ /* 0x000fea0003800000 */
        /* <DEDUP_REMOVED lines=29> */
.L_x_4452:
[----:B------:R-:W-:Y:S05]  /*162b0*/  BSYNC B0 ;  /* 0x0000000000007941 */ /* 0x000fea0003800000 */
.L_x_4451:
[-C--:B------:R-:W-:Y:S01]  /*162c0*/  IMAD R2, R14, R0.reuse, RZ ;  /* 0x000000000e027224 */ /* 0x080fe200078e02ff */
[----:B------:R-:W-:Y:S04]  /*162d0*/  BSSY B0, `(.L_x_4453) ;  /* 0x00001b8000007945 */ /* 0x000fe80003800000 */
[C---:B------:R-:W-:Y:S01]  /*162e0*/  VIADDMNMX R0, R2.reuse, R0, R12, PT ;  /* 0x0000000002007246 */ /* 0x040fe2000380010c */
[----:B------:R-:W-:-:S04]  /*162f0*/  IMAD R2, R2, 0x40, -R6 ;  /* 0x0000004002027824 */ /* 0x000fc800078e0a06 */
[----:B------:R-:W-:Y:S01]  /*16300*/  IMAD R6, R0, 0x40, -R6 ;  /* 0x0000004000067824 */ /* 0x000fe200078e0a06 */
[----:B------:R-:W-:-:S04]  /*16310*/  VIMNMX R2, RZ, R2, !PT ;  /* 0x00000002ff027248 */ /* 0x000fc80007fe0100 */
        /* <DEDUP_REMOVED lines=17> */
[----:B---3--:R0:W1:Y:S02]  /*16430*/  SHFL.IDX PT, R14, R3, RZ, 0x1f ;  /* 0x00001fff030e7589 */ /* 0x00806400000e0000 */
.L_x_4651:
[----:B-1----:R-:W-:Y:S02]  /*16440*/  ISETP.NE.AND P0, PT, R14, RZ, PT ;  /* 0x000000ff0e00720c */ /* 0x002fe40003f05270 */
[----:B------:R-:W-:-:S11]  /*16450*/  PLOP3.LUT P6, PT, PT, PT, PT, 0x8, 0x0 ;  /* 0x000000000000781c */ /* 0x000fd60003fce170 */
[----:B------:R-:W-:Y:S05]  /*16460*/  @P0 BRA `(.L_x_4456) ;  /* 0x00000000000c0947 */ /* 0x000fea0003800000 */
[----:B------:R-:W-:-:S03]  /*16470*/  UMOV UR4, 0xffffffff ;  /* 0xffffffff00047882 */ /* 0x000fc60000000000 */
[----:B------:R-:W-:Y:S05]  /*16480*/  BRA.DIV UR4, `(.L_x_4457) ;  /* 0x0000009204487947 */ /* 0x000fea000b800000 */
[----:B------:R-:W-:-:S13]  /*16490*/  ELECT P6, URZ, PT ;  /* 0x00000000003f782f */ /* 0x000fda00038c0000 */
.L_x_4456:
        /* <DEDUP_REMOVED lines=9> */
.L_x_4654:
[----:B------:R-:W-:Y:S05]  /*16530*/  BSYNC B1 ;  /* 0x0000000000017941 */ /* 0x000fea0003800000 */
.L_x_4458:
        /* <DEDUP_REMOVED lines=12> */
.L_x_4655:
[----:B------:R-:W-:Y:S05]  /*16600*/  BSYNC B2 ;  /* 0x0000000000027941 */ /* 0x000fea0003800000 */
.L_x_4462:
        /* <DEDUP_REMOVED lines=9> */
.L_x_4465:
[----:B------:R-:W-:Y:S05]  /*166a0*/  BSYNC B2 ;  /* 0x0000000000027941 */ /* 0x000fea0003800000 */
.L_x_4464:
        /* <DEDUP_REMOVED lines=13> */
.L_x_4466:
        /* <DEDUP_REMOVED lines=13> */
.L_x_4656:
[----:B------:R-:W-:Y:S05]  /*16850*/  BSYNC B2 ;  /* 0x0000000000027941 */ /* 0x000fea0003800000 */
.L_x_4467:
        /* <DEDUP_REMOVED lines=11> */
.L_x_4470:
[----:B------:R-:W-:Y:S05]  /*16910*/  BSYNC B2 ;  /* 0x0000000000027941 */ /* 0x000fea0003800000 */
.L_x_4469:
        /* <DEDUP_REMOVED lines=10> */
.L_x_4471:
        /* <DEDUP_REMOVED lines=15> */
.L_x_4472:
        /* <DEDUP_REMOVED lines=15> */
.L_x_4473:
        /* <DEDUP_REMOVED lines=15> */
.L_x_4474:
        /* <DEDUP_REMOVED lines=15> */
.L_x_4475:
        /* <DEDUP_REMOVED lines=15> */
.L_x_4476:
        /* <DEDUP_REMOVED lines=15> */
.L_x_4477:
        /* <DEDUP_REMOVED lines=15> */
.L_x_4478:
        /* <DEDUP_REMOVED lines=10> */
.L_x_4461:
[----:B------:R-:W-:Y:S05]  /*170f0*/  BSYNC B1 ;  /* 0x0000000000017941 */ /* 0x000fea0003800000 */
.L_x_4460:
        /* <DEDUP_REMOVED lines=13> */
.L_x_4498:
        /* <DEDUP_REMOVED lines=13> */
.L_x_4657:
[----:B------:R-:W-:Y:S05]  /*172a0*/  BSYNC B2 ;  /* 0x0000000000027941 */ /* 0x000fea0003800000 */
.L_x_4481:
        /* <DEDUP_REMOVED lines=9> */
.L_x_4484:
[----:B------:R-:W-:Y:S05]  /*17340*/  BSYNC B2 ;  /* 0x0000000000027941 */ /* 0x000fea0003800000 */
.L_x_4483:
        /* <DEDUP_REMOVED lines=12> */
.L_x_4485:
        /* <DEDUP_REMOVED lines=13> */
.L_x_4658:
[----:B------:R-:W-:Y:S05]  /*174e0*/  BSYNC B2 ;  /* 0x0000000000027941 */ /* 0x000fea0003800000 */
.L_x_4486:
        /* <DEDUP_REMOVED lines=11> */
.L_x_4489:
[----:B------:R-:W-:Y:S05]  /*175a0*/  BSYNC B2 ;  /* 0x0000000000027941 */ /* 0x000fea0003800000 */
.L_x_4488:
        /* <DEDUP_REMOVED lines=10> */
.L_x_4490:
        /* <DEDUP_REMOVED lines=15> */
.L_x_4491:
        /* <DEDUP_REMOVED lines=15> */
.L_x_4492:
        /* <DEDUP_REMOVED lines=15> */
.L_x_4493:
        /* <DEDUP_REMOVED lines=15> */
.L_x_4494:
        /* <DEDUP_REMOVED lines=15> */
.L_x_4495:
        /* <DEDUP_REMOVED lines=15> */
.L_x_4496:
        /* <DEDUP_REMOVED lines=15> */
.L_x_4497:
        /* <DEDUP_REMOVED lines=10> */
.L_x_4480:
[----:B------:R-:W-:Y:S05]  /*17d80*/  BSYNC B1 ;  /* 0x0000000000017941 */ /* 0x000fea0003800000 */
.L_x_4479:
[----:B------:R-:W2:Y:S04]  /*17d90*/  LDL.LU R8, [R1+0x10] ;  /* 0x0000100001087983 */ /* 0x000ea80000300800 */
[----:B0-----:R-:W3:Y:S01]  /*17da0*/  LDL.LU R6, [R1+0x20] ;  /* 0x0000200001067983 */ /* 0x001ee20000300800 */
        /* <DEDUP_REMOVED lines=10> */
.L_x_4454:
[----:B------:R-:W-:Y:S05]  /*17e50*/  BSYNC B0 ;  /* 0x0000000000007941 */ /* 0x000fea0003800000 */
.L_x_4453:
[----:B------:R2:W5:Y:S01]  /*17e60*/  LDL R7, [R1+0x40] ;  /* 0x0000400001077983 */ /* 0x0005620000100800 */
[----:B------:R-:W-:Y:S05]  /*17e70*/  @!P0 WARPSYNC.ALL ;  /* 0x0000000000008948 */ /* 0x000fea0003800000 */
[----:B------:R2:W-:Y:S01]  /*17e80*/  STL [R1+0x44], RZ ;  /* 0x000044ff01007387 */ /* 0x0005e20000100800 */
[----:B------:R-:W-:Y:S01]  /*17e90*/  BSSY B0, `(.L_x_4499) ;  /* 0x0000020000007945 */ /* 0x000fe20003800000 */
[----:B------:R-:W-:Y:S06]  /*17ea0*/  @!P0 BAR.SYNC.DEFER_BLOCKING 0xc, 0x180 ;  /* 0x0306000000008b1d */ /* 0x000fec0000010000 */
[----:B--2---:R-:W-:Y:S05]  /*17eb0*/  @!P1 BRA `(.L_x_4500) ;  /* 0x0000000000749947 */ /* 0x004fea0003800000 */
[----:B------:R-:W-:-:S13]  /*17ec0*/  ISETP.NE.AND P0, PT, R10, RZ, PT ;  /* 0x000000ff0a00720c */ /* 0x000fda0003f05270 */
[----:B------:R-:W2:Y:S02]  /*17ed0*/  @!P0 LDC R10, c[0x0][0xae8] ;  /* 0x0002ba00ff0a8b82 */ /* 0x000ea40000000800 */
[----:B--2---:R-:W-:-:S04]  /*17ee0*/  IABS R0, R10 ;  /* 0x0000000a00007213 */ /* 0x004fc80000000000 */
[----:B------:R-:W2:Y:S08]  /*17ef0*/  I2F.RP R2, R0 ;  /* 0x0000000000027306 */ /* 0x000eb00000209400 */
[----:B--2---:R-:W2:Y:S02]  /*17f00*/  MUFU.RCP R2, R2 ;  /* 0x0000000200027308 */ /* 0x004ea40000001000 */
[----:B--2---:R-:W-:-:S06]  /*17f10*/  VIADD R2, R2, 0xffffffe ;  /* 0x0ffffffe02027836 */ /* 0x004fcc0000000000 */
[----:B------:R-:W2:Y:S02]  /*17f20*/  F2I.FTZ.U32.TRUNC.NTZ R3, R2 ;  /* 0x0000000200037305 */ /* 0x000ea4000021f000 */
[----:B--2---:R-:W-:-:S04]  /*17f30*/  IMAD.MOV R2, RZ, RZ, -R3 ;  /* 0x000000ffff027224 */ /* 0x004fc800078e0a03 */
[----:B01----:R-:W-:Y:S02]  /*17f40*/  IMAD R4, R2, R0, RZ ;  /* 0x0000000002047224 */ /* 0x003fe400078e02ff */
        /* <DEDUP_REMOVED lines=20> */
.L_x_4500:
[----:B------:R-:W-:Y:S05]  /*18090*/  BSYNC B0 ;  /* 0x0000000000007941 */ /* 0x000fea0003800000 */
.L_x_4499:
[----:B------:R-:W4:Y:S04]  /*180a0*/  LDL R0, [R1+0x44] ;  /* 0x0000440001007983 */ /* 0x000f280000100800 */
[----:B--2---:R-:W4:Y:S01]  /*180b0*/  LDL R2, [R1+0x70] ;  /* 0x0000700001027983 */ /* 0x004f220000100800 */
[----:B------:R-:W-:Y:S01]  /*180c0*/  BSSY B7, `(.L_x_4501) ;  /* 0x00005b9000077945 */ /* 0x000fe20003800000 */
[----:B----4-:R-:W-:-:S05]  /*180d0*/  IMAD R2, R2, R0, RZ ;  /* 0x0000000002027224 */ /* 0x010fca00078e02ff */
[----:B-----5:R-:W-:Y:S01]  /*180e0*/  VIADDMNMX R0, R2, R0, R7, PT ;  /* 0x0000000002007246 */ /* 0x020fe20003800107 */
        /* <DEDUP_REMOVED lines=9> */
[----:B------:R-:W-:Y:S01]  /*18180*/  VOTEU.ANY UR4, UPT, PT ;  /* 0x0000000000047886 */ /* 0x000fe200038e0100 */
[----:B01----:R-:W0:Y:S01]  /*18190*/  LDC.64 R4, c[0x0][0xd60] ;  /* 0x00035800ff047b82 */ /* 0x003e220000000a00 */
[----:B------:R-:W2:Y:S02]  /*181a0*/  FLO.U32 R0, UR4 ;  /* 0x0000000400007d00 */ /* 0x000ea400080e0000 */
[----:B--2---:R-:W-:-:S06]  /*181b0*/  ISETP.EQ.U32.AND P0, PT, R0, R2, PT ;  /* 0x000000020000720c */ /* 0x004fcc0003f02070 */
[----:B------:R-:W0:Y:S07]  /*181c0*/  POPC R2, UR4 ;  /* 0x0000000400027d09 */ /* 0x000e2e0008000000 */
[----:B0-----:R-:W2:Y:S04]  /*181d0*/  @P0 ATOMG.E.ADD.STRONG.GPU PT, R2, desc[UR40][R4.64], R2 ;  /* 0x00000002040209a8 */ /* 0x001ea800081ee1e8 */
[----:B--2---:R0:W1:Y:S02]  /*181e0*/  SHFL.IDX PT, R2, R2, R0, 0x1f ;  /* 0x00001f0002027589 */ /* 0x00406400000e0000 */
[----:B0-----:R-:W0:Y:S02]  /*181f0*/  S2R R0, SR_LTMASK ;  /* 0x0000000000007919 */ /* 0x001e240000003900 */
[----:B0-----:R-:W-:-:S06]  /*18200*/  LOP3.LUT R0, R0, UR4, RZ, 0xc0, !PT ;  /* 0x0000000400007c12 */ /* 0x001fcc000f8ec0ff */
[----:B------:R-:W1:Y:S02]  /*18210*/  POPC R0, R0 ;  /* 0x0000000000007309 */ /* 0x000e640000000000 */
[----:B-1----:R-:W-:-:S05]  /*18220*/  IADD3 R0, R2, UR36, R0 ;  /* 0x0000002402007c10 */ /* 0x002fca000fffe000 */
[----:B------:R4:W-:Y:S01]  /*18230*/  STL [R1], R0 ;  /* 0x0000000001007387 */ /* 0x0009e20000100800 */
[----:B------:R-:W-:Y:S05]  /*18240*/  BRA `(.L_x_4503) ;  /* 0x0000005800807947 */ /* 0x000fea0003800000 */
.L_x_4502:
        /* <DEDUP_REMOVED lines=8> */
[----:B01----:R-:W-:Y:S02]  /*182d0*/  IMAD.U32 R4, RZ, RZ, UR6 ;  /* 0x00000006ff047e24 */ /* 0x003fe4000f8e00ff */
[----:B------:R-:W0:Y:S01]  /*182e0*/  LDC.64 R2, c[0x4][R2] ;  /* 0x0100000002027b82 */ /* 0x000e220000000a00 */
[----:B------:R-:W-:Y:S02]  /*182f0*/  IMAD.U32 R5, RZ, RZ, UR7 ;  /* 0x00000007ff057e24 */ /* 0x000fe4000f8e00ff */
[----:B------:R-:W-:Y:S02]  /*18300*/  IMAD.U32 R6, RZ, RZ, UR8 ;  /* 0x00000008ff067e24 */ /* 0x000fe4000f8e00ff */
[----:B------:R-:W-:-:S02]  /*18310*/  IMAD.U32 R7, RZ, RZ, UR9 ;  /* 0x00000009ff077e24 */ /* 0x000fc4000f8e00ff */
[----:B------:R-:W-:Y:S02]  /*18320*/  IMAD.U32 R10, RZ, RZ, UR4 ;  /* 0x00000004ff0a7e24 */ /* 0x000fe4000f8e00ff */
[----:B------:R-:W-:Y:S02]  /*18330*/  IMAD.U32 R11, RZ, RZ, UR5 ;  /* 0x00000005ff0b7e24 */ /* 0x000fe4000f8e00ff */
[----:B------:R-:W-:Y:S02]  /*18340*/  IMAD.MOV.U32 R8, RZ, RZ, 0x70 ;  /* 0x00000070ff087424 */ /* 0x000fe400078e00ff */
[----:B---3--:R-:W-:Y:S02]  /*18350*/  IMAD.MOV.U32 R12, RZ, RZ, 0x1 ;  /* 0x00000001ff0c7424 */ /* 0x008fe400078e00ff */
[----:B------:R-:W-:-:S07]  /*18360*/  IMAD.MOV.U32 R13, RZ, RZ, RZ ;  /* 0x000000ffff0d7224 */ /* 0x000fce00078e00ff */
[----:B------:R-:W-:-:S07]  /*18370*/  LEPC R20, `(.L_x_4505) ;  /* 0x000000001014794e */ /* 0x000fce0000000000 */
[----:B0-----:R-:W-:Y:S05]  /*18380*/  CALL.ABS.NOINC R2 ;  /* 0x0000000002007343 */ /* 0x001fea0003c00000 */
.L_x_4505:
[----:B------:R-:W-:Y:S05]  /*18390*/  BSYNC B6 ;  /* 0x0000000000067941 */ /* 0x000fea0003800000 */
.L_x_4504:
        /* <DEDUP_REMOVED lines=9> */
[----:B01----:R-:W-:Y:S02]  /*18430*/  IMAD.U32 R4, RZ, RZ, UR6 ;  /* 0x00000006ff047e24 */ /* 0x003fe4000f8e00ff */
[----:B------:R-:W-:Y:S02]  /*18440*/  IMAD.U32 R5, RZ, RZ, UR7 ;  /* 0x00000007ff057e24 */ /* 0x000fe4000f8e00ff */
[----:B------:R-:W-:Y:S02]  /*18450*/  IMAD.U32 R6, RZ, RZ, UR8 ;  /* 0x00000008ff067e24 */ /* 0x000fe4000f8e00ff */
[----:B------:R-:W-:-:S02]  /*18460*/  IMAD.U32 R7, RZ, RZ, UR9 ;  /* 0x00000009ff077e24 */ /* 0x000fc4000f8e00ff */
[----:B------:R-:W-:Y:S02]  /*18470*/  IMAD.U32 R10, RZ, RZ, UR4 ;  /* 0x00000004ff0a7e24 */ /* 0x000fe4000f8e00ff */
[----:B------:R-:W-:Y:S02]  /*18480*/  IMAD.U32 R11, RZ, RZ, UR5 ;  /* 0x00000005ff0b7e24 */ /* 0x000fe4000f8e00ff */
[----:B------:R-:W-:Y:S02]  /*18490*/  IMAD.MOV.U32 R8, RZ, RZ, 0x70 ;  /* 0x00000070ff087424 */ /* 0x000fe400078e00ff */
[----:B---3--:R-:W-:Y:S02]  /*184a0*/  IMAD.MOV.U32 R12, RZ, RZ, 0x1 ;  /* 0x00000001ff0c7424 */ /* 0x008fe400078e00ff */
[----:B--2---:R-:W-:-:S07]  /*184b0*/  IMAD.MOV.U32 R13, RZ, RZ, RZ ;  /* 0x000000ffff0d7224 */ /* 0x004fce00078e00ff */
[----:B------:R-:W-:-:S07]  /*184c0*/  LEPC R20, `(.L_x_4508) ;  /* 0x000000001014794e */ /* 0x000fce0000000000 */
[----:B----4-:R-:W-:Y:S05]  /*184d0*/  CALL.ABS.NOINC R2 ;  /* 0x0000000002007343 */ /* 0x010fea0003c00000 */
.L_x_4508:
        /* <DEDUP_REMOVED lines=16> */
.L_x_4507:
[----:B------:R-:W-:Y:S05]  /*185e0*/  BSYNC B6 ;  /* 0x0000000000067941 */ /* 0x000fea0003800000 */
.L_x_4506:
[----:B01----:R-:W2:Y:S01]  /*185f0*/  LDL.LU R4, [R1+0x24] ;  /* 0x0000240001047983 */ /* 0x003ea20000300800 */
[----:B------:R-:W-:-:S03]  /*18600*/  ULDC.64 UR4, c[0x0][0xaf0] ;  /* 0x0002bc0000047ab9 */ /* 0x000fc60000000a00 */
[----:B------:R-:W4:Y:S01]  /*18610*/  LDL R7, [R1+0x8] ;  /* 0x0000080001077983 */ /* 0x000f220000100800 */
[----:B------:R-:W-:-:S03]  /*18620*/  ISETP.NE.U32.AND P0, PT, RZ, UR4, PT ;  /* 0x00000004ff007c0c */ /* 0x000fc6000bf05070 */
[----:B------:R-:W5:Y:S01]  /*18630*/  LDL R0, [R1+0x48] ;  /* 0x0000480001007983 */ /* 0x000f620000100800 */
[----:B------:R-:W-:-:S13]  /*18640*/  ISETP.NE.AND.EX P0, PT, RZ, UR5, PT, P0 ;  /* 0x00000005ff007c0c */ /* 0x000fda000bf05300 */
[----:B------:R-:W-:-:S04]  /*18650*/  @P0 IADD3 R2, P1, R17, UR4, RZ ;  /* 0x0000000411020c10 */ /* 0x000fc8000ff3e0ff */
[----:B--2---:R-:W-:Y:S01]  /*18660*/  @P0 IADD3.X R3, R4, UR5, RZ, P1, !PT ;  /* 0x0000000504030c10 */ /* 0x004fe20008ffe4ff */
        /* <DEDUP_REMOVED lines=15> */
[----:B---3--:R0:W1:Y:S02]  /*18760*/  SHFL.IDX PT, R14, R4, RZ, 0x1f ;  /* 0x00001fff040e7589 */ /* 0x00806400000e0000 */
.L_x_4661:
        /* <DEDUP_REMOVED lines=11> */
.L_x_4664:
        /* <DEDUP_REMOVED lines=24> */
.L_x_4512:
[----:B-1----:R-:W2:Y:S01]  /*189a0*/  LDL R2, [R1+0x1c] ;  /* 0x00001c0001027983 */ /* 0x002ea20000100800 */
[----:B0-----:R-:W-:Y:S01]  /*189b0*/  IMAD R0, R19, 0x8, R18 ;  /* 0x0000000813007824 */ /* 0x001fe200078e0212 */
[----:B--2---:R-:W-:-:S04]  /*189c0*/  SHF.L.U32 R2, R2, 0x1f, RZ ;  /* 0x0000001f02027819 */ /* 0x004fc800000006ff */
[----:B------:R-:W0:Y:S02]  /*189d0*/  SYNCS.PHASECHK.TRANS64.TRYWAIT P0, [R0+URZ+0x38840], R2 ;  /* 0x03884002000075a7 */ /* 0x000e24000800017f */
[----:B0-----:R-:W-:Y:S05]  /*189e0*/  @!P0 BRA `(.L_x_4513) ;  /* 0x0000006c00c88947 */ /* 0x001fea0003800000 */
.L_x_4665:
        /* <DEDUP_REMOVED lines=11> */
.L_x_4514:
        /* <DEDUP_REMOVED lines=24> */
.L_x_4510:
[----:B0-----:R-:W2:Y:S04]  /*18c20*/  LDL.LU R4, [R1+0x30] ;  /* 0x0000300001047983 */ /* 0x001ea80000300800 */
[----:B------:R-:W3:Y:S04]  /*18c30*/  LDL.LU R3, [R1+0x50] ;  /* 0x0000500001037983 */ /* 0x000ee80000300800 */
[----:B-1----:R-:W4:Y:S01]  /*18c40*/  LDL R2, [R1+0x38] ;  /* 0x0000380001027983 */ /* 0x002f220000100800 */
        /* <DEDUP_REMOVED lines=10> */
[----:B------:R4:W-:Y:S02]  /*18cf0*/  STL [R1+0x3c], R0 ;  /* 0x00003c0001007387 */ /* 0x0009e40000100800 */
        /* <DEDUP_REMOVED lines=20> */
.L_x_4516:
[----:B------:R-:W-:Y:S05]  /*18e40*/  BSYNC B6 ;  /* 0x0000000000067941 */ /* 0x000fea0003800000 */
.L_x_4515:
[----:B------:R-:W2:Y:S01]  /*18e50*/  LDL R10, [R1+0x4] ;  /* 0x00000400010a7983 */ /* 0x000ea20000100800 */
[----:B------:R-:W1:Y:S01]  /*18e60*/  LDC R7, c[0x0][0x448] ;  /* 0x00011200ff077b82 */ /* 0x000e620000000800 */
[----:B------:R-:W-:Y:S01]  /*18e70*/  ULDC.64 UR4, c[0x0][0x298] ;  /* 0x0000a60000047ab9 */ /* 0x000fe20000000a00 */
[----:B------:R-:W-:Y:S01]  /*18e80*/  ULDC.64 UR6, c[0x0][0x280] ;  /* 0x0000a00000067ab9 */ /* 0x000fe20000000a00 */
[----:B------:R-:W3:Y:S04]  /*18e90*/  LDL R4, [R1+0x58] ;  /* 0x0000580001047983 */ /* 0x000ee80000100800 */
[----:B------:R-:W4:Y:S04]  /*18ea0*/  LDL R9, [R1+0x38] ;  /* 0x0000380001097983 */ /* 0x000f280000100800 */
[----:B------:R-:W4:Y:S01]  /*18eb0*/  LDL R8, [R1+0x60] ;  /* 0x0000600001087983 */ /* 0x000f220000100800 */
[----:B------:R-:W1:Y:S01]  /*18ec0*/  S2R R2, SR_TID.X ;  /* 0x0000000000027919 */ /* 0x000e620000002100 */
[----:B0-----:R-:W0:Y:S02]  /*18ed0*/  S2R R0, SR_TID.X ;  /* 0x0000000000007919 */ /* 0x001e240000002100 */
[----:B------:R-:W4:Y:S01]  /*18ee0*/  LDL R6, [R1+0x3c] ;  /* 0x00003c0001067983 */ /* 0x000f220000100800 */
[----:B-1----:R-:W-:-:S13]  /*18ef0*/  ISETP.NE.AND P0, PT, R7, 0x1, PT ;  /* 0x000000010700780c */ /* 0x002fda0003f05270 */
[----:B------:R-:W1:Y:S01]  /*18f00*/  @P0 LDC R3, c[0x0][0x450] ;  /* 0x00011400ff030b82 */ /* 0x000e620000000800 */
[----:B------:R-:W-:-:S04]  /*18f10*/  LOP3.LUT R2, R2, 0x7f, RZ, 0xc0, !PT ;  /* 0x0000007f02027812 */ /* 0x000fc800078ec0ff */
[----:B------:R-:W-:Y:S01]  /*18f20*/  SHF.R.U32.HI R2, RZ, 0x3, R2 ;  /* 0x00000003ff027819 */ /* 0x000fe20000011602 */
[----:B0-----:R-:W-:-:S05]  /*18f30*/  IMAD.SHL.U32 R0, R0, 0x10, RZ ;  /* 0x0000001000007824 */ /* 0x001fca00078e00ff */
[----:B------:R-:W-:Y:S02]  /*18f40*/  LOP3.LUT R0, R2, 0x70, R0, 0xf8, !PT ;  /* 0x0000007002007812 */ /* 0x000fe400078ef800 */
[----:B------:R-:W0:Y:S03]  /*18f50*/  @P0 LDC R2, c[0x0][0x44c] ;  /* 0x00011300ff020b82 */ /* 0x000e260000000800 */
[----:B--2---:R-:W-:-:S04]  /*18f60*/  IMAD R5, R10, 0x40, R0 ;  /* 0x000000400a057824 */ /* 0x004fc800078e0200 */
[----:B0-----:R-:W-:-:S04]  /*18f70*/  @P0 IMAD.HI.U32 R2, R5, R2, RZ ;  /* 0x0000000205020227 */ /* 0x001fc800078e00ff */
[----:B------:R-:W-:Y:S01]  /*18f80*/  IMAD.MOV.U32 R0, RZ, RZ, R5 ;  /* 0x000000ffff007224 */ /* 0x000fe200078e0005 */
[----:B-1----:R-:W-:Y:S01]  /*18f90*/  @P0 SHF.R.U32.HI R0, RZ, R3, R2 ;  /* 0x00000003ff000219 */ /* 0x002fe20000011602 */
[----:B---3--:R-:W-:-:S04]  /*18fa0*/  IMAD R2, R4, UR4, RZ ;  /* 0x0000000404027c24 */ /* 0x008fc8000f8e02ff */
        /* <DEDUP_REMOVED lines=76> */
.L_x_4674:
        /* <DEDUP_REMOVED lines=12> */
.L_x_4518:
        /* <DEDUP_REMOVED lines=37> */
.L_x_4520:
[----:B------:R-:W-:Y:S05]  /*19780*/  BSYNC B6 ;  /* 0x0000000000067941 */ /* 0x000fea0003800000 */
.L_x_4519:
[----:B-1----:R-:W2:Y:S01]  /*19790*/  LDL.LU R5, [R1+0x38] ;  /* 0x0000380001057983 */ /* 0x002ea20000300800 */
[----:B------:R-:W0:Y:S01]  /*197a0*/  LDC R7, c[0x0][0x448] ;  /* 0x00011200ff077b82 */ /* 0x000e220000000800 */
[----:B------:R-:W-:Y:S02]  /*197b0*/  ULDC.64 UR4, c[0x0][0x3d8] ;  /* 0x0000f60000047ab9 */ /* 0x000fe40000000a00 */
[----:B------:R-:W2:Y:S04]  /*197c0*/  LDL.LU.64 R2, [R1+0x58] ;  /* 0x0000580001027983 */ /* 0x000ea80000300a00 */
[----:B------:R-:W3:Y:S04]  /*197d0*/  LDL.LU R0, [R1+0x60] ;  /* 0x0000600001007983 */ /* 0x000ee80000300800 */
[----:B------:R-:W4:Y:S04]  /*197e0*/  LDL.LU R4, [R1+0x3c] ;  /* 0x00003c0001047983 */ /* 0x000f280000300800 */
[----:B------:R-:W5:Y:S04]  /*197f0*/  LDL.LU R6, [R1+0x30] ;  /* 0x0000300001067983 */ /* 0x000f680000300800 */
[----:B------:R-:W5:Y:S01]  /*19800*/  LDL.LU R8, [R1+0x14] ;  /* 0x0000140001087983 */ /* 0x000f620000300800 */
[----:B0-----:R-:W-:Y:S01]  /*19810*/  ISETP.NE.AND P0, PT, R7, 0x1, PT ;  /* 0x000000010700780c */ /* 0x001fe20003f05270 */
[----:B------:R-:W0:Y:S02]  /*19820*/  S2R R10, SR_TID.X ;  /* 0x00000000000a7919 */ /* 0x000e240000002100 */
[----:B0-----:R-:W-:-:S05]  /*19830*/  IMAD.SHL.U32 R10, R10, 0x8, RZ ;  /* 0x000000080a0a7824 */ /* 0x001fca00078e00ff */
[----:B------:R-:W-:Y:S01]  /*19840*/  LOP3.LUT R10, R10, 0x38, RZ, 0xc0, !PT ;  /* 0x000000380a0a7812 */ /* 0x000fe200078ec0ff */
[----:B--2---:R-:W-:-:S04]  /*19850*/  IMAD.MOV.U32 R3, RZ, RZ, R5 ;  /* 0x000000ffff037224 */ /* 0x004fc800078e0005 */
        /* <DEDUP_REMOVED lines=8> */
[----:B------:R-:W1:Y:S02]  /*198e0*/  @P0 LDC R4, c[0x0][0x44c] ;  /* 0x00011300ff040b82 */ /* 0x000e640000000800 */
[----:B------:R-:W-:Y:S02]  /*198f0*/  IMAD.IADD R3, R3, 0x1, R0 ;  /* 0x0000000103037824 */ /* 0x000fe400078e0200 */
[----:B-----5:R-:W-:Y:S02]  /*19900*/  IMAD.MOV.U32 R0, RZ, RZ, R6 ;  /* 0x000000ffff007224 */ /* 0x020fe400078e0006 */
[----:B-1----:R-:W-:-:S05]  /*19910*/  @P0 IMAD.HI.U32 R4, R6, R4, RZ ;  /* 0x0000000406040227 */ /* 0x002fca00078e00ff */
[----:B0-----:R-:W-:-:S05]  /*19920*/  @P0 SHF.R.U32.HI R0, RZ, R5, R4 ;  /* 0x00000005ff000219 */ /* 0x001fca0000011604 */
[----:B------:R-:W-:-:S04]  /*19930*/  IMAD.MOV R4, RZ, RZ, -R0 ;  /* 0x000000ffff047224 */ /* 0x000fc800078e0a00 */
[----:B------:R-:W-:Y:S02]  /*19940*/  IMAD R4, R7, R4, R6 ;  /* 0x0000000407047224 */ /* 0x000fe400078e0206 */
[----:B------:R-:W0:Y:S01]  /*19950*/  S2R R6, SR_TID.X ;  /* 0x0000000000067919 */ /* 0x000e220000002100 */
        /* <DEDUP_REMOVED lines=8> */
[----:B------:R-:W-:Y:S02]  /*199e0*/  IMAD R0, R0, UR4, RZ ;  /* 0x0000000400007c24 */ /* 0x000fe4000f8e02ff */
[----:B0-----:R-:W-:-:S05]  /*199f0*/  IMAD.SHL.U32 R6, R6, 0x8, RZ ;  /* 0x0000000806067824 */ /* 0x001fca00078e00ff */
[----:B------:R-:W-:Y:S01]  /*19a00*/  LOP3.LUT R6, R6, 0x38, RZ, 0xc0, !PT ;  /* 0x0000003806067812 */ /* 0x000fe200078ec0ff */
[----:B------:R-:W-:Y:S01]  /*19a10*/  IMAD R4, R4, UR5, R0 ;  /* 0x0000000504047c24 */ /* 0x000fe2000f8e0200 */
[----:B------:R-:W-:Y:S02]  /*19a20*/  ULDC.64 UR4, c[0x0][0x390] ;  /* 0x0000e40000047ab9 */ /* 0x000fe40000000a00 */
[C---:B------:R-:W-:Y:S02]  /*19a30*/  LOP3.LUT R9, R6.reuse, 0x80, RZ, 0xfc, !PT ;  /* 0x0000008006097812 */ /* 0x040fe400078efcff */
[----:B------:R-:W-:Y:S02]  /*19a40*/  LOP3.LUT R6, R6, 0x40, RZ, 0xfc, !PT ;  /* 0x0000004006067812 */ /* 0x000fe400078efcff */
[----:B------:R-:W-:Y:S01]  /*19a50*/  LEA R0, P0, R2, UR4, 0x1 ;  /* 0x0000000402007c11 */ /* 0x000fe2000f8008ff */
[----:B------:R-:W-:Y:S02]  /*19a60*/  ULDC UR4, c[0x0][0x3b8] ;  /* 0x0000ee0000047ab9 */ /* 0x000fe40000000800 */
[----:B------:R-:W-:-:S02]  /*19a70*/  ISETP.GE.AND P1, PT, R6, UR4, PT ;  /* 0x0000000406007c0c */ /* 0x000fc4000bf26270 */
[----:B------:R-:W0:Y:S01]  /*19a80*/  S2R R6, SR_TID.X ;  /* 0x0000000000067919 */ /* 0x000e220000002100 */
[----:B------:R-:W-:Y:S02]  /*19a90*/  ISETP.GE.AND P3, PT, R10, UR4, PT ;  /* 0x000000040a007c0c */ /* 0x000fe4000bf66270 */
[----:B------:R-:W-:Y:S02]  /*19aa0*/  ISETP.GE.AND P2, PT, R9, UR4, PT ;  /* 0x0000000409007c0c */ /* 0x000fe4000bf46270 */
[----:B------:R-:W-:-:S09]  /*19ab0*/  LOP3.LUT R8, R8, 0xfffffff7, RZ, 0xc0, !PT ;  /* 0xfffffff708087812 */ /* 0x000fd200078ec0ff */
[----:B------:R-:W-:-:S04]  /*19ac0*/  @P3 LOP3.LUT R8, R8, 0x8, RZ, 0xfc, !PT ;  /* 0x0000000808083812 */ /* 0x000fc800078efcff */
[----:B------:R-:W-:-:S04]  /*19ad0*/  LOP3.LUT R8, R8, 0xfffffffd, RZ, 0xc0, !PT ;  /* 0xfffffffd08087812 */ /* 0x000fc800078ec0ff */
[----:B------:R-:W-:-:S04]  /*19ae0*/  @P2 LOP3.LUT R8, R8, 0x2, RZ, 0xfc, !PT ;  /* 0x0000000208082812 */ /* 0x000fc800078efcff */
[----:B------:R-:W-:Y:S01]  /*19af0*/  LOP3.LUT R8, R8, 0xfffffffb, RZ, 0xc0, !PT ;  /* 0xfffffffb08087812 */ /* 0x000fe200078ec0ff */
[----:B0-----:R-:W-:-:S03]  /*19b00*/  IMAD.SHL.U32 R6, R6, 0x8, RZ ;  /* 0x0000000806067824 */ /* 0x001fc600078e00ff */
[----:B------:R-:W-:Y:S01]  /*19b10*/  @P1 LOP3.LUT R8, R8, 0x4, RZ, 0xfc, !PT ;  /* 0x0000000408081812 */ /* 0x000fe200078efcff */
[----:B------:R-:W-:Y:S01]  /*19b20*/  IMAD.IADD R4, R3, 0x1, R4 ;  /* 0x0000000103047824 */ /* 0x000fe200078e0204 */
[----:B------:R-:W-:-:S03]  /*19b30*/  LOP3.LUT R6, R6, 0x38, RZ, 0xc0, !PT ;  /* 0x0000003806067812 */ /* 0x000fc600078ec0ff */
[----:B------:R0:W-:Y:S01]  /*19b40*/  STL [R1+0x14], R8 ;  /* 0x0000140801007387 */ /* 0x0001e20000100800 */
[----:B------:R-:W-:Y:S02]  /*19b50*/  LEA.HI.X R4, R2, UR5, R4, 0x1, P0 ;  /* 0x0000000502047c11 */ /* 0x000fe400080f0c04 */
[C---:B0-----:R-:W-:Y:S02]  /*19b60*/  LOP3.LUT R8, R6.reuse, 0x100, RZ, 0xfc, !PT ;  /* 0x0000010006087812 */ /* 0x041fe400078efcff */
[----:B------:R-:W-:Y:S02]  /*19b70*/  LOP3.LUT R6, R6, 0xc0, RZ, 0xfc, !PT ;  /* 0x000000c006067812 */ /* 0x000fe400078efcff */
[----:B------:R-:W-:Y:S02]  /*19b80*/  ISETP.GE.AND P0, PT, R8, UR4, PT ;  /* 0x0000000408007c0c */ /* 0x000fe4000bf06270 */
[----:B------:R-:W0:Y:S01]  /*19b90*/  S2R R8, SR_TID.X ;  /* 0x0000000000087919 */ /* 0x000e220000002100 */
[----:B------:R-:W-:-:S02]  /*19ba0*/  ISETP.GE.AND P5, PT, R6, UR4, PT ;  /* 0x0000000406007c0c */ /* 0x000fc4000bfa6270 */
[----:B------:R-:W1:Y:S01]  /*19bb0*/  S2R R6, SR_TID.X ;  /* 0x0000000000067919 */ /* 0x000e620000002100 */
[----:B------:R-:W-:Y:S02]  /*19bc0*/  SEL R5, RZ, 0x1, P3 ;  /* 0x00000001ff057807 */ /* 0x000fe40001800000 */
[----:B------:R-:W-:Y:S02]  /*19bd0*/  SEL R3, RZ, 0x4, P2 ;  /* 0x00000004ff037807 */ /* 0x000fe40001000000 */
[----:B------:R-:W-:-:S04]  /*19be0*/  SEL R2, RZ, 0x2, P1 ;  /* 0x00000002ff027807 */ /* 0x000fc80000800000 */
[----:B------:R-:W-:Y:S02]  /*19bf0*/  IADD3 R2, R3, R2, R5 ;  /* 0x0000000203027210 */ /* 0x000fe40007ffe005 */
[----:B------:R-:W-:Y:S02]  /*19c00*/  SEL R5, RZ, 0x10, P0 ;  /* 0x00000010ff057807 */ /* 0x000fe40000000000 */
[----:B------:R-:W-:Y:S01]  /*19c10*/  SEL R3, RZ, 0x8, P5 ;  /* 0x00000008ff037807 */ /* 0x000fe20002800000 */
[----:B0-----:R-:W-:Y:S02]  /*19c20*/  IMAD.SHL.U32 R8, R8, 0x8, RZ ;  /* 0x0000000808087824 */ /* 0x001fe400078e00ff */
[----:B-1----:R-:W-:-:S03]  /*19c30*/  IMAD.SHL.U32 R6, R6, 0x8, RZ ;  /* 0x0000000806067824 */ /* 0x002fc600078e00ff */
[----:B------:R-:W-:-:S04]  /*19c40*/  LOP3.LUT R8, R8, 0x38, RZ, 0xc0, !PT ;  /* 0x0000003808087812 */ /* 0x000fc800078ec0ff */
[----:B------:R-:W-:Y:S02]  /*19c50*/  LOP3.LUT R9, R8, 0x180, RZ, 0xfc, !PT ;  /* 0x0000018008097812 */ /* 0x000fe400078efcff */
[----:B------:R-:W-:Y:S02]  /*19c60*/  LOP3.LUT R6, R6, 0x38, RZ, 0xc0, !PT ;  /* 0x0000003806067812 */ /* 0x000fe400078ec0ff */
[----:B------:R-:W-:Y:S02]  /*19c70*/  ISETP.GE.AND P1, PT, R9, UR4, PT ;  /* 0x0000000409007c0c */ /* 0x000fe4000bf26270 */
[----:B------:R-:W-:Y:S02]  /*19c80*/  LOP3.LUT R8, R6, 0x140, RZ, 0xfc, !PT ;  /* 0x0000014006087812 */ /* 0x000fe400078efcff */
[----:B------:R-:W-:Y:S02]  /*19c90*/  IADD3 R2, R5, R2, R3 ;  /* 0x0000000205027210 */ /* 0x000fe40007ffe003 */
[----:B------:R-:W-:-:S02]  /*19ca0*/  SEL R5, RZ, 0x40, P1 ;  /* 0x00000040ff057807 */ /* 0x000fc40000800000 */
[----:B------:R-:W-:Y:S02]  /*19cb0*/  LOP3.LUT R6, R6, 0x1c0, RZ, 0xfc, !PT ;  /* 0x000001c006067812 */ /* 0x000fe400078efcff */
[----:B------:R-:W-:Y:S02]  /*19cc0*/  ISETP.GE.AND P1, PT, R8, UR4, PT ;  /* 0x0000000408007c0c */ /* 0x000fe4000bf26270 */
[----:B------:R-:W-:Y:S02]  /*19cd0*/  ISETP.GE.AND P2, PT, R6, UR4, PT ;  /* 0x0000000406007c0c */ /* 0x000fe4000bf46270 */
[----:B------:R-:W-:Y:S01]  /*19ce0*/  SEL R3, RZ, 0x20, P1 ;  /* 0x00000020ff037807 */ /* 0x000fe20000800000 */
[----:B------:R-:W-:Y:S01]  /*19cf0*/  UMOV UR4, 0xffffffff ;  /* 0xffffffff00047882 */ /* 0x000fe20000000000 */
[----:B------:R-:W-:Y:S02]  /*19d00*/  SEL R6, RZ, 0x80, P2 ;  /* 0x00000080ff067807 */ /* 0x000fe40001000000 */
[----:B------:R-:W-:-:S05]  /*19d10*/  IADD3 R5, R5, R2, R3 ;  /* 0x0000000205057210 */ /* 0x000fca0007ffe003 */
[----:B------:R-:W-:Y:S01]  /*19d20*/  IMAD.IADD R6, R5, 0x1, R6 ;  /* 0x0000000105067824 */ /* 0x000fe200078e0206 */
[----:B------:R-:W-:Y:S06]  /*19d30*/  BRA.DIV UR4, `(.L_x_4521) ;  /* 0x0000006204687947 */ /* 0x000fec000b800000 */
[----:B------:R-:W2:Y:S04]  /*19d40*/  LDL.LU R8, [R1+0x4c] ;  /* 0x00004c0001087983 */ /* 0x000ea80000300800 */
[----:B------:R-:W3:Y:S04]  /*19d50*/  LDL.LU R3, [R1+0x4] ;  /* 0x0000040001037983 */ /* 0x000ee80000300800 */
[----:B------:R-:W4:Y:S04]  /*19d60*/  LDL.LU R2, [R1+0x50] ;  /* 0x0000500001027983 */ /* 0x000f280000300800 */
[----:B------:R-:W5:Y:S04]  /*19d70*/  LDL.LU R12, [R1+0x14] ;  /* 0x00001400010c7983 */ /* 0x000f680000300800 */
[----:B------:R-:W5:Y:S04]  /*19d80*/  LDL R11, [R1+0x18] ;  /* 0x00001800010b7983 */ /* 0x000f680000100800 */
[----:B------:R-:W5:Y:S01]  /*19d90*/  LDL.LU R10, [R1+0x64] ;  /* 0x00006400010a7983 */ /* 0x000f620000300800 */
[----:B------:R-:W0:Y:S02]  /*19da0*/  S2R R13, SR_TID.X ;  /* 0x00000000000d7919 */ /* 0x000e240000002100 */
[----:B0-----:R-:W-:-:S05]  /*19db0*/  IMAD.SHL.U32 R13, R13, 0x8, RZ ;  /* 0x000000080d0d7824 */ /* 0x001fca00078e00ff */
[----:B------:R-:W-:Y:S01]  /*19dc0*/  LOP3.LUT R13, R13, 0x38, RZ, 0xc0, !PT ;  /* 0x000000380d0d7812 */ /* 0x000fe200078ec0ff */
[----:B------:R-:W-:Y:S04]  /*19dd0*/  SHFL.IDX PT, R14, R0, 0x1, 0x181f ;  /* 0x00381f00000e7f89 */ /* 0x000fe800000e0000 */
[----:B------:R-:W-:Y:S01]  /*19de0*/  SHFL.IDX PT, R9, R4, 0x1, 0x181f ;  /* 0x00381f0004097f89 */ /* 0x000fe200000e0000 */
[----:B--2---:R-:W-:-:S05]  /*19df0*/  IMAD R7, R8, R7, RZ ;  /* 0x0000000708077224 */ /* 0x004fca00078e02ff */
[-C--:B---3--:R-:W-:Y:S02]  /*19e00*/  ISETP.GE.AND P2, PT, R3, R7.reuse, PT ;  /* 0x000000070300720c */ /* 0x088fe40003f46270 */
[----:B----4-:R-:W-:Y:S02]  /*19e10*/  ISETP.GE.AND P3, PT, R2, R7, PT ;  /* 0x000000070200720c */ /* 0x010fe40003f66270 */
[----:B-----5:R-:W-:-:S04]  /*19e20*/  LOP3.LUT R12, R12, 0xfffffbff, RZ, 0xc0, !PT ;  /* 0xfffffbff0c0c7812 */ /* 0x020fc800078ec0ff */
[----:B------:R-:W-:-:S05]  /*19e30*/  @P1 LOP3.LUT R12, R12, 0x400, RZ, 0xfc, !PT ;  /* 0x000004000c0c1812 */ /* 0x000fca00078efcff */
[----:B------:R-:W-:Y:S02]  /*19e40*/  @!P2 LOP3.LUT R2, R5, 0x40, RZ, 0xc0, !PT ;  /* 0x000000400502a812 */ /* 0x000fe400078ec0ff */
[C---:B------:R-:W-:Y:S02]  /*19e50*/  LOP3.LUT P1, RZ, R12.reuse, 0x8, RZ, 0xc0, !PT ;  /* 0x000000080cff7812 */ /* 0x040fe4000782c0ff */
[C---:B------:R-:W-:Y:S02]  /*19e60*/  LOP3.LUT P4, RZ, R12.reuse, 0x2, RZ, 0xc0, !PT ;  /* 0x000000020cff7812 */ /* 0x040fe4000788c0ff */
[----:B------:R-:W-:Y:S02]  /*19e70*/  LOP3.LUT R12, R12, 0xfffffeff, RZ, 0xc0, !PT ;  /* 0xfffffeff0c0c7812 */ /* 0x000fe400078ec0ff */
[----:B------:R-:W-:Y:S02]  /*19e80*/  @!P2 SHF.R.U32.HI R2, RZ, 0x2, R2 ;  /* 0x00000002ff02a819 */ /* 0x000fe40000011602 */
[----:B------:R-:W-:-:S02]  /*19e90*/  @P3 LOP3.LUT R12, R12, 0x100, RZ, 0xfc, !PT ;  /* 0x000001000c0c3812 */ /* 0x000fc400078efcff */
[----:B------:R-:W-:Y:S02]  /*19ea0*/  @!P2 ISETP.NE.U32.AND P3, PT, R2, RZ, PT ;  /* 0x000000ff0200a20c */ /* 0x000fe40003f65070 */
[----:B------:R-:W-:Y:S02]  /*19eb0*/  @!P2 LOP3.LUT R2, R6, 0x80, RZ, 0xc0, !PT ;  /* 0x000000800602a812 */ /* 0x000fe400078ec0ff */
[----:B------:R-:W-:Y:S02]  /*19ec0*/  LOP3.LUT R12, R12, 0xffffffdf, RZ, 0xc0, !PT ;  /* 0xffffffdf0c0c7812 */ /* 0x000fe400078ec0ff */
[----:B------:R-:W-:-:S07]  /*19ed0*/  @!P2 SHF.R.U32.HI R2, RZ, 0x3, R2 ;  /* 0x00000003ff02a819 */ /* 0x000fce0000011602 */
[----:B------:R-:W-:Y:S02]  /*19ee0*/  @P3 LOP3.LUT R12, R12, 0x20, RZ, 0xfc, !PT ;  /* 0x000000200c0c3812 */ /* 0x000fe400078efcff */
[----:B------:R-:W-:Y:S02]  /*19ef0*/  @!P2 ISETP.NE.U32.AND P3, PT, R2, RZ, PT ;  /* 0x000000ff0200a20c */ /* 0x000fe40003f65070 */
[----:B------:R-:W0:Y:S04]  /*19f00*/  SHFL.IDX PT, R2, R0, RZ, 0x181f ;  /* 0x00181fff00027589 */ /* 0x000e2800000e0000 */
[----:B------:R-:W1:Y:S01]  /*19f10*/  SHFL.IDX PT, R8, R4, RZ, 0x181f ;  /* 0x00181fff04087589 */ /* 0x000e6200000e0000 */
[----:B------:R-:W-:Y:S02]  /*19f20*/  LOP3.LUT R12, R12, 0xfffffdff, RZ, 0xc0, !PT ;  /* 0xfffffdff0c0c7812 */ /* 0x000fe400078ec0ff */
[----:B0-----:R-:W-:-:S05]  /*19f30*/  @!P2 LEA R3, P6, R13, R2, 0x1 ;  /* 0x000000020d03a211 */ /* 0x001fca00078c08ff */
[----:B-1----:R-:W-:-:S05]  /*19f40*/  @!P2 IMAD.X R2, RZ, RZ, R8, P6 ;  /* 0x000000ffff02a224 */ /* 0x002fca00030e0608 */
[-C--:B------:R-:W-:Y:S02]  /*19f50*/  @!P2 LOP3.LUT R3, R3, R2.reuse, RZ, 0x3c, !PT ;  /* 0x000000020303a212 */ /* 0x080fe400078e3cff */
[----:B------:R-:W-:Y:S02]  /*19f60*/  @P3 LOP3.LUT R12, R12, 0x200, RZ, 0xfc, !PT ;  /* 0x000002000c0c3812 */ /* 0x000fe400078efcff */
[C---:B------:R-:W-:Y:S02]  /*19f70*/  @!P2 LOP3.LUT R2, R3.reuse, R2, RZ, 0x3c, !PT ;  /* 0x000000020302a212 */ /* 0x040fe400078e3cff */
[C---:B------:R-:W-:Y:S02]  /*19f80*/  LOP3.LUT P6, RZ, R12.reuse, 0x4, RZ, 0xc0, !PT ;  /* 0x000000040cff7812 */ /* 0x040fe400078cc0ff */
[----:B------:R-:W-:Y:S02]  /*19f90*/  @!P2 LOP3.LUT R3, R3, R2, RZ, 0x3c, !PT ;  /* 0x000000020303a212 */ /* 0x000fe400078e3cff */
[----:B------:R-:W-:-:S03]  /*19fa0*/  LOP3.LUT P3, RZ, R12, 0x20, RZ, 0xc0, !PT ;  /* 0x000000200cff7812 */ /* 0x000fc6000786c0ff */
[----:B------:R-:W-:Y:S01]  /*19fb0*/  @!P2 LDGSTS.E.BYPASS.LTC128B.128 [R11+0x26400], desc[UR40][R2.64], !P1 ;  /* 0x26400000020bafae */ /* 0x000fe2000c901d68 */
[----:B------:R-:W-:-:S05]  /*19fc0*/  LOP3.LUT P1, RZ, R12, 0x400, RZ, 0xc0, !PT ;  /* 0x000004000cff7812 */ /* 0x000fca000782c0ff */
[----:B------:R-:W-:Y:S04]  /*19fd0*/  @!P2 LDGSTS.E.BYPASS.LTC128B.128 [R11+0x28400], desc[UR40][R2.64+0x80], !P6 ;  /* 0x28400080020bafae */ /* 0x000fe8000f101d68 */
[----:B------:R-:W-:Y:S04]  /*19fe0*/  @!P2 LDGSTS.E.BYPASS.LTC128B.128 [R11+0x2a400], desc[UR40][R2.64+0x100], !P4 ;  /* 0x2a400100020bafae */ /* 0x000fe8000e101d68 */
[----:B------:R-:W-:Y:S04]  /*19ff0*/  @!P2 LDGSTS.E.BYPASS.LTC128B.128 [R11+0x2c400], desc[UR40][R2.64+0x180], !P5 ;  /* 0x2c400180020bafae */ /* 0x000fe8000e901d68 */
[----:B------:R-:W-:Y:S04]  /*1a000*/  @!P2 LDGSTS.E.BYPASS.LTC128B.128 [R11+0x2e400], desc[UR40][R2.64+0x200], !P0 ;  /* 0x2e400200020bafae */ /* 0x000fe8000c101d68 */
[----:B------:R-:W-:Y:S04]  /*1a010*/  @!P2 LDGSTS.E.BYPASS.LTC128B.128 [R11+0x30400], desc[UR40][R2.64+0x280], !P1 ;  /* 0x30400280020bafae */ /* 0x000fe8000c901d68 */
[----:B------:R-:W-:Y:S01]  /*1a020*/  @!P2 LDGSTS.E.BYPASS.LTC128B.128 [R11+0x32400], desc[UR40][R2.64+0x300], P3 ;  /* 0x32400300020bafae */ /* 0x000fe20009901d68 */
[----:B------:R-:W-:-:S13]  /*1a030*/  LOP3.LUT P3, RZ, R12, 0x200, RZ, 0xc0, !PT ;  /* 0x000002000cff7812 */ /* 0x000fda000786c0ff */
[----:B------:R0:W-:Y:S01]  /*1a040*/  @!P2 LDGSTS.E.BYPASS.LTC128B.128 [R11+0x34400], desc[UR40][R2.64+0x380], P3 ;  /* 0x34400380020bafae */ /* 0x0001e20009901d68 */
[----:B------:R-:W-:-:S13]  /*1a050*/  LOP3.LUT P3, RZ, R12, 0x100, RZ, 0xc0, !PT ;  /* 0x000001000cff7812 */ /* 0x000fda000786c0ff */
[----:B------:R-:W-:-:S05]  /*1a060*/  @!P3 LEA R14, P2, R13, R14, 0x1 ;  /* 0x0000000e0d0eb211 */ /* 0x000fca00078408ff */
[----:B------:R-:W-:Y:S01]  /*1a070*/  @!P3 IMAD.X R9, RZ, RZ, R9, P2 ;  /* 0x000000ffff09b224 */ /* 0x000fe200010e0609 */
[----:B------:R-:W-:Y:S02]  /*1a080*/  LOP3.LUT P2, RZ, R12, 0x8, RZ, 0xc0, !PT ;  /* 0x000000080cff7812 */ /* 0x000fe4000784c0ff */
[----:B------:R-:W-:Y:S01]  /*1a090*/  @!P3 LOP3.LUT R8, R5, 0x40, RZ, 0xc0, !PT ;  /* 0x000000400508b812 */ /* 0x000fe200078ec0ff */
[----:B0-----:R-:W-:Y:S02]  /*1a0a0*/  @!P3 IMAD.MOV.U32 R2, RZ, RZ, R14 ;  /* 0x000000ffff02b224 */ /* 0x001fe400078e000e */
        /* <DEDUP_REMOVED lines=37> */
[----:B------:R0:W-:Y:S04]  /*1a300*/  STL [R1+0x14], R12 ;  /* 0x0000140c01007387 */ /* 0x0001e80000100800 */
[----:B------:R0:W-:Y:S04]  /*1a310*/  @!P2 LDGSTS.E.BYPASS.LTC128B.128 [R11+0x35400], desc[UR40][R2.64+0x380], P3 ;  /* 0x35400380020bafae */ /* 0x0001e80009901d68 */
[----:B------:R-:W1:Y:S04]  /*1a320*/  SHFL.IDX PT, R4, R4, 0x3, 0x181f ;  /* 0x00781f0004047f89 */ /* 0x000e6800000e0000 */
[----:B------:R-:W2:Y:S02]  /*1a330*/  SHFL.IDX PT, R0, R0, 0x3, 0x181f ;  /* 0x00781f0000007f89 */ /* 0x000ea400000e0000 */
.L_x_4684:
[----:B0-----:R-:W3:Y:S01]  /*1a340*/  LDL.LU R2, [R1+0x68] ;  /* 0x0000680001027983 */ /* 0x001ee20000300800 */
[----:B------:R-:W-:Y:S01]  /*1a350*/  BSSY B0, `(.L_x_4522) ;  /* 0x000001e000007945 */ /* 0x000fe20003800000 */
[----:B---3--:R-:W-:-:S13]  /*1a360*/  ISETP.GE.AND P2, PT, R2, R7, PT ;  /* 0x000000070200720c */ /* 0x008fda0003f46270 */
[----:B------:R-:W-:Y:S05]  /*1a370*/  @P2 BRA `(.L_x_4523) ;  /* 0x00000000006c2947 */ /* 0x000fea0003800000 */
[----:B------:R-:W3:Y:S04]  /*1a380*/  LDL R3, [R1+0x14] ;  /* 0x0000140001037983 */ /* 0x000ee80000100800 */
[----:B------:R-:W4:Y:S01]  /*1a390*/  LDL R8, [R1+0x18] ;  /* 0x0000180001087983 */ /* 0x000f220000100800 */
[----:B------:R-:W-:Y:S02]  /*1a3a0*/  LOP3.LUT R5, R5, 0x40, RZ, 0xc0, !PT ;  /* 0x0000004005057812 */ /* 0x000fe400078ec0ff */
[----:B------:R-:W-:Y:S01]  /*1a3b0*/  LOP3.LUT R6, R6, 0x80, RZ, 0xc0, !PT ;  /* 0x0000008006067812 */ /* 0x000fe200078ec0ff */
[----:B------:R-:W0:Y:S01]  /*1a3c0*/  S2R R2, SR_TID.X ;  /* 0x0000000000027919 */ /* 0x000e220000002100 */
[----:B------:R-:W-:Y:S02]  /*1a3d0*/  SHF.R.U32.HI R5, RZ, 0x2, R5 ;  /* 0x00000002ff057819 */ /* 0x000fe40000011605 */
[----:B------:R-:W-:Y:S01]  /*1a3e0*/  SHF.R.U32.HI R6, RZ, 0x3, R6 ;  /* 0x00000003ff067819 */ /* 0x000fe20000011606 */
[----:B0-----:R-:W-:-:S05]  /*1a3f0*/  IMAD.SHL.U32 R2, R2, 0x8, RZ ;  /* 0x0000000802027824 */ /* 0x001fca00078e00ff */
[----:B------:R-:W-:-:S04]  /*1a400*/  LOP3.LUT R2, R2, 0x38, RZ, 0xc0, !PT ;  /* 0x0000003802027812 */ /* 0x000fc800078ec0ff */
[----:B--2---:R-:W-:Y:S02]  /*1a410*/  LEA R2, P2, R2, R0, 0x1 ;  /* 0x0000000002027211 */ /* 0x004fe400078408ff */
[C---:B---3--:R-:W-:Y:S02]  /*1a420*/  LOP3.LUT P6, RZ, R3.reuse, 0x8, RZ, 0xc0, !PT ;  /* 0x0000000803ff7812 */ /* 0x048fe400078cc0ff */
[C---:B------:R-:W-:Y:S02]  /*1a430*/  LOP3.LUT P4, RZ, R3.reuse, 0x4, RZ, 0xc0, !PT ;  /* 0x0000000403ff7812 */ /* 0x040fe4000788c0ff */
[----:B------:R-:W-:Y:S01]  /*1a440*/  LOP3.LUT P3, RZ, R3, 0x2, RZ, 0xc0, !PT ;  /* 0x0000000203ff7812 */ /* 0x000fe2000786c0ff */
[----:B-1----:R-:W-:Y:S01]  /*1a450*/  IMAD.X R3, RZ, RZ, R4, P2 ;  /* 0x000000ffff037224 */ /* 0x002fe200010e0604 */
[----:B------:R-:W-:-:S07]  /*1a460*/  ISETP.NE.U32.AND P2, PT, R5, RZ, PT ;  /* 0x000000ff0500720c */ /* 0x000fce0003f45070 */
[----:B------:R-:W-:Y:S01]  /*1a470*/  @!PT LDS RZ, [RZ] ;  /* 0x00000000fffff984 */ /* 0x000fe20000000800 */
[----:B------:R-:W-:Y:S01]  /*1a480*/  @!PT LDS RZ, [RZ] ;  /* 0x00000000fffff984 */ /* 0x000fe20000000800 */
[----:B------:R-:W-:Y:S01]  /*1a490*/  @!PT LDS RZ, [RZ] ;  /* 0x00000000fffff984 */ /* 0x000fe20000000800 */
[----:B----4-:R0:W-:Y:S04]  /*1a4a0*/  LDGSTS.E.BYPASS.LTC128B.128 [R8+0x27c00], desc[UR40][R2.64], !P6 ;  /* 0x27c0000002087fae */ /* 0x0101e8000f101d68 */
        /* <DEDUP_REMOVED lines=8> */
.L_x_4523:
[----:B------:R-:W-:Y:S05]  /*1a530*/  BSYNC B0 ;  /* 0x0000000000007941 */ /* 0x000fea0003800000 */
.L_x_4522:
[----:B------:R-:W-:Y:S01]  /*1a540*/  NOP ;  /* 0x0000000000007918 */ /* 0x000fe20000000000 */
[----:B------:R-:W-:-:S13]  /*1a550*/  PLOP3.LUT P0, PT, PT, PT, PT, 0x80, 0x0 ;  /* 0x000000000000781c */ /* 0x000fda0003f0f070 */
.L_x_4524:
        /* <DEDUP_REMOVED lines=18> */
.L_x_4685:
[----:B------:R-:W-:Y:S05]  /*1a680*/  BSYNC B0 ;  /* 0x0000000000007941 */ /* 0x000fea0003800000 */
.L_x_4525:
        /* <DEDUP_REMOVED lines=13> */
.L_x_4686:
[----:B------:R-:W-:Y:S05]  /*1a760*/  BSYNC B1 ;  /* 0x0000000000017941 */ /* 0x000fea0003800000 */
.L_x_4529:
        /* <DEDUP_REMOVED lines=9> */
.L_x_4532:
[----:B------:R-:W-:Y:S05]  /*1a800*/  BSYNC B1 ;  /* 0x0000000000017941 */ /* 0x000fea0003800000 */
.L_x_4531:
        /* <DEDUP_REMOVED lines=11> */
[----:B-1----:R-:W-:-:S07]  /*1a8c0*/  VIADD R4, R2, 0x400 ;  /* 0x0000040002047836 */ /* 0x002fce0000000000 */
.L_x_4533:
        /* <DEDUP_REMOVED lines=15> */
.L_x_4534:
        /* <DEDUP_REMOVED lines=15> */
.L_x_4535:
        /* <DEDUP_REMOVED lines=15> */
.L_x_4536:
        /* <DEDUP_REMOVED lines=15> */
.L_x_4537:
        /* <DEDUP_REMOVED lines=15> */
.L_x_4538:
        /* <DEDUP_REMOVED lines=15> */
.L_x_4539:
        /* <DEDUP_REMOVED lines=15> */
.L_x_4540:
        /* <DEDUP_REMOVED lines=10> */
.L_x_4528:
[----:B------:R-:W-:Y:S05]  /*1b000*/  BSYNC B0 ;  /* 0x0000000000007941 */ /* 0x000fea0003800000 */
.L_x_4527:
        /* <DEDUP_REMOVED lines=54> */
.L_x_4547:
        /* <DEDUP_REMOVED lines=8> */
.L_x_4687:
[----:B------:R-:W-:Y:S05]  /*1b3f0*/  BSYNC B3 ;  /* 0x0000000000037941 */ /* 0x000fea0003800000 */
.L_x_4548:
        /* <DEDUP_REMOVED lines=9> */
.L_x_4551:
[----:B------:R-:W-:Y:S05]  /*1b490*/  BSYNC B3 ;  /* 0x0000000000037941 */ /* 0x000fea0003800000 */
.L_x_4550:
        /* <DEDUP_REMOVED lines=12> */
.L_x_4552:
        /* <DEDUP_REMOVED lines=13> */
.L_x_4688:
[----:B------:R-:W-:Y:S05]  /*1b630*/  BSYNC B3 ;  /* 0x0000000000037941 */ /* 0x000fea0003800000 */
.L_x_4553:
        /* <DEDUP_REMOVED lines=11> */
.L_x_4556:
[----:B------:R-:W-:Y:S05]  /*1b6f0*/  BSYNC B3 ;  /* 0x0000000000037941 */ /* 0x000fea0003800000 */
.L_x_4555:
        /* <DEDUP_REMOVED lines=9> */
.L_x_4557:
        /* <DEDUP_REMOVED lines=15> */
.L_x_4558:
        /* <DEDUP_REMOVED lines=15> */
.L_x_4559:
        /* <DEDUP_REMOVED lines=15> */
.L_x_4560:
        /* <DEDUP_REMOVED lines=15> */
.L_x_4561:
        /* <DEDUP_REMOVED lines=15> */
.L_x_4562:
        /* <DEDUP_REMOVED lines=15> */
.L_x_4563:
        /* <DEDUP_REMOVED lines=15> */
.L_x_4564:
        /* <DEDUP_REMOVED lines=10> */
.L_x_4546:
[----:B------:R-:W-:Y:S05]  /*1bec0*/  BSYNC B1 ;  /* 0x0000000000017941 */ /* 0x000fea0003800000 */
.L_x_4545:
[----:B------:R-:W2:Y:S02]  /*1bed0*/  LDL.LU R5, [R1+0x48] ;  /* 0x0000480001057983 */ /* 0x000ea40000300800 */
[----:B--2---:R-:W-:-:S07]  /*1bee0*/  VIADD R0, R5, 0xfffffffd ;  /* 0xfffffffd05007836 */ /* 0x004fce0000000000 */
.L_x_4544:
[----:B------:R-:W-:Y:S05]  /*1bef0*/  BSYNC B2 ;  /* 0x0000000000027941 */ /* 0x000fea0003800000 */
.L_x_4543:
[----:B------:R-:W-:Y:S01]  /*1bf00*/  VIADD R8, R8, 0xfffffffe ;  /* 0xfffffffe08087836 */ /* 0x000fe20000000000 */
[----:B------:R-:W-:-:S04]  /*1bf10*/  LOP3.LUT R4, RZ, R4, RZ, 0x33, !PT ;  /* 0x00000004ff047212 */ /* 0x000fc800078e33ff */
[----:B------:R-:W-:-:S13]  /*1bf20*/  ISETP.NE.AND P0, PT, R8, R4, PT ;  /* 0x000000040800720c */ /* 0x000fda0003f05270 */
[----:B------:R-:W-:Y:S05]  /*1bf30*/  @!P0 BRA `(.L_x_4542) ;  /* 0x0000001800d88947 */ /* 0x000fea0003800000 */
.L_x_4605:
        /* <DEDUP_REMOVED lines=35> */
.L_x_4567:
        /* <DEDUP_REMOVED lines=8> */
.L_x_4689:
[----:B------:R-:W-:Y:S05]  /*1c1f0*/  BSYNC B2 ;  /* 0x0000000000027941 */ /* 0x000fea0003800000 */
.L_x_4568:
        /* <DEDUP_REMOVED lines=9> */
.L_x_4571:
[----:B------:R-:W-:Y:S05]  /*1c290*/  BSYNC B2 ;  /* 0x0000000000027941 */ /* 0x000fea0003800000 */
.L_x_4570:
        /* <DEDUP_REMOVED lines=12> */
.L_x_4572:
        /* <DEDUP_REMOVED lines=13> */
.L_x_4690:
[----:B------:R-:W-:Y:S05]  /*1c430*/  BSYNC B2 ;  /* 0x0000000000027941 */ /* 0x000fea0003800000 */
.L_x_4573:
        /* <DEDUP_REMOVED lines=11> */
.L_x_4576:
[----:B------:R-:W-:Y:S05]  /*1c4f0*/  BSYNC B2 ;  /* 0x0000000000027941 */ /* 0x000fea0003800000 */
.L_x_4575:
        /* <DEDUP_REMOVED lines=9> */
.L_x_4577:
        /* <DEDUP_REMOVED lines=15> */
.L_x_4578:
        /* <DEDUP_REMOVED lines=15> */
.L_x_4579:
        /* <DEDUP_REMOVED lines=15> */
.L_x_4580:
        /* <DEDUP_REMOVED lines=15> */
.L_x_4581:
        /* <DEDUP_REMOVED lines=15> */
.L_x_4582:
        /* <DEDUP_REMOVED lines=15> */
.L_x_4583:
        /* <DEDUP_REMOVED lines=15> */
.L_x_4584:
        /* <DEDUP_REMOVED lines=10> */
.L_x_4566:
[----:B------:R-:W-:Y:S05]  /*1ccc0*/  BSYNC B1 ;  /* 0x0000000000017941 */ /* 0x000fea0003800000 */
.L_x_4565:
        /* <DEDUP_REMOVED lines=35> */
.L_x_4587:
        /* <DEDUP_REMOVED lines=8> */
.L_x_4691:
[----:B------:R-:W-:Y:S05]  /*1cf80*/  BSYNC B2 ;  /* 0x0000000000027941 */ /* 0x000fea0003800000 */
.L_x_4588:
        /* <DEDUP_REMOVED lines=9> */
.L_x_4591:
[----:B------:R-:W-:Y:S05]  /*1d020*/  BSYNC B2 ;  /* 0x0000000000027941 */ /* 0x000fea0003800000 */
.L_x_4590:
        /* <DEDUP_REMOVED lines=12> */
.L_x_4592:
        /* <DEDUP_REMOVED lines=13> */
.L_x_4692:
[----:B------:R-:W-:Y:S05]  /*1d1c0*/  BSYNC B2 ;  /* 0x0000000000027941 */ /* 0x000fea0003800000 */
.L_x_4593:
        /* <DEDUP_REMOVED lines=11> */
.L_x_4596:
[----:B------:R-:W-:Y:S05]  /*1d280*/  BSYNC B2 ;  /* 0x0000000000027941 */ /* 0x000fea0003800000 */
.L_x_4595:
        /* <DEDUP_REMOVED lines=9> */
.L_x_4597:
        /* <DEDUP_REMOVED lines=15> */
.L_x_4598:
        /* <DEDUP_REMOVED lines=15> */
.L_x_4599:
        /* <DEDUP_REMOVED lines=15> */
.L_x_4600:
        /* <DEDUP_REMOVED lines=15> */
.L_x_4601:
        /* <DEDUP_REMOVED lines=15> */
.L_x_4602:
        /* <DEDUP_REMOVED lines=15> */
.L_x_4603:
        /* <DEDUP_REMOVED lines=15> */
.L_x_4604:
        /* <DEDUP_REMOVED lines=10> */
.L_x_4586:
[----:B------:R-:W-:Y:S05]  /*1da50*/  BSYNC B1 ;  /* 0x0000000000017941 */ /* 0x000fea0003800000 */
.L_x_4585:
[----:B------:R-:W2:Y:S01]  /*1da60*/  LDL R5, [R1+0x2c] ;  /* 0x00002c0001057983 */ /* 0x000ea20000100800 */
[----:B------:R-:W-:Y:S01]  /*1da70*/  VIADD R0, R0, 0xfffffffe ;  /* 0xfffffffe00007836 */ /* 0x000fe20000000000 */
[----:B--2---:R-:W-:-:S13]  /*1da80*/  ISETP.GT.AND P0, PT, R6, R5, PT ;  /* 0x000000050600720c */ /* 0x004fda0003f04270 */
[----:B------:R-:W-:Y:S05]  /*1da90*/  @P0 BRA `(.L_x_4605) ;  /* 0xffffffe400280947 */ /* 0x000fea000383ffff */
.L_x_4542:
[----:B------:R-:W-:Y:S05]  /*1daa0*/  BSYNC B0 ;  /* 0x0000000000007941 */ /* 0x000fea0003800000 */
.L_x_4541:
        /* <DEDUP_REMOVED lines=11> */
[----:B-1----:R-:W1:Y:S01]  /*1db60*/  S2R R2, SR_LANEID ;  /* 0x0000000000027919 */ /* 0x002e620000000000 */
[----:B------:R-:W-:Y:S01]  /*1db70*/  VOTEU.ANY UR4, UPT, PT ;  /* 0x0000000000047886 */ /* 0x000fe200038e0100 */
[----:B------:R-:W2:Y:S01]  /*1db80*/  LDC.64 R4, c[0x0][0xd60] ;  /* 0x00035800ff047b82 */ /* 0x000ea20000000a00 */
[----:B------:R-:W1:Y:S02]  /*1db90*/  FLO.U32 R0, UR4 ;  /* 0x0000000400007d00 */ /* 0x000e6400080e0000 */
[----:B-1----:R-:W-:-:S06]  /*1dba0*/  ISETP.EQ.U32.AND P1, PT, R0, R2, PT ;  /* 0x000000020000720c */ /* 0x002fcc0003f22070 */
[----:B------:R-:W2:Y:S07]  /*1dbb0*/  POPC R2, UR4 ;  /* 0x0000000400027d09 */ /* 0x000eae0008000000 */
[----:B--2---:R-:W2:Y:S04]  /*1dbc0*/  @P1 ATOMG.E.ADD.STRONG.GPU PT, R2, desc[UR40][R4.64], R2 ;  /* 0x00000002040219a8 */ /* 0x004ea800081ee1e8 */
[----:B--2---:R1:W2:Y:S02]  /*1dbd0*/  SHFL.IDX PT, R2, R2, R0, 0x1f ;  /* 0x00001f0002027589 */ /* 0x0042a400000e0000 */
[----:B-1----:R-:W1:Y:S02]  /*1dbe0*/  S2R R0, SR_LTMASK ;  /* 0x0000000000007919 */ /* 0x002e640000003900 */
[----:B-1----:R-:W-:-:S06]  /*1dbf0*/  LOP3.LUT R0, R0, UR4, RZ, 0xc0, !PT ;  /* 0x0000000400007c12 */ /* 0x002fcc000f8ec0ff */
[----:B------:R-:W2:Y:S02]  /*1dc00*/  POPC R0, R0 ;  /* 0x0000000000007309 */ /* 0x000ea40000000000 */
[----:B--2---:R-:W-:-:S05]  /*1dc10*/  IADD3 R0, R2, UR36, R0 ;  /* 0x0000002402007c10 */ /* 0x004fca000fffe000 */
[----:B------:R2:W-:Y:S02]  /*1dc20*/  STL [R1], R0 ;  /* 0x0000000001007387 */ /* 0x0005e40000100800 */
.L_x_4607:
[----:B------:R-:W-:Y:S05]  /*1dc30*/  BSYNC B0 ;  /* 0x0000000000007941 */ /* 0x000fea0003800000 */
.L_x_4606:
[----:B------:R-:W-:-:S07]  /*1dc40*/  SEL R19, R19, RZ, P0 ;  /* 0x000000ff13137207 */ /* 0x000fce0000000000 */
.L_x_4503:
[----:B------:R-:W-:Y:S05]  /*1dc50*/  BSYNC B7 ;  /* 0x0000000000077941 */ /* 0x000fea0003800000 */
.L_x_4501:
[----:B--2-4-:R-:W2:Y:S02]  /*1dc60*/  LDL R0, [R1+0x14] ;  /* 0x0000140001007983 */ /* 0x014ea40000100800 */
[----:B--2---:R-:W-:-:S13]  /*1dc70*/  LOP3.LUT P0, RZ, R0, 0x40, RZ, 0xc0, !PT ;  /* 0x0000004000ff7812 */ /* 0x004fda000780c0ff */
[----:B------:R-:W-:Y:S05]  /*1dc80*/  @!P0 BRA `(.L_x_4608) ;  /* 0x00000000002c8947 */ /* 0x000fea0003800000 */
[----:B------:R-:W-:Y:S05]  /*1dc90*/  WARPSYNC.ALL ;  /* 0x0000000000007948 */ /* 0x000fea0003800000 */
[----:B------:R-:W2:Y:S08]  /*1dca0*/  S2UR UR5, SR_CgaCtaId ;  /* 0x00000000000579c3 */ /* 0x000eb00000008800 */
[----:B------:R-:W-:Y:S06]  /*1dcb0*/  BAR.SYNC.DEFER_BLOCKING 0x5, 0x180 ;  /* 0x0146000000007b1d */ /* 0x000fec0000010000 */
[----:B------:R-:W-:-:S02]  /*1dcc0*/  UMOV UR4, 0x400 ;  /* 0x0000040000047882 */ /* 0x000fc40000000000 */
[----:B--2---:R-:W-:-:S06]  /*1dcd0*/  ULEA UR4, UR5, UR4, 0x18 ;  /* 0x0000000405047291 */ /* 0x004fcc000f8ec03f */
[----:B------:R-:W-:-:S05]  /*1dce0*/  IMAD.U32 R18, RZ, RZ, UR4 ;  /* 0x00000004ff127e24 */ /* 0x000fca000f8e00ff */
[----:B01----:R-:W0:Y:S04]  /*1dcf0*/  LDS.128 R4, [R18+0x388d0] ;  /* 0x0388d00012047984 */ /* 0x003e280000000c00 */
[----:B0-----:R1:W-:Y:S04]  /*1dd00*/  STL.64 [R1], R4 ;  /* 0x0000000401007387 */ /* 0x0013e80000100a00 */
[----:B------:R1:W-:Y:S01]  /*1dd10*/  STL.64 [R1+0x8], R6 ;  /* 0x0000080601007387 */ /* 0x0003e20000100a00 */
[----:B------:R-:W-:Y:S06]  /*1dd20*/  BAR.ARV 0x4, 0x180 ;  /* 0x0106000000007b1d */ /* 0x000fec0000002000 */
[----:B------:R-:W-:Y:S05]  /*1dd30*/  BRA `(.L_x_4609) ;  /* 0x0000000c00247947 */ /* 0x000fea0003800000 */
.L_x_4608:
[----:B------:R-:W2:Y:S01]  /*1dd40*/  S2R R16, SR_TID.X ;  /* 0x0000000000107919 */ /* 0x000ea20000002100 */
[----:B------:R-:W-:Y:S01]  /*1dd50*/  UMOV UR4, 0xffffffff ;  /* 0xffffffff00047882 */ /* 0x000fe20000000000 */
[----:B--2---:R-:W-:-:S04]  /*1dd60*/  LOP3.LUT R16, R16, 0x1f, RZ, 0xc0, !PT ;  /* 0x0000001f10107812 */ /* 0x004fc800078ec0ff */
[----:B------:R-:W-:Y:S01]  /*1dd70*/  ISETP.NE.AND P0, PT, R16, 0x1f, PT ;  /* 0x0000001f1000780c */ /* 0x000fe20003f05270 */
[----:B------:R-:W-:-:S12]  /*1dd80*/  BRA.DIV UR4, `(.L_x_4610) ;  /* 0x0000002e04d87947 */ /* 0x000fd8000b800000 */
[----:B-1----:R-:W2:Y:S01]  /*1dd90*/  LDL.LU R2, [R1] ;  /* 0x0000000001027983 */ /* 0x002ea20000300800 */
[----:B------:R-:W-:-:S03]  /*1dda0*/  ULDC UR4, c[0x0][0xd3c] ;  /* 0x00034f0000047ab9 */ /* 0x000fc60000000800 */
[----:B------:R-:W4:Y:S01]  /*1ddb0*/  LDL R3, [R1+0xc] ;  /* 0x00000c0001037983 */ /* 0x000f220000100800 */
[----:B--2---:R-:W-:Y:S02]  /*1ddc0*/  IMAD.MOV.U32 R10, RZ, RZ, R2 ;  /* 0x000000ffff0a7224 */ /* 0x004fe400078e0002 */
[----:B----4-:R-:W-:-:S05]  /*1ddd0*/  IMAD.IADD R0, R3, 0x1, R16 ;  /* 0x0000000103007824 */ /* 0x010fca00078e0210 */
[----:B------:R-:W-:-:S13]  /*1dde0*/  ISETP.GE.OR P1, PT, R0, UR4, !P0 ;  /* 0x0000000400007c0c */ /* 0x000fda000c726670 */
[----:B------:R-:W1:Y:S08]  /*1ddf0*/  @!P1 LDC.64 R2, c[0x0][0xd80] ;  /* 0x00036000ff029b82 */ /* 0x000e700000000a00 */
[----:B0-----:R-:W0:Y:S01]  /*1de00*/  @!P1 LDC.64 R6, c[0x0][0xd78] ;  /* 0x00035e00ff069b82 */ /* 0x001e220000000a00 */
[----:B-1----:R-:W-:-:S05]  /*1de10*/  @!P1 IMAD.WIDE R2, R0, 0x4, R2 ;  /* 0x0000000400029825 */ /* 0x002fca00078e0202 */
[----:B------:R0:W2:Y:S02]  /*1de20*/  @!P1 LDG.E R8, desc[UR40][R2.64] ;  /* 0x0000002802089981 */ /* 0x0000a4000c1e1900 */
[----:B0-----:R-:W-:-:S06]  /*1de30*/  @!P1 IMAD.WIDE R2, R0, 0x4, R6 ;  /* 0x0000000400029825 */ /* 0x001fcc00078e0206 */
[----:B------:R-:W4:Y:S01]  /*1de40*/  @!P1 LDG.E R2, desc[UR40][R2.64] ;  /* 0x0000002802029981 */ /* 0x000f22000c1e1900 */
[----:B------:R-:W-:Y:S01]  /*1de50*/  IMAD.MOV.U32 R0, RZ, RZ, RZ ;  /* 0x000000ffff007224 */ /* 0x000fe200078e00ff */
[C---:B------:R-:W-:Y:S01]  /*1de60*/  ISETP.GE.U32.AND P2, PT, R16.reuse, 0x2, PT ;  /* 0x000000021000780c */ /* 0x040fe20003f46070 */
[----:B------:R-:W-:Y:S01]  /*1de70*/  IMAD.MOV.U32 R6, RZ, RZ, RZ ;  /* 0x000000ffff067224 */ /* 0x000fe200078e00ff */
[C---:B------:R-:W-:Y:S01]  /*1de80*/  ISETP.GE.U32.AND P3, PT, R16.reuse, 0x4, PT ;  /* 0x000000041000780c */ /* 0x040fe20003f66070 */
[----:B------:R-:W-:Y:S01]  /*1de90*/  SHFL.IDX PT, R5, R10, RZ, 0x1f ;  /* 0x00001fff0a057589 */ /* 0x000fe200000e0000 */
[C---:B------:R-:W-:Y:S02]  /*1dea0*/  ISETP.GE.U32.AND P4, PT, R16.reuse, 0x8, PT ;  /* 0x000000081000780c */ /* 0x040fe40003f86070 */
[----:B------:R-:W-:Y:S01]  /*1deb0*/  ISETP.GE.U32.AND P5, PT, R16, 0x10, PT ;  /* 0x000000101000780c */ /* 0x000fe20003fa6070 */
[----:B------:R-:W-:Y:S01]  /*1dec0*/  SHFL.IDX PT, R4, R10, 0x1, 0x1f ;  /* 0x00201f000a047f89 */ /* 0x000fe200000e0000 */
[----:B--2---:R-:W-:-:S02]  /*1ded0*/  @!P1 IMAD.MOV.U32 R0, RZ, RZ, R8 ;  /* 0x000000ffff009224 */ /* 0x004fc400078e0008 */
[----:B------:R-:W-:Y:S02]  /*1dee0*/  IMAD.MOV.U32 R8, RZ, RZ, RZ ;  /* 0x000000ffff087224 */ /* 0x000fe400078e00ff */
[----:B----4-:R-:W-:Y:S01]  /*1def0*/  @!P1 IMAD.MOV.U32 R6, RZ, RZ, R2 ;  /* 0x000000ffff069224 */ /* 0x010fe200078e0002 */
        /* <DEDUP_REMOVED lines=18> */
.L_x_4702:
[----:B------:R-:W-:Y:S02]  /*1e020*/  ULDC UR4, c[0x0][0xd38] ;  /* 0x00034e0000047ab9 */ /* 0x000fe40000000800 */
[----:B------:R-:W-:-:S04]  /*1e030*/  IMAD.U32 R3, RZ, RZ, UR4 ;  /* 0x00000004ff037e24 */ /* 0x000fc8000f8e00ff */
[----:B-1----:R-:W-:-:S04]  /*1e040*/  IMAD R9, R9, R3, RZ ;  /* 0x0000000309097224 */ /* 0x002fc800078e02ff */
[----:B------:R-:W-:-:S05]  /*1e050*/  IMAD.IADD R4, R4, 0x1, R9 ;  /* 0x0000000104047824 */ /* 0x000fca00078e0209 */
[----:B------:R-:W-:-:S13]  /*1e060*/  ISETP.GT.AND P6, PT, R4, R5, PT ;  /* 0x000000050400720c */ /* 0x000fda0003fc4270 */
[----:B------:R-:W-:Y:S05]  /*1e070*/  @P6 BRA `(.L_x_4611) ;  /* 0x0000000000ac6947 */ /* 0x000fea0003800000 */
.L_x_4614:
[----:B------:R-:W2:Y:S01]  /*1e080*/  LDL.LU R2, [R1+0xc] ;  /* 0x00000c0001027983 */ /* 0x000ea20000300800 */
[----:B------:R-:W1:Y:S01]  /*1e090*/  LDC R0, c[0x0][0xd3c] ;  /* 0x00034f00ff007b82 */ /* 0x000e620000000800 */
[----:B--2---:R-:W-:-:S05]  /*1e0a0*/  VIADD R2, R2, 0x1f ;  /* 0x0000001f02027836 */ /* 0x004fca0000000000 */
[----:B-1----:R-:W-:-:S13]  /*1e0b0*/  ISETP.GE.AND P6, PT, R2, R0, PT ;  /* 0x000000000200720c */ /* 0x002fda0003fc6270 */
[----:B------:R-:W-:Y:S05]  /*1e0c0*/  @P6 BRA `(.L_x_4612) ;  /* 0x0000000400d86947 */ /* 0x000fea0003800000 */
[----:B------:R-:W1:Y:S01]  /*1e0d0*/  S2R R3, SR_TID.X ;  /* 0x0000000000037919 */ /* 0x000e620000002100 */
[----:B------:R2:W-:Y:S01]  /*1e0e0*/  STL [R1+0xc], R2 ;  /* 0x00000c0201007387 */ /* 0x0005e20000100800 */
[----:B-1----:R-:W-:-:S05]  /*1e0f0*/  LOP3.LUT R3, R3, 0x1f, RZ, 0xc0, !PT ;  /* 0x0000001f03037812 */ /* 0x002fca00078ec0ff */
[----:B------:R-:W-:-:S05]  /*1e100*/  IMAD.IADD R6, R2, 0x1, R3 ;  /* 0x0000000102067824 */ /* 0x000fca00078e0203 */
[----:B------:R-:W-:Y:S01]  /*1e110*/  ISETP.GE.OR P6, PT, R6, R0, !P0 ;  /* 0x000000000600720c */ /* 0x000fe200047c6670 */
[----:B------:R-:W-:-:S12]  /*1e120*/  IMAD.MOV.U32 R0, RZ, RZ, RZ ;  /* 0x000000ffff007224 */ /* 0x000fd800078e00ff */
        /* <DEDUP_REMOVED lines=26> */
.L_x_4710:
[----:B------:R-:W-:Y:S02]  /*1e2d0*/  ULDC UR4, c[0x0][0xd38] ;  /* 0x00034e0000047ab9 */ /* 0x000fe40000000800 */
[----:B------:R-:W-:-:S04]  /*1e2e0*/  IMAD.U32 R3, RZ, RZ, UR4 ;  /* 0x00000004ff037e24 */ /* 0x000fc8000f8e00ff */
[----:B-1----:R-:W-:-:S04]  /*1e2f0*/  IMAD R9, R9, R3, RZ ;  /* 0x0000000309097224 */ /* 0x002fc800078e02ff */
[----:B------:R-:W-:-:S05]  /*1e300*/  IMAD.IADD R4, R9, 0x1, R4 ;  /* 0x0000000109047824 */ /* 0x000fca00078e0204 */
[----:B------:R-:W-:-:S13]  /*1e310*/  ISETP.GT.AND P6, PT, R4, R5, PT ;  /* 0x000000050400720c */ /* 0x000fda0003fc4270 */
[----:B------:R-:W-:Y:S05]  /*1e320*/  @!P6 BRA `(.L_x_4614) ;  /* 0xfffffffc0054e947 */ /* 0x000fea000383ffff */
.L_x_4611:
        /* <DEDUP_REMOVED lines=8> */
[----:B------:R1:W4:Y:S02]  /*1e3b0*/  SHFL.IDX PT, R6, R6, R2, 0x1f ;  /* 0x00001f0206067589 */ /* 0x00032400000e0000 */
.L_x_4715:
[----:B------:R-:W-:-:S13]  /*1e3c0*/  ISETP.NE.AND P0, PT, R4, RZ, PT ;  /* 0x000000ff0400720c */ /* 0x000fda0003f05270 */
[----:B------:R-:W-:Y:S05]  /*1e3d0*/  @!P0 BRA `(.L_x_4616) ;  /* 0x0000000000148947 */ /* 0x000fea0003800000 */
[----:B------:R-:W-:Y:S01]  /*1e3e0*/  UMOV UR4, 0xffffffff ;  /* 0xffffffff00047882 */ /* 0x000fe20000000000 */
[----:B---3--:R-:W-:Y:S02]  /*1e3f0*/  VIADD R12, R2, 0xffffffff ;  /* 0xffffffff020c7836 */ /* 0x008fe40000000000 */
[----:B------:R-:W-:Y:S05]  /*1e400*/  BRA.DIV UR4, `(.L_x_4617) ;  /* 0x0000003204cc7947 */ /* 0x000fea000b800000 */
[----:B0-----:R0:W3:Y:S02]  /*1e410*/  SHFL.IDX PT, R7, R7, R12, 0x1f ;  /* 0x00001f0c07077589 */ /* 0x0010e400000e0000 */
.L_x_4718:
[----:B---3--:R-:W-:-:S07]  /*1e420*/  IMAD.MOV.U32 R8, RZ, RZ, R7 ;  /* 0x000000ffff087224 */ /* 0x008fce00078e0007 */
.L_x_4616:
[----:B0-----:R-:W5:Y:S01]  /*1e430*/  LDL.LU R7, [R1+0xc] ;  /* 0x00000c0001077983 */ /* 0x001f620000300800 */
[----:B--2---:R-:W-:Y:S01]  /*1e440*/  IABS R4, R0 ;  /* 0x0000000000047213 */ /* 0x004fe20000000000 */
[----:B------:R-:W-:Y:S02]  /*1e450*/  IMAD R10, R8, R3, R9 ;  /* 0x00000003080a7224 */ /* 0x000fe400078e0209 */
[----:B------:R-:W-:Y:S01]  /*1e460*/  IMAD.MOV.U32 R8, RZ, RZ, RZ ;  /* 0x000000ffff087224 */ /* 0x000fe200078e00ff */
[----:B------:R-:W0:Y:S02]  /*1e470*/  I2F.RP R3, R4 ;  /* 0x0000000400037306 */ /* 0x000e240000209400 */
[----:B------:R5:W-:Y:S06]  /*1e480*/  STL [R1], R10 ;  /* 0x0000000a01007387 */ /* 0x000bec0000100800 */
[----:B0-----:R-:W0:Y:S02]  /*1e490*/  MUFU.RCP R3, R3 ;  /* 0x0000000300037308 */ /* 0x001e240000001000 */
[----:B0-----:R-:W-:-:S06]  /*1e4a0*/  VIADD R3, R3, 0xffffffe ;  /* 0x0ffffffe03037836 */ /* 0x001fcc0000000000 */
[----:B------:R-:W0:Y:S02]  /*1e4b0*/  F2I.FTZ.U32.TRUNC.NTZ R9, R3 ;  /* 0x0000000300097305 */ /* 0x000e24000021f000 */
[----:B0-----:R-:W-:-:S04]  /*1e4c0*/  IMAD.MOV R3, RZ, RZ, -R9 ;  /* 0x000000ffff037224 */ /* 0x001fc800078e0a09 */
[----:B------:R-:W-:-:S04]  /*1e4d0*/  IMAD R3, R3, R4, RZ ;  /* 0x0000000403037224 */ /* 0x000fc800078e02ff */
[----:B------:R-:W-:-:S04]  /*1e4e0*/  IMAD.HI.U32 R8, R9, R3, R8 ;  /* 0x0000000309087227 */ /* 0x000fc800078e0008 */
[----:B------:R-:W-:-:S05]  /*1e4f0*/  IMAD.IADD R3, R5, 0x1, -R10 ;  /* 0x0000000105037824 */ /* 0x000fca00078e0a0a */
[----:B------:R-:W-:-:S05]  /*1e500*/  IABS R5, R3 ;  /* 0x0000000300057213 */ /* 0x000fca0000000000 */
[----:B------:R-:W-:-:S04]  /*1e510*/  IMAD.HI.U32 R8, R8, R5, RZ ;  /* 0x0000000508087227 */ /* 0x000fc800078e00ff */
[----:B-----5:R-:W-:Y:S01]  /*1e520*/  IMAD.MOV.U32 R10, RZ, RZ, R7 ;  /* 0x000000ffff0a7224 */ /* 0x020fe200078e0007 */
[----:B------:R-:W-:-:S03]  /*1e530*/  IABS R7, R0 ;  /* 0x0000000000077213 */ /* 0x000fc60000000000 */
[----:B------:R-:W-:Y:S02]  /*1e540*/  IMAD.IADD R10, R2, 0x1, R10 ;  /* 0x00000001020a7824 */ /* 0x000fe400078e020a */
[----:B------:R-:W-:-:S04]  /*1e550*/  IMAD.MOV R7, RZ, RZ, -R7 ;  /* 0x000000ffff077224 */ /* 0x000fc800078e0a07 */
[----:B------:R-:W-:Y:S01]  /*1e560*/  IMAD R5, R8, R7, R5 ;  /* 0x0000000708057224 */ /* 0x000fe200078e0205 */
[----:B----4-:R-:W-:-:S04]  /*1e570*/  IABS R7, R6 ;  /* 0x0000000600077213 */ /* 0x010fc80000000000 */
        /* <DEDUP_REMOVED lines=24> */
[----:B-1----:R-:W-:-:S03]  /*1e700*/  IMAD.IADD R2, R3, 0x1, -R0 ;  /* 0x0000000103027824 */ /* 0x002fc600078e0a00 */
        /* <DEDUP_REMOVED lines=14> */
[----:B------:R2:W-:Y:S04]  /*1e7f0*/  STL [R1+0x8], R0 ;  /* 0x0000080001007387 */ /* 0x0005e80000100800 */
[----:B------:R2:W-:Y:S04]  /*1e800*/  STL [R1+0xc], R10 ;  /* 0x00000c0a01007387 */ /* 0x0005e80000100800 */
[----:B------:R2:W-:Y:S01]  /*1e810*/  STL [R1+0x4], R2 ;  /* 0x0000040201007387 */ /* 0x0005e20000100800 */
[----:B------:R-:W-:Y:S05]  /*1e820*/  BRA `(.L_x_4618) ;  /* 0x0000000000287947 */ /* 0x000fea0003800000 */
.L_x_4612:
        /* <DEDUP_REMOVED lines=10> */
.L_x_4618:
[----:B-12---:R-:W0:Y:S04]  /*1e8d0*/  LDL R2, [R1+0xc] ;  /* 0x00000c0001027983 */ /* 0x006e280000100800 */
[----:B------:R-:W2:Y:S04]  /*1e8e0*/  LDL R3, [R1+0x8] ;  /* 0x0000080001037983 */ /* 0x000ea80000100800 */
[----:B------:R-:W4:Y:S04]  /*1e8f0*/  LDL R5, [R1+0x4] ;  /* 0x0000040001057983 */ /* 0x000f280000100800 */
[----:B------:R-:W4:Y:S01]  /*1e900*/  LDL R4, [R1] ;  /* 0x0000000001047983 */ /* 0x000f220000100800 */
[----:B------:R-:W1:Y:S01]  /*1e910*/  S2R R0, SR_TID.X ;  /* 0x0000000000007919 */ /* 0x000e620000002100 */
[----:B------:R-:W-:Y:S05]  /*1e920*/  WARPSYNC.ALL ;  /* 0x0000000000007948 */ /* 0x000fea0003800000 */
[----:B-1----:R-:W-:Y:S01]  /*1e930*/  LOP3.LUT R0, R0, 0x1f, RZ, 0xc0, !PT ;  /* 0x0000001f00007812 */ /* 0x002fe200078ec0ff */
[----:B------:R-:W-:Y:S03]  /*1e940*/  BAR.SYNC.DEFER_BLOCKING 0x4, 0x180 ;  /* 0x0106000000007b1d */ /* 0x000fe60000010000 */
[----:B------:R-:W-:-:S13]  /*1e950*/  ISETP.NE.AND P0, PT, R0, RZ, PT ;  /* 0x000000ff0000720c */ /* 0x000fda0003f05270 */
[----:B------:R-:W1:Y:S01]  /*1e960*/  @!P0 S2R R0, SR_CgaCtaId ;  /* 0x0000000000008919 */ /* 0x000e620000008800 */
[----:B0-----:R-:W-:Y:S01]  /*1e970*/  IMAD.MOV.U32 R7, RZ, RZ, R2 ;  /* 0x000000ffff077224 */ /* 0x001fe200078e0002 */
[----:B------:R-:W-:Y:S01]  /*1e980*/  @!P0 MOV R2, 0x400 ;  /* 0x0000040000028802 */ /* 0x000fe20000000f00 */
[----:B--2---:R-:W-:-:S03]  /*1e990*/  IMAD.MOV.U32 R6, RZ, RZ, R3 ;  /* 0x000000ffff067224 */ /* 0x004fc600078e0003 */
[----:B-1----:R-:W-:-:S05]  /*1e9a0*/  @!P0 LEA R18, R0, R2, 0x18 ;  /* 0x0000000200128211 */ /* 0x002fca00078ec0ff */
[----:B----4-:R0:W-:Y:S01]  /*1e9b0*/  @!P0 STS.128 [R18+0x388d0], R4 ;  /* 0x0388d00412008388 */ /* 0x0101e20000000c00 */
[----:B------:R-:W-:Y:S06]  /*1e9c0*/  BAR.ARV 0x5, 0x180 ;  /* 0x0146000000007b1d */ /* 0x000fec0000002000 */
.L_x_4609:
[----:B------:R-:W2:Y:S01]  /*1e9d0*/  LDL R0, [R1+0xc] ;  /* 0x00000c0001007983 */ /* 0x000ea20000100800 */
[----:B------:R-:W-:Y:S02]  /*1e9e0*/  ULDC UR4, c[0x0][0xd3c] ;  /* 0x00034f0000047ab9 */ /* 0x000fe40000000800 */
[----:B--2---:R-:W-:-:S13]  /*1e9f0*/  ISETP.GE.AND P0, PT, R0, UR4, PT ;  /* 0x0000000400007c0c */ /* 0x004fda000bf06270 */
[----:B------:R-:W-:Y:S05]  /*1ea00*/  @!P0 BRA `(.L_x_4619) ;  /* 0xffffff70001c8947 */ /* 0x000fea000383ffff */
[----:B------:R-:W-:Y:S05]  /*1ea10*/  BSYNC B8 ;  /* 0x0000000000087941 */ /* 0x000fea0003800000 */
.L_x_4447:
        /* <DEDUP_REMOVED lines=12> */
.L_x_4719:
[----:B------:R-:W-:Y:S05]  /*1eae0*/  BSYNC B0 ;  /* 0x0000000000007941 */ /* 0x000fea0003800000 */
.L_x_4620:
[----:B------:R-:W-:-:S03]  /*1eaf0*/  UMOV UR4, 0xffffffff ;  /* 0xffffffff00047882 */ /* 0x000fc60000000000 */
[----:B------:R-:W-:Y:S05]  /*1eb00*/  BRA.DIV UR4, `(.L_x_4622) ;  /* 0x0000002e04487947 */ /* 0x000fea000b800000 */
[----:B------:R-:W1:Y:S02]  /*1eb10*/  S2R R2, SR_TID.X ;  /* 0x0000000000027919 */ /* 0x000e640000002100 */
[----:B-1----:R-:W-:-:S04]  /*1eb20*/  SHF.R.U32.HI R2, RZ, 0x5, R2 ;  /* 0x00000005ff027819 */ /* 0x002fc80000011602 */
[----:B------:R-:W-:-:S05]  /*1eb30*/  LOP3.LUT R2, R2, 0x3, RZ, 0xc0, !PT ;  /* 0x0000000302027812 */ /* 0x000fca00078ec0ff */
[----:B---3--:R1:W2:Y:S02]  /*1eb40*/  SHFL.IDX PT, R14, R2, RZ, 0x1f ;  /* 0x00001fff020e7589 */ /* 0x0082a400000e0000 */
.L_x_4722:
[----:B--2---:R-:W-:-:S13]  /*1eb50*/  ISETP.NE.AND P0, PT, R14, RZ, PT ;  /* 0x000000ff0e00720c */ /* 0x004fda0003f05270 */
[----:B------:R-:W-:Y:S05]  /*1eb60*/  @P0 BRA `(.L_x_4317) ;  /* 0x00000000008c0947 */ /* 0x000fea0003800000 */
[----:B------:R-:W-:-:S03]  /*1eb70*/  UMOV UR4, 0xffffffff ;  /* 0xffffffff00047882 */ /* 0x000fc60000000000 */
[----:B------:R-:W-:Y:S05]  /*1eb80*/  BRA.DIV UR4, `(.L_x_4623) ;  /* 0x0000002e045c7947 */ /* 0x000fea000b800000 */
[----:B------:R-:W-:-:S13]  /*1eb90*/  ELECT P6, URZ, PT ;  /* 0x00000000003f782f */ /* 0x000fda00038c0000 */
.L_x_4725:
[----:B------:R-:W-:Y:S05]  /*1eba0*/  @!P6 BRA `(.L_x_4317) ;  /* 0x00000000007ce947 */ /* 0x000fea0003800000 */
[----:B-1----:R-:W2:Y:S02]  /*1ebb0*/  LDL.LU R2, [R1+0x74] ;  /* 0x0000740001027983 */ /* 0x002ea40000300800 */
[----:B--2---:R-:W-:-:S04]  /*1ebc0*/  LOP3.LUT R2, R2, 0x2, RZ, 0xfc, !PT ;  /* 0x0000000202027812 */ /* 0x004fc800078efcff */
[----:B------:R-:W-:-:S13]  /*1ebd0*/  ISETP.NE.AND P2, PT, R2, 0x3, PT ;  /* 0x000000030200780c */ /* 0x000fda0003f45270 */
[----:B------:R-:W-:Y:S05]  /*1ebe0*/  @!P2 BRA `(.L_x_4624) ;  /* 0x000000000004a947 */ /* 0x000fea0003800000 */
[----:B------:R-:W-:Y:S01]  /*1ebf0*/  BPT.TRAP 0x1 ;  /* 0x000000040000795c */ /* 0x000fe20000300000 */
.L_x_4624:
        /* <DEDUP_REMOVED lines=13> */
.L_x_4726:
[----:B------:R-:W1:Y:S02]  /*1ecd0*/  SYNCS.PHASECHK.TRANS64.TRYWAIT P0, [R7+URZ], R2 ;  /* 0x00000002070075a7 */ /* 0x000e64000800017f */
[----:B-1----:R-:W-:Y:S05]  /*1ece0*/  @!P0 BRA `(.L_x_4626) ;  /* 0x0000002c00388947 */ /* 0x002fea0003800000 */
.L_x_4727:
[----:B------:R-:W-:Y:S05]  /*1ecf0*/  @!P2 BRA `(.L_x_4627) ;  /* 0x000000000004a947 */ /* 0x000fea0003800000 */
[----:B------:R-:W-:Y:S01]  /*1ed00*/  BPT.TRAP 0x1 ;  /* 0x000000040000795c */ /* 0x000fe20000300000 */
.L_x_4627:
[----:B------:R-:W-:-:S04]  /*1ed10*/  VIADD R0, R0, 0x38860 ;  /* 0x0003886000007836 */ /* 0x000fc80000000000 */
[----:B------:R-:W-:-:S04]  /*1ed20*/  IMAD R4, R19, 0x8, R0 ;  /* 0x0000000813047824 */ /* 0x000fc800078e0200 */
[----:B------:R-:W2:Y:S02]  /*1ed30*/  SYNCS.PHASECHK.TRANS64.TRYWAIT P0, [R4+URZ], R5 ;  /* 0x00000005040075a7 */ /* 0x000ea4000800017f */
[----:B--2---:R-:W-:Y:S05]  /*1ed40*/  @!P0 BRA `(.L_x_4628) ;  /* 0x0000002c00348947 */ /* 0x004fea0003800000 */
.L_x_4728:
[----:B------:R-:W-:-:S07]  /*1ed50*/  IMAD R3, R3, 0x8, R0 ;  /* 0x0000000803037824 */ /* 0x000fce00078e0200 */
.L_x_4629:
[----:B---3--:R3:W4:Y:S02]  /*1ed60*/  SYNCS.PHASECHK.TRANS64.TRYWAIT P0, [R3+URZ], R2 ;  /* 0x00000002030075a7 */ /* 0x008724000800017f */
[----:B----4-:R-:W-:Y:S05]  /*1ed70*/  @!P0 NANOSLEEP.SYNCS 0x989680 ;  /* 0x009896800000895d */ /* 0x010fea0003900000 */
[----:B------:R-:W4:Y:S02]  /*1ed80*/  @!P0 SYNCS.PHASECHK.TRANS64 P0, [R3+URZ], R2 ;  /* 0x00000002030085a7 */ /* 0x000f24000800007f */
[----:B----4-:R-:W-:Y:S05]  /*1ed90*/  @!P0 BRA `(.L_x_4629) ;  /* 0xfffffffc00f08947 */ /* 0x010fea000383ffff */
.L_x_4317:
[----:B------:R-:W-:Y:S05]  /*1eda0*/  BSYNC B9 ;  /* 0x0000000000097941 */ /* 0x000fea0003800000 */
.L_x_4314:
[----:B------:R-:W-:Y:S05]  /*1edb0*/  EXIT ;  /* 0x000000000000794d */ /* 0x000fea0003800000 */
.L_x_4335:
[----:B0-----:R0:W1:Y:S02]  /*1edc0*/  SYNCS.PHASECHK.TRANS64.TRYWAIT P5, [R73+URZ+0x38890], R74 ;  /* 0x0388904a490075a7 */ /* 0x00106400080a017f */
[----:B-1----:R-:W-:Y:S05]  /*1edd0*/  @!P5 NANOSLEEP.SYNCS 0x989680 ;  /* 0x009896800000d95d */ /* 0x002fea0003900000 */
[----:B------:R-:W1:Y:S02]  /*1ede0*/  @!P5 SYNCS.PHASECHK.TRANS64 P5, [R73+URZ+0x38890], R74 ;  /* 0x0388904a4900d5a7 */ /* 0x000e6400080a007f */
[----:B-1----:R-:W-:Y:S05]  /*1edf0*/  @!P5 BRA `(.L_x_4335) ;  /* 0xfffffffc00f0d947 */ /* 0x002fea000383ffff */
[----:B------:R-:W-:Y:S05]  /*1ee00*/  BRA `(.L_x_4630) ;  /* 0xfffffe3c00d87947 */ /* 0x000fea000383ffff */
.L_x_4345:
[----:B-1----:R1:W2:Y:S02]  /*1ee10*/  SYNCS.PHASECHK.TRANS64.TRYWAIT P5, [R73+URZ+0x38890], R74 ;  /* 0x0388904a490075a7 */ /* 0x0022a400080a017f */
[----:B--2---:R-:W-:Y:S05]  /*1ee20*/  @!P5 NANOSLEEP.SYNCS 0x989680 ;  /* 0x009896800000d95d */ /* 0x004fea0003900000 */
[----:B------:R-:W2:Y:S02]  /*1ee30*/  @!P5 SYNCS.PHASECHK.TRANS64 P5, [R73+URZ+0x38890], R74 ;  /* 0x0388904a4900d5a7 */ /* 0x000ea400080a007f */
[----:B--2---:R-:W-:Y:S05]  /*1ee40*/  @!P5 BRA `(.L_x_4345) ;  /* 0xfffffffc00f0d947 */ /* 0x004fea000383ffff */
[----:B------:R-:W-:Y:S05]  /*1ee50*/  BRA `(.L_x_4631) ;  /* 0xfffffe4800607947 */ /* 0x000fea000383ffff */
.L_x_4350:
[----:B0-----:R0:W1:Y:S02]  /*1ee60*/  SYNCS.PHASECHK.TRANS64.TRYWAIT P1, [R73+URZ+0x38890], R74 ;  /* 0x0388904a490075a7 */ /* 0x001064000802017f */
[----:B-1----:R-:W-:Y:S05]  /*1ee70*/  @!P1 NANOSLEEP.SYNCS 0x989680 ;  /* 0x009896800000995d */ /* 0x002fea0003900000 */
[----:B------:R-:W1:Y:S02]  /*1ee80*/  @!P1 SYNCS.PHASECHK.TRANS64 P1, [R73+URZ+0x38890], R74 ;  /* 0x0388904a490095a7 */ /* 0x000e64000802007f */
[----:B-1----:R-:W-:Y:S05]  /*1ee90*/  @!P1 BRA `(.L_x_4350) ;  /* 0xfffffffc00f09947 */ /* 0x002fea000383ffff */
[----:B------:R-:W-:Y:S05]  /*1eea0*/  BRA `(.L_x_4632) ;  /* 0xfffffe5000947947 */ /* 0x000fea000383ffff */
.L_x_4354:
[----:B--2---:R2:W0:Y:S02]  /*1eeb0*/  SYNCS.PHASECHK.TRANS64.TRYWAIT P0, [R73+URZ+0x388b0], R74 ;  /* 0x0388b04a490075a7 */ /* 0x004424000800017f */
[----:B0-----:R-:W-:Y:S05]  /*1eec0*/  @!P0 NANOSLEEP.SYNCS 0x989680 ;  /* 0x009896800000895d */ /* 0x001fea0003900000 */
[----:B------:R-:W0:Y:S02]  /*1eed0*/  @!P0 SYNCS.PHASECHK.TRANS64 P0, [R73+URZ+0x388b0], R74 ;  /* 0x0388b04a490085a7 */ /* 0x000e24000800007f */
[----:B0-----:R-:W-:Y:S05]  /*1eee0*/  @!P0 BRA `(.L_x_4354) ;  /* 0xfffffffc00f08947 */ /* 0x001fea000383ffff */
[----:B------:R-:W-:Y:S05]  /*1eef0*/  BRA `(.L_x_4633) ;  /* 0xfffffe5400107947 */ /* 0x000fea000383ffff */
.L_x_4381:
        /* <DEDUP_REMOVED lines=8> */
.L_x_4635:
[----:B------:R-:W-:Y:S05]  /*1ef80*/  BSYNC B1 ;  /* 0x0000000000017941 */ /* 0x000fea0003800000 */
.L_x_4634:
        /* <DEDUP_REMOVED lines=8> */
.L_x_4636:
[----:B------:R-:W-:Y:S02]  /*1f010*/  IMAD.MOV.U32 R13, RZ, RZ, R24 ;  /* 0x000000ffff0d7224 */ /* 0x000fe400078e0018 */
[----:B------:R-:W-:-:S07]  /*1f020*/  IMAD.MOV.U32 R20, RZ, RZ, R14 ;  /* 0x000000ffff147224 */ /* 0x000fce00078e000e */
[----:B------:R-:W-:Y:S05]  /*1f030*/  WARPSYNC.COLLECTIVE R15, `(.L_x_4637) ;  /* 0x000000000f087348 */ /* 0x000fea0003c00000 */
[----:B------:R0:W1:Y:S02]  /*1f040*/  SHFL.IDX P6, R14, R13, R12, R11 ;  /* 0x0000000c0d0e7389 */ /* 0x00006400000c000b */
[----:B01----:R-:W-:Y:S01]  /*1f050*/  ENDCOLLECTIVE ;  /* 0x000000000000791b */ /* 0x003fe20003800000 */
.L_x_4637:
[----:B------:R-:W-:Y:S02]  /*1f060*/  IMAD.MOV.U32 R13, RZ, RZ, R27 ;  /* 0x000000ffff0d7224 */ /* 0x000fe400078e001b */
[----:B------:R-:W-:-:S07]  /*1f070*/  IMAD.MOV.U32 R24, RZ, RZ, R14 ;  /* 0x000000ffff187224 */ /* 0x000fce00078e000e */
[----:B------:R-:W-:Y:S05]  /*1f080*/  WARPSYNC.COLLECTIVE R15, `(.L_x_4638) ;  /* 0x000000000f087348 */ /* 0x000fea0003c00000 */
[----:B------:R0:W1:Y:S02]  /*1f090*/  SHFL.IDX P6, R14, R13, R12, R11 ;  /* 0x0000000c0d0e7389 */ /* 0x00006400000c000b */
[----:B01----:R-:W-:Y:S01]  /*1f0a0*/  ENDCOLLECTIVE ;  /* 0x000000000000791b */ /* 0x003fe20003800000 */
.L_x_4638:
[----:B------:R-:W-:Y:S01]  /*1f0b0*/  IMAD.MOV.U32 R21, RZ, RZ, R14 ;  /* 0x000000ffff157224 */ /* 0x000fe200078e000e */
[----:B------:R-:W-:Y:S06]  /*1f0c0*/  BRA `(.L_x_4639) ;  /* 0xfffffe8400607947 */ /* 0x000fec000383ffff */
.L_x_4385:
[----:B0-----:R0:W1:Y:S02]  /*1f0d0*/  SYNCS.PHASECHK.TRANS64.TRYWAIT P0, [R2+URZ+0x38800], R25 ;  /* 0x03880019020075a7 */ /* 0x001064000800017f */
[----:B-1----:R-:W-:Y:S05]  /*1f0e0*/  @!P0 NANOSLEEP.SYNCS 0x989680 ;  /* 0x009896800000895d */ /* 0x002fea0003900000 */
[----:B------:R-:W1:Y:S02]  /*1f0f0*/  @!P0 SYNCS.PHASECHK.TRANS64 P0, [R2+URZ+0x38800], R25 ;  /* 0x03880019020085a7 */ /* 0x000e64000800007f */
[----:B-1----:R-:W-:Y:S05]  /*1f100*/  @!P0 BRA `(.L_x_4385) ;  /* 0xfffffffc00f08947 */ /* 0x002fea000383ffff */
[----:B------:R-:W-:Y:S05]  /*1f110*/  BRA `(.L_x_4640) ;  /* 0xfffffe8800707947 */ /* 0x000fea000383ffff */
.L_x_4393:
        /* <DEDUP_REMOVED lines=8> */
.L_x_4642:
[----:B------:R-:W-:Y:S05]  /*1f1a0*/  BSYNC B1 ;  /* 0x0000000000017941 */ /* 0x000fea0003800000 */
.L_x_4641:
        /* <DEDUP_REMOVED lines=8> */
.L_x_4643:
[----:B------:R-:W-:Y:S02]  /*1f230*/  IMAD.MOV.U32 R13, RZ, RZ, R24 ;  /* 0x000000ffff0d7224 */ /* 0x000fe400078e0018 */
[----:B------:R-:W-:-:S07]  /*1f240*/  IMAD.MOV.U32 R3, RZ, RZ, R14 ;  /* 0x000000ffff037224 */ /* 0x000fce00078e000e */
[----:B------:R-:W-:Y:S05]  /*1f250*/  WARPSYNC.COLLECTIVE R15, `(.L_x_4644) ;  /* 0x000000000f087348 */ /* 0x000fea0003c00000 */
[----:B------:R0:W1:Y:S02]  /*1f260*/  SHFL.IDX P6, R14, R13, R12, R11 ;  /* 0x0000000c0d0e7389 */ /* 0x00006400000c000b */
[----:B01----:R-:W-:Y:S01]  /*1f270*/  ENDCOLLECTIVE ;  /* 0x000000000000791b */ /* 0x003fe20003800000 */
.L_x_4644:
[----:B------:R-:W-:Y:S02]  /*1f280*/  IMAD.MOV.U32 R13, RZ, RZ, R27 ;  /* 0x000000ffff0d7224 */ /* 0x000fe400078e001b */
[----:B------:R-:W-:-:S07]  /*1f290*/  IMAD.MOV.U32 R4, RZ, RZ, R14 ;  /* 0x000000ffff047224 */ /* 0x000fce00078e000e */
[----:B------:R-:W-:Y:S05]  /*1f2a0*/  WARPSYNC.COLLECTIVE R15, `(.L_x_4645) ;  /* 0x000000000f087348 */ /* 0x000fea0003c00000 */
[----:B------:R0:W1:Y:S02]  /*1f2b0*/  SHFL.IDX P6, R14, R13, R12, R11 ;  /* 0x0000000c0d0e7389 */ /* 0x00006400000c000b */
[----:B01----:R-:W-:Y:S01]  /*1f2c0*/  ENDCOLLECTIVE ;  /* 0x000000000000791b */ /* 0x003fe20003800000 */
.L_x_4645:
[----:B------:R-:W-:Y:S02]  /*1f2d0*/  IMAD.MOV.U32 R12, RZ, RZ, R3 ;  /* 0x000000ffff0c7224 */ /* 0x000fe400078e0003 */
[----:B------:R-:W-:Y:S01]  /*1f2e0*/  IMAD.MOV.U32 R13, RZ, RZ, R0 ;  /* 0x000000ffff0d7224 */ /* 0x000fe200078e0000 */
[----:B------:R-:W-:Y:S06]  /*1f2f0*/  BRA `(.L_x_4646) ;  /* 0xfffffe9000e07947 */ /* 0x000fec000383ffff */
.L_x_4397:
[----:B0-----:R0:W1:Y:S02]  /*1f300*/  SYNCS.PHASECHK.TRANS64.TRYWAIT P1, [R2+URZ+0x38800], R27 ;  /* 0x0388001b020075a7 */ /* 0x001064000802017f */
[----:B-1----:R-:W-:Y:S05]  /*1f310*/  @!P1 NANOSLEEP.SYNCS 0x989680 ;  /* 0x009896800000995d */ /* 0x002fea0003900000 */
[----:B------:R-:W1:Y:S02]  /*1f320*/  @!P1 SYNCS.PHASECHK.TRANS64 P1, [R2+URZ+0x38800], R27 ;  /* 0x0388001b020095a7 */ /* 0x000e64000802007f */
[----:B-1----:R-:W-:Y:S05]  /*1f330*/  @!P1 BRA `(.L_x_4397) ;  /* 0xfffffffc00f09947 */ /* 0x002fea000383ffff */
[----:B------:R-:W-:Y:S05]  /*1f340*/  BRA `(.L_x_4647) ;  /* 0xfffffe9400b07947 */ /* 0x000fea000383ffff */
.L_x_4403:
[----:B0-----:R0:W1:Y:S02]  /*1f350*/  SYNCS.PHASECHK.TRANS64.TRYWAIT P1, [R20+URZ+0x38830], R15 ;  /* 0x0388300f140075a7 */ /* 0x001064000802017f */
[----:B-1----:R-:W-:Y:S05]  /*1f360*/  @!P1 NANOSLEEP.SYNCS 0x989680 ;  /* 0x009896800000995d */ /* 0x002fea0003900000 */
[----:B------:R-:W1:Y:S02]  /*1f370*/  @!P1 SYNCS.PHASECHK.TRANS64 P1, [R20+URZ+0x38830], R15 ;  /* 0x0388300f140095a7 */ /* 0x000e64000802007f */
[----:B-1----:R-:W-:Y:S05]  /*1f380*/  @!P1 BRA `(.L_x_4403) ;  /* 0xfffffffc00f09947 */ /* 0x002fea000383ffff */
[----:B------:R-:W-:Y:S05]  /*1f390*/  BRA `(.L_x_4402) ;  /* 0xfffffea000e07947 */ /* 0x000fea000383ffff */
.L_x_4405:
[----:B-1----:R1:W2:Y:S02]  /*1f3a0*/  SYNCS.PHASECHK.TRANS64.TRYWAIT P1, [R2+URZ+0x38810], R11 ;  /* 0x0388100b020075a7 */ /* 0x0022a4000802017f */
[----:B--2---:R-:W-:Y:S05]  /*1f3b0*/  @!P1 NANOSLEEP.SYNCS 0x989680 ;  /* 0x009896800000995d */ /* 0x004fea0003900000 */
[----:B------:R-:W2:Y:S02]  /*1f3c0*/  @!P1 SYNCS.PHASECHK.TRANS64 P1, [R2+URZ+0x38810], R11 ;  /* 0x0388100b020095a7 */ /* 0x000ea4000802007f */
[----:B--2---:R-:W-:Y:S05]  /*1f3d0*/  @!P1 BRA `(.L_x_4405) ;  /* 0xfffffffc00f09947 */ /* 0x004fea000383ffff */
[----:B------:R-:W-:Y:S05]  /*1f3e0*/  BRA `(.L_x_4648) ;  /* 0xfffffea400907947 */ /* 0x000fea000383ffff */
.L_x_4410:
[----:B-1----:R1:W3:Y:S02]  /*1f3f0*/  SYNCS.PHASECHK.TRANS64.TRYWAIT P1, [R20+URZ+0x38850], R15 ;  /* 0x0388500f140075a7 */ /* 0x0022e4000802017f */
[----:B---3--:R-:W-:Y:S05]  /*1f400*/  @!P1 NANOSLEEP.SYNCS 0x989680 ;  /* 0x009896800000995d */ /* 0x008fea0003900000 */
[----:B------:R-:W3:Y:S02]  /*1f410*/  @!P1 SYNCS.PHASECHK.TRANS64 P1, [R20+URZ+0x38850], R15 ;  /* 0x0388500f140095a7 */ /* 0x000ee4000802007f */
[----:B---3--:R-:W-:Y:S05]  /*1f420*/  @!P1 BRA `(.L_x_4410) ;  /* 0xfffffffc00f09947 */ /* 0x008fea000383ffff */
[----:B------:R-:W-:Y:S05]  /*1f430*/  BRA `(.L_x_4409) ;  /* 0xfffffea400c07947 */ /* 0x000fea000383ffff */
.L_x_4417:
[----:B-1----:R1:W2:Y:S02]  /*1f440*/  SYNCS.PHASECHK.TRANS64.TRYWAIT P3, [R196+URZ+0x38830], R11 ;  /* 0x0388300bc40075a7 */ /* 0x0022a4000806017f */
[----:B--2---:R-:W-:Y:S05]  /*1f450*/  @!P3 NANOSLEEP.SYNCS 0x989680 ;  /* 0x009896800000b95d */ /* 0x004fea0003900000 */
[----:B------:R-:W2:Y:S02]  /*1f460*/  @!P3 SYNCS.PHASECHK.TRANS64 P3, [R196+URZ+0x38830], R11 ;  /* 0x0388300bc400b5a7 */ /* 0x000ea4000806007f */
[----:B--2---:R-:W-:Y:S05]  /*1f470*/  @!P3 BRA `(.L_x_4417) ;  /* 0xfffffffc00f0b947 */ /* 0x004fea000383ffff */
[----:B------:R-:W-:Y:S05]  /*1f480*/  BRA `(.L_x_4416) ;  /* 0xfffffed000647947 */ /* 0x000fea000383ffff */
.L_x_4422:
[----:B---3--:R3:W4:Y:S02]  /*1f490*/  SYNCS.PHASECHK.TRANS64.TRYWAIT P3, [R196+URZ+0x38850], R11 ;  /* 0x0388500bc40075a7 */ /* 0x008724000806017f */
[----:B----4-:R-:W-:Y:S05]  /*1f4a0*/  @!P3 NANOSLEEP.SYNCS 0x989680 ;  /* 0x009896800000b95d */ /* 0x010fea0003900000 */
[----:B------:R-:W4:Y:S02]  /*1f4b0*/  @!P3 SYNCS.PHASECHK.TRANS64 P3, [R196+URZ+0x38850], R11 ;  /* 0x0388500bc400b5a7 */ /* 0x000f24000806007f */
[----:B----4-:R-:W-:Y:S05]  /*1f4c0*/  @!P3 BRA `(.L_x_4422) ;  /* 0xfffffffc00f0b947 */ /* 0x010fea000383ffff */
[----:B------:R-:W-:Y:S05]  /*1f4d0*/  BRA `(.L_x_4421) ;  /* 0xfffffed400007947 */ /* 0x000fea000383ffff */
.L_x_4455:
[----:B------:R-:W0:Y:S01]  /*1f4e0*/  S2R R3, SR_TID.X ;  /* 0x0000000000037919 */ /* 0x000e220000002100 */
[----:B------:R-:W-:Y:S01]  /*1f4f0*/  BSSY B1, `(.L_x_4649) ;  /* 0x000000a000017945 */ /* 0x000fe20003800000 */
[----:B---3--:R-:W-:Y:S02]  /*1f500*/  IMAD.MOV.U32 R12, RZ, RZ, RZ ;  /* 0x000000ffff0c7224 */ /* 0x008fe400078e00ff */
        /* <DEDUP_REMOVED lines=8> */
.L_x_4650:
[----:B------:R-:W-:Y:S05]  /*1f590*/  BSYNC B1 ;  /* 0x0000000000017941 */ /* 0x000fea0003800000 */
.L_x_4649:
[----:B------:R-:W-:Y:S05]  /*1f5a0*/  BRA `(.L_x_4651) ;  /* 0xffffff6c00a47947 */ /* 0x000fea000383ffff */
.L_x_4457:
[----:B------:R-:W-:Y:S01]  /*1f5b0*/  BSSY B1, `(.L_x_4652) ;  /* 0x0000006000017945 */ /* 0x000fe20003800000 */
[----:B------:R-:W-:-:S07]  /*1f5c0*/  IMAD.MOV.U32 R15, RZ, RZ, -0x1 ;  /* 0xffffffffff0f7424 */ /* 0x000fce00078e00ff */
[----:B0-----:R-:W-:Y:S05]  /*1f5d0*/  WARPSYNC.COLLECTIVE R15, `(.L_x_4653) ;  /* 0x000000000f0c7348 */ /* 0x001fea0003c00000 */
[----:B------:R-:W-:Y:S02]  /*1f5e0*/  ELECT P6, UR62, PT ;  /* 0x00000000003e782f */ /* 0x000fe400038c0000 */
[----:B------:R-:W-:Y:S01]  /*1f5f0*/  MOV R14, UR62 ;  /* 0x0000003e000e7c02 */ /* 0x000fe20008000f00 */
[----:B0-----:R-:W-:Y:S10]  /*1f600*/  ENDCOLLECTIVE ;  /* 0x000000000000791b */ /* 0x001ff40003800000 */
.L_x_4653:
[----:B------:R-:W-:Y:S05]  /*1f610*/  BSYNC B1 ;  /* 0x0000000000017941 */ /* 0x000fea0003800000 */
.L_x_4652:
[----:B------:R-:W-:Y:S05]  /*1f620*/  BRA `(.L_x_4456) ;  /* 0xffffff6c009c7947 */ /* 0x000fea000383ffff */
.L_x_4459:
[----:B0-----:R0:W1:Y:S02]  /*1f630*/  SYNCS.PHASECHK.TRANS64.TRYWAIT P0, [R18+URZ+0x38820], R3 ;  /* 0x03882003120075a7 */ /* 0x001064000800017f */
[----:B-1----:R-:W-:Y:S05]  /*1f640*/  @!P0 NANOSLEEP.SYNCS 0x989680 ;  /* 0x009896800000895d */ /* 0x002fea0003900000 */
[----:B------:R-:W1:Y:S02]  /*1f650*/  @!P0 SYNCS.PHASECHK.TRANS64 P0, [R18+URZ+0x38820], R3 ;  /* 0x03882003120085a7 */ /* 0x000e64000800007f */
[----:B-1----:R-:W-:Y:S05]  /*1f660*/  @!P0 BRA `(.L_x_4459) ;  /* 0xfffffffc00f08947 */ /* 0x002fea000383ffff */
[----:B------:R-:W-:Y:S05]  /*1f670*/  BRA `(.L_x_4654) ;  /* 0xffffff6c00ac7947 */ /* 0x000fea000383ffff */
.L_x_4463:
[----:B-1----:R1:W2:Y:S02]  /*1f680*/  SYNCS.PHASECHK.TRANS64.TRYWAIT P0, [R4+URZ+0x388a0], R8 ;  /* 0x0388a008040075a7 */ /* 0x0022a4000800017f */
[----:B--2---:R-:W-:Y:S05]  /*1f690*/  @!P0 NANOSLEEP.SYNCS 0x989680 ;  /* 0x009896800000895d */ /* 0x004fea0003900000 */
[----:B------:R-:W2:Y:S02]  /*1f6a0*/  @!P0 SYNCS.PHASECHK.TRANS64 P0, [R4+URZ+0x388a0], R8 ;  /* 0x0388a008040085a7 */ /* 0x000ea4000800007f */
[----:B--2---:R-:W-:Y:S05]  /*1f6b0*/  @!P0 BRA `(.L_x_4463) ;  /* 0xfffffffc00f08947 */ /* 0x004fea000383ffff */
[----:B------:R-:W-:Y:S05]  /*1f6c0*/  BRA `(.L_x_4655) ;  /* 0xffffff6c00cc7947 */ /* 0x000fea000383ffff */
.L_x_4468:
[----:B0-----:R0:W2:Y:S02]  /*1f6d0*/  SYNCS.PHASECHK.TRANS64.TRYWAIT P0, [R4+URZ+0x388c0], R8 ;  /* 0x0388c008040075a7 */ /* 0x0010a4000800017f */
[----:B--2---:R-:W-:Y:S05]  /*1f6e0*/  @!P0 NANOSLEEP.SYNCS 0x989680 ;  /* 0x009896800000895d */ /* 0x004fea0003900000 */
[----:B------:R-:W2:Y:S02]  /*1f6f0*/  @!P0 SYNCS.PHASECHK.TRANS64 P0, [R4+URZ+0x388c0], R8 ;  /* 0x0388c008040085a7 */ /* 0x000ea4000800007f */
[----:B--2---:R-:W-:Y:S05]  /*1f700*/  @!P0 BRA `(.L_x_4468) ;  /* 0xfffffffc00f08947 */ /* 0x004fea000383ffff */
[----:B------:R-:W-:Y:S05]  /*1f710*/  BRA `(.L_x_4656) ;  /* 0xffffff70004c7947 */ /* 0x000fea000383ffff */
.L_x_4482:
[----:B0-----:R0:W1:Y:S02]  /*1f720*/  SYNCS.PHASECHK.TRANS64.TRYWAIT P2, [R4+URZ+0x388a0], R5 ;  /* 0x0388a005040075a7 */ /* 0x001064000804017f */
[----:B-1----:R-:W-:Y:S05]  /*1f730*/  @!P2 NANOSLEEP.SYNCS 0x989680 ;  /* 0x009896800000a95d */ /* 0x002fea0003900000 */
[----:B------:R-:W1:Y:S02]  /*1f740*/  @!P2 SYNCS.PHASECHK.TRANS64 P2, [R4+URZ+0x388a0], R5 ;  /* 0x0388a0050400a5a7 */ /* 0x000e64000804007f */
[----:B-1----:R-:W-:Y:S05]  /*1f750*/  @!P2 BRA `(.L_x_4482) ;  /* 0xfffffffc00f0a947 */ /* 0x002fea000383ffff */
[----:B------:R-:W-:Y:S05]  /*1f760*/  BRA `(.L_x_4657) ;  /* 0xffffff7800cc7947 */ /* 0x000fea000383ffff */
.L_x_4487:
[----:B-1----:R1:W2:Y:S02]  /*1f770*/  SYNCS.PHASECHK.TRANS64.TRYWAIT P2, [R4+URZ+0x388c0], R5 ;  /* 0x0388c005040075a7 */ /* 0x0022a4000804017f */
[----:B--2---:R-:W-:Y:S05]  /*1f780*/  @!P2 NANOSLEEP.SYNCS 0x989680 ;  /* 0x009896800000a95d */ /* 0x004fea0003900000 */
[----:B------:R-:W2:Y:S02]  /*1f790*/  @!P2 SYNCS.PHASECHK.TRANS64 P2, [R4+URZ+0x388c0], R5 ;  /* 0x0388c0050400a5a7 */ /* 0x000ea4000804007f */
[----:B--2---:R-:W-:Y:S05]  /*1f7a0*/  @!P2 BRA `(.L_x_4487) ;  /* 0xfffffffc00f0a947 */ /* 0x004fea000383ffff */
[----:B------:R-:W-:Y:S05]  /*1f7b0*/  BRA `(.L_x_4658) ;  /* 0xffffff7c00487947 */ /* 0x000fea000383ffff */
.L_x_4509:
        /* <DEDUP_REMOVED lines=11> */
.L_x_4660:
[----:B------:R-:W-:Y:S05]  /*1f870*/  BSYNC B0 ;  /* 0x0000000000007941 */ /* 0x000fea0003800000 */
.L_x_4659:
[----:B------:R-:W-:Y:S05]  /*1f880*/  BRA `(.L_x_4661) ;  /* 0xffffff8c00b87947 */ /* 0x000fea000383ffff */
.L_x_4511:
[----:B------:R-:W-:Y:S01]  /*1f890*/  BSSY B0, `(.L_x_4662) ;  /* 0x0000006000007945 */ /* 0x000fe20003800000 */
[----:B------:R-:W-:-:S07]  /*1f8a0*/  IMAD.MOV.U32 R15, RZ, RZ, -0x1 ;  /* 0xffffffffff0f7424 */ /* 0x000fce00078e00ff */
[----:B0-----:R-:W-:Y:S05]  /*1f8b0*/  WARPSYNC.COLLECTIVE R15, `(.L_x_4663) ;  /* 0x000000000f0c7348 */ /* 0x001fea0003c00000 */
[----:B------:R-:W-:Y:S02]  /*1f8c0*/  ELECT P6, UR62, PT ;  /* 0x00000000003e782f */ /* 0x000fe400038c0000 */
[----:B------:R-:W-:Y:S01]  /*1f8d0*/  MOV R14, UR62 ;  /* 0x0000003e000e7c02 */ /* 0x000fe20008000f00 */
[----:B0-----:R-:W-:Y:S10]  /*1f8e0*/  ENDCOLLECTIVE ;  /* 0x000000000000791b */ /* 0x001ff40003800000 */
.L_x_4663:
[----:B------:R-:W-:Y:S05]  /*1f8f0*/  BSYNC B0 ;  /* 0x0000000000007941 */ /* 0x000fea0003800000 */
.L_x_4662:
[----:B------:R-:W-:Y:S05]  /*1f900*/  BRA `(.L_x_4664) ;  /* 0xffffff8c00c47947 */ /* 0x000fea000383ffff */
.L_x_4513:
[----:B0-----:R0:W1:Y:S02]  /*1f910*/  SYNCS.PHASECHK.TRANS64.TRYWAIT P0, [R0+URZ+0x38840], R2 ;  /* 0x03884002000075a7 */ /* 0x001064000800017f */
[----:B-1----:R-:W-:Y:S05]  /*1f920*/  @!P0 NANOSLEEP.SYNCS 0x989680 ;  /* 0x009896800000895d */ /* 0x002fea0003900000 */
[----:B------:R-:W1:Y:S02]  /*1f930*/  @!P0 SYNCS.PHASECHK.TRANS64 P0, [R0+URZ+0x38840], R2 ;  /* 0x03884002000085a7 */ /* 0x000e64000800007f */
[----:B-1----:R-:W-:Y:S05]  /*1f940*/  @!P0 BRA `(.L_x_4513) ;  /* 0xfffffffc00f08947 */ /* 0x002fea000383ffff */
[----:B------:R-:W-:Y:S05]  /*1f950*/  BRA `(.L_x_4665) ;  /* 0xffffff9000247947 */ /* 0x000fea000383ffff */
.L_x_4517:
        /* <DEDUP_REMOVED lines=9> */
.L_x_4666:
[----:B------:R-:W-:Y:S02]  /*1f9f0*/  IMAD.MOV.U32 R13, RZ, RZ, R3 ;  /* 0x000000ffff0d7224 */ /* 0x000fe400078e0003 */
[----:B------:R-:W-:Y:S01]  /*1fa00*/  IMAD.MOV.U32 R4, RZ, RZ, R14 ;  /* 0x000000ffff047224 */ /* 0x000fe200078e000e */
[----:B------:R-:W-:-:S07]  /*1fa10*/  LOP3.LUT R6, R6, 0x7f, RZ, 0xc0, !PT ;  /* 0x0000007f06067812 */ /* 0x000fce00078ec0ff */
[----:B------:R-:W-:Y:S05]  /*1fa20*/  WARPSYNC.COLLECTIVE R15, `(.L_x_4667) ;  /* 0x000000000f087348 */ /* 0x000fea0003c00000 */
[----:B------:R0:W1:Y:S02]  /*1fa30*/  SHFL.IDX P6, R14, R13, R12, R11 ;  /* 0x0000000c0d0e7389 */ /* 0x00006400000c000b */
[----:B01----:R-:W-:Y:S01]  /*1fa40*/  ENDCOLLECTIVE ;  /* 0x000000000000791b */ /* 0x003fe20003800000 */
.L_x_4667:
        /* <DEDUP_REMOVED lines=9> */
.L_x_4668:
[----:B------:R-:W-:Y:S02]  /*1fae0*/  IMAD.MOV.U32 R13, RZ, RZ, R3 ;  /* 0x000000ffff0d7224 */ /* 0x000fe400078e0003 */
[----:B------:R-:W-:-:S07]  /*1faf0*/  IMAD.MOV.U32 R6, RZ, RZ, R14 ;  /* 0x000000ffff067224 */ /* 0x000fce00078e000e */
[----:B------:R-:W-:Y:S05]  /*1fb00*/  WARPSYNC.COLLECTIVE R15, `(.L_x_4669) ;  /* 0x000000000f087348 */ /* 0x000fea0003c00000 */
[----:B------:R0:W1:Y:S02]  /*1fb10*/  SHFL.IDX P6, R14, R13, R12, R11 ;  /* 0x0000000c0d0e7389 */ /* 0x00006400000c000b */
[----:B01----:R-:W-:Y:S01]  /*1fb20*/  ENDCOLLECTIVE ;  /* 0x000000000000791b */ /* 0x003fe20003800000 */
.L_x_4669:
        /* <DEDUP_REMOVED lines=22> */
.L_x_4670:
        /* <DEDUP_REMOVED lines=10> */
.L_x_4671:
        /* <DEDUP_REMOVED lines=11> */
.L_x_4672:
        /* <DEDUP_REMOVED lines=14> */
.L_x_4673:
[----:B------:R-:W-:Y:S01]  /*1fec0*/  IMAD.MOV.U32 R3, RZ, RZ, R14 ;  /* 0x000000ffff037224 */ /* 0x000fe200078e000e */
[----:B------:R-:W-:Y:S06]  /*1fed0*/  BRA `(.L_x_4674) ;  /* 0xffffff9400647947 */ /* 0x000fec000383ffff */
.L_x_4521:
[----:B------:R-:W2:Y:S04]  /*1fee0*/  LDL.LU R13, [R1+0x4c] ;  /* 0x00004c00010d7983 */ /* 0x000ea80000300800 */
[----:B------:R-:W3:Y:S04]  /*1fef0*/  LDL.LU R12, [R1+0x4] ;  /* 0x00000400010c7983 */ /* 0x000ee80000300800 */
[----:B------:R-:W4:Y:S04]  /*1ff00*/  LDL.LU R11, [R1+0x50] ;  /* 0x00005000010b7983 */ /* 0x000f280000300800 */
[----:B------:R-:W5:Y:S04]  /*1ff10*/  LDL.LU R9, [R1+0x64] ;  /* 0x0000640001097983 */ /* 0x000f680000300800 */
[----:B------:R-:W5:Y:S01]  /*1ff20*/  LDL.LU R8, [R1+0x14] ;  /* 0x0000140001087983 */ /* 0x000f620000300800 */
[----:B------:R-:W-:Y:S01]  /*1ff30*/  BSSY B0, `(.L_x_4675) ;  /* 0x0000017000007945 */ /* 0x000fe20003800000 */
[----:B------:R-:W-:-:S02]  /*1ff40*/  IMAD.MOV.U32 R15, RZ, RZ, -0x1 ;  /* 0xffffffffff0f7424 */ /* 0x000fc400078e00ff */
[----:B--2---:R-:W-:Y:S02]  /*1ff50*/  IMAD R7, R13, R7, RZ ;  /* 0x000000070d077224 */ /* 0x004fe400078e02ff */
[----:B------:R-:W-:-:S03]  /*1ff60*/  IMAD.MOV.U32 R13, RZ, RZ, R4 ;  /* 0x000000ffff0d7224 */ /* 0x000fc600078e0004 */
[-C--:B---3--:R-:W-:Y:S01]  /*1ff70*/  ISETP.GE.AND P2, PT, R12, R7.reuse, PT ;  /* 0x000000070c00720c */ /* 0x088fe20003f46270 */
[----:B------:R-:W-:Y:S01]  /*1ff80*/  IMAD.MOV.U32 R12, RZ, RZ, RZ ;  /* 0x000000ffff0c7224 */ /* 0x000fe200078e00ff */
[-C--:B----4-:R-:W-:Y:S01]  /*1ff90*/  ISETP.GE.AND P3, PT, R11, R7.reuse, PT ;  /* 0x000000070b00720c */ /* 0x090fe20003f66270 */
[----:B------:R-:W-:Y:S01]  /*1ffa0*/  IMAD.MOV.U32 R11, RZ, RZ, 0x181f ;  /* 0x0000181fff0b7424 */ /* 0x000fe200078e00ff */
[----:B-----5:R-:W-:Y:S02]  /*1ffb0*/  ISETP.GE.AND P4, PT, R9, R7, PT ;  /* 0x000000070900720c */ /* 0x020fe40003f86270 */
[----:B------:R-:W-:-:S07]  /*1ffc0*/  LOP3.LUT R8, R8, 0xffffffdf, RZ, 0xc0, !PT ;  /* 0xffffffdf08087812 */ /* 0x000fce00078ec0ff */
        /* <DEDUP_REMOVED lines=8> */
[----:B------:R-:W-:-:S05]  /*20050*/  @P6 LOP3.LUT R8, R8, 0x10, RZ, 0xfc, !PT ;  /* 0x0000001008086812 */ /* 0x000fca00078efcff */
[----:B------:R0:W-:Y:S02]  /*20060*/  STL [R1+0x14], R8 ;  /* 0x0000140801007387 */ /* 0x0001e40000100800 */
[----:B0-----:R-:W-:Y:S05]  /*20070*/  WARPSYNC.COLLECTIVE R15, `(.L_x_4676) ;  /* 0x000000000f087348 */ /* 0x001fea0003c00000 */
[----:B------:R1:W2:Y:S02]  /*20080*/  SHFL.IDX P6, R14, R13, R12, R11 ;  /* 0x0000000c0d0e7389 */ /* 0x0002a400000c000b */
[----:B012---:R-:W-:Y:S01]  /*20090*/  ENDCOLLECTIVE ;  /* 0x000000000000791b */ /* 0x007fe20003800000 */
.L_x_4676:
[----:B------:R-:W-:Y:S05]  /*200a0*/  BSYNC B0 ;  /* 0x0000000000007941 */ /* 0x000fea0003800000 */
.L_x_4675:
[----:B------:R0:W-:Y:S04]  /*200b0*/  STL [R1+0x90], R16 ;  /* 0x0000901001007387 */ /* 0x0001e80000100800 */
[----:B0-----:R0:W5:Y:S04]  /*200c0*/  LDL.LU R16, [R1+0x14] ;  /* 0x0000140001107983 */ /* 0x0011680000300800 */
[----:B------:R1:W-:Y:S04]  /*200d0*/  STL [R1+0x8c], R7 ;  /* 0x00008c0701007387 */ /* 0x0003e80000100800 */
[----:B-1----:R0:W5:Y:S01]  /*200e0*/  LDL R7, [R1+0x18] ;  /* 0x0000180001077983 */ /* 0x0021620000100800 */
[----:B------:R-:W-:-:S02]  /*200f0*/  IMAD.MOV.U32 R13, RZ, RZ, R0 ;  /* 0x000000ffff0d7224 */ /* 0x000fc400078e0000 */
[----:B------:R-:W-:Y:S02]  /*20100*/  IMAD.MOV.U32 R12, RZ, RZ, RZ ;  /* 0x000000ffff0c7224 */ /* 0x000fe400078e00ff */
[----:B------:R-:W-:Y:S02]  /*20110*/  IMAD.MOV.U32 R11, RZ, RZ, 0x181f ;  /* 0x0000181fff0b7424 */ /* 0x000fe400078e00ff */
[----:B------:R-:W-:Y:S02]  /*20120*/  IMAD.MOV.U32 R15, RZ, RZ, -0x1 ;  /* 0xffffffffff0f7424 */ /* 0x000fe400078e00ff */
[----:B0-----:R-:W-:-:S07]  /*20130*/  IMAD.MOV.U32 R8, RZ, RZ, R14 ;  /* 0x000000ffff087224 */ /* 0x001fce00078e000e */
[----:B-----5:R-:W-:Y:S05]  /*20140*/  WARPSYNC.COLLECTIVE R15, `(.L_x_4677) ;  /* 0x000000000f087348 */ /* 0x020fea0003c00000 */
[----:B------:R0:W1:Y:S02]  /*20150*/  SHFL.IDX P6, R14, R13, R12, R11 ;  /* 0x0000000c0d0e7389 */ /* 0x00006400000c000b */
[----:B01---5:R-:W-:Y:S01]  /*20160*/  ENDCOLLECTIVE ;  /* 0x000000000000791b */ /* 0x023fe20003800000 */
.L_x_4677:
[----:B------:R-:W-:Y:S02]  /*20170*/  IMAD.MOV.U32 R13, RZ, RZ, R4 ;  /* 0x000000ffff0d7224 */ /* 0x000fe400078e0004 */
[----:B------:R-:W-:Y:S02]  /*20180*/  IMAD.MOV.U32 R12, RZ, RZ, 0x1 ;  /* 0x00000001ff0c7424 */ /* 0x000fe400078e00ff */
[----:B------:R-:W-:-:S05]  /*20190*/  IMAD.MOV.U32 R2, RZ, RZ, R14 ;  /* 0x000000ffff027224 */ /* 0x000fca00078e000e */
[----:B------:R-:W-:-:S05]  /*201a0*/  @!P2 LEA R3, P6, R10, R2, 0x1 ;  /* 0x000000020a03a211 */ /* 0x000fca00078c08ff */
[----:B------:R-:W-:-:S05]  /*201b0*/  @!P2 IMAD.X R2, RZ, RZ, R8, P6 ;  /* 0x000000ffff02a224 */ /* 0x000fca00030e0608 */
[----:B------:R-:W-:-:S04]  /*201c0*/  @!P2 LOP3.LUT R3, R3, R2, RZ, 0x3c, !PT ;  /* 0x000000020303a212 */ /* 0x000fc800078e3cff */
[----:B------:R-:W-:-:S04]  /*201d0*/  @!P2 LOP3.LUT R2, R3, R2, RZ, 0x3c, !PT ;  /* 0x000000020302a212 */ /* 0x000fc800078e3cff */
[----:B------:R-:W-:Y:S02]  /*201e0*/  @!P2 LOP3.LUT R3, R3, R2, RZ, 0x3c, !PT ;  /* 0x000000020303a212 */ /* 0x000fe400078e3cff */
[----:B------:R-:W-:-:S04]  /*201f0*/  LOP3.LUT R16, R16, 0xffff7fff, RZ, 0xc0, !PT ;  /* 0xffff7fff10107812 */ /* 0x000fc800078ec0ff */
[----:B------:R-:W-:-:S04]  /*20200*/  @P0 LOP3.LUT R16, R16, 0x8000, RZ, 0xfc, !PT ;  /* 0x0000800010100812 */ /* 0x000fc800078efcff */
[C---:B------:R-:W-:Y:S02]  /*20210*/  LOP3.LUT P0, RZ, R16.reuse, 0x8, RZ, 0xc0, !PT ;  /* 0x0000000810ff7812 */ /* 0x040fe4000780c0ff */
[----:B------:R-:W-:-:S04]  /*20220*/  LOP3.LUT R16, R16, 0xffffbfff, RZ, 0xc0, !PT ;  /* 0xffffbfff10107812 */ /* 0x000fc800078ec0ff */
[----:B------:R-:W-:-:S04]  /*20230*/  @P1 LOP3.LUT R16, R16, 0x4000, RZ, 0xfc, !PT ;  /* 0x0000400010101812 */ /* 0x000fc800078efcff */
[C---:B------:R-:W-:Y:S02]  /*20240*/  LOP3.LUT P1, RZ, R16.reuse, 0x4, RZ, 0xc0, !PT ;  /* 0x0000000410ff7812 */ /* 0x040fe4000782c0ff */
[----:B------:R-:W-:Y:S01]  /*20250*/  LOP3.LUT R16, R16, 0xffffdfff, RZ, 0xc0, !PT ;  /* 0xffffdfff10107812 */ /* 0x000fe200078ec0ff */
[----:B------:R-:W-:Y:S01]  /*20260*/  @!PT LDS RZ, [RZ] ;  /* 0x00000000fffff984 */ /* 0x000fe20000000800 */
[----:B------:R-:W-:Y:S01]  /*20270*/  @!PT LDS RZ, [RZ] ;  /* 0x00000000fffff984 */ /* 0x000fe20000000800 */
[----:B------:R-:W-:Y:S01]  /*20280*/  @!PT LDS RZ, [RZ] ;  /* 0x00000000fffff984 */ /* 0x000fe20000000800 */
[----:B------:R0:W-:Y:S03]  /*20290*/  @!P2 LDGSTS.E.BYPASS.LTC128B.128 [R7+0x26400], desc[UR40][R2.64], !P0 ;  /* 0x264000000207afae */ /* 0x0001e6000c101d68 */
[----:B------:R-:W-:-:S04]  /*202a0*/  @P3 LOP3.LUT R16, R16, 0x2000, RZ, 0xfc, !PT ;  /* 0x0000200010103812 */ /* 0x000fc800078efcff */
[C---:B------:R-:W-:Y:S02]  /*202b0*/  LOP3.LUT P3, RZ, R16.reuse, 0x2, RZ, 0xc0, !PT ;  /* 0x0000000210ff7812 */ /* 0x040fe4000786c0ff */
[----:B------:R-:W-:Y:S01]  /*202c0*/  LOP3.LUT R16, R16, 0xfffffbff, RZ, 0xc0, !PT ;  /* 0xfffffbff10107812 */ /* 0x000fe200078ec0ff */
[----:B------:R0:W-:Y:S03]  /*202d0*/  @!P2 LDGSTS.E.BYPASS.LTC128B.128 [R7+0x28400], desc[UR40][R2.64+0x80], !P1 ;  /* 0x284000800207afae */ /* 0x0001e6000c901d68 */
[----:B------:R-:W-:-:S04]  /*202e0*/  @P4 LOP3.LUT R16, R16, 0x400, RZ, 0xfc, !PT ;  /* 0x0000040010104812 */ /* 0x000fc800078efcff */
[C---:B------:R-:W-:Y:S02]  /*202f0*/  LOP3.LUT P0, RZ, R16.reuse, 0x8000, RZ, 0xc0, !PT ;  /* 0x0000800010ff7812 */ /* 0x040fe4000780c0ff */
[C---:B------:R-:W-:Y:S01]  /*20300*/  LOP3.LUT P1, RZ, R16.reuse, 0x4000, RZ, 0xc0, !PT ;  /* 0x0000400010ff7812 */ /* 0x040fe2000782c0ff */
[----:B------:R0:W-:Y:S01]  /*20310*/  @!P2 LDGSTS.E.BYPASS.LTC128B.128 [R7+0x2a400], desc[UR40][R2.64+0x100], !P3 ;  /* 0x2a4001000207afae */ /* 0x0001e2000d901d68 */
[C---:B------:R-:W-:Y:S02]  /*20320*/  LOP3.LUT P6, RZ, R16.reuse, 0x20, RZ, 0xc0, !PT ;  /* 0x0000002010ff7812 */ /* 0x040fe400078cc0ff */
[C---:B------:R-:W-:Y:S01]  /*20330*/  LOP3.LUT P3, RZ, R16.reuse, 0x2000, RZ, 0xc0, !PT ;  /* 0x0000200010ff7812 */ /* 0x040fe2000786c0ff */
[----:B------:R0:W-:Y:S01]  /*20340*/  @!P2 LDGSTS.E.BYPASS.LTC128B.128 [R7+0x2c400], desc[UR40][R2.64+0x180], !P5 ;  /* 0x2c4001800207afae */ /* 0x0001e2000e901d68 */
[C---:B------:R-:W-:Y:S02]  /*20350*/  LOP3.LUT P4, RZ, R16.reuse, 0x10, RZ, 0xc0, !PT ;  /* 0x0000001010ff7812 */ /* 0x040fe4000788c0ff */
[----:B------:R-:W-:-:S03]  /*20360*/  LOP3.LUT R16, R16, 0xfffff7ff, RZ, 0xc0, !PT ;  /* 0xfffff7ff10107812 */ /* 0x000fc600078ec0ff */
[----:B------:R0:W-:Y:S01]  /*20370*/  @!P2 LDGSTS.E.BYPASS.LTC128B.128 [R7+0x2e400], desc[UR40][R2.64+0x200], !P0 ;  /* 0x2e4002000207afae */ /* 0x0001e2000c101d68 */
[----:B------:R-:W-:-:S03]  /*20380*/  @P5 LOP3.LUT R16, R16, 0x800, RZ, 0xfc, !PT ;  /* 0x0000080010105812 */ /* 0x000fc600078efcff */
[----:B------:R0:W-:Y:S01]  /*20390*/  @!P2 LDGSTS.E.BYPASS.LTC128B.128 [R7+0x30400], desc[UR40][R2.64+0x280], !P1 ;  /* 0x304002800207afae */ /* 0x0001e2000c901d68 */
[C---:B------:R-:W-:Y:S02]  /*203a0*/  LOP3.LUT P5, RZ, R16.reuse, 0x4, RZ, 0xc0, !PT ;  /* 0x0000000410ff7812 */ /* 0x040fe400078ac0ff */
[----:B------:R-:W-:Y:S01]  /*203b0*/  @!P3 LOP3.LUT R8, R5, 0x40, RZ, 0xc0, !PT ;  /* 0x000000400508b812 */ /* 0x000fe200078ec0ff */
[----:B------:R0:W-:Y:S01]  /*203c0*/  @!P2 LDGSTS.E.BYPASS.LTC128B.128 [R7+0x32400], desc[UR40][R2.64+0x300], P6 ;  /* 0x324003000207afae */ /* 0x0001e2000b101d68 */
[----:B------:R-:W-:Y:S02]  /*203d0*/  LOP3.LUT R16, R16, 0xffffefff, RZ, 0xc0, !PT ;  /* 0xffffefff10107812 */ /* 0x000fe400078ec0ff */
[----:B------:R-:W-:-:S07]  /*203e0*/  @!P3 SHF.R.U32.HI R8, RZ, 0x2, R8 ;  /* 0x00000002ff08b819 */ /* 0x000fce0000011608 */
[----:B0-----:R-:W-:Y:S05]  /*203f0*/  WARPSYNC.COLLECTIVE R15, `(.L_x_4678) ;  /* 0x000000000f087348 */ /* 0x001fea0003c00000 */
[----:B------:R1:W2:Y:S02]  /*20400*/  SHFL.IDX P6, R14, R13, R12, R11 ;  /* 0x0000000c0d0e7389 */ /* 0x0002a400000c000b */
[----:B012---:R-:W-:Y:S01]  /*20410*/  ENDCOLLECTIVE ;  /* 0x000000000000791b */ /* 0x007fe20003800000 */
.L_x_4678:
[----:B------:R-:W-:Y:S01]  /*20420*/  @!PT LDS RZ, [RZ] ;  /* 0x00000000fffff984 */ /* 0x000fe20000000800 */
[----:B------:R-:W-:Y:S01]  /*20430*/  @!PT LDS RZ, [RZ] ;  /* 0x00000000fffff984 */ /* 0x000fe20000000800 */
[----:B------:R-:W-:Y:S01]  /*20440*/  @!PT LDS RZ, [RZ] ;  /* 0x00000000fffff984 */ /* 0x000fe20000000800 */
[----:B------:R0:W-:Y:S01]  /*20450*/  @!P2 LDGSTS.E.BYPASS.LTC128B.128 [R7+0x34400], desc[UR40][R2.64+0x380], P4 ;  /* 0x344003800207afae */ /* 0x0001e2000a101d68 */
[----:B------:R-:W-:Y:S02]  /*20460*/  @!P3 ISETP.NE.U32.AND P2, PT, R8, RZ, PT ;  /* 0x000000ff0800b20c */ /* 0x000fe40003f45070 */
[----:B------:R-:W-:Y:S02]  /*20470*/  @P5 LOP3.LUT R16, R16, 0x1000, RZ, 0xfc, !PT ;  /* 0x0000100010105812 */ /* 0x000fe400078efcff */
[----:B------:R-:W-:Y:S02]  /*20480*/  @!P3 LOP3.LUT R8, R6, 0x80, RZ, 0xc0, !PT ;  /* 0x000000800608b812 */ /* 0x000fe400078ec0ff */
[C---:B------:R-:W-:Y:S02]  /*20490*/  LOP3.LUT P5, RZ, R16.reuse, 0x8, RZ, 0xc0, !PT ;  /* 0x0000000810ff7812 */ /* 0x040fe400078ac0ff */
[----:B------:R-:W-:Y:S01]  /*204a0*/  LOP3.LUT R16, R16, 0xffffffdf, RZ, 0xc0, !PT ;  /* 0xffffffdf10107812 */ /* 0x000fe200078ec0ff */
[----:B------:R-:W-:Y:S01]  /*204b0*/  IMAD.MOV.U32 R13, RZ, RZ, R0 ;  /* 0x000000ffff0d7224 */ /* 0x000fe200078e0000 */
[----:B------:R-:W-:-:S03]  /*204c0*/  @!P3 SHF.R.U32.HI R8, RZ, 0x3, R8 ;  /* 0x00000003ff08b819 */ /* 0x000fc60000011608 */
[----:B------:R-:W-:Y:S02]  /*204d0*/  @P2 LOP3.LUT R16, R16, 0x20, RZ, 0xfc, !PT ;  /* 0x0000002010102812 */ /* 0x000fe400078efcff */
[----:B------:R-:W-:Y:S01]  /*204e0*/  @!P3 ISETP.NE.U32.AND P4, PT, R8, RZ, PT ;  /* 0x000000ff0800b20c */ /* 0x000fe20003f85070 */
[----:B0-----:R-:W-:-:S12]  /*204f0*/  IMAD.MOV.U32 R9, RZ, RZ, R14 ;  /* 0x000000ffff097224 */ /* 0x001fd800078e000e */
[----:B------:R-:W-:Y:S05]  /*20500*/  WARPSYNC.COLLECTIVE R15, `(.L_x_4679) ;  /* 0x000000000f087348 */ /* 0x000fea0003c00000 */
[----:B------:R0:W1:Y:S02]  /*20510*/  SHFL.IDX P6, R14, R13, R12, R11 ;  /* 0x0000000c0d0e7389 */ /* 0x00006400000c000b */
[----:B01----:R-:W-:Y:S01]  /*20520*/  ENDCOLLECTIVE ;  /* 0x000000000000791b */ /* 0x003fe20003800000 */
.L_x_4679:
        /* <DEDUP_REMOVED lines=29> */
.L_x_4680:
        /* <DEDUP_REMOVED lines=8> */
[----:B------:R0:W-:Y:S01]  /*20780*/  STL [R1+0x14], R16 ;  /* 0x0000141001007387 */ /* 0x0001e20000100800 */
[----:B------:R-:W-:-:S11]  /*20790*/  IMAD.MOV.U32 R10, RZ, RZ, R14 ;  /* 0x000000ffff0a7224 */ /* 0x000fd600078e000e */
[----:B0-----:R-:W-:Y:S05]  /*207a0*/  WARPSYNC.COLLECTIVE R15, `(.L_x_4681) ;  /* 0x000000000f087348 */ /* 0x001fea0003c00000 */
[----:B------:R1:W2:Y:S02]  /*207b0*/  SHFL.IDX P6, R14, R13, R12, R11 ;  /* 0x0000000c0d0e7389 */ /* 0x0002a400000c000b */
[----:B012---:R-:W-:Y:S01]  /*207c0*/  ENDCOLLECTIVE ;  /* 0x000000000000791b */ /* 0x007fe20003800000 */
.L_x_4681:
        /* <DEDUP_REMOVED lines=20> */
[----:B------:R-:W-:-:S03]  /*20910*/  LOP3.LUT P2, RZ, R16, 0x80, RZ, 0xc0, !PT ;  /* 0x0000008010ff7812 */ /* 0x000fc6000784c0ff */
[----:B------:R0:W5:Y:S10]  /*20920*/  LDL.LU R16, [R1+0x90] ;  /* 0x0000900001107983 */ /* 0x0001740000300800 */
        /* <DEDUP_REMOVED lines=13> */
.L_x_4682:
[----:B------:R-:W-:Y:S02]  /*20a00*/  IMAD.MOV.U32 R13, RZ, RZ, R0 ;  /* 0x000000ffff0d7224 */ /* 0x000fe400078e0000 */
[----:B------:R-:W-:-:S07]  /*20a10*/  IMAD.MOV.U32 R4, RZ, RZ, R14 ;  /* 0x000000ffff047224 */ /* 0x000fce00078e000e */
[----:B------:R-:W-:Y:S05]  /*20a20*/  WARPSYNC.COLLECTIVE R15, `(.L_x_4683) ;  /* 0x000000000f087348 */ /* 0x000fea0003c00000 */
[----:B------:R0:W1:Y:S02]  /*20a30*/  SHFL.IDX P6, R14, R13, R12, R11 ;  /* 0x0000000c0d0e7389 */ /* 0x00006400000c000b */
[----:B01----:R-:W-:Y:S01]  /*20a40*/  ENDCOLLECTIVE ;  /* 0x000000000000791b */ /* 0x003fe20003800000 */
.L_x_4683:
[----:B------:R-:W-:Y:S01]  /*20a50*/  IMAD.MOV.U32 R0, RZ, RZ, R14 ;  /* 0x000000ffff007224 */ /* 0x000fe200078e000e */
[----:B------:R-:W-:Y:S06]  /*20a60*/  BRA `(.L_x_4684) ;  /* 0xffffff9800347947 */ /* 0x000fec000383ffff */
.L_x_4526:
[----:B0-----:R0:W2:Y:S02]  /*20a70*/  SYNCS.PHASECHK.TRANS64.TRYWAIT P0, [R18+URZ+0x38820], R0 ;  /* 0x03882000120075a7 */ /* 0x0010a4000800017f */
[----:B--2---:R-:W-:Y:S05]  /*20a80*/  @!P0 NANOSLEEP.SYNCS 0x989680 ;  /* 0x009896800000895d */ /* 0x004fea0003900000 */
[----:B------:R-:W2:Y:S02]  /*20a90*/  @!P0 SYNCS.PHASECHK.TRANS64 P0, [R18+URZ+0x38820], R0 ;  /* 0x03882000120085a7 */ /* 0x000ea4000800007f */
[----:B--2---:R-:W-:Y:S05]  /*20aa0*/  @!P0 BRA `(.L_x_4526) ;  /* 0xfffffffc00f08947 */ /* 0x004fea000383ffff */
[----:B------:R-:W-:Y:S05]  /*20ab0*/  BRA `(.L_x_4685) ;  /* 0xffffff9800f07947 */ /* 0x000fea000383ffff */
.L_x_4530:
[----:B0-----:R0:W2:Y:S02]  /*20ac0*/  SYNCS.PHASECHK.TRANS64.TRYWAIT P0, [R0+URZ+0x38860], R2 ;  /* 0x03886002000075a7 */ /* 0x0010a4000800017f */
[----:B--2---:R-:W-:Y:S05]  /*20ad0*/  @!P0 NANOSLEEP.SYNCS 0x989680 ;  /* 0x009896800000895d */ /* 0x004fea0003900000 */
[----:B------:R-:W2:Y:S02]  /*20ae0*/  @!P0 SYNCS.PHASECHK.TRANS64 P0, [R0+URZ+0x38860], R2 ;  /* 0x03886002000085a7 */ /* 0x000ea4000800007f */
[----:B--2---:R-:W-:Y:S05]  /*20af0*/  @!P0 BRA `(.L_x_4530) ;  /* 0xfffffffc00f08947 */ /* 0x004fea000383ffff */
[----:B------:R-:W-:Y:S05]  /*20b00*/  BRA `(.L_x_4686) ;  /* 0xffffff9c00147947 */ /* 0x000fea000383ffff */
.L_x_4549:
[----:B-1----:R1:W2:Y:S02]  /*20b10*/  SYNCS.PHASECHK.TRANS64.TRYWAIT P0, [R2+URZ+0x38840], R6 ;  /* 0x03884006020075a7 */ /* 0x0022a4000800017f */
[----:B--2---:R-:W-:Y:S05]  /*20b20*/  @!P0 NANOSLEEP.SYNCS 0x989680 ;  /* 0x009896800000895d */ /* 0x004fea0003900000 */
[----:B------:R-:W2:Y:S02]  /*20b30*/  @!P0 SYNCS.PHASECHK.TRANS64 P0, [R2+URZ+0x38840], R6 ;  /* 0x03884006020085a7 */ /* 0x000ea4000800007f */
[----:B--2---:R-:W-:Y:S05]  /*20b40*/  @!P0 BRA `(.L_x_4549) ;  /* 0xfffffffc00f08947 */ /* 0x004fea000383ffff */
[----:B------:R-:W-:Y:S05]  /*20b50*/  BRA `(.L_x_4687) ;  /* 0xffffffa800247947 */ /* 0x000fea000383ffff */
.L_x_4554:
[----:B0-----:R0:W2:Y:S02]  /*20b60*/  SYNCS.PHASECHK.TRANS64.TRYWAIT P0, [R2+URZ+0x38860], R6 ;  /* 0x03886006020075a7 */ /* 0x0010a4000800017f */
[----:B--2---:R-:W-:Y:S05]  /*20b70*/  @!P0 NANOSLEEP.SYNCS 0x989680 ;  /* 0x009896800000895d */ /* 0x004fea0003900000 */
[----:B------:R-:W2:Y:S02]  /*20b80*/  @!P0 SYNCS.PHASECHK.TRANS64 P0, [R2+URZ+0x38860], R6 ;  /* 0x03886006020085a7 */ /* 0x000ea4000800007f */
[----:B--2---:R-:W-:Y:S05]  /*20b90*/  @!P0 BRA `(.L_x_4554) ;  /* 0xfffffffc00f08947 */ /* 0x004fea000383ffff */
[----:B------:R-:W-:Y:S05]  /*20ba0*/  BRA `(.L_x_4688) ;  /* 0xffffffa800a07947 */ /* 0x000fea000383ffff */
.L_x_4569:
[----:B-1----:R1:W2:Y:S02]  /*20bb0*/  SYNCS.PHASECHK.TRANS64.TRYWAIT P0, [R3+URZ+0x38840], R2 ;  /* 0x03884002030075a7 */ /* 0x0022a4000800017f */
[----:B--2---:R-:W-:Y:S05]  /*20bc0*/  @!P0 NANOSLEEP.SYNCS 0x989680 ;  /* 0x009896800000895d */ /* 0x004fea0003900000 */
[----:B------:R-:W2:Y:S02]  /*20bd0*/  @!P0 SYNCS.PHASECHK.TRANS64 P0, [R3+URZ+0x38840], R2 ;  /* 0x03884002030085a7 */ /* 0x000ea4000800007f */
[----:B--2---:R-:W-:Y:S05]  /*20be0*/  @!P0 BRA `(.L_x_4569) ;  /* 0xfffffffc00f08947 */ /* 0x004fea000383ffff */
[----:B------:R-:W-:Y:S05]  /*20bf0*/  BRA `(.L_x_4689) ;  /* 0xffffffb4007c7947 */ /* 0x000fea000383ffff */
.L_x_4574:
[----:B--2---:R2:W3:Y:S02]  /*20c00*/  SYNCS.PHASECHK.TRANS64.TRYWAIT P0, [R3+URZ+0x38860], R2 ;  /* 0x03886002030075a7 */ /* 0x0044e4000800017f */
[----:B---3--:R-:W-:Y:S05]  /*20c10*/  @!P0 NANOSLEEP.SYNCS 0x989680 ;  /* 0x009896800000895d */ /* 0x008fea0003900000 */
[----:B------:R-:W3:Y:S02]  /*20c20*/  @!P0 SYNCS.PHASECHK.TRANS64 P0, [R3+URZ+0x38860], R2 ;  /* 0x03886002030085a7 */ /* 0x000ee4000800007f */
[----:B---3--:R-:W-:Y:S05]  /*20c30*/  @!P0 BRA `(.L_x_4574) ;  /* 0xfffffffc00f08947 */ /* 0x008fea000383ffff */
[----:B------:R-:W-:Y:S05]  /*20c40*/  BRA `(.L_x_4690) ;  /* 0xffffffb400f87947 */ /* 0x000fea000383ffff */
.L_x_4589:
[----:B-1----:R1:W2:Y:S02]  /*20c50*/  SYNCS.PHASECHK.TRANS64.TRYWAIT P0, [R3+URZ+0x38840], R2 ;  /* 0x03884002030075a7 */ /* 0x0022a4000800017f */
[----:B--2---:R-:W-:Y:S05]  /*20c60*/  @!P0 NANOSLEEP.SYNCS 0x989680 ;  /* 0x009896800000895d */ /* 0x004fea0003900000 */
[----:B------:R-:W2:Y:S02]  /*20c70*/  @!P0 SYNCS.PHASECHK.TRANS64 P0, [R3+URZ+0x38840], R2 ;  /* 0x03884002030085a7 */ /* 0x000ea4000800007f */
[----:B--2---:R-:W-:Y:S05]  /*20c80*/  @!P0 BRA `(.L_x_4589) ;  /* 0xfffffffc00f08947 */ /* 0x004fea000383ffff */
[----:B------:R-:W-:Y:S05]  /*20c90*/  BRA `(.L_x_4691) ;  /* 0xffffffc000b87947 */ /* 0x000fea000383ffff */
.L_x_4594:
[----:B--2---:R2:W3:Y:S02]  /*20ca0*/  SYNCS.PHASECHK.TRANS64.TRYWAIT P0, [R3+URZ+0x38860], R2 ;  /* 0x03886002030075a7 */ /* 0x0044e4000800017f */
[----:B---3--:R-:W-:Y:S05]  /*20cb0*/  @!P0 NANOSLEEP.SYNCS 0x989680 ;  /* 0x009896800000895d */ /* 0x008fea0003900000 */
[----:B------:R-:W3:Y:S02]  /*20cc0*/  @!P0 SYNCS.PHASECHK.TRANS64 P0, [R3+URZ+0x38860], R2 ;  /* 0x03886002030085a7 */ /* 0x000ee4000800007f */
[----:B---3--:R-:W-:Y:S05]  /*20cd0*/  @!P0 BRA `(.L_x_4594) ;  /* 0xfffffffc00f08947 */ /* 0x008fea000383ffff */
[----:B------:R-:W-:Y:S05]  /*20ce0*/  BRA `(.L_x_4692) ;  /* 0xffffffc400347947 */ /* 0x000fea000383ffff */
.L_x_4610:
[----:B-1----:R-:W2:Y:S01]  /*20cf0*/  LDL R2, [R1] ;  /* 0x0000000001027983 */ /* 0x002ea20000100800 */
[----:B------:R-:W-:Y:S01]  /*20d00*/  BSSY B0, `(.L_x_4693) ;  /* 0x0000008000007945 */ /* 0x000fe20003800000 */
[----:B---3--:R-:W-:Y:S02]  /*20d10*/  IMAD.MOV.U32 R12, RZ, RZ, RZ ;  /* 0x000000ffff0c7224 */ /* 0x008fe400078e00ff */
[----:B------:R-:W-:Y:S02]  /*20d20*/  IMAD.MOV.U32 R11, RZ, RZ, 0x1f ;  /* 0x0000001fff0b7424 */ /* 0x000fe400078e00ff */
[----:B------:R-:W-:Y:S02]  /*20d30*/  IMAD.MOV.U32 R15, RZ, RZ, -0x1 ;  /* 0xffffffffff0f7424 */ /* 0x000fe400078e00ff */
[----:B--2---:R-:W-:-:S07]  /*20d40*/  IMAD.MOV.U32 R13, RZ, RZ, R2 ;  /* 0x000000ffff0d7224 */ /* 0x004fce00078e0002 */
[----:B0-----:R-:W-:Y:S05]  /*20d50*/  WARPSYNC.COLLECTIVE R15, `(.L_x_4694) ;  /* 0x000000000f087348 */ /* 0x001fea0003c00000 */
[----:B------:R1:W2:Y:S02]  /*20d60*/  SHFL.IDX P6, R14, R13, R12, R11 ;  /* 0x0000000c0d0e7389 */ /* 0x0002a400000c000b */
[----:B012---:R-:W-:Y:S01]  /*20d70*/  ENDCOLLECTIVE ;  /* 0x000000000000791b */ /* 0x007fe20003800000 */
.L_x_4694:
[----:B------:R-:W-:Y:S05]  /*20d80*/  BSYNC B0 ;  /* 0x0000000000007941 */ /* 0x000fea0003800000 */
.L_x_4693:
        /* <DEDUP_REMOVED lines=9> */
.L_x_4695:
        /* <DEDUP_REMOVED lines=26> */
.L_x_4696:
        /* <DEDUP_REMOVED lines=8> */
.L_x_4697:
        /* <DEDUP_REMOVED lines=8> */
.L_x_4698:
        /* <DEDUP_REMOVED lines=8> */
.L_x_4699:
        /* <DEDUP_REMOVED lines=8> */
.L_x_4700:
        /* <DEDUP_REMOVED lines=9> */
.L_x_4701:
[----:B------:R-:W-:Y:S01]  /*21250*/  IMAD.MOV.U32 R9, RZ, RZ, R14 ;  /* 0x000000ffff097224 */ /* 0x000fe200078e000e */
[----:B------:R-:W-:Y:S06]  /*21260*/  BRA `(.L_x_4702) ;  /* 0xffffffcc006c7947 */ /* 0x000fec000383ffff */
.L_x_4613:
[----:B------:R-:W-:Y:S01]  /*21270*/  BSSY B0, `(.L_x_4703) ;  /* 0x0000008000007945 */ /* 0x000fe20003800000 */
[----:B------:R-:W-:Y:S02]  /*21280*/  IMAD.MOV.U32 R13, RZ, RZ, R2 ;  /* 0x000000ffff0d7224 */ /* 0x000fe400078e0002 */
[----:B---3--:R-:W-:Y:S02]  /*21290*/  IMAD.MOV.U32 R12, RZ, RZ, 0x1 ;  /* 0x00000001ff0c7424 */ /* 0x008fe400078e00ff */
[----:B------:R-:W-:Y:S02]  /*212a0*/  IMAD.MOV.U32 R11, RZ, RZ, RZ ;  /* 0x000000ffff0b7224 */ /* 0x000fe400078e00ff */
[----:B------:R-:W-:-:S07]  /*212b0*/  IMAD.MOV.U32 R15, RZ, RZ, -0x1 ;  /* 0xffffffffff0f7424 */ /* 0x000fce00078e00ff */
[----:B0-----:R-:W-:Y:S05]  /*212c0*/  WARPSYNC.COLLECTIVE R15, `(.L_x_4704) ;  /* 0x000000000f087348 */ /* 0x001fea0003c00000 */
[----:B------:R1:W2:Y:S02]  /*212d0*/  SHFL.UP P6, R14, R13, R12, R11 ;  /* 0x0400000c0d0e7389 */ /* 0x0002a400000c000b */
[----:B012---:R-:W-:Y:S01]  /*212e0*/  ENDCOLLECTIVE ;  /* 0x000000000000791b */ /* 0x007fe20003800000 */
.L_x_4704:
[----:B------:R-:W-:Y:S05]  /*212f0*/  BSYNC B0 ;  /* 0x0000000000007941 */ /* 0x000fea0003800000 */
.L_x_4703:
        /* <DEDUP_REMOVED lines=10> */
.L_x_4705:
        /* <DEDUP_REMOVED lines=8> */
.L_x_4706:
        /* <DEDUP_REMOVED lines=8> */
.L_x_4707:
        /* <DEDUP_REMOVED lines=8> */
.L_x_4708:
        /* <DEDUP_REMOVED lines=9> */
.L_x_4709:
[----:B------:R-:W-:Y:S01]  /*215b0*/  IMAD.MOV.U32 R9, RZ, RZ, R14 ;  /* 0x000000ffff097224 */ /* 0x000fe200078e000e */
[----:B------:R-:W-:Y:S06]  /*215c0*/  BRA `(.L_x_4710) ;  /* 0xffffffcc00407947 */ /* 0x000fec000383ffff */
.L_x_4615:
[----:B------:R-:W-:Y:S01]  /*215d0*/  BSSY B0, `(.L_x_4711) ;  /* 0x0000006000007945 */ /* 0x000fe20003800000 */
[----:B------:R-:W-:Y:S01]  /*215e0*/  PLOP3.LUT P6, PT, P6, PT, PT, 0x8, 0x0 ;  /* 0x000000000000781c */ /* 0x000fe200037ce170 */
[----:B------:R-:W-:-:S12]  /*215f0*/  IMAD.MOV.U32 R15, RZ, RZ, -0x1 ;  /* 0xffffffffff0f7424 */ /* 0x000fd800078e00ff */
[----:B0--3--:R-:W-:Y:S05]  /*21600*/  WARPSYNC.COLLECTIVE R15, `(.L_x_4712) ;  /* 0x000000000f087348 */ /* 0x009fea0003c00000 */
[----:B---3--:R-:W-:Y:S01]  /*21610*/  VOTE.ANY R14, PT, P6 ;  /* 0x00000000000e7806 */ /* 0x008fe200030e0100 */
[----:B0-----:R-:W-:Y:S06]  /*21620*/  ENDCOLLECTIVE ;  /* 0x000000000000791b */ /* 0x001fec0003800000 */
.L_x_4712:
[----:B------:R-:W-:Y:S05]  /*21630*/  BSYNC B0 ;  /* 0x0000000000007941 */ /* 0x000fea0003800000 */
.L_x_4711:
        /* <DEDUP_REMOVED lines=9> */
.L_x_4713:
[----:B------:R-:W-:Y:S02]  /*216d0*/  IMAD.MOV.U32 R13, RZ, RZ, R6 ;  /* 0x000000ffff0d7224 */ /* 0x000fe400078e0006 */
[----:B------:R-:W-:-:S07]  /*216e0*/  IMAD.MOV.U32 R0, RZ, RZ, R14 ;  /* 0x000000ffff007224 */ /* 0x000fce00078e000e */
[----:B------:R-:W-:Y:S05]  /*216f0*/  WARPSYNC.COLLECTIVE R15, `(.L_x_4714) ;  /* 0x000000000f087348 */ /* 0x000fea0003c00000 */
[----:B------:R0:W1:Y:S02]  /*21700*/  SHFL.IDX P6, R14, R13, R12, R11 ;  /* 0x0000000c0d0e7389 */ /* 0x00006400000c000b */
[----:B01----:R-:W-:Y:S01]  /*21710*/  ENDCOLLECTIVE ;  /* 0x000000000000791b */ /* 0x003fe20003800000 */
.L_x_4714:
[----:B------:R-:W-:Y:S01]  /*21720*/  IMAD.MOV.U32 R6, RZ, RZ, R14 ;  /* 0x000000ffff067224 */ /* 0x000fe200078e000e */
[----:B------:R-:W-:Y:S06]  /*21730*/  BRA `(.L_x_4715) ;  /* 0xffffffcc00207947 */ /* 0x000fec000383ffff */
.L_x_4617:
[----:B------:R-:W-:Y:S01]  /*21740*/  BSSY B0, `(.L_x_4716) ;  /* 0x0000007000007945 */ /* 0x000fe20003800000 */
[----:B------:R-:W-:Y:S02]  /*21750*/  IMAD.MOV.U32 R13, RZ, RZ, R7 ;  /* 0x000000ffff0d7224 */ /* 0x000fe400078e0007 */
[----:B------:R-:W-:Y:S02]  /*21760*/  IMAD.MOV.U32 R11, RZ, RZ, 0x1f ;  /* 0x0000001fff0b7424 */ /* 0x000fe400078e00ff */
[----:B------:R-:W-:-:S07]  /*21770*/  IMAD.MOV.U32 R15, RZ, RZ, -0x1 ;  /* 0xffffffffff0f7424 */ /* 0x000fce00078e00ff */
[----:B012-4-:R-:W-:Y:S05]  /*21780*/  WARPSYNC.COLLECTIVE R15, `(.L_x_4717) ;  /* 0x000000000f087348 */ /* 0x017fea0003c00000 */
[----:B------:R3:W0:Y:S02]  /*21790*/  SHFL.IDX P6, R14, R13, R12, R11 ;  /* 0x0000000c0d0e7389 */ /* 0x00062400000c000b */
[----:B01234-:R-:W-:Y:S01]  /*217a0*/  ENDCOLLECTIVE ;  /* 0x000000000000791b */ /* 0x01ffe20003800000 */
.L_x_4717:
[----:B------:R-:W-:Y:S05]  /*217b0*/  BSYNC B0 ;  /* 0x0000000000007941 */ /* 0x000fea0003800000 */
.L_x_4716:
[----:B------:R-:W-:Y:S01]  /*217c0*/  IMAD.MOV.U32 R7, RZ, RZ, R14 ;  /* 0x000000ffff077224 */ /* 0x000fe200078e000e */
[----:B------:R-:W-:Y:S06]  /*217d0*/  BRA `(.L_x_4718) ;  /* 0xffffffcc00107947 */ /* 0x000fec000383ffff */
.L_x_4621:
[----:B0-----:R0:W1:Y:S02]  /*217e0*/  SYNCS.PHASECHK.TRANS64.TRYWAIT P0, [R0+URZ+0x38820], R3 ;  /* 0x03882003000075a7 */ /* 0x001064000800017f */
[----:B-1----:R-:W-:Y:S05]  /*217f0*/  @!P0 NANOSLEEP.SYNCS 0x989680 ;  /* 0x009896800000895d */ /* 0x002fea0003900000 */
[----:B------:R-:W1:Y:S02]  /*21800*/  @!P0 SYNCS.PHASECHK.TRANS64 P0, [R0+URZ+0x38820], R3 ;  /* 0x03882003000085a7 */ /* 0x000e64000800007f */
[----:B-1----:R-:W-:Y:S05]  /*21810*/  @!P0 BRA `(.L_x_4621) ;  /* 0xfffffffc00f08947 */ /* 0x002fea000383ffff */
[----:B------:R-:W-:Y:S05]  /*21820*/  BRA `(.L_x_4719) ;  /* 0xffffffd000ac7947 */ /* 0x000fea000383ffff */
.L_x_4622:
        /* <DEDUP_REMOVED lines=11> */
.L_x_4721:
[----:B------:R-:W-:Y:S05]  /*218e0*/  BSYNC B0 ;  /* 0x0000000000007941 */ /* 0x000fea0003800000 */
.L_x_4720:
[----:B------:R-:W-:Y:S05]  /*218f0*/  BRA `(.L_x_4722) ;  /* 0xffffffd000947947 */ /* 0x000fea000383ffff */
.L_x_4623:
[----:B------:R-:W-:Y:S01]  /*21900*/  BSSY B0, `(.L_x_4723) ;  /* 0x0000006000007945 */ /* 0x000fe20003800000 */
[----:B------:R-:W-:-:S07]  /*21910*/  IMAD.MOV.U32 R15, RZ, RZ, -0x1 ;  /* 0xffffffffff0f7424 */ /* 0x000fce00078e00ff */
[----:B01----:R-:W-:Y:S05]  /*21920*/  WARPSYNC.COLLECTIVE R15, `(.L_x_4724) ;  /* 0x000000000f0c7348 */ /* 0x003fea0003c00000 */
[----:B------:R-:W-:Y:S02]  /*21930*/  ELECT P6, UR62, PT ;  /* 0x00000000003e782f */ /* 0x000fe400038c0000 */
[----:B------:R-:W-:Y:S01]  /*21940*/  MOV R14, UR62 ;  /* 0x0000003e000e7c02 */ /* 0x000fe20008000f00 */
[----:B01----:R-:W-:Y:S10]  /*21950*/  ENDCOLLECTIVE ;  /* 0x000000000000791b */ /* 0x003ff40003800000 */
.L_x_4724:
[----:B------:R-:W-:Y:S05]  /*21960*/  BSYNC B0 ;  /* 0x0000000000007941 */ /* 0x000fea0003800000 */
.L_x_4723:
[----:B------:R-:W-:Y:S05]  /*21970*/  BRA `(.L_x_4725) ;  /* 0xffffffd000887947 */ /* 0x000fea000383ffff */
.L_x_4625:
[----:B0-----:R0:W1:Y:S02]  /*21980*/  SYNCS.PHASECHK.TRANS64.TRYWAIT P0, [R6+URZ], R5 ;  /* 0x00000005060075a7 */ /* 0x001064000800017f */
[----:B-1----:R-:W-:Y:S05]  /*21990*/  @!P0 NANOSLEEP.SYNCS 0x989680 ;  /* 0x009896800000895d */ /* 0x002fea0003900000 */
[----:B------:R-:W1:Y:S02]  /*219a0*/  @!P0 SYNCS.PHASECHK.TRANS64 P0, [R6+URZ], R5 ;  /* 0x00000005060085a7 */ /* 0x000e64000800007f */
[----:B-1----:R-:W-:Y:S05]  /*219b0*/  @!P0 BRA `(.L_x_4625) ;  /* 0xfffffffc00f08947 */ /* 0x002fea000383ffff */
[----:B------:R-:W-:Y:S05]  /*219c0*/  BRA `(.L_x_4726) ;  /* 0xffffffd000c07947 */ /* 0x000fea000383ffff */
.L_x_4626:
[----:B-1----:R1:W2:Y:S02]  /*219d0*/  SYNCS.PHASECHK.TRANS64.TRYWAIT P0, [R7+URZ], R2 ;  /* 0x00000002070075a7 */ /* 0x0022a4000800017f */
[----:B--2---:R-:W-:Y:S05]  /*219e0*/  @!P0 NANOSLEEP.SYNCS 0x989680 ;  /* 0x009896800000895d */ /* 0x004fea0003900000 */
[----:B------:R-:W2:Y:S02]  /*219f0*/  @!P0 SYNCS.PHASECHK.TRANS64 P0, [R7+URZ], R2 ;  /* 0x00000002070085a7 */ /* 0x000ea4000800007f */
[----:B--2---:R-:W-:Y:S05]  /*21a00*/  @!P0 BRA `(.L_x_4626) ;  /* 0xfffffffc00f08947 */ /* 0x004fea000383ffff */
[----:B------:R-:W-:Y:S05]  /*21a10*/  BRA `(.L_x_4727) ;  /* 0xffffffd000b47947 */ /* 0x000fea000383ffff */
.L_x_4628:
[----:B--2---:R2:W3:Y:S02]  /*21a20*/  SYNCS.PHASECHK.TRANS64.TRYWAIT P0, [R4+URZ], R5 ;  /* 0x00000005040075a7 */ /* 0x0044e4000800017f */
[----:B---3--:R-:W-:Y:S05]  /*21a30*/  @!P0 NANOSLEEP.SYNCS 0x989680 ;  /* 0x009896800000895d */ /* 0x008fea0003900000 */
[----:B------:R-:W3:Y:S02]  /*21a40*/  @!P0 SYNCS.PHASECHK.TRANS64 P0, [R4+URZ], R5 ;  /* 0x00000005040085a7 */ /* 0x000ee4000800007f */
[----:B---3--:R-:W-:Y:S05]  /*21a50*/  @!P0 BRA `(.L_x_4628) ;  /* 0xfffffffc00f08947 */ /* 0x008fea000383ffff */
[----:B------:R-:W-:Y:S05]  /*21a60*/  BRA `(.L_x_4728) ;  /* 0xffffffd000b87947 */ /* 0x000fea000383ffff */
.L_x_4729:
        /* <DEDUP_REMOVED lines=9> */
.L_x_15001:


//--------------------- .text._ZN7cutlass13device_kernelIN5flash11enable_sm90INS1_16FlashAttnFwdSm90INS1_25CollectiveMainloopFwdSm90ILi2EN4cute5tupleIJNS5_1CILi1EEES8_S8_EEENS6_IJNS7_ILi64EEESA_SA_EEELi512ENS_10bfloat16_tEfNS_4arch4Sm90ELb0ELb1ELb0ELb0ELb0ELb0ELb0ELb0ELb0ELb1ELb1ELb0EEENS1_21CollectiveEpilogueFwdINS6_IJSA_NS7_ILi512EEESA_EEES9_SC_SE_Li256ELb0ELb1ELb1ELb0EEENS1_19SingleTileSchedulerILb0ELb1ELb1ELi64EEEEEEEEEvNT_6ParamsE --------------------------
	.section	.text._ZN7cutlass13device_kernelIN5flash11enable_sm90INS1_16FlashAttnFwdSm90INS1_25CollectiveMainloopFwdSm90ILi2EN4cute5tupleIJNS5_1CILi1EEES8_S8_EEENS6_IJNS7_ILi64EEESA_SA_EEELi512ENS_10bfloat16_tEfNS_4arch4Sm90ELb0ELb1ELb0ELb0ELb0ELb0ELb0ELb0ELb0ELb1ELb1ELb0EEENS1_21CollectiveEpilogueFwdINS6_IJSA_NS7_ILi512EEESA_EEES9_SC_SE_Li256ELb0ELb1ELb1ELb0EEENS1_19SingleTileSchedulerILb0ELb1ELb1ELi64EEEEEEEEEvNT_6ParamsE,"ax",@progbits
	.align	128
.text._ZN7cutlass13device_kernelIN5flash11enable_sm90INS1_16FlashAttnFwdSm90INS1_25CollectiveMainloopFwdSm90ILi2EN4cute5tupleIJNS5_1CILi1EEES8_S8_EEENS6_IJNS7_ILi64EEESA_SA_EEELi512ENS_10bfloat16_tEfNS_4arch4Sm90ELb0ELb1ELb0ELb0ELb0ELb0ELb0ELb0ELb0ELb1ELb1ELb0EEENS1_21CollectiveEpilogueFwdINS6_IJSA_NS7_ILi512EEESA_EEES9_SC_SE_Li256ELb0ELb1ELb1ELb0EEENS1_19SingleTileSchedulerILb0ELb1ELb1ELi64EEEEEEEEEvNT_6ParamsE:
        .type           _ZN7cutlass13device_kernelIN5flash11enable_sm90INS1_16FlashAttnFwdSm90INS1_25CollectiveMainloopFwdSm90ILi2EN4cute5tupleIJNS5_1CILi1EEES8_S8_EEENS6_IJNS7_ILi64EEESA_SA_EEELi512ENS_10bfloat16_tEfNS_4arch4Sm90ELb0ELb1ELb0ELb0ELb0ELb0ELb0ELb0ELb0ELb1ELb1ELb0EEENS1_21CollectiveEpilogueFwdINS6_IJSA_NS7_ILi512EEESA_EEES9_SC_SE_Li256ELb0ELb1ELb1ELb0EEENS1_19SingleTileSchedulerILb0ELb1ELb1ELi64EEEEEEEEEvNT_6ParamsE,@function
        .size           _ZN7cutlass13device_kernelIN5flash11enable_sm90INS1_16FlashAttnFwdSm90INS1_25CollectiveMainloopFwdSm90ILi2EN4cute5tupleIJNS5_1CILi1EEES8_S8_EEENS6_IJNS7_ILi64EEESA_SA_EEELi512ENS_10bfloat16_tEfNS_4arch4Sm90ELb0ELb1ELb0ELb0ELb0ELb0ELb0ELb0ELb0ELb1ELb1ELb0EEENS1_21CollectiveEpilogueFwdINS6_IJSA_NS7_ILi512EEESA_EEES9_SC_SE_Li256ELb0ELb1ELb1ELb0EEENS1_19SingleTileSchedulerILb0ELb1ELb1ELi64EEEEEEEEEvNT_6ParamsE,(.L_x_15002 - _ZN7cutlass13device_kernelIN5flash11enable_sm90INS1_16FlashAttnFwdSm90INS1_25CollectiveMainloopFwdSm90ILi2EN4cute5tupleIJNS5_1CILi1EEES8_S8_EEENS6_IJNS7_ILi64EEESA_SA_EEELi512ENS_10bfloat16_tEfNS_4arch4Sm90ELb0ELb1ELb0ELb0ELb0ELb0ELb0ELb0ELb0ELb1ELb1ELb0EEENS1_21CollectiveEpilogueFwdINS6_IJSA_NS7_ILi512EEESA_EEES9_SC_SE_Li256ELb0ELb1ELb1ELb0EEENS1_19SingleTileSchedulerILb0ELb1ELb1ELi64EEEEEEEEEvNT_6ParamsE)
        .other          _ZN7cutlass13device_kernelIN5flash11enable_sm90INS1_16FlashAttnFwdSm90INS1_25CollectiveMainloopFwdSm90ILi2EN4cute5tupleIJNS5_1CILi1EEES8_S8_EEENS6_IJNS7_ILi64EEESA_SA_EEELi512ENS_10bfloat16_tEfNS_4arch4Sm90ELb0ELb1ELb0ELb0ELb0ELb0ELb0ELb0ELb0ELb1ELb1ELb0EEENS1_21CollectiveEpilogueFwdINS6_IJSA_NS7_ILi512EEESA_EEES9_SC_SE_Li256ELb0ELb1ELb1ELb0EEENS1_19SingleTileSchedulerILb0ELb1ELb1ELi64EEEEEEEEEvNT_6ParamsE,@"STO_CUDA_ENTRY STV_DEFAULT"
_ZN7cutlass13device_kernelIN5flash11enable_sm90INS1_16FlashAttnFwdSm90INS1_25CollectiveMainloopFwdSm90ILi2EN4cute5tupleIJNS5_1CILi1EEES8_S8_EEENS6_IJNS7_ILi64EEESA_SA_EEELi512ENS_10bfloat16_tEfNS_4arch4Sm90ELb0ELb1ELb0ELb0ELb0ELb0ELb0ELb0ELb0ELb1ELb1ELb0EEENS1_21CollectiveEpilogueFwdINS6_IJSA_NS7_ILi512EEESA_EEES9_SC_SE_Li256ELb0ELb1ELb1ELb0EEENS1_19SingleTileSchedulerILb0ELb1ELb1ELi64EEEEEEEEEvNT_6ParamsE:
        /* <DEDUP_REMOVED lines=18> */
.L_x_4731:
[----:B------:R-:W-:Y:S05]  /*0120*/  BSYNC B0 ;  /* 0x0000000000007941 */ /* 0x000fea0003800000 */
.L_x_4730:
        /* <DEDUP_REMOVED lines=37> */
.L_x_4732:
        /* <DEDUP_REMOVED lines=22> */
.L_x_4733:
        /* <DEDUP_REMOVED lines=18> */
.L_x_4734:
        /* <DEDUP_REMOVED lines=22> */
.L_x_4735:
        /* <DEDUP_REMOVED lines=22> */
.L_x_4736:
[----:B------:R-:W-:Y:S01]  /*08c0*/  PLOP3.LUT P0, PT, PT, PT, UP0, 0x80, 0x0 ;  /* 0x000000000000781c */ /* 0x000fe20003f0f008 */
[----:B------:R-:W-:Y:S01]  /*08d0*/  UMOV UR45, 0x1 ;  /* 0x00000001002d7882 */ /* 0x000fe20000000000 */
[----:B------:R-:W-:Y:S01]  /*08e0*/  NOP ;  /* 0x0000000000007918 */ /* 0x000fe20000000000 */
[----:B------:R-:W-:Y:S01]  /*08f0*/  USEL UR45, UR45, 0x2, !UP0 ;  /* 0x000000022d2d7887 */ /* 0x000fe2000c000000 */
[----:B------:R-:W-:Y:S01]  /*0900*/  BSSY B6, `(.L_x_4737) ;  /* 0x000139b000067945 */ /* 0x000fe20003800000 */
[----:B------:R-:W-:Y:S01]  /*0910*/  ULDC.64 UR48, c[0x0][0x208] ;  /* 0x0000820000307ab9 */ /* 0x000fe20000000a00 */
[----:B012-4-:R-:W-:Y:S07]  /*0920*/  BAR.SYNC.DEFER_BLOCKING 0x0 ;  /* 0x0000000000007b1d */ /* 0x017fee0000010000 */
[----:B------:R-:W-:Y:S05]  /*0930*/  @!P0 BRA `(.L_x_4738) ;  /* 0x000000ec00b48947 */ /* 0x000fea0003800000 */
.L_x_4739:
[----:B------:R-:W-:-:S08]  /*0940*/  NOP ;  /* 0x0000000000007918 */ /* 0x000fd00000000000 */
[----:B------:R-:W0:Y:S02]  /*0950*/  USETMAXREG.TRY_ALLOC.CTAPOOL UP0, 0xf0 ;  /* 0x000000f0000079c8 */ /* 0x000e240008000600 */
[----:B0-----:R-:W-:-:S13]  /*0960*/  PLOP3.LUT P0, PT, PT, PT, UP0, 0x80, 0x0 ;  /* 0x000000000000781c */ /* 0x001fda0003f0f008 */
[----:B------:R-:W-:Y:S05]  /*0970*/  @!P0 BRA `(.L_x_4739) ;  /* 0xfffffffc00f08947 */ /* 0x000fea000383ffff */
[----:B------:R-:W0:Y:S01]  /*0980*/  S2R R2, SR_TID.X ;  /* 0x0000000000027919 */ /* 0x000e220000002100 */
[----:B------:R-:W1:Y:S01]  /*0990*/  S2UR UR6, SR_CTAID.Y ;  /* 0x00000000000679c3 */ /* 0x000e620000002600 */
[----:B------:R-:W-:Y:S02]  /*09a0*/  ULDC UR7, c[0x0][0xc50] ;  /* 0x0003140000077ab9 */ /* 0x000fe40000000800 */
[----:B------:R-:W-:-:S05]  /*09b0*/  UISETP.NE.AND UP0, UPT, UR7, 0x1, UPT ;  /* 0x000000010700788c */ /* 0x000fca000bf05270 */
[----:B------:R-:W2:Y:S06]  /*09c0*/  S2UR UR8, SR_CTAID.Z ;  /* 0x00000000000879c3 */ /* 0x000eac0000002700 */
[----:B------:R-:W-:Y:S01]  /*09d0*/  @UP0 ULDC UR4, c[0x0][0xc54] ;  /* 0x0003150000040ab9 */ /* 0x000fe20000000800 */
[----:B------:R-:W-:Y:S01]  /*09e0*/  @UP0 ULDC UR10, c[0x0][0xc58] ;  /* 0x00031600000a0ab9 */ /* 0x000fe20000000800 */
[----:B-1----:R-:W-:Y:S02]  /*09f0*/  UIMAD.WIDE.U32 UR4, UR6, UR4, URZ ;  /* 0x00000004060472a5 */ /* 0x002fe4000f8e003f */
[----:B------:R-:W-:-:S02]  /*0a00*/  UMOV UR40, UR6 ;  /* 0x0000000600287c82 */ /* 0x000fc40008000000 */
[----:B------:R-:W-:Y:S01]  /*0a10*/  @UP0 USHF.R.U32.HI UR40, URZ, UR10, UR5 ;  /* 0x0000000a3f280299 */ /* 0x000fe20008011605 */
[----:B0-----:R-:W-:-:S03]  /*0a20*/  LOP3.LUT R0, R2, 0xffffff80, RZ, 0xc0, !PT ;  /* 0xffffff8002007812 */ /* 0x001fc600078ec0ff */
[----:B------:R-:W-:Y:S01]  /*0a30*/  UIADD3 UR4, -UR40, URZ, URZ ;  /* 0x0000003f28047290 */ /* 0x000fe2000fffe13f */
[----:B------:R-:W-:-:S03]  /*0a40*/  ISETP.NE.AND P0, PT, R0, 0x80, PT ;  /* 0x000000800000780c */ /* 0x000fc60003f05270 */
[----:B------:R-:W-:-:S10]  /*0a50*/  UIMAD UR4, UR7, UR4, UR6 ;  /* 0x00000004070472a4 */ /* 0x000fd4000f8e0206 */
[----:B------:R-:W-:Y:S06]  /*0a60*/  @!P0 BAR.ARV 0x8, 0x100 ;  /* 0x0204000000008b1d */ /* 0x000fec0000002000 */
[----:B------:R-:W-:-:S13]  /*0a70*/  ISETP.GE.U32.AND P0, PT, R2, 0x100, PT ;  /* 0x000001000200780c */ /* 0x000fda0003f06070 */
[----:B------:R-:W-:Y:S06]  /*0a80*/  @P0 BAR.ARV 0xf, 0x100 ;  /* 0x03c4000000000b1d */ /* 0x000fec0000002000 */
[----:B--2---:R-:W-:-:S13]  /*0a90*/  ISETP.LE.AND P0, PT, RZ, UR8, PT ;  /* 0x00000008ff007c0c */ /* 0x004fda000bf03270 */
[----:B------:R-:W-:Y:S05]  /*0aa0*/  @!P0 BRA `(.L_x_4740) ;  /* 0x0000013800008947 */ /* 0x000fea0003800000 */
[----:B------:R-:W-:Y:S01]  /*0ab0*/  ULDC.64 UR6, c[0x0][0x418] ;  /* 0x0001060000067ab9 */ /* 0x000fe20000000a00 */
[----:B------:R-:W0:Y:S01]  /*0ac0*/  S2UR UR41, SR_CTAID.X ;  /* 0x00000000002979c3 */ /* 0x000e220000002500 */
[----:B------:R-:W-:Y:S01]  /*0ad0*/  UISETP.NE.U32.AND UP0, UPT, UR6, URZ, UPT ;  /* 0x0000003f0600728c */ /* 0x000fe2000bf05070 */
[----:B------:R-:W-:Y:S01]  /*0ae0*/  VIADD R16, R2, 0xffffff80 ;  /* 0xffffff8002107836 */ /* 0x000fe20000000000 */
[----:B------:R-:W-:Y:S01]  /*0af0*/  ULDC UR39, c[0x0][0x424] ;  /* 0x0001090000277ab9 */ /* 0x000fe20000000800 */
[----:B------:R-:W-:Y:S01]  /*0b00*/  ULDC UR8, c[0x0][0x2f0] ;  /* 0x0000bc0000087ab9 */ /* 0x000fe20000000800 */
[----:B------:R-:W-:-:S04]  /*0b10*/  UISETP.NE.AND.EX UP0, UPT, UR7, URZ, UPT, UP0 ;  /* 0x0000003f0700728c */ /* 0x000fc8000bf05300 */
[----:B------:R-:W-:Y:S02]  /*0b20*/  USEL UR39, UR39, 0x1, UP0 ;  /* 0x0000000127277887 */ /* 0x000fe40008000000 */
[----:B------:R-:W-:Y:S02]  /*0b30*/  UISETP.NE.AND UP0, UPT, UR9, 0x1, UPT ;  /* 0x000000010900788c */ /* 0x000fe4000bf05270 */
[----:B------:R-:W-:-:S04]  /*0b40*/  UIMAD UR5, UR39, UR8, 0x3f ;  /* 0x0000003f270574a4 */ /* 0x000fc8000f8e0208 */
[----:B------:R-:W-:Y:S01]  /*0b50*/  PLOP3.LUT P0, PT, PT, PT, UP0, 0x80, 0x0 ;  /* 0x000000000000781c */ /* 0x000fe20003f0f008 */
[----:B------:R-:W-:-:S04]  /*0b60*/  USHF.R.S32.HI UR6, URZ, 0x1f, UR5 ;  /* 0x0000001f3f067899 */ /* 0x000fc80008011405 */
[----:B------:R-:W-:Y:S02]  /*0b70*/  ULEA.HI UR5, UR6, UR5, URZ, 0x6 ;  /* 0x0000000506057291 */ /* 0x000fe4000f8f303f */
[----:B0-----:R-:W-:Y:S02]  /*0b80*/  USHF.L.U32 UR41, UR41, 0x6, URZ ;  /* 0x0000000629297899 */ /* 0x001fe4000800063f */
[----:B------:R-:W-:-:S04]  /*0b90*/  USHF.R.S32.HI UR5, URZ, 0x6, UR5 ;  /* 0x000000063f057899 */ /* 0x000fc80008011405 */
[----:B------:R-:W-:Y:S08]  /*0ba0*/  @!P0 BRA `(.L_x_4741) ;  /* 0x0000002400148947 */ /* 0x000ff00003800000 */
[----:B------:R-:W-:Y:S01]  /*0bb0*/  ULDC UR6, c[0x0][0x448] ;  /* 0x0001120000067ab9 */ /* 0x000fe20000000800 */
[----:B------:R-:W-:Y:S02]  /*0bc0*/  UIADD3 UR9, UR41, 0x3f, URZ ;  /* 0x0000003f29097890 */ /* 0x000fe4000fffe03f */
[----:B------:R-:W-:Y:S01]  /*0bd0*/  UISETP.NE.AND UP1, UPT, UR6, 0x1, UPT ;  /* 0x000000010600788c */ /* 0x000fe2000bf25270 */
[----:B------:R-:W-:Y:S02]  /*0be0*/  ULDC UR13, c[0x0][0x288] ;  /* 0x0000a200000d7ab9 */ /* 0x000fe40000000800 */
[----:B------:R-:W-:Y:S01]  /*0bf0*/  ULDC.64 UR6, c[0x0][0x9e0] ;  /* 0x0002780000067ab9 */ /* 0x000fe20000000a00 */
[----:B------:R-:W-:Y:S02]  /*0c00*/  UIADD3 UR12, -UR13, 0x1, URZ ;  /* 0x000000010d0c7890 */ /* 0x000fe4000fffe13f */
[----:B------:R-:W-:Y:S02]  /*0c10*/  UISETP.GE.AND UP0, UPT, UR7, 0x1, UPT ;  /* 0x000000010700788c */ /* 0x000fe4000bf06270 */
[----:B------:R-:W-:-:S03]  /*0c20*/  UIMAD UR12, UR39, UR8, UR12 ;  /* 0x00000008270c72a4 */ /* 0x000fc6000f8e020c */
[----:B------:R-:W-:Y:S01]  /*0c30*/  @UP1 ULDC UR10, c[0x0][0x44c] ;  /* 0x00011300000a1ab9 */ /* 0x000fe20000000800 */
[----:B------:R-:W-:Y:S01]  /*0c40*/  PLOP3.LUT P1, PT, PT, PT, UP0, 0x80, 0x0 ;  /* 0x000000000000781c */ /* 0x000fe20003f2f008 */
[----:B------:R-:W-:Y:S01]  /*0c50*/  UIMAD.WIDE.U32 UR10, UR9, UR10, URZ ;  /* 0x0000000a090a72a5 */ /* 0x000fe2000f8e003f */
[----:B------:R-:W-:-:S03]  /*0c60*/  @UP1 ULDC UR14, c[0x0][0x450] ;  /* 0x00011400000e1ab9 */ /* 0x000fc60000000800 */
[----:B------:R-:W-:-:S04]  /*0c70*/  @UP1 USHF.R.U32.HI UR9, URZ, UR14, UR11 ;  /* 0x0000000e3f091299 */ /* 0x000fc8000801160b */
[----:B------:R-:W-:-:S04]  /*0c80*/  UIADD3 UR12, UR12, UR9, URZ ;  /* 0x000000090c0c7290 */ /* 0x000fc8000fffe03f */
[----:B------:R-:W-:Y:S01]  /*0c90*/  UIADD3 UR6, UR12, UR6, URZ ;  /* 0x000000060c067290 */ /* 0x000fe2000fffe03f */
[----:B------:R-:W-:Y:S11]  /*0ca0*/  @!P1 BRA `(.L_x_4742) ;  /* 0x0000000000449947 */ /* 0x000ff60003800000 */
        /* <DEDUP_REMOVED lines=10> */
.L_x_4743:
[----:B------:R-:W-:-:S11]  /*0d50*/  UISETP.NE.AND UP0, UPT, UR7, 0x1, UPT ;  /* 0x000000010700788c */ /* 0x000fd6000bf05270 */
[----:B------:R-:W-:Y:S02]  /*0d60*/  @UP0 ULDC.64 UR14, c[0x0][0x9e8] ;  /* 0x00027a00000e0ab9 */ /* 0x000fe40000000a00 */
[----:B------:R-:W-:-:S04]  /*0d70*/  UIMAD.WIDE.U32 UR10, UR9, UR14, URZ ;  /* 0x0000000e090a72a5 */ /* 0x000fc8000f8e003f */
[----:B------:R-:W-:-:S12]  /*0d80*/  @UP0 USHF.R.U32.HI UR9, URZ, UR15, UR11 ;  /* 0x0000000f3f090299 */ /* 0x000fd8000801160b */
.L_x_4744:
[----:B------:R-:W-:-:S04]  /*0d90*/  UIMAD UR9, UR9, UR7, UR7 ;  /* 0x00000007090972a4 */ /* 0x000fc8000f8e0207 */
[----:B------:R-:W-:-:S04]  /*0da0*/  UISETP.LT.AND UP0, UPT, UR6, UR9, UPT ;  /* 0x000000090600728c */ /* 0x000fc8000bf01270 */
[----:B------:R-:W-:-:S12]  /*0db0*/  USEL UR6, UR6, UR9, UP0 ;  /* 0x0000000906067287 */ /* 0x000fd80008000000 */
.L_x_4742:
[----:B------:R-:W-:Y:S01]  /*0dc0*/  UIADD3 UR6, UR6, 0x3f, URZ ;  /* 0x0000003f06067890 */ /* 0x000fe2000fffe03f */
[----:B------:R-:W-:Y:S01]  /*0dd0*/  @UP1 ULDC UR10, c[0x0][0x44c] ;  /* 0x00011300000a1ab9 */ /* 0x000fe20000000800 */
[----:B------:R-:W-:Y:S01]  /*0de0*/  @UP1 ULDC UR12, c[0x0][0x450] ;  /* 0x00011400000c1ab9 */ /* 0x000fe20000000800 */
[----:B------:R-:W-:Y:S02]  /*0df0*/  UIMAD.WIDE.U32 UR10, UR41, UR10, URZ ;  /* 0x0000000a290a72a5 */ /* 0x000fe4000f8e003f */
[----:B------:R-:W-:Y:S02]  /*0e00*/  USHF.R.S32.HI UR9, URZ, 0x1f, UR6 ;  /* 0x0000001f3f097899 */ /* 0x000fe40008011406 */
[----:B------:R-:W-:Y:S02]  /*0e10*/  UIMAD UR8, UR39, UR8, -UR13 ;  /* 0x00000008270872a4 */ /* 0x000fe4000f8e0a0d */
[----:B------:R-:W-:Y:S02]  /*0e20*/  @UP1 USHF.R.U32.HI UR41, URZ, UR12, UR11 ;  /* 0x0000000c3f291299 */ /* 0x000fe4000801160b */
[----:B------:R-:W-:-:S02]  /*0e30*/  ULEA.HI UR9, UR9, UR6, URZ, 0x6 ;  /* 0x0000000609097291 */ /* 0x000fc4000f8f303f */
[----:B------:R-:W-:Y:S02]  /*0e40*/  UIADD3 UR8, UR8, UR41, URZ ;  /* 0x0000002908087290 */ /* 0x000fe4000fffe03f */
[----:B------:R-:W-:Y:S01]  /*0e50*/  USHF.R.S32.HI UR9, URZ, 0x6, UR9 ;  /* 0x000000063f097899 */ /* 0x000fe20008011409 */
[----:B------:R-:W-:Y:S02]  /*0e60*/  ULDC UR6, c[0x0][0x9dc] ;  /* 0x0002770000067ab9 */ /* 0x000fe40000000800 */
[----:B------:R-:W-:Y:S02]  /*0e70*/  UIADD3 UR6, UR8, -UR6, URZ ;  /* 0x8000000608067290 */ /* 0x000fe4000fffe03f */
[----:B------:R-:W-:-:S04]  /*0e80*/  UISETP.LT.AND UP0, UPT, UR5, UR9, UPT ;  /* 0x000000090500728c */ /* 0x000fc8000bf01270 */
[----:B------:R-:W-:Y:S01]  /*0e90*/  USEL UR10, UR5, UR9, UP0 ;  /* 0x00000009050a7287 */ /* 0x000fe20008000000 */
[----:B------:R-:W-:Y:S01]  /*0ea0*/  IMAD.U32 R0, RZ, RZ, UR6 ;  /* 0x00000006ff007e24 */ /* 0x000fe2000f8e00ff */
[----:B------:R-:W-:Y:S10]  /*0eb0*/  @!P1 BRA `(.L_x_4745) ;  /* 0x0000000000449947 */ /* 0x000ff40003800000 */
        /* <DEDUP_REMOVED lines=11> */
.L_x_4746:
[----:B------:R-:W-:-:S11]  /*0f70*/  UISETP.NE.AND UP0, UPT, UR7, 0x1, UPT ;  /* 0x000000010700788c */ /* 0x000fd6000bf05270 */
[----:B------:R-:W-:Y:S02]  /*0f80*/  @UP0 ULDC.64 UR12, c[0x0][0x9e8] ;  /* 0x00027a00000c0ab9 */ /* 0x000fe40000000a00 */
[----:B------:R-:W-:-:S04]  /*0f90*/  UIMAD.WIDE.U32 UR8, UR5, UR12, URZ ;  /* 0x0000000c050872a5 */ /* 0x000fc8000f8e003f */
[----:B------:R-:W-:-:S12]  /*0fa0*/  @UP0 USHF.R.U32.HI UR5, URZ, UR13, UR9 ;  /* 0x0000000d3f050299 */ /* 0x000fd80008011609 */
.L_x_4747:
[----:B------:R-:W-:-:S06]  /*0fb0*/  UIMAD UR5, UR5, UR7, URZ ;  /* 0x00000007050572a4 */ /* 0x000fcc000f8e023f */
[----:B------:R-:W-:-:S07]  /*0fc0*/  VIMNMX R0, R0, UR5, !PT ;  /* 0x0000000500007c48 */ /* 0x000fce000ffe0100 */
.L_x_4745:
[----:B------:R-:W-:Y:S01]  /*0fd0*/  SHF.R.S32.HI R3, RZ, 0x1f, R0 ;  /* 0x0000001fff037819 */ /* 0x000fe20000011400 */
[----:B------:R-:W-:Y:S01]  /*0fe0*/  USHF.R.U32.HI UR5, URZ, 0x10, UR4 ;  /* 0x000000103f057899 */ /* 0x000fe20008011604 */
[----:B------:R-:W-:Y:S01]  /*0ff0*/  PLOP3.LUT P0, PT, PT, PT, PT, 0x80, 0x0 ;  /* 0x000000000000781c */ /* 0x000fe20003f0f070 */
[----:B------:R-:W-:Y:S01]  /*1000*/  ULOP3.LUT UR4, UR4, 0xffff, URZ, 0xc0, !UPT ;  /* 0x0000ffff04047892 */ /* 0x000fe2000f8ec03f */
[----:B------:R-:W-:Y:S01]  /*1010*/  LEA.HI R3, R3, R0, RZ, 0x6 ;  /* 0x0000000003037211 */ /* 0x000fe200078f30ff */
[----:B------:R-:W-:Y:S01]  /*1020*/  UISETP.NE.AND UP0, UPT, UR5, URZ, UPT ;  /* 0x0000003f0500728c */ /* 0x000fe2000bf05270 */
[----:B------:R-:W-:Y:S01]  /*1030*/  CS2R R4, SRZ ;  /* 0x0000000000047805 */ /* 0x000fe2000001ff00 */
[----:B------:R-:W-:Y:S01]  /*1040*/  IMAD.MOV.U32 R2, RZ, RZ, RZ ;  /* 0x000000ffff027224 */ /* 0x000fe200078e00ff */
[----:B------:R-:W-:Y:S02]  /*1050*/  SHF.R.S32.HI R3, RZ, 0x6, R3 ;  /* 0x00000006ff037819 */ /* 0x000fe40000011403 */
[----:B------:R-:W-:-:S02]  /*1060*/  CS2R R150, SRZ ;  /* 0x0000000000967805 */ /* 0x000fc4000001ff00 */
[----:B------:R-:W-:Y:S02]  /*1070*/  CS2R R148, SRZ ;  /* 0x0000000000947805 */ /* 0x000fe4000001ff00 */
[----:B------:R-:W-:Y:S02]  /*1080*/  CS2R R146, SRZ ;  /* 0x0000000000927805 */ /* 0x000fe4000001ff00 */
[----:B------:R-:W-:Y:S02]  /*1090*/  VIMNMX R10, RZ, R3, !PT ;  /* 0x00000003ff0a7248 */ /* 0x000fe40007fe0100 */
[----:B------:R-:W-:Y:S02]  /*10a0*/  CS2R R144, SRZ ;  /* 0x0000000000907805 */ /* 0x000fe4000001ff00 */
[----:B------:R-:W-:Y:S02]  /*10b0*/  CS2R R142, SRZ ;  /* 0x00000000008e7805 */ /* 0x000fe4000001ff00 */
[----:B------:R-:W-:-:S02]  /*10c0*/  CS2R R140, SRZ ;  /* 0x00000000008c7805 */ /* 0x000fc4000001ff00 */
[----:B------:R-:W-:Y:S01]  /*10d0*/  ISETP.LT.AND P1, PT, R10, UR10, PT ;  /* 0x0000000a0a007c0c */ /* 0x000fe2000bf21270 */
[----:B------:R-:W-:Y:S01]  /*10e0*/  @!UP0 ULDC UR5, c[0x0][0x9f0] ;  /* 0x00027c0000058ab9 */ /* 0x000fe20000000800 */
        /* <DEDUP_REMOVED lines=51> */
[----:B------:R-:W-:Y:S01]  /*1420*/  IMAD.MOV.U32 R37, RZ, RZ, RZ ;  /* 0x000000ffff257224 */ /* 0x000fe200078e00ff */
[----:B------:R-:W-:Y:S06]  /*1430*/  @!P1 BRA `(.L_x_4748) ;  /* 0x0000000000749947 */ /* 0x000fec0003800000 */
[----:B------:R-:W-:Y:S01]  /*1440*/  IMAD.U32 R5, RZ, RZ, UR5 ;  /* 0x00000005ff057e24 */ /* 0x000fe2000f8e00ff */
[----:B------:R-:W-:-:S04]  /*1450*/  UIADD3 UR6, UR5, -0x1, UR10 ;  /* 0xffffffff05067890 */ /* 0x000fc8000fffe00a */
[-C--:B------:R-:W-:Y:S02]  /*1460*/  IABS R8, R5.reuse ;  /* 0x0000000500087213 */ /* 0x080fe40000000000 */
[----:B------:R-:W-:Y:S02]  /*1470*/  IADD3 R0, -R10, UR6, RZ ;  /* 0x000000060a007c10 */ /* 0x000fe4000fffe1ff */
[----:B------:R-:W0:Y:S01]  /*1480*/  I2F.RP R3, R8 ;  /* 0x0000000800037306 */ /* 0x000e220000209400 */
[----:B------:R-:W-:-:S07]  /*1490*/  IABS R11, R5 ;  /* 0x00000005000b7213 */ /* 0x000fce0000000000 */
[----:B0-----:R-:W0:Y:S02]  /*14a0*/  MUFU.RCP R3, R3 ;  /* 0x0000000300037308 */ /* 0x001e240000001000 */
[----:B0-----:R-:W-:Y:S01]  /*14b0*/  VIADD R6, R3, 0xffffffe ;  /* 0x0ffffffe03067836 */ /* 0x001fe20000000000 */
[----:B------:R-:W-:-:S05]  /*14c0*/  IADD3 R3, RZ, -R11, RZ ;  /* 0x8000000bff037210 */ /* 0x000fca0007ffe0ff */
[----:B------:R0:W1:Y:S02]  /*14d0*/  F2I.FTZ.U32.TRUNC.NTZ R7, R6 ;  /* 0x0000000600077305 */ /* 0x000064000021f000 */
[----:B0-----:R-:W-:Y:S02]  /*14e0*/  IMAD.MOV.U32 R6, RZ, RZ, RZ ;  /* 0x000000ffff067224 */ /* 0x001fe400078e00ff */
[----:B-1----:R-:W-:-:S04]  /*14f0*/  IMAD.MOV R9, RZ, RZ, -R7 ;  /* 0x000000ffff097224 */ /* 0x002fc800078e0a07 */
[----:B------:R-:W-:Y:S01]  /*1500*/  IMAD R5, R9, R8, RZ ;  /* 0x0000000809057224 */ /* 0x000fe200078e02ff */
[----:B------:R-:W-:Y:S02]  /*1510*/  IABS R9, R0 ;  /* 0x0000000000097213 */ /* 0x000fe40000000000 */
[----:B------:R-:W-:Y:S01]  /*1520*/  LOP3.LUT R0, R0, UR5, RZ, 0x3c, !PT ;  /* 0x0000000500007c12 */ /* 0x000fe2000f8e3cff */
[----:B------:R-:W-:-:S03]  /*1530*/  IMAD.HI.U32 R7, R7, R5, R6 ;  /* 0x0000000507077227 */ /* 0x000fc600078e0006 */
[----:B------:R-:W-:Y:S01]  /*1540*/  ISETP.GE.AND P3, PT, R0, RZ, PT ;  /* 0x000000ff0000720c */ /* 0x000fe20003f66270 */
[----:B------:R-:W-:-:S04]  /*1550*/  IMAD.MOV.U32 R6, RZ, RZ, R9 ;  /* 0x000000ffff067224 */ /* 0x000fc800078e0009 */
        /* <DEDUP_REMOVED lines=8> */
[----:B------:R-:W-:-:S04]  /*15e0*/  IMAD.MOV.U32 R5, RZ, RZ, R7 ;  /* 0x000000ffff057224 */ /* 0x000fc800078e0007 */
[----:B------:R-:W-:Y:S01]  /*15f0*/  @!P3 IMAD.MOV R5, RZ, RZ, -R5 ;  /* 0x000000ffff05b224 */ /* 0x000fe200078e0a05 */
[----:B------:R-:W-:-:S07]  /*1600*/  @!P2 LOP3.LUT R5, RZ, UR5, RZ, 0x33, !PT ;  /* 0x00000005ff05ac12 */ /* 0x000fce000f8e33ff */
.L_x_4748:
[----:B------:R-:W-:Y:S01]  /*1610*/  IMAD R0, R5, UR4, R10 ;  /* 0x0000000405007c24 */ /* 0x000fe2000f8e020a */
        /* <DEDUP_REMOVED lines=11> */
[----:B------:R-:W0:Y:S01]  /*16d0*/  S2UR UR8, SR_CgaCtaId ;  /* 0x00000000000879c3 */ /* 0x000e220000008800 */
[----:B------:R-:W-:Y:S02]  /*16e0*/  UMOV UR7, 0x400 ;  /* 0x0000040000077882 */ /* 0x000fe40000000000 */
[----:B------:R-:W-:-:S04]  /*16f0*/  LEA.HI R5, R5, R16, RZ, 0x7 ;  /* 0x0000001005057211 */ /* 0x000fc800078f38ff */
[----:B------:R-:W-:Y:S02]  /*1700*/  SHF.R.S32.HI R2, RZ, 0x7, R5 ;  /* 0x00000007ff027819 */ /* 0x000fe40000011405 */
[----:B------:R-:W-:-:S04]  /*1710*/  LOP3.LUT R5, R5, 0xffffff80, RZ, 0xc0, !PT ;  /* 0xffffff8005057812 */ /* 0x000fc800078ec0ff */
[----:B------:R-:W1:Y:S01]  /*1720*/  SHFL.IDX PT, R2, R2, RZ, 0x1f ;  /* 0x00001fff02027589 */ /* 0x000e6200000e0000 */
[----:B------:R-:W-:-:S04]  /*1730*/  IADD3 R5, R16, -R5, RZ ;  /* 0x8000000510057210 */ /* 0x000fc80007ffe0ff */
        /* <DEDUP_REMOVED lines=13> */
[----:B------:R-:W-:Y:S01]  /*1810*/  IMAD.IADD R7, R6, 0x1, -R7 ;  /* 0x0000000106077824 */ /* 0x000fe200078e0a07 */
[----:B------:R-:W-:Y:S02]  /*1820*/  ULOP3.LUT UR4, UR45, 0x1, URZ, 0xfc, !UPT ;  /* 0x000000012d047892 */ /* 0x000fe4000f8efc3f */
[----:B------:R-:W-:Y:S01]  /*1830*/  ULEA UR6, UR6, UR5, 0xf ;  /* 0x0000000506067291 */ /* 0x000fe2000f8e783f */
[----:B------:R-:W-:Y:S01]  /*1840*/  IMAD R4, R4, 0x10, R7 ;  /* 0x0000001004047824 */ /* 0x000fe200078e0207 */
[----:B------:R-:W-:-:S02]  /*1850*/  UISETP.NE.AND UP0, UPT, UR4, 0x3, UPT ;  /* 0x000000030400788c */ /* 0x000fc4000bf05270 */
[----:B------:R-:W-:-:S04]  /*1860*/  UIADD3 UR6, UR6, 0x400, URZ ;  /* 0x0000040006067890 */ /* 0x000fc8000fffe03f */
[----:B------:R-:W-:Y:S01]  /*1870*/  PLOP3.LUT P0, PT, PT, PT, UP0, 0x80, 0x0 ;  /* 0x000000000000781c */ /* 0x000fe20003f0f008 */
[----:B------:R-:W-:-:S04]  /*1880*/  USHF.R.U32.HI UR6, URZ, 0x4, UR6 ;  /* 0x000000043f067899 */ /* 0x000fc80008011606 */
[----:B------:R-:W-:-:S04]  /*1890*/  ULOP3.LUT UR6, UR6, 0x3fff, URZ, 0xc0, !UPT ;  /* 0x00003fff06067892 */ /* 0x000fc8000f8ec03f */
[----:B------:R-:W-:-:S04]  /*18a0*/  ULOP3.LUT UR6, UR6, 0x2000000, URZ, 0xfc, !UPT ;  /* 0x0200000006067892 */ /* 0x000fc8000f8efc3f */
[----:B------:R-:W-:Y:S08]  /*18b0*/  @!P0 BRA `(.L_x_4750) ;  /* 0x0000000000048947 */ /* 0x000ff00003800000 */
[----:B------:R-:W-:Y:S01]  /*18c0*/  BPT.TRAP 0x1 ;  /* 0x000000040000795c */ /* 0x000fe20000300000 */
.L_x_4750:
[----:B------:R-:W-:-:S04]  /*18d0*/  SHF.L.U32 R2, RZ, 0x1f, RZ ;  /* 0x0000001fff027819 */ /* 0x000fc800000006ff */
[----:B------:R-:W0:Y:S02]  /*18e0*/  SYNCS.PHASECHK.TRANS64.TRYWAIT P1, [UR5+0x28c50], R2 ;  /* 0x028c5002ff0075a7 */ /* 0x000e240008020145 */
[----:B0-----:R-:W-:Y:S05]  /*18f0*/  @!P1 BRA `(.L_x_4751) ;  /* 0x0000012800749947 */ /* 0x001fea0003800000 */
.L_x_4945:
[----:B------:R-:W-:Y:S01]  /*1900*/  BAR.SYNC.DEFER_BLOCKING 0xe, 0x100 ;  /* 0x0384000000007b1d */ /* 0x000fe20000010000 */
[----:B------:R-:W-:Y:S01]  /*1910*/  UIADD3 UR4, UR5, 0x26800, URZ ;  /* 0x0002680005047890 */ /* 0x000fe2000fffe03f */
[----:B------:R-:W-:Y:S01]  /*1920*/  VIADD R3, R3, 0xfffffffe ;  /* 0xfffffffe03037836 */ /* 0x000fe20000000000 */
[----:B------:R-:W-:Y:S01]  /*1930*/  UIADD3 UR14, UR6, 0x80, URZ ;  /* 0x00000080060e7890 */ /* 0x000fe2000fffe03f */
[----:B0-----:R-:W-:Y:S01]  /*1940*/  IMAD.U32 R2, RZ, RZ, UR5 ;  /* 0x00000005ff027e24 */ /* 0x001fe2000f8e00ff */
        /* <DEDUP_REMOVED lines=44> */
.L_x_4757:
[----:B------:R-:W-:Y:S01]  /*1c10*/  BAR.SYNC.DEFER_BLOCKING 0xe, 0x100 ;  /* 0x0384000000007b1d */ /* 0x000fe20000010000 */
[----:B------:R-:W-:Y:S01]  /*1c20*/  IMAD.U32 R5, RZ, RZ, UR4 ;  /* 0x00000004ff057e24 */ /* 0x000fe2000f8e00ff */
[----:B------:R-:W-:Y:S01]  /*1c30*/  UIADD3 UR4, UR4, 0x1, URZ ;  /* 0x0000000104047890 */ /* 0x000fe2000fffe03f */
[----:B------:R-:W-:Y:S02]  /*1c40*/  ISETP.GT.AND P3, PT, R3, R0, PT ;  /* 0x000000000300720c */ /* 0x000fe40003f64270 */
[----:B01----:R-:W-:Y:S01]  /*1c50*/  IMAD R2, R5, 0x40, R4 ;  /* 0x0000004005027824 */ /* 0x003fe200078e0204 */
[----:B------:R-:W-:Y:S01]  /*1c60*/  UISETP.NE.AND UP0, UPT, UR4, 0x2, UPT ;  /* 0x000000020400788c */ /* 0x000fe2000bf05270 */
[----:B------:R-:W-:-:S03]  /*1c70*/  IADD3 R3, R3, -0x1, RZ ;  /* 0xffffffff03037810 */ /* 0x000fc60007ffe0ff */
        /* <DEDUP_REMOVED lines=136> */
.L_x_4753:
[----:B------:R-:W-:Y:S01]  /*2500*/  ULEA UR7, UR4, UR5, 0x3 ;  /* 0x0000000504077291 */ /* 0x000fe2000f8e183f */
[----:B------:R-:W-:-:S08]  /*2510*/  SHF.L.U32 R2, R7, 0x1f, RZ ;  /* 0x0000001f07027819 */ /* 0x000fd000000006ff */
[----:B------:R0:W1:Y:S01]  /*2520*/  SYNCS.PHASECHK.TRANS64.TRYWAIT P1, [UR7+0x28c50], R2 ;  /* 0x028c5002ff0075a7 */ /* 0x0000620008020147 */
[----:B------:R-:W-:Y:S05]  /*2530*/  @!P0 BRA `(.L_x_4754) ;  /* 0x0000000000048947 */ /* 0x000fea0003800000 */
[----:B------:R-:W-:Y:S01]  /*2540*/  BPT.TRAP 0x1 ;  /* 0x000000040000795c */ /* 0x000fe20000300000 */
.L_x_4754:
[----:B-1----:R-:W-:Y:S05]  /*2550*/  @P1 BRA `(.L_x_4755) ;  /* 0x0000000000081947 */ /* 0x002fea0003800000 */
[----:B------:R-:W1:Y:S02]  /*2560*/  SYNCS.PHASECHK.TRANS64.TRYWAIT P1, [UR7+0x28c50], R2 ;  /* 0x028c5002ff0075a7 */ /* 0x000e640008020147 */
[----:B-1----:R-:W-:Y:S05]  /*2570*/  @!P1 BRA `(.L_x_4756) ;  /* 0x0000011c006c9947 */ /* 0x002fea0003800000 */
.L_x_4755:
        /* <DEDUP_REMOVED lines=30> */
.L_x_4752:
[----:B------:R-:W-:Y:S01]  /*2760*/  BAR.SYNC.DEFER_BLOCKING 0xe, 0x100 ;  /* 0x0384000000007b1d */ /* 0x000fe20000010000 */
[----:B------:R-:W-:Y:S01]  /*2770*/  VIADD R4, R4, UR4 ;  /* 0x0000000404047c36 */ /* 0x000fe20008000000 */
[----:B------:R-:W-:-:S04]  /*2780*/  PLOP3.LUT P0, PT, PT, PT, PT, 0x8, 0x0 ;  /* 0x000000000000781c */ /* 0x000fc80003f0e170 */
[----:B------:R-:W-:-:S05]  /*2790*/  LEA R4, R4, UR5, 0x2 ;  /* 0x0000000504047c11 */ /* 0x000fca000f8e10ff */
[----:B01----:R-:W0:Y:S04]  /*27a0*/  LDS R2, [R4+0x28800] ;  /* 0x0288000004027984 */ /* 0x003e280000000800 */
[----:B------:R1:W2:Y:S02]  /*27b0*/  LDS R0, [R4+0x28820] ;  /* 0x0288200004007984 */ /* 0x0002a40000000800 */
[----:B-1----:R-:W-:Y:S02]  /*27c0*/  IMAD.MOV.U32 R4, RZ, RZ, RZ ;  /* 0x000000ffff047224 */ /* 0x002fe400078e00ff */
        /* <DEDUP_REMOVED lines=131> */
.L_x_4741:
        /* <DEDUP_REMOVED lines=26> */
.L_x_4759:
[----:B------:R-:W-:-:S11]  /*31a0*/  UISETP.NE.AND UP1, UPT, UR7, 0x1, UPT ;  /* 0x000000010700788c */ /* 0x000fd6000bf25270 */
[----:B------:R-:W-:Y:S02]  /*31b0*/  @UP1 ULDC.64 UR14, c[0x0][0x9e8] ;  /* 0x00027a00000e1ab9 */ /* 0x000fe40000000a00 */
[----:B------:R-:W-:-:S04]  /*31c0*/  UIMAD.WIDE.U32 UR10, UR9, UR14, URZ ;  /* 0x0000000e090a72a5 */ /* 0x000fc8000f8e003f */
[----:B------:R-:W-:-:S12]  /*31d0*/  @UP1 USHF.R.U32.HI UR9, URZ, UR15, UR11 ;  /* 0x0000000f3f091299 */ /* 0x000fd8000801160b */
.L_x_4760:
[----:B------:R-:W-:-:S04]  /*31e0*/  UIMAD UR9, UR9, UR7, UR7 ;  /* 0x00000007090972a4 */ /* 0x000fc8000f8e0207 */
[----:B------:R-:W-:-:S04]  /*31f0*/  UISETP.LT.AND UP1, UPT, UR6, UR9, UPT ;  /* 0x000000090600728c */ /* 0x000fc8000bf21270 */
[----:B------:R-:W-:-:S12]  /*3200*/  USEL UR6, UR6, UR9, UP1 ;  /* 0x0000000906067287 */ /* 0x000fd80008800000 */
.L_x_4758:
[----:B------:R-:W-:Y:S01]  /*3210*/  UIADD3 UR6, UR6, 0x3f, URZ ;  /* 0x0000003f06067890 */ /* 0x000fe2000fffe03f */
[----:B------:R-:W-:Y:S01]  /*3220*/  @UP0 ULDC UR10, c[0x0][0x44c] ;  /* 0x00011300000a0ab9 */ /* 0x000fe20000000800 */
[----:B------:R-:W-:Y:S02]  /*3230*/  @UP0 ULDC UR13, c[0x0][0x450] ;  /* 0x00011400000d0ab9 */ /* 0x000fe40000000800 */
[----:B------:R-:W-:Y:S02]  /*3240*/  USHF.R.S32.HI UR9, URZ, 0x1f, UR6 ;  /* 0x0000001f3f097899 */ /* 0x000fe40008011406 */
[----:B------:R-:W-:Y:S02]  /*3250*/  UIMAD.WIDE.U32 UR10, UR41, UR10, URZ ;  /* 0x0000000a290a72a5 */ /* 0x000fe4000f8e003f */
[----:B------:R-:W-:Y:S02]  /*3260*/  ULEA.HI UR9, UR9, UR6, URZ, 0x6 ;  /* 0x0000000609097291 */ /* 0x000fe4000f8f303f */
[----:B------:R-:W-:Y:S01]  /*3270*/  UIMAD UR8, UR39, UR8, -UR12 ;  /* 0x00000008270872a4 */ /* 0x000fe2000f8e0a0c */
[----:B------:R-:W-:Y:S01]  /*3280*/  UMOV UR6, UR41 ;  /* 0x0000002900067c82 */ /* 0x000fe20008000000 */
[----:B------:R-:W-:-:S02]  /*3290*/  USHF.R.S32.HI UR9, URZ, 0x6, UR9 ;  /* 0x000000063f097899 */ /* 0x000fc40008011409 */
[----:B------:R-:W-:Y:S02]  /*32a0*/  @UP0 USHF.R.U32.HI UR6, URZ, UR13, UR11 ;  /* 0x0000000d3f060299 */ /* 0x000fe4000801160b */
[----:B------:R-:W-:Y:S02]  /*32b0*/  UISETP.LT.AND UP0, UPT, UR5, UR9, UPT ;  /* 0x000000090500728c */ /* 0x000fe4000bf01270 */
[----:B------:R-:W-:Y:S02]  /*32c0*/  UIADD3 UR6, UR8, UR6, URZ ;  /* 0x0000000608067290 */ /* 0x000fe4000fffe03f */
[----:B------:R-:W-:Y:S01]  /*32d0*/  USEL UR10, UR5, UR9, UP0 ;  /* 0x00000009050a7287 */ /* 0x000fe20008000000 */
[----:B------:R-:W-:Y:S02]  /*32e0*/  ULDC UR8, c[0x0][0x9dc] ;  /* 0x0002770000087ab9 */ /* 0x000fe40000000800 */
[----:B------:R-:W-:Y:S01]  /*32f0*/  UIADD3 UR5, UR6, -UR8, URZ ;  /* 0x8000000806057290 */ /* 0x000fe2000fffe03f */
        /* <DEDUP_REMOVED lines=11> */
.L_x_4762:
[----:B------:R-:W-:-:S11]  /*33b0*/  UISETP.NE.AND UP0, UPT, UR7, 0x1, UPT ;  /* 0x000000010700788c */ /* 0x000fd6000bf05270 */
[----:B------:R-:W-:Y:S02]  /*33c0*/  @UP0 ULDC.64 UR12, c[0x0][0x9e8] ;  /* 0x00027a00000c0ab9 */ /* 0x000fe40000000a00 */
[----:B------:R-:W-:-:S04]  /*33d0*/  UIMAD.WIDE.U32 UR8, UR6, UR12, URZ ;  /* 0x0000000c060872a5 */ /* 0x000fc8000f8e003f */
[----:B------:R-:W-:-:S12]  /*33e0*/  @UP0 USHF.R.U32.HI UR6, URZ, UR13, UR9 ;  /* 0x0000000d3f060299 */ /* 0x000fd80008011609 */
.L_x_4763:
[----:B------:R-:W-:-:S04]  /*33f0*/  UIMAD UR6, UR6, UR7, URZ ;  /* 0x00000007060672a4 */ /* 0x000fc8000f8e023f */
[----:B------:R-:W-:-:S04]  /*3400*/  UISETP.LT.AND UP0, UPT, UR5, UR6, UPT ;  /* 0x000000060500728c */ /* 0x000fc8000bf01270 */
[----:B------:R-:W-:-:S12]  /*3410*/  USEL UR5, UR5, UR6, !UP0 ;  /* 0x0000000605057287 */ /* 0x000fd8000c000000 */
.L_x_4761:
[----:B------:R-:W-:Y:S02]  /*3420*/  USHF.R.S32.HI UR6, URZ, 0x1f, UR5 ;  /* 0x0000001f3f067899 */ /* 0x000fe40008011405 */
[----:B------:R-:W-:Y:S02]  /*3430*/  USHF.R.U32.HI UR12, URZ, 0x10, UR4 ;  /* 0x000000103f0c7899 */ /* 0x000fe40008011604 */
[----:B------:R-:W-:Y:S02]  /*3440*/  ULEA.HI UR6, UR6, UR5, URZ, 0x6 ;  /* 0x0000000506067291 */ /* 0x000fe4000f8f303f */
[----:B------:R-:W-:Y:S02]  /*3450*/  UISETP.NE.AND UP1, UPT, UR12, URZ, UPT ;  /* 0x0000003f0c00728c */ /* 0x000fe4000bf25270 */
[----:B------:R-:W-:Y:S02]  /*3460*/  USHF.R.S32.HI UR6, URZ, 0x6, UR6 ;  /* 0x000000063f067899 */ /* 0x000fe40008011406 */
[----:B------:R-:W-:-:S02]  /*3470*/  ULOP3.LUT UR9, UR4, 0xffff, URZ, 0xc0, !UPT ;  /* 0x0000ffff04097892 */ /* 0x000fc4000f8ec03f */
[----:B------:R-:W-:Y:S01]  /*3480*/  UISETP.LT.AND UP0, UPT, URZ, UR6, UPT ;  /* 0x000000063f00728c */ /* 0x000fe2000bf01270 */
[----:B------:R-:W-:-:S03]  /*3490*/  UMOV UR4, URZ ;  /* 0x0000003f00047c82 */ /* 0x000fc60008000000 */
[----:B------:R-:W-:Y:S01]  /*34a0*/  USEL UR38, URZ, UR6, !UP0 ;  /* 0x000000063f267287 */ /* 0x000fe2000c000000 */
[----:B------:R-:W-:-:S03]  /*34b0*/  @!UP1 ULDC UR12, c[0x0][0x9f0] ;  /* 0x00027c00000c9ab9 */ /* 0x000fc60000000800 */
[----:B------:R-:W-:-:S06]  /*34c0*/  UISETP.GT.AND UP0, UPT, UR10, UR38, UPT ;  /* 0x000000260a00728c */ /* 0x000fcc000bf04270 */
[----:B------:R-:W-:-:S13]  /*34d0*/  PLOP3.LUT P0, PT, PT, PT, UP0, 0x80, 0x0 ;  /* 0x000000000000781c */ /* 0x000fda0003f0f008 */
[----:B------:R-:W-:Y:S05]  /*34e0*/  @!P0 BRA `(.L_x_4764) ;  /* 0x0000000000888947 */ /* 0x000fea0003800000 */
[----:B------:R-:W-:Y:S01]  /*34f0*/  IMAD.U32 R3, RZ, RZ, UR12 ;  /* 0x0000000cff037e24 */ /* 0x000fe2000f8e00ff */
[----:B------:R-:W-:-:S04]  /*3500*/  UIADD3 UR4, UR12, -0x1, UR10 ;  /* 0xffffffff0c047890 */ /* 0x000fc8000fffe00a */
[-C--:B------:R-:W-:Y:S01]  /*3510*/  IABS R0, R3.reuse ;  /* 0x0000000300007213 */ /* 0x080fe20000000000 */
[----:B------:R-:W-:Y:S01]  /*3520*/  UIADD3 UR6, -UR38, UR4, URZ ;  /* 0x0000000426067290 */ /* 0x000fe2000fffe13f */
[----:B------:R-:W-:Y:S02]  /*3530*/  IABS R5, R3 ;  /* 0x0000000300057213 */ /* 0x000fe40000000000 */
[----:B------:R-:W-:Y:S01]  /*3540*/  R2UR UR11, R0 ;  /* 0x00000000000b72ca */ /* 0x000fe200000e0000 */
[----:B------:R-:W-:Y:S02]  /*3550*/  UMOV UR4, URZ ;  /* 0x0000003f00047c82 */ /* 0x000fe40008000000 */
[----:B------:R-:W-:Y:S01]  /*3560*/  IMAD.U32 R4, RZ, RZ, UR6 ;  /* 0x00000006ff047e24 */ /* 0x000fe2000f8e00ff */
[----:B------:R-:W-:-:S04]  /*3570*/  ULOP3.LUT UR6, UR6, UR12, URZ, 0x3c, !UPT ;  /* 0x0000000c06067292 */ /* 0x000fc8000f8e3c3f */
[----:B------:R-:W-:-:S04]  /*3580*/  IABS R4, R4 ;  /* 0x0000000400047213 */ /* 0x000fc80000000000 */
[----:B------:R-:W-:Y:S01]  /*3590*/  MOV R3, R4 ;  /* 0x0000000400037202 */ /* 0x000fe20000000f00 */
[----:B------:R-:W0:Y:S03]  /*35a0*/  I2F.RP R0, UR11 ;  /* 0x0000000b00007d06 */ /* 0x000e260008209400 */
[----:B------:R-:W-:-:S05]  /*35b0*/  R2UR UR8, R3 ;  /* 0x00000000030872ca */ /* 0x000fca00000e0000 */
[----:B0-----:R-:W0:Y:S02]  /*35c0*/  MUFU.RCP R0, R0 ;  /* 0x0000000000007308 */ /* 0x001e240000001000 */
[----:B0-----:R-:W-:Y:S02]  /*35d0*/  VIADD R2, R0, 0xffffffe ;  /* 0x0ffffffe00027836 */ /* 0x001fe40000000000 */
        /* <DEDUP_REMOVED lines=19> */
.L_x_4764:
[----:B------:R-:W-:Y:S01]  /*3710*/  UIMAD UR38, UR9, UR4, UR38 ;  /* 0x00000004092672a4 */ /* 0x000fe2000f8e0226 */
[----:B------:R-:W-:Y:S01]  /*3720*/  IMAD.U32 R0, RZ, RZ, UR10 ;  /* 0x0000000aff007e24 */ /* 0x000fe2000f8e00ff */
[----:B------:R-:W-:Y:S01]  /*3730*/  PLOP3.LUT P0, PT, PT, PT, PT, 0x80, 0x0 ;  /* 0x000000000000781c */ /* 0x000fe20003f0f070 */
[----:B------:R-:W-:Y:S01]  /*3740*/  IMAD.U32 R3, RZ, RZ, UR4 ;  /* 0x00000004ff037e24 */ /* 0x000fe2000f8e00ff */
[----:B------:R-:W-:Y:S01]  /*3750*/  CS2R R150, SRZ ;  /* 0x0000000000967805 */ /* 0x000fe2000001ff00 */
[----:B------:R-:W-:Y:S01]  /*3760*/  IMAD.MOV.U32 R2, RZ, RZ, RZ ;  /* 0x000000ffff027224 */ /* 0x000fe200078e00ff */
[----:B------:R-:W-:Y:S01]  /*3770*/  CS2R R148, SRZ ;  /* 0x0000000000947805 */ /* 0x000fe2000001ff00 */
[----:B------:R-:W-:Y:S01]  /*3780*/  IMAD.MOV.U32 R4, RZ, RZ, RZ ;  /* 0x000000ffff047224 */ /* 0x000fe200078e00ff */
[----:B------:R-:W-:Y:S02]  /*3790*/  VIADDMNMX R0, R3, UR38, R0, PT ;  /* 0x0000002603007c46 */ /* 0x000fe4000b800100 */
[----:B------:R-:W-:-:S02]  /*37a0*/  CS2R R146, SRZ ;  /* 0x0000000000927805 */ /* 0x000fc4000001ff00 */
[----:B------:R-:W-:Y:S02]  /*37b0*/  CS2R R144, SRZ ;  /* 0x0000000000907805 */ /* 0x000fe4000001ff00 */
[----:B------:R-:W-:Y:S02]  /*37c0*/  CS2R R142, SRZ ;  /* 0x00000000008e7805 */ /* 0x000fe4000001ff00 */
[----:B------:R-:W-:Y:S02]  /*37d0*/  R2UR UR42, R0 ;  /* 0x00000000002a72ca */ /* 0x000fe400000e0000 */
        /* <DEDUP_REMOVED lines=11> */
[----:B------:R-:W-:Y:S01]  /*3890*/  CS2R R118, SRZ ;  /* 0x0000000000767805 */ /* 0x000fe2000001ff00 */
[----:B------:R-:W-:Y:S01]  /*38a0*/  UISETP.GT.AND UP0, UPT, UR42, UR38, UPT ;  /* 0x000000262a00728c */ /* 0x000fe2000bf04270 */
[----:B------:R-:W-:Y:S02]  /*38b0*/  CS2R R116, SRZ ;  /* 0x0000000000747805 */ /* 0x000fe4000001ff00 */
[----:B------:R-:W-:Y:S02]  /*38c0*/  CS2R R114, SRZ ;  /* 0x0000000000727805 */ /* 0x000fe4000001ff00 */
[----:B------:R-:W-:-:S02]  /*38d0*/  CS2R R112, SRZ ;  /* 0x0000000000707805 */ /* 0x000fc4000001ff00 */
[----:B------:R-:W-:Y:S02]  /*38e0*/  CS2R R110, SRZ ;  /* 0x00000000006e7805 */ /* 0x000fe4000001ff00 */
[----:B------:R-:W-:Y:S02]  /*38f0*/  CS2R R108, SRZ ;  /* 0x00000000006c7805 */ /* 0x000fe4000001ff00 */
[----:B------:R-:W-:Y:S02]  /*3900*/  PLOP3.LUT P1, PT, PT, PT, UP0, 0x80, 0x0 ;  /* 0x000000000000781c */ /* 0x000fe40003f2f008 */
        /* <DEDUP_REMOVED lines=60> */
[----:B------:R-:W-:-:S04]  /*3cd0*/  ULOP3.LUT UR5, UR5, 0x3fff, URZ, 0xc0, !UPT ;  /* 0x00003fff05057892 */ /* 0x000fc8000f8ec03f */
[----:B------:R-:W-:-:S04]  /*3ce0*/  ULOP3.LUT UR36, UR5, 0x2000000, URZ, 0xfc, !UPT ;  /* 0x0200000005247892 */ /* 0x000fc8000f8efc3f */
[----:B------:R-:W-:Y:S08]  /*3cf0*/  @!P0 BRA `(.L_x_4765) ;  /* 0x0000000000408947 */ /* 0x000ff00003800000 */
[----:B------:R-:W-:Y:S01]  /*3d00*/  MOV R0, 0x0 ;  /* 0x0000000000007802 */ /* 0x000fe20000000f00 */
[----:B------:R-:W-:Y:S01]  /*3d10*/  ULDC.64 UR4, c[0x4][0x118] ;  /* 0x0100460000047ab9 */ /* 0x000fe20000000a00 */
[----:B------:R-:W-:Y:S01]  /*3d20*/  ULDC.64 UR6, c[0x4][0x58] ;  /* 0x0100160000067ab9 */ /* 0x000fe20000000a00 */
[----:B------:R-:W-:Y:S01]  /*3d30*/  IMAD.U32 R4, RZ, RZ, UR4 ;  /* 0x00000004ff047e24 */ /* 0x000fe2000f8e00ff */
[----:B------:R0:W1:Y:S01]  /*3d40*/  LDC.64 R2, c[0x4][R0] ;  /* 0x0100000000027b82 */ /* 0x0000620000000a00 */
[----:B------:R-:W-:Y:S01]  /*3d50*/  IMAD.U32 R5, RZ, RZ, UR5 ;  /* 0x00000005ff057e24 */ /* 0x000fe2000f8e00ff */
[----:B------:R-:W-:Y:S01]  /*3d60*/  ULDC.64 UR4, c[0x4][0x120] ;  /* 0x0100480000047ab9 */ /* 0x000fe20000000a00 */
[----:B------:R-:W-:Y:S01]  /*3d70*/  IMAD.U32 R10, RZ, RZ, UR6 ;  /* 0x00000006ff0a7e24 */ /* 0x000fe2000f8e00ff */
[----:B------:R-:W-:Y:S01]  /*3d80*/  MOV R7, UR5 ;  /* 0x0000000500077c02 */ /* 0x000fe20008000f00 */
[----:B------:R-:W-:Y:S02]  /*3d90*/  IMAD.U32 R6, RZ, RZ, UR4 ;  /* 0x00000004ff067e24 */ /* 0x000fe4000f8e00ff */
[----:B------:R-:W-:-:S02]  /*3da0*/  IMAD.U32 R11, RZ, RZ, UR7 ;  /* 0x00000007ff0b7e24 */ /* 0x000fc4000f8e00ff */
[----:B------:R-:W-:Y:S02]  /*3db0*/  IMAD.MOV.U32 R8, RZ, RZ, 0x70 ;  /* 0x00000070ff087424 */ /* 0x000fe400078e00ff */
[----:B------:R-:W-:Y:S02]  /*3dc0*/  IMAD.MOV.U32 R12, RZ, RZ, 0x1 ;  /* 0x00000001ff0c7424 */ /* 0x000fe400078e00ff */
[----:B0-----:R-:W-:-:S07]  /*3dd0*/  IMAD.MOV.U32 R13, RZ, RZ, RZ ;  /* 0x000000ffff0d7224 */ /* 0x001fce00078e00ff */
[----:B------:R-:W-:-:S07]  /*3de0*/  LEPC R20, `(.L_x_4765) ;  /* 0x000000001014794e */ /* 0x000fce0000000000 */
[----:B-1----:R-:W-:Y:S05]  /*3df0*/  CALL.ABS.NOINC R2 ;  /* 0x0000000002007343 */ /* 0x002fea0003c00000 */
.L_x_4765:
[----:B------:R-:W-:Y:S02]  /*3e00*/  SHF.L.U32 R14, RZ, 0x1f, RZ ;  /* 0x0000001fff0e7819 */ /* 0x000fe400000006ff */
[----:B------:R-:W-:Y:S02]  /*3e10*/  LOP3.LUT R3, R18, 0xffffff80, RZ, 0xc0, !PT ;  /* 0xffffff8012037812 */ /* 0x000fe400078ec0ff */
[----:B------:R-:W0:Y:S01]  /*3e20*/  SYNCS.PHASECHK.TRANS64.TRYWAIT P0, [UR37+0x28c00], R14 ;  /* 0x028c000eff0075a7 */ /* 0x000e220008000165 */
        /* <DEDUP_REMOVED lines=8> */
.L_x_4946:
[----:B------:R-:W-:Y:S01]  /*3eb0*/  ULOP3.LUT UR4, UR45, 0x1, URZ, 0xfc, !UPT ;  /* 0x000000012d047892 */ /* 0x000fe2000f8efc3f */
[----:B------:R-:W-:Y:S01]  /*3ec0*/  LOP3.LUT R0, R3, 0x7ffffffc, RZ, 0xc0, !PT ;  /* 0x7ffffffc03007812 */ /* 0x000fe200078ec0ff */
[----:B------:R-:W-:Y:S01]  /*3ed0*/  IMAD.IADD R3, R19, 0x1, -R2 ;  /* 0x0000000113037824 */ /* 0x000fe200078e0a02 */
[----:B------:R-:W-:Y:S02]  /*3ee0*/  LEA.HI R7, R7, R6, RZ, 0x3 ;  /* 0x0000000607077211 */ /* 0x000fe400078f18ff */
[-C--:B------:R-:W-:Y:S01]  /*3ef0*/  IADD3 R0, -R0, R5.reuse, RZ ;  /* 0x0000000500007210 */ /* 0x080fe20007ffe1ff */
[----:B------:R-:W-:Y:S01]  /*3f00*/  IMAD.U32 R2, RZ, RZ, UR4 ;  /* 0x00000004ff027e24 */ /* 0x000fe2000f8e00ff */
[----:B------:R-:W-:Y:S02]  /*3f10*/  LOP3.LUT R7, R7, 0xfffffff8, RZ, 0xc0, !PT ;  /* 0xfffffff807077812 */ /* 0x000fe400078ec0ff */
[----:B------:R-:W-:Y:S01]  /*3f20*/  LEA.HI R4, R4, R5, RZ, 0x5 ;  /* 0x0000000504047211 */ /* 0x000fe200078f28ff */
[----:B------:R-:W-:Y:S01]  /*3f30*/  IMAD.SHL.U32 R0, R0, 0x2, RZ ;  /* 0x0000000200007824 */ /* 0x000fe200078e00ff */
[----:B------:R-:W-:Y:S01]  /*3f40*/  ISETP.NE.AND P5, PT, R2, 0x3, PT ;  /* 0x000000030200780c */ /* 0x000fe20003fa5270 */
[----:B------:R-:W-:Y:S01]  /*3f50*/  IMAD.IADD R7, R6, 0x1, -R7 ;  /* 0x0000000106077824 */ /* 0x000fe200078e0a07 */
[----:B------:R-:W-:Y:S01]  /*3f60*/  SHF.R.S32.HI R2, RZ, 0x5, R4 ;  /* 0x00000005ff027819 */ /* 0x000fe20000011404 */
[----:B------:R-:W-:-:S04]  /*3f70*/  IMAD R4, R3, 0x100, R0 ;  /* 0x0000010003047824 */ /* 0x000fc800078e0200 */
[----:B------:R-:W-:-:S06]  /*3f80*/  IMAD R3, R2, 0x10, R7 ;  /* 0x0000001002037824 */ /* 0x000fcc00078e0207 */
[----:B------:R-:W-:Y:S05]  /*3f90*/  @!P5 BRA `(.L_x_4767) ;  /* 0x000000000004d947 */ /* 0x000fea0003800000 */
[----:B------:R-:W-:Y:S01]  /*3fa0*/  BPT.TRAP 0x1 ;  /* 0x000000040000795c */ /* 0x000fe20000300000 */
.L_x_4767:
[----:B------:R1:W2:Y:S01]  /*3fb0*/  SYNCS.PHASECHK.TRANS64.TRYWAIT P0, [UR37+0x28c30], R14 ;  /* 0x028c300eff0075a7 */ /* 0x0002a20008000165 */
[----:B------:R-:W-:Y:S05]  /*3fc0*/  @!P5 BRA `(.L_x_4768) ;  /* 0x000000000004d947 */ /* 0x000fea0003800000 */
[----:B------:R-:W-:Y:S01]  /*3fd0*/  BPT.TRAP 0x1 ;  /* 0x000000040000795c */ /* 0x000fe20000300000 */
.L_x_4768:
[----:B------:R-:W3:Y:S02]  /*3fe0*/  S2R R2, SR_TID.X ;  /* 0x0000000000027919 */ /* 0x000ee40000002100 */
[----:B---3--:R-:W-:-:S04]  /*3ff0*/  LOP3.LUT R2, R2, 0x7f, RZ, 0xc0, !PT ;  /* 0x0000007f02027812 */ /* 0x008fc800078ec0ff */
[----:B------:R-:W-:Y:S01]  /*4000*/  ISETP.NE.AND P6, PT, R2, RZ, PT ;  /* 0x000000ff0200720c */ /* 0x000fe20003fc5270 */
[----:B--2---:R-:W-:-:S12]  /*4010*/  @P0 BRA `(.L_x_4769) ;  /* 0x0000000000080947 */ /* 0x004fd80003800000 */
[----:B------:R-:W2:Y:S02]  /*4020*/  SYNCS.PHASECHK.TRANS64.TRYWAIT P0, [UR37+0x28c30], R14 ;  /* 0x028c300eff0075a7 */ /* 0x000ea40008000165 */
[----:B--2---:R-:W-:Y:S05]  /*4030*/  @!P0 BRA `(.L_x_4770) ;  /* 0x0000010000ec8947 */ /* 0x004fea0003800000 */
.L_x_4769:
[----:B------:R-:W-:Y:S05]  /*4040*/  WARPSYNC.ALL ;  /* 0x0000000000007948 */ /* 0x000fea0003800000 */
[----:B------:R-:W-:Y:S01]  /*4050*/  UIADD3 UR4, UR37, 0x20400, URZ ;  /* 0x0002040025047890 */ /* 0x000fe2000fffe03f */
[----:B------:R-:W-:Y:S01]  /*4060*/  WARPGROUP.ARRIVE ;  /* 0x00000000000079c5 */ /* 0x000fe20000000000 */
[----:B------:R-:W-:Y:S01]  /*4070*/  UIADD3 UR5, UR37, 0x22400, URZ ;  /* 0x0002240025057890 */ /* 0x000fe2000fffe03f */
[----:B------:R-:W-:Y:S01]  /*4080*/  LEA.HI R2, R17, R16, RZ, 0x2 ;  /* 0x0000001011027211 */ /* 0x000fe200078f10ff */
[----:B------:R-:W-:Y:S01]  /*4090*/  USHF.R.U32.HI UR4, URZ, 0x4, UR4 ;  /* 0x000000043f047899 */ /* 0x000fe20008011604 */
[----:B------:R-:W-:Y:S01]  /*40a0*/  IMAD.U32 R13, RZ, RZ, UR37 ;  /* 0x00000025ff0d7e24 */ /* 0x000fe2000f8e00ff */
[----:B------:R-:W-:Y:S01]  /*40b0*/  USHF.R.U32.HI UR5, URZ, 0x4, UR5 ;  /* 0x000000043f057899 */ /* 0x000fe20008011605 */
[----:B--2---:R-:W-:Y:S01]  /*40c0*/  LOP3.LUT R5, R2, 0xfffffffc, RZ, 0xc0, !PT ;  /* 0xfffffffc02057812 */ /* 0x004fe200078ec0ff */
[----:B------:R-:W-:-:S02]  /*40d0*/  ULOP3.LUT UR4, UR4, 0x3fff, URZ, 0xc0, !UPT ;  /* 0x00003fff04047892 */ /* 0x000fc4000f8ec03f */
[----:B------:R-:W-:Y:S02]  /*40e0*/  ULOP3.LUT UR5, UR5, 0x3fff, URZ, 0xc0, !UPT ;  /* 0x00003fff05057892 */ /* 0x000fe4000f8ec03f */
[----:B------:R-:W-:Y:S01]  /*40f0*/  ULOP3.LUT UR20, UR4, 0x10000, URZ, 0xfc, !UPT ;  /* 0x0001000004147892 */ /* 0x000fe2000f8efc3f */
[----:B------:R-:W-:Y:S01]  /*4100*/  IMAD.IADD R5, R16, 0x1, -R5 ;  /* 0x0000000110057824 */ /* 0x000fe200078e0a05 */
[----:B------:R-:W-:Y:S01]  /*4110*/  ULOP3.LUT UR6, UR5, 0x10000, URZ, 0xfc, !UPT ;  /* 0x0001000005067892 */ /* 0x000fe2000f8efc3f */
[----:B------:R-:W-:Y:S01]  /*4120*/  UMOV UR21, 0x40000040 ;  /* 0x4000004000157882 */ /* 0x000fe20000000000 */
[----:B------:R-:W-:Y:S01]  /*4130*/  UMOV UR7, 0x40000040 ;  /* 0x4000004000077882 */ /* 0x000fe20000000000 */
[----:B------:R-:W-:Y:S02]  /*4140*/  UMOV UR5, UR21 ;  /* 0x0000001500057c82 */ /* 0x000fe40008000000 */
[----:B------:R-:W-:Y:S01]  /*4150*/  UMOV UR4, UR20 ;  /* 0x0000001400047c82 */ /* 0x000fe20008000000 */
[----:B------:R-:W-:Y:S01]  /*4160*/  UIADD3 UR8, UR20, 0x2, URZ ;  /* 0x0000000214087890 */ /* 0x000fe2000fffe03f */
[----:B------:R-:W-:Y:S01]  /*4170*/  LEA.HI R2, R5, R5, RZ, 0x1 ;  /* 0x0000000505027211 */ /* 0x000fe200078f08ff */
[----:B------:R-:W-:-:S02]  /*4180*/  UIADD3 UR10, UR6, 0x2, URZ ;  /* 0x00000002060a7890 */ /* 0x000fc4000fffe03f */
[----:B------:R-:W-:Y:S01]  /*4190*/  HGMMA.64x64x16.F32.BF16 R24, gdesc[UR4], RZ, !UPT, gsb0 ;  /* 0x00e00000041879f0 */ /* 0x000fe2000c0018ff */
[----:B------:R-:W-:Y:S01]  /*41a0*/  UMOV UR9, 0x40000040 ;  /* 0x4000004000097882 */ /* 0x000fe20000000000 */
[----:B------:R-:W-:Y:S01]  /*41b0*/  UMOV UR11, 0x40000040 ;  /* 0x40000040000b7882 */ /* 0x000fe20000000000 */
[----:B------:R-:W-:Y:S01]  /*41c0*/  UIADD3 UR12, UR20, 0x4, URZ ;  /* 0x00000004140c7890 */ /* 0x000fe2000fffe03f */
[----:B------:R-:W-:Y:S01]  /*41d0*/  LOP3.LUT R2, R2, 0x1ffffffe, RZ, 0xc0, !PT ;  /* 0x1ffffffe02027812 */ /* 0x000fe200078ec0ff */
[----:B------:R-:W-:Y:S01]  /*41e0*/  UIADD3 UR14, UR6, 0x4, URZ ;  /* 0x00000004060e7890 */ /* 0x000fe2000fffe03f */
[----:B------:R-:W-:Y:S01]  /*41f0*/  UMOV UR13, 0x40000040 ;  /* 0x40000040000d7882 */ /* 0x000fe20000000000 */
[----:B------:R-:W-:Y:S01]  /*4200*/  UMOV UR15, 0x40000040 ;  /* 0x40000040000f7882 */ /* 0x000fe20000000000 */
[----:B------:R-:W-:Y:S01]  /*4210*/  UIADD3 UR16, UR20, 0x6, URZ ;  /* 0x0000000614107890 */ /* 0x000fe2000fffe03f */
[----:B------:R-:W-:Y:S01]  /*4220*/  IMAD.IADD R2, R5, 0x1, -R2 ;  /* 0x0000000105027824 */ /* 0x000fe200078e0a02 */
[----:B------:R-:W-:Y:S01]  /*4230*/  UIADD3 UR18, UR6, 0x6, URZ ;  /* 0x0000000606127890 */ /* 0x000fe2000fffe03f */
[----:B------:R-:W-:Y:S01]  /*4240*/  VIADD R5, R3, UR41 ;  /* 0x0000002903057c36 */ /* 0x000fe20008000000 */
[----:B------:R-:W-:Y:S01]  /*4250*/  UMOV UR17, 0x40000040 ;  /* 0x4000004000117882 */ /* 0x000fe20000000000 */
[----:B------:R-:W-:Y:S01]  /*4260*/  UMOV UR19, 0x40000040 ;  /* 0x4000004000137882 */ /* 0x000fe20000000000 */
[----:B------:R-:W-:Y:S01]  /*4270*/  ULDC UR4, c[0x0][0x448] ;  /* 0x0001120000047ab9 */ /* 0x000fe20000000800 */
[----:B------:R-:W-:Y:S01]  /*4280*/  IMAD R2, R2, 0x8, R5 ;  /* 0x0000000802027824 */ /* 0x000fe200078e0205 */
[----:B------:R-:W-:-:S04]  /*4290*/  UISETP.NE.AND UP0, UPT, UR4, 0x1, UPT ;  /* 0x000000010400788c */ /* 0x000fc8000bf05270 */
[----:B------:R-:W-:Y:S02]  /*42a0*/  MOV R6, R2 ;  /* 0x0000000200067202 */ /* 0x000fe40000000f00 */
[----:B------:R-:W-:Y:S02]  /*42b0*/  PLOP3.LUT P0, PT, PT, PT, UP0, 0x80, 0x0 ;  /* 0x000000000000781c */ /* 0x000fe40003f0f008 */
[----:B------:R-:W-:-:S03]  /*42c0*/  PLOP3.LUT P1, PT, PT, PT, UP0, 0x80, 0x0 ;  /* 0x000000000000781c */ /* 0x000fc60003f2f008 */
[----:B------:R-:W-:-:S08]  /*42d0*/  @UP0 ULDC UR4, c[0x0][0x44c] ;  /* 0x0001130000040ab9 */ /* 0x000fd00000000800 */
[----:B------:R-:W-:Y:S01]  /*42e0*/  @P0 IMAD.HI.U32 R5, R2, UR4, RZ ;  /* 0x0000000402050c27 */ /* 0x000fe2000f8e00ff */
[----:B------:R-:W-:-:S04]  /*42f0*/  @UP0 ULDC UR4, c[0x0][0x450] ;  /* 0x0001140000040ab9 */ /* 0x000fc80000000800 */
[----:B------:R-:W-:Y:S01]  /*4300*/  @P1 SHF.R.U32.HI R6, RZ, UR4, R5 ;  /* 0x00000004ff061c19 */ /* 0x000fe20008011605 */
[----:B------:R-:W-:-:S04]  /*4310*/  @!P6 VIADD R5, R13, 0x28c40 ;  /* 0x00028c400d05e836 */ /* 0x000fc80000000000 */
[----:B0-----:R-:W0:Y:S01]  /*4320*/  SHFL.IDX PT, R9, R6, RZ, 0x1c1f ;  /* 0x001c1fff06097589 */ /* 0x001e2200000e0000 */
[----:B------:R-:W-:Y:S01]  /*4330*/  @!P6 PRMT R5, RZ, 0x654, R5 ;  /* 0x00000654ff05e816 */ /* 0x000fe20000000005 */
[----:B------:R-:W-:Y:S02]  /*4340*/  WARPGROUP.DEPBAR.LE gsb0, 0x0 ;  /* 0x00008000000079c5 */ /* 0x000fe40000010000 */
[----:B------:R-:W-:-:S06]  /*4350*/  WARPGROUP.ARRIVE ;  /* 0x00000000000079c5 */ /* 0x000fcc0000000000 */
[----:B------:R-:W-:Y:S01]  /*4360*/  HGMMA.64x64x16.F32.BF16 R24, gdesc[UR8], R24, gsb0 ;  /* 0x00e00000081879f0 */ /* 0x000fe20008001818 */
[----:B------:R-:W-:Y:S01]  /*4370*/  UMOV UR10, 0xffffffc0 ;  /* 0xffffffc0000a7882 */ /* 0x000fe20000000000 */
[----:B------:R-:W-:Y:S01]  /*4380*/  ULDC UR11, c[0x0][0x2f0] ;  /* 0x0000bc00000b7ab9 */ /* 0x000fe20000000800 */
[----:B------:R-:W-:-:S04]  /*4390*/  UIMAD UR4, UR42, UR10, 0x41 ;  /* 0x000000412a0474a4 */ /* 0x000fc8000f8e020a */
[----:B------:R-:W-:-:S03]  /*43a0*/  UIMAD UR7, UR39, UR11, UR4 ;  /* 0x0000000b270772a4 */ /* 0x000fc6000f8e0204 */
[----:B------:R-:W-:Y:S02]  /*43b0*/  ULDC.64 UR4, c[0x0][0x9e0] ;  /* 0x0002780000047ab9 */ /* 0x000fe40000000a00 */
[----:B------:R-:W-:-:S06]  /*43c0*/  UISETP.GE.AND UP1, UPT, UR5, 0x1, UPT ;  /* 0x000000010500788c */ /* 0x000fcc000bf26270 */
[----:B------:R-:W-:Y:S01]  /*43d0*/  PLOP3.LUT P0, PT, PT, PT, UP1, 0x40, 0x0 ;  /* 0x000000000000781c */ /* 0x000fe20003f0e818 */
[----:B------:R-:W-:Y:S02]  /*43e0*/  WARPGROUP.DEPBAR.LE gsb0, 0x0 ;  /* 0x00008000000079c5 */ /* 0x000fe40000010000 */
[----:B------:R-:W-:-:S06]  /*43f0*/  WARPGROUP.ARRIVE ;  /* 0x00000000000079c5 */ /* 0x000fcc0000000000 */
[----:B------:R-:W-:Y:S01]  /*4400*/  HGMMA.64x64x16.F32.BF16 R24, gdesc[UR12], R24, gsb0 ;  /* 0x00e000000c1879f0 */ /* 0x000fe20008001818 */
[----:B------:R-:W-:Y:S02]  /*4410*/  ULDC UR14, c[0x0][0x9dc] ;  /* 0x00027700000e7ab9 */ /* 0x000fe40000000800 */
[----:B------:R-:W-:Y:S02]  /*4420*/  WARPGROUP.DEPBAR.LE gsb0, 0x0 ;  /* 0x00008000000079c5 */ /* 0x000fe40000010000 */
[----:B------:R-:W-:-:S06]  /*4430*/  WARPGROUP.ARRIVE ;  /* 0x00000000000079c5 */ /* 0x000fcc0000000000 */
[----:B------:R-:W-:Y:S01]  /*4440*/  HGMMA.64x64x16.F32.BF16 R24, gdesc[UR16], R24, gsb0 ;  /* 0x00e00000101879f0 */ /* 0x000fe20008001818 */
[----:B------:R-:W-:Y:S01]  /*4450*/  ULEA UR19, UR42, 0xffffffc0, 0x6 ;  /* 0xffffffc02a137891 */ /* 0x000fe2000f8e303f */
[----:B------:R-:W-:-:S03]  /*4460*/  ULDC UR18, c[0x0][0x288] ;  /* 0x0000a20000127ab9 */ /* 0x000fc60000000800 */
[----:B------:R-:W-:-:S06]  /*4470*/  UIMAD UR15, UR39, UR11, -UR19 ;  /* 0x0000000b270f72a4 */ /* 0x000fcc000f8e0a13 */
[----:B------:R-:W-:Y:S01]  /*4480*/  IADD3 R10, -R0, UR15, RZ ;  /* 0x0000000f000a7c10 */ /* 0x000fe2000fffe1ff */
[----:B------:R-:W-:Y:S02]  /*4490*/  WARPGROUP.DEPBAR.LE gsb0, 0x0 ;  /* 0x00008000000079c5 */ /* 0x000fe40000010000 */
[----:B------:R2:W-:Y:S02]  /*44a0*/  @!P6 SYNCS.ARRIVE.TRANS64.RED.A1T0 RZ, [R5+URZ], RZ ;  /* 0x000000ff05ffe9a7 */ /* 0x0005e4000810043f */
[----:B--2---:R-:W-:Y:S01]  /*44b0*/  IMAD.U32 R5, RZ, RZ, UR7 ;  /* 0x00000007ff057e24 */ /* 0x004fe2000f8e00ff */
[----:B------:R-:W-:-:S04]  /*44c0*/  ULOP3.LUT UR7, URZ, UR14, URZ, 0x33, !UPT ;  /* 0x0000000e3f077292 */ /* 0x000fc8000f8e333f */
[----:B------:R-:W-:-:S05]  /*44d0*/  IADD3 R5, R5, -UR18, -R0 ;  /* 0x8000001205057c10 */ /* 0x000fca000fffe800 */
[C---:B------:R-:W-:Y:S02]  /*44e0*/  VIADD R11, R5.reuse, UR4 ;  /* 0x00000004050b7c36 */ /* 0x040fe40008000000 */
[----:B------:R-:W-:-:S03]  /*44f0*/  VIADD R12, R5, UR7 ;  /* 0x00000007050c7c36 */ /* 0x000fc60008000000 */
[----:B0-----:R-:W-:Y:S01]  /*4500*/  VIADDMNMX R5, R9, R11, R10, PT ;  /* 0x0000000b09057246 */ /* 0x001fe2000380010a */
[----:B------:R-:W-:Y:S01]  /*4510*/  IMAD.IADD R7, R12, 0x1, R9 ;  /* 0x000000010c077824 */ /* 0x000fe200078e0209 */
[----:B------:R-:W-:Y:S06]  /*4520*/  @P0 BRA `(.L_x_4771) ;  /* 0x0000000000640947 */ /* 0x000fec0003800000 */
[----:B------:R-:W-:Y:S01]  /*4530*/  IMAD.U32 R8, RZ, RZ, UR11 ;  /* 0x0000000bff087e24 */ /* 0x000fe2000f8e00ff */
[----:B------:R-:W-:Y:S03]  /*4540*/  BSSY B0, `(.L_x_4772) ;  /* 0x0000012000007945 */ /* 0x000fe60003800000 */
[----:B------:R-:W-:-:S04]  /*4550*/  IMAD R8, R8, UR39, R9 ;  /* 0x0000002708087c24 */ /* 0x000fc8000f8e0209 */
[----:B------:R-:W-:-:S05]  /*4560*/  VIADD R8, R8, -UR18 ;  /* 0x8000001208087c36 */ /* 0x000fca0008000000 */
        /* <DEDUP_REMOVED lines=10> */
.L_x_4773:
[----:B------:R-:W-:-:S06]  /*4610*/  UISETP.NE.AND UP2, UPT, UR5, 0x1, UPT ;  /* 0x000000010500788c */ /* 0x000fcc000bf45270 */
[----:B------:R-:W-:-:S05]  /*4620*/  PLOP3.LUT P0, PT, PT, PT, UP2, 0x80, 0x0 ;  /* 0x000000000000781c */ /* 0x000fca0003f0f028 */
[----:B------:R-:W-:-:S08]  /*4630*/  @UP2 ULDC.64 UR14, c[0x0][0x9e8] ;  /* 0x00027a00000e2ab9 */ /* 0x000fd00000000a00 */
[----:B------:R-:W-:-:S05]  /*4640*/  @P0 IMAD.HI.U32 R9, R8, UR14, RZ ;  /* 0x0000000e08090c27 */ /* 0x000fca000f8e00ff */
[----:B------:R-:W-:-:S07]  /*4650*/  @P0 SHF.R.U32.HI R8, RZ, UR15, R9 ;  /* 0x0000000fff080c19 */ /* 0x000fce0008011609 */
.L_x_4774:
[----:B------:R-:W-:Y:S05]  /*4660*/  BSYNC B0 ;  /* 0x0000000000007941 */ /* 0x000fea0003800000 */
.L_x_4772:
[----:B------:R-:W-:-:S05]  /*4670*/  MOV R9, UR19 ;  /* 0x0000001300097c02 */ /* 0x000fca0008000f00 */
[----:B------:R-:W-:-:S04]  /*4680*/  IMAD R9, R8, UR5, -R9 ;  /* 0x0000000508097c24 */ /* 0x000fc8000f8e0a09 */
[----:B------:R-:W-:-:S05]  /*4690*/  IMAD.IADD R8, R9, 0x1, -R0 ;  /* 0x0000000109087824 */ /* 0x000fca00078e0a00 */
[----:B------:R-:W-:Y:S02]  /*46a0*/  VIMNMX R7, R7, R8, !PT ;  /* 0x0000000807077248 */ /* 0x000fe40007fe0100 */
[----:B------:R-:W-:-:S07]  /*46b0*/  VIADDMNMX R5, R8, UR5, R5, PT ;  /* 0x0000000508057c46 */ /* 0x000fce000b800105 */
.L_x_4771:
[----:B------:R-:W0:Y:S01]  /*46c0*/  SHFL.IDX PT, R15, R6, 0x1, 0x1c1f ;  /* 0x003c1f00060f7f89 */ /* 0x000e2200000e0000 */
[----:B------:R-:W-:Y:S02]  /*46d0*/  PLOP3.LUT P0, PT, PT, PT, UP1, 0x40, 0x0 ;  /* 0x000000000000781c */ /* 0x000fe40003f0e818 */
[----:B0-----:R-:W-:Y:S01]  /*46e0*/  VIADDMNMX R8, R15, R11, R10, PT ;  /* 0x0000000b0f087246 */ /* 0x001fe2000380010a */
[----:B------:R-:W-:-:S10]  /*46f0*/  IMAD.IADD R9, R12, 0x1, R15 ;  /* 0x000000010c097824 */ /* 0x000fd400078e020f */
[----:B------:R-:W-:Y:S05]  /*4700*/  @P0 BRA `(.L_x_4775) ;  /* 0x0000000000640947 */ /* 0x000fea0003800000 */
        /* <DEDUP_REMOVED lines=14> */
.L_x_4777:
[----:B------:R-:W-:-:S06]  /*47f0*/  UISETP.NE.AND UP2, UPT, UR5, 0x1, UPT ;  /* 0x000000010500788c */ /* 0x000fcc000bf45270 */
[----:B------:R-:W-:-:S05]  /*4800*/  PLOP3.LUT P0, PT, PT, PT, UP2, 0x80, 0x0 ;  /* 0x000000000000781c */ /* 0x000fca0003f0f028 */
[----:B------:R-:W-:-:S08]  /*4810*/  @UP2 ULDC.64 UR14, c[0x0][0x9e8] ;  /* 0x00027a00000e2ab9 */ /* 0x000fd00000000a00 */
[----:B------:R-:W-:-:S05]  /*4820*/  @P0 IMAD.HI.U32 R10, R6, UR14, RZ ;  /* 0x0000000e060a0c27 */ /* 0x000fca000f8e00ff */
[----:B------:R-:W-:-:S07]  /*4830*/  @P0 SHF.R.U32.HI R6, RZ, UR15, R10 ;  /* 0x0000000fff060c19 */ /* 0x000fce000801160a */
.L_x_4778:
[----:B------:R-:W-:Y:S05]  /*4840*/  BSYNC B0 ;  /* 0x0000000000007941 */ /* 0x000fea0003800000 */
.L_x_4776:
[----:B------:R-:W-:-:S04]  /*4850*/  IMAD.U32 R11, RZ, RZ, UR19 ;  /* 0x00000013ff0b7e24 */ /* 0x000fc8000f8e00ff */
[----:B------:R-:W-:-:S04]  /*4860*/  IMAD R11, R6, UR5, -R11 ;  /* 0x00000005060b7c24 */ /* 0x000fc8000f8e0a0b */
[----:B------:R-:W-:-:S05]  /*4870*/  IMAD.IADD R11, R11, 0x1, -R0 ;  /* 0x000000010b0b7824 */ /* 0x000fca00078e0a00 */
[----:B------:R-:W-:Y:S02]  /*4880*/  VIMNMX R9, R9, R11, !PT ;  /* 0x0000000b09097248 */ /* 0x000fe40007fe0100 */
[----:B------:R-:W-:-:S07]  /*4890*/  VIADDMNMX R8, R11, UR5, R8, PT ;  /* 0x000000050b087c46 */ /* 0x000fce000b800108 */
.L_x_4775:
[----:B------:R-:W-:Y:S01]  /*48a0*/  UIMAD UR10, UR42, UR10, 0x40 ;  /* 0x000000402a0a74a4 */ /* 0x000fe2000f8e020a */
[----:B------:R-:W-:Y:S01]  /*48b0*/  BAR.SYNC.DEFER_BLOCKING 0xf, 0x100 ;  /* 0x03c4000000007b1d */ /* 0x000fe20000010000 */
[----:B------:R-:W-:Y:S02]  /*48c0*/  UP2UR UR14, UPR, URZ, 0x1 ;  /* 0x000000013f0e7883 */ /* 0x000fe40008000000 */
[----:B------:R-:W-:Y:S02]  /*48d0*/  UISETP.GE.AND UP6, UPT, UR10, 0x1, UPT ;  /* 0x000000010a00788c */ /* 0x000fe4000bfc6270 */
[----:B------:R-:W-:Y:S02]  /*48e0*/  UISETP.GE.AND UP2, UPT, UR10, 0x2, UPT ;  /* 0x000000020a00788c */ /* 0x000fe4000bf46270 */
[----:B------:R-:W-:Y:S02]  /*48f0*/  UISETP.GE.AND UP3, UPT, UR10, 0x9, UPT ;  /* 0x000000090a00788c */ /* 0x000fe4000bf66270 */
[----:B------:R-:W-:Y:S01]  /*4900*/  PLOP3.LUT P4, PT, PT, PT, UP6, 0x40, 0x0 ;  /* 0x000000000000781c */ /* 0x000fe20003f8e868 */
[----:B------:R-:W-:Y:S01]  /*4910*/  UISETP.GE.AND UP4, UPT, UR10, 0xa, UPT ;  /* 0x0000000a0a00788c */ /* 0x000fe2000bf86270 */
[----:B------:R-:W-:Y:S01]  /*4920*/  PLOP3.LUT P0, PT, PT, PT, UP2, 0x40, 0x0 ;  /* 0x000000000000781c */ /* 0x000fe20003f0e828 */
[----:B------:R-:W-:Y:S01]  /*4930*/  UISETP.GE.AND UP5, UPT, UR10, 0x11, UPT ;  /* 0x000000110a00788c */ /* 0x000fe2000bfa6270 */
[----:B------:R-:W-:Y:S01]  /*4940*/  ISETP.GT.AND P4, PT, R9, RZ, P4 ;  /* 0x000000ff0900720c */ /* 0x000fe20002784270 */
[----:B------:R-:W-:Y:S01]  /*4950*/  UISETP.GE.AND UP0, UPT, UR10, 0x29, UPT ;  /* 0x000000290a00788c */ /* 0x000fe2000bf06270 */
[----:B------:R-:W-:-:S02]  /*4960*/  PLOP3.LUT P3, PT, PT, PT, UP3, 0x40, 0x0 ;  /* 0x000000000000781c */ /* 0x000fc40003f6e838 */
[----:B------:R-:W-:Y:S02]  /*4970*/  ISETP.LT.OR P4, PT, R8, 0x1, P4 ;  /* 0x000000010800780c */ /* 0x000fe40002781670 */
[C---:B------:R-:W-:Y:S02]  /*4980*/  ISETP.GT.AND P0, PT, R7.reuse, 0x1, P0 ;  /* 0x000000010700780c */ /* 0x040fe40000704270 */
[----:B------:R-:W-:Y:S02]  /*4990*/  ISETP.GT.AND P3, PT, R7, 0x8, P3 ;  /* 0x000000080700780c */ /* 0x000fe40001f64270 */
[----:B------:R-:W-:Y:S01]  /*49a0*/  PLOP3.LUT P1, PT, PT, PT, UP6, 0x40, 0x0 ;  /* 0x000000000000781c */ /* 0x000fe20003f2e868 */
[----:B------:R-:W-:Y:S01]  /*49b0*/  UISETP.GE.AND UP6, UPT, UR10, 0x12, UPT ;  /* 0x000000120a00788c */ /* 0x000fe2000bfc6270 */
[----:B------:R-:W-:Y:S02]  /*49c0*/  FSEL R26, R26, -INF , !P4 ;  /* 0xff8000001a1a7808 */ /* 0x000fe40006000000 */
[----:B------:R-:W-:-:S02]  /*49d0*/  PLOP3.LUT P4, PT, PT, PT, UP4, 0x40, 0x0 ;  /* 0x000000000000781c */ /* 0x000fc40003f8e848 */
[C---:B------:R-:W-:Y:S02]  /*49e0*/  ISETP.LT.OR P0, PT, R5.reuse, 0x2, P0 ;  /* 0x000000020500780c */ /* 0x040fe40000701670 */
[----:B------:R-:W-:Y:S02]  /*49f0*/  ISETP.LT.OR P3, PT, R5, 0x9, P3 ;  /* 0x000000090500780c */ /* 0x000fe40001f61670 */
[C---:B------:R-:W-:Y:S02]  /*4a00*/  ISETP.GT.AND P1, PT, R7.reuse, RZ, P1 ;  /* 0x000000ff0700720c */ /* 0x040fe40000f24270 */
[----:B------:R-:W-:Y:S02]  /*4a10*/  ISETP.GT.AND P4, PT, R7, 0x9, P4 ;  /* 0x000000090700780c */ /* 0x000fe40002784270 */
[----:B------:R-:W-:Y:S02]  /*4a20*/  FSEL R25, R25, -INF , !P0 ;  /* 0xff80000019197808 */ /* 0x000fe40004000000 */
[----:B------:R-:W-:-:S02]  /*4a30*/  FSEL R28, R28, -INF , !P3 ;  /* 0xff8000001c1c7808 */ /* 0x000fc40005800000 */
[----:B------:R-:W-:Y:S01]  /*4a40*/  PLOP3.LUT P2, PT, PT, PT, UP2, 0x40, 0x0 ;  /* 0x000000000000781c */ /* 0x000fe20003f4e828 */
[----:B------:R-:W-:Y:S01]  /*4a50*/  UISETP.GE.AND UP2, UPT, UR10, 0x19, UPT ;  /* 0x000000190a00788c */ /* 0x000fe2000bf46270 */
[----:B------:R-:W-:Y:S01]  /*4a60*/  PLOP3.LUT P0, PT, PT, PT, UP4, 0x40, 0x0 ;  /* 0x000000000000781c */ /* 0x000fe20003f0e848 */
[----:B------:R-:W-:Y:S01]  /*4a70*/  UISETP.GE.AND UP4, UPT, UR10, 0x21, UPT ;  /* 0x000000210a00788c */ /* 0x000fe2000bf86270 */
[----:B------:R-:W-:Y:S02]  /*4a80*/  PLOP3.LUT P3, PT, PT, PT, UP5, 0x40, 0x0 ;  /* 0x000000000000781c */ /* 0x000fe40003f6e858 */
[C---:B------:R-:W-:Y:S02]  /*4a90*/  ISETP.LT.OR P1, PT, R5.reuse, 0x1, P1 ;  /* 0x000000010500780c */ /* 0x040fe40000f21670 */
[----:B------:R-:W-:Y:S02]  /*4aa0*/  ISETP.LT.OR P4, PT, R5, 0xa, P4 ;  /* 0x0000000a0500780c */ /* 0x000fe40002781670 */
[----:B------:R-:W-:-:S02]  /*4ab0*/  ISETP.GT.AND P2, PT, R9, 0x1, P2 ;  /* 0x000000010900780c */ /* 0x000fc40001744270 */
[C---:B------:R-:W-:Y:S02]  /*4ac0*/  ISETP.GT.AND P0, PT, R9.reuse, 0x9, P0 ;  /* 0x000000090900780c */ /* 0x040fe40000704270 */
[----:B------:R-:W-:Y:S02]  /*4ad0*/  ISETP.GT.AND P3, PT, R9, 0x10, P3 ;  /* 0x000000100900780c */ /* 0x000fe40001f64270 */
[----:B------:R-:W-:Y:S02]  /*4ae0*/  FSEL R24, R24, -INF , !P1 ;  /* 0xff80000018187808 */ /* 0x000fe40004800000 */
[----:B------:R-:W-:Y:S01]  /*4af0*/  PLOP3.LUT P1, PT, PT, PT, UP3, 0x40, 0x0 ;  /* 0x000000000000781c */ /* 0x000fe20003f2e838 */
[----:B------:R-:W-:Y:S01]  /*4b00*/  UISETP.GE.AND UP3, UPT, UR10, 0x1a, UPT ;  /* 0x0000001a0a00788c */ /* 0x000fe2000bf66270 */
[----:B------:R-:W-:Y:S02]  /*4b10*/  FSEL R29, R29, -INF , !P4 ;  /* 0xff8000001d1d7808 */ /* 0x000fe40006000000 */
[----:B------:R-:W-:-:S02]  /*4b20*/  PLOP3.LUT P4, PT, PT, PT, UP6, 0x40, 0x0 ;  /* 0x000000000000781c */ /* 0x000fc40003f8e868 */
[C---:B------:R-:W-:Y:S02]  /*4b30*/  ISETP.LT.OR P2, PT, R8.reuse, 0x2, P2 ;  /* 0x000000020800780c */ /* 0x040fe40001741670 */
[C---:B------:R-:W-:Y:S02]  /*4b40*/  ISETP.LT.OR P0, PT, R8.reuse, 0xa, P0 ;  /* 0x0000000a0800780c */ /* 0x040fe40000701670 */
[----:B------:R-:W-:Y:S02]  /*4b50*/  ISETP.LT.OR P3, PT, R8, 0x11, P3 ;  /* 0x000000110800780c */ /* 0x000fe40001f61670 */
[C---:B------:R-:W-:Y:S02]  /*4b60*/  ISETP.GT.AND P1, PT, R9.reuse, 0x8, P1 ;  /* 0x000000080900780c */ /* 0x040fe40000f24270 */
[----:B------:R-:W-:Y:S02]  /*4b70*/  ISETP.GT.AND P4, PT, R9, 0x11, P4 ;  /* 0x000000110900780c */ /* 0x000fe40002784270 */
[----:B------:R-:W-:-:S02]  /*4b80*/  FSEL R27, R27, -INF , !P2 ;  /* 0xff8000001b1b7808 */ /* 0x000fc40005000000 */
[----:B------:R-:W-:Y:S02]  /*4b90*/  FSEL R31, R31, -INF , !P0 ;  /* 0xff8000001f1f7808 */ /* 0x000fe40004000000 */
[----:B------:R-:W-:Y:S02]  /*4ba0*/  FSEL R34, R34, -INF , !P3 ;  /* 0xff80000022227808 */ /* 0x000fe40005800000 */
[----:B------:R-:W-:Y:S01]  /*4bb0*/  PLOP3.LUT P2, PT, PT, PT, UP5, 0x40, 0x0 ;  /* 0x000000000000781c */ /* 0x000fe20003f4e858 */
[----:B------:R-:W-:Y:S01]  /*4bc0*/  UISETP.GE.AND UP5, UPT, UR10, 0x22, UPT ;  /* 0x000000220a00788c */ /* 0x000fe2000bfa6270 */
[----:B------:R-:W-:Y:S02]  /*4bd0*/  PLOP3.LUT P0, PT, PT, PT, UP2, 0x40, 0x0 ;  /* 0x000000000000781c */ /* 0x000fe40003f0e828 */
[----:B------:R-:W-:Y:S02]  /*4be0*/  PLOP3.LUT P3, PT, PT, PT, UP3, 0x40, 0x0 ;  /* 0x000000000000781c */ /* 0x000fe40003f6e838 */
[----:B------:R-:W-:-:S02]  /*4bf0*/  ISETP.LT.OR P1, PT, R8, 0x9, P1 ;  /* 0x000000090800780c */ /* 0x000fc40000f21670 */
[----:B------:R-:W-:Y:S02]  /*4c00*/  ISETP.LT.OR P4, PT, R8, 0x12, P4 ;  /* 0x000000120800780c */ /* 0x000fe40002781670 */
[C---:B------:R-:W-:Y:S02]  /*4c10*/  ISETP.GT.AND P2, PT, R7.reuse, 0x10, P2 ;  /* 0x000000100700780c */ /* 0x040fe40001744270 */
[C---:B------:R-:W-:Y:S02]  /*4c20*/  ISETP.GT.AND P0, PT, R7.reuse, 0x18, P0 ;  /* 0x000000180700780c */ /* 0x040fe40000704270 */
[----:B------:R-:W-:Y:S02]  /*4c30*/  ISETP.GT.AND P3, PT, R7, 0x19, P3 ;  /* 0x000000190700780c */ /* 0x000fe40001f64270 */
[----:B------:R-:W-:Y:S02]  /*4c40*/  FSEL R30, R30, -INF , !P1 ;  /* 0xff8000001e1e7808 */ /* 0x000fe40004800000 */
[----:B------:R-:W-:Y:S01]  /*4c50*/  PLOP3.LUT P1, PT, PT, PT, UP6, 0x40, 0x0 ;  /* 0x000000000000781c */ /* 0x000fe20003f2e868 */
[----:B------:R-:W-:Y:S01]  /*4c60*/  UISETP.GE.AND UP6, UPT, UR10, 0x3a, UPT ;  /* 0x0000003a0a00788c */ /* 0x000fe2000bfc6270 */
[----:B------:R-:W-:-:S02]  /*4c70*/  FSEL R35, R35, -INF , !P4 ;  /* 0xff80000023237808 */ /* 0x000fc40006000000 */
[----:B------:R-:W-:Y:S02]  /*4c80*/  PLOP3.LUT P4, PT, PT, PT, UP4, 0x40, 0x0 ;  /* 0x000000000000781c */ /* 0x000fe40003f8e848 */
[C---:B------:R-:W-:Y:S02]  /*4c90*/  ISETP.LT.OR P2, PT, R5.reuse, 0x11, P2 ;  /* 0x000000110500780c */ /* 0x040fe40001741670 */
[C---:B------:R-:W-:Y:S02]  /*4ca0*/  ISETP.LT.OR P0, PT, R5.reuse, 0x19, P0 ;  /* 0x000000190500780c */ /* 0x040fe40000701670 */
[----:B------:R-:W-:Y:S02]  /*4cb0*/  ISETP.LT.OR P3, PT, R5, 0x1a, P3 ;  /* 0x0000001a0500780c */ /* 0x000fe40001f61670 */
[C---:B------:R-:W-:Y:S02]  /*4cc0*/  ISETP.GT.AND P1, PT, R7.reuse, 0x11, P1 ;  /* 0x000000110700780c */ /* 0x040fe40000f24270 */
[----:B------:R-:W-:-:S02]  /*4cd0*/  ISETP.GT.AND P4, PT, R7, 0x20, P4 ;  /* 0x000000200700780c */ /* 0x000fc40002784270 */
[----:B------:R-:W-:Y:S02]  /*4ce0*/  FSEL R32, R32, -INF , !P2 ;  /* 0xff80000020207808 */ /* 0x000fe40005000000 */
[----:B------:R-:W-:Y:S02]  /*4cf0*/  FSEL R36, R36, -INF , !P0 ;  /* 0xff80000024247808 */ /* 0x000fe40004000000 */
[----:B------:R-:W-:Y:S02]  /*4d00*/  FSEL R37, R37, -INF , !P3 ;  /* 0xff80000025257808 */ /* 0x000fe40005800000 */
[----:B------:R-:W-:Y:S01]  /*4d10*/  PLOP3.LUT P2, PT, PT, PT, UP2, 0x40, 0x0 ;  /* 0x000000000000781c */ /* 0x000fe20003f4e828 */
[----:B------:R-:W-:Y:S01]  /*4d20*/  UISETP.GE.AND UP2, UPT, UR10, 0x2a, UPT ;  /* 0x0000002a0a00788c */ /* 0x000fe2000bf46270 */
[----:B------:R-:W-:Y:S02]  /*4d30*/  PLOP3.LUT P0, PT, PT, PT, UP5, 0x40, 0x0 ;  /* 0x000000000000781c */ /* 0x000fe40003f0e858 */
[----:B------:R-:W-:-:S02]  /*4d40*/  PLOP3.LUT P3, PT, PT, PT, UP0, 0x40, 0x0 ;  /* 0x000000000000781c */ /* 0x000fc40003f6e808 */
[C---:B------:R-:W-:Y:S02]  /*4d50*/  ISETP.LT.OR P1, PT, R5.reuse, 0x12, P1 ;  /* 0x000000120500780c */ /* 0x040fe40000f21670 */
[----:B------:R-:W-:Y:S02]  /*4d60*/  ISETP.LT.OR P4, PT, R5, 0x21, P4 ;  /* 0x000000210500780c */ /* 0x000fe40002781670 */
        /* <DEDUP_REMOVED lines=8> */
[----:B------:R-:W-:Y:S02]  /*4df0*/  ISETP.LT.OR P3, PT, R5, 0x29, P3 ;  /* 0x000000290500780c */ /* 0x000fe40001f61670 */
[----:B------:R-:W-:Y:S02]  /*4e00*/  ISETP.GT.AND P4, PT, R7, 0x29, P4 ;  /* 0x000000290700780c */ /* 0x000fe40002784270 */
[----:B------:R-:W-:Y:S02]  /*4e10*/  FSEL R41, R41, -INF , !P0 ;  /* 0xff80000029297808 */ /* 0x000fe40004000000 */
[----:B------:R-:W-:-:S02]  /*4e20*/  FSEL R44, R44, -INF , !P3 ;  /* 0xff8000002c2c7808 */ /* 0x000fc40005800000 */
[----:B------:R-:W-:Y:S01]  /*4e30*/  PLOP3.LUT P0, PT, PT, PT, UP4, 0x40, 0x0 ;  /* 0x000000000000781c */ /* 0x000fe20003f0e848 */
[----:B------:R-:W-:Y:S01]  /*4e40*/  UISETP.GE.AND UP4, UPT, UR10, 0x32, UPT ;  /* 0x000000320a00788c */ /* 0x000fe2000bf86270 */
[----:B------:R-:W-:Y:S02]  /*4e50*/  PLOP3.LUT P3, PT, PT, PT, UP3, 0x40, 0x0 ;  /* 0x000000000000781c */ /* 0x000fe40003f6e838 */
[----:B------:R-:W-:Y:S02]  /*4e60*/  ISETP.LT.OR P4, PT, R5, 0x2a, P4 ;  /* 0x0000002a0500780c */ /* 0x000fe40002781670 */
[----:B------:R-:W-:Y:S02]  /*4e70*/  ISETP.GT.AND P3, PT, R7, 0x30, P3 ;  /* 0x000000300700780c */ /* 0x000fe40001f64270 */
[----:B------:R-:W-:Y:S02]  /*4e80*/  FSEL R45, R45, -INF , !P4 ;  /* 0xff8000002d2d7808 */ /* 0x000fe40006000000 */
[----:B------:R-:W-:-:S02]  /*4e90*/  PLOP3.LUT P4, PT, PT, PT, UP4, 0x40, 0x0 ;  /* 0x000000000000781c */ /* 0x000fc40003f8e848 */
[----:B------:R-:W-:Y:S02]  /*4ea0*/  ISETP.LT.OR P3, PT, R5, 0x31, P3 ;  /* 0x000000310500780c */ /* 0x000fe40001f61670 */
[----:B------:R-:W-:Y:S02]  /*4eb0*/  ISETP.GT.AND P4, PT, R7, 0x31, P4 ;  /* 0x000000310700780c */ /* 0x000fe40002784270 */
[----:B------:R-:W-:Y:S02]  /*4ec0*/  FSEL R48, R48, -INF , !P3 ;  /* 0xff80000030307808 */ /* 0x000fe40005800000 */
[----:B------:R-:W-:Y:S01]  /*4ed0*/  PLOP3.LUT P3, PT, PT, PT, UP5, 0x40, 0x0 ;  /* 0x000000000000781c */ /* 0x000fe20003f6e858 */
[----:B------:R-:W-:Y:S01]  /*4ee0*/  UISETP.GE.AND UP5, UPT, UR10, 0x39, UPT ;  /* 0x000000390a00788c */ /* 0x000fe2000bfa6270 */
[----:B------:R-:W-:Y:S02]  /*4ef0*/  ISETP.LT.OR P4, PT, R5, 0x32, P4 ;  /* 0x000000320500780c */ /* 0x000fe40002781670 */
[----:B------:R-:W-:Y:S01]  /*4f00*/  ISETP.GT.AND P2, PT, R9, 0x18, P2 ;  /* 0x000000180900780c */ /* 0x000fe20001744270 */
[----:B------:R-:W-:Y:S01]  /*4f10*/  ULDC UR10, c[0x0][0x988] ;  /* 0x00026200000a7ab9 */ /* 0x000fe20000000800 */
[----:B------:R-:W-:-:S02]  /*4f20*/  FSEL R49, R49, -INF , !P4 ;  /* 0xff80000031317808 */ /* 0x000fc40006000000 */
[----:B------:R-:W-:Y:S02]  /*4f30*/  PLOP3.LUT P4, PT, PT, PT, UP5, 0x40, 0x0 ;  /* 0x000000000000781c */ /* 0x000fe40003f8e858 */
[----:B------:R-:W-:Y:S02]  /*4f40*/  ISETP.GT.AND P1, PT, R9, 0x19, P1 ;  /* 0x000000190900780c */ /* 0x000fe40000f24270 */
[----:B------:R-:W-:Y:S02]  /*4f50*/  ISETP.GT.AND P4, PT, R7, 0x38, P4 ;  /* 0x000000380700780c */ /* 0x000fe40002784270 */
[C---:B------:R-:W-:Y:S02]  /*4f60*/  ISETP.LT.OR P2, PT, R8.reuse, 0x19, P2 ;  /* 0x000000190800780c */ /* 0x040fe40001741670 */
[----:B------:R-:W-:Y:S02]  /*4f70*/  ISETP.LT.OR P4, PT, R5, 0x39, P4 ;  /* 0x000000390500780c */ /* 0x000fe40002781670 */
[----:B------:R-:W-:-:S02]  /*4f80*/  ISETP.LT.OR P1, PT, R8, 0x1a, P1 ;  /* 0x0000001a0800780c */ /* 0x000fc40000f21670 */
[----:B------:R-:W-:Y:S02]  /*4f90*/  FSEL R52, R52, -INF , !P4 ;  /* 0xff80000034347808 */ /* 0x000fe40006000000 */
[----:B------:R-:W-:Y:S02]  /*4fa0*/  PLOP3.LUT P4, PT, PT, PT, UP6, 0x40, 0x0 ;  /* 0x000000000000781c */ /* 0x000fe40003f8e868 */
[----:B------:R-:W-:Y:S02]  /*4fb0*/  FSEL R38, R38, -INF , !P2 ;  /* 0xff80000026267808 */ /* 0x000fe40005000000 */
[----:B------:R-:W-:Y:S02]  /*4fc0*/  ISETP.GT.AND P4, PT, R7, 0x39, P4 ;  /* 0x000000390700780c */ /* 0x000fe40002784270 */
[----:B------:R-:W-:Y:S02]  /*4fd0*/  FMNMX.FTZ R7, R26, R27, !PT ;  /* 0x0000001b1a077209 */ /* 0x000fe40007810000 */
[----:B------:R-:W-:-:S02]  /*4fe0*/  ISETP.LT.OR P4, PT, R5, 0x3a, P4 ;  /* 0x0000003a0500780c */ /* 0x000fc40002781670 */
[----:B------:R-:W-:Y:S02]  /*4ff0*/  FMNMX.FTZ R5, R24, R25, !PT ;  /* 0x0000001918057209 */ /* 0x000fe40007810000 */
[----:B------:R-:W-:Y:S02]  /*5000*/  FSEL R53, R53, -INF , !P4 ;  /* 0xff80000035357808 */ /* 0x000fe40006000000 */
[----:B------:R-:W-:Y:S02]  /*5010*/  FMNMX.FTZ R6, R28, R5, !PT ;  /* 0x000000051c067209 */ /* 0x000fe40007810000 */
[----:B------:R-:W-:Y:S02]  /*5020*/  ISETP.GT.AND P0, PT, R9, 0x20, P0 ;  /* 0x000000200900780c */ /* 0x000fe40000704270 */
[----:B------:R-:W-:Y:S02]  /*5030*/  FMNMX.FTZ R5, R29, R6, !PT ;  /* 0x000000061d057209 */ /* 0x000fe40007810000 */
[----:B------:R-:W-:Y:S01]  /*5040*/  PLOP3.LUT P4, PT, PT, PT, UP0, 0x40, 0x0 ;  /* 0x000000000000781c */ /* 0x000fe20003f8e808 */
[----:B------:R-:W-:Y:S01]  /*5050*/  UISETP.NE.AND UP0, UPT, UR14, URZ, UPT ;  /* 0x0000003f0e00728c */ /* 0x000fe2000bf05270 */
[----:B------:R-:W-:-:S02]  /*5060*/  FMNMX.FTZ R6, R32, R5, !PT ;  /* 0x0000000520067209 */ /* 0x000fc40007810000 */
[----:B------:R-:W-:Y:S02]  /*5070*/  FSEL R39, R39, -INF , !P1 ;  /* 0xff80000027277808 */ /* 0x000fe40004800000 */
[----:B------:R-:W-:Y:S02]  /*5080*/  FMNMX.FTZ R5, R33, R6, !PT ;  /* 0x0000000621057209 */ /* 0x000fe40007810000 */
[----:B------:R-:W-:Y:S02]  /*5090*/  ISETP.GT.AND P3, PT, R9, 0x21, P3 ;  /* 0x000000210900780c */ /* 0x000fe40001f64270 */
[----:B------:R-:W-:Y:S02]  /*50a0*/  FMNMX.FTZ R6, R36, R5, !PT ;  /* 0x0000000524067209 */ /* 0x000fe40007810000 */
[----:B------:R-:W-:Y:S02]  /*50b0*/  ISETP.LT.OR P0, PT, R8, 0x21, P0 ;  /* 0x000000210800780c */ /* 0x000fe40000701670 */
[----:B------:R-:W-:-:S02]  /*50c0*/  FMNMX.FTZ R5, R37, R6, !PT ;  /* 0x0000000625057209 */ /* 0x000fc40007810000 */
[----:B------:R-:W-:Y:S02]  /*50d0*/  PLOP3.LUT P2, PT, PT, PT, UP2, 0x40, 0x0 ;  /* 0x000000000000781c */ /* 0x000fe40003f4e828 */
[----:B------:R-:W-:Y:S02]  /*50e0*/  FMNMX.FTZ R6, R40, R5, !PT ;  /* 0x0000000528067209 */ /* 0x000fe40007810000 */
[----:B------:R-:W-:Y:S02]  /*50f0*/  ISETP.GT.AND P4, PT, R9, 0x28, P4 ;  /* 0x000000280900780c */ /* 0x000fe40002784270 */
[----:B------:R-:W-:Y:S02]  /*5100*/  FMNMX.FTZ R5, R41, R6, !PT ;  /* 0x0000000629057209 */ /* 0x000fe40007810000 */
[----:B------:R-:W-:Y:S02]  /*5110*/  ISETP.LT.OR P3, PT, R8, 0x22, P3 ;  /* 0x000000220800780c */ /* 0x000fe40001f61670 */
[----:B------:R-:W-:-:S02]  /*5120*/  FMNMX.FTZ R6, R44, R5, !PT ;  /* 0x000000052c067209 */ /* 0x000fc40007810000 */
[----:B------:R-:W-:Y:S02]  /*5130*/  FSEL R42, R42, -INF , !P0 ;  /* 0xff8000002a2a7808 */ /* 0x000fe40004000000 */
[----:B------:R-:W-:Y:S02]  /*5140*/  FMNMX.FTZ R5, R45, R6, !PT ;  /* 0x000000062d057209 */ /* 0x000fe40007810000 */
[----:B------:R-:W-:Y:S02]  /*5150*/  PLOP3.LUT P1, PT, PT, PT, UP3, 0x40, 0x0 ;  /* 0x000000000000781c */ /* 0x000fe40003f2e838 */
[----:B------:R-:W-:Y:S02]  /*5160*/  FMNMX.FTZ R6, R48, R5, !PT ;  /* 0x0000000530067209 */ /* 0x000fe40007810000 */
[----:B------:R-:W-:Y:S02]  /*5170*/  ISETP.LT.OR P4, PT, R8, 0x29, P4 ;  /* 0x000000290800780c */ /* 0x000fe40002781670 */
[----:B------:R-:W-:-:S02]  /*5180*/  FMNMX.FTZ R5, R49, R6, !PT ;  /* 0x0000000631057209 */ /* 0x000fc40007810000 */
[----:B------:R-:W-:Y:S02]  /*5190*/  FSEL R43, R43, -INF , !P3 ;  /* 0xff8000002b2b7808 */ /* 0x000fe40005800000 */
[----:B------:R-:W-:Y:S02]  /*51a0*/  FMNMX.FTZ R6, R52, R5, !PT ;  /* 0x0000000534067209 */ /* 0x000fe40007810000 */
[----:B------:R-:W-:Y:S02]  /*51b0*/  ISETP.GT.AND P2, PT, R9, 0x29, P2 ;  /* 0x000000290900780c */ /* 0x000fe40001744270 */
[----:B------:R-:W-:Y:S02]  /*51c0*/  FMNMX.FTZ R6, R53, R6, !PT ;  /* 0x0000000635067209 */ /* 0x000fe40007810000 */
[----:B------:R-:W-:Y:S02]  /*51d0*/  PLOP3.LUT P0, PT, PT, PT, UP4, 0x40, 0x0 ;  /* 0x000000000000781c */ /* 0x000fe40003f0e848 */
[----:B------:R-:W-:Y:S01]  /*51e0*/  FSEL R46, R46, -INF , !P4 ;  /* 0xff8000002e2e7808 */ /* 0x000fe20006000000 */
[----:B------:R-:W0:Y:S01]  /*51f0*/  SHFL.BFLY PT, R5, R6, 0x2, 0x1f ;  /* 0x0c401f0006057f89 */ /* 0x000e2200000e0000 */
[----:B------:R-:W-:-:S02]  /*5200*/  ISETP.LT.OR P2, PT, R8, 0x2a, P2 ;  /* 0x0000002a0800780c */ /* 0x000fc40001741670 */
[C---:B------:R-:W-:Y:S02]  /*5210*/  ISETP.GT.AND P1, PT, R9.reuse, 0x30, P1 ;  /* 0x000000300900780c */ /* 0x040fe40000f24270 */
[----:B------:R-:W-:Y:S02]  /*5220*/  PLOP3.LUT P3, PT, PT, PT, UP5, 0x40, 0x0 ;  /* 0x000000000000781c */ /* 0x000fe40003f6e858 */
[----:B------:R-:W-:Y:S02]  /*5230*/  ISETP.GT.AND P0, PT, R9, 0x31, P0 ;  /* 0x000000310900780c */ /* 0x000fe40000704270 */
[----:B------:R-:W-:Y:S02]  /*5240*/  FSEL R47, R47, -INF , !P2 ;  /* 0xff8000002f2f7808 */ /* 0x000fe40005000000 */
[----:B------:R-:W-:Y:S02]  /*5250*/  ISETP.LT.OR P1, PT, R8, 0x31, P1 ;  /* 0x000000310800780c */ /* 0x000fe40000f21670 */
[----:B------:R-:W-:-:S02]  /*5260*/  PLOP3.LUT P4, PT, PT, PT, UP6, 0x40, 0x0 ;  /* 0x000000000000781c */ /* 0x000fc40003f8e868 */
[C---:B------:R-:W-:Y:S02]  /*5270*/  ISETP.GT.AND P3, PT, R9.reuse, 0x38, P3 ;  /* 0x000000380900780c */ /* 0x040fe40001f64270 */
[----:B------:R-:W-:Y:S02]  /*5280*/  ISETP.LT.OR P0, PT, R8, 0x32, P0 ;  /* 0x000000320800780c */ /* 0x000fe40000701670 */
[----:B------:R-:W-:Y:S02]  /*5290*/  FSEL R50, R50, -INF , !P1 ;  /* 0xff80000032327808 */ /* 0x000fe40004800000 */
[----:B------:R-:W-:Y:S02]  /*52a0*/  ISETP.GT.AND P4, PT, R9, 0x39, P4 ;  /* 0x000000390900780c */ /* 0x000fe40002784270 */
[----:B------:R-:W-:Y:S02]  /*52b0*/  ISETP.LT.OR P3, PT, R8, 0x39, P3 ;  /* 0x000000390800780c */ /* 0x000fe40001f61670 */
[----:B0-----:R-:W-:-:S02]  /*52c0*/  FMNMX.FTZ R10, R6, R5, !PT ;  /* 0x00000005060a7209 */ /* 0x001fc40007810000 */
[----:B------:R-:W-:Y:S02]  /*52d0*/  FMNMX.FTZ R6, R30, R7, !PT ;  /* 0x000000071e067209 */ /* 0x000fe40007810000 */
[----:B------:R-:W-:Y:S01]  /*52e0*/  FSEL R51, R51, -INF , !P0 ;  /* 0xff80000033337808 */ /* 0x000fe20004000000 */
[----:B------:R-:W0:Y:S01]  /*52f0*/  SHFL.BFLY PT, R5, R10, 0x1, 0x1f ;  /* 0x0c201f000a057f89 */ /* 0x000e2200000e0000 */
[----:B------:R-:W-:Y:S02]  /*5300*/  FMNMX.FTZ R7, R31, R6, !PT ;  /* 0x000000061f077209 */ /* 0x000fe40007810000 */
[----:B------:R-:W-:Y:S02]  /*5310*/  ISETP.LT.OR P4, PT, R8, 0x3a, P4 ;  /* 0x0000003a0800780c */ /* 0x000fe40002781670 */
[----:B------:R-:W-:Y:S02]  /*5320*/  FMNMX.FTZ R6, R34, R7, !PT ;  /* 0x0000000722067209 */ /* 0x000fe40007810000 */
[----:B------:R-:W-:-:S02]  /*5330*/  FSEL R54, R54, -INF , !P3 ;  /* 0xff80000036367808 */ /* 0x000fc40005800000 */
[----:B------:R-:W-:Y:S02]  /*5340*/  FMNMX.FTZ R7, R35, R6, !PT ;  /* 0x0000000623077209 */ /* 0x000fe40007810000 */
[----:B------:R-:W-:Y:S02]  /*5350*/  FSEL R55, R55, -INF , !P4 ;  /* 0xff80000037377808 */ /* 0x000fe40006000000 */
        /* <DEDUP_REMOVED lines=27> */
[--C-:B------:R-:W-:Y:S01]  /*5510*/  FFMA.FTZ R48, R48, UR10, -R10.reuse ;  /* 0x0000000a30307c23 */ /* 0x100fe2000801080a */
[--C-:B------:R-:W-:Y:S01]  /*5520*/  FFMA.FTZ R49, R49, UR10, -R10.reuse ;  /* 0x0000000a31317c23 */ /* 0x100fe2000801080a */
[--C-:B------:R-:W-:Y:S01]  /*5530*/  FFMA.FTZ R52, R52, UR10, -R10.reuse ;  /* 0x0000000a34347c23 */ /* 0x100fe2000801080a */
[----:B------:R-:W-:Y:S01]  /*5540*/  FFMA.FTZ R10, R53, UR10, -R10 ;  /* 0x0000000a350a7c23 */ /* 0x000fe2000801080a */
[----:B------:R-:W-:Y:S08]  /*5550*/  MUFU.EX2 R24, R24 ;  /* 0x0000001800187308 */ /* 0x000ff00000000800 */
[----:B------:R-:W-:Y:S08]  /*5560*/  MUFU.EX2 R15, R10 ;  /* 0x0000000a000f7308 */ /* 0x000ff00000000800 */
[----:B------:R-:W2:Y:S01]  /*5570*/  MUFU.EX2 R25, R25 ;  /* 0x0000001900197308 */ /* 0x000ea20000000800 */
[----:B0-----:R-:W-:-:S05]  /*5580*/  FMNMX.FTZ R7, R6, R7, !PT ;  /* 0x0000000706077209 */ /* 0x001fca0007810000 */
[----:B------:R-:W0:Y:S02]  /*5590*/  SHFL.BFLY PT, R6, R7, 0x1, 0x1f ;  /* 0x0c201f0007067f89 */ /* 0x000e2400000e0000 */
[----:B------:R-:W-:Y:S08]  /*55a0*/  MUFU.EX2 R28, R28 ;  /* 0x0000001c001c7308 */ /* 0x000ff00000000800 */
[----:B------:R-:W3:Y:S01]  /*55b0*/  MUFU.EX2 R29, R29 ;  /* 0x0000001d001d7308 */ /* 0x000ee20000000800 */
[----:B--2---:R-:W-:-:S07]  /*55c0*/  F2FP.BF16.F32.PACK_AB R152, R25, R24 ;  /* 0x000000181998723e */ /* 0x004fce00000010ff */
[----:B------:R-:W-:Y:S01]  /*55d0*/  MUFU.EX2 R32, R32 ;  /* 0x0000002000207308 */ /* 0x000fe20000000800 */
[----:B0-----:R-:W-:-:S07]  /*55e0*/  FMNMX.FTZ R6, R7, R6, !PT ;  /* 0x0000000607067209 */ /* 0x001fce0007810000 */
[----:B------:R-:W-:Y:S01]  /*55f0*/  MUFU.EX2 R33, R33 ;  /* 0x0000002100217308 */ /* 0x000fe20000000800 */
[----:B---3--:R-:W-:Y:S02]  /*5600*/  F2FP.BF16.F32.PACK_AB R154, R29, R28 ;  /* 0x0000001c1d9a723e */ /* 0x008fe400000010ff */
[C---:B------:R-:W-:Y:S01]  /*5610*/  FSETP.NEU.FTZ.AND P0, PT, R6.reuse, -INF , PT ;  /* 0xff8000000600780b */ /* 0x040fe20003f1d000 */
[----:B------:R-:W-:-:S04]  /*5620*/  FMUL.FTZ R7, R6, UR10 ;  /* 0x0000000a06077c20 */ /* 0x000fc80008410000 */
[----:B------:R-:W-:Y:S01]  /*5630*/  MUFU.EX2 R36, R36 ;  /* 0x0000002400247308 */ /* 0x000fe20000000800 */
[----:B------:R-:W-:Y:S02]  /*5640*/  FSEL R11, R7, RZ, P0 ;  /* 0x000000ff070b7208 */ /* 0x000fe40000000000 */
[----:B------:R-:W-:-:S03]  /*5650*/  LEA.HI R7, R17, R16, RZ, 0x4 ;  /* 0x0000001011077211 */ /* 0x000fc600078f20ff */
[--C-:B------:R-:W-:Y:S01]  /*5660*/  FFMA.FTZ R26, R26, UR10, -R11.reuse ;  /* 0x0000000a1a1a7c23 */ /* 0x100fe2000801080b */
[----:B------:R-:W-:Y:S01]  /*5670*/  LOP3.LUT R9, R7, 0xfffffff0, RZ, 0xc0, !PT ;  /* 0xfffffff007097812 */ /* 0x000fe200078ec0ff */
[--C-:B------:R-:W-:Y:S01]  /*5680*/  FFMA.FTZ R27, R27, UR10, -R11.reuse ;  /* 0x0000000a1b1b7c23 */ /* 0x100fe2000801080b */
[--C-:B------:R-:W-:Y:S01]  /*5690*/  FFMA.FTZ R30, R30, UR10, -R11.reuse ;  /* 0x0000000a1e1e7c23 */ /* 0x100fe2000801080b */
[--C-:B------:R-:W-:Y:S01]  /*56a0*/  FFMA.FTZ R31, R31, UR10, -R11.reuse ;  /* 0x0000000a1f1f7c23 */ /* 0x100fe2000801080b */
[----:B------:R-:W-:Y:S01]  /*56b0*/  FFMA.FTZ R34, R34, UR10, -R11 ;  /* 0x0000000a22227c23 */ /* 0x000fe2000801080b */
[----:B------:R-:W-:Y:S01]  /*56c0*/  IMAD.IADD R9, R16, 0x1, -R9 ;  /* 0x0000000110097824 */ /* 0x000fe200078e0a09 */
[----:B------:R-:W-:Y:S01]  /*56d0*/  MUFU.EX2 R26, R26 ;  /* 0x0000001a001a7308 */ /* 0x000fe20000000800 */
[----:B------:R-:W-:Y:S01]  /*56e0*/  LEA.HI R16, R17, R16, RZ, 0x5 ;  /* 0x0000001011107211 */ /* 0x000fe200078f28ff */
[--C-:B------:R-:W-:Y:S01]  /*56f0*/  FFMA.FTZ R35, R35, UR10, -R11.reuse ;  /* 0x0000000a23237c23 */ /* 0x100fe2000801080b */
[----:B------:R-:W-:Y:S01]  /*5700*/  FFMA.FTZ R38, R38, UR10, -R11 ;  /* 0x0000000a26267c23 */ /* 0x000fe2000801080b */
[----:B------:R-:W-:Y:S01]  /*5710*/  SHF.R.S32.HI R8, RZ, 0x1f, R9 ;  /* 0x0000001fff087819 */ /* 0x000fe20000011409 */
[----:B------:R-:W-:Y:S01]  /*5720*/  FFMA.FTZ R39, R39, UR10, -R11 ;  /* 0x0000000a27277c23 */ /* 0x000fe2000801080b */
[----:B------:R-:W-:-:S02]  /*5730*/  IMAD.SHL.U32 R16, R16, 0x20, RZ ;  /* 0x0000002010107824 */ /* 0x000fc400078e00ff */
[--C-:B------:R-:W-:Y:S01]  /*5740*/  FFMA.FTZ R42, R42, UR10, -R11.reuse ;  /* 0x0000000a2a2a7c23 */ /* 0x100fe2000801080b */
[----:B------:R-:W-:Y:S01]  /*5750*/  LEA.HI R8, R8, R9, RZ, 0x3 ;  /* 0x0000000908087211 */ /* 0x000fe200078f18ff */
[----:B------:R-:W0:Y:S01]  /*5760*/  MUFU.EX2 R27, R27 ;  /* 0x0000001b001b7308 */ /* 0x000e220000000800 */
[--C-:B------:R-:W-:Y:S01]  /*5770*/  FFMA.FTZ R43, R43, UR10, -R11.reuse ;  /* 0x0000000a2b2b7c23 */ /* 0x100fe2000801080b */
[--C-:B------:R-:W-:Y:S01]  /*5780*/  FFMA.FTZ R46, R46, UR10, -R11.reuse ;  /* 0x0000000a2e2e7c23 */ /* 0x100fe2000801080b */
[C---:B------:R-:W-:Y:S01]  /*5790*/  LOP3.LUT R10, R8.reuse, 0xfffffff8, RZ, 0xc0, !PT ;  /* 0xfffffff8080a7812 */ /* 0x040fe200078ec0ff */
[----:B------:R-:W-:Y:S02]  /*57a0*/  IMAD.SHL.U32 R17, R8, 0x40, RZ ;  /* 0x0000004008117824 */ /* 0x000fe400078e00ff */
[--C-:B------:R-:W-:Y:S01]  /*57b0*/  FFMA.FTZ R47, R47, UR10, -R11.reuse ;  /* 0x0000000a2f2f7c23 */ /* 0x100fe2000801080b */
[--C-:B------:R-:W-:Y:S01]  /*57c0*/  FFMA.FTZ R50, R50, UR10, -R11.reuse ;  /* 0x0000000a32327c23 */ /* 0x100fe2000801080b */
[----:B------:R-:W-:Y:S01]  /*57d0*/  FFMA.FTZ R51, R51, UR10, -R11 ;  /* 0x0000000a33337c23 */ /* 0x000fe2000801080b */
[----:B------:R-:W-:Y:S01]  /*57e0*/  IMAD.IADD R10, R9, 0x1, -R10 ;  /* 0x00000001090a7824 */ /* 0x000fe200078e0a0a */
[----:B------:R-:W-:Y:S01]  /*57f0*/  SHF.R.S32.HI R9, RZ, 0x4, R7 ;  /* 0x00000004ff097819 */ /* 0x000fe20000011407 */
[----:B------:R-:W-:Y:S01]  /*5800*/  MUFU.EX2 R30, R30 ;  /* 0x0000001e001e7308 */ /* 0x000fe20000000800 */
[----:B------:R-:W-:Y:S01]  /*5810*/  LOP3.LUT R17, R17, 0x7ffffe00, RZ, 0xc0, !PT ;  /* 0x7ffffe0011117812 */ /* 0x000fe200078ec0ff */
[--C-:B------:R-:W-:Y:S01]  /*5820*/  FFMA.FTZ R54, R54, UR10, -R11.reuse ;  /* 0x0000000a36367c23 */ /* 0x100fe2000801080b */
[----:B------:R-:W-:Y:S01]  /*5830*/  SHF.L.U32 R7, R10, 0x6, RZ ;  /* 0x000000060a077819 */ /* 0x000fe200000006ff */
[----:B------:R-:W-:Y:S01]  /*5840*/  IMAD.SHL.U32 R12, R9, 0x8, RZ ;  /* 0x00000008090c7824 */ /* 0x000fe200078e00ff */
[----:B------:R-:W-:Y:S01]  /*5850*/  LOP3.LUT R9, R16, 0x7ffffc00, RZ, 0xc0, !PT ;  /* 0x7ffffc0010097812 */ /* 0x000fe200078ec0ff */
[----:B------:R-:W-:Y:S01]  /*5860*/  FFMA.FTZ R55, R55, UR10, -R11 ;  /* 0x0000000a37377c23 */ /* 0x000fe2000801080b */
[----:B------:R-:W-:Y:S01]  /*5870*/  LOP3.LUT R7, R7, 0x1c0, RZ, 0xc0, !PT ;  /* 0x000001c007077812 */ /* 0x000fe200078ec0ff */
[----:B------:R-:W2:Y:S01]  /*5880*/  MUFU.EX2 R31, R31 ;  /* 0x0000001f001f7308 */ /* 0x000ea20000000800 */
[----:B------:R-:W-:-:S02]  /*5890*/  LOP3.LUT P0, RZ, R10, 0x2, RZ, 0xc0, !PT ;  /* 0x000000020aff7812 */ /* 0x000fc4000780c0ff */
[----:B------:R-:W-:Y:S02]  /*58a0*/  LOP3.LUT R12, R7, 0x8, R12, 0xf8, !PT ;  /* 0x00000008070c7812 */ /* 0x000fe400078ef80c */
[----:B------:R-:W-:Y:S02]  /*58b0*/  SHF.R.U32.HI R7, RZ, 0x3, R7 ;  /* 0x00000003ff077819 */ /* 0x000fe40000011607 */
[----:B------:R-:W-:Y:S01]  /*58c0*/  LOP3.LUT P1, RZ, R10, 0x4, RZ, 0xc0, !PT ;  /* 0x000000040aff7812 */ /* 0x000fe2000782c0ff */
[----:B------:R-:W-:Y:S01]  /*58d0*/  MUFU.EX2 R34, R34 ;  /* 0x0000002200227308 */ /* 0x000fe20000000800 */
[----:B------:R-:W-:Y:S01]  /*58e0*/  LOP3.LUT R12, R12, R7, RZ, 0x3c, !PT ;  /* 0x000000070c0c7212 */ /* 0x000fe200078e3cff */
[----:B------:R-:W-:Y:S01]  /*58f0*/  FADD.FTZ R7, R24, R25 ;  /* 0x0000001918077221 */ /* 0x000fe20000010000 */
[----:B0-----:R-:W-:Y:S02]  /*5900*/  F2FP.BF16.F32.PACK_AB R153, R27, R26 ;  /* 0x0000001a1b99723e */ /* 0x001fe400000010ff */
[----:B------:R-:W-:Y:S01]  /*5910*/  IADD3 R12, R12, R17, R9 ;  /* 0x000000110c0c7210 */ /* 0x000fe20007ffe009 */
[----:B------:R-:W-:Y:S01]  /*5920*/  FADD.FTZ R8, R28, R7 ;  /* 0x000000071c087221 */ /* 0x000fe20000010000 */
[----:B------:R-:W-:Y:S01]  /*5930*/  F2FP.BF16.F32.PACK_AB R156, R33, R32 ;  /* 0x00000020219c723e */ /* 0x000fe200000010ff */
[----:B------:R-:W0:Y:S01]  /*5940*/  MUFU.EX2 R35, R35 ;  /* 0x0000002300237308 */ /* 0x000e220000000800 */
[----:B------:R-:W-:Y:S01]  /*5950*/  LEA R12, R12, UR37, 0x1 ;  /* 0x000000250c0c7c11 */ /* 0x000fe2000f8e08ff */
[----:B------:R-:W-:Y:S01]  /*5960*/  FADD.FTZ R7, R29, R8 ;  /* 0x000000081d077221 */ /* 0x000fe20000010000 */
[----:B--2---:R-:W-:-:S03]  /*5970*/  F2FP.BF16.F32.PACK_AB R155, R31, R30 ;  /* 0x0000001e1f9b723e */ /* 0x004fc600000010ff */
[----:B------:R-:W-:Y:S01]  /*5980*/  FADD.FTZ R8, R32, R7 ;  /* 0x0000000720087221 */ /* 0x000fe20000010000 */
[----:B------:R-:W-:Y:S01]  /*5990*/  FADD.FTZ R7, R26, R27 ;  /* 0x0000001b1a077221 */ /* 0x000fe20000010000 */
[----:B------:R-:W2:Y:S01]  /*59a0*/  MUFU.EX2 R38, R38 ;  /* 0x0000002600267308 */ /* 0x000ea20000000800 */
[----:B------:R-:W-:Y:S02]  /*59b0*/  VIADD R11, R12, 0x26840 ;  /* 0x000268400c0b7836 */ /* 0x000fe40000000000 */
[----:B------:R-:W-:Y:S01]  /*59c0*/  FADD.FTZ R9, R33, R8 ;  /* 0x0000000821097221 */ /* 0x000fe20000010000 */
[----:B------:R-:W-:Y:S01]  /*59d0*/  FADD.FTZ R8, R30, R7 ;  /* 0x000000071e087221 */ /* 0x000fe20000010000 */
[----:B------:R3:W-:Y:S02]  /*59e0*/  STSM.16.M88.4 [R12+0x26800], R152 ;  /* 0x026800980c007844 */ /* 0x0007e40000000200 */
[----:B------:R-:W-:Y:S01]  /*59f0*/  FADD.FTZ R10, R36, R9 ;  /* 0x00000009240a7221 */ /* 0x000fe20000010000 */
[----:B------:R-:W-:Y:S01]  /*5a00*/  FADD.FTZ R7, R31, R8 ;  /* 0x000000081f077221 */ /* 0x000fe20000010000 */
[----:B------:R-:W4:Y:S01]  /*5a10*/  MUFU.EX2 R37, R37 ;  /* 0x0000002500257308 */ /* 0x000f220000000800 */
[----:B0-----:R-:W-:-:S02]  /*5a20*/  F2FP.BF16.F32.PACK_AB R157, R35, R34 ;  /* 0x00000022239d723e */ /* 0x001fc400000010ff */
[----:B------:R-:W-:-:S04]  /*5a30*/  FADD.FTZ R8, R34, R7 ;  /* 0x0000000722087221 */ /* 0x000fc80000010000 */
[----:B------:R-:W-:Y:S01]  /*5a40*/  FADD.FTZ R7, R35, R8 ;  /* 0x0000000823077221 */ /* 0x000fe20000010000 */
[----:B------:R-:W0:Y:S03]  /*5a50*/  MUFU.EX2 R39, R39 ;  /* 0x0000002700277308 */ /* 0x000e260000000800 */
[----:B--2---:R-:W-:-:S05]  /*5a60*/  FADD.FTZ R8, R38, R7 ;  /* 0x0000000726087221 */ /* 0x004fca0000010000 */
[----:B------:R-:W2:Y:S01]  /*5a70*/  MUFU.EX2 R40, R40 ;  /* 0x0000002800287308 */ /* 0x000ea20000000800 */
[C---:B----4-:R-:W-:Y:S01]  /*5a80*/  FADD.FTZ R9, R37.reuse, R10 ;  /* 0x0000000a25097221 */ /* 0x050fe20000010000 */
[----:B------:R-:W-:-:S06]  /*5a90*/  F2FP.BF16.F32.PACK_AB R158, R37, R36 ;  /* 0x00000024259e723e */ /* 0x000fcc00000010ff */
[----:B------:R-:W4:Y:S01]  /*5aa0*/  MUFU.EX2 R42, R42 ;  /* 0x0000002a002a7308 */ /* 0x000f220000000800 */
[C---:B0-----:R-:W-:Y:S01]  /*5ab0*/  FADD.FTZ R7, R39.reuse, R8 ;  /* 0x0000000827077221 */ /* 0x041fe20000010000 */
[----:B------:R-:W-:-:S06]  /*5ac0*/  F2FP.BF16.F32.PACK_AB R159, R39, R38 ;  /* 0x00000026279f723e */ /* 0x000fcc00000010ff */
[----:B------:R-:W0:Y:S01]  /*5ad0*/  MUFU.EX2 R41, R41 ;  /* 0x0000002900297308 */ /* 0x000e220000000800 */
[----:B--2---:R-:W-:Y:S01]  /*5ae0*/  FADD.FTZ R10, R40, R9 ;  /* 0x00000009280a7221 */ /* 0x004fe20000010000 */
[----:B------:R-:W-:-:S05]  /*5af0*/  IMAD.MOV.U32 R9, RZ, RZ, 0x20 ;  /* 0x00000020ff097424 */ /* 0x000fca00078e00ff */
[----:B------:R-:W-:Y:S01]  /*5b00*/  SEL R9, R9, 0xffffffe0, !P0 ;  /* 0xffffffe009097807 */ /* 0x000fe20004000000 */
[----:B------:R-:W2:Y:S01]  /*5b10*/  MUFU.EX2 R43, R43 ;  /* 0x0000002b002b7308 */ /* 0x000ea20000000800 */
[----:B----4-:R-:W-:-:S07]  /*5b20*/  FADD.FTZ R8, R42, R7 ;  /* 0x000000072a087221 */ /* 0x010fce0000010000 */
[----:B------:R-:W4:Y:S01]  /*5b30*/  MUFU.EX2 R44, R44 ;  /* 0x0000002c002c7308 */ /* 0x000f220000000800 */
[C---:B0-----:R-:W-:Y:S01]  /*5b40*/  FADD.FTZ R17, R41.reuse, R10 ;  /* 0x0000000a29117221 */ /* 0x041fe20000010000 */
[----:B------:R-:W-:Y:S01]  /*5b50*/  VIADD R10, R12, 0x26800 ;  /* 0x000268000c0a7836 */ /* 0x000fe20000000000 */
[----:B------:R-:W-:-:S03]  /*5b60*/  F2FP.BF16.F32.PACK_AB R160, R41, R40 ;  /* 0x0000002829a0723e */ /* 0x000fc600000010ff */
[C---:B------:R-:W-:Y:S02]  /*5b70*/  @P1 VIADD R11, R10.reuse, 0xffffffc0 ;  /* 0xffffffc00a0b1836 */ /* 0x040fe40000000000 */
[----:B------:R-:W0:Y:S01]  /*5b80*/  MUFU.EX2 R46, R46 ;  /* 0x0000002e002e7308 */ /* 0x000e220000000800 */
[C---:B--2---:R-:W-:Y:S01]  /*5b90*/  FADD.FTZ R7, R43.reuse, R8 ;  /* 0x000000082b077221 */ /* 0x044fe20000010000 */
[----:B------:R-:W-:Y:S01]  /*5ba0*/  IMAD.IADD R10, R10, 0x1, R9 ;  /* 0x000000010a0a7824 */ /* 0x000fe200078e0209 */
[----:B------:R-:W-:Y:S02]  /*5bb0*/  F2FP.BF16.F32.PACK_AB R161, R43, R42 ;  /* 0x0000002a2ba1723e */ /* 0x000fe400000010ff */
[----:B------:R-:W-:Y:S02]  /*5bc0*/  IADD3 R9, R9, R11, RZ ;  /* 0x0000000b09097210 */ /* 0x000fe40007ffe0ff */
[----:B------:R3:W-:Y:S01]  /*5bd0*/  STSM.16.M88.4 [R10], R156 ;  /* 0x0000009c0a007844 */ /* 0x0007e20000000200 */
[----:B------:R-:W2:Y:S01]  /*5be0*/  MUFU.EX2 R45, R45 ;  /* 0x0000002d002d7308 */ /* 0x000ea20000000800 */
[----:B----4-:R-:W-:-:S07]  /*5bf0*/  FADD.FTZ R8, R44, R17 ;  /* 0x000000112c087221 */ /* 0x010fce0000010000 */
[----:B------:R-:W4:Y:S01]  /*5c00*/  MUFU.EX2 R47, R47 ;  /* 0x0000002f002f7308 */ /* 0x000f220000000800 */
[----:B0-----:R-:W-:-:S07]  /*5c10*/  FADD.FTZ R16, R46, R7 ;  /* 0x000000072e107221 */ /* 0x001fce0000010000 */
[----:B------:R-:W-:Y:S01]  /*5c20*/  MUFU.EX2 R48, R48 ;  /* 0x0000003000307308 */ /* 0x000fe20000000800 */
[C---:B--2---:R-:W-:Y:S01]  /*5c30*/  F2FP.BF16.F32.PACK_AB R162, R45.reuse, R44 ;  /* 0x0000002c2da2723e */ /* 0x044fe200000010ff */
[----:B------:R-:W-:-:S06]  /*5c40*/  FADD.FTZ R45, R45, R8 ;  /* 0x000000082d2d7221 */ /* 0x000fcc0000010000 */
[----:B------:R-:W0:Y:S01]  /*5c50*/  MUFU.EX2 R49, R49 ;  /* 0x0000003100317308 */ /* 0x000e220000000800 */
[C---:B----4-:R-:W-:Y:S01]  /*5c60*/  F2FP.BF16.F32.PACK_AB R163, R47.reuse, R46 ;  /* 0x0000002e2fa3723e */ /* 0x050fe200000010ff */
[----:B------:R-:W-:-:S04]  /*5c70*/  FADD.FTZ R47, R47, R16 ;  /* 0x000000102f2f7221 */ /* 0x000fc80000010000 */
[----:B------:R3:W-:Y:S02]  /*5c80*/  STSM.16.M88.4 [R11], R160 ;  /* 0x000000a00b007844 */ /* 0x0007e40000000200 */
[----:B------:R-:W-:Y:S08]  /*5c90*/  MUFU.EX2 R50, R50 ;  /* 0x0000003200327308 */ /* 0x000ff00000000800 */
[----:B------:R-:W2:Y:S01]  /*5ca0*/  MUFU.EX2 R51, R51 ;  /* 0x0000003300337308 */ /* 0x000ea20000000800 */
[----:B0-----:R-:W-:Y:S01]  /*5cb0*/  F2FP.BF16.F32.PACK_AB R164, R49, R48 ;  /* 0x0000003031a4723e */ /* 0x001fe200000010ff */
[----:B------:R-:W-:-:S04]  /*5cc0*/  FADD.FTZ R48, R48, R45 ;  /* 0x0000002d30307221 */ /* 0x000fc80000010000 */
[----:B------:R-:W-:Y:S02]  /*5cd0*/  FADD.FTZ R49, R49, R48 ;  /* 0x0000003031317221 */ /* 0x000fe40000010000 */
[----:B------:R-:W0:Y:S08]  /*5ce0*/  MUFU.EX2 R52, R52 ;  /* 0x0000003400347308 */ /* 0x000e300000000800 */
[----:B------:R-:W-:Y:S01]  /*5cf0*/  MUFU.EX2 R54, R54 ;  /* 0x0000003600367308 */ /* 0x000fe20000000800 */
[----:B--2---:R-:W-:Y:S01]  /*5d00*/  F2FP.BF16.F32.PACK_AB R165, R51, R50 ;  /* 0x0000003233a5723e */ /* 0x004fe200000010ff */
[----:B------:R-:W-:-:S04]  /*5d10*/  FADD.FTZ R50, R50, R47 ;  /* 0x0000002f32327221 */ /* 0x000fc80000010000 */
[----:B------:R-:W-:Y:S02]  /*5d20*/  FADD.FTZ R51, R51, R50 ;  /* 0x0000003233337221 */ /* 0x000fe40000010000 */
        /* <DEDUP_REMOVED lines=10> */
.L_x_4779:
[----:B------:R0:W2:Y:S01]  /*5dd0*/  SYNCS.PHASECHK.TRANS64.TRYWAIT P0, [UR37+0x28c50], R14 ;  /* 0x028c500eff0075a7 */ /* 0x0000a20008000165 */
[----:B------:R-:W-:Y:S05]  /*5de0*/  @!P5 BRA `(.L_x_4780) ;  /* 0x000000000004d947 */ /* 0x000fea0003800000 */
[----:B------:R-:W-:Y:S01]  /*5df0*/  BPT.TRAP 0x1 ;  /* 0x000000040000795c */ /* 0x000fe20000300000 */
.L_x_4780:
[----:B--2---:R-:W-:Y:S05]  /*5e00*/  @P0 BRA `(.L_x_4781) ;  /* 0x0000000000080947 */ /* 0x004fea0003800000 */
[----:B------:R-:W2:Y:S02]  /*5e10*/  SYNCS.PHASECHK.TRANS64.TRYWAIT P0, [UR37+0x28c50], R14 ;  /* 0x028c500eff0075a7 */ /* 0x000ea40008000165 */
[----:B--2---:R-:W-:Y:S05]  /*5e20*/  @!P0 BRA `(.L_x_4782) ;  /* 0x000000e400888947 */ /* 0x004fea0003800000 */
.L_x_4781:
[----:B------:R-:W-:Y:S01]  /*5e30*/  WARPGROUP.ARRIVE ;  /* 0x00000000000079c5 */ /* 0x000fe20000000000 */
[----:B------:R-:W-:Y:S01]  /*5e40*/  UMOV UR14, UR36 ;  /* 0x00000024000e7c82 */ /* 0x000fe20008000000 */
[----:B------:R-:W-:Y:S01]  /*5e50*/  UMOV UR15, 0x40000040 ;  /* 0x40000040000f7882 */ /* 0x000fe20000000000 */
[----:B------:R-:W-:Y:S01]  /*5e60*/  PLOP3.LUT P0, PT, PT, PT, UP1, 0x40, 0x0 ;  /* 0x000000000000781c */ /* 0x000fe20003f0e818 */
[----:B------:R-:W-:Y:S01]  /*5e70*/  @UP0 ULDC UR23, c[0x0][0x450] ;  /* 0x0001140000170ab9 */ /* 0x000fe20000000800 */
[----:B--2---:R-:W-:Y:S01]  /*5e80*/  @!P6 VIADD R13, R13, 0x28c60 ;  /* 0x00028c600d0de836 */ /* 0x004fe20000000000 */
[----:B------:R-:W-:Y:S01]  /*5e90*/  HGMMA.64x256x16.F32.BF16 R24, R152, gdesc[UR12].tnspB, RZ, !UPT, gsb0 ;  /* 0x43e0000c98187df0 */ /* 0x000fe2000c0018ff */
[----:B------:R-:W-:Y:S01]  /*5ea0*/  UIADD3 UR14, UR36, 0x80, URZ ;  /* 0x00000080240e7890 */ /* 0x000fe2000fffe03f */
[----:B------:R-:W-:Y:S01]  /*5eb0*/  UMOV UR15, 0x40000040 ;  /* 0x40000040000f7882 */ /* 0x000fe20000000000 */
[----:B------:R-:W-:Y:S01]  /*5ec0*/  UIMAD UR22, UR39, UR11, -UR18 ;  /* 0x0000000b271672a4 */ /* 0x000fe2000f8e0a12 */
[----:B------:R-:W-:Y:S01]  /*5ed0*/  @!P6 PRMT R13, RZ, 0x654, R13 ;  /* 0x00000654ff0de816 */ /* 0x000fe2000000000d */
[----:B------:R-:W-:Y:S01]  /*5ee0*/  UIADD3 UR42, UR42, -0x2, URZ ;  /* 0xfffffffe2a2a7890 */ /* 0x000fe2000fffe03f */
[----:B------:R-:W-:-:S02]  /*5ef0*/  WARPGROUP.DEPBAR.LE gsb0, 0x0 ;  /* 0x00008000000079c5 */ /* 0x000fc40000010000 */
        /* <DEDUP_REMOVED lines=15> */
[----:B------:R-:W2:Y:S02]  /*5ff0*/  S2UR UR14, SR_CTAID.X ;  /* 0x00000000000e79c3 */ /* 0x000ea40000002500 */
[----:B--2---:R-:W-:-:S03]  /*6000*/  USHF.L.U32 UR19, UR14, 0x6, URZ ;  /* 0x000000060e137899 */ /* 0x004fc6000800063f */
[----:B------:R-:W-:Y:S02]  /*6010*/  @UP0 ULDC UR14, c[0x0][0x44c] ;  /* 0x00011300000e0ab9 */ /* 0x000fe40000000800 */
[----:B------:R-:W-:-:S04]  /*6020*/  UIMAD.WIDE.U32 UR14, UR19, UR14, URZ ;  /* 0x0000000e130e72a5 */ /* 0x000fc8000f8e003f */
[----:B------:R-:W-:-:S04]  /*6030*/  @UP0 USHF.R.U32.HI UR19, URZ, UR23, UR15 ;  /* 0x000000173f130299 */ /* 0x000fc8000801160f */
[----:B------:R-:W-:-:S04]  /*6040*/  UIADD3 UR14, UR22, UR19, URZ ;  /* 0x00000013160e7290 */ /* 0x000fc8000fffe03f */
[----:B------:R-:W-:Y:S01]  /*6050*/  UIADD3 UR4, UR14, UR4, URZ ;  /* 0x000000040e047290 */ /* 0x000fe2000fffe03f */
        /* <DEDUP_REMOVED lines=21> */
.L_x_4784:
[----:B------:R-:W-:-:S11]  /*61b0*/  UISETP.NE.AND UP2, UPT, UR5, 0x1, UPT ;  /* 0x000000010500788c */ /* 0x000fd6000bf45270 */
[----:B------:R-:W-:Y:S02]  /*61c0*/  @UP2 ULDC.64 UR22, c[0x0][0x9e8] ;  /* 0x00027a0000162ab9 */ /* 0x000fe40000000a00 */
[----:B------:R-:W-:-:S04]  /*61d0*/  UIMAD.WIDE.U32 UR14, UR19, UR22, URZ ;  /* 0x00000016130e72a5 */ /* 0x000fc8000f8e003f */
[----:B------:R-:W-:-:S12]  /*61e0*/  @UP2 USHF.R.U32.HI UR19, URZ, UR23, UR15 ;  /* 0x000000173f132299 */ /* 0x000fd8000801160f */
.L_x_4785:
[----:B------:R-:W-:-:S04]  /*61f0*/  UIMAD UR5, UR19, UR5, UR5 ;  /* 0x00000005130572a4 */ /* 0x000fc8000f8e0205 */
[----:B------:R-:W-:-:S04]  /*6200*/  UISETP.LT.AND UP2, UPT, UR4, UR5, UPT ;  /* 0x000000050400728c */ /* 0x000fc8000bf41270 */
[----:B------:R-:W-:-:S12]  /*6210*/  USEL UR4, UR4, UR5, UP2 ;  /* 0x0000000504047287 */ /* 0x000fd80009000000 */
.L_x_4783:
[----:B------:R-:W-:-:S04]  /*6220*/  USHF.R.S32.HI UR5, URZ, 0x1f, UR4 ;  /* 0x0000001f3f057899 */ /* 0x000fc80008011404 */
[----:B------:R-:W-:-:S03]  /*6230*/  ULEA.HI UR5, UR5, UR4, URZ, 0x6 ;  /* 0x0000000405057291 */ /* 0x000fc6000f8f303f */
[----:B------:R-:W-:Y:S01]  /*6240*/  UMOV UR4, URZ ;  /* 0x0000003f00047c82 */ /* 0x000fe20008000000 */
[----:B------:R-:W-:-:S04]  /*6250*/  USHF.R.S32.HI UR5, URZ, 0x6, UR5 ;  /* 0x000000063f057899 */ /* 0x000fc80008011405 */
[----:B------:R-:W-:-:S04]  /*6260*/  UISETP.LT.AND UP2, UPT, UR38, UR5, UPT ;  /* 0x000000052600728c */ /* 0x000fc8000bf41270 */
[----:B------:R-:W-:-:S03]  /*6270*/  USEL UR25, UR38, UR5, !UP2 ;  /* 0x0000000526197287 */ /* 0x000fc6000d000000 */
[----:B------:R-:W-:Y:S01]  /*6280*/  UMOV UR5, URZ ;  /* 0x0000003f00057c82 */ /* 0x000fe20008000000 */
[----:B------:R-:W-:-:S06]  /*6290*/  UISETP.GE.AND UP2, UPT, UR42, UR25, UPT ;  /* 0x000000192a00728c */ /* 0x000fcc000bf46270 */
[----:B------:R-:W-:-:S13]  /*62a0*/  PLOP3.LUT P0, PT, PT, PT, UP2, 0x80, 0x0 ;  /* 0x000000000000781c */ /* 0x000fda0003f0f028 */
[----:B------:R-:W-:Y:S05]  /*62b0*/  @!P0 BRA `(.L_x_4786) ;  /* 0x0000002400088947 */ /* 0x000fea0003800000 */
[----:B------:R-:W-:Y:S01]  /*62c0*/  UMOV UR5, URZ ;  /* 0x0000003f00057c82 */ /* 0x000fe20008000000 */
[----:B------:R-:W-:Y:S01]  /*62d0*/  UMOV UR24, URZ ;  /* 0x0000003f00187c82 */ /* 0x000fe20008000000 */
[----:B------:R-:W-:Y:S01]  /*62e0*/  ULDC UR30, c[0x0][0x9e4] ;  /* 0x00027900001e7ab9 */ /* 0x000fe20000000800 */
[----:B------:R-:W-:Y:S01]  /*62f0*/  ULDC UR28, c[0x0][0x288] ;  /* 0x0000a200001c7ab9 */ /* 0x000fe20000000800 */
[----:B------:R-:W-:Y:S01]  /*6300*/  ULDC UR27, c[0x0][0x2f0] ;  /* 0x0000bc00001b7ab9 */ /* 0x000fe20000000800 */
[----:B------:R-:W-:Y:S01]  /*6310*/  ULDC UR26, c[0x0][0x988] ;  /* 0x00026200001a7ab9 */ /* 0x000fe20000000800 */
[----:B------:R-:W-:-:S05]  /*6320*/  ULDC UR29, c[0x0][0x9e0] ;  /* 0x00027800001d7ab9 */ /* 0x000fca0000000800 */
.L_x_4803:
[----:B------:R-:W-:-:S04]  /*6330*/  UIADD3 UR4, UR24, 0x1, URZ ;  /* 0x0000000118047890 */ /* 0x000fc8000fffe03f */
[----:B------:R-:W-:-:S04]  /*6340*/  UISETP.NE.AND UP2, UPT, UR4, 0x2, UPT ;  /* 0x000000020400788c */ /* 0x000fc8000bf45270 */
[----:B------:R-:W-:Y:S02]  /*6350*/  USEL UR10, URZ, 0x1, UP2 ;  /* 0x000000013f0a7887 */ /* 0x000fe40009000000 */
[----:B------:R-:W-:Y:S02]  /*6360*/  USEL UR4, UR4, URZ, UP2 ;  /* 0x0000003f04047287 */ /* 0x000fe40009000000 */
[----:B------:R-:W-:Y:S01]  /*6370*/  ULOP3.LUT UR5, UR5, UR10, URZ, 0x3c, !UPT ;  /* 0x0000000a05057292 */ /* 0x000fe2000f8e3c3f */
[----:B0---4-:R-:W-:Y:S11]  /*6380*/  @!P5 BRA `(.L_x_4787) ;  /* 0x000000000004d947 */ /* 0x011ff60003800000 */
[----:B------:R-:W-:Y:S01]  /*6390*/  BPT.TRAP 0x1 ;  /* 0x000000040000795c */ /* 0x000fe20000300000 */
.L_x_4787:
[----:B------:R-:W-:Y:S01]  /*63a0*/  ULEA UR31, UR4, UR37, 0x3 ;  /* 0x00000025041f7291 */ /* 0x000fe2000f8e183f */
[----:B--2---:R-:W-:-:S05]  /*63b0*/  IMAD.U32 R13, RZ, RZ, UR5 ;  /* 0x00000005ff0d7e24 */ /* 0x004fca000f8e00ff */
[----:B------:R-:W-:-:S04]  /*63c0*/  SHF.L.U32 R13, R13, 0x1f, RZ ;  /* 0x0000001f0d0d7819 */ /* 0x000fc800000006ff */
[----:B------:R2:W4:Y:S01]  /*63d0*/  SYNCS.PHASECHK.TRANS64.TRYWAIT P0, [UR31+0x28c30], R13 ;  /* 0x028c300dff0075a7 */ /* 0x000522000800015f */
[----:B------:R-:W-:Y:S05]  /*63e0*/  @!P5 BRA `(.L_x_4788) ;  /* 0x000000000004d947 */ /* 0x000fea0003800000 */
[----:B------:R-:W-:Y:S01]  /*63f0*/  BPT.TRAP 0x1 ;  /* 0x000000040000795c */ /* 0x000fe20000300000 */
.L_x_4788:
[----:B----4-:R-:W-:Y:S05]  /*6400*/  @P0 BRA `(.L_x_4789) ;  /* 0x0000000000080947 */ /* 0x010fea0003800000 */
[----:B------:R-:W4:Y:S02]  /*6410*/  SYNCS.PHASECHK.TRANS64.TRYWAIT P0, [UR31+0x28c30], R13 ;  /* 0x028c300dff0075a7 */ /* 0x000f24000800015f */
[----:B----4-:R-:W-:Y:S05]  /*6420*/  @!P0 BRA `(.L_x_4790) ;  /* 0x000000e0001c8947 */ /* 0x010fea0003800000 */
.L_x_4789:
[----:B------:R-:W-:Y:S01]  /*6430*/  ULEA UR22, UR4, UR6, 0x9 ;  /* 0x0000000604167291 */ /* 0x000fe2000f8e483f */
[----:B---3--:R-:W-:Y:S01]  /*6440*/  WARPGROUP.ARRIVE ;  /* 0x00000000000079c5 */ /* 0x008fe20000000000 */
[----:B------:R-:W-:Y:S01]  /*6450*/  UMOV UR23, 0x40000040 ;  /* 0x4000004000177882 */ /* 0x000fe20000000000 */
[----:B------:R-:W-:Y:S01]  /*6460*/  UMOV UR11, 0x40000040 ;  /* 0x40000040000b7882 */ /* 0x000fe20000000000 */
[----:B------:R-:W-:Y:S01]  /*6470*/  UIADD3 UR10, UR22, 0x2, URZ ;  /* 0x00000002160a7890 */ /* 0x000fe2000fffe03f */
[----:B------:R-:W-:Y:S01]  /*6480*/  PLOP3.LUT P0, PT, PT, PT, UP0, 0x80, 0x0 ;  /* 0x000000000000781c */ /* 0x000fe20003f0f008 */
[----:B------:R-:W-:Y:S01]  /*6490*/  UIADD3 UR14, UR22, 0x4, URZ ;  /* 0x00000004160e7890 */ /* 0x000fe2000fffe03f */
[----:B------:R-:W-:Y:S01]  /*64a0*/  PLOP3.LUT P1, PT, PT, PT, UP0, 0x80, 0x0 ;  /* 0x000000000000781c */ /* 0x000fe20003f2f008 */
[----:B------:R-:W-:Y:S01]  /*64b0*/  UMOV UR15, 0x40000040 ;  /* 0x40000040000f7882 */ /* 0x000fe20000000000 */
[----:B------:R-:W-:Y:S01]  /*64c0*/  HGMMA.64x64x16.F32.BF16 R152, gdesc[UR20], RZ, !UPT, gsb0 ;  /* 0x00e00000149879f0 */ /* 0x000fe2000c0018ff */
[----:B------:R-:W-:Y:S01]  /*64d0*/  UIADD3 UR18, UR22, 0x6, URZ ;  /* 0x0000000616127890 */ /* 0x000fe2000fffe03f */
[----:B------:R-:W-:Y:S01]  /*64e0*/  IMAD.MOV.U32 R16, RZ, RZ, R2 ;  /* 0x000000ffff107224 */ /* 0x000fe200078e0002 */
[----:B------:R-:W-:Y:S01]  /*64f0*/  UMOV UR19, 0x40000040 ;  /* 0x4000004000137882 */ /* 0x000fe20000000000 */
[----:B01----:R-:W-:Y:S01]  /*6500*/  IMAD.U32 R14, RZ, RZ, UR31 ;  /* 0x0000001fff0e7e24 */ /* 0x003fe2000f8e00ff */
[----:B------:R-:W-:-:S02]  /*6510*/  WARPGROUP.DEPBAR.LE gsb0, 0x0 ;  /* 0x00008000000079c5 */ /* 0x000fc40000010000 */
[----:B------:R-:W-:-:S06]  /*6520*/  WARPGROUP.ARRIVE ;  /* 0x00000000000079c5 */ /* 0x000fcc0000000000 */
[----:B------:R-:W-:Y:S01]  /*6530*/  HGMMA.64x64x16.F32.BF16 R152, gdesc[UR8], R152, gsb0 ;  /* 0x00e00000089879f0 */ /* 0x000fe20008001898 */
[----:B------:R-:W-:Y:S01]  /*6540*/  @UP0 ULDC UR10, c[0x0][0x44c] ;  /* 0x00011300000a0ab9 */ /* 0x000fe20000000800 */
[----:B------:R-:W-:Y:S01]  /*6550*/  UMOV UR11, UR27 ;  /* 0x0000001b000b7c82 */ /* 0x000fe20008000000 */
[----:B------:R-:W-:Y:S01]  /*6560*/  @P0 IMAD.HI.U32 R15, R2, UR10, RZ ;  /* 0x0000000a020f0c27 */ /* 0x000fe2000f8e00ff */
[----:B------:R-:W-:Y:S01]  /*6570*/  @UP0 ULDC UR10, c[0x0][0x450] ;  /* 0x00011400000a0ab9 */ /* 0x000fe20000000800 */
[----:B------:R-:W-:Y:S02]  /*6580*/  PLOP3.LUT P0, PT, PT, PT, UP1, 0x40, 0x0 ;  /* 0x000000000000781c */ /* 0x000fe40003f0e818 */
[----:B------:R-:W-:Y:S01]  /*6590*/  IMAD.U32 R20, RZ, RZ, UR11 ;  /* 0x0000000bff147e24 */ /* 0x000fe2000f8e00ff */
[----:B------:R-:W-:Y:S01]  /*65a0*/  @P1 SHF.R.U32.HI R16, RZ, UR10, R15 ;  /* 0x0000000aff101c19 */ /* 0x000fe2000801160f */
[----:B------:R-:W-:Y:S01]  /*65b0*/  USHF.L.U32 UR10, UR42, 0x6, URZ ;  /* 0x000000062a0a7899 */ /* 0x000fe2000800063f */
[----:B------:R-:W-:-:S03]  /*65c0*/  @!P6 VIADD R15, R14, 0x28c40 ;  /* 0x00028c400e0fe836 */ /* 0x000fc60000000000 */
[----:B------:R-:W0:Y:S02]  /*65d0*/  SHFL.IDX PT, R18, R16, RZ, 0x1c1f ;  /* 0x001c1fff10127589 */ /* 0x000e2400000e0000 */
[----:B------:R-:W-:Y:S01]  /*65e0*/  IMAD.U32 R17, RZ, RZ, UR10 ;  /* 0x0000000aff117e24 */ /* 0x000fe2000f8e00ff */
[----:B------:R-:W-:-:S04]  /*65f0*/  @!P6 PRMT R15, RZ, 0x654, R15 ;  /* 0x00000654ff0fe816 */ /* 0x000fc8000000000f */
[----:B------:R-:W-:-:S05]  /*6600*/  IADD3 R17, -R0, 0x1, -R17 ;  /* 0x0000000100117810 */ /* 0x000fca0007ffe911 */
[----:B------:R-:W-:Y:S01]  /*6610*/  IMAD R17, R20, UR39, R17 ;  /* 0x0000002714117c24 */ /* 0x000fe2000f8e0211 */
[----:B------:R-:W-:Y:S02]  /*6620*/  WARPGROUP.DEPBAR.LE gsb0, 0x0 ;  /* 0x00008000000079c5 */ /* 0x000fe40000010000 */
[----:B------:R-:W-:-:S06]  /*6630*/  WARPGROUP.ARRIVE ;  /* 0x00000000000079c5 */ /* 0x000fcc0000000000 */
[----:B------:R-:W-:Y:S03]  /*6640*/  HGMMA.64x64x16.F32.BF16 R152, gdesc[UR12], R152, gsb0 ;  /* 0x00e000000c9879f0 */ /* 0x000fe60008001898 */
[----:B------:R-:W-:Y:S02]  /*6650*/  WARPGROUP.DEPBAR.LE gsb0, 0x0 ;  /* 0x00008000000079c5 */ /* 0x000fe40000010000 */
[----:B------:R-:W-:-:S06]  /*6660*/  WARPGROUP.ARRIVE ;  /* 0x00000000000079c5 */ /* 0x000fcc0000000000 */
[----:B------:R-:W-:Y:S01]  /*6670*/  HGMMA.64x64x16.F32.BF16 R152, gdesc[UR16], R152, gsb0 ;  /* 0x00e00000109879f0 */ /* 0x000fe20008001898 */
[----:B------:R-:W-:Y:S02]  /*6680*/  UMOV UR18, UR28 ;  /* 0x0000001c00127c82 */ /* 0x000fe40008000000 */
[----:B------:R-:W-:-:S04]  /*6690*/  VIADD R17, R17, -UR18 ;  /* 0x8000001211117c36 */ /* 0x000fc80008000000 */
[C---:B------:R-:W-:Y:S01]  /*66a0*/  VIADD R23, R17.reuse, UR7 ;  /* 0x0000000711177c36 */ /* 0x040fe20008000000 */
[----:B------:R-:W-:-:S03]  /*66b0*/  IADD3 R21, R17, UR29, RZ ;  /* 0x0000001d11157c10 */ /* 0x000fc6000fffe0ff */
[C---:B0-----:R-:W-:Y:S01]  /*66c0*/  IMAD.IADD R17, R18.reuse, 0x1, R23 ;  /* 0x0000000112117824 */ /* 0x041fe200078e0217 */
[----:B------:R-:W-:Y:S02]  /*66d0*/  WARPGROUP.DEPBAR.LE gsb0, 0x0 ;  /* 0x00008000000079c5 */ /* 0x000fe40000010000 */
[----:B------:R0:W-:Y:S02]  /*66e0*/  @!P6 SYNCS.ARRIVE.TRANS64.RED.A1T0 RZ, [R15+URZ], RZ ;  /* 0x000000ff0fffe9a7 */ /* 0x0001e4000810043f */
[----:B0-----:R-:W-:Y:S01]  /*66f0*/  IMAD.IADD R15, R18, 0x1, R21 ;  /* 0x00000001120f7824 */ /* 0x001fe200078e0215 */
[----:B------:R-:W-:Y:S06]  /*6700*/  @P0 BRA `(.L_x_4791) ;  /* 0x0000000000600947 */ /* 0x000fec0003800000 */
[----:B------:R-:W-:Y:S01]  /*6710*/  IMAD.U32 R19, RZ, RZ, UR11 ;  /* 0x0000000bff137e24 */ /* 0x000fe2000f8e00ff */
[----:B------:R-:W-:Y:S03]  /*6720*/  BSSY B0, `(.L_x_4792) ;  /* 0x0000012000007945 */ /* 0x000fe60003800000 */
        /* <DEDUP_REMOVED lines=12> */
.L_x_4793:
[----:B------:R-:W-:-:S05]  /*67f0*/  IMAD.U32 R20, RZ, RZ, UR30 ;  /* 0x0000001eff147e24 */ /* 0x000fca000f8e00ff */
[----:B------:R-:W-:-:S13]  /*6800*/  ISETP.NE.AND P0, PT, R20, 0x1, PT ;  /* 0x000000011400780c */ /* 0x000fda0003f05270 */
[----:B------:R-:W0:Y:S02]  /*6810*/  @P0 LDC.64 R184, c[0x0][0x9e8] ;  /* 0x00027a00ffb80b82 */ /* 0x000e240000000a00 */
[----:B0-----:R-:W-:-:S05]  /*6820*/  @P0 IMAD.HI.U32 R18, R19, R184, RZ ;  /* 0x000000b813120227 */ /* 0x001fca00078e00ff */
[----:B------:R-:W-:-:S07]  /*6830*/  @P0 SHF.R.U32.HI R19, RZ, R185, R18 ;  /* 0x000000b9ff130219 */ /* 0x000fce0000011612 */
.L_x_4794:
[----:B------:R-:W-:Y:S05]  /*6840*/  BSYNC B0 ;  /* 0x0000000000007941 */ /* 0x000fea0003800000 */
.L_x_4792:
[----:B------:R-:W-:-:S04]  /*6850*/  IMAD R19, R19, R20, -UR10 ;  /* 0x8000000a13137e24 */ /* 0x000fc8000f8e0214 */
[----:B------:R-:W-:-:S05]  /*6860*/  IMAD.IADD R18, R19, 0x1, -R0 ;  /* 0x0000000113127824 */ /* 0x000fca00078e0a00 */
[----:B------:R-:W-:Y:S02]  /*6870*/  VIADDMNMX R15, R18, R20, R15, PT ;  /* 0x00000014120f7246 */ /* 0x000fe4000380010f */
[----:B------:R-:W-:-:S07]  /*6880*/  VIMNMX R17, R17, R18, !PT ;  /* 0x0000001211117248 */ /* 0x000fce0007fe0100 */
.L_x_4791:
[----:B------:R-:W-:Y:S01]  /*6890*/  UISETP.GT.AND UP2, UPT, UR42, -0x1, UPT ;  /* 0xffffffff2a00788c */ /* 0x000fe2000bf44270 */
[----:B------:R-:W0:Y:S05]  /*68a0*/  SHFL.IDX PT, R20, R16, 0x1, 0x1c1f ;  /* 0x003c1f0010147f89 */ /* 0x000e2a00000e0000 */
[----:B------:R-:W-:-:S04]  /*68b0*/  PLOP3.LUT P0, PT, PT, PT, UP2, 0x80, 0x0 ;  /* 0x000000000000781c */ /* 0x000fc80003f0f028 */
[C---:B------:R-:W-:Y:S02]  /*68c0*/  ISETP.GT.AND P3, PT, R17.reuse, RZ, P0 ;  /* 0x000000ff1100720c */ /* 0x040fe40000764270 */
[----:B------:R-:W-:Y:S02]  /*68d0*/  ISETP.GT.AND P2, PT, R17, 0x1, P0 ;  /* 0x000000011100780c */ /* 0x000fe40000744270 */
[----:B------:R-:W-:Y:S02]  /*68e0*/  ISETP.LT.OR P3, PT, R15, 0x1, P3 ;  /* 0x000000010f00780c */ /* 0x000fe40001f61670 */
[C---:B------:R-:W-:Y:S02]  /*68f0*/  ISETP.GT.AND P4, PT, R17.reuse, 0x8, P0 ;  /* 0x000000081100780c */ /* 0x040fe40000784270 */
[----:B------:R-:W-:Y:S02]  /*6900*/  FSEL R152, R152, -INF , !P3 ;  /* 0xff80000098987808 */ /* 0x000fe40005800000 */
[----:B------:R-:W-:-:S02]  /*6910*/  ISETP.GT.AND P3, PT, R17, 0x10, P0 ;  /* 0x000000101100780c */ /* 0x000fc40000764270 */
[----:B------:R-:W-:Y:S02]  /*6920*/  ISETP.GT.AND P1, PT, R17, 0x9, P0 ;  /* 0x000000091100780c */ /* 0x000fe40000724270 */
[----:B------:R-:W-:Y:S01]  /*6930*/  ISETP.LT.OR P3, PT, R15, 0x11, P3 ;  /* 0x000000110f00780c */ /* 0x000fe20001f61670 */
[----:B0-----:R-:W-:Y:S01]  /*6940*/  IMAD.IADD R18, R23, 0x1, R20 ;  /* 0x0000000117127824 */ /* 0x001fe200078e0214 */
[----:B------:R-:W-:Y:S02]  /*6950*/  ISETP.LT.OR P2, PT, R15, 0x2, P2 ;  /* 0x000000020f00780c */ /* 0x000fe40001741670 */
[----:B------:R-:W-:Y:S02]  /*6960*/  FSEL R160, R160, -INF , !P3 ;  /* 0xff800000a0a07808 */ /* 0x000fe40005800000 */
[----:B------:R-:W-:Y:S02]  /*6970*/  ISETP.GT.AND P3, PT, R17, 0x20, P0 ;  /* 0x000000201100780c */ /* 0x000fe40000764270 */
[----:B------:R-:W-:-:S02]  /*6980*/  ISETP.LT.OR P4, PT, R15, 0x9, P4 ;  /* 0x000000090f00780c */ /* 0x000fc40002781670 */
[C---:B------:R-:W-:Y:S02]  /*6990*/  ISETP.LT.OR P1, PT, R15.reuse, 0xa, P1 ;  /* 0x0000000a0f00780c */ /* 0x040fe40000f21670 */
[----:B------:R-:W-:Y:S02]  /*69a0*/  ISETP.LT.OR P3, PT, R15, 0x21, P3 ;  /* 0x000000210f00780c */ /* 0x000fe40001f61670 */
[----:B------:R-:W-:Y:S02]  /*69b0*/  FSEL R153, R153, -INF , !P2 ;  /* 0xff80000099997808 */ /* 0x000fe40005000000 */
[----:B------:R-:W-:Y:S02]  /*69c0*/  FSEL R156, R156, -INF , !P4 ;  /* 0xff8000009c9c7808 */ /* 0x000fe40006000000 */
[----:B------:R-:W-:Y:S02]  /*69d0*/  FSEL R157, R157, -INF , !P1 ;  /* 0xff8000009d9d7808 */ /* 0x000fe40004800000 */
[----:B------:R-:W-:-:S02]  /*69e0*/  ISETP.GT.AND P2, PT, R17, 0x11, P0 ;  /* 0x000000111100780c */ /* 0x000fc40000744270 */
[C---:B------:R-:W-:Y:S02]  /*69f0*/  ISETP.GT.AND P4, PT, R17.reuse, 0x18, P0 ;  /* 0x000000181100780c */ /* 0x040fe40000784270 */
[C---:B------:R-:W-:Y:S02]  /*6a00*/  ISETP.GT.AND P1, PT, R17.reuse, 0x19, P0 ;  /* 0x000000191100780c */ /* 0x040fe40000724270 */
[----:B------:R-:W-:Y:S02]  /*6a10*/  FSEL R168, R168, -INF , !P3 ;  /* 0xff800000a8a87808 */ /* 0x000fe40005800000 */
[----:B------:R-:W-:Y:S02]  /*6a20*/  ISETP.GT.AND P3, PT, R17, 0x30, P0 ;  /* 0x000000301100780c */ /* 0x000fe40000764270 */
[C---:B------:R-:W-:Y:S02]  /*6a30*/  ISETP.LT.OR P2, PT, R15.reuse, 0x12, P2 ;  /* 0x000000120f00780c */ /* 0x040fe40001741670 */
        /* <DEDUP_REMOVED lines=8> */
[----:B------:R-:W-:Y:S02]  /*6ac0*/  ISETP.GT.AND P1, PT, R17, 0x29, P0 ;  /* 0x000000291100780c */ /* 0x000fe40000724270 */
[----:B------:R-:W-:Y:S02]  /*6ad0*/  FSEL R176, R176, -INF , !P3 ;  /* 0xff800000b0b07808 */ /* 0x000fe40005800000 */
[----:B------:R-:W-:Y:S02]  /*6ae0*/  PLOP3.LUT P3, PT, PT, PT, UP1, 0x40, 0x0 ;  /* 0x000000000000781c */ /* 0x000fe40003f6e818 */
[C---:B------:R-:W-:Y:S02]  /*6af0*/  ISETP.LT.OR P2, PT, R15.reuse, 0x22, P2 ;  /* 0x000000220f00780c */ /* 0x040fe40001741670 */
[----:B------:R-:W-:-:S02]  /*6b00*/  ISETP.LT.OR P4, PT, R15, 0x29, P4 ;  /* 0x000000290f00780c */ /* 0x000fc40002781670 */
[----:B------:R-:W-:Y:S02]  /*6b10*/  ISETP.LT.OR P1, PT, R15, 0x2a, P1 ;  /* 0x0000002a0f00780c */ /* 0x000fe40000f21670 */
[----:B------:R-:W-:Y:S02]  /*6b20*/  FSEL R169, R169, -INF , !P2 ;  /* 0xff800000a9a97808 */ /* 0x000fe40005000000 */
[----:B------:R-:W-:Y:S02]  /*6b30*/  FSEL R172, R172, -INF , !P4 ;  /* 0xff800000acac7808 */ /* 0x000fe40006000000 */
[----:B------:R-:W-:Y:S02]  /*6b40*/  FSEL R173, R173, -INF , !P1 ;  /* 0xff800000adad7808 */ /* 0x000fe40004800000 */
[C---:B------:R-:W-:Y:S02]  /*6b50*/  ISETP.GT.AND P2, PT, R17.reuse, 0x31, P0 ;  /* 0x000000311100780c */ /* 0x040fe40000744270 */
[----:B------:R-:W-:-:S02]  /*6b60*/  ISETP.GT.AND P4, PT, R17, 0x38, P0 ;  /* 0x000000381100780c */ /* 0x000fc40000784270 */
[----:B------:R-:W-:Y:S02]  /*6b70*/  ISETP.GT.AND P1, PT, R17, 0x39, P0 ;  /* 0x000000391100780c */ /* 0x000fe40000724270 */
[C---:B------:R-:W-:Y:S02]  /*6b80*/  ISETP.LT.OR P2, PT, R15.reuse, 0x32, P2 ;  /* 0x000000320f00780c */ /* 0x040fe40001741670 */
[C---:B------:R-:W-:Y:S02]  /*6b90*/  ISETP.LT.OR P4, PT, R15.reuse, 0x39, P4 ;  /* 0x000000390f00780c */ /* 0x040fe40002781670 */
[----:B------:R-:W-:Y:S02]  /*6ba0*/  ISETP.LT.OR P1, PT, R15, 0x3a, P1 ;  /* 0x0000003a0f00780c */ /* 0x000fe40000f21670 */
[----:B------:R-:W-:Y:S02]  /*6bb0*/  IADD3 R16, R21, R20, RZ ;  /* 0x0000001415107210 */ /* 0x000fe40007ffe0ff */
[----:B------:R-:W-:-:S02]  /*6bc0*/  FSEL R177, R177, -INF , !P2 ;  /* 0xff800000b1b17808 */ /* 0x000fc40005000000 */
[----:B------:R-:W-:Y:S02]  /*6bd0*/  FSEL R180, R180, -INF , !P4 ;  /* 0xff800000b4b47808 */ /* 0x000fe40006000000 */
[----:B------:R-:W-:Y:S01]  /*6be0*/  FSEL R181, R181, -INF , !P1 ;  /* 0xff800000b5b57808 */ /* 0x000fe20004800000 */
        /* <DEDUP_REMOVED lines=15> */
.L_x_4797:
[----:B------:R-:W-:-:S05]  /*6ce0*/  IMAD.U32 R22, RZ, RZ, UR30 ;  /* 0x0000001eff167e24 */ /* 0x000fca000f8e00ff */
[----:B------:R-:W-:-:S13]  /*6cf0*/  ISETP.NE.AND P1, PT, R22, 0x1, PT ;  /* 0x000000011600780c */ /* 0x000fda0003f25270 */
[----:B------:R-:W0:Y:S02]  /*6d00*/  @P1 LDC.64 R20, c[0x0][0x9e8] ;  /* 0x00027a00ff141b82 */ /* 0x000e240000000a00 */
[----:B0-----:R-:W-:-:S05]  /*6d10*/  @P1 IMAD.HI.U32 R20, R15, R20, RZ ;  /* 0x000000140f141227 */ /* 0x001fca00078e00ff */
[----:B------:R-:W-:-:S07]  /*6d20*/  @P1 SHF.R.U32.HI R15, RZ, R21, R20 ;  /* 0x00000015ff0f1219 */ /* 0x000fce0000011614 */
.L_x_4798:
[----:B------:R-:W-:Y:S05]  /*6d30*/  BSYNC B0 ;  /* 0x0000000000007941 */ /* 0x000fea0003800000 */
.L_x_4796:
[----:B------:R-:W-:-:S04]  /*6d40*/  IMAD R15, R15, R22, -UR10 ;  /* 0x8000000a0f0f7e24 */ /* 0x000fc8000f8e0216 */
[----:B------:R-:W-:-:S05]  /*6d50*/  IMAD.IADD R15, R15, 0x1, -R0 ;  /* 0x000000010f0f7824 */ /* 0x000fca00078e0a00 */
[----:B------:R-:W-:Y:S02]  /*6d60*/  VIADDMNMX R16, R15, R22, R16, PT ;  /* 0x000000160f107246 */ /* 0x000fe40003800110 */
[----:B------:R-:W-:-:S07]  /*6d70*/  VIMNMX R18, R18, R15, !PT ;  /* 0x0000000f12127248 */ /* 0x000fce0007fe0100 */
.L_x_4795:
[----:B------:R-:W-:Y:S01]  /*6d80*/  FMNMX.FTZ R20, R152, R5, !PT ;  /* 0x0000000598147209 */ /* 0x000fe20007810000 */
[----:B------:R-:W-:Y:S01]  /*6d90*/  UMOV UR10, UR26 ;  /* 0x0000001a000a7c82 */ /* 0x000fe20008000000 */
[C---:B------:R-:W-:Y:S02]  /*6da0*/  ISETP.GT.AND P2, PT, R18.reuse, RZ, P0 ;  /* 0x000000ff1200720c */ /* 0x040fe40000744270 */
[----:B------:R-:W-:Y:S02]  /*6db0*/  FMNMX.FTZ R15, R153, R20, !PT ;  /* 0x00000014990f7209 */ /* 0x000fe40007810000 */
[----:B------:R-:W-:Y:S02]  /*6dc0*/  ISETP.GT.AND P1, PT, R18, 0x1, P0 ;  /* 0x000000011200780c */ /* 0x000fe40000724270 */
[----:B------:R-:W-:Y:S02]  /*6dd0*/  FMNMX.FTZ R20, R156, R15, !PT ;  /* 0x0000000f9c147209 */ /* 0x000fe40007810000 */
[----:B------:R-:W-:-:S02]  /*6de0*/  ISETP.LT.OR P2, PT, R16, 0x1, P2 ;  /* 0x000000011000780c */ /* 0x000fc40001741670 */
[----:B------:R-:W-:Y:S02]  /*6df0*/  FMNMX.FTZ R15, R157, R20, !PT ;  /* 0x000000149d0f7209 */ /* 0x000fe40007810000 */
[----:B------:R-:W-:Y:S02]  /*6e00*/  ISETP.GT.AND P3, PT, R18, 0x8, P0 ;  /* 0x000000081200780c */ /* 0x000fe40000764270 */
[----:B------:R-:W-:Y:S02]  /*6e10*/  FMNMX.FTZ R20, R160, R15, !PT ;  /* 0x0000000fa0147209 */ /* 0x000fe40007810000 */
[----:B------:R-:W-:Y:S02]  /*6e20*/  ISETP.LT.OR P1, PT, R16, 0x2, P1 ;  /* 0x000000021000780c */ /* 0x000fe40000f21670 */
[----:B------:R-:W-:Y:S02]  /*6e30*/  FMNMX.FTZ R15, R161, R20, !PT ;  /* 0x00000014a10f7209 */ /* 0x000fe40007810000 */
[----:B------:R-:W-:-:S02]  /*6e40*/  ISETP.GT.AND P4, PT, R18, 0x9, P0 ;  /* 0x000000091200780c */ /* 0x000fc40000784270 */
[----:B------:R-:W-:Y:S02]  /*6e50*/  FMNMX.FTZ R20, R164, R15, !PT ;  /* 0x0000000fa4147209 */ /* 0x000fe40007810000 */
[----:B------:R-:W-:Y:S02]  /*6e60*/  ISETP.LT.OR P3, PT, R16, 0x9, P3 ;  /* 0x000000091000780c */ /* 0x000fe40001f61670 */
[----:B------:R-:W-:Y:S02]  /*6e70*/  FMNMX.FTZ R15, R165, R20, !PT ;  /* 0x00000014a50f7209 */ /* 0x000fe40007810000 */
[----:B------:R-:W-:Y:S02]  /*6e80*/  FSEL R155, R155, -INF , !P1 ;  /* 0xff8000009b9b7808 */ /* 0x000fe40004800000 */
        /* <DEDUP_REMOVED lines=9> */
[----:B------:R-:W-:Y:S02]  /*6f20*/  FSEL R159, R159, -INF , !P4 ;  /* 0xff8000009f9f7808 */ /* 0x000fe40006000000 */
[----:B------:R-:W-:Y:S02]  /*6f30*/  FMNMX.FTZ R15, R177, R20, !PT ;  /* 0x00000014b10f7209 */ /* 0x000fe40007810000 */
[----:B------:R-:W-:Y:S02]  /*6f40*/  ISETP.LT.OR P1, PT, R16, 0x11, P1 ;  /* 0x000000111000780c */ /* 0x000fe40000f21670 */
[----:B------:R-:W-:Y:S02]  /*6f50*/  FMNMX.FTZ R20, R180, R15, !PT ;  /* 0x0000000fb4147209 */ /* 0x000fe40007810000 */
[----:B------:R-:W-:-:S02]  /*6f60*/  ISETP.GT.AND P4, PT, R18, 0x18, P0 ;  /* 0x000000181200780c */ /* 0x000fc40000784270 */
[----:B------:R-:W-:Y:S02]  /*6f70*/  FMNMX.FTZ R20, R181, R20, !PT ;  /* 0x00000014b5147209 */ /* 0x000fe40007810000 */
[----:B------:R-:W-:Y:S02]  /*6f80*/  ISETP.LT.OR P3, PT, R16, 0x12, P3 ;  /* 0x000000121000780c */ /* 0x000fe40001f61670 */
[----:B------:R-:W-:Y:S01]  /*6f90*/  FSEL R162, R162, -INF , !P1 ;  /* 0xff800000a2a27808 */ /* 0x000fe20004800000 */
[----:B------:R-:W0:Y:S01]  /*6fa0*/  SHFL.BFLY PT, R15, R20, 0x2, 0x1f ;  /* 0x0c401f00140f7f89 */ /* 0x000e2200000e0000 */
[----:B------:R-:W-:Y:S02]  /*6fb0*/  ISETP.LT.OR P4, PT, R16, 0x19, P4 ;  /* 0x000000191000780c */ /* 0x000fe40002781670 */
[----:B------:R-:W-:Y:S02]  /*6fc0*/  FSEL R163, R163, -INF , !P3 ;  /* 0xff800000a3a37808 */ /* 0x000fe40005800000 */
[----:B------:R-:W-:-:S02]  /*6fd0*/  ISETP.GT.AND P1, PT, R18, 0x20, P0 ;  /* 0x000000201200780c */ /* 0x000fc40000724270 */
[----:B------:R-:W-:Y:S02]  /*6fe0*/  FSEL R166, R166, -INF , !P4 ;  /* 0xff800000a6a67808 */ /* 0x000fe40006000000 */
[----:B------:R-:W-:Y:S02]  /*6ff0*/  ISETP.GT.AND P3, PT, R18, 0x21, P0 ;  /* 0x000000211200780c */ /* 0x000fe40000764270 */
[----:B------:R-:W-:Y:S02]  /*7000*/  ISETP.LT.OR P1, PT, R16, 0x21, P1 ;  /* 0x000000211000780c */ /* 0x000fe40000f21670 */
[----:B------:R-:W-:Y:S02]  /*7010*/  ISETP.GT.AND P4, PT, R18, 0x28, P0 ;  /* 0x000000281200780c */ /* 0x000fe40000784270 */
[----:B------:R-:W-:Y:S02]  /*7020*/  ISETP.LT.OR P3, PT, R16, 0x22, P3 ;  /* 0x000000221000780c */ /* 0x000fe40001f61670 */
[----:B------:R-:W-:-:S02]  /*7030*/  FSEL R170, R170, -INF , !P1 ;  /* 0xff800000aaaa7808 */ /* 0x000fc40004800000 */
[----:B------:R-:W-:Y:S02]  /*7040*/  ISETP.GT.AND P1, PT, R18, 0x29, P0 ;  /* 0x000000291200780c */ /* 0x000fe40000724270 */
[----:B------:R-:W-:Y:S02]  /*7050*/  FSEL R171, R171, -INF , !P3 ;  /* 0xff800000abab7808 */ /* 0x000fe40005800000 */
[----:B------:R-:W-:Y:S02]  /*7060*/  ISETP.LT.OR P4, PT, R16, 0x29, P4 ;  /* 0x000000291000780c */ /* 0x000fe40002781670 */
[----:B0-----:R-:W-:Y:S02]  /*7070*/  FMNMX.FTZ R17, R20, R15, !PT ;  /* 0x0000000f14117209 */ /* 0x001fe40007810000 */
[----:B------:R-:W-:Y:S02]  /*7080*/  ISETP.LT.OR P1, PT, R16, 0x2a, P1 ;  /* 0x0000002a1000780c */ /* 0x000fe40000f21670 */
[----:B------:R-:W-:Y:S01]  /*7090*/  ISETP.GT.AND P3, PT, R18, 0x30, P0 ;  /* 0x000000301200780c */ /* 0x000fe20000764270 */
[----:B------:R-:W0:Y:S01]  /*70a0*/  SHFL.BFLY PT, R22, R17, 0x1, 0x1f ;  /* 0x0c201f0011167f89 */ /* 0x000e2200000e0000 */
[----:B------:R-:W-:-:S02]  /*70b0*/  FSEL R174, R174, -INF , !P4 ;  /* 0xff800000aeae7808 */ /* 0x000fc40006000000 */
[----:B------:R-:W-:Y:S02]  /*70c0*/  FSEL R175, R175, -INF , !P1 ;  /* 0xff800000afaf7808 */ /* 0x000fe40004800000 */
[C---:B------:R-:W-:Y:S02]  /*70d0*/  ISETP.GT.AND P4, PT, R18.reuse, 0x31, P0 ;  /* 0x000000311200780c */ /* 0x040fe40000784270 */
[----:B------:R-:W-:Y:S02]  /*70e0*/  ISETP.GT.AND P1, PT, R18, 0x38, P0 ;  /* 0x000000381200780c */ /* 0x000fe40000724270 */
[C---:B------:R-:W-:Y:S02]  /*70f0*/  ISETP.LT.OR P3, PT, R16.reuse, 0x31, P3 ;  /* 0x000000311000780c */ /* 0x040fe40001f61670 */
[----:B------:R-:W-:Y:S02]  /*7100*/  ISETP.LT.OR P4, PT, R16, 0x32, P4 ;  /* 0x000000321000780c */ /* 0x000fe40002781670 */
[----:B------:R-:W-:-:S02]  /*7110*/  FSEL R178, R178, -INF , !P3 ;  /* 0xff800000b2b27808 */ /* 0x000fc40005800000 */
[----:B------:R-:W-:Y:S02]  /*7120*/  ISETP.LT.OR P1, PT, R16, 0x39, P1 ;  /* 0x000000391000780c */ /* 0x000fe40000f21670 */
[----:B------:R-:W-:Y:S02]  /*7130*/  FSEL R179, R179, -INF , !P4 ;  /* 0xff800000b3b37808 */ /* 0x000fe40006000000 */
[----:B------:R-:W-:Y:S02]  /*7140*/  FSEL R182, R182, -INF , !P1 ;  /* 0xff800000b6b67808 */ /* 0x000fe40004800000 */
[----:B0-----:R-:W-:Y:S02]  /*7150*/  FMNMX.FTZ R15, R17, R22, !PT ;  /* 0x00000016110f7209 */ /* 0x001fe40007810000 */
[----:B------:R-:W-:Y:S02]  /*7160*/  FSEL R17, R154, -INF , !P2 ;  /* 0xff8000009a117808 */ /* 0x000fe40005000000 */
[----:B------:R-:W-:Y:S01]  /*7170*/  ISETP.GT.AND P2, PT, R18, 0x19, P0 ;  /* 0x000000191200780c */ /* 0x000fe20000744270 */
[----:B------:R-:W-:Y:S01]  /*7180*/  FMUL.FTZ R21, R15, UR10 ;  /* 0x0000000a0f157c20 */ /* 0x000fe20008410000 */
[----:B------:R-:W-:-:S02]  /*7190*/  FMNMX.FTZ R20, R17, R6, !PT ;  /* 0x0000000611147209 */ /* 0x000fc40007810000 */
[----:B------:R-:W-:Y:S02]  /*71a0*/  ISETP.LT.OR P2, PT, R16, 0x1a, P2 ;  /* 0x0000001a1000780c */ /* 0x000fe40001741670 */
[----:B------:R-:W-:Y:S02]  /*71b0*/  FMNMX.FTZ R19, R155, R20, !PT ;  /* 0x000000149b137209 */ /* 0x000fe40007810000 */
[----:B------:R-:W-:Y:S02]  /*71c0*/  FSEL R167, R167, -INF , !P2 ;  /* 0xff800000a7a77808 */ /* 0x000fe40005000000 */
[----:B------:R-:W-:Y:S02]  /*71d0*/  FMNMX.FTZ R20, R158, R19, !PT ;  /* 0x000000139e147209 */ /* 0x000fe40007810000 */
[----:B------:R-:W-:Y:S02]  /*71e0*/  FSETP.NEU.FTZ.AND P2, PT, R15, -INF , PT ;  /* 0xff8000000f00780b */ /* 0x000fe40003f5d000 */
[----:B------:R-:W-:-:S02]  /*71f0*/  FMNMX.FTZ R19, R159, R20, !PT ;  /* 0x000000149f137209 */ /* 0x000fc40007810000 */
[----:B------:R-:W-:Y:S02]  /*7200*/  FSEL R184, R21, RZ, P2 ;  /* 0x000000ff15b87208 */ /* 0x000fe40001000000 */
[----:B------:R-:W-:Y:S02]  /*7210*/  FMNMX.FTZ R20, R162, R19, !PT ;  /* 0x00000013a2147209 */ /* 0x000fe40007810000 */
[----:B------:R-:W-:Y:S01]  /*7220*/  ISETP.GT.AND P0, PT, R18, 0x39, P0 ;  /* 0x000000391200780c */ /* 0x000fe20000704270 */
[--C-:B------:R-:W-:Y:S01]  /*7230*/  FFMA.FTZ R154, R156, UR10, -R184.reuse ;  /* 0x0000000a9c9a7c23 */ /* 0x100fe200080108b8 */
[----:B------:R-:W-:Y:S01]  /*7240*/  FMNMX.FTZ R19, R163, R20, !PT ;  /* 0x00000014a3137209 */ /* 0x000fe20007810000 */
[--C-:B------:R-:W-:Y:S01]  /*7250*/  FFMA.FTZ R156, R160, UR10, -R184.reuse ;  /* 0x0000000aa09c7c23 */ /* 0x100fe200080108b8 */
[----:B------:R-:W-:Y:S01]  /*7260*/  ISETP.LT.OR P0, PT, R16, 0x3a, P0 ;  /* 0x0000003a1000780c */ /* 0x000fe20000701670 */
[--C-:B------:R-:W-:Y:S01]  /*7270*/  FFMA.FTZ R160, R168, UR10, -R184.reuse ;  /* 0x0000000aa8a07c23 */ /* 0x100fe200080108b8 */
[----:B------:R-:W-:Y:S01]  /*7280*/  FMNMX.FTZ R20, R166, R19, !PT ;  /* 0x00000013a6147209 */ /* 0x000fe20007810000 */
[--C-:B------:R-:W-:Y:S01]  /*7290*/  FFMA.FTZ R19, R152, UR10, -R184.reuse ;  /* 0x0000000a98137c23 */ /* 0x100fe200080108b8 */
[----:B------:R-:W-:Y:S01]  /*72a0*/  FSEL R183, R183, -INF , !P0 ;  /* 0xff800000b7b77808 */ /* 0x000fe20004000000 */
[--C-:B------:R-:W-:Y:S01]  /*72b0*/  FFMA.FTZ R152, R153, UR10, -R184.reuse ;  /* 0x0000000a99987c23 */ /* 0x100fe200080108b8 */
[----:B------:R-:W-:Y:S01]  /*72c0*/  FMNMX.FTZ R21, R167, R20, !PT ;  /* 0x00000014a7157209 */ /* 0x000fe20007810000 */
[--C-:B------:R-:W-:Y:S01]  /*72d0*/  FFMA.FTZ R153, R165, UR10, -R184.reuse ;  /* 0x0000000aa5997c23 */ /* 0x100fe200080108b8 */
[----:B------:R-:W-:Y:S01]  /*72e0*/  MUFU.EX2 R154, R154 ;  /* 0x0000009a009a7308 */ /* 0x000fe20000000800 */
[--C-:B------:R-:W-:Y:S01]  /*72f0*/  FFMA.FTZ R176, R176, UR10, -R184.reuse ;  /* 0x0000000ab0b07c23 */ /* 0x100fe200080108b8 */
[----:B------:R-:W-:Y:S01]  /*7300*/  FMNMX.FTZ R20, R170, R21, !PT ;  /* 0x00000015aa147209 */ /* 0x000fe20007810000 */
[--C-:B------:R-:W-:Y:S01]  /*7310*/  FFMA.FTZ R177, R177, UR10, -R184.reuse ;  /* 0x0000000ab1b17c23 */ /* 0x100fe200080108b8 */
[--C-:B------:R-:W-:Y:S01]  /*7320*/  FFMA.FTZ R180, R180, UR10, -R184.reuse ;  /* 0x0000000ab4b47c23 */ /* 0x100fe200080108b8 */
[----:B------:R-:W-:Y:S01]  /*7330*/  ISETP.NE.AND P0, PT, R4, RZ, PT ;  /* 0x000000ff0400720c */ /* 0x000fe20003f05270 */
[--C-:B------:R-:W-:Y:S01]  /*7340*/  FFMA.FTZ R181, R181, UR10, -R184.reuse ;  /* 0x0000000ab5b57c23 */ /* 0x100fe200080108b8 */
[----:B------:R-:W-:Y:S01]  /*7350*/  FMNMX.FTZ R21, R171, R20, !PT ;  /* 0x00000014ab157209 */ /* 0x000fe20007810000 */
[----:B------:R-:W-:Y:S01]  /*7360*/  MUFU.EX2 R19, R19 ;  /* 0x0000001300137308 */ /* 0x000fe20000000800 */
[--C-:B------:R-:W-:Y:S01]  /*7370*/  FFMA.FTZ R20, R164, UR10, -R184.reuse ;  /* 0x0000000aa4147c23 */ /* 0x100fe200080108b8 */
[----:B------:R-:W-:Y:S01]  /*7380*/  FFMA.FTZ R164, R173, UR10, -R184 ;  /* 0x0000000aada47c23 */ /* 0x000fe200080108b8 */
[----:B------:R-:W-:-:S04]  /*7390*/  FMNMX.FTZ R18, R174, R21, !PT ;  /* 0x00000015ae127209 */ /* 0x000fc80007810000 */
[----:B------:R-:W-:Y:S01]  /*73a0*/  FMNMX.FTZ R21, R175, R18, !PT ;  /* 0x00000012af157209 */ /* 0x000fe20007810000 */
[----:B------:R-:W-:Y:S03]  /*73b0*/  MUFU.EX2 R152, R152 ;  /* 0x0000009800987308 */ /* 0x000fe60000000800 */
[----:B------:R-:W-:Y:S01]  /*73c0*/  FMNMX.FTZ R18, R178, R21, !PT ;  /* 0x00000015b2127209 */ /* 0x000fe20007810000 */
[--C-:B------:R-:W-:Y:S01]  /*73d0*/  FFMA.FTZ R21, R157, UR10, -R184.reuse ;  /* 0x0000000a9d157c23 */ /* 0x100fe200080108b8 */
[--C-:B------:R-:W-:Y:S02]  /*73e0*/  FFMA.FTZ R157, R169, UR10, -R184.reuse ;  /* 0x0000000aa99d7c23 */ /* 0x100fe400080108b8 */
[----:B------:R-:W-:Y:S01]  /*73f0*/  FMNMX.FTZ R23, R179, R18, !PT ;  /* 0x00000012b3177209 */ /* 0x000fe20007810000 */
[----:B------:R-:W-:Y:S03]  /*7400*/  MUFU.EX2 R156, R156 ;  /* 0x0000009c009c7308 */ /* 0x000fe60000000800 */
[----:B------:R-:W-:Y:S01]  /*7410*/  FMNMX.FTZ R16, R182, R23, !PT ;  /* 0x00000017b6107209 */ /* 0x000fe20007810000 */
[----:B------:R-:W-:-:S03]  /*7420*/  FFMA.FTZ R23, R161, UR10, -R184 ;  /* 0x0000000aa1177c23 */ /* 0x000fc600080108b8 */
[----:B------:R-:W-:Y:S01]  /*7430*/  FMNMX.FTZ R16, R183, R16, !PT ;  /* 0x00000010b7107209 */ /* 0x000fe20007810000 */
[----:B------:R-:W-:Y:S04]  /*7440*/  MUFU.EX2 R21, R21 ;  /* 0x0000001500157308 */ /* 0x000fe80000000800 */
[----:B------:R-:W0:Y:S04]  /*7450*/  SHFL.BFLY PT, R161, R16, 0x2, 0x1f ;  /* 0x0c401f0010a17f89 */ /* 0x000e2800000e0000 */
[----:B------:R-:W-:Y:S08]  /*7460*/  MUFU.EX2 R23, R23 ;  /* 0x0000001700177308 */ /* 0x000ff00000000800 */
[----:B------:R-:W-:Y:S08]  /*7470*/  MUFU.EX2 R20, R20 ;  /* 0x0000001400147308 */ /* 0x000ff00000000800 */
[----:B------:R-:W-:Y:S01]  /*7480*/  MUFU.EX2 R153, R153 ;  /* 0x0000009900997308 */ /* 0x000fe20000000800 */
[----:B0-----:R-:W-:Y:S01]  /*7490*/  FMNMX.FTZ R22, R16, R161, !PT ;  /* 0x000000a110167209 */ /* 0x001fe20007810000 */
[----:B------:R-:W-:Y:S01]  /*74a0*/  FFMA.FTZ R161, R172, UR10, -R184 ;  /* 0x0000000aaca17c23 */ /* 0x000fe200080108b8 */
[----:B------:R-:W-:-:S05]  /*74b0*/  FSEL R16, R15, RZ, P2 ;  /* 0x000000ff0f107208 */ /* 0x000fca0001000000 */
[----:B------:R-:W-:Y:S01]  /*74c0*/  MUFU.EX2 R160, R160 ;  /* 0x000000a000a07308 */ /* 0x000fe20000000800 */
[----:B------:R-:W0:Y:S01]  /*74d0*/  SHFL.BFLY PT, R165, R22, 0x1, 0x1f ;  /* 0x0c201f0016a57f89 */ /* 0x000e2200000e0000 */
[----:B------:R-:W-:-:S04]  /*74e0*/  FADD.FTZ R16, -R16, R5 ;  /* 0x0000000510107221 */ /* 0x000fc80000010100 */
[----:B------:R-:W-:Y:S02]  /*74f0*/  FMUL.FTZ R18, R16, UR10 ;  /* 0x0000000a10127c20 */ /* 0x000fe40008410000 */
[----:B------:R-:W-:Y:S08]  /*7500*/  MUFU.EX2 R157, R157 ;  /* 0x0000009d009d7308 */ /* 0x000ff00000000800 */
[----:B------:R-:W1:Y:S08]  /*7510*/  MUFU.EX2 R18, R18 ;  /* 0x0000001200127308 */ /* 0x000e700000000800 */
[----:B------:R-:W3:Y:S01]  /*7520*/  MUFU.EX2 R161, R161 ;  /* 0x000000a100a17308 */ /* 0x000ee20000000800 */
[----:B0-----:R-:W-:-:S04]  /*7530*/  FMNMX.FTZ R16, R22, R165, !PT ;  /* 0x000000a516107209 */ /* 0x001fc80007810000 */
[C---:B------:R-:W-:Y:S01]  /*7540*/  FSETP.NEU.FTZ.AND P1, PT, R16.reuse, -INF , PT ;  /* 0xff8000001000780b */ /* 0x040fe20003f3d000 */
[----:B------:R-:W-:Y:S02]  /*7550*/  FMUL.FTZ R5, R16, UR10 ;  /* 0x0000000a10057c20 */ /* 0x000fe40008410000 */
[----:B------:R-:W0:Y:S01]  /*7560*/  MUFU.EX2 R164, R164 ;  /* 0x000000a400a47308 */ /* 0x000e220000000800 */
[----:B-1----:R-:W-:Y:S01]  /*7570*/  FFMA.FTZ R165, R18, R8, R19 ;  /* 0x0000000812a57223 */ /* 0x002fe20000010013 */
[-C--:B------:R-:W-:Y:S01]  /*7580*/  FMUL.FTZ R24, R24, R18.reuse ;  /* 0x0000001218187220 */ /* 0x080fe20000410000 */
[----:B------:R-:W-:Y:S01]  /*7590*/  FSEL R168, R5, RZ, P1 ;  /* 0x000000ff05a87208 */ /* 0x000fe20000800000 */
[-C--:B------:R-:W-:Y:S01]  /*75a0*/  FMUL.FTZ R25, R25, R18.reuse ;  /* 0x0000001219197220 */ /* 0x080fe20000410000 */
[----:B------:R-:W-:Y:S01]  /*75b0*/  FADD.FTZ R165, R152, R165 ;  /* 0x000000a598a57221 */ /* 0x000fe20000010000 */
[----:B------:R-:W-:Y:S01]  /*75c0*/  FSEL R5, R16, RZ, P1 ;  /* 0x000000ff10057208 */ /* 0x000fe20000800000 */
[----:B------:R-:W-:Y:S01]  /*75d0*/  FMUL.FTZ R28, R28, R18 ;  /* 0x000000121c1c7220 */ /* 0x000fe20000410000 */
[--C-:B------:R-:W-:Y:S01]  /*75e0*/  FFMA.FTZ R22, R17, UR10, -R168.reuse ;  /* 0x0000000a11167c23 */ /* 0x100fe200080108a8 */
[----:B------:R-:W-:Y:S01]  /*75f0*/  FADD.FTZ R8, R154, R165 ;  /* 0x000000a59a087221 */ /* 0x000fe20000010000 */
[----:B------:R-:W1:Y:S01]  /*7600*/  MUFU.EX2 R176, R176 ;  /* 0x000000b000b07308 */ /* 0x000e620000000800 */
[----:B------:R-:W-:Y:S01]  /*7610*/  FFMA.FTZ R165, R162, UR10, -R168 ;  /* 0x0000000aa2a57c23 */ /* 0x000fe200080108a8 */
[----:B------:R-:W-:Y:S01]  /*7620*/  FADD.FTZ R6, -R5, R6 ;  /* 0x0000000605067221 */ /* 0x000fe20000010100 */
[----:B------:R-:W-:Y:S01]  /*7630*/  FADD.FTZ R17, R21, R8 ;  /* 0x0000000815117221 */ /* 0x000fe20000010000 */
[----:B------:R-:W-:Y:S01]  /*7640*/  FFMA.FTZ R155, R155, UR10, -R168 ;  /* 0x0000000a9b9b7c23 */ /* 0x000fe200080108a8 */
[----:B------:R-:W-:-:S02]  /*7650*/  IMAD.U32 R8, RZ, RZ, UR24 ;  /* 0x00000018ff087e24 */ /* 0x000fc4000f8e00ff */
[----:B------:R-:W-:Y:S01]  /*7660*/  FMUL.FTZ R6, R6, UR10 ;  /* 0x0000000a06067c20 */ /* 0x000fe20008410000 */
[----:B------:R-:W-:Y:S01]  /*7670*/  FADD.FTZ R172, R156, R17 ;  /* 0x000000119cac7221 */ /* 0x000fe20000010000 */
[----:B------:R-:W4:Y:S01]  /*7680*/  MUFU.EX2 R177, R177 ;  /* 0x000000b100b17308 */ /* 0x000f220000000800 */
[----:B------:R-:W-:Y:S01]  /*7690*/  FFMA.FTZ R158, R158, UR10, -R168 ;  /* 0x0000000a9e9e7c23 */ /* 0x000fe200080108a8 */
[----:B------:R-:W-:Y:S02]  /*76a0*/  @!P0 IMAD R8, R8, 0x40, R3 ;  /* 0x0000004008088824 */ /* 0x000fe400078e0203 */
[----:B------:R-:W-:Y:S01]  /*76b0*/  FADD.FTZ R17, R23, R172 ;  /* 0x000000ac17117221 */ /* 0x000fe20000010000 */
[--C-:B------:R-:W-:Y:S01]  /*76c0*/  FFMA.FTZ R159, R159, UR10, -R168.reuse ;  /* 0x0000000a9f9f7c23 */ /* 0x100fe200080108a8 */
[----:B------:R-:W-:Y:S01]  /*76d0*/  F2FP.BF16.F32.PACK_AB R152, R152, R19 ;  /* 0x000000139898723e */ /* 0x000fe200000010ff */
[--C-:B------:R-:W-:Y:S01]  /*76e0*/  FFMA.FTZ R170, R170, UR10, -R168.reuse ;  /* 0x0000000aaaaa7c23 */ /* 0x100fe200080108a8 */
[----:B------:R-:W-:Y:S01]  /*76f0*/  FADD.FTZ R172, R20, R17 ;  /* 0x0000001114ac7221 */ /* 0x000fe20000010000 */
[----:B------:R-:W-:Y:S01]  /*7700*/  MUFU.EX2 R180, R180 ;  /* 0x000000b400b47308 */ /* 0x000fe20000000800 */
[----:B------:R-:W-:Y:S01]  /*7710*/  @!P0 LEA R8, R8, UR37, 0x2 ;  /* 0x0000002508088c11 */ /* 0x000fe2000f8e10ff */
[----:B------:R-:W-:Y:S01]  /*7720*/  FFMA.FTZ R163, R163, UR10, -R168 ;  /* 0x0000000aa3a37c23 */ /* 0x000fe200080108a8 */
[----:B------:R-:W-:Y:S01]  /*7730*/  FADD.FTZ R173, R153, R172 ;  /* 0x000000ac99ad7221 */ /* 0x000fe20000010000 */
[--C-:B------:R-:W-:Y:S01]  /*7740*/  FFMA.FTZ R169, R166, UR10, -R168.reuse ;  /* 0x0000000aa6a97c23 */ /* 0x100fe200080108a8 */
[--C-:B------:R-:W-:Y:S01]  /*7750*/  FFMA.FTZ R167, R167, UR10, -R168.reuse ;  /* 0x0000000aa7a77c23 */ /* 0x100fe200080108a8 */
[----:B------:R-:W-:Y:S01]  /*7760*/  @!P0 STS [R8+0x28800], R18 ;  /* 0x0288001208008388 */ /* 0x000fe20000000800 */
[----:B------:R-:W-:Y:S01]  /*7770*/  FADD.FTZ R162, R160, R173 ;  /* 0x000000ada0a27221 */ /* 0x000fe20000010000 */
[----:B------:R-:W-:Y:S01]  /*7780*/  MUFU.EX2 R22, R22 ;  /* 0x0000001600167308 */ /* 0x000fe20000000800 */
[--C-:B------:R-:W-:Y:S01]  /*7790*/  FFMA.FTZ R171, R171, UR10, -R168.reuse ;  /* 0x0000000aabab7c23 */ /* 0x100fe200080108a8 */
[----:B------:R-:W-:Y:S01]  /*77a0*/  FFMA.FTZ R174, R174, UR10, -R168 ;  /* 0x0000000aaeae7c23 */ /* 0x000fe200080108a8 */
[----:B------:R-:W-:Y:S01]  /*77b0*/  FADD.FTZ R162, R157, R162 ;  /* 0x000000a29da27221 */ /* 0x000fe20000010000 */
[--C-:B------:R-:W-:Y:S01]  /*77c0*/  FFMA.FTZ R175, R175, UR10, -R168.reuse ;  /* 0x0000000aafaf7c23 */ /* 0x100fe200080108a8 */
[--C-:B------:R-:W-:Y:S01]  /*77d0*/  FFMA.FTZ R178, R178, UR10, -R168.reuse ;  /* 0x0000000ab2b27c23 */ /* 0x100fe200080108a8 */
[----:B------:R-:W-:Y:S01]  /*77e0*/  FFMA.FTZ R179, R179, UR10, -R168 ;  /* 0x0000000ab3b37c23 */ /* 0x000fe200080108a8 */
[----:B---3--:R-:W-:Y:S01]  /*77f0*/  FADD.FTZ R173, R161, R162 ;  /* 0x000000a2a1ad7221 */ /* 0x008fe20000010000 */
[----:B------:R-:W3:Y:S01]  /*7800*/  MUFU.EX2 R17, R6 ;  /* 0x0000000600117308 */ /* 0x000ee20000000800 */
[--C-:B------:R-:W-:Y:S01]  /*7810*/  FFMA.FTZ R182, R182, UR10, -R168.reuse ;  /* 0x0000000ab6b67c23 */ /* 0x100fe200080108a8 */
[----:B------:R-:W-:Y:S01]  /*7820*/  FFMA.FTZ R183, R183, UR10, -R168 ;  /* 0x0000000ab7b77c23 */ /* 0x000fe200080108a8 */
[----:B0-----:R-:W-:Y:S01]  /*7830*/  FADD.FTZ R173, R164, R173 ;  /* 0x000000ada4ad7221 */ /* 0x001fe20000010000 */
[----:B------:R-:W-:Y:S01]  /*7840*/  F2FP.BF16.F32.PACK_AB R154, R21, R154 ;  /* 0x0000009a159a723e */ /* 0x000fe200000010ff */
[----:B------:R-:W-:Y:S01]  /*7850*/  FMUL.FTZ R29, R29, R18 ;  /* 0x000000121d1d7220 */ /* 0x000fe20000410000 */
[----:B------:R-:W-:Y:S01]  /*7860*/  F2FP.BF16.F32.PACK_AB R160, R157, R160 ;  /* 0x000000a09da0723e */ /* 0x000fe200000010ff */
[----:B-1----:R-:W-:Y:S01]  /*7870*/  FADD.FTZ R162, R176, R173 ;  /* 0x000000adb0a27221 */ /* 0x002fe20000010000 */
[----:B------:R-:W0:Y:S01]  /*7880*/  MUFU.EX2 R181, R181 ;  /* 0x000000b500b57308 */ /* 0x000e220000000800 */
[----:B------:R-:W-:Y:S01]  /*7890*/  F2FP.BF16.F32.PACK_AB R156, R23, R156 ;  /* 0x0000009c179c723e */ /* 0x000fe200000010ff */
[-C--:B------:R-:W-:Y:S01]  /*78a0*/  FMUL.FTZ R32, R32, R18.reuse ;  /* 0x0000001220207220 */ /* 0x080fe20000410000 */
[----:B----4-:R-:W-:Y:S01]  /*78b0*/  FADD.FTZ R19, R177, R162 ;  /* 0x000000a2b1137221 */ /* 0x010fe20000010000 */
[----:B------:R-:W-:Y:S01]  /*78c0*/  F2FP.BF16.F32.PACK_AB R162, R164, R161 ;  /* 0x000000a1a4a2723e */ /* 0x000fe200000010ff */
[----:B------:R-:W-:Y:S01]  /*78d0*/  FMUL.FTZ R33, R33, R18 ;  /* 0x0000001221217220 */ /* 0x000fe20000410000 */
[----:B------:R-:W-:Y:S01]  /*78e0*/  F2FP.BF16.F32.PACK_AB R164, R177, R176 ;  /* 0x000000b0b1a4723e */ /* 0x000fe200000010ff */
[-C--:B------:R-:W-:Y:S01]  /*78f0*/  FMUL.FTZ R36, R36, R18.reuse ;  /* 0x0000001224247220 */ /* 0x080fe20000410000 */
[----:B------:R-:W1:Y:S01]  /*7900*/  MUFU.EX2 R5, R155 ;  /* 0x0000009b00057308 */ /* 0x000e620000000800 */
[----:B---3--:R3:W-:Y:S01]  /*7910*/  @!P0 STS [R8+0x28820], R17 ;  /* 0x0288201108008388 */ /* 0x0087e20000000800 */
[-C--:B------:R-:W-:Y:S01]  /*7920*/  FMUL.FTZ R37, R37, R18.reuse ;  /* 0x0000001225257220 */ /* 0x080fe20000410000 */
[-C--:B------:R-:W-:Y:S01]  /*7930*/  FMUL.FTZ R40, R40, R18.reuse ;  /* 0x0000001228287220 */ /* 0x080fe20000410000 */
[-C--:B------:R-:W-:Y:S01]  /*7940*/  FMUL.FTZ R41, R41, R18.reuse ;  /* 0x0000001229297220 */ /* 0x080fe20000410000 */
[-C--:B------:R-:W-:Y:S01]  /*7950*/  FMUL.FTZ R44, R44, R18.reuse ;  /* 0x000000122c2c7220 */ /* 0x080fe20000410000 */
[-C--:B------:R-:W-:Y:S01]  /*7960*/  FMUL.FTZ R45, R45, R18.reuse ;  /* 0x000000122d2d7220 */ /* 0x080fe20000410000 */
[----:B------:R-:W-:Y:S01]  /*7970*/  FMUL.FTZ R48, R48, R18 ;  /* 0x0000001230307220 */ /* 0x000fe20000410000 */
[----:B------:R4:W5:Y:S01]  /*7980*/  MUFU.EX2 R155, R158 ;  /* 0x0000009e009b7308 */ /* 0x0009620000000800 */
        /* <DEDUP_REMOVED lines=8> */
[----:B----4-:R-:W-:Y:S01]  /*7a10*/  F2FP.BF16.F32.PACK_AB R158, R153, R20 ;  /* 0x00000014999e723e */ /* 0x010fe200000010ff */
[----:B------:R-:W-:Y:S01]  /*7a20*/  FADD.FTZ R20, R180, R19 ;  /* 0x00000013b4147221 */ /* 0x000fe20000010000 */
[----:B-1----:R-:W-:Y:S01]  /*7a30*/  F2FP.BF16.F32.PACK_AB R153, R5, R22 ;  /* 0x000000160599723e */ /* 0x002fe200000010ff */
[-C--:B------:R-:W-:Y:S01]  /*7a40*/  FMUL.FTZ R61, R61, R18.reuse ;  /* 0x000000123d3d7220 */ /* 0x080fe20000410000 */
[-C--:B------:R-:W-:Y:S01]  /*7a50*/  FMUL.FTZ R64, R64, R18.reuse ;  /* 0x0000001240407220 */ /* 0x080fe20000410000 */
[----:B---3--:R-:W-:Y:S01]  /*7a60*/  FADD.FTZ R8, R181, R20 ;  /* 0x00000014b5087221 */ /* 0x008fe20000010000 */
        /* <DEDUP_REMOVED lines=17> */
[----:B------:R-:W4:Y:S01]  /*7b80*/  MUFU.EX2 R20, R163 ;  /* 0x000000a300147308 */ /* 0x000f220000000800 */
[----:B---3--:R-:W-:Y:S01]  /*7b90*/  FFMA.FTZ R170, R17, R7, R22 ;  /* 0x0000000711aa7223 */ /* 0x008fe20000010016 */
[-C--:B------:R-:W-:Y:S01]  /*7ba0*/  FMUL.FTZ R96, R96, R18.reuse ;  /* 0x0000001260607220 */ /* 0x080fe20000410000 */
[-C--:B------:R-:W-:Y:S01]  /*7bb0*/  FMUL.FTZ R97, R97, R18.reuse ;  /* 0x0000001261617220 */ /* 0x080fe20000410000 */
[-C--:B------:R-:W-:Y:S01]  /*7bc0*/  FMUL.FTZ R100, R100, R18.reuse ;  /* 0x0000001264647220 */ /* 0x080fe20000410000 */
[----:B------:R-:W-:Y:S01]  /*7bd0*/  FADD.FTZ R170, R5, R170 ;  /* 0x000000aa05aa7221 */ /* 0x000fe20000010000 */
[-C--:B------:R-:W-:Y:S01]  /*7be0*/  FMUL.FTZ R101, R101, R18.reuse ;  /* 0x0000001265657220 */ /* 0x080fe20000410000 */
[-C--:B------:R-:W-:Y:S01]  /*7bf0*/  FMUL.FTZ R104, R104, R18.reuse ;  /* 0x0000001268687220 */ /* 0x080fe20000410000 */
[----:B------:R-:W3:Y:S01]  /*7c00*/  MUFU.EX2 R159, R169 ;  /* 0x000000a9009f7308 */ /* 0x000ee20000000800 */
[----:B-----5:R-:W-:Y:S01]  /*7c10*/  FADD.FTZ R7, R155, R170 ;  /* 0x000000aa9b077221 */ /* 0x020fe20000010000 */
[C---:B0-----:R-:W-:Y:S01]  /*7c20*/  F2FP.BF16.F32.PACK_AB R155, R6.reuse, R155 ;  /* 0x0000009b069b723e */ /* 0x041fe200000010ff */
[----:B------:R-:W-:Y:S01]  /*7c30*/  BAR.SYNC.DEFER_BLOCKING 0xf, 0x100 ;  /* 0x03c4000000007b1d */ /* 0x000fe20000010000 */
[-C--:B------:R-:W-:Y:S01]  /*7c40*/  FMUL.FTZ R105, R105, R18.reuse ;  /* 0x0000001269697220 */ /* 0x080fe20000410000 */
[----:B------:R-:W-:Y:S01]  /*7c50*/  FADD.FTZ R176, R6, R7 ;  /* 0x0000000706b07221 */ /* 0x000fe20000010000 */
[-C--:B------:R-:W-:Y:S01]  /*7c60*/  FMUL.FTZ R108, R108, R18.reuse ;  /* 0x000000126c6c7220 */ /* 0x080fe20000410000 */
[-C--:B------:R-:W-:Y:S01]  /*7c70*/  FMUL.FTZ R109, R109, R18.reuse ;  /* 0x000000126d6d7220 */ /* 0x080fe20000410000 */
[-C--:B------:R-:W-:Y:S01]  /*7c80*/  FMUL.FTZ R112, R112, R18.reuse ;  /* 0x0000001270707220 */ /* 0x080fe20000410000 */
[----:B------:R-:W0:Y:S01]  /*7c90*/  MUFU.EX2 R168, R167 ;  /* 0x000000a700a87308 */ /* 0x000e220000000800 */
[----:B-1----:R-:W-:Y:S01]  /*7ca0*/  FADD.FTZ R7, R165, R176 ;  /* 0x000000b0a5077221 */ /* 0x002fe20000010000 */
[----:B----4-:R-:W-:Y:S01]  /*7cb0*/  F2FP.BF16.F32.PACK_AB R157, R20, R165 ;  /* 0x000000a5149d723e */ /* 0x010fe200000010ff */
        /* <DEDUP_REMOVED lines=14> */
[-C--:B------:R-:W-:Y:S01]  /*7da0*/  FMUL.FTZ R137, R137, R18.reuse ;  /* 0x0000001289897220 */ /* 0x080fe20000410000 */
[----:B------:R1:W-:Y:S01]  /*7db0*/  STSM.16.M88.4 [R12+0x26800], R152 ;  /* 0x026800980c007844 */ /* 0x0003e20000000200 */
[-C--:B------:R-:W-:Y:S01]  /*7dc0*/  FMUL.FTZ R140, R140, R18.reuse ;  /* 0x000000128c8c7220 */ /* 0x080fe20000410000 */
[-C--:B------:R-:W-:Y:S01]  /*7dd0*/  FMUL.FTZ R141, R141, R18.reuse ;  /* 0x000000128d8d7220 */ /* 0x080fe20000410000 */
[-C--:B------:R-:W-:Y:S01]  /*7de0*/  FMUL.FTZ R144, R144, R18.reuse ;  /* 0x0000001290907220 */ /* 0x080fe20000410000 */
[-C--:B------:R-:W-:Y:S01]  /*7df0*/  FMUL.FTZ R145, R145, R18.reuse ;  /* 0x0000001291917220 */ /* 0x080fe20000410000 */
[-C--:B------:R-:W-:Y:S01]  /*7e00*/  FMUL.FTZ R148, R148, R18.reuse ;  /* 0x0000001294947220 */ /* 0x080fe20000410000 */
[----:B------:R-:W2:Y:S01]  /*7e10*/  MUFU.EX2 R170, R175 ;  /* 0x000000af00aa7308 */ /* 0x000ea20000000800 */
[----:B----4-:R-:W-:Y:S01]  /*7e20*/  FADD.FTZ R174, R20, R7 ;  /* 0x0000000714ae7221 */ /* 0x010fe20000010000 */
[----:B------:R-:W-:Y:S01]  /*7e30*/  FMUL.FTZ R149, R149, R18 ;  /* 0x0000001295957220 */ /* 0x000fe20000410000 */
[-C--:B------:R-:W-:Y:S01]  /*7e40*/  FMUL.FTZ R26, R26, R17.reuse ;  /* 0x000000111a1a7220 */ /* 0x080fe20000410000 */
[----:B------:R-:W-:Y:S01]  /*7e50*/  FMUL.FTZ R27, R27, R17 ;  /* 0x000000111b1b7220 */ /* 0x000fe20000410000 */
[----:B---3--:R-:W-:Y:S01]  /*7e60*/  FADD.FTZ R7, R159, R174 ;  /* 0x000000ae9f077221 */ /* 0x008fe20000010000 */
[----:B0-----:R-:W-:Y:S01]  /*7e70*/  F2FP.BF16.F32.PACK_AB R159, R168, R159 ;  /* 0x0000009fa89f723e */ /* 0x001fe200000010ff */
[-C--:B------:R-:W-:Y:S01]  /*7e80*/  FMUL.FTZ R30, R30, R17.reuse ;  /* 0x000000111e1e7220 */ /* 0x080fe20000410000 */
[----:B------:R-:W0:Y:S01]  /*7e90*/  MUFU.EX2 R178, R178 ;  /* 0x000000b200b27308 */ /* 0x000e220000000800 */
[----:B------:R-:W-:Y:S01]  /*7ea0*/  FADD.FTZ R174, R168, R7 ;  /* 0x00000007a8ae7221 */ /* 0x000fe20000010000 */
[-C--:B------:R-:W-:Y:S01]  /*7eb0*/  FMUL.FTZ R31, R31, R17.reuse ;  /* 0x000000111f1f7220 */ /* 0x080fe20000410000 */
[----:B------:R3:W-:Y:S01]  /*7ec0*/  STSM.16.M88.4 [R10], R156 ;  /* 0x0000009c0a007844 */ /* 0x0007e20000000200 */
[----:B------:R-:W-:Y:S01]  /*7ed0*/  FMUL.FTZ R34, R34, R17 ;  /* 0x0000001122227220 */ /* 0x000fe20000410000 */
[----:B------:R-:W-:Y:S01]  /*7ee0*/  FADD.FTZ R7, R161, R174 ;  /* 0x000000aea1077221 */ /* 0x000fe20000010000 */
[C---:B-1----:R-:W-:Y:S01]  /*7ef0*/  F2FP.BF16.F32.PACK_AB R161, R172.reuse, R161 ;  /* 0x000000a1aca1723e */ /* 0x042fe200000010ff */
[-C--:B------:R-:W-:Y:S01]  /*7f00*/  FMUL.FTZ R35, R35, R17.reuse ;  /* 0x0000001123237220 */ /* 0x080fe20000410000 */
[----:B------:R-:W1:Y:S01]  /*7f10*/  MUFU.EX2 R179, R179 ;  /* 0x000000b300b37308 */ /* 0x000e620000000800 */
[----:B------:R-:W-:Y:S01]  /*7f20*/  FADD.FTZ R174, R172, R7 ;  /* 0x00000007acae7221 */ /* 0x000fe20000010000 */
[-C--:B------:R-:W-:Y:S01]  /*7f30*/  FMUL.FTZ R38, R38, R17.reuse ;  /* 0x0000001126267220 */ /* 0x080fe20000410000 */
[-C--:B------:R-:W-:Y:S01]  /*7f40*/  FMUL.FTZ R39, R39, R17.reuse ;  /* 0x0000001127277220 */ /* 0x080fe20000410000 */
[----:B------:R-:W-:Y:S01]  /*7f50*/  FMUL.FTZ R42, R42, R17 ;  /* 0x000000112a2a7220 */ /* 0x000fe20000410000 */
[----:B-----5:R-:W-:Y:S01]  /*7f60*/  FADD.FTZ R7, R163, R174 ;  /* 0x000000aea3077221 */ /* 0x020fe20000010000 */
[C---:B--2---:R-:W-:Y:S01]  /*7f70*/  F2FP.BF16.F32.PACK_AB R163, R170.reuse, R163 ;  /* 0x000000a3aaa3723e */ /* 0x044fe200000010ff */
[-C--:B------:R-:W-:Y:S01]  /*7f80*/  FMUL.FTZ R43, R43, R17.reuse ;  /* 0x000000112b2b7220 */ /* 0x080fe20000410000 */
[----:B------:R-:W2:Y:S01]  /*7f90*/  MUFU.EX2 R167, R182 ;  /* 0x000000b600a77308 */ /* 0x000ea20000000800 */
[----:B------:R-:W-:Y:S01]  /*7fa0*/  FADD.FTZ R7, R170, R7 ;  /* 0x00000007aa077221 */ /* 0x000fe20000010000 */
[-C--:B------:R-:W-:Y:S01]  /*7fb0*/  FMUL.FTZ R46, R46, R17.reuse ;  /* 0x000000112e2e7220 */ /* 0x080fe20000410000 */
[----:B------:R3:W-:Y:S01]  /*7fc0*/  STSM.16.M88.4 [R11], R160 ;  /* 0x000000a00b007844 */ /* 0x0007e20000000200 */
[-C--:B------:R-:W-:Y:S01]  /*7fd0*/  FMUL.FTZ R47, R47, R17.reuse ;  /* 0x000000112f2f7220 */ /* 0x080fe20000410000 */
[----:B0-----:R-:W-:Y:S01]  /*7fe0*/  FADD.FTZ R176, R178, R7 ;  /* 0x00000007b2b07221 */ /* 0x001fe20000010000 */
[-C--:B------:R-:W-:Y:S01]  /*7ff0*/  FMUL.FTZ R50, R50, R17.reuse ;  /* 0x0000001132327220 */ /* 0x080fe20000410000 */
[-C--:B------:R-:W-:Y:S01]  /*8000*/  FMUL.FTZ R51, R51, R17.reuse ;  /* 0x0000001133337220 */ /* 0x080fe20000410000 */
[----:B------:R-:W0:Y:S01]  /*8010*/  MUFU.EX2 R174, R183 ;  /* 0x000000b700ae7308 */ /* 0x000e220000000800 */
[C---:B-1----:R-:W-:Y:S01]  /*8020*/  FADD.FTZ R176, R179.reuse, R176 ;  /* 0x000000b0b3b07221 */ /* 0x042fe20000010000 */
[----:B------:R-:W-:Y:S01]  /*8030*/  F2FP.BF16.F32.PACK_AB R165, R179, R178 ;  /* 0x000000b2b3a5723e */ /* 0x000fe200000010ff */
[-C--:B------:R-:W-:Y:S01]  /*8040*/  FMUL.FTZ R54, R54, R17.reuse ;  /* 0x0000001136367220 */ /* 0x080fe20000410000 */
[-C--:B------:R-:W-:Y:S01]  /*8050*/  FMUL.FTZ R55, R55, R17.reuse ;  /* 0x0000001137377220 */ /* 0x080fe20000410000 */
[-C--:B------:R-:W-:Y:S01]  /*8060*/  FMUL.FTZ R58, R58, R17.reuse ;  /* 0x000000113a3a7220 */ /* 0x080fe20000410000 */
[-C--:B------:R-:W-:Y:S01]  /*8070*/  FMUL.FTZ R59, R59, R17.reuse ;  /* 0x000000113b3b7220 */ /* 0x080fe20000410000 */
[-C--:B------:R-:W-:Y:S01]  /*8080*/  FMUL.FTZ R62, R62, R17.reuse ;  /* 0x000000113e3e7220 */ /* 0x080fe20000410000 */
[-C--:B------:R-:W-:Y:S01]  /*8090*/  FMUL.FTZ R63, R63, R17.reuse ;  /* 0x000000113f3f7220 */ /* 0x080fe20000410000 */
[----:B--2---:R-:W-:Y:S01]  /*80a0*/  FADD.FTZ R7, R167, R176 ;  /* 0x000000b0a7077221 */ /* 0x004fe20000010000 */
[-C--:B------:R-:W-:Y:S01]  /*80b0*/  FMUL.FTZ R66, R66, R17.reuse ;  /* 0x0000001142427220 */ /* 0x080fe20000410000 */
[-C--:B------:R-:W-:Y:S01]  /*80c0*/  FMUL.FTZ R67, R67, R17.reuse ;  /* 0x0000001143437220 */ /* 0x080fe20000410000 */
[-C--:B------:R-:W-:Y:S01]  /*80d0*/  FMUL.FTZ R70, R70, R17.reuse ;  /* 0x0000001146467220 */ /* 0x080fe20000410000 */
[-C--:B------:R-:W-:Y:S01]  /*80e0*/  FMUL.FTZ R71, R71, R17.reuse ;  /* 0x0000001147477220 */ /* 0x080fe20000410000 */
[-C--:B------:R-:W-:Y:S01]  /*80f0*/  FMUL.FTZ R74, R74, R17.reuse ;  /* 0x000000114a4a7220 */ /* 0x080fe20000410000 */
[-C--:B------:R-:W-:Y:S01]  /*8100*/  FMUL.FTZ R75, R75, R17.reuse ;  /* 0x000000114b4b7220 */ /* 0x080fe20000410000 */
[----:B------:R-:W-:Y:S01]  /*8110*/  FMUL.FTZ R78, R78, R17 ;  /* 0x000000114e4e7220 */ /* 0x000fe20000410000 */
[C---:B0-----:R-:W-:Y:S01]  /*8120*/  F2FP.BF16.F32.PACK_AB R167, R174.reuse, R167 ;  /* 0x000000a7aea7723e */ /* 0x041fe200000010ff */
[----:B------:R-:W-:Y:S01]  /*8130*/  FADD.FTZ R7, R174, R7 ;  /* 0x00000007ae077221 */ /* 0x000fe20000010000 */
[-C--:B------:R-:W-:Y:S01]  /*8140*/  FMUL.FTZ R79, R79, R17.reuse ;  /* 0x000000114f4f7220 */ /* 0x080fe20000410000 */
[-C--:B------:R-:W-:Y:S01]  /*8150*/  FMUL.FTZ R82, R82, R17.reuse ;  /* 0x0000001152527220 */ /* 0x080fe20000410000 */
[-C--:B------:R-:W-:Y:S01]  /*8160*/  FMUL.FTZ R83, R83, R17.reuse ;  /* 0x0000001153537220 */ /* 0x080fe20000410000 */
[----:B------:R3:W-:Y:S01]  /*8170*/  STSM.16.M88.4 [R9], R164 ;  /* 0x000000a409007844 */ /* 0x0007e20000000200 */
        /* <DEDUP_REMOVED lines=34> */
[----:B---3--:R-:W-:Y:S06]  /*83a0*/  @!P5 BRA `(.L_x_4799) ;  /* 0x000000000004d947 */ /* 0x008fec0003800000 */
[----:B------:R-:W-:Y:S01]  /*83b0*/  BPT.TRAP 0x1 ;  /* 0x000000040000795c */ /* 0x000fe20000300000 */
.L_x_4799:
[----:B------:R0:W1:Y:S01]  /*83c0*/  SYNCS.PHASECHK.TRANS64.TRYWAIT P0, [UR31+0x28c50], R13 ;  /* 0x028c500dff0075a7 */ /* 0x000062000800015f */
[----:B------:R-:W-:Y:S05]  /*83d0*/  @!P5 BRA `(.L_x_4800) ;  /* 0x000000000004d947 */ /* 0x000fea0003800000 */
[----:B------:R-:W-:Y:S01]  /*83e0*/  BPT.TRAP 0x1 ;  /* 0x000000040000795c */ /* 0x000fe20000300000 */
.L_x_4800:
[----:B-1----:R-:W-:Y:S05]  /*83f0*/  @P0 BRA `(.L_x_4801) ;  /* 0x0000000000080947 */ /* 0x002fea0003800000 */
[----:B------:R-:W1:Y:S02]  /*8400*/  SYNCS.PHASECHK.TRANS64.TRYWAIT P0, [UR31+0x28c50], R13 ;  /* 0x028c500dff0075a7 */ /* 0x000e64000800015f */
[----:B-1----:R-:W-:Y:S05]  /*8410*/  @!P0 BRA `(.L_x_4802) ;  /* 0x000000c000388947 */ /* 0x002fea0003800000 */
.L_x_4801:
[----:B------:R-:W-:Y:S01]  /*8420*/  ULEA UR19, UR4, UR36, 0xc ;  /* 0x0000002404137291 */ /* 0x000fe2000f8e603f */
[----:B------:R-:W-:Y:S01]  /*8430*/  WARPGROUP.ARRIVE ;  /* 0x00000000000079c5 */ /* 0x000fe20000000000 */
[----:B------:R-:W-:Y:S01]  /*8440*/  UMOV UR15, 0x40000040 ;  /* 0x40000040000f7882 */ /* 0x000fe20000000000 */
[----:B------:R-:W-:Y:S01]  /*8450*/  UISETP.GT.AND UP2, UPT, UR42, UR25, UPT ;  /* 0x000000192a00728c */ /* 0x000fe2000bf44270 */
[----:B-1----:R-:W-:Y:S01]  /*8460*/  @!P6 IADD3 R14, R14, 0x28c60, RZ ;  /* 0x00028c600e0ee810 */ /* 0x002fe20007ffe0ff */
[----:B------:R-:W-:Y:S01]  /*8470*/  UIADD3 UR42, UR42, -0x1, URZ ;  /* 0xffffffff2a2a7890 */ /* 0x000fe2000fffe03f */
[----:B------:R-:W-:Y:S01]  /*8480*/  IMAD.MOV.U32 R6, RZ, RZ, R16 ;  /* 0x000000ffff067224 */ /* 0x000fe200078e0010 */
[----:B------:R-:W-:Y:S01]  /*8490*/  UMOV UR14, UR19 ;  /* 0x00000013000e7c82 */ /* 0x000fe20008000000 */
[----:B------:R-:W-:Y:S01]  /*84a0*/  @!P6 PRMT R14, RZ, 0x654, R14 ;  /* 0x00000654ff0ee816 */ /* 0x000fe2000000000e */
[----:B------:R-:W-:Y:S01]  /*84b0*/  HGMMA.64x256x16.F32.BF16 R24, R152, gdesc[UR12].tnspB, R24, gsb0 ;  /* 0x43e0000c98187df0 */ /* 0x000fe20008001818 */
[----:B------:R-:W-:Y:S01]  /*84c0*/  UIADD3 UR14, UR19, 0x80, URZ ;  /* 0x00000080130e7890 */ /* 0x000fe2000fffe03f */
[----:B------:R-:W-:Y:S01]  /*84d0*/  PLOP3.LUT P0, PT, PT, PT, UP2, 0x80, 0x0 ;  /* 0x000000000000781c */ /* 0x000fe20003f0f028 */
[----:B------:R-:W-:Y:S01]  /*84e0*/  UMOV UR15, 0x40000040 ;  /* 0x40000040000f7882 */ /* 0x000fe20000000000 */
[----:B------:R-:W-:Y:S01]  /*84f0*/  UMOV UR24, UR4 ;  /* 0x0000000400187c82 */ /* 0x000fe20008000000 */
[----:B------:R-:W-:Y:S01]  /*8500*/  IMAD.MOV.U32 R5, RZ, RZ, R15 ;  /* 0x000000ffff057224 */ /* 0x000fe200078e000f */
        /* <DEDUP_REMOVED lines=27> */
[----:B------:R-:W-:Y:S02]  /*86c0*/  IMAD.MOV.U32 R6, RZ, RZ, R16 ;  /* 0x000000ffff067224 */ /* 0x000fe400078e0010 */
[----:B------:R-:W-:-:S07]  /*86d0*/  IMAD.MOV.U32 R5, RZ, RZ, R15 ;  /* 0x000000ffff057224 */ /* 0x000fce00078e000f */
.L_x_4786:
[----:B------:R-:W5:Y:S01]  /*86e0*/  S2UR UR19, SR_CTAID.X ;  /* 0x00000000001379c3 */ /* 0x000f620000002500 */
[----:B------:R-:W-:Y:S01]  /*86f0*/  ULDC UR14, c[0x0][0x448] ;  /* 0x00011200000e7ab9 */ /* 0x000fe20000000800 */
[----:B------:R-:W-:Y:S01]  /*8700*/  ULDC UR22, c[0x0][0x9e4] ;  /* 0x0002790000167ab9 */ /* 0x000fe20000000800 */
[----:B------:R-:W-:Y:S02]  /*8710*/  UISETP.NE.AND UP0, UPT, UR14, 0x1, UPT ;  /* 0x000000010e00788c */ /* 0x000fe4000bf05270 */
[----:B------:R-:W-:Y:S02]  /*8720*/  UISETP.GE.AND UP1, UPT, UR22, 0x1, UPT ;  /* 0x000000011600788c */ /* 0x000fe4000bf26270 */
[----:B------:R-:W-:-:S04]  /*8730*/  UIADD3 UR18, -UR18, 0x1, URZ ;  /* 0x0000000112127890 */ /* 0x000fc8000fffe13f */
[----:B------:R-:W-:Y:S01]  /*8740*/  PLOP3.LUT P4, PT, PT, PT, UP1, 0x80, 0x0 ;  /* 0x000000000000781c */ /* 0x000fe20003f8f018 */
[----:B------:R-:W-:Y:S02]  /*8750*/  UIMAD UR18, UR39, UR11, UR18 ;  /* 0x0000000b271272a4 */ /* 0x000fe4000f8e0212 */
[----:B------:R-:W-:Y:S01]  /*8760*/  @UP0 ULDC UR14, c[0x0][0x44c] ;  /* 0x00011300000e0ab9 */ /* 0x000fe20000000800 */
[----:B------:R-:W-:Y:S01]  /*8770*/  @UP0 ULDC UR11, c[0x0][0x450] ;  /* 0x00011400000b0ab9 */ /* 0x000fe20000000800 */
[----:B-----5:R-:W-:-:S04]  /*8780*/  ULEA UR19, UR19, 0x3f, 0x6 ;  /* 0x0000003f13137891 */ /* 0x020fc8000f8e303f */
[----:B------:R-:W-:-:S04]  /*8790*/  UIMAD.WIDE.U32 UR14, UR19, UR14, URZ ;  /* 0x0000000e130e72a5 */ /* 0x000fc8000f8e003f */
[----:B------:R-:W-:-:S03]  /*87a0*/  @UP0 USHF.R.U32.HI UR19, URZ, UR11, UR15 ;  /* 0x0000000b3f130299 */ /* 0x000fc6000801160f */
[----:B------:R-:W-:Y:S01]  /*87b0*/  ULDC UR11, c[0x0][0x9dc] ;  /* 0x00027700000b7ab9 */ /* 0x000fe20000000800 */
[----:B------:R-:W-:-:S04]  /*87c0*/  UIADD3 UR19, UR18, UR19, URZ ;  /* 0x0000001312137290 */ /* 0x000fc8000fffe03f */
        /* <DEDUP_REMOVED lines=12> */
.L_x_4805:
[----:B------:R-:W-:-:S11]  /*8890*/  UISETP.NE.AND UP1, UPT, UR22, 0x1, UPT ;  /* 0x000000011600788c */ /* 0x000fd6000bf25270 */
[----:B------:R-:W-:Y:S02]  /*88a0*/  @UP1 ULDC.64 UR24, c[0x0][0x9e8] ;  /* 0x00027a0000181ab9 */ /* 0x000fe40000000a00 */
[----:B------:R-:W-:-:S04]  /*88b0*/  UIMAD.WIDE.U32 UR14, UR19, UR24, URZ ;  /* 0x00000018130e72a5 */ /* 0x000fc8000f8e003f */
[----:B------:R-:W-:-:S12]  /*88c0*/  @UP1 USHF.R.U32.HI UR19, URZ, UR25, UR15 ;  /* 0x000000193f131299 */ /* 0x000fd8000801160f */
.L_x_4806:
[----:B------:R-:W-:-:S04]  /*88d0*/  UIMAD UR19, UR19, UR22, URZ ;  /* 0x00000016131372a4 */ /* 0x000fc8000f8e023f */
[----:B------:R-:W-:-:S04]  /*88e0*/  UISETP.LT.AND UP1, UPT, UR11, UR19, UPT ;  /* 0x000000130b00728c */ /* 0x000fc8000bf21270 */
[----:B------:R-:W-:-:S12]  /*88f0*/  USEL UR11, UR11, UR19, !UP1 ;  /* 0x000000130b0b7287 */ /* 0x000fd8000c800000 */
.L_x_4804:
[----:B------:R-:W-:-:S04]  /*8900*/  UIADD3 UR11, UR11, 0x3f, URZ ;  /* 0x0000003f0b0b7890 */ /* 0x000fc8000fffe03f */
[----:B------:R-:W-:-:S04]  /*8910*/  USHF.R.S32.HI UR14, URZ, 0x1f, UR11 ;  /* 0x0000001f3f0e7899 */ /* 0x000fc8000801140b */
[----:B------:R-:W-:-:S04]  /*8920*/  ULEA.HI UR14, UR14, UR11, URZ, 0x6 ;  /* 0x0000000b0e0e7291 */ /* 0x000fc8000f8f303f */
[----:B------:R-:W-:-:S04]  /*8930*/  USHF.R.S32.HI UR14, URZ, 0x6, UR14 ;  /* 0x000000063f0e7899 */ /* 0x000fc8000801140e */
[----:B------:R-:W-:-:S04]  /*8940*/  UISETP.LT.AND UP1, UPT, UR38, UR14, UPT ;  /* 0x0000000e2600728c */ /* 0x000fc8000bf21270 */
[----:B------:R-:W-:-:S04]  /*8950*/  USEL UR24, UR38, UR14, !UP1 ;  /* 0x0000000e26187287 */ /* 0x000fc8000c800000 */
[----:B------:R-:W-:-:S06]  /*8960*/  UISETP.GE.AND UP1, UPT, UR42, UR24, UPT ;  /* 0x000000182a00728c */ /* 0x000fcc000bf26270 */
[----:B------:R-:W-:-:S13]  /*8970*/  PLOP3.LUT P0, PT, PT, PT, UP1, 0x80, 0x0 ;  /* 0x000000000000781c */ /* 0x000fda0003f0f018 */
[----:B------:R-:W-:Y:S05]  /*8980*/  @!P0 BRA `(.L_x_4807) ;  /* 0x0000001800308947 */ /* 0x000fea0003800000 */
[----:B------:R-:W-:Y:S01]  /*8990*/  IMAD.MOV.U32 R15, RZ, RZ, R6 ;  /* 0x000000ffff0f7224 */ /* 0x000fe200078e0006 */
[----:B------:R-:W-:Y:S01]  /*89a0*/  UMOV UR27, UR4 ;  /* 0x00000004001b7c82 */ /* 0x000fe20008000000 */
[----:B01--4-:R-:W-:Y:S01]  /*89b0*/  IMAD.MOV.U32 R14, RZ, RZ, R5 ;  /* 0x000000ffff0e7224 */ /* 0x013fe200078e0005 */
[----:B------:R-:W-:-:S06]  /*89c0*/  ULDC UR26, c[0x0][0x988] ;  /* 0x00026200001a7ab9 */ /* 0x000fcc0000000800 */
.L_x_4816:
[----:B------:R-:W-:Y:S01]  /*89d0*/  UIADD3 UR4, UR27, 0x1, URZ ;  /* 0x000000011b047890 */ /* 0x000fe2000fffe03f */
[----:B------:R-:W-:Y:S01]  /*89e0*/  IMAD.U32 R5, RZ, RZ, UR42 ;  /* 0x0000002aff057e24 */ /* 0x000fe2000f8e00ff */
[----:B------:R-:W-:Y:S02]  /*89f0*/  UIADD3 UR25, UR42, -0x1, URZ ;  /* 0xffffffff2a197890 */ /* 0x000fe4000fffe03f */
[----:B------:R-:W-:Y:S02]  /*8a00*/  UISETP.NE.AND UP1, UPT, UR4, 0x2, UPT ;  /* 0x000000020400788c */ /* 0x000fe4000bf25270 */
[----:B------:R-:W-:Y:S02]  /*8a10*/  ISETP.GT.AND P0, PT, R5, UR24, PT ;  /* 0x0000001805007c0c */ /* 0x000fe4000bf04270 */
[----:B------:R-:W-:Y:S02]  /*8a20*/  USEL UR10, URZ, 0x1, UP1 ;  /* 0x000000013f0a7887 */ /* 0x000fe40008800000 */
[----:B------:R-:W-:-:S02]  /*8a30*/  USEL UR4, UR4, URZ, UP1 ;  /* 0x0000003f04047287 */ /* 0x000fc40008800000 */
[----:B------:R-:W-:Y:S01]  /*8a40*/  ULOP3.LUT UR5, UR5, UR10, URZ, 0x3c, !UPT ;  /* 0x0000000a05057292 */ /* 0x000fe2000f8e3c3f */
[----:B------:R-:W-:Y:S01]  /*8a50*/  UMOV UR42, UR25 ;  /* 0x00000019002a7c82 */ /* 0x000fe20008000000 */
[----:B01----:R-:W-:Y:S10]  /*8a60*/  @!P5 BRA `(.L_x_4808) ;  /* 0x000000000004d947 */ /* 0x003ff40003800000 */
[----:B------:R-:W-:Y:S01]  /*8a70*/  BPT.TRAP 0x1 ;  /* 0x000000040000795c */ /* 0x000fe20000300000 */
.L_x_4808:
[----:B------:R-:W-:Y:S01]  /*8a80*/  ULEA UR28, UR4, UR37, 0x3 ;  /* 0x00000025041c7291 */ /* 0x000fe2000f8e183f */
[----:B--2---:R-:W-:-:S04]  /*8a90*/  MOV R13, UR5 ;  /* 0x00000005000d7c02 */ /* 0x004fc80008000f00 */
[----:B------:R-:W-:-:S04]  /*8aa0*/  SHF.L.U32 R13, R13, 0x1f, RZ ;  /* 0x0000001f0d0d7819 */ /* 0x000fc800000006ff */
[----:B------:R0:W1:Y:S01]  /*8ab0*/  SYNCS.PHASECHK.TRANS64.TRYWAIT P1, [UR28+0x28c30], R13 ;  /* 0x028c300dff0075a7 */ /* 0x000062000802015c */
[----:B------:R-:W-:Y:S05]  /*8ac0*/  @!P5 BRA `(.L_x_4809) ;  /* 0x000000000004d947 */ /* 0x000fea0003800000 */
[----:B------:R-:W-:Y:S01]  /*8ad0*/  BPT.TRAP 0x1 ;  /* 0x000000040000795c */ /* 0x000fe20000300000 */
.L_x_4809:
[----:B-1----:R-:W-:Y:S05]  /*8ae0*/  @P1 BRA `(.L_x_4810) ;  /* 0x0000000000081947 */ /* 0x002fea0003800000 */
[----:B------:R-:W1:Y:S02]  /*8af0*/  SYNCS.PHASECHK.TRANS64.TRYWAIT P1, [UR28+0x28c30], R13 ;  /* 0x028c300dff0075a7 */ /* 0x000e64000802015c */
[----:B-1----:R-:W-:Y:S05]  /*8b00*/  @!P1 BRA `(.L_x_4811) ;  /* 0x000000b800909947 */ /* 0x002fea0003800000 */
.L_x_4810:
[----:B------:R-:W-:Y:S01]  /*8b10*/  ULEA UR22, UR4, UR6, 0x9 ;  /* 0x0000000604167291 */ /* 0x000fe2000f8e483f */
[----:B---3--:R-:W-:Y:S01]  /*8b20*/  WARPGROUP.ARRIVE ;  /* 0x00000000000079c5 */ /* 0x008fe20000000000 */
        /* <DEDUP_REMOVED lines=11> */
[----:B------:R-:W-:Y:S01]  /*8be0*/  HGMMA.64x64x16.F32.BF16 R152, gdesc[UR8], R152, gsb0 ;  /* 0x00e00000089879f0 */ /* 0x000fe20008001898 */
[----:B------:R-:W-:Y:S02]  /*8bf0*/  UMOV UR10, UR26 ;  /* 0x0000001a000a7c82 */ /* 0x000fe40008000000 */
[----:B------:R-:W-:Y:S02]  /*8c00*/  WARPGROUP.DEPBAR.LE gsb0, 0x0 ;  /* 0x00008000000079c5 */ /* 0x000fe40000010000 */
[----:B------:R-:W-:-:S06]  /*8c10*/  WARPGROUP.ARRIVE ;  /* 0x00000000000079c5 */ /* 0x000fcc0000000000 */
[----:B------:R-:W-:Y:S03]  /*8c20*/  HGMMA.64x64x16.F32.BF16 R152, gdesc[UR12], R152, gsb0 ;  /* 0x00e000000c9879f0 */ /* 0x000fe60008001898 */
[----:B------:R-:W-:Y:S02]  /*8c30*/  WARPGROUP.DEPBAR.LE gsb0, 0x0 ;  /* 0x00008000000079c5 */ /* 0x000fe40000010000 */
[----:B------:R-:W-:-:S06]  /*8c40*/  WARPGROUP.ARRIVE ;  /* 0x00000000000079c5 */ /* 0x000fcc0000000000 */
[----:B------:R-:W-:Y:S03]  /*8c50*/  HGMMA.64x64x16.F32.BF16 R152, gdesc[UR16], R152, gsb0 ;  /* 0x00e00000109879f0 */ /* 0x000fe60008001898 */
[----:B------:R-:W-:Y:S02]  /*8c60*/  WARPGROUP.DEPBAR.LE gsb0, 0x0 ;  /* 0x00008000000079c5 */ /* 0x000fe40000010000 */
[----:B-1----:R-:W-:-:S04]  /*8c70*/  FMNMX.FTZ R6, R152, R14, !PT ;  /* 0x0000000e98067209 */ /* 0x002fc80007810000 */
        /* <DEDUP_REMOVED lines=16> */
[----:B------:R-:W1:Y:S02]  /*8d80*/  SHFL.BFLY PT, R5, R16, 0x2, 0x1f ;  /* 0x0c401f0010057f89 */ /* 0x000e6400000e0000 */
[----:B-1----:R-:W-:Y:S02]  /*8d90*/  FMNMX.FTZ R18, R16, R5, !PT ;  /* 0x0000000510127209 */ /* 0x002fe40007810000 */
[----:B------:R-:W-:-:S03]  /*8da0*/  FMNMX.FTZ R5, R155, R6, !PT ;  /* 0x000000069b057209 */ /* 0x000fc60007810000 */
[----:B------:R-:W1:Y:S01]  /*8db0*/  SHFL.BFLY PT, R17, R18, 0x1, 0x1f ;  /* 0x0c201f0012117f89 */ /* 0x000e6200000e0000 */
[----:B------:R-:W-:-:S04]  /*8dc0*/  FMNMX.FTZ R6, R158, R5, !PT ;  /* 0x000000059e067209 */ /* 0x000fc80007810000 */
[----:B------:R-:W-:-:S04]  /*8dd0*/  FMNMX.FTZ R5, R159, R6, !PT ;  /* 0x000000069f057209 */ /* 0x000fc80007810000 */
[----:B------:R-:W-:Y:S02]  /*8de0*/  FMNMX.FTZ R6, R162, R5, !PT ;  /* 0x00000005a2067209 */ /* 0x000fe40007810000 */
[----:B-1----:R-:W-:Y:S02]  /*8df0*/  FMNMX.FTZ R5, R18, R17, !PT ;  /* 0x0000001112057209 */ /* 0x002fe40007810000 */
[----:B------:R-:W-:-:S03]  /*8e00*/  FMNMX.FTZ R17, R163, R6, !PT ;  /* 0x00000006a3117209 */ /* 0x000fc60007810000 */
[C---:B------:R-:W-:Y:S01]  /*8e10*/  FMUL.FTZ R184, R5.reuse, UR10 ;  /* 0x0000000a05b87c20 */ /* 0x040fe20008410000 */
[----:B------:R-:W-:Y:S01]  /*8e20*/  FMNMX.FTZ R6, R166, R17, !PT ;  /* 0x00000011a6067209 */ /* 0x000fe20007810000 */
[----:B------:R-:W-:Y:S02]  /*8e30*/  FADD.FTZ R14, -R5, R14 ;  /* 0x0000000e050e7221 */ /* 0x000fe40000010100 */
[--C-:B------:R-:W-:Y:S01]  /*8e40*/  FFMA.FTZ R152, R152, UR10, -R184.reuse ;  /* 0x0000000a98987c23 */ /* 0x100fe200080108b8 */
[----:B------:R-:W-:Y:S01]  /*8e50*/  FMNMX.FTZ R19, R167, R6, !PT ;  /* 0x00000006a7137209 */ /* 0x000fe20007810000 */
[----:B------:R-:W-:Y:S01]  /*8e60*/  FMUL.FTZ R14, R14, UR10 ;  /* 0x0000000a0e0e7c20 */ /* 0x000fe20008410000 */
[--C-:B------:R-:W-:Y:S01]  /*8e70*/  FFMA.FTZ R23, R161, UR10, -R184.reuse ;  /* 0x0000000aa1177c23 */ /* 0x100fe200080108b8 */
[--C-:B------:R-:W-:Y:S01]  /*8e80*/  FFMA.FTZ R161, R173, UR10, -R184.reuse ;  /* 0x0000000aada17c23 */ /* 0x100fe200080108b8 */
[----:B------:R-:W-:Y:S01]  /*8e90*/  FMNMX.FTZ R6, R170, R19, !PT ;  /* 0x00000013aa067209 */ /* 0x000fe20007810000 */
[----:B------:R-:W1:Y:S01]  /*8ea0*/  MUFU.EX2 R17, R14 ;  /* 0x0000000e00117308 */ /* 0x000e620000000800 */
        /* <DEDUP_REMOVED lines=8> */
[----:B------:R-:W2:Y:S01]  /*8f30*/  MUFU.EX2 R152, R152 ;  /* 0x0000009800987308 */ /* 0x000ea20000000800 */
[--C-:B------:R-:W-:Y:S01]  /*8f40*/  FFMA.FTZ R22, R180, UR10, -R184.reuse ;  /* 0x0000000ab4167c23 */ /* 0x100fe200080108b8 */
[----:B------:R-:W-:Y:S01]  /*8f50*/  FMNMX.FTZ R21, R175, R6, !PT ;  /* 0x00000006af157209 */ /* 0x000fe20007810000 */
[--C-:B------:R-:W-:Y:S01]  /*8f60*/  FFMA.FTZ R153, R165, UR10, -R184.reuse ;  /* 0x0000000aa5997c23 */ /* 0x100fe200080108b8 */
[--C-:B------:R-:W-:Y:S01]  /*8f70*/  FFMA.FTZ R165, R177, UR10, -R184.reuse ;  /* 0x0000000ab1a57c23 */ /* 0x100fe200080108b8 */
[----:B------:R-:W-:Y:S01]  /*8f80*/  FFMA.FTZ R181, R181, UR10, -R184 ;  /* 0x0000000ab5b57c23 */ /* 0x000fe200080108b8 */
[----:B------:R-:W-:-:S02]  /*8f90*/  FMNMX.FTZ R6, R178, R21, !PT ;  /* 0x00000015b2067209 */ /* 0x000fc40007810000 */
[----:B------:R-:W-:Y:S01]  /*8fa0*/  MUFU.EX2 R19, R19 ;  /* 0x0000001300137308 */ /* 0x000fe20000000800 */
[-C--:B-1----:R-:W-:Y:S01]  /*8fb0*/  FMUL.FTZ R24, R24, R17.reuse ;  /* 0x0000001118187220 */ /* 0x082fe20000410000 */
[----:B------:R-:W-:Y:S01]  /*8fc0*/  FMNMX.FTZ R21, R179, R6, !PT ;  /* 0x00000006b3157209 */ /* 0x000fe20007810000 */
[-C--:B------:R-:W-:Y:S01]  /*8fd0*/  FMUL.FTZ R25, R25, R17.reuse ;  /* 0x0000001119197220 */ /* 0x080fe20000410000 */
[-C--:B------:R-:W-:Y:S01]  /*8fe0*/  FMUL.FTZ R28, R28, R17.reuse ;  /* 0x000000111c1c7220 */ /* 0x080fe20000410000 */
[----:B------:R-:W-:Y:S01]  /*8ff0*/  FMUL.FTZ R29, R29, R17 ;  /* 0x000000111d1d7220 */ /* 0x000fe20000410000 */
[----:B------:R-:W-:Y:S01]  /*9000*/  FMNMX.FTZ R6, R182, R21, !PT ;  /* 0x00000015b6067209 */ /* 0x000fe20007810000 */
[----:B------:R-:W-:Y:S01]  /*9010*/  FFMA.FTZ R21, R157, UR10, -R184 ;  /* 0x0000000a9d157c23 */ /* 0x000fe200080108b8 */
[----:B------:R-:W-:Y:S01]  /*9020*/  MUFU.EX2 R14, R16 ;  /* 0x00000010000e7308 */ /* 0x000fe20000000800 */
[----:B--2---:R-:W-:Y:S01]  /*9030*/  FFMA.FTZ R8, R17, R8, R152 ;  /* 0x0000000811087223 */ /* 0x004fe20000010098 */
[----:B------:R-:W-:Y:S01]  /*9040*/  FMNMX.FTZ R6, R183, R6, !PT ;  /* 0x00000006b7067209 */ /* 0x000fe20007810000 */
[-C--:B------:R-:W-:Y:S01]  /*9050*/  FMUL.FTZ R32, R32, R17.reuse ;  /* 0x0000001120207220 */ /* 0x080fe20000410000 */
[-C--:B------:R-:W-:Y:S01]  /*9060*/  FMUL.FTZ R33, R33, R17.reuse ;  /* 0x0000001121217220 */ /* 0x080fe20000410000 */
[-C--:B------:R-:W-:Y:S01]  /*9070*/  FMUL.FTZ R36, R36, R17.reuse ;  /* 0x0000001124247220 */ /* 0x080fe20000410000 */
[-C--:B------:R-:W-:Y:S01]  /*9080*/  FMUL.FTZ R37, R37, R17.reuse ;  /* 0x0000001125257220 */ /* 0x080fe20000410000 */
[----:B------:R-:W1:Y:S01]  /*9090*/  SHFL.BFLY PT, R157, R6, 0x2, 0x1f ;  /* 0x0c401f00069d7f89 */ /* 0x000e6200000e0000 */
        /* <DEDUP_REMOVED lines=22> */
[----:B------:R-:W-:Y:S01]  /*9200*/  FMUL.FTZ R77, R77, R17 ;  /* 0x000000114d4d7220 */ /* 0x000fe20000410000 */
[----:B-1----:R-:W-:Y:S01]  /*9210*/  FMNMX.FTZ R20, R6, R157, !PT ;  /* 0x0000009d06147209 */ /* 0x002fe20007810000 */
[--C-:B------:R-:W-:Y:S01]  /*9220*/  FFMA.FTZ R157, R169, UR10, -R184.reuse ;  /* 0x0000000aa99d7c23 */ /* 0x100fe200080108b8 */
[----:B--2---:R-:W-:Y:S01]  /*9230*/  FFMA.FTZ R164, R176, UR10, -R184 ;  /* 0x0000000ab0a47c23 */ /* 0x004fe200080108b8 */
[----:B------:R-:W-:Y:S01]  /*9240*/  IMAD.U32 R184, RZ, RZ, UR28 ;  /* 0x0000001cffb87e24 */ /* 0x000fe2000f8e00ff */
[----:B------:R-:W-:Y:S01]  /*9250*/  MUFU.EX2 R23, R23 ;  /* 0x0000001700177308 */ /* 0x000fe20000000800 */
[----:B------:R-:W1:Y:S01]  /*9260*/  SHFL.BFLY PT, R169, R20, 0x1, 0x1f ;  /* 0x0c201f0014a97f89 */ /* 0x000e6200000e0000 */
        /* <DEDUP_REMOVED lines=23> */
[----:B-1----:R-:W-:Y:S01]  /*93e0*/  FMNMX.FTZ R6, R20, R169, !PT ;  /* 0x000000a914067209 */ /* 0x002fe20007810000 */
[-C--:B------:R-:W-:Y:S01]  /*93f0*/  FMUL.FTZ R120, R120, R17.reuse ;  /* 0x0000001178787220 */ /* 0x080fe20000410000 */
[-C--:B------:R-:W-:Y:S01]  /*9400*/  FMUL.FTZ R121, R121, R17.reuse ;  /* 0x0000001179797220 */ /* 0x080fe20000410000 */
[-C--:B------:R-:W-:Y:S01]  /*9410*/  FMUL.FTZ R124, R124, R17.reuse ;  /* 0x000000117c7c7220 */ /* 0x080fe20000410000 */
[-C--:B------:R-:W-:Y:S01]  /*9420*/  FMUL.FTZ R125, R125, R17.reuse ;  /* 0x000000117d7d7220 */ /* 0x080fe20000410000 */
[C---:B------:R-:W-:Y:S01]  /*9430*/  FADD.FTZ R20, -R6.reuse, R15 ;  /* 0x0000000f06147221 */ /* 0x040fe20000010100 */
[----:B------:R-:W-:Y:S01]  /*9440*/  FMUL.FTZ R173, R6, UR10 ;  /* 0x0000000a06ad7c20 */ /* 0x000fe20008410000 */
[----:B------:R-:W-:Y:S01]  /*9450*/  MUFU.EX2 R18, R18 ;  /* 0x0000001200127308 */ /* 0x000fe20000000800 */
[----:B------:R-:W-:Y:S01]  /*9460*/  FMUL.FTZ R128, R128, R17 ;  /* 0x0000001180807220 */ /* 0x000fe20000410000 */
[----:B------:R-:W-:Y:S01]  /*9470*/  FMUL.FTZ R20, R20, UR10 ;  /* 0x0000000a14147c20 */ /* 0x000fe20008410000 */
[--C-:B------:R-:W-:Y:S01]  /*9480*/  FFMA.FTZ R169, R154, UR10, -R173.reuse ;  /* 0x0000000a9aa97c23 */ /* 0x100fe200080108ad */
[--C-:B------:R-:W-:Y:S01]  /*9490*/  FFMA.FTZ R168, R155, UR10, -R173.reuse ;  /* 0x0000000a9ba87c23 */ /* 0x100fe200080108ad */
        /* <DEDUP_REMOVED lines=8> */
[----:B------:R-:W-:Y:S01]  /*9520*/  FFMA.FTZ R163, R166, UR10, -R173 ;  /* 0x0000000aa6a37c23 */ /* 0x000fe200080108ad */
[----:B------:R-:W-:-:S02]  /*9530*/  @!P6 VIADD R154, R184, 0x28c40 ;  /* 0x00028c40b89ae836 */ /* 0x000fc40000000000 */
[--C-:B------:R-:W-:Y:S01]  /*9540*/  FFMA.FTZ R174, R174, UR10, -R173.reuse ;  /* 0x0000000aaeae7c23 */ /* 0x100fe200080108ad */
[----:B------:R-:W1:Y:S01]  /*9550*/  MUFU.EX2 R169, R169 ;  /* 0x000000a900a97308 */ /* 0x000e620000000800 */
[----:B------:R-:W-:Y:S02]  /*9560*/  IMAD.U32 R158, RZ, RZ, UR27 ;  /* 0x0000001bff9e7e24 */ /* 0x000fe4000f8e00ff */
[--C-:B------:R-:W-:Y:S01]  /*9570*/  FFMA.FTZ R175, R175, UR10, -R173.reuse ;  /* 0x0000000aafaf7c23 */ /* 0x100fe200080108ad */
[----:B------:R-:W-:Y:S01]  /*9580*/  @!P6 PRMT R154, RZ, 0x654, R154 ;  /* 0x00000654ff9ae816 */ /* 0x000fe2000000009a */
[----:B------:R-:W-:Y:S01]  /*9590*/  FFMA.FTZ R178, R178, UR10, -R173 ;  /* 0x0000000ab2b27c23 */ /* 0x000fe200080108ad */
[----:B------:R-:W-:Y:S02]  /*95a0*/  @!P1 IMAD R158, R158, 0x40, R3 ;  /* 0x000000409e9e9824 */ /* 0x000fe400078e0203 */
[--C-:B------:R-:W-:Y:S01]  /*95b0*/  FFMA.FTZ R179, R179, UR10, -R173.reuse ;  /* 0x0000000ab3b37c23 */ /* 0x100fe200080108ad */
[----:B------:R2:W-:Y:S01]  /*95c0*/  @!P6 SYNCS.ARRIVE.TRANS64.RED.A1T0 RZ, [R154+URZ], RZ ;  /* 0x000000ff9affe9a7 */ /* 0x0005e2000810043f */
[----:B------:R-:W3:Y:S01]  /*95d0*/  MUFU.EX2 R168, R168 ;  /* 0x000000a800a87308 */ /* 0x000ee20000000800 */
[--C-:B------:R-:W-:Y:S01]  /*95e0*/  FFMA.FTZ R182, R182, UR10, -R173.reuse ;  /* 0x0000000ab6b67c23 */ /* 0x100fe200080108ad */
[----:B------:R-:W-:Y:S01]  /*95f0*/  @!P1 LEA R158, R158, UR37, 0x2 ;  /* 0x000000259e9e9c11 */ /* 0x000fe2000f8e10ff */
[----:B------:R-:W-:Y:S01]  /*9600*/  FFMA.FTZ R173, R183, UR10, -R173 ;  /* 0x0000000ab7ad7c23 */ /* 0x000fe200080108ad */
[-C--:B------:R-:W-:Y:S01]  /*9610*/  FMUL.FTZ R129, R129, R17.reuse ;  /* 0x0000001181817220 */ /* 0x080fe20000410000 */
[-C--:B------:R-:W-:Y:S01]  /*9620*/  FMUL.FTZ R132, R132, R17.reuse ;  /* 0x0000001184847220 */ /* 0x080fe20000410000 */
[----:B------:R-:W-:Y:S01]  /*9630*/  FMUL.FTZ R133, R133, R17 ;  /* 0x0000001185857220 */ /* 0x000fe20000410000 */
[----:B------:R-:W-:Y:S01]  /*9640*/  @!P1 STS [R158+0x28800], R17 ;  /* 0x028800119e009388 */ /* 0x000fe20000000800 */
[----:B------:R-:W4:Y:S01]  /*9650*/  MUFU.EX2 R155, R155 ;  /* 0x0000009b009b7308 */ /* 0x000f220000000800 */
[----:B-1----:R-:W-:Y:S01]  /*9660*/  FFMA.FTZ R7, R20, R7, R169 ;  /* 0x0000000714077223 */ /* 0x002fe200000100a9 */
[-C--:B------:R-:W-:Y:S01]  /*9670*/  FMUL.FTZ R136, R136, R17.reuse ;  /* 0x0000001188887220 */ /* 0x080fe20000410000 */
[----:B------:R1:W-:Y:S01]  /*9680*/  @!P1 STS [R158+0x28820], R20 ;  /* 0x028820149e009388 */ /* 0x0003e20000000800 */
[-C--:B------:R-:W-:Y:S01]  /*9690*/  FMUL.FTZ R137, R137, R17.reuse ;  /* 0x0000001189897220 */ /* 0x080fe20000410000 */
[-C--:B------:R-:W-:Y:S01]  /*96a0*/  FMUL.FTZ R140, R140, R17.reuse ;  /* 0x000000118c8c7220 */ /* 0x080fe20000410000 */
[-C--:B------:R-:W-:Y:S01]  /*96b0*/  FMUL.FTZ R141, R141, R17.reuse ;  /* 0x000000118d8d7220 */ /* 0x080fe20000410000 */
[-C--:B------:R-:W-:Y:S01]  /*96c0*/  FMUL.FTZ R144, R144, R17.reuse ;  /* 0x0000001190907220 */ /* 0x080fe20000410000 */
[----:B------:R5:W-:Y:S01]  /*96d0*/  MUFU.EX2 R170, R171 ;  /* 0x000000ab00aa7308 */ /* 0x000be20000000800 */
[-C--:B------:R-:W-:Y:S01]  /*96e0*/  FMUL.FTZ R145, R145, R17.reuse ;  /* 0x0000001191917220 */ /* 0x080fe20000410000 */
[-C--:B------:R-:W-:Y:S01]  /*96f0*/  FMUL.FTZ R148, R148, R17.reuse ;  /* 0x0000001194947220 */ /* 0x080fe20000410000 */
[----:B------:R-:W-:Y:S01]  /*9700*/  FMUL.FTZ R149, R149, R17 ;  /* 0x0000001195957220 */ /* 0x000fe20000410000 */
[----:B------:R-:W-:Y:S01]  /*9710*/  F2FP.BF16.F32.PACK_AB R152, R19, R152 ;  /* 0x000000981398723e */ /* 0x000fe200000010ff */
[----:B------:R-:W-:Y:S01]  /*9720*/  FMUL.FTZ R26, R26, R20 ;  /* 0x000000141a1a7220 */ /* 0x000fe20000410000 */
[----:B-1----:R-:W-:Y:S01]  /*9730*/  F2FP.BF16.F32.PACK_AB R158, R153, R16 ;  /* 0x00000010999e723e */ /* 0x002fe200000010ff */
[-C--:B------:R-:W-:Y:S01]  /*9740*/  FMUL.FTZ R27, R27, R20.reuse ;  /* 0x000000141b1b7220 */ /* 0x080fe20000410000 */
[----:B------:R-:W1:Y:S01]  /*9750*/  MUFU.EX2 R172, R172 ;  /* 0x000000ac00ac7308 */ /* 0x000e620000000800 */
[----:B-----5:R-:W-:Y:S01]  /*9760*/  FADD.FTZ R171, R19, R8 ;  /* 0x0000000813ab7221 */ /* 0x020fe20000010000 */
[-C--:B------:R-:W-:Y:S01]  /*9770*/  FMUL.FTZ R30, R30, R20.reuse ;  /* 0x000000141e1e7220 */ /* 0x080fe20000410000 */
[-C--:B------:R-:W-:Y:S01]  /*9780*/  FMUL.FTZ R31, R31, R20.reuse ;  /* 0x000000141f1f7220 */ /* 0x080fe20000410000 */
[-C--:B------:R-:W-:Y:S01]  /*9790*/  FMUL.FTZ R34, R34, R20.reuse ;  /* 0x0000001422227220 */ /* 0x080fe20000410000 */
[----:B------:R-:W-:Y:S01]  /*97a0*/  FADD.FTZ R8, R14, R171 ;  /* 0x000000ab0e087221 */ /* 0x000fe20000010000 */
[-C--:B------:R-:W-:Y:S01]  /*97b0*/  FMUL.FTZ R35, R35, R20.reuse ;  /* 0x0000001423237220 */ /* 0x080fe20000410000 */
[-C--:B------:R-:W-:Y:S01]  /*97c0*/  FMUL.FTZ R38, R38, R20.reuse ;  /* 0x0000001426267220 */ /* 0x080fe20000410000 */
[----:B------:R-:W5:Y:S01]  /*97d0*/  MUFU.EX2 R159, R159 ;  /* 0x0000009f009f7308 */ /* 0x000f620000000800 */
[----:B------:R-:W-:Y:S01]  /*97e0*/  FADD.FTZ R171, R21, R8 ;  /* 0x0000000815ab7221 */ /* 0x000fe20000010000 */
[----:B---3--:R-:W-:Y:S01]  /*97f0*/  FADD.FTZ R8, R168, R7 ;  /* 0x00000007a8087221 */ /* 0x008fe20000010000 */
[-C--:B------:R-:W-:Y:S01]  /*9800*/  FMUL.FTZ R39, R39, R20.reuse ;  /* 0x0000001427277220 */ /* 0x080fe20000410000 */
[----:B------:R-:W-:Y:S01]  /*9810*/  FMUL.FTZ R42, R42, R20 ;  /* 0x000000142a2a7220 */ /* 0x000fe20000410000 */
[----:B--2---:R-:W-:Y:S01]  /*9820*/  FADD.FTZ R154, R156, R171 ;  /* 0x000000ab9c9a7221 */ /* 0x004fe20000010000 */
[----:B----4-:R-:W-:Y:S01]  /*9830*/  FADD.FTZ R7, R155, R8 ;  /* 0x000000089b077221 */ /* 0x010fe20000010000 */
[C---:B------:R-:W-:Y:S01]  /*9840*/  F2FP.BF16.F32.PACK_AB R156, R23.reuse, R156 ;  /* 0x0000009c179c723e */ /* 0x040fe200000010ff */
[----:B------:R-:W2:Y:S01]  /*9850*/  MUFU.EX2 R176, R176 ;  /* 0x000000b000b07308 */ /* 0x000ea20000000800 */
[----:B------:R-:W-:Y:S01]  /*9860*/  FADD.FTZ R171, R23, R154 ;  /* 0x0000009a17ab7221 */ /* 0x000fe20000010000 */
[C---:B-1----:R-:W-:Y:S01]  /*9870*/  FADD.FTZ R8, R172.reuse, R7 ;  /* 0x00000007ac087221 */ /* 0x042fe20000010000 */
[----:B------:R-:W-:Y:S01]  /*9880*/  F2FP.BF16.F32.PACK_AB R155, R172, R155 ;  /* 0x0000009bac9b723e */ /* 0x000fe200000010ff */
[-C--:B------:R-:W-:Y:S01]  /*9890*/  FMUL.FTZ R43, R43, R20.reuse ;  /* 0x000000142b2b7220 */ /* 0x080fe20000410000 */
[----:B------:R-:W-:Y:S01]  /*98a0*/  FADD.FTZ R154, R16, R171 ;  /* 0x000000ab109a7221 */ /* 0x000fe20000010000 */
[-C--:B------:R-:W-:Y:S01]  /*98b0*/  FMUL.FTZ R46, R46, R20.reuse ;  /* 0x000000142e2e7220 */ /* 0x080fe20000410000 */
[-C--:B------:R-:W-:Y:S01]  /*98c0*/  FMUL.FTZ R47, R47, R20.reuse ;  /* 0x000000142f2f7220 */ /* 0x080fe20000410000 */
[----:B------:R-:W1:Y:S01]  /*98d0*/  MUFU.EX2 R163, R163 ;  /* 0x000000a300a37308 */ /* 0x000e620000000800 */
[----:B-----5:R-:W-:Y:S01]  /*98e0*/  FADD.FTZ R7, R159, R8 ;  /* 0x000000089f077221 */ /* 0x020fe20000010000 */
[----:B------:R-:W-:Y:S01]  /*98f0*/  FADD.FTZ R171, R153, R154 ;  /* 0x0000009a99ab7221 */ /* 0x000fe20000010000 */
[----:B------:R-:W-:Y:S01]  /*9900*/  F2FP.BF16.F32.PACK_AB R153, R168, R169 ;  /* 0x000000a9a899723e */ /* 0x000fe200000010ff */
[-C--:B------:R-:W-:Y:S01]  /*9910*/  FMUL.FTZ R50, R50, R20.reuse ;  /* 0x0000001432327220 */ /* 0x080fe20000410000 */
[----:B------:R-:W-:Y:S01]  /*9920*/  FMUL.FTZ R51, R51, R20 ;  /* 0x0000001433337220 */ /* 0x000fe20000410000 */
[----:B------:R-:W-:Y:S01]  /*9930*/  FADD.FTZ R154, R160, R171 ;  /* 0x000000aba09a7221 */ /* 0x000fe20000010000 */
[C---:B------:R-:W-:Y:S01]  /*9940*/  F2FP.BF16.F32.PACK_AB R160, R157.reuse, R160 ;  /* 0x000000a09da0723e */ /* 0x040fe200000010ff */
[----:B------:R-:W3:Y:S01]  /*9950*/  MUFU.EX2 R180, R180 ;  /* 0x000000b400b47308 */ /* 0x000ee20000000800 */
[C---:B--2---:R-:W-:Y:S01]  /*9960*/  FADD.FTZ R8, R176.reuse, R7 ;  /* 0x00000007b0087221 */ /* 0x044fe20000010000 */
[----:B------:R-:W-:Y:S01]  /*9970*/  FADD.FTZ R171, R157, R154 ;  /* 0x0000009a9dab7221 */ /* 0x000fe20000010000 */
[----:B------:R-:W-:Y:S01]  /*9980*/  F2FP.BF16.F32.PACK_AB R157, R176, R159 ;  /* 0x0000009fb09d723e */ /* 0x000fe200000010ff */
[-C--:B------:R-:W-:Y:S01]  /*9990*/  FMUL.FTZ R54, R54, R20.reuse ;  /* 0x0000001436367220 */ /* 0x080fe20000410000 */
[-C--:B------:R-:W-:Y:S01]  /*99a0*/  FMUL.FTZ R55, R55, R20.reuse ;  /* 0x0000001437377220 */ /* 0x080fe20000410000 */
[----:B------:R-:W-:Y:S01]  /*99b0*/  FADD.FTZ R154, R18, R171 ;  /* 0x000000ab129a7221 */ /* 0x000fe20000010000 */
        /* <DEDUP_REMOVED lines=22> */
[----:B------:R-:W-:Y:S01]  /*9b20*/  FADD.FTZ R7, R170, R7 ;  /* 0x00000007aa077221 */ /* 0x000fe20000010000 */
[-C--:B------:R-:W-:Y:S01]  /*9b30*/  FMUL.FTZ R87, R87, R20.reuse ;  /* 0x0000001457577220 */ /* 0x080fe20000410000 */
[----:B------:R-:W-:Y:S01]  /*9b40*/  FMUL.FTZ R90, R90, R20 ;  /* 0x000000145a5a7220 */ /* 0x000fe20000410000 */
[----:B------:R-:W2:Y:S01]  /*9b50*/  MUFU.EX2 R164, R164 ;  /* 0x000000a400a47308 */ /* 0x000ea20000000800 */
[----:B-1----:R-:W-:Y:S01]  /*9b60*/  FADD.FTZ R17, R161, R154 ;  /* 0x0000009aa1117221 */ /* 0x002fe20000010000 */
[----:B------:R-:W-:Y:S01]  /*9b70*/  F2FP.BF16.F32.PACK_AB R154, R21, R14 ;  /* 0x0000000e159a723e */ /* 0x000fe200000010ff */
[----:B------:R-:W-:Y:S01]  /*9b80*/  BAR.SYNC.DEFER_BLOCKING 0xf, 0x100 ;  /* 0x03c4000000007b1d */ /* 0x000fe20000010000 */
[----:B------:R-:W-:Y:S01]  /*9b90*/  F2FP.BF16.F32.PACK_AB R162, R161, R18 ;  /* 0x00000012a1a2723e */ /* 0x000fe200000010ff */
[-C--:B------:R-:W-:Y:S01]  /*9ba0*/  FMUL.FTZ R91, R91, R20.reuse ;  /* 0x000000145b5b7220 */ /* 0x080fe20000410000 */
[----:B------:R-:W-:Y:S01]  /*9bb0*/  F2FP.BF16.F32.PACK_AB R161, R170, R167 ;  /* 0x000000a7aaa1723e */ /* 0x000fe200000010ff */
        /* <DEDUP_REMOVED lines=19> */
[C---:B-1----:R-:W-:Y:S01]  /*9cf0*/  FADD.FTZ R7, R175.reuse, R8 ;  /* 0x00000008af077221 */ /* 0x042fe20000010000 */
[----:B------:R-:W-:Y:S01]  /*9d00*/  F2FP.BF16.F32.PACK_AB R163, R175, R174 ;  /* 0x000000aeafa3723e */ /* 0x000fe200000010ff */
[----:B------:R1:W-:Y:S01]  /*9d10*/  STSM.16.M88.4 [R12+0x26800], R152 ;  /* 0x026800980c007844 */ /* 0x0003e20000000200 */
[-C--:B------:R-:W-:Y:S01]  /*9d20*/  FMUL.FTZ R122, R122, R20.reuse ;  /* 0x000000147a7a7220 */ /* 0x080fe20000410000 */
[-C--:B------:R-:W-:Y:S01]  /*9d30*/  FMUL.FTZ R123, R123, R20.reuse ;  /* 0x000000147b7b7220 */ /* 0x080fe20000410000 */
[----:B------:R-:W-:Y:S01]  /*9d40*/  FMUL.FTZ R126, R126, R20 ;  /* 0x000000147e7e7220 */ /* 0x000fe20000410000 */
[----:B------:R1:W-:Y:S01]  /*9d50*/  STSM.16.M88.4 [R10], R156 ;  /* 0x0000009c0a007844 */ /* 0x0003e20000000200 */
[----:B------:R-:W4:Y:S01]  /*9d60*/  MUFU.EX2 R22, R22 ;  /* 0x0000001600167308 */ /* 0x000f220000000800 */
[C---:B---3--:R-:W-:Y:S01]  /*9d70*/  FADD.FTZ R17, R165.reuse, R14 ;  /* 0x0000000ea5117221 */ /* 0x048fe20000010000 */
[----:B------:R-:W-:Y:S01]  /*9d80*/  F2FP.BF16.F32.PACK_AB R164, R165, R164 ;  /* 0x000000a4a5a4723e */ /* 0x000fe200000010ff */
[----:B------:R1:W-:Y:S01]  /*9d90*/  STSM.16.M88.4 [R11], R160 ;  /* 0x000000a00b007844 */ /* 0x0003e20000000200 */
        /* <DEDUP_REMOVED lines=16> */
[----:B------:R-:W-:-:S04]  /*9ea0*/  FMUL.FTZ R151, R151, R20 ;  /* 0x0000001497977220 */ /* 0x000fc80000410000 */
[----:B------:R-:W4:Y:S01]  /*9eb0*/  MUFU.EX2 R182, R182 ;  /* 0x000000b600b67308 */ /* 0x000f220000000800 */
[C---:B---3--:R-:W-:Y:S01]  /*9ec0*/  F2FP.BF16.F32.PACK_AB R166, R15.reuse, R22 ;  /* 0x000000160fa6723e */ /* 0x048fe200000010ff */
[----:B------:R-:W-:-:S06]  /*9ed0*/  FADD.FTZ R8, R15, R8 ;  /* 0x000000080f087221 */ /* 0x000fcc0000010000 */
[----:B------:R-:W3:Y:S01]  /*9ee0*/  MUFU.EX2 R173, R173 ;  /* 0x000000ad00ad7308 */ /* 0x000ee20000000800 */
[C---:B--2---:R-:W-:Y:S01]  /*9ef0*/  FADD.FTZ R7, R179.reuse, R14 ;  /* 0x0000000eb3077221 */ /* 0x044fe20000010000 */
[----:B------:R-:W-:-:S03]  /*9f00*/  F2FP.BF16.F32.PACK_AB R165, R179, R178 ;  /* 0x000000b2b3a5723e */ /* 0x000fc600000010ff */
[----:B----4-:R-:W-:Y:S01]  /*9f10*/  FADD.FTZ R14, R182, R7 ;  /* 0x00000007b60e7221 */ /* 0x010fe20000010000 */
[----:B---3--:R-:W-:-:S03]  /*9f20*/  F2FP.BF16.F32.PACK_AB R167, R173, R182 ;  /* 0x000000b6ada7723e */ /* 0x008fc600000010ff */
[----:B------:R-:W-:Y:S02]  /*9f30*/  FADD.FTZ R7, R173, R14 ;  /* 0x0000000ead077221 */ /* 0x000fe40000010000 */
[----:B------:R1:W-:Y:S01]  /*9f40*/  STSM.16.M88.4 [R9], R164 ;  /* 0x000000a409007844 */ /* 0x0003e20000000200 */
[----:B------:R-:W-:Y:S05]  /*9f50*/  @!P5 BRA `(.L_x_4812) ;  /* 0x000000000004d947 */ /* 0x000fea0003800000 */
[----:B------:R-:W-:Y:S01]  /*9f60*/  BPT.TRAP 0x1 ;  /* 0x000000040000795c */ /* 0x000fe20000300000 */
.L_x_4812:
[----:B------:R2:W3:Y:S01]  /*9f70*/  SYNCS.PHASECHK.TRANS64.TRYWAIT P1, [UR28+0x28c50], R13 ;  /* 0x028c500dff0075a7 */ /* 0x0004e2000802015c */
[----:B------:R-:W-:Y:S05]  /*9f80*/  @!P5 BRA `(.L_x_4813) ;  /* 0x000000000004d947 */ /* 0x000fea0003800000 */
[----:B------:R-:W-:Y:S01]  /*9f90*/  BPT.TRAP 0x1 ;  /* 0x000000040000795c */ /* 0x000fe20000300000 */
.L_x_4813:
[----:B---3--:R-:W-:Y:S05]  /*9fa0*/  @P1 BRA `(.L_x_4814) ;  /* 0x0000000000081947 */ /* 0x008fea0003800000 */
[----:B------:R-:W3:Y:S02]  /*9fb0*/  SYNCS.PHASECHK.TRANS64.TRYWAIT P1, [UR28+0x28c50], R13 ;  /* 0x028c500dff0075a7 */ /* 0x000ee4000802015c */
[----:B---3--:R-:W-:Y:S05]  /*9fc0*/  @!P1 BRA `(.L_x_4815) ;  /* 0x000000a400789947 */ /* 0x008fea0003800000 */
.L_x_4814:
[----:B------:R-:W-:Y:S01]  /*9fd0*/  ULEA UR11, UR4, UR36, 0xc ;  /* 0x00000024040b7291 */ /* 0x000fe2000f8e603f */
[----:B------:R-:W-:Y:S01]  /*9fe0*/  WARPGROUP.ARRIVE ;  /* 0x00000000000079c5 */ /* 0x000fe20000000000 */
[----:B------:R-:W-:Y:S01]  /*9ff0*/  UMOV UR15, 0x40000040 ;  /* 0x40000040000f7882 */ /* 0x000fe20000000000 */
[----:B0-23--:R-:W-:Y:S01]  /*a000*/  @!P6 VIADD R13, R184, 0x28c60 ;  /* 0x00028c60b80de836 */ /* 0x00dfe20000000000 */
[----:B------:R-:W-:Y:S01]  /*a010*/  UMOV UR27, UR4 ;  /* 0x00000004001b7c82 */ /* 0x000fe20008000000 */
[----:B------:R-:W-:Y:S02]  /*a020*/  IMAD.MOV.U32 R15, RZ, RZ, R6 ;  /* 0x000000ffff0f7224 */ /* 0x000fe400078e0006 */
[----:B------:R-:W-:Y:S01]  /*a030*/  UMOV UR14, UR11 ;  /* 0x0000000b000e7c82 */ /* 0x000fe20008000000 */
[----:B------:R-:W-:Y:S01]  /*a040*/  @!P6 PRMT R13, RZ, 0x654, R13 ;  /* 0x00000654ff0de816 */ /* 0x000fe2000000000d */
[----:B------:R-:W-:Y:S01]  /*a050*/  HGMMA.64x256x16.F32.BF16 R24, R152, gdesc[UR12].tnspB, R24, gsb0 ;  /* 0x43e0000c98187df0 */ /* 0x000fe20008001818 */
[----:B------:R-:W-:Y:S01]  /*a060*/  UIADD3 UR14, UR11, 0x80, URZ ;  /* 0x000000800b0e7890 */ /* 0x000fe2000fffe03f */
[----:B------:R-:W-:Y:S01]  /*a070*/  IMAD.MOV.U32 R14, RZ, RZ, R5 ;  /* 0x000000ffff0e7224 */ /* 0x000fe200078e0005 */
        /* <DEDUP_REMOVED lines=28> */
[----:B------:R-:W-:-:S05]  /*a240*/  UMOV UR42, UR25 ;  /* 0x00000019002a7c82 */ /* 0x000fca0008000000 */
.L_x_4807:
[----:B------:R-:W-:-:S06]  /*a250*/  UISETP.GE.AND UP1, UPT, UR42, UR38, UPT ;  /* 0x000000262a00728c */ /* 0x000fcc000bf26270 */
[----:B------:R-:W-:-:S13]  /*a260*/  PLOP3.LUT P0, PT, PT, PT, UP1, 0x80, 0x0 ;  /* 0x000000000000781c */ /* 0x000fda0003f0f018 */
[----:B------:R-:W-:Y:S05]  /*a270*/  @!P0 BRA `(.L_x_4817) ;  /* 0x0000002000e88947 */ /* 0x000fea0003800000 */
[----:B------:R-:W-:Y:S01]  /*a280*/  MOV R15, R6 ;  /* 0x00000006000f7202 */ /* 0x000fe20000000f00 */
[----:B------:R-:W-:Y:S01]  /*a290*/  IMAD.MOV.U32 R16, RZ, RZ, R5 ;  /* 0x000000ffff107224 */ /* 0x000fe200078e0005 */
[----:B------:R-:W-:Y:S01]  /*a2a0*/  UMOV UR25, UR4 ;  /* 0x0000000400197c82 */ /* 0x000fe20008000000 */
[----:B------:R-:W-:Y:S01]  /*a2b0*/  ULDC UR27, c[0x0][0x9e4] ;  /* 0x00027900001b7ab9 */ /* 0x000fe20000000800 */
[----:B------:R-:W-:Y:S01]  /*a2c0*/  ULDC UR28, c[0x0][0x288] ;  /* 0x0000a200001c7ab9 */ /* 0x000fe20000000800 */
[----:B------:R-:W-:Y:S01]  /*a2d0*/  ULDC UR29, c[0x0][0x2f0] ;  /* 0x0000bc00001d7ab9 */ /* 0x000fe20000000800 */
[----:B------:R-:W-:Y:S01]  /*a2e0*/  ULDC UR24, c[0x0][0x988] ;  /* 0x0002620000187ab9 */ /* 0x000fe20000000800 */
[----:B------:R-:W-:-:S05]  /*a2f0*/  ULDC UR26, c[0x0][0x9e0] ;  /* 0x00027800001a7ab9 */ /* 0x000fca0000000800 */
.L_x_4834:
[----:B------:R-:W-:-:S04]  /*a300*/  UIADD3 UR4, UR25, 0x1, URZ ;  /* 0x0000000119047890 */ /* 0x000fc8000fffe03f */
[----:B------:R-:W-:-:S04]  /*a310*/  UISETP.NE.AND UP1, UPT, UR4, 0x2, UPT ;  /* 0x000000020400788c */ /* 0x000fc8000bf25270 */
[----:B------:R-:W-:Y:S02]  /*a320*/  USEL UR10, URZ, 0x1, UP1 ;  /* 0x000000013f0a7887 */ /* 0x000fe40008800000 */
[----:B------:R-:W-:Y:S02]  /*a330*/  USEL UR4, UR4, URZ, UP1 ;  /* 0x0000003f04047287 */ /* 0x000fe40008800000 */
[----:B------:R-:W-:Y:S01]  /*a340*/  ULOP3.LUT UR5, UR5, UR10, URZ, 0x3c, !UPT ;  /* 0x0000000a05057292 */ /* 0x000fe2000f8e3c3f */
[----:B--2---:R-:W-:Y:S11]  /*a350*/  @!P5 BRA `(.L_x_4818) ;  /* 0x000000000004d947 */ /* 0x004ff60003800000 */
[----:B------:R-:W-:Y:S01]  /*a360*/  BPT.TRAP 0x1 ;  /* 0x000000040000795c */ /* 0x000fe20000300000 */
.L_x_4818:
[----:B------:R-:W-:Y:S01]  /*a370*/  ULEA UR30, UR4, UR37, 0x3 ;  /* 0x00000025041e7291 */ /* 0x000fe2000f8e183f */
[----:B0-2---:R-:W-:-:S05]  /*a380*/  IMAD.U32 R13, RZ, RZ, UR5 ;  /* 0x00000005ff0d7e24 */ /* 0x005fca000f8e00ff */
[----:B------:R-:W-:-:S04]  /*a390*/  SHF.L.U32 R13, R13, 0x1f, RZ ;  /* 0x0000001f0d0d7819 */ /* 0x000fc800000006ff */
[----:B------:R0:W2:Y:S01]  /*a3a0*/  SYNCS.PHASECHK.TRANS64.TRYWAIT P0, [UR30+0x28c30], R13 ;  /* 0x028c300dff0075a7 */ /* 0x0000a2000800015e */
[----:B------:R-:W-:Y:S05]  /*a3b0*/  @!P5 BRA `(.L_x_4819) ;  /* 0x000000000004d947 */ /* 0x000fea0003800000 */
[----:B------:R-:W-:Y:S01]  /*a3c0*/  BPT.TRAP 0x1 ;  /* 0x000000040000795c */ /* 0x000fe20000300000 */
.L_x_4819:
[----:B--2---:R-:W-:Y:S05]  /*a3d0*/  @P0 BRA `(.L_x_4820) ;  /* 0x0000000000080947 */ /* 0x004fea0003800000 */
[----:B------:R-:W2:Y:S02]  /*a3e0*/  SYNCS.PHASECHK.TRANS64.TRYWAIT P0, [UR30+0x28c30], R13 ;  /* 0x028c300dff0075a7 */ /* 0x000ea4000800015e */
[----:B--2---:R-:W-:Y:S05]  /*a3f0*/  @!P0 BRA `(.L_x_4821) ;  /* 0x000000a000808947 */ /* 0x004fea0003800000 */
.L_x_4820:
[----:B------:R-:W-:Y:S01]  /*a400*/  ULEA UR22, UR4, UR6, 0x9 ;  /* 0x0000000604167291 */ /* 0x000fe2000f8e483f */
[----:B-1-3--:R-:W-:Y:S01]  /*a410*/  WARPGROUP.ARRIVE ;  /* 0x00000000000079c5 */ /* 0x00afe20000000000 */
[----:B------:R-:W-:Y:S01]  /*a420*/  UMOV UR23, 0x40000040 ;  /* 0x4000004000177882 */ /* 0x000fe20000000000 */
[----:B------:R-:W-:Y:S01]  /*a430*/  UMOV UR11, 0x40000040 ;  /* 0x40000040000b7882 */ /* 0x000fe20000000000 */
[----:B------:R-:W-:Y:S01]  /*a440*/  UIADD3 UR10, UR22, 0x2, URZ ;  /* 0x00000002160a7890 */ /* 0x000fe2000fffe03f */
[----:B------:R-:W-:Y:S01]  /*a450*/  PLOP3.LUT P0, PT, PT, PT, UP0, 0x80, 0x0 ;  /* 0x000000000000781c */ /* 0x000fe20003f0f008 */
[----:B------:R-:W-:Y:S01]  /*a460*/  UIADD3 UR14, UR22, 0x4, URZ ;  /* 0x00000004160e7890 */ /* 0x000fe2000fffe03f */
[----:B--2---:R-:W-:Y:S01]  /*a470*/  IMAD.MOV.U32 R6, RZ, RZ, R2 ;  /* 0x000000ffff067224 */ /* 0x004fe200078e0002 */
[----:B------:R-:W-:Y:S01]  /*a480*/  UMOV UR15, 0x40000040 ;  /* 0x40000040000f7882 */ /* 0x000fe20000000000 */
[----:B------:R-:W-:Y:S01]  /*a490*/  HGMMA.64x64x16.F32.BF16 R152, gdesc[UR20], RZ, !UPT, gsb0 ;  /* 0x00e00000149879f0 */ /* 0x000fe2000c0018ff */
[----:B------:R-:W-:Y:S01]  /*a4a0*/  UIADD3 UR18, UR22, 0x6, URZ ;  /* 0x0000000616127890 */ /* 0x000fe2000fffe03f */
[----:B------:R-:W-:Y:S01]  /*a4b0*/  IMAD.U32 R23, RZ, RZ, UR29 ;  /* 0x0000001dff177e24 */ /* 0x000fe2000f8e00ff */
[----:B------:R-:W-:Y:S01]  /*a4c0*/  UMOV UR19, 0x40000040 ;  /* 0x4000004000137882 */ /* 0x000fe20000000000 */
[----:B----4-:R-:W-:Y:S01]  /*a4d0*/  IMAD.U32 R14, RZ, RZ, UR30 ;  /* 0x0000001eff0e7e24 */ /* 0x010fe2000f8e00ff */
[----:B------:R-:W-:-:S02]  /*a4e0*/  WARPGROUP.DEPBAR.LE gsb0, 0x0 ;  /* 0x00008000000079c5 */ /* 0x000fc40000010000 */
[----:B------:R-:W-:-:S06]  /*a4f0*/  WARPGROUP.ARRIVE ;  /* 0x00000000000079c5 */ /* 0x000fcc0000000000 */
[----:B------:R-:W-:Y:S01]  /*a500*/  HGMMA.64x64x16.F32.BF16 R152, gdesc[UR8], R152, gsb0 ;  /* 0x00e00000089879f0 */ /* 0x000fe20008001898 */
[----:B------:R-:W-:Y:S02]  /*a510*/  @UP0 ULDC UR10, c[0x0][0x44c] ;  /* 0x00011300000a0ab9 */ /* 0x000fe40000000800 */
[----:B------:R-:W-:Y:S01]  /*a520*/  @P0 IMAD.HI.U32 R5, R2, UR10, RZ ;  /* 0x0000000a02050c27 */ /* 0x000fe2000f8e00ff */
[----:B------:R-:W-:-:S04]  /*a530*/  @UP0 ULDC UR10, c[0x0][0x450] ;  /* 0x00011400000a0ab9 */ /* 0x000fc80000000800 */
[----:B------:R-:W-:Y:S01]  /*a540*/  @P0 SHF.R.U32.HI R6, RZ, UR10, R5 ;  /* 0x0000000aff060c19 */ /* 0x000fe20008011605 */
[----:B------:R-:W-:Y:S01]  /*a550*/  USHF.L.U32 UR10, UR42, 0x6, URZ ;  /* 0x000000062a0a7899 */ /* 0x000fe2000800063f */
[----:B------:R-:W-:-:S03]  /*a560*/  @!P6 VIADD R5, R14, 0x28c40 ;  /* 0x00028c400e05e836 */ /* 0x000fc60000000000 */
[----:B------:R-:W1:Y:S02]  /*a570*/  SHFL.IDX PT, R20, R6, RZ, 0x1c1f ;  /* 0x001c1fff06147589 */ /* 0x000e6400000e0000 */
[----:B------:R-:W-:Y:S01]  /*a580*/  IMAD.U32 R17, RZ, RZ, UR10 ;  /* 0x0000000aff117e24 */ /* 0x000fe2000f8e00ff */
[----:B------:R-:W-:-:S04]  /*a590*/  @!P6 PRMT R5, RZ, 0x654, R5 ;  /* 0x00000654ff05e816 */ /* 0x000fc80000000005 */
[----:B------:R-:W-:-:S05]  /*a5a0*/  IADD3 R17, -R0, 0x1, -R17 ;  /* 0x0000000100117810 */ /* 0x000fca0007ffe911 */
[----:B------:R-:W-:-:S05]  /*a5b0*/  IMAD R17, R23, UR39, R17 ;  /* 0x0000002717117c24 */ /* 0x000fca000f8e0211 */
[----:B------:R-:W-:-:S05]  /*a5c0*/  IADD3 R17, R17, -UR28, RZ ;  /* 0x8000001c11117c10 */ /* 0x000fca000fffe0ff */
[C---:B------:R-:W-:Y:S02]  /*a5d0*/  VIADD R19, R17.reuse, UR26 ;  /* 0x0000001a11137c36 */ /* 0x040fe40008000000 */
[----:B------:R-:W-:-:S04]  /*a5e0*/  VIADD R21, R17, UR7 ;  /* 0x0000000711157c36 */ /* 0x000fc80008000000 */
[----:B-1----:R-:W-:Y:S01]  /*a5f0*/  IMAD.IADD R18, R21, 0x1, R20 ;  /* 0x0000000115127824 */ /* 0x002fe200078e0214 */
[----:B------:R-:W-:Y:S02]  /*a600*/  WARPGROUP.DEPBAR.LE gsb0, 0x0 ;  /* 0x00008000000079c5 */ /* 0x000fe40000010000 */
[----:B------:R-:W-:-:S06]  /*a610*/  WARPGROUP.ARRIVE ;  /* 0x00000000000079c5 */ /* 0x000fcc0000000000 */
[----:B------:R-:W-:Y:S03]  /*a620*/  HGMMA.64x64x16.F32.BF16 R152, gdesc[UR12], R152, gsb0 ;  /* 0x00e000000c9879f0 */ /* 0x000fe60008001898 */
[----:B------:R-:W-:Y:S02]  /*a630*/  WARPGROUP.DEPBAR.LE gsb0, 0x0 ;  /* 0x00008000000079c5 */ /* 0x000fe40000010000 */
[----:B------:R-:W-:-:S06]  /*a640*/  WARPGROUP.ARRIVE ;  /* 0x00000000000079c5 */ /* 0x000fcc0000000000 */
[----:B------:R-:W-:Y:S03]  /*a650*/  HGMMA.64x64x16.F32.BF16 R152, gdesc[UR16], R152, gsb0 ;  /* 0x00e00000109879f0 */ /* 0x000fe60008001898 */
[----:B------:R-:W-:Y:S02]  /*a660*/  WARPGROUP.DEPBAR.LE gsb0, 0x0 ;  /* 0x00008000000079c5 */ /* 0x000fe40000010000 */
[----:B------:R1:W-:Y:S02]  /*a670*/  @!P6 SYNCS.ARRIVE.TRANS64.RED.A1T0 RZ, [R5+URZ], RZ ;  /* 0x000000ff05ffe9a7 */ /* 0x0003e4000810043f */
[----:B-1----:R-:W-:Y:S01]  /*a680*/  IMAD.IADD R5, R19, 0x1, R20 ;  /* 0x0000000113057824 */ /* 0x002fe200078e0214 */
        /* <DEDUP_REMOVED lines=9> */
[----:B------:R-:W1:Y:S02]  /*a720*/  @P0 LDC.64 R184, c[0x0][0x9e8] ;  /* 0x00027a00ffb80b82 */ /* 0x000e640000000a00 */
[----:B-1----:R-:W-:-:S05]  /*a730*/  @P0 IMAD.HI.U32 R20, R17, R184, RZ ;  /* 0x000000b811140227 */ /* 0x002fca00078e00ff */
[----:B------:R-:W-:-:S04]  /*a740*/  @P0 SHF.R.U32.HI R17, RZ, R185, R20 ;  /* 0x000000b9ff110219 */ /* 0x000fc80000011614 */
[----:B------:R-:W-:Y:S01]  /*a750*/  LOP3.LUT R17, RZ, R17, RZ, 0x33, !PT ;  /* 0x00000011ff117212 */ /* 0x000fe200078e33ff */
[----:B------:R-:W-:Y:S06]  /*a760*/  BRA `(.L_x_4825) ;  /* 0x0000000000147947 */ /* 0x000fec0003800000 */
.L_x_4824:
[----:B------:R-:W-:-:S05]  /*a770*/  IMAD.U32 R22, RZ, RZ, UR27 ;  /* 0x0000001bff167e24 */ /* 0x000fca000f8e00ff */
[----:B------:R-:W-:-:S13]  /*a780*/  ISETP.NE.AND P0, PT, R22, 0x1, PT ;  /* 0x000000011600780c */ /* 0x000fda0003f05270 */
[----:B------:R-:W1:Y:S02]  /*a790*/  @P0 LDC.64 R184, c[0x0][0x9e8] ;  /* 0x00027a00ffb80b82 */ /* 0x000e640000000a00 */
[----:B-1----:R-:W-:-:S05]  /*a7a0*/  @P0 IMAD.HI.U32 R20, R17, R184, RZ ;  /* 0x000000b811140227 */ /* 0x002fca00078e00ff */
[----:B------:R-:W-:-:S07]  /*a7b0*/  @P0 SHF.R.U32.HI R17, RZ, R185, R20 ;  /* 0x000000b9ff110219 */ /* 0x000fce0000011614 */
.L_x_4825:
[----:B------:R-:W-:Y:S05]  /*a7c0*/  BSYNC B0 ;  /* 0x0000000000007941 */ /* 0x000fea0003800000 */
.L_x_4823:
[----:B------:R-:W-:-:S05]  /*a7d0*/  IMAD R17, R17, R22, -UR10 ;  /* 0x8000000a11117e24 */ /* 0x000fca000f8e0216 */
[----:B------:R-:W-:-:S04]  /*a7e0*/  IADD3 R17, -R0, R17, RZ ;  /* 0x0000001100117210 */ /* 0x000fc80007ffe1ff */
[----:B------:R-:W-:Y:S02]  /*a7f0*/  VIADDMNMX R5, R17, R22, R5, PT ;  /* 0x0000001611057246 */ /* 0x000fe40003800105 */
[----:B------:R-:W-:-:S07]  /*a800*/  VIMNMX R18, R18, R17, !PT ;  /* 0x0000001112127248 */ /* 0x000fce0007fe0100 */
.L_x_4822:
[----:B------:R-:W-:Y:S01]  /*a810*/  UISETP.GT.AND UP1, UPT, UR42, -0x1, UPT ;  /* 0xffffffff2a00788c */ /* 0x000fe2000bf24270 */
[----:B------:R-:W1:Y:S05]  /*a820*/  SHFL.IDX PT, R20, R6, 0x1, 0x1c1f ;  /* 0x003c1f0006147f89 */ /* 0x000e6a00000e0000 */
[----:B------:R-:W-:-:S04]  /*a830*/  PLOP3.LUT P0, PT, PT, PT, UP1, 0x80, 0x0 ;  /* 0x000000000000781c */ /* 0x000fc80003f0f018 */
[C---:B------:R-:W-:Y:S02]  /*a840*/  ISETP.GT.AND P1, PT, R18.reuse, RZ, P0 ;  /* 0x000000ff1200720c */ /* 0x040fe40000724270 */
[C---:B------:R-:W-:Y:S02]  /*a850*/  ISETP.GT.AND P3, PT, R18.reuse, 0x1, P0 ;  /* 0x000000011200780c */ /* 0x040fe40000764270 */
[----:B------:R-:W-:Y:S02]  /*a860*/  ISETP.LT.OR P2, PT, R5, 0x1, P1 ;  /* 0x000000010500780c */ /* 0x000fe40000f41670 */
[----:B------:R-:W-:Y:S02]  /*a870*/  ISETP.GT.AND P1, PT, R18, 0x8, P0 ;  /* 0x000000081200780c */ /* 0x000fe40000724270 */
[----:B------:R-:W-:Y:S02]  /*a880*/  FSEL R17, R152, -INF , !P2 ;  /* 0xff80000098117808 */ /* 0x000fe40005000000 */
[----:B------:R-:W-:-:S02]  /*a890*/  ISETP.GT.AND P2, PT, R18, 0x9, P0 ;  /* 0x000000091200780c */ /* 0x000fc40000744270 */
[C---:B------:R-:W-:Y:S02]  /*a8a0*/  ISETP.LT.OR P3, PT, R5.reuse, 0x2, P3 ;  /* 0x000000020500780c */ /* 0x040fe40001f61670 */
[----:B------:R-:W-:Y:S01]  /*a8b0*/  ISETP.LT.OR P1, PT, R5, 0x9, P1 ;  /* 0x000000090500780c */ /* 0x000fe20000f21670 */
[----:B-1----:R-:W-:Y:S01]  /*a8c0*/  IMAD.IADD R6, R19, 0x1, R20 ;  /* 0x0000000113067824 */ /* 0x002fe200078e0214 */
[----:B------:R-:W-:Y:S02]  /*a8d0*/  ISETP.LT.OR P2, PT, R5, 0xa, P2 ;  /* 0x0000000a0500780c */ /* 0x000fe40001741670 */
[----:B------:R-:W-:Y:S02]  /*a8e0*/  FSEL R153, R153, -INF , !P3 ;  /* 0xff80000099997808 */ /* 0x000fe40005800000 */
[----:B------:R-:W-:Y:S02]  /*a8f0*/  FSEL R156, R156, -INF , !P1 ;  /* 0xff8000009c9c7808 */ /* 0x000fe40004800000 */
[----:B------:R-:W-:-:S02]  /*a900*/  FSEL R157, R157, -INF , !P2 ;  /* 0xff8000009d9d7808 */ /* 0x000fc40005000000 */
[C---:B------:R-:W-:Y:S02]  /*a910*/  ISETP.GT.AND P3, PT, R18.reuse, 0x10, P0 ;  /* 0x000000101200780c */ /* 0x040fe40000764270 */
[C---:B------:R-:W-:Y:S02]  /*a920*/  ISETP.GT.AND P1, PT, R18.reuse, 0x11, P0 ;  /* 0x000000111200780c */ /* 0x040fe40000724270 */
[----:B------:R-:W-:Y:S02]  /*a930*/  ISETP.GT.AND P2, PT, R18, 0x18, P0 ;  /* 0x000000181200780c */ /* 0x000fe40000744270 */
[C---:B------:R-:W-:Y:S02]  /*a940*/  ISETP.LT.OR P3, PT, R5.reuse, 0x11, P3 ;  /* 0x000000110500780c */ /* 0x040fe40001f61670 */
[C---:B------:R-:W-:Y:S02]  /*a950*/  ISETP.LT.OR P1, PT, R5.reuse, 0x12, P1 ;  /* 0x000000120500780c */ /* 0x040fe40000f21670 */
[----:B------:R-:W-:-:S02]  /*a960*/  ISETP.LT.OR P2, PT, R5, 0x19, P2 ;  /* 0x000000190500780c */ /* 0x000fc40001741670 */
[----:B------:R-:W-:Y:S02]  /*a970*/  FSEL R160, R160, -INF , !P3 ;  /* 0xff800000a0a07808 */ /* 0x000fe40005800000 */
[----:B------:R-:W-:Y:S02]  /*a980*/  FSEL R161, R161, -INF , !P1 ;  /* 0xff800000a1a17808 */ /* 0x000fe40004800000 */
[----:B------:R-:W-:Y:S02]  /*a990*/  FSEL R164, R164, -INF , !P2 ;  /* 0xff800000a4a47808 */ /* 0x000fe40005000000 */
[C---:B------:R-:W-:Y:S02]  /*a9a0*/  ISETP.GT.AND P3, PT, R18.reuse, 0x19, P0 ;  /* 0x000000191200780c */ /* 0x040fe40000764270 */
[C---:B------:R-:W-:Y:S02]  /*a9b0*/  ISETP.GT.AND P1, PT, R18.reuse, 0x20, P0 ;  /* 0x000000201200780c */ /* 0x040fe40000724270 */
[----:B------:R-:W-:-:S02]  /*a9c0*/  ISETP.GT.AND P2, PT, R18, 0x21, P0 ;  /* 0x000000211200780c */ /* 0x000fc40000744270 */
[C---:B------:R-:W-:Y:S02]  /*a9d0*/  ISETP.LT.OR P3, PT, R5.reuse, 0x1a, P3 ;  /* 0x0000001a0500780c */ /* 0x040fe40001f61670 */
[C---:B------:R-:W-:Y:S02]  /*a9e0*/  ISETP.LT.OR P1, PT, R5.reuse, 0x21, P1 ;  /* 0x000000210500780c */ /* 0x040fe40000f21670 */
        /* <DEDUP_REMOVED lines=15> */
[----:B------:R-:W-:Y:S01]  /*aae0*/  ISETP.GT.AND P2, PT, R18, 0x39, P0 ;  /* 0x000000391200780c */ /* 0x000fe20000744270 */
[----:B------:R-:W-:Y:S01]  /*aaf0*/  IMAD.IADD R18, R21, 0x1, R20 ;  /* 0x0000000115127824 */ /* 0x000fe200078e0214 */
[----:B------:R-:W-:-:S02]  /*ab00*/  ISETP.LT.OR P3, PT, R5, 0x32, P3 ;  /* 0x000000320500780c */ /* 0x000fc40001f61670 */
[C---:B------:R-:W-:Y:S02]  /*ab10*/  ISETP.LT.OR P1, PT, R5.reuse, 0x39, P1 ;  /* 0x000000390500780c */ /* 0x040fe40000f21670 */
[----:B------:R-:W-:Y:S02]  /*ab20*/  ISETP.LT.OR P2, PT, R5, 0x3a, P2 ;  /* 0x0000003a0500780c */ /* 0x000fe40001741670 */
[----:B------:R-:W-:Y:S02]  /*ab30*/  FSEL R177, R177, -INF , !P3 ;  /* 0xff800000b1b17808 */ /* 0x000fe40005800000 */
[----:B------:R-:W-:Y:S02]  /*ab40*/  FSEL R180, R180, -INF , !P1 ;  /* 0xff800000b4b47808 */ /* 0x000fe40004800000 */
[----:B------:R-:W-:Y:S01]  /*ab50*/  FSEL R181, R181, -INF , !P2 ;  /* 0xff800000b5b57808 */ /* 0x000fe20005000000 */
        /* <DEDUP_REMOVED lines=14> */
.L_x_4828:
[----:B------:R-:W-:-:S05]  /*ac40*/  IMAD.U32 R22, RZ, RZ, UR27 ;  /* 0x0000001bff167e24 */ /* 0x000fca000f8e00ff */
[----:B------:R-:W-:-:S13]  /*ac50*/  ISETP.NE.AND P1, PT, R22, 0x1, PT ;  /* 0x000000011600780c */ /* 0x000fda0003f25270 */
[----:B------:R-:W1:Y:S02]  /*ac60*/  @P1 LDC.64 R20, c[0x0][0x9e8] ;  /* 0x00027a00ff141b82 */ /* 0x000e640000000a00 */
[----:B-1----:R-:W-:-:S05]  /*ac70*/  @P1 IMAD.HI.U32 R20, R5, R20, RZ ;  /* 0x0000001405141227 */ /* 0x002fca00078e00ff */
[----:B------:R-:W-:-:S07]  /*ac80*/  @P1 SHF.R.U32.HI R5, RZ, R21, R20 ;  /* 0x00000015ff051219 */ /* 0x000fce0000011614 */
.L_x_4829:
[----:B------:R-:W-:Y:S05]  /*ac90*/  BSYNC B0 ;  /* 0x0000000000007941 */ /* 0x000fea0003800000 */
.L_x_4827:
[----:B------:R-:W-:-:S04]  /*aca0*/  IMAD R5, R5, R22, -UR10 ;  /* 0x8000000a05057e24 */ /* 0x000fc8000f8e0216 */
[----:B------:R-:W-:-:S05]  /*acb0*/  IMAD.IADD R5, R5, 0x1, -R0 ;  /* 0x0000000105057824 */ /* 0x000fca00078e0a00 */
[----:B------:R-:W-:Y:S02]  /*acc0*/  VIADDMNMX R6, R5, R22, R6, PT ;  /* 0x0000001605067246 */ /* 0x000fe40003800106 */
[----:B------:R-:W-:-:S07]  /*acd0*/  VIMNMX R18, R18, R5, !PT ;  /* 0x0000000512127248 */ /* 0x000fce0007fe0100 */
.L_x_4826:
[----:B------:R-:W-:Y:S01]  /*ace0*/  FMNMX.FTZ R20, R17, R16, !PT ;  /* 0x0000001011147209 */ /* 0x000fe20007810000 */
[----:B------:R-:W-:Y:S01]  /*acf0*/  UMOV UR10, UR24 ;  /* 0x00000018000a7c82 */ /* 0x000fe20008000000 */
[----:B------:R-:W-:Y:S02]  /*ad00*/  ISETP.GT.AND P1, PT, R18, 0x1, P0 ;  /* 0x000000011200780c */ /* 0x000fe40000724270 */
[----:B------:R-:W-:Y:S02]  /*ad10*/  FMNMX.FTZ R5, R153, R20, !PT ;  /* 0x0000001499057209 */ /* 0x000fe40007810000 */
[----:B------:R-:W-:Y:S02]  /*ad20*/  ISETP.LT.OR P1, PT, R6, 0x2, P1 ;  /* 0x000000020600780c */ /* 0x000fe40000f21670 */
[----:B------:R-:W-:Y:S02]  /*ad30*/  FMNMX.FTZ R20, R156, R5, !PT ;  /* 0x000000059c147209 */ /* 0x000fe40007810000 */
[----:B------:R-:W-:-:S02]  /*ad40*/  FSEL R155, R155, -INF , !P1 ;  /* 0xff8000009b9b7808 */ /* 0x000fc40004800000 */
[----:B------:R-:W-:Y:S02]  /*ad50*/  FMNMX.FTZ R5, R157, R20, !PT ;  /* 0x000000149d057209 */ /* 0x000fe40007810000 */
[----:B------:R-:W-:Y:S02]  /*ad60*/  ISETP.GT.AND P1, PT, R18, RZ, P0 ;  /* 0x000000ff1200720c */ /* 0x000fe40000724270 */
[----:B------:R-:W-:Y:S02]  /*ad70*/  FMNMX.FTZ R20, R160, R5, !PT ;  /* 0x00000005a0147209 */ /* 0x000fe40007810000 */
[----:B------:R-:W-:Y:S02]  /*ad80*/  ISETP.LT.OR P1, PT, R6, 0x1, P1 ;  /* 0x000000010600780c */ /* 0x000fe40000f21670 */
        /* <DEDUP_REMOVED lines=22> */
[----:B------:R-:W-:Y:S01]  /*aef0*/  ISETP.GT.AND P1, PT, R18, 0x18, P0 ;  /* 0x000000181200780c */ /* 0x000fe20000724270 */
[----:B------:R-:W1:Y:S01]  /*af00*/  SHFL.BFLY PT, R5, R20, 0x2, 0x1f ;  /* 0x0c401f0014057f89 */ /* 0x000e6200000e0000 */
[----:B------:R-:W-:Y:S02]  /*af10*/  ISETP.LT.OR P3, PT, R6, 0x12, P3 ;  /* 0x000000120600780c */ /* 0x000fe40001f61670 */
[----:B------:R-:W-:Y:S02]  /*af20*/  ISETP.GT.AND P2, PT, R18, 0x19, P0 ;  /* 0x000000191200780c */ /* 0x000fe40000744270 */
[----:B------:R-:W-:-:S02]  /*af30*/  ISETP.LT.OR P1, PT, R6, 0x19, P1 ;  /* 0x000000190600780c */ /* 0x000fc40000f21670 */
[----:B------:R-:W-:Y:S02]  /*af40*/  FSEL R163, R163, -INF , !P3 ;  /* 0xff800000a3a37808 */ /* 0x000fe40005800000 */
[----:B------:R-:W-:Y:S02]  /*af50*/  ISETP.GT.AND P3, PT, R18, 0x20, P0 ;  /* 0x000000201200780c */ /* 0x000fe40000764270 */
[----:B------:R-:W-:Y:S02]  /*af60*/  ISETP.LT.OR P2, PT, R6, 0x1a, P2 ;  /* 0x0000001a0600780c */ /* 0x000fe40001741670 */
[----:B------:R-:W-:Y:S02]  /*af70*/  FSEL R166, R166, -INF , !P1 ;  /* 0xff800000a6a67808 */ /* 0x000fe40004800000 */
[----:B------:R-:W-:Y:S02]  /*af80*/  ISETP.GT.AND P1, PT, R18, 0x21, P0 ;  /* 0x000000211200780c */ /* 0x000fe40000724270 */
[----:B------:R-:W-:-:S02]  /*af90*/  ISETP.LT.OR P3, PT, R6, 0x21, P3 ;  /* 0x000000210600780c */ /* 0x000fc40001f61670 */
[----:B------:R-:W-:Y:S02]  /*afa0*/  FSEL R167, R167, -INF , !P2 ;  /* 0xff800000a7a77808 */ /* 0x000fe40005000000 */
[----:B------:R-:W-:Y:S02]  /*afb0*/  ISETP.GT.AND P2, PT, R18, 0x28, P0 ;  /* 0x000000281200780c */ /* 0x000fe40000744270 */
[----:B------:R-:W-:Y:S02]  /*afc0*/  ISETP.LT.OR P1, PT, R6, 0x22, P1 ;  /* 0x000000220600780c */ /* 0x000fe40000f21670 */
[----:B-1----:R-:W-:Y:S02]  /*afd0*/  FMNMX.FTZ R19, R20, R5, !PT ;  /* 0x0000000514137209 */ /* 0x002fe40007810000 */
[----:B------:R-:W-:Y:S02]  /*afe0*/  FMNMX.FTZ R20, R154, R15, !PT ;  /* 0x0000000f9a147209 */ /* 0x000fe40007810000 */
[----:B------:R-:W-:Y:S01]  /*aff0*/  FSEL R170, R170, -INF , !P3 ;  /* 0xff800000aaaa7808 */ /* 0x000fe20005800000 */
[----:B------:R-:W1:Y:S01]  /*b000*/  SHFL.BFLY PT, R22, R19, 0x1, 0x1f ;  /* 0x0c201f0013167f89 */ /* 0x000e6200000e0000 */
[----:B------:R-:W-:-:S02]  /*b010*/  ISETP.LT.OR P2, PT, R6, 0x29, P2 ;  /* 0x000000290600780c */ /* 0x000fc40001741670 */
[----:B------:R-:W-:Y:S02]  /*b020*/  FSEL R171, R171, -INF , !P1 ;  /* 0xff800000abab7808 */ /* 0x000fe40004800000 */
[----:B------:R-:W-:Y:S02]  /*b030*/  ISETP.GT.AND P1, PT, R18, 0x29, P0 ;  /* 0x000000291200780c */ /* 0x000fe40000724270 */
[----:B------:R-:W-:Y:S02]  /*b040*/  FSEL R174, R174, -INF , !P2 ;  /* 0xff800000aeae7808 */ /* 0x000fe40005000000 */
[----:B------:R-:W-:Y:S02]  /*b050*/  ISETP.GT.AND P2, PT, R18, 0x30, P0 ;  /* 0x000000301200780c */ /* 0x000fe40000744270 */
[C---:B------:R-:W-:Y:S02]  /*b060*/  ISETP.LT.OR P1, PT, R6.reuse, 0x2a, P1 ;  /* 0x0000002a0600780c */ /* 0x040fe40000f21670 */
[----:B------:R-:W-:-:S02]  /*b070*/  ISETP.LT.OR P2, PT, R6, 0x31, P2 ;  /* 0x000000310600780c */ /* 0x000fc40001741670 */
[----:B------:R-:W-:Y:S02]  /*b080*/  FSEL R175, R175, -INF , !P1 ;  /* 0xff800000afaf7808 */ /* 0x000fe40004800000 */
[----:B------:R-:W-:Y:S02]  /*b090*/  ISETP.GT.AND P1, PT, R18, 0x31, P0 ;  /* 0x000000311200780c */ /* 0x000fe40000724270 */
[----:B------:R-:W-:Y:S02]  /*b0a0*/  FSEL R178, R178, -INF , !P2 ;  /* 0xff800000b2b27808 */ /* 0x000fe40005000000 */
[----:B------:R-:W-:Y:S02]  /*b0b0*/  ISETP.GT.AND P2, PT, R18, 0x38, P0 ;  /* 0x000000381200780c */ /* 0x000fe40000744270 */
[----:B------:R-:W-:Y:S02]  /*b0c0*/  ISETP.LT.OR P1, PT, R6, 0x32, P1 ;  /* 0x000000320600780c */ /* 0x000fe40000f21670 */
[----:B-1----:R-:W-:-:S02]  /*b0d0*/  FMNMX.FTZ R5, R19, R22, !PT ;  /* 0x0000001613057209 */ /* 0x002fc40007810000 */
[----:B------:R-:W-:Y:S02]  /*b0e0*/  FMNMX.FTZ R19, R155, R20, !PT ;  /* 0x000000149b137209 */ /* 0x000fe40007810000 */
[----:B------:R-:W-:Y:S01]  /*b0f0*/  ISETP.GT.AND P0, PT, R18, 0x39, P0 ;  /* 0x000000391200780c */ /* 0x000fe20000704270 */
[----:B------:R-:W-:Y:S01]  /*b100*/  FMUL.FTZ R184, R5, UR10 ;  /* 0x0000000a05b87c20 */ /* 0x000fe20008410000 */
[----:B------:R-:W-:Y:S02]  /*b110*/  FMNMX.FTZ R20, R158, R19, !PT ;  /* 0x000000139e147209 */ /* 0x000fe40007810000 */
[----:B------:R-:W-:Y:S02]  /*b120*/  ISETP.LT.OR P2, PT, R6, 0x39, P2 ;  /* 0x000000390600780c */ /* 0x000fe40001741670 */
[----:B------:R-:W-:Y:S02]  /*b130*/  FMNMX.FTZ R19, R159, R20, !PT ;  /* 0x000000149f137209 */ /* 0x000fe40007810000 */
[----:B------:R-:W-:-:S02]  /*b140*/  FSEL R179, R179, -INF , !P1 ;  /* 0xff800000b3b37808 */ /* 0x000fc40004800000 */
[----:B------:R-:W-:Y:S02]  /*b150*/  FMNMX.FTZ R20, R162, R19, !PT ;  /* 0x00000013a2147209 */ /* 0x000fe40007810000 */
[----:B------:R-:W-:Y:S02]  /*b160*/  ISETP.LT.OR P0, PT, R6, 0x3a, P0 ;  /* 0x0000003a0600780c */ /* 0x000fe40000701670 */
[----:B------:R-:W-:Y:S02]  /*b170*/  FMNMX.FTZ R19, R163, R20, !PT ;  /* 0x00000014a3137209 */ /* 0x000fe40007810000 */
[----:B------:R-:W-:Y:S02]  /*b180*/  FSEL R182, R182, -INF , !P2 ;  /* 0xff800000b6b67808 */ /* 0x000fe40005000000 */
[----:B------:R-:W-:Y:S02]  /*b190*/  FMNMX.FTZ R20, R166, R19, !PT ;  /* 0x00000013a6147209 */ /* 0x000fe40007810000 */
[----:B------:R-:W-:-:S02]  /*b1a0*/  FSETP.NEU.FTZ.AND P3, PT, R5, -INF , PT ;  /* 0xff8000000500780b */ /* 0x000fc40003f7d000 */
[----:B------:R-:W-:Y:S02]  /*b1b0*/  FMNMX.FTZ R19, R167, R20, !PT ;  /* 0x00000014a7137209 */ /* 0x000fe40007810000 */
[----:B------:R-:W-:Y:S02]  /*b1c0*/  FSEL R183, R183, -INF , !P0 ;  /* 0xff800000b7b77808 */ /* 0x000fe40004000000 */
[----:B------:R-:W-:Y:S02]  /*b1d0*/  FMNMX.FTZ R20, R170, R19, !PT ;  /* 0x00000013aa147209 */ /* 0x000fe40007810000 */
[----:B------:R-:W-:Y:S02]  /*b1e0*/  FSEL R184, R184, RZ, P3 ;  /* 0x000000ffb8b87208 */ /* 0x000fe40001800000 */
[----:B------:R-:W-:Y:S02]  /*b1f0*/  FMNMX.FTZ R19, R171, R20, !PT ;  /* 0x00000014ab137209 */ /* 0x000fe40007810000 */
[----:B------:R-:W-:Y:S01]  /*b200*/  ISETP.NE.AND P1, PT, R4, RZ, PT ;  /* 0x000000ff0400720c */ /* 0x000fe20003f25270 */
[--C-:B------:R-:W-:Y:S01]  /*b210*/  FFMA.FTZ R23, R165, UR10, -R184.reuse ;  /* 0x0000000aa5177c23 */ /* 0x100fe200080108b8 */
[----:B------:R-:W-:Y:S01]  /*b220*/  FMNMX.FTZ R20, R174, R19, !PT ;  /* 0x00000013ae147209 */ /* 0x000fe20007810000 */
[--C-:B------:R-:W-:Y:S01]  /*b230*/  FFMA.FTZ R17, R17, UR10, -R184.reuse ;  /* 0x0000000a11117c23 */ /* 0x100fe200080108b8 */
[----:B------:R-:W-:Y:S01]  /*b240*/  FSEL R165, R5, RZ, P3 ;  /* 0x000000ff05a57208 */ /* 0x000fe20001800000 */
[--C-:B------:R-:W-:Y:S01]  /*b250*/  FFMA.FTZ R152, R153, UR10, -R184.reuse ;  /* 0x0000000a99987c23 */ /* 0x100fe200080108b8 */
[----:B------:R-:W-:Y:S01]  /*b260*/  FMNMX.FTZ R19, R175, R20, !PT ;  /* 0x00000014af137209 */ /* 0x000fe20007810000 */
[--C-:B------:R-:W-:Y:S01]  /*b270*/  FFMA.FTZ R18, R156, UR10, -R184.reuse ;  /* 0x0000000a9c127c23 */ /* 0x100fe200080108b8 */
[----:B------:R-:W-:Y:S01]  /*b280*/  FFMA.FTZ R156, R160, UR10, -R184 ;  /* 0x0000000aa09c7c23 */ /* 0x000fe200080108b8 */
[----:B------:R-:W-:Y:S01]  /*b290*/  FADD.FTZ R165, -R165, R16 ;  /* 0x00000010a5a57221 */ /* 0x000fe20000010100 */
[----:B------:R-:W-:Y:S01]  /*b2a0*/  FMNMX.FTZ R20, R178, R19, !PT ;  /* 0x00000013b2147209 */ /* 0x000fe20007810000 */
[--C-:B------:R-:W-:Y:S01]  /*b2b0*/  FFMA.FTZ R19, R157, UR10, -R184.reuse ;  /* 0x0000000a9d137c23 */ /* 0x100fe200080108b8 */
[----:B------:R-:W-:Y:S01]  /*b2c0*/  MUFU.EX2 R17, R17 ;  /* 0x0000001100117308 */ /* 0x000fe20000000800 */
[----:B------:R-:W-:Y:S01]  /*b2d0*/  FMUL.FTZ R16, R165, UR10 ;  /* 0x0000000aa5107c20 */ /* 0x000fe20008410000 */
[----:B------:R-:W-:Y:S01]  /*b2e0*/  FMNMX.FTZ R21, R179, R20, !PT ;  /* 0x00000014b3157209 */ /* 0x000fe20007810000 */
[--C-:B------:R-:W-:Y:S01]  /*b2f0*/  FFMA.FTZ R20, R164, UR10, -R184.reuse ;  /* 0x0000000aa4147c23 */ /* 0x100fe200080108b8 */
[--C-:B------:R-:W-:Y:S01]  /*b300*/  FFMA.FTZ R160, R168, UR10, -R184.reuse ;  /* 0x0000000aa8a07c23 */ /* 0x100fe200080108b8 */
[--C-:B------:R-:W-:Y:S01]  /*b310*/  FFMA.FTZ R153, R169, UR10, -R184.reuse ;  /* 0x0000000aa9997c23 */ /* 0x100fe200080108b8 */
[----:B------:R-:W-:Y:S01]  /*b320*/  FMNMX.FTZ R6, R182, R21, !PT ;  /* 0x00000015b6067209 */ /* 0x000fe20007810000 */
[--C-:B------:R-:W-:Y:S01]  /*b330*/  FFMA.FTZ R21, R161, UR10, -R184.reuse ;  /* 0x0000000aa1157c23 */ /* 0x100fe200080108b8 */
[----:B------:R-:W1:Y:S01]  /*b340*/  MUFU.EX2 R16, R16 ;  /* 0x0000001000107308 */ /* 0x000e620000000800 */
[--C-:B------:R-:W-:Y:S01]  /*b350*/  FFMA.FTZ R164, R173, UR10, -R184.reuse ;  /* 0x0000000aada47c23 */ /* 0x100fe200080108b8 */
[----:B------:R-:W-:Y:S01]  /*b360*/  FMNMX.FTZ R6, R183, R6, !PT ;  /* 0x00000006b7067209 */ /* 0x000fe20007810000 */
[--C-:B------:R-:W-:Y:S01]  /*b370*/  FFMA.FTZ R176, R176, UR10, -R184.reuse ;  /* 0x0000000ab0b07c23 */ /* 0x100fe200080108b8 */
[--C-:B------:R-:W-:Y:S01]  /*b380*/  FFMA.FTZ R177, R177, UR10, -R184.reuse ;  /* 0x0000000ab1b17c23 */ /* 0x100fe200080108b8 */
[--C-:B------:R-:W-:Y:S01]  /*b390*/  FFMA.FTZ R180, R180, UR10, -R184.reuse ;  /* 0x0000000ab4b47c23 */ /* 0x100fe200080108b8 */
[--C-:B------:R-:W-:Y:S01]  /*b3a0*/  FFMA.FTZ R181, R181, UR10, -R184.reuse ;  /* 0x0000000ab5b57c23 */ /* 0x100fe200080108b8 */
[----:B------:R-:W2:Y:S01]  /*b3b0*/  SHFL.BFLY PT, R157, R6, 0x2, 0x1f ;  /* 0x0c401f00069d7f89 */ /* 0x000ea200000e0000 */
[----:B------:R-:W3:Y:S08]  /*b3c0*/  MUFU.EX2 R152, R152 ;  /* 0x0000009800987308 */ /* 0x000ef00000000800 */
[----:B------:R-:W4:Y:S01]  /*b3d0*/  MUFU.EX2 R18, R18 ;  /* 0x0000001200127308 */ /* 0x000f220000000800 */
[-C--:B-1----:R-:W-:Y:S01]  /*b3e0*/  FMUL.FTZ R24, R24, R16.reuse ;  /* 0x0000001018187220 */ /* 0x082fe20000410000 */
        /* <DEDUP_REMOVED lines=13> */
[----:B--2---:R-:W-:Y:S01]  /*b4c0*/  FMNMX.FTZ R22, R6, R157, !PT ;  /* 0x0000009d06167209 */ /* 0x004fe20007810000 */
[----:B------:R-:W2:Y:S01]  /*b4d0*/  MUFU.EX2 R156, R156 ;  /* 0x0000009c009c7308 */ /* 0x000ea20000000800 */
[----:B------:R-:W-:Y:S01]  /*b4e0*/  FFMA.FTZ R157, R172, UR10, -R184 ;  /* 0x0000000aac9d7c23 */ /* 0x000fe200080108b8 */
[-C--:B------:R-:W-:Y:S01]  /*b4f0*/  FMUL.FTZ R49, R49, R16.reuse ;  /* 0x0000001031317220 */ /* 0x080fe20000410000 */
[-C--:B------:R-:W-:Y:S01]  /*b500*/  FMUL.FTZ R52, R52, R16.reuse ;  /* 0x0000001034347220 */ /* 0x080fe20000410000 */
[----:B------:R-:W5:Y:S01]  /*b510*/  SHFL.BFLY PT, R161, R22, 0x1, 0x1f ;  /* 0x0c201f0016a17f89 */ /* 0x000f6200000e0000 */
        /* <DEDUP_REMOVED lines=22> */
[----:B------:R-:W-:Y:S01]  /*b680*/  FMUL.FTZ R92, R92, R16 ;  /* 0x000000105c5c7220 */ /* 0x000fe20000410000 */
[----:B-----5:R-:W-:Y:S01]  /*b690*/  FMNMX.FTZ R6, R22, R161, !PT ;  /* 0x000000a116067209 */ /* 0x020fe20007810000 */
[----:B------:R-:W-:Y:S01]  /*b6a0*/  FFMA.FTZ R161, R16, R8, R17 ;  /* 0x0000000810a17223 */ /* 0x000fe20000010011 */
[-C--:B------:R-:W-:Y:S01]  /*b6b0*/  FMUL.FTZ R93, R93, R16.reuse ;  /* 0x000000105d5d7220 */ /* 0x080fe20000410000 */
[-C--:B------:R-:W-:Y:S01]  /*b6c0*/  FMUL.FTZ R96, R96, R16.reuse ;  /* 0x0000001060607220 */ /* 0x080fe20000410000 */
[C---:B------:R-:W-:Y:S01]  /*b6d0*/  FSETP.NEU.FTZ.AND P0, PT, R6.reuse, -INF , PT ;  /* 0xff8000000600780b */ /* 0x040fe20003f1d000 */
[----:B------:R-:W-:Y:S01]  /*b6e0*/  FMUL.FTZ R8, R6, UR10 ;  /* 0x0000000a06087c20 */ /* 0x000fe20008410000 */
[----:B---3--:R-:W-:Y:S01]  /*b6f0*/  FADD.FTZ R165, R152, R161 ;  /* 0x000000a198a57221 */ /* 0x008fe20000010000 */
[----:B------:R-:W3:Y:S01]  /*b700*/  MUFU.EX2 R160, R160 ;  /* 0x000000a000a07308 */ /* 0x000ee20000000800 */
[-C--:B------:R-:W-:Y:S01]  /*b710*/  FMUL.FTZ R97, R97, R16.reuse ;  /* 0x0000001061617220 */ /* 0x080fe20000410000 */
[-C--:B------:R-:W-:Y:S01]  /*b720*/  FMUL.FTZ R100, R100, R16.reuse ;  /* 0x0000001064647220 */ /* 0x080fe20000410000 */
[----:B------:R-:W-:Y:S01]  /*b730*/  FSEL R161, R8, RZ, P0 ;  /* 0x000000ff08a17208 */ /* 0x000fe20000000000 */
[----:B----4-:R-:W-:Y:S01]  /*b740*/  FADD.FTZ R8, R18, R165 ;  /* 0x000000a512087221 */ /* 0x010fe20000010000 */
[-C--:B------:R-:W-:Y:S01]  /*b750*/  FMUL.FTZ R101, R101, R16.reuse ;  /* 0x0000001065657220 */ /* 0x080fe20000410000 */
[-C--:B------:R-:W-:Y:S01]  /*b760*/  FMUL.FTZ R104, R104, R16.reuse ;  /* 0x0000001068687220 */ /* 0x080fe20000410000 */
[----:B------:R-:W-:Y:S01]  /*b770*/  FMUL.FTZ R105, R105, R16 ;  /* 0x0000001069697220 */ /* 0x000fe20000410000 */
[----:B-1----:R-:W-:Y:S01]  /*b780*/  FADD.FTZ R165, R19, R8 ;  /* 0x0000000813a57221 */ /* 0x002fe20000010000 */
[----:B------:R-:W-:Y:S01]  /*b790*/  FFMA.FTZ R22, R154, UR10, -R161 ;  /* 0x0000000a9a167c23 */ /* 0x000fe200080108a1 */
[----:B------:R-:W-:Y:S01]  /*b7a0*/  FSEL R8, R6, RZ, P0 ;  /* 0x000000ff06087208 */ /* 0x000fe20000000000 */
[----:B------:R-:W-:-:S02]  /*b7b0*/  IMAD.U32 R154, RZ, RZ, UR25 ;  /* 0x00000019ff9a7e24 */ /* 0x000fc4000f8e00ff */
[----:B--2---:R-:W-:Y:S01]  /*b7c0*/  FADD.FTZ R168, R156, R165 ;  /* 0x000000a59ca87221 */ /* 0x004fe20000010000 */
[----:B------:R-:W-:Y:S01]  /*b7d0*/  FFMA.FTZ R165, R155, UR10, -R161 ;  /* 0x0000000a9ba57c23 */ /* 0x000fe200080108a1 */
[----:B------:R-:W1:Y:S01]  /*b7e0*/  MUFU.EX2 R153, R153 ;  /* 0x0000009900997308 */ /* 0x000e620000000800 */
[----:B------:R-:W-:Y:S01]  /*b7f0*/  FADD.FTZ R8, -R8, R15 ;  /* 0x0000000f08087221 */ /* 0x000fe20000010100 */
[----:B------:R-:W-:Y:S01]  /*b800*/  @!P1 LEA R154, R154, R3, 0x6 ;  /* 0x000000039a9a9211 */ /* 0x000fe200078e30ff */
[----:B0-----:R-:W-:Y:S01]  /*b810*/  FADD.FTZ R169, R21, R168 ;  /* 0x000000a815a97221 */ /* 0x001fe20000010000 */
[----:B------:R-:W-:Y:S01]  /*b820*/  FFMA.FTZ R168, R159, UR10, -R161 ;  /* 0x0000000a9fa87c23 */ /* 0x000fe200080108a1 */
[----:B------:R-:W-:Y:S01]  /*b830*/  FMUL.FTZ R8, R8, UR10 ;  /* 0x0000000a08087c20 */ /* 0x000fe20008410000 */
[----:B------:R-:W-:Y:S01]  /*b840*/  @!P1 LEA R155, R154, UR37, 0x2 ;  /* 0x000000259a9b9c11 */ /* 0x000fe2000f8e10ff */
[----:B------:R-:W-:Y:S01]  /*b850*/  FADD.FTZ R154, R20, R169 ;  /* 0x000000a9149a7221 */ /* 0x000fe20000010000 */
[----:B------:R-:W-:Y:S01]  /*b860*/  MUFU.EX2 R22, R22 ;  /* 0x0000001600167308 */ /* 0x000fe20000000800 */
[--C-:B------:R-:W-:Y:S01]  /*b870*/  FFMA.FTZ R158, R158, UR10, -R161.reuse ;  /* 0x0000000a9e9e7c23 */ /* 0x100fe200080108a1 */
[--C-:B------:R-:W-:Y:S01]  /*b880*/  FFMA.FTZ R172, R162, UR10, -R161.reuse ;  /* 0x0000000aa2ac7c23 */ /* 0x100fe200080108a1 */
[----:B------:R-:W-:Y:S01]  /*b890*/  FADD.FTZ R159, R23, R154 ;  /* 0x0000009a179f7221 */ /* 0x000fe20000010000 */
[--C-:B------:R-:W-:Y:S01]  /*b8a0*/  FFMA.FTZ R170, R170, UR10, -R161.reuse ;  /* 0x0000000aaaaa7c23 */ /* 0x100fe200080108a1 */
[--C-:B------:R-:W-:Y:S01]  /*b8b0*/  FFMA.FTZ R163, R163, UR10, -R161.reuse ;  /* 0x0000000aa3a37c23 */ /* 0x100fe200080108a1 */
[----:B------:R-:W-:Y:S01]  /*b8c0*/  FFMA.FTZ R173, R166, UR10, -R161 ;  /* 0x0000000aa6ad7c23 */ /* 0x000fe200080108a1 */
[----:B---3--:R-:W-:Y:S01]  /*b8d0*/  FADD.FTZ R154, R160, R159 ;  /* 0x0000009fa09a7221 */ /* 0x008fe20000010000 */
[----:B------:R-:W0:Y:S01]  /*b8e0*/  MUFU.EX2 R169, R8 ;  /* 0x0000000800a97308 */ /* 0x000e220000000800 */
[--C-:B------:R-:W-:Y:S01]  /*b8f0*/  FFMA.FTZ R167, R167, UR10, -R161.reuse ;  /* 0x0000000aa7a77c23 */ /* 0x100fe200080108a1 */
[--C-:B------:R-:W-:Y:S01]  /*b900*/  FFMA.FTZ R171, R171, UR10, -R161.reuse ;  /* 0x0000000aabab7c23 */ /* 0x100fe200080108a1 */
[----:B-1----:R-:W-:Y:S01]  /*b910*/  FADD.FTZ R154, R153, R154 ;  /* 0x0000009a999a7221 */ /* 0x002fe20000010000 */
[--C-:B------:R-:W-:Y:S01]  /*b920*/  FFMA.FTZ R174, R174, UR10, -R161.reuse ;  /* 0x0000000aaeae7c23 */ /* 0x100fe200080108a1 */
[--C-:B------:R-:W-:Y:S01]  /*b930*/  FFMA.FTZ R175, R175, UR10, -R161.reuse ;  /* 0x0000000aafaf7c23 */ /* 0x100fe200080108a1 */
[--C-:B------:R-:W-:Y:S01]  /*b940*/  FFMA.FTZ R178, R178, UR10, -R161.reuse ;  /* 0x0000000ab2b27c23 */ /* 0x100fe200080108a1 */
[--C-:B------:R-:W-:Y:S01]  /*b950*/  FFMA.FTZ R179, R179, UR10, -R161.reuse ;  /* 0x0000000ab3b37c23 */ /* 0x100fe200080108a1 */
[----:B------:R-:W1:Y:S01]  /*b960*/  MUFU.EX2 R157, R157 ;  /* 0x0000009d009d7308 */ /* 0x000e620000000800 */
[--C-:B------:R-:W-:Y:S01]  /*b970*/  FFMA.FTZ R182, R182, UR10, -R161.reuse ;  /* 0x0000000ab6b67c23 */ /* 0x100fe200080108a1 */
[----:B------:R-:W-:Y:S01]  /*b980*/  FFMA.FTZ R183, R183, UR10, -R161 ;  /* 0x0000000ab7b77c23 */ /* 0x000fe200080108a1 */
[----:B------:R-:W-:Y:S01]  /*b990*/  @!P1 STS [R155+0x28800], R16 ;  /* 0x028800109b009388 */ /* 0x000fe20000000800 */
[-C--:B------:R-:W-:Y:S01]  /*b9a0*/  FMUL.FTZ R108, R108, R16.reuse ;  /* 0x000000106c6c7220 */ /* 0x080fe20000410000 */
[-C--:B------:R-:W-:Y:S01]  /*b9b0*/  FMUL.FTZ R109, R109, R16.reuse ;  /* 0x000000106d6d7220 */ /* 0x080fe20000410000 */
[-C--:B------:R-:W-:Y:S01]  /*b9c0*/  FMUL.FTZ R112, R112, R16.reuse ;  /* 0x0000001070707220 */ /* 0x080fe20000410000 */
[-C--:B------:R-:W-:Y:S01]  /*b9d0*/  FMUL.FTZ R113, R113, R16.reuse ;  /* 0x0000001071717220 */ /* 0x080fe20000410000 */
[----:B------:R-:W2:Y:S01]  /*b9e0*/  MUFU.EX2 R164, R164 ;  /* 0x000000a400a47308 */ /* 0x000ea20000000800 */
[----:B0-----:R0:W-:Y:S01]  /*b9f0*/  @!P1 STS [R155+0x28820], R169 ;  /* 0x028820a99b009388 */ /* 0x0011e20000000800 */
        /* <DEDUP_REMOVED lines=16> */
[C---:B--2---:R-:W-:Y:S01]  /*bb00*/  F2FP.BF16.F32.PACK_AB R162, R164.reuse, R157 ;  /* 0x0000009da4a2723e */ /* 0x044fe200000010ff */
[----:B------:R-:W-:Y:S01]  /*bb10*/  FMUL.FTZ R141, R141, R16 ;  /* 0x000000108d8d7220 */ /* 0x000fe20000410000 */
[----:B------:R-:W-:Y:S01]  /*bb20*/  F2FP.BF16.F32.PACK_AB R154, R19, R18 ;  /* 0x00000012139a723e */ /* 0x000fe200000010ff */
[----:B------:R-:W-:Y:S01]  /*bb30*/  FADD.FTZ R165, R164, R165 ;  /* 0x000000a5a4a57221 */ /* 0x000fe20000010000 */
[-C--:B------:R-:W-:Y:S01]  /*bb40*/  FMUL.FTZ R144, R144, R16.reuse ;  /* 0x0000001090907220 */ /* 0x080fe20000410000 */
[----:B------:R-:W-:Y:S01]  /*bb50*/  FMUL.FTZ R145, R145, R16 ;  /* 0x0000001091917220 */ /* 0x000fe20000410000 */
[----:B------:R-:W0:Y:S01]  /*bb60*/  MUFU.EX2 R168, R168 ;  /* 0x000000a800a87308 */ /* 0x000e220000000800 */
[----:B----4-:R-:W-:Y:S01]  /*bb70*/  F2FP.BF16.F32.PACK_AB R158, R23, R20 ;  /* 0x00000014179e723e */ /* 0x010fe200000010ff */
[-C--:B------:R-:W-:Y:S01]  /*bb80*/  FMUL.FTZ R148, R148, R16.reuse ;  /* 0x0000001094947220 */ /* 0x080fe20000410000 */
[----:B------:R-:W-:Y:S01]  /*bb90*/  FMUL.FTZ R149, R149, R16 ;  /* 0x0000001095957220 */ /* 0x000fe20000410000 */
[----:B------:R-:W-:Y:S01]  /*bba0*/  F2FP.BF16.F32.PACK_AB R160, R153, R160 ;  /* 0x000000a099a0723e */ /* 0x000fe200000010ff */
[----:B------:R-:W-:Y:S01]  /*bbb0*/  FMUL.FTZ R26, R26, R169 ;  /* 0x000000a91a1a7220 */ /* 0x000fe20000410000 */
[----:B------:R-:W-:Y:S01]  /*bbc0*/  F2FP.BF16.F32.PACK_AB R152, R152, R17 ;  /* 0x000000119898723e */ /* 0x000fe200000010ff */
[-C--:B------:R-:W-:Y:S01]  /*bbd0*/  FMUL.FTZ R27, R27, R169.reuse ;  /* 0x000000a91b1b7220 */ /* 0x080fe20000410000 */
[----:B------:R-:W-:Y:S01]  /*bbe0*/  MUFU.EX2 R172, R172 ;  /* 0x000000ac00ac7308 */ /* 0x000fe20000000800 */
[----:B---3--:R-:W-:Y:S01]  /*bbf0*/  F2FP.BF16.F32.PACK_AB R153, R15, R22 ;  /* 0x000000160f99723e */ /* 0x008fe200000010ff */
[-C--:B------:R-:W-:Y:S01]  /*bc00*/  FMUL.FTZ R30, R30, R169.reuse ;  /* 0x000000a91e1e7220 */ /* 0x080fe20000410000 */
[----:B------:R-:W-:Y:S01]  /*bc10*/  F2FP.BF16.F32.PACK_AB R156, R21, R156 ;  /* 0x0000009c159c723e */ /* 0x000fe200000010ff */
[-C--:B------:R-:W-:Y:S01]  /*bc20*/  FMUL.FTZ R31, R31, R169.reuse ;  /* 0x000000a91f1f7220 */ /* 0x080fe20000410000 */
[-C--:B------:R-:W-:Y:S01]  /*bc30*/  FMUL.FTZ R34, R34, R169.reuse ;  /* 0x000000a922227220 */ /* 0x080fe20000410000 */
[-C--:B------:R-:W-:Y:S01]  /*bc40*/  FMUL.FTZ R35, R35, R169.reuse ;  /* 0x000000a923237220 */ /* 0x080fe20000410000 */
[----:B------:R-:W-:Y:S01]  /*bc50*/  FMUL.FTZ R38, R38, R169 ;  /* 0x000000a926267220 */ /* 0x000fe20000410000 */
[----:B------:R1:W-:Y:S01]  /*bc60*/  MUFU.EX2 R161, R170 ;  /* 0x000000aa00a17308 */ /* 0x0003e20000000800 */
[----:B0-----:R-:W-:Y:S01]  /*bc70*/  F2FP.BF16.F32.PACK_AB R155, R168, R159 ;  /* 0x0000009fa89b723e */ /* 0x001fe200000010ff */
[----:B------:R-:W-:Y:S01]  /*bc80*/  BAR.SYNC.DEFER_BLOCKING 0xf, 0x100 ;  /* 0x03c4000000007b1d */ /* 0x000fe20000010000 */
[-C--:B------:R-:W-:Y:S01]  /*bc90*/  FMUL.FTZ R39, R39, R169.reuse ;  /* 0x000000a927277220 */ /* 0x080fe20000410000 */
[-C--:B------:R-:W-:Y:S01]  /*bca0*/  FMUL.FTZ R42, R42, R169.reuse ;  /* 0x000000a92a2a7220 */ /* 0x080fe20000410000 */
[-C--:B------:R-:W-:Y:S01]  /*bcb0*/  FMUL.FTZ R43, R43, R169.reuse ;  /* 0x000000a92b2b7220 */ /* 0x080fe20000410000 */
[-C--:B------:R-:W-:Y:S01]  /*bcc0*/  FMUL.FTZ R46, R46, R169.reuse ;  /* 0x000000a92e2e7220 */ /* 0x080fe20000410000 */
[----:B------:R-:W-:Y:S01]  /*bcd0*/  FMUL.FTZ R47, R47, R169 ;  /* 0x000000a92f2f7220 */ /* 0x000fe20000410000 */
[----:B------:R-:W-:Y:S01]  /*bce0*/  MUFU.EX2 R157, R163 ;  /* 0x000000a3009d7308 */ /* 0x000fe20000000800 */
[----:B-1----:R-:W-:Y:S01]  /*bcf0*/  FFMA.FTZ R170, R169, R7, R22 ;  /* 0x00000007a9aa7223 */ /* 0x002fe20000010016 */
[-C--:B------:R-:W-:Y:S01]  /*bd00*/  FMUL.FTZ R50, R50, R169.reuse ;  /* 0x000000a932327220 */ /* 0x080fe20000410000 */
[-C--:B------:R-:W-:Y:S01]  /*bd10*/  FMUL.FTZ R51, R51, R169.reuse ;  /* 0x000000a933337220 */ /* 0x080fe20000410000 */
[-C--:B------:R-:W-:Y:S01]  /*bd20*/  FMUL.FTZ R54, R54, R169.reuse ;  /* 0x000000a936367220 */ /* 0x080fe20000410000 */
[----:B------:R-:W-:Y:S01]  /*bd30*/  FADD.FTZ R170, R15, R170 ;  /* 0x000000aa0faa7221 */ /* 0x000fe20000010000 */
[-C--:B------:R-:W-:Y:S01]  /*bd40*/  FMUL.FTZ R55, R55, R169.reuse ;  /* 0x000000a937377220 */ /* 0x080fe20000410000 */
[-C--:B------:R-:W-:Y:S01]  /*bd50*/  FMUL.FTZ R58, R58, R169.reuse ;  /* 0x000000a93a3a7220 */ /* 0x080fe20000410000 */
[----:B------:R-:W-:Y:S01]  /*bd60*/  MUFU.EX2 R173, R173 ;  /* 0x000000ad00ad7308 */ /* 0x000fe20000000800 */
[----:B------:R-:W-:Y:S01]  /*bd70*/  FADD.FTZ R7, R159, R170 ;  /* 0x000000aa9f077221 */ /* 0x000fe20000010000 */
[-C--:B------:R-:W-:Y:S01]  /*bd80*/  FMUL.FTZ R59, R59, R169.reuse ;  /* 0x000000a93b3b7220 */ /* 0x080fe20000410000 */
[-C--:B------:R-:W-:Y:S01]  /*bd90*/  FMUL.FTZ R62, R62, R169.reuse ;  /* 0x000000a93e3e7220 */ /* 0x080fe20000410000 */
[-C--:B------:R-:W-:Y:S01]  /*bda0*/  FMUL.FTZ R63, R63, R169.reuse ;  /* 0x000000a93f3f7220 */ /* 0x080fe20000410000 */
[----:B------:R-:W-:Y:S01]  /*bdb0*/  FADD.FTZ R7, R168, R7 ;  /* 0x00000007a8077221 */ /* 0x000fe20000010000 */
[-C--:B------:R-:W-:Y:S01]  /*bdc0*/  FMUL.FTZ R66, R66, R169.reuse ;  /* 0x000000a942427220 */ /* 0x080fe20000410000 */
[-C--:B------:R-:W-:Y:S01]  /*bdd0*/  FMUL.FTZ R67, R67, R169.reuse ;  /* 0x000000a943437220 */ /* 0x080fe20000410000 */
[----:B------:R-:W0:Y:S01]  /*bde0*/  MUFU.EX2 R176, R176 ;  /* 0x000000b000b07308 */ /* 0x000e220000000800 */
        /* <DEDUP_REMOVED lines=23> */
[----:B------:R0:W-:Y:S01]  /*bf60*/  MUFU.EX2 R163, R174 ;  /* 0x000000ae00a37308 */ /* 0x0001e20000000800 */
[C---:B--2---:R-:W-:Y:S01]  /*bf70*/  F2FP.BF16.F32.PACK_AB R164, R177.reuse, R176 ;  /* 0x000000b0b1a4723e */ /* 0x044fe200000010ff */
[----:B------:R-:W-:Y:S01]  /*bf80*/  FADD.FTZ R17, R177, R8 ;  /* 0x00000008b1117221 */ /* 0x000fe20000010000 */
[-C--:B------:R-:W-:Y:S01]  /*bf90*/  FMUL.FTZ R107, R107, R169.reuse ;  /* 0x000000a96b6b7220 */ /* 0x080fe20000410000 */
[-C--:B------:R-:W-:Y:S01]  /*bfa0*/  FMUL.FTZ R110, R110, R169.reuse ;  /* 0x000000a96e6e7220 */ /* 0x080fe20000410000 */
[-C--:B------:R-:W-:Y:S01]  /*bfb0*/  FMUL.FTZ R111, R111, R169.reuse ;  /* 0x000000a96f6f7220 */ /* 0x080fe20000410000 */
[-C--:B------:R-:W-:Y:S01]  /*bfc0*/  FMUL.FTZ R114, R114, R169.reuse ;  /* 0x000000a972727220 */ /* 0x080fe20000410000 */
[----:B------:R-:W-:Y:S01]  /*bfd0*/  FMUL.FTZ R115, R115, R169 ;  /* 0x000000a973737220 */ /* 0x000fe20000410000 */
[----:B------:R-:W2:Y:S01]  /*bfe0*/  MUFU.EX2 R20, R171 ;  /* 0x000000ab00147308 */ /* 0x000ea20000000800 */
[----:B0-----:R-:W-:Y:S01]  /*bff0*/  FADD.FTZ R174, R172, R7 ;  /* 0x00000007acae7221 */ /* 0x001fe20000010000 */
[----:B---3--:R-:W-:Y:S01]  /*c000*/  F2FP.BF16.F32.PACK_AB R159, R18, R173 ;  /* 0x000000ad129f723e */ /* 0x008fe200000010ff */
[-C--:B------:R-:W-:Y:S01]  /*c010*/  FMUL.FTZ R118, R118, R169.reuse ;  /* 0x000000a976767220 */ /* 0x080fe20000410000 */
[-C--:B------:R-:W-:Y:S01]  /*c020*/  FMUL.FTZ R119, R119, R169.reuse ;  /* 0x000000a977777220 */ /* 0x080fe20000410000 */
[C---:B------:R-:W-:Y:S01]  /*c030*/  FADD.FTZ R174, R157.reuse, R174 ;  /* 0x000000ae9dae7221 */ /* 0x040fe20000010000 */
[----:B------:R-:W-:Y:S01]  /*c040*/  F2FP.BF16.F32.PACK_AB R157, R157, R172 ;  /* 0x000000ac9d9d723e */ /* 0x000fe200000010ff */
[-C--:B------:R-:W-:Y:S01]  /*c050*/  FMUL.FTZ R122, R122, R169.reuse ;  /* 0x000000a97a7a7220 */ /* 0x080fe20000410000 */
[----:B------:R-:W0:Y:S01]  /*c060*/  MUFU.EX2 R170, R175 ;  /* 0x000000af00aa7308 */ /* 0x000e220000000800 */
[----:B------:R-:W-:Y:S01]  /*c070*/  FADD.FTZ R7, R173, R174 ;  /* 0x000000aead077221 */ /* 0x000fe20000010000 */
[-C--:B------:R-:W-:Y:S01]  /*c080*/  FMUL.FTZ R123, R123, R169.reuse ;  /* 0x000000a97b7b7220 */ /* 0x080fe20000410000 */
[----:B------:R1:W-:Y:S01]  /*c090*/  STSM.16.M88.4 [R10], R156 ;  /* 0x0000009c0a007844 */ /* 0x0003e20000000200 */
[-C--:B------:R-:W-:Y:S01]  /*c0a0*/  FMUL.FTZ R126, R126, R169.reuse ;  /* 0x000000a97e7e7220 */ /* 0x080fe20000410000 */
[----:B------:R-:W-:Y:S01]  /*c0b0*/  FADD.FTZ R176, R18, R7 ;  /* 0x0000000712b07221 */ /* 0x000fe20000010000 */
[-C--:B------:R-:W-:Y:S01]  /*c0c0*/  FMUL.FTZ R127, R127, R169.reuse ;  /* 0x000000a97f7f7220 */ /* 0x080fe20000410000 */
[----:B------:R-:W-:Y:S01]  /*c0d0*/  FMUL.FTZ R130, R130, R169 ;  /* 0x000000a982827220 */ /* 0x000fe20000410000 */
[----:B------:R3:W4:Y:S01]  /*c0e0*/  MUFU.EX2 R165, R178 ;  /* 0x000000b200a57308 */ /* 0x0007220000000800 */
[----:B------:R-:W-:Y:S01]  /*c0f0*/  FADD.FTZ R7, R161, R176 ;  /* 0x000000b0a1077221 */ /* 0x000fe20000010000 */
[----:B--2---:R-:W-:Y:S01]  /*c100*/  F2FP.BF16.F32.PACK_AB R161, R20, R161 ;  /* 0x000000a114a1723e */ /* 0x004fe200000010ff */
[-C--:B------:R-:W-:Y:S01]  /*c110*/  FMUL.FTZ R131, R131, R169.reuse ;  /* 0x000000a983837220 */ /* 0x080fe20000410000 */
[-C--:B------:R-:W-:Y:S01]  /*c120*/  FMUL.FTZ R134, R134, R169.reuse ;  /* 0x000000a986867220 */ /* 0x080fe20000410000 */
[----:B------:R-:W-:Y:S01]  /*c130*/  FADD.FTZ R176, R20, R7 ;  /* 0x0000000714b07221 */ /* 0x000fe20000010000 */
[-C--:B------:R-:W-:Y:S01]  /*c140*/  FMUL.FTZ R135, R135, R169.reuse ;  /* 0x000000a987877220 */ /* 0x080fe20000410000 */
[----:B------:R-:W-:Y:S01]  /*c150*/  FMUL.FTZ R138, R138, R169 ;  /* 0x000000a98a8a7220 */ /* 0x000fe20000410000 */
[----:B------:R-:W2:Y:S01]  /*c160*/  MUFU.EX2 R174, R179 ;  /* 0x000000b300ae7308 */ /* 0x000ea20000000800 */
[----:B------:R-:W-:Y:S01]  /*c170*/  FADD.FTZ R7, R163, R176 ;  /* 0x000000b0a3077221 */ /* 0x000fe20000010000 */
[----:B0-----:R-:W-:Y:S01]  /*c180*/  F2FP.BF16.F32.PACK_AB R163, R170, R163 ;  /* 0x000000a3aaa3723e */ /* 0x001fe200000010ff */
[-C--:B------:R-:W-:Y:S01]  /*c190*/  FMUL.FTZ R139, R139, R169.reuse ;  /* 0x000000a98b8b7220 */ /* 0x080fe20000410000 */
[-C--:B------:R-:W-:Y:S01]  /*c1a0*/  FMUL.FTZ R142, R142, R169.reuse ;  /* 0x000000a98e8e7220 */ /* 0x080fe20000410000 */
[----:B---3--:R-:W-:Y:S01]  /*c1b0*/  FADD.FTZ R178, R170, R7 ;  /* 0x00000007aab27221 */ /* 0x008fe20000010000 */
[-C--:B------:R-:W-:Y:S01]  /*c1c0*/  FMUL.FTZ R143, R143, R169.reuse ;  /* 0x000000a98f8f7220 */ /* 0x080fe20000410000 */
[----:B------:R1:W-:Y:S01]  /*c1d0*/  STSM.16.M88.4 [R11], R160 ;  /* 0x000000a00b007844 */ /* 0x0003e20000000200 */
[----:B------:R-:W0:Y:S01]  /*c1e0*/  MUFU.EX2 R167, R182 ;  /* 0x000000b600a77308 */ /* 0x000e220000000800 */
[----:B----4-:R-:W-:Y:S01]  /*c1f0*/  FADD.FTZ R7, R165, R178 ;  /* 0x000000b2a5077221 */ /* 0x010fe20000010000 */
[-C--:B------:R-:W-:Y:S01]  /*c200*/  FMUL.FTZ R146, R146, R169.reuse ;  /* 0x000000a992927220 */ /* 0x080fe20000410000 */
[-C--:B------:R-:W-:Y:S01]  /*c210*/  FMUL.FTZ R147, R147, R169.reuse ;  /* 0x000000a993937220 */ /* 0x080fe20000410000 */
[-C--:B------:R-:W-:Y:S01]  /*c220*/  FMUL.FTZ R150, R150, R169.reuse ;  /* 0x000000a996967220 */ /* 0x080fe20000410000 */
[----:B------:R-:W-:-:S03]  /*c230*/  FMUL.FTZ R151, R151, R169 ;  /* 0x000000a997977220 */ /* 0x000fc60000410000 */
[----:B------:R-:W3:Y:S01]  /*c240*/  MUFU.EX2 R180, R180 ;  /* 0x000000b400b47308 */ /* 0x000ee20000000800 */
[C---:B--2---:R-:W-:Y:S01]  /*c250*/  FADD.FTZ R16, R174.reuse, R7 ;  /* 0x00000007ae107221 */ /* 0x044fe20000010000 */
[----:B------:R-:W-:-:S06]  /*c260*/  F2FP.BF16.F32.PACK_AB R165, R174, R165 ;  /* 0x000000a5aea5723e */ /* 0x000fcc00000010ff */
[----:B------:R-:W2:Y:S01]  /*c270*/  MUFU.EX2 R181, R181 ;  /* 0x000000b500b57308 */ /* 0x000ea20000000800 */
[----:B0-----:R-:W-:-:S07]  /*c280*/  FADD.FTZ R7, R167, R16 ;  /* 0x00000010a7077221 */ /* 0x001fce0000010000 */
[----:B------:R-:W0:Y:S01]  /*c290*/  MUFU.EX2 R176, R183 ;  /* 0x000000b700b07308 */ /* 0x000e220000000800 */
[----:B---3--:R-:W-:Y:S01]  /*c2a0*/  FADD.FTZ R8, R180, R17 ;  /* 0x00000011b4087221 */ /* 0x008fe20000010000 */
[----:B--2---:R-:W-:-:S03]  /*c2b0*/  F2FP.BF16.F32.PACK_AB R166, R181, R180 ;  /* 0x000000b4b5a6723e */ /* 0x004fc600000010ff */
[----:B------:R-:W-:Y:S01]  /*c2c0*/  FADD.FTZ R8, R181, R8 ;  /* 0x00000008b5087221 */ /* 0x000fe20000010000 */
[C---:B0-----:R-:W-:Y:S01]  /*c2d0*/  F2FP.BF16.F32.PACK_AB R167, R176.reuse, R167 ;  /* 0x000000a7b0a7723e */ /* 0x041fe200000010ff */
[----:B------:R-:W-:-:S04]  /*c2e0*/  FADD.FTZ R7, R176, R7 ;  /* 0x00000007b0077221 */ /* 0x000fc80000010000 */
[----:B------:R1:W-:Y:S01]  /*c2f0*/  STSM.16.M88.4 [R9], R164 ;  /* 0x000000a409007844 */ /* 0x0003e20000000200 */
[----:B------:R-:W-:Y:S05]  /*c300*/  @!P5 BRA `(.L_x_4830) ;  /* 0x000000000004d947 */ /* 0x000fea0003800000 */
[----:B------:R-:W-:Y:S01]  /*c310*/  BPT.TRAP 0x1 ;  /* 0x000000040000795c */ /* 0x000fe20000300000 */
.L_x_4830:
[----:B------:R0:W2:Y:S01]  /*c320*/  SYNCS.PHASECHK.TRANS64.TRYWAIT P0, [UR30+0x28c50], R13 ;  /* 0x028c500dff0075a7 */ /* 0x0000a2000800015e */
[----:B------:R-:W-:Y:S05]  /*c330*/  @!P5 BRA `(.L_x_4831) ;  /* 0x000000000004d947 */ /* 0x000fea0003800000 */
[----:B------:R-:W-:Y:S01]  /*c340*/  BPT.TRAP 0x1 ;  /* 0x000000040000795c */ /* 0x000fe20000300000 */
.L_x_4831:
[----:B--2---:R-:W-:Y:S05]  /*c350*/  @P0 BRA `(.L_x_4832) ;  /* 0x0000000000080947 */ /* 0x004fea0003800000 */
[----:B------:R-:W2:Y:S02]  /*c360*/  SYNCS.PHASECHK.TRANS64.TRYWAIT P0, [UR30+0x28c50], R13 ;  /* 0x028c500dff0075a7 */ /* 0x000ea4000800015e */
[----:B--2---:R-:W-:Y:S05]  /*c370*/  @!P0 BRA `(.L_x_4833) ;  /* 0x0000008000b88947 */ /* 0x004fea0003800000 */
.L_x_4832:
[----:B------:R-:W-:Y:S01]  /*c380*/  ULEA UR11, UR4, UR36, 0xc ;  /* 0x00000024040b7291 */ /* 0x000fe2000f8e603f */
[----:B------:R-:W-:Y:S01]  /*c390*/  WARPGROUP.ARRIVE ;  /* 0x00000000000079c5 */ /* 0x000fe20000000000 */
[----:B------:R-:W-:Y:S01]  /*c3a0*/  UMOV UR15, 0x40000040 ;  /* 0x40000040000f7882 */ /* 0x000fe20000000000 */
[----:B------:R-:W-:Y:S01]  /*c3b0*/  UISETP.GT.AND UP1, UPT, UR42, UR38, UPT ;  /* 0x000000262a00728c */ /* 0x000fe2000bf24270 */
[----:B--2---:R-:W-:Y:S01]  /*c3c0*/  @!P6 VIADD R14, R14, 0x28c60 ;  /* 0x00028c600e0ee836 */ /* 0x004fe20000000000 */
[----:B------:R-:W-:Y:S01]  /*c3d0*/  UIADD3 UR42, UR42, -0x1, URZ ;  /* 0xffffffff2a2a7890 */ /* 0x000fe2000fffe03f */
[----:B------:R-:W-:Y:S01]  /*c3e0*/  IMAD.MOV.U32 R15, RZ, RZ, R6 ;  /* 0x000000ffff0f7224 */ /* 0x000fe200078e0006 */
[----:B------:R-:W-:Y:S01]  /*c3f0*/  UMOV UR14, UR11 ;  /* 0x0000000b000e7c82 */ /* 0x000fe20008000000 */
[----:B------:R-:W-:Y:S01]  /*c400*/  UMOV UR25, UR4 ;  /* 0x0000000400197c82 */ /* 0x000fe20008000000 */
[----:B------:R-:W-:Y:S01]  /*c410*/  HGMMA.64x256x16.F32.BF16 R24, R152, gdesc[UR12].tnspB, R24, gsb0 ;  /* 0x43e0000c98187df0 */ /* 0x000fe20008001818 */
[----:B------:R-:W-:Y:S01]  /*c420*/  UIADD3 UR14, UR11, 0x80, URZ ;  /* 0x000000800b0e7890 */ /* 0x000fe2000fffe03f */
[----:B------:R-:W-:Y:S01]  /*c430*/  PLOP3.LUT P0, PT, PT, PT, UP1, 0x80, 0x0 ;  /* 0x000000000000781c */ /* 0x000fe20003f0f018 */
[----:B------:R-:W-:Y:S01]  /*c440*/  UMOV UR15, 0x40000040 ;  /* 0x40000040000f7882 */ /* 0x000fe20000000000 */
[----:B------:R-:W-:Y:S01]  /*c450*/  @!P6 PRMT R14, RZ, 0x654, R14 ;  /* 0x00000654ff0ee816 */ /* 0x000fe2000000000e */
        /* <DEDUP_REMOVED lines=28> */
.L_x_4817:
[----:B-1-3--:R-:W1:Y:S01]  /*c620*/  SHFL.BFLY PT, R9, R8, 0x2, 0x1f ;  /* 0x0c401f0008097f89 */ /* 0x00ae6200000e0000 */
[----:B------:R-:W-:Y:S01]  /*c630*/  IMAD.MOV.U32 R10, RZ, RZ, RZ ;  /* 0x000000ffff0a7224 */ /* 0x000fe200078e00ff */
[----:B------:R-:W-:Y:S08]  /*c640*/  BAR.ARV 0x8, 0x100 ;  /* 0x0204000000007b1d */ /* 0x000ff00000002000 */
[----:B------:R-:W-:Y:S01]  /*c650*/  BAR.SYNC.DEFER_BLOCKING 0xf, 0x100 ;  /* 0x03c4000000007b1d */ /* 0x000fe20000010000 */
[----:B------:R-:W-:Y:S01]  /*c660*/  ISETP.NE.AND P0, PT, R4, RZ, PT ;  /* 0x000000ff0400720c */ /* 0x000fe20003f05270 */
[----:B------:R-:W-:-:S04]  /*c670*/  IMAD.U32 R4, RZ, RZ, UR4 ;  /* 0x00000004ff047e24 */ /* 0x000fc8000f8e00ff */
[----:B------:R-:W3:Y:S01]  /*c680*/  SHFL.BFLY PT, R2, R7, 0x2, 0x1f ;  /* 0x0c401f0007027f89 */ /* 0x000ee200000e0000 */
[----:B-1----:R-:W-:Y:S01]  /*c690*/  FADD.FTZ R9, R9, R8 ;  /* 0x0000000809097221 */ /* 0x002fe20000010000 */
[----:B------:R-:W-:-:S04]  /*c6a0*/  MOV R8, UR10 ;  /* 0x0000000a00087c02 */ /* 0x000fc80008000f00 */
[----:B------:R-:W1:Y:S01]  /*c6b0*/  SHFL.BFLY PT, R0, R9, 0x1, 0x1f ;  /* 0x0c201f0009007f89 */ /* 0x000e6200000e0000 */
[----:B---3--:R-:W-:-:S05]  /*c6c0*/  FADD.FTZ R2, R2, R7 ;  /* 0x0000000702027221 */ /* 0x008fca0000010000 */
[----:B------:R-:W3:Y:S01]  /*c6d0*/  SHFL.BFLY PT, R11, R2, 0x1, 0x1f ;  /* 0x0c201f00020b7f89 */ /* 0x000ee200000e0000 */
[----:B-1----:R-:W-:Y:S01]  /*c6e0*/  FADD.FTZ R12, R9, R0 ;  /* 0x00000000090c7221 */ /* 0x002fe20000010000 */
[----:B------:R-:W-:Y:S02]  /*c6f0*/  IMAD.MOV.U32 R0, RZ, RZ, RZ ;  /* 0x000000ffff007224 */ /* 0x000fe400078e00ff */
[----:B------:R-:W-:Y:S02]  /*c700*/  IMAD R9, R4, 0x40, R3 ;  /* 0x0000004004097824 */ /* 0x000fe400078e0203 */
[----:B------:R-:W-:Y:S01]  /*c710*/  FSETP.NE.FTZ.AND P1, PT, R12, RZ, PT ;  /* 0x000000ff0c00720b */ /* 0x000fe20003f35000 */
[----:B------:R-:W-:Y:S02]  /*c720*/  IMAD.MOV.U32 R4, RZ, RZ, -0x800000 ;  /* 0xff800000ff047424 */ /* 0x000fe400078e00ff */
[----:B------:R-:W-:-:S10]  /*c730*/  @!P0 LEA R9, R9, UR37, 0x2 ;  /* 0x0000002509098c11 */ /* 0x000fd4000f8e10ff */
[----:B------:R-:W1:Y:S01]  /*c740*/  @P1 MUFU.RCP R10, R12 ;  /* 0x0000000c000a1308 */ /* 0x000e620000001000 */
[----:B------:R-:W-:Y:S01]  /*c750*/  @P1 FMUL.FTZ R8, R8, 0.69314718246459960938 ;  /* 0x3f31721808081820 */ /* 0x000fe20000410000 */
[----:B---3--:R-:W-:Y:S01]  /*c760*/  FADD.FTZ R11, R2, R11 ;  /* 0x0000000b020b7221 */ /* 0x008fe20000010000 */
[----:B------:R-:W-:-:S04]  /*c770*/  IMAD.MOV.U32 R2, RZ, RZ, -0x800000 ;  /* 0xff800000ff027424 */ /* 0x000fc800078e00ff */
[----:B------:R-:W-:Y:S01]  /*c780*/  FSETP.NE.FTZ.AND P2, PT, R11, RZ, PT ;  /* 0x000000ff0b00720b */ /* 0x000fe20003f55000 */
[----:B------:R-:W-:Y:S01]  /*c790*/  @P1 MUFU.LG2 R3, R12 ;  /* 0x0000000c00031308 */ /* 0x000fe20000000c00 */
[----:B-1----:R1:W-:Y:S01]  /*c7a0*/  @!P0 STS [R9+0x28800], R10 ;  /* 0x0288000a09008388 */ /* 0x0023e20000000800 */
[-C--:B------:R-:W-:Y:S01]  /*c7b0*/  FMUL.FTZ R24, R24, R10.reuse ;  /* 0x0000000a18187220 */ /* 0x080fe20000410000 */
[----:B------:R-:W-:-:S09]  /*c7c0*/  FMUL.FTZ R25, R25, R10 ;  /* 0x0000000a19197220 */ /* 0x000fd20000410000 */
[----:B------:R-:W3:Y:S01]  /*c7d0*/  @P2 MUFU.RCP R0, R11 ;  /* 0x0000000b00002308 */ /* 0x000ee20000001000 */
[-C--:B------:R-:W-:Y:S01]  /*c7e0*/  FMUL.FTZ R28, R28, R10.reuse ;  /* 0x0000000a1c1c7220 */ /* 0x080fe20000410000 */
[-C--:B------:R-:W-:Y:S01]  /*c7f0*/  FMUL.FTZ R29, R29, R10.reuse ;  /* 0x0000000a1d1d7220 */ /* 0x080fe20000410000 */
[-C--:B------:R-:W-:Y:S01]  /*c800*/  FMUL.FTZ R32, R32, R10.reuse ;  /* 0x0000000a20207220 */ /* 0x080fe20000410000 */
[-C--:B------:R-:W-:Y:S01]  /*c810*/  FMUL.FTZ R33, R33, R10.reuse ;  /* 0x0000000a21217220 */ /* 0x080fe20000410000 */
[-C--:B------:R-:W-:Y:S01]  /*c820*/  FMUL.FTZ R36, R36, R10.reuse ;  /* 0x0000000a24247220 */ /* 0x080fe20000410000 */
[-C--:B------:R-:W-:Y:S01]  /*c830*/  FMUL.FTZ R37, R37, R10.reuse ;  /* 0x0000000a25257220 */ /* 0x080fe20000410000 */
[-C--:B------:R-:W-:Y:S01]  /*c840*/  FMUL.FTZ R40, R40, R10.reuse ;  /* 0x0000000a28287220 */ /* 0x080fe20000410000 */
[----:B------:R-:W5:Y:S01]  /*c850*/  @P2 MUFU.LG2 R7, R11 ;  /* 0x0000000b00072308 */ /* 0x000f620000000c00 */
        /* <DEDUP_REMOVED lines=8> */
[----:B---3--:R3:W-:Y:S01]  /*c8e0*/  @!P0 STS [R9+0x28820], R0 ;  /* 0x0288200009008388 */ /* 0x0087e20000000800 */
        /* <DEDUP_REMOVED lines=47> */
[----:B-1----:R-:W-:-:S02]  /*cbe0*/  IMAD.U32 R10, RZ, RZ, UR10 ;  /* 0x0000000aff0a7e24 */ /* 0x002fc4000f8e00ff */
[----:B------:R-:W-:Y:S01]  /*cbf0*/  @P1 FMUL.FTZ R3, R3, 0.69314718246459960938 ;  /* 0x3f31721803031820 */ /* 0x000fe20000410000 */
[----:B-----5:R-:W-:Y:S01]  /*cc00*/  @P2 FMUL.FTZ R7, R7, 0.69314718246459960938 ;  /* 0x3f31721807072820 */ /* 0x020fe20000410000 */
[----:B------:R-:W-:Y:S01]  /*cc10*/  PLOP3.LUT P0, PT, PT, PT, PT, 0x8, 0x0 ;  /* 0x000000000000781c */ /* 0x000fe20003f0e170 */
        /* <DEDUP_REMOVED lines=67> */
[----:B---3--:R-:W-:Y:S06]  /*d050*/  BAR.ARV 0xe, 0x100 ;  /* 0x0384000000007b1d */ /* 0x008fec0000002000 */
.L_x_4749:
[----:B------:R-:W-:Y:S05]  /*d060*/  @P0 BRA `(.L_x_4835) ;  /* 0x0000002000f80947 */ /* 0x000fea0003800000 */
[----:B------:R-:W1:Y:S01]  /*d070*/  S2R R0, SR_TID.X ;  /* 0x0000000000007919 */ /* 0x000e620000002100 */
[----:B------:R-:W3:Y:S01]  /*d080*/  S2UR UR5, SR_CgaCtaId ;  /* 0x00000000000579c3 */ /* 0x000ee20000008800 */
[----:B------:R-:W-:Y:S01]  /*d090*/  UMOV UR4, 0x400 ;  /* 0x0000040000047882 */ /* 0x000fe20000000000 */
[----:B------:R-:W-:-:S06]  /*d0a0*/  IMAD R3, RZ, RZ, -UR40 ;  /* 0x80000028ff037e24 */ /* 0x000fcc000f8e02ff */
[----:B------:R-:W-:Y:S08]  /*d0b0*/  BAR.SYNC.DEFER_BLOCKING 0x1, 0x100 ;  /* 0x0044000000007b1d */ /* 0x000ff00000010000 */
[----:B------:R-:W5:Y:S08]  /*d0c0*/  S2UR UR6, SR_CTAID.Y ;  /* 0x00000000000679c3 */ /* 0x000f700000002600 */
[----:B------:R-:W5:Y:S01]  /*d0d0*/  LDC R10, c[0x0][0xc50] ;  /* 0x00031400ff0a7b82 */ /* 0x000f620000000800 */
[----:B---3--:R-:W-:-:S07]  /*d0e0*/  ULEA UR4, UR5, UR4, 0x18 ;  /* 0x0000000405047291 */ /* 0x008fce000f8ec03f */
[----:B------:R-:W3:Y:S01]  /*d0f0*/  LDC R6, c[0x0][0xbe8] ;  /* 0x0002fa00ff067b82 */ /* 0x000ee20000000800 */
[----:B------:R-:W-:Y:S01]  /*d100*/  UIADD3 UR4, UR4, 0x28c20, URZ ;  /* 0x00028c2004047890 */ /* 0x000fe2000fffe03f */
[----:B-1----:R-:W-:-:S03]  /*d110*/  VIADD R20, R0, 0xffffff80 ;  /* 0xffffff8000147836 */ /* 0x002fc60000000000 */
[----:B------:R-:W-:Y:S02]  /*d120*/  UPRMT UR4, URZ, 0x654, UR4 ;  /* 0x000006543f047896 */ /* 0x000fe40008000004 */
[----:B------:R-:W-:-:S04]  /*d130*/  SHF.R.S32.HI R21, RZ, 0x1f, R20 ;  /* 0x0000001fff157819 */ /* 0x000fc80000011414 */
[----:B------:R-:W-:Y:S01]  /*d140*/  LEA.HI R9, R21, R20, RZ, 0x7 ;  /* 0x0000001415097211 */ /* 0x000fe200078f38ff */
[----:B-----5:R-:W-:Y:S01]  /*d150*/  IMAD R3, R10, R3, UR6 ;  /* 0x000000060a037e24 */ /* 0x020fe2000f8e0203 */
[----:B------:R-:W-:Y:S01]  /*d160*/  USHF.R.S32.HI UR6, URZ, 0x1f, UR40 ;  /* 0x0000001f3f067899 */ /* 0x000fe20008011428 */
[----:B------:R-:W-:Y:S01]  /*d170*/  SYNCS.ARRIVE.TRANS64.RED.A1T0 RZ, [UR4], RZ ;  /* 0x000000ffffff79a7 */ /* 0x000fe20008100404 */
[----:B------:R-:W-:Y:S02]  /*d180*/  SHF.R.S32.HI R0, RZ, 0x7, R9 ;  /* 0x00000007ff007819 */ /* 0x000fe40000011409 */
[----:B------:R-:W-:-:S03]  /*d190*/  LOP3.LUT R5, R9, 0xffffff80, RZ, 0xc0, !PT ;  /* 0xffffff8009057812 */ /* 0x000fc600078ec0ff */
[----:B------:R-:W1:Y:S01]  /*d1a0*/  SHFL.IDX PT, R7, R0, RZ, 0x1f ;  /* 0x00001fff00077589 */ /* 0x000e6200000e0000 */
[----:B---3--:R-:W-:Y:S01]  /*d1b0*/  ISETP.NE.AND P1, PT, R6, 0x1, PT ;  /* 0x000000010600780c */ /* 0x008fe20003f25270 */
[----:B------:R-:W-:Y:S01]  /*d1c0*/  IMAD.IADD R8, R20, 0x1, -R5 ;  /* 0x0000000114087824 */ /* 0x000fe200078e0a05 */
[----:B------:R-:W-:-:S04]  /*d1d0*/  SHF.R.S32.HI R5, RZ, 0x1f, R3 ;  /* 0x0000001fff057819 */ /* 0x000fc80000011403 */
[----:B------:R-:W-:Y:S02]  /*d1e0*/  SHF.R.S32.HI R155, RZ, 0x1f, R8 ;  /* 0x0000001fff9b7819 */ /* 0x000fe40000011408 */
[----:B-1----:R-:W-:Y:S02]  /*d1f0*/  ISETP.NE.AND P0, PT, R7, RZ, PT ;  /* 0x000000ff0700720c */ /* 0x002fe40003f05270 */
[----:B------:R-:W-:-:S04]  /*d200*/  LEA.HI R7, R155, R8, RZ, 0x2 ;  /* 0x000000089b077211 */ /* 0x000fc800078f10ff */
[----:B------:R-:W-:-:S07]  /*d210*/  SHF.R.S32.HI R154, RZ, 0x2, R7 ;  /* 0x00000002ff9a7819 */ /* 0x000fce0000011407 */
[----:B------:R-:W-:Y:S05]  /*d220*/  @P0 BRA `(.L_x_4836) ;  /* 0x0000000400440947 */ /* 0x000fea0003800000 */
[----:B------:R-:W1:Y:S01]  /*d230*/  LDC R16, c[0x0][0xbe8] ;  /* 0x0002fa00ff107b82 */ /* 0x000e620000000800 */
[----:B------:R-:W-:Y:S01]  /*d240*/  LOP3.LUT R9, R9, 0xffffff80, RZ, 0xc0, !PT ;  /* 0xffffff8009097812 */ /* 0x000fe200078ec0ff */
[----:B------:R-:W3:Y:S01]  /*d250*/  S2R R22, SR_CTAID.X ;  /* 0x0000000000167919 */ /* 0x000ee20000002500 */
[----:B------:R-:W-:Y:S01]  /*d260*/  LEA.HI R11, R21, R20, RZ, 0x2 ;  /* 0x00000014150b7211 */ /* 0x000fe200078f10ff */
[----:B------:R-:W-:Y:S02]  /*d270*/  ULDC.64 UR4, c[0x0][0xbd0] ;  /* 0x0002f40000047ab9 */ /* 0x000fe40000000a00 */
[C---:B------:R-:W-:Y:S01]  /*d280*/  IMAD.IADD R23, R20.reuse, 0x1, -R9 ;  /* 0x0000000114177824 */ /* 0x040fe200078e0a09 */
[----:B------:R-:W-:Y:S01]  /*d290*/  LOP3.LUT R11, R11, 0xfffffffc, RZ, 0xc0, !PT ;  /* 0xfffffffc0b0b7812 */ /* 0x000fe200078ec0ff */
[----:B------:R-:W5:Y:S01]  /*d2a0*/  S2UR UR7, SR_CTAID.Z ;  /* 0x00000000000779c3 */ /* 0x000f620000002700 */
[----:B------:R-:W-:Y:S02]  /*d2b0*/  UIMAD.WIDE.U32 UR8, UR40, UR4, URZ ;  /* 0x00000004280872a5 */ /* 0x000fe4000f8e003f */
[----:B------:R-:W-:Y:S01]  /*d2c0*/  SHF.R.S32.HI R10, RZ, 0x1f, R23 ;  /* 0x0000001fff0a7819 */ /* 0x000fe20000011417 */
[----:B------:R-:W-:Y:S01]  /*d2d0*/  UIMAD UR4, UR6, UR4, URZ ;  /* 0x00000004060472a4 */ /* 0x000fe2000f8e023f */
[----:B------:R-:W-:-:S02]  /*d2e0*/  IADD3 R11, R20, -R11, RZ ;  /* 0x8000000b140b7210 */ /* 0x000fc40007ffe0ff */
[CC--:B------:R-:W-:Y:S01]  /*d2f0*/  LEA.HI R152, R10.reuse, R23.reuse, RZ, 0x2 ;  /* 0x000000170a987211 */ /* 0x0c0fe200078f10ff */
[----:B------:R-:W3:Y:S01]  /*d300*/  LDC.64 R18, c[0x0][0xbd8] ;  /* 0x0002f600ff127b82 */ /* 0x000ee20000000a00 */
[----:B------:R-:W-:Y:S01]  /*d310*/  LEA.HI R10, R10, R23, RZ, 0x5 ;  /* 0x000000170a0a7211 */ /* 0x000fe200078f28ff */
[----:B------:R-:W-:Y:S01]  /*d320*/  UIMAD UR4, UR40, UR5, UR4 ;  /* 0x00000005280472a4 */ /* 0x000fe2000f8e0204 */
[--C-:B------:R-:W-:Y:S02]  /*d330*/  SHF.R.S32.HI R9, RZ, 0x2, R152.reuse ;  /* 0x00000002ff097819 */ /* 0x100fe40000011498 */
[----:B------:R-:W-:Y:S01]  /*d340*/  SHF.R.S32.HI R12, RZ, 0x1f, R152 ;  /* 0x0000001fff0c7819 */ /* 0x000fe20000011498 */
[----:B------:R-:W-:Y:S01]  /*d350*/  UIADD3 UR4, UR9, UR4, URZ ;  /* 0x0000000409047290 */ /* 0x000fe2000fffe03f */
[----:B------:R-:W-:Y:S02]  /*d360*/  SHF.R.S32.HI R10, RZ, 0x5, R10 ;  /* 0x00000005ff0a7819 */ /* 0x000fe4000001140a */
[----:B-1----:R-:W-:-:S02]  /*d370*/  ISETP.NE.AND P0, PT, R16, 0x1, PT ;  /* 0x000000011000780c */ /* 0x002fc40003f05270 */
[----:B------:R-:W-:Y:S02]  /*d380*/  LEA.HI R12, R12, R9, RZ, 0x3 ;  /* 0x000000090c0c7211 */ /* 0x000fe400078f18ff */
[----:B------:R-:W-:Y:S02]  /*d390*/  LOP3.LUT R152, R152, 0x7ffffffc, RZ, 0xc0, !PT ;  /* 0x7ffffffc98987812 */ /* 0x000fe400078ec0ff */
[----:B------:R-:W-:Y:S01]  /*d3a0*/  LOP3.LUT R12, R12, 0xfffffff8, RZ, 0xc0, !PT ;  /* 0xfffffff80c0c7812 */ /* 0x000fe200078ec0ff */
[----:B-----5:R-:W-:Y:S02]  /*d3b0*/  USHF.R.S32.HI UR5, URZ, 0x1f, UR7 ;  /* 0x0000001f3f057899 */ /* 0x020fe40008011407 */
[----:B------:R-:W-:Y:S02]  /*d3c0*/  IMAD.IADD R152, R23, 0x1, -R152 ;  /* 0x0000000117987824 */ /* 0x000fe400078e0a98 */
[----:B------:R-:W-:Y:S01]  /*d3d0*/  IMAD.IADD R9, R9, 0x1, -R12 ;  /* 0x0000000109097824 */ /* 0x000fe200078e0a0c */
[----:B------:R-:W-:Y:S01]  /*d3e0*/  LEA.HI R12, R11, R11, RZ, 0x1 ;  /* 0x0000000b0b0c7211 */ /* 0x000fe200078f08ff */
[----:B0-2-4-:R-:W0:Y:S01]  /*d3f0*/  @P0 LDC R14, c[0x0][0xbec] ;  /* 0x0002fb00ff0e0b82 */ /* 0x015e220000000800 */
[----:B------:R-:W-:-:S02]  /*d400*/  IMAD.SHL.U32 R152, R152, 0x2, RZ ;  /* 0x0000000298987824 */ /* 0x000fc400078e00ff */
[----:B------:R-:W-:Y:S01]  /*d410*/  LOP3.LUT R12, R12, 0x1ffffffe, RZ, 0xc0, !PT ;  /* 0x1ffffffe0c0c7812 */ /* 0x000fe200078ec0ff */
[----:B------:R-:W-:Y:S02]  /*d420*/  IMAD R153, R10, 0x10, R9 ;  /* 0x000000100a997824 */ /* 0x000fe400078e0209 */
[----:B------:R-:W-:Y:S02]  /*d430*/  IMAD.U32 R10, RZ, RZ, UR8 ;  /* 0x00000008ff0a7e24 */ /* 0x000fe4000f8e00ff */
[----:B------:R-:W1:Y:S01]  /*d440*/  @P0 LDC R17, c[0x0][0xbf0] ;  /* 0x0002fc00ff110b82 */ /* 0x000e620000000800 */
[----:B------:R-:W-:Y:S02]  /*d450*/  IMAD.IADD R12, R11, 0x1, -R12 ;  /* 0x000000010b0c7824 */ /* 0x000fe400078e0a0c */
[----:B------:R-:W-:Y:S02]  /*d460*/  IMAD.U32 R11, RZ, RZ, UR9 ;  /* 0x00000009ff0b7e24 */ /* 0x000fe4000f8e00ff */
[----:B------:R-:W-:-:S02]  /*d470*/  IMAD R9, R12, 0x8, R153 ;  /* 0x000000080c097824 */ /* 0x000fc400078e0299 */
[----:B---3--:R-:W-:Y:S02]  /*d480*/  IMAD R12, R18, UR5, RZ ;  /* 0x00000005120c7c24 */ /* 0x008fe4000f8e02ff */
[----:B------:R-:W-:Y:S01]  /*d490*/  IMAD.U32 R11, RZ, RZ, UR4 ;  /* 0x00000004ff0b7e24 */ /* 0x000fe2000f8e00ff */
[----:B------:R-:W-:Y:S01]  /*d4a0*/  LEA R9, R22, R9, 0x6 ;  /* 0x0000000916097211 */ /* 0x000fe200078e30ff */
[----:B------:R-:W-:Y:S01]  /*d4b0*/  IMAD R15, R19, UR7, R12 ;  /* 0x00000007130f7c24 */ /* 0x000fe2000f8e020c */
[----:B------:R-:W-:Y:S01]  /*d4c0*/  ULDC.64 UR4, c[0x0][0xbe0] ;  /* 0x0002f80000047ab9 */ /* 0x000fe20000000a00 */
[----:B------:R-:W-:-:S04]  /*d4d0*/  IMAD.WIDE.U32 R10, R18, UR7, R10 ;  /* 0x00000007120a7c25 */ /* 0x000fc8000f8e000a */
[----:B0-----:R-:W-:-:S04]  /*d4e0*/  @P0 IMAD.HI.U32 R12, R9, R14, RZ ;  /* 0x0000000e090c0227 */ /* 0x001fc800078e00ff */
[----:B------:R-:W-:Y:S02]  /*d4f0*/  IMAD.MOV.U32 R13, RZ, RZ, R9 ;  /* 0x000000ffff0d7224 */ /* 0x000fe400078e0009 */
[----:B------:R-:W-:Y:S01]  /*d500*/  IMAD.IADD R11, R11, 0x1, R15 ;  /* 0x000000010b0b7824 */ /* 0x000fe200078e020f */
[----:B-1----:R-:W-:Y:S01]  /*d510*/  @P0 SHF.R.U32.HI R13, RZ, R17, R12 ;  /* 0x00000011ff0d0219 */ /* 0x002fe2000001160c */
[----:B------:R-:W-:Y:S02]  /*d520*/  IMAD R12, R5, UR4, RZ ;  /* 0x00000004050c7c24 */ /* 0x000fe4000f8e02ff */
[----:B------:R-:W-:Y:S01]  /*d530*/  IMAD.WIDE.U32 R10, R3, UR4, R10 ;  /* 0x00000004030a7c25 */ /* 0x000fe2000f8e000a */
[----:B------:R-:W-:-:S03]  /*d540*/  SHF.R.S32.HI R15, RZ, 0x1f, R13 ;  /* 0x0000001fff0f7819 */ /* 0x000fc6000001140d */
[----:B------:R-:W-:Y:S01]  /*d550*/  IMAD.MOV R14, RZ, RZ, -R13 ;  /* 0x000000ffff0e7224 */ /* 0x000fe200078e0a0d */
[----:B------:R-:W-:-:S03]  /*d560*/  IADD3 R10, P0, R13, R10, RZ ;  /* 0x0000000a0d0a7210 */ /* 0x000fc60007f1e0ff */
[----:B------:R-:W-:Y:S02]  /*d570*/  IMAD R9, R16, R14, R9 ;  /* 0x0000000e10097224 */ /* 0x000fe400078e0209 */
[----:B------:R-:W-:Y:S01]  /*d580*/  IMAD R14, R3, UR5, R12 ;  /* 0x00000005030e7c24 */ /* 0x000fe2000f8e020c */
[----:B------:R-:W-:Y:S02]  /*d590*/  ULDC.64 UR4, c[0x0][0xbc8] ;  /* 0x0002f20000047ab9 */ /* 0x000fe40000000a00 */
        /* <DEDUP_REMOVED lines=10> */
[----:B------:R-:W-:Y:S01]  /*d640*/  LOP3.LUT R11, R12, 0xfffffe, RZ, 0xc0, !PT ;  /* 0x00fffffe0c0b7812 */ /* 0x000fe200078ec0ff */
[----:B------:R-:W-:Y:S01]  /*d650*/  IMAD R14, R16, UR4, RZ ;  /* 0x00000004100e7c24 */ /* 0x000fe2000f8e02ff */
[----:B------:R-:W-:Y:S01]  /*d660*/  LEA.HI.X R18, R10, UR5, R9, 0x2, P0 ;  /* 0x000000050a127c11 */ /* 0x000fe200080f1409 */
[----:B------:R-:W-:Y:S01]  /*d670*/  SHFL.IDX PT, R12, R17, 0x1, 0x1c1f ;  /* 0x003c1f00110c7f89 */ /* 0x000fe200000e0000 */
[----:B------:R-:W-:-:S02]  /*d680*/  IMAD R9, R22, 0x40, R153 ;  /* 0x0000004016097824 */ /* 0x000fc400078e0299 */
[----:B------:R-:W-:Y:S01]  /*d690*/  IMAD.IADD R15, R0, 0x1, -R11 ;  /* 0x00000001000f7824 */ /* 0x000fe200078e0a0b */
[----:B------:R-:W-:Y:S04]  /*d6a0*/  SHFL.IDX PT, R10, R17, RZ, 0x1c1f ;  /* 0x001c1fff110a7589 */ /* 0x000fe800000e0000 */
[----:B------:R-:W0:Y:S01]  /*d6b0*/  SHFL.IDX PT, R11, R18, RZ, 0x1c1f ;  /* 0x001c1fff120b7589 */ /* 0x000e2200000e0000 */
[----:B------:R-:W-:-:S03]  /*d6c0*/  LEA R15, -R15, RZ, 0x8 ;  /* 0x000000ff0f0f7211 */ /* 0x000fc600078e41ff */
[----:B------:R-:W1:Y:S01]  /*d6d0*/  SHFL.IDX PT, R13, R18, 0x1, 0x1c1f ;  /* 0x003c1f00120d7f89 */ /* 0x000e6200000e0000 */
[----:B------:R-:W-:Y:S01]  /*d6e0*/  ISETP.NE.AND P0, PT, R152, R15, PT ;  /* 0x0000000f9800720c */ /* 0x000fe20003f05270 */
[----:B------:R-:W-:-:S03]  /*d6f0*/  VIADD R15, R9, 0x8 ;  /* 0x00000008090f7836 */ /* 0x000fc60000000000 */
[-C--:B------:R-:W-:Y:S02]  /*d700*/  ISETP.GE.OR P2, PT, R9, R14.reuse, P0 ;  /* 0x0000000e0900720c */ /* 0x080fe40000746670 */
[----:B------:R-:W-:-:S11]  /*d710*/  ISETP.GE.OR P0, PT, R15, R14, P0 ;  /* 0x0000000e0f00720c */ /* 0x000fd60000706670 */
[----:B0-----:R3:W-:Y:S04]  /*d720*/  @!P2 ST.E desc[UR48][R10.64], R2 ;  /* 0x000000020a00a985 */ /* 0x0017e8000c101930 */
[----:B-1----:R3:W-:Y:S02]  /*d730*/  @!P0 ST.E desc[UR48][R12.64], R4 ;  /* 0x000000040c008985 */ /* 0x0027e4000c101930 */
.L_x_4836:
[----:B0-2-4-:R-:W0:Y:S01]  /*d740*/  S2R R14, SR_CTAID.X ;  /* 0x00000000000e7919 */ /* 0x015e220000002500 */
[----:B------:R-:W-:Y:S01]  /*d750*/  LEA.HI R21, R21, R20, RZ, 0x2 ;  /* 0x0000001415157211 */ /* 0x000fe200078f10ff */
[----:B------:R-:W1:Y:S01]  /*d760*/  S2UR UR7, SR_CTAID.Z ;  /* 0x00000000000779c3 */ /* 0x000e620000002700 */
[----:B------:R-:W-:Y:S01]  /*d770*/  SHF.R.S32.HI R9, RZ, 0x1f, R7 ;  /* 0x0000001fff097819 */ /* 0x000fe20000011407 */
[----:B------:R-:W-:Y:S01]  /*d780*/  ULDC.64 UR8, c[0x0][0xb38] ;  /* 0x0002ce0000087ab9 */ /* 0x000fe20000000a00 */
[----:B------:R-:W-:Y:S01]  /*d790*/  LOP3.LUT R21, R21, 0xfffffffc, RZ, 0xc0, !PT ;  /* 0xfffffffc15157812 */ /* 0x000fe200078ec0ff */
[----:B------:R-:W-:Y:S01]  /*d7a0*/  UIMAD UR6, UR6, UR8, URZ ;  /* 0x00000008060672a4 */ /* 0x000fe2000f8e023f */
[----:B------:R-:W-:Y:S01]  /*d7b0*/  LEA.HI R9, R9, R154, RZ, 0x3 ;  /* 0x0000009a09097211 */ /* 0x000fe200078f18ff */
[----:B------:R-:W-:Y:S01]  /*d7c0*/  UIMAD.WIDE.U32 UR4, UR40, UR8, URZ ;  /* 0x00000008280472a5 */ /* 0x000fe2000f8e003f */
[----:B------:R-:W-:Y:S01]  /*d7d0*/  LEA.HI R155, R155, R8, RZ, 0x5 ;  /* 0x000000089b9b7211 */ /* 0x000fe200078f28ff */
[----:B---3--:R-:W2:Y:S01]  /*d7e0*/  LDC.64 R12, c[0x0][0xb40] ;  /* 0x0002d000ff0c7b82 */ /* 0x008ea20000000a00 */
[----:B------:R-:W-:Y:S01]  /*d7f0*/  IMAD.IADD R21, R20, 0x1, -R21 ;  /* 0x0000000114157824 */ /* 0x000fe200078e0a15 */
[----:B------:R-:W-:Y:S01]  /*d800*/  LOP3.LUT R9, R9, 0xfffffff8, RZ, 0xc0, !PT ;  /* 0xfffffff809097812 */ /* 0x000fe200078ec0ff */
[----:B------:R-:W-:Y:S01]  /*d810*/  UIMAD UR6, UR40, UR9, UR6 ;  /* 0x00000009280672a4 */ /* 0x000fe2000f8e0206 */
[----:B------:R-:W-:Y:S01]  /*d820*/  SHF.R.S32.HI R155, RZ, 0x5, R155 ;  /* 0x00000005ff9b7819 */ /* 0x000fe2000001149b */
[----:B------:R-:W-:Y:S01]  /*d830*/  IMAD.U32 R11, RZ, RZ, UR5 ;  /* 0x00000005ff0b7e24 */ /* 0x000fe2000f8e00ff */
[----:B------:R-:W-:Y:S01]  /*d840*/  LEA.HI R2, R21, R21, RZ, 0x1 ;  /* 0x0000001515027211 */ /* 0x000fe200078f08ff */
[----:B------:R-:W-:Y:S01]  /*d850*/  IMAD.IADD R154, R154, 0x1, -R9 ;  /* 0x000000019a9a7824 */ /* 0x000fe200078e0a09 */
[----:B------:R-:W3:Y:S01]  /*d860*/  @P1 LDC R4, c[0x0][0xbec] ;  /* 0x0002fb00ff041b82 */ /* 0x000ee20000000800 */
[----:B------:R-:W-:Y:S01]  /*d870*/  UIADD3 UR6, UR5, UR6, URZ ;  /* 0x0000000605067290 */ /* 0x000fe2000fffe03f */
[----:B------:R-:W-:Y:S01]  /*d880*/  LOP3.LUT R2, R2, 0x1ffffffe, RZ, 0xc0, !PT ;  /* 0x1ffffffe02027812 */ /* 0x000fe200078ec0ff */
[----:B------:R-:W-:Y:S01]  /*d890*/  IMAD R155, R155, 0x10, R154 ;  /* 0x000000109b9b7824 */ /* 0x000fe200078e029a */
[----:B------:R-:W-:Y:S01]  /*d8a0*/  MOV R10, UR4 ;  /* 0x00000004000a7c02 */ /* 0x000fe20008000f00 */
[----:B------:R-:W-:Y:S01]  /*d8b0*/  ULDC.64 UR4, c[0x0][0xb48] ;  /* 0x0002d20000047ab9 */ /* 0x000fe20000000a00 */
[----:B------:R-:W-:Y:S01]  /*d8c0*/  BSSY B0, `(.L_x_4837) ;  /* 0x00000f1000007945 */ /* 0x000fe20003800000 */
[----:B------:R-:W-:Y:S01]  /*d8d0*/  IMAD.IADD R2, R21, 0x1, -R2 ;  /* 0x0000000115027824 */ /* 0x000fe200078e0a02 */
[----:B------:R-:W4:Y:S01]  /*d8e0*/  @P1 LDC R17, c[0x0][0xbf0] ;  /* 0x0002fc00ff111b82 */ /* 0x000f220000000800 */
[----:B-1----:R-:W-:Y:S01]  /*d8f0*/  USHF.R.S32.HI UR8, URZ, 0x1f, UR7 ;  /* 0x0000001f3f087899 */ /* 0x002fe20008011407 */
[----:B------:R-:W-:-:S02]  /*d900*/  IMAD.U32 R11, RZ, RZ, UR6 ;  /* 0x00000006ff0b7e24 */ /* 0x000fc4000f8e00ff */
[----:B------:R-:W-:-:S04]  /*d910*/  IMAD R9, R2, 0x8, R155 ;  /* 0x0000000802097824 */ /* 0x000fc800078e029b */
[----:B0-----:R-:W-:Y:S02]  /*d920*/  IMAD R15, R14, 0x40, R9 ;  /* 0x000000400e0f7824 */ /* 0x001fe400078e0209 */
[C---:B--2---:R-:W-:Y:S02]  /*d930*/  IMAD R2, R12.reuse, UR8, RZ ;  /* 0x000000080c027c24 */ /* 0x044fe4000f8e02ff */
[----:B------:R-:W-:-:S04]  /*d940*/  IMAD.WIDE.U32 R10, R12, UR7, R10 ;  /* 0x000000070c0a7c25 */ /* 0x000fc8000f8e000a */
[----:B---3--:R-:W-:-:S04]  /*d950*/  @P1 IMAD.HI.U32 R4, R15, R4, RZ ;  /* 0x000000040f041227 */ /* 0x008fc800078e00ff */
[----:B------:R-:W-:Y:S02]  /*d960*/  IMAD R13, R13, UR7, R2 ;  /* 0x000000070d0d7c24 */ /* 0x000fe4000f8e0202 */
[----:B------:R-:W-:Y:S01]  /*d970*/  IMAD.MOV.U32 R9, RZ, RZ, R15 ;  /* 0x000000ffff097224 */ /* 0x000fe200078e000f */
[----:B----4-:R-:W-:Y:S01]  /*d980*/  @P1 SHF.R.U32.HI R9, RZ, R17, R4 ;  /* 0x00000011ff091219 */ /* 0x010fe20000011604 */
[----:B------:R-:W-:Y:S02]  /*d990*/  IMAD R2, R5, UR4, RZ ;  /* 0x0000000405027c24 */ /* 0x000fe4000f8e02ff */
[----:B------:R-:W-:Y:S01]  /*d9a0*/  IMAD.IADD R11, R11, 0x1, R13 ;  /* 0x000000010b0b7824 */ /* 0x000fe200078e020d */
[--C-:B------:R-:W-:Y:S01]  /*d9b0*/  SHF.R.S32.HI R4, RZ, 0x1f, R9.reuse ;  /* 0x0000001fff047819 */ /* 0x100fe20000011409 */
[----:B------:R-:W-:Y:S02]  /*d9c0*/  IMAD R13, R3, UR5, R2 ;  /* 0x00000005030d7c24 */ /* 0x000fe4000f8e0202 */
[----:B------:R-:W-:-:S02]  /*d9d0*/  IMAD.MOV R5, RZ, RZ, -R9 ;  /* 0x000000ffff057224 */ /* 0x000fc400078e0a09 */
[----:B------:R-:W-:Y:S01]  /*d9e0*/  IMAD.WIDE.U32 R2, R3, UR4, R10 ;  /* 0x0000000403027c25 */ /* 0x000fe2000f8e000a */
[----:B------:R-:W-:-:S03]  /*d9f0*/  ULDC.64 UR4, c[0x0][0xb30] ;  /* 0x0002cc0000047ab9 */ /* 0x000fc60000000a00 */
[----:B------:R-:W-:Y:S02]  /*da00*/  IMAD R5, R6, R5, R15 ;  /* 0x0000000506057224 */ /* 0x000fe400078e020f */
[----:B------:R-:W-:Y:S02]  /*da10*/  IMAD R4, R4, UR4, RZ ;  /* 0x0000000404047c24 */ /* 0x000fe4000f8e02ff */
[----:B------:R-:W-:Y:S02]  /*da20*/  IMAD.IADD R3, R3, 0x1, R13 ;  /* 0x0000000103037824 */ /* 0x000fe400078e020d */
[C---:B------:R-:W-:Y:S01]  /*da30*/  IMAD R11, R9.reuse, UR5, R4 ;  /* 0x00000005090b7c24 */ /* 0x040fe2000f8e0204 */
[----:B------:R-:W-:Y:S01]  /*da40*/  SHF.R.S32.HI R4, RZ, 0x1f, R5 ;  /* 0x0000001fff047819 */ /* 0x000fe20000011405 */
[----:B------:R-:W-:Y:S01]  /*da50*/  IMAD.WIDE.U32 R2, R9, UR4, R2 ;  /* 0x0000000409027c25 */ /* 0x000fe2000f8e0002 */
[----:B------:R-:W-:-:S03]  /*da60*/  ULDC.64 UR4, c[0x0][0xb28] ;  /* 0x0002ca0000047ab9 */ /* 0x000fc60000000a00 */
[----:B------:R-:W-:Y:S01]  /*da70*/  IMAD R4, R4, UR4, RZ ;  /* 0x0000000404047c24 */ /* 0x000fe2000f8e02ff */
[----:B------:R-:W-:-:S03]  /*da80*/  IADD3 R3, R3, R11, RZ ;  /* 0x0000000b03037210 */ /* 0x000fc60007ffe0ff */
        /* <DEDUP_REMOVED lines=37> */
[C---:B------:R-:W-:Y:S01]  /*dce0*/  VIADD R23, R0.reuse, 0x58 ;  /* 0x0000005800177836 */ /* 0x040fe20000000000 */
[----:B------:R-:W-:-:S02]  /*dcf0*/  @!P2 LEA.HI R8, R0, R0, RZ, 0x1 ;  /* 0x000000000008a211 */ /* 0x000fc400078f08ff */
[----:B------:R-:W-:Y:S02]  /*dd00*/  @!P3 LEA.HI R10, R9, R9, RZ, 0x1 ;  /* 0x00000009090ab211 */ /* 0x000fe400078f08ff */
[----:B------:R-:W-:Y:S02]  /*dd10*/  @!P4 LEA.HI R12, R11, R11, RZ, 0x1 ;  /* 0x0000000b0b0cc211 */ /* 0x000fe400078f08ff */
[----:B------:R-:W-:Y:S02]  /*dd20*/  @!P5 LEA.HI R14, R13, R13, RZ, 0x1 ;  /* 0x0000000d0d0ed211 */ /* 0x000fe400078f08ff */
[----:B------:R-:W-:Y:S02]  /*dd30*/  @!P2 LOP3.LUT R9, R8, 0xfffffffe, RZ, 0xc0, !PT ;  /* 0xfffffffe0809a812 */ /* 0x000fe400078ec0ff */
[----:B------:R-:W-:Y:S02]  /*dd40*/  @!P3 LOP3.LUT R11, R10, 0xfffffffe, RZ, 0xc0, !PT ;  /* 0xfffffffe0a0bb812 */ /* 0x000fe400078ec0ff */
[----:B------:R-:W-:Y:S01]  /*dd50*/  @!P4 LOP3.LUT R13, R12, 0xfffffffe, RZ, 0xc0, !PT ;  /* 0xfffffffe0c0dc812 */ /* 0x000fe200078ec0ff */
[----:B-12---:R-:W-:Y:S01]  /*dd60*/  @!P2 IMAD.WIDE R8, R9, 0x4, R2 ;  /* 0x000000040908a825 */ /* 0x006fe200078e0202 */
[----:B------:R-:W-:-:S02]  /*dd70*/  @!P5 LOP3.LUT R15, R14, 0xfffffffe, RZ, 0xc0, !PT ;  /* 0xfffffffe0e0fd812 */ /* 0x000fc400078ec0ff */
[----:B------:R-:W-:Y:S01]  /*dd80*/  ISETP.GE.AND P6, PT, R22, UR4, PT ;  /* 0x0000000416007c0c */ /* 0x000fe2000bfc6270 */
[--C-:B------:R-:W-:Y:S01]  /*dd90*/  @!P3 IMAD.WIDE R10, R11, 0x4, R2.reuse ;  /* 0x000000040b0ab825 */ /* 0x100fe200078e0202 */
[----:B------:R0:W-:Y:S01]  /*dda0*/  @!P2 ST.E.64 desc[UR48][R8.64], R24 ;  /* 0x000000180800a985 */ /* 0x0001e2000c101b30 */
[----:B------:R-:W-:Y:S02]  /*ddb0*/  ISETP.GE.AND P2, PT, R18, UR4, PT ;  /* 0x0000000412007c0c */ /* 0x000fe4000bf46270 */
[--C-:B------:R-:W-:Y:S01]  /*ddc0*/  @!P4 IMAD.WIDE R12, R13, 0x4, R2.reuse ;  /* 0x000000040d0cc825 */ /* 0x100fe200078e0202 */
[----:B------:R1:W-:Y:S01]  /*ddd0*/  @!P3 ST.E.64 desc[UR48][R10.64], R28 ;  /* 0x0000001c0a00b985 */ /* 0x0003e2000c101b30 */
[----:B------:R-:W-:Y:S02]  /*dde0*/  ISETP.GE.AND P3, PT, R19, UR4, PT ;  /* 0x0000000413007c0c */ /* 0x000fe4000bf66270 */
[----:B------:R-:W-:Y:S01]  /*ddf0*/  @!P5 IMAD.WIDE R14, R15, 0x4, R2 ;  /* 0x000000040f0ed825 */ /* 0x000fe200078e0202 */
[----:B------:R2:W-:Y:S01]  /*de00*/  @!P4 ST.E.64 desc[UR48][R12.64], R32 ;  /* 0x000000200c00c985 */ /* 0x0005e2000c101b30 */
[----:B------:R-:W-:-:S02]  /*de10*/  ISETP.GE.AND P4, PT, R20, UR4, PT ;  /* 0x0000000414007c0c */ /* 0x000fc4000bf86270 */
[----:B------:R-:W-:Y:S01]  /*de20*/  @!P0 LEA.HI R16, R16, R16, RZ, 0x1 ;  /* 0x0000001010108211 */ /* 0x000fe200078f08ff */
[----:B------:R3:W-:Y:S01]  /*de30*/  @!P5 ST.E.64 desc[UR48][R14.64], R36 ;  /* 0x000000240e00d985 */ /* 0x0007e2000c101b30 */
[----:B------:R-:W-:Y:S01]  /*de40*/  ISETP.GE.AND P5, PT, R21, UR4, PT ;  /* 0x0000000415007c0c */ /* 0x000fe2000bfa6270 */
[----:B0-----:R-:W-:Y:S01]  /*de50*/  VIADD R24, R0, 0x60 ;  /* 0x0000006000187836 */ /* 0x001fe20000000000 */
[----:B------:R-:W-:Y:S02]  /*de60*/  @!P1 LEA.HI R17, R17, R17, RZ, 0x1 ;  /* 0x0000001111119211 */ /* 0x000fe400078f08ff */
[----:B------:R-:W-:Y:S02]  /*de70*/  @!P0 LOP3.LUT R9, R16, 0xfffffffe, RZ, 0xc0, !PT ;  /* 0xfffffffe10098812 */ /* 0x000fe400078ec0ff */
[----:B-1----:R-:W-:Y:S02]  /*de80*/  @!P1 LOP3.LUT R11, R17, 0xfffffffe, RZ, 0xc0, !PT ;  /* 0xfffffffe110b9812 */ /* 0x002fe400078ec0ff */
[----:B------:R-:W-:Y:S01]  /*de90*/  @!P2 LEA.HI R18, R18, R18, RZ, 0x1 ;  /* 0x000000121212a211 */ /* 0x000fe200078f08ff */
[----:B------:R-:W-:Y:S01]  /*dea0*/  @!P0 IMAD.WIDE R8, R9, 0x4, R2 ;  /* 0x0000000409088825 */ /* 0x000fe200078e0202 */
[----:B------:R-:W-:-:S02]  /*deb0*/  @!P3 LEA.HI R19, R19, R19, RZ, 0x1 ;  /* 0x000000131313b211 */ /* 0x000fc400078f08ff */
[----:B------:R-:W-:Y:S01]  /*dec0*/  @!P4 LEA.HI R20, R20, R20, RZ, 0x1 ;  /* 0x000000141414c211 */ /* 0x000fe200078f08ff */
[----:B------:R-:W-:Y:S01]  /*ded0*/  @!P1 IMAD.WIDE R10, R11, 0x4, R2 ;  /* 0x000000040b0a9825 */ /* 0x000fe200078e0202 */
[----:B------:R-:W-:Y:S01]  /*dee0*/  @!P5 LEA.HI R21, R21, R21, RZ, 0x1 ;  /* 0x000000151515d211 */ /* 0x000fe200078f08ff */
[----:B------:R0:W-:Y:S01]  /*def0*/  @!P0 ST.E.64 desc[UR48][R8.64], R40 ;  /* 0x0000002808008985 */ /* 0x0001e2000c101b30 */
[----:B------:R-:W-:Y:S02]  /*df00*/  @!P6 LEA.HI R22, R22, R22, RZ, 0x1 ;  /* 0x000000161616e211 */ /* 0x000fe400078f08ff */
[----:B--2---:R-:W-:Y:S01]  /*df10*/  @!P2 LOP3.LUT R13, R18, 0xfffffffe, RZ, 0xc0, !PT ;  /* 0xfffffffe120da812 */ /* 0x004fe200078ec0ff */
[----:B------:R1:W-:Y:S01]  /*df20*/  @!P1 ST.E.64 desc[UR48][R10.64], R44 ;  /* 0x0000002c0a009985 */ /* 0x0003e2000c101b30 */
[----:B------:R-:W-:Y:S01]  /*df30*/  @!P3 LOP3.LUT R19, R19, 0xfffffffe, RZ, 0xc0, !PT ;  /* 0xfffffffe1313b812 */ /* 0x000fe200078ec0ff */
[----:B------:R-:W-:Y:S01]  /*df40*/  VIADD R18, R0, 0x68 ;  /* 0x0000006800127836 */ /* 0x000fe20000000000 */
[----:B---3--:R-:W-:Y:S01]  /*df50*/  @!P4 LOP3.LUT R15, R20, 0xfffffffe, RZ, 0xc0, !PT ;  /* 0xfffffffe140fc812 */ /* 0x008fe200078ec0ff */
[----:B------:R-:W-:Y:S01]  /*df60*/  VIADD R20, R0, 0x78 ;  /* 0x0000007800147836 */ /* 0x000fe20000000000 */
[----:B------:R-:W-:-:S02]  /*df70*/  @!P5 LOP3.LUT R21, R21, 0xfffffffe, RZ, 0xc0, !PT ;  /* 0xfffffffe1515d812 */ /* 0x000fc400078ec0ff */
        /* <DEDUP_REMOVED lines=42> */
[C---:B------:R-:W-:Y:S01]  /*e220*/  VIADD R22, R0.reuse, 0xc0 ;  /* 0x000000c000167836 */ /* 0x040fe20000000000 */
[----:B------:R-:W-:Y:S01]  /*e230*/  IADD3 R23, R0, 0x90, RZ ;  /* 0x0000009000177810 */ /* 0x000fe20007ffe0ff */
[----:B0-----:R-:W-:Y:S01]  /*e240*/  @!P2 IMAD.WIDE R8, R13, 0x4, R2 ;  /* 0x000000040d08a825 */ /* 0x001fe200078e0202 */
[----:B------:R-:W-:-:S02]  /*e250*/  ISETP.GE.AND P1, PT, R24, UR4, PT ;  /* 0x0000000418007c0c */ /* 0x000fc4000bf26270 */
[----:B------:R-:W-:Y:S01]  /*e260*/  ISETP.GE.AND P0, PT, R23, UR4, PT ;  /* 0x0000000417007c0c */ /* 0x000fe2000bf06270 */
        /* <DEDUP_REMOVED lines=34> */
[----:B------:R2:W-:Y:S01]  /*e490*/  @!P2 ST.E.64 desc[UR48][R12.64], R104 ;  /* 0x000000680c00a985 */ /* 0x0005e2000c101b30 */
[----:B------:R-:W-:Y:S01]  /*e4a0*/  @!P5 LOP3.LUT R21, R21, 0xfffffffe, RZ, 0xc0, !PT ;  /* 0xfffffffe1515d812 */ /* 0x000fe200078ec0ff */
[----:B------:R-:W-:Y:S01]  /*e4b0*/  VIADD R20, R0, 0xd8 ;  /* 0x000000d800147836 */ /* 0x000fe20000000000 */
[----:B----4-:R-:W-:-:S02]  /*e4c0*/  @!P6 LOP3.LUT R17, R22, 0xfffffffe, RZ, 0xc0, !PT ;  /* 0xfffffffe1611e812 */ /* 0x010fc400078ec0ff */
[----:B------:R-:W-:Y:S01]  /*e4d0*/  ISETP.GE.AND P0, PT, R18, UR4, PT ;  /* 0x0000000412007c0c */ /* 0x000fe2000bf06270 */
[--C-:B0-----:R-:W-:Y:S01]  /*e4e0*/  @!P3 IMAD.WIDE R8, R19, 0x4, R2.reuse ;  /* 0x000000041308b825 */ /* 0x101fe200078e0202 */
[----:B------:R-:W-:Y:S02]  /*e4f0*/  IADD3 R19, R0, 0xd0, RZ ;  /* 0x000000d000137810 */ /* 0x000fe40007ffe0ff */
[----:B------:R-:W-:Y:S01]  /*e500*/  ISETP.GE.AND P2, PT, R20, UR4, PT ;  /* 0x0000000414007c0c */ /* 0x000fe2000bf46270 */
[--C-:B-1----:R-:W-:Y:S01]  /*e510*/  @!P4 IMAD.WIDE R10, R15, 0x4, R2.reuse ;  /* 0x000000040f0ac825 */ /* 0x102fe200078e0202 */
[----:B------:R0:W-:Y:S01]  /*e520*/  @!P3 ST.E.64 desc[UR48][R8.64], R108 ;  /* 0x0000006c0800b985 */ /* 0x0001e2000c101b30 */
[----:B------:R-:W-:Y:S02]  /*e530*/  ISETP.GE.AND P1, PT, R19, UR4, PT ;  /* 0x0000000413007c0c */ /* 0x000fe4000bf26270 */
[--C-:B------:R-:W-:Y:S01]  /*e540*/  @!P5 IMAD.WIDE R14, R21, 0x4, R2.reuse ;  /* 0x00000004150ed825 */ /* 0x100fe200078e0202 */
[----:B------:R1:W-:Y:S03]  /*e550*/  @!P4 ST.E.64 desc[UR48][R10.64], R112 ;  /* 0x000000700a00c985 */ /* 0x0003e6000c101b30 */
[----:B------:R-:W-:Y:S01]  /*e560*/  @!P6 IMAD.WIDE R16, R17, 0x4, R2 ;  /* 0x000000041110e825 */ /* 0x000fe200078e0202 */
[----:B------:R3:W-:Y:S01]  /*e570*/  @!P5 ST.E.64 desc[UR48][R14.64], R116 ;  /* 0x000000740e00d985 */ /* 0x0007e2000c101b30 */
[----:B------:R-:W-:-:S02]  /*e580*/  @!P0 LEA.HI R18, R18, R18, RZ, 0x1 ;  /* 0x0000001212128211 */ /* 0x000fc400078f08ff */
[C---:B------:R-:W-:Y:S01]  /*e590*/  VIADD R21, R0.reuse, 0xe0 ;  /* 0x000000e000157836 */ /* 0x040fe20000000000 */
[----:B------:R4:W-:Y:S01]  /*e5a0*/  @!P6 ST.E.64 desc[UR48][R16.64], R120 ;  /* 0x000000781000e985 */ /* 0x0009e2000c101b30 */
[C---:B--2---:R-:W-:Y:S01]  /*e5b0*/  VIADD R12, R0.reuse, 0xe8 ;  /* 0x000000e8000c7836 */ /* 0x044fe20000000000 */
[----:B------:R-:W-:Y:S01]  /*e5c0*/  @!P1 LEA.HI R19, R19, R19, RZ, 0x1 ;  /* 0x0000001313139211 */ /* 0x000fe200078f08ff */
[C---:B0-----:R-:W-:Y:S01]  /*e5d0*/  VIADD R9, R0.reuse, 0xf8 ;  /* 0x000000f800097836 */ /* 0x041fe20000000000 */
[----:B------:R-:W-:Y:S01]  /*e5e0*/  ISETP.GE.AND P3, PT, R21, UR4, PT ;  /* 0x0000000415007c0c */ /* 0x000fe2000bf66270 */
[----:B------:R-:W-:Y:S01]  /*e5f0*/  VIADD R13, R0, 0xf0 ;  /* 0x000000f0000d7836 */ /* 0x000fe20000000000 */
[----:B------:R-:W-:Y:S02]  /*e600*/  ISETP.GE.AND P4, PT, R12, UR4, PT ;  /* 0x000000040c007c0c */ /* 0x000fe4000bf86270 */
[----:B------:R-:W-:Y:S02]  /*e610*/  ISETP.GE.AND P6, PT, R9, UR4, PT ;  /* 0x0000000409007c0c */ /* 0x000fe4000bfc6270 */
[----:B------:R-:W-:-:S02]  /*e620*/  ISETP.GE.AND P5, PT, R13, UR4, PT ;  /* 0x000000040d007c0c */ /* 0x000fc4000bfa6270 */
[----:B------:R-:W-:Y:S02]  /*e630*/  @!P2 LEA.HI R20, R20, R20, RZ, 0x1 ;  /* 0x000000141414a211 */ /* 0x000fe400078f08ff */
[----:B-1----:R-:W-:-:S03]  /*e640*/  @!P1 LOP3.LUT R11, R19, 0xfffffffe, RZ, 0xc0, !PT ;  /* 0xfffffffe130b9812 */ /* 0x002fc600078ec0ff */
[----:B------:R-:W-:Y:S02]  /*e650*/  @!P3 LEA.HI R21, R21, R21, RZ, 0x1 ;  /* 0x000000151515b211 */ /* 0x000fe400078f08ff */
[----:B------:R-:W-:Y:S02]  /*e660*/  @!P4 LEA.HI R12, R12, R12, RZ, 0x1 ;  /* 0x0000000c0c0cc211 */ /* 0x000fe400078f08ff */
[----:B------:R-:W-:Y:S02]  /*e670*/  @!P6 LEA.HI R10, R9, R9, RZ, 0x1 ;  /* 0x00000009090ae211 */ /* 0x000fe400078f08ff */
[----:B------:R-:W-:Y:S02]  /*e680*/  @!P5 LEA.HI R8, R13, R13, RZ, 0x1 ;  /* 0x0000000d0d08d211 */ /* 0x000fe400078f08ff */
[----:B------:R-:W-:Y:S02]  /*e690*/  @!P0 LOP3.LUT R9, R18, 0xfffffffe, RZ, 0xc0, !PT ;  /* 0xfffffffe12098812 */ /* 0x000fe400078ec0ff */
[----:B------:R-:W-:-:S02]  /*e6a0*/  @!P2 LOP3.LUT R13, R20, 0xfffffffe, RZ, 0xc0, !PT ;  /* 0xfffffffe140da812 */ /* 0x000fc400078ec0ff */
[----:B---3--:R-:W-:Y:S02]  /*e6b0*/  @!P3 LOP3.LUT R15, R21, 0xfffffffe, RZ, 0xc0, !PT ;  /* 0xfffffffe150fb812 */ /* 0x008fe400078ec0ff */
        /* <DEDUP_REMOVED lines=17> */
.L_x_4838:
[----:B------:R-:W-:Y:S05]  /*e7d0*/  BSYNC B0 ;  /* 0x0000000000007941 */ /* 0x000fea0003800000 */
.L_x_4837:
[----:B------:R-:W-:Y:S01]  /*e7e0*/  VIADD R7, R7, 0x8 ;  /* 0x0000000807077836 */ /* 0x000fe20000000000 */
[----:B0-2---:R3:W0:Y:S04]  /*e7f0*/  SHFL.IDX PT, R3, R5, 0x1, 0x1c1f ;  /* 0x003c1f0005037f89 */ /* 0x00562800000e0000 */
[----:B------:R-:W-:Y:S01]  /*e800*/  ISETP.GE.AND P0, PT, R7, R6, PT ;  /* 0x000000060700720c */ /* 0x000fe20003f06270 */
[----:B-1----:R3:W1:-:S12]  /*e810*/  SHFL.IDX PT, R2, R4, 0x1, 0x1c1f ;  /* 0x003c1f0004027f89 */ /* 0x00265800000e0000 */
[----:B---3--:R-:W-:Y:S05]  /*e820*/  @P0 BRA `(.L_x_4740) ;  /* 0x0000005800a00947 */ /* 0x008fea0003800000 */
        /* <DEDUP_REMOVED lines=24> */
[----:B01----:R-:W-:Y:S01]  /*e9b0*/  @!P0 IMAD.WIDE R4, R5, 0x4, R2 ;  /* 0x0000000405048825 */ /* 0x003fe200078e0202 */
        /* <DEDUP_REMOVED lines=52> */
[----:B------:R-:W-:Y:S01]  /*ed00*/  VIADD R18, R0, 0x88 ;  /* 0x0000008800127836 */ /* 0x000fe20000000000 */
        /* <DEDUP_REMOVED lines=55> */
[----:B---3--:R-:W-:Y:S01]  /*f080*/  @!P3 LOP3.LUT R11, R16, 0xfffffffe, RZ, 0xc0, !PT ;  /* 0xfffffffe100bb812 */ /* 0x008fe200078ec0ff */
[----:B------:R-:W-:Y:S01]  /*f090*/  VIADD R16, R0, 0xe0 ;  /* 0x000000e000107836 */ /* 0x000fe20000000000 */
[----:B------:R-:W-:Y:S02]  /*f0a0*/  @!P2 LOP3.LUT R17, R17, 0xfffffffe, RZ, 0xc0, !PT ;  /* 0xfffffffe1111a812 */ /* 0x000fe400078ec0ff */
[----:B----4-:R-:W-:Y:S01]  /*f0b0*/  @!P1 LOP3.LUT R13, R20, 0xfffffffe, RZ, 0xc0, !PT ;  /* 0xfffffffe140d9812 */ /* 0x010fe200078ec0ff */
        /* <DEDUP_REMOVED lines=19> */
[C---:B------:R-:W-:Y:S01]  /*f1f0*/  VIADD R17, R0.reuse, 0xe8 ;  /* 0x000000e800117836 */ /* 0x040fe20000000000 */
[----:B------:R-:W-:Y:S01]  /*f200*/  @!P6 LEA.HI R19, R19, R19, RZ, 0x1 ;  /* 0x000000131313e211 */ /* 0x000fe200078f08ff */
        /* <DEDUP_REMOVED lines=16> */
[----:B---3--:R-:W-:Y:S02]  /*f310*/  @!P2 LOP3.LUT R11, R16, 0xfffffffe, RZ, 0xc0, !PT ;  /* 0xfffffffe100ba812 */ /* 0x008fe400078ec0ff */
        /* <DEDUP_REMOVED lines=15> */
[----:B---3--:R-:W-:-:S05]  /*f410*/  LOP3.LUT R5, R0, 0xfffffffe, RZ, 0xc0, !PT ;  /* 0xfffffffe00057812 */ /* 0x008fca00078ec0ff */
[----:B------:R-:W-:-:S05]  /*f420*/  IMAD.WIDE R2, R5, 0x4, R2 ;  /* 0x0000000405027825 */ /* 0x000fca00078e0202 */
[----:B------:R0:W-:Y:S01]  /*f430*/  ST.E.64 desc[UR48][R2.64], R150 ;  /* 0x0000009602007985 */ /* 0x0001e2000c101b30 */
[----:B------:R-:W-:Y:S05]  /*f440*/  BRA `(.L_x_4740) ;  /* 0x0000004c00987947 */ /* 0x000fea0003800000 */
.L_x_4835:
[----:B------:R-:W1:Y:S02]  /*f450*/  S2R R0, SR_TID.X ;  /* 0x0000000000007919 */ /* 0x000e640000002100 */
[----:B-1----:R-:W-:-:S05]  /*f460*/  VIADD R2, R0, 0xffffff80 ;  /* 0xffffff8000027836 */ /* 0x002fca0000000000 */
[----:B------:R-:W-:-:S13]  /*f470*/  ISETP.GT.AND P0, PT, R2, 0x3f, PT ;  /* 0x0000003f0200780c */ /* 0x000fda0003f04270 */
[----:B------:R-:W-:Y:S05]  /*f480*/  @P0 BRA `(.L_x_4740) ;  /* 0x0000004c00880947 */ /* 0x000fea0003800000 */
[----:B------:R-:W1:Y:S01]  /*f490*/  S2R R3, SR_CTAID.X ;  /* 0x0000000000037919 */ /* 0x000e620000002500 */
[----:B------:R-:W3:Y:S01]  /*f4a0*/  LDC R6, c[0x0][0xbe8] ;  /* 0x0002fa00ff067b82 */ /* 0x000ee20000000800 */
[----:B------:R-:W-:Y:S01]  /*f4b0*/  ULDC UR4, c[0x0][0xa88] ;  /* 0x0002a20000047ab9 */ /* 0x000fe20000000800 */
[----:B-1----:R-:W-:Y:S02]  /*f4c0*/  IMAD R0, R3, 0x40, R0 ;  /* 0x0000004003007824 */ /* 0x002fe400078e0200 */
[----:B---3--:R-:W-:-:S03]  /*f4d0*/  IMAD R3, R6, UR4, RZ ;  /* 0x0000000406037c24 */ /* 0x008fc6000f8e02ff */
[----:B------:R-:W-:-:S04]  /*f4e0*/  IADD3 R0, R0, -0x80, RZ ;  /* 0xffffff8000007810 */ /* 0x000fc80007ffe0ff */
[----:B------:R-:W-:-:S13]  /*f4f0*/  ISETP.GE.AND P0, PT, R0, R3, PT ;  /* 0x000000030000720c */ /* 0x000fda0003f06270 */
[----:B------:R-:W-:Y:S05]  /*f500*/  @P0 BRA `(.L_x_4740) ;  /* 0x0000004c00680947 */ /* 0x000fea0003800000 */
[----:B------:R-:W-:Y:S01]  /*f510*/  ISETP.NE.AND P0, PT, R6, 0x1, PT ;  /* 0x000000010600780c */ /* 0x000fe20003f05270 */
[----:B------:R-:W1:Y:S01]  /*f520*/  S2UR UR7, SR_CTAID.Z ;  /* 0x00000000000779c3 */ /* 0x000e620000002700 */
[----:B------:R-:W-:Y:S01]  /*f530*/  USHF.R.S32.HI UR6, URZ, 0x1f, UR40 ;  /* 0x0000001f3f067899 */ /* 0x000fe20008011428 */
[----:B------:R-:W-:Y:S01]  /*f540*/  IMAD.MOV.U32 R5, RZ, RZ, R0 ;  /* 0x000000ffff057224 */ /* 0x000fe200078e0000 */
[----:B------:R-:W-:Y:S02]  /*f550*/  ULDC.64 UR8, c[0x0][0xbd0] ;  /* 0x0002f40000087ab9 */ /* 0x000fe40000000a00 */
[----:B------:R-:W-:Y:S02]  /*f560*/  UIMAD UR6, UR6, UR8, URZ ;  /* 0x00000008060672a4 */ /* 0x000fe4000f8e023f */
[----:B------:R-:W-:Y:S01]  /*f570*/  UIMAD.WIDE.U32 UR4, UR40, UR8, URZ ;  /* 0x00000008280472a5 */ /* 0x000fe2000f8e003f */
[----:B------:R-:W3:Y:S01]  /*f580*/  LDC.64 R10, c[0x0][0xbd8] ;  /* 0x0002f600ff0a7b82 */ /* 0x000ee20000000a00 */
[----:B------:R-:W-:-:S04]  /*f590*/  UIMAD UR6, UR40, UR9, UR6 ;  /* 0x00000009280672a4 */ /* 0x000fc8000f8e0206 */
[----:B------:R-:W-:Y:S02]  /*f5a0*/  UIADD3 UR6, UR5, UR6, URZ ;  /* 0x0000000605067290 */ /* 0x000fe4000fffe03f */
[----:B------:R-:W-:Y:S01]  /*f5b0*/  IMAD.U32 R3, RZ, RZ, UR5 ;  /* 0x00000005ff037e24 */ /* 0x000fe2000f8e00ff */
[----:B------:R-:W5:Y:S01]  /*f5c0*/  @P0 LDC R7, c[0x0][0xbec] ;  /* 0x0002fb00ff070b82 */ /* 0x000f620000000800 */
[----:B------:R-:W-:Y:S01]  /*f5d0*/  IMAD.U32 R2, RZ, RZ, UR4 ;  /* 0x00000004ff027e24 */ /* 0x000fe2000f8e00ff */
[----:B------:R-:W-:Y:S01]  /*f5e0*/  ULDC.64 UR4, c[0x0][0xbe0] ;  /* 0x0002f80000047ab9 */ /* 0x000fe20000000a00 */
[----:B------:R-:W-:-:S05]  /*f5f0*/  IMAD.U32 R3, RZ, RZ, UR6 ;  /* 0x00000006ff037e24 */ /* 0x000fca000f8e00ff */
[----:B------:R-:W0:Y:S01]  /*f600*/  @P0 LDC R9, c[0x0][0xbf0] ;  /* 0x0002fc00ff090b82 */ /* 0x000e220000000800 */
[----:B-1----:R-:W-:-:S07]  /*f610*/  USHF.R.S32.HI UR8, URZ, 0x1f, UR7 ;  /* 0x0000001f3f087899 */ /* 0x002fce0008011407 */
[----:B------:R-:W1:Y:S01]  /*f620*/  S2UR UR10, SR_CTAID.Y ;  /* 0x00000000000a79c3 */ /* 0x000e620000002600 */
[C---:B---3--:R-:W-:Y:S02]  /*f630*/  IMAD R12, R10.reuse, UR8, RZ ;  /* 0x000000080a0c7c24 */ /* 0x048fe4000f8e02ff */
[----:B------:R-:W-:-:S04]  /*f640*/  IMAD.WIDE.U32 R2, R10, UR7, R2 ;  /* 0x000000070a027c25 */ /* 0x000fc8000f8e0002 */
[----:B------:R-:W-:Y:S01]  /*f650*/  IMAD R11, R11, UR7, R12 ;  /* 0x000000070b0b7c24 */ /* 0x000fe2000f8e020c */
[----:B------:R-:W1:Y:S01]  /*f660*/  LDC R8, c[0x0][0xc50] ;  /* 0x00031400ff087b82 */ /* 0x000e620000000800 */
[----:B-----5:R-:W-:-:S04]  /*f670*/  @P0 IMAD.HI.U32 R4, R0, R7, RZ ;  /* 0x0000000700040227 */ /* 0x020fc800078e00ff */
[----:B------:R-:W-:Y:S02]  /*f680*/  IMAD R7, RZ, RZ, -UR40 ;  /* 0x80000028ff077e24 */ /* 0x000fe4000f8e02ff */
[----:B------:R-:W-:Y:S01]  /*f690*/  IMAD.IADD R3, R11, 0x1, R3 ;  /* 0x000000010b037824 */ /* 0x000fe200078e0203 */
[----:B0-----:R-:W-:Y:S01]  /*f6a0*/  @P0 SHF.R.U32.HI R5, RZ, R9, R4 ;  /* 0x00000009ff050219 */ /* 0x001fe20000011604 */
[----:B-1----:R-:W-:-:S04]  /*f6b0*/  IMAD R9, R8, R7, UR10 ;  /* 0x0000000a08097e24 */ /* 0x002fc8000f8e0207 */
[----:B------:R-:W-:Y:S02]  /*f6c0*/  IMAD.MOV R7, RZ, RZ, -R5 ;  /* 0x000000ffff077224 */ /* 0x000fe400078e0a05 */
[----:B------:R-:W-:Y:S01]  /*f6d0*/  IMAD.WIDE.U32 R2, R9, UR4, R2 ;  /* 0x0000000409027c25 */ /* 0x000fe2000f8e0002 */
[----:B------:R-:W-:-:S03]  /*f6e0*/  SHF.R.S32.HI R4, RZ, 0x1f, R9 ;  /* 0x0000001fff047819 */ /* 0x000fc60000011409 */
[----:B------:R-:W-:Y:S01]  /*f6f0*/  IMAD R7, R6, R7, R0 ;  /* 0x0000000706077224 */ /* 0x000fe200078e0200 */
[----:B------:R-:W-:Y:S01]  /*f700*/  IADD3 R2, P0, R5, R2, RZ ;  /* 0x0000000205027210 */ /* 0x000fe20007f1e0ff */
[----:B------:R-:W-:-:S03]  /*f710*/  IMAD R4, R4, UR4, RZ ;  /* 0x0000000404047c24 */ /* 0x000fc6000f8e02ff */
[----:B------:R-:W-:Y:S01]  /*f720*/  SHF.R.S32.HI R0, RZ, 0x1f, R7 ;  /* 0x0000001fff007819 */ /* 0x000fe20000011407 */
[----:B------:R-:W-:Y:S01]  /*f730*/  IMAD R4, R9, UR5, R4 ;  /* 0x0000000509047c24 */ /* 0x000fe2000f8e0204 */
[----:B------:R-:W-:Y:S01]  /*f740*/  SHF.R.S32.HI R9, RZ, 0x1f, R5 ;  /* 0x0000001fff097819 */ /* 0x000fe20000011405 */
[----:B------:R-:W-:Y:S02]  /*f750*/  ULDC.64 UR4, c[0x0][0xbc8] ;  /* 0x0002f20000047ab9 */ /* 0x000fe40000000a00 */
[----:B------:R-:W-:Y:S01]  /*f760*/  IMAD R0, R0, UR4, RZ ;  /* 0x0000000400007c24 */ /* 0x000fe2000f8e02ff */
[----:B------:R-:W-:-:S03]  /*f770*/  IADD3.X R3, R9, R3, R4, P0, !PT ;  /* 0x0000000309037210 */ /* 0x000fc600007fe404 */
[C---:B------:R-:W-:Y:S02]  /*f780*/  IMAD R5, R7.reuse, UR5, R0 ;  /* 0x0000000507057c24 */ /* 0x040fe4000f8e0200 */
[----:B------:R-:W-:Y:S01]  /*f790*/  IMAD.WIDE.U32 R2, R7, UR4, R2 ;  /* 0x0000000407027c25 */ /* 0x000fe2000f8e0002 */
[----:B------:R-:W-:-:S04]  /*f7a0*/  ULDC.64 UR4, c[0x0][0xba8] ;  /* 0x0002ea0000047ab9 */ /* 0x000fc80000000a00 */
[----:B------:R-:W-:Y:S02]  /*f7b0*/  IADD3 R3, R3, R5, RZ ;  /* 0x0000000503037210 */ /* 0x000fe40007ffe0ff */
[----:B------:R-:W-:-:S04]  /*f7c0*/  LEA R4, P0, R2, UR4, 0x2 ;  /* 0x0000000402047c11 */ /* 0x000fc8000f8010ff */
[----:B------:R-:W-:Y:S01]  /*f7d0*/  LEA.HI.X R5, R2, UR5, R3, 0x2, P0 ;  /* 0x0000000502057c11 */ /* 0x000fe200080f1403 */
[----:B------:R-:W-:-:S05]  /*f7e0*/  IMAD.MOV.U32 R3, RZ, RZ, -0x800000 ;  /* 0xff800000ff037424 */ /* 0x000fca00078e00ff */
[----:B------:R1:W-:Y:S01]  /*f7f0*/  STG.E desc[UR48][R4.64], R3 ;  /* 0x0000000304007986 */ /* 0x0003e2000c101930 */
[----:B------:R-:W-:Y:S05]  /*f800*/  BRA `(.L_x_4740) ;  /* 0x0000004800a87947 */ /* 0x000fea0003800000 */
.L_x_4738:
[----:B------:R-:W-:-:S08]  /*f810*/  NOP ;  /* 0x0000000000007918 */ /* 0x000fd00000000000 */
[----:B------:R-:W0:-:S00]  /*f820*/  USETMAXREG.DEALLOC.CTAPOOL 0x18 ;  /* 0x00000018000079c8 */ /* 0x000e0000080e0500 */
        /* <DEDUP_REMOVED lines=16> */
.L_x_4839:
[----:B------:R-:W-:Y:S01]  /*f930*/  ULDC UR7, c[0x0][0xc50] ;  /* 0x0003140000077ab9 */ /* 0x000fe20000000800 */
[----:B------:R-:W-:Y:S01]  /*f940*/  UMOV UR36, UR6 ;  /* 0x0000000600247c82 */ /* 0x000fe20008000000 */
[----:B------:R-:W-:-:S11]  /*f950*/  UISETP.NE.AND UP0, UPT, UR7, 0x1, UPT ;  /* 0x000000010700788c */ /* 0x000fd6000bf05270 */
[----:B------:R-:W-:Y:S01]  /*f960*/  @UP0 ULDC UR4, c[0x0][0xc54] ;  /* 0x0003150000040ab9 */ /* 0x000fe20000000800 */
[----:B------:R-:W-:Y:S01]  /*f970*/  @UP0 ULDC UR8, c[0x0][0xc58] ;  /* 0x0003160000080ab9 */ /* 0x000fe20000000800 */
[----:B------:R-:W-:-:S04]  /*f980*/  UIMAD.WIDE.U32 UR4, UR6, UR4, URZ ;  /* 0x00000004060472a5 */ /* 0x000fc8000f8e003f */
[----:B------:R-:W-:-:S12]  /*f990*/  @UP0 USHF.R.U32.HI UR36, URZ, UR8, UR5 ;  /* 0x000000083f240299 */ /* 0x000fd80008011605 */
.L_x_4840:
        /* <DEDUP_REMOVED lines=8> */
[----:B------:R-:W-:Y:S01]  /*fa20*/  ULDC.64 UR4, c[0x0][0x418] ;  /* 0x0001060000047ab9 */ /* 0x000fe20000000a00 */
[----:B------:R-:W-:Y:S01]  /*fa30*/  ULDC UR6, c[0x0][0x448] ;  /* 0x0001120000067ab9 */ /* 0x000fe20000000800 */
[----:B------:R-:W-:Y:S02]  /*fa40*/  UISETP.NE.U32.AND UP0, UPT, UR4, URZ, UPT ;  /* 0x0000003f0400728c */ /* 0x000fe4000bf05070 */
[----:B------:R-:W-:Y:S02]  /*fa50*/  UISETP.NE.AND UP1, UPT, UR6, 0x1, UPT ;  /* 0x000000010600788c */ /* 0x000fe4000bf25270 */
[----:B------:R-:W-:Y:S01]  /*fa60*/  UISETP.NE.AND.EX UP0, UPT, UR5, URZ, UPT, UP0 ;  /* 0x0000003f0500728c */ /* 0x000fe2000bf05300 */
[----:B------:R-:W-:Y:S02]  /*fa70*/  ULDC UR6, c[0x0][0x424] ;  /* 0x0001090000067ab9 */ /* 0x000fe40000000800 */
[----:B------:R-:W-:Y:S01]  /*fa80*/  ULDC.64 UR4, c[0x0][0x9e0] ;  /* 0x0002780000047ab9 */ /* 0x000fe20000000a00 */
[----:B------:R-:W-:-:S02]  /*fa90*/  USEL UR9, UR6, 0x1, UP0 ;  /* 0x0000000106097887 */ /* 0x000fc40008000000 */
[----:B------:R-:W-:Y:S01]  /*faa0*/  UISETP.GE.AND UP0, UPT, UR5, 0x1, UPT ;  /* 0x000000010500788c */ /* 0x000fe2000bf06270 */
[----:B------:R-:W-:Y:S02]  /*fab0*/  ULDC UR10, c[0x0][0x288] ;  /* 0x0000a200000a7ab9 */ /* 0x000fe40000000800 */
[----:B------:R-:W-:Y:S01]  /*fac0*/  @UP1 ULDC UR7, c[0x0][0x44c] ;  /* 0x0001130000071ab9 */ /* 0x000fe20000000800 */
[----:B------:R-:W-:Y:S01]  /*fad0*/  ULDC UR12, c[0x0][0x2f0] ;  /* 0x0000bc00000c7ab9 */ /* 0x000fe20000000800 */
[----:B------:R-:W-:Y:S01]  /*fae0*/  UIADD3 UR11, -UR10, 0x1, URZ ;  /* 0x000000010a0b7890 */ /* 0x000fe2000fffe13f */
[----:B------:R-:W-:Y:S01]  /*faf0*/  PLOP3.LUT P1, PT, PT, PT, UP0, 0x80, 0x0 ;  /* 0x000000000000781c */ /* 0x000fe20003f2f008 */
[----:B------:R-:W-:Y:S01]  /*fb00*/  UIMAD UR13, UR9, UR12, 0x3f ;  /* 0x0000003f090d74a4 */ /* 0x000fe2000f8e020c */
[----:B------:R-:W-:Y:S01]  /*fb10*/  @UP1 ULDC UR14, c[0x0][0x450] ;  /* 0x00011400000e1ab9 */ /* 0x000fe20000000800 */
[----:B------:R-:W-:Y:S02]  /*fb20*/  UIMAD UR11, UR9, UR12, UR11 ;  /* 0x0000000c090b72a4 */ /* 0x000fe4000f8e020b */
[----:B0-----:R-:W-:-:S04]  /*fb30*/  USHF.L.U32 UR40, UR40, 0x6, URZ ;  /* 0x0000000628287899 */ /* 0x001fc8000800063f */
[----:B------:R-:W-:-:S04]  /*fb40*/  UIADD3 UR8, UR40, 0x3f, URZ ;  /* 0x0000003f28087890 */ /* 0x000fc8000fffe03f */
[----:B------:R-:W-:-:S04]  /*fb50*/  UIMAD.WIDE.U32 UR6, UR8, UR7, URZ ;  /* 0x00000007080672a5 */ /* 0x000fc8000f8e003f */
[----:B------:R-:W-:Y:S02]  /*fb60*/  @UP1 USHF.R.U32.HI UR8, URZ, UR14, UR7 ;  /* 0x0000000e3f081299 */ /* 0x000fe40008011607 */
[----:B------:R-:W-:Y:S02]  /*fb70*/  USHF.R.S32.HI UR7, URZ, 0x1f, UR13 ;  /* 0x0000001f3f077899 */ /* 0x000fe4000801140d */
[----:B------:R-:W-:Y:S02]  /*fb80*/  UIADD3 UR6, UR11, UR8, URZ ;  /* 0x000000080b067290 */ /* 0x000fe4000fffe03f */
[----:B------:R-:W-:Y:S02]  /*fb90*/  ULEA.HI UR7, UR7, UR13, URZ, 0x6 ;  /* 0x0000000d07077291 */ /* 0x000fe4000f8f303f */
[----:B------:R-:W-:Y:S02]  /*fba0*/  UIADD3 UR4, UR6, UR4, URZ ;  /* 0x0000000406047290 */ /* 0x000fe4000fffe03f */
[----:B------:R-:W-:Y:S01]  /*fbb0*/  USHF.R.S32.HI UR39, URZ, 0x6, UR7 ;  /* 0x000000063f277899 */ /* 0x000fe20008011407 */
        /* <DEDUP_REMOVED lines=11> */
.L_x_4843:
[----:B------:R-:W-:-:S11]  /*fc70*/  UISETP.NE.AND UP0, UPT, UR5, 0x1, UPT ;  /* 0x000000010500788c */ /* 0x000fd6000bf05270 */
[----:B------:R-:W-:Y:S02]  /*fc80*/  @UP0 ULDC.64 UR14, c[0x0][0x9e8] ;  /* 0x00027a00000e0ab9 */ /* 0x000fe40000000a00 */
[----:B------:R-:W-:-:S04]  /*fc90*/  UIMAD.WIDE.U32 UR6, UR8, UR14, URZ ;  /* 0x0000000e080672a5 */ /* 0x000fc8000f8e003f */
[----:B------:R-:W-:-:S12]  /*fca0*/  @UP0 USHF.R.U32.HI UR8, URZ, UR15, UR7 ;  /* 0x0000000f3f080299 */ /* 0x000fd80008011607 */
.L_x_4844:
[----:B------:R-:W-:-:S04]  /*fcb0*/  UIMAD UR8, UR8, UR5, UR5 ;  /* 0x00000005080872a4 */ /* 0x000fc8000f8e0205 */
[----:B------:R-:W-:-:S04]  /*fcc0*/  UISETP.LT.AND UP0, UPT, UR4, UR8, UPT ;  /* 0x000000080400728c */ /* 0x000fc8000bf01270 */
[----:B------:R-:W-:-:S12]  /*fcd0*/  USEL UR4, UR4, UR8, UP0 ;  /* 0x0000000804047287 */ /* 0x000fd80008000000 */
.L_x_4842:
        /* <DEDUP_REMOVED lines=11> */
[----:B------:R-:W-:Y:S01]  /*fd90*/  UIADD3 UR4, UR9, UR4, URZ ;  /* 0x0000000409047290 */ /* 0x000fe2000fffe03f */
[----:B------:R-:W-:Y:S01]  /*fda0*/  ULDC UR8, c[0x0][0x9dc] ;  /* 0x0002770000087ab9 */ /* 0x000fe20000000800 */
[----:B------:R-:W-:Y:S02]  /*fdb0*/  USEL UR12, UR39, UR44, UP0 ;  /* 0x0000002c270c7287 */ /* 0x000fe40008000000 */
        /* <DEDUP_REMOVED lines=12> */
.L_x_4846:
[----:B------:R-:W-:-:S11]  /*fe80*/  UISETP.NE.AND UP0, UPT, UR5, 0x1, UPT ;  /* 0x000000010500788c */ /* 0x000fd6000bf05270 */
[----:B------:R-:W-:Y:S02]  /*fe90*/  @UP0 ULDC.64 UR10, c[0x0][0x9e8] ;  /* 0x00027a00000a0ab9 */ /* 0x000fe40000000a00 */
[----:B------:R-:W-:-:S04]  /*fea0*/  UIMAD.WIDE.U32 UR6, UR4, UR10, URZ ;  /* 0x0000000a040672a5 */ /* 0x000fc8000f8e003f */
[----:B------:R-:W-:-:S12]  /*feb0*/  @UP0 USHF.R.U32.HI UR4, URZ, UR11, UR7 ;  /* 0x0000000b3f040299 */ /* 0x000fd80008011607 */
.L_x_4847:
[----:B------:R-:W-:-:S04]  /*fec0*/  UIMAD UR4, UR4, UR5, URZ ;  /* 0x00000005040472a4 */ /* 0x000fc8000f8e023f */
[----:B------:R-:W-:-:S04]  /*fed0*/  UISETP.LT.AND UP0, UPT, UR8, UR4, UPT ;  /* 0x000000040800728c */ /* 0x000fc8000bf01270 */
[----:B------:R-:W-:-:S12]  /*fee0*/  USEL UR8, UR8, UR4, !UP0 ;  /* 0x0000000408087287 */ /* 0x000fd8000c000000 */
.L_x_4845:
[----:B------:R-:W-:Y:S02]  /*fef0*/  USHF.R.S32.HI UR4, URZ, 0x1f, UR8 ;  /* 0x0000001f3f047899 */ /* 0x000fe40008011408 */
[----:B------:R-:W-:Y:S02]  /*ff00*/  USHF.R.U32.HI UR10, URZ, 0x10, UR42 ;  /* 0x000000103f0a7899 */ /* 0x000fe4000801162a */
[----:B------:R-:W-:Y:S02]  /*ff10*/  ULEA.HI UR4, UR4, UR8, URZ, 0x6 ;  /* 0x0000000804047291 */ /* 0x000fe4000f8f303f */
[----:B------:R-:W-:Y:S02]  /*ff20*/  ULOP3.LUT UR42, UR42, 0xffff, URZ, 0xc0, !UPT ;  /* 0x0000ffff2a2a7892 */ /* 0x000fe4000f8ec03f */
[----:B------:R-:W-:Y:S01]  /*ff30*/  USHF.R.S32.HI UR4, URZ, 0x6, UR4 ;  /* 0x000000063f047899 */ /* 0x000fe20008011404 */
[----:B------:R-:W-:-:S03]  /*ff40*/  UMOV UR46, URZ ;  /* 0x0000003f002e7c82 */ /* 0x000fc60008000000 */
[----:B------:R-:W-:-:S04]  /*ff50*/  UISETP.LT.AND UP0, UPT, URZ, UR4, UPT ;  /* 0x000000043f00728c */ /* 0x000fc8000bf01270 */
[----:B------:R-:W-:Y:S02]  /*ff60*/  USEL UR43, URZ, UR4, !UP0 ;  /* 0x000000043f2b7287 */ /* 0x000fe4000c000000 */
[----:B------:R-:W-:Y:S02]  /*ff70*/  UISETP.NE.AND UP0, UPT, UR10, URZ, UPT ;  /* 0x0000003f0a00728c */ /* 0x000fe4000bf05270 */
[----:B------:R-:W-:-:S06]  /*ff80*/  UISETP.GT.AND UP1, UPT, UR12, UR43, UPT ;  /* 0x0000002b0c00728c */ /* 0x000fcc000bf24270 */
[----:B------:R-:W-:-:S03]  /*ff90*/  PLOP3.LUT P0, PT, PT, PT, UP1, 0x80, 0x0 ;  /* 0x000000000000781c */ /* 0x000fc60003f0f018 */
[----:B------:R-:W-:-:S10]  /*ffa0*/  @!UP0 ULDC UR10, c[0x0][0x9f0] ;  /* 0x00027c00000a8ab9 */ /* 0x000fd40000000800 */
        /* <DEDUP_REMOVED lines=8> */
[----:B------:R-:W-:-:S05]  /*10030*/  IMAD.MOV R3, RZ, RZ, -R3 ;  /* 0x000000ffff037224 */ /* 0x000fca00078e0a03 */
[----:B------:R-:W-:-:S05]  /*10040*/  R2UR UR9, R3 ;  /* 0x00000000030972ca */ /* 0x000fca00000e0000 */
[----:B------:R-:W0:Y:S08]  /*10050*/  I2F.RP R0, UR11 ;  /* 0x0000000b00007d06 */ /* 0x000e300008209400 */
[----:B0-----:R-:W0:Y:S02]  /*10060*/  MUFU.RCP R0, R0 ;  /* 0x0000000000007308 */ /* 0x001e240000001000 */
[----:B0-----:R-:W-:Y:S01]  /*10070*/  VIADD R2, R0, 0xffffffe ;  /* 0x0ffffffe00027836 */ /* 0x001fe20000000000 */
[----:B------:R-:W-:Y:S01]  /*10080*/  IABS R0, UR6 ;  /* 0x0000000600007c13 */ /* 0x000fe20008000000 */
[----:B------:R-:W-:-:S03]  /*10090*/  ULOP3.LUT UR6, UR6, UR10, URZ, 0x3c, !UPT ;  /* 0x0000000a06067292 */ /* 0x000fc6000f8e3c3f */
[----:B------:R-:W-:Y:S01]  /*100a0*/  R2UR UR8, R0 ;  /* 0x00000000000872ca */ /* 0x000fe200000e0000 */
[----:B------:R-:W0:Y:S02]  /*100b0*/  F2I.FTZ.U32.TRUNC.NTZ R2, R2 ;  /* 0x0000000200027305 */ /* 0x000e24000021f000 */
        /* <DEDUP_REMOVED lines=16> */
.L_x_4848:
[----:B------:R-:W-:Y:S01]  /*101c0*/  UIMAD UR41, UR42, UR46, UR43 ;  /* 0x0000002e2a2972a4 */ /* 0x000fe2000f8e022b */
[----:B------:R-:W-:Y:S01]  /*101d0*/  MOV R0, UR12 ;  /* 0x0000000c00007c02 */ /* 0x000fe20008000f00 */
[----:B------:R-:W-:Y:S02]  /*101e0*/  IMAD.MOV.U32 R6, RZ, RZ, RZ ;  /* 0x000000ffff067224 */ /* 0x000fe400078e00ff */
[----:B------:R-:W-:Y:S02]  /*101f0*/  IMAD.MOV.U32 R9, RZ, RZ, 0x1 ;  /* 0x00000001ff097424 */ /* 0x000fe400078e00ff */
[----:B------:R-:W-:-:S05]  /*10200*/  IMAD.U32 R3, RZ, RZ, UR41 ;  /* 0x00000029ff037e24 */ /* 0x000fca000f8e00ff */
[----:B------:R-:W-:Y:S01]  /*10210*/  VIADDMNMX R18, R3, UR46, R0, PT ;  /* 0x0000002e03127c46 */ /* 0x000fe2000b800100 */
[----:B------:R-:W-:-:S03]  /*10220*/  IMAD.MOV.U32 R0, RZ, RZ, 0x1 ;  /* 0x00000001ff007424 */ /* 0x000fc600078e00ff */
        /* <DEDUP_REMOVED lines=26> */
.L_x_4849:
        /* <DEDUP_REMOVED lines=20> */
.L_x_4851:
        /* <DEDUP_REMOVED lines=15> */
.L_x_4850:
[----:B------:R-:W0:Y:S02]  /*10600*/  LDC.64 R2, c[0x0][0x9f8] ;  /* 0x00027e00ff027b82 */ /* 0x000e240000000a00 */
[----:B0-----:R-:W-:-:S04]  /*10610*/  ISETP.NE.U32.AND P0, PT, R2, RZ, PT ;  /* 0x000000ff0200720c */ /* 0x001fc80003f05070 */
[----:B------:R-:W-:-:S13]  /*10620*/  ISETP.NE.AND.EX P0, PT, R3, RZ, PT, P0 ;  /* 0x000000ff0300720c */ /* 0x000fda0003f05300 */
[----:B------:R-:W0:Y:S02]  /*10630*/  @P0 LDC.64 R2, c[0x0][0x9f8] ;  /* 0x00027e00ff020b82 */ /* 0x000e240000000a00 */
[----:B0-----:R-:W-:-:S05]  /*10640*/  @P0 IMAD.WIDE R2, R17, 0x4, R2 ;  /* 0x0000000411020825 */ /* 0x001fca00078e0202 */
[----:B------:R0:W2:Y:S01]  /*10650*/  @P0 LDG.E R17, desc[UR48][R2.64] ;  /* 0x0000003002110981 */ /* 0x0000a2000c1e1900 */
[----:B------:R-:W-:Y:S01]  /*10660*/  UMOV UR4, 0xffffffff ;  /* 0xffffffff00047882 */ /* 0x000fe20000000000 */
[----:B------:R-:W-:Y:S01]  /*10670*/  IADD3 R0, R18, -0x1, RZ ;  /* 0xffffffff12007810 */ /* 0x000fe20007ffe0ff */
        /* <DEDUP_REMOVED lines=9> */
.L_x_4948:
        /* <DEDUP_REMOVED lines=8> */
.L_x_4951:
[----:B------:R-:W-:Y:S05]  /*10790*/  @!P6 BRA `(.L_x_4853) ;  /* 0x0000000000d4e947 */ /* 0x000fea0003800000 */
[----:B------:R-:W-:Y:S01]  /*107a0*/  IMAD.MOV.U32 R16, RZ, RZ, R17 ;  /* 0x000000ffff107224 */ /* 0x000fe200078e0011 */
[----:B------:R-:W-:Y:S06]  /*107b0*/  @!P1 BRA `(.L_x_4855) ;  /* 0x0000000000509947 */ /* 0x000fec0003800000 */
[----:B------:R-:W-:Y:S01]  /*107c0*/  IMAD.MOV.U32 R8, RZ, RZ, R0 ;  /* 0x000000ffff087224 */ /* 0x000fe200078e0000 */
[----:B------:R-:W-:Y:S01]  /*107d0*/  ULDC.64 UR4, c[0x0][0x428] ;  /* 0x00010a0000047ab9 */ /* 0x000fe20000000a00 */
[----:B------:R-:W0:Y:S01]  /*107e0*/  LDC R0, c[0x0][0x43c] ;  /* 0x00010f00ff007b82 */ /* 0x000e220000000800 */
[----:B------:R-:W-:Y:S02]  /*107f0*/  IMAD R6, R18, UR4, RZ ;  /* 0x0000000412067c24 */ /* 0x000fe4000f8e02ff */
[----:B------:R-:W-:Y:S02]  /*10800*/  IMAD.MOV.U32 R7, RZ, RZ, R8 ;  /* 0x000000ffff077224 */ /* 0x000fe400078e0008 */
[----:B------:R-:W-:Y:S01]  /*10810*/  IMAD R9, R17, UR5, R6 ;  /* 0x0000000511097c24 */ /* 0x000fe2000f8e0206 */
[----:B0-----:R-:W-:-:S13]  /*10820*/  ISETP.NE.AND P0, PT, R0, 0x1, PT ;  /* 0x000000010000780c */ /* 0x001fda0003f05270 */
        /* <DEDUP_REMOVED lines=13> */
.L_x_4855:
[----:B------:R-:W-:Y:S01]  /*10900*/  IMAD.MOV.U32 R0, RZ, RZ, 0x1 ;  /* 0x00000001ff007424 */ /* 0x000fe200078e00ff */
[----:B0-----:R-:W0:Y:S04]  /*10910*/  S2R R8, SR_TID.X ;  /* 0x0000000000087919 */ /* 0x001e280000002100 */
[----:B------:R-:W-:-:S04]  /*10920*/  SHF.L.U32 R0, R0, 0x1f, RZ ;  /* 0x0000001f00007819 */ /* 0x000fc800000006ff */
[----:B------:R-:W1:Y:S01]  /*10930*/  SYNCS.PHASECHK.TRANS64.TRYWAIT P0, [UR38+0x28c40], R0 ;  /* 0x028c4000ff0075a7 */ /* 0x000e620008000166 */
[----:B0-----:R-:W-:-:S04]  /*10940*/  LOP3.LUT R2, R8, 0x7f, RZ, 0xc0, !PT ;  /* 0x0000007f08027812 */ /* 0x001fc800078ec0ff */
[----:B------:R-:W-:Y:S01]  /*10950*/  ISETP.NE.AND P1, PT, R2, RZ, PT ;  /* 0x000000ff0200720c */ /* 0x000fe20003f25270 */
[----:B-1----:R-:W-:-:S12]  /*10960*/  @!P0 BRA `(.L_x_4856) ;  /* 0x0000003c00908947 */ /* 0x002fd80003800000 */
.L_x_4952:
[----:B------:R-:W-:Y:S05]  /*10970*/  @P1 BRA `(.L_x_4857) ;  /* 0x0000000000181947 */ /* 0x000fea0003800000 */
[----:B------:R-:W1:Y:S01]  /*10980*/  S2R R2, SR_TID.X ;  /* 0x0000000000027919 */ /* 0x000e620000002100 */
[----:B0-----:R-:W-:-:S04]  /*10990*/  MOV R0, 0x2000 ;  /* 0x0000200000007802 */ /* 0x001fc80000000f00 */
[----:B------:R2:W-:Y:S01]  /*109a0*/  SYNCS.ARRIVE.TRANS64 RZ, [UR38+0x28c30], R0 ;  /* 0x028c3000ffff79a7 */ /* 0x0005e20008000026 */
[----:B-1----:R-:W-:-:S13]  /*109b0*/  LOP3.LUT P0, RZ, R2, 0x1f, RZ, 0xc0, !PT ;  /* 0x0000001f02ff7812 */ /* 0x002fda000780c0ff */
[----:B--2---:R-:W-:Y:S05]  /*109c0*/  @!P0 BRA `(.L_x_4857) ;  /* 0x0000000000048947 */ /* 0x004fea0003800000 */
[----:B------:R-:W-:Y:S01]  /*109d0*/  BPT.TRAP 0x1 ;  /* 0x000000040000795c */ /* 0x000fe20000300000 */
.L_x_4857:
        /* <DEDUP_REMOVED lines=17> */
.L_x_4853:
        /* <DEDUP_REMOVED lines=22> */
.L_x_4858:
[----:B------:R-:W0:Y:S01]  /*10c50*/  LDC R6, c[0x0][0x448] ;  /* 0x00011200ff067b82 */ /* 0x000e220000000800 */
[----:B------:R-:W1:Y:S01]  /*10c60*/  S2R R11, SR_TID.X ;  /* 0x00000000000b7919 */ /* 0x000e620000002100 */
[----:B------:R-:W-:Y:S01]  /*10c70*/  USHF.R.S32.HI UR4, URZ, 0x1f, UR36 ;  /* 0x0000001f3f047899 */ /* 0x000fe20008011424 */
[----:B------:R-:W-:Y:S01]  /*10c80*/  ULDC.64 UR8, c[0x0][0x2d8] ;  /* 0x0000b60000087ab9 */ /* 0x000fe20000000a00 */
[----:B------:R-:W2:Y:S02]  /*10c90*/  S2R R12, SR_CTAID.Z ;  /* 0x00000000000c7919 */ /* 0x000ea40000002700 */
[----:B------:R-:W-:Y:S02]  /*10ca0*/  UIMAD UR6, UR4, UR8, URZ ;  /* 0x00000008040672a4 */ /* 0x000fe4000f8e023f */
[----:B------:R-:W-:Y:S02]  /*10cb0*/  UIMAD.WIDE.U32 UR4, UR36, UR8, URZ ;  /* 0x00000008240472a5 */ /* 0x000fe4000f8e003f */
[----:B------:R-:W-:-:S04]  /*10cc0*/  UIMAD UR6, UR36, UR9, UR6 ;  /* 0x00000009240672a4 */ /* 0x000fc8000f8e0206 */
[----:B------:R-:W-:Y:S01]  /*10cd0*/  UIADD3 UR5, UR5, UR6, URZ ;  /* 0x0000000605057290 */ /* 0x000fe2000fffe03f */
[----:B0-----:R-:W-:Y:S02]  /*10ce0*/  ISETP.NE.AND P0, PT, R6, 0x1, PT ;  /* 0x000000010600780c */ /* 0x001fe40003f05270 */
[C---:B-1----:R-:W-:Y:S01]  /*10cf0*/  LOP3.LUT R10, R11.reuse, 0x7f, RZ, 0xc0, !PT ;  /* 0x0000007f0b0a7812 */ /* 0x042fe200078ec0ff */
[----:B------:R-:W-:-:S10]  /*10d00*/  IMAD.SHL.U32 R3, R11, 0x10, RZ ;  /* 0x000000100b037824 */ /* 0x000fd400078e00ff */
[----:B------:R-:W0:Y:S01]  /*10d10*/  @P0 LDC R8, c[0x0][0x44c] ;  /* 0x00011300ff080b82 */ /* 0x000e220000000800 */
[----:B------:R-:W-:-:S04]  /*10d20*/  SHF.R.U32.HI R4, RZ, 0x3, R10 ;  /* 0x00000003ff047819 */ /* 0x000fc8000001160a */
[----:B------:R-:W-:-:S03]  /*10d30*/  LOP3.LUT R3, R4, 0x70, R3, 0xf8, !PT ;  /* 0x0000007004037812 */ /* 0x000fc600078ef803 */
[----:B------:R-:W1:Y:S02]  /*10d40*/  @P0 LDC R0, c[0x0][0x450] ;  /* 0x00011400ff000b82 */ /* 0x000e640000000800 */
[----:B------:R-:W-:-:S04]  /*10d50*/  VIADD R5, R3, UR40 ;  /* 0x0000002803057c36 */ /* 0x000fc80008000000 */
[----:B------:R-:W-:Y:S02]  /*10d60*/  IMAD.MOV.U32 R7, RZ, RZ, R5 ;  /* 0x000000ffff077224 */ /* 0x000fe400078e0005 */
[----:B------:R-:W3:Y:S01]  /*10d70*/  LDC.64 R2, c[0x0][0x2e0] ;  /* 0x0000b800ff027b82 */ /* 0x000ee20000000a00 */
[----:B0-----:R-:W-:-:S05]  /*10d80*/  @P0 IMAD.HI.U32 R9, R5, R8, RZ ;  /* 0x0000000805090227 */ /* 0x001fca00078e00ff */
[----:B-1----:R-:W-:Y:S02]  /*10d90*/  @P0 SHF.R.U32.HI R7, RZ, R0, R9 ;  /* 0x00000000ff070219 */ /* 0x002fe40000011609 */
[----:B--2---:R-:W-:-:S03]  /*10da0*/  SHF.R.S32.HI R9, RZ, 0x1f, R12 ;  /* 0x0000001fff097819 */ /* 0x004fc6000001140c */
[----:B------:R-:W-:Y:S02]  /*10db0*/  IMAD.MOV R8, RZ, RZ, -R7 ;  /* 0x000000ffff087224 */ /* 0x000fe400078e0a07 */
[----:B---3--:R-:W-:Y:S02]  /*10dc0*/  IMAD R0, R9, R2, RZ ;  /* 0x0000000209007224 */ /* 0x008fe400078e02ff */
[----:B------:R-:W-:Y:S02]  /*10dd0*/  IMAD R5, R6, R8, R5 ;  /* 0x0000000806057224 */ /* 0x000fe400078e0205 */
[C---:B------:R-:W-:Y:S01]  /*10de0*/  IMAD R9, R12.reuse, R3, R0 ;  /* 0x000000030c097224 */ /* 0x040fe200078e0200 */
[----:B------:R-:W-:Y:S01]  /*10df0*/  SHF.R.S32.HI R0, RZ, 0x1f, R7 ;  /* 0x0000001fff007819 */ /* 0x000fe20000011407 */
[----:B------:R-:W-:Y:S01]  /*10e00*/  IMAD.WIDE.U32 R2, R12, R2, UR4 ;  /* 0x000000040c027e25 */ /* 0x000fe2000f8e0002 */
[----:B------:R-:W-:-:S03]  /*10e10*/  ULDC.64 UR4, c[0x0][0x2d0] ;  /* 0x0000b40000047ab9 */ /* 0x000fc60000000a00 */
[----:B------:R-:W-:Y:S02]  /*10e20*/  IMAD R0, R0, UR4, RZ ;  /* 0x0000000400007c24 */ /* 0x000fe4000f8e02ff */
[----:B------:R-:W-:Y:S02]  /*10e30*/  IMAD.IADD R3, R3, 0x1, R9 ;  /* 0x0000000103037824 */ /* 0x000fe400078e0209 */
[C---:B------:R-:W-:Y:S01]  /*10e40*/  IMAD R9, R7.reuse, UR5, R0 ;  /* 0x0000000507097c24 */ /* 0x040fe2000f8e0200 */
[----:B------:R-:W-:Y:S01]  /*10e50*/  SHF.R.S32.HI R0, RZ, 0x1f, R5 ;  /* 0x0000001fff007819 */ /* 0x000fe20000011405 */
[----:B------:R-:W-:Y:S01]  /*10e60*/  IMAD.WIDE.U32 R2, R7, UR4, R2 ;  /* 0x0000000407027c25 */ /* 0x000fe2000f8e0002 */
[----:B------:R-:W-:-:S03]  /*10e70*/  ULDC.64 UR4, c[0x0][0x2c8] ;  /* 0x0000b20000047ab9 */ /* 0x000fc60000000a00 */
[----:B------:R-:W-:Y:S02]  /*10e80*/  IMAD.IADD R3, R3, 0x1, R9 ;  /* 0x0000000103037824 */ /* 0x000fe400078e0209 */
[----:B------:R-:W-:Y:S02]  /*10e90*/  IMAD R0, R0, UR4, RZ ;  /* 0x0000000400007c24 */ /* 0x000fe4000f8e02ff */
[----:B------:R-:W-:-:S04]  /*10ea0*/  IMAD.WIDE.U32 R2, R5, UR4, R2 ;  /* 0x0000000405027c25 */ /* 0x000fc8000f8e0002 */
[----:B------:R-:W-:Y:S01]  /*10eb0*/  IMAD R7, R5, UR5, R0 ;  /* 0x0000000505077c24 */ /* 0x000fe2000f8e0200 */
[----:B------:R-:W-:Y:S01]  /*10ec0*/  ULDC.64 UR4, c[0x0][0x280] ;  /* 0x0000a00000047ab9 */ /* 0x000fe20000000a00 */
[----:B------:R-:W-:Y:S01]  /*10ed0*/  IMAD.SHL.U32 R5, R10, 0x8, RZ ;  /* 0x000000080a057824 */ /* 0x000fe200078e00ff */
[----:B------:R-:W-:Y:S01]  /*10ee0*/  LEA R0, P0, R2, UR4, 0x1 ;  /* 0x0000000402007c11 */ /* 0x000fe2000f8008ff */
[----:B------:R-:W-:Y:S01]  /*10ef0*/  ULDC UR4, c[0x0][0x2b8] ;  /* 0x0000ae0000047ab9 */ /* 0x000fe20000000800 */
[----:B------:R-:W-:-:S04]  /*10f00*/  IADD3 R7, R3, R7, RZ ;  /* 0x0000000703077210 */ /* 0x000fc80007ffe0ff */
        /* <DEDUP_REMOVED lines=11> */
[----:B------:R-:W-:Y:S02]  /*10fc0*/  VIADD R4, R4, UR40 ;  /* 0x0000002804047c36 */ /* 0x000fe40008000000 */
[----:B------:R-:W1:Y:S01]  /*10fd0*/  SHFL.IDX PT, R2, R7, RZ, 0x181f ;  /* 0x00181fff07027589 */ /* 0x000e6200000e0000 */
[----:B------:R-:W-:Y:S02]  /*10fe0*/  IMAD R6, R6, UR4, RZ ;  /* 0x0000000406067c24 */ /* 0x000fe4000f8e02ff */
[----:B------:R-:W-:-:S03]  /*10ff0*/  VIADD R11, R4, 0x10 ;  /* 0x00000010040b7836 */ /* 0x000fc60000000000 */
[----:B------:R-:W-:-:S13]  /*11000*/  ISETP.GE.AND P1, PT, R4, R6, PT ;  /* 0x000000060400720c */ /* 0x000fda0003f26270 */
[----:B------:R-:W-:Y:S02]  /*11010*/  @!P1 LEA R9, R5, UR38, 0x1 ;  /* 0x0000002605099c11 */ /* 0x000fe4000f8e08ff */
[----:B0-----:R-:W-:-:S05]  /*11020*/  @!P1 LEA R14, P2, R8, R14, 0x1 ;  /* 0x0000000e080e9211 */ /* 0x001fca00078408ff */
[----:B-1----:R-:W-:Y:S02]  /*11030*/  @!P1 IMAD.X R3, RZ, RZ, R2, P2 ;  /* 0x000000ffff039224 */ /* 0x002fe400010e0602 */
[----:B------:R-:W-:Y:S02]  /*11040*/  @!P1 IMAD.MOV.U32 R2, RZ, RZ, R14 ;  /* 0x000000ffff029224 */ /* 0x000fe400078e000e */
[----:B------:R-:W0:Y:S04]  /*11050*/  SHFL.IDX PT, R14, R0, 0x1, 0x181f ;  /* 0x00381f00000e7f89 */ /* 0x000e2800000e0000 */
[----:B------:R1:W-:Y:S01]  /*11060*/  @!P1 LDGSTS.E.BYPASS.LTC128B.128 [R9+0x20400], desc[UR48][R2.64], !P0 ;  /* 0x2040000002099fae */ /* 0x0003e2000c101d70 */
[----:B------:R-:W-:-:S03]  /*11070*/  ISETP.GE.AND P1, PT, R11, R6, PT ;  /* 0x000000060b00720c */ /* 0x000fc60003f26270 */
[----:B-1----:R-:W1:Y:S01]  /*11080*/  SHFL.IDX PT, R2, R7, 0x1, 0x181f ;  /* 0x00381f0007027f89 */ /* 0x002e6200000e0000 */
[----:B------:R-:W-:-:S09]  /*11090*/  VIADD R9, R4, 0x20 ;  /* 0x0000002004097836 */ /* 0x000fd20000000000 */
[----:B------:R-:W-:Y:S02]  /*110a0*/  @!P1 LEA R21, R5, UR38, 0x1 ;  /* 0x0000002605159c11 */ /* 0x000fe4000f8e08ff */
[----:B0-----:R-:W-:-:S05]  /*110b0*/  @!P1 LEA R14, P2, R8, R14, 0x1 ;  /* 0x0000000e080e9211 */ /* 0x001fca00078408ff */
[----:B-1----:R-:W-:Y:S01]  /*110c0*/  @!P1 IMAD.X R3, RZ, RZ, R2, P2 ;  /* 0x000000ffff039224 */ /* 0x002fe200010e0602 */
[----:B------:R-:W-:Y:S02]  /*110d0*/  @!P1 MOV R2, R14 ;  /* 0x0000000e00029202 */ /* 0x000fe40000000f00 */
[----:B------:R-:W0:Y:S04]  /*110e0*/  SHFL.IDX PT, R14, R0, 0x2, 0x181f ;  /* 0x00581f00000e7f89 */ /* 0x000e2800000e0000 */
[----:B------:R1:W-:Y:S01]  /*110f0*/  @!P1 LDGSTS.E.BYPASS.LTC128B.128 [R21+0x20c00], desc[UR48][R2.64], !P0 ;  /* 0x20c0000002159fae */ /* 0x0003e2000c101d70 */
[----:B------:R-:W-:-:S03]  /*11100*/  ISETP.GE.AND P1, PT, R9, R6, PT ;  /* 0x000000060900720c */ /* 0x000fc60003f26270 */
[----:B-1----:R-:W1:Y:S10]  /*11110*/  SHFL.IDX PT, R2, R7, 0x2, 0x181f ;  /* 0x00581f0007027f89 */ /* 0x002e7400000e0000 */
[----:B------:R-:W-:Y:S01]  /*11120*/  @!P1 LEA R9, R5, UR38, 0x1 ;  /* 0x0000002605099c11 */ /* 0x000fe2000f8e08ff */
[----:B------:R-:W2:Y:S01]  /*11130*/  SHFL.IDX PT, R7, R7, 0x3, 0x181f ;  /* 0x00781f0007077f89 */ /* 0x000ea200000e0000 */
[----:B0-----:R-:W-:-:S05]  /*11140*/  @!P1 LEA R14, P2, R8, R14, 0x1 ;  /* 0x0000000e080e9211 */ /* 0x001fca00078408ff */
[----:B-1----:R-:W-:Y:S02]  /*11150*/  @!P1 IMAD.X R3, RZ, RZ, R2, P2 ;  /* 0x000000ffff039224 */ /* 0x002fe400010e0602 */
[----:B------:R-:W-:Y:S02]  /*11160*/  @!P1 IMAD.MOV.U32 R2, RZ, RZ, R14 ;  /* 0x000000ffff029224 */ /* 0x000fe400078e000e */
[----:B------:R0:W1:Y:S04]  /*11170*/  SHFL.IDX PT, R14, R0, 0x3, 0x181f ;  /* 0x00781f00000e7f89 */ /* 0x00006800000e0000 */
[----:B--2---:R0:W-:Y:S02]  /*11180*/  @!P1 LDGSTS.E.BYPASS.LTC128B.128 [R9+0x21400], desc[UR48][R2.64], !P0 ;  /* 0x2140000002099fae */ /* 0x0041e4000c101d70 */
.L_x_4961:
[----:B0-----:R-:W-:Y:S02]  /*11190*/  VIADD R3, R4, 0x30 ;  /* 0x0000003004037836 */ /* 0x001fe40000000000 */
[----:B------:R-:W-:-:S03]  /*111a0*/  IMAD.MOV.U32 R4, RZ, RZ, 0x1 ;  /* 0x00000001ff047424 */ /* 0x000fc600078e00ff */
[----:B------:R-:W-:Y:S02]  /*111b0*/  ISETP.GE.AND P1, PT, R3, R6, PT ;  /* 0x000000060300720c */ /* 0x000fe40003f26270 */
[----:B------:R-:W-:-:S11]  /*111c0*/  SHF.L.U32 R4, R4, 0x1f, RZ ;  /* 0x0000001f04047819 */ /* 0x000fd600000006ff */
[----:B-1----:R-:W-:Y:S02]  /*111d0*/  @!P1 LEA R2, P2, R8, R14, 0x1 ;  /* 0x0000000e08029211 */ /* 0x002fe400078408ff */
        /* <DEDUP_REMOVED lines=13> */
.L_x_4962:
[----:B------:R-:W-:Y:S01]  /*112b0*/  ISETP.NE.AND P0, PT, R19, RZ, PT ;  /* 0x000000ff1300720c */ /* 0x000fe20003f05270 */
[----:B------:R-:W-:Y:S01]  /*112c0*/  BSSY B0, `(.L_x_4861) ;  /* 0x000007f000007945 */ /* 0x000fe20003800000 */
[----:B------:R-:W-:-:S11]  /*112d0*/  IMAD.MOV.U32 R0, RZ, RZ, 0x1 ;  /* 0x00000001ff007424 */ /* 0x000fd600078e00ff */
[----:B------:R-:W-:Y:S05]  /*112e0*/  @!P0 BRA `(.L_x_4862) ;  /* 0x0000000400f08947 */ /* 0x000fea0003800000 */
[----:B------:R-:W1:Y:S01]  /*112f0*/  SYNCS.PHASECHK.TRANS64.TRYWAIT P0, [UR38+0x28c60], R4 ;  /* 0x028c6004ff0075a7 */ /* 0x000e620008000166 */
[----:B------:R-:W2:Y:S02]  /*11300*/  S2R R2, SR_TID.X ;  /* 0x0000000000027919 */ /* 0x000ea40000002100 */
[----:B--2---:R-:W-:-:S04]  /*11310*/  LOP3.LUT R2, R2, 0x7f, RZ, 0xc0, !PT ;  /* 0x0000007f02027812 */ /* 0x004fc800078ec0ff */
[----:B------:R-:W-:Y:S01]  /*11320*/  ISETP.NE.AND P1, PT, R2, RZ, PT ;  /* 0x000000ff0200720c */ /* 0x000fe20003f25270 */
[----:B-1----:R-:W-:-:S12]  /*11330*/  @!P0 BRA `(.L_x_4863) ;  /* 0x00000038007c8947 */ /* 0x002fd80003800000 */
.L_x_4963:
[----:B------:R-:W-:Y:S04]  /*11340*/  BSSY B1, `(.L_x_4864) ;  /* 0x0000008000017945 */ /* 0x000fe80003800000 */
[----:B------:R-:W-:Y:S05]  /*11350*/  @P1 BRA `(.L_x_4865) ;  /* 0x0000000000181947 */ /* 0x000fea0003800000 */
[----:B0-----:R-:W0:Y:S01]  /*11360*/  S2R R3, SR_TID.X ;  /* 0x0000000000037919 */ /* 0x001e220000002100 */
[----:B------:R-:W-:-:S04]  /*11370*/  MOV R2, 0x10000 ;  /* 0x0001000000027802 */ /* 0x000fc80000000f00 */
[----:B------:R1:W-:Y:S01]  /*11380*/  SYNCS.ARRIVE.TRANS64 RZ, [UR38+0x28c50], R2 ;  /* 0x028c5002ffff79a7 */ /* 0x0003e20008000026 */
[----:B0-----:R-:W-:-:S13]  /*11390*/  LOP3.LUT P0, RZ, R3, 0x1f, RZ, 0xc0, !PT ;  /* 0x0000001f03ff7812 */ /* 0x001fda000780c0ff */
[----:B-1----:R-:W-:Y:S05]  /*113a0*/  @!P0 BRA `(.L_x_4865) ;  /* 0x0000000000048947 */ /* 0x002fea0003800000 */
[----:B------:R-:W-:Y:S01]  /*113b0*/  BPT.TRAP 0x1 ;  /* 0x000000040000795c */ /* 0x000fe20000300000 */
.L_x_4865:
[----:B------:R-:W-:Y:S05]  /*113c0*/  BSYNC B1 ;  /* 0x0000000000017941 */ /* 0x000fea0003800000 */
.L_x_4864:
        /* <DEDUP_REMOVED lines=11> */
.L_x_4866:
        /* <DEDUP_REMOVED lines=13> */
.L_x_4867:
        /* <DEDUP_REMOVED lines=13> */
.L_x_4868:
        /* <DEDUP_REMOVED lines=13> */
.L_x_4869:
        /* <DEDUP_REMOVED lines=13> */
.L_x_4870:
        /* <DEDUP_REMOVED lines=13> */
.L_x_4871:
        /* <DEDUP_REMOVED lines=13> */
.L_x_4872:
        /* <DEDUP_REMOVED lines=13> */
.L_x_4873:
        /* <DEDUP_REMOVED lines=8> */
.L_x_4862:
[----:B------:R-:W-:Y:S05]  /*11ab0*/  BSYNC B0 ;  /* 0x0000000000007941 */ /* 0x000fea0003800000 */
.L_x_4861:
[----:B0-----:R-:W2:Y:S01]  /*11ac0*/  LDL.LU R3, [R1+0x8] ;  /* 0x0000080001037983 */ /* 0x001ea20000300800 */
[----:B------:R-:W-:Y:S02]  /*11ad0*/  IMAD.MOV.U32 R9, RZ, RZ, RZ ;  /* 0x000000ffff097224 */ /* 0x000fe400078e00ff */
[----:B------:R-:W-:Y:S02]  /*11ae0*/  IMAD.MOV.U32 R6, RZ, RZ, 0x1 ;  /* 0x00000001ff067424 */ /* 0x000fe400078e00ff */
[----:B--2---:R-:W-:-:S05]  /*11af0*/  VIADD R7, R3, 0xfffffffe ;  /* 0xfffffffe03077836 */ /* 0x004fca0000000000 */
[----:B------:R-:W-:-:S13]  /*11b00*/  ISETP.GE.AND P0, PT, R7, UR41, PT ;  /* 0x0000002907007c0c */ /* 0x000fda000bf06270 */
[----:B------:R-:W-:Y:S05]  /*11b10*/  @!P0 BRA `(.L_x_4841) ;  /* 0x0000002400248947 */ /* 0x000fea0003800000 */
[----:B------:R-:W-:Y:S01]  /*11b20*/  UIADD3 UR4, UR42, 0x1, URZ ;  /* 0x000000012a047890 */ /* 0x000fe2000fffe03f */
[----:B------:R-:W0:Y:S01]  /*11b30*/  S2R R4, SR_TID.X ;  /* 0x0000000000047919 */ /* 0x000e220000002100 */
[----:B------:R-:W-:Y:S01]  /*11b40*/  ULOP3.LUT UR5, URZ, UR44, URZ, 0x33, !UPT ;  /* 0x0000002c3f057292 */ /* 0x000fe2000f8e333f */
[----:B------:R-:W-:Y:S01]  /*11b50*/  IMAD.MOV.U32 R6, RZ, RZ, 0x1 ;  /* 0x00000001ff067424 */ /* 0x000fe200078e00ff */
[----:B------:R-:W-:-:S04]  /*11b60*/  UIMAD UR4, UR4, UR46, URZ ;  /* 0x0000002e040472a4 */ /* 0x000fc8000f8e023f */
[----:B------:R-:W-:Y:S01]  /*11b70*/  IMAD.U32 R3, RZ, RZ, UR5 ;  /* 0x00000005ff037e24 */ /* 0x000fe2000f8e00ff */
[----:B------:R-:W-:Y:S01]  /*11b80*/  ULOP3.LUT UR5, URZ, UR41, URZ, 0x33, !UPT ;  /* 0x000000293f057292 */ /* 0x000fe2000f8e333f */
[----:B------:R-:W-:Y:S01]  /*11b90*/  LOP3.LUT R0, RZ, UR4, RZ, 0x33, !PT ;  /* 0x00000004ff007c12 */ /* 0x000fe2000f8e33ff */
[----:B------:R-:W-:-:S03]  /*11ba0*/  ULOP3.LUT UR4, URZ, UR39, URZ, 0x33, !UPT ;  /* 0x000000273f047292 */ /* 0x000fc6000f8e333f */
[----:B------:R-:W-:Y:S01]  /*11bb0*/  VIADDMNMX R0, R0, -UR43, R3, !PT ;  /* 0x8000002b00007c46 */ /* 0x000fe2000f800103 */
[----:B------:R-:W-:-:S03]  /*11bc0*/  IMAD.MOV.U32 R3, RZ, RZ, 0x2 ;  /* 0x00000002ff037424 */ /* 0x000fc600078e00ff */
[----:B------:R-:W-:-:S04]  /*11bd0*/  VIMNMX R0, R0, UR4, !PT ;  /* 0x0000000400007c48 */ /* 0x000fc8000ffe0100 */
[----:B------:R-:W-:-:S05]  /*11be0*/  VIADDMNMX R2, R0, R3, UR5, !PT ;  /* 0x0000000500027e46 */ /* 0x000fca000f800103 */
[----:B------:R-:W-:-:S05]  /*11bf0*/  VIADD R3, R2, 0xfffffffe ;  /* 0xfffffffe02037836 */ /* 0x000fca0000000000 */
[-C--:B------:R-:W-:Y:S02]  /*11c00*/  ISETP.NE.AND P0, PT, R3, R0.reuse, PT ;  /* 0x000000000300720c */ /* 0x080fe40003f05270 */
[----:B------:R-:W-:Y:S01]  /*11c10*/  LOP3.LUT R3, RZ, R0, RZ, 0x33, !PT ;  /* 0x00000000ff037212 */ /* 0x000fe200078e33ff */
[----:B------:R-:W-:Y:S01]  /*11c20*/  IMAD.MOV.U32 R0, RZ, RZ, 0x1 ;  /* 0x00000001ff007424 */ /* 0x000fe200078e00ff */
[----:B0-----:R-:W-:Y:S02]  /*11c30*/  LOP3.LUT R10, R4, 0x1f, RZ, 0xc0, !PT ;  /* 0x0000001f040a7812 */ /* 0x001fe400078ec0ff */
[----:B------:R-:W-:-:S04]  /*11c40*/  IADD3 R2, R2, R3, RZ ;  /* 0x0000000302027210 */ /* 0x000fc80007ffe0ff */
[----:B------:R-:W-:-:S03]  /*11c50*/  LOP3.LUT R11, R2, 0x1, RZ, 0xc0, !PT ;  /* 0x00000001020b7812 */ /* 0x000fc600078ec0ff */
[----:B------:R-:W-:Y:S05]  /*11c60*/  @!P0 BRA `(.L_x_4874) ;  /* 0x0000001400e08947 */ /* 0x000fea0003800000 */
[----:B------:R-:W-:Y:S01]  /*11c70*/  BSSY B0, `(.L_x_4874) ;  /* 0x0000177000007945 */ /* 0x000fe20003800000 */
[----:B------:R-:W-:Y:S02]  /*11c80*/  IMAD.IADD R8, R2, 0x1, -R11 ;  /* 0x0000000102087824 */ /* 0x000fe400078e0a0b */
[----:B------:R-:W-:-:S07]  /*11c90*/  IMAD.MOV.U32 R0, RZ, RZ, 0x1 ;  /* 0x00000001ff007424 */ /* 0x000fce00078e00ff */
.L_x_4915:
        /* <DEDUP_REMOVED lines=10> */
[----:B------:R-:W-:Y:S01]  /*11d40*/  IMAD.MOV.U32 R12, RZ, RZ, R7 ;  /* 0x000000ffff0c7224 */ /* 0x000fe200078e0007 */
[----:B------:R-:W-:Y:S01]  /*11d50*/  ULDC.64 UR4, c[0x0][0x428] ;  /* 0x00010a0000047ab9 */ /* 0x000fe20000000a00 */
[----:B0-----:R-:W-:-:S13]  /*11d60*/  ISETP.NE.AND P0, PT, R13, 0x1, PT ;  /* 0x000000010d00780c */ /* 0x001fda0003f05270 */
[----:B------:R-:W0:Y:S02]  /*11d70*/  @P0 LDC.64 R2, c[0x0][0x440] ;  /* 0x00011000ff020b82 */ /* 0x000e240000000a00 */
[----:B0-----:R-:W-:-:S05]  /*11d80*/  @P0 IMAD.HI.U32 R2, R7, R2, RZ ;  /* 0x0000000207020227 */ /* 0x001fca00078e00ff */
[----:B------:R-:W-:Y:S01]  /*11d90*/  @P0 SHF.R.U32.HI R12, RZ, R3, R2 ;  /* 0x00000003ff0c0219 */ /* 0x000fe20000011602 */
[----:B------:R-:W-:-:S03]  /*11da0*/  IMAD R2, R18, UR4, RZ ;  /* 0x0000000412027c24 */ /* 0x000fc6000f8e02ff */
[----:B------:R-:W-:Y:S01]  /*11db0*/  SHF.R.S32.HI R3, RZ, 0x1f, R12 ;  /* 0x0000001fff037819 */ /* 0x000fe2000001140c */
        /* <DEDUP_REMOVED lines=10> */
.L_x_4877:
[----:B------:R-:W1:Y:S01]  /*11e60*/  S2R R2, SR_TID.X ;  /* 0x0000000000027919 */ /* 0x000e620000002100 */
[----:B------:R-:W-:Y:S01]  /*11e70*/  BSSY B2, `(.L_x_4878) ;  /* 0x0000006000027945 */ /* 0x000fe20003800000 */
[----:B-1----:R-:W-:Y:S02]  /*11e80*/  LOP3.LUT R3, R2, 0x7f, RZ, 0xc0, !PT ;  /* 0x0000007f02037812 */ /* 0x002fe400078ec0ff */
[----:B------:R-:W-:Y:S02]  /*11e90*/  SHF.L.U32 R2, R0, 0x1f, RZ ;  /* 0x0000001f00027819 */ /* 0x000fe400000006ff */
[----:B------:R-:W-:Y:S02]  /*11ea0*/  ISETP.NE.AND P2, PT, R3, RZ, PT ;  /* 0x000000ff0300720c */ /* 0x000fe40003f45270 */
[----:B------:R-:W1:Y:S02]  /*11eb0*/  SYNCS.PHASECHK.TRANS64.TRYWAIT P0, [UR38+0x28c48], R2 ;  /* 0x028c4802ff0075a7 */ /* 0x000e640008000166 */
[----:B-1----:R-:W-:Y:S09]  /*11ec0*/  @!P0 BRA `(.L_x_4879) ;  /* 0x0000002c00b08947 */ /* 0x002ff20003800000 */
.L_x_4964:
[----:B------:R-:W-:Y:S05]  /*11ed0*/  BSYNC B2 ;  /* 0x0000000000027941 */ /* 0x000fea0003800000 */
.L_x_4878:
[----:B------:R-:W-:Y:S04]  /*11ee0*/  BSSY B2, `(.L_x_4880) ;  /* 0x0000007000027945 */ /* 0x000fe80003800000 */
[----:B------:R-:W-:Y:S05]  /*11ef0*/  @P2 BRA `(.L_x_4881) ;  /* 0x0000000000142947 */ /* 0x000fea0003800000 */
[----:B------:R-:W-:Y:S01]  /*11f00*/  ISETP.NE.AND P0, PT, R10, RZ, PT ;  /* 0x000000ff0a00720c */ /* 0x000fe20003f05270 */
[----:B-1----:R-:W-:-:S04]  /*11f10*/  IMAD.MOV.U32 R3, RZ, RZ, 0x2000 ;  /* 0x00002000ff037424 */ /* 0x002fc800078e00ff */
[----:B------:R2:W-:Y:S08]  /*11f20*/  SYNCS.ARRIVE.TRANS64 RZ, [UR38+0x28c38], R3 ;  /* 0x028c3803ffff79a7 */ /* 0x0005f00008000026 */
[----:B--2---:R-:W-:Y:S05]  /*11f30*/  @!P0 BRA `(.L_x_4881) ;  /* 0x0000000000048947 */ /* 0x004fea0003800000 */
[----:B------:R-:W-:Y:S01]  /*11f40*/  BPT.TRAP 0x1 ;  /* 0x000000040000795c */ /* 0x000fe20000300000 */
.L_x_4881:
[----:B------:R-:W-:Y:S05]  /*11f50*/  BSYNC B2 ;  /* 0x0000000000027941 */ /* 0x000fea0003800000 */
.L_x_4880:
        /* <DEDUP_REMOVED lines=11> */
.L_x_4882:
        /* <DEDUP_REMOVED lines=10> */
.L_x_4965:
[----:B------:R-:W-:Y:S05]  /*120b0*/  BSYNC B2 ;  /* 0x0000000000027941 */ /* 0x000fea0003800000 */
.L_x_4883:
        /* <DEDUP_REMOVED lines=9> */
.L_x_4886:
[----:B------:R-:W-:Y:S05]  /*12150*/  BSYNC B2 ;  /* 0x0000000000027941 */ /* 0x000fea0003800000 */
.L_x_4885:
        /* <DEDUP_REMOVED lines=9> */
.L_x_4887:
        /* <DEDUP_REMOVED lines=13> */
.L_x_4888:
        /* <DEDUP_REMOVED lines=13> */
.L_x_4889:
        /* <DEDUP_REMOVED lines=13> */
.L_x_4890:
        /* <DEDUP_REMOVED lines=13> */
.L_x_4891:
        /* <DEDUP_REMOVED lines=13> */
.L_x_4892:
        /* <DEDUP_REMOVED lines=13> */
.L_x_4893:
        /* <DEDUP_REMOVED lines=13> */
.L_x_4894:
        /* <DEDUP_REMOVED lines=8> */
.L_x_4876:
[----:B------:R-:W-:Y:S05]  /*12820*/  BSYNC B1 ;  /* 0x0000000000017941 */ /* 0x000fea0003800000 */
.L_x_4875:
        /* <DEDUP_REMOVED lines=27> */
.L_x_4897:
[----:B------:R-:W1:Y:S01]  /*129e0*/  S2R R2, SR_TID.X ;  /* 0x0000000000027919 */ /* 0x000e620000002100 */
[----:B------:R-:W-:Y:S01]  /*129f0*/  BSSY B2, `(.L_x_4898) ;  /* 0x0000006000027945 */ /* 0x000fe20003800000 */
[----:B-1----:R-:W-:Y:S02]  /*12a00*/  LOP3.LUT R3, R2, 0x7f, RZ, 0xc0, !PT ;  /* 0x0000007f02037812 */ /* 0x002fe400078ec0ff */
[----:B------:R-:W-:Y:S02]  /*12a10*/  SHF.L.U32 R2, R0, 0x1f, RZ ;  /* 0x0000001f00027819 */ /* 0x000fe400000006ff */
[----:B------:R-:W-:Y:S02]  /*12a20*/  ISETP.NE.AND P2, PT, R3, RZ, PT ;  /* 0x000000ff0300720c */ /* 0x000fe40003f45270 */
[----:B------:R-:W1:Y:S02]  /*12a30*/  SYNCS.PHASECHK.TRANS64.TRYWAIT P0, [UR38+0x28c40], R2 ;  /* 0x028c4002ff0075a7 */ /* 0x000e640008000166 */
[----:B-1----:R-:W-:Y:S09]  /*12a40*/  @!P0 BRA `(.L_x_4899) ;  /* 0x0000002400008947 */ /* 0x002ff20003800000 */
.L_x_4966:
[----:B------:R-:W-:Y:S05]  /*12a50*/  BSYNC B2 ;  /* 0x0000000000027941 */ /* 0x000fea0003800000 */
.L_x_4898:
[----:B------:R-:W-:Y:S04]  /*12a60*/  BSSY B2, `(.L_x_4900) ;  /* 0x0000007000027945 */ /* 0x000fe80003800000 */
[----:B------:R-:W-:Y:S05]  /*12a70*/  @P2 BRA `(.L_x_4901) ;  /* 0x0000000000142947 */ /* 0x000fea0003800000 */
[----:B------:R-:W-:Y:S01]  /*12a80*/  ISETP.NE.AND P0, PT, R10, RZ, PT ;  /* 0x000000ff0a00720c */ /* 0x000fe20003f05270 */
[----:B-1----:R-:W-:-:S04]  /*12a90*/  IMAD.MOV.U32 R3, RZ, RZ, 0x2000 ;  /* 0x00002000ff037424 */ /* 0x002fc800078e00ff */
[----:B------:R2:W-:Y:S08]  /*12aa0*/  SYNCS.ARRIVE.TRANS64 RZ, [UR38+0x28c30], R3 ;  /* 0x028c3003ffff79a7 */ /* 0x0005f00008000026 */
[----:B--2---:R-:W-:Y:S05]  /*12ab0*/  @!P0 BRA `(.L_x_4901) ;  /* 0x0000000000048947 */ /* 0x004fea0003800000 */
[----:B------:R-:W-:Y:S01]  /*12ac0*/  BPT.TRAP 0x1 ;  /* 0x000000040000795c */ /* 0x000fe20000300000 */
.L_x_4901:
[----:B------:R-:W-:Y:S05]  /*12ad0*/  BSYNC B2 ;  /* 0x0000000000027941 */ /* 0x000fea0003800000 */
.L_x_4900:
[----:B0-----:R-:W-:Y:S01]  /*12ae0*/  IMAD.MOV.U32 R4, RZ, RZ, RZ ;  /* 0x000000ffff047224 */ /* 0x001fe200078e00ff */
        /* <DEDUP_REMOVED lines=10> */
.L_x_4902:
        /* <DEDUP_REMOVED lines=11> */
.L_x_4967:
[----:B------:R-:W-:Y:S05]  /*12c40*/  BSYNC B2 ;  /* 0x0000000000027941 */ /* 0x000fea0003800000 */
.L_x_4903:
        /* <DEDUP_REMOVED lines=9> */
.L_x_4906:
[----:B------:R-:W-:Y:S05]  /*12ce0*/  BSYNC B2 ;  /* 0x0000000000027941 */ /* 0x000fea0003800000 */
.L_x_4905:
        /* <DEDUP_REMOVED lines=9> */
.L_x_4907:
        /* <DEDUP_REMOVED lines=13> */
.L_x_4908:
        /* <DEDUP_REMOVED lines=13> */
.L_x_4909:
        /* <DEDUP_REMOVED lines=13> */
.L_x_4910:
        /* <DEDUP_REMOVED lines=13> */
.L_x_4911:
        /* <DEDUP_REMOVED lines=13> */
.L_x_4912:
        /* <DEDUP_REMOVED lines=13> */
.L_x_4913:
        /* <DEDUP_REMOVED lines=13> */
.L_x_4914:
        /* <DEDUP_REMOVED lines=8> */
.L_x_4896:
[----:B------:R-:W-:Y:S05]  /*133b0*/  BSYNC B1 ;  /* 0x0000000000017941 */ /* 0x000fea0003800000 */
.L_x_4895:
[----:B------:R-:W-:Y:S01]  /*133c0*/  VIADD R7, R7, 0xfffffffe ;  /* 0xfffffffe07077836 */ /* 0x000fe20000000000 */
[----:B------:R-:W-:Y:S06]  /*133d0*/  @P1 BRA `(.L_x_4915) ;  /* 0xffffffe800301947 */ /* 0x000fec000383ffff */
[----:B------:R-:W-:Y:S05]  /*133e0*/  BSYNC B0 ;  /* 0x0000000000007941 */ /* 0x000fea0003800000 */
.L_x_4874:
        /* <DEDUP_REMOVED lines=25> */
[----:B------:R-:W-:-:S05]  /*13580*/  IADD3 R2, -R5, RZ, RZ ;  /* 0x000000ff05027210 */ /* 0x000fca0007ffe1ff */
[----:B------:R-:W-:-:S07]  /*13590*/  IMAD R7, R4, R2, R7 ;  /* 0x0000000204077224 */ /* 0x000fce00078e0207 */
.L_x_4918:
[----:B------:R-:W2:Y:S01]  /*135a0*/  S2R R2, SR_TID.X ;  /* 0x0000000000027919 */ /* 0x000ea20000002100 */
[----:B------:R-:W-:Y:S01]  /*135b0*/  BSSY B1, `(.L_x_4919) ;  /* 0x0000006000017945 */ /* 0x000fe20003800000 */
[----:B--2---:R-:W-:Y:S02]  /*135c0*/  LOP3.LUT R3, R2, 0x7f, RZ, 0xc0, !PT ;  /* 0x0000007f02037812 */ /* 0x004fe400078ec0ff */
[----:B------:R-:W-:Y:S02]  /*135d0*/  SHF.L.U32 R2, R0, 0x1f, RZ ;  /* 0x0000001f00027819 */ /* 0x000fe400000006ff */
[----:B------:R-:W-:Y:S02]  /*135e0*/  ISETP.NE.AND P1, PT, R3, RZ, PT ;  /* 0x000000ff0300720c */ /* 0x000fe40003f25270 */
[----:B------:R-:W2:Y:S02]  /*135f0*/  SYNCS.PHASECHK.TRANS64.TRYWAIT P0, [UR38+0x28c48], R2 ;  /* 0x028c4802ff0075a7 */ /* 0x000ea40008000166 */
[----:B--2---:R-:W-:Y:S09]  /*13600*/  @!P0 BRA `(.L_x_4920) ;  /* 0x0000001800408947 */ /* 0x004ff20003800000 */
.L_x_4968:
[----:B------:R-:W-:Y:S05]  /*13610*/  BSYNC B1 ;  /* 0x0000000000017941 */ /* 0x000fea0003800000 */
.L_x_4919:
[----:B------:R-:W-:Y:S04]  /*13620*/  BSSY B1, `(.L_x_4921) ;  /* 0x0000007000017945 */ /* 0x000fe80003800000 */
[----:B------:R-:W-:Y:S05]  /*13630*/  @P1 BRA `(.L_x_4922) ;  /* 0x0000000000141947 */ /* 0x000fea0003800000 */
[----:B------:R-:W-:Y:S01]  /*13640*/  ISETP.NE.AND P0, PT, R10, RZ, PT ;  /* 0x000000ff0a00720c */ /* 0x000fe20003f05270 */
[----:B--2---:R-:W-:-:S04]  /*13650*/  IMAD.MOV.U32 R3, RZ, RZ, 0x2000 ;  /* 0x00002000ff037424 */ /* 0x004fc800078e00ff */
[----:B------:R3:W-:Y:S08]  /*13660*/  SYNCS.ARRIVE.TRANS64 RZ, [UR38+0x28c38], R3 ;  /* 0x028c3803ffff79a7 */ /* 0x0007f00008000026 */
[----:B---3--:R-:W-:Y:S05]  /*13670*/  @!P0 BRA `(.L_x_4922) ;  /* 0x0000000000048947 */ /* 0x008fea0003800000 */
[----:B------:R-:W-:Y:S01]  /*13680*/  BPT.TRAP 0x1 ;  /* 0x000000040000795c */ /* 0x000fe20000300000 */
.L_x_4922:
[----:B------:R-:W-:Y:S05]  /*13690*/  BSYNC B1 ;  /* 0x0000000000017941 */ /* 0x000fea0003800000 */
.L_x_4921:
        /* <DEDUP_REMOVED lines=11> */
.L_x_4923:
        /* <DEDUP_REMOVED lines=11> */
.L_x_4969:
[----:B------:R-:W-:Y:S05]  /*13800*/  BSYNC B1 ;  /* 0x0000000000017941 */ /* 0x000fea0003800000 */
.L_x_4924:
        /* <DEDUP_REMOVED lines=9> */
.L_x_4927:
[----:B------:R-:W-:Y:S05]  /*138a0*/  BSYNC B1 ;  /* 0x0000000000017941 */ /* 0x000fea0003800000 */
.L_x_4926:
        /* <DEDUP_REMOVED lines=9> */
.L_x_4928:
        /* <DEDUP_REMOVED lines=13> */
.L_x_4929:
        /* <DEDUP_REMOVED lines=13> */
.L_x_4930:
        /* <DEDUP_REMOVED lines=13> */
.L_x_4931:
        /* <DEDUP_REMOVED lines=13> */
.L_x_4932:
        /* <DEDUP_REMOVED lines=13> */
.L_x_4933:
        /* <DEDUP_REMOVED lines=13> */
.L_x_4934:
        /* <DEDUP_REMOVED lines=13> */
.L_x_4935:
        /* <DEDUP_REMOVED lines=8> */
.L_x_4917:
[----:B------:R-:W-:Y:S05]  /*13f70*/  BSYNC B0 ;  /* 0x0000000000007941 */ /* 0x000fea0003800000 */
.L_x_4916:
[----:B------:R-:W-:Y:S01]  /*13f80*/  LOP3.LUT R0, R0, 0x1, RZ, 0x3c, !PT ;  /* 0x0000000100007812 */ /* 0x000fe200078e3cff */
[----:B------:R-:W-:Y:S01]  /*13f90*/  IMAD.MOV.U32 R6, RZ, RZ, RZ ;  /* 0x000000ffff067224 */ /* 0x000fe200078e00ff */
[----:B------:R-:W-:-:S07]  /*13fa0*/  MOV R9, RZ ;  /* 0x000000ff00097202 */ /* 0x000fce0000000f00 */
.L_x_4841:
[----:B------:R-:W2:Y:S01]  /*13fb0*/  S2R R3, SR_CgaCtaId ;  /* 0x0000000000037919 */ /* 0x000ea20000008800 */
[----:B------:R-:W-:Y:S02]  /*13fc0*/  MOV R2, 0x400 ;  /* 0x0000040000027802 */ /* 0x000fe40000000f00 */
[----:B------:R-:W-:Y:S02]  /*13fd0*/  SHF.L.U32 R9, R9, 0x1f, RZ ;  /* 0x0000001f09097819 */ /* 0x000fe400000006ff */
[----:B--2---:R-:W-:-:S04]  /*13fe0*/  LEA R2, R3, R2, 0x18 ;  /* 0x0000000203027211 */ /* 0x004fc800078ec0ff */
[----:B------:R-:W2:Y:S02]  /*13ff0*/  SYNCS.PHASECHK.TRANS64.TRYWAIT P0, [R2+URZ+0x28c20], R9 ;  /* 0x028c2009020075a7 */ /* 0x000ea4000800017f */
[----:B--2---:R-:W-:Y:S05]  /*14000*/  @!P0 BRA `(.L_x_4936) ;  /* 0x0000000c00f08947 */ /* 0x004fea0003800000 */
.L_x_4970:
[----:B------:R-:W-:-:S03]  /*14010*/  UMOV UR4, 0xffffffff ;  /* 0xffffffff00047882 */ /* 0x000fc60000000000 */
[----:B------:R-:W-:Y:S05]  /*14020*/  BRA.DIV UR4, `(.L_x_4937) ;  /* 0x0000000e04fc7947 */ /* 0x000fea000b800000 */
[----:B------:R-:W3:Y:S02]  /*14030*/  S2R R3, SR_TID.X ;  /* 0x0000000000037919 */ /* 0x000ee40000002100 */
[----:B---3--:R-:W-:-:S04]  /*14040*/  SHF.R.U32.HI R3, RZ, 0x5, R3 ;  /* 0x00000005ff037819 */ /* 0x008fc80000011603 */
[----:B------:R-:W-:-:S05]  /*14050*/  LOP3.LUT R3, R3, 0x3, RZ, 0xc0, !PT ;  /* 0x0000000303037812 */ /* 0x000fca00078ec0ff */
[----:B------:R3:W4:Y:S02]  /*14060*/  SHFL.IDX PT, R14, R3, RZ, 0x1f ;  /* 0x00001fff030e7589 */ /* 0x00072400000e0000 */
.L_x_4973:
[----:B----4-:R-:W-:-:S13]  /*14070*/  ISETP.NE.AND P0, PT, R14, RZ, PT ;  /* 0x000000ff0e00720c */ /* 0x010fda0003f05270 */
[----:B------:R-:W-:Y:S05]  /*14080*/  @P0 BRA `(.L_x_4740) ;  /* 0x0000000000880947 */ /* 0x000fea0003800000 */
[----:B------:R-:W-:-:S03]  /*14090*/  UMOV UR4, 0xffffffff ;  /* 0xffffffff00047882 */ /* 0x000fc60000000000 */
[----:B------:R-:W-:Y:S05]  /*140a0*/  BRA.DIV UR4, `(.L_x_4938) ;  /* 0x0000001204107947 */ /* 0x000fea000b800000 */
[----:B------:R-:W-:-:S13]  /*140b0*/  ELECT P6, URZ, PT ;  /* 0x00000000003f782f */ /* 0x000fda00038c0000 */
.L_x_4976:
[----:B------:R-:W-:Y:S05]  /*140c0*/  @!P6 BRA `(.L_x_4740) ;  /* 0x000000000078e947 */ /* 0x000fea0003800000 */
[----:B------:R-:W-:-:S06]  /*140d0*/  ULOP3.LUT UR4, UR45, 0x2, URZ, 0xfc, !UPT ;  /* 0x000000022d047892 */ /* 0x000fcc000f8efc3f */
[----:B---3--:R-:W-:-:S05]  /*140e0*/  IMAD.U32 R3, RZ, RZ, UR4 ;  /* 0x00000004ff037e24 */ /* 0x008fca000f8e00ff */
[----:B------:R-:W-:-:S13]  /*140f0*/  ISETP.NE.AND P2, PT, R3, 0x3, PT ;  /* 0x000000030300780c */ /* 0x000fda0003f45270 */
[----:B------:R-:W-:Y:S05]  /*14100*/  @!P2 BRA `(.L_x_4939) ;  /* 0x000000000004a947 */ /* 0x000fea0003800000 */
[----:B------:R-:W-:Y:S01]  /*14110*/  BPT.TRAP 0x1 ;  /* 0x000000040000795c */ /* 0x000fe20000300000 */
.L_x_4939:
        /* <DEDUP_REMOVED lines=8> */
[----:B------:R-:W-:-:S03]  /*141a0*/  LOP3.LUT R0, R0, R5, RZ, 0x3c, !PT ;  /* 0x0000000500007212 */ /* 0x000fc600078e3cff */
[----:B------:R-:W-:Y:S01]  /*141b0*/  IMAD R5, R3, 0x8, R8 ;  /* 0x0000000803057824 */ /* 0x000fe200078e0208 */
[----:B------:R-:W-:Y:S01]  /*141c0*/  SHF.L.U32 R0, R0, 0x1f, RZ ;  /* 0x0000001f00007819 */ /* 0x000fe200000006ff */
[----:B---3--:R-:W-:Y:S06]  /*141d0*/  @!P0 BRA `(.L_x_4940) ;  /* 0x0000000c00e48947 */ /* 0x008fec0003800000 */
.L_x_4977:
[----:B------:R-:W4:Y:S02]  /*141e0*/  SYNCS.PHASECHK.TRANS64.TRYWAIT P0, [R5+URZ], R0 ;  /* 0x00000000050075a7 */ /* 0x000f24000800017f */
[----:B----4-:R-:W-:Y:S05]  /*141f0*/  @!P0 BRA `(.L_x_4941) ;  /* 0x0000000c00f08947 */ /* 0x010fea0003800000 */
.L_x_4978:
[----:B------:R-:W-:Y:S05]  /*14200*/  @!P2 BRA `(.L_x_4942) ;  /* 0x000000000004a947 */ /* 0x000fea0003800000 */
[----:B------:R-:W-:Y:S01]  /*14210*/  BPT.TRAP 0x1 ;  /* 0x000000040000795c */ /* 0x000fe20000300000 */
.L_x_4942:
[----:B--2---:R-:W-:-:S04]  /*14220*/  VIADD R2, R2, 0x28c60 ;  /* 0x00028c6002027836 */ /* 0x004fc80000000000 */
[----:B----4-:R-:W-:-:S04]  /*14230*/  IMAD R5, R6, 0x8, R2 ;  /* 0x0000000806057824 */ /* 0x010fc800078e0202 */
[----:B------:R-:W2:Y:S02]  /*14240*/  SYNCS.PHASECHK.TRANS64.TRYWAIT P0, [R5+URZ], R4 ;  /* 0x00000004050075a7 */ /* 0x000ea4000800017f */
[----:B--2---:R-:W-:Y:S05]  /*14250*/  @!P0 BRA `(.L_x_4943) ;  /* 0x0000000c00ec8947 */ /* 0x004fea0003800000 */
.L_x_4979:
[----:B------:R-:W-:-:S07]  /*14260*/  LEA R3, R3, R2, 0x3 ;  /* 0x0000000203037211 */ /* 0x000fce00078e18ff */
.L_x_4944:
[----:B----4-:R4:W0:Y:S02]  /*14270*/  SYNCS.PHASECHK.TRANS64.TRYWAIT P0, [R3+URZ], R0 ;  /* 0x00000000030075a7 */ /* 0x010824000800017f */
[----:B0-----:R-:W-:Y:S05]  /*14280*/  @!P0 NANOSLEEP.SYNCS 0x989680 ;  /* 0x009896800000895d */ /* 0x001fea0003900000 */
[----:B------:R-:W0:Y:S02]  /*14290*/  @!P0 SYNCS.PHASECHK.TRANS64 P0, [R3+URZ], R0 ;  /* 0x00000000030085a7 */ /* 0x000e24000800007f */
[----:B0-----:R-:W-:Y:S05]  /*142a0*/  @!P0 BRA `(.L_x_4944) ;  /* 0xfffffffc00f08947 */ /* 0x001fea000383ffff */
.L_x_4740:
[----:B------:R-:W-:Y:S05]  /*142b0*/  BSYNC B6 ;  /* 0x0000000000067941 */ /* 0x000fea0003800000 */
.L_x_4737:
[----:B------:R-:W-:Y:S05]  /*142c0*/  EXIT ;  /* 0x000000000000794d */ /* 0x000fea0003800000 */
.L_x_4751:
[----:B0-----:R-:W-:-:S04]  /*142d0*/  IMAD.U32 R5, RZ, RZ, UR5 ;  /* 0x00000005ff057e24 */ /* 0x001fc8000f8e00ff */
[----:B------:R0:W1:Y:S03]  /*142e0*/  SYNCS.PHASECHK.TRANS64.TRYWAIT P1, [R5+URZ+0x28c50], R2 ;  /* 0x028c5002050075a7 */ /* 0x000066000802017f */
[----:B-1----:R-:W-:Y:S05]  /*142f0*/  @!P1 NANOSLEEP.SYNCS 0x989680 ;  /* 0x009896800000995d */ /* 0x002fea0003900000 */
[----:B------:R-:W1:Y:S02]  /*14300*/  @!P1 SYNCS.PHASECHK.TRANS64 P1, [R5+URZ+0x28c50], R2 ;  /* 0x028c5002050095a7 */ /* 0x000e64000802007f */
[----:B-1----:R-:W-:Y:S05]  /*14310*/  @!P1 BRA `(.L_x_4751) ;  /* 0xfffffffc00ec9947 */ /* 0x002fea000383ffff */
[----:B------:R-:W-:Y:S05]  /*14320*/  BRA `(.L_x_4945) ;  /* 0xfffffed400747947 */ /* 0x000fea000383ffff */
.L_x_4756:
[----:B-1----:R-:W-:-:S04]  /*14330*/  IMAD.U32 R5, RZ, RZ, UR7 ;  /* 0x00000007ff057e24 */ /* 0x002fc8000f8e00ff */
[----:B------:R1:W2:Y:S03]  /*14340*/  SYNCS.PHASECHK.TRANS64.TRYWAIT P1, [R5+URZ+0x28c50], R2 ;  /* 0x028c5002050075a7 */ /* 0x0002a6000802017f */
[----:B--2---:R-:W-:Y:S05]  /*14350*/  @!P1 NANOSLEEP.SYNCS 0x989680 ;  /* 0x009896800000995d */ /* 0x004fea0003900000 */
[----:B------:R-:W2:Y:S02]  /*14360*/  @!P1 SYNCS.PHASECHK.TRANS64 P1, [R5+URZ+0x28c50], R2 ;  /* 0x028c5002050095a7 */ /* 0x000ea4000802007f */
[----:B--2---:R-:W-:Y:S05]  /*14370*/  @!P1 BRA `(.L_x_4756) ;  /* 0xfffffffc00ec9947 */ /* 0x004fea000383ffff */
[----:B------:R-:W-:Y:S05]  /*14380*/  BRA `(.L_x_4755) ;  /* 0xfffffee0007c7947 */ /* 0x000fea000383ffff */
.L_x_4766:
[----:B0-----:R-:W-:-:S04]  /*14390*/  IMAD.U32 R9, RZ, RZ, UR37 ;  /* 0x00000025ff097e24 */ /* 0x001fc8000f8e00ff */
[----:B------:R0:W1:Y:S03]  /*143a0*/  SYNCS.PHASECHK.TRANS64.TRYWAIT P0, [R9+URZ+0x28c00], R14 ;  /* 0x028c000e090075a7 */ /* 0x000066000800017f */
[----:B-1----:R-:W-:Y:S05]  /*143b0*/  @!P0 NANOSLEEP.SYNCS 0x989680 ;  /* 0x009896800000895d */ /* 0x002fea0003900000 */
[----:B------:R-:W1:Y:S02]  /*143c0*/  @!P0 SYNCS.PHASECHK.TRANS64 P0, [R9+URZ+0x28c00], R14 ;  /* 0x028c000e090085a7 */ /* 0x000e64000800007f */
[----:B-1----:R-:W-:Y:S05]  /*143d0*/  @!P0 BRA `(.L_x_4766) ;  /* 0xfffffffc00ec8947 */ /* 0x002fea000383ffff */
[----:B------:R-:W-:Y:S05]  /*143e0*/  BRA `(.L_x_4946) ;  /* 0xfffffef800b07947 */ /* 0x000fea000383ffff */
.L_x_4770:
[----:B--2---:R-:W-:-:S04]  /*143f0*/  IMAD.U32 R5, RZ, RZ, UR37 ;  /* 0x00000025ff057e24 */ /* 0x004fc8000f8e00ff */
[----:B------:R2:W3:Y:S03]  /*14400*/  SYNCS.PHASECHK.TRANS64.TRYWAIT P0, [R5+URZ+0x28c30], R14 ;  /* 0x028c300e050075a7 */ /* 0x0004e6000800017f */
[----:B---3--:R-:W-:Y:S05]  /*14410*/  @!P0 NANOSLEEP.SYNCS 0x989680 ;  /* 0x009896800000895d */ /* 0x008fea0003900000 */
[----:B------:R-:W3:Y:S02]  /*14420*/  @!P0 SYNCS.PHASECHK.TRANS64 P0, [R5+URZ+0x28c30], R14 ;  /* 0x028c300e050085a7 */ /* 0x000ee4000800007f */
[----:B---3--:R-:W-:Y:S05]  /*14430*/  @!P0 BRA `(.L_x_4770) ;  /* 0xfffffffc00ec8947 */ /* 0x008fea000383ffff */
[----:B------:R-:W-:Y:S05]  /*14440*/  BRA `(.L_x_4769) ;  /* 0xfffffef800fc7947 */ /* 0x000fea000383ffff */
.L_x_4782:
[----:B--2---:R2:W4:Y:S02]  /*14450*/  SYNCS.PHASECHK.TRANS64.TRYWAIT P0, [R13+URZ+0x28c50], R14 ;  /* 0x028c500e0d0075a7 */ /* 0x004524000800017f */
[----:B----4-:R-:W-:Y:S05]  /*14460*/  @!P0 NANOSLEEP.SYNCS 0x989680 ;  /* 0x009896800000895d */ /* 0x010fea0003900000 */
[----:B------:R-:W4:Y:S02]  /*14470*/  @!P0 SYNCS.PHASECHK.TRANS64 P0, [R13+URZ+0x28c50], R14 ;  /* 0x028c500e0d0085a7 */ /* 0x000f24000800007f */
[----:B----4-:R-:W-:Y:S05]  /*14480*/  @!P0 BRA `(.L_x_4782) ;  /* 0xfffffffc00f08947 */ /* 0x010fea000383ffff */
[----:B------:R-:W-:Y:S05]  /*14490*/  BRA `(.L_x_4781) ;  /* 0xffffff1800647947 */ /* 0x000fea000383ffff */
.L_x_4790:
[----:B01----:R-:W-:-:S04]  /*144a0*/  IMAD.U32 R14, RZ, RZ, UR31 ;  /* 0x0000001fff0e7e24 */ /* 0x003fc8000f8e00ff */
[----:B------:R0:W1:Y:S03]  /*144b0*/  SYNCS.PHASECHK.TRANS64.TRYWAIT P0, [R14+URZ+0x28c30], R13 ;  /* 0x028c300d0e0075a7 */ /* 0x000066000800017f */
[----:B-1----:R-:W-:Y:S05]  /*144c0*/  @!P0 NANOSLEEP.SYNCS 0x989680 ;  /* 0x009896800000895d */ /* 0x002fea0003900000 */
[----:B------:R-:W1:Y:S02]  /*144d0*/  @!P0 SYNCS.PHASECHK.TRANS64 P0, [R14+URZ+0x28c30], R13 ;  /* 0x028c300d0e0085a7 */ /* 0x000e64000800007f */
[----:B-1----:R-:W-:Y:S05]  /*144e0*/  @!P0 BRA `(.L_x_4790) ;  /* 0xfffffffc00ec8947 */ /* 0x002fea000383ffff */
[----:B------:R-:W-:Y:S05]  /*144f0*/  BRA `(.L_x_4789) ;  /* 0xffffff1c00cc7947 */ /* 0x000fea000383ffff */
.L_x_4802:
[----:B-1----:R1:W2:Y:S02]  /*14500*/  SYNCS.PHASECHK.TRANS64.TRYWAIT P0, [R14+URZ+0x28c50], R13 ;  /* 0x028c500d0e0075a7 */ /* 0x0022a4000800017f */
[----:B--2---:R-:W-:Y:S05]  /*14510*/  @!P0 NANOSLEEP.SYNCS 0x989680 ;  /* 0x009896800000895d */ /* 0x004fea0003900000 */
[----:B------:R-:W2:Y:S02]  /*14520*/  @!P0 SYNCS.PHASECHK.TRANS64 P0, [R14+URZ+0x28c50], R13 ;  /* 0x028c500d0e0085a7 */ /* 0x000ea4000800007f */
[----:B--2---:R-:W-:Y:S05]  /*14530*/  @!P0 BRA `(.L_x_4802) ;  /* 0xfffffffc00f08947 */ /* 0x004fea000383ffff */
[----:B------:R-:W-:Y:S05]  /*14540*/  BRA `(.L_x_4801) ;  /* 0xffffff3c00b47947 */ /* 0x000fea000383ffff */
.L_x_4811:
[----:B-1----:R-:W-:-:S04]  /*14550*/  IMAD.U32 R6, RZ, RZ, UR28 ;  /* 0x0000001cff067e24 */ /* 0x002fc8000f8e00ff */
[----:B------:R1:W2:Y:S03]  /*14560*/  SYNCS.PHASECHK.TRANS64.TRYWAIT P1, [R6+URZ+0x28c30], R13 ;  /* 0x028c300d060075a7 */ /* 0x0002a6000802017f */
[----:B--2---:R-:W-:Y:S05]  /*14570*/  @!P1 NANOSLEEP.SYNCS 0x989680 ;  /* 0x009896800000995d */ /* 0x004fea0003900000 */
[----:B------:R-:W2:Y:S02]  /*14580*/  @!P1 SYNCS.PHASECHK.TRANS64 P1, [R6+URZ+0x28c30], R13 ;  /* 0x028c300d060095a7 */ /* 0x000ea4000802007f */
[----:B--2---:R-:W-:Y:S05]  /*14590*/  @!P1 BRA `(.L_x_4811) ;  /* 0xfffffffc00ec9947 */ /* 0x004fea000383ffff */
[----:B------:R-:W-:Y:S05]  /*145a0*/  BRA `(.L_x_4810) ;  /* 0xffffff4400587947 */ /* 0x000fea000383ffff */
.L_x_4815:
[----:B---3--:R3:W4:Y:S02]  /*145b0*/  SYNCS.PHASECHK.TRANS64.TRYWAIT P1, [R184+URZ+0x28c50], R13 ;  /* 0x028c500db80075a7 */ /* 0x008724000802017f */
[----:B----4-:R-:W-:Y:S05]  /*145c0*/  @!P1 NANOSLEEP.SYNCS 0x989680 ;  /* 0x009896800000995d */ /* 0x010fea0003900000 */
[----:B------:R-:W4:Y:S02]  /*145d0*/  @!P1 SYNCS.PHASECHK.TRANS64 P1, [R184+URZ+0x28c50], R13 ;  /* 0x028c500db80095a7 */ /* 0x000f24000802007f */
[----:B----4-:R-:W-:Y:S05]  /*145e0*/  @!P1 BRA `(.L_x_4815) ;  /* 0xfffffffc00f09947 */ /* 0x010fea000383ffff */
[----:B------:R-:W-:Y:S05]  /*145f0*/  BRA `(.L_x_4814) ;  /* 0xffffff5800747947 */ /* 0x000fea000383ffff */
.L_x_4821:
[----:B--2---:R-:W-:-:S04]  /*14600*/  IMAD.U32 R6, RZ, RZ, UR30 ;  /* 0x0000001eff067e24 */ /* 0x004fc8000f8e00ff */
[----:B------:R2:W0:Y:S03]  /*14610*/  SYNCS.PHASECHK.TRANS64.TRYWAIT P0, [R6+URZ+0x28c30], R13 ;  /* 0x028c300d060075a7 */ /* 0x000426000800017f */
[----:B0-----:R-:W-:Y:S05]  /*14620*/  @!P0 NANOSLEEP.SYNCS 0x989680 ;  /* 0x009896800000895d */ /* 0x001fea0003900000 */
[----:B------:R-:W0:Y:S02]  /*14630*/  @!P0 SYNCS.PHASECHK.TRANS64 P0, [R6+URZ+0x28c30], R13 ;  /* 0x028c300d060085a7 */ /* 0x000e24000800007f */
[----:B0-----:R-:W-:Y:S05]  /*14640*/  @!P0 BRA `(.L_x_4821) ;  /* 0xfffffffc00ec8947 */ /* 0x001fea000383ffff */
[----:B------:R-:W-:Y:S05]  /*14650*/  BRA `(.L_x_4820) ;  /* 0xffffff5c00687947 */ /* 0x000fea000383ffff */
.L_x_4833:
[----:B--2---:R2:W3:Y:S02]  /*14660*/  SYNCS.PHASECHK.TRANS64.TRYWAIT P0, [R14+URZ+0x28c50], R13 ;  /* 0x028c500d0e0075a7 */ /* 0x0044e4000800017f */
[----:B---3--:R-:W-:Y:S05]  /*14670*/  @!P0 NANOSLEEP.SYNCS 0x989680 ;  /* 0x009896800000895d */ /* 0x008fea0003900000 */
[----:B------:R-:W3:Y:S02]  /*14680*/  @!P0 SYNCS.PHASECHK.TRANS64 P0, [R14+URZ+0x28c50], R13 ;  /* 0x028c500d0e0085a7 */ /* 0x000ee4000800007f */
[----:B---3--:R-:W-:Y:S05]  /*14690*/  @!P0 BRA `(.L_x_4833) ;  /* 0xfffffffc00f08947 */ /* 0x008fea000383ffff */
[----:B------:R-:W-:Y:S05]  /*146a0*/  BRA `(.L_x_4832) ;  /* 0xffffff7c00347947 */ /* 0x000fea000383ffff */
.L_x_4852:
[----:B------:R-:W-:Y:S01]  /*146b0*/  MOV R13, R19 ;  /* 0x00000013000d7202 */ /* 0x000fe20000000f00 */
[----:B------:R-:W-:Y:S02]  /*146c0*/  IMAD.MOV.U32 R12, RZ, RZ, RZ ;  /* 0x000000ffff0c7224 */ /* 0x000fe400078e00ff */
[----:B------:R-:W-:Y:S02]  /*146d0*/  IMAD.MOV.U32 R11, RZ, RZ, 0x1f ;  /* 0x0000001fff0b7424 */ /* 0x000fe400078e00ff */
[----:B------:R-:W-:-:S07]  /*146e0*/  IMAD.MOV.U32 R15, RZ, RZ, -0x1 ;  /* 0xffffffffff0f7424 */ /* 0x000fce00078e00ff */
[----:B------:R-:W-:Y:S05]  /*146f0*/  WARPSYNC.COLLECTIVE R15, `(.L_x_4947) ;  /* 0x000000000f087348 */ /* 0x000fea0003c00000 */
[----:B------:R0:W1:Y:S02]  /*14700*/  SHFL.IDX P6, R14, R13, R12, R11 ;  /* 0x0000000c0d0e7389 */ /* 0x00006400000c000b */
[----:B01----:R-:W-:Y:S01]  /*14710*/  ENDCOLLECTIVE ;  /* 0x000000000000791b */ /* 0x003fe20003800000 */
.L_x_4947:
[----:B------:R-:W-:Y:S05]  /*14720*/  BRA `(.L_x_4948) ;  /* 0xffffffbc00f87947 */ /* 0x000fea000383ffff */
.L_x_4854:
[----:B------:R-:W-:Y:S01]  /*14730*/  BSSY B0, `(.L_x_4949) ;  /* 0x0000006000007945 */ /* 0x000fe20003800000 */
[----:B------:R-:W-:-:S07]  /*14740*/  IMAD.MOV.U32 R15, RZ, RZ, -0x1 ;  /* 0xffffffffff0f7424 */ /* 0x000fce00078e00ff */
[----:B------:R-:W-:Y:S05]  /*14750*/  WARPSYNC.COLLECTIVE R15, `(.L_x_4950) ;  /* 0x000000000f0c7348 */ /* 0x000fea0003c00000 */
[----:B------:R-:W-:Y:S02]  /*14760*/  ELECT P6, UR62, PT ;  /* 0x00000000003e782f */ /* 0x000fe400038c0000 */
[----:B------:R-:W-:Y:S01]  /*14770*/  MOV R14, UR62 ;  /* 0x0000003e000e7c02 */ /* 0x000fe20008000f00 */
[----:B------:R-:W-:Y:S10]  /*14780*/  ENDCOLLECTIVE ;  /* 0x000000000000791b */ /* 0x000ff40003800000 */
.L_x_4950:
[----:B------:R-:W-:Y:S05]  /*14790*/  BSYNC B0 ;  /* 0x0000000000007941 */ /* 0x000fea0003800000 */
.L_x_4949:
[----:B------:R-:W-:Y:S05]  /*147a0*/  BRA `(.L_x_4951) ;  /* 0xffffffbc00f87947 */ /* 0x000fea000383ffff */
.L_x_4856:
[----:B0-----:R-:W-:-:S04]  /*147b0*/  IMAD.U32 R3, RZ, RZ, UR38 ;  /* 0x00000026ff037e24 */ /* 0x001fc8000f8e00ff */
[----:B------:R0:W1:Y:S03]  /*147c0*/  SYNCS.PHASECHK.TRANS64.TRYWAIT P0, [R3+URZ+0x28c40], R0 ;  /* 0x028c4000030075a7 */ /* 0x000066000800017f */
[----:B-1----:R-:W-:Y:S05]  /*147d0*/  @!P0 NANOSLEEP.SYNCS 0x989680 ;  /* 0x009896800000895d */ /* 0x002fea0003900000 */
[----:B------:R-:W1:Y:S02]  /*147e0*/  @!P0 SYNCS.PHASECHK.TRANS64 P0, [R3+URZ+0x28c40], R0 ;  /* 0x028c4000030085a7 */ /* 0x000e64000800007f */
[----:B-1----:R-:W-:Y:S05]  /*147f0*/  @!P0 BRA `(.L_x_4856) ;  /* 0xfffffffc00ec8947 */ /* 0x002fea000383ffff */
[----:B------:R-:W-:Y:S05]  /*14800*/  BRA `(.L_x_4952) ;  /* 0xffffffc000587947 */ /* 0x000fea000383ffff */
.L_x_4859:
[----:B------:R-:W-:Y:S01]  /*14810*/  IMAD.MOV.U32 R13, RZ, RZ, R7 ;  /* 0x000000ffff0d7224 */ /* 0x000fe200078e0007 */
[----:B------:R-:W-:Y:S01]  /*14820*/  MOV R11, 0x181f ;  /* 0x0000181f000b7802 */ /* 0x000fe20000000f00 */
[----:B------:R-:W-:Y:S02]  /*14830*/  IMAD.MOV.U32 R12, RZ, RZ, RZ ;  /* 0x000000ffff0c7224 */ /* 0x000fe400078e00ff */
[----:B------:R-:W-:Y:S02]  /*14840*/  IMAD.MOV.U32 R15, RZ, RZ, -0x1 ;  /* 0xffffffffff0f7424 */ /* 0x000fe400078e00ff */
[----:B------:R-:W-:-:S07]  /*14850*/  VIADD R4, R4, UR40 ;  /* 0x0000002804047c36 */ /* 0x000fce0008000000 */
[----:B------:R-:W-:Y:S05]  /*14860*/  WARPSYNC.COLLECTIVE R15, `(.L_x_4953) ;  /* 0x000000000f087348 */ /* 0x000fea0003c00000 */
[----:B------:R0:W1:Y:S02]  /*14870*/  SHFL.IDX P6, R14, R13, R12, R11 ;  /* 0x0000000c0d0e7389 */ /* 0x00006400000c000b */
[----:B01----:R-:W-:Y:S01]  /*14880*/  ENDCOLLECTIVE ;  /* 0x000000000000791b */ /* 0x003fe20003800000 */
.L_x_4953:
[----:B------:R-:W-:Y:S02]  /*14890*/  IMAD.MOV.U32 R13, RZ, RZ, R0 ;  /* 0x000000ffff0d7224 */ /* 0x000fe400078e0000 */
[----:B------:R-:W-:-:S07]  /*148a0*/  IMAD.MOV.U32 R2, RZ, RZ, R14 ;  /* 0x000000ffff027224 */ /* 0x000fce00078e000e */
[----:B------:R-:W-:Y:S05]  /*148b0*/  WARPSYNC.COLLECTIVE R15, `(.L_x_4954) ;  /* 0x000000000f087348 */ /* 0x000fea0003c00000 */
[----:B------:R0:W1:Y:S02]  /*148c0*/  SHFL.IDX P6, R14, R13, R12, R11 ;  /* 0x0000000c0d0e7389 */ /* 0x00006400000c000b */
[----:B01----:R-:W-:Y:S01]  /*148d0*/  ENDCOLLECTIVE ;  /* 0x000000000000791b */ /* 0x003fe20003800000 */
.L_x_4954:
[----:B------:R-:W-:Y:S02]  /*148e0*/  ULDC UR4, c[0x0][0x288] ;  /* 0x0000a20000047ab9 */ /* 0x000fe40000000800 */
[----:B------:R-:W-:-:S05]  /*148f0*/  IMAD R6, R6, UR4, RZ ;  /* 0x0000000406067c24 */ /* 0x000fca000f8e02ff */
[C---:B------:R-:W-:Y:S01]  /*14900*/  ISETP.GE.AND P1, PT, R4.reuse, R6, PT ;  /* 0x000000060400720c */ /* 0x040fe20003f26270 */
[----:B------:R-:W-:Y:S01]  /*14910*/  VIADD R11, R4, 0x10 ;  /* 0x00000010040b7836 */ /* 0x000fe20000000000 */
[----:B------:R-:W-:Y:S01]  /*14920*/  MOV R13, R7 ;  /* 0x00000007000d7202 */ /* 0x000fe20000000f00 */
        /* <DEDUP_REMOVED lines=8> */
[----:B------:R0:W-:Y:S01]  /*149b0*/  @!P1 LDGSTS.E.BYPASS.LTC128B.128 [R9+0x20400], desc[UR48][R2.64], !P0 ;  /* 0x2040000002099fae */ /* 0x0001e2000c101d70 */
[----:B------:R-:W-:Y:S01]  /*149c0*/  ISETP.GE.AND P1, PT, R11, R6, PT ;  /* 0x000000060b00720c */ /* 0x000fe20003f26270 */
[----:B------:R-:W-:-:S12]  /*149d0*/  IMAD.MOV.U32 R11, RZ, RZ, 0x181f ;  /* 0x0000181fff0b7424 */ /* 0x000fd800078e00ff */
[----:B0-----:R-:W-:Y:S05]  /*149e0*/  WARPSYNC.COLLECTIVE R15, `(.L_x_4955) ;  /* 0x000000000f087348 */ /* 0x001fea0003c00000 */
[----:B------:R1:W2:Y:S02]  /*149f0*/  SHFL.IDX P6, R14, R13, R12, R11 ;  /* 0x0000000c0d0e7389 */ /* 0x0002a400000c000b */
[----:B012---:R-:W-:Y:S01]  /*14a00*/  ENDCOLLECTIVE ;  /* 0x000000000000791b */ /* 0x007fe20003800000 */
.L_x_4955:
[----:B------:R-:W-:Y:S01]  /*14a10*/  VIADD R9, R4, 0x20 ;  /* 0x0000002004097836 */ /* 0x000fe20000000000 */
[----:B------:R-:W-:Y:S01]  /*14a20*/  @!P1 LEA R21, R5, UR38, 0x1 ;  /* 0x0000002605159c11 */ /* 0x000fe2000f8e08ff */
[----:B------:R-:W-:Y:S02]  /*14a30*/  IMAD.MOV.U32 R13, RZ, RZ, R0 ;  /* 0x000000ffff0d7224 */ /* 0x000fe400078e0000 */
[----:B------:R-:W-:-:S07]  /*14a40*/  IMAD.MOV.U32 R2, RZ, RZ, R14 ;  /* 0x000000ffff027224 */ /* 0x000fce00078e000e */
[----:B------:R-:W-:Y:S05]  /*14a50*/  WARPSYNC.COLLECTIVE R15, `(.L_x_4956) ;  /* 0x000000000f087348 */ /* 0x000fea0003c00000 */
[----:B------:R0:W1:Y:S02]  /*14a60*/  SHFL.IDX P6, R14, R13, R12, R11 ;  /* 0x0000000c0d0e7389 */ /* 0x00006400000c000b */
[----:B01----:R-:W-:Y:S01]  /*14a70*/  ENDCOLLECTIVE ;  /* 0x000000000000791b */ /* 0x003fe20003800000 */
.L_x_4956:
[----:B------:R-:W-:Y:S01]  /*14a80*/  MOV R13, R7 ;  /* 0x00000007000d7202 */ /* 0x000fe20000000f00 */
[----:B------:R-:W-:Y:S01]  /*14a90*/  IMAD.MOV.U32 R12, RZ, RZ, 0x2 ;  /* 0x00000002ff0c7424 */ /* 0x000fe200078e00ff */
[----:B------:R-:W-:-:S05]  /*14aa0*/  @!P1 LEA R14, P2, R8, R14, 0x1 ;  /* 0x0000000e080e9211 */ /* 0x000fca00078408ff */
[----:B------:R-:W-:Y:S02]  /*14ab0*/  @!P1 IMAD.X R3, RZ, RZ, R2, P2 ;  /* 0x000000ffff039224 */ /* 0x000fe400010e0602 */
[----:B------:R-:W-:-:S07]  /*14ac0*/  @!P1 IMAD.MOV.U32 R2, RZ, RZ, R14 ;  /* 0x000000ffff029224 */ /* 0x000fce00078e000e */
[----:B------:R-:W-:Y:S05]  /*14ad0*/  WARPSYNC.COLLECTIVE R15, `(.L_x_4957) ;  /* 0x000000000f087348 */ /* 0x000fea0003c00000 */
[----:B------:R0:W1:Y:S02]  /*14ae0*/  SHFL.IDX P6, R14, R13, R12, R11 ;  /* 0x0000000c0d0e7389 */ /* 0x00006400000c000b */
[----:B01----:R-:W-:Y:S01]  /*14af0*/  ENDCOLLECTIVE ;  /* 0x000000000000791b */ /* 0x003fe20003800000 */
.L_x_4957:
[----:B------:R-:W-:Y:S01]  /*14b00*/  @!PT LDS RZ, [RZ] ;  /* 0x00000000fffff984 */ /* 0x000fe20000000800 */
[----:B------:R-:W-:Y:S01]  /*14b10*/  @!PT LDS RZ, [RZ] ;  /* 0x00000000fffff984 */ /* 0x000fe20000000800 */
[----:B------:R-:W-:Y:S01]  /*14b20*/  @!PT LDS RZ, [RZ] ;  /* 0x00000000fffff984 */ /* 0x000fe20000000800 */
[----:B------:R0:W-:Y:S01]  /*14b30*/  @!P1 LDGSTS.E.BYPASS.LTC128B.128 [R21+0x20c00], desc[UR48][R2.64], !P0 ;  /* 0x20c0000002159fae */ /* 0x0001e2000c101d70 */
[----:B------:R-:W-:Y:S01]  /*14b40*/  ISETP.GE.AND P1, PT, R9, R6, PT ;  /* 0x000000060900720c */ /* 0x000fe20003f26270 */
[----:B------:R-:W-:-:S12]  /*14b50*/  IMAD.MOV.U32 R13, RZ, RZ, R0 ;  /* 0x000000ffff0d7224 */ /* 0x000fd800078e0000 */
[----:B------:R-:W-:Y:S01]  /*14b60*/  @!P1 LEA R9, R5, UR38, 0x1 ;  /* 0x0000002605099c11 */ /* 0x000fe2000f8e08ff */
[----:B0-----:R-:W-:-:S07]  /*14b70*/  IMAD.MOV.U32 R2, RZ, RZ, R14 ;  /* 0x000000ffff027224 */ /* 0x001fce00078e000e */
[----:B------:R-:W-:Y:S05]  /*14b80*/  WARPSYNC.COLLECTIVE R15, `(.L_x_4958) ;  /* 0x000000000f087348 */ /* 0x000fea0003c00000 */
[----:B------:R0:W1:Y:S02]  /*14b90*/  SHFL.IDX P6, R14, R13, R12, R11 ;  /* 0x0000000c0d0e7389 */ /* 0x00006400000c000b */
[----:B01----:R-:W-:Y:S01]  /*14ba0*/  ENDCOLLECTIVE ;  /* 0x000000000000791b */ /* 0x003fe20003800000 */
.L_x_4958:
[----:B------:R-:W-:Y:S02]  /*14bb0*/  IMAD.MOV.U32 R13, RZ, RZ, R7 ;  /* 0x000000ffff0d7224 */ /* 0x000fe400078e0007 */
[----:B------:R-:W-:Y:S01]  /*14bc0*/  IMAD.MOV.U32 R12, RZ, RZ, 0x3 ;  /* 0x00000003ff0c7424 */ /* 0x000fe200078e00ff */
[----:B------:R-:W-:-:S05]  /*14bd0*/  @!P1 LEA R14, P2, R8, R14, 0x1 ;  /* 0x0000000e080e9211 */ /* 0x000fca00078408ff */
[----:B------:R-:W-:Y:S02]  /*14be0*/  @!P1 IMAD.X R3, RZ, RZ, R2, P2 ;  /* 0x000000ffff039224 */ /* 0x000fe400010e0602 */
[----:B------:R-:W-:-:S07]  /*14bf0*/  @!P1 IMAD.MOV.U32 R2, RZ, RZ, R14 ;  /* 0x000000ffff029224 */ /* 0x000fce00078e000e */
[----:B------:R-:W-:Y:S05]  /*14c00*/  WARPSYNC.COLLECTIVE R15, `(.L_x_4959) ;  /* 0x000000000f087348 */ /* 0x000fea0003c00000 */
[----:B------:R0:W1:Y:S02]  /*14c10*/  SHFL.IDX P6, R14, R13, R12, R11 ;  /* 0x0000000c0d0e7389 */ /* 0x00006400000c000b */
[----:B01----:R-:W-:Y:S01]  /*14c20*/  ENDCOLLECTIVE ;  /* 0x000000000000791b */ /* 0x003fe20003800000 */
.L_x_4959:
[----:B------:R-:W-:Y:S01]  /*14c30*/  @!PT LDS RZ, [RZ] ;  /* 0x00000000fffff984 */ /* 0x000fe20000000800 */
[----:B------:R-:W-:Y:S01]  /*14c40*/  @!PT LDS RZ, [RZ] ;  /* 0x00000000fffff984 */ /* 0x000fe20000000800 */
[----:B------:R-:W-:Y:S01]  /*14c50*/  @!PT LDS RZ, [RZ] ;  /* 0x00000000fffff984 */ /* 0x000fe20000000800 */
[----:B------:R0:W-:Y:S01]  /*14c60*/  @!P1 LDGSTS.E.BYPASS.LTC128B.128 [R9+0x21400], desc[UR48][R2.64], !P0 ;  /* 0x2140000002099fae */ /* 0x0001e2000c101d70 */
[----:B------:R-:W-:Y:S01]  /*14c70*/  IMAD.MOV.U32 R13, RZ, RZ, R0 ;  /* 0x000000ffff0d7224 */ /* 0x000fe200078e0000 */
[----:B------:R-:W-:-:S07]  /*14c80*/  MOV R7, R14 ;  /* 0x0000000e00077202 */ /* 0x000fce0000000f00 */
[----:B0-----:R-:W-:Y:S05]  /*14c90*/  WARPSYNC.COLLECTIVE R15, `(.L_x_4960) ;  /* 0x000000000f087348 */ /* 0x001fea0003c00000 */
[----:B------:R1:W2:Y:S02]  /*14ca0*/  SHFL.IDX P6, R14, R13, R12, R11 ;  /* 0x0000000c0d0e7389 */ /* 0x0002a400000c000b */
[----:B012---:R-:W-:Y:S01]  /*14cb0*/  ENDCOLLECTIVE ;  /* 0x000000000000791b */ /* 0x007fe20003800000 */
.L_x_4960:
[----:B------:R-:W-:Y:S05]  /*14cc0*/  BRA `(.L_x_4961) ;  /* 0xffffffc400307947 */ /* 0x000fea000383ffff */
.L_x_4860:
[----:B0-----:R-:W-:-:S04]  /*14cd0*/  IMAD.U32 R3, RZ, RZ, UR38 ;  /* 0x00000026ff037e24 */ /* 0x001fc8000f8e00ff */
[----:B------:R0:W1:Y:S03]  /*14ce0*/  SYNCS.PHASECHK.TRANS64.TRYWAIT P0, [R3+URZ+0x28c20], R4 ;  /* 0x028c2004030075a7 */ /* 0x000066000800017f */
[----:B-1----:R-:W-:Y:S05]  /*14cf0*/  @!P0 NANOSLEEP.SYNCS 0x989680 ;  /* 0x009896800000895d */ /* 0x002fea0003900000 */
[----:B------:R-:W1:Y:S02]  /*14d00*/  @!P0 SYNCS.PHASECHK.TRANS64 P0, [R3+URZ+0x28c20], R4 ;  /* 0x028c2004030085a7 */ /* 0x000e64000800007f */
[----:B-1----:R-:W-:Y:S05]  /*14d10*/  @!P0 BRA `(.L_x_4860) ;  /* 0xfffffffc00ec8947 */ /* 0x002fea000383ffff */
[----:B------:R-:W-:Y:S05]  /*14d20*/  BRA `(.L_x_4962) ;  /* 0xffffffc400607947 */ /* 0x000fea000383ffff */
.L_x_4863:
[----:B0-----:R-:W-:-:S04]  /*14d30*/  IMAD.U32 R3, RZ, RZ, UR38 ;  /* 0x00000026ff037e24 */ /* 0x001fc8000f8e00ff */
[----:B------:R0:W1:Y:S03]  /*14d40*/  SYNCS.PHASECHK.TRANS64.TRYWAIT P0, [R3+URZ+0x28c60], R4 ;  /* 0x028c6004030075a7 */ /* 0x000066000800017f */
[----:B-1----:R-:W-:Y:S05]  /*14d50*/  @!P0 NANOSLEEP.SYNCS 0x989680 ;  /* 0x009896800000895d */ /* 0x002fea0003900000 */
[----:B------:R-:W1:Y:S02]  /*14d60*/  @!P0 SYNCS.PHASECHK.TRANS64 P0, [R3+URZ+0x28c60], R4 ;  /* 0x028c6004030085a7 */ /* 0x000e64000800007f */
[----:B-1----:R-:W-:Y:S05]  /*14d70*/  @!P0 BRA `(.L_x_4863) ;  /* 0xfffffffc00ec8947 */ /* 0x002fea000383ffff */
[----:B------:R-:W-:Y:S05]  /*14d80*/  BRA `(.L_x_4963) ;  /* 0xffffffc4006c7947 */ /* 0x000fea000383ffff */
.L_x_4879:
[----:B-1----:R-:W-:-:S04]  /*14d90*/  IMAD.U32 R3, RZ, RZ, UR38 ;  /* 0x00000026ff037e24 */ /* 0x002fc8000f8e00ff */
[----:B------:R1:W2:Y:S03]  /*14da0*/  SYNCS.PHASECHK.TRANS64.TRYWAIT P0, [R3+URZ+0x28c48], R2 ;  /* 0x028c4802030075a7 */ /* 0x0002a6000800017f */
[----:B--2---:R-:W-:Y:S05]  /*14db0*/  @!P0 NANOSLEEP.SYNCS 0x989680 ;  /* 0x009896800000895d */ /* 0x004fea0003900000 */
[----:B------:R-:W2:Y:S02]  /*14dc0*/  @!P0 SYNCS.PHASECHK.TRANS64 P0, [R3+URZ+0x28c48], R2 ;  /* 0x028c4802030085a7 */ /* 0x000ea4000800007f */
[----:B--2---:R-:W-:Y:S05]  /*14dd0*/  @!P0 BRA `(.L_x_4879) ;  /* 0xfffffffc00ec8947 */ /* 0x004fea000383ffff */
[----:B------:R-:W-:Y:S05]  /*14de0*/  BRA `(.L_x_4964) ;  /* 0xffffffd000387947 */ /* 0x000fea000383ffff */
.L_x_4884:
[----:B01----:R-:W-:-:S04]  /*14df0*/  IMAD.U32 R3, RZ, RZ, UR38 ;  /* 0x00000026ff037e24 */ /* 0x003fc8000f8e00ff */
[----:B------:R0:W1:Y:S03]  /*14e00*/  SYNCS.PHASECHK.TRANS64.TRYWAIT P0, [R3+URZ+0x28c68], R2 ;  /* 0x028c6802030075a7 */ /* 0x000066000800017f */
[----:B-1----:R-:W-:Y:S05]  /*14e10*/  @!P0 NANOSLEEP.SYNCS 0x989680 ;  /* 0x009896800000895d */ /* 0x002fea0003900000 */
[----:B------:R-:W1:Y:S02]  /*14e20*/  @!P0 SYNCS.PHASECHK.TRANS64 P0, [R3+URZ+0x28c68], R2 ;  /* 0x028c6802030085a7 */ /* 0x000e64000800007f */
[----:B-1----:R-:W-:Y:S05]  /*14e30*/  @!P0 BRA `(.L_x_4884) ;  /* 0xfffffffc00ec8947 */ /* 0x002fea000383ffff */
[----:B------:R-:W-:Y:S05]  /*14e40*/  BRA `(.L_x_4965) ;  /* 0xffffffd000987947 */ /* 0x000fea000383ffff */
.L_x_4899:
[----:B-1----:R-:W-:-:S04]  /*14e50*/  IMAD.U32 R3, RZ, RZ, UR38 ;  /* 0x00000026ff037e24 */ /* 0x002fc8000f8e00ff */
[----:B------:R1:W2:Y:S03]  /*14e60*/  SYNCS.PHASECHK.TRANS64.TRYWAIT P0, [R3+URZ+0x28c40], R2 ;  /* 0x028c4002030075a7 */ /* 0x0002a6000800017f */
[----:B--2---:R-:W-:Y:S05]  /*14e70*/  @!P0 NANOSLEEP.SYNCS 0x989680 ;  /* 0x009896800000895d */ /* 0x004fea0003900000 */
[----:B------:R-:W2:Y:S02]  /*14e80*/  @!P0 SYNCS.PHASECHK.TRANS64 P0, [R3+URZ+0x28c40], R2 ;  /* 0x028c4002030085a7 */ /* 0x000ea4000800007f */
[----:B--2---:R-:W-:Y:S05]  /*14e90*/  @!P0 BRA `(.L_x_4899) ;  /* 0xfffffffc00ec8947 */ /* 0x004fea000383ffff */
[----:B------:R-:W-:Y:S05]  /*14ea0*/  BRA `(.L_x_4966) ;  /* 0xffffffd800e87947 */ /* 0x000fea000383ffff */
.L_x_4904:
[----:B01----:R-:W-:-:S04]  /*14eb0*/  IMAD.U32 R3, RZ, RZ, UR38 ;  /* 0x00000026ff037e24 */ /* 0x003fc8000f8e00ff */
[----:B------:R0:W1:Y:S03]  /*14ec0*/  SYNCS.PHASECHK.TRANS64.TRYWAIT P0, [R3+URZ+0x28c60], R2 ;  /* 0x028c6002030075a7 */ /* 0x000066000800017f */
[----:B-1----:R-:W-:Y:S05]  /*14ed0*/  @!P0 NANOSLEEP.SYNCS 0x989680 ;  /* 0x009896800000895d */ /* 0x002fea0003900000 */
[----:B------:R-:W1:Y:S02]  /*14ee0*/  @!P0 SYNCS.PHASECHK.TRANS64 P0, [R3+URZ+0x28c60], R2 ;  /* 0x028c6002030085a7 */ /* 0x000e64000800007f */
[----:B-1----:R-:W-:Y:S05]  /*14ef0*/  @!P0 BRA `(.L_x_4904) ;  /* 0xfffffffc00ec8947 */ /* 0x002fea000383ffff */
[----:B------:R-:W-:Y:S05]  /*14f00*/  BRA `(.L_x_4967) ;  /* 0xffffffdc004c7947 */ /* 0x000fea000383ffff */
.L_x_4920:
[----:B--2---:R-:W-:-:S04]  /*14f10*/  MOV R3, UR38 ;  /* 0x0000002600037c02 */ /* 0x004fc80008000f00 */
[----:B------:R2:W3:Y:S03]  /*14f20*/  SYNCS.PHASECHK.TRANS64.TRYWAIT P0, [R3+URZ+0x28c48], R2 ;  /* 0x028c4802030075a7 */ /* 0x0004e6000800017f */
[----:B---3--:R-:W-:Y:S05]  /*14f30*/  @!P0 NANOSLEEP.SYNCS 0x989680 ;  /* 0x009896800000895d */ /* 0x008fea0003900000 */
[----:B------:R-:W3:Y:S02]  /*14f40*/  @!P0 SYNCS.PHASECHK.TRANS64 P0, [R3+URZ+0x28c48], R2 ;  /* 0x028c4802030085a7 */ /* 0x000ee4000800007f */
[----:B---3--:R-:W-:Y:S05]  /*14f50*/  @!P0 BRA `(.L_x_4920) ;  /* 0xfffffffc00ec8947 */ /* 0x008fea000383ffff */
[----:B------:R-:W-:Y:S05]  /*14f60*/  BRA `(.L_x_4968) ;  /* 0xffffffe400a87947 */ /* 0x000fea000383ffff */
.L_x_4925:
[----:B--2---:R-:W-:-:S04]  /*14f70*/  IMAD.U32 R3, RZ, RZ, UR38 ;  /* 0x00000026ff037e24 */ /* 0x004fc8000f8e00ff */
[----:B------:R2:W3:Y:S03]  /*14f80*/  SYNCS.PHASECHK.TRANS64.TRYWAIT P0, [R3+URZ+0x28c68], R2 ;  /* 0x028c6802030075a7 */ /* 0x0004e6000800017f */
[----:B---3--:R-:W-:Y:S05]  /*14f90*/  @!P0 NANOSLEEP.SYNCS 0x989680 ;  /* 0x009896800000895d */ /* 0x008fea0003900000 */
[----:B------:R-:W3:Y:S02]  /*14fa0*/  @!P0 SYNCS.PHASECHK.TRANS64 P0, [R3+URZ+0x28c68], R2 ;  /* 0x028c6802030085a7 */ /* 0x000ee4000800007f */
[----:B---3--:R-:W-:Y:S05]  /*14fb0*/  @!P0 BRA `(.L_x_4925) ;  /* 0xfffffffc00ec8947 */ /* 0x008fea000383ffff */
[----:B------:R-:W-:Y:S05]  /*14fc0*/  BRA `(.L_x_4969) ;  /* 0xffffffe8000c7947 */ /* 0x000fea000383ffff */
.L_x_4936:
[----:B--2---:R2:W3:Y:S02]  /*14fd0*/  SYNCS.PHASECHK.TRANS64.TRYWAIT P0, [R2+URZ+0x28c20], R9 ;  /* 0x028c2009020075a7 */ /* 0x0044e4000800017f */
[----:B---3--:R-:W-:Y:S05]  /*14fe0*/  @!P0 NANOSLEEP.SYNCS 0x989680 ;  /* 0x009896800000895d */ /* 0x008fea0003900000 */
[----:B------:R-:W3:Y:S02]  /*14ff0*/  @!P0 SYNCS.PHASECHK.TRANS64 P0, [R2+URZ+0x28c20], R9 ;  /* 0x028c2009020085a7 */ /* 0x000ee4000800007f */
[----:B---3--:R-:W-:Y:S05]  /*15000*/  @!P0 BRA `(.L_x_4936) ;  /* 0xfffffffc00f08947 */ /* 0x008fea000383ffff */
[----:B------:R-:W-:Y:S05]  /*15010*/  BRA `(.L_x_4970) ;  /* 0xffffffec00fc7947 */ /* 0x000fea000383ffff */
.L_x_4937:
[----:B------:R-:W3:Y:S01]  /*15020*/  S2R R3, SR_TID.X ;  /* 0x0000000000037919 */ /* 0x000ee20000002100 */
[----:B------:R-:W-:Y:S01]  /*15030*/  BSSY B0, `(.L_x_4971) ;  /* 0x000000a000007945 */ /* 0x000fe20003800000 */
[----:B0-----:R-:W-:Y:S02]  /*15040*/  IMAD.MOV.U32 R12, RZ, RZ, RZ ;  /* 0x000000ffff0c7224 */ /* 0x001fe400078e00ff */
[----:B------:R-:W-:Y:S02]  /*15050*/  IMAD.MOV.U32 R11, RZ, RZ, 0x1f ;  /* 0x0000001fff0b7424 */ /* 0x000fe400078e00ff */
[----:B------:R-:W-:Y:S01]  /*15060*/  IMAD.MOV.U32 R15, RZ, RZ, -0x1 ;  /* 0xffffffffff0f7424 */ /* 0x000fe200078e00ff */
[----:B---3--:R-:W-:-:S04]  /*15070*/  SHF.R.U32.HI R3, RZ, 0x5, R3 ;  /* 0x00000005ff037819 */ /* 0x008fc80000011603 */
[----:B------:R-:W-:-:S05]  /*15080*/  LOP3.LUT R3, R3, 0x3, RZ, 0xc0, !PT ;  /* 0x0000000303037812 */ /* 0x000fca00078ec0ff */
[----:B------:R-:W-:-:S07]  /*15090*/  IMAD.MOV.U32 R13, RZ, RZ, R3 ;  /* 0x000000ffff0d7224 */ /* 0x000fce00078e0003 */
[----:B-12---:R-:W-:Y:S05]  /*150a0*/  WARPSYNC.COLLECTIVE R15, `(.L_x_4972) ;  /* 0x000000000f087348 */ /* 0x006fea0003c00000 */
[----:B------:R0:W3:Y:S02]  /*150b0*/  SHFL.IDX P6, R14, R13, R12, R11 ;  /* 0x0000000c0d0e7389 */ /* 0x0000e400000c000b */
[----:B0123--:R-:W-:Y:S01]  /*150c0*/  ENDCOLLECTIVE ;  /* 0x000000000000791b */ /* 0x00ffe20003800000 */
.L_x_4972:
[----:B------:R-:W-:Y:S05]  /*150d0*/  BSYNC B0 ;  /* 0x0000000000007941 */ /* 0x000fea0003800000 */
.L_x_4971:
[----:B------:R-:W-:Y:S05]  /*150e0*/  BRA `(.L_x_4973) ;  /* 0xffffffec00e07947 */ /* 0x000fea000383ffff */
.L_x_4938:
[----:B------:R-:W-:Y:S01]  /*150f0*/  BSSY B0, `(.L_x_4974) ;  /* 0x0000006000007945 */ /* 0x000fe20003800000 */
[----:B------:R-:W-:-:S07]  /*15100*/  IMAD.MOV.U32 R15, RZ, RZ, -0x1 ;  /* 0xffffffffff0f7424 */ /* 0x000fce00078e00ff */
[----:B0123--:R-:W-:Y:S05]  /*15110*/  WARPSYNC.COLLECTIVE R15, `(.L_x_4975) ;  /* 0x000000000f0c7348 */ /* 0x00ffea0003c00000 */
[----:B------:R-:W-:Y:S02]  /*15120*/  ELECT P6, UR62, PT ;  /* 0x00000000003e782f */ /* 0x000fe400038c0000 */
[----:B------:R-:W-:Y:S01]  /*15130*/  MOV R14, UR62 ;  /* 0x0000003e000e7c02 */ /* 0x000fe20008000f00 */
[----:B0123--:R-:W-:Y:S10]  /*15140*/  ENDCOLLECTIVE ;  /* 0x000000000000791b */ /* 0x00fff40003800000 */
.L_x_4975:
[----:B------:R-:W-:Y:S05]  /*15150*/  BSYNC B0 ;  /* 0x0000000000007941 */ /* 0x000fea0003800000 */
.L_x_4974:
[----:B------:R-:W-:Y:S05]  /*15160*/  BRA `(.L_x_4976) ;  /* 0xffffffec00d47947 */ /* 0x000fea000383ffff */
.L_x_4940:
[----:B---3--:R3:W4:Y:S02]  /*15170*/  SYNCS.PHASECHK.TRANS64.TRYWAIT P0, [R7+URZ], R4 ;  /* 0x00000004070075a7 */ /* 0x008724000800017f */
[----:B----4-:R-:W-:Y:S05]  /*15180*/  @!P0 NANOSLEEP.SYNCS 0x989680 ;  /* 0x009896800000895d */ /* 0x010fea0003900000 */
[----:B------:R-:W4:Y:S02]  /*15190*/  @!P0 SYNCS.PHASECHK.TRANS64 P0, [R7+URZ], R4 ;  /* 0x00000004070085a7 */ /* 0x000f24000800007f */
[----:B----4-:R-:W-:Y:S05]  /*151a0*/  @!P0 BRA `(.L_x_4940) ;  /* 0xfffffffc00f08947 */ /* 0x010fea000383ffff */
[----:B------:R-:W-:Y:S05]  /*151b0*/  BRA `(.L_x_4977) ;  /* 0xfffffff000087947 */ /* 0x000fea000383ffff */
.L_x_4941:
[----:B----4-:R4:W0:Y:S02]  /*151c0*/  SYNCS.PHASECHK.TRANS64.TRYWAIT P0, [R5+URZ], R0 ;  /* 0x00000000050075a7 */ /* 0x010824000800017f */
[----:B0-----:R-:W-:Y:S05]  /*151d0*/  @!P0 NANOSLEEP.SYNCS 0x989680 ;  /* 0x009896800000895d */ /* 0x001fea0003900000 */
[----:B------:R-:W0:Y:S02]  /*151e0*/  @!P0 SYNCS.PHASECHK.TRANS64 P0, [R5+URZ], R0 ;  /* 0x00000000050085a7 */ /* 0x000e24000800007f */
[----:B0-----:R-:W-:Y:S05]  /*151f0*/  @!P0 BRA `(.L_x_4941) ;  /* 0xfffffffc00f08947 */ /* 0x001fea000383ffff */
[----:B------:R-:W-:Y:S05]  /*15200*/  BRA `(.L_x_4978) ;  /* 0xffffffec00fc7947 */ /* 0x000fea000383ffff */
.L_x_4943:
[----:B--2---:R2:W4:Y:S02]  /*15210*/  SYNCS.PHASECHK.TRANS64.TRYWAIT P0, [R5+URZ], R4 ;  /* 0x00000004050075a7 */ /* 0x004524000800017f */
[----:B----4-:R-:W-:Y:S05]  /*15220*/  @!P0 NANOSLEEP.SYNCS 0x989680 ;  /* 0x009896800000895d */ /* 0x010fea0003900000 */
[----:B------:R-:W4:Y:S02]  /*15230*/  @!P0 SYNCS.PHASECHK.TRANS64 P0, [R5+URZ], R4 ;  /* 0x00000004050085a7 */ /* 0x000f24000800007f */
[----:B----4-:R-:W-:Y:S05]  /*15240*/  @!P0 BRA `(.L_x_4943) ;  /* 0xfffffffc00f08947 */ /* 0x010fea000383ffff */
[----:B------:R-:W-:Y:S05]  /*15250*/  BRA `(.L_x_4979) ;  /* 0xfffffff000007947 */ /* 0x000fea000383ffff */
.L_x_4980:
        /* <DEDUP_REMOVED lines=10> */
.L_x_15002:


//--------------------- .text._ZN7cutlass13device_kernelIN5flash11enable_sm90INS1_16FlashAttnFwdSm90INS1_25CollectiveMainloopFwdSm90ILi2EN4cute5tupleIJNS5_1CILi1EEES8_S8_EEENS6_IJNS7_ILi64EEESA_SA_EEELi512ENS_10bfloat16_tEfNS_4arch4Sm90ELb0ELb1ELb0ELb0ELb0ELb0ELb1ELb0ELb0ELb1ELb1ELb0EEENS1_21CollectiveEpilogueFwdINS6_IJSA_NS7_ILi512EEESA_EEES9_SC_SE_Li256ELb0ELb1ELb1ELb0EEENS1_19SingleTileSchedulerILb0ELb1ELb1ELi64EEEEEEEEEvNT_6ParamsE --------------------------
	.section	.text._ZN7cutlass13device_kernelIN5flash11enable_sm90INS1_16FlashAttnFwdSm90INS1_25CollectiveMainloopFwdSm90ILi2EN4cute5tupleIJNS5_1CILi1EEES8_S8_EEENS6_IJNS7_ILi64EEESA_SA_EEELi512ENS_10bfloat16_tEfNS_4arch4Sm90ELb0ELb1ELb0ELb0ELb0ELb0ELb1ELb0ELb0ELb1ELb1ELb0EEENS1_21CollectiveEpilogueFwdINS6_IJSA_NS7_ILi512EEESA_EEES9_SC_SE_Li256ELb0ELb1ELb1ELb0EEENS1_19SingleTileSchedulerILb0ELb1ELb1ELi64EEEEEEEEEvNT_6ParamsE,"ax",@progbits
	.align	128
.text._ZN7cutlass13device_kernelIN5flash11enable_sm90INS1_16FlashAttnFwdSm90INS1_25CollectiveMainloopFwdSm90ILi2EN4cute5tupleIJNS5_1CILi1EEES8_S8_EEENS6_IJNS7_ILi64EEESA_SA_EEELi512ENS_10bfloat16_tEfNS_4arch4Sm90ELb0ELb1ELb0ELb0ELb0ELb0ELb1ELb0ELb0ELb1ELb1ELb0EEENS1_21CollectiveEpilogueFwdINS6_IJSA_NS7_ILi512EEESA_EEES9_SC_SE_Li256ELb0ELb1ELb1ELb0EEENS1_19SingleTileSchedulerILb0ELb1ELb1ELi64EEEEEEEEEvNT_6ParamsE:
        .type           _ZN7cutlass13device_kernelIN5flash11enable_sm90INS1_16FlashAttnFwdSm90INS1_25CollectiveMainloopFwdSm90ILi2EN4cute5tupleIJNS5_1CILi1EEES8_S8_EEENS6_IJNS7_ILi64EEESA_SA_EEELi512ENS_10bfloat16_tEfNS_4arch4Sm90ELb0ELb1ELb0ELb0ELb0ELb0ELb1ELb0ELb0ELb1ELb1ELb0EEENS1_21CollectiveEpilogueFwdINS6_IJSA_NS7_ILi512EEESA_EEES9_SC_SE_Li256ELb0ELb1ELb1ELb0EEENS1_19SingleTileSchedulerILb0ELb1ELb1ELi64EEEEEEEEEvNT_6ParamsE,@function
        .size           _ZN7cutlass13device_kernelIN5flash11enable_sm90INS1_16FlashAttnFwdSm90INS1_25CollectiveMainloopFwdSm90ILi2EN4cute5tupleIJNS5_1CILi1EEES8_S8_EEENS6_IJNS7_ILi64EEESA_SA_EEELi512ENS_10bfloat16_tEfNS_4arch4Sm90ELb0ELb1ELb0ELb0ELb0ELb0ELb1ELb0ELb0ELb1ELb1ELb0EEENS1_21CollectiveEpilogueFwdINS6_IJSA_NS7_ILi512EEESA_EEES9_SC_SE_Li256ELb0ELb1ELb1ELb0EEENS1_19SingleTileSchedulerILb0ELb1ELb1ELi64EEEEEEEEEvNT_6ParamsE,(.L_x_15003 - _ZN7cutlass13device_kernelIN5flash11enable_sm90INS1_16FlashAttnFwdSm90INS1_25CollectiveMainloopFwdSm90ILi2EN4cute5tupleIJNS5_1CILi1EEES8_S8_EEENS6_IJNS7_ILi64EEESA_SA_EEELi512ENS_10bfloat16_tEfNS_4arch4Sm90ELb0ELb1ELb0ELb0ELb0ELb0ELb1ELb0ELb0ELb1ELb1ELb0EEENS1_21CollectiveEpilogueFwdINS6_IJSA_NS7_ILi512EEESA_EEES9_SC_SE_Li256ELb0ELb1ELb1ELb0EEENS1_19SingleTileSchedulerILb0ELb1ELb1ELi64EEEEEEEEEvNT_6ParamsE)
        .other          _ZN7cutlass13device_kernelIN5flash11enable_sm90INS1_16FlashAttnFwdSm90INS1_25CollectiveMainloopFwdSm90ILi2EN4cute5tupleIJNS5_1CILi1EEES8_S8_EEENS6_IJNS7_ILi64EEESA_SA_EEELi512ENS_10bfloat16_tEfNS_4arch4Sm90ELb0ELb1ELb0ELb0ELb0ELb0ELb1ELb0ELb0ELb1ELb1ELb0EEENS1_21CollectiveEpilogueFwdINS6_IJSA_NS7_ILi512EEESA_EEES9_SC_SE_Li256ELb0ELb1ELb1ELb0EEENS1_19SingleTileSchedulerILb0ELb1ELb1ELi64EEEEEEEEEvNT_6ParamsE,@"STO_CUDA_ENTRY STV_DEFAULT"
_ZN7cutlass13device_kernelIN5flash11enable_sm90INS1_16FlashAttnFwdSm90INS1_25CollectiveMainloopFwdSm90ILi2EN4cute5tupleIJNS5_1CILi1EEES8_S8_EEENS6_IJNS7_ILi64EEESA_SA_EEELi512ENS_10bfloat16_tEfNS_4arch4Sm90ELb0ELb1ELb0ELb0ELb0ELb0ELb1ELb0ELb0ELb1ELb1ELb0EEENS1_21CollectiveEpilogueFwdINS6_IJSA_NS7_ILi512EEESA_EEES9_SC_SE_Li256ELb0ELb1ELb1ELb0EEENS1_19SingleTileSchedulerILb0ELb1ELb1ELi64EEEEEEEEEvNT_6ParamsE:
        /* <DEDUP_REMOVED lines=18> */
.L_x_4982:
[----:B------:R-:W-:Y:S05]  /*0120*/  BSYNC B0 ;  /* 0x0000000000007941 */ /* 0x000fea0003800000 */
.L_x_4981:
        /* <DEDUP_REMOVED lines=39> */
.L_x_4983:
        /* <DEDUP_REMOVED lines=22> */
.L_x_4984:
        /* <DEDUP_REMOVED lines=18> */
.L_x_4985:
        /* <DEDUP_REMOVED lines=22> */
.L_x_4986:
        /* <DEDUP_REMOVED lines=22> */
.L_x_4987:
        /* <DEDUP_REMOVED lines=9> */
.L_x_4990:
        /* <DEDUP_REMOVED lines=24> */
[----:B-1----:R-:W-:Y:S05]  /*0af0*/  @!P0 BRA `(.L_x_4991) ;  /* 0x0000019400988947 */ /* 0x002fea0003800000 */
[----:B0-----:R-:W0:Y:S01]  /*0b00*/  LDC.64 R2, c[0x0][0x418] ;  /* 0x00010600ff027b82 */ /* 0x001e220000000a00 */
[----:B------:R-:W-:Y:S01]  /*0b10*/  UISETP.NE.AND UP0, UPT, UR10, 0x1, UPT ;  /* 0x000000010a00788c */ /* 0x000fe2000bf05270 */
[----:B------:R-:W-:-:S06]  /*0b20*/  VIADD R152, R12, 0xffffff80 ;  /* 0xffffff800c987836 */ /* 0x000fcc0000000000 */
[----:B------:R-:W1:Y:S08]  /*0b30*/  LDC R16, c[0x0][0x424] ;  /* 0x00010900ff107b82 */ /* 0x000e700000000800 */
[----:B------:R-:W2:Y:S08]  /*0b40*/  LDC R7, c[0x0][0x2f0] ;  /* 0x0000bc00ff077b82 */ /* 0x000eb00000000800 */
[----:B------:R-:W3:Y:S01]  /*0b50*/  S2UR UR60, SR_CTAID.X ;  /* 0x00000000003c79c3 */ /* 0x000ee20000002500 */
[----:B0-----:R-:W-:-:S04]  /*0b60*/  ISETP.NE.U32.AND P0, PT, R2, RZ, PT ;  /* 0x000000ff0200720c */ /* 0x001fc80003f05070 */
[----:B------:R-:W-:-:S04]  /*0b70*/  ISETP.NE.AND.EX P0, PT, R3, RZ, PT, P0 ;  /* 0x000000ff0300720c */ /* 0x000fc80003f05300 */
[----:B-1----:R-:W-:Y:S02]  /*0b80*/  SEL R16, R16, 0x1, P0 ;  /* 0x0000000110107807 */ /* 0x002fe40000000000 */
[----:B------:R-:W-:-:S03]  /*0b90*/  PLOP3.LUT P0, PT, PT, PT, UP0, 0x80, 0x0 ;  /* 0x000000000000781c */ /* 0x000fc60003f0f008 */
[----:B--2---:R-:W-:-:S05]  /*0ba0*/  IMAD R0, R16, R7, 0x3f ;  /* 0x0000003f10007424 */ /* 0x004fca00078e0207 */
[----:B------:R-:W-:Y:S01]  /*0bb0*/  SHF.R.S32.HI R3, RZ, 0x1f, R0 ;  /* 0x0000001fff037819 */ /* 0x000fe20000011400 */
[----:B---3--:R-:W-:-:S03]  /*0bc0*/  USHF.L.U32 UR60, UR60, 0x6, URZ ;  /* 0x000000063c3c7899 */ /* 0x008fc6000800063f */
[----:B------:R-:W-:-:S04]  /*0bd0*/  LEA.HI R3, R3, R0, RZ, 0x6 ;  /* 0x0000000003037211 */ /* 0x000fc800078f30ff */
[----:B------:R-:W-:Y:S01]  /*0be0*/  SHF.R.S32.HI R3, RZ, 0x6, R3 ;  /* 0x00000006ff037819 */ /* 0x000fe20000011403 */
[----:B------:R-:W-:Y:S06]  /*0bf0*/  @!P0 BRA `(.L_x_4992) ;  /* 0x0000002000c88947 */ /* 0x000fec0003800000 */
[----:B------:R-:W0:Y:S01]  /*0c00*/  LDC R0, c[0x0][0x288] ;  /* 0x0000a200ff007b82 */ /* 0x000e220000000800 */
[----:B------:R-:W-:Y:S01]  /*0c10*/  ULDC UR5, c[0x0][0x448] ;  /* 0x0001120000057ab9 */ /* 0x000fe20000000800 */
[----:B------:R-:W-:Y:S01]  /*0c20*/  ULDC.64 UR6, c[0x0][0xad8] ;  /* 0x0002b60000067ab9 */ /* 0x000fe20000000a00 */
[----:B------:R-:W-:Y:S02]  /*0c30*/  UISETP.NE.AND UP0, UPT, UR5, 0x1, UPT ;  /* 0x000000010500788c */ /* 0x000fe4000bf05270 */
[----:B------:R-:W-:Y:S02]  /*0c40*/  UISETP.GE.AND UP1, UPT, UR7, 0x1, UPT ;  /* 0x000000010700788c */ /* 0x000fe4000bf26270 */
[----:B------:R-:W-:-:S04]  /*0c50*/  UIADD3 UR5, UR60, 0x3f, URZ ;  /* 0x0000003f3c057890 */ /* 0x000fc8000fffe03f */
[----:B------:R-:W-:-:S03]  /*0c60*/  PLOP3.LUT P1, PT, PT, PT, UP1, 0x80, 0x0 ;  /* 0x000000000000781c */ /* 0x000fc60003f2f018 */
[----:B------:R-:W-:Y:S01]  /*0c70*/  @UP0 ULDC UR8, c[0x0][0x44c] ;  /* 0x0001130000080ab9 */ /* 0x000fe20000000800 */
[----:B------:R-:W-:Y:S01]  /*0c80*/  @UP0 ULDC UR11, c[0x0][0x450] ;  /* 0x00011400000b0ab9 */ /* 0x000fe20000000800 */
[----:B------:R-:W-:-:S04]  /*0c90*/  UIMAD.WIDE.U32 UR8, UR5, UR8, URZ ;  /* 0x00000008050872a5 */ /* 0x000fc8000f8e003f */
[----:B------:R-:W-:Y:S01]  /*0ca0*/  @UP0 USHF.R.U32.HI UR5, URZ, UR11, UR9 ;  /* 0x0000000b3f050299 */ /* 0x000fe20008011609 */
[----:B0-----:R-:W-:-:S05]  /*0cb0*/  IADD3 R5, -R0, 0x1, RZ ;  /* 0x0000000100057810 */ /* 0x001fca0007ffe1ff */
[----:B------:R-:W-:-:S05]  /*0cc0*/  IMAD R5, R16, R7, R5 ;  /* 0x0000000710057224 */ /* 0x000fca00078e0205 */
[----:B------:R-:W-:-:S13]  /*0cd0*/  R2UR UR10, R5 ;  /* 0x00000000050a72ca */ /* 0x000fda00000e0000 */
        /* <DEDUP_REMOVED lines=13> */
.L_x_4994:
[----:B------:R-:W-:-:S11]  /*0db0*/  UISETP.NE.AND UP1, UPT, UR7, 0x1, UPT ;  /* 0x000000010700788c */ /* 0x000fd6000bf25270 */
[----:B------:R-:W-:Y:S02]  /*0dc0*/  @UP1 ULDC.64 UR10, c[0x0][0xae0] ;  /* 0x0002b800000a1ab9 */ /* 0x000fe40000000a00 */
[----:B------:R-:W-:-:S04]  /*0dd0*/  UIMAD.WIDE.U32 UR8, UR5, UR10, URZ ;  /* 0x0000000a050872a5 */ /* 0x000fc8000f8e003f */
[----:B------:R-:W-:-:S12]  /*0de0*/  @UP1 USHF.R.U32.HI UR5, URZ, UR11, UR9 ;  /* 0x0000000b3f051299 */ /* 0x000fd80008011609 */
.L_x_4995:
[----:B------:R-:W-:-:S04]  /*0df0*/  UIMAD UR5, UR5, UR7, UR7 ;  /* 0x00000007050572a4 */ /* 0x000fc8000f8e0207 */
[----:B------:R-:W-:-:S04]  /*0e00*/  UISETP.LT.AND UP1, UPT, UR6, UR5, UPT ;  /* 0x000000050600728c */ /* 0x000fc8000bf21270 */
[----:B------:R-:W-:-:S12]  /*0e10*/  USEL UR6, UR6, UR5, UP1 ;  /* 0x0000000506067287 */ /* 0x000fd80008800000 */
.L_x_4993:
[----:B------:R-:W-:Y:S01]  /*0e20*/  IMAD R16, R16, R7, -R0 ;  /* 0x0000000710107224 */ /* 0x000fe200078e0a00 */
[----:B------:R-:W-:Y:S01]  /*0e30*/  UIADD3 UR6, UR6, 0x3f, URZ ;  /* 0x0000003f06067890 */ /* 0x000fe2000fffe03f */
[----:B------:R-:W-:Y:S01]  /*0e40*/  R2UR UR10, R3 ;  /* 0x00000000030a72ca */ /* 0x000fe200000e0000 */
[----:B------:R-:W-:Y:S02]  /*0e50*/  @UP0 ULDC UR8, c[0x0][0x44c] ;  /* 0x0001130000080ab9 */ /* 0x000fe40000000800 */
[----:B------:R-:W-:Y:S01]  /*0e60*/  R2UR UR11, R16 ;  /* 0x00000000100b72ca */ /* 0x000fe200000e0000 */
[----:B------:R-:W-:Y:S02]  /*0e70*/  USHF.R.S32.HI UR5, URZ, 0x1f, UR6 ;  /* 0x0000001f3f057899 */ /* 0x000fe40008011406 */
[----:B------:R-:W-:Y:S02]  /*0e80*/  UIMAD.WIDE.U32 UR8, UR60, UR8, URZ ;  /* 0x000000083c0872a5 */ /* 0x000fe4000f8e003f */
[----:B------:R-:W-:-:S03]  /*0e90*/  ULEA.HI UR5, UR5, UR6, URZ, 0x6 ;  /* 0x0000000605057291 */ /* 0x000fc6000f8f303f */
[----:B------:R-:W-:Y:S01]  /*0ea0*/  @UP0 ULDC UR6, c[0x0][0x450] ;  /* 0x0001140000060ab9 */ /* 0x000fe20000000800 */
[----:B------:R-:W-:Y:S02]  /*0eb0*/  USHF.R.S32.HI UR5, URZ, 0x6, UR5 ;  /* 0x000000063f057899 */ /* 0x000fe40008011405 */
[----:B------:R-:W-:Y:S02]  /*0ec0*/  @UP0 USHF.R.U32.HI UR60, URZ, UR6, UR9 ;  /* 0x000000063f3c0299 */ /* 0x000fe40008011609 */
[----:B------:R-:W-:Y:S02]  /*0ed0*/  UISETP.LT.AND UP0, UPT, UR10, UR5, UPT ;  /* 0x000000050a00728c */ /* 0x000fe4000bf01270 */
[----:B------:R-:W-:Y:S01]  /*0ee0*/  UIADD3 UR60, UR11, UR60, URZ ;  /* 0x0000003c0b3c7290 */ /* 0x000fe2000fffe03f */
[----:B------:R-:W-:Y:S01]  /*0ef0*/  ULDC UR6, c[0x0][0xad4] ;  /* 0x0002b50000067ab9 */ /* 0x000fe20000000800 */
[----:B------:R-:W-:Y:S02]  /*0f00*/  USEL UR5, UR10, UR5, UP0 ;  /* 0x000000050a057287 */ /* 0x000fe40008000000 */
[----:B------:R-:W-:-:S06]  /*0f10*/  UIADD3 UR6, UR60, -UR6, URZ ;  /* 0x800000063c067290 */ /* 0x000fcc000fffe03f */
[----:B------:R-:W-:Y:S01]  /*0f20*/  IMAD.U32 R0, RZ, RZ, UR6 ;  /* 0x00000006ff007e24 */ /* 0x000fe2000f8e00ff */
[----:B------:R-:W-:Y:S06]  /*0f30*/  @!P1 BRA `(.L_x_4996) ;  /* 0x0000000000409947 */ /* 0x000fec0003800000 */
        /* <DEDUP_REMOVED lines=10> */
.L_x_4997:
[----:B------:R-:W-:-:S11]  /*0fe0*/  UISETP.NE.AND UP0, UPT, UR7, 0x1, UPT ;  /* 0x000000010700788c */ /* 0x000fd6000bf05270 */
[----:B------:R-:W-:Y:S02]  /*0ff0*/  @UP0 ULDC.64 UR10, c[0x0][0xae0] ;  /* 0x0002b800000a0ab9 */ /* 0x000fe40000000a00 */
[----:B------:R-:W-:-:S04]  /*1000*/  UIMAD.WIDE.U32 UR8, UR60, UR10, URZ ;  /* 0x0000000a3c0872a5 */ /* 0x000fc8000f8e003f */
[----:B------:R-:W-:-:S12]  /*1010*/  @UP0 USHF.R.U32.HI UR60, URZ, UR11, UR9 ;  /* 0x0000000b3f3c0299 */ /* 0x000fd80008011609 */
.L_x_4998:
[----:B------:R-:W-:-:S06]  /*1020*/  UIMAD UR7, UR60, UR7, URZ ;  /* 0x000000073c0772a4 */ /* 0x000fcc000f8e023f */
[----:B------:R-:W-:-:S07]  /*1030*/  VIMNMX R0, R0, UR7, !PT ;  /* 0x0000000700007c48 */ /* 0x000fce000ffe0100 */
.L_x_4996:
        /* <DEDUP_REMOVED lines=78> */
[----:B0-----:R-:W-:Y:S02]  /*1520*/  VIADD R6, R3, 0xffffffe ;  /* 0x0ffffffe03067836 */ /* 0x001fe40000000000 */
[----:B------:R-:W-:-:S04]  /*1530*/  IMAD.MOV R3, RZ, RZ, -R11 ;  /* 0x000000ffff037224 */ /* 0x000fc800078e0a0b */
        /* <DEDUP_REMOVED lines=20> */
.L_x_4999:
        /* <DEDUP_REMOVED lines=12> */
[----:B------:R-:W0:Y:S08]  /*1740*/  S2UR UR7, SR_CgaCtaId ;  /* 0x00000000000779c3 */ /* 0x000e300000008800 */
[----:B------:R-:W-:Y:S01]  /*1750*/  BAR.SYNC.DEFER_BLOCKING 0xe, 0x100 ;  /* 0x0384000000007b1d */ /* 0x000fe20000010000 */
[----:B------:R-:W-:Y:S01]  /*1760*/  LOP3.LUT R6, R12, 0x7f, RZ, 0xc0, !PT ;  /* 0x0000007f0c067812 */ /* 0x000fe200078ec0ff */
[----:B------:R-:W-:Y:S01]  /*1770*/  VIADD R3, R3, 0xfffffffe ;  /* 0xfffffffe03037836 */ /* 0x000fe20000000000 */
[----:B------:R-:W-:-:S02]  /*1780*/  LEA.HI R5, R5, R152, RZ, 0x7 ;  /* 0x0000009805057211 */ /* 0x000fc400078f38ff */
[----:B------:R-:W-:Y:S01]  /*1790*/  ISETP.NE.AND P1, PT, R6, RZ, PT ;  /* 0x000000ff0600720c */ /* 0x000fe20003f25270 */
[----:B------:R-:W-:Y:S01]  /*17a0*/  UMOV UR9, 0x40000040 ;  /* 0x4000004000097882 */ /* 0x000fe20000000000 */
[----:B------:R-:W-:Y:S01]  /*17b0*/  SHF.R.S32.HI R2, RZ, 0x7, R5 ;  /* 0x00000007ff027819 */ /* 0x000fe20000011405 */
[----:B------:R-:W-:Y:S01]  /*17c0*/  UMOV UR11, 0x40000040 ;  /* 0x40000040000b7882 */ /* 0x000fe20000000000 */
[----:B------:R-:W-:Y:S01]  /*17d0*/  UMOV UR13, 0x40000040 ;  /* 0x40000040000d7882 */ /* 0x000fe20000000000 */
[----:B------:R-:W-:Y:S01]  /*17e0*/  UMOV UR15, 0x40000040 ;  /* 0x40000040000f7882 */ /* 0x000fe20000000000 */
[----:B------:R-:W-:Y:S01]  /*17f0*/  UMOV UR17, 0x40000040 ;  /* 0x4000004000117882 */ /* 0x000fe20000000000 */
[----:B------:R-:W-:Y:S01]  /*1800*/  UMOV UR19, 0x40000040 ;  /* 0x4000004000137882 */ /* 0x000fe20000000000 */
[----:B------:R-:W1:Y:S01]  /*1810*/  SHFL.IDX PT, R2, R2, RZ, 0x1f ;  /* 0x00001fff02027589 */ /* 0x000e6200000e0000 */
[----:B------:R-:W-:Y:S01]  /*1820*/  UMOV UR21, 0x40000040 ;  /* 0x4000004000157882 */ /* 0x000fe20000000000 */
[----:B------:R-:W-:Y:S01]  /*1830*/  UMOV UR23, 0x40000040 ;  /* 0x4000004000177882 */ /* 0x000fe20000000000 */
[----:B------:R-:W-:-:S02]  /*1840*/  LOP3.LUT R5, R5, 0xffffff80, RZ, 0xc0, !PT ;  /* 0xffffff8005057812 */ /* 0x000fc400078ec0ff */
[----:B------:R-:W-:-:S03]  /*1850*/  ISETP.GE.AND P0, PT, R3, R0, PT ;  /* 0x000000000300720c */ /* 0x000fc60003f06270 */
[----:B------:R-:W-:Y:S01]  /*1860*/  IMAD.IADD R5, R152, 0x1, -R5 ;  /* 0x0000000198057824 */ /* 0x000fe200078e0a05 */
[----:B------:R-:W-:Y:S01]  /*1870*/  WARPGROUP.ARRIVE ;  /* 0x00000000000079c5 */ /* 0x000fe20000000000 */
[----:B-1----:R-:W-:-:S03]  /*1880*/  R2UR UR4, R2 ;  /* 0x00000000020472ca */ /* 0x002fc600000e0000 */
        /* <DEDUP_REMOVED lines=9> */
[----:B0-----:R-:W-:-:S04]  /*1920*/  ULEA UR5, UR7, UR5, 0x18 ;  /* 0x0000000507057291 */ /* 0x001fc8000f8ec03f */
        /* <DEDUP_REMOVED lines=43> */
.L_x_5002:
        /* <DEDUP_REMOVED lines=170> */
.L_x_5001:
[----:B------:R-:W-:Y:S01]  /*2680*/  BAR.SYNC.DEFER_BLOCKING 0xe, 0x100 ;  /* 0x0384000000007b1d */ /* 0x000fe20000010000 */
[----:B------:R-:W-:Y:S01]  /*2690*/  VIADD R2, R2, UR4 ;  /* 0x0000000402027c36 */ /* 0x000fe20008000000 */
[----:B------:R-:W-:Y:S01]  /*26a0*/  PLOP3.LUT P0, PT, PT, PT, PT, 0x8, 0x0 ;  /* 0x000000000000781c */ /* 0x000fe20003f0e170 */
[----:B-1----:R-:W-:-:S03]  /*26b0*/  IMAD.MOV.U32 R4, RZ, RZ, RZ ;  /* 0x000000ffff047224 */ /* 0x002fc600078e00ff */
[----:B------:R-:W-:-:S05]  /*26c0*/  LEA R2, R2, UR5, 0x2 ;  /* 0x0000000502027c11 */ /* 0x000fca000f8e10ff */
[----:B------:R-:W1:Y:S04]  /*26d0*/  LDS R3, [R2+0x38400] ;  /* 0x0384000002037984 */ /* 0x000e680000000800 */
[----:B------:R2:W3:Y:S02]  /*26e0*/  LDS R0, [R2+0x38420] ;  /* 0x0384200002007984 */ /* 0x0004e40000000800 */
[----:B--2---:R-:W-:Y:S02]  /*26f0*/  IMAD.MOV.U32 R2, RZ, RZ, RZ ;  /* 0x000000ffff027224 */ /* 0x004fe400078e00ff */
        /* <DEDUP_REMOVED lines=130> */
.L_x_4992:
[----:B------:R-:W0:Y:S01]  /*2f20*/  LDC R168, c[0x0][0x288] ;  /* 0x0000a200ffa87b82 */ /* 0x000e220000000800 */
[----:B------:R-:W-:Y:S01]  /*2f30*/  ULDC UR5, c[0x0][0x448] ;  /* 0x0001120000057ab9 */ /* 0x000fe20000000800 */
[----:B------:R-:W-:Y:S01]  /*2f40*/  ULDC.64 UR6, c[0x0][0xad8] ;  /* 0x0002b60000067ab9 */ /* 0x000fe20000000a00 */
[----:B------:R-:W-:Y:S02]  /*2f50*/  UISETP.NE.AND UP0, UPT, UR5, 0x1, UPT ;  /* 0x000000010500788c */ /* 0x000fe4000bf05270 */
[----:B------:R-:W-:Y:S02]  /*2f60*/  UIADD3 UR5, UR60, 0x3f, URZ ;  /* 0x0000003f3c057890 */ /* 0x000fe4000fffe03f */
[----:B------:R-:W-:-:S06]  /*2f70*/  UISETP.GE.AND UP1, UPT, UR7, 0x1, UPT ;  /* 0x000000010700788c */ /* 0x000fcc000bf26270 */
[----:B------:R-:W-:Y:S01]  /*2f80*/  PLOP3.LUT P1, PT, PT, PT, UP1, 0x80, 0x0 ;  /* 0x000000000000781c */ /* 0x000fe20003f2f018 */
        /* <DEDUP_REMOVED lines=21> */
.L_x_5004:
[----:B------:R-:W-:-:S11]  /*30e0*/  UISETP.NE.AND UP1, UPT, UR7, 0x1, UPT ;  /* 0x000000010700788c */ /* 0x000fd6000bf25270 */
[----:B------:R-:W-:Y:S02]  /*30f0*/  @UP1 ULDC.64 UR10, c[0x0][0xae0] ;  /* 0x0002b800000a1ab9 */ /* 0x000fe40000000a00 */
[----:B------:R-:W-:-:S04]  /*3100*/  UIMAD.WIDE.U32 UR8, UR5, UR10, URZ ;  /* 0x0000000a050872a5 */ /* 0x000fc8000f8e003f */
[----:B------:R-:W-:-:S12]  /*3110*/  @UP1 USHF.R.U32.HI UR5, URZ, UR11, UR9 ;  /* 0x0000000b3f051299 */ /* 0x000fd80008011609 */
.L_x_5005:
[----:B------:R-:W-:-:S06]  /*3120*/  UIMAD UR5, UR5, UR7, UR7 ;  /* 0x00000007050572a4 */ /* 0x000fcc000f8e0207 */
[----:B------:R-:W-:-:S07]  /*3130*/  VIMNMX R0, R0, UR5, PT ;  /* 0x0000000500007c48 */ /* 0x000fce000bfe0100 */
.L_x_5003:
[----:B------:R-:W-:Y:S01]  /*3140*/  IMAD R168, R16, R7, -R168 ;  /* 0x0000000710a87224 */ /* 0x000fe200078e0aa8 */
[----:B------:R-:W-:Y:S01]  /*3150*/  @UP0 ULDC UR8, c[0x0][0x44c] ;  /* 0x0001130000080ab9 */ /* 0x000fe20000000800 */
[----:B------:R-:W-:Y:S01]  /*3160*/  VIADD R0, R0, 0x3f ;  /* 0x0000003f00007836 */ /* 0x000fe20000000000 */
[----:B------:R-:W-:Y:S02]  /*3170*/  UIMAD.WIDE.U32 UR8, UR60, UR8, URZ ;  /* 0x000000083c0872a5 */ /* 0x000fe4000f8e003f */
[----:B------:R-:W-:Y:S01]  /*3180*/  R2UR UR6, R168 ;  /* 0x00000000a80672ca */ /* 0x000fe200000e0000 */
[----:B------:R-:W-:Y:S01]  /*3190*/  @UP0 ULDC UR10, c[0x0][0x450] ;  /* 0x00011400000a0ab9 */ /* 0x000fe20000000800 */
[----:B------:R-:W-:Y:S01]  /*31a0*/  UMOV UR5, UR60 ;  /* 0x0000003c00057c82 */ /* 0x000fe20008000000 */
[----:B------:R-:W-:Y:S01]  /*31b0*/  SHF.R.S32.HI R5, RZ, 0x1f, R0 ;  /* 0x0000001fff057819 */ /* 0x000fe20000011400 */
[----:B------:R-:W-:-:S03]  /*31c0*/  @UP0 USHF.R.U32.HI UR5, URZ, UR10, UR9 ;  /* 0x0000000a3f050299 */ /* 0x000fc60008011609 */
[----:B------:R-:W-:-:S04]  /*31d0*/  LEA.HI R5, R5, R0, RZ, 0x6 ;  /* 0x0000000005057211 */ /* 0x000fc800078f30ff */
[----:B------:R-:W-:Y:S02]  /*31e0*/  SHF.R.S32.HI R0, RZ, 0x6, R5 ;  /* 0x00000006ff007819 */ /* 0x000fe40000011405 */
[----:B------:R-:W-:Y:S02]  /*31f0*/  UIADD3 UR5, UR6, UR5, URZ ;  /* 0x0000000506057290 */ /* 0x000fe4000fffe03f */
[----:B------:R-:W-:Y:S01]  /*3200*/  VIMNMX R184, R3, R0, PT ;  /* 0x0000000003b87248 */ /* 0x000fe20003fe0100 */
        /* <DEDUP_REMOVED lines=13> */
.L_x_5007:
[----:B------:R-:W-:-:S11]  /*32e0*/  UISETP.NE.AND UP0, UPT, UR7, 0x1, UPT ;  /* 0x000000010700788c */ /* 0x000fd6000bf05270 */
[----:B------:R-:W-:Y:S02]  /*32f0*/  @UP0 ULDC.64 UR10, c[0x0][0xae0] ;  /* 0x0002b800000a0ab9 */ /* 0x000fe40000000a00 */
[----:B------:R-:W-:-:S04]  /*3300*/  UIMAD.WIDE.U32 UR8, UR5, UR10, URZ ;  /* 0x0000000a050872a5 */ /* 0x000fc8000f8e003f */
[----:B------:R-:W-:-:S12]  /*3310*/  @UP0 USHF.R.U32.HI UR5, URZ, UR11, UR9 ;  /* 0x0000000b3f050299 */ /* 0x000fd80008011609 */
.L_x_5008:
[----:B------:R-:W-:-:S04]  /*3320*/  UIMAD UR5, UR5, UR7, URZ ;  /* 0x00000007050572a4 */ /* 0x000fc8000f8e023f */
[----:B------:R-:W-:-:S04]  /*3330*/  UISETP.LT.AND UP0, UPT, UR6, UR5, UPT ;  /* 0x000000050600728c */ /* 0x000fc8000bf01270 */
[----:B------:R-:W-:-:S12]  /*3340*/  USEL UR6, UR6, UR5, !UP0 ;  /* 0x0000000506067287 */ /* 0x000fd8000c000000 */
.L_x_5006:
        /* <DEDUP_REMOVED lines=8> */
[----:B------:R-:W-:-:S04]  /*33d0*/  UISETP.NE.AND UP0, UPT, UR12, URZ, UPT ;  /* 0x0000003f0c00728c */ /* 0x000fc8000bf05270 */
[----:B------:R-:W-:-:S07]  /*33e0*/  ISETP.GT.AND P0, PT, R184, UR9, PT ;  /* 0x00000009b8007c0c */ /* 0x000fce000bf04270 */
[----:B------:R-:W-:-:S06]  /*33f0*/  @!UP0 ULDC UR12, c[0x0][0xae8] ;  /* 0x0002ba00000c8ab9 */ /* 0x000fcc0000000800 */
[----:B------:R-:W-:Y:S05]  /*3400*/  @!P0 BRA `(.L_x_5009) ;  /* 0x00000000008c8947 */ /* 0x000fea0003800000 */
[----:B------:R-:W-:Y:S01]  /*3410*/  IMAD.U32 R5, RZ, RZ, UR12 ;  /* 0x0000000cff057e24 */ /* 0x000fe2000f8e00ff */
[----:B------:R-:W-:-:S04]  /*3420*/  UMOV UR4, URZ ;  /* 0x0000003f00047c82 */ /* 0x000fc80008000000 */
        /* <DEDUP_REMOVED lines=33> */
.L_x_5009:
[----:B------:R-:W-:Y:S02]  /*3640*/  UIMAD UR5, UR10, UR4, UR9 ;  /* 0x000000040a0572a4 */ /* 0x000fe4000f8e0209 */
[----:B------:R-:W-:Y:S01]  /*3650*/  IMAD.U32 R3, RZ, RZ, UR4 ;  /* 0x00000004ff037e24 */ /* 0x000fe2000f8e00ff */
[----:B------:R-:W-:Y:S01]  /*3660*/  PLOP3.LUT P0, PT, PT, PT, PT, 0x80, 0x0 ;  /* 0x000000000000781c */ /* 0x000fe20003f0f070 */
[----:B------:R-:W-:Y:S01]  /*3670*/  IMAD.MOV.U32 R2, RZ, RZ, RZ ;  /* 0x000000ffff027224 */ /* 0x000fe200078e00ff */
[----:B------:R-:W-:Y:S01]  /*3680*/  CS2R R150, SRZ ;  /* 0x0000000000967805 */ /* 0x000fe2000001ff00 */
[----:B------:R-:W-:Y:S01]  /*3690*/  IMAD.MOV.U32 R4, RZ, RZ, RZ ;  /* 0x000000ffff047224 */ /* 0x000fe200078e00ff */
[----:B------:R-:W-:Y:S01]  /*36a0*/  VIADDMNMX R184, R3, UR5, R184, PT ;  /* 0x0000000503b87c46 */ /* 0x000fe2000b8001b8 */
[----:B------:R-:W-:Y:S01]  /*36b0*/  IMAD.U32 R198, RZ, RZ, UR5 ;  /* 0x00000005ffc67e24 */ /* 0x000fe2000f8e00ff */
[----:B------:R-:W-:Y:S02]  /*36c0*/  CS2R R148, SRZ ;  /* 0x0000000000947805 */ /* 0x000fe4000001ff00 */
[----:B------:R-:W-:-:S02]  /*36d0*/  CS2R R146, SRZ ;  /* 0x0000000000927805 */ /* 0x000fc4000001ff00 */
[----:B------:R-:W-:Y:S02]  /*36e0*/  ISETP.GT.AND P1, PT, R184, UR5, PT ;  /* 0x00000005b8007c0c */ /* 0x000fe4000bf24270 */
        /* <DEDUP_REMOVED lines=70> */
[----:B------:R-:W-:Y:S01]  /*3b50*/  LOP3.LUT R3, R2, 0x1fffe, RZ, 0xc0, !PT ;  /* 0x0001fffe02037812 */ /* 0x000fe200078ec0ff */
[----:B------:R-:W-:-:S04]  /*3b60*/  VIADD R2, R199, 0x36400 ;  /* 0x00036400c7027836 */ /* 0x000fc80000000000 */
[----:B------:R-:W-:Y:S01]  /*3b70*/  IMAD.IADD R0, R0, 0x1, -R3 ;  /* 0x0000000100007824 */ /* 0x000fe200078e0a03 */
[----:B------:R-:W-:-:S03]  /*3b80*/  LOP3.LUT P0, RZ, R2, 0x3ff, RZ, 0xc0, !PT ;  /* 0x000003ff02ff7812 */ /* 0x000fc6000780c0ff */
[----:B------:R-:W-:-:S04]  /*3b90*/  IMAD R0, R0, 0x8000, R199 ;  /* 0x0000800000007824 */ /* 0x000fc800078e02c7 */
[----:B------:R-:W-:-:S05]  /*3ba0*/  VIADD R0, R0, 0x400 ;  /* 0x0000040000007836 */ /* 0x000fca0000000000 */
[----:B------:R-:W-:-:S04]  /*3bb0*/  SHF.R.U32.HI R0, RZ, 0x4, R0 ;  /* 0x00000004ff007819 */ /* 0x000fc80000011600 */
[----:B------:R-:W-:-:S04]  /*3bc0*/  LOP3.LUT R0, R0, 0x3fff, RZ, 0xc0, !PT ;  /* 0x00003fff00007812 */ /* 0x000fc800078ec0ff */
        /* <DEDUP_REMOVED lines=18> */
.L_x_5010:
        /* <DEDUP_REMOVED lines=11> */
.L_x_5195:
[----:B------:R-:W2:Y:S01]  /*3da0*/  LDL R7, [R1+0x34] ;  /* 0x0000340001077983 */ /* 0x000ea20000100800 */
[----:B------:R-:W-:Y:S01]  /*3db0*/  IMAD.IADD R197, R197, 0x1, -R2 ;  /* 0x00000001c5c57824 */ /* 0x000fe200078e0a02 */
[----:B------:R-:W-:-:S04]  /*3dc0*/  LEA.HI R6, R6, R17, RZ, 0x5 ;  /* 0x0000001106067211 */ /* 0x000fc800078f28ff */
[----:B------:R-:W-:Y:S02]  /*3dd0*/  SHF.R.S32.HI R6, RZ, 0x5, R6 ;  /* 0x00000005ff067819 */ /* 0x000fe40000011406 */
[----:B--2---:R-:W-:Y:S02]  /*3de0*/  R2UR UR4, R7 ;  /* 0x00000000070472ca */ /* 0x004fe400000e0000 */
[----:B------:R-:W-:Y:S02]  /*3df0*/  LEA.HI R7, R0, R5, RZ, 0x3 ;  /* 0x0000000500077211 */ /* 0x000fe400078f18ff */
[----:B------:R-:W-:Y:S02]  /*3e00*/  LOP3.LUT R0, R3, 0x7ffffffc, RZ, 0xc0, !PT ;  /* 0x7ffffffc03007812 */ /* 0x000fe400078ec0ff */
[----:B------:R-:W-:-:S03]  /*3e10*/  LOP3.LUT R2, R7, 0xfffffff8, RZ, 0xc0, !PT ;  /* 0xfffffff807027812 */ /* 0x000fc600078ec0ff */
[----:B------:R-:W-:Y:S02]  /*3e20*/  IMAD.IADD R0, R17, 0x1, -R0 ;  /* 0x0000000111007824 */ /* 0x000fe400078e0a00 */
[----:B------:R-:W-:Y:S02]  /*3e30*/  IMAD.IADD R195, R5, 0x1, -R2 ;  /* 0x0000000105c37824 */ /* 0x000fe400078e0a02 */
[----:B------:R-:W-:Y:S01]  /*3e40*/  ULOP3.LUT UR4, UR4, 0x1, URZ, 0xfc, !UPT ;  /* 0x0000000104047892 */ /* 0x000fe2000f8efc3f */
[----:B------:R-:W-:Y:S02]  /*3e50*/  IMAD.SHL.U32 R2, R0, 0x2, RZ ;  /* 0x0000000200027824 */ /* 0x000fe400078e00ff */
[----:B------:R-:W-:Y:S02]  /*3e60*/  IMAD R195, R6, 0x10, R195 ;  /* 0x0000001006c37824 */ /* 0x000fe400078e02c3 */
[----:B------:R-:W-:Y:S02]  /*3e70*/  IMAD R197, R197, 0x100, R2 ;  /* 0x00000100c5c57824 */ /* 0x000fe400078e0202 */
[----:B------:R-:W-:-:S05]  /*3e80*/  IMAD.U32 R3, RZ, RZ, UR4 ;  /* 0x00000004ff037e24 */ /* 0x000fca000f8e00ff */
[----:B------:R-:W-:-:S13]  /*3e90*/  ISETP.NE.AND P0, PT, R3, 0x3, PT ;  /* 0x000000030300780c */ /* 0x000fda0003f05270 */
[----:B------:R-:W-:Y:S05]  /*3ea0*/  @!P0 BRA `(.L_x_5012) ;  /* 0x0000000000048947 */ /* 0x000fea0003800000 */
[----:B------:R-:W-:Y:S01]  /*3eb0*/  BPT.TRAP 0x1 ;  /* 0x000000040000795c */ /* 0x000fe20000300000 */
.L_x_5012:
[----:B------:R1:W2:Y:S01]  /*3ec0*/  SYNCS.PHASECHK.TRANS64.TRYWAIT P1, [R199+URZ+0x38830], R4 ;  /* 0x03883004c70075a7 */ /* 0x0002a2000802017f */
[----:B------:R-:W-:Y:S05]  /*3ed0*/  @!P0 BRA `(.L_x_5013) ;  /* 0x0000000000048947 */ /* 0x000fea0003800000 */
[----:B------:R-:W-:Y:S01]  /*3ee0*/  BPT.TRAP 0x1 ;  /* 0x000000040000795c */ /* 0x000fe20000300000 */
.L_x_5013:
[----:B--2---:R-:W-:Y:S05]  /*3ef0*/  @P1 BRA `(.L_x_5014) ;  /* 0x0000000000081947 */ /* 0x004fea0003800000 */
[----:B------:R-:W2:Y:S02]  /*3f00*/  SYNCS.PHASECHK.TRANS64.TRYWAIT P1, [R199+URZ+0x38830], R4 ;  /* 0x03883004c70075a7 */ /* 0x000ea4000802017f */
[----:B--2---:R-:W-:Y:S05]  /*3f10*/  @!P1 BRA `(.L_x_5015) ;  /* 0x0000016000ac9947 */ /* 0x004fea0003800000 */
.L_x_5014:
        /* <DEDUP_REMOVED lines=31> */
[----:B------:R-:W-:Y:S02]  /*4110*/  VIADD R0, R0, 0x6 ;  /* 0x0000000600007836 */ /* 0x000fe40000000000 */
[----:B------:R-:W-:-:S03]  /*4120*/  IMAD.U32 R19, RZ, RZ, UR9 ;  /* 0x00000009ff137e24 */ /* 0x000fc6000f8e00ff */
        /* <DEDUP_REMOVED lines=11> */
[----:B------:R-:W-:Y:S02]  /*41e0*/  UMOV UR9, 0x40000040 ;  /* 0x4000004000097882 */ /* 0x000fe40000000000 */
[----:B------:R-:W-:-:S06]  /*41f0*/  IMAD.U32 R15, RZ, RZ, UR9 ;  /* 0x00000009ff0f7e24 */ /* 0x000fcc000f8e00ff */
        /* <DEDUP_REMOVED lines=19> */
.L_x_5196:
[----:B------:R-:W-:Y:S05]  /*4330*/  @!P0 BRA `(.L_x_5017) ;  /* 0x0000000000048947 */ /* 0x000fea0003800000 */
[----:B------:R-:W-:Y:S01]  /*4340*/  BPT.TRAP 0x1 ;  /* 0x000000040000795c */ /* 0x000fe20000300000 */
.L_x_5017:
[----:B------:R4:W0:Y:S01]  /*4350*/  SYNCS.PHASECHK.TRANS64.TRYWAIT P1, [R199+URZ+0x38850], R4 ;  /* 0x03885004c70075a7 */ /* 0x000822000802017f */
[----:B------:R-:W-:Y:S05]  /*4360*/  @!P0 BRA `(.L_x_5018) ;  /* 0x0000000000048947 */ /* 0x000fea0003800000 */
[----:B------:R-:W-:Y:S01]  /*4370*/  BPT.TRAP 0x1 ;  /* 0x000000040000795c */ /* 0x000fe20000300000 */
.L_x_5018:
        /* <DEDUP_REMOVED lines=11> */
.L_x_5019:
[C---:B------:R-:W-:Y:S01]  /*4430*/  R2UR UR4, R0.reuse ;  /* 0x00000000000472ca */ /* 0x040fe200000e0000 */
[----:B------:R-:W-:Y:S01]  /*4440*/  WARPGROUP.ARRIVE ;  /* 0x00000000000079c5 */ /* 0x000fe20000000000 */
[C---:B------:R-:W-:Y:S01]  /*4450*/  R2UR UR6, R17.reuse ;  /* 0x00000000110672ca */ /* 0x040fe200000e0000 */
[----:B------:R-:W-:Y:S01]  /*4460*/  UMOV UR9, 0x40000040 ;  /* 0x4000004000097882 */ /* 0x000fe20000000000 */
[----:B------:R-:W-:Y:S01]  /*4470*/  UMOV UR7, 0x40000040 ;  /* 0x4000004000077882 */ /* 0x000fe20000000000 */
[----:B------:R-:W-:Y:S01]  /*4480*/  UMOV UR5, UR9 ;  /* 0x0000000900057c82 */ /* 0x000fe20008000000 */
[----:B------:R-:W-:Y:S01]  /*4490*/  VIADD R3, R0, 0x2 ;  /* 0x0000000200037836 */ /* 0x000fe20000000000 */
[----:B------:R-:W-:Y:S01]  /*44a0*/  UMOV UR11, 0x40000040 ;  /* 0x40000040000b7882 */ /* 0x000fe20000000000 */
[C---:B-1234-:R-:W-:Y:S01]  /*44b0*/  VIADD R4, R17.reuse, 0x2 ;  /* 0x0000000211047836 */ /* 0x05efe20000000000 */
[----:B------:R-:W-:Y:S01]  /*44c0*/  UMOV UR13, 0x40000040 ;  /* 0x40000040000d7882 */ /* 0x000fe20000000000 */
[----:B------:R-:W-:Y:S01]  /*44d0*/  IMAD.U32 R7, RZ, RZ, UR9 ;  /* 0x00000009ff077e24 */ /* 0x000fe2000f8e00ff */
[----:B------:R-:W-:Y:S01]  /*44e0*/  UMOV UR9, 0x40000040 ;  /* 0x4000004000097882 */ /* 0x000fe20000000000 */
[----:B------:R-:W-:Y:S01]  /*44f0*/  VIADD R10, R17, 0x4 ;  /* 0x00000004110a7836 */ /* 0x000fe20000000000 */
        /* <DEDUP_REMOVED lines=11> */
[----:B------:R-:W-:Y:S01]  /*45b0*/  UMOV UR15, 0x40000040 ;  /* 0x40000040000f7882 */ /* 0x000fe20000000000 */
[----:B------:R-:W-:Y:S01]  /*45c0*/  IMAD.U32 R13, RZ, RZ, UR9 ;  /* 0x00000009ff0d7e24 */ /* 0x000fe2000f8e00ff */
[----:B------:R-:W-:Y:S01]  /*45d0*/  UMOV UR17, 0x40000040 ;  /* 0x4000004000117882 */ /* 0x000fe20000000000 */
        /* <DEDUP_REMOVED lines=23> */
[C---:B------:R-:W-:Y:S01]  /*4750*/  VIADD R186, R0.reuse, 0x800 ;  /* 0x0000080000ba7836 */ /* 0x040fe20000000000 */
[----:B------:R-:W-:Y:S01]  /*4760*/  UMOV UR57, 0x40000040 ;  /* 0x4000004000397882 */ /* 0x000fe20000000000 */
[----:B------:R-:W-:Y:S01]  /*4770*/  UMOV UR59, 0x40000040 ;  /* 0x40000040003b7882 */ /* 0x000fe20000000000 */
[----:B------:R-:W-:Y:S01]  /*4780*/  IMAD.MOV.U32 R23, RZ, RZ, 0x4 ;  /* 0x00000004ff177424 */ /* 0x000fe200078e00ff */
[----:B------:R-:W1:Y:S01]  /*4790*/  S2R R60, SR_TID.X ;  /* 0x00000000003c7919 */ /* 0x000e620000002100 */
[----:B------:R-:W-:Y:S01]  /*47a0*/  VIADD R185, R0, 0xa00 ;  /* 0x00000a0000b97836 */ /* 0x000fe20000000000 */
[----:B------:R-:W-:Y:S01]  /*47b0*/  LEA R61, R184, 0xffffffc0, 0x6 ;  /* 0xffffffc0b83d7811 */ /* 0x000fe200078e30ff */
[----:B------:R-:W-:-:S02]  /*47c0*/  VIADD R200, R0, 0xe00 ;  /* 0x00000e0000c87836 */ /* 0x000fc40000000000 */
[----:B------:R-:W-:Y:S01]  /*47d0*/  VIADD R187, R195, UR60 ;  /* 0x0000003cc3bb7c36 */ /* 0x000fe20008000000 */
        /* <DEDUP_REMOVED lines=72> */
[----:B------:R-:W0:Y:S01]  /*4c60*/  SHFL.IDX PT, R3, R11, RZ, 0x1f ;  /* 0x00001fff0b037589 */ /* 0x000e2200000e0000 */
[----:B------:R-:W-:Y:S01]  /*4c70*/  VIADD R10, R17, 0x800 ;  /* 0x00000800110a7836 */ /* 0x000fe20000000000 */
[----:B------:R-:W-:Y:S01]  /*4c80*/  HGMMA.64x64x16.F32.BF16 R24, gdesc[UR4], R24, gsb0 ;  /* 0x00e00000041879f0 */ /* 0x000fe20008001818 */
[----:B------:R-:W-:Y:S01]  /*4c90*/  ULDC UR6, c[0x0][0x448] ;  /* 0x0001120000067ab9 */ /* 0x000fe20000000800 */
[----:B------:R-:W-:Y:S01]  /*4ca0*/  ULDC UR7, c[0x0][0x2f0] ;  /* 0x0000bc0000077ab9 */ /* 0x000fe20000000800 */
[----:B------:R-:W-:-:S06]  /*4cb0*/  UISETP.NE.AND UP0, UPT, UR6, 0x1, UPT ;  /* 0x000000010600788c */ /* 0x000fcc000bf05270 */
[----:B------:R-:W-:Y:S02]  /*4cc0*/  PLOP3.LUT P2, PT, PT, PT, UP0, 0x80, 0x0 ;  /* 0x000000000000781c */ /* 0x000fe40003f4f008 */
[----:B------:R-:W-:-:S03]  /*4cd0*/  PLOP3.LUT P3, PT, PT, PT, UP0, 0x80, 0x0 ;  /* 0x000000000000781c */ /* 0x000fc60003f6f008 */
[----:B------:R-:W-:Y:S01]  /*4ce0*/  @UP0 ULDC UR6, c[0x0][0x44c] ;  /* 0x0001130000060ab9 */ /* 0x000fe20000000800 */
[----:B0-----:R-:W-:-:S04]  /*4cf0*/  ISETP.GT.AND P1, PT, R3, 0x7f, PT ;  /* 0x0000007f0300780c */ /* 0x001fc80003f24270 */
[----:B------:R-:W-:-:S05]  /*4d00*/  SEL R3, RZ, 0x2, !P1 ;  /* 0x00000002ff037807 */ /* 0x000fca0004800000 */
[C---:B------:R-:W-:Y:S02]  /*4d10*/  IMAD.IADD R11, R3.reuse, 0x1, R186 ;  /* 0x00000001030b7824 */ /* 0x040fe400078e02ba */
[----:B------:R-:W-:-:S03]  /*4d20*/  IMAD.IADD R22, R3, 0x1, R10 ;  /* 0x0000000103167824 */ /* 0x000fc600078e020a */
[----:B------:R-:W-:Y:S02]  /*4d30*/  R2UR UR56, R11 ;  /* 0x000000000b3872ca */ /* 0x000fe400000e0000 */
[----:B------:R-:W-:Y:S02]  /*4d40*/  R2UR UR58, R22 ;  /* 0x00000000163a72ca */ /* 0x000fe400000e0000 */
[C---:B------:R-:W-:Y:S02]  /*4d50*/  SEL R11, R23.reuse, 0x2, P1 ;  /* 0x00000002170b7807 */ /* 0x040fe40000800000 */
[----:B------:R-:W-:-:S03]  /*4d60*/  SEL R23, R23, 0x6, !P1 ;  /* 0x0000000617177807 */ /* 0x000fc60004800000 */
[--C-:B------:R-:W-:Y:S02]  /*4d70*/  IMAD.IADD R22, R186, 0x1, R11.reuse ;  /* 0x00000001ba167824 */ /* 0x100fe400078e020b */
[C---:B------:R-:W-:Y:S02]  /*4d80*/  IMAD.IADD R56, R10.reuse, 0x1, R11 ;  /* 0x000000010a387824 */ /* 0x040fe400078e020b */
[----:B------:R-:W-:Y:S01]  /*4d90*/  IMAD.IADD R10, R10, 0x1, R23 ;  /* 0x000000010a0a7824 */ /* 0x000fe200078e0217 */
[----:B------:R-:W-:Y:S02]  /*4da0*/  WARPGROUP.DEPBAR.LE gsb0, 0x0 ;  /* 0x00008000000079c5 */ /* 0x000fe40000010000 */
[----:B------:R-:W-:-:S06]  /*4db0*/  WARPGROUP.ARRIVE ;  /* 0x00000000000079c5 */ /* 0x000fcc0000000000 */
[----:B------:R-:W-:Y:S03]  /*4dc0*/  HGMMA.64x64x16.F32.BF16 R24, gdesc[UR8], R24, gsb0 ;  /* 0x00e00000081879f0 */ /* 0x000fe60008001818 */
[----:B------:R-:W-:Y:S02]  /*4dd0*/  WARPGROUP.DEPBAR.LE gsb0, 0x0 ;  /* 0x00008000000079c5 */ /* 0x000fe40000010000 */
[----:B------:R-:W-:-:S06]  /*4de0*/  WARPGROUP.ARRIVE ;  /* 0x00000000000079c5 */ /* 0x000fcc0000000000 */
[----:B------:R-:W-:Y:S01]  /*4df0*/  HGMMA.64x64x16.F32.BF16 R24, gdesc[UR12], R24, gsb0 ;  /* 0x00e000000c1879f0 */ /* 0x000fe20008001818 */
[----:B------:R-:W-:Y:S02]  /*4e00*/  ULDC.64 UR14, c[0x0][0xad8] ;  /* 0x0002b600000e7ab9 */ /* 0x000fe40000000a00 */
[----:B------:R-:W-:Y:S01]  /*4e10*/  UISETP.GE.AND UP1, UPT, UR15, 0x1, UPT ;  /* 0x000000010f00788c */ /* 0x000fe2000bf26270 */
        /* <DEDUP_REMOVED lines=140> */
[----:B------:R-:W-:Y:S01]  /*56e0*/  IMAD.MOV.U32 R59, RZ, RZ, -0x40 ;  /* 0xffffffc0ff3b7424 */ /* 0x000fe200078e00ff */
        /* <DEDUP_REMOVED lines=51> */
[----:B------:R-:W-:-:S04]  /*5a20*/  LEA.HI R3, R57, R152, RZ, 0x2 ;  /* 0x0000009839037211 */ /* 0x000fc800078f10ff */
[----:B------:R-:W-:-:S05]  /*5a30*/  LOP3.LUT R3, R3, 0xfffffffc, RZ, 0xc0, !PT ;  /* 0xfffffffc03037812 */ /* 0x000fca00078ec0ff */
[----:B------:R-:W-:-:S05]  /*5a40*/  IMAD.IADD R3, R152, 0x1, -R3 ;  /* 0x0000000198037824 */ /* 0x000fca00078e0a03 */
[----:B------:R-:W-:-:S04]  /*5a50*/  LEA.HI R10, R3, R3, RZ, 0x1 ;  /* 0x00000003030a7211 */ /* 0x000fc800078f08ff */
[----:B------:R-:W-:-:S05]  /*5a60*/  LOP3.LUT R10, R10, 0x1ffffffe, RZ, 0xc0, !PT ;  /* 0x1ffffffe0a0a7812 */ /* 0x000fca00078ec0ff */
[----:B------:R-:W-:Y:S02]  /*5a70*/  IMAD.IADD R10, R3, 0x1, -R10 ;  /* 0x00000001030a7824 */ /* 0x000fe400078e0a0a */
[----:B------:R-:W-:Y:S02]  /*5a80*/  @!P1 VIADD R3, R199, 0x38840 ;  /* 0x00038840c7039836 */ /* 0x000fe40000000000 */
[----:B------:R-:W-:-:S03]  /*5a90*/  IMAD R187, R10, 0x8, R187 ;  /* 0x000000080abb7824 */ /* 0x000fc600078e02bb */
[----:B------:R-:W-:Y:S01]  /*5aa0*/  @!P1 PRMT R3, RZ, 0x654, R3 ;  /* 0x00000654ff039816 */ /* 0x000fe20000000003 */
[----:B------:R-:W-:Y:S01]  /*5ab0*/  @P2 IMAD.HI.U32 R11, R187, UR6, RZ ;  /* 0x00000006bb0b2c27 */ /* 0x000fe2000f8e00ff */
[----:B------:R-:W-:Y:S01]  /*5ac0*/  @UP0 ULDC UR6, c[0x0][0x450] ;  /* 0x0001140000060ab9 */ /* 0x000fe20000000800 */
[----:B------:R-:W-:Y:S02]  /*5ad0*/  PLOP3.LUT P2, PT, PT, PT, UP1, 0x40, 0x0 ;  /* 0x000000000000781c */ /* 0x000fe40003f4e818 */
[----:B------:R-:W-:Y:S01]  /*5ae0*/  IMAD.MOV.U32 R10, RZ, RZ, R187 ;  /* 0x000000ffff0a7224 */ /* 0x000fe200078e00bb */
[----:B------:R-:W-:Y:S01]  /*5af0*/  @P3 SHF.R.U32.HI R10, RZ, UR6, R11 ;  /* 0x00000006ff0a3c19 */ /* 0x000fe2000801160b */
[----:B------:R-:W-:Y:S02]  /*5b00*/  ULDC UR6, c[0x0][0x288] ;  /* 0x0000a20000067ab9 */ /* 0x000fe40000000800 */
[----:B------:R-:W-:Y:S01]  /*5b10*/  IMAD.U32 R189, RZ, RZ, UR6 ;  /* 0x00000006ffbd7e24 */ /* 0x000fe2000f8e00ff */
[----:B------:R-:W-:Y:S01]  /*5b20*/  ULDC UR6, c[0x0][0xad4] ;  /* 0x0002b50000067ab9 */ /* 0x000fe20000000800 */
[----:B------:R-:W0:Y:S01]  /*5b30*/  SHFL.IDX PT, R23, R10, RZ, 0x1c1f ;  /* 0x001c1fff0a177589 */ /* 0x000e2200000e0000 */
[----:B------:R-:W-:-:S06]  /*5b40*/  ULOP3.LUT UR61, URZ, UR6, URZ, 0x33, !UPT ;  /* 0x000000063f3d7292 */ /* 0x000fcc000f8e333f */
[----:B------:R-:W-:Y:S01]  /*5b50*/  IMAD.U32 R201, RZ, RZ, UR61 ;  /* 0x0000003dffc97e24 */ /* 0x000fe2000f8e00ff */
[----:B------:R-:W-:Y:S02]  /*5b60*/  WARPGROUP.DEPBAR.LE gsb0, 0x0 ;  /* 0x00008000000079c5 */ /* 0x000fe40000010000 */
[----:B------:R-:W-:-:S06]  /*5b70*/  WARPGROUP.ARRIVE ;  /* 0x00000000000079c5 */ /* 0x000fcc0000000000 */
[----:B------:R-:W-:Y:S03]  /*5b80*/  HGMMA.64x64x16.F32.BF16 R24, gdesc[UR56], R24, gsb0 ;  /* 0x00e00000381879f0 */ /* 0x000fe60008001818 */
[----:B------:R-:W-:Y:S02]  /*5b90*/  WARPGROUP.DEPBAR.LE gsb0, 0x0 ;  /* 0x00008000000079c5 */ /* 0x000fe40000010000 */
[----:B------:R1:W-:Y:S02]  /*5ba0*/  @!P1 SYNCS.ARRIVE.TRANS64.RED.A1T0 RZ, [R3+URZ], RZ ;  /* 0x000000ff03ff99a7 */ /* 0x0003e4000810043f */
[----:B-1----:R-:W-:-:S04]  /*5bb0*/  IMAD R3, R184, R59, 0x41 ;  /* 0x00000041b8037424 */ /* 0x002fc800078e023b */
[C---:B------:R-:W-:Y:S02]  /*5bc0*/  IMAD R11, R16.reuse, UR7, R3 ;  /* 0x00000007100b7c24 */ /* 0x040fe4000f8e0203 */
[----:B------:R-:W-:-:S03]  /*5bd0*/  IMAD R3, R16, UR7, -R61 ;  /* 0x0000000710037c24 */ /* 0x000fc6000f8e0a3d */
[--C-:B------:R-:W-:Y:S01]  /*5be0*/  IADD3 R11, R11, -R189, -R2.reuse ;  /* 0x800000bd0b0b7210 */ /* 0x100fe20007ffe802 */
[----:B------:R-:W-:-:S04]  /*5bf0*/  IMAD.IADD R58, R3, 0x1, -R2 ;  /* 0x00000001033a7824 */ /* 0x000fc800078e0a02 */
[C---:B------:R-:W-:Y:S02]  /*5c00*/  VIADD R63, R11.reuse, UR14 ;  /* 0x0000000e0b3f7c36 */ /* 0x040fe40008000000 */
[----:B------:R-:W-:-:S03]  /*5c10*/  VIADD R60, R11, UR61 ;  /* 0x0000003d0b3c7c36 */ /* 0x000fc60008000000 */
[----:B0-----:R-:W-:Y:S01]  /*5c20*/  VIADDMNMX R3, R23, R63, R58, PT ;  /* 0x0000003f17037246 */ /* 0x001fe2000380013a */
[----:B------:R-:W-:Y:S01]  /*5c30*/  IMAD.IADD R11, R60, 0x1, R23 ;  /* 0x000000013c0b7824 */ /* 0x000fe200078e0217 */
[----:B------:R-:W-:Y:S06]  /*5c40*/  @P2 BRA `(.L_x_5021) ;  /* 0x00000000005c2947 */ /* 0x000fec0003800000 */
[----:B------:R-:W-:Y:S01]  /*5c50*/  IMAD R56, R16, UR7, R23 ;  /* 0x0000000710387c24 */ /* 0x000fe2000f8e0217 */
[----:B------:R-:W-:Y:S03]  /*5c60*/  BSSY B0, `(.L_x_5022) ;  /* 0x0000011000007945 */ /* 0x000fe60003800000 */
[----:B------:R-:W-:-:S05]  /*5c70*/  IMAD.IADD R56, R56, 0x1, -R189 ;  /* 0x0000000138387824 */ /* 0x000fca00078e0abd */
        /* <DEDUP_REMOVED lines=10> */
.L_x_5023:
[----:B------:R-:W-:-:S06]  /*5d20*/  UISETP.NE.AND UP2, UPT, UR15, 0x1, UPT ;  /* 0x000000010f00788c */ /* 0x000fcc000bf45270 */
[----:B------:R-:W-:-:S05]  /*5d30*/  PLOP3.LUT P2, PT, PT, PT, UP2, 0x80, 0x0 ;  /* 0x000000000000781c */ /* 0x000fca0003f4f028 */
[----:B------:R-:W-:-:S08]  /*5d40*/  @UP2 ULDC.64 UR10, c[0x0][0xae0] ;  /* 0x0002b800000a2ab9 */ /* 0x000fd00000000a00 */
[----:B------:R-:W-:-:S05]  /*5d50*/  @P2 IMAD.HI.U32 R23, R56, UR10, RZ ;  /* 0x0000000a38172c27 */ /* 0x000fca000f8e00ff */
[----:B------:R-:W-:-:S07]  /*5d60*/  @P2 SHF.R.U32.HI R56, RZ, UR11, R23 ;  /* 0x0000000bff382c19 */ /* 0x000fce0008011617 */
.L_x_5024:
[----:B------:R-:W-:Y:S05]  /*5d70*/  BSYNC B0 ;  /* 0x0000000000007941 */ /* 0x000fea0003800000 */
.L_x_5022:
[----:B------:R-:W-:-:S04]  /*5d80*/  IMAD R23, R56, UR15, -R61 ;  /* 0x0000000f38177c24 */ /* 0x000fc8000f8e0a3d */
[----:B------:R-:W-:-:S05]  /*5d90*/  IMAD.IADD R56, R23, 0x1, -R2 ;  /* 0x0000000117387824 */ /* 0x000fca00078e0a02 */
[----:B------:R-:W-:Y:S02]  /*5da0*/  VIMNMX R11, R11, R56, !PT ;  /* 0x000000380b0b7248 */ /* 0x000fe40007fe0100 */
[----:B------:R-:W-:-:S07]  /*5db0*/  VIADDMNMX R3, R56, UR15, R3, PT ;  /* 0x0000000f38037c46 */ /* 0x000fce000b800103 */
.L_x_5021:
[----:B------:R-:W0:Y:S01]  /*5dc0*/  SHFL.IDX PT, R23, R10, 0x1, 0x1c1f ;  /* 0x003c1f000a177f89 */ /* 0x000e2200000e0000 */
[----:B------:R-:W-:Y:S02]  /*5dd0*/  PLOP3.LUT P2, PT, PT, PT, UP1, 0x40, 0x0 ;  /* 0x000000000000781c */ /* 0x000fe40003f4e818 */
[----:B0-----:R-:W-:Y:S01]  /*5de0*/  VIADDMNMX R56, R23, R63, R58, PT ;  /* 0x0000003f17387246 */ /* 0x001fe2000380013a */
[----:B------:R-:W-:-:S10]  /*5df0*/  IMAD.IADD R58, R60, 0x1, R23 ;  /* 0x000000013c3a7824 */ /* 0x000fd400078e0217 */
[----:B------:R-:W-:Y:S05]  /*5e00*/  @P2 BRA `(.L_x_5025) ;  /* 0x00000000005c2947 */ /* 0x000fea0003800000 */
        /* <DEDUP_REMOVED lines=13> */
.L_x_5027:
[----:B------:R-:W-:-:S06]  /*5ee0*/  UISETP.NE.AND UP2, UPT, UR15, 0x1, UPT ;  /* 0x000000010f00788c */ /* 0x000fcc000bf45270 */
[----:B------:R-:W-:-:S05]  /*5ef0*/  PLOP3.LUT P2, PT, PT, PT, UP2, 0x80, 0x0 ;  /* 0x000000000000781c */ /* 0x000fca0003f4f028 */
[----:B------:R-:W-:-:S08]  /*5f00*/  @UP2 ULDC.64 UR10, c[0x0][0xae0] ;  /* 0x0002b800000a2ab9 */ /* 0x000fd00000000a00 */
[----:B------:R-:W-:-:S05]  /*5f10*/  @P2 IMAD.HI.U32 R23, R10, UR10, RZ ;  /* 0x0000000a0a172c27 */ /* 0x000fca000f8e00ff */
[----:B------:R-:W-:-:S07]  /*5f20*/  @P2 SHF.R.U32.HI R10, RZ, UR11, R23 ;  /* 0x0000000bff0a2c19 */ /* 0x000fce0008011617 */
.L_x_5028:
[----:B------:R-:W-:Y:S05]  /*5f30*/  BSYNC B0 ;  /* 0x0000000000007941 */ /* 0x000fea0003800000 */
.L_x_5026:
[----:B------:R-:W-:-:S04]  /*5f40*/  IMAD R23, R10, UR15, -R61 ;  /* 0x0000000f0a177c24 */ /* 0x000fc8000f8e0a3d */
[----:B------:R-:W-:-:S05]  /*5f50*/  IMAD.IADD R23, R23, 0x1, -R2 ;  /* 0x0000000117177824 */ /* 0x000fca00078e0a02 */
[----:B------:R-:W-:Y:S02]  /*5f60*/  VIMNMX R58, R58, R23, !PT ;  /* 0x000000173a3a7248 */ /* 0x000fe40007fe0100 */
[----:B------:R-:W-:-:S07]  /*5f70*/  VIADDMNMX R56, R23, UR15, R56, PT ;  /* 0x0000000f17387c46 */ /* 0x000fce000b800138 */
.L_x_5025:
[----:B------:R-:W-:Y:S01]  /*5f80*/  IMAD R10, R184, R59, 0x40 ;  /* 0x00000040b80a7424 */ /* 0x000fe200078e023b */
[----:B------:R-:W-:Y:S01]  /*5f90*/  P2R R23, PR, RZ, 0x1 ;  /* 0x00000001ff177803 */ /* 0x000fe20000000000 */
[----:B------:R-:W-:Y:S01]  /*5fa0*/  ULDC UR6, c[0x0][0xa80] ;  /* 0x0002a00000067ab9 */ /* 0x000fe20000000800 */
[----:B------:R-:W-:Y:S01]  /*5fb0*/  IMAD.MOV.U32 R192, RZ, RZ, 0x20 ;  /* 0x00000020ffc07424 */ /* 0x000fe200078e00ff */
[----:B------:R-:W-:Y:S01]  /*5fc0*/  R2UR UR10, R196 ;  /* 0x00000000c40a72ca */ /* 0x000fe200000e0000 */
[----:B------:R-:W-:Y:S01]  /*5fd0*/  UMOV UR11, 0x40000040 ;  /* 0x40000040000b7882 */ /* 0x000fe20000000000 */
[----:B------:R-:W-:Y:S01]  /*5fe0*/  BAR.SYNC.DEFER_BLOCKING 0xf, 0x100 ;  /* 0x03c4000000007b1d */ /* 0x000fe20000010000 */
[----:B------:R-:W-:Y:S01]  /*5ff0*/  ISETP.GE.AND P2, PT, R10, 0x1, PT ;  /* 0x000000010a00780c */ /* 0x000fe20003f46270 */
[----:B------:R-:W-:Y:S01]  /*6000*/  VIADD R215, R196, 0x80 ;  /* 0x00000080c4d77836 */ /* 0x000fe20000000000 */
[----:B------:R-:W-:Y:S01]  /*6010*/  ISETP.GE.AND P6, PT, R10, 0x2, PT ;  /* 0x000000020a00780c */ /* 0x000fe20003fc6270 */
[----:B------:R-:W-:Y:S01]  /*6020*/  VIADD R184, R184, 0xfffffffe ;  /* 0xfffffffeb8b87836 */ /* 0x000fe20000000000 */
[----:B------:R-:W-:Y:S01]  /*6030*/  ISETP.GT.AND P4, PT, R11, RZ, !P2 ;  /* 0x000000ff0b00720c */ /* 0x000fe20005784270 */
[----:B------:R-:W-:Y:S01]  /*6040*/  @UP0 ULDC UR19, c[0x0][0x450] ;  /* 0x0001140000130ab9 */ /* 0x000fe20000000800 */
[----:B------:R-:W-:-:S02]  /*6050*/  ISETP.GT.AND P2, PT, R58, RZ, !P2 ;  /* 0x000000ff3a00720c */ /* 0x000fc40005744270 */
[----:B------:R-:W-:Y:S02]  /*6060*/  ISETP.GT.AND P5, PT, R11, 0x1, !P6 ;  /* 0x000000010b00780c */ /* 0x000fe400077a4270 */
[----:B------:R-:W-:Y:S02]  /*6070*/  ISETP.LT.OR P2, PT, R56, 0x1, P2 ;  /* 0x000000013800780c */ /* 0x000fe40001741670 */
[----:B------:R-:W-:Y:S02]  /*6080*/  ISETP.LT.OR P4, PT, R3, 0x1, P4 ;  /* 0x000000010300780c */ /* 0x000fe40002781670 */
[----:B------:R-:W-:Y:S02]  /*6090*/  ISETP.GE.AND P3, PT, R10, 0x9, PT ;  /* 0x000000090a00780c */ /* 0x000fe40003f66270 */
[----:B------:R-:W-:Y:S02]  /*60a0*/  ISETP.GT.AND P6, PT, R58, 0x1, !P6 ;  /* 0x000000013a00780c */ /* 0x000fe400077c4270 */
[----:B------:R-:W-:-:S02]  /*60b0*/  FSEL R26, R26, -INF , !P2 ;  /* 0xff8000001a1a7808 */ /* 0x000fc40005000000 */
[----:B------:R-:W-:Y:S02]  /*60c0*/  FSEL R24, R24, -INF , !P4 ;  /* 0xff80000018187808 */ /* 0x000fe40006000000 */
[----:B------:R-:W-:Y:S02]  /*60d0*/  ISETP.GT.AND P2, PT, R11, 0x8, !P3 ;  /* 0x000000080b00780c */ /* 0x000fe40005f44270 */
[----:B------:R-:W-:Y:S02]  /*60e0*/  ISETP.LT.OR P6, PT, R56, 0x2, P6 ;  /* 0x000000023800780c */ /* 0x000fe400037c1670 */
[----:B------:R-:W-:Y:S02]  /*60f0*/  ISETP.GE.AND P4, PT, R10, 0xa, PT ;  /* 0x0000000a0a00780c */ /* 0x000fe40003f86270 */
[----:B------:R-:W-:Y:S02]  /*6100*/  ISETP.LT.OR P5, PT, R3, 0x2, P5 ;  /* 0x000000020300780c */ /* 0x000fe40002fa1670 */
[----:B------:R-:W-:-:S02]  /*6110*/  ISETP.GT.AND P3, PT, R58, 0x8, !P3 ;  /* 0x000000083a00780c */ /* 0x000fc40005f64270 */
[----:B------:R-:W-:Y:S02]  /*6120*/  FSEL R27, R27, -INF , !P6 ;  /* 0xff8000001b1b7808 */ /* 0x000fe40007000000 */
[----:B------:R-:W-:Y:S02]  /*6130*/  FSEL R25, R25, -INF , !P5 ;  /* 0xff80000019197808 */ /* 0x000fe40006800000 */
[----:B------:R-:W-:Y:S02]  /*6140*/  ISETP.GT.AND P6, PT, R11, 0x9, !P4 ;  /* 0x000000090b00780c */ /* 0x000fe400067c4270 */
[----:B------:R-:W-:Y:S02]  /*6150*/  ISETP.LT.OR P3, PT, R56, 0x9, P3 ;  /* 0x000000093800780c */ /* 0x000fe40001f61670 */
[----:B------:R-:W-:Y:S02]  /*6160*/  ISETP.GE.AND P5, PT, R10, 0x11, PT ;  /* 0x000000110a00780c */ /* 0x000fe40003fa6270 */
[----:B------:R-:W-:-:S02]  /*6170*/  ISETP.LT.OR P2, PT, R3, 0x9, P2 ;  /* 0x000000090300780c */ /* 0x000fc40001741670 */
[----:B------:R-:W-:Y:S02]  /*6180*/  ISETP.GT.AND P4, PT, R58, 0x9, !P4 ;  /* 0x000000093a00780c */ /* 0x000fe40006784270 */
[----:B------:R-:W-:Y:S02]  /*6190*/  FSEL R30, R30, -INF , !P3 ;  /* 0xff8000001e1e7808 */ /* 0x000fe40005800000 */
[----:B------:R-:W-:Y:S02]  /*61a0*/  FSEL R28, R28, -INF , !P2 ;  /* 0xff8000001c1c7808 */ /* 0x000fe40005000000 */
[----:B------:R-:W-:Y:S02]  /*61b0*/  ISETP.GT.AND P3, PT, R11, 0x10, !P5 ;  /* 0x000000100b00780c */ /* 0x000fe40006f64270 */
[----:B------:R-:W-:Y:S02]  /*61c0*/  ISETP.LT.OR P4, PT, R56, 0xa, P4 ;  /* 0x0000000a3800780c */ /* 0x000fe40002781670 */
[----:B------:R-:W-:-:S02]  /*61d0*/  ISETP.GE.AND P2, PT, R10, 0x12, PT ;  /* 0x000000120a00780c */ /* 0x000fc40003f46270 */
[----:B------:R-:W-:Y:S02]  /*61e0*/  ISETP.LT.OR P6, PT, R3, 0xa, P6 ;  /* 0x0000000a0300780c */ /* 0x000fe400037c1670 */
[----:B------:R-:W-:Y:S02]  /*61f0*/  ISETP.GT.AND P5, PT, R58, 0x10, !P5 ;  /* 0x000000103a00780c */ /* 0x000fe40006fa4270 */
[----:B------:R-:W-:Y:S02]  /*6200*/  FSEL R31, R31, -INF , !P4 ;  /* 0xff8000001f1f7808 */ /* 0x000fe40006000000 */
[----:B------:R-:W-:Y:S02]  /*6210*/  FSEL R29, R29, -INF , !P6 ;  /* 0xff8000001d1d7808 */ /* 0x000fe40007000000 */
[----:B------:R-:W-:Y:S02]  /*6220*/  ISETP.GT.AND P4, PT, R11, 0x11, !P2 ;  /* 0x000000110b00780c */ /* 0x000fe40005784270 */
[----:B------:R-:W-:-:S02]  /*6230*/  ISETP.LT.OR P5, PT, R56, 0x11, P5 ;  /* 0x000000113800780c */ /* 0x000fc40002fa1670 */
[----:B------:R-:W-:Y:S02]  /*6240*/  ISETP.GE.AND P6, PT, R10, 0x19, PT ;  /* 0x000000190a00780c */ /* 0x000fe40003fc6270 */
[----:B------:R-:W-:Y:S02]  /*6250*/  ISETP.LT.OR P3, PT, R3, 0x11, P3 ;  /* 0x000000110300780c */ /* 0x000fe40001f61670 */
[----:B------:R-:W-:Y:S02]  /*6260*/  ISETP.GT.AND P2, PT, R58, 0x11, !P2 ;  /* 0x000000113a00780c */ /* 0x000fe40005744270 */
[----:B------:R-:W-:Y:S02]  /*6270*/  FSEL R34, R34, -INF , !P5 ;  /* 0xff80000022227808 */ /* 0x000fe40006800000 */
[----:B------:R-:W-:Y:S02]  /*6280*/  FSEL R32, R32, -INF , !P3 ;  /* 0xff80000020207808 */ /* 0x000fe40005800000 */
[----:B------:R-:W-:-:S02]  /*6290*/  ISETP.GT.AND P5, PT, R11, 0x18, !P6 ;  /* 0x000000180b00780c */ /* 0x000fc400077a4270 */
[----:B------:R-:W-:Y:S02]  /*62a0*/  ISETP.LT.OR P2, PT, R56, 0x12, P2 ;  /* 0x000000123800780c */ /* 0x000fe40001741670 */
[----:B------:R-:W-:Y:S02]  /*62b0*/  ISETP.GE.AND P3, PT, R10, 0x1a, PT ;  /* 0x0000001a0a00780c */ /* 0x000fe40003f66270 */
[----:B------:R-:W-:Y:S02]  /*62c0*/  ISETP.LT.OR P4, PT, R3, 0x12, P4 ;  /* 0x000000120300780c */ /* 0x000fe40002781670 */
[----:B------:R-:W-:Y:S02]  /*62d0*/  ISETP.GT.AND P6, PT, R58, 0x18, !P6 ;  /* 0x000000183a00780c */ /* 0x000fe400077c4270 */
[----:B------:R-:W-:Y:S02]  /*62e0*/  FSEL R35, R35, -INF , !P2 ;  /* 0xff80000023237808 */ /* 0x000fe40005000000 */
[----:B------:R-:W-:-:S02]  /*62f0*/  FSEL R33, R33, -INF , !P4 ;  /* 0xff80000021217808 */ /* 0x000fc40006000000 */
[----:B------:R-:W-:Y:S02]  /*6300*/  ISETP.GT.AND P2, PT, R11, 0x19, !P3 ;  /* 0x000000190b00780c */ /* 0x000fe40005f44270 */
[----:B------:R-:W-:Y:S02]  /*6310*/  ISETP.LT.OR P6, PT, R56, 0x19, P6 ;  /* 0x000000193800780c */ /* 0x000fe400037c1670 */
[----:B------:R-:W-:Y:S02]  /*6320*/  ISETP.GE.AND P4, PT, R10, 0x21, PT ;  /* 0x000000210a00780c */ /* 0x000fe40003f86270 */
[----:B------:R-:W-:Y:S02]  /*6330*/  ISETP.LT.OR P5, PT, R3, 0x19, P5 ;  /* 0x000000190300780c */ /* 0x000fe40002fa1670 */
        /* <DEDUP_REMOVED lines=24> */
[----:B------:R-:W-:Y:S02]  /*64c0*/  ISETP.LT.OR P4, PT, R3, 0x29, P4 ;  /* 0x000000290300780c */ /* 0x000fe40002781670 */
[----:B------:R-:W-:-:S02]  /*64d0*/  ISETP.GT.AND P5, PT, R11, 0x29, !P6 ;  /* 0x000000290b00780c */ /* 0x000fc400077a4270 */
[----:B------:R-:W-:Y:S02]  /*64e0*/  ISETP.LT.OR P2, PT, R56, 0x29, P2 ;  /* 0x000000293800780c */ /* 0x000fe40001741670 */
[----:B------:R-:W-:Y:S02]  /*64f0*/  ISETP.GE.AND P3, PT, R10, 0x31, PT ;  /* 0x000000310a00780c */ /* 0x000fe40003f66270 */
[----:B------:R-:W-:Y:S02]  /*6500*/  FSEL R44, R44, -INF , !P4 ;  /* 0xff8000002c2c7808 */ /* 0x000fe40006000000 */
[----:B------:R-:W-:Y:S02]  /*6510*/  ISETP.LT.OR P5, PT, R3, 0x2a, P5 ;  /* 0x0000002a0300780c */ /* 0x000fe40002fa1670 */
[----:B------:R-:W-:Y:S02]  /*6520*/  FSEL R46, R46, -INF , !P2 ;  /* 0xff8000002e2e7808 */ /* 0x000fe40005000000 */
[----:B------:R-:W-:-:S02]  /*6530*/  ISETP.GE.AND P4, PT, R10, 0x32, PT ;  /* 0x000000320a00780c */ /* 0x000fc40003f86270 */
[----:B------:R-:W-:Y:S02]  /*6540*/  ISETP.GT.AND P2, PT, R11, 0x30, !P3 ;  /* 0x000000300b00780c */ /* 0x000fe40005f44270 */
[----:B------:R-:W-:Y:S02]  /*6550*/  FSEL R45, R45, -INF , !P5 ;  /* 0xff8000002d2d7808 */ /* 0x000fe40006800000 */
[----:B------:R-:W-:Y:S02]  /*6560*/  ISETP.GT.AND P5, PT, R11, 0x31, !P4 ;  /* 0x000000310b00780c */ /* 0x000fe400067a4270 */
[C---:B------:R-:W-:Y:S02]  /*6570*/  ISETP.LT.OR P2, PT, R3.reuse, 0x31, P2 ;  /* 0x000000310300780c */ /* 0x040fe40001741670 */
[----:B------:R-:W-:Y:S02]  /*6580*/  ISETP.LT.OR P5, PT, R3, 0x32, P5 ;  /* 0x000000320300780c */ /* 0x000fe40002fa1670 */
[----:B------:R-:W-:-:S02]  /*6590*/  FSEL R48, R48, -INF , !P2 ;  /* 0xff80000030307808 */ /* 0x000fc40005000000 */
[----:B------:R-:W-:Y:S02]  /*65a0*/  ISETP.GE.AND P2, PT, R10, 0x39, PT ;  /* 0x000000390a00780c */ /* 0x000fe40003f46270 */
[----:B------:R-:W-:Y:S02]  /*65b0*/  FSEL R49, R49, -INF , !P5 ;  /* 0xff80000031317808 */ /* 0x000fe40006800000 */
[----:B------:R-:W-:Y:S02]  /*65c0*/  ISETP.GT.AND P5, PT, R11, 0x38, !P2 ;  /* 0x000000380b00780c */ /* 0x000fe400057a4270 */
[----:B------:R-:W-:Y:S02]  /*65d0*/  ISETP.GT.AND P6, PT, R58, 0x29, !P6 ;  /* 0x000000293a00780c */ /* 0x000fe400077c4270 */
[----:B------:R-:W-:Y:S02]  /*65e0*/  ISETP.LT.OR P5, PT, R3, 0x39, P5 ;  /* 0x000000390300780c */ /* 0x000fe40002fa1670 */
[----:B------:R-:W-:-:S02]  /*65f0*/  ISETP.LT.OR P6, PT, R56, 0x2a, P6 ;  /* 0x0000002a3800780c */ /* 0x000fc400037c1670 */
[----:B------:R-:W-:Y:S02]  /*6600*/  FSEL R52, R52, -INF , !P5 ;  /* 0xff80000034347808 */ /* 0x000fe40006800000 */
[----:B------:R-:W-:Y:S02]  /*6610*/  ISETP.GE.AND P5, PT, R10, 0x3a, PT ;  /* 0x0000003a0a00780c */ /* 0x000fe40003fa6270 */
[----:B------:R-:W-:Y:S02]  /*6620*/  ISETP.GT.AND P3, PT, R58, 0x30, !P3 ;  /* 0x000000303a00780c */ /* 0x000fe40005f64270 */
[----:B------:R-:W-:Y:S02]  /*6630*/  ISETP.GT.AND P0, PT, R11, 0x39, !P5 ;  /* 0x000000390b00780c */ /* 0x000fe40006f04270 */
[----:B------:R-:W-:Y:S02]  /*6640*/  FSEL R47, R47, -INF , !P6 ;  /* 0xff8000002f2f7808 */ /* 0x000fe40007000000 */
[----:B------:R-:W-:-:S02]  /*6650*/  ISETP.LT.OR P0, PT, R3, 0x3a, P0 ;  /* 0x0000003a0300780c */ /* 0x000fc40000701670 */
[----:B------:R-:W-:Y:S02]  /*6660*/  FMNMX.FTZ R3, R24, R25, !PT ;  /* 0x0000001918037209 */ /* 0x000fe40007810000 */
[----:B------:R-:W-:Y:S02]  /*6670*/  FSEL R53, R53, -INF , !P0 ;  /* 0xff80000035357808 */ /* 0x000fe40004000000 */
[----:B------:R-:W-:Y:S02]  /*6680*/  FMNMX.FTZ R10, R28, R3, !PT ;  /* 0x000000031c0a7209 */ /* 0x000fe40007810000 */
[----:B------:R-:W-:Y:S02]  /*6690*/  ISETP.NE.AND P0, PT, R23, RZ, PT ;  /* 0x000000ff1700720c */ /* 0x000fe40003f05270 */
[----:B------:R-:W-:Y:S02]  /*66a0*/  FMNMX.FTZ R3, R29, R10, !PT ;  /* 0x0000000a1d037209 */ /* 0x000fe40007810000 */
[----:B------:R-:W-:-:S02]  /*66b0*/  ISETP.GT.AND P4, PT, R58, 0x31, !P4 ;  /* 0x000000313a00780c */ /* 0x000fc40006784270 */
[----:B------:R-:W-:Y:S02]  /*66c0*/  FMNMX.FTZ R10, R32, R3, !PT ;  /* 0x00000003200a7209 */ /* 0x000fe40007810000 */
[----:B------:R-:W-:Y:S02]  /*66d0*/  ISETP.LT.OR P3, PT, R56, 0x31, P3 ;  /* 0x000000313800780c */ /* 0x000fe40001f61670 */
[----:B------:R-:W-:Y:S02]  /*66e0*/  FMNMX.FTZ R3, R33, R10, !PT ;  /* 0x0000000a21037209 */ /* 0x000fe40007810000 */
[----:B------:R-:W-:Y:S02]  /*66f0*/  ISETP.GT.AND P2, PT, R58, 0x38, !P2 ;  /* 0x000000383a00780c */ /* 0x000fe40005744270 */
[----:B------:R-:W-:Y:S02]  /*6700*/  FMNMX.FTZ R10, R36, R3, !PT ;  /* 0x00000003240a7209 */ /* 0x000fe40007810000 */
[----:B------:R-:W-:-:S02]  /*6710*/  ISETP.LT.OR P4, PT, R56, 0x32, P4 ;  /* 0x000000323800780c */ /* 0x000fc40002781670 */
[----:B------:R-:W-:Y:S02]  /*6720*/  FMNMX.FTZ R3, R37, R10, !PT ;  /* 0x0000000a25037209 */ /* 0x000fe40007810000 */
[----:B------:R-:W-:Y:S02]  /*6730*/  FSEL R50, R50, -INF , !P3 ;  /* 0xff80000032327808 */ /* 0x000fe40005800000 */
[----:B------:R-:W-:Y:S02]  /*6740*/  FMNMX.FTZ R10, R40, R3, !PT ;  /* 0x00000003280a7209 */ /* 0x000fe40007810000 */
[----:B------:R-:W-:Y:S02]  /*6750*/  ISETP.GT.AND P5, PT, R58, 0x39, !P5 ;  /* 0x000000393a00780c */ /* 0x000fe40006fa4270 */
[----:B------:R-:W-:Y:S02]  /*6760*/  FMNMX.FTZ R3, R41, R10, !PT ;  /* 0x0000000a29037209 */ /* 0x000fe40007810000 */
[----:B------:R-:W-:-:S02]  /*6770*/  ISETP.LT.OR P2, PT, R56, 0x39, P2 ;  /* 0x000000393800780c */ /* 0x000fc40001741670 */
[----:B------:R-:W-:Y:S02]  /*6780*/  FMNMX.FTZ R10, R44, R3, !PT ;  /* 0x000000032c0a7209 */ /* 0x000fe40007810000 */
[----:B------:R-:W-:Y:S02]  /*6790*/  FSEL R51, R51, -INF , !P4 ;  /* 0xff80000033337808 */ /* 0x000fe40006000000 */
[----:B------:R-:W-:Y:S02]  /*67a0*/  FMNMX.FTZ R3, R45, R10, !PT ;  /* 0x0000000a2d037209 */ /* 0x000fe40007810000 */
[----:B------:R-:W-:Y:S02]  /*67b0*/  ISETP.LT.OR P5, PT, R56, 0x3a, P5 ;  /* 0x0000003a3800780c */ /* 0x000fe40002fa1670 */
[----:B------:R-:W-:Y:S02]  /*67c0*/  FMNMX.FTZ R10, R48, R3, !PT ;  /* 0x00000003300a7209 */ /* 0x000fe40007810000 */
[----:B------:R-:W-:-:S02]  /*67d0*/  FSEL R54, R54, -INF , !P2 ;  /* 0xff80000036367808 */ /* 0x000fc40005000000 */
[----:B------:R-:W-:Y:S02]  /*67e0*/  FMNMX.FTZ R3, R49, R10, !PT ;  /* 0x0000000a31037209 */ /* 0x000fe40007810000 */
[----:B------:R-:W-:Y:S02]  /*67f0*/  FSEL R55, R55, -INF , !P5 ;  /* 0xff80000037377808 */ /* 0x000fe40006800000 */
[----:B------:R-:W-:Y:S02]  /*6800*/  FMNMX.FTZ R10, R52, R3, !PT ;  /* 0x00000003340a7209 */ /* 0x000fe40007810000 */
[----:B------:R-:W-:Y:S02]  /*6810*/  FMNMX.FTZ R3, R26, R27, !PT ;  /* 0x0000001b1a037209 */ /* 0x000fe40007810000 */
[----:B------:R-:W-:Y:S02]  /*6820*/  FMNMX.FTZ R11, R53, R10, !PT ;  /* 0x0000000a350b7209 */ /* 0x000fe40007810000 */
[----:B------:R-:W-:-:S03]  /*6830*/  R2UR UR18, R168 ;  /* 0x00000000a81272ca */ /* 0x000fc600000e0000 */
[----:B------:R-:W0:Y:S02]  /*6840*/  SHFL.BFLY PT, R10, R11, 0x2, 0x1f ;  /* 0x0c401f000b0a7f89 */ /* 0x000e2400000e0000 */
        /* <DEDUP_REMOVED lines=38> */
[----:B------:R-:W1:Y:S08]  /*6ab0*/  MUFU.EX2 R10, R56 ;  /* 0x00000038000a7308 */ /* 0x000e700000000800 */
[----:B------:R-:W-:Y:S01]  /*6ac0*/  MUFU.EX2 R11, R11 ;  /* 0x0000000b000b7308 */ /* 0x000fe20000000800 */
[----:B0-----:R-:W-:-:S07]  /*6ad0*/  FMNMX.FTZ R25, R24, R25, !PT ;  /* 0x0000001918197209 */ /* 0x001fce0007810000 */
[----:B------:R-:W0:Y:S01]  /*6ae0*/  MUFU.EX2 R170, R170 ;  /* 0x000000aa00aa7308 */ /* 0x000e220000000800 */
[----:B-1----:R-:W-:Y:S01]  /*6af0*/  F2FP.BF16.F32.PACK_AB R164, R10, R3 ;  /* 0x000000030aa4723e */ /* 0x002fe200000010ff */
[----:B------:R-:W1:Y:S01]  /*6b00*/  SHFL.BFLY PT, R188, R25, 0x1, 0x1f ;  /* 0x0c201f0019bc7f89 */ /* 0x000e6200000e0000 */
[----:B------:R-:W-:Y:S01]  /*6b10*/  FADD.FTZ R10, R3, R10 ;  /* 0x0000000a030a7221 */ /* 0x000fe20000010000 */
[----:B------:R-:W-:-:S04]  /*6b20*/  @!P1 VIADD R3, R199, 0x38860 ;  /* 0x00038860c7039836 */ /* 0x000fc80000000000 */
[----:B------:R-:W-:Y:S01]  /*6b30*/  MUFU.EX2 R169, R169 ;  /* 0x000000a900a97308 */ /* 0x000fe20000000800 */
[----:B------:R-:W-:-:S07]  /*6b40*/  @!P1 PRMT R3, RZ, 0x654, R3 ;  /* 0x00000654ff039816 */ /* 0x000fce0000000003 */
[----:B------:R-:W2:Y:S01]  /*6b50*/  MUFU.EX2 R172, R172 ;  /* 0x000000ac00ac7308 */ /* 0x000ea20000000800 */
[----:B0-----:R-:W-:Y:S01]  /*6b60*/  F2FP.BF16.F32.PACK_AB R166, R170, R11 ;  /* 0x0000000baaa6723e */ /* 0x001fe200000010ff */
[----:B------:R-:W-:-:S04]  /*6b70*/  FADD.FTZ R11, R11, R10 ;  /* 0x0000000a0b0b7221 */ /* 0x000fc80000010000 */
[----:B------:R-:W-:Y:S02]  /*6b80*/  FADD.FTZ R170, R170, R11 ;  /* 0x0000000baaaa7221 */ /* 0x000fe40000010000 */
[----:B------:R-:W-:Y:S01]  /*6b90*/  MUFU.EX2 R171, R171 ;  /* 0x000000ab00ab7308 */ /* 0x000fe20000000800 */
[----:B-1----:R-:W-:-:S04]  /*6ba0*/  FMNMX.FTZ R188, R25, R188, !PT ;  /* 0x000000bc19bc7209 */ /* 0x002fc80007810000 */
[C---:B------:R-:W-:Y:S01]  /*6bb0*/  FSETP.NEU.FTZ.AND P2, PT, R188.reuse, -INF , PT ;  /* 0xff800000bc00780b */ /* 0x040fe20003f5d000 */
[----:B------:R-:W-:Y:S02]  /*6bc0*/  FMUL.FTZ R24, R188, UR6 ;  /* 0x00000006bc187c20 */ /* 0x000fe40008410000 */
[----:B------:R-:W0:Y:S01]  /*6bd0*/  MUFU.EX2 R174, R174 ;  /* 0x000000ae00ae7308 */ /* 0x000e220000000800 */
[----:B--2---:R-:W-:Y:S01]  /*6be0*/  F2FP.BF16.F32.PACK_AB R160, R172, R169 ;  /* 0x000000a9aca0723e */ /* 0x004fe200000010ff */
[----:B------:R-:W-:Y:S01]  /*6bf0*/  FADD.FTZ R169, R169, R170 ;  /* 0x000000aaa9a97221 */ /* 0x000fe20000010000 */
[----:B------:R-:W-:Y:S02]  /*6c00*/  FSEL R29, R24, RZ, P2 ;  /* 0x000000ff181d7208 */ /* 0x000fe40001000000 */
[CC--:B------:R-:W-:Y:S01]  /*6c10*/  LEA.HI R24, R57.reuse, R152.reuse, RZ, 0x4 ;  /* 0x0000009839187211 */ /* 0x0c0fe200078f20ff */
[----:B------:R-:W-:Y:S01]  /*6c20*/  FADD.FTZ R172, R172, R169 ;  /* 0x000000a9acac7221 */ /* 0x000fe20000010000 */
[----:B------:R-:W-:Y:S01]  /*6c30*/  LEA.HI R57, R57, R152, RZ, 0x5 ;  /* 0x0000009839397211 */ /* 0x000fe200078f28ff */
[--C-:B------:R-:W-:Y:S01]  /*6c40*/  FFMA.FTZ R181, R26, UR6, -R29.reuse ;  /* 0x000000061ab57c23 */ /* 0x100fe2000801081d */
[----:B------:R-:W-:Y:S01]  /*6c50*/  LOP3.LUT R25, R24, 0xfffffff0, RZ, 0xc0, !PT ;  /* 0xfffffff018197812 */ /* 0x000fe200078ec0ff */
[--C-:B------:R-:W-:Y:S01]  /*6c60*/  FFMA.FTZ R202, R27, UR6, -R29.reuse ;  /* 0x000000061bca7c23 */ /* 0x100fe2000801081d */
[----:B------:R-:W-:Y:S01]  /*6c70*/  SHF.R.U32.HI R24, RZ, 0x1, R24 ;  /* 0x00000001ff187819 */ /* 0x000fe20000011618 */
[--C-:B------:R-:W-:Y:S01]  /*6c80*/  FFMA.FTZ R183, R30, UR6, -R29.reuse ;  /* 0x000000061eb77c23 */ /* 0x100fe2000801081d */
[----:B------:R-:W-:Y:S01]  /*6c90*/  FFMA.FTZ R204, R31, UR6, -R29 ;  /* 0x000000061fcc7c23 */ /* 0x000fe2000801081d */
[----:B------:R-:W-:-:S02]  /*6ca0*/  IMAD.IADD R25, R152, 0x1, -R25 ;  /* 0x0000000198197824 */ /* 0x000fc400078e0a19 */
[--C-:B------:R-:W-:Y:S01]  /*6cb0*/  FFMA.FTZ R203, R34, UR6, -R29.reuse ;  /* 0x0000000622cb7c23 */ /* 0x100fe2000801081d */
[----:B------:R-:W-:Y:S02]  /*6cc0*/  IMAD.SHL.U32 R57, R57, 0x20, RZ ;  /* 0x0000002039397824 */ /* 0x000fe400078e00ff */
[--C-:B------:R-:W-:Y:S01]  /*6cd0*/  FFMA.FTZ R206, R35, UR6, -R29.reuse ;  /* 0x0000000623ce7c23 */ /* 0x100fe2000801081d */
        /* <DEDUP_REMOVED lines=13> */
[----:B------:R-:W-:Y:S01]  /*6db0*/  FFMA.FTZ R216, R55, UR6, -R29 ;  /* 0x0000000637d87c23 */ /* 0x000fe2000801081d */
[----:B------:R-:W-:Y:S01]  /*6dc0*/  IMAD.IADD R28, R25, 0x1, -R28 ;  /* 0x00000001191c7824 */ /* 0x000fe200078e0a1c */
[----:B------:R-:W-:Y:S01]  /*6dd0*/  LOP3.LUT R57, R57, 0x7ffffc00, RZ, 0xc0, !PT ;  /* 0x7ffffc0039397812 */ /* 0x000fe200078ec0ff */
[----:B------:R-:W-:Y:S01]  /*6de0*/  MUFU.EX2 R181, R181 ;  /* 0x000000b500b57308 */ /* 0x000fe20000000800 */
[----:B------:R-:W-:Y:S01]  /*6df0*/  LOP3.LUT R26, R26, 0x7ffffe00, RZ, 0xc0, !PT ;  /* 0x7ffffe001a1a7812 */ /* 0x000fe200078ec0ff */
[C---:B------:R-:W-:Y:S01]  /*6e00*/  IMAD.SHL.U32 R25, R28.reuse, 0x40, RZ ;  /* 0x000000401c197824 */ /* 0x040fe200078e00ff */
[C---:B------:R-:W-:Y:S02]  /*6e10*/  LOP3.LUT P3, RZ, R28.reuse, 0x4, RZ, 0xc0, !PT ;  /* 0x000000041cff7812 */ /* 0x040fe4000786c0ff */
[----:B------:R-:W-:-:S02]  /*6e20*/  LOP3.LUT P2, RZ, R28, 0x2, RZ, 0xc0, !PT ;  /* 0x000000021cff7812 */ /* 0x000fc4000784c0ff */
[----:B------:R-:W-:Y:S01]  /*6e30*/  LOP3.LUT R25, R25, 0x1c0, RZ, 0xc0, !PT ;  /* 0x000001c019197812 */ /* 0x000fe200078ec0ff */
[----:B------:R-:W1:Y:S01]  /*6e40*/  MUFU.EX2 R202, R202 ;  /* 0x000000ca00ca7308 */ /* 0x000e620000000800 */
[----:B------:R-:W-:Y:S02]  /*6e50*/  SEL R192, R192, 0xffffffe0, !P2 ;  /* 0xffffffe0c0c07807 */ /* 0x000fe40005000000 */
[----:B------:R-:W-:Y:S02]  /*6e60*/  LOP3.LUT R24, R25, 0x8, R24, 0xf8, !PT ;  /* 0x0000000819187812 */ /* 0x000fe400078ef818 */
[----:B------:R-:W-:Y:S02]  /*6e70*/  SHF.R.U32.HI R25, RZ, 0x3, R25 ;  /* 0x00000003ff197819 */ /* 0x000fe40000011619 */
[----:B0-----:R-:W-:Y:S01]  /*6e80*/  F2FP.BF16.F32.PACK_AB R162, R174, R171 ;  /* 0x000000abaea2723e */ /* 0x001fe200000010ff */
[----:B------:R-:W-:Y:S01]  /*6e90*/  MUFU.EX2 R183, R183 ;  /* 0x000000b700b77308 */ /* 0x000fe20000000800 */
[----:B------:R-:W-:Y:S01]  /*6ea0*/  LOP3.LUT R24, R24, R25, RZ, 0x3c, !PT ;  /* 0x0000001918187212 */ /* 0x000fe200078e3cff */
[----:B------:R-:W-:Y:S01]  /*6eb0*/  FADD.FTZ R171, R171, R172 ;  /* 0x000000acabab7221 */ /* 0x000fe20000010000 */
[----:B------:R-:W-:-:S02]  /*6ec0*/  PLOP3.LUT P2, PT, PT, PT, UP1, 0x40, 0x0 ;  /* 0x000000000000781c */ /* 0x000fc40003f4e818 */
[----:B------:R-:W-:Y:S01]  /*6ed0*/  IADD3 R24, R24, R26, R57 ;  /* 0x0000001a18187210 */ /* 0x000fe20007ffe039 */
[----:B------:R-:W-:Y:S02]  /*6ee0*/  FADD.FTZ R174, R174, R171 ;  /* 0x000000abaeae7221 */ /* 0x000fe40000010000 */
[----:B------:R-:W0:Y:S01]  /*6ef0*/  MUFU.EX2 R204, R204 ;  /* 0x000000cc00cc7308 */ /* 0x000e220000000800 */
[----:B-1----:R-:W-:Y:S01]  /*6f00*/  F2FP.BF16.F32.PACK_AB R165, R202, R181 ;  /* 0x000000b5caa5723e */ /* 0x002fe200000010ff */
[----:B------:R-:W-:Y:S02]  /*6f10*/  IMAD R191, R24, 0x2, R199 ;  /* 0x0000000218bf7824 */ /* 0x000fe400078e02c7 */
[----:B------:R-:W-:Y:S02]  /*6f20*/  FADD.FTZ R202, R181, R202 ;  /* 0x000000cab5ca7221 */ /* 0x000fe40000010000 */
[C---:B------:R-:W-:Y:S02]  /*6f30*/  VIADD R193, R191.reuse, 0x36400 ;  /* 0x00036400bfc17836 */ /* 0x040fe40000000000 */
[----:B------:R-:W-:Y:S01]  /*6f40*/  MUFU.EX2 R203, R203 ;  /* 0x000000cb00cb7308 */ /* 0x000fe20000000800 */
[----:B------:R-:W-:-:S02]  /*6f50*/  VIADD R190, R191, 0x36440 ;  /* 0x00036440bfbe7836 */ /* 0x000fc40000000000 */
[C---:B------:R-:W-:Y:S02]  /*6f60*/  @P3 VIADD R190, R193.reuse, 0xffffffc0 ;  /* 0xffffffc0c1be3836 */ /* 0x040fe40000000000 */
[----:B------:R-:W-:Y:S02]  /*6f70*/  IMAD.IADD R193, R193, 0x1, R192 ;  /* 0x00000001c1c17824 */ /* 0x000fe400078e02c0 */
[----:B------:R-:W-:Y:S01]  /*6f80*/  IMAD.IADD R192, R192, 0x1, R190 ;  /* 0x00000001c0c07824 */ /* 0x000fe200078e02be */
[----:B------:R-:W1:Y:S01]  /*6f90*/  MUFU.EX2 R206, R206 ;  /* 0x000000ce00ce7308 */ /* 0x000e620000000800 */
[----:B0-----:R-:W-:Y:S01]  /*6fa0*/  F2FP.BF16.F32.PACK_AB R167, R204, R183 ;  /* 0x000000b7cca7723e */ /* 0x001fe200000010ff */
[----:B------:R-:W-:-:S04]  /*6fb0*/  FADD.FTZ R183, R183, R202 ;  /* 0x000000cab7b77221 */ /* 0x000fc80000010000 */
[----:B------:R-:W-:Y:S01]  /*6fc0*/  STSM.16.M88.4 [R191+0x36400], R164 ;  /* 0x036400a4bf007844 */ /* 0x000fe20000000200 */
[----:B------:R-:W-:Y:S01]  /*6fd0*/  FADD.FTZ R204, R204, R183 ;  /* 0x000000b7cccc7221 */ /* 0x000fe20000010000 */
[----:B------:R-:W-:Y:S08]  /*6fe0*/  MUFU.EX2 R205, R205 ;  /* 0x000000cd00cd7308 */ /* 0x000ff00000000800 */
[----:B------:R-:W0:Y:S01]  /*6ff0*/  MUFU.EX2 R208, R208 ;  /* 0x000000d000d07308 */ /* 0x000e220000000800 */
[----:B-1----:R-:W-:Y:S01]  /*7000*/  F2FP.BF16.F32.PACK_AB R161, R206, R203 ;  /* 0x000000cbcea1723e */ /* 0x002fe200000010ff */
[----:B------:R-:W-:-:S04]  /*7010*/  FADD.FTZ R203, R203, R204 ;  /* 0x000000cccbcb7221 */ /* 0x000fc80000010000 */
[----:B------:R-:W-:Y:S02]  /*7020*/  FADD.FTZ R206, R206, R203 ;  /* 0x000000cbcece7221 */ /* 0x000fe40000010000 */
[----:B------:R-:W-:Y:S08]  /*7030*/  MUFU.EX2 R173, R173 ;  /* 0x000000ad00ad7308 */ /* 0x000ff00000000800 */
[----:B------:R-:W1:Y:S01]  /*7040*/  MUFU.EX2 R176, R176 ;  /* 0x000000b000b07308 */ /* 0x000e620000000800 */
[----:B0-----:R-:W-:Y:S01]  /*7050*/  F2FP.BF16.F32.PACK_AB R163, R208, R205 ;  /* 0x000000cdd0a3723e */ /* 0x001fe200000010ff */
[----:B------:R-:W-:-:S04]  /*7060*/  FADD.FTZ R205, R205, R206 ;  /* 0x000000cecdcd7221 */ /* 0x000fc80000010000 */
[----:B------:R-:W-:Y:S01]  /*7070*/  STSM.16.M88.4 [R193], R160 ;  /* 0x000000a0c1007844 */ /* 0x000fe20000000200 */
        /* <DEDUP_REMOVED lines=10> */
[----:B------:R-:W-:Y:S02]  /*7120*/  FADD.FTZ R178, R178, R175 ;  /* 0x000000afb2b27221 */ /* 0x000fe40000010000 */
        /* <DEDUP_REMOVED lines=9> */
[----:B------:R0:W-:Y:S01]  /*71c0*/  STSM.16.M88.4 [R190], R156 ;  /* 0x0000009cbe007844 */ /* 0x0001e20000000200 */
[----:B------:R-:W-:Y:S01]  /*71d0*/  FADD.FTZ R212, R212, R209 ;  /* 0x000000d1d4d47221 */ /* 0x000fe20000010000 */
[----:B------:R-:W-:Y:S08]  /*71e0*/  MUFU.EX2 R179, R179 ;  /* 0x000000b300b37308 */ /* 0x000ff00000000800 */
[----:B------:R-:W2:Y:S01]  /*71f0*/  MUFU.EX2 R182, R182 ;  /* 0x000000b600b67308 */ /* 0x000ea20000000800 */
[----:B-1----:R-:W-:Y:S01]  /*7200*/  F2FP.BF16.F32.PACK_AB R152, R180, R177 ;  /* 0x000000b1b498723e */ /* 0x002fe200000010ff */
[----:B------:R-:W-:-:S04]  /*7210*/  FADD.FTZ R177, R177, R178 ;  /* 0x000000b2b1b17221 */ /* 0x000fc80000010000 */
[----:B------:R-:W-:Y:S02]  /*7220*/  FADD.FTZ R180, R180, R177 ;  /* 0x000000b1b4b47221 */ /* 0x000fe40000010000 */
[----:B------:R-:W-:Y:S08]  /*7230*/  MUFU.EX2 R211, R211 ;  /* 0x000000d300d37308 */ /* 0x000ff00000000800 */
[----:B------:R-:W1:Y:S01]  /*7240*/  MUFU.EX2 R214, R214 ;  /* 0x000000d600d67308 */ /* 0x000e620000000800 */
[----:B--2---:R-:W-:-:S07]  /*7250*/  F2FP.BF16.F32.PACK_AB R154, R182, R179 ;  /* 0x000000b3b69a723e */ /* 0x004fce00000010ff */
        /* <DEDUP_REMOVED lines=10> */
[----:B------:R-:W-:Y:S01]  /*7300*/  HGMMA.64x256x16.F32.BF16 R24, R164, gdesc[UR8].tnspB, RZ, !UPT, gsb0 ;  /* 0x43e00008a4187df0 */ /* 0x000fe2000c0018ff */
[----:B------:R-:W-:Y:S01]  /*7310*/  R2UR UR10, R215 ;  /* 0x00000000d70a72ca */ /* 0x000fe200000e0000 */
[----:B------:R-:W-:Y:S01]  /*7320*/  UMOV UR11, 0x40000040 ;  /* 0x40000040000b7882 */ /* 0x000fe20000000000 */
[----:B------:R-:W-:Y:S01]  /*7330*/  VIADD R215, R196, 0x100 ;  /* 0x00000100c4d77836 */ /* 0x000fe20000000000 */
        /* <DEDUP_REMOVED lines=9> */
[----:B------:R-:W-:Y:S01]  /*73d0*/  HGMMA.64x256x16.F32.BF16 R24, R156, gdesc[UR8].tnspB, R24, gsb0 ;  /* 0x43e000089c187df0 */ /* 0x000fe20008001818 */
[----:B------:R-:W-:Y:S02]  /*73e0*/  UMOV UR11, 0x40000040 ;  /* 0x40000040000b7882 */ /* 0x000fe40000000000 */
[----:B------:R-:W-:Y:S02]  /*73f0*/  WARPGROUP.DEPBAR.LE gsb0, 0x0 ;  /* 0x00008000000079c5 */ /* 0x000fe40000010000 */
[----:B0-----:R-:W-:Y:S01]  /*7400*/  VIADD R156, R196, 0x180 ;  /* 0x00000180c49c7836 */ /* 0x001fe20000000000 */
[----:B------:R-:W-:-:S04]  /*7410*/  WARPGROUP.ARRIVE ;  /* 0x00000000000079c5 */ /* 0x000fc80000000000 */
[----:B------:R-:W-:-:S15]  /*7420*/  R2UR UR10, R156 ;  /* 0x000000009c0a72ca */ /* 0x000fde00000e0000 */
[----:B------:R-:W-:-:S03]  /*7430*/  NOP ;  /* 0x0000000000007918 */ /* 0x000fc60000000000 */
[----:B------:R-:W-:Y:S01]  /*7440*/  HGMMA.64x256x16.F32.BF16 R24, R152, gdesc[UR8].tnspB, R24, gsb0 ;  /* 0x43e0000898187df0 */ /* 0x000fe20008001818 */
[----:B------:R-:W-:Y:S02]  /*7450*/  @UP0 ULDC UR10, c[0x0][0x44c] ;  /* 0x00011300000a0ab9 */ /* 0x000fe40000000800 */
[----:B------:R-:W-:-:S04]  /*7460*/  UIMAD.WIDE.U32 UR10, UR60, UR10, URZ ;  /* 0x0000000a3c0a72a5 */ /* 0x000fc8000f8e003f */
[----:B------:R-:W-:-:S04]  /*7470*/  @UP0 USHF.R.U32.HI UR60, URZ, UR19, UR11 ;  /* 0x000000133f3c0299 */ /* 0x000fc8000801160b */
[----:B------:R-:W-:-:S04]  /*7480*/  UIADD3 UR60, UR18, UR60, URZ ;  /* 0x0000003c123c7290 */ /* 0x000fc8000fffe03f */
[----:B------:R-:W-:Y:S01]  /*7490*/  UIADD3 UR14, UR60, UR14, URZ ;  /* 0x0000000e3c0e7290 */ /* 0x000fe2000fffe03f */
[----:B------:R-:W-:Y:S02]  /*74a0*/  WARPGROUP.DEPBAR.LE gsb0, 0x0 ;  /* 0x00008000000079c5 */ /* 0x000fe40000010000 */
[----:B------:R0:W-:Y:S06]  /*74b0*/  MEMBAR.ALL.CTA ;  /* 0x0000000000007992 */ /* 0x0001ec0000008000 */
[----:B0-----:R-:W0:Y:S02]  /*74c0*/  FENCE.VIEW.ASYNC.S ;  /* 0x00000000000073c6 */ /* 0x001e240000000000 */
[----:B0-----:R-:W-:Y:S01]  /*74d0*/  NOP ;  /* 0x0000000000007918 */ /* 0x001fe20000000000 */
[----:B------:R-:W-:Y:S06]  /*74e0*/  BAR.ARV 0xe, 0x100 ;  /* 0x0384000000007b1d */ /* 0x000fec0000002000 */
[----:B------:R0:W-:Y:S02]  /*74f0*/  @!P1 SYNCS.ARRIVE.TRANS64.RED.A1T0 RZ, [R3+URZ], RZ ;  /* 0x000000ff03ff99a7 */ /* 0x0001e4000810043f */
[----:B0-----:R-:W-:-:S04]  /*7500*/  FADD.FTZ R3, R179, R180 ;  /* 0x000000b4b3037221 */ /* 0x001fc80000010000 */
[----:B------:R-:W-:Y:S01]  /*7510*/  FADD.FTZ R3, R182, R3 ;  /* 0x00000003b6037221 */ /* 0x000fe20000010000 */
[----:B-1----:R-:W-:Y:S06]  /*7520*/  @P2 BRA `(.L_x_5029) ;  /* 0x0000000000442947 */ /* 0x002fec0003800000 */
        /* <DEDUP_REMOVED lines=10> */
.L_x_5030:
[----:B------:R-:W-:-:S11]  /*75d0*/  UISETP.NE.AND UP2, UPT, UR15, 0x1, UPT ;  /* 0x000000010f00788c */ /* 0x000fd6000bf45270 */
[----:B------:R-:W-:Y:S02]  /*75e0*/  @UP2 ULDC.64 UR10, c[0x0][0xae0] ;  /* 0x0002b800000a2ab9 */ /* 0x000fe40000000a00 */
[----:B------:R-:W-:-:S04]  /*75f0*/  UIMAD.WIDE.U32 UR18, UR22, UR10, URZ ;  /* 0x0000000a161272a5 */ /* 0x000fc8000f8e003f */
[----:B------:R-:W-:-:S12]  /*7600*/  @UP2 USHF.R.U32.HI UR22, URZ, UR11, UR19 ;  /* 0x0000000b3f162299 */ /* 0x000fd80008011613 */
.L_x_5031:
[----:B------:R-:W-:-:S04]  /*7610*/  UIMAD UR15, UR22, UR15, UR15 ;  /* 0x0000000f160f72a4 */ /* 0x000fc8000f8e020f */
[----:B------:R-:W-:-:S04]  /*7620*/  UISETP.LT.AND UP2, UPT, UR14, UR15, UPT ;  /* 0x0000000f0e00728c */ /* 0x000fc8000bf41270 */
[----:B------:R-:W-:-:S12]  /*7630*/  USEL UR14, UR14, UR15, UP2 ;  /* 0x0000000f0e0e7287 */ /* 0x000fd80009000000 */
.L_x_5029:
[----:B------:R-:W-:Y:S01]  /*7640*/  R2UR UR11, R198 ;  /* 0x00000000c60b72ca */ /* 0x000fe200000e0000 */
[----:B------:R-:W-:Y:S01]  /*7650*/  USHF.R.S32.HI UR10, URZ, 0x1f, UR14 ;  /* 0x0000001f3f0a7899 */ /* 0x000fe2000801140e */
[----:B------:R-:W-:Y:S01]  /*7660*/  IMAD.MOV.U32 R11, RZ, RZ, RZ ;  /* 0x000000ffff0b7224 */ /* 0x000fe200078e00ff */
[----:B------:R-:W-:Y:S02]  /*7670*/  UMOV UR60, URZ ;  /* 0x0000003f003c7c82 */ /* 0x000fe40008000000 */
[----:B------:R-:W-:-:S04]  /*7680*/  ULEA.HI UR10, UR10, UR14, URZ, 0x6 ;  /* 0x0000000e0a0a7291 */ /* 0x000fc8000f8f303f */
[----:B------:R-:W-:-:S04]  /*7690*/  USHF.R.S32.HI UR10, URZ, 0x6, UR10 ;  /* 0x000000063f0a7899 */ /* 0x000fc8000801140a */
[----:B------:R-:W-:-:S04]  /*76a0*/  UISETP.LT.AND UP2, UPT, UR11, UR10, UPT ;  /* 0x0000000a0b00728c */ /* 0x000fc8000bf41270 */
[----:B------:R-:W-:-:S06]  /*76b0*/  USEL UR61, UR11, UR10, !UP2 ;  /* 0x0000000a0b3d7287 */ /* 0x000fcc000d000000 */
[----:B------:R-:W-:-:S13]  /*76c0*/  ISETP.GE.AND P2, PT, R184, UR61, PT ;  /* 0x0000003db8007c0c */ /* 0x000fda000bf46270 */
[----:B------:R-:W-:Y:S05]  /*76d0*/  @!P2 BRA `(.L_x_5032) ;  /* 0x000000380004a947 */ /* 0x000fea0003800000 */
[----:B------:R-:W-:Y:S01]  /*76e0*/  IMAD.MOV.U32 R206, RZ, RZ, RZ ;  /* 0x000000ffffce7224 */ /* 0x000fe200078e00ff */
[----:B------:R-:W-:-:S06]  /*76f0*/  UMOV UR60, URZ ;  /* 0x0000003f003c7c82 */ /* 0x000fcc0008000000 */
.L_x_5049:
[----:B------:R-:W-:-:S05]  /*7700*/  VIADD R11, R206, 0x1 ;  /* 0x00000001ce0b7836 */ /* 0x000fca0000000000 */
[----:B------:R-:W-:-:S04]  /*7710*/  ISETP.NE.AND P2, PT, R11, 0x2, PT ;  /* 0x000000020b00780c */ /* 0x000fc80003f45270 */
[----:B------:R-:W-:Y:S02]  /*7720*/  SEL R152, RZ, 0x1, P2 ;  /* 0x00000001ff987807 */ /* 0x000fe40001000000 */
[----:B------:R-:W-:Y:S02]  /*7730*/  SEL R11, R11, RZ, P2 ;  /* 0x000000ff0b0b7207 */ /* 0x000fe40001000000 */
[----:B------:R-:W-:-:S13]  /*7740*/  R2UR UR6, R152 ;  /* 0x00000000980672ca */ /* 0x000fda00000e0000 */
[----:B------:R-:W-:Y:S01]  /*7750*/  ULOP3.LUT UR60, UR60, UR6, URZ, 0x3c, !UPT ;  /* 0x000000063c3c7292 */ /* 0x000fe2000f8e3c3f */
[----:B--2---:R-:W-:Y:S11]  /*7760*/  @!P0 BRA `(.L_x_5033) ;  /* 0x0000000000048947 */ /* 0x004ff60003800000 */
[----:B------:R-:W-:Y:S01]  /*7770*/  BPT.TRAP 0x1 ;  /* 0x000000040000795c */ /* 0x000fe20000300000 */
.L_x_5033:
[----:B------:R-:W-:Y:S02]  /*7780*/  IMAD.U32 R203, RZ, RZ, UR60 ;  /* 0x0000003cffcb7e24 */ /* 0x000fe4000f8e00ff */
[----:B------:R-:W-:-:S03]  /*7790*/  IMAD R204, R11, 0x8, R199 ;  /* 0x000000080bcc7824 */ /* 0x000fc600078e02c7 */
[----:B------:R-:W-:-:S04]  /*77a0*/  SHF.L.U32 R203, R203, 0x1f, RZ ;  /* 0x0000001fcbcb7819 */ /* 0x000fc800000006ff */
[----:B------:R0:W1:Y:S01]  /*77b0*/  SYNCS.PHASECHK.TRANS64.TRYWAIT P2, [R204+URZ+0x38830], R203 ;  /* 0x038830cbcc0075a7 */ /* 0x000062000804017f */
[----:B------:R-:W-:Y:S05]  /*77c0*/  @!P0 BRA `(.L_x_5034) ;  /* 0x0000000000048947 */ /* 0x000fea0003800000 */
[----:B------:R-:W-:Y:S01]  /*77d0*/  BPT.TRAP 0x1 ;  /* 0x000000040000795c */ /* 0x000fe20000300000 */
.L_x_5034:
[----:B------:R-:W-:Y:S01]  /*77e0*/  IMAD R189, R11, 0x200, R194 ;  /* 0x000002000bbd7824 */ /* 0x000fe200078e02c2 */
[----:B-1----:R-:W-:Y:S06]  /*77f0*/  @P2 BRA `(.L_x_5035) ;  /* 0x0000000000082947 */ /* 0x002fec0003800000 */
[----:B------:R-:W1:Y:S02]  /*7800*/  SYNCS.PHASECHK.TRANS64.TRYWAIT P2, [R204+URZ+0x38830], R203 ;  /* 0x038830cbcc0075a7 */ /* 0x000e64000804017f */
[----:B-1----:R-:W-:Y:S05]  /*7810*/  @!P2 BRA `(.L_x_5036) ;  /* 0x0000012800a8a947 */ /* 0x002fea0003800000 */
.L_x_5035:
        /* <DEDUP_REMOVED lines=49> */
.L_x_5037:
[----:B------:R2:W3:Y:S01]  /*7b30*/  SYNCS.PHASECHK.TRANS64.TRYWAIT P2, [R204+URZ+0x38850], R203 ;  /* 0x038850cbcc0075a7 */ /* 0x0004e2000804017f */
[----:B------:R-:W-:Y:S05]  /*7b40*/  @!P0 BRA `(.L_x_5038) ;  /* 0x0000000000048947 */ /* 0x000fea0003800000 */
[----:B------:R-:W-:Y:S01]  /*7b50*/  BPT.TRAP 0x1 ;  /* 0x000000040000795c */ /* 0x000fe20000300000 */
.L_x_5038:
[----:B------:R-:W-:Y:S01]  /*7b60*/  IMAD R189, R11, 0x1000, R17 ;  /* 0x000010000bbd7824 */ /* 0x000fe200078e0211 */
[----:B---3--:R-:W-:Y:S06]  /*7b70*/  @P2 BRA `(.L_x_5039) ;  /* 0x0000000000082947 */ /* 0x008fec0003800000 */
[----:B------:R-:W3:Y:S02]  /*7b80*/  SYNCS.PHASECHK.TRANS64.TRYWAIT P2, [R204+URZ+0x38850], R203 ;  /* 0x038850cbcc0075a7 */ /* 0x000ee4000804017f */
[----:B---3--:R-:W-:Y:S05]  /*7b90*/  @!P2 BRA `(.L_x_5040) ;  /* 0x0000012400dca947 */ /* 0x008fea0003800000 */
.L_x_5039:
[----:B------:R-:W-:Y:S01]  /*7ba0*/  R2UR UR6, R189 ;  /* 0x00000000bd0672ca */ /* 0x000fe200000e0000 */
[----:B------:R-:W-:Y:S01]  /*7bb0*/  WARPGROUP.ARRIVE ;  /* 0x00000000000079c5 */ /* 0x000fe20000000000 */
[----:B------:R-:W-:Y:S01]  /*7bc0*/  MOV R202, UR49 ;  /* 0x0000003100ca7c02 */ /* 0x000fe20008000f00 */
[----:B------:R-:W-:Y:S01]  /*7bd0*/  UMOV UR51, 0x40000040 ;  /* 0x4000004000337882 */ /* 0x000fe20000000000 */
[----:B0123--:R-:W-:Y:S01]  /*7be0*/  MOV R203, UR48 ;  /* 0x0000003000cb7c02 */ /* 0x00ffe20008000f00 */
        /* <DEDUP_REMOVED lines=8> */
[----:B------:R-:W-:Y:S01]  /*7c70*/  UMOV UR50, UR6 ;  /* 0x0000000600327c82 */ /* 0x000fe20008000000 */
[----:B------:R-:W-:Y:S01]  /*7c80*/  R2UR UR52, R4 ;  /* 0x00000000043472ca */ /* 0x000fe200000e0000 */
[----:B------:R-:W-:Y:S01]  /*7c90*/  UMOV UR15, 0x40000040 ;  /* 0x40000040000f7882 */ /* 0x000fe20000000000 */
[----:B------:R-:W-:Y:S01]  /*7ca0*/  R2UR UR53, R5 ;  /* 0x00000000053572ca */ /* 0x000fe200000e0000 */
[----:B------:R-:W-:Y:S01]  /*7cb0*/  UMOV UR19, 0x40000040 ;  /* 0x4000004000137882 */ /* 0x000fe20000000000 */
        /* <DEDUP_REMOVED lines=17> */
[----:B------:R-:W-:Y:S01]  /*7dd0*/  PLOP3.LUT P3, PT, PT, PT, UP0, 0x80, 0x0 ;  /* 0x000000000000781c */ /* 0x000fe20003f6f008 */
[----:B------:R-:W-:-:S05]  /*7de0*/  IMAD.MOV.U32 R212, RZ, RZ, R187 ;  /* 0x000000ffffd47224 */ /* 0x000fca00078e00bb */
        /* <DEDUP_REMOVED lines=36> */
[----:B------:R-:W0:Y:S02]  /*8030*/  SHFL.IDX PT, R202, R208, RZ, 0x1f ;  /* 0x00001fffd0ca7589 */ /* 0x000e2400000e0000 */
[----:B0-----:R-:W-:Y:S01]  /*8040*/  ISETP.GT.AND P2, PT, R202, 0x7f, PT ;  /* 0x0000007fca00780c */ /* 0x001fe20003f44270 */
[----:B------:R-:W-:-:S03]  /*8050*/  VIADD R202, R189, 0x800 ;  /* 0x00000800bdca7836 */ /* 0x000fc60000000000 */
        /* <DEDUP_REMOVED lines=10> */
[----:B------:R-:W-:-:S05]  /*8100*/  IMAD.MOV.U32 R205, RZ, RZ, 0x4 ;  /* 0x00000004ffcd7424 */ /* 0x000fca00078e00ff */
        /* <DEDUP_REMOVED lines=8> */
[----:B------:R-:W-:Y:S01]  /*8190*/  @UP0 ULDC UR6, c[0x0][0x44c] ;  /* 0x0001130000060ab9 */ /* 0x000fe20000000800 */
[----:B------:R-:W-:Y:S01]  /*81a0*/  ULDC UR7, c[0x0][0x2f0] ;  /* 0x0000bc0000077ab9 */ /* 0x000fe20000000800 */
[----:B------:R-:W-:Y:S02]  /*81b0*/  WARPGROUP.DEPBAR.LE gsb0, 0x0 ;  /* 0x00008000000079c5 */ /* 0x000fe40000010000 */
[----:B------:R-:W-:-:S06]  /*81c0*/  WARPGROUP.ARRIVE ;  /* 0x00000000000079c5 */ /* 0x000fcc0000000000 */
[----:B------:R-:W-:Y:S01]  /*81d0*/  HGMMA.64x64x16.F32.BF16 R152, gdesc[UR8], R152, gsb0 ;  /* 0x00e00000089879f0 */ /* 0x000fe20008001898 */
[----:B------:R-:W-:Y:S01]  /*81e0*/  R2UR UR11, R201 ;  /* 0x00000000c90b72ca */ /* 0x000fe200000e0000 */
[----:B------:R-:W-:Y:S01]  /*81f0*/  ULDC UR10, c[0x0][0xad8] ;  /* 0x0002b600000a7ab9 */ /* 0x000fe20000000800 */
        /* <DEDUP_REMOVED lines=183> */
[----:B------:R-:W-:Y:S02]  /*8d70*/  PLOP3.LUT P2, PT, PT, PT, UP0, 0x80, 0x0 ;  /* 0x000000000000781c */ /* 0x000fe40003f4f008 */
[----:B------:R-:W-:-:S02]  /*8d80*/  IADD3 R205, R202, R203, R0 ;  /* 0x000000cbcacd7210 */ /* 0x000fc40007ffe000 */
[----:B------:R-:W-:-:S09]  /*8d90*/  IADD3 R189, R202, R203, R189 ;  /* 0x000000cbcabd7210 */ /* 0x000fd20007ffe0bd */
[----:B------:R-:W-:Y:S01]  /*8da0*/  @P2 IMAD.HI.U32 R202, R187, UR6, RZ ;  /* 0x00000006bbca2c27 */ /* 0x000fe2000f8e00ff */
[----:B------:R-:W-:Y:S01]  /*8db0*/  @UP0 ULDC UR6, c[0x0][0x450] ;  /* 0x0001140000060ab9 */ /* 0x000fe20000000800 */
[----:B------:R-:W-:-:S03]  /*8dc0*/  PLOP3.LUT P2, PT, PT, PT, UP1, 0x40, 0x0 ;  /* 0x000000000000781c */ /* 0x000fc60003f4e818 */
[----:B------:R-:W-:Y:S01]  /*8dd0*/  @P3 SHF.R.U32.HI R212, RZ, UR6, R202 ;  /* 0x00000006ffd43c19 */ /* 0x000fe200080116ca */
[----:B------:R-:W-:-:S04]  /*8de0*/  @!P1 VIADD R202, R204, 0x38840 ;  /* 0x00038840ccca9836 */ /* 0x000fc80000000000 */
[----:B------:R-:W0:Y:S01]  /*8df0*/  SHFL.IDX PT, R208, R212, RZ, 0x1c1f ;  /* 0x001c1fffd4d07589 */ /* 0x000e2200000e0000 */
[----:B------:R-:W-:Y:S01]  /*8e00*/  @!P1 PRMT R202, RZ, 0x654, R202 ;  /* 0x00000654ffca9816 */ /* 0x000fe200000000ca */
[----:B------:R-:W-:Y:S02]  /*8e10*/  WARPGROUP.DEPBAR.LE gsb0, 0x0 ;  /* 0x00008000000079c5 */ /* 0x000fe40000010000 */
[----:B------:R-:W-:-:S06]  /*8e20*/  WARPGROUP.ARRIVE ;  /* 0x00000000000079c5 */ /* 0x000fcc0000000000 */
[----:B------:R-:W-:Y:S01]  /*8e30*/  HGMMA.64x64x16.F32.BF16 R152, gdesc[UR56], R152, gsb0 ;  /* 0x00e00000389879f0 */ /* 0x000fe20008001898 */
[----:B------:R-:W-:Y:S01]  /*8e40*/  R2UR UR56, R205 ;  /* 0x00000000cd3872ca */ /* 0x000fe200000e0000 */
[----:B------:R-:W-:Y:S01]  /*8e50*/  UMOV UR57, 0x40000040 ;  /* 0x4000004000397882 */ /* 0x000fe20000000000 */
[----:B------:R-:W-:Y:S01]  /*8e60*/  R2UR UR58, R189 ;  /* 0x00000000bd3a72ca */ /* 0x000fe200000e0000 */
[----:B------:R-:W-:Y:S01]  /*8e70*/  UMOV UR59, 0x40000040 ;  /* 0x40000040003b7882 */ /* 0x000fe20000000000 */
[----:B------:R-:W1:Y:S01]  /*8e80*/  LDC R189, c[0x0][0x288] ;  /* 0x0000a200ffbd7b82 */ /* 0x000e620000000800 */
[----:B------:R-:W-:-:S05]  /*8e90*/  IMAD.SHL.U32 R205, R184, 0x40, RZ ;  /* 0x00000040b8cd7824 */ /* 0x000fca00078e00ff */
[----:B------:R-:W-:Y:S01]  /*8ea0*/  IADD3 R203, -R2, 0x1, -R205 ;  /* 0x0000000102cb7810 */ /* 0x000fe20007ffe9cd */
[----:B------:R-:W-:Y:S02]  /*8eb0*/  WARPGROUP.DEPBAR.LE gsb0, 0x0 ;  /* 0x00008000000079c5 */ /* 0x000fe40000010000 */
[----:B------:R-:W-:-:S06]  /*8ec0*/  WARPGROUP.ARRIVE ;  /* 0x00000000000079c5 */ /* 0x000fcc0000000000 */
[----:B------:R-:W-:Y:S03]  /*8ed0*/  HGMMA.64x64x16.F32.BF16 R152, gdesc[UR56], R152, gsb0 ;  /* 0x00e00000389879f0 */ /* 0x000fe60008001898 */
[----:B------:R-:W-:Y:S02]  /*8ee0*/  WARPGROUP.DEPBAR.LE gsb0, 0x0 ;  /* 0x00008000000079c5 */ /* 0x000fe40000010000 */
[----:B------:R2:W-:Y:S02]  /*8ef0*/  @!P1 SYNCS.ARRIVE.TRANS64.RED.A1T0 RZ, [R202+URZ], RZ ;  /* 0x000000ffcaff99a7 */ /* 0x0005e4000810043f */
[----:B--2---:R-:W-:-:S04]  /*8f00*/  IMAD R202, R16, UR7, R203 ;  /* 0x0000000710ca7c24 */ /* 0x004fc8000f8e02cb */
[----:B-1----:R-:W-:-:S04]  /*8f10*/  IMAD.IADD R202, R202, 0x1, -R189 ;  /* 0x00000001caca7824 */ /* 0x002fc800078e0abd */
[C---:B------:R-:W-:Y:S02]  /*8f20*/  VIADD R207, R202.reuse, UR10 ;  /* 0x0000000acacf7c36 */ /* 0x040fe40008000000 */
[----:B------:R-:W-:Y:S02]  /*8f30*/  VIADD R209, R202, UR11 ;  /* 0x0000000bcad17c36 */ /* 0x000fe40008000000 */
[C---:B0-----:R-:W-:Y:S02]  /*8f40*/  IMAD.IADD R211, R208.reuse, 0x1, R207 ;  /* 0x00000001d0d37824 */ /* 0x041fe400078e02cf */
[----:B------:R-:W-:Y:S01]  /*8f50*/  IMAD.IADD R210, R208, 0x1, R209 ;  /* 0x00000001d0d27824 */ /* 0x000fe200078e02d1 */
[----:B------:R-:W-:Y:S06]  /*8f60*/  @P2 BRA `(.L_x_5041) ;  /* 0x0000000000642947 */ /* 0x000fec0003800000 */
[----:B------:R-:W-:Y:S01]  /*8f70*/  IMAD R202, R16, UR7, R208 ;  /* 0x0000000710ca7c24 */ /* 0x000fe2000f8e02d0 */
[----:B------:R-:W-:Y:S03]  /*8f80*/  BSSY B0, `(.L_x_5042) ;  /* 0x0000013000007945 */ /* 0x000fe60003800000 */
[----:B------:R-:W-:-:S05]  /*8f90*/  IMAD.IADD R208, R202, 0x1, -R189 ;  /* 0x00000001cad07824 */ /* 0x000fca00078e0abd */
[----:B------:R-:W-:-:S13]  /*8fa0*/  ISETP.GT.AND P2, PT, R208, -0x1, PT ;  /* 0xffffffffd000780c */ /* 0x000fda0003f44270 */
[----:B------:R-:W-:Y:S05]  /*8fb0*/  @P2 BRA `(.L_x_5043) ;  /* 0x0000000000242947 */ /* 0x000fea0003800000 */
[----:B------:R-:W-:Y:S01]  /*8fc0*/  ULDC UR6, c[0x0][0xadc] ;  /* 0x0002b70000067ab9 */ /* 0x000fe20000000800 */
[----:B------:R-:W-:Y:S01]  /*8fd0*/  LOP3.LUT R213, RZ, R208, RZ, 0x33, !PT ;  /* 0x000000d0ffd57212 */ /* 0x000fe200078e33ff */
[----:B------:R-:W-:-:S05]  /*8fe0*/  IMAD.U32 R214, RZ, RZ, UR6 ;  /* 0x00000006ffd67e24 */ /* 0x000fca000f8e00ff */
[----:B------:R-:W-:-:S13]  /*8ff0*/  ISETP.NE.AND P2, PT, R214, 0x1, PT ;  /* 0x00000001d600780c */ /* 0x000fda0003f45270 */
[----:B------:R-:W0:Y:S02]  /*9000*/  @P2 LDC.64 R202, c[0x0][0xae0] ;  /* 0x0002b800ffca2b82 */ /* 0x000e240000000a00 */
[----:B0-----:R-:W-:-:S05]  /*9010*/  @P2 IMAD.HI.U32 R202, R213, R202, RZ ;  /* 0x000000cad5ca2227 */ /* 0x001fca00078e00ff */
[----:B------:R-:W-:-:S04]  /*9020*/  @P2 SHF.R.U32.HI R213, RZ, R203, R202 ;  /* 0x000000cbffd52219 */ /* 0x000fc800000116ca */
[----:B------:R-:W-:Y:S01]  /*9030*/  LOP3.LUT R208, RZ, R213, RZ, 0x33, !PT ;  /* 0x000000d5ffd07212 */ /* 0x000fe200078e33ff */
[----:B------:R-:W-:Y:S06]  /*9040*/  BRA `(.L_x_5044) ;  /* 0x0000000000187947 */ /* 0x000fec0003800000 */
.L_x_5043:
[----:B------:R-:W-:Y:S02]  /*9050*/  ULDC UR6, c[0x0][0xadc] ;  /* 0x0002b70000067ab9 */ /* 0x000fe40000000800 */
[----:B------:R-:W-:-:S05]  /*9060*/  IMAD.U32 R214, RZ, RZ, UR6 ;  /* 0x00000006ffd67e24 */ /* 0x000fca000f8e00ff */
[----:B------:R-:W-:-:S13]  /*9070*/  ISETP.NE.AND P2, PT, R214, 0x1, PT ;  /* 0x00000001d600780c */ /* 0x000fda0003f45270 */
[----:B------:R-:W0:Y:S02]  /*9080*/  @P2 LDC.64 R202, c[0x0][0xae0] ;  /* 0x0002b800ffca2b82 */ /* 0x000e240000000a00 */
[----:B0-----:R-:W-:-:S05]  /*9090*/  @P2 IMAD.HI.U32 R202, R208, R202, RZ ;  /* 0x000000cad0ca2227 */ /* 0x001fca00078e00ff */
[----:B------:R-:W-:-:S07]  /*90a0*/  @P2 SHF.R.U32.HI R208, RZ, R203, R202 ;  /* 0x000000cbffd02219 */ /* 0x000fce00000116ca */
.L_x_5044:
[----:B------:R-:W-:Y:S05]  /*90b0*/  BSYNC B0 ;  /* 0x0000000000007941 */ /* 0x000fea0003800000 */
.L_x_5042:
[----:B------:R-:W-:-:S04]  /*90c0*/  IMAD R203, R208, R214, -R205 ;  /* 0x000000d6d0cb7224 */ /* 0x000fc800078e0acd */
[----:B------:R-:W-:-:S05]  /*90d0*/  IMAD.IADD R203, R203, 0x1, -R2 ;  /* 0x00000001cbcb7824 */ /* 0x000fca00078e0a02 */
[----:B------:R-:W-:Y:S02]  /*90e0*/  VIADDMNMX R211, R203, R214, R211, PT ;  /* 0x000000d6cbd37246 */ /* 0x000fe400038001d3 */
[----:B------:R-:W-:-:S07]  /*90f0*/  VIMNMX R210, R210, R203, !PT ;  /* 0x000000cbd2d27248 */ /* 0x000fce0007fe0100 */
.L_x_5041:
[----:B------:R-:W-:Y:S01]  /*9100*/  ISETP.GT.AND P2, PT, R184, -0x1, PT ;  /* 0xffffffffb800780c */ /* 0x000fe20003f44270 */
[----:B------:R-:W0:Y:S03]  /*9110*/  SHFL.IDX PT, R212, R212, 0x1, 0x1c1f ;  /* 0x003c1f00d4d47f89 */ /* 0x000e2600000e0000 */
[C---:B------:R-:W-:Y:S02]  /*9120*/  ISETP.GT.AND P5, PT, R210.reuse, RZ, P2 ;  /* 0x000000ffd200720c */ /* 0x040fe400017a4270 */
[C---:B------:R-:W-:Y:S02]  /*9130*/  ISETP.GT.AND P4, PT, R210.reuse, 0x1, P2 ;  /* 0x00000001d200780c */ /* 0x040fe40001784270 */
[----:B------:R-:W-:Y:S02]  /*9140*/  ISETP.LT.OR P5, PT, R211, 0x1, P5 ;  /* 0x00000001d300780c */ /* 0x000fe40002fa1670 */
[----:B------:R-:W-:-:S02]  /*9150*/  ISETP.GT.AND P6, PT, R210, 0x8, P2 ;  /* 0x00000008d200780c */ /* 0x000fc400017c4270 */
[----:B------:R-:W-:Y:S02]  /*9160*/  FSEL R208, R152, -INF , !P5 ;  /* 0xff80000098d07808 */ /* 0x000fe40006800000 */
[C---:B------:R-:W-:Y:S02]  /*9170*/  ISETP.GT.AND P5, PT, R210.reuse, 0x10, P2 ;  /* 0x00000010d200780c */ /* 0x040fe400017a4270 */
[----:B------:R-:W-:Y:S02]  /*9180*/  ISETP.GT.AND P3, PT, R210, 0x9, P2 ;  /* 0x00000009d200780c */ /* 0x000fe40001764270 */
[C---:B------:R-:W-:Y:S02]  /*9190*/  ISETP.LT.OR P5, PT, R211.reuse, 0x11, P5 ;  /* 0x00000011d300780c */ /* 0x040fe40002fa1670 */
[----:B------:R-:W-:Y:S02]  /*91a0*/  ISETP.LT.OR P4, PT, R211, 0x2, P4 ;  /* 0x00000002d300780c */ /* 0x000fe40002781670 */
[----:B------:R-:W-:-:S02]  /*91b0*/  FSEL R160, R160, -INF , !P5 ;  /* 0xff800000a0a07808 */ /* 0x000fc40006800000 */
[----:B------:R-:W-:Y:S01]  /*91c0*/  ISETP.GT.AND P5, PT, R210, 0x20, P2 ;  /* 0x00000020d200780c */ /* 0x000fe200017a4270 */
[----:B0-----:R-:W-:Y:S01]  /*91d0*/  IMAD.IADD R209, R209, 0x1, R212 ;  /* 0x00000001d1d17824 */ /* 0x001fe200078e02d4 */
[C---:B------:R-:W-:Y:S02]  /*91e0*/  ISETP.LT.OR P6, PT, R211.reuse, 0x9, P6 ;  /* 0x00000009d300780c */ /* 0x040fe400037c1670 */
[C---:B------:R-:W-:Y:S02]  /*91f0*/  ISETP.LT.OR P3, PT, R211.reuse, 0xa, P3 ;  /* 0x0000000ad300780c */ /* 0x040fe40001f61670 */
[----:B------:R-:W-:Y:S02]  /*9200*/  ISETP.LT.OR P5, PT, R211, 0x21, P5 ;  /* 0x00000021d300780c */ /* 0x000fe40002fa1670 */
[----:B------:R-:W-:Y:S02]  /*9210*/  FSEL R202, R153, -INF , !P4 ;  /* 0xff80000099ca7808 */ /* 0x000fe40006000000 */
[----:B------:R-:W-:-:S02]  /*9220*/  FSEL R156, R156, -INF , !P6 ;  /* 0xff8000009c9c7808 */ /* 0x000fc40007000000 */
[----:B------:R-:W-:Y:S02]  /*9230*/  FSEL R203, R157, -INF , !P3 ;  /* 0xff8000009dcb7808 */ /* 0x000fe40005800000 */
[C---:B------:R-:W-:Y:S02]  /*9240*/  ISETP.GT.AND P4, PT, R210.reuse, 0x11, P2 ;  /* 0x00000011d200780c */ /* 0x040fe40001784270 */
[C---:B------:R-:W-:Y:S02]  /*9250*/  ISETP.GT.AND P6, PT, R210.reuse, 0x18, P2 ;  /* 0x00000018d200780c */ /* 0x040fe400017c4270 */
[----:B------:R-:W-:Y:S02]  /*9260*/  ISETP.GT.AND P3, PT, R210, 0x19, P2 ;  /* 0x00000019d200780c */ /* 0x000fe40001764270 */
[----:B------:R-:W-:Y:S02]  /*9270*/  FSEL R157, R168, -INF , !P5 ;  /* 0xff800000a89d7808 */ /* 0x000fe40006800000 */
[----:B------:R-:W-:-:S02]  /*9280*/  ISETP.GT.AND P5, PT, R210, 0x30, P2 ;  /* 0x00000030d200780c */ /* 0x000fc400017a4270 */
[C---:B------:R-:W-:Y:S02]  /*9290*/  ISETP.LT.OR P4, PT, R211.reuse, 0x12, P4 ;  /* 0x00000012d300780c */ /* 0x040fe40002781670 */
        /* <DEDUP_REMOVED lines=10> */
[----:B------:R-:W-:-:S02]  /*9340*/  PLOP3.LUT P5, PT, PT, PT, UP1, 0x40, 0x0 ;  /* 0x000000000000781c */ /* 0x000fc40003fae818 */
        /* <DEDUP_REMOVED lines=8> */
[----:B------:R-:W-:Y:S01]  /*93d0*/  ISETP.GT.AND P3, PT, R210, 0x39, P2 ;  /* 0x00000039d200780c */ /* 0x000fe20001764270 */
[----:B------:R-:W-:Y:S01]  /*93e0*/  IMAD.IADD R210, R207, 0x1, R212 ;  /* 0x00000001cfd27824 */ /* 0x000fe200078e02d4 */
[C---:B------:R-:W-:Y:S02]  /*93f0*/  ISETP.LT.OR P4, PT, R211.reuse, 0x32, P4 ;  /* 0x00000032d300780c */ /* 0x040fe40002781670 */
[C---:B------:R-:W-:Y:S02]  /*9400*/  ISETP.LT.OR P6, PT, R211.reuse, 0x39, P6 ;  /* 0x00000039d300780c */ /* 0x040fe400037c1670 */
[----:B------:R-:W-:-:S02]  /*9410*/  ISETP.LT.OR P3, PT, R211, 0x3a, P3 ;  /* 0x0000003ad300780c */ /* 0x000fc40001f61670 */
[----:B------:R-:W-:Y:S02]  /*9420*/  FSEL R177, R177, -INF , !P4 ;  /* 0xff800000b1b17808 */ /* 0x000fe40006000000 */
[----:B------:R-:W-:Y:S02]  /*9430*/  FSEL R180, R180, -INF , !P6 ;  /* 0xff800000b4b47808 */ /* 0x000fe40007000000 */
[----:B------:R-:W-:Y:S01]  /*9440*/  FSEL R181, R181, -INF , !P3 ;  /* 0xff800000b5b57808 */ /* 0x000fe20005800000 */
        /* <DEDUP_REMOVED lines=15> */
.L_x_5047:
[----:B------:R-:W-:Y:S02]  /*9540*/  ULDC UR6, c[0x0][0xadc] ;  /* 0x0002b70000067ab9 */ /* 0x000fe40000000800 */
[----:B------:R-:W-:-:S05]  /*9550*/  IMAD.U32 R211, RZ, RZ, UR6 ;  /* 0x00000006ffd37e24 */ /* 0x000fca000f8e00ff */
[----:B------:R-:W-:-:S13]  /*9560*/  ISETP.NE.AND P3, PT, R211, 0x1, PT ;  /* 0x00000001d300780c */ /* 0x000fda0003f65270 */
[----:B------:R-:W0:Y:S02]  /*9570*/  @P3 LDC.64 R152, c[0x0][0xae0] ;  /* 0x0002b800ff983b82 */ /* 0x000e240000000a00 */
[----:B0-----:R-:W-:-:S05]  /*9580*/  @P3 IMAD.HI.U32 R152, R168, R152, RZ ;  /* 0x00000098a8983227 */ /* 0x001fca00078e00ff */
[----:B------:R-:W-:-:S07]  /*9590*/  @P3 SHF.R.U32.HI R168, RZ, R153, R152 ;  /* 0x00000099ffa83219 */ /* 0x000fce0000011698 */
.L_x_5048:
[----:B------:R-:W-:Y:S05]  /*95a0*/  BSYNC B0 ;  /* 0x0000000000007941 */ /* 0x000fea0003800000 */
.L_x_5046:
[----:B------:R-:W-:-:S04]  /*95b0*/  IMAD R205, R168, R211, -R205 ;  /* 0x000000d3a8cd7224 */ /* 0x000fc800078e0acd */
[----:B------:R-:W-:-:S05]  /*95c0*/  IMAD.IADD R205, R205, 0x1, -R2 ;  /* 0x00000001cdcd7824 */ /* 0x000fca00078e0a02 */
[----:B------:R-:W-:Y:S02]  /*95d0*/  VIADDMNMX R210, R205, R211, R210, PT ;  /* 0x000000d3cdd27246 */ /* 0x000fe400038001d2 */
[----:B------:R-:W-:-:S07]  /*95e0*/  VIMNMX R209, R209, R205, !PT ;  /* 0x000000cdd1d17248 */ /* 0x000fce0007fe0100 */
.L_x_5045:
[----:B------:R-:W-:Y:S01]  /*95f0*/  FMNMX.FTZ R153, R208, R23, !PT ;  /* 0x00000017d0997209 */ /* 0x000fe20007810000 */
[----:B------:R-:W-:Y:S01]  /*9600*/  ULDC UR6, c[0x0][0xa80] ;  /* 0x0002a00000067ab9 */ /* 0x000fe20000000800 */
[----:B------:R-:W-:Y:S01]  /*9610*/  ISETP.GT.AND P4, PT, R209, RZ, P2 ;  /* 0x000000ffd100720c */ /* 0x000fe20001784270 */
[----:B------:R-:W-:Y:S01]  /*9620*/  IMAD R213, R11, 0x1000, R196 ;  /* 0x000010000bd57824 */ /* 0x000fe200078e02c4 */
[----:B------:R-:W-:Y:S01]  /*9630*/  FMNMX.FTZ R153, R202, R153, !PT ;  /* 0x00000099ca997209 */ /* 0x000fe20007810000 */
[----:B------:R-:W-:Y:S01]  /*9640*/  UMOV UR11, 0x40000040 ;  /* 0x40000040000b7882 */ /* 0x000fe20000000000 */
[----:B------:R-:W-:Y:S01]  /*9650*/  ISETP.GT.AND P3, PT, R209, 0x1, P2 ;  /* 0x00000001d100780c */ /* 0x000fe20001764270 */
[----:B------:R-:W-:Y:S01]  /*9660*/  VIADD R222, R213, 0x80 ;  /* 0x00000080d5de7836 */ /* 0x000fe20000000000 */
[----:B------:R-:W-:Y:S01]  /*9670*/  FMNMX.FTZ R152, R156, R153, !PT ;  /* 0x000000999c987209 */ /* 0x000fe20007810000 */
[----:B------:R-:W-:Y:S01]  /*9680*/  @!P1 VIADD R204, R204, 0x38860 ;  /* 0x00038860cccc9836 */ /* 0x000fe20000000000 */
        /* <DEDUP_REMOVED lines=29> */
[----:B------:R-:W-:Y:S02]  /*9860*/  ISETP.GT.AND P3, PT, R209, 0x20, P2 ;  /* 0x00000020d100780c */ /* 0x000fe40001764270 */
[----:B------:R-:W-:Y:S02]  /*9870*/  ISETP.LT.OR P6, PT, R210, 0x19, P6 ;  /* 0x00000019d200780c */ /* 0x000fe400037c1670 */
[----:B------:R-:W-:-:S02]  /*9880*/  FSEL R163, R163, -INF , !P5 ;  /* 0xff800000a3a37808 */ /* 0x000fc40006800000 */
[C---:B------:R-:W-:Y:S02]  /*9890*/  ISETP.GT.AND P5, PT, R209.reuse, 0x21, P2 ;  /* 0x00000021d100780c */ /* 0x040fe400017a4270 */
[----:B------:R-:W-:Y:S02]  /*98a0*/  ISETP.LT.OR P3, PT, R210, 0x21, P3 ;  /* 0x00000021d200780c */ /* 0x000fe40001f61670 */
[----:B------:R-:W-:Y:S02]  /*98b0*/  FSEL R166, R166, -INF , !P6 ;  /* 0xff800000a6a67808 */ /* 0x000fe40007000000 */
[----:B------:R-:W-:Y:S02]  /*98c0*/  ISETP.LT.OR P5, PT, R210, 0x22, P5 ;  /* 0x00000022d200780c */ /* 0x000fe40002fa1670 */
[----:B------:R-:W-:Y:S02]  /*98d0*/  ISETP.GT.AND P6, PT, R209, 0x28, P2 ;  /* 0x00000028d100780c */ /* 0x000fe400017c4270 */
[----:B------:R-:W-:-:S02]  /*98e0*/  R2UR UR10, R213 ;  /* 0x00000000d50a72ca */ /* 0x000fc400000e0000 */
[----:B------:R-:W-:Y:S02]  /*98f0*/  ISETP.LT.OR P6, PT, R210, 0x29, P6 ;  /* 0x00000029d200780c */ /* 0x000fe400037c1670 */
[----:B------:R-:W-:Y:S02]  /*9900*/  @!P1 PRMT R204, RZ, 0x654, R204 ;  /* 0x00000654ffcc9816 */ /* 0x000fe400000000cc */
[----:B0-----:R-:W-:-:S05]  /*9910*/  FMNMX.FTZ R153, R152, R153, !PT ;  /* 0x0000009998997209 */ /* 0x001fca0007810000 */
[----:B------:R-:W0:Y:S02]  /*9920*/  SHFL.BFLY PT, R168, R153, 0x1, 0x1f ;  /* 0x0c201f0099a87f89 */ /* 0x000e2400000e0000 */
[----:B0-----:R-:W-:Y:S02]  /*9930*/  FMNMX.FTZ R168, R153, R168, !PT ;  /* 0x000000a899a87209 */ /* 0x001fe40007810000 */
[----:B------:R-:W-:Y:S02]  /*9940*/  FSEL R153, R154, -INF , !P4 ;  /* 0xff8000009a997808 */ /* 0x000fe40006000000 */
[----:B------:R-:W-:Y:S01]  /*9950*/  ISETP.GT.AND P4, PT, R209, 0x19, P2 ;  /* 0x00000019d100780c */ /* 0x000fe20001784270 */
[----:B------:R-:W-:Y:S01]  /*9960*/  FMUL.FTZ R211, R168, UR6 ;  /* 0x00000006a8d37c20 */ /* 0x000fe20008410000 */
[----:B------:R-:W-:Y:S02]  /*9970*/  FMNMX.FTZ R152, R153, R188, !PT ;  /* 0x000000bc99987209 */ /* 0x000fe40007810000 */
[----:B------:R-:W-:-:S02]  /*9980*/  ISETP.LT.OR P4, PT, R210, 0x1a, P4 ;  /* 0x0000001ad200780c */ /* 0x000fc40002781670 */
[----:B------:R-:W-:Y:S02]  /*9990*/  FMNMX.FTZ R205, R155, R152, !PT ;  /* 0x000000989bcd7209 */ /* 0x000fe40007810000 */
[----:B------:R-:W-:Y:S02]  /*99a0*/  FSEL R167, R167, -INF , !P4 ;  /* 0xff800000a7a77808 */ /* 0x000fe40006000000 */
[----:B------:R-:W-:Y:S02]  /*99b0*/  FMNMX.FTZ R152, R158, R205, !PT ;  /* 0x000000cd9e987209 */ /* 0x000fe40007810000 */
[----:B------:R-:W-:Y:S02]  /*99c0*/  FSETP.NEU.FTZ.AND P4, PT, R168, -INF , PT ;  /* 0xff800000a800780b */ /* 0x000fe40003f9d000 */
[----:B------:R-:W-:Y:S02]  /*99d0*/  FMNMX.FTZ R205, R159, R152, !PT ;  /* 0x000000989fcd7209 */ /* 0x000fe40007810000 */
[----:B------:R-:W-:-:S02]  /*99e0*/  FSEL R152, R170, -INF , !P3 ;  /* 0xff800000aa987808 */ /* 0x000fc40005800000 */
[----:B------:R-:W-:Y:S02]  /*99f0*/  FMNMX.FTZ R154, R162, R205, !PT ;  /* 0x000000cda29a7209 */ /* 0x000fe40007810000 */
[----:B------:R-:W-:Y:S02]  /*9a00*/  ISETP.GT.AND P3, PT, R209, 0x29, P2 ;  /* 0x00000029d100780c */ /* 0x000fe40001764270 */
[----:B------:R-:W-:Y:S02]  /*9a10*/  FMNMX.FTZ R205, R163, R154, !PT ;  /* 0x0000009aa3cd7209 */ /* 0x000fe40007810000 */
[----:B------:R-:W-:Y:S02]  /*9a20*/  FSEL R154, R171, -INF , !P5 ;  /* 0xff800000ab9a7808 */ /* 0x000fe40006800000 */
[----:B------:R-:W-:Y:S02]  /*9a30*/  FMNMX.FTZ R170, R166, R205, !PT ;  /* 0x000000cda6aa7209 */ /* 0x000fe40007810000 */
[----:B------:R-:W-:-:S02]  /*9a40*/  FSEL R211, R211, RZ, P4 ;  /* 0x000000ffd3d37208 */ /* 0x000fc40002000000 */
[----:B------:R-:W-:Y:S02]  /*9a50*/  FMNMX.FTZ R171, R167, R170, !PT ;  /* 0x000000aaa7ab7209 */ /* 0x000fe40007810000 */
[----:B------:R-:W-:Y:S01]  /*9a60*/  FSEL R205, R174, -INF , !P6 ;  /* 0xff800000aecd7808 */ /* 0x000fe20007000000 */
[--C-:B------:R-:W-:Y:S01]  /*9a70*/  FFMA.FTZ R208, R208, UR6, -R211.reuse ;  /* 0x00000006d0d07c23 */ /* 0x100fe200080108d3 */
[----:B------:R-:W-:Y:S01]  /*9a80*/  FMNMX.FTZ R171, R152, R171, !PT ;  /* 0x000000ab98ab7209 */ /* 0x000fe20007810000 */
[--C-:B------:R-:W-:Y:S01]  /*9a90*/  FFMA.FTZ R203, R203, UR6, -R211.reuse ;  /* 0x00000006cbcb7c23 */ /* 0x100fe200080108d3 */
[----:B------:R-:W-:Y:S01]  /*9aa0*/  ISETP.GT.AND P5, PT, R209, 0x30, P2 ;  /* 0x00000030d100780c */ /* 0x000fe200017a4270 */
[----:B------:R0:W-:Y:S01]  /*9ab0*/  MUFU.EX2 R170, R208 ;  /* 0x000000d000aa7308 */ /* 0x0001e20000000800 */
[----:B------:R-:W-:Y:S01]  /*9ac0*/  ISETP.LT.OR P3, PT, R210, 0x2a, P3 ;  /* 0x0000002ad200780c */ /* 0x000fe20001f61670 */
[--C-:B------:R-:W-:Y:S01]  /*9ad0*/  FFMA.FTZ R202, R202, UR6, -R211.reuse ;  /* 0x00000006caca7c23 */ /* 0x100fe200080108d3 */
[----:B------:R-:W-:Y:S01]  /*9ae0*/  FMNMX.FTZ R174, R154, R171, !PT ;  /* 0x000000ab9aae7209 */ /* 0x000fe20007810000 */
[--C-:B------:R-:W-:Y:S01]  /*9af0*/  FFMA.FTZ R169, R169, UR6, -R211.reuse ;  /* 0x00000006a9a97c23 */ /* 0x100fe200080108d3 */
[----:B------:R-:W-:Y:S01]  /*9b00*/  ISETP.GT.AND P6, PT, R209, 0x31, P2 ;  /* 0x00000031d100780c */ /* 0x000fe200017c4270 */
[--C-:B------:R-:W-:Y:S01]  /*9b10*/  FFMA.FTZ R172, R172, UR6, -R211.reuse ;  /* 0x00000006acac7c23 */ /* 0x100fe200080108d3 */
[----:B------:R-:W-:Y:S01]  /*9b20*/  FSEL R207, R175, -INF , !P3 ;  /* 0xff800000afcf7808 */ /* 0x000fe20005800000 */
[----:B------:R1:W-:Y:S01]  /*9b30*/  MUFU.EX2 R171, R202 ;  /* 0x000000ca00ab7308 */ /* 0x0003e20000000800 */
[----:B------:R-:W-:Y:S01]  /*9b40*/  ISETP.LT.OR P5, PT, R210, 0x31, P5 ;  /* 0x00000031d200780c */ /* 0x000fe20002fa1670 */
[--C-:B------:R-:W-:Y:S01]  /*9b50*/  FFMA.FTZ R173, R173, UR6, -R211.reuse ;  /* 0x00000006adad7c23 */ /* 0x100fe200080108d3 */
[----:B------:R-:W-:Y:S01]  /*9b60*/  FMNMX.FTZ R174, R205, R174, !PT ;  /* 0x000000aecdae7209 */ /* 0x000fe20007810000 */
[--C-:B------:R-:W-:Y:S01]  /*9b70*/  FFMA.FTZ R176, R176, UR6, -R211.reuse ;  /* 0x00000006b0b07c23 */ /* 0x100fe200080108d3 */
[----:B------:R-:W-:Y:S01]  /*9b80*/  ISETP.GT.AND P3, PT, R209, 0x38, P2 ;  /* 0x00000038d100780c */ /* 0x000fe20001764270 */
[--C-:B------:R-:W-:Y:S01]  /*9b90*/  FFMA.FTZ R177, R177, UR6, -R211.reuse ;  /* 0x00000006b1b17c23 */ /* 0x100fe200080108d3 */
[----:B------:R-:W-:Y:S01]  /*9ba0*/  ISETP.LT.OR P6, PT, R210, 0x32, P6 ;  /* 0x00000032d200780c */ /* 0x000fe200037c1670 */
[--C-:B------:R-:W-:Y:S01]  /*9bb0*/  FFMA.FTZ R180, R180, UR6, -R211.reuse ;  /* 0x00000006b4b47c23 */ /* 0x100fe200080108d3 */
[----:B0-----:R-:W-:Y:S01]  /*9bc0*/  FSEL R208, R178, -INF , !P5 ;  /* 0xff800000b2d07808 */ /* 0x001fe20006800000 */
[--C-:B-1----:R-:W-:Y:S01]  /*9bd0*/  FFMA.FTZ R202, R157, UR6, -R211.reuse ;  /* 0x000000069dca7c23 */ /* 0x102fe200080108d3 */
[----:B------:R-:W-:Y:S01]  /*9be0*/  FMNMX.FTZ R175, R207, R174, !PT ;  /* 0x000000aecfaf7209 */ /* 0x000fe20007810000 */
[----:B------:R-:W-:Y:S01]  /*9bf0*/  MUFU.EX2 R169, R169 ;  /* 0x000000a900a97308 */ /* 0x000fe20000000800 */
[----:B------:R-:W-:Y:S01]  /*9c00*/  ISETP.GT.AND P2, PT, R209, 0x39, P2 ;  /* 0x00000039d100780c */ /* 0x000fe20001744270 */
[----:B------:R-:W-:Y:S01]  /*9c10*/  FFMA.FTZ R209, R156, UR6, -R211 ;  /* 0x000000069cd17c23 */ /* 0x000fe200080108d3 */
[----:B------:R-:W-:-:S02]  /*9c20*/  ISETP.LT.OR P3, PT, R210, 0x39, P3 ;  /* 0x00000039d200780c */ /* 0x000fc40001f61670 */
[----:B------:R-:W-:Y:S02]  /*9c30*/  FSEL R156, R179, -INF , !P6 ;  /* 0xff800000b39c7808 */ /* 0x000fe40007000000 */
[----:B------:R-:W-:Y:S01]  /*9c40*/  FMNMX.FTZ R175, R208, R175, !PT ;  /* 0x000000afd0af7209 */ /* 0x000fe20007810000 */
[----:B------:R-:W-:Y:S01]  /*9c50*/  MUFU.EX2 R174, R209 ;  /* 0x000000d100ae7308 */ /* 0x000fe20000000800 */
[----:B------:R-:W-:Y:S01]  /*9c60*/  ISETP.LT.OR P2, PT, R210, 0x3a, P2 ;  /* 0x0000003ad200780c */ /* 0x000fe20001741670 */
[--C-:B------:R-:W-:Y:S01]  /*9c70*/  FFMA.FTZ R210, R160, UR6, -R211.reuse ;  /* 0x00000006a0d27c23 */ /* 0x100fe200080108d3 */
[----:B------:R-:W-:Y:S01]  /*9c80*/  FSEL R214, R182, -INF , !P3 ;  /* 0xff800000b6d67808 */ /* 0x000fe20005800000 */
[--C-:B------:R-:W-:Y:S01]  /*9c90*/  FFMA.FTZ R182, R164, UR6, -R211.reuse ;  /* 0x00000006a4b67c23 */ /* 0x100fe200080108d3 */
[----:B------:R-:W-:Y:S02]  /*9ca0*/  FMNMX.FTZ R179, R156, R175, !PT ;  /* 0x000000af9cb37209 */ /* 0x000fe40007810000 */
[----:B------:R-:W-:Y:S01]  /*9cb0*/  FSEL R215, R183, -INF , !P2 ;  /* 0xff800000b7d77808 */ /* 0x000fe20005000000 */
[----:B------:R0:W-:Y:S01]  /*9cc0*/  MUFU.EX2 R175, R203 ;  /* 0x000000cb00af7308 */ /* 0x0001e20000000800 */
[----:B------:R-:W-:Y:S01]  /*9cd0*/  FMNMX.FTZ R178, R214, R179, !PT ;  /* 0x000000b3d6b27209 */ /* 0x000fe20007810000 */
[--C-:B------:R-:W-:Y:S01]  /*9ce0*/  FFMA.FTZ R179, R161, UR6, -R211.reuse ;  /* 0x00000006a1b37c23 */ /* 0x100fe200080108d3 */
[----:B------:R-:W-:Y:S01]  /*9cf0*/  FSEL R164, R168, RZ, P4 ;  /* 0x000000ffa8a47208 */ /* 0x000fe20002000000 */
[----:B------:R-:W-:Y:S01]  /*9d00*/  FFMA.FTZ R183, R165, UR6, -R211 ;  /* 0x00000006a5b77c23 */ /* 0x000fe200080108d3 */
[----:B------:R-:W-:-:S03]  /*9d10*/  FMNMX.FTZ R160, R215, R178, !PT ;  /* 0x000000b2d7a07209 */ /* 0x000fc60007810000 */
[----:B------:R-:W-:Y:S01]  /*9d20*/  FADD.FTZ R164, -R164, R23 ;  /* 0x00000017a4a47221 */ /* 0x000fe20000010100 */
[----:B0-----:R-:W-:Y:S01]  /*9d30*/  FFMA.FTZ R203, R181, UR6, -R211 ;  /* 0x00000006b5cb7c23 */ /* 0x001fe200080108d3 */
[----:B------:R-:W0:Y:S01]  /*9d40*/  SHFL.BFLY PT, R161, R160, 0x2, 0x1f ;  /* 0x0c401f00a0a17f89 */ /* 0x000e2200000e0000 */
[----:B------:R-:W-:Y:S01]  /*9d50*/  MUFU.EX2 R178, R210 ;  /* 0x000000d200b27308 */ /* 0x000fe20000000800 */
[----:B------:R-:W-:-:S07]  /*9d60*/  FMUL.FTZ R23, R164, UR6 ;  /* 0x00000006a4177c20 */ /* 0x000fce0008410000 */
[----:B------:R-:W1:Y:S08]  /*9d70*/  MUFU.EX2 R23, R23 ;  /* 0x0000001700177308 */ /* 0x000e700000000800 */
[----:B------:R-:W-:Y:S01]  /*9d80*/  MUFU.EX2 R179, R179 ;  /* 0x000000b300b37308 */ /* 0x000fe20000000800 */
[----:B0-----:R-:W-:-:S07]  /*9d90*/  FMNMX.FTZ R161, R160, R161, !PT ;  /* 0x000000a1a0a17209 */ /* 0x001fce0007810000 */
[----:B------:R-:W-:Y:S01]  /*9da0*/  MUFU.EX2 R182, R182 ;  /* 0x000000b600b67308 */ /* 0x000fe20000000800 */
[-C--:B-1----:R-:W-:Y:S01]  /*9db0*/  FMUL.FTZ R24, R24, R23.reuse ;  /* 0x0000001718187220 */ /* 0x082fe20000410000 */
[-C--:B------:R-:W-:Y:S01]  /*9dc0*/  FMUL.FTZ R25, R25, R23.reuse ;  /* 0x0000001719197220 */ /* 0x080fe20000410000 */
[-C--:B------:R-:W-:Y:S01]  /*9dd0*/  FMUL.FTZ R28, R28, R23.reuse ;  /* 0x000000171c1c7220 */ /* 0x080fe20000410000 */
[----:B------:R-:W0:Y:S01]  /*9de0*/  SHFL.BFLY PT, R160, R161, 0x1, 0x1f ;  /* 0x0c201f00a1a07f89 */ /* 0x000e2200000e0000 */
        /* <DEDUP_REMOVED lines=23> */
[----:B0-----:R-:W-:Y:S01]  /*9f60*/  FMNMX.FTZ R181, R161, R160, !PT ;  /* 0x000000a0a1b57209 */ /* 0x001fe20007810000 */
[-C--:B------:R-:W-:Y:S01]  /*9f70*/  FMUL.FTZ R69, R69, R23.reuse ;  /* 0x0000001745457220 */ /* 0x080fe20000410000 */
[-C--:B------:R-:W-:Y:S01]  /*9f80*/  FMUL.FTZ R72, R72, R23.reuse ;  /* 0x0000001748487220 */ /* 0x080fe20000410000 */
[-C--:B------:R-:W-:Y:S01]  /*9f90*/  FMUL.FTZ R73, R73, R23.reuse ;  /* 0x0000001749497220 */ /* 0x080fe20000410000 */
[C---:B------:R-:W-:Y:S01]  /*9fa0*/  FSETP.NEU.FTZ.AND P2, PT, R181.reuse, -INF , PT ;  /* 0xff800000b500780b */ /* 0x040fe20003f5d000 */
[----:B------:R-:W-:Y:S01]  /*9fb0*/  FMUL.FTZ R157, R181, UR6 ;  /* 0x00000006b59d7c20 */ /* 0x000fe20008410000 */
[----:B------:R-:W-:Y:S01]  /*9fc0*/  MUFU.EX2 R173, R173 ;  /* 0x000000ad00ad7308 */ /* 0x000fe20000000800 */
[----:B-1----:R-:W-:Y:S01]  /*9fd0*/  F2FP.BF16.F32.PACK_AB R160, R169, R202 ;  /* 0x000000caa9a0723e */ /* 0x002fe200000010ff */
[-C--:B------:R-:W-:Y:S01]  /*9fe0*/  FMUL.FTZ R76, R76, R23.reuse ;  /* 0x000000174c4c7220 */ /* 0x080fe20000410000 */
[-C--:B------:R-:W-:Y:S01]  /*9ff0*/  FMUL.FTZ R77, R77, R23.reuse ;  /* 0x000000174d4d7220 */ /* 0x080fe20000410000 */
[----:B------:R-:W-:Y:S01]  /*a000*/  FSEL R157, R157, RZ, P2 ;  /* 0x000000ff9d9d7208 */ /* 0x000fe20001000000 */
[-C--:B------:R-:W-:Y:S01]  /*a010*/  FMUL.FTZ R80, R80, R23.reuse ;  /* 0x0000001750507220 */ /* 0x080fe20000410000 */
[-C--:B------:R-:W-:Y:S01]  /*a020*/  FMUL.FTZ R81, R81, R23.reuse ;  /* 0x0000001751517220 */ /* 0x080fe20000410000 */
[----:B------:R-:W-:Y:S01]  /*a030*/  FMUL.FTZ R84, R84, R23 ;  /* 0x0000001754547220 */ /* 0x000fe20000410000 */
[----:B------:R-:W-:Y:S01]  /*a040*/  MUFU.EX2 R176, R176 ;  /* 0x000000b000b07308 */ /* 0x000fe20000000800 */
[--C-:B------:R-:W-:Y:S01]  /*a050*/  FFMA.FTZ R209, R153, UR6, -R157.reuse ;  /* 0x0000000699d17c23 */ /* 0x100fe2000801089d */
[----:B------:R-:W-:Y:S01]  /*a060*/  FSEL R153, R181, RZ, P2 ;  /* 0x000000ffb5997208 */ /* 0x000fe20001000000 */
[--C-:B------:R-:W-:Y:S01]  /*a070*/  FFMA.FTZ R211, R158, UR6, -R157.reuse ;  /* 0x000000069ed37c23 */ /* 0x100fe2000801089d */
[----:B------:R-:W-:Y:S01]  /*a080*/  ISETP.NE.AND P2, PT, R197, RZ, PT ;  /* 0x000000ffc500720c */ /* 0x000fe20003f45270 */
[--C-:B------:R-:W-:Y:S01]  /*a090*/  FFMA.FTZ R210, R155, UR6, -R157.reuse ;  /* 0x000000069bd27c23 */ /* 0x100fe2000801089d */
[--C-:B------:R-:W-:Y:S01]  /*a0a0*/  FFMA.FTZ R212, R159, UR6, -R157.reuse ;  /* 0x000000069fd47c23 */ /* 0x100fe2000801089d */
[----:B------:R-:W-:Y:S01]  /*a0b0*/  FADD.FTZ R153, -R153, R188 ;  /* 0x000000bc99997221 */ /* 0x000fe20000010100 */
[--C-:B------:R-:W-:Y:S01]  /*a0c0*/  FFMA.FTZ R216, R205, UR6, -R157.reuse ;  /* 0x00000006cdd87c23 */ /* 0x100fe2000801089d */
[--C-:B------:R-:W-:Y:S01]  /*a0d0*/  FFMA.FTZ R217, R207, UR6, -R157.reuse ;  /* 0x00000006cfd97c23 */ /* 0x100fe2000801089d */
[--C-:B------:R-:W-:Y:S01]  /*a0e0*/  FFMA.FTZ R163, R163, UR6, -R157.reuse ;  /* 0x00000006a3a37c23 */ /* 0x100fe2000801089d */
[----:B------:R-:W-:Y:S01]  /*a0f0*/  FMUL.FTZ R153, R153, UR6 ;  /* 0x0000000699997c20 */ /* 0x000fe20008410000 */
[--C-:B------:R-:W-:Y:S01]  /*a100*/  FFMA.FTZ R159, R166, UR6, -R157.reuse ;  /* 0x00000006a69f7c23 */ /* 0x100fe2000801089d */
[--C-:B------:R-:W-:Y:S01]  /*a110*/  FFMA.FTZ R167, R167, UR6, -R157.reuse ;  /* 0x00000006a7a77c23 */ /* 0x100fe2000801089d */
[--C-:B------:R-:W-:Y:S01]  /*a120*/  FFMA.FTZ R218, R208, UR6, -R157.reuse ;  /* 0x00000006d0da7c23 */ /* 0x100fe2000801089d */
[----:B------:R0:W1:Y:S01]  /*a130*/  MUFU.EX2 R188, R153 ;  /* 0x0000009900bc7308 */ /* 0x0000620000000800 */
[----:B------:R-:W-:Y:S01]  /*a140*/  FFMA.FTZ R219, R156, UR6, -R157 ;  /* 0x000000069cdb7c23 */ /* 0x000fe2000801089d */
[----:B------:R-:W-:-:S02]  /*a150*/  @!P2 IMAD R158, R206, 0x40, R195 ;  /* 0x00000040ce9ea824 */ /* 0x000fc400078e02c3 */
[--C-:B------:R-:W-:Y:S01]  /*a160*/  FFMA.FTZ R206, R162, UR6, -R157.reuse ;  /* 0x00000006a2ce7c23 */ /* 0x100fe2000801089d */
[--C-:B------:R-:W-:Y:S01]  /*a170*/  FFMA.FTZ R220, R214, UR6, -R157.reuse ;  /* 0x00000006d6dc7c23 */ /* 0x100fe2000801089d */
[----:B------:R-:W-:Y:S01]  /*a180*/  FFMA.FTZ R221, R215, UR6, -R157 ;  /* 0x00000006d7dd7c23 */ /* 0x000fe2000801089d */
[----:B------:R-:W-:Y:S02]  /*a190*/  @!P2 IMAD R155, R158, 0x4, R199 ;  /* 0x000000049e9ba824 */ /* 0x000fe400078e02c7 */
[--C-:B------:R-:W-:Y:S01]  /*a1a0*/  FFMA.FTZ R161, R152, UR6, -R157.reuse ;  /* 0x0000000698a17c23 */ /* 0x100fe2000801089d */
[----:B------:R-:W-:Y:S01]  /*a1b0*/  MUFU.EX2 R209, R209 ;  /* 0x000000d100d17308 */ /* 0x000fe20000000800 */
[----:B0-----:R-:W-:Y:S01]  /*a1c0*/  FFMA.FTZ R153, R154, UR6, -R157 ;  /* 0x000000069a997c23 */ /* 0x001fe2000801089d */
[----:B------:R-:W-:Y:S01]  /*a1d0*/  F2FP.BF16.F32.PACK_AB R152, R171, R170 ;  /* 0x000000aaab98723e */ /* 0x000fe200000010ff */
[----:B------:R-:W-:Y:S01]  /*a1e0*/  @!P2 STS [R155+0x38400], R23 ;  /* 0x038400179b00a388 */ /* 0x000fe20000000800 */
[----:B------:R-:W-:Y:S01]  /*a1f0*/  F2FP.BF16.F32.PACK_AB R154, R175, R174 ;  /* 0x000000aeaf9a723e */ /* 0x000fe200000010ff */
[-C--:B------:R-:W-:Y:S01]  /*a200*/  FMUL.FTZ R85, R85, R23.reuse ;  /* 0x0000001755557220 */ /* 0x080fe20000410000 */
[----:B------:R-:W-:Y:S01]  /*a210*/  F2FP.BF16.F32.PACK_AB R156, R179, R178 ;  /* 0x000000b2b39c723e */ /* 0x000fe200000010ff */
[-C--:B------:R-:W-:Y:S01]  /*a220*/  FMUL.FTZ R88, R88, R23.reuse ;  /* 0x0000001758587220 */ /* 0x080fe20000410000 */
[----:B------:R-:W-:Y:S01]  /*a230*/  MUFU.EX2 R210, R210 ;  /* 0x000000d200d27308 */ /* 0x000fe20000000800 */
[----:B-1----:R0:W-:Y:S01]  /*a240*/  @!P2 STS [R155+0x38420], R188 ;  /* 0x038420bc9b00a388 */ /* 0x0021e20000000800 */
[----:B------:R-:W-:Y:S01]  /*a250*/  F2FP.BF16.F32.PACK_AB R158, R183, R182 ;  /* 0x000000b6b79e723e */ /* 0x000fe200000010ff */
[-C--:B------:R-:W-:Y:S01]  /*a260*/  FMUL.FTZ R89, R89, R23.reuse ;  /* 0x0000001759597220 */ /* 0x080fe20000410000 */
[----:B------:R-:W-:Y:S01]  /*a270*/  F2FP.BF16.F32.PACK_AB R162, R173, R172 ;  /* 0x000000acada2723e */ /* 0x000fe200000010ff */
        /* <DEDUP_REMOVED lines=34> */
[----:B------:R-:W-:Y:S01]  /*a4a0*/  FMUL.FTZ R149, R149, R23 ;  /* 0x0000001795957220 */ /* 0x000fe20000410000 */
        /* <DEDUP_REMOVED lines=24> */
[----:B------:R1:W2:Y:S01]  /*a630*/  MUFU.EX2 R215, R153 ;  /* 0x0000009900d77308 */ /* 0x0002a20000000800 */
        /* <DEDUP_REMOVED lines=8> */
[----:B-1----:R-:W-:Y:S01]  /*a6c0*/  F2FP.BF16.F32.PACK_AB R153, R210, R209 ;  /* 0x000000d1d299723e */ /* 0x002fe200000010ff */
[----:B------:R-:W-:Y:S01]  /*a6d0*/  BAR.SYNC.DEFER_BLOCKING 0xf, 0x100 ;  /* 0x03c4000000007b1d */ /* 0x000fe20000010000 */
[-C--:B------:R-:W-:Y:S01]  /*a6e0*/  FMUL.FTZ R78, R78, R188.reuse ;  /* 0x000000bc4e4e7220 */ /* 0x080fe20000410000 */
[-C--:B------:R-:W-:Y:S01]  /*a6f0*/  FMUL.FTZ R79, R79, R188.reuse ;  /* 0x000000bc4f4f7220 */ /* 0x080fe20000410000 */
[-C--:B------:R-:W-:Y:S01]  /*a700*/  FMUL.FTZ R82, R82, R188.reuse ;  /* 0x000000bc52527220 */ /* 0x080fe20000410000 */
[-C--:B------:R-:W-:Y:S01]  /*a710*/  FMUL.FTZ R83, R83, R188.reuse ;  /* 0x000000bc53537220 */ /* 0x080fe20000410000 */
[----:B------:R-:W-:Y:S01]  /*a720*/  FMUL.FTZ R86, R86, R188 ;  /* 0x000000bc56567220 */ /* 0x000fe20000410000 */
        /* <DEDUP_REMOVED lines=42> */
[----:B------:R-:W-:Y:S01]  /*a9d0*/  FMUL.FTZ R151, R151, R188 ;  /* 0x000000bc97977220 */ /* 0x000fe20000410000 */
[----:B------:R0:W-:Y:S01]  /*a9e0*/  STSM.16.M88.4 [R191+0x36400], R152 ;  /* 0x03640098bf007844 */ /* 0x0001e20000000200 */
[----:B------:R-:W-:Y:S01]  /*a9f0*/  FFMA.FTZ R170, R23, R3, R170 ;  /* 0x0000000317aa7223 */ /* 0x000fe200000100aa */
[----:B------:R-:W-:Y:S01]  /*aa00*/  FFMA.FTZ R209, R188, R10, R209 ;  /* 0x0000000abcd17223 */ /* 0x000fe200000100d1 */
[----:B------:R-:W-:Y:S01]  /*aa10*/  ISETP.GT.AND P2, PT, R184, UR61, PT ;  /* 0x0000003db8007c0c */ /* 0x000fe2000bf44270 */
[----:B------:R2:W-:Y:S01]  /*aa20*/  STSM.16.M88.4 [R193], R156 ;  /* 0x0000009cc1007844 */ /* 0x0005e20000000200 */
[----:B------:R-:W-:Y:S01]  /*aa30*/  MUFU.EX2 R220, R220 ;  /* 0x000000dc00dc7308 */ /* 0x000fe20000000800 */
[----:B------:R-:W-:Y:S01]  /*aa40*/  FADD.FTZ R171, R171, R170 ;  /* 0x000000aaabab7221 */ /* 0x000fe20000010000 */
[----:B------:R-:W-:Y:S01]  /*aa50*/  FADD.FTZ R210, R210, R209 ;  /* 0x000000d1d2d27221 */ /* 0x000fe20000010000 */
[----:B------:R2:W-:Y:S01]  /*aa60*/  STSM.16.M88.4 [R190], R160 ;  /* 0x000000a0be007844 */ /* 0x0005e20000000200 */
[----:B------:R-:W-:-:S02]  /*aa70*/  IMAD.MOV.U32 R23, RZ, RZ, R168 ;  /* 0x000000ffff177224 */ /* 0x000fc400078e00a8 */
[----:B------:R-:W-:Y:S01]  /*aa80*/  FADD.FTZ R174, R174, R171 ;  /* 0x000000abaeae7221 */ /* 0x000fe20000010000 */
[----:B------:R-:W-:Y:S01]  /*aa90*/  FADD.FTZ R211, R211, R210 ;  /* 0x000000d2d3d37221 */ /* 0x000fe20000010000 */
[----:B------:R-:W-:Y:S01]  /*aaa0*/  IMAD.MOV.U32 R188, RZ, RZ, R181 ;  /* 0x000000ffffbc7224 */ /* 0x000fe200078e00b5 */
[----:B------:R-:W3:Y:S01]  /*aab0*/  MUFU.EX2 R221, R221 ;  /* 0x000000dd00dd7308 */ /* 0x000ee20000000800 */
[----:B-1----:R-:W-:Y:S01]  /*aac0*/  F2FP.BF16.F32.PACK_AB R165, R219, R218 ;  /* 0x000000dadba5723e */ /* 0x002fe200000010ff */
        /* <DEDUP_REMOVED lines=8> */
[----:B------:R-:W-:Y:S01]  /*ab50*/  IMAD.MOV.U32 R206, RZ, RZ, R11 ;  /* 0x000000ffffce7224 */ /* 0x000fe200078e000b */
[----:B---3--:R-:W-:Y:S01]  /*ab60*/  F2FP.BF16.F32.PACK_AB R167, R221, R220 ;  /* 0x000000dcdda7723e */ /* 0x008fe200000010ff */
[----:B------:R-:W-:Y:S01]  /*ab70*/  FADD.FTZ R183, R183, R182 ;  /* 0x000000b6b7b77221 */ /* 0x000fe20000010000 */
[----:B------:R-:W-:-:S03]  /*ab80*/  FADD.FTZ R207, R208, R207 ;  /* 0x000000cfd0cf7221 */ /* 0x000fc60000010000 */
[----:B------:R2:W-:Y:S01]  /*ab90*/  STSM.16.M88.4 [R192], R164 ;  /* 0x000000a4c0007844 */ /* 0x0005e20000000200 */
[----:B------:R-:W-:Y:S01]  /*aba0*/  WARPGROUP.ARRIVE ;  /* 0x00000000000079c5 */ /* 0x000fe20000000000 */
[----:B------:R-:W-:Y:S01]  /*abb0*/  FADD.FTZ R202, R202, R183 ;  /* 0x000000b7caca7221 */ /* 0x000fe20000010000 */
[----:B------:R-:W-:-:S03]  /*abc0*/  FADD.FTZ R214, R214, R207 ;  /* 0x000000cfd6d67221 */ /* 0x000fc60000010000 */
[----:B------:R-:W-:Y:S01]  /*abd0*/  FADD.FTZ R169, R169, R202 ;  /* 0x000000caa9a97221 */ /* 0x000fe20000010000 */
[----:B------:R-:W-:Y:S01]  /*abe0*/  HGMMA.64x256x16.F32.BF16 R24, R152, gdesc[UR8].tnspB, R24, gsb0 ;  /* 0x43e0000898187df0 */ /* 0x000fe20008001818 */
[----:B------:R-:W-:Y:S01]  /*abf0*/  R2UR UR10, R222 ;  /* 0x00000000de0a72ca */ /* 0x000fe200000e0000 */
[----:B------:R-:W-:Y:S01]  /*ac00*/  UMOV UR11, 0x40000040 ;  /* 0x40000040000b7882 */ /* 0x000fe20000000000 */
[----:B------:R-:W-:Y:S02]  /*ac10*/  VIADD R222, R213, 0x100 ;  /* 0x00000100d5de7836 */ /* 0x000fe40000000000 */
[----:B------:R-:W-:Y:S01]  /*ac20*/  FADD.FTZ R215, R215, R214 ;  /* 0x000000d6d7d77221 */ /* 0x000fe20000010000 */
[----:B------:R-:W-:Y:S02]  /*ac30*/  VIADD R213, R213, 0x180 ;  /* 0x00000180d5d57836 */ /* 0x000fe40000000000 */
        /* <DEDUP_REMOVED lines=12> */
[----:B------:R-:W-:Y:S02]  /*ad00*/  WARPGROUP.DEPBAR.LE gsb0, 0x0 ;  /* 0x00008000000079c5 */ /* 0x000fe40000010000 */
[----:B------:R-:W-:Y:S01]  /*ad10*/  WARPGROUP.ARRIVE ;  /* 0x00000000000079c5 */ /* 0x000fe20000000000 */
[----:B0-----:R-:W-:-:S04]  /*ad20*/  VIADD R152, R184, 0xffffffff ;  /* 0xffffffffb8987836 */ /* 0x001fc80000000000 */
[----:B------:R-:W-:Y:S01]  /*ad30*/  IMAD.MOV.U32 R184, RZ, RZ, R152 ;  /* 0x000000ffffb87224 */ /* 0x000fe200078e0098 */
        /* <DEDUP_REMOVED lines=24> */
[----:B------:R-:W-:Y:S02]  /*aec0*/  IMAD.MOV.U32 R188, RZ, RZ, R181 ;  /* 0x000000ffffbc7224 */ /* 0x000fe400078e00b5 */
[----:B------:R-:W-:Y:S02]  /*aed0*/  IMAD.MOV.U32 R23, RZ, RZ, R168 ;  /* 0x000000ffff177224 */ /* 0x000fe400078e00a8 */
[----:B------:R-:W-:-:S07]  /*aee0*/  IMAD.MOV.U32 R184, RZ, RZ, R152 ;  /* 0x000000ffffb87224 */ /* 0x000fce00078e0098 */
.L_x_5032:
[----:B------:R-:W0:Y:S01]  /*aef0*/  S2UR UR14, SR_CTAID.X ;  /* 0x00000000000e79c3 */ /* 0x000e220000002500 */
[----:B------:R-:W-:Y:S01]  /*af00*/  ULDC UR10, c[0x0][0x448] ;  /* 0x00011200000a7ab9 */ /* 0x000fe20000000800 */
[----:B------:R-:W-:Y:S01]  /*af10*/  IADD3 R189, -R189, 0x1, RZ ;  /* 0x00000001bdbd7810 */ /* 0x000fe20007ffe1ff */
[----:B------:R-:W-:-:S04]  /*af20*/  UISETP.NE.AND UP0, UPT, UR10, 0x1, UPT ;  /* 0x000000010a00788c */ /* 0x000fc8000bf05270 */
[----:B------:R-:W-:Y:S01]  /*af30*/  IMAD R189, R16, UR7, R189 ;  /* 0x0000000710bd7c24 */ /* 0x000fe2000f8e02bd */
[----:B------:R-:W-:Y:S02]  /*af40*/  ULDC UR7, c[0x0][0xadc] ;  /* 0x0002b70000077ab9 */ /* 0x000fe40000000800 */
[----:B------:R-:W-:Y:S02]  /*af50*/  UISETP.GE.AND UP1, UPT, UR7, 0x1, UPT ;  /* 0x000000010700788c */ /* 0x000fe4000bf26270 */
[----:B------:R-:W-:Y:S02]  /*af60*/  R2UR UR15, R189 ;  /* 0x00000000bd0f72ca */ /* 0x000fe400000e0000 */
[----:B------:R-:W-:Y:S01]  /*af70*/  @UP0 ULDC UR10, c[0x0][0x44c] ;  /* 0x00011300000a0ab9 */ /* 0x000fe20000000800 */
[----:B------:R-:W-:Y:S01]  /*af80*/  @UP0 ULDC UR18, c[0x0][0x450] ;  /* 0x0001140000120ab9 */ /* 0x000fe20000000800 */
[----:B------:R-:W-:Y:S01]  /*af90*/  PLOP3.LUT P6, PT, PT, PT, UP1, 0x80, 0x0 ;  /* 0x000000000000781c */ /* 0x000fe20003fcf018 */
[----:B0-----:R-:W-:-:S04]  /*afa0*/  ULEA UR14, UR14, 0x3f, 0x6 ;  /* 0x0000003f0e0e7891 */ /* 0x001fc8000f8e303f */
[----:B------:R-:W-:-:S04]  /*afb0*/  UIMAD.WIDE.U32 UR10, UR14, UR10, URZ ;  /* 0x0000000a0e0a72a5 */ /* 0x000fc8000f8e003f */
[----:B------:R-:W-:-:S03]  /*afc0*/  @UP0 USHF.R.U32.HI UR14, URZ, UR18, UR11 ;  /* 0x000000123f0e0299 */ /* 0x000fc6000801160b */
[----:B------:R-:W-:Y:S01]  /*afd0*/  ULDC UR18, c[0x0][0xad4] ;  /* 0x0002b50000127ab9 */ /* 0x000fe20000000800 */
[----:B------:R-:W-:-:S04]  /*afe0*/  UIADD3 UR14, UR15, UR14, URZ ;  /* 0x0000000e0f0e7290 */ /* 0x000fc8000fffe03f */
[----:B------:R-:W-:Y:S01]  /*aff0*/  UIADD3 UR18, UR14, -UR18, URZ ;  /* 0x800000120e127290 */ /* 0x000fe2000fffe03f */
[----:B------:R-:W-:Y:S11]  /*b000*/  @!P6 BRA `(.L_x_5050) ;  /* 0x000000000048e947 */ /* 0x000ff60003800000 */
        /* <DEDUP_REMOVED lines=11> */
.L_x_5051:
[----:B------:R-:W-:-:S11]  /*b0c0*/  UISETP.NE.AND UP1, UPT, UR7, 0x1, UPT ;  /* 0x000000010700788c */ /* 0x000fd6000bf25270 */
[----:B------:R-:W-:Y:S02]  /*b0d0*/  @UP1 ULDC.64 UR10, c[0x0][0xae0] ;  /* 0x0002b800000a1ab9 */ /* 0x000fe40000000a00 */
[----:B------:R-:W-:-:S04]  /*b0e0*/  UIMAD.WIDE.U32 UR14, UR19, UR10, URZ ;  /* 0x0000000a130e72a5 */ /* 0x000fc8000f8e003f */
[----:B------:R-:W-:-:S12]  /*b0f0*/  @UP1 USHF.R.U32.HI UR19, URZ, UR11, UR15 ;  /* 0x0000000b3f131299 */ /* 0x000fd8000801160f */
.L_x_5052:
[----:B------:R-:W-:-:S04]  /*b100*/  UIMAD UR7, UR19, UR7, URZ ;  /* 0x00000007130772a4 */ /* 0x000fc8000f8e023f */
[----:B------:R-:W-:-:S04]  /*b110*/  UISETP.LT.AND UP1, UPT, UR18, UR7, UPT ;  /* 0x000000071200728c */ /* 0x000fc8000bf21270 */
[----:B------:R-:W-:-:S12]  /*b120*/  USEL UR18, UR18, UR7, !UP1 ;  /* 0x0000000712127287 */ /* 0x000fd8000c800000 */
.L_x_5050:
[----:B------:R-:W-:Y:S01]  /*b130*/  UIADD3 UR18, UR18, 0x3f, URZ ;  /* 0x0000003f12127890 */ /* 0x000fe2000fffe03f */
[----:B------:R-:W-:-:S03]  /*b140*/  R2UR UR10, R198 ;  /* 0x00000000c60a72ca */ /* 0x000fc600000e0000 */
[----:B------:R-:W-:-:S04]  /*b150*/  USHF.R.S32.HI UR7, URZ, 0x1f, UR18 ;  /* 0x0000001f3f077899 */ /* 0x000fc80008011412 */
[----:B------:R-:W-:-:S04]  /*b160*/  ULEA.HI UR7, UR7, UR18, URZ, 0x6 ;  /* 0x0000001207077291 */ /* 0x000fc8000f8f303f */
[----:B------:R-:W-:-:S04]  /*b170*/  USHF.R.S32.HI UR7, URZ, 0x6, UR7 ;  /* 0x000000063f077899 */ /* 0x000fc80008011407 */
[----:B------:R-:W-:-:S04]  /*b180*/  UISETP.LT.AND UP1, UPT, UR10, UR7, UPT ;  /* 0x000000070a00728c */ /* 0x000fc8000bf21270 */
[----:B------:R-:W-:-:S06]  /*b190*/  USEL UR61, UR10, UR7, !UP1 ;  /* 0x000000070a3d7287 */ /* 0x000fcc000c800000 */
[----:B------:R-:W-:-:S13]  /*b1a0*/  ISETP.GE.AND P2, PT, R184, UR61, PT ;  /* 0x0000003db8007c0c */ /* 0x000fda000bf46270 */
[----:B------:R-:W-:Y:S05]  /*b1b0*/  @!P2 BRA `(.L_x_5053) ;  /* 0x0000002800d0a947 */ /* 0x000fea0003800000 */
[----:B------:R-:W-:Y:S02]  /*b1c0*/  IMAD.MOV.U32 R211, RZ, RZ, R188 ;  /* 0x000000ffffd37224 */ /* 0x000fe400078e00bc */
[----:B------:R-:W-:Y:S02]  /*b1d0*/  IMAD.MOV.U32 R189, RZ, RZ, R23 ;  /* 0x000000ffffbd7224 */ /* 0x000fe400078e0017 */
[----:B------:R-:W-:Y:S02]  /*b1e0*/  IMAD.MOV.U32 R203, RZ, RZ, R184 ;  /* 0x000000ffffcb7224 */ /* 0x000fe400078e00b8 */
[----:B------:R-:W-:-:S07]  /*b1f0*/  IMAD.MOV.U32 R212, RZ, RZ, R11 ;  /* 0x000000ffffd47224 */ /* 0x000fce00078e000b */
.L_x_5062:
[----:B------:R-:W-:-:S05]  /*b200*/  VIADD R11, R212, 0x1 ;  /* 0x00000001d40b7836 */ /* 0x000fca0000000000 */
[----:B------:R-:W-:-:S04]  /*b210*/  ISETP.NE.AND P3, PT, R11, 0x2, PT ;  /* 0x000000020b00780c */ /* 0x000fc80003f65270 */
[----:B------:R-:W-:Y:S02]  /*b220*/  SEL R23, RZ, 0x1, P3 ;  /* 0x00000001ff177807 */ /* 0x000fe40001800000 */
[----:B------:R-:W-:Y:S02]  /*b230*/  SEL R11, R11, RZ, P3 ;  /* 0x000000ff0b0b7207 */ /* 0x000fe40001800000 */
[----:B------:R-:W-:Y:S01]  /*b240*/  R2UR UR6, R23 ;  /* 0x00000000170672ca */ /* 0x000fe200000e0000 */
[----:B------:R-:W-:Y:S02]  /*b250*/  IMAD.MOV.U32 R23, RZ, RZ, R203 ;  /* 0x000000ffff177224 */ /* 0x000fe400078e00cb */
[----:B------:R-:W-:-:S03]  /*b260*/  VIADD R203, R203, 0xffffffff ;  /* 0xffffffffcbcb7836 */ /* 0x000fc60000000000 */
[----:B------:R-:W-:-:S07]  /*b270*/  ISETP.GT.AND P2, PT, R23, UR61, PT ;  /* 0x0000003d17007c0c */ /* 0x000fce000bf44270 */
[----:B------:R-:W-:Y:S01]  /*b280*/  ULOP3.LUT UR60, UR60, UR6, URZ, 0x3c, !UPT ;  /* 0x000000063c3c7292 */ /* 0x000fe2000f8e3c3f */
[----:B0-----:R-:W-:Y:S11]  /*b290*/  @!P0 BRA `(.L_x_5054) ;  /* 0x0000000000048947 */ /* 0x001ff60003800000 */
[----:B------:R-:W-:Y:S01]  /*b2a0*/  BPT.TRAP 0x1 ;  /* 0x000000040000795c */ /* 0x000fe20000300000 */
.L_x_5054:
[----:B------:R-:W-:Y:S02]  /*b2b0*/  IMAD.U32 R23, RZ, RZ, UR60 ;  /* 0x0000003cff177e24 */ /* 0x000fe4000f8e00ff */
[----:B------:R-:W-:-:S03]  /*b2c0*/  IMAD R184, R11, 0x8, R199 ;  /* 0x000000080bb87824 */ /* 0x000fc600078e02c7 */
[----:B------:R-:W-:-:S04]  /*b2d0*/  SHF.L.U32 R23, R23, 0x1f, RZ ;  /* 0x0000001f17177819 */ /* 0x000fc800000006ff */
[----:B------:R0:W1:Y:S01]  /*b2e0*/  SYNCS.PHASECHK.TRANS64.TRYWAIT P3, [R184+URZ+0x38830], R23 ;  /* 0x03883017b80075a7 */ /* 0x000062000806017f */
[----:B------:R-:W-:Y:S05]  /*b2f0*/  @!P0 BRA `(.L_x_5055) ;  /* 0x0000000000048947 */ /* 0x000fea0003800000 */
[----:B------:R-:W-:Y:S01]  /*b300*/  BPT.TRAP 0x1 ;  /* 0x000000040000795c */ /* 0x000fe20000300000 */
.L_x_5055:
[----:B------:R-:W-:Y:S01]  /*b310*/  IMAD R188, R11, 0x200, R194 ;  /* 0x000002000bbc7824 */ /* 0x000fe200078e02c2 */
[----:B-1----:R-:W-:Y:S06]  /*b320*/  @P3 BRA `(.L_x_5056) ;  /* 0x0000000000083947 */ /* 0x002fec0003800000 */
[----:B------:R-:W1:Y:S02]  /*b330*/  SYNCS.PHASECHK.TRANS64.TRYWAIT P3, [R184+URZ+0x38830], R23 ;  /* 0x03883017b80075a7 */ /* 0x000e64000806017f */
[----:B-1----:R-:W-:Y:S05]  /*b340*/  @!P3 BRA `(.L_x_5057) ;  /* 0x000000f00004b947 */ /* 0x002fea0003800000 */
.L_x_5056:
[----:B------:R-:W-:Y:S01]  /*b350*/  R2UR UR58, R188 ;  /* 0x00000000bc3a72ca */ /* 0x000fe200000e0000 */
[----:B--2---:R-:W-:Y:S01]  /*b360*/  WARPGROUP.ARRIVE ;  /* 0x00000000000079c5 */ /* 0x004fe20000000000 */
[----:B------:R-:W-:Y:S01]  /*b370*/  R2UR UR56, R8 ;  /* 0x00000000083872ca */ /* 0x000fe200000e0000 */
[----:B------:R-:W-:Y:S01]  /*b380*/  UMOV UR59, 0x40000040 ;  /* 0x40000040003b7882 */ /* 0x000fe20000000000 */
[----:B------:R-:W-:Y:S01]  /*b390*/  R2UR UR57, R9 ;  /* 0x00000000093972ca */ /* 0x000fe200000e0000 */
[----:B------:R-:W-:-:S12]  /*b3a0*/  VIADD R202, R188, 0x2 ;  /* 0x00000002bcca7836 */ /* 0x000fd80000000000 */
[----:B------:R-:W-:Y:S01]  /*b3b0*/  HGMMA.64x64x16.F32.BF16 R152, gdesc[UR56], RZ, !UPT, gsb0 ;  /* 0x00e00000389879f0 */ /* 0x000fe2000c0018ff */
[----:B------:R-:W-:Y:S01]  /*b3c0*/  R2UR UR58, R202 ;  /* 0x00000000ca3a72ca */ /* 0x000fe200000e0000 */
[----:B------:R-:W-:Y:S01]  /*b3d0*/  UMOV UR59, 0x40000040 ;  /* 0x40000040003b7882 */ /* 0x000fe20000000000 */
[----:B------:R-:W-:Y:S01]  /*b3e0*/  R2UR UR56, R20 ;  /* 0x00000000143872ca */ /* 0x000fe200000e0000 */
[C---:B------:R-:W-:Y:S01]  /*b3f0*/  VIADD R202, R188.reuse, 0x4 ;  /* 0x00000004bcca7836 */ /* 0x040fe20000000000 */
[----:B------:R-:W-:Y:S01]  /*b400*/  R2UR UR57, R21 ;  /* 0x00000000153972ca */ /* 0x000fe200000e0000 */
[----:B------:R-:W-:Y:S01]  /*b410*/  VIADD R188, R188, 0x6 ;  /* 0x00000006bcbc7836 */ /* 0x000fe20000000000 */
[----:B------:R-:W-:Y:S02]  /*b420*/  WARPGROUP.DEPBAR.LE gsb0, 0x0 ;  /* 0x00008000000079c5 */ /* 0x000fe40000010000 */
[----:B------:R-:W-:-:S09]  /*b430*/  WARPGROUP.ARRIVE ;  /* 0x00000000000079c5 */ /* 0x000fd20000000000 */
[----:B------:R-:W-:Y:S01]  /*b440*/  HGMMA.64x64x16.F32.BF16 R152, gdesc[UR56], R152, gsb0 ;  /* 0x00e00000389879f0 */ /* 0x000fe20008001898 */
[----:B------:R-:W-:Y:S01]  /*b450*/  R2UR UR58, R202 ;  /* 0x00000000ca3a72ca */ /* 0x000fe200000e0000 */
[----:B------:R-:W-:Y:S01]  /*b460*/  UMOV UR59, 0x40000040 ;  /* 0x40000040003b7882 */ /* 0x000fe20000000000 */
[----:B------:R-:W-:Y:S02]  /*b470*/  R2UR UR56, R18 ;  /* 0x00000000123872ca */ /* 0x000fe400000e0000 */
[----:B------:R-:W-:Y:S01]  /*b480*/  R2UR UR57, R19 ;  /* 0x00000000133972ca */ /* 0x000fe200000e0000 */
[----:B------:R-:W-:Y:S02]  /*b490*/  WARPGROUP.DEPBAR.LE gsb0, 0x0 ;  /* 0x00008000000079c5 */ /* 0x000fe40000010000 */
[----:B------:R-:W-:-:S10]  /*b4a0*/  WARPGROUP.ARRIVE ;  /* 0x00000000000079c5 */ /* 0x000fd40000000000 */
[----:B------:R-:W-:Y:S01]  /*b4b0*/  HGMMA.64x64x16.F32.BF16 R152, gdesc[UR56], R152, gsb0 ;  /* 0x00e00000389879f0 */ /* 0x000fe20008001898 */
[----:B------:R-:W-:Y:S01]  /*b4c0*/  R2UR UR58, R188 ;  /* 0x00000000bc3a72ca */ /* 0x000fe200000e0000 */
[----:B------:R-:W-:Y:S01]  /*b4d0*/  UMOV UR59, 0x40000040 ;  /* 0x40000040003b7882 */ /* 0x000fe20000000000 */
[----:B------:R-:W-:Y:S02]  /*b4e0*/  R2UR UR56, R14 ;  /* 0x000000000e3872ca */ /* 0x000fe400000e0000 */
[----:B------:R-:W-:Y:S01]  /*b4f0*/  R2UR UR57, R15 ;  /* 0x000000000f3972ca */ /* 0x000fe200000e0000 */
[----:B------:R-:W-:Y:S02]  /*b500*/  WARPGROUP.DEPBAR.LE gsb0, 0x0 ;  /* 0x00008000000079c5 */ /* 0x000fe40000010000 */
[----:B------:R-:W-:-:S10]  /*b510*/  WARPGROUP.ARRIVE ;  /* 0x00000000000079c5 */ /* 0x000fd40000000000 */
[----:B------:R-:W-:Y:S03]  /*b520*/  HGMMA.64x64x16.F32.BF16 R152, gdesc[UR56], R152, gsb0 ;  /* 0x00e00000389879f0 */ /* 0x000fe60008001898 */
[----:B------:R-:W-:Y:S02]  /*b530*/  WARPGROUP.DEPBAR.LE gsb0, 0x0 ;  /* 0x00008000000079c5 */ /* 0x000fe40000010000 */
[----:B------:R-:W-:Y:S05]  /*b540*/  @!P0 BRA `(.L_x_5058) ;  /* 0x0000000000048947 */ /* 0x000fea0003800000 */
[----:B------:R-:W-:Y:S01]  /*b550*/  BPT.TRAP 0x1 ;  /* 0x000000040000795c */ /* 0x000fe20000300000 */
.L_x_5058:
[----:B------:R2:W3:Y:S01]  /*b560*/  SYNCS.PHASECHK.TRANS64.TRYWAIT P3, [R184+URZ+0x38850], R23 ;  /* 0x03885017b80075a7 */ /* 0x0004e2000806017f */
[----:B------:R-:W-:Y:S05]  /*b570*/  @!P0 BRA `(.L_x_5059) ;  /* 0x0000000000048947 */ /* 0x000fea0003800000 */
[----:B------:R-:W-:Y:S01]  /*b580*/  BPT.TRAP 0x1 ;  /* 0x000000040000795c */ /* 0x000fe20000300000 */
.L_x_5059:
[----:B---3--:R-:W-:Y:S05]  /*b590*/  @P3 BRA `(.L_x_5060) ;  /* 0x0000000000083947 */ /* 0x008fea0003800000 */
[----:B------:R-:W3:Y:S02]  /*b5a0*/  SYNCS.PHASECHK.TRANS64.TRYWAIT P3, [R184+URZ+0x38850], R23 ;  /* 0x03885017b80075a7 */ /* 0x000ee4000806017f */
[----:B---3--:R-:W-:Y:S05]  /*b5b0*/  @!P3 BRA `(.L_x_5061) ;  /* 0x000000ec007cb947 */ /* 0x008fea0003800000 */
.L_x_5060:
[----:B0123--:R-:W-:Y:S01]  /*b5c0*/  IMAD R23, R11, 0x1000, R17 ;  /* 0x000010000b177824 */ /* 0x00ffe200078e0211 */
[----:B------:R-:W-:Y:S01]  /*b5d0*/  R2UR UR56, R6 ;  /* 0x00000000063872ca */ /* 0x000fe200000e0000 */
[----:B------:R-:W-:Y:S01]  /*b5e0*/  WARPGROUP.ARRIVE ;  /* 0x00000000000079c5 */ /* 0x000fe20000000000 */
[----:B------:R-:W-:Y:S01]  /*b5f0*/  R2UR UR57, R7 ;  /* 0x00000000073972ca */ /* 0x000fe200000e0000 */
[----:B------:R-:W-:Y:S01]  /*b600*/  UMOV UR59, 0x40000040 ;  /* 0x40000040003b7882 */ /* 0x000fe20000000000 */
[C---:B------:R-:W-:Y:S01]  /*b610*/  R2UR UR58, R23.reuse ;  /* 0x00000000173a72ca */ /* 0x040fe200000e0000 */
[C---:B------:R-:W-:Y:S01]  /*b620*/  VIADD R188, R23.reuse, 0x2 ;  /* 0x0000000217bc7836 */ /* 0x040fe20000000000 */
        /* <DEDUP_REMOVED lines=11> */
[----:B------:R-:W-:Y:S01]  /*b6e0*/  HGMMA.64x64x16.F32.BF16 R152, gdesc[UR56], R152, gsb0 ;  /* 0x00e00000389879f0 */ /* 0x000fe20008001898 */
[----:B------:R-:W-:Y:S01]  /*b6f0*/  R2UR UR58, R188 ;  /* 0x00000000bc3a72ca */ /* 0x000fe200000e0000 */
[----:B------:R-:W-:Y:S01]  /*b700*/  UMOV UR59, 0x40000040 ;  /* 0x40000040003b7882 */ /* 0x000fe20000000000 */
[----:B------:R-:W-:Y:S01]  /*b710*/  R2UR UR56, R4 ;  /* 0x00000000043872ca */ /* 0x000fe200000e0000 */
[----:B------:R-:W-:Y:S01]  /*b720*/  VIADD R188, R23, 0x4 ;  /* 0x0000000417bc7836 */ /* 0x000fe20000000000 */
[----:B------:R-:W-:Y:S01]  /*b730*/  R2UR UR57, R5 ;  /* 0x00000000053972ca */ /* 0x000fe200000e0000 */
[----:B------:R-:W-:Y:S01]  /*b740*/  UMOV UR51, 0x40000040 ;  /* 0x4000004000337882 */ /* 0x000fe20000000000 */
[----:B------:R-:W0:Y:S01]  /*b750*/  S2R R202, SR_TID.X ;  /* 0x0000000000ca7919 */ /* 0x000e220000002100 */
[----:B------:R-:W-:Y:S01]  /*b760*/  UMOV UR55, 0x40000040 ;  /* 0x4000004000377882 */ /* 0x000fe20000000000 */
[----:B------:R-:W-:-:S02]  /*b770*/  IMAD.MOV.U32 R207, RZ, RZ, 0x4 ;  /* 0x00000004ffcf7424 */ /* 0x000fc400078e00ff */
[----:B------:R-:W-:Y:S01]  /*b780*/  IMAD R221, R11, 0x1000, R196 ;  /* 0x000010000bdd7824 */ /* 0x000fe200078e02c4 */
[----:B0-----:R-:W-:Y:S01]  /*b790*/  SHF.R.U32.HI R202, RZ, 0x7, R202 ;  /* 0x00000007ffca7819 */ /* 0x001fe200000116ca */
[----:B------:R-:W-:Y:S02]  /*b7a0*/  WARPGROUP.DEPBAR.LE gsb0, 0x0 ;  /* 0x00008000000079c5 */ /* 0x000fe40000010000 */
[----:B------:R-:W-:-:S06]  /*b7b0*/  WARPGROUP.ARRIVE ;  /* 0x00000000000079c5 */ /* 0x000fcc0000000000 */
[----:B------:R-:W-:Y:S01]  /*b7c0*/  HGMMA.64x64x16.F32.BF16 R152, gdesc[UR56], R152, gsb0 ;  /* 0x00e00000389879f0 */ /* 0x000fe20008001898 */
[----:B------:R-:W-:Y:S01]  /*b7d0*/  R2UR UR58, R188 ;  /* 0x00000000bc3a72ca */ /* 0x000fe200000e0000 */
[----:B------:R-:W-:Y:S01]  /*b7e0*/  UMOV UR59, 0x40000040 ;  /* 0x40000040003b7882 */ /* 0x000fe20000000000 */
[----:B------:R-:W-:Y:S01]  /*b7f0*/  R2UR UR56, R12 ;  /* 0x000000000c3872ca */ /* 0x000fe200000e0000 */
[----:B------:R-:W-:Y:S01]  /*b800*/  VIADD R188, R23, 0x6 ;  /* 0x0000000617bc7836 */ /* 0x000fe20000000000 */
[----:B------:R-:W-:-:S04]  /*b810*/  R2UR UR57, R13 ;  /* 0x000000000d3972ca */ /* 0x000fc800000e0000 */
        /* <DEDUP_REMOVED lines=23> */
[----:B------:R-:W-:Y:S02]  /*b990*/  WARPGROUP.DEPBAR.LE gsb0, 0x0 ;  /* 0x00008000000079c5 */ /* 0x000fe40000010000 */
[----:B------:R-:W-:Y:S01]  /*b9a0*/  WARPGROUP.ARRIVE ;  /* 0x00000000000079c5 */ /* 0x000fe20000000000 */
[----:B------:R-:W-:-:S05]  /*b9b0*/  VIADD R188, R23, 0x606 ;  /* 0x0000060617bc7836 */ /* 0x000fca0000000000 */
[----:B------:R-:W-:Y:S01]  /*b9c0*/  HGMMA.64x64x16.F32.BF16 R152, gdesc[UR56], R152, gsb0 ;  /* 0x00e00000389879f0 */ /* 0x000fe20008001898 */
[----:B------:R-:W-:Y:S01]  /*b9d0*/  R2UR UR54, R188 ;  /* 0x00000000bc3672ca */ /* 0x000fe200000e0000 */
[----:B------:R-:W-:Y:S01]  /*b9e0*/  UMOV UR57, 0x40000040 ;  /* 0x4000004000397882 */ /* 0x000fe20000000000 */
[----:B------:R-:W0:Y:S01]  /*b9f0*/  SHFL.IDX PT, R188, R202, RZ, 0x1f ;  /* 0x00001fffcabc7589 */ /* 0x000e2200000e0000 */
[----:B------:R-:W-:Y:S01]  /*ba00*/  UMOV UR59, 0x40000040 ;  /* 0x40000040003b7882 */ /* 0x000fe20000000000 */
[----:B0-----:R-:W-:Y:S01]  /*ba10*/  ISETP.GT.AND P3, PT, R188, 0x7f, PT ;  /* 0x0000007fbc00780c */ /* 0x001fe20003f64270 */
[----:B------:R-:W-:-:S03]  /*ba20*/  VIADD R188, R23, 0x800 ;  /* 0x0000080017bc7836 */ /* 0x000fc60000000000 */
[----:B------:R-:W-:Y:S02]  /*ba30*/  SEL R205, RZ, 0x2, !P3 ;  /* 0x00000002ffcd7807 */ /* 0x000fe40005800000 */
[C---:B------:R-:W-:Y:S02]  /*ba40*/  SEL R209, R207.reuse, 0x2, P3 ;  /* 0x00000002cfd17807 */ /* 0x040fe40001800000 */
[----:B------:R-:W-:Y:S01]  /*ba50*/  SEL R207, R207, 0x6, !P3 ;  /* 0x00000006cfcf7807 */ /* 0x000fe20005800000 */
[----:B------:R-:W-:Y:S02]  /*ba60*/  IMAD.IADD R202, R186, 0x1, R205 ;  /* 0x00000001baca7824 */ /* 0x000fe400078e02cd */
        /* <DEDUP_REMOVED lines=236> */
[----:B------:R-:W-:Y:S02]  /*c930*/  FMNMX.FTZ R188, R162, R23, !PT ;  /* 0x00000017a2bc7209 */ /* 0x000fe40007810000 */
[----:B0-----:R-:W-:Y:S02]  /*c940*/  FMNMX.FTZ R23, R204, R205, !PT ;  /* 0x000000cdcc177209 */ /* 0x001fe40007810000 */
[----:B------:R-:W-:-:S03]  /*c950*/  FMNMX.FTZ R205, R163, R188, !PT ;  /* 0x000000bca3cd7209 */ /* 0x000fc60007810000 */
[C---:B------:R-:W-:Y:S01]  /*c960*/  FADD.FTZ R189, -R23.reuse, R189 ;  /* 0x000000bd17bd7221 */ /* 0x040fe20000010100 */
[----:B------:R-:W-:Y:S01]  /*c970*/  FMNMX.FTZ R188, R166, R205, !PT ;  /* 0x000000cda6bc7209 */ /* 0x000fe20007810000 */
[----:B------:R-:W-:Y:S02]  /*c980*/  FMUL.FTZ R213, R23, UR6 ;  /* 0x0000000617d57c20 */ /* 0x000fe40008410000 */
[----:B------:R-:W-:Y:S01]  /*c990*/  FMUL.FTZ R202, R189, UR6 ;  /* 0x00000006bdca7c20 */ /* 0x000fe20008410000 */
[----:B------:R-:W-:Y:S01]  /*c9a0*/  FMNMX.FTZ R189, R167, R188, !PT ;  /* 0x000000bca7bd7209 */ /* 0x000fe20007810000 */
[--C-:B------:R-:W-:Y:S01]  /*c9b0*/  FFMA.FTZ R204, R153, UR6, -R213.reuse ;  /* 0x0000000699cc7c23 */ /* 0x100fe200080108d5 */
[--C-:B------:R-:W-:Y:S01]  /*c9c0*/  FFMA.FTZ R206, R157, UR6, -R213.reuse ;  /* 0x000000069dce7c23 */ /* 0x100fe200080108d5 */
[--C-:B------:R-:W-:Y:S01]  /*c9d0*/  FFMA.FTZ R207, R160, UR6, -R213.reuse ;  /* 0x00000006a0cf7c23 */ /* 0x100fe200080108d5 */
[----:B------:R-:W-:Y:S01]  /*c9e0*/  FMNMX.FTZ R188, R170, R189, !PT ;  /* 0x000000bdaabc7209 */ /* 0x000fe20007810000 */
[--C-:B------:R-:W-:Y:S01]  /*c9f0*/  FFMA.FTZ R189, R152, UR6, -R213.reuse ;  /* 0x0000000698bd7c23 */ /* 0x100fe200080108d5 */
[----:B------:R-:W0:Y:S01]  /*ca00*/  MUFU.EX2 R202, R202 ;  /* 0x000000ca00ca7308 */ /* 0x000e220000000800 */
        /* <DEDUP_REMOVED lines=15> */
[----:B------:R-:W-:Y:S01]  /*cb00*/  MUFU.EX2 R189, R189 ;  /* 0x000000bd00bd7308 */ /* 0x000fe20000000800 */
[----:B0-----:R-:W-:Y:S01]  /*cb10*/  FMUL.FTZ R24, R24, R202 ;  /* 0x000000ca18187220 */ /* 0x001fe20000410000 */
[----:B------:R-:W-:Y:S01]  /*cb20*/  FMNMX.FTZ R153, R179, R152, !PT ;  /* 0x00000098b3997209 */ /* 0x000fe20007810000 */
[-C--:B------:R-:W-:Y:S01]  /*cb30*/  FMUL.FTZ R25, R25, R202.reuse ;  /* 0x000000ca19197220 */ /* 0x080fe20000410000 */
[-C--:B------:R-:W-:Y:S01]  /*cb40*/  FMUL.FTZ R28, R28, R202.reuse ;  /* 0x000000ca1c1c7220 */ /* 0x080fe20000410000 */
[-C--:B------:R-:W-:Y:S01]  /*cb50*/  FMUL.FTZ R29, R29, R202.reuse ;  /* 0x000000ca1d1d7220 */ /* 0x080fe20000410000 */
[----:B------:R-:W-:Y:S01]  /*cb60*/  FMNMX.FTZ R152, R182, R153, !PT ;  /* 0x00000099b6987209 */ /* 0x000fe20007810000 */
[-C--:B------:R-:W-:Y:S01]  /*cb70*/  FMUL.FTZ R32, R32, R202.reuse ;  /* 0x000000ca20207220 */ /* 0x080fe20000410000 */
[----:B------:R-:W-:Y:S01]  /*cb80*/  MUFU.EX2 R204, R204 ;  /* 0x000000cc00cc7308 */ /* 0x000fe20000000800 */
[----:B------:R-:W-:Y:S01]  /*cb90*/  FMUL.FTZ R33, R33, R202 ;  /* 0x000000ca21217220 */ /* 0x000fe20000410000 */
[----:B------:R-:W-:Y:S01]  /*cba0*/  FMNMX.FTZ R152, R183, R152, !PT ;  /* 0x00000098b7987209 */ /* 0x000fe20007810000 */
[-C--:B------:R-:W-:Y:S01]  /*cbb0*/  FMUL.FTZ R36, R36, R202.reuse ;  /* 0x000000ca24247220 */ /* 0x080fe20000410000 */
[-C--:B------:R-:W-:Y:S01]  /*cbc0*/  FMUL.FTZ R37, R37, R202.reuse ;  /* 0x000000ca25257220 */ /* 0x080fe20000410000 */
[-C--:B------:R-:W-:Y:S01]  /*cbd0*/  FMUL.FTZ R40, R40, R202.reuse ;  /* 0x000000ca28287220 */ /* 0x080fe20000410000 */
[-C--:B------:R-:W-:Y:S01]  /*cbe0*/  FMUL.FTZ R41, R41, R202.reuse ;  /* 0x000000ca29297220 */ /* 0x080fe20000410000 */
[----:B------:R-:W0:Y:S01]  /*cbf0*/  SHFL.BFLY PT, R153, R152, 0x2, 0x1f ;  /* 0x0c401f0098997f89 */ /* 0x000e2200000e0000 */
        /* <DEDUP_REMOVED lines=23> */
[----:B0-----:R-:W-:Y:S01]  /*cd70*/  FMNMX.FTZ R153, R152, R153, !PT ;  /* 0x0000009998997209 */ /* 0x001fe20007810000 */
[----:B------:R-:W0:Y:S01]  /*cd80*/  MUFU.EX2 R208, R208 ;  /* 0x000000d000d07308 */ /* 0x000e220000000800 */
[-C--:B------:R-:W-:Y:S01]  /*cd90*/  FMUL.FTZ R84, R84, R202.reuse ;  /* 0x000000ca54547220 */ /* 0x080fe20000410000 */
[-C--:B------:R-:W-:Y:S01]  /*cda0*/  FMUL.FTZ R85, R85, R202.reuse ;  /* 0x000000ca55557220 */ /* 0x080fe20000410000 */
[-C--:B------:R-:W-:Y:S01]  /*cdb0*/  FMUL.FTZ R88, R88, R202.reuse ;  /* 0x000000ca58587220 */ /* 0x080fe20000410000 */
[----:B------:R-:W1:Y:S01]  /*cdc0*/  SHFL.BFLY PT, R188, R153, 0x1, 0x1f ;  /* 0x0c201f0099bc7f89 */ /* 0x000e6200000e0000 */
        /* <DEDUP_REMOVED lines=22> */
[----:B------:R-:W-:Y:S01]  /*cf30*/  FMUL.FTZ R125, R125, R202 ;  /* 0x000000ca7d7d7220 */ /* 0x000fe20000410000 */
[----:B-1----:R-:W-:Y:S01]  /*cf40*/  FMNMX.FTZ R188, R153, R188, !PT ;  /* 0x000000bc99bc7209 */ /* 0x002fe20007810000 */
[----:B------:R-:W-:Y:S01]  /*cf50*/  FFMA.FTZ R153, R181, UR6, -R213 ;  /* 0x00000006b5997c23 */ /* 0x000fe200080108d5 */
[-C--:B------:R-:W-:Y:S01]  /*cf60*/  FMUL.FTZ R128, R128, R202.reuse ;  /* 0x000000ca80807220 */ /* 0x080fe20000410000 */
[-C--:B------:R-:W-:Y:S01]  /*cf70*/  FMUL.FTZ R129, R129, R202.reuse ;  /* 0x000000ca81817220 */ /* 0x080fe20000410000 */
[----:B------:R-:W-:Y:S01]  /*cf80*/  MUFU.EX2 R169, R169 ;  /* 0x000000a900a97308 */ /* 0x000fe20000000800 */
[----:B------:R-:W-:Y:S01]  /*cf90*/  FADD.FTZ R152, -R188, R211 ;  /* 0x000000d3bc987221 */ /* 0x000fe20000010100 */
[-C--:B------:R-:W-:Y:S01]  /*cfa0*/  FMUL.FTZ R132, R132, R202.reuse ;  /* 0x000000ca84847220 */ /* 0x080fe20000410000 */
[-C--:B------:R-:W-:Y:S01]  /*cfb0*/  FMUL.FTZ R133, R133, R202.reuse ;  /* 0x000000ca85857220 */ /* 0x080fe20000410000 */
[-C--:B------:R-:W-:Y:S01]  /*cfc0*/  FMUL.FTZ R136, R136, R202.reuse ;  /* 0x000000ca88887220 */ /* 0x080fe20000410000 */
[----:B------:R-:W-:Y:S01]  /*cfd0*/  FMUL.FTZ R181, R152, UR6 ;  /* 0x0000000698b57c20 */ /* 0x000fe20008410000 */
[----:B------:R-:W-:Y:S01]  /*cfe0*/  FMUL.FTZ R152, R188, UR6 ;  /* 0x00000006bc987c20 */ /* 0x000fe20008410000 */
[-C--:B------:R-:W-:Y:S01]  /*cff0*/  FMUL.FTZ R137, R137, R202.reuse ;  /* 0x000000ca89897220 */ /* 0x080fe20000410000 */
[----:B------:R0:W-:Y:S01]  /*d000*/  MUFU.EX2 R211, R153 ;  /* 0x0000009900d37308 */ /* 0x0001e20000000800 */
[----:B------:R-:W-:Y:S01]  /*d010*/  FMUL.FTZ R140, R140, R202 ;  /* 0x000000ca8c8c7220 */ /* 0x000fe20000410000 */
[----:B------:R-:W-:Y:S01]  /*d020*/  FFMA.FTZ R214, R154, UR6, -R152 ;  /* 0x000000069ad67c23 */ /* 0x000fe20008010898 */
[----:B------:R-:W-:-:S02]  /*d030*/  @!P3 IMAD R154, R212, 0x40, R195 ;  /* 0x00000040d49ab824 */ /* 0x000fc400078e02c3 */
[--C-:B------:R-:W-:Y:S01]  /*d040*/  FFMA.FTZ R213, R155, UR6, -R152.reuse ;  /* 0x000000069bd57c23 */ /* 0x100fe20008010898 */
[--C-:B------:R-:W-:Y:S01]  /*d050*/  FFMA.FTZ R215, R158, UR6, -R152.reuse ;  /* 0x000000069ed77c23 */ /* 0x100fe20008010898 */
[--C-:B------:R-:W-:Y:S01]  /*d060*/  FFMA.FTZ R216, R159, UR6, -R152.reuse ;  /* 0x000000069fd87c23 */ /* 0x100fe20008010898 */
[----:B------:R-:W-:Y:S01]  /*d070*/  @!P3 IMAD R154, R154, 0x4, R199 ;  /* 0x000000049a9ab824 */ /* 0x000fe200078e02c7 */
[----:B------:R-:W1:Y:S01]  /*d080*/  MUFU.EX2 R181, R181 ;  /* 0x000000b500b57308 */ /* 0x000e620000000800 */
[----:B0-----:R-:W-:Y:S02]  /*d090*/  @!P1 VIADD R153, R184, 0x38840 ;  /* 0x00038840b8999836 */ /* 0x001fe40000000000 */
[--C-:B------:R-:W-:Y:S01]  /*d0a0*/  FFMA.FTZ R217, R162, UR6, -R152.reuse ;  /* 0x00000006a2d97c23 */ /* 0x100fe20008010898 */
[--C-:B------:R-:W-:Y:S01]  /*d0b0*/  FFMA.FTZ R218, R163, UR6, -R152.reuse ;  /* 0x00000006a3da7c23 */ /* 0x100fe20008010898 */
[--C-:B------:R-:W-:Y:S01]  /*d0c0*/  FFMA.FTZ R219, R166, UR6, -R152.reuse ;  /* 0x00000006a6db7c23 */ /* 0x100fe20008010898 */
[--C-:B------:R-:W-:Y:S01]  /*d0d0*/  FFMA.FTZ R220, R167, UR6, -R152.reuse ;  /* 0x00000006a7dc7c23 */ /* 0x100fe20008010898 */
[----:B------:R-:W-:Y:S01]  /*d0e0*/  @!P1 PRMT R153, RZ, 0x654, R153 ;  /* 0x00000654ff999816 */ /* 0x000fe20000000099 */
[--C-:B------:R-:W-:Y:S01]  /*d0f0*/  FFMA.FTZ R170, R170, UR6, -R152.reuse ;  /* 0x00000006aaaa7c23 */ /* 0x100fe20008010898 */
[--C-:B------:R-:W-:Y:S01]  /*d100*/  FFMA.FTZ R171, R171, UR6, -R152.reuse ;  /* 0x00000006abab7c23 */ /* 0x100fe20008010898 */
[--C-:B------:R-:W-:Y:S01]  /*d110*/  FFMA.FTZ R174, R174, UR6, -R152.reuse ;  /* 0x00000006aeae7c23 */ /* 0x100fe20008010898 */
[--C-:B------:R-:W-:Y:S01]  /*d120*/  FFMA.FTZ R175, R175, UR6, -R152.reuse ;  /* 0x00000006afaf7c23 */ /* 0x100fe20008010898 */
[----:B------:R0:W-:Y:S01]  /*d130*/  @!P1 SYNCS.ARRIVE.TRANS64.RED.A1T0 RZ, [R153+URZ], RZ ;  /* 0x000000ff99ff99a7 */ /* 0x0001e2000810043f */
[--C-:B------:R-:W-:Y:S01]  /*d140*/  FFMA.FTZ R178, R178, UR6, -R152.reuse ;  /* 0x00000006b2b27c23 */ /* 0x100fe20008010898 */
[--C-:B------:R-:W-:Y:S01]  /*d150*/  FFMA.FTZ R179, R179, UR6, -R152.reuse ;  /* 0x00000006b3b37c23 */ /* 0x100fe20008010898 */
[--C-:B------:R-:W-:Y:S01]  /*d160*/  FFMA.FTZ R182, R182, UR6, -R152.reuse ;  /* 0x00000006b6b67c23 */ /* 0x100fe20008010898 */
[----:B------:R-:W-:Y:S01]  /*d170*/  FFMA.FTZ R183, R183, UR6, -R152 ;  /* 0x00000006b7b77c23 */ /* 0x000fe20008010898 */
[----:B------:R-:W-:Y:S01]  /*d180*/  @!P3 STS [R154+0x38400], R202 ;  /* 0x038400ca9a00b388 */ /* 0x000fe20000000800 */
[----:B------:R-:W-:Y:S01]  /*d190*/  MUFU.EX2 R214, R214 ;  /* 0x000000d600d67308 */ /* 0x000fe20000000800 */
[----:B------:R-:W-:Y:S01]  /*d1a0*/  F2FP.BF16.F32.PACK_AB R152, R204, R189 ;  /* 0x000000bdcc98723e */ /* 0x000fe200000010ff */
[----:B-1----:R-:W-:Y:S01]  /*d1b0*/  FMUL.FTZ R26, R26, R181 ;  /* 0x000000b51a1a7220 */ /* 0x002fe20000410000 */
[----:B------:R1:W-:Y:S01]  /*d1c0*/  @!P3 STS [R154+0x38420], R181 ;  /* 0x038420b59a00b388 */ /* 0x0003e20000000800 */
[----:B------:R-:W-:Y:S01]  /*d1d0*/  F2FP.BF16.F32.PACK_AB R158, R210, R209 ;  /* 0x000000d1d29e723e */ /* 0x000fe200000010ff */
[-C--:B------:R-:W-:Y:S01]  /*d1e0*/  FMUL.FTZ R27, R27, R181.reuse ;  /* 0x000000b51b1b7220 */ /* 0x080fe20000410000 */
[----:B------:R-:W-:Y:S01]  /*d1f0*/  F2FP.BF16.F32.PACK_AB R160, R169, R168 ;  /* 0x000000a8a9a0723e */ /* 0x000fe200000010ff */
[-C--:B------:R-:W-:Y:S01]  /*d200*/  FMUL.FTZ R30, R30, R181.reuse ;  /* 0x000000b51e1e7220 */ /* 0x080fe20000410000 */
[----:B------:R-:W0:Y:S01]  /*d210*/  MUFU.EX2 R213, R213 ;  /* 0x000000d500d57308 */ /* 0x000e220000000800 */
[-C--:B------:R-:W-:Y:S01]  /*d220*/  FMUL.FTZ R31, R31, R181.reuse ;  /* 0x000000b51f1f7220 */ /* 0x080fe20000410000 */
[-C--:B------:R-:W-:Y:S01]  /*d230*/  FMUL.FTZ R34, R34, R181.reuse ;  /* 0x000000b522227220 */ /* 0x080fe20000410000 */
[-C--:B------:R-:W-:Y:S01]  /*d240*/  FMUL.FTZ R35, R35, R181.reuse ;  /* 0x000000b523237220 */ /* 0x080fe20000410000 */
[----:B------:R-:W-:Y:S01]  /*d250*/  FMUL.FTZ R38, R38, R181 ;  /* 0x000000b526267220 */ /* 0x000fe20000410000 */
[----:B-1----:R-:W-:Y:S01]  /*d260*/  F2FP.BF16.F32.PACK_AB R154, R206, R205 ;  /* 0x000000cdce9a723e */ /* 0x002fe200000010ff */
        /* <DEDUP_REMOVED lines=77> */
[----:B------:R-:W-:Y:S01]  /*d740*/  FMUL.FTZ R151, R151, R181 ;  /* 0x000000b597977220 */ /* 0x000fe20000410000 */
[----:B------:R0:W-:Y:S01]  /*d750*/  STSM.16.M88.4 [R191+0x36400], R152 ;  /* 0x03640098bf007844 */ /* 0x0001e20000000200 */
[----:B------:R-:W-:-:S02]  /*d760*/  VIADD R212, R221, 0x80 ;  /* 0x00000080ddd47836 */ /* 0x000fc40000000000 */
[----:B------:R-:W-:Y:S01]  /*d770*/  FFMA.FTZ R3, R202, R3, R189 ;  /* 0x00000003ca037223 */ /* 0x000fe200000100bd */
[----:B------:R-:W-:Y:S01]  /*d780*/  FFMA.FTZ R10, R181, R10, R214 ;  /* 0x0000000ab50a7223 */ /* 0x000fe200000100d6 */
[----:B------:R-:W-:Y:S01]  /*d790*/  MUFU.EX2 R174, R174 ;  /* 0x000000ae00ae7308 */ /* 0x000fe20000000800 */
[----:B------:R0:W-:Y:S01]  /*d7a0*/  STSM.16.M88.4 [R193], R156 ;  /* 0x0000009cc1007844 */ /* 0x0001e20000000200 */
[----:B------:R-:W-:Y:S01]  /*d7b0*/  FADD.FTZ R204, R204, R3 ;  /* 0x00000003cccc7221 */ /* 0x000fe20000010000 */
[----:B------:R-:W-:Y:S01]  /*d7c0*/  FADD.FTZ R10, R213, R10 ;  /* 0x0000000ad50a7221 */ /* 0x000fe20000010000 */
[----:B------:R-:W-:Y:S02]  /*d7d0*/  @!P1 VIADD R184, R184, 0x38860 ;  /* 0x00038860b8b89836 */ /* 0x000fe40000000000 */
[----:B------:R-:W-:Y:S01]  /*d7e0*/  FADD.FTZ R205, R205, R204 ;  /* 0x000000cccdcd7221 */ /* 0x000fe20000010000 */
[----:B------:R-:W-:Y:S01]  /*d7f0*/  FADD.FTZ R215, R215, R10 ;  /* 0x0000000ad7d77221 */ /* 0x000fe20000010000 */
[----:B------:R-:W2:Y:S01]  /*d800*/  MUFU.EX2 R175, R175 ;  /* 0x000000af00af7308 */ /* 0x000ea20000000800 */
[----:B-1----:R-:W-:Y:S01]  /*d810*/  F2FP.BF16.F32.PACK_AB R161, R171, R170 ;  /* 0x000000aaaba1723e */ /* 0x002fe200000010ff */
[----:B------:R-:W-:Y:S01]  /*d820*/  FADD.FTZ R206, R206, R205 ;  /* 0x000000cdcece7221 */ /* 0x000fe20000010000 */
[----:B------:R-:W-:Y:S01]  /*d830*/  FADD.FTZ R216, R216, R215 ;  /* 0x000000d7d8d87221 */ /* 0x000fe20000010000 */
[----:B------:R-:W-:Y:S01]  /*d840*/  @!P1 PRMT R184, RZ, 0x654, R184 ;  /* 0x00000654ffb89816 */ /* 0x000fe200000000b8 */
[----:B------:R-:W-:-:S02]  /*d850*/  IMAD.MOV.U32 R189, RZ, RZ, R23 ;  /* 0x000000ffffbd7224 */ /* 0x000fc400078e0017 */
        /* <DEDUP_REMOVED lines=13> */
[----:B------:R-:W2:Y:S01]  /*d930*/  MUFU.EX2 R180, R180 ;  /* 0x000000b400b47308 */ /* 0x000ea20000000800 */
[----:B------:R-:W-:Y:S02]  /*d940*/  FADD.FTZ R170, R170, R219 ;  /* 0x000000dbaaaa7221 */ /* 0x000fe40000010000 */
[----:B------:R-:W-:Y:S02]  /*d950*/  FADD.FTZ R169, R169, R168 ;  /* 0x000000a8a9a97221 */ /* 0x000fe40000010000 */
[----:B------:R-:W-:Y:S02]  /*d960*/  FADD.FTZ R171, R171, R170 ;  /* 0x000000aaabab7221 */ /* 0x000fe40000010000 */
[----:B------:R-:W-:Y:S01]  /*d970*/  FADD.FTZ R172, R172, R169 ;  /* 0x000000a9acac7221 */ /* 0x000fe20000010000 */
[----:B------:R-:W-:Y:S01]  /*d980*/  MUFU.EX2 R178, R178 ;  /* 0x000000b200b27308 */ /* 0x000fe20000000800 */
[----:B-1----:R-:W-:Y:S01]  /*d990*/  F2FP.BF16.F32.PACK_AB R164, R177, R176 ;  /* 0x000000b0b1a4723e */ /* 0x002fe200000010ff */
[----:B------:R-:W-:Y:S01]  /*d9a0*/  FADD.FTZ R174, R174, R171 ;  /* 0x000000abaeae7221 */ /* 0x000fe20000010000 */
[----:B------:R-:W-:-:S03]  /*d9b0*/  FADD.FTZ R173, R173, R172 ;  /* 0x000000acadad7221 */ /* 0x000fc60000010000 */
[----:B------:R-:W-:Y:S01]  /*d9c0*/  FADD.FTZ R175, R175, R174 ;  /* 0x000000aeafaf7221 */ /* 0x000fe20000010000 */
[----:B------:R-:W-:Y:S01]  /*d9d0*/  FADD.FTZ R176, R176, R173 ;  /* 0x000000adb0b07221 */ /* 0x000fe20000010000 */
[----:B------:R-:W1:Y:S01]  /*d9e0*/  MUFU.EX2 R179, R179 ;  /* 0x000000b300b37308 */ /* 0x000e620000000800 */
[----:B--2---:R-:W-:Y:S02]  /*d9f0*/  F2FP.BF16.F32.PACK_AB R166, R211, R180 ;  /* 0x000000b4d3a6723e */ /* 0x004fe400000010ff */
[----:B------:R-:W-:-:S04]  /*da00*/  FADD.FTZ R177, R177, R176 ;  /* 0x000000b0b1b17221 */ /* 0x000fc80000010000 */
[----:B------:R-:W-:Y:S01]  /*da10*/  FADD.FTZ R180, R180, R177 ;  /* 0x000000b1b4b47221 */ /* 0x000fe20000010000 */
[----:B------:R-:W2:Y:S03]  /*da20*/  MUFU.EX2 R182, R182 ;  /* 0x000000b600b67308 */ /* 0x000ea60000000800 */
[----:B------:R-:W-:Y:S01]  /*da30*/  FADD.FTZ R3, R211, R180 ;  /* 0x000000b4d3037221 */ /* 0x000fe20000010000 */
[----:B------:R-:W-:-:S04]  /*da40*/  IMAD.MOV.U32 R211, RZ, RZ, R188 ;  /* 0x000000ffffd37224 */ /* 0x000fc800078e00bc */
[----:B------:R-:W3:Y:S01]  /*da50*/  MUFU.EX2 R183, R183 ;  /* 0x000000b700b77308 */ /* 0x000ee20000000800 */
[----:B-1----:R-:W-:Y:S01]  /*da60*/  F2FP.BF16.F32.PACK_AB R165, R179, R178 ;  /* 0x000000b2b3a5723e */ /* 0x002fe200000010ff */
[----:B------:R-:W-:-:S04]  /*da70*/  FADD.FTZ R178, R178, R175 ;  /* 0x000000afb2b27221 */ /* 0x000fc80000010000 */
[----:B------:R-:W-:-:S04]  /*da80*/  FADD.FTZ R179, R179, R178 ;  /* 0x000000b2b3b37221 */ /* 0x000fc80000010000 */
[----:B--2---:R-:W-:Y:S01]  /*da90*/  FADD.FTZ R10, R182, R179 ;  /* 0x000000b3b60a7221 */ /* 0x004fe20000010000 */
[----:B---3--:R-:W-:-:S03]  /*daa0*/  F2FP.BF16.F32.PACK_AB R167, R183, R182 ;  /* 0x000000b6b7a7723e */ /* 0x008fc600000010ff */
[----:B------:R-:W-:Y:S02]  /*dab0*/  FADD.FTZ R10, R183, R10 ;  /* 0x0000000ab70a7221 */ /* 0x000fe40000010000 */
[----:B------:R0:W-:Y:S01]  /*dac0*/  STSM.16.M88.4 [R192], R164 ;  /* 0x000000a4c0007844 */ /* 0x0001e20000000200 */
[----:B------:R-:W-:-:S06]  /*dad0*/  WARPGROUP.ARRIVE ;  /* 0x00000000000079c5 */ /* 0x000fcc0000000000 */
        /* <DEDUP_REMOVED lines=33> */
[----:B0-----:R-:W-:-:S07]  /*dcf0*/  IMAD.MOV.U32 R184, RZ, RZ, R203 ;  /* 0x000000ffffb87224 */ /* 0x001fce00078e00cb */
.L_x_5053:
[----:B------:R-:W-:-:S13]  /*dd00*/  R2UR UR7, R198 ;  /* 0x00000000c60772ca */ /* 0x000fda00000e0000 */
[----:B------:R-:W-:-:S13]  /*dd10*/  ISETP.GE.AND P2, PT, R184, UR7, PT ;  /* 0x00000007b8007c0c */ /* 0x000fda000bf46270 */
[----:B------:R-:W-:Y:S05]  /*dd20*/  @!P2 BRA `(.L_x_5063) ;  /* 0x00000034008ca947 */ /* 0x000fea0003800000 */
[----:B--2---:R-:W-:Y:S01]  /*dd30*/  IMAD.MOV.U32 R204, RZ, RZ, R188 ;  /* 0x000000ffffcc7224 */ /* 0x004fe200078e00bc */
[----:B------:R-:W-:Y:S01]  /*dd40*/  ULDC UR61, c[0x0][0xadc] ;  /* 0x0002b700003d7ab9 */ /* 0x000fe20000000800 */
[----:B------:R-:W-:Y:S02]  /*dd50*/  IMAD.MOV.U32 R203, RZ, RZ, R23 ;  /* 0x000000ffffcb7224 */ /* 0x000fe400078e0017 */
[----:B------:R-:W-:-:S07]  /*dd60*/  IMAD.MOV.U32 R206, RZ, RZ, R11 ;  /* 0x000000ffffce7224 */ /* 0x000fce00078e000b */
.L_x_5080:
[----:B------:R-:W-:-:S05]  /*dd70*/  VIADD R11, R206, 0x1 ;  /* 0x00000001ce0b7836 */ /* 0x000fca0000000000 */
[----:B------:R-:W-:-:S04]  /*dd80*/  ISETP.NE.AND P2, PT, R11, 0x2, PT ;  /* 0x000000020b00780c */ /* 0x000fc80003f45270 */
[----:B------:R-:W-:Y:S02]  /*dd90*/  SEL R23, RZ, 0x1, P2 ;  /* 0x00000001ff177807 */ /* 0x000fe40001000000 */
[----:B------:R-:W-:Y:S02]  /*dda0*/  SEL R11, R11, RZ, P2 ;  /* 0x000000ff0b0b7207 */ /* 0x000fe40001000000 */
[----:B------:R-:W-:-:S13]  /*ddb0*/  R2UR UR6, R23 ;  /* 0x00000000170672ca */ /* 0x000fda00000e0000 */
[----:B------:R-:W-:Y:S01]  /*ddc0*/  ULOP3.LUT UR60, UR60, UR6, URZ, 0x3c, !UPT ;  /* 0x000000063c3c7292 */ /* 0x000fe2000f8e3c3f */
[----:B---3--:R-:W-:Y:S11]  /*ddd0*/  @!P0 BRA `(.L_x_5064) ;  /* 0x0000000000048947 */ /* 0x008ff60003800000 */
[----:B------:R-:W-:Y:S01]  /*dde0*/  BPT.TRAP 0x1 ;  /* 0x000000040000795c */ /* 0x000fe20000300000 */
.L_x_5064:
[----:B------:R-:W-:Y:S02]  /*ddf0*/  IMAD.U32 R189, RZ, RZ, UR60 ;  /* 0x0000003cffbd7e24 */ /* 0x000fe4000f8e00ff */
[----:B------:R-:W-:-:S03]  /*de00*/  IMAD R202, R11, 0x8, R199 ;  /* 0x000000080bca7824 */ /* 0x000fc600078e02c7 */
[----:B------:R-:W-:-:S04]  /*de10*/  SHF.L.U32 R189, R189, 0x1f, RZ ;  /* 0x0000001fbdbd7819 */ /* 0x000fc800000006ff */
[----:B------:R0:W1:Y:S01]  /*de20*/  SYNCS.PHASECHK.TRANS64.TRYWAIT P2, [R202+URZ+0x38830], R189 ;  /* 0x038830bdca0075a7 */ /* 0x000062000804017f */
[----:B------:R-:W-:Y:S05]  /*de30*/  @!P0 BRA `(.L_x_5065) ;  /* 0x0000000000048947 */ /* 0x000fea0003800000 */
[----:B------:R-:W-:Y:S01]  /*de40*/  BPT.TRAP 0x1 ;  /* 0x000000040000795c */ /* 0x000fe20000300000 */
.L_x_5065:
[----:B------:R-:W-:Y:S01]  /*de50*/  IMAD R23, R11, 0x200, R194 ;  /* 0x000002000b177824 */ /* 0x000fe200078e02c2 */
[----:B-1----:R-:W-:Y:S06]  /*de60*/  @P2 BRA `(.L_x_5066) ;  /* 0x0000000000082947 */ /* 0x002fec0003800000 */
[----:B------:R-:W1:Y:S02]  /*de70*/  SYNCS.PHASECHK.TRANS64.TRYWAIT P2, [R202+URZ+0x38830], R189 ;  /* 0x038830bdca0075a7 */ /* 0x000e64000804017f */
[----:B-1----:R-:W-:Y:S05]  /*de80*/  @!P2 BRA `(.L_x_5067) ;  /* 0x000000c4005ca947 */ /* 0x002fea0003800000 */
.L_x_5066:
[----:B------:R-:W-:Y:S01]  /*de90*/  R2UR UR58, R23 ;  /* 0x00000000173a72ca */ /* 0x000fe200000e0000 */
[----:B------:R-:W-:Y:S01]  /*dea0*/  WARPGROUP.ARRIVE ;  /* 0x00000000000079c5 */ /* 0x000fe20000000000 */
        /* <DEDUP_REMOVED lines=8> */
[----:B------:R-:W-:Y:S01]  /*df30*/  VIADD R188, R23, 0x4 ;  /* 0x0000000417bc7836 */ /* 0x000fe20000000000 */
        /* <DEDUP_REMOVED lines=22> */
.L_x_5068:
[----:B------:R2:W3:Y:S01]  /*e0a0*/  SYNCS.PHASECHK.TRANS64.TRYWAIT P2, [R202+URZ+0x38850], R189 ;  /* 0x038850bdca0075a7 */ /* 0x0004e2000804017f */
[----:B------:R-:W-:Y:S05]  /*e0b0*/  @!P0 BRA `(.L_x_5069) ;  /* 0x0000000000048947 */ /* 0x000fea0003800000 */
[----:B------:R-:W-:Y:S01]  /*e0c0*/  BPT.TRAP 0x1 ;  /* 0x000000040000795c */ /* 0x000fe20000300000 */
.L_x_5069:
[----:B------:R-:W-:Y:S01]  /*e0d0*/  IMAD R23, R11, 0x1000, R17 ;  /* 0x000010000b177824 */ /* 0x000fe200078e0211 */
[----:B---3--:R-:W-:Y:S06]  /*e0e0*/  @P2 BRA `(.L_x_5070) ;  /* 0x0000000000082947 */ /* 0x008fec0003800000 */
[----:B------:R-:W3:Y:S02]  /*e0f0*/  SYNCS.PHASECHK.TRANS64.TRYWAIT P2, [R202+URZ+0x38850], R189 ;  /* 0x038850bdca0075a7 */ /* 0x000ee4000804017f */
[----:B---3--:R-:W-:Y:S05]  /*e100*/  @!P2 BRA `(.L_x_5071) ;  /* 0x000000c000d0a947 */ /* 0x008fea0003800000 */
.L_x_5070:
[----:B------:R-:W-:Y:S01]  /*e110*/  R2UR UR58, R23 ;  /* 0x00000000173a72ca */ /* 0x000fe200000e0000 */
[----:B------:R-:W-:Y:S01]  /*e120*/  WARPGROUP.ARRIVE ;  /* 0x00000000000079c5 */ /* 0x000fe20000000000 */
[----:B------:R-:W-:Y:S01]  /*e130*/  R2UR UR56, R6 ;  /* 0x00000000063872ca */ /* 0x000fe200000e0000 */
[----:B------:R-:W-:Y:S01]  /*e140*/  UMOV UR59, 0x40000040 ;  /* 0x40000040003b7882 */ /* 0x000fe20000000000 */
[----:B------:R-:W-:Y:S01]  /*e150*/  R2UR UR57, R7 ;  /* 0x00000000073972ca */ /* 0x000fe200000e0000 */
        /* <DEDUP_REMOVED lines=19> */
[----:B------:R-:W4:Y:S01]  /*e290*/  S2R R205, SR_TID.X ;  /* 0x0000000000cd7919 */ /* 0x000f220000002100 */
[----:B------:R-:W-:Y:S01]  /*e2a0*/  UMOV UR55, 0x40000040 ;  /* 0x4000004000377882 */ /* 0x000fe20000000000 */
[----:B------:R-:W-:Y:S01]  /*e2b0*/  IMAD.MOV.U32 R212, RZ, RZ, R187 ;  /* 0x000000ffffd47224 */ /* 0x000fe200078e00bb */
[----:B----4-:R-:W-:Y:S01]  /*e2c0*/  SHF.R.U32.HI R205, RZ, 0x7, R205 ;  /* 0x00000007ffcd7819 */ /* 0x010fe200000116cd */
[----:B------:R-:W-:-:S02]  /*e2d0*/  WARPGROUP.DEPBAR.LE gsb0, 0x0 ;  /* 0x00008000000079c5 */ /* 0x000fc40000010000 */
        /* <DEDUP_REMOVED lines=36> */
[----:B------:R-:W4:Y:S01]  /*e520*/  SHFL.IDX PT, R188, R205, RZ, 0x1f ;  /* 0x00001fffcdbc7589 */ /* 0x000f2200000e0000 */
[----:B------:R-:W-:Y:S01]  /*e530*/  UMOV UR59, 0x40000040 ;  /* 0x40000040003b7882 */ /* 0x000fe20000000000 */
[----:B----4-:R-:W-:Y:S01]  /*e540*/  ISETP.GT.AND P2, PT, R188, 0x7f, PT ;  /* 0x0000007fbc00780c */ /* 0x010fe20003f44270 */
[----:B------:R-:W-:-:S03]  /*e550*/  VIADD R188, R23, 0x800 ;  /* 0x0000080017bc7836 */ /* 0x000fc60000000000 */
[----:B0123--:R-:W-:-:S05]  /*e560*/  SEL R189, RZ, 0x2, !P2 ;  /* 0x00000002ffbd7807 */ /* 0x00ffca0005000000 */
[----:B------:R-:W-:Y:S02]  /*e570*/  IMAD.IADD R205, R186, 0x1, R189 ;  /* 0x00000001bacd7824 */ /* 0x000fe400078e02bd */
[----:B------:R-:W-:-:S03]  /*e580*/  IMAD.IADD R207, R189, 0x1, R188 ;  /* 0x00000001bdcf7824 */ /* 0x000fc600078e02bc */
[----:B------:R-:W-:Y:S01]  /*e590*/  R2UR UR56, R205 ;  /* 0x00000000cd3872ca */ /* 0x000fe200000e0000 */
[----:B------:R-:W-:Y:S01]  /*e5a0*/  IMAD.MOV.U32 R205, RZ, RZ, 0x4 ;  /* 0x00000004ffcd7424 */ /* 0x000fe200078e00ff */
[----:B------:R-:W-:-:S04]  /*e5b0*/  R2UR UR58, R207 ;  /* 0x00000000cf3a72ca */ /* 0x000fc800000e0000 */
        /* <DEDUP_REMOVED lines=9> */
[----:B------:R-:W-:Y:S01]  /*e650*/  R2UR UR7, R201 ;  /* 0x00000000c90772ca */ /* 0x000fe200000e0000 */
[----:B------:R-:W-:Y:S02]  /*e660*/  WARPGROUP.DEPBAR.LE gsb0, 0x0 ;  /* 0x00008000000079c5 */ /* 0x000fe40000010000 */
[----:B------:R-:W-:-:S06]  /*e670*/  WARPGROUP.ARRIVE ;  /* 0x00000000000079c5 */ /* 0x000fcc0000000000 */
[----:B------:R-:W-:Y:S01]  /*e680*/  HGMMA.64x64x16.F32.BF16 R152, gdesc[UR8], R152, gsb0 ;  /* 0x00e00000089879f0 */ /* 0x000fe20008001898 */
[----:B------:R-:W-:Y:S01]  /*e690*/  ULDC UR10, c[0x0][0x288] ;  /* 0x0000a200000a7ab9 */ /* 0x000fe20000000800 */
[----:B------:R-:W-:Y:S01]  /*e6a0*/  ULDC UR11, c[0x0][0xad8] ;  /* 0x0002b600000b7ab9 */ /* 0x000fe20000000800 */
[----:B------:R-:W-:Y:S02]  /*e6b0*/  WARPGROUP.DEPBAR.LE gsb0, 0x0 ;  /* 0x00008000000079c5 */ /* 0x000fe40000010000 */
[----:B------:R-:W-:-:S06]  /*e6c0*/  WARPGROUP.ARRIVE ;  /* 0x00000000000079c5 */ /* 0x000fcc0000000000 */
[----:B------:R-:W-:Y:S01]  /*e6d0*/  HGMMA.64x64x16.F32.BF16 R152, gdesc[UR12], R152, gsb0 ;  /* 0x00e000000c9879f0 */ /* 0x000fe20008001898 */
[----:B------:R-:W-:Y:S02]  /*e6e0*/  ULDC UR15, c[0x0][0x2f0] ;  /* 0x0000bc00000f7ab9 */ /* 0x000fe40000000800 */
        /* <DEDUP_REMOVED lines=182> */
[----:B------:R-:W-:Y:S01]  /*f250*/  IADD3 R23, R188, R189, R23 ;  /* 0x000000bdbc177210 */ /* 0x000fe20007ffe017 */
[----:B------:R-:W-:-:S05]  /*f260*/  @!P1 VIADD R188, R202, 0x38840 ;  /* 0x00038840cabc9836 */ /* 0x000fca0000000000 */
        /* <DEDUP_REMOVED lines=8> */
[----:B------:R-:W-:Y:S01]  /*f2f0*/  @P2 IMAD.HI.U32 R23, R187, UR6, RZ ;  /* 0x00000006bb172c27 */ /* 0x000fe2000f8e00ff */
[----:B------:R-:W-:-:S04]  /*f300*/  @UP0 ULDC UR6, c[0x0][0x450] ;  /* 0x0001140000060ab9 */ /* 0x000fc80000000800 */
[----:B------:R-:W-:Y:S01]  /*f310*/  @P2 SHF.R.U32.HI R212, RZ, UR6, R23 ;  /* 0x00000006ffd42c19 */ /* 0x000fe20008011617 */
[----:B------:R-:W-:-:S04]  /*f320*/  IMAD.SHL.U32 R23, R184, 0x40, RZ ;  /* 0x00000040b8177824 */ /* 0x000fc800078e00ff */
[----:B------:R-:W0:Y:S01]  /*f330*/  SHFL.IDX PT, R205, R212, RZ, 0x1c1f ;  /* 0x001c1fffd4cd7589 */ /* 0x000e2200000e0000 */
[----:B------:R-:W-:-:S05]  /*f340*/  IADD3 R189, -R2, 0x1, -R23 ;  /* 0x0000000102bd7810 */ /* 0x000fca0007ffe917 */
[----:B------:R-:W-:-:S04]  /*f350*/  IMAD R189, R16, UR15, R189 ;  /* 0x0000000f10bd7c24 */ /* 0x000fc8000f8e02bd */
[----:B------:R-:W-:-:S04]  /*f360*/  VIADD R189, R189, -UR10 ;  /* 0x8000000abdbd7c36 */ /* 0x000fc80008000000 */
[C---:B------:R-:W-:Y:S02]  /*f370*/  VIADD R209, R189.reuse, UR11 ;  /* 0x0000000bbdd17c36 */ /* 0x040fe40008000000 */
[----:B------:R-:W-:Y:S02]  /*f380*/  VIADD R210, R189, UR7 ;  /* 0x00000007bdd27c36 */ /* 0x000fe40008000000 */
[--C-:B0-----:R-:W-:Y:S02]  /*f390*/  IMAD.IADD R211, R209, 0x1, R205.reuse ;  /* 0x00000001d1d37824 */ /* 0x101fe400078e02cd */
[----:B------:R-:W-:Y:S01]  /*f3a0*/  IMAD.IADD R207, R210, 0x1, R205 ;  /* 0x00000001d2cf7824 */ /* 0x000fe200078e02cd */
[----:B------:R-:W-:Y:S02]  /*f3b0*/  WARPGROUP.DEPBAR.LE gsb0, 0x0 ;  /* 0x00008000000079c5 */ /* 0x000fe40000010000 */
[----:B------:R-:W-:-:S06]  /*f3c0*/  WARPGROUP.ARRIVE ;  /* 0x00000000000079c5 */ /* 0x000fcc0000000000 */
[----:B------:R-:W-:Y:S03]  /*f3d0*/  HGMMA.64x64x16.F32.BF16 R152, gdesc[UR56], R152, gsb0 ;  /* 0x00e00000389879f0 */ /* 0x000fe60008001898 */
[----:B------:R-:W-:Y:S02]  /*f3e0*/  WARPGROUP.DEPBAR.LE gsb0, 0x0 ;  /* 0x00008000000079c5 */ /* 0x000fe40000010000 */
[----:B------:R0:W-:Y:S01]  /*f3f0*/  @!P1 SYNCS.ARRIVE.TRANS64.RED.A1T0 RZ, [R188+URZ], RZ ;  /* 0x000000ffbcff99a7 */ /* 0x0001e2000810043f */
[----:B------:R-:W-:Y:S05]  /*f400*/  @!P6 BRA `(.L_x_5072) ;  /* 0x000000000064e947 */ /* 0x000fea0003800000 */
[----:B------:R-:W-:Y:S01]  /*f410*/  ULDC UR7, c[0x0][0x2f0] ;  /* 0x0000bc0000077ab9 */ /* 0x000fe20000000800 */
[----:B------:R-:W-:Y:S01]  /*f420*/  ULDC UR6, c[0x0][0x288] ;  /* 0x0000a20000067ab9 */ /* 0x000fe20000000800 */
[----:B0-----:R-:W-:Y:S01]  /*f430*/  IMAD R188, R16, UR7, R205 ;  /* 0x0000000710bc7c24 */ /* 0x001fe2000f8e02cd */
        /* <DEDUP_REMOVED lines=12> */
.L_x_5074:
[----:B------:R-:W-:-:S05]  /*f500*/  IMAD.U32 R208, RZ, RZ, UR61 ;  /* 0x0000003dffd07e24 */ /* 0x000fca000f8e00ff */
[----:B------:R-:W-:-:S13]  /*f510*/  ISETP.NE.AND P2, PT, R208, 0x1, PT ;  /* 0x00000001d000780c */ /* 0x000fda0003f45270 */
[----:B------:R-:W0:Y:S02]  /*f520*/  @P2 LDC.64 R188, c[0x0][0xae0] ;  /* 0x0002b800ffbc2b82 */ /* 0x000e240000000a00 */
[----:B0-----:R-:W-:-:S05]  /*f530*/  @P2 IMAD.HI.U32 R188, R205, R188, RZ ;  /* 0x000000bccdbc2227 */ /* 0x001fca00078e00ff */
[----:B------:R-:W-:-:S07]  /*f540*/  @P2 SHF.R.U32.HI R205, RZ, R189, R188 ;  /* 0x000000bdffcd2219 */ /* 0x000fce00000116bc */
.L_x_5075:
[----:B------:R-:W-:Y:S05]  /*f550*/  BSYNC B0 ;  /* 0x0000000000007941 */ /* 0x000fea0003800000 */
.L_x_5073:
[----:B------:R-:W-:-:S04]  /*f560*/  IMAD R205, R205, R208, -R23 ;  /* 0x000000d0cdcd7224 */ /* 0x000fc800078e0a17 */
[----:B------:R-:W-:-:S05]  /*f570*/  IMAD.IADD R188, R205, 0x1, -R2 ;  /* 0x00000001cdbc7824 */ /* 0x000fca00078e0a02 */
[----:B------:R-:W-:Y:S02]  /*f580*/  VIADDMNMX R211, R188, R208, R211, PT ;  /* 0x000000d0bcd37246 */ /* 0x000fe400038001d3 */
[----:B------:R-:W-:-:S07]  /*f590*/  VIMNMX R207, R207, R188, !PT ;  /* 0x000000bccfcf7248 */ /* 0x000fce0007fe0100 */
.L_x_5072:
[----:B------:R-:W-:-:S04]  /*f5a0*/  ISETP.GT.AND P2, PT, R184, -0x1, PT ;  /* 0xffffffffb800780c */ /* 0x000fc80003f44270 */
[C---:B------:R-:W-:Y:S02]  /*f5b0*/  ISETP.GT.AND P3, PT, R207.reuse, RZ, P2 ;  /* 0x000000ffcf00720c */ /* 0x040fe40001764270 */
[----:B------:R-:W-:Y:S02]  /*f5c0*/  ISETP.GT.AND P5, PT, R207, 0x1, P2 ;  /* 0x00000001cf00780c */ /* 0x000fe400017a4270 */
[----:B------:R-:W-:Y:S02]  /*f5d0*/  ISETP.LT.OR P4, PT, R211, 0x1, P3 ;  /* 0x00000001d300780c */ /* 0x000fe40001f81670 */
[C---:B------:R-:W-:Y:S02]  /*f5e0*/  ISETP.GT.AND P3, PT, R207.reuse, 0x8, P2 ;  /* 0x00000008cf00780c */ /* 0x040fe40001764270 */
[----:B------:R-:W-:Y:S02]  /*f5f0*/  FSEL R208, R152, -INF , !P4 ;  /* 0xff80000098d07808 */ /* 0x000fe40006000000 */
[----:B------:R-:W-:-:S02]  /*f600*/  ISETP.GT.AND P4, PT, R207, 0x9, P2 ;  /* 0x00000009cf00780c */ /* 0x000fc40001784270 */
[C---:B------:R-:W-:Y:S02]  /*f610*/  ISETP.LT.OR P5, PT, R211.reuse, 0x2, P5 ;  /* 0x00000002d300780c */ /* 0x040fe40002fa1670 */
[C---:B------:R-:W-:Y:S02]  /*f620*/  ISETP.LT.OR P3, PT, R211.reuse, 0x9, P3 ;  /* 0x00000009d300780c */ /* 0x040fe40001f61670 */
[----:B------:R-:W-:Y:S02]  /*f630*/  ISETP.LT.OR P4, PT, R211, 0xa, P4 ;  /* 0x0000000ad300780c */ /* 0x000fe40002781670 */
[----:B------:R-:W-:Y:S02]  /*f640*/  FSEL R205, R153, -INF , !P5 ;  /* 0xff80000099cd7808 */ /* 0x000fe40006800000 */
[----:B------:R-:W-:Y:S01]  /*f650*/  FSEL R189, R156, -INF , !P3 ;  /* 0xff8000009cbd7808 */ /* 0x000fe20005800000 */
[----:B------:R-:W1:Y:S01]  /*f660*/  SHFL.IDX PT, R153, R212, 0x1, 0x1c1f ;  /* 0x003c1f00d4997f89 */ /* 0x000e6200000e0000 */
[----:B0-----:R-:W-:-:S02]  /*f670*/  FSEL R188, R157, -INF , !P4 ;  /* 0xff8000009dbc7808 */ /* 0x001fc40006000000 */
        /* <DEDUP_REMOVED lines=10> */
[----:B------:R-:W-:Y:S01]  /*f720*/  ISETP.GT.AND P3, PT, R207, 0x20, P2 ;  /* 0x00000020cf00780c */ /* 0x000fe20001764270 */
[--C-:B-1----:R-:W-:Y:S01]  /*f730*/  IMAD.IADD R209, R209, 0x1, R153.reuse ;  /* 0x00000001d1d17824 */ /* 0x102fe200078e0299 */
[----:B------:R-:W-:Y:S01]  /*f740*/  ISETP.GT.AND P4, PT, R207, 0x21, P2 ;  /* 0x00000021cf00780c */ /* 0x000fe20001784270 */
[----:B------:R-:W-:Y:S01]  /*f750*/  IMAD.IADD R210, R210, 0x1, R153 ;  /* 0x00000001d2d27824 */ /* 0x000fe200078e0299 */
        /* <DEDUP_REMOVED lines=9> */
[C---:B------:R-:W-:Y:S02]  /*f7f0*/  ISETP.LT.OR P5, PT, R211.reuse, 0x29, P5 ;  /* 0x00000029d300780c */ /* 0x040fe40002fa1670 */
[C---:B------:R-:W-:Y:S02]  /*f800*/  ISETP.LT.OR P3, PT, R211.reuse, 0x2a, P3 ;  /* 0x0000002ad300780c */ /* 0x040fe40001f61670 */
[----:B------:R-:W-:Y:S02]  /*f810*/  ISETP.LT.OR P4, PT, R211, 0x31, P4 ;  /* 0x00000031d300780c */ /* 0x000fe40002781670 */
[----:B------:R-:W-:-:S02]  /*f820*/  FSEL R172, R172, -INF , !P5 ;  /* 0xff800000acac7808 */ /* 0x000fc40006800000 */
[----:B------:R-:W-:Y:S02]  /*f830*/  FSEL R173, R173, -INF , !P3 ;  /* 0xff800000adad7808 */ /* 0x000fe40005800000 */
[----:B------:R-:W-:Y:S02]  /*f840*/  FSEL R176, R176, -INF , !P4 ;  /* 0xff800000b0b07808 */ /* 0x000fe40006000000 */
[C---:B------:R-:W-:Y:S02]  /*f850*/  ISETP.GT.AND P5, PT, R207.reuse, 0x31, P2 ;  /* 0x00000031cf00780c */ /* 0x040fe400017a4270 */
[C---:B------:R-:W-:Y:S02]  /*f860*/  ISETP.GT.AND P3, PT, R207.reuse, 0x38, P2 ;  /* 0x00000038cf00780c */ /* 0x040fe40001764270 */
[----:B------:R-:W-:Y:S02]  /*f870*/  ISETP.GT.AND P4, PT, R207, 0x39, P2 ;  /* 0x00000039cf00780c */ /* 0x000fe40001784270 */
[----:B------:R-:W-:-:S02]  /*f880*/  ISETP.LT.OR P5, PT, R211, 0x32, P5 ;  /* 0x00000032d300780c */ /* 0x000fc40002fa1670 */
[C---:B------:R-:W-:Y:S02]  /*f890*/  ISETP.LT.OR P3, PT, R211.reuse, 0x39, P3 ;  /* 0x00000039d300780c */ /* 0x040fe40001f61670 */
[----:B------:R-:W-:Y:S02]  /*f8a0*/  ISETP.LT.OR P4, PT, R211, 0x3a, P4 ;  /* 0x0000003ad300780c */ /* 0x000fe40002781670 */
[----:B------:R-:W-:Y:S02]  /*f8b0*/  FSEL R177, R177, -INF , !P5 ;  /* 0xff800000b1b17808 */ /* 0x000fe40006800000 */
[----:B------:R-:W-:Y:S02]  /*f8c0*/  FSEL R180, R180, -INF , !P3 ;  /* 0xff800000b4b47808 */ /* 0x000fe40005800000 */
[----:B------:R-:W-:Y:S01]  /*f8d0*/  FSEL R181, R181, -INF , !P4 ;  /* 0xff800000b5b57808 */ /* 0x000fe20006000000 */
[----:B------:R-:W-:Y:S06]  /*f8e0*/  @!P6 BRA `(.L_x_5076) ;  /* 0x000000000064e947 */ /* 0x000fec0003800000 */
[----:B------:R-:W-:Y:S01]  /*f8f0*/  ULDC UR7, c[0x0][0x2f0] ;  /* 0x0000bc0000077ab9 */ /* 0x000fe20000000800 */
[----:B------:R-:W-:Y:S01]  /*f900*/  ULDC UR6, c[0x0][0x288] ;  /* 0x0000a20000067ab9 */ /* 0x000fe20000000800 */
        /* <DEDUP_REMOVED lines=13> */
.L_x_5078:
[----:B------:R-:W-:-:S05]  /*f9e0*/  IMAD.U32 R212, RZ, RZ, UR61 ;  /* 0x0000003dffd47e24 */ /* 0x000fca000f8e00ff */
[----:B------:R-:W-:-:S13]  /*f9f0*/  ISETP.NE.AND P3, PT, R212, 0x1, PT ;  /* 0x00000001d400780c */ /* 0x000fda0003f65270 */
[----:B------:R-:W0:Y:S02]  /*fa00*/  @P3 LDC.64 R152, c[0x0][0xae0] ;  /* 0x0002b800ff983b82 */ /* 0x000e240000000a00 */
[----:B0-----:R-:W-:-:S05]  /*fa10*/  @P3 IMAD.HI.U32 R152, R168, R152, RZ ;  /* 0x00000098a8983227 */ /* 0x001fca00078e00ff */
[----:B------:R-:W-:-:S07]  /*fa20*/  @P3 SHF.R.U32.HI R168, RZ, R153, R152 ;  /* 0x00000099ffa83219 */ /* 0x000fce0000011698 */
.L_x_5079:
[----:B------:R-:W-:Y:S05]  /*fa30*/  BSYNC B0 ;  /* 0x0000000000007941 */ /* 0x000fea0003800000 */
.L_x_5077:
[----:B------:R-:W-:-:S04]  /*fa40*/  IMAD R23, R168, R212, -R23 ;  /* 0x000000d4a8177224 */ /* 0x000fc800078e0a17 */
[----:B------:R-:W-:-:S05]  /*fa50*/  IMAD.IADD R23, R23, 0x1, -R2 ;  /* 0x0000000117177824 */ /* 0x000fca00078e0a02 */
[----:B------:R-:W-:Y:S02]  /*fa60*/  VIADDMNMX R209, R23, R212, R209, PT ;  /* 0x000000d417d17246 */ /* 0x000fe400038001d1 */
[----:B------:R-:W-:-:S07]  /*fa70*/  VIMNMX R210, R210, R23, !PT ;  /* 0x00000017d2d27248 */ /* 0x000fce0007fe0100 */
.L_x_5076:
[----:B------:R-:W-:Y:S01]  /*fa80*/  FMNMX.FTZ R152, R208, R203, !PT ;  /* 0x000000cbd0987209 */ /* 0x000fe20007810000 */
[----:B------:R-:W-:Y:S01]  /*fa90*/  ULDC UR6, c[0x0][0xa80] ;  /* 0x0002a00000067ab9 */ /* 0x000fe20000000800 */
[----:B------:R-:W-:Y:S01]  /*faa0*/  ISETP.GT.AND P3, PT, R210, 0x1, P2 ;  /* 0x00000001d200780c */ /* 0x000fe20001764270 */
[----:B------:R-:W-:Y:S01]  /*fab0*/  UMOV UR11, 0x40000040 ;  /* 0x40000040000b7882 */ /* 0x000fe20000000000 */
[----:B------:R-:W-:Y:S01]  /*fac0*/  FMNMX.FTZ R152, R205, R152, !PT ;  /* 0x00000098cd987209 */ /* 0x000fe20007810000 */
[----:B------:R-:W-:Y:S01]  /*fad0*/  @!P1 VIADD R202, R202, 0x38860 ;  /* 0x00038860caca9836 */ /* 0x000fe20000000000 */
        /* <DEDUP_REMOVED lines=10> */
[----:B------:R-:W-:Y:S02]  /*fb80*/  ISETP.LT.OR P4, PT, R209, 0x9, P4 ;  /* 0x00000009d100780c */ /* 0x000fe40002781670 */
[----:B------:R-:W-:Y:S02]  /*fb90*/  FMNMX.FTZ R152, R165, R152, !PT ;  /* 0x00000098a5987209 */ /* 0x000fe40007810000 */
[----:B------:R-:W-:Y:S02]  /*fba0*/  ISETP.GT.AND P5, PT, R210, 0x9, P2 ;  /* 0x00000009d200780c */ /* 0x000fe400017a4270 */
[----:B------:R-:W-:Y:S02]  /*fbb0*/  FMNMX.FTZ R23, R157, R152, !PT ;  /* 0x000000989d177209 */ /* 0x000fe40007810000 */
[----:B------:R-:W-:-:S02]  /*fbc0*/  FSEL R158, R158, -INF , !P4 ;  /* 0xff8000009e9e7808 */ /* 0x000fc40006000000 */
        /* <DEDUP_REMOVED lines=14> */
[C---:B------:R-:W-:Y:S01]  /*fcb0*/  ISETP.GT.AND P4, PT, R210.reuse, 0x19, P2 ;  /* 0x00000019d200780c */ /* 0x040fe20001784270 */
[----:B------:R-:W0:Y:S01]  /*fcc0*/  SHFL.BFLY PT, R23, R152, 0x2, 0x1f ;  /* 0x0c401f0098177f89 */ /* 0x000e2200000e0000 */
[----:B------:R-:W-:Y:S02]  /*fcd0*/  FSEL R163, R163, -INF , !P5 ;  /* 0xff800000a3a37808 */ /* 0x000fe40006800000 */
[----:B------:R-:W-:Y:S02]  /*fce0*/  ISETP.GT.AND P5, PT, R210, 0x20, P2 ;  /* 0x00000020d200780c */ /* 0x000fe400017a4270 */
[----:B------:R-:W-:-:S02]  /*fcf0*/  ISETP.LT.OR P4, PT, R209, 0x1a, P4 ;  /* 0x0000001ad100780c */ /* 0x000fc40002781670 */
[----:B------:R-:W-:Y:S02]  /*fd00*/  ISETP.LT.OR P5, PT, R209, 0x21, P5 ;  /* 0x00000021d100780c */ /* 0x000fe40002fa1670 */
[----:B------:R-:W-:Y:S02]  /*fd10*/  FSEL R167, R167, -INF , !P4 ;  /* 0xff800000a7a77808 */ /* 0x000fe40006000000 */
[----:B------:R-:W-:Y:S02]  /*fd20*/  ISETP.GT.AND P4, PT, R210, 0x28, P2 ;  /* 0x00000028d200780c */ /* 0x000fe40001784270 */
[----:B------:R-:W-:Y:S02]  /*fd30*/  R2UR UR7, R198 ;  /* 0x00000000c60772ca */ /* 0x000fe400000e0000 */
[----:B------:R-:W-:Y:S02]  /*fd40*/  ISETP.LT.OR P4, PT, R209, 0x29, P4 ;  /* 0x00000029d100780c */ /* 0x000fe40002781670 */
[----:B------:R-:W-:-:S02]  /*fd50*/  @!P1 PRMT R202, RZ, 0x654, R202 ;  /* 0x00000654ffca9816 */ /* 0x000fc400000000ca */
[----:B------:R-:W-:Y:S02]  /*fd60*/  FSEL R207, R174, -INF , !P4 ;  /* 0xff800000aecf7808 */ /* 0x000fe40006000000 */
[----:B------:R-:W-:Y:S02]  /*fd70*/  ISETP.GT.AND P4, PT, R210, 0x30, P2 ;  /* 0x00000030d200780c */ /* 0x000fe40001784270 */
[----:B0-----:R-:W-:Y:S02]  /*fd80*/  FMNMX.FTZ R153, R152, R23, !PT ;  /* 0x0000001798997209 */ /* 0x001fe40007810000 */
[----:B------:R-:W-:-:S03]  /*fd90*/  ISETP.LT.OR P4, PT, R209, 0x31, P4 ;  /* 0x00000031d100780c */ /* 0x000fc60002781670 */
[----:B------:R-:W0:Y:S01]  /*fda0*/  SHFL.BFLY PT, R168, R153, 0x1, 0x1f ;  /* 0x0c201f0099a87f89 */ /* 0x000e2200000e0000 */
[----:B------:R-:W-:Y:S02]  /*fdb0*/  FSEL R212, R178, -INF , !P4 ;  /* 0xff800000b2d47808 */ /* 0x000fe40006000000 */
[----:B------:R-:W-:-:S04]  /*fdc0*/  ISETP.GT.AND P4, PT, R210, 0x38, P2 ;  /* 0x00000038d200780c */ /* 0x000fc80001784270 */
[----:B------:R-:W-:Y:S02]  /*fdd0*/  ISETP.LT.OR P4, PT, R209, 0x39, P4 ;  /* 0x00000039d100780c */ /* 0x000fe40002781670 */
        /* <DEDUP_REMOVED lines=9> */
[----:B------:R-:W-:Y:S02]  /*fe70*/  ISETP.GT.AND P3, PT, R210, 0x21, P2 ;  /* 0x00000021d200780c */ /* 0x000fe40001764270 */
[----:B------:R-:W-:Y:S02]  /*fe80*/  FMNMX.FTZ R169, R159, R152, !PT ;  /* 0x000000989fa97209 */ /* 0x000fe40007810000 */
[----:B------:R-:W-:-:S02]  /*fe90*/  ISETP.LT.OR P3, PT, R209, 0x22, P3 ;  /* 0x00000022d100780c */ /* 0x000fc40001f61670 */
[----:B------:R-:W-:Y:S02]  /*fea0*/  FMNMX.FTZ R154, R162, R169, !PT ;  /* 0x000000a9a29a7209 */ /* 0x000fe40007810000 */
[----:B------:R-:W-:Y:S02]  /*feb0*/  FSEL R152, R170, -INF , !P5 ;  /* 0xff800000aa987808 */ /* 0x000fe40006800000 */
        /* <DEDUP_REMOVED lines=13> */
[----:B------:R-:W-:Y:S02]  /*ff90*/  ISETP.GT.AND P2, PT, R210, 0x39, P2 ;  /* 0x00000039d200780c */ /* 0x000fe40001744270 */
[----:B------:R-:W-:Y:S02]  /*ffa0*/  FSEL R210, R179, -INF , !P3 ;  /* 0xff800000b3d27808 */ /* 0x000fe40005800000 */
[----:B------:R-:W-:-:S02]  /*ffb0*/  FMNMX.FTZ R171, R212, R171, !PT ;  /* 0x000000abd4ab7209 */ /* 0x000fc40007810000 */
[----:B------:R-:W-:Y:S02]  /*ffc0*/  FSETP.NEU.FTZ.AND P5, PT, R23, -INF , PT ;  /* 0xff8000001700780b */ /* 0x000fe40003fbd000 */
[----:B------:R-:W-:Y:S02]  /*ffd0*/  ISETP.LT.OR P2, PT, R209, 0x3a, P2 ;  /* 0x0000003ad100780c */ /* 0x000fe40001741670 */
[----:B------:R-:W-:Y:S02]  /*ffe0*/  FSEL R209, R182, -INF , !P4 ;  /* 0xff800000b6d17808 */ /* 0x000fe40006000000 */
[----:B------:R-:W-:Y:S02]  /*fff0*/  FMNMX.FTZ R174, R210, R171, !PT ;  /* 0x000000abd2ae7209 */ /* 0x000fe40007810000 */
[----:B------:R-:W-:Y:S02]  /*10000*/  FSEL R213, R213, RZ, P5 ;  /* 0x000000ffd5d57208 */ /* 0x000fe40002800000 */
[----:B------:R-:W-:-:S02]  /*10010*/  FSEL R214, R183, -INF , !P2 ;  /* 0xff800000b7d67808 */ /* 0x000fc40005000000 */
[----:B------:R-:W-:Y:S01]  /*10020*/  FMNMX.FTZ R175, R209, R174, !PT ;  /* 0x000000aed1af7209 */ /* 0x000fe20007810000 */
[--C-:B------:R-:W-:Y:S01]  /*10030*/  FFMA.FTZ R174, R160, UR6, -R213.reuse ;  /* 0x00000006a0ae7c23 */ /* 0x100fe200080108d5 */
[--C-:B------:R-:W-:Y:S01]  /*10040*/  FFMA.FTZ R188, R188, UR6, -R213.reuse ;  /* 0x00000006bcbc7c23 */ /* 0x100fe200080108d5 */
[--C-:B------:R-:W-:Y:S01]  /*10050*/  FFMA.FTZ R182, R157, UR6, -R213.reuse ;  /* 0x000000069db67c23 */ /* 0x100fe200080108d5 */
[----:B------:R-:W-:Y:S01]  /*10060*/  FMNMX.FTZ R160, R214, R175, !PT ;  /* 0x000000afd6a07209 */ /* 0x000fe20007810000 */
[--C-:B------:R-:W-:Y:S01]  /*10070*/  FFMA.FTZ R175, R161, UR6, -R213.reuse ;  /* 0x00000006a1af7c23 */ /* 0x100fe200080108d5 */
[----:B------:R-:W-:Y:S01]  /*10080*/  MUFU.EX2 R171, R188 ;  /* 0x000000bc00ab7308 */ /* 0x000fe20000000800 */
[--C-:B------:R-:W-:Y:S01]  /*10090*/  FFMA.FTZ R183, R156, UR6, -R213.reuse ;  /* 0x000000069cb77c23 */ /* 0x100fe200080108d5 */
[----:B------:R-:W-:Y:S01]  /*100a0*/  FSEL R156, R23, RZ, P5 ;  /* 0x000000ff179c7208 */ /* 0x000fe20002800000 */
[----:B------:R-:W0:Y:S01]  /*100b0*/  SHFL.BFLY PT, R161, R160, 0x2, 0x1f ;  /* 0x0c401f00a0a17f89 */ /* 0x000e2200000e0000 */
[--C-:B------:R-:W-:Y:S01]  /*100c0*/  FFMA.FTZ R189, R189, UR6, -R213.reuse ;  /* 0x00000006bdbd7c23 */ /* 0x100fe200080108d5 */
[--C-:B------:R-:W-:Y:S01]  /*100d0*/  FFMA.FTZ R208, R208, UR6, -R213.reuse ;  /* 0x00000006d0d07c23 */ /* 0x100fe200080108d5 */
[----:B------:R-:W-:Y:S01]  /*100e0*/  FFMA.FTZ R205, R205, UR6, -R213 ;  /* 0x00000006cdcd7c23 */ /* 0x000fe200080108d5 */
[----:B------:R-:W-:Y:S01]  /*100f0*/  FADD.FTZ R156, -R156, R203 ;  /* 0x000000cb9c9c7221 */ /* 0x000fe20000010100 */
[----:B------:R1:W-:Y:S01]  /*10100*/  MUFU.EX2 R170, R189 ;  /* 0x000000bd00aa7308 */ /* 0x0003e20000000800 */
[--C-:B------:R-:W-:Y:S01]  /*10110*/  FFMA.FTZ R178, R164, UR6, -R213.reuse ;  /* 0x00000006a4b27c23 */ /* 0x100fe200080108d5 */
[--C-:B------:R-:W-:Y:S01]  /*10120*/  FFMA.FTZ R179, R165, UR6, -R213.reuse ;  /* 0x00000006a5b37c23 */ /* 0x100fe200080108d5 */
[----:B------:R-:W-:Y:S01]  /*10130*/  FMUL.FTZ R156, R156, UR6 ;  /* 0x000000069c9c7c20 */ /* 0x000fe20008410000 */
[--C-:B------:R-:W-:Y:S01]  /*10140*/  FFMA.FTZ R172, R172, UR6, -R213.reuse ;  /* 0x00000006acac7c23 */ /* 0x100fe200080108d5 */
[--C-:B------:R-:W-:Y:S01]  /*10150*/  FFMA.FTZ R173, R173, UR6, -R213.reuse ;  /* 0x00000006adad7c23 */ /* 0x100fe200080108d5 */
[--C-:B------:R-:W-:Y:S01]  /*10160*/  FFMA.FTZ R176, R176, UR6, -R213.reuse ;  /* 0x00000006b0b07c23 */ /* 0x100fe200080108d5 */
[--C-:B------:R-:W-:Y:S01]  /*10170*/  FFMA.FTZ R177, R177, UR6, -R213.reuse ;  /* 0x00000006b1b17c23 */ /* 0x100fe200080108d5 */
[----:B------:R-:W-:Y:S01]  /*10180*/  MUFU.EX2 R168, R208 ;  /* 0x000000d000a87308 */ /* 0x000fe20000000800 */
[--C-:B-1----:R-:W-:Y:S01]  /*10190*/  FFMA.FTZ R189, R181, UR6, -R213.reuse ;  /* 0x00000006b5bd7c23 */ /* 0x102fe200080108d5 */
[----:B------:R-:W-:Y:S01]  /*101a0*/  FFMA.FTZ R180, R180, UR6, -R213 ;  /* 0x00000006b4b47c23 */ /* 0x000fe200080108d5 */
[----:B------:R-:W-:-:S04]  /*101b0*/  IMAD R213, R11, 0x1000, R196 ;  /* 0x000010000bd57824 */ /* 0x000fc800078e02c4 */
[C---:B------:R-:W-:Y:S01]  /*101c0*/  VIADD R221, R213.reuse, 0x80 ;  /* 0x00000080d5dd7836 */ /* 0x040fe20000000000 */
[----:B------:R-:W1:Y:S01]  /*101d0*/  MUFU.EX2 R181, R156 ;  /* 0x0000009c00b57308 */ /* 0x000e620000000800 */
[----:B------:R-:W-:Y:S02]  /*101e0*/  R2UR UR10, R213 ;  /* 0x00000000d50a72ca */ /* 0x000fe400000e0000 */
[----:B0-----:R-:W-:-:S05]  /*101f0*/  FMNMX.FTZ R161, R160, R161, !PT ;  /* 0x000000a1a0a17209 */ /* 0x001fca0007810000 */
[----:B------:R-:W0:Y:S01]  /*10200*/  SHFL.BFLY PT, R188, R161, 0x1, 0x1f ;  /* 0x0c201f00a1bc7f89 */ /* 0x000e2200000e0000 */
[----:B------:R2:W3:Y:S08]  /*10210*/  MUFU.EX2 R169, R205 ;  /* 0x000000cd00a97308 */ /* 0x0004f00000000800 */
[----:B------:R-:W-:Y:S01]  /*10220*/  MUFU.EX2 R174, R174 ;  /* 0x000000ae00ae7308 */ /* 0x000fe20000000800 */
        /* <DEDUP_REMOVED lines=14> */
[----:B0-----:R-:W-:Y:S01]  /*10310*/  FMNMX.FTZ R188, R161, R188, !PT ;  /* 0x000000bca1bc7209 */ /* 0x001fe20007810000 */
[----:B------:R-:W-:Y:S01]  /*10320*/  MUFU.EX2 R178, R178 ;  /* 0x000000b200b27308 */ /* 0x000fe20000000800 */
[-C--:B------:R-:W-:Y:S01]  /*10330*/  FMUL.FTZ R49, R49, R181.reuse ;  /* 0x000000b531317220 */ /* 0x080fe20000410000 */
[-C--:B------:R-:W-:Y:S01]  /*10340*/  FMUL.FTZ R52, R52, R181.reuse ;  /* 0x000000b534347220 */ /* 0x080fe20000410000 */
[C---:B------:R-:W-:Y:S01]  /*10350*/  FSETP.NEU.FTZ.AND P2, PT, R188.reuse, -INF , PT ;  /* 0xff800000bc00780b */ /* 0x040fe20003f5d000 */
[----:B------:R-:W-:Y:S01]  /*10360*/  FMUL.FTZ R157, R188, UR6 ;  /* 0x00000006bc9d7c20 */ /* 0x000fe20008410000 */
[-C--:B------:R-:W-:Y:S01]  /*10370*/  FMUL.FTZ R53, R53, R181.reuse ;  /* 0x000000b535357220 */ /* 0x080fe20000410000 */
[-C--:B------:R-:W-:Y:S01]  /*10380*/  FMUL.FTZ R56, R56, R181.reuse ;  /* 0x000000b538387220 */ /* 0x080fe20000410000 */
[-C--:B------:R-:W-:Y:S01]  /*10390*/  FMUL.FTZ R57, R57, R181.reuse ;  /* 0x000000b539397220 */ /* 0x080fe20000410000 */
[----:B------:R-:W0:Y:S01]  /*103a0*/  MUFU.EX2 R179, R179 ;  /* 0x000000b300b37308 */ /* 0x000e220000000800 */
[----:B------:R-:W-:Y:S01]  /*103b0*/  FSEL R157, R157, RZ, P2 ;  /* 0x000000ff9d9d7208 */ /* 0x000fe20001000000 */
[-C--:B------:R-:W-:Y:S01]  /*103c0*/  FMUL.FTZ R60, R60, R181.reuse ;  /* 0x000000b53c3c7220 */ /* 0x080fe20000410000 */
[-C--:B------:R-:W-:Y:S01]  /*103d0*/  FMUL.FTZ R61, R61, R181.reuse ;  /* 0x000000b53d3d7220 */ /* 0x080fe20000410000 */
[-C--:B------:R-:W-:Y:S01]  /*103e0*/  FMUL.FTZ R64, R64, R181.reuse ;  /* 0x000000b540407220 */ /* 0x080fe20000410000 */
[----:B------:R-:W-:Y:S01]  /*103f0*/  FMUL.FTZ R65, R65, R181 ;  /* 0x000000b541417220 */ /* 0x000fe20000410000 */
[--C-:B------:R-:W-:Y:S01]  /*10400*/  FFMA.FTZ R203, R153, UR6, -R157.reuse ;  /* 0x0000000699cb7c23 */ /* 0x100fe2000801089d */
[----:B------:R-:W-:Y:S01]  /*10410*/  FSEL R153, R188, RZ, P2 ;  /* 0x000000ffbc997208 */ /* 0x000fe20001000000 */
[--C-:B------:R-:W-:Y:S01]  /*10420*/  FFMA.FTZ R208, R155, UR6, -R157.reuse ;  /* 0x000000069bd07c23 */ /* 0x100fe2000801089d */
[----:B------:R-:W-:Y:S01]  /*10430*/  ISETP.NE.AND P2, PT, R197, RZ, PT ;  /* 0x000000ffc500720c */ /* 0x000fe20003f45270 */
[--C-:B------:R-:W-:Y:S01]  /*10440*/  FFMA.FTZ R159, R159, UR6, -R157.reuse ;  /* 0x000000069f9f7c23 */ /* 0x100fe2000801089d */
[--C-:B--2---:R-:W-:Y:S01]  /*10450*/  FFMA.FTZ R205, R158, UR6, -R157.reuse ;  /* 0x000000069ecd7c23 */ /* 0x104fe2000801089d */
[----:B------:R-:W-:Y:S01]  /*10460*/  FADD.FTZ R153, -R153, R204 ;  /* 0x000000cc99997221 */ /* 0x000fe20000010100 */
[--C-:B------:R-:W-:Y:S01]  /*10470*/  FFMA.FTZ R215, R211, UR6, -R157.reuse ;  /* 0x00000006d3d77c23 */ /* 0x100fe2000801089d */
[----:B------:R2:W-:Y:S01]  /*10480*/  MUFU.EX2 R204, R159 ;  /* 0x0000009f00cc7308 */ /* 0x0005e20000000800 */
[--C-:B------:R-:W-:Y:S01]  /*10490*/  FFMA.FTZ R163, R163, UR6, -R157.reuse ;  /* 0x00000006a3a37c23 */ /* 0x100fe2000801089d */
[----:B------:R-:W-:Y:S01]  /*104a0*/  FMUL.FTZ R153, R153, UR6 ;  /* 0x0000000699997c20 */ /* 0x000fe20008410000 */
[--C-:B------:R-:W-:Y:S01]  /*104b0*/  FFMA.FTZ R161, R166, UR6, -R157.reuse ;  /* 0x00000006a6a17c23 */ /* 0x100fe2000801089d */
[--C-:B------:R-:W-:Y:S01]  /*104c0*/  FFMA.FTZ R167, R167, UR6, -R157.reuse ;  /* 0x00000006a7a77c23 */ /* 0x100fe2000801089d */
[--C-:B------:R-:W-:Y:S01]  /*104d0*/  FFMA.FTZ R217, R212, UR6, -R157.reuse ;  /* 0x00000006d4d97c23 */ /* 0x100fe2000801089d */
[--C-:B------:R-:W-:Y:S01]  /*104e0*/  FFMA.FTZ R218, R210, UR6, -R157.reuse ;  /* 0x00000006d2da7c23 */ /* 0x100fe2000801089d */
[----:B------:R-:W-:Y:S01]  /*104f0*/  FFMA.FTZ R219, R209, UR6, -R157 ;  /* 0x00000006d1db7c23 */ /* 0x000fe2000801089d */
[----:B------:R4:W5:Y:S01]  /*10500*/  MUFU.EX2 R216, R153 ;  /* 0x0000009900d87308 */ /* 0x0009620000000800 */
[----:B------:R-:W-:-:S02]  /*10510*/  @!P2 IMAD R156, R206, 0x40, R195 ;  /* 0x00000040ce9ca824 */ /* 0x000fc400078e02c3 */
[--C-:B------:R-:W-:Y:S01]  /*10520*/  FFMA.FTZ R206, R162, UR6, -R157.reuse ;  /* 0x00000006a2ce7c23 */ /* 0x100fe2000801089d */
[--C-:B------:R-:W-:Y:S01]  /*10530*/  FFMA.FTZ R220, R214, UR6, -R157.reuse ;  /* 0x00000006d6dc7c23 */ /* 0x100fe2000801089d */
[----:B--2---:R-:W-:Y:S01]  /*10540*/  FFMA.FTZ R159, R152, UR6, -R157 ;  /* 0x00000006989f7c23 */ /* 0x004fe2000801089d */
[----:B------:R-:W-:Y:S02]  /*10550*/  @!P2 IMAD R155, R156, 0x4, R199 ;  /* 0x000000049c9ba824 */ /* 0x000fe400078e02c7 */
[--C-:B------:R-:W-:Y:S01]  /*10560*/  FFMA.FTZ R165, R207, UR6, -R157.reuse ;  /* 0x00000006cfa57c23 */ /* 0x100fe2000801089d */
[----:B---3--:R-:W-:Y:S01]  /*10570*/  F2FP.BF16.F32.PACK_AB R152, R169, R168 ;  /* 0x000000a8a998723e */ /* 0x008fe200000010ff */
[----:B------:R-:W-:Y:S01]  /*10580*/  MUFU.EX2 R203, R203 ;  /* 0x000000cb00cb7308 */ /* 0x000fe20000000800 */
[----:B----4-:R-:W-:Y:S01]  /*10590*/  FFMA.FTZ R153, R154, UR6, -R157 ;  /* 0x000000069a997c23 */ /* 0x010fe2000801089d */
[----:B------:R-:W-:Y:S01]  /*105a0*/  @!P2 STS [R155+0x38400], R181 ;  /* 0x038400b59b00a388 */ /* 0x000fe20000000800 */
[----:B------:R-:W-:Y:S01]  /*105b0*/  F2FP.BF16.F32.PACK_AB R154, R171, R170 ;  /* 0x000000aaab9a723e */ /* 0x000fe200000010ff */
[-C--:B------:R-:W-:Y:S01]  /*105c0*/  FMUL.FTZ R68, R68, R181.reuse ;  /* 0x000000b544447220 */ /* 0x080fe20000410000 */
[----:B-1----:R-:W-:Y:S01]  /*105d0*/  F2FP.BF16.F32.PACK_AB R156, R175, R174 ;  /* 0x000000aeaf9c723e */ /* 0x002fe200000010ff */
[-C--:B------:R-:W-:Y:S01]  /*105e0*/  FMUL.FTZ R69, R69, R181.reuse ;  /* 0x000000b545457220 */ /* 0x080fe20000410000 */
[----:B0-----:R-:W-:Y:S01]  /*105f0*/  F2FP.BF16.F32.PACK_AB R158, R179, R178 ;  /* 0x000000b2b39e723e */ /* 0x001fe200000010ff */
[----:B------:R-:W-:Y:S01]  /*10600*/  MUFU.EX2 R208, R208 ;  /* 0x000000d000d07308 */ /* 0x000fe20000000800 */
[----:B-----5:R0:W-:Y:S01]  /*10610*/  @!P2 STS [R155+0x38420], R216 ;  /* 0x038420d89b00a388 */ /* 0x0201e20000000800 */
        /* <DEDUP_REMOVED lines=87> */
[----:B0-----:R-:W-:Y:S01]  /*10b90*/  F2FP.BF16.F32.PACK_AB R159, R210, R209 ;  /* 0x000000d1d29f723e */ /* 0x001fe200000010ff */
[----:B------:R-:W-:Y:S01]  /*10ba0*/  FMUL.FTZ R91, R91, R216 ;  /* 0x000000d85b5b7220 */ /* 0x000fe20000410000 */
[----:B-1----:R-:W-:Y:S01]  /*10bb0*/  F2FP.BF16.F32.PACK_AB R162, R173, R172 ;  /* 0x000000acada2723e */ /* 0x002fe200000010ff */
[-C--:B------:R-:W-:Y:S01]  /*10bc0*/  FMUL.FTZ R94, R94, R216.reuse ;  /* 0x000000d85e5e7220 */ /* 0x080fe20000410000 */
[-C--:B------:R-:W-:Y:S01]  /*10bd0*/  FMUL.FTZ R95, R95, R216.reuse ;  /* 0x000000d85f5f7220 */ /* 0x080fe20000410000 */
[-C--:B------:R-:W-:Y:S01]  /*10be0*/  FMUL.FTZ R98, R98, R216.reuse ;  /* 0x000000d862627220 */ /* 0x080fe20000410000 */
[-C--:B------:R-:W-:Y:S01]  /*10bf0*/  FMUL.FTZ R99, R99, R216.reuse ;  /* 0x000000d863637220 */ /* 0x080fe20000410000 */
        /* <DEDUP_REMOVED lines=9> */
[----:B---3--:R-:W-:Y:S01]  /*10c90*/  F2FP.BF16.F32.PACK_AB R161, R212, R211 ;  /* 0x000000d3d4a1723e */ /* 0x008fe200000010ff */
        /* <DEDUP_REMOVED lines=25> */
[----:B------:R0:W-:Y:S01]  /*10e30*/  STSM.16.M88.4 [R191+0x36400], R152 ;  /* 0x03640098bf007844 */ /* 0x0001e20000000200 */
[----:B------:R-:W-:Y:S01]  /*10e40*/  FFMA.FTZ R168, R181, R3, R168 ;  /* 0x00000003b5a87223 */ /* 0x000fe200000100a8 */
[----:B------:R-:W-:Y:S01]  /*10e50*/  FFMA.FTZ R203, R216, R10, R203 ;  /* 0x0000000ad8cb7223 */ /* 0x000fe200000100cb */
[----:B------:R-:W-:Y:S01]  /*10e60*/  ISETP.GT.AND P2, PT, R184, UR7, PT ;  /* 0x00000007b8007c0c */ /* 0x000fe2000bf44270 */
[----:B------:R3:W-:Y:S01]  /*10e70*/  STSM.16.M88.4 [R193], R156 ;  /* 0x0000009cc1007844 */ /* 0x0007e20000000200 */
[----:B------:R-:W2:Y:S01]  /*10e80*/  MUFU.EX2 R189, R189 ;  /* 0x000000bd00bd7308 */ /* 0x000ea20000000800 */
[----:B-1----:R-:W-:Y:S01]  /*10e90*/  F2FP.BF16.F32.PACK_AB R164, R177, R176 ;  /* 0x000000b0b1a4723e */ /* 0x002fe200000010ff */
[----:B------:R-:W-:Y:S01]  /*10ea0*/  FADD.FTZ R169, R169, R168 ;  /* 0x000000a8a9a97221 */ /* 0x000fe20000010000 */
[----:B------:R3:W-:Y:S01]  /*10eb0*/  STSM.16.M88.4 [R190], R160 ;  /* 0x000000a0be007844 */ /* 0x0007e20000000200 */
[----:B------:R-:W-:Y:S01]  /*10ec0*/  FADD.FTZ R208, R208, R203 ;  /* 0x000000cbd0d07221 */ /* 0x000fe20000010000 */
[----:B------:R-:W-:-:S02]  /*10ed0*/  IMAD.MOV.U32 R203, RZ, RZ, R23 ;  /* 0x000000ffffcb7224 */ /* 0x000fc400078e0017 */
[----:B------:R-:W-:Y:S01]  /*10ee0*/  FADD.FTZ R170, R170, R169 ;  /* 0x000000a9aaaa7221 */ /* 0x000fe20000010000 */
[----:B------:R-:W-:Y:S01]  /*10ef0*/  MUFU.EX2 R217, R217 ;  /* 0x000000d900d97308 */ /* 0x000fe20000000800 */
[----:B------:R-:W-:Y:S02]  /*10f00*/  FADD.FTZ R205, R205, R208 ;  /* 0x000000d0cdcd7221 */ /* 0x000fe40000010000 */
[----:B------:R-:W-:Y:S02]  /*10f10*/  FADD.FTZ R171, R171, R170 ;  /* 0x000000aaabab7221 */ /* 0x000fe40000010000 */
[----:B------:R-:W-:Y:S02]  /*10f20*/  FADD.FTZ R205, R204, R205 ;  /* 0x000000cdcccd7221 */ /* 0x000fe40000010000 */
[----:B------:R-:W-:Y:S01]  /*10f30*/  FADD.FTZ R174, R174, R171 ;  /* 0x000000abaeae7221 */ /* 0x000fe20000010000 */
[----:B------:R-:W-:Y:S01]  /*10f40*/  IMAD.MOV.U32 R204, RZ, RZ, R188 ;  /* 0x000000ffffcc7224 */ /* 0x000fe200078e00bc */
[----:B------:R-:W1:Y:S01]  /*10f50*/  MUFU.EX2 R218, R218 ;  /* 0x000000da00da7308 */ /* 0x000e620000000800 */
[----:B--2---:R-:W-:Y:S01]  /*10f60*/  F2FP.BF16.F32.PACK_AB R166, R189, R180 ;  /* 0x000000b4bda6723e */ /* 0x004fe200000010ff */
[----:B------:R-:W-:Y:S01]  /*10f70*/  FADD.FTZ R206, R206, R205 ;  /* 0x000000cdcece7221 */ /* 0x000fe20000010000 */
[----:B------:R-:W-:-:S03]  /*10f80*/  FADD.FTZ R175, R175, R174 ;  /* 0x000000aeafaf7221 */ /* 0x000fc60000010000 */
[----:B------:R-:W-:Y:S01]  /*10f90*/  FADD.FTZ R206, R207, R206 ;  /* 0x000000cecfce7221 */ /* 0x000fe20000010000 */
[----:B------:R-:W-:Y:S01]  /*10fa0*/  FADD.FTZ R178, R178, R175 ;  /* 0x000000afb2b27221 */ /* 0x000fe20000010000 */
[----:B------:R-:W-:Y:S02]  /*10fb0*/  MUFU.EX2 R219, R219 ;  /* 0x000000db00db7308 */ /* 0x000fe40000000800 */
[----:B------:R-:W-:Y:S01]  /*10fc0*/  FADD.FTZ R209, R209, R206 ;  /* 0x000000ced1d17221 */ /* 0x000fe20000010000 */
[----:B------:R-:W-:Y:S01]  /*10fd0*/  FADD.FTZ R179, R179, R178 ;  /* 0x000000b2b3b37221 */ /* 0x000fe20000010000 */
[----:B------:R-:W-:Y:S02]  /*10fe0*/  IMAD.MOV.U32 R206, RZ, RZ, R11 ;  /* 0x000000ffffce7224 */ /* 0x000fe400078e000b */
[----:B------:R-:W-:Y:S01]  /*10ff0*/  FADD.FTZ R210, R210, R209 ;  /* 0x000000d1d2d27221 */ /* 0x000fe20000010000 */
[----:B------:R-:W-:Y:S01]  /*11000*/  FADD.FTZ R182, R182, R179 ;  /* 0x000000b3b6b67221 */ /* 0x000fe20000010000 */
[----:B------:R-:W2:Y:S01]  /*11010*/  MUFU.EX2 R220, R220 ;  /* 0x000000dc00dc7308 */ /* 0x000ea20000000800 */
        /* <DEDUP_REMOVED lines=9> */
[----:B--2---:R-:W-:Y:S02]  /*110b0*/  F2FP.BF16.F32.PACK_AB R167, R220, R219 ;  /* 0x000000dbdca7723e */ /* 0x004fe400000010ff */
[----:B------:R-:W-:Y:S01]  /*110c0*/  FADD.FTZ R217, R217, R214 ;  /* 0x000000d6d9d97221 */ /* 0x000fe20000010000 */
[----:B------:R-:W-:Y:S02]  /*110d0*/  FADD.FTZ R177, R177, R176 ;  /* 0x000000b0b1b17221 */ /* 0x000fe40000010000 */
        /* <DEDUP_REMOVED lines=12> */
[----:B------:R-:W-:-:S02]  /*111a0*/  WARPGROUP.DEPBAR.LE gsb0, 0x0 ;  /* 0x00008000000079c5 */ /* 0x000fc40000010000 */
[----:B------:R-:W-:Y:S01]  /*111b0*/  WARPGROUP.ARRIVE ;  /* 0x00000000000079c5 */ /* 0x000fe20000000000 */
[----:B0-----:R-:W-:-:S04]  /*111c0*/  VIADD R152, R184, 0xffffffff ;  /* 0xffffffffb8987836 */ /* 0x001fc80000000000 */
[----:B------:R-:W-:-:S12]  /*111d0*/  IMAD.MOV.U32 R184, RZ, RZ, R152 ;  /* 0x000000ffffb87224 */ /* 0x000fd800078e0098 */
        /* <DEDUP_REMOVED lines=24> */
.L_x_5063:
[----:B------:R-:W0:Y:S01]  /*11360*/  SHFL.BFLY PT, R0, R3, 0x2, 0x1f ;  /* 0x0c401f0003007f89 */ /* 0x000e2200000e0000 */
[----:B------:R-:W-:Y:S01]  /*11370*/  IMAD.MOV.U32 R4, RZ, RZ, RZ ;  /* 0x000000ffff047224 */ /* 0x000fe200078e00ff */
[----:B------:R-:W-:Y:S08]  /*11380*/  BAR.ARV 0x8, 0x100 ;  /* 0x0204000000007b1d */ /* 0x000ff00000002000 */
[----:B------:R-:W-:Y:S01]  /*11390*/  BAR.SYNC.DEFER_BLOCKING 0xf, 0x100 ;  /* 0x03c4000000007b1d */ /* 0x000fe20000010000 */
[----:B------:R-:W-:-:S05]  /*113a0*/  ISETP.NE.AND P0, PT, R197, RZ, PT ;  /* 0x000000ffc500720c */ /* 0x000fca0003f05270 */
[----:B------:R-:W1:Y:S01]  /*113b0*/  SHFL.BFLY PT, R7, R10, 0x2, 0x1f ;  /* 0x0c401f000a077f89 */ /* 0x000e6200000e0000 */
[----:B0-----:R-:W-:-:S05]  /*113c0*/  FADD.FTZ R2, R0, R3 ;  /* 0x0000000300027221 */ /* 0x001fca0000010000 */
[----:B------:R-:W0:Y:S01]  /*113d0*/  SHFL.BFLY PT, R5, R2, 0x1, 0x1f ;  /* 0x0c201f0002057f89 */ /* 0x000e2200000e0000 */
[----:B-1----:R-:W-:-:S05]  /*113e0*/  FADD.FTZ R7, R7, R10 ;  /* 0x0000000a07077221 */ /* 0x002fca0000010000 */
[----:B------:R-:W1:Y:S01]  /*113f0*/  SHFL.BFLY PT, R0, R7, 0x1, 0x1f ;  /* 0x0c201f0007007f89 */ /* 0x000e6200000e0000 */
[----:B0-----:R-:W-:Y:S01]  /*11400*/  FADD.FTZ R6, R2, R5 ;  /* 0x0000000502067221 */ /* 0x001fe20000010000 */
[----:B------:R-:W-:-:S04]  /*11410*/  IMAD R2, R11, 0x40, R195 ;  /* 0x000000400b027824 */ /* 0x000fc800078e02c3 */
[----:B------:R-:W-:Y:S01]  /*11420*/  FSETP.NE.FTZ.AND P1, PT, R6, RZ, PT ;  /* 0x000000ff0600720b */ /* 0x000fe20003f35000 */
[----:B------:R-:W-:Y:S02]  /*11430*/  @!P0 IMAD R199, R2, 0x4, R199 ;  /* 0x0000000402c78824 */ /* 0x000fe400078e02c7 */
[----:B------:R-:W-:-:S10]  /*11440*/  IMAD.MOV.U32 R2, RZ, RZ, -0x800000 ;  /* 0xff800000ff027424 */ /* 0x000fd400078e00ff */
[----:B------:R-:W0:Y:S01]  /*11450*/  @P1 MUFU.RCP R4, R6 ;  /* 0x0000000600041308 */ /* 0x000e220000001000 */
[----:B-1----:R-:W-:Y:S01]  /*11460*/  FADD.FTZ R8, R7, R0 ;  /* 0x0000000007087221 */ /* 0x002fe20000010000 */
[----:B------:R-:W-:-:S04]  /*11470*/  IMAD.MOV.U32 R0, RZ, RZ, RZ ;  /* 0x000000ffff007224 */ /* 0x000fc800078e00ff */
[----:B------:R-:W-:Y:S02]  /*11480*/  FSETP.NE.FTZ.AND P2, PT, R8, RZ, PT ;  /* 0x000000ff0800720b */ /* 0x000fe40003f55000 */
[----:B------:R1:W4:Y:S01]  /*11490*/  @P1 MUFU.LG2 R3, R6 ;  /* 0x0000000600031308 */ /* 0x0003220000000c00 */
[----:B0-----:R0:W-:Y:S01]  /*114a0*/  @!P0 STS [R199+0x38400], R4 ;  /* 0x03840004c7008388 */ /* 0x0011e20000000800 */
[----:B-1----:R-:W-:Y:S02]  /*114b0*/  IMAD.U32 R6, RZ, RZ, UR6 ;  /* 0x00000006ff067e24 */ /* 0x002fe4000f8e00ff */
[----:B------:R-:W-:-:S07]  /*114c0*/  FMUL.FTZ R24, R24, R4 ;  /* 0x0000000418187220 */ /* 0x000fce0000410000 */
[----:B------:R-:W1:Y:S01]  /*114d0*/  @P2 MUFU.RCP R0, R8 ;  /* 0x0000000800002308 */ /* 0x000e620000001000 */
[-C--:B------:R-:W-:Y:S01]  /*114e0*/  FMUL.FTZ R25, R25, R4.reuse ;  /* 0x0000000419197220 */ /* 0x080fe20000410000 */
[----:B------:R-:W-:Y:S01]  /*114f0*/  @P1 FMUL.FTZ R6, R6, 0.69314718246459960938 ;  /* 0x3f31721806061820 */ /* 0x000fe20000410000 */
[-C--:B------:R-:W-:Y:S01]  /*11500*/  FMUL.FTZ R28, R28, R4.reuse ;  /* 0x000000041c1c7220 */ /* 0x080fe20000410000 */
[-C--:B------:R-:W-:Y:S01]  /*11510*/  FMUL.FTZ R29, R29, R4.reuse ;  /* 0x000000041d1d7220 */ /* 0x080fe20000410000 */
[----:B----4-:R-:W-:Y:S01]  /*11520*/  @P1 FMUL.FTZ R3, R3, 0.69314718246459960938 ;  /* 0x3f31721803031820 */ /* 0x010fe20000410000 */
[-C--:B------:R-:W-:Y:S01]  /*11530*/  FMUL.FTZ R32, R32, R4.reuse ;  /* 0x0000000420207220 */ /* 0x080fe20000410000 */
[-C--:B------:R-:W-:Y:S01]  /*11540*/  FMUL.FTZ R33, R33, R4.reuse ;  /* 0x0000000421217220 */ /* 0x080fe20000410000 */
[----:B------:R4:W5:Y:S01]  /*11550*/  @P2 MUFU.LG2 R5, R8 ;  /* 0x0000000800052308 */ /* 0x0009620000000c00 */
        /* <DEDUP_REMOVED lines=8> */
[----:B-1----:R1:W-:Y:S01]  /*115e0*/  @!P0 STS [R199+0x38420], R0 ;  /* 0x03842000c7008388 */ /* 0x0023e20000000800 */
[----:B----4-:R-:W-:-:S02]  /*115f0*/  IMAD.U32 R8, RZ, RZ, UR6 ;  /* 0x00000006ff087e24 */ /* 0x010fc4000f8e00ff */
[-C--:B------:R-:W-:Y:S01]  /*11600*/  FMUL.FTZ R52, R52, R4.reuse ;  /* 0x0000000434347220 */ /* 0x080fe20000410000 */
[-C--:B------:R-:W-:Y:S01]  /*11610*/  FMUL.FTZ R53, R53, R4.reuse ;  /* 0x0000000435357220 */ /* 0x080fe20000410000 */
[-C--:B------:R-:W-:Y:S01]  /*11620*/  FMUL.FTZ R56, R56, R4.reuse ;  /* 0x0000000438387220 */ /* 0x080fe20000410000 */
[----:B------:R-:W-:Y:S01]  /*11630*/  @P2 FMUL.FTZ R8, R8, 0.69314718246459960938 ;  /* 0x3f31721808082820 */ /* 0x000fe20000410000 */
[-C--:B------:R-:W-:Y:S01]  /*11640*/  FMUL.FTZ R57, R57, R4.reuse ;  /* 0x0000000439397220 */ /* 0x080fe20000410000 */
[-C--:B------:R-:W-:Y:S01]  /*11650*/  FMUL.FTZ R60, R60, R4.reuse ;  /* 0x000000043c3c7220 */ /* 0x080fe20000410000 */
[----:B-----5:R-:W-:Y:S01]  /*11660*/  @P2 FMUL.FTZ R5, R5, 0.69314718246459960938 ;  /* 0x3f31721805052820 */ /* 0x020fe20000410000 */
        /* <DEDUP_REMOVED lines=45> */
[----:B0-----:R-:W-:Y:S01]  /*11940*/  IMAD.MOV.U32 R4, RZ, RZ, -0x800000 ;  /* 0xff800000ff047424 */ /* 0x001fe200078e00ff */
        /* <DEDUP_REMOVED lines=67> */
[----:B-1----:R-:W-:Y:S06]  /*11d80*/  BAR.ARV 0xe, 0x100 ;  /* 0x0384000000007b1d */ /* 0x002fec0000002000 */
.L_x_5000:
[----:B------:R-:W-:Y:S05]  /*11d90*/  @P0 BRA `(.L_x_5081) ;  /* 0x0000002400180947 */ /* 0x000fea0003800000 */
[----:B--23--:R-:W2:Y:S01]  /*11da0*/  LDL R156, [R1] ;  /* 0x00000000019c7983 */ /* 0x00cea20000100800 */
        /* <DEDUP_REMOVED lines=19> */
[----:B------:R-:W-:-:S02]  /*11ee0*/  SHF.R.S32.HI R155, RZ, 0x1f, R8 ;  /* 0x0000001fff9b7819 */ /* 0x000fc40000011408 */
[----:B-1----:R-:W-:Y:S02]  /*11ef0*/  ISETP.NE.AND P0, PT, R7, RZ, PT ;  /* 0x000000ff0700720c */ /* 0x002fe40003f05270 */
[----:B------:R-:W-:-:S04]  /*11f00*/  LEA.HI R7, R155, R8, RZ, 0x2 ;  /* 0x000000089b077211 */ /* 0x000fc800078f10ff */
[----:B------:R-:W-:Y:S02]  /*11f10*/  SHF.R.S32.HI R154, RZ, 0x2, R7 ;  /* 0x00000002ff9a7819 */ /* 0x000fe40000011407 */
        /* <DEDUP_REMOVED lines=9> */
[----:B------:R-:W-:Y:S01]  /*11fb0*/  LEA.HI R11, R21, R20, RZ, 0x2 ;  /* 0x00000014150b7211 */ /* 0x000fe200078f10ff */
[----:B------:R-:W-:Y:S01]  /*11fc0*/  ULDC.64 UR4, c[0x0][0xcd0] ;  /* 0x0003340000047ab9 */ /* 0x000fe20000000a00 */
[----:B------:R-:W-:Y:S01]  /*11fd0*/  R2UR UR10, R156 ;  /* 0x000000009c0a72ca */ /* 0x000fe200000e0000 */
[C---:B------:R-:W-:Y:S01]  /*11fe0*/  IMAD.IADD R23, R20.reuse, 0x1, -R9 ;  /* 0x0000000114177824 */ /* 0x040fe200078e0a09 */
[----:B------:R-:W-:Y:S01]  /*11ff0*/  LOP3.LUT R11, R11, 0xfffffffc, RZ, 0xc0, !PT ;  /* 0xfffffffc0b0b7812 */ /* 0x000fe200078ec0ff */
[----:B------:R-:W2:Y:S03]  /*12000*/  S2UR UR7, SR_CTAID.Z ;  /* 0x00000000000779c3 */ /* 0x000ea60000002700 */
[----:B------:R-:W-:Y:S01]  /*12010*/  SHF.R.S32.HI R10, RZ, 0x1f, R23 ;  /* 0x0000001fff0a7819 */ /* 0x000fe20000011417 */
[----:B------:R-:W-:-:S03]  /*12020*/  IMAD.IADD R11, R20, 0x1, -R11 ;  /* 0x00000001140b7824 */ /* 0x000fc600078e0a0b */
[CC--:B------:R-:W-:Y:S01]  /*12030*/  LEA.HI R152, R10.reuse, R23.reuse, RZ, 0x2 ;  /* 0x000000170a987211 */ /* 0x0c0fe200078f10ff */
[----:B------:R-:W3:Y:S01]  /*12040*/  LDC.64 R18, c[0x0][0xcd8] ;  /* 0x00033600ff127b82 */ /* 0x000ee20000000a00 */
[----:B------:R-:W-:Y:S01]  /*12050*/  LEA.HI R10, R10, R23, RZ, 0x5 ;  /* 0x000000170a0a7211 */ /* 0x000fe200078f28ff */
[----:B------:R-:W-:Y:S01]  /*12060*/  UIMAD.WIDE.U32 UR8, UR10, UR4, URZ ;  /* 0x000000040a0872a5 */ /* 0x000fe2000f8e003f */
[--C-:B------:R-:W-:Y:S01]  /*12070*/  SHF.R.S32.HI R9, RZ, 0x2, R152.reuse ;  /* 0x00000002ff097819 */ /* 0x100fe20000011498 */
[----:B------:R-:W-:Y:S01]  /*12080*/  UIMAD UR4, UR6, UR4, URZ ;  /* 0x00000004060472a4 */ /* 0x000fe2000f8e023f */
[----:B------:R-:W-:Y:S02]  /*12090*/  SHF.R.S32.HI R12, RZ, 0x1f, R152 ;  /* 0x0000001fff0c7819 */ /* 0x000fe40000011498 */
[----:B------:R-:W-:Y:S01]  /*120a0*/  SHF.R.S32.HI R10, RZ, 0x5, R10 ;  /* 0x00000005ff0a7819 */ /* 0x000fe2000001140a */
[----:B------:R-:W-:Y:S01]  /*120b0*/  UIMAD UR4, UR10, UR5, UR4 ;  /* 0x000000050a0472a4 */ /* 0x000fe2000f8e0204 */
[----:B0-----:R-:W-:-:S02]  /*120c0*/  ISETP.NE.AND P0, PT, R16, 0x1, PT ;  /* 0x000000011000780c */ /* 0x001fc40003f05270 */
[----:B------:R-:W-:Y:S01]  /*120d0*/  LEA.HI R12, R12, R9, RZ, 0x3 ;  /* 0x000000090c0c7211 */ /* 0x000fe200078f18ff */
[----:B------:R-:W-:Y:S01]  /*120e0*/  UIADD3 UR4, UR9, UR4, URZ ;  /* 0x0000000409047290 */ /* 0x000fe2000fffe03f */
[----:B------:R-:W-:Y:S01]  /*120f0*/  LOP3.LUT R152, R152, 0x7ffffffc, RZ, 0xc0, !PT ;  /* 0x7ffffffc98987812 */ /* 0x000fe200078ec0ff */
[----:B------:R-:W-:Y:S01]  /*12100*/  ULDC.64 UR10, c[0x0][0x208] ;  /* 0x00008200000a7ab9 */ /* 0x000fe20000000a00 */
[----:B------:R-:W-:Y:S01]  /*12110*/  LOP3.LUT R12, R12, 0xfffffff8, RZ, 0xc0, !PT ;  /* 0xfffffff80c0c7812 */ /* 0x000fe200078ec0ff */
[----:B--2---:R-:W-:Y:S02]  /*12120*/  USHF.R.S32.HI UR5, URZ, 0x1f, UR7 ;  /* 0x0000001f3f057899 */ /* 0x004fe40008011407 */
[----:B------:R-:W-:Y:S02]  /*12130*/  IMAD.IADD R152, R23, 0x1, -R152 ;  /* 0x0000000117987824 */ /* 0x000fe400078e0a98 */
[----:B------:R-:W-:Y:S01]  /*12140*/  IMAD.IADD R9, R9, 0x1, -R12 ;  /* 0x0000000109097824 */ /* 0x000fe200078e0a0c */
[----:B------:R-:W-:Y:S01]  /*12150*/  LEA.HI R12, R11, R11, RZ, 0x1 ;  /* 0x0000000b0b0c7211 */ /* 0x000fe200078f08ff */
[----:B------:R-:W0:Y:S01]  /*12160*/  @P0 LDC R14, c[0x0][0xcec] ;  /* 0x00033b00ff0e0b82 */ /* 0x000e220000000800 */
[----:B------:R-:W-:-:S02]  /*12170*/  IMAD.SHL.U32 R152, R152, 0x2, RZ ;  /* 0x0000000298987824 */ /* 0x000fc400078e00ff */
[----:B------:R-:W-:Y:S01]  /*12180*/  LOP3.LUT R12, R12, 0x1ffffffe, RZ, 0xc0, !PT ;  /* 0x1ffffffe0c0c7812 */ /* 0x000fe200078ec0ff */
[----:B------:R-:W-:Y:S02]  /*12190*/  IMAD R153, R10, 0x10, R9 ;  /* 0x000000100a997824 */ /* 0x000fe400078e0209 */
[----:B------:R-:W-:Y:S02]  /*121a0*/  IMAD.U32 R10, RZ, RZ, UR8 ;  /* 0x00000008ff0a7e24 */ /* 0x000fe4000f8e00ff */
[----:B------:R-:W2:Y:S01]  /*121b0*/  @P0 LDC R17, c[0x0][0xcf0] ;  /* 0x00033c00ff110b82 */ /* 0x000ea20000000800 */
[----:B------:R-:W-:Y:S02]  /*121c0*/  IMAD.IADD R12, R11, 0x1, -R12 ;  /* 0x000000010b0c7824 */ /* 0x000fe400078e0a0c */
[----:B------:R-:W-:Y:S02]  /*121d0*/  IMAD.U32 R11, RZ, RZ, UR9 ;  /* 0x00000009ff0b7e24 */ /* 0x000fe4000f8e00ff */
[----:B------:R-:W-:-:S02]  /*121e0*/  IMAD R9, R12, 0x8, R153 ;  /* 0x000000080c097824 */ /* 0x000fc400078e0299 */
[----:B---3--:R-:W-:Y:S02]  /*121f0*/  IMAD R12, R18, UR5, RZ ;  /* 0x00000005120c7c24 */ /* 0x008fe4000f8e02ff */
[----:B-1----:R-:W-:Y:S02]  /*12200*/  IMAD R9, R22, 0x40, R9 ;  /* 0x0000004016097824 */ /* 0x002fe400078e0209 */
[----:B------:R-:W-:Y:S02]  /*12210*/  IMAD R15, R19, UR7, R12 ;  /* 0x00000007130f7c24 */ /* 0x000fe4000f8e020c */
[----:B------:R-:W-:Y:S01]  /*12220*/  IMAD.U32 R11, RZ, RZ, UR4 ;  /* 0x00000004ff0b7e24 */ /* 0x000fe2000f8e00ff */
[----:B------:R-:W-:Y:S01]  /*12230*/  ULDC.64 UR4, c[0x0][0xce0] ;  /* 0x0003380000047ab9 */ /* 0x000fe20000000a00 */
[----:B------:R-:W-:Y:S02]  /*12240*/  IMAD.MOV.U32 R13, RZ, RZ, R9 ;  /* 0x000000ffff0d7224 */ /* 0x000fe400078e0009 */
[----:B0-----:R-:W-:-:S04]  /*12250*/  @P0 IMAD.HI.U32 R12, R9, R14, RZ ;  /* 0x0000000e090c0227 */ /* 0x001fc800078e00ff */
[----:B------:R-:W-:Y:S01]  /*12260*/  IMAD.WIDE.U32 R10, R18, UR7, R10 ;  /* 0x00000007120a7c25 */ /* 0x000fe2000f8e000a */
[----:B--2---:R-:W-:-:S03]  /*12270*/  @P0 SHF.R.U32.HI R13, RZ, R17, R12 ;  /* 0x00000011ff0d0219 */ /* 0x004fc6000001160c */
[----:B------:R-:W-:Y:S02]  /*12280*/  IMAD.IADD R11, R11, 0x1, R15 ;  /* 0x000000010b0b7824 */ /* 0x000fe400078e020f */
[----:B------:R-:W-:Y:S01]  /*12290*/  IMAD R12, R5, UR4, RZ ;  /* 0x00000004050c7c24 */ /* 0x000fe2000f8e02ff */
[--C-:B------:R-:W-:Y:S01]  /*122a0*/  SHF.R.S32.HI R15, RZ, 0x1f, R13.reuse ;  /* 0x0000001fff0f7819 */ /* 0x100fe2000001140d */
[----:B------:R-:W-:Y:S02]  /*122b0*/  IMAD.MOV R14, RZ, RZ, -R13 ;  /* 0x000000ffff0e7224 */ /* 0x000fe400078e0a0d */
[----:B------:R-:W-:-:S04]  /*122c0*/  IMAD.WIDE.U32 R10, R3, UR4, R10 ;  /* 0x00000004030a7c25 */ /* 0x000fc8000f8e000a */
[----:B------:R-:W-:Y:S01]  /*122d0*/  IMAD R9, R16, R14, R9 ;  /* 0x0000000e10097224 */ /* 0x000fe200078e0209 */
[----:B------:R-:W-:Y:S01]  /*122e0*/  IADD3 R10, P0, R13, R10, RZ ;  /* 0x0000000a0d0a7210 */ /* 0x000fe20007f1e0ff */
        /* <DEDUP_REMOVED lines=18> */
[----:B------:R-:W-:Y:S03]  /*12410*/  SHFL.IDX PT, R10, R17, RZ, 0x1c1f ;  /* 0x001c1fff110a7589 */ /* 0x000fe600000e0000 */
        /* <DEDUP_REMOVED lines=9> */
.L_x_5082:
[----:B------:R-:W1:Y:S01]  /*124b0*/  S2R R14, SR_CTAID.X ;  /* 0x00000000000e7919 */ /* 0x000e620000002500 */
[----:B------:R-:W-:Y:S01]  /*124c0*/  LEA.HI R21, R21, R20, RZ, 0x2 ;  /* 0x0000001415157211 */ /* 0x000fe200078f10ff */
[----:B------:R-:W2:Y:S01]  /*124d0*/  S2UR UR7, SR_CTAID.Z ;  /* 0x00000000000779c3 */ /* 0x000ea20000002700 */
[----:B------:R-:W-:Y:S01]  /*124e0*/  SHF.R.S32.HI R9, RZ, 0x1f, R7 ;  /* 0x0000001fff097819 */ /* 0x000fe20000011407 */
[----:B------:R-:W-:Y:S01]  /*124f0*/  ULDC.64 UR8, c[0x0][0xc38] ;  /* 0x00030e0000087ab9 */ /* 0x000fe20000000a00 */
[----:B------:R-:W-:Y:S01]  /*12500*/  LOP3.LUT R21, R21, 0xfffffffc, RZ, 0xc0, !PT ;  /* 0xfffffffc15157812 */ /* 0x000fe200078ec0ff */
[----:B------:R-:W-:Y:S01]  /*12510*/  UIMAD UR6, UR6, UR8, URZ ;  /* 0x00000008060672a4 */ /* 0x000fe2000f8e023f */
[----:B------:R-:W-:Y:S01]  /*12520*/  LEA.HI R9, R9, R154, RZ, 0x3 ;  /* 0x0000009a09097211 */ /* 0x000fe200078f18ff */
[----:B------:R-:W-:Y:S01]  /*12530*/  BSSY B0, `(.L_x_5083) ;  /* 0x0000103000007945 */ /* 0x000fe20003800000 */
[----:B------:R-:W-:Y:S01]  /*12540*/  R2UR UR10, R156 ;  /* 0x000000009c0a72ca */ /* 0x000fe200000e0000 */
[----:B------:R-:W-:Y:S01]  /*12550*/  IMAD.IADD R21, R20, 0x1, -R21 ;  /* 0x0000000114157824 */ /* 0x000fe200078e0a15 */
[----:B0-----:R-:W0:Y:S01]  /*12560*/  LDC.64 R12, c[0x0][0xc40] ;  /* 0x00031000ff0c7b82 */ /* 0x001e220000000a00 */
        /* <DEDUP_REMOVED lines=20> */
[C---:B0-----:R-:W-:Y:S02]  /*126b0*/  IMAD R2, R12.reuse, UR8, RZ ;  /* 0x000000080c027c24 */ /* 0x041fe4000f8e02ff */
[----:B------:R-:W-:-:S04]  /*126c0*/  IMAD.WIDE.U32 R10, R12, UR7, R10 ;  /* 0x000000070c0a7c25 */ /* 0x000fc8000f8e000a */
[----:B---3--:R-:W-:-:S04]  /*126d0*/  @P1 IMAD.HI.U32 R4, R15, R4, RZ ;  /* 0x000000040f041227 */ /* 0x008fc800078e00ff */
[----:B------:R-:W-:Y:S02]  /*126e0*/  IMAD R13, R13, UR7, R2 ;  /* 0x000000070d0d7c24 */ /* 0x000fe4000f8e0202 */
[----:B------:R-:W-:Y:S01]  /*126f0*/  IMAD.MOV.U32 R9, RZ, RZ, R15 ;  /* 0x000000ffff097224 */ /* 0x000fe200078e000f */
[----:B--2---:R-:W-:Y:S01]  /*12700*/  @P1 SHF.R.U32.HI R9, RZ, R17, R4 ;  /* 0x00000011ff091219 */ /* 0x004fe20000011604 */
        /* <DEDUP_REMOVED lines=229> */
.L_x_5084:
[----:B------:R-:W-:Y:S05]  /*13560*/  BSYNC B0 ;  /* 0x0000000000007941 */ /* 0x000fea0003800000 */
.L_x_5083:
[----:B------:R-:W-:Y:S01]  /*13570*/  VIADD R7, R7, 0x8 ;  /* 0x0000000807077836 */ /* 0x000fe20000000000 */
[----:B0-2---:R4:W0:Y:S04]  /*13580*/  SHFL.IDX PT, R3, R5, 0x1, 0x1c1f ;  /* 0x003c1f0005037f89 */ /* 0x00582800000e0000 */
[----:B------:R-:W-:Y:S01]  /*13590*/  ISETP.GE.AND P0, PT, R7, R6, PT ;  /* 0x000000060700720c */ /* 0x000fe20003f06270 */
[----:B-1----:R4:W1:-:S12]  /*135a0*/  SHFL.IDX PT, R2, R4, 0x1, 0x1c1f ;  /* 0x003c1f0004027f89 */ /* 0x00285800000e0000 */
[----:B----4-:R-:W-:Y:S05]  /*135b0*/  @P0 BRA `(.L_x_4991) ;  /* 0x0000006800e80947 */ /* 0x010fea0003800000 */
        /* <DEDUP_REMOVED lines=192> */
[----:B----4-:R-:W-:-:S05]  /*141c0*/  LOP3.LUT R5, R0, 0xfffffffe, RZ, 0xc0, !PT ;  /* 0xfffffffe00057812 */ /* 0x010fca00078ec0ff */
[----:B------:R-:W-:-:S05]  /*141d0*/  IMAD.WIDE R2, R5, 0x4, R2 ;  /* 0x0000000405027825 */ /* 0x000fca00078e0202 */
[----:B------:R0:W-:Y:S01]  /*141e0*/  ST.E.64 desc[UR4][R2.64], R150 ;  /* 0x0000009602007985 */ /* 0x0001e2000c101b04 */
[----:B------:R-:W-:Y:S05]  /*141f0*/  BRA `(.L_x_4991) ;  /* 0x0000005c00d87947 */ /* 0x000fea0003800000 */
.L_x_5081:
[----:B------:R-:W1:Y:S02]  /*14200*/  S2R R0, SR_TID.X ;  /* 0x0000000000007919 */ /* 0x000e640000002100 */
[----:B-1----:R-:W-:-:S05]  /*14210*/  VIADD R2, R0, 0xffffff80 ;  /* 0xffffff8000027836 */ /* 0x002fca0000000000 */
[----:B------:R-:W-:-:S13]  /*14220*/  ISETP.GT.AND P0, PT, R2, 0x3f, PT ;  /* 0x0000003f0200780c */ /* 0x000fda0003f04270 */
[----:B------:R-:W-:Y:S05]  /*14230*/  @P0 BRA `(.L_x_4991) ;  /* 0x0000005c00c80947 */ /* 0x000fea0003800000 */
[----:B------:R-:W1:Y:S01]  /*14240*/  S2R R3, SR_CTAID.X ;  /* 0x0000000000037919 */ /* 0x000e620000002500 */
[----:B------:R-:W4:Y:S01]  /*14250*/  LDC R6, c[0x0][0xce8] ;  /* 0x00033a00ff067b82 */ /* 0x000f220000000800 */
[----:B------:R-:W-:Y:S01]  /*14260*/  ULDC UR4, c[0x0][0xb88] ;  /* 0x0002e20000047ab9 */ /* 0x000fe20000000800 */
[----:B-1----:R-:W-:Y:S02]  /*14270*/  IMAD R0, R3, 0x40, R0 ;  /* 0x0000004003007824 */ /* 0x002fe400078e0200 */
[----:B----4-:R-:W-:Y:S02]  /*14280*/  IMAD R3, R6, UR4, RZ ;  /* 0x0000000406037c24 */ /* 0x010fe4000f8e02ff */
[----:B------:R-:W-:-:S05]  /*14290*/  VIADD R0, R0, 0xffffff80 ;  /* 0xffffff8000007836 */ /* 0x000fca0000000000 */
[----:B------:R-:W-:-:S13]  /*142a0*/  ISETP.GE.AND P0, PT, R0, R3, PT ;  /* 0x000000030000720c */ /* 0x000fda0003f06270 */
[----:B------:R-:W-:Y:S05]  /*142b0*/  @P0 BRA `(.L_x_4991) ;  /* 0x0000005c00a80947 */ /* 0x000fea0003800000 */
[----:B------:R-:W4:Y:S01]  /*142c0*/  LDL R4, [R1] ;  /* 0x0000000001047983 */ /* 0x000f220000100800 */
[----:B------:R-:W-:Y:S01]  /*142d0*/  ISETP.NE.AND P0, PT, R6, 0x1, PT ;  /* 0x000000010600780c */ /* 0x000fe20003f05270 */
[----:B------:R-:W-:Y:S01]  /*142e0*/  S2UR UR7, SR_CTAID.Z ;  /* 0x00000000000779c3 */ /* 0x000fe20000002700 */
[----:B------:R-:W-:Y:S01]  /*142f0*/  ULDC.64 UR8, c[0x0][0xcd0] ;  /* 0x0003340000087ab9 */ /* 0x000fe20000000a00 */
[----:B------:R-:W-:Y:S01]  /*14300*/  IMAD.MOV.U32 R5, RZ, RZ, R0 ;  /* 0x000000ffff057224 */ /* 0x000fe200078e0000 */
[----:B------:R-:W-:-:S05]  /*14310*/  ULDC.64 UR12, c[0x0][0x208] ;  /* 0x00008200000c7ab9 */ /* 0x000fca0000000a00 */
[----:B------:R-:W1:Y:S08]  /*14320*/  LDC.64 R10, c[0x0][0xcd8] ;  /* 0x00033600ff0a7b82 */ /* 0x000e700000000a00 */
[----:B------:R-:W5:Y:S08]  /*14330*/  @P0 LDC R7, c[0x0][0xcec] ;  /* 0x00033b00ff070b82 */ /* 0x000f700000000800 */
[----:B------:R-:W2:Y:S08]  /*14340*/  @P0 LDC R9, c[0x0][0xcf0] ;  /* 0x00033c00ff090b82 */ /* 0x000eb00000000800 */
[----:B------:R-:W3:Y:S08]  /*14350*/  S2UR UR10, SR_CTAID.Y ;  /* 0x00000000000a79c3 */ /* 0x000ef00000002600 */
[----:B0-----:R-:W3:Y:S01]  /*14360*/  LDC R8, c[0x0][0xd50] ;  /* 0x00035400ff087b82 */ /* 0x001ee20000000800 */
[----:B----4-:R-:W-:Y:S01]  /*14370*/  R2UR UR11, R4 ;  /* 0x00000000040b72ca */ /* 0x010fe200000e0000 */
[----:B-----5:R-:W-:-:S05]  /*14380*/  @P0 IMAD.HI.U32 R4, R0, R7, RZ ;  /* 0x0000000700040227 */ /* 0x020fca00078e00ff */
[----:B--2---:R-:W-:-:S07]  /*14390*/  @P0 SHF.R.U32.HI R5, RZ, R9, R4 ;  /* 0x00000009ff050219 */ /* 0x004fce0000011604 */
[----:B------:R-:W-:Y:S02]  /*143a0*/  USHF.R.S32.HI UR6, URZ, 0x1f, UR11 ;  /* 0x0000001f3f067899 */ /* 0x000fe4000801140b */
[----:B------:R-:W-:Y:S01]  /*143b0*/  IMAD R7, RZ, RZ, -UR11 ;  /* 0x8000000bff077e24 */ /* 0x000fe2000f8e02ff */
[----:B------:R-:W-:Y:S02]  /*143c0*/  UIMAD.WIDE.U32 UR4, UR11, UR8, URZ ;  /* 0x000000080b0472a5 */ /* 0x000fe4000f8e003f */
[----:B------:R-:W-:Y:S01]  /*143d0*/  UIMAD UR6, UR6, UR8, URZ ;  /* 0x00000008060672a4 */ /* 0x000fe2000f8e023f */
[----:B---3--:R-:W-:Y:S01]  /*143e0*/  IMAD R9, R8, R7, UR10 ;  /* 0x0000000a08097e24 */ /* 0x008fe2000f8e0207 */
[----:B------:R-:W-:Y:S01]  /*143f0*/  USHF.R.S32.HI UR8, URZ, 0x1f, UR7 ;  /* 0x0000001f3f087899 */ /* 0x000fe20008011407 */
[----:B------:R-:W-:Y:S01]  /*14400*/  IMAD.MOV R7, RZ, RZ, -R5 ;  /* 0x000000ffff077224 */ /* 0x000fe200078e0a05 */
[----:B------:R-:W-:Y:S01]  /*14410*/  UIMAD UR6, UR11, UR9, UR6 ;  /* 0x000000090b0672a4 */ /* 0x000fe2000f8e0206 */
[----:B------:R-:W-:Y:S01]  /*14420*/  IMAD.U32 R3, RZ, RZ, UR5 ;  /* 0x00000005ff037e24 */ /* 0x000fe2000f8e00ff */
[----:B------:R-:W-:Y:S01]  /*14430*/  SHF.R.S32.HI R4, RZ, 0x1f, R9 ;  /* 0x0000001fff047819 */ /* 0x000fe20000011409 */
[----:B------:R-:W-:Y:S01]  /*14440*/  IMAD.U32 R2, RZ, RZ, UR4 ;  /* 0x00000004ff027e24 */ /* 0x000fe2000f8e00ff */
[----:B------:R-:W-:Y:S01]  /*14450*/  UIADD3 UR6, UR5, UR6, URZ ;  /* 0x0000000605067290 */ /* 0x000fe2000fffe03f */
[----:B-1----:R-:W-:-:S02]  /*14460*/  IMAD R12, R10, UR8, RZ ;  /* 0x000000080a0c7c24 */ /* 0x002fc4000f8e02ff */
        /* <DEDUP_REMOVED lines=24> */
.L_x_4989:
        /* <DEDUP_REMOVED lines=18> */
.L_x_5085:
[----:B------:R-:W-:Y:S01]  /*14710*/  ULDC UR7, c[0x0][0xd50] ;  /* 0x0003540000077ab9 */ /* 0x000fe20000000800 */
[----:B------:R-:W-:Y:S01]  /*14720*/  UMOV UR36, UR6 ;  /* 0x0000000600247c82 */ /* 0x000fe20008000000 */
[----:B------:R-:W-:-:S11]  /*14730*/  UISETP.NE.AND UP0, UPT, UR7, 0x1, UPT ;  /* 0x000000010700788c */ /* 0x000fd6000bf05270 */
[----:B------:R-:W-:Y:S01]  /*14740*/  @UP0 ULDC UR4, c[0x0][0xd54] ;  /* 0x0003550000040ab9 */ /* 0x000fe20000000800 */
[----:B------:R-:W-:Y:S01]  /*14750*/  @UP0 ULDC UR8, c[0x0][0xd58] ;  /* 0x0003560000080ab9 */ /* 0x000fe20000000800 */
[----:B------:R-:W-:-:S04]  /*14760*/  UIMAD.WIDE.U32 UR4, UR6, UR4, URZ ;  /* 0x00000004060472a5 */ /* 0x000fc8000f8e003f */
[----:B------:R-:W-:-:S12]  /*14770*/  @UP0 USHF.R.U32.HI UR36, URZ, UR8, UR5 ;  /* 0x000000083f240299 */ /* 0x000fd80008011605 */
.L_x_5086:
        /* <DEDUP_REMOVED lines=45> */
.L_x_5089:
[----:B------:R-:W-:-:S11]  /*14a50*/  UISETP.NE.AND UP0, UPT, UR5, 0x1, UPT ;  /* 0x000000010500788c */ /* 0x000fd6000bf05270 */
[----:B------:R-:W-:Y:S02]  /*14a60*/  @UP0 ULDC.64 UR14, c[0x0][0xae0] ;  /* 0x0002b800000e0ab9 */ /* 0x000fe40000000a00 */
[----:B------:R-:W-:-:S04]  /*14a70*/  UIMAD.WIDE.U32 UR6, UR8, UR14, URZ ;  /* 0x0000000e080672a5 */ /* 0x000fc8000f8e003f */
[----:B------:R-:W-:-:S12]  /*14a80*/  @UP0 USHF.R.U32.HI UR8, URZ, UR15, UR7 ;  /* 0x0000000f3f080299 */ /* 0x000fd80008011607 */
.L_x_5090:
[----:B------:R-:W-:-:S04]  /*14a90*/  UIMAD UR8, UR8, UR5, UR5 ;  /* 0x00000005080872a4 */ /* 0x000fc8000f8e0205 */
[----:B------:R-:W-:-:S04]  /*14aa0*/  UISETP.LT.AND UP0, UPT, UR4, UR8, UPT ;  /* 0x000000080400728c */ /* 0x000fc8000bf01270 */
[----:B------:R-:W-:-:S12]  /*14ab0*/  USEL UR4, UR4, UR8, UP0 ;  /* 0x0000000804047287 */ /* 0x000fd80008000000 */
.L_x_5088:
        /* <DEDUP_REMOVED lines=26> */
.L_x_5092:
[----:B------:R-:W-:-:S11]  /*14c60*/  UISETP.NE.AND UP0, UPT, UR5, 0x1, UPT ;  /* 0x000000010500788c */ /* 0x000fd6000bf05270 */
[----:B------:R-:W-:Y:S02]  /*14c70*/  @UP0 ULDC.64 UR10, c[0x0][0xae0] ;  /* 0x0002b800000a0ab9 */ /* 0x000fe40000000a00 */
[----:B------:R-:W-:-:S04]  /*14c80*/  UIMAD.WIDE.U32 UR6, UR4, UR10, URZ ;  /* 0x0000000a040672a5 */ /* 0x000fc8000f8e003f */
[----:B------:R-:W-:-:S12]  /*14c90*/  @UP0 USHF.R.U32.HI UR4, URZ, UR11, UR7 ;  /* 0x0000000b3f040299 */ /* 0x000fd80008011607 */
.L_x_5093:
[----:B------:R-:W-:-:S04]  /*14ca0*/  UIMAD UR4, UR4, UR5, URZ ;  /* 0x00000005040472a4 */ /* 0x000fc8000f8e023f */
[----:B------:R-:W-:-:S04]  /*14cb0*/  UISETP.LT.AND UP0, UPT, UR8, UR4, UPT ;  /* 0x000000040800728c */ /* 0x000fc8000bf01270 */
[----:B------:R-:W-:-:S12]  /*14cc0*/  USEL UR8, UR8, UR4, !UP0 ;  /* 0x0000000408087287 */ /* 0x000fd8000c000000 */
.L_x_5091:
        /* <DEDUP_REMOVED lines=45> */
.L_x_5094:
[----:B------:R-:W-:Y:S01]  /*14fa0*/  UIMAD UR39, UR45, UR41, UR40 ;  /* 0x000000292d2772a4 */ /* 0x000fe2000f8e0228 */
[----:B------:R-:W-:Y:S02]  /*14fb0*/  IMAD.U32 R0, RZ, RZ, UR12 ;  /* 0x0000000cff007e24 */ /* 0x000fe4000f8e00ff */
        /* <DEDUP_REMOVED lines=31> */
.L_x_5095:
        /* <DEDUP_REMOVED lines=20> */
.L_x_5097:
        /* <DEDUP_REMOVED lines=15> */
.L_x_5096:
[----:B------:R-:W0:Y:S01]  /*153e0*/  LDC.64 R2, c[0x0][0xaf0] ;  /* 0x0002bc00ff027b82 */ /* 0x000e220000000a00 */
[----:B------:R-:W-:-:S07]  /*153f0*/  ULDC.64 UR4, c[0x0][0x208] ;  /* 0x0000820000047ab9 */ /* 0x000fce0000000a00 */
[----:B------:R-:W1:Y:S01]  /*15400*/  LDC.64 R4, c[0x0][0x418] ;  /* 0x00010600ff047b82 */ /* 0x000e620000000a00 */
[----:B0-----:R-:W-:-:S04]  /*15410*/  ISETP.NE.U32.AND P0, PT, R2, RZ, PT ;  /* 0x000000ff0200720c */ /* 0x001fc80003f05070 */
[----:B------:R-:W-:-:S13]  /*15420*/  ISETP.NE.AND.EX P0, PT, R3, RZ, PT, P0 ;  /* 0x000000ff0300720c */ /* 0x000fda0003f05300 */
[----:B------:R-:W0:Y:S02]  /*15430*/  @P0 LDC.64 R2, c[0x0][0xaf0] ;  /* 0x0002bc00ff020b82 */ /* 0x000e240000000a00 */
[----:B0-----:R-:W-:-:S05]  /*15440*/  @P0 IMAD.WIDE R2, R18, 0x4, R2 ;  /* 0x0000000412020825 */ /* 0x001fca00078e0202 */
[----:B------:R-:W2:Y:S01]  /*15450*/  @P0 LDG.E R18, desc[UR4][R2.64] ;  /* 0x0000000402120981 */ /* 0x000ea2000c1e1900 */
[----:B-1----:R-:W-:Y:S01]  /*15460*/  ISETP.NE.U32.AND P0, PT, R4, RZ, PT ;  /* 0x000000ff0400720c */ /* 0x002fe20003f05070 */
        /* <DEDUP_REMOVED lines=12> */
.L_x_5198:
        /* <DEDUP_REMOVED lines=9> */
.L_x_5201:
[----:B------:R-:W-:Y:S05]  /*155c0*/  @!P6 BRA `(.L_x_5099) ;  /* 0x0000000000dce947 */ /* 0x000fea0003800000 */
[----:B------:R-:W-:Y:S01]  /*155d0*/  IMAD.MOV.U32 R16, RZ, RZ, R18 ;  /* 0x000000ffff107224 */ /* 0x000fe200078e0012 */
[----:B------:R-:W-:Y:S06]  /*155e0*/  @!P1 BRA `(.L_x_5101) ;  /* 0x0000000000549947 */ /* 0x000fec0003800000 */
[----:B0-----:R-:W0:Y:S01]  /*155f0*/  LDC R6, c[0x0][0x43c] ;  /* 0x00010f00ff067b82 */ /* 0x001e220000000800 */
[----:B------:R-:W-:Y:S01]  /*15600*/  IMAD.MOV.U32 R8, RZ, RZ, R0 ;  /* 0x000000ffff087224 */ /* 0x000fe200078e0000 */
[----:B------:R-:W-:Y:S01]  /*15610*/  ULDC.64 UR4, c[0x0][0x428] ;  /* 0x00010a0000047ab9 */ /* 0x000fe20000000a00 */
[----:B------:R-:W-:Y:S01]  /*15620*/  ULDC.64 UR6, c[0x0][0x208] ;  /* 0x0000820000067ab9 */ /* 0x000fe20000000a00 */
        /* <DEDUP_REMOVED lines=17> */
.L_x_5101:
[----:B------:R-:W-:Y:S01]  /*15740*/  IMAD.MOV.U32 R0, RZ, RZ, 0x1 ;  /* 0x00000001ff007424 */ /* 0x000fe200078e00ff */
[----:B-1----:R-:W1:Y:S04]  /*15750*/  S2R R8, SR_TID.X ;  /* 0x0000000000087919 */ /* 0x002e680000002100 */
[----:B------:R-:W-:-:S04]  /*15760*/  SHF.L.U32 R0, R0, 0x1f, RZ ;  /* 0x0000001f00007819 */ /* 0x000fc800000006ff */
[----:B------:R-:W2:Y:S01]  /*15770*/  SYNCS.PHASECHK.TRANS64.TRYWAIT P0, [UR38+0x38840], R0 ;  /* 0x03884000ff0075a7 */ /* 0x000ea20008000166 */
[----:B-1----:R-:W-:-:S04]  /*15780*/  LOP3.LUT R2, R8, 0x7f, RZ, 0xc0, !PT ;  /* 0x0000007f08027812 */ /* 0x002fc800078ec0ff */
[----:B------:R-:W-:Y:S01]  /*15790*/  ISETP.NE.AND P1, PT, R2, RZ, PT ;  /* 0x000000ff0200720c */ /* 0x000fe20003f25270 */
[----:B--2---:R-:W-:-:S12]  /*157a0*/  @!P0 BRA `(.L_x_5102) ;  /* 0x0000004c007c8947 */ /* 0x004fd80003800000 */
.L_x_5202:
[----:B------:R-:W-:Y:S05]  /*157b0*/  @P1 BRA `(.L_x_5103) ;  /* 0x0000000000181947 */ /* 0x000fea0003800000 */
[----:B------:R-:W2:Y:S01]  /*157c0*/  S2R R2, SR_TID.X ;  /* 0x0000000000027919 */ /* 0x000ea20000002100 */
[----:B-1----:R-:W-:-:S04]  /*157d0*/  IMAD.MOV.U32 R0, RZ, RZ, 0x2000 ;  /* 0x00002000ff007424 */ /* 0x002fc800078e00ff */
[----:B------:R3:W-:Y:S01]  /*157e0*/  SYNCS.ARRIVE.TRANS64 RZ, [UR38+0x38830], R0 ;  /* 0x03883000ffff79a7 */ /* 0x0007e20008000026 */
[----:B--2---:R-:W-:-:S13]  /*157f0*/  LOP3.LUT P0, RZ, R2, 0x1f, RZ, 0xc0, !PT ;  /* 0x0000001f02ff7812 */ /* 0x004fda000780c0ff */
[----:B---3--:R-:W-:Y:S05]  /*15800*/  @!P0 BRA `(.L_x_5103) ;  /* 0x0000000000048947 */ /* 0x008fea0003800000 */
[----:B------:R-:W-:Y:S01]  /*15810*/  BPT.TRAP 0x1 ;  /* 0x000000040000795c */ /* 0x000fe20000300000 */
.L_x_5103:
        /* <DEDUP_REMOVED lines=18> */
.L_x_5099:
[----:B------:R-:W-:Y:S05]  /*15940*/  WARPSYNC.ALL ;  /* 0x0000000000007948 */ /* 0x000fea0003800000 */
[----:B------:R-:W-:Y:S01]  /*15950*/  UIADD3 UR4, UR38, 0x20400, URZ ;  /* 0x0002040026047890 */ /* 0x000fe2000fffe03f */
[----:B------:R-:W-:Y:S01]  /*15960*/  BAR.SYNC.DEFER_BLOCKING 0x8, 0x100 ;  /* 0x0204000000007b1d */ /* 0x000fe20000010000 */
[----:B------:R-:W-:Y:S02]  /*15970*/  USHF.R.S32.HI UR43, URZ, 0x1f, UR36 ;  /* 0x0000001f3f2b7899 */ /* 0x000fe40008011424 */
        /* <DEDUP_REMOVED lines=19> */
.L_x_5104:
[----:B------:R-:W1:Y:S01]  /*15ab0*/  LDC R7, c[0x0][0x448] ;  /* 0x00011200ff077b82 */ /* 0x000e620000000800 */
[----:B0-----:R-:W0:Y:S01]  /*15ac0*/  S2R R6, SR_CTAID.Z ;  /* 0x0000000000067919 */ /* 0x001e220000002700 */
[----:B------:R-:W-:Y:S02]  /*15ad0*/  ULDC.64 UR8, c[0x0][0x2d8] ;  /* 0x0000b60000087ab9 */ /* 0x000fe40000000a00 */
[----:B------:R-:W-:Y:S01]  /*15ae0*/  UIMAD UR6, UR43, UR8, URZ ;  /* 0x000000082b0672a4 */ /* 0x000fe2000f8e023f */
[----:B------:R-:W2:Y:S01]  /*15af0*/  S2R R11, SR_TID.X ;  /* 0x00000000000b7919 */ /* 0x000ea20000002100 */
[----:B------:R-:W-:Y:S02]  /*15b00*/  UIMAD.WIDE.U32 UR4, UR36, UR8, URZ ;  /* 0x00000008240472a5 */ /* 0x000fe4000f8e003f */
[----:B------:R-:W3:Y:S01]  /*15b10*/  LDC.64 R2, c[0x0][0x2e0] ;  /* 0x0000b800ff027b82 */ /* 0x000ee20000000a00 */
[----:B------:R-:W-:-:S04]  /*15b20*/  UIMAD UR6, UR36, UR9, UR6 ;  /* 0x00000009240672a4 */ /* 0x000fc8000f8e0206 */
[----:B------:R-:W-:Y:S01]  /*15b30*/  UIADD3 UR5, UR5, UR6, URZ ;  /* 0x0000000605057290 */ /* 0x000fe2000fffe03f */
[----:B-1----:R-:W-:Y:S02]  /*15b40*/  ISETP.NE.AND P0, PT, R7, 0x1, PT ;  /* 0x000000010700780c */ /* 0x002fe40003f05270 */
[----:B0-----:R-:W-:Y:S02]  /*15b50*/  SHF.R.S32.HI R12, RZ, 0x1f, R6 ;  /* 0x0000001fff0c7819 */ /* 0x001fe40000011406 */
[----:B------:R-:W0:Y:S09]  /*15b60*/  S2R R6, SR_CTAID.Z ;  /* 0x0000000000067919 */ /* 0x000e320000002700 */
[----:B------:R-:W1:Y:S01]  /*15b70*/  @P0 LDC R9, c[0x0][0x44c] ;  /* 0x00011300ff090b82 */ /* 0x000e620000000800 */
[C---:B--2---:R-:W-:Y:S01]  /*15b80*/  LOP3.LUT R8, R11.reuse, 0x7f, RZ, 0xc0, !PT ;  /* 0x0000007f0b087812 */ /* 0x044fe200078ec0ff */
[----:B------:R-:W-:-:S03]  /*15b90*/  IMAD.SHL.U32 R0, R11, 0x10, RZ ;  /* 0x000000100b007824 */ /* 0x000fc600078e00ff */
[----:B------:R-:W-:-:S03]  /*15ba0*/  SHF.R.U32.HI R5, RZ, 0x3, R8 ;  /* 0x00000003ff057819 */ /* 0x000fc60000011608 */
[----:B------:R-:W2:Y:S01]  /*15bb0*/  @P0 LDC R4, c[0x0][0x450] ;  /* 0x00011400ff040b82 */ /* 0x000ea20000000800 */
[----:B------:R-:W-:-:S05]  /*15bc0*/  LOP3.LUT R0, R5, 0x70, R0, 0xf8, !PT ;  /* 0x0000007005007812 */ /* 0x000fca00078ef800 */
[----:B------:R-:W-:-:S04]  /*15bd0*/  VIADD R10, R0, UR46 ;  /* 0x0000002e000a7c36 */ /* 0x000fc80008000000 */
[----:B------:R-:W-:Y:S01]  /*15be0*/  IMAD.MOV.U32 R0, RZ, RZ, R10 ;  /* 0x000000ffff007224 */ /* 0x000fe200078e000a */
[----:B------:R4:W-:Y:S01]  /*15bf0*/  STL [R1+0x8], R10 ;  /* 0x0000080a01007387 */ /* 0x0009e20000100800 */
[----:B-1----:R-:W-:-:S05]  /*15c00*/  @P0 IMAD.HI.U32 R9, R10, R9, RZ ;  /* 0x000000090a090227 */ /* 0x002fca00078e00ff */
[----:B--2---:R-:W-:Y:S01]  /*15c10*/  @P0 SHF.R.U32.HI R0, RZ, R4, R9 ;  /* 0x00000004ff000219 */ /* 0x004fe20000011609 */
[----:B---3--:R-:W-:-:S04]  /*15c20*/  IMAD R4, R12, R2, RZ ;  /* 0x000000020c047224 */ /* 0x008fc800078e02ff */
[C---:B0-----:R-:W-:Y:S01]  /*15c30*/  IMAD R9, R6.reuse, R3, R4 ;  /* 0x0000000306097224 */ /* 0x041fe200078e0204 */
[----:B------:R-:W-:Y:S01]  /*15c40*/  SHF.R.S32.HI R4, RZ, 0x1f, R0 ;  /* 0x0000001fff047819 */ /* 0x000fe20000011400 */
[----:B------:R-:W-:Y:S01]  /*15c50*/  IMAD.WIDE.U32 R2, R6, R2, UR4 ;  /* 0x0000000406027e25 */ /* 0x000fe2000f8e0002 */
[----:B------:R-:W-:-:S03]  /*15c60*/  ULDC.64 UR4, c[0x0][0x2d0] ;  /* 0x0000b40000047ab9 */ /* 0x000fc60000000a00 */
[----:B------:R-:W-:Y:S02]  /*15c70*/  IMAD.MOV R6, RZ, RZ, -R0 ;  /* 0x000000ffff067224 */ /* 0x000fe400078e0a00 */
[----:B------:R-:W-:Y:S02]  /*15c80*/  IMAD.IADD R3, R3, 0x1, R9 ;  /* 0x0000000103037824 */ /* 0x000fe400078e0209 */
[----:B------:R-:W-:Y:S02]  /*15c90*/  IMAD R9, R4, UR4, RZ ;  /* 0x0000000404097c24 */ /* 0x000fe4000f8e02ff */
[----:B------:R-:W-:Y:S02]  /*15ca0*/  IMAD R4, R7, R6, R10 ;  /* 0x0000000607047224 */ /* 0x000fe400078e020a */
[C---:B------:R-:W-:Y:S02]  /*15cb0*/  IMAD R6, R0.reuse, UR5, R9 ;  /* 0x0000000500067c24 */ /* 0x040fe4000f8e0209 */
[----:B------:R-:W-:Y:S01]  /*15cc0*/  IMAD.WIDE.U32 R2, R0, UR4, R2 ;  /* 0x0000000400027c25 */ /* 0x000fe2000f8e0002 */
[----:B------:R-:W-:Y:S01]  /*15cd0*/  SHF.R.S32.HI R0, RZ, 0x1f, R4 ;  /* 0x0000001fff007819 */ /* 0x000fe20000011404 */
[----:B------:R-:W-:-:S02]  /*15ce0*/  ULDC.64 UR4, c[0x0][0x2c8] ;  /* 0x0000b20000047ab9 */ /* 0x000fc40000000a00 */
        /* <DEDUP_REMOVED lines=10> */
[C---:B----4-:R-:W-:Y:S02]  /*15d90*/  LOP3.LUT R10, R2.reuse, 0x38, RZ, 0xc0, !PT ;  /* 0x00000038020a7812 */ /* 0x050fe400078ec0ff */
[----:B------:R-:W-:Y:S02]  /*15da0*/  LOP3.LUT R2, R2, 0x1f8, RZ, 0xc0, !PT ;  /* 0x000001f802027812 */ /* 0x000fe400078ec0ff */
[----:B------:R-:W-:Y:S01]  /*15db0*/  ISETP.GE.AND P0, PT, R10, UR4, PT ;  /* 0x000000040a007c0c */ /* 0x000fe2000bf06270 */
[----:B------:R-:W-:Y:S01]  /*15dc0*/  UMOV UR4, 0xffffffff ;  /* 0xffffffff00047882 */ /* 0x000fe20000000000 */
[----:B------:R-:W-:Y:S01]  /*15dd0*/  LOP3.LUT R9, R2, 0x38, R11, 0x78, !PT ;  /* 0x0000003802097812 */ /* 0x000fe200078e780b */
[----:B------:R-:W-:-:S05]  /*15de0*/  IMAD.SHL.U32 R2, R8, 0x8, RZ ;  /* 0x0000000808027824 */ /* 0x000fca00078e00ff */
[----:B------:R-:W-:Y:S01]  /*15df0*/  LOP3.LUT R8, R9, 0x200, R2, 0xf8, !PT ;  /* 0x0000020009087812 */ /* 0x000fe200078ef802 */
[----:B------:R-:W-:Y:S06]  /*15e00*/  BRA.DIV UR4, `(.L_x_5105) ;  /* 0x0000004604fc7947 */ /* 0x000fec000b800000 */
[----:B------:R-:W0:Y:S01]  /*15e10*/  SHFL.IDX PT, R6, R0, RZ, 0x181f ;  /* 0x00181fff00067589 */ /* 0x000e2200000e0000 */
[----:B------:R-:W-:Y:S01]  /*15e20*/  ULDC UR4, c[0x0][0x288] ;  /* 0x0000a20000047ab9 */ /* 0x000fe20000000800 */
[----:B------:R-:W-:Y:S01]  /*15e30*/  VIADD R9, R5, UR46 ;  /* 0x0000002e05097c36 */ /* 0x000fe20008000000 */
[----:B------:R-:W-:Y:S01]  /*15e40*/  ULDC.64 UR6, c[0x0][0x208] ;  /* 0x0000820000067ab9 */ /* 0x000fe20000000a00 */
[----:B------:R-:W1:Y:S01]  /*15e50*/  SHFL.IDX PT, R4, R3, RZ, 0x181f ;  /* 0x00181fff03047589 */ /* 0x000e6200000e0000 */
[----:B------:R-:W-:Y:S02]  /*15e60*/  IMAD R2, R7, UR4, RZ ;  /* 0x0000000407027c24 */ /* 0x000fe4000f8e02ff */
[C---:B------:R-:W-:Y:S01]  /*15e70*/  VIADD R11, R9.reuse, 0x10 ;  /* 0x00000010090b7836 */ /* 0x040fe20000000000 */
[----:B------:R-:W-:Y:S01]  /*15e80*/  STL [R1+0x4], R9 ;  /* 0x0000040901007387 */ /* 0x000fe20000100800 */
[C---:B------:R-:W-:Y:S01]  /*15e90*/  VIADD R7, R9.reuse, 0x20 ;  /* 0x0000002009077836 */ /* 0x040fe20000000000 */
[----:B------:R-:W-:-:S02]  /*15ea0*/  ISETP.GE.AND P1, PT, R9, R2, PT ;  /* 0x000000020900720c */ /* 0x000fc40003f26270 */
[----:B------:R-:W-:Y:S04]  /*15eb0*/  STL [R1+0x18], R11 ;  /* 0x0000180b01007387 */ /* 0x000fe80000100800 */
[----:B------:R-:W-:Y:S07]  /*15ec0*/  STL [R1+0x1c], R7 ;  /* 0x00001c0701007387 */ /* 0x000fee0000100800 */
[----:B0-----:R-:W-:-:S02]  /*15ed0*/  @!P1 LEA R5, P2, R10, R6, 0x1 ;  /* 0x000000060a059211 */ /* 0x001fc400078408ff */
[----:B------:R-:W-:-:S03]  /*15ee0*/  @!P1 LEA R6, R8, UR38, 0x1 ;  /* 0x0000002608069c11 */ /* 0x000fc6000f8e08ff */
[----:B-1----:R-:W-:-:S05]  /*15ef0*/  @!P1 IMAD.X R4, RZ, RZ, R4, P2 ;  /* 0x000000ffff049224 */ /* 0x002fca00010e0604 */
[----:B------:R-:W-:-:S04]  /*15f00*/  @!P1 LOP3.LUT R5, R5, R4, RZ, 0x3c, !PT ;  /* 0x0000000405059212 */ /* 0x000fc800078e3cff */
[----:B------:R-:W-:-:S04]  /*15f10*/  @!P1 LOP3.LUT R4, R5, R4, RZ, 0x3c, !PT ;  /* 0x0000000405049212 */ /* 0x000fc800078e3cff */
[----:B------:R-:W-:-:S05]  /*15f20*/  @!P1 LOP3.LUT R5, R5, R4, RZ, 0x3c, !PT ;  /* 0x0000000405059212 */ /* 0x000fca00078e3cff */
[----:B------:R-:W-:Y:S01]  /*15f30*/  @!PT LDS RZ, [RZ] ;  /* 0x00000000fffff984 */ /* 0x000fe20000000800 */
[----:B------:R0:W-:Y:S01]  /*15f40*/  @!P1 LDGSTS.E.BYPASS.LTC128B.128 [R6+0x20400], desc[UR6][R4.64], !P0 ;  /* 0x2040000004069fae */ /* 0x0001e2000c101d46 */
[----:B------:R-:W-:-:S03]  /*15f50*/  ISETP.GE.AND P1, PT, R11, R2, PT ;  /* 0x000000020b00720c */ /* 0x000fc60003f26270 */
[----:B0-----:R-:W0:Y:S10]  /*15f60*/  SHFL.IDX PT, R5, R0, 0x1, 0x181f ;  /* 0x00381f0000057f89 */ /* 0x001e3400000e0000 */
[----:B------:R-:W-:Y:S01]  /*15f70*/  @!P1 LEA R6, R8, UR38, 0x1 ;  /* 0x0000002608069c11 */ /* 0x000fe2000f8e08ff */
[----:B------:R-:W1:Y:S01]  /*15f80*/  SHFL.IDX PT, R4, R3, 0x1, 0x181f ;  /* 0x00381f0003047f89 */ /* 0x000e6200000e0000 */
[----:B0-----:R-:W-:-:S05]  /*15f90*/  @!P1 LEA R5, P2, R10, R5, 0x1 ;  /* 0x000000050a059211 */ /* 0x001fca00078408ff */
[----:B-1----:R-:W-:-:S05]  /*15fa0*/  @!P1 IMAD.X R4, RZ, RZ, R4, P2 ;  /* 0x000000ffff049224 */ /* 0x002fca00010e0604 */
[----:B------:R-:W-:-:S04]  /*15fb0*/  @!P1 LOP3.LUT R5, R5, R4, RZ, 0x3c, !PT ;  /* 0x0000000405059212 */ /* 0x000fc800078e3cff */
[----:B------:R-:W-:-:S04]  /*15fc0*/  @!P1 LOP3.LUT R4, R5, R4, RZ, 0x3c, !PT ;  /* 0x0000000405049212 */ /* 0x000fc800078e3cff */
[----:B------:R-:W-:-:S05]  /*15fd0*/  @!P1 LOP3.LUT R5, R5, R4, RZ, 0x3c, !PT ;  /* 0x0000000405059212 */ /* 0x000fca00078e3cff */
[----:B------:R0:W-:Y:S01]  /*15fe0*/  @!P1 LDGSTS.E.BYPASS.LTC128B.128 [R6+0x20c00], desc[UR6][R4.64], !P0 ;  /* 0x20c0000004069fae */ /* 0x0001e2000c101d46 */
[----:B------:R-:W-:-:S03]  /*15ff0*/  ISETP.GE.AND P1, PT, R7, R2, PT ;  /* 0x000000020700720c */ /* 0x000fc60003f26270 */
[----:B0-----:R-:W0:Y:S10]  /*16000*/  SHFL.IDX PT, R5, R0, 0x2, 0x181f ;  /* 0x00581f0000057f89 */ /* 0x001e3400000e0000 */
[----:B------:R-:W-:Y:S01]  /*16010*/  @!P1 LEA R6, R8, UR38, 0x1 ;  /* 0x0000002608069c11 */ /* 0x000fe2000f8e08ff */
[----:B------:R-:W1:Y:S04]  /*16020*/  SHFL.IDX PT, R4, R3, 0x2, 0x181f ;  /* 0x00581f0003047f89 */ /* 0x000e6800000e0000 */
[----:B------:R-:W2:Y:S04]  /*16030*/  SHFL.IDX PT, R0, R0, 0x3, 0x181f ;  /* 0x00781f0000007f89 */ /* 0x000ea800000e0000 */
[----:B------:R-:W3:Y:S01]  /*16040*/  SHFL.IDX PT, R3, R3, 0x3, 0x181f ;  /* 0x00781f0003037f89 */ /* 0x000ee200000e0000 */
[----:B0-----:R-:W-:-:S05]  /*16050*/  @!P1 LEA R5, P2, R10, R5, 0x1 ;  /* 0x000000050a059211 */ /* 0x001fca00078408ff */
[----:B-1----:R-:W-:-:S05]  /*16060*/  @!P1 IMAD.X R4, RZ, RZ, R4, P2 ;  /* 0x000000ffff049224 */ /* 0x002fca00010e0604 */
[----:B------:R-:W-:-:S04]  /*16070*/  @!P1 LOP3.LUT R5, R5, R4, RZ, 0x3c, !PT ;  /* 0x0000000405059212 */ /* 0x000fc800078e3cff */
[----:B------:R-:W-:-:S04]  /*16080*/  @!P1 LOP3.LUT R4, R5, R4, RZ, 0x3c, !PT ;  /* 0x0000000405049212 */ /* 0x000fc800078e3cff */
[----:B------:R-:W-:-:S05]  /*16090*/  @!P1 LOP3.LUT R5, R5, R4, RZ, 0x3c, !PT ;  /* 0x0000000405059212 */ /* 0x000fca00078e3cff */
[----:B--23--:R0:W-:Y:S02]  /*160a0*/  @!P1 LDGSTS.E.BYPASS.LTC128B.128 [R6+0x21400], desc[UR6][R4.64], !P0 ;  /* 0x2140000004069fae */ /* 0x00c1e4000c101d46 */
.L_x_5211:
[----:B0-----:R-:W2:Y:S01]  /*160b0*/  LDL R4, [R1+0x4] ;  /* 0x0000040001047983 */ /* 0x001ea20000100800 */
        /* <DEDUP_REMOVED lines=14> */
[----:B-1----:R-:W1:Y:S01]  /*161a0*/  LDC.64 R2, c[0x0][0x3d8] ;  /* 0x0000f600ff027b82 */ /* 0x002e620000000a00 */
[----:B------:R-:W-:Y:S01]  /*161b0*/  NOP ;  /* 0x0000000000007918 */ /* 0x000fe20000000000 */
[C---:B-1----:R-:W-:Y:S01]  /*161c0*/  IMAD R0, R2.reuse, UR43, RZ ;  /* 0x0000002b02007c24 */ /* 0x042fe2000f8e02ff */
[----:B------:R-:W-:Y:S01]  /*161d0*/  UIADD3 UR4, UR38, 0x26400, URZ ;  /* 0x0002640026047890 */ /* 0x000fe2000fffe03f */
[----:B0-----:R-:W-:Y:S01]  /*161e0*/  IMAD.WIDE.U32 R4, R2, UR36, RZ ;  /* 0x0000002402047c25 */ /* 0x001fe2000f8e00ff */
        /* <DEDUP_REMOVED lines=24> */
.L_x_5106:
[----:B------:R-:W2:Y:S01]  /*16370*/  LDL.LU.64 R8, [R1+0x28] ;  /* 0x0000280001087983 */ /* 0x000ea20000300a00 */
[----:B------:R-:W1:Y:S01]  /*16380*/  LDC R7, c[0x0][0x448] ;  /* 0x00011200ff077b82 */ /* 0x000e620000000800 */
[----:B------:R-:W-:Y:S02]  /*16390*/  ULDC.64 UR4, c[0x0][0x3e0] ;  /* 0x0000f80000047ab9 */ /* 0x000fe40000000a00 */
[----:B0-----:R-:W2:Y:S04]  /*163a0*/  LDL.LU.64 R2, [R1+0x10] ;  /* 0x0000100001027983 */ /* 0x001ea80000300a00 */
[----:B------:R-:W3:Y:S01]  /*163b0*/  LDL.LU R6, [R1+0x8] ;  /* 0x0000080001067983 */ /* 0x000ee20000300800 */
[----:B------:R-:W0:Y:S01]  /*163c0*/  S2R R0, SR_CTAID.Z ;  /* 0x0000000000007919 */ /* 0x000e220000002700 */
[----:B------:R-:W4:Y:S01]  /*163d0*/  S2R R4, SR_CTAID.Z ;  /* 0x0000000000047919 */ /* 0x000f220000002700 */
[----:B-1----:R-:W-:-:S02]  /*163e0*/  ISETP.NE.AND P0, PT, R7, 0x1, PT ;  /* 0x000000010700780c */ /* 0x002fc40003f05270 */
[----:B0-----:R-:W-:-:S05]  /*163f0*/  SHF.R.S32.HI R0, RZ, 0x1f, R0 ;  /* 0x0000001fff007819 */ /* 0x001fca0000011400 */
[----:B------:R-:W-:-:S04]  /*16400*/  IMAD R0, R0, UR4, RZ ;  /* 0x0000000400007c24 */ /* 0x000fc8000f8e02ff */
[----:B----4-:R-:W-:Y:S02]  /*16410*/  IMAD R5, R4, UR5, R0 ;  /* 0x0000000504057c24 */ /* 0x010fe4000f8e0200 */
[----:B------:R-:W0:Y:S01]  /*16420*/  @P0 LDC R0, c[0x0][0x450] ;  /* 0x00011400ff000b82 */ /* 0x000e220000000800 */
[----:B------:R-:W-:Y:S01]  /*16430*/  LOP3.LUT R17, R17, 0xfffffff7, RZ, 0xc0, !PT ;  /* 0xfffffff711117812 */ /* 0x000fe200078ec0ff */
[----:B--2---:R-:W-:-:S04]  /*16440*/  IMAD.MOV.U32 R2, RZ, RZ, R8 ;  /* 0x000000ffff027224 */ /* 0x004fc800078e0008 */
[----:B------:R-:W-:Y:S01]  /*16450*/  IMAD.WIDE.U32 R2, R4, UR4, R2 ;  /* 0x0000000404027c25 */ /* 0x000fe2000f8e0002 */
[----:B------:R-:W1:Y:S01]  /*16460*/  S2R R8, SR_TID.X ;  /* 0x0000000000087919 */ /* 0x000e620000002100 */
[----:B------:R-:W-:Y:S02]  /*16470*/  ULDC.64 UR4, c[0x0][0x3d0] ;  /* 0x0000f40000047ab9 */ /* 0x000fe40000000a00 */
[----:B------:R-:W-:Y:S02]  /*16480*/  IMAD.IADD R3, R3, 0x1, R5 ;  /* 0x0000000103037824 */ /* 0x000fe400078e0205 */
[----:B------:R-:W2:Y:S01]  /*16490*/  @P0 LDC R5, c[0x0][0x44c] ;  /* 0x00011300ff050b82 */ /* 0x000ea20000000800 */
[----:B---3--:R-:W-:Y:S02]  /*164a0*/  IMAD.MOV.U32 R4, RZ, RZ, R6 ;  /* 0x000000ffff047224 */ /* 0x008fe400078e0006 */
[----:B--2---:R-:W-:-:S05]  /*164b0*/  @P0 IMAD.HI.U32 R5, R6, R5, RZ ;  /* 0x0000000506050227 */ /* 0x004fca00078e00ff */
[----:B0-----:R-:W-:-:S04]  /*164c0*/  @P0 SHF.R.U32.HI R4, RZ, R0, R5 ;  /* 0x00000000ff040219 */ /* 0x001fc80000011605 */
[--C-:B------:R-:W-:Y:S01]  /*164d0*/  SHF.R.S32.HI R5, RZ, 0x1f, R4.reuse ;  /* 0x0000001fff057819 */ /* 0x100fe20000011404 */
[----:B------:R-:W-:-:S04]  /*164e0*/  IMAD.MOV R0, RZ, RZ, -R4 ;  /* 0x000000ffff007224 */ /* 0x000fc800078e0a04 */
[----:B------:R-:W-:Y:S02]  /*164f0*/  IMAD R0, R7, R0, R6 ;  /* 0x0000000007007224 */ /* 0x000fe400078e0206 */
[----:B------:R-:W-:Y:S02]  /*16500*/  IMAD R5, R5, UR4, RZ ;  /* 0x0000000405057c24 */ /* 0x000fe4000f8e02ff */
[----:B------:R-:W-:-:S04]  /*16510*/  IMAD.WIDE.U32 R2, R4, UR4, R2 ;  /* 0x0000000404027c25 */ /* 0x000fc8000f8e0002 */
[----:B------:R-:W-:Y:S01]  /*16520*/  IMAD R5, R4, UR5, R5 ;  /* 0x0000000504057c24 */ /* 0x000fe2000f8e0205 */
[----:B------:R-:W-:Y:S01]  /*16530*/  SHF.R.S32.HI R4, RZ, 0x1f, R0 ;  /* 0x0000001fff047819 */ /* 0x000fe20000011400 */
[----:B------:R-:W-:Y:S02]  /*16540*/  ULDC.64 UR4, c[0x0][0x3c8] ;  /* 0x0000f20000047ab9 */ /* 0x000fe40000000a00 */
[----:B------:R-:W-:Y:S02]  /*16550*/  IMAD.IADD R3, R3, 0x1, R5 ;  /* 0x0000000103037824 */ /* 0x000fe400078e0205 */
[----:B------:R-:W-:Y:S02]  /*16560*/  IMAD R4, R4, UR4, RZ ;  /* 0x0000000404047c24 */ /* 0x000fe4000f8e02ff */
[----:B------:R-:W-:-:S04]  /*16570*/  IMAD.WIDE.U32 R2, R0, UR4, R2 ;  /* 0x0000000400027c25 */ /* 0x000fc8000f8e0002 */
[----:B------:R-:W-:Y:S01]  /*16580*/  IMAD R5, R0, UR5, R4 ;  /* 0x0000000500057c24 */ /* 0x000fe2000f8e0204 */
[----:B------:R-:W-:Y:S01]  /*16590*/  ULDC.64 UR4, c[0x0][0x390] ;  /* 0x0000e40000047ab9 */ /* 0x000fe20000000a00 */
[----:B-1----:R-:W-:Y:S01]  /*165a0*/  IMAD.SHL.U32 R10, R8, 0x8, RZ ;  /* 0x00000008080a7824 */ /* 0x002fe200078e00ff */
[----:B------:R-:W-:Y:S01]  /*165b0*/  LEA R0, P0, R2, UR4, 0x1 ;  /* 0x0000000402007c11 */ /* 0x000fe2000f8008ff */
[----:B------:R-:W-:Y:S01]  /*165c0*/  IMAD.IADD R3, R3, 0x1, R5 ;  /* 0x0000000103037824 */ /* 0x000fe200078e0205 */
[----:B------:R-:W-:Y:S02]  /*165d0*/  ULDC UR4, c[0x0][0x3b8] ;  /* 0x0000ee0000047ab9 */ /* 0x000fe40000000800 */
[----:B------:R-:W-:Y:S02]  /*165e0*/  LOP3.LUT R10, R10, 0x38, RZ, 0xc0, !PT ;  /* 0x000000380a0a7812 */ /* 0x000fe400078ec0ff */
        /* <DEDUP_REMOVED lines=134> */
.L_x_5221:
        /* <DEDUP_REMOVED lines=38> */
.L_x_5109:
[----:B------:R-:W-:Y:S05]  /*170b0*/  BSYNC B0 ;  /* 0x0000000000007941 */ /* 0x000fea0003800000 */
.L_x_5108:
        /* <DEDUP_REMOVED lines=9> */
.L_x_5222:
        /* <DEDUP_REMOVED lines=9> */
.L_x_5223:
        /* <DEDUP_REMOVED lines=8> */
.L_x_5115:
[----:B------:R-:W-:Y:S05]  /*17260*/  BSYNC B1 ;  /* 0x0000000000017941 */ /* 0x000fea0003800000 */
.L_x_5114:
        /* <DEDUP_REMOVED lines=11> */
.L_x_5116:
        /* <DEDUP_REMOVED lines=13> */
.L_x_5117:
        /* <DEDUP_REMOVED lines=13> */
.L_x_5118:
        /* <DEDUP_REMOVED lines=13> */
.L_x_5119:
        /* <DEDUP_REMOVED lines=13> */
.L_x_5120:
        /* <DEDUP_REMOVED lines=13> */
.L_x_5121:
        /* <DEDUP_REMOVED lines=13> */
.L_x_5122:
        /* <DEDUP_REMOVED lines=13> */
.L_x_5123:
        /* <DEDUP_REMOVED lines=8> */
.L_x_5112:
[----:B------:R-:W-:Y:S05]  /*17950*/  BSYNC B0 ;  /* 0x0000000000007941 */ /* 0x000fea0003800000 */
.L_x_5111:
[----:B0-----:R-:W3:Y:S01]  /*17960*/  LDL.LU R3, [R1+0x20] ;  /* 0x0000200001037983 */ /* 0x001ee20000300800 */
[----:B------:R-:W-:Y:S02]  /*17970*/  IMAD.MOV.U32 R9, RZ, RZ, RZ ;  /* 0x000000ffff097224 */ /* 0x000fe400078e00ff */
[----:B-1----:R-:W-:Y:S02]  /*17980*/  IMAD.MOV.U32 R6, RZ, RZ, 0x1 ;  /* 0x00000001ff067424 */ /* 0x002fe400078e00ff */
[----:B---3--:R-:W-:-:S05]  /*17990*/  VIADD R8, R3, 0xfffffffe ;  /* 0xfffffffe03087836 */ /* 0x008fca0000000000 */
        /* <DEDUP_REMOVED lines=19> */
[----:B0-----:R-:W-:-:S03]  /*17ad0*/  LOP3.LUT R10, R4, 0x1f, RZ, 0xc0, !PT ;  /* 0x0000001f040a7812 */ /* 0x001fc600078ec0ff */
[----:B------:R-:W-:-:S05]  /*17ae0*/  IMAD.IADD R2, R2, 0x1, R3 ;  /* 0x0000000102027824 */ /* 0x000fca00078e0203 */
[----:B------:R-:W-:Y:S01]  /*17af0*/  LOP3.LUT R11, R2, 0x1, RZ, 0xc0, !PT ;  /* 0x00000001020b7812 */ /* 0x000fe200078ec0ff */
[----:B------:R-:W-:Y:S06]  /*17b00*/  @!P0 BRA `(.L_x_5124) ;  /* 0x0000001400e08947 */ /* 0x000fec0003800000 */
[----:B------:R-:W-:Y:S01]  /*17b10*/  BSSY B0, `(.L_x_5124) ;  /* 0x0000177000007945 */ /* 0x000fe20003800000 */
[----:B------:R-:W-:Y:S02]  /*17b20*/  IMAD.IADD R7, R2, 0x1, -R11 ;  /* 0x0000000102077824 */ /* 0x000fe400078e0a0b */
[----:B------:R-:W-:-:S07]  /*17b30*/  IMAD.MOV.U32 R0, RZ, RZ, 0x1 ;  /* 0x00000001ff007424 */ /* 0x000fce00078e00ff */
.L_x_5165:
        /* <DEDUP_REMOVED lines=28> */
.L_x_5127:
[----:B------:R-:W1:Y:S01]  /*17d00*/  S2R R2, SR_TID.X ;  /* 0x0000000000027919 */ /* 0x000e620000002100 */
[----:B------:R-:W-:Y:S01]  /*17d10*/  BSSY B2, `(.L_x_5128) ;  /* 0x0000006000027945 */ /* 0x000fe20003800000 */
[----:B-1----:R-:W-:Y:S02]  /*17d20*/  LOP3.LUT R3, R2, 0x7f, RZ, 0xc0, !PT ;  /* 0x0000007f02037812 */ /* 0x002fe400078ec0ff */
[----:B------:R-:W-:Y:S02]  /*17d30*/  SHF.L.U32 R2, R0, 0x1f, RZ ;  /* 0x0000001f00027819 */ /* 0x000fe400000006ff */
[----:B------:R-:W-:Y:S02]  /*17d40*/  ISETP.NE.AND P2, PT, R3, RZ, PT ;  /* 0x000000ff0300720c */ /* 0x000fe40003f45270 */
[----:B------:R-:W1:Y:S02]  /*17d50*/  SYNCS.PHASECHK.TRANS64.TRYWAIT P0, [UR38+0x38848], R2 ;  /* 0x03884802ff0075a7 */ /* 0x000e640008000166 */
[----:B-1----:R-:W-:Y:S09]  /*17d60*/  @!P0 BRA `(.L_x_5129) ;  /* 0x0000003800348947 */ /* 0x002ff20003800000 */
.L_x_5224:
[----:B------:R-:W-:Y:S05]  /*17d70*/  BSYNC B2 ;  /* 0x0000000000027941 */ /* 0x000fea0003800000 */
.L_x_5128:
[----:B------:R-:W-:Y:S04]  /*17d80*/  BSSY B2, `(.L_x_5130) ;  /* 0x0000007000027945 */ /* 0x000fe80003800000 */
[----:B------:R-:W-:Y:S05]  /*17d90*/  @P2 BRA `(.L_x_5131) ;  /* 0x0000000000142947 */ /* 0x000fea0003800000 */
[----:B------:R-:W-:Y:S01]  /*17da0*/  ISETP.NE.AND P0, PT, R10, RZ, PT ;  /* 0x000000ff0a00720c */ /* 0x000fe20003f05270 */
[----:B-1----:R-:W-:-:S04]  /*17db0*/  IMAD.MOV.U32 R3, RZ, RZ, 0x2000 ;  /* 0x00002000ff037424 */ /* 0x002fc800078e00ff */
[----:B------:R3:W-:Y:S08]  /*17dc0*/  SYNCS.ARRIVE.TRANS64 RZ, [UR38+0x38838], R3 ;  /* 0x03883803ffff79a7 */ /* 0x0007f00008000026 */
[----:B---3--:R-:W-:Y:S05]  /*17dd0*/  @!P0 BRA `(.L_x_5131) ;  /* 0x0000000000048947 */ /* 0x008fea0003800000 */
[----:B------:R-:W-:Y:S01]  /*17de0*/  BPT.TRAP 0x1 ;  /* 0x000000040000795c */ /* 0x000fe20000300000 */
.L_x_5131:
[----:B------:R-:W-:Y:S05]  /*17df0*/  BSYNC B2 ;  /* 0x0000000000027941 */ /* 0x000fea0003800000 */
.L_x_5130:
        /* <DEDUP_REMOVED lines=11> */
.L_x_5132:
        /* <DEDUP_REMOVED lines=10> */
.L_x_5225:
[----:B------:R-:W-:Y:S05]  /*17f50*/  BSYNC B2 ;  /* 0x0000000000027941 */ /* 0x000fea0003800000 */
.L_x_5133:
        /* <DEDUP_REMOVED lines=9> */
.L_x_5136:
[----:B------:R-:W-:Y:S05]  /*17ff0*/  BSYNC B2 ;  /* 0x0000000000027941 */ /* 0x000fea0003800000 */
.L_x_5135:
        /* <DEDUP_REMOVED lines=9> */
.L_x_5137:
        /* <DEDUP_REMOVED lines=13> */
.L_x_5138:
        /* <DEDUP_REMOVED lines=13> */
.L_x_5139:
        /* <DEDUP_REMOVED lines=13> */
.L_x_5140:
        /* <DEDUP_REMOVED lines=13> */
.L_x_5141:
        /* <DEDUP_REMOVED lines=13> */
.L_x_5142:
        /* <DEDUP_REMOVED lines=13> */
.L_x_5143:
        /* <DEDUP_REMOVED lines=13> */
.L_x_5144:
        /* <DEDUP_REMOVED lines=8> */
.L_x_5126:
[----:B------:R-:W-:Y:S05]  /*186c0*/  BSYNC B1 ;  /* 0x0000000000017941 */ /* 0x000fea0003800000 */
.L_x_5125:
        /* <DEDUP_REMOVED lines=27> */
.L_x_5147:
[----:B------:R-:W1:Y:S01]  /*18880*/  S2R R2, SR_TID.X ;  /* 0x0000000000027919 */ /* 0x000e620000002100 */
[----:B------:R-:W-:Y:S01]  /*18890*/  BSSY B2, `(.L_x_5148) ;  /* 0x0000006000027945 */ /* 0x000fe20003800000 */
[----:B-1----:R-:W-:Y:S02]  /*188a0*/  LOP3.LUT R3, R2, 0x7f, RZ, 0xc0, !PT ;  /* 0x0000007f02037812 */ /* 0x002fe400078ec0ff */
[----:B------:R-:W-:Y:S02]  /*188b0*/  SHF.L.U32 R2, R0, 0x1f, RZ ;  /* 0x0000001f00027819 */ /* 0x000fe400000006ff */
[----:B------:R-:W-:Y:S02]  /*188c0*/  ISETP.NE.AND P2, PT, R3, RZ, PT ;  /* 0x000000ff0300720c */ /* 0x000fe40003f45270 */
[----:B------:R-:W1:Y:S02]  /*188d0*/  SYNCS.PHASECHK.TRANS64.TRYWAIT P0, [UR38+0x38840], R2 ;  /* 0x03884002ff0075a7 */ /* 0x000e640008000166 */
[----:B-1----:R-:W-:Y:S09]  /*188e0*/  @!P0 BRA `(.L_x_5149) ;  /* 0x0000002c00848947 */ /* 0x002ff20003800000 */
.L_x_5226:
[----:B------:R-:W-:Y:S05]  /*188f0*/  BSYNC B2 ;  /* 0x0000000000027941 */ /* 0x000fea0003800000 */
.L_x_5148:
[----:B------:R-:W-:Y:S04]  /*18900*/  BSSY B2, `(.L_x_5150) ;  /* 0x0000007000027945 */ /* 0x000fe80003800000 */
[----:B------:R-:W-:Y:S05]  /*18910*/  @P2 BRA `(.L_x_5151) ;  /* 0x0000000000142947 */ /* 0x000fea0003800000 */
[----:B------:R-:W-:Y:S01]  /*18920*/  ISETP.NE.AND P0, PT, R10, RZ, PT ;  /* 0x000000ff0a00720c */ /* 0x000fe20003f05270 */
[----:B-1----:R-:W-:-:S04]  /*18930*/  IMAD.MOV.U32 R3, RZ, RZ, 0x2000 ;  /* 0x00002000ff037424 */ /* 0x002fc800078e00ff */
[----:B------:R3:W-:Y:S08]  /*18940*/  SYNCS.ARRIVE.TRANS64 RZ, [UR38+0x38830], R3 ;  /* 0x03883003ffff79a7 */ /* 0x0007f00008000026 */
[----:B---3--:R-:W-:Y:S05]  /*18950*/  @!P0 BRA `(.L_x_5151) ;  /* 0x0000000000048947 */ /* 0x008fea0003800000 */
[----:B------:R-:W-:Y:S01]  /*18960*/  BPT.TRAP 0x1 ;  /* 0x000000040000795c */ /* 0x000fe20000300000 */
.L_x_5151:
[----:B------:R-:W-:Y:S05]  /*18970*/  BSYNC B2 ;  /* 0x0000000000027941 */ /* 0x000fea0003800000 */
.L_x_5150:
        /* <DEDUP_REMOVED lines=11> */
.L_x_5152:
        /* <DEDUP_REMOVED lines=11> */
.L_x_5227:
[----:B------:R-:W-:Y:S05]  /*18ae0*/  BSYNC B2 ;  /* 0x0000000000027941 */ /* 0x000fea0003800000 */
.L_x_5153:
        /* <DEDUP_REMOVED lines=9> */
.L_x_5156:
[----:B------:R-:W-:Y:S05]  /*18b80*/  BSYNC B2 ;  /* 0x0000000000027941 */ /* 0x000fea0003800000 */
.L_x_5155:
        /* <DEDUP_REMOVED lines=9> */
.L_x_5157:
        /* <DEDUP_REMOVED lines=13> */
.L_x_5158:
        /* <DEDUP_REMOVED lines=13> */
.L_x_5159:
        /* <DEDUP_REMOVED lines=13> */
.L_x_5160:
        /* <DEDUP_REMOVED lines=13> */
.L_x_5161:
        /* <DEDUP_REMOVED lines=13> */
.L_x_5162:
        /* <DEDUP_REMOVED lines=13> */
.L_x_5163:
        /* <DEDUP_REMOVED lines=13> */
.L_x_5164:
        /* <DEDUP_REMOVED lines=8> */
.L_x_5146:
[----:B------:R-:W-:Y:S05]  /*19250*/  BSYNC B1 ;  /* 0x0000000000017941 */ /* 0x000fea0003800000 */
.L_x_5145:
[----:B------:R-:W-:Y:S01]  /*19260*/  VIADD R8, R8, 0xfffffffe ;  /* 0xfffffffe08087836 */ /* 0x000fe20000000000 */
[----:B------:R-:W-:Y:S06]  /*19270*/  @P1 BRA `(.L_x_5165) ;  /* 0xffffffe800301947 */ /* 0x000fec000383ffff */
[----:B------:R-:W-:Y:S05]  /*19280*/  BSYNC B0 ;  /* 0x0000000000007941 */ /* 0x000fea0003800000 */
.L_x_5124:
        /* <DEDUP_REMOVED lines=26> */
.L_x_5168:
[----:B------:R-:W1:Y:S01]  /*19430*/  S2R R2, SR_TID.X ;  /* 0x0000000000027919 */ /* 0x000e620000002100 */
[----:B------:R-:W-:Y:S01]  /*19440*/  BSSY B1, `(.L_x_5169) ;  /* 0x0000006000017945 */ /* 0x000fe20003800000 */
[----:B-1----:R-:W-:Y:S02]  /*19450*/  LOP3.LUT R3, R2, 0x7f, RZ, 0xc0, !PT ;  /* 0x0000007f02037812 */ /* 0x002fe400078ec0ff */
[----:B------:R-:W-:Y:S02]  /*19460*/  SHF.L.U32 R2, R0, 0x1f, RZ ;  /* 0x0000001f00027819 */ /* 0x000fe400000006ff */
[----:B------:R-:W-:Y:S02]  /*19470*/  ISETP.NE.AND P1, PT, R3, RZ, PT ;  /* 0x000000ff0300720c */ /* 0x000fe40003f25270 */
[----:B------:R-:W1:Y:S02]  /*19480*/  SYNCS.PHASECHK.TRANS64.TRYWAIT P0, [UR38+0x38848], R2 ;  /* 0x03884802ff0075a7 */ /* 0x000e640008000166 */
[----:B-1----:R-:W-:Y:S09]  /*19490*/  @!P0 BRA `(.L_x_5170) ;  /* 0x0000002000c88947 */ /* 0x002ff20003800000 */
.L_x_5228:
[----:B------:R-:W-:Y:S05]  /*194a0*/  BSYNC B1 ;  /* 0x0000000000017941 */ /* 0x000fea0003800000 */
.L_x_5169:
[----:B------:R-:W-:Y:S04]  /*194b0*/  BSSY B1, `(.L_x_5171) ;  /* 0x0000007000017945 */ /* 0x000fe80003800000 */
[----:B------:R-:W-:Y:S05]  /*194c0*/  @P1 BRA `(.L_x_5172) ;  /* 0x0000000000141947 */ /* 0x000fea0003800000 */
[----:B------:R-:W-:Y:S01]  /*194d0*/  ISETP.NE.AND P0, PT, R10, RZ, PT ;  /* 0x000000ff0a00720c */ /* 0x000fe20003f05270 */
[----:B-1----:R-:W-:-:S04]  /*194e0*/  IMAD.MOV.U32 R3, RZ, RZ, 0x2000 ;  /* 0x00002000ff037424 */ /* 0x002fc800078e00ff */
[----:B------:R3:W-:Y:S08]  /*194f0*/  SYNCS.ARRIVE.TRANS64 RZ, [UR38+0x38838], R3 ;  /* 0x03883803ffff79a7 */ /* 0x0007f00008000026 */
[----:B---3--:R-:W-:Y:S05]  /*19500*/  @!P0 BRA `(.L_x_5172) ;  /* 0x0000000000048947 */ /* 0x008fea0003800000 */
[----:B------:R-:W-:Y:S01]  /*19510*/  BPT.TRAP 0x1 ;  /* 0x000000040000795c */ /* 0x000fe20000300000 */
.L_x_5172:
[----:B------:R-:W-:Y:S05]  /*19520*/  BSYNC B1 ;  /* 0x0000000000017941 */ /* 0x000fea0003800000 */
.L_x_5171:
        /* <DEDUP_REMOVED lines=11> */
.L_x_5173:
        /* <DEDUP_REMOVED lines=11> */
.L_x_5229:
[----:B------:R-:W-:Y:S05]  /*19690*/  BSYNC B1 ;  /* 0x0000000000017941 */ /* 0x000fea0003800000 */
.L_x_5174:
        /* <DEDUP_REMOVED lines=9> */
.L_x_5177:
[----:B------:R-:W-:Y:S05]  /*19730*/  BSYNC B1 ;  /* 0x0000000000017941 */ /* 0x000fea0003800000 */
.L_x_5176:
        /* <DEDUP_REMOVED lines=9> */
.L_x_5178:
        /* <DEDUP_REMOVED lines=13> */
.L_x_5179:
        /* <DEDUP_REMOVED lines=13> */
.L_x_5180:
        /* <DEDUP_REMOVED lines=13> */
.L_x_5181:
        /* <DEDUP_REMOVED lines=13> */
.L_x_5182:
        /* <DEDUP_REMOVED lines=13> */
.L_x_5183:
        /* <DEDUP_REMOVED lines=13> */
.L_x_5184:
        /* <DEDUP_REMOVED lines=13> */
.L_x_5185:
        /* <DEDUP_REMOVED lines=8> */
.L_x_5167:
[----:B------:R-:W-:Y:S05]  /*19e00*/  BSYNC B0 ;  /* 0x0000000000007941 */ /* 0x000fea0003800000 */
.L_x_5166:
[----:B------:R-:W-:Y:S01]  /*19e10*/  LOP3.LUT R0, R0, 0x1, RZ, 0x3c, !PT ;  /* 0x0000000100007812 */ /* 0x000fe200078e3cff */
[----:B------:R-:W-:Y:S02]  /*19e20*/  IMAD.MOV.U32 R6, RZ, RZ, RZ ;  /* 0x000000ffff067224 */ /* 0x000fe400078e00ff */
[----:B------:R-:W-:-:S07]  /*19e30*/  IMAD.MOV.U32 R9, RZ, RZ, RZ ;  /* 0x000000ffff097224 */ /* 0x000fce00078e00ff */
.L_x_5087:
[----:B------:R-:W1:Y:S01]  /*19e40*/  S2R R3, SR_CgaCtaId ;  /* 0x0000000000037919 */ /* 0x000e620000008800 */
[----:B------:R-:W-:Y:S02]  /*19e50*/  MOV R2, 0x400 ;  /* 0x0000040000027802 */ /* 0x000fe40000000f00 */
[----:B------:R-:W-:Y:S02]  /*19e60*/  SHF.L.U32 R9, R9, 0x1f, RZ ;  /* 0x0000001f09097819 */ /* 0x000fe400000006ff */
[----:B-1----:R-:W-:-:S04]  /*19e70*/  LEA R2, R3, R2, 0x18 ;  /* 0x0000000203027211 */ /* 0x002fc800078ec0ff */
[----:B------:R-:W1:Y:S02]  /*19e80*/  SYNCS.PHASECHK.TRANS64.TRYWAIT P0, [R2+URZ+0x38820], R9 ;  /* 0x03882009020075a7 */ /* 0x000e64000800017f */
[----:B-1----:R-:W-:Y:S05]  /*19e90*/  @!P0 BRA `(.L_x_5186) ;  /* 0x0000001800788947 */ /* 0x002fea0003800000 */
.L_x_5230:
[----:B------:R-:W-:-:S03]  /*19ea0*/  UMOV UR4, 0xffffffff ;  /* 0xffffffff00047882 */ /* 0x000fc60000000000 */
[----:B------:R-:W-:Y:S05]  /*19eb0*/  BRA.DIV UR4, `(.L_x_5187) ;  /* 0x0000001a04847947 */ /* 0x000fea000b800000 */
[----:B------:R-:W3:Y:S02]  /*19ec0*/  S2R R3, SR_TID.X ;  /* 0x0000000000037919 */ /* 0x000ee40000002100 */
[----:B---3--:R-:W-:-:S04]  /*19ed0*/  SHF.R.U32.HI R3, RZ, 0x5, R3 ;  /* 0x00000005ff037819 */ /* 0x008fc80000011603 */
[----:B------:R-:W-:-:S05]  /*19ee0*/  LOP3.LUT R3, R3, 0x3, RZ, 0xc0, !PT ;  /* 0x0000000303037812 */ /* 0x000fca00078ec0ff */
[----:B--2---:R2:W3:Y:S02]  /*19ef0*/  SHFL.IDX PT, R14, R3, RZ, 0x1f ;  /* 0x00001fff030e7589 */ /* 0x0044e400000e0000 */
.L_x_5233:
[----:B---3--:R-:W-:-:S13]  /*19f00*/  ISETP.NE.AND P0, PT, R14, RZ, PT ;  /* 0x000000ff0e00720c */ /* 0x008fda0003f05270 */
[----:B------:R-:W-:Y:S05]  /*19f10*/  @P0 BRA `(.L_x_4991) ;  /* 0x0000000000900947 */ /* 0x000fea0003800000 */
[----:B------:R-:W-:-:S03]  /*19f20*/  UMOV UR4, 0xffffffff ;  /* 0xffffffff00047882 */ /* 0x000fc60000000000 */
[----:B------:R-:W-:Y:S05]  /*19f30*/  BRA.DIV UR4, `(.L_x_5188) ;  /* 0x0000001a04987947 */ /* 0x000fea000b800000 */
[----:B------:R-:W-:-:S13]  /*19f40*/  ELECT P6, URZ, PT ;  /* 0x00000000003f782f */ /* 0x000fda00038c0000 */
.L_x_5236:
        /* <DEDUP_REMOVED lines=8> */
.L_x_5189:
        /* <DEDUP_REMOVED lines=12> */
.L_x_5237:
[----:B------:R-:W3:Y:S02]  /*1a090*/  SYNCS.PHASECHK.TRANS64.TRYWAIT P0, [R5+URZ], R0 ;  /* 0x00000000050075a7 */ /* 0x000ee4000800017f */
[----:B---3--:R-:W-:Y:S05]  /*1a0a0*/  @!P0 BRA `(.L_x_5191) ;  /* 0x0000001800708947 */ /* 0x008fea0003800000 */
.L_x_5238:
[----:B------:R-:W-:Y:S05]  /*1a0b0*/  @!P2 BRA `(.L_x_5192) ;  /* 0x000000000004a947 */ /* 0x000fea0003800000 */
[----:B------:R-:W-:Y:S01]  /*1a0c0*/  BPT.TRAP 0x1 ;  /* 0x000000040000795c */ /* 0x000fe20000300000 */
.L_x_5192:
[----:B-1----:R-:W-:-:S04]  /*1a0d0*/  VIADD R2, R2, 0x38860 ;  /* 0x0003886002027836 */ /* 0x002fc80000000000 */
[----:B---3--:R-:W-:-:S04]  /*1a0e0*/  IMAD R5, R6, 0x8, R2 ;  /* 0x0000000806057824 */ /* 0x008fc800078e0202 */
[----:B------:R-:W1:Y:S02]  /*1a0f0*/  SYNCS.PHASECHK.TRANS64.TRYWAIT P0, [R5+URZ], R4 ;  /* 0x00000004050075a7 */ /* 0x000e64000800017f */
[----:B-1----:R-:W-:Y:S05]  /*1a100*/  @!P0 BRA `(.L_x_5193) ;  /* 0x00000018006c8947 */ /* 0x002fea0003800000 */
.L_x_5239:
[----:B------:R-:W-:-:S07]  /*1a110*/  IMAD R3, R3, 0x8, R2 ;  /* 0x0000000803037824 */ /* 0x000fce00078e0202 */
.L_x_5194:
[----:B---3--:R3:W4:Y:S02]  /*1a120*/  SYNCS.PHASECHK.TRANS64.TRYWAIT P0, [R3+URZ], R0 ;  /* 0x00000000030075a7 */ /* 0x008724000800017f */
[----:B----4-:R-:W-:Y:S05]  /*1a130*/  @!P0 NANOSLEEP.SYNCS 0x989680 ;  /* 0x009896800000895d */ /* 0x010fea0003900000 */
[----:B------:R-:W4:Y:S02]  /*1a140*/  @!P0 SYNCS.PHASECHK.TRANS64 P0, [R3+URZ], R0 ;  /* 0x00000000030085a7 */ /* 0x000f24000800007f */
[----:B----4-:R-:W-:Y:S05]  /*1a150*/  @!P0 BRA `(.L_x_5194) ;  /* 0xfffffffc00f08947 */ /* 0x010fea000383ffff */
.L_x_4991:
[----:B------:R-:W-:Y:S05]  /*1a160*/  BSYNC B6 ;  /* 0x0000000000067941 */ /* 0x000fea0003800000 */
.L_x_4988:
[----:B------:R-:W-:Y:S05]  /*1a170*/  EXIT ;  /* 0x000000000000794d */ /* 0x000fea0003800000 */
.L_x_5011:
[----:B0-----:R0:W1:Y:S02]  /*1a180*/  SYNCS.PHASECHK.TRANS64.TRYWAIT P0, [R199+URZ+0x38800], R4 ;  /* 0x03880004c70075a7 */ /* 0x001064000800017f */
[----:B-1----:R-:W-:Y:S05]  /*1a190*/  @!P0 NANOSLEEP.SYNCS 0x989680 ;  /* 0x009896800000895d */ /* 0x002fea0003900000 */
[----:B------:R-:W1:Y:S02]  /*1a1a0*/  @!P0 SYNCS.PHASECHK.TRANS64 P0, [R199+URZ+0x38800], R4 ;  /* 0x03880004c70085a7 */ /* 0x000e64000800007f */
[----:B-1----:R-:W-:Y:S05]  /*1a1b0*/  @!P0 BRA `(.L_x_5011) ;  /* 0xfffffffc00f08947 */ /* 0x002fea000383ffff */
[----:B------:R-:W-:Y:S05]  /*1a1c0*/  BRA `(.L_x_5195) ;  /* 0xfffffe9800f47947 */ /* 0x000fea000383ffff */
.L_x_5015:
[----:B--2---:R2:W3:Y:S02]  /*1a1d0*/  SYNCS.PHASECHK.TRANS64.TRYWAIT P1, [R199+URZ+0x38830], R4 ;  /* 0x03883004c70075a7 */ /* 0x0044e4000802017f */
[----:B---3--:R-:W-:Y:S05]  /*1a1e0*/  @!P1 NANOSLEEP.SYNCS 0x989680 ;  /* 0x009896800000995d */ /* 0x008fea0003900000 */
[----:B------:R-:W3:Y:S02]  /*1a1f0*/  @!P1 SYNCS.PHASECHK.TRANS64 P1, [R199+URZ+0x38830], R4 ;  /* 0x03883004c70095a7 */ /* 0x000ee4000802007f */
[----:B---3--:R-:W-:Y:S05]  /*1a200*/  @!P1 BRA `(.L_x_5015) ;  /* 0xfffffffc00f09947 */ /* 0x008fea000383ffff */
[----:B------:R-:W-:Y:S05]  /*1a210*/  BRA `(.L_x_5014) ;  /* 0xfffffe9c00407947 */ /* 0x000fea000383ffff */
.L_x_5016:
[----:B---3--:R3:W4:Y:S02]  /*1a220*/  SYNCS.PHASECHK.TRANS64.TRYWAIT P1, [R199+URZ+0x38810], R4 ;  /* 0x03881004c70075a7 */ /* 0x008724000802017f */
[----:B----4-:R-:W-:Y:S05]  /*1a230*/  @!P1 NANOSLEEP.SYNCS 0x989680 ;  /* 0x009896800000995d */ /* 0x010fea0003900000 */
[----:B------:R-:W4:Y:S02]  /*1a240*/  @!P1 SYNCS.PHASECHK.TRANS64 P1, [R199+URZ+0x38810], R4 ;  /* 0x03881004c70095a7 */ /* 0x000f24000802007f */
[----:B----4-:R-:W-:Y:S05]  /*1a250*/  @!P1 BRA `(.L_x_5016) ;  /* 0xfffffffc00f09947 */ /* 0x010fea000383ffff */
[----:B------:R-:W-:Y:S05]  /*1a260*/  BRA `(.L_x_5196) ;  /* 0xfffffea000307947 */ /* 0x000fea000383ffff */
.L_x_5020:
[----:B------:R0:W0:Y:S02]  /*1a270*/  SYNCS.PHASECHK.TRANS64.TRYWAIT P1, [R199+URZ+0x38850], R4 ;  /* 0x03885004c70075a7 */ /* 0x000024000802017f */
[----:B0-----:R-:W-:Y:S05]  /*1a280*/  @!P1 NANOSLEEP.SYNCS 0x989680 ;  /* 0x009896800000995d */ /* 0x001fea0003900000 */
[----:B------:R-:W0:Y:S02]  /*1a290*/  @!P1 SYNCS.PHASECHK.TRANS64 P1, [R199+URZ+0x38850], R4 ;  /* 0x03885004c70095a7 */ /* 0x000e24000802007f */
[----:B0-----:R-:W-:Y:S05]  /*1a2a0*/  @!P1 BRA `(.L_x_5020) ;  /* 0xfffffffc00f09947 */ /* 0x001fea000383ffff */
[----:B------:R-:W-:Y:S05]  /*1a2b0*/  BRA `(.L_x_5019) ;  /* 0xfffffea0005c7947 */ /* 0x000fea000383ffff */
.L_x_5036:
[----:B-1----:R1:W2:Y:S02]  /*1a2c0*/  SYNCS.PHASECHK.TRANS64.TRYWAIT P2, [R204+URZ+0x38830], R203 ;  /* 0x038830cbcc0075a7 */ /* 0x0022a4000804017f */
[----:B--2---:R-:W-:Y:S05]  /*1a2d0*/  @!P2 NANOSLEEP.SYNCS 0x989680 ;  /* 0x009896800000a95d */ /* 0x004fea0003900000 */
[----:B------:R-:W2:Y:S02]  /*1a2e0*/  @!P2 SYNCS.PHASECHK.TRANS64 P2, [R204+URZ+0x38830], R203 ;  /* 0x038830cbcc00a5a7 */ /* 0x000ea4000804007f */
[----:B--2---:R-:W-:Y:S05]  /*1a2f0*/  @!P2 BRA `(.L_x_5036) ;  /* 0xfffffffc00f0a947 */ /* 0x004fea000383ffff */
[----:B------:R-:W-:Y:S05]  /*1a300*/  BRA `(.L_x_5035) ;  /* 0xfffffed400447947 */ /* 0x000fea000383ffff */
.L_x_5040:
[----:B---3--:R3:W4:Y:S02]  /*1a310*/  SYNCS.PHASECHK.TRANS64.TRYWAIT P2, [R204+URZ+0x38850], R203 ;  /* 0x038850cbcc0075a7 */ /* 0x008724000804017f */
[----:B----4-:R-:W-:Y:S05]  /*1a320*/  @!P2 NANOSLEEP.SYNCS 0x989680 ;  /* 0x009896800000a95d */ /* 0x010fea0003900000 */
[----:B------:R-:W4:Y:S02]  /*1a330*/  @!P2 SYNCS.PHASECHK.TRANS64 P2, [R204+URZ+0x38850], R203 ;  /* 0x038850cbcc00a5a7 */ /* 0x000f24000804007f */
[----:B----4-:R-:W-:Y:S05]  /*1a340*/  @!P2 BRA `(.L_x_5040) ;  /* 0xfffffffc00f0a947 */ /* 0x010fea000383ffff */
[----:B------:R-:W-:Y:S05]  /*1a350*/  BRA `(.L_x_5039) ;  /* 0xfffffed800107947 */ /* 0x000fea000383ffff */
.L_x_5057:
[----:B-1----:R1:W3:Y:S02]  /*1a360*/  SYNCS.PHASECHK.TRANS64.TRYWAIT P3, [R184+URZ+0x38830], R23 ;  /* 0x03883017b80075a7 */ /* 0x0022e4000806017f */
[----:B---3--:R-:W-:Y:S05]  /*1a370*/  @!P3 NANOSLEEP.SYNCS 0x989680 ;  /* 0x009896800000b95d */ /* 0x008fea0003900000 */
[----:B------:R-:W3:Y:S02]  /*1a380*/  @!P3 SYNCS.PHASECHK.TRANS64 P3, [R184+URZ+0x38830], R23 ;  /* 0x03883017b800b5a7 */ /* 0x000ee4000806007f */
[----:B---3--:R-:W-:Y:S05]  /*1a390*/  @!P3 BRA `(.L_x_5057) ;  /* 0xfffffffc00f0b947 */ /* 0x008fea000383ffff */
[----:B------:R-:W-:Y:S05]  /*1a3a0*/  BRA `(.L_x_5056) ;  /* 0xffffff0c00e87947 */ /* 0x000fea000383ffff */
.L_x_5061:
[----:B---3--:R3:W4:Y:S02]  /*1a3b0*/  SYNCS.PHASECHK.TRANS64.TRYWAIT P3, [R184+URZ+0x38850], R23 ;  /* 0x03885017b80075a7 */ /* 0x008724000806017f */
[----:B----4-:R-:W-:Y:S05]  /*1a3c0*/  @!P3 NANOSLEEP.SYNCS 0x989680 ;  /* 0x009896800000b95d */ /* 0x010fea0003900000 */
[----:B------:R-:W4:Y:S02]  /*1a3d0*/  @!P3 SYNCS.PHASECHK.TRANS64 P3, [R184+URZ+0x38850], R23 ;  /* 0x03885017b800b5a7 */ /* 0x000f24000806007f */
[----:B----4-:R-:W-:Y:S05]  /*1a3e0*/  @!P3 BRA `(.L_x_5061) ;  /* 0xfffffffc00f0b947 */ /* 0x010fea000383ffff */
[----:B------:R-:W-:Y:S05]  /*1a3f0*/  BRA `(.L_x_5060) ;  /* 0xffffff1000707947 */ /* 0x000fea000383ffff */
.L_x_5067:
[----:B-1----:R1:W2:Y:S02]  /*1a400*/  SYNCS.PHASECHK.TRANS64.TRYWAIT P2, [R202+URZ+0x38830], R189 ;  /* 0x038830bdca0075a7 */ /* 0x0022a4000804017f */
[----:B--2---:R-:W-:Y:S05]  /*1a410*/  @!P2 NANOSLEEP.SYNCS 0x989680 ;  /* 0x009896800000a95d */ /* 0x004fea0003900000 */
[----:B------:R-:W2:Y:S02]  /*1a420*/  @!P2 SYNCS.PHASECHK.TRANS64 P2, [R202+URZ+0x38830], R189 ;  /* 0x038830bdca00a5a7 */ /* 0x000ea4000804007f */
[----:B--2---:R-:W-:Y:S05]  /*1a430*/  @!P2 BRA `(.L_x_5067) ;  /* 0xfffffffc00f0a947 */ /* 0x004fea000383ffff */
[----:B------:R-:W-:Y:S05]  /*1a440*/  BRA `(.L_x_5066) ;  /* 0xffffff3800907947 */ /* 0x000fea000383ffff */
.L_x_5071:
[----:B---3--:R3:W4:Y:S02]  /*1a450*/  SYNCS.PHASECHK.TRANS64.TRYWAIT P2, [R202+URZ+0x38850], R189 ;  /* 0x038850bdca0075a7 */ /* 0x008724000804017f */
[----:B----4-:R-:W-:Y:S05]  /*1a460*/  @!P2 NANOSLEEP.SYNCS 0x989680 ;  /* 0x009896800000a95d */ /* 0x010fea0003900000 */
[----:B------:R-:W4:Y:S02]  /*1a470*/  @!P2 SYNCS.PHASECHK.TRANS64 P2, [R202+URZ+0x38850], R189 ;  /* 0x038850bdca00a5a7 */ /* 0x000f24000804007f */
[----:B----4-:R-:W-:Y:S05]  /*1a480*/  @!P2 BRA `(.L_x_5071) ;  /* 0xfffffffc00f0a947 */ /* 0x010fea000383ffff */
[----:B------:R-:W-:Y:S05]  /*1a490*/  BRA `(.L_x_5070) ;  /* 0xffffff3c001c7947 */ /* 0x000fea000383ffff */
.L_x_5098:
[----:B------:R-:W-:Y:S02]  /*1a4a0*/  IMAD.MOV.U32 R13, RZ, RZ, R6 ;  /* 0x000000ffff0d7224 */ /* 0x000fe400078e0006 */
[----:B------:R-:W-:Y:S02]  /*1a4b0*/  IMAD.MOV.U32 R12, RZ, RZ, RZ ;  /* 0x000000ffff0c7224 */ /* 0x000fe400078e00ff */
[----:B------:R-:W-:Y:S02]  /*1a4c0*/  IMAD.MOV.U32 R11, RZ, RZ, 0x1f ;  /* 0x0000001fff0b7424 */ /* 0x000fe400078e00ff */
[----:B------:R-:W-:-:S07]  /*1a4d0*/  IMAD.MOV.U32 R15, RZ, RZ, -0x1 ;  /* 0xffffffffff0f7424 */ /* 0x000fce00078e00ff */
[----:B------:R-:W-:Y:S05]  /*1a4e0*/  WARPSYNC.COLLECTIVE R15, `(.L_x_5197) ;  /* 0x000000000f087348 */ /* 0x000fea0003c00000 */
[----:B------:R0:W1:Y:S02]  /*1a4f0*/  SHFL.IDX P6, R14, R13, R12, R11 ;  /* 0x0000000c0d0e7389 */ /* 0x00006400000c000b */
[----:B01----:R-:W-:Y:S01]  /*1a500*/  ENDCOLLECTIVE ;  /* 0x000000000000791b */ /* 0x003fe20003800000 */
.L_x_5197:
[----:B------:R-:W-:Y:S05]  /*1a510*/  BRA `(.L_x_5198) ;  /* 0xffffffb000047947 */ /* 0x000fea000383ffff */
.L_x_5100:
[----:B------:R-:W-:Y:S01]  /*1a520*/  BSSY B0, `(.L_x_5199) ;  /* 0x0000006000007945 */ /* 0x000fe20003800000 */
[----:B------:R-:W-:-:S07]  /*1a530*/  IMAD.MOV.U32 R15, RZ, RZ, -0x1 ;  /* 0xffffffffff0f7424 */ /* 0x000fce00078e00ff */
[----:B0-----:R-:W-:Y:S05]  /*1a540*/  WARPSYNC.COLLECTIVE R15, `(.L_x_5200) ;  /* 0x000000000f0c7348 */ /* 0x001fea0003c00000 */
[----:B------:R-:W-:Y:S02]  /*1a550*/  ELECT P6, UR62, PT ;  /* 0x00000000003e782f */ /* 0x000fe400038c0000 */
[----:B------:R-:W-:Y:S01]  /*1a560*/  MOV R14, UR62 ;  /* 0x0000003e000e7c02 */ /* 0x000fe20008000f00 */
[----:B0-----:R-:W-:Y:S10]  /*1a570*/  ENDCOLLECTIVE ;  /* 0x000000000000791b */ /* 0x001ff40003800000 */
.L_x_5200:
[----:B------:R-:W-:Y:S05]  /*1a580*/  BSYNC B0 ;  /* 0x0000000000007941 */ /* 0x000fea0003800000 */
.L_x_5199:
[----:B------:R-:W-:Y:S05]  /*1a590*/  BRA `(.L_x_5201) ;  /* 0xffffffb000087947 */ /* 0x000fea000383ffff */
.L_x_5102:
[----:B-1----:R-:W-:-:S04]  /*1a5a0*/  IMAD.U32 R3, RZ, RZ, UR38 ;  /* 0x00000026ff037e24 */ /* 0x002fc8000f8e00ff */
[----:B------:R1:W2:Y:S03]  /*1a5b0*/  SYNCS.PHASECHK.TRANS64.TRYWAIT P0, [R3+URZ+0x38840], R0 ;  /* 0x03884000030075a7 */ /* 0x0002a6000800017f */
[----:B--2---:R-:W-:Y:S05]  /*1a5c0*/  @!P0 NANOSLEEP.SYNCS 0x989680 ;  /* 0x009896800000895d */ /* 0x004fea0003900000 */
[----:B------:R-:W2:Y:S02]  /*1a5d0*/  @!P0 SYNCS.PHASECHK.TRANS64 P0, [R3+URZ+0x38840], R0 ;  /* 0x03884000030085a7 */ /* 0x000ea4000800007f */
[----:B--2---:R-:W-:Y:S05]  /*1a5e0*/  @!P0 BRA `(.L_x_5102) ;  /* 0xfffffffc00ec8947 */ /* 0x004fea000383ffff */
[----:B------:R-:W-:Y:S05]  /*1a5f0*/  BRA `(.L_x_5202) ;  /* 0xffffffb0006c7947 */ /* 0x000fea000383ffff */
.L_x_5105:
        /* <DEDUP_REMOVED lines=8> */
.L_x_5203:
[----:B------:R0:W-:Y:S01]  /*1a680*/  STL [R1+0x4], R9 ;  /* 0x0000040901007387 */ /* 0x0001e20000100800 */
[----:B------:R-:W-:Y:S02]  /*1a690*/  IMAD.MOV.U32 R13, RZ, RZ, R0 ;  /* 0x000000ffff0d7224 */ /* 0x000fe400078e0000 */
[----:B------:R-:W-:-:S07]  /*1a6a0*/  IMAD.MOV.U32 R4, RZ, RZ, R14 ;  /* 0x000000ffff047224 */ /* 0x000fce00078e000e */
[----:B0-----:R-:W-:Y:S05]  /*1a6b0*/  WARPSYNC.COLLECTIVE R15, `(.L_x_5204) ;  /* 0x000000000f087348 */ /* 0x001fea0003c00000 */
[----:B------:R1:W2:Y:S02]  /*1a6c0*/  SHFL.IDX P6, R14, R13, R12, R11 ;  /* 0x0000000c0d0e7389 */ /* 0x0002a400000c000b */
[----:B012---:R-:W-:Y:S01]  /*1a6d0*/  ENDCOLLECTIVE ;  /* 0x000000000000791b */ /* 0x007fe20003800000 */
.L_x_5204:
[----:B------:R-:W-:Y:S01]  /*1a6e0*/  ULDC UR4, c[0x0][0x288] ;  /* 0x0000a20000047ab9 */ /* 0x000fe20000000800 */
[----:B------:R-:W-:Y:S01]  /*1a6f0*/  ULDC.64 UR6, c[0x0][0x208] ;  /* 0x0000820000067ab9 */ /* 0x000fe20000000a00 */
[----:B------:R-:W-:Y:S02]  /*1a700*/  IMAD R2, R7, UR4, RZ ;  /* 0x0000000407027c24 */ /* 0x000fe4000f8e02ff */
[----:B------:R-:W-:-:S03]  /*1a710*/  VIADD R7, R9, 0x10 ;  /* 0x0000001009077836 */ /* 0x000fc60000000000 */
[----:B------:R-:W-:Y:S02]  /*1a720*/  ISETP.GE.AND P1, PT, R9, R2, PT ;  /* 0x000000020900720c */ /* 0x000fe40003f26270 */
[----:B------:R0:W-:Y:S01]  /*1a730*/  STL [R1+0x18], R7 ;  /* 0x0000180701007387 */ /* 0x0001e20000100800 */
[----:B------:R-:W-:Y:S02]  /*1a740*/  IMAD.MOV.U32 R13, RZ, RZ, R3 ;  /* 0x000000ffff0d7224 */ /* 0x000fe400078e0003 */
[----:B------:R-:W-:Y:S02]  /*1a750*/  IMAD.MOV.U32 R12, RZ, RZ, 0x1 ;  /* 0x00000001ff0c7424 */ /* 0x000fe400078e00ff */
[----:B------:R-:W-:-:S06]  /*1a760*/  IMAD.MOV.U32 R6, RZ, RZ, R14 ;  /* 0x000000ffff067224 */ /* 0x000fcc00078e000e */
[----:B------:R-:W-:Y:S02]  /*1a770*/  @!P1 LEA R5, P2, R10, R6, 0x1 ;  /* 0x000000060a059211 */ /* 0x000fe400078408ff */
[----:B------:R-:W-:-:S03]  /*1a780*/  @!P1 LEA R6, R8, UR38, 0x1 ;  /* 0x0000002608069c11 */ /* 0x000fc6000f8e08ff */
        /* <DEDUP_REMOVED lines=9> */
[----:B0-----:R-:W-:-:S12]  /*1a820*/  VIADD R7, R9, 0x20 ;  /* 0x0000002009077836 */ /* 0x001fd80000000000 */
[----:B-1----:R-:W-:Y:S05]  /*1a830*/  WARPSYNC.COLLECTIVE R15, `(.L_x_5205) ;  /* 0x000000000f087348 */ /* 0x002fea0003c00000 */
[----:B------:R0:W2:Y:S02]  /*1a840*/  SHFL.IDX P6, R14, R13, R12, R11 ;  /* 0x0000000c0d0e7389 */ /* 0x0000a400000c000b */
[----:B012---:R-:W-:Y:S01]  /*1a850*/  ENDCOLLECTIVE ;  /* 0x000000000000791b */ /* 0x007fe20003800000 */
.L_x_5205:
[----:B------:R0:W-:Y:S01]  /*1a860*/  STL [R1+0x1c], R7 ;  /* 0x00001c0701007387 */ /* 0x0001e20000100800 */
[----:B------:R-:W-:Y:S01]  /*1a870*/  @!P1 LEA R6, R8, UR38, 0x1 ;  /* 0x0000002608069c11 */ /* 0x000fe2000f8e08ff */
[----:B------:R-:W-:Y:S02]  /*1a880*/  IMAD.MOV.U32 R13, RZ, RZ, R0 ;  /* 0x000000ffff0d7224 */ /* 0x000fe400078e0000 */
[----:B------:R-:W-:-:S07]  /*1a890*/  IMAD.MOV.U32 R4, RZ, RZ, R14 ;  /* 0x000000ffff047224 */ /* 0x000fce00078e000e */
[----:B0-----:R-:W-:Y:S05]  /*1a8a0*/  WARPSYNC.COLLECTIVE R15, `(.L_x_5206) ;  /* 0x000000000f087348 */ /* 0x001fea0003c00000 */
[----:B------:R1:W2:Y:S02]  /*1a8b0*/  SHFL.IDX P6, R14, R13, R12, R11 ;  /* 0x0000000c0d0e7389 */ /* 0x0002a400000c000b */
[----:B012---:R-:W-:Y:S01]  /*1a8c0*/  ENDCOLLECTIVE ;  /* 0x000000000000791b */ /* 0x007fe20003800000 */
.L_x_5206:
        /* <DEDUP_REMOVED lines=17> */
.L_x_5207:
[----:B------:R-:W-:Y:S01]  /*1a9e0*/  @!P1 LEA R6, R8, UR38, 0x1 ;  /* 0x0000002608069c11 */ /* 0x000fe2000f8e08ff */
[----:B------:R-:W-:Y:S02]  /*1a9f0*/  IMAD.MOV.U32 R13, RZ, RZ, R0 ;  /* 0x000000ffff0d7224 */ /* 0x000fe400078e0000 */
[----:B------:R-:W-:-:S07]  /*1aa00*/  IMAD.MOV.U32 R4, RZ, RZ, R14 ;  /* 0x000000ffff047224 */ /* 0x000fce00078e000e */
[----:B------:R-:W-:Y:S05]  /*1aa10*/  WARPSYNC.COLLECTIVE R15, `(.L_x_5208) ;  /* 0x000000000f087348 */ /* 0x000fea0003c00000 */
[----:B------:R0:W1:Y:S02]  /*1aa20*/  SHFL.IDX P6, R14, R13, R12, R11 ;  /* 0x0000000c0d0e7389 */ /* 0x00006400000c000b */
[----:B01----:R-:W-:Y:S01]  /*1aa30*/  ENDCOLLECTIVE ;  /* 0x000000000000791b */ /* 0x003fe20003800000 */
.L_x_5208:
        /* <DEDUP_REMOVED lines=16> */
.L_x_5209:
[----:B------:R-:W-:Y:S02]  /*1ab40*/  IMAD.MOV.U32 R13, RZ, RZ, R0 ;  /* 0x000000ffff0d7224 */ /* 0x000fe400078e0000 */
[----:B------:R-:W-:-:S07]  /*1ab50*/  IMAD.MOV.U32 R3, RZ, RZ, R14 ;  /* 0x000000ffff037224 */ /* 0x000fce00078e000e */
[----:B------:R-:W-:Y:S05]  /*1ab60*/  WARPSYNC.COLLECTIVE R15, `(.L_x_5210) ;  /* 0x000000000f087348 */ /* 0x000fea0003c00000 */
[----:B------:R0:W1:Y:S02]  /*1ab70*/  SHFL.IDX P6, R14, R13, R12, R11 ;  /* 0x0000000c0d0e7389 */ /* 0x00006400000c000b */
[----:B01----:R-:W-:Y:S01]  /*1ab80*/  ENDCOLLECTIVE ;  /* 0x000000000000791b */ /* 0x003fe20003800000 */
.L_x_5210:
[----:B------:R-:W-:Y:S01]  /*1ab90*/  IMAD.MOV.U32 R0, RZ, RZ, R14 ;  /* 0x000000ffff007224 */ /* 0x000fe200078e000e */
[----:B------:R-:W-:Y:S06]  /*1aba0*/  BRA `(.L_x_5211) ;  /* 0xffffffb400407947 */ /* 0x000fec000383ffff */
.L_x_5107:
        /* <DEDUP_REMOVED lines=8> */
.L_x_5213:
[----:B------:R-:W-:Y:S05]  /*1ac30*/  BSYNC B0 ;  /* 0x0000000000007941 */ /* 0x000fea0003800000 */
.L_x_5212:
        /* <DEDUP_REMOVED lines=17> */
.L_x_5214:
        /* <DEDUP_REMOVED lines=49> */
.L_x_5215:
[----:B------:R-:W-:Y:S02]  /*1b060*/  IMAD.MOV.U32 R13, RZ, RZ, R0 ;  /* 0x000000ffff0d7224 */ /* 0x000fe400078e0000 */
[----:B------:R-:W-:-:S07]  /*1b070*/  IMAD.MOV.U32 R8, RZ, RZ, R14 ;  /* 0x000000ffff087224 */ /* 0x000fce00078e000e */
[----:B------:R-:W-:Y:S05]  /*1b080*/  WARPSYNC.COLLECTIVE R15, `(.L_x_5216) ;  /* 0x000000000f087348 */ /* 0x000fea0003c00000 */
[----:B------:R0:W1:Y:S02]  /*1b090*/  SHFL.IDX P6, R14, R13, R12, R11 ;  /* 0x0000000c0d0e7389 */ /* 0x00006400000c000b */
[----:B01----:R-:W-:Y:S01]  /*1b0a0*/  ENDCOLLECTIVE ;  /* 0x000000000000791b */ /* 0x003fe20003800000 */
.L_x_5216:
        /* <DEDUP_REMOVED lines=31> */
.L_x_5217:
[----:B------:R-:W-:Y:S02]  /*1b2a0*/  IMAD.MOV.U32 R13, RZ, RZ, R0 ;  /* 0x000000ffff0d7224 */ /* 0x000fe400078e0000 */
[----:B------:R-:W-:-:S07]  /*1b2b0*/  IMAD.MOV.U32 R2, RZ, RZ, R14 ;  /* 0x000000ffff027224 */ /* 0x000fce00078e000e */
[----:B------:R-:W-:Y:S05]  /*1b2c0*/  WARPSYNC.COLLECTIVE R15, `(.L_x_5218) ;  /* 0x000000000f087348 */ /* 0x000fea0003c00000 */
[----:B------:R0:W1:Y:S02]  /*1b2d0*/  SHFL.IDX P6, R14, R13, R12, R11 ;  /* 0x0000000c0d0e7389 */ /* 0x00006400000c000b */
[----:B01----:R-:W-:Y:S01]  /*1b2e0*/  ENDCOLLECTIVE ;  /* 0x000000000000791b */ /* 0x003fe20003800000 */
.L_x_5218:
        /* <DEDUP_REMOVED lines=35> */
.L_x_5219:
[----:B------:R-:W-:Y:S02]  /*1b520*/  IMAD.MOV.U32 R13, RZ, RZ, R0 ;  /* 0x000000ffff0d7224 */ /* 0x000fe400078e0000 */
[----:B------:R-:W-:-:S07]  /*1b530*/  IMAD.MOV.U32 R6, RZ, RZ, R14 ;  /* 0x000000ffff067224 */ /* 0x000fce00078e000e */
[----:B------:R-:W-:Y:S05]  /*1b540*/  WARPSYNC.COLLECTIVE R15, `(.L_x_5220) ;  /* 0x000000000f087348 */ /* 0x000fea0003c00000 */
[----:B------:R0:W1:Y:S02]  /*1b550*/  SHFL.IDX P6, R14, R13, R12, R11 ;  /* 0x0000000c0d0e7389 */ /* 0x00006400000c000b */
[----:B01----:R-:W-:Y:S01]  /*1b560*/  ENDCOLLECTIVE ;  /* 0x000000000000791b */ /* 0x003fe20003800000 */
.L_x_5220:
[----:B------:R-:W-:Y:S05]  /*1b570*/  BRA `(.L_x_5221) ;  /* 0xffffffb800347947 */ /* 0x000fea000383ffff */
.L_x_5110:
[----:B0-----:R-:W-:-:S04]  /*1b580*/  IMAD.U32 R3, RZ, RZ, UR38 ;  /* 0x00000026ff037e24 */ /* 0x001fc8000f8e00ff */
[----:B------:R0:W3:Y:S03]  /*1b590*/  SYNCS.PHASECHK.TRANS64.TRYWAIT P0, [R3+URZ+0x38820], R2 ;  /* 0x03882002030075a7 */ /* 0x0000e6000800017f */
[----:B---3--:R-:W-:Y:S05]  /*1b5a0*/  @!P0 NANOSLEEP.SYNCS 0x989680 ;  /* 0x009896800000895d */ /* 0x008fea0003900000 */
[----:B------:R-:W3:Y:S02]  /*1b5b0*/  @!P0 SYNCS.PHASECHK.TRANS64 P0, [R3+URZ+0x38820], R2 ;  /* 0x03882002030085a7 */ /* 0x000ee4000800007f */
[----:B---3--:R-:W-:Y:S05]  /*1b5c0*/  @!P0 BRA `(.L_x_5110) ;  /* 0xfffffffc00ec8947 */ /* 0x008fea000383ffff */
[----:B------:R-:W-:Y:S05]  /*1b5d0*/  BRA `(.L_x_5222) ;  /* 0xffffffb800dc7947 */ /* 0x000fea000383ffff */
.L_x_5113:
[----:B0-----:R-:W-:-:S04]  /*1b5e0*/  IMAD.U32 R3, RZ, RZ, UR38 ;  /* 0x00000026ff037e24 */ /* 0x001fc8000f8e00ff */
[----:B------:R0:W3:Y:S03]  /*1b5f0*/  SYNCS.PHASECHK.TRANS64.TRYWAIT P0, [R3+URZ+0x38860], R2 ;  /* 0x03886002030075a7 */ /* 0x0000e6000800017f */
[----:B---3--:R-:W-:Y:S05]  /*1b600*/  @!P0 NANOSLEEP.SYNCS 0x989680 ;  /* 0x009896800000895d */ /* 0x008fea0003900000 */
[----:B------:R-:W3:Y:S02]  /*1b610*/  @!P0 SYNCS.PHASECHK.TRANS64 P0, [R3+URZ+0x38860], R2 ;  /* 0x03886002030085a7 */ /* 0x000ee4000800007f */
[----:B---3--:R-:W-:Y:S05]  /*1b620*/  @!P0 BRA `(.L_x_5113) ;  /* 0xfffffffc00ec8947 */ /* 0x008fea000383ffff */
[----:B------:R-:W-:Y:S05]  /*1b630*/  BRA `(.L_x_5223) ;  /* 0xffffffb800e87947 */ /* 0x000fea000383ffff */
.L_x_5129:
[----:B-1----:R-:W-:-:S04]  /*1b640*/  IMAD.U32 R3, RZ, RZ, UR38 ;  /* 0x00000026ff037e24 */ /* 0x002fc8000f8e00ff */
[----:B------:R1:W3:Y:S03]  /*1b650*/  SYNCS.PHASECHK.TRANS64.TRYWAIT P0, [R3+URZ+0x38848], R2 ;  /* 0x03884802030075a7 */ /* 0x0002e6000800017f */
[----:B---3--:R-:W-:Y:S05]  /*1b660*/  @!P0 NANOSLEEP.SYNCS 0x989680 ;  /* 0x009896800000895d */ /* 0x008fea0003900000 */
[----:B------:R-:W3:Y:S02]  /*1b670*/  @!P0 SYNCS.PHASECHK.TRANS64 P0, [R3+URZ+0x38848], R2 ;  /* 0x03884802030085a7 */ /* 0x000ee4000800007f */
[----:B---3--:R-:W-:Y:S05]  /*1b680*/  @!P0 BRA `(.L_x_5129) ;  /* 0xfffffffc00ec8947 */ /* 0x008fea000383ffff */
[----:B------:R-:W-:Y:S05]  /*1b690*/  BRA `(.L_x_5224) ;  /* 0xffffffc400b47947 */ /* 0x000fea000383ffff */
.L_x_5134:
[----:B01----:R-:W-:-:S04]  /*1b6a0*/  IMAD.U32 R3, RZ, RZ, UR38 ;  /* 0x00000026ff037e24 */ /* 0x003fc8000f8e00ff */
[----:B------:R0:W1:Y:S03]  /*1b6b0*/  SYNCS.PHASECHK.TRANS64.TRYWAIT P0, [R3+URZ+0x38868], R2 ;  /* 0x03886802030075a7 */ /* 0x000066000800017f */
[----:B-1----:R-:W-:Y:S05]  /*1b6c0*/  @!P0 NANOSLEEP.SYNCS 0x989680 ;  /* 0x009896800000895d */ /* 0x002fea0003900000 */
[----:B------:R-:W1:Y:S02]  /*1b6d0*/  @!P0 SYNCS.PHASECHK.TRANS64 P0, [R3+URZ+0x38868], R2 ;  /* 0x03886802030085a7 */ /* 0x000e64000800007f */
[----:B-1----:R-:W-:Y:S05]  /*1b6e0*/  @!P0 BRA `(.L_x_5134) ;  /* 0xfffffffc00ec8947 */ /* 0x002fea000383ffff */
[----:B------:R-:W-:Y:S05]  /*1b6f0*/  BRA `(.L_x_5225) ;  /* 0xffffffc800147947 */ /* 0x000fea000383ffff */
.L_x_5149:
[----:B-1----:R-:W-:-:S04]  /*1b700*/  IMAD.U32 R3, RZ, RZ, UR38 ;  /* 0x00000026ff037e24 */ /* 0x002fc8000f8e00ff */
[----:B------:R1:W3:Y:S03]  /*1b710*/  SYNCS.PHASECHK.TRANS64.TRYWAIT P0, [R3+URZ+0x38840], R2 ;  /* 0x03884002030075a7 */ /* 0x0002e6000800017f */
[----:B---3--:R-:W-:Y:S05]  /*1b720*/  @!P0 NANOSLEEP.SYNCS 0x989680 ;  /* 0x009896800000895d */ /* 0x008fea0003900000 */
[----:B------:R-:W3:Y:S02]  /*1b730*/  @!P0 SYNCS.PHASECHK.TRANS64 P0, [R3+URZ+0x38840], R2 ;  /* 0x03884002030085a7 */ /* 0x000ee4000800007f */
[----:B---3--:R-:W-:Y:S05]  /*1b740*/  @!P0 BRA `(.L_x_5149) ;  /* 0xfffffffc00ec8947 */ /* 0x008fea000383ffff */
[----:B------:R-:W-:Y:S05]  /*1b750*/  BRA `(.L_x_5226) ;  /* 0xffffffd000647947 */ /* 0x000fea000383ffff */
.L_x_5154:
[----:B01----:R-:W-:-:S04]  /*1b760*/  IMAD.U32 R3, RZ, RZ, UR38 ;  /* 0x00000026ff037e24 */ /* 0x003fc8000f8e00ff */
[----:B------:R0:W1:Y:S03]  /*1b770*/  SYNCS.PHASECHK.TRANS64.TRYWAIT P0, [R3+URZ+0x38860], R2 ;  /* 0x03886002030075a7 */ /* 0x000066000800017f */
[----:B-1----:R-:W-:Y:S05]  /*1b780*/  @!P0 NANOSLEEP.SYNCS 0x989680 ;  /* 0x009896800000895d */ /* 0x002fea0003900000 */
[----:B------:R-:W1:Y:S02]  /*1b790*/  @!P0 SYNCS.PHASECHK.TRANS64 P0, [R3+URZ+0x38860], R2 ;  /* 0x03886002030085a7 */ /* 0x000e64000800007f */
[----:B-1----:R-:W-:Y:S05]  /*1b7a0*/  @!P0 BRA `(.L_x_5154) ;  /* 0xfffffffc00ec8947 */ /* 0x002fea000383ffff */
[----:B------:R-:W-:Y:S05]  /*1b7b0*/  BRA `(.L_x_5227) ;  /* 0xffffffd000c87947 */ /* 0x000fea000383ffff */
.L_x_5170:
[----:B-1----:R-:W-:-:S04]  /*1b7c0*/  IMAD.U32 R3, RZ, RZ, UR38 ;  /* 0x00000026ff037e24 */ /* 0x002fc8000f8e00ff */
[----:B------:R1:W3:Y:S03]  /*1b7d0*/  SYNCS.PHASECHK.TRANS64.TRYWAIT P0, [R3+URZ+0x38848], R2 ;  /* 0x03884802030075a7 */ /* 0x0002e6000800017f */
[----:B---3--:R-:W-:Y:S05]  /*1b7e0*/  @!P0 NANOSLEEP.SYNCS 0x989680 ;  /* 0x009896800000895d */ /* 0x008fea0003900000 */
[----:B------:R-:W3:Y:S02]  /*1b7f0*/  @!P0 SYNCS.PHASECHK.TRANS64 P0, [R3+URZ+0x38848], R2 ;  /* 0x03884802030085a7 */ /* 0x000ee4000800007f */
[----:B---3--:R-:W-:Y:S05]  /*1b800*/  @!P0 BRA `(.L_x_5170) ;  /* 0xfffffffc00ec8947 */ /* 0x008fea000383ffff */
[----:B------:R-:W-:Y:S05]  /*1b810*/  BRA `(.L_x_5228) ;  /* 0xffffffdc00207947 */ /* 0x000fea000383ffff */
.L_x_5175:
[----:B-1----:R-:W-:-:S04]  /*1b820*/  IMAD.U32 R3, RZ, RZ, UR38 ;  /* 0x00000026ff037e24 */ /* 0x002fc8000f8e00ff */
[----:B------:R1:W3:Y:S03]  /*1b830*/  SYNCS.PHASECHK.TRANS64.TRYWAIT P0, [R3+URZ+0x38868], R2 ;  /* 0x03886802030075a7 */ /* 0x0002e6000800017f */
[----:B---3--:R-:W-:Y:S05]  /*1b840*/  @!P0 NANOSLEEP.SYNCS 0x989680 ;  /* 0x009896800000895d */ /* 0x008fea0003900000 */
[----:B------:R-:W3:Y:S02]  /*1b850*/  @!P0 SYNCS.PHASECHK.TRANS64 P0, [R3+URZ+0x38868], R2 ;  /* 0x03886802030085a7 */ /* 0x000ee4000800007f */
[----:B---3--:R-:W-:Y:S05]  /*1b860*/  @!P0 BRA `(.L_x_5175) ;  /* 0xfffffffc00ec8947 */ /* 0x008fea000383ffff */
[----:B------:R-:W-:Y:S05]  /*1b870*/  BRA `(.L_x_5229) ;  /* 0xffffffdc00847947 */ /* 0x000fea000383ffff */
.L_x_5186:
[----:B-1----:R1:W3:Y:S02]  /*1b880*/  SYNCS.PHASECHK.TRANS64.TRYWAIT P0, [R2+URZ+0x38820], R9 ;  /* 0x03882009020075a7 */ /* 0x0022e4000800017f */
[----:B---3--:R-:W-:Y:S05]  /*1b890*/  @!P0 NANOSLEEP.SYNCS 0x989680 ;  /* 0x009896800000895d */ /* 0x008fea0003900000 */
[----:B------:R-:W3:Y:S02]  /*1b8a0*/  @!P0 SYNCS.PHASECHK.TRANS64 P0, [R2+URZ+0x38820], R9 ;  /* 0x03882009020085a7 */ /* 0x000ee4000800007f */
[----:B---3--:R-:W-:Y:S05]  /*1b8b0*/  @!P0 BRA `(.L_x_5186) ;  /* 0xfffffffc00f08947 */ /* 0x008fea000383ffff */
[----:B------:R-:W-:Y:S05]  /*1b8c0*/  BRA `(.L_x_5230) ;  /* 0xffffffe400747947 */ /* 0x000fea000383ffff */
.L_x_5187:
        /* <DEDUP_REMOVED lines=11> */
.L_x_5232:
[----:B------:R-:W-:Y:S05]  /*1b980*/  BSYNC B0 ;  /* 0x0000000000007941 */ /* 0x000fea0003800000 */
.L_x_5231:
[----:B------:R-:W-:Y:S05]  /*1b990*/  BRA `(.L_x_5233) ;  /* 0xffffffe400587947 */ /* 0x000fea000383ffff */
.L_x_5188:
[----:B------:R-:W-:Y:S01]  /*1b9a0*/  BSSY B0, `(.L_x_5234) ;  /* 0x0000006000007945 */ /* 0x000fe20003800000 */
[----:B------:R-:W-:-:S07]  /*1b9b0*/  IMAD.MOV.U32 R15, RZ, RZ, -0x1 ;  /* 0xffffffffff0f7424 */ /* 0x000fce00078e00ff */
[----:B012---:R-:W-:Y:S05]  /*1b9c0*/  WARPSYNC.COLLECTIVE R15, `(.L_x_5235) ;  /* 0x000000000f0c7348 */ /* 0x007fea0003c00000 */
[----:B------:R-:W-:Y:S02]  /*1b9d0*/  ELECT P6, UR62, PT ;  /* 0x00000000003e782f */ /* 0x000fe400038c0000 */
[----:B------:R-:W-:Y:S01]  /*1b9e0*/  MOV R14, UR62 ;  /* 0x0000003e000e7c02 */ /* 0x000fe20008000f00 */
[----:B012---:R-:W-:Y:S10]  /*1b9f0*/  ENDCOLLECTIVE ;  /* 0x000000000000791b */ /* 0x007ff40003800000 */
.L_x_5235:
[----:B------:R-:W-:Y:S05]  /*1ba00*/  BSYNC B0 ;  /* 0x0000000000007941 */ /* 0x000fea0003800000 */
.L_x_5234:
[----:B------:R-:W-:Y:S05]  /*1ba10*/  BRA `(.L_x_5236) ;  /* 0xffffffe4004c7947 */ /* 0x000fea000383ffff */
.L_x_5190:
[----:B--2---:R2:W3:Y:S02]  /*1ba20*/  SYNCS.PHASECHK.TRANS64.TRYWAIT P0, [R7+URZ], R4 ;  /* 0x00000004070075a7 */ /* 0x0044e4000800017f */
[----:B---3--:R-:W-:Y:S05]  /*1ba30*/  @!P0 NANOSLEEP.SYNCS 0x989680 ;  /* 0x009896800000895d */ /* 0x008fea0003900000 */
[----:B------:R-:W3:Y:S02]  /*1ba40*/  @!P0 SYNCS.PHASECHK.TRANS64 P0, [R7+URZ], R4 ;  /* 0x00000004070085a7 */ /* 0x000ee4000800007f */
[----:B---3--:R-:W-:Y:S05]  /*1ba50*/  @!P0 BRA `(.L_x_5190) ;  /* 0xfffffffc00f08947 */ /* 0x008fea000383ffff */
[----:B------:R-:W-:Y:S05]  /*1ba60*/  BRA `(.L_x_5237) ;  /* 0xffffffe400887947 */ /* 0x000fea000383ffff */
.L_x_5191:
[----:B---3--:R3:W4:Y:S02]  /*1ba70*/  SYNCS.PHASECHK.TRANS64.TRYWAIT P0, [R5+URZ], R0 ;  /* 0x00000000050075a7 */ /* 0x008724000800017f */
[----:B----4-:R-:W-:Y:S05]  /*1ba80*/  @!P0 NANOSLEEP.SYNCS 0x989680 ;  /* 0x009896800000895d */ /* 0x010fea0003900000 */
[----:B------:R-:W4:Y:S02]  /*1ba90*/  @!P0 SYNCS.PHASECHK.TRANS64 P0, [R5+URZ], R0 ;  /* 0x00000000050085a7 */ /* 0x000f24000800007f */
[----:B----4-:R-:W-:Y:S05]  /*1baa0*/  @!P0 BRA `(.L_x_5191) ;  /* 0xfffffffc00f08947 */ /* 0x010fea000383ffff */
[----:B------:R-:W-:Y:S05]  /*1bab0*/  BRA `(.L_x_5238) ;  /* 0xffffffe4007c7947 */ /* 0x000fea000383ffff */
.L_x_5193:
[----:B-1----:R1:W3:Y:S02]  /*1bac0*/  SYNCS.PHASECHK.TRANS64.TRYWAIT P0, [R5+URZ], R4 ;  /* 0x00000004050075a7 */ /* 0x0022e4000800017f */
[----:B---3--:R-:W-:Y:S05]  /*1bad0*/  @!P0 NANOSLEEP.SYNCS 0x989680 ;  /* 0x009896800000895d */ /* 0x008fea0003900000 */
[----:B------:R-:W3:Y:S02]  /*1bae0*/  @!P0 SYNCS.PHASECHK.TRANS64 P0, [R5+URZ], R4 ;  /* 0x00000004050085a7 */ /* 0x000ee4000800007f */
[----:B---3--:R-:W-:Y:S05]  /*1baf0*/  @!P0 BRA `(.L_x_5193) ;  /* 0xfffffffc00f08947 */ /* 0x008fea000383ffff */
[----:B------:R-:W-:Y:S05]  /*1bb00*/  BRA `(.L_x_5239) ;  /* 0xffffffe400807947 */ /* 0x000fea000383ffff */
.L_x_5240:
        /* <DEDUP_REMOVED lines=15> */
.L_x_15003:


//--------------------- .text._ZN7cutlass13device_kernelIN5flash11enable_sm90INS1_16FlashAttnFwdSm90INS1_25CollectiveMainloopFwdSm90ILi2EN4cute5tupleIJNS5_1CILi1EEES8_S8_EEENS6_IJNS7_ILi64EEESA_SA_EEELi512ENS_10bfloat16_tEfNS_4arch4Sm90ELb0ELb1ELb0ELb1ELb0ELb0ELb0ELb0ELb0ELb1ELb1ELb0EEENS1_21CollectiveEpilogueFwdINS6_IJSA_NS7_ILi512EEESA_EEES9_SC_SE_Li256ELb1ELb1ELb1ELb0EEENS1_36VarlenDynamicPersistentTileSchedulerILi64ELi64ELi256ELi128ELb1ELb1ELb1ELb1ELb0ELb1EEEEEEEEEvNT_6ParamsE --------------------------
	.section	.text._ZN7cutlass13device_kernelIN5flash11enable_sm90INS1_16FlashAttnFwdSm90INS1_25CollectiveMainloopFwdSm90ILi2EN4cute5tupleIJNS5_1CILi1EEES8_S8_EEENS6_IJNS7_ILi64EEESA_SA_EEELi512ENS_10bfloat16_tEfNS_4arch4Sm90ELb0ELb1ELb0ELb1ELb0ELb0ELb0ELb0ELb0ELb1ELb1ELb0EEENS1_21CollectiveEpilogueFwdINS6_IJSA_NS7_ILi512EEESA_EEES9_SC_SE_Li256ELb1ELb1ELb1ELb0EEENS1_36VarlenDynamicPersistentTileSchedulerILi64ELi64ELi256ELi128ELb1ELb1ELb1ELb1ELb0ELb1EEEEEEEEEvNT_6ParamsE,"ax",@progbits
	.align	128
.text._ZN7cutlass13device_kernelIN5flash11enable_sm90INS1_16FlashAttnFwdSm90INS1_25CollectiveMainloopFwdSm90ILi2EN4cute5tupleIJNS5_1CILi1EEES8_S8_EEENS6_IJNS7_ILi64EEESA_SA_EEELi512ENS_10bfloat16_tEfNS_4arch4Sm90ELb0ELb1ELb0ELb1ELb0ELb0ELb0ELb0ELb0ELb1ELb1ELb0EEENS1_21CollectiveEpilogueFwdINS6_IJSA_NS7_ILi512EEESA_EEES9_SC_SE_Li256ELb1ELb1ELb1ELb0EEENS1_36VarlenDynamicPersistentTileSchedulerILi64ELi64ELi256ELi128ELb1ELb1ELb1ELb1ELb0ELb1EEEEEEEEEvNT_6ParamsE:
        .type           _ZN7cutlass13device_kernelIN5flash11enable_sm90INS1_16FlashAttnFwdSm90INS1_25CollectiveMainloopFwdSm90ILi2EN4cute5tupleIJNS5_1CILi1EEES8_S8_EEENS6_IJNS7_ILi64EEESA_SA_EEELi512ENS_10bfloat16_tEfNS_4arch4Sm90ELb0ELb1ELb0ELb1ELb0ELb0ELb0ELb0ELb0ELb1ELb1ELb0EEENS1_21CollectiveEpilogueFwdINS6_IJSA_NS7_ILi512EEESA_EEES9_SC_SE_Li256ELb1ELb1ELb1ELb0EEENS1_36VarlenDynamicPersistentTileSchedulerILi64ELi64ELi256ELi128ELb1ELb1ELb1ELb1ELb0ELb1EEEEEEEEEvNT_6ParamsE,@function
        .size           _ZN7cutlass13device_kernelIN5flash11enable_sm90INS1_16FlashAttnFwdSm90INS1_25CollectiveMainloopFwdSm90ILi2EN4cute5tupleIJNS5_1CILi1EEES8_S8_EEENS6_IJNS7_ILi64EEESA_SA_EEELi512ENS_10bfloat16_tEfNS_4arch4Sm90ELb0ELb1ELb0ELb1ELb0ELb0ELb0ELb0ELb0ELb1ELb1ELb0EEENS1_21CollectiveEpilogueFwdINS6_IJSA_NS7_ILi512EEESA_EEES9_SC_SE_Li256ELb1ELb1ELb1ELb0EEENS1_36VarlenDynamicPersistentTileSchedulerILi64ELi64ELi256ELi128ELb1ELb1ELb1ELb1ELb0ELb1EEEEEEEEEvNT_6ParamsE,(.L_x_15004 - _ZN7cutlass13device_kernelIN5flash11enable_sm90INS1_16FlashAttnFwdSm90INS1_25CollectiveMainloopFwdSm90ILi2EN4cute5tupleIJNS5_1CILi1EEES8_S8_EEENS6_IJNS7_ILi64EEESA_SA_EEELi512ENS_10bfloat16_tEfNS_4arch4Sm90ELb0ELb1ELb0ELb1ELb0ELb0ELb0ELb0ELb0ELb1ELb1ELb0EEENS1_21CollectiveEpilogueFwdINS6_IJSA_NS7_ILi512EEESA_EEES9_SC_SE_Li256ELb1ELb1ELb1ELb0EEENS1_36VarlenDynamicPersistentTileSchedulerILi64ELi64ELi256ELi128ELb1ELb1ELb1ELb1ELb0ELb1EEEEEEEEEvNT_6ParamsE)
        .other          _ZN7cutlass13device_kernelIN5flash11enable_sm90INS1_16FlashAttnFwdSm90INS1_25CollectiveMainloopFwdSm90ILi2EN4cute5tupleIJNS5_1CILi1EEES8_S8_EEENS6_IJNS7_ILi64EEESA_SA_EEELi512ENS_10bfloat16_tEfNS_4arch4Sm90ELb0ELb1ELb0ELb1ELb0ELb0ELb0ELb0ELb0ELb1ELb1ELb0EEENS1_21CollectiveEpilogueFwdINS6_IJSA_NS7_ILi512EEESA_EEES9_SC_SE_Li256ELb1ELb1ELb1ELb0EEENS1_36VarlenDynamicPersistentTileSchedulerILi64ELi64ELi256ELi128ELb1ELb1ELb1ELb1ELb0ELb1EEEEEEEEEvNT_6ParamsE,@"STO_CUDA_ENTRY STV_DEFAULT"
_ZN7cutlass13device_kernelIN5flash11enable_sm90INS1_16FlashAttnFwdSm90INS1_25CollectiveMainloopFwdSm90ILi2EN4cute5tupleIJNS5_1CILi1EEES8_S8_EEENS6_IJNS7_ILi64EEESA_SA_EEELi512ENS_10bfloat16_tEfNS_4arch4Sm90ELb0ELb1ELb0ELb1ELb0ELb0ELb0ELb0ELb0ELb1ELb1ELb0EEENS1_21CollectiveEpilogueFwdINS6_IJSA_NS7_ILi512EEESA_EEES9_SC_SE_Li256ELb1ELb1ELb1ELb0EEENS1_36VarlenDynamicPersistentTileSchedulerILi64ELi64ELi256ELi128ELb1ELb1ELb1ELb1ELb0ELb1EEEEEEEEEvNT_6ParamsE:
        /* <DEDUP_REMOVED lines=18> */
.L_x_5242:
[----:B------:R-:W-:Y:S05]  /*0120*/  BSYNC B0 ;  /* 0x0000000000007941 */ /* 0x000fea0003800000 */
.L_x_5241:
        /* <DEDUP_REMOVED lines=37> */
.L_x_5243:
        /* <DEDUP_REMOVED lines=22> */
.L_x_5244:
        /* <DEDUP_REMOVED lines=18> */
.L_x_5245:
        /* <DEDUP_REMOVED lines=22> */
.L_x_5246:
        /* <DEDUP_REMOVED lines=22> */
.L_x_5247:
[----:B------:R-:W-:Y:S01]  /*08c0*/  PLOP3.LUT P0, PT, PT, PT, UP0, 0x80, 0x0 ;  /* 0x000000000000781c */ /* 0x000fe20003f0f008 */
[----:B------:R-:W-:Y:S01]  /*08d0*/  UMOV UR36, 0x1 ;  /* 0x0000000100247882 */ /* 0x000fe20000000000 */
[----:B------:R-:W-:Y:S01]  /*08e0*/  NOP ;  /* 0x0000000000007918 */ /* 0x000fe20000000000 */
[----:B------:R-:W-:Y:S01]  /*08f0*/  USEL UR36, UR36, 0x2, !UP0 ;  /* 0x0000000224247887 */ /* 0x000fe2000c000000 */
[----:B------:R-:W-:Y:S01]  /*0900*/  ULDC.64 UR40, c[0x0][0x208] ;  /* 0x0000820000287ab9 */ /* 0x000fe20000000a00 */
[----:B012-4-:R-:W-:Y:S08]  /*0910*/  BAR.SYNC.DEFER_BLOCKING 0x0 ;  /* 0x0000000000007b1d */ /* 0x017ff00000010000 */
[----:B------:R-:W-:Y:S05]  /*0920*/  @!P0 BRA `(.L_x_5248) ;  /* 0x0000011800d08947 */ /* 0x000fea0003800000 */
.L_x_5249:
        /* <DEDUP_REMOVED lines=25> */
[----:B------:R-:W-:Y:S01]  /*0ac0*/  R2UR UR5, R9 ;  /* 0x00000000090572ca */ /* 0x000fe200000e0000 */
[----:B------:R-:W-:Y:S01]  /*0ad0*/  UMOV UR37, URZ ;  /* 0x0000003f00257c82 */ /* 0x000fe20008000000 */
        /* <DEDUP_REMOVED lines=9> */
[----:B------:R-:W-:Y:S01]  /*0b70*/  IMAD.IADD R10, R6, 0x1, -R11 ;  /* 0x00000001060a7824 */ /* 0x000fe200078e0a0b */
[----:B------:R-:W-:Y:S02]  /*0b80*/  SHF.R.S32.HI R7, RZ, 0x1f, R2 ;  /* 0x0000001fff077819 */ /* 0x000fe40000011402 */
[----:B------:R-:W-:Y:S01]  /*0b90*/  LEA.HI R2, R0, R5, RZ, 0x1 ;  /* 0x0000000500027211 */ /* 0x000fe200078f08ff */
[----:B------:R-:W-:Y:S01]  /*0ba0*/  IMAD.IADD R0, R6, 0x1, -R3 ;  /* 0x0000000106007824 */ /* 0x000fe200078e0a03 */
[----:B------:R-:W-:Y:S02]  /*0bb0*/  LEA.HI R7, R7, R4, RZ, 0x2 ;  /* 0x0000000407077211 */ /* 0x000fe400078f10ff */
[----:B------:R-:W-:Y:S02]  /*0bc0*/  LOP3.LUT R2, R2, 0x1ffffffe, RZ, 0xc0, !PT ;  /* 0x1ffffffe02027812 */ /* 0x000fe400078ec0ff */
[----:B------:R-:W-:-:S02]  /*0bd0*/  SHF.R.S32.HI R3, RZ, 0x1f, R0 ;  /* 0x0000001fff037819 */ /* 0x000fc40000011400 */
[----:B------:R-:W-:Y:S01]  /*0be0*/  SHF.R.S32.HI R225, RZ, 0x7, R8 ;  /* 0x00000007ffe17819 */ /* 0x000fe20000011408 */
[----:B------:R-:W-:Y:S01]  /*0bf0*/  IMAD.IADD R2, R5, 0x1, -R2 ;  /* 0x0000000105027824 */ /* 0x000fe200078e0a02 */
[----:B------:R-:W-:Y:S02]  /*0c00*/  LEA.HI R5, R3, R0, RZ, 0x3 ;  /* 0x0000000003057211 */ /* 0x000fe400078f18ff */
[----:B------:R-:W-:Y:S01]  /*0c10*/  LOP3.LUT R7, R7, 0x3ffffc, RZ, 0xc0, !PT ;  /* 0x003ffffc07077812 */ /* 0x000fe200078ec0ff */
[----:B------:R-:W-:Y:S01]  /*0c20*/  IMAD R12, R225, 0x100, R0 ;  /* 0x00000100e10c7824 */ /* 0x000fe200078e0200 */
[----:B------:R-:W-:Y:S01]  /*0c30*/  LOP3.LUT R9, R8, 0xffffff80, RZ, 0xc0, !PT ;  /* 0xffffff8008097812 */ /* 0x000fe200078ec0ff */
[----:B------:R-:W-:Y:S01]  /*0c40*/  IMAD.SHL.U32 R2, R2, 0x8, RZ ;  /* 0x0000000802027824 */ /* 0x000fe200078e00ff */
[----:B------:R-:W-:Y:S01]  /*0c50*/  LOP3.LUT R187, R224, 0xfffffff8, RZ, 0xc0, !PT ;  /* 0xfffffff8e0bb7812 */ /* 0x000fe200078ec0ff */
[----:B------:R-:W-:Y:S01]  /*0c60*/  IMAD.IADD R7, R4, 0x1, -R7 ;  /* 0x0000000104077824 */ /* 0x000fe200078e0a07 */
[C---:B------:R-:W-:Y:S01]  /*0c70*/  LOP3.LUT R11, R5.reuse, 0xfffffff8, RZ, 0xc0, !PT ;  /* 0xfffffff8050b7812 */ /* 0x040fe200078ec0ff */
[----:B------:R-:W-:Y:S01]  /*0c80*/  IMAD.SHL.U32 R5, R5, 0x40, RZ ;  /* 0x0000004005057824 */ /* 0x000fe200078e00ff */
[----:B------:R-:W-:Y:S01]  /*0c90*/  LEA.HI R8, R8, R225, RZ, 0x1 ;  /* 0x000000e108087211 */ /* 0x000fe200078f08ff */
[C---:B------:R-:W-:Y:S01]  /*0ca0*/  IMAD.IADD R9, R6.reuse, 0x1, -R9 ;  /* 0x0000000106097824 */ /* 0x040fe200078e0a09 */
[----:B------:R-:W-:Y:S01]  /*0cb0*/  SHF.R.S32.HI R224, RZ, 0x3, R224 ;  /* 0x00000003ffe07819 */ /* 0x000fe200000114e0 */
[----:B------:R-:W-:Y:S01]  /*0cc0*/  IMAD.IADD R187, R6, 0x1, -R187 ;  /* 0x0000000106bb7824 */ /* 0x000fe200078e0abb */
[----:B------:R-:W-:Y:S01]  /*0cd0*/  LEA.HI R6, R10, R10, RZ, 0x1 ;  /* 0x0000000a0a067211 */ /* 0x000fe200078f08ff */
[----:B------:R-:W-:Y:S01]  /*0ce0*/  IMAD.IADD R11, R0, 0x1, -R11 ;  /* 0x00000001000b7824 */ /* 0x000fe200078e0a0b */
[----:B------:R-:W-:Y:S01]  /*0cf0*/  LOP3.LUT R8, R8, 0xfffffe, RZ, 0xc0, !PT ;  /* 0x00fffffe08087812 */ /* 0x000fe200078ec0ff */
[----:B------:R-:W-:Y:S01]  /*0d00*/  IMAD R15, R7, 0x10, R12 ;  /* 0x00000010070f7824 */ /* 0x000fe200078e020c */
[----:B------:R-:W-:Y:S01]  /*0d10*/  LOP3.LUT R7, R5, 0x7ffffe00, RZ, 0xc0, !PT ;  /* 0x7ffffe0005077812 */ /* 0x000fe200078ec0ff */
[----:B------:R-:W-:Y:S01]  /*0d20*/  IMAD.SHL.U32 R5, R11, 0x40, RZ ;  /* 0x000000400b057824 */ /* 0x000fe200078e00ff */
[----:B------:R-:W-:Y:S01]  /*0d30*/  LOP3.LUT R3, R6, 0x1ffffffe, RZ, 0xc0, !PT ;  /* 0x1ffffffe06037812 */ /* 0x000fe200078ec0ff */
[----:B------:R-:W-:Y:S01]  /*0d40*/  IMAD.IADD R8, R225, 0x1, -R8 ;  /* 0x00000001e1087824 */ /* 0x000fe200078e0a08 */
[----:B------:R-:W-:Y:S01]  /*0d50*/  SHF.R.S32.HI R6, RZ, 0x1f, R9 ;  /* 0x0000001fff067819 */ /* 0x000fe20000011409 */
[----:B------:R-:W-:Y:S01]  /*0d60*/  IMAD R7, R4, 0x400, R7 ;  /* 0x0000040004077824 */ /* 0x000fe200078e0207 */
[----:B------:R-:W-:Y:S01]  /*0d70*/  LOP3.LUT R5, R5, 0x1c0, RZ, 0xc0, !PT ;  /* 0x000001c005057812 */ /* 0x000fe200078ec0ff */
[----:B------:R-:W-:Y:S01]  /*0d80*/  IMAD.IADD R13, R10, 0x1, -R3 ;  /* 0x000000010a0d7824 */ /* 0x000fe200078e0a03 */
[----:B------:R-:W-:Y:S01]  /*0d90*/  LEA.HI R3, R6, R9, RZ, 0x2 ;  /* 0x0000000906037211 */ /* 0x000fe200078f10ff */
[--C-:B------:R-:W-:Y:S01]  /*0da0*/  IMAD.U32 R4, R15, 0x40, R2.reuse ;  /* 0x000000400f047824 */ /* 0x100fe200078e0002 */
[----:B------:R-:W-:Y:S01]  /*0db0*/  LOP3.LUT R2, R5, 0x8, R2, 0xf8, !PT ;  /* 0x0000000805027812 */ /* 0x000fe200078ef802 */
[----:B------:R-:W-:Y:S01]  /*0dc0*/  IMAD.SHL.U32 R185, R187, 0x8, RZ ;  /* 0x00000008bbb97824 */ /* 0x000fe200078e00ff */
[----:B------:R-:W-:-:S02]  /*0dd0*/  SHF.R.U32.HI R5, RZ, 0x3, R5 ;  /* 0x00000003ff057819 */ /* 0x000fc40000011605 */
[----:B------:R-:W-:Y:S01]  /*0de0*/  LOP3.LUT R10, R3, 0x7ffffffc, RZ, 0xc0, !PT ;  /* 0x7ffffffc030a7812 */ /* 0x000fe200078ec0ff */
[----:B------:R0:W-:Y:S01]  /*0df0*/  STL [R1+0x54], R4 ;  /* 0x0000540401007387 */ /* 0x0001e20000100800 */
[--C-:B------:R-:W-:Y:S01]  /*0e00*/  SHF.R.S32.HI R0, RZ, 0x2, R3.reuse ;  /* 0x00000002ff007819 */ /* 0x100fe20000011403 */
[----:B------:R-:W-:Y:S01]  /*0e10*/  VIADD R192, R185, 0x40 ;  /* 0x00000040b9c07836 */ /* 0x000fe20000000000 */
[----:B------:R-:W-:Y:S01]  /*0e20*/  LOP3.LUT R2, R2, R5, RZ, 0x3c, !PT ;  /* 0x0000000502027212 */ /* 0x000fe200078e3cff */
[----:B------:R-:W-:Y:S01]  /*0e30*/  IMAD.IADD R10, R9, 0x1, -R10 ;  /* 0x00000001090a7824 */ /* 0x000fe200078e0a0a */
[----:B------:R-:W-:Y:S02]  /*0e40*/  SHF.R.S32.HI R3, RZ, 0x1f, R3 ;  /* 0x0000001fff037819 */ /* 0x000fe40000011403 */
[----:B------:R-:W-:Y:S01]  /*0e50*/  R2P PR, R11, 0x6 ;  /* 0x000000060b007804 */ /* 0x000fe20000000000 */
[----:B------:R-:W-:Y:S01]  /*0e60*/  IMAD.IADD R7, R7, 0x1, R2 ;  /* 0x0000000107077824 */ /* 0x000fe200078e0202 */
[----:B------:R-:W-:Y:S01]  /*0e70*/  LEA.HI R3, R3, R0, RZ, 0x3 ;  /* 0x0000000003037211 */ /* 0x000fe200078f18ff */
[----:B0-----:R-:W-:Y:S01]  /*0e80*/  IMAD.SHL.U32 R4, R8, 0x100, RZ ;  /* 0x0000010008047824 */ /* 0x001fe200078e00ff */
[----:B------:R-:W-:Y:S01]  /*0e90*/  LEA.HI R6, R6, R9, RZ, 0x5 ;  /* 0x0000000906067211 */ /* 0x000fe200078f28ff */
[----:B------:R-:W-:Y:S01]  /*0ea0*/  IMAD.SHL.U32 R2, R10, 0x2, RZ ;  /* 0x000000020a027824 */ /* 0x000fe200078e00ff */
[----:B------:R-:W-:-:S02]  /*0eb0*/  LOP3.LUT R3, R3, 0xfffffff8, RZ, 0xc0, !PT ;  /* 0xfffffff803037812 */ /* 0x000fc400078ec0ff */
[----:B------:R-:W-:Y:S01]  /*0ec0*/  LEA R19, R7, UR46, 0x1 ;  /* 0x0000002e07137c11 */ /* 0x000fe2000f8e08ff */
[----:B------:R-:W-:Y:S01]  /*0ed0*/  IMAD.IADD R17, R2, 0x1, R4 ;  /* 0x0000000102117824 */ /* 0x000fe200078e0204 */
[----:B------:R-:W-:Y:S01]  /*0ee0*/  SHF.R.S32.HI R6, RZ, 0x5, R6 ;  /* 0x00000005ff067819 */ /* 0x000fe20000011406 */
[----:B------:R-:W-:Y:S01]  /*0ef0*/  IMAD.IADD R3, R0, 0x1, -R3 ;  /* 0x0000000100037824 */ /* 0x000fe200078e0a03 */
[----:B------:R0:W-:Y:S01]  /*0f00*/  STL [R1+0x50], R4 ;  /* 0x0000500401007387 */ /* 0x0001e20000100800 */
[C---:B------:R-:W-:Y:S01]  /*0f10*/  VIADD R223, R17.reuse, 0x8 ;  /* 0x0000000811df7836 */ /* 0x040fe20000000000 */
[----:B------:R-:W-:Y:S01]  /*0f20*/  SHF.R.S32.HI R0, RZ, 0x1f, R17 ;  /* 0x0000001fff007819 */ /* 0x000fe20000011411 */
[----:B------:R-:W-:Y:S01]  /*0f30*/  VIADD R222, R17, 0x10 ;  /* 0x0000001011de7836 */ /* 0x000fe20000000000 */
[----:B------:R-:W-:Y:S01]  /*0f40*/  SEL R23, R23, 0xffffffe0, !P1 ;  /* 0xffffffe017177807 */ /* 0x000fe20004800000 */
[C---:B------:R-:W-:Y:S01]  /*0f50*/  VIADD R221, R17.reuse, 0x18 ;  /* 0x0000001811dd7836 */ /* 0x040fe20000000000 */
[----:B------:R-:W-:Y:S01]  /*0f60*/  SHF.R.S32.HI R0, RZ, 0x1f, R223 ;  /* 0x0000001fff007819 */ /* 0x000fe200000114df */
[----:B------:R-:W-:-:S02]  /*0f70*/  VIADD R220, R17, 0x20 ;  /* 0x0000002011dc7836 */ /* 0x000fc40000000000 */
[C---:B------:R-:W-:Y:S01]  /*0f80*/  VIADD R219, R17.reuse, 0x28 ;  /* 0x0000002811db7836 */ /* 0x040fe20000000000 */
[----:B0-----:R-:W-:Y:S01]  /*0f90*/  SHF.R.S32.HI R4, RZ, 0x1f, R222 ;  /* 0x0000001fff047819 */ /* 0x001fe200000114de */
[C---:B------:R-:W-:Y:S01]  /*0fa0*/  VIADD R218, R17.reuse, 0x30 ;  /* 0x0000003011da7836 */ /* 0x040fe20000000000 */
[----:B------:R-:W-:Y:S01]  /*0fb0*/  SHF.R.S32.HI R0, RZ, 0x1f, R220 ;  /* 0x0000001fff007819 */ /* 0x000fe200000114dc */
[C---:B------:R-:W-:Y:S01]  /*0fc0*/  VIADD R217, R17.reuse, 0x38 ;  /* 0x0000003811d97836 */ /* 0x040fe20000000000 */
[----:B------:R-:W-:Y:S01]  /*0fd0*/  SHF.R.S32.HI R4, RZ, 0x1f, R219 ;  /* 0x0000001fff047819 */ /* 0x000fe200000114db */
[C---:B------:R-:W-:Y:S02]  /*0fe0*/  VIADD R216, R17.reuse, 0x40 ;  /* 0x0000004011d87836 */ /* 0x040fe40000000000 */
[C---:B------:R-:W-:Y:S01]  /*0ff0*/  VIADD R215, R17.reuse, 0x48 ;  /* 0x0000004811d77836 */ /* 0x040fe20000000000 */
[----:B------:R-:W-:Y:S01]  /*1000*/  SHF.R.S32.HI R0, RZ, 0x1f, R217 ;  /* 0x0000001fff007819 */ /* 0x000fe200000114d9 */
[----:B------:R-:W-:Y:S01]  /*1010*/  VIADD R214, R17, 0x50 ;  /* 0x0000005011d67836 */ /* 0x000fe20000000000 */
[----:B------:R-:W-:Y:S01]  /*1020*/  SHF.R.S32.HI R4, RZ, 0x1f, R216 ;  /* 0x0000001fff047819 */ /* 0x000fe200000114d8 */
[----:B------:R-:W-:-:S02]  /*1030*/  VIADD R184, R19, 0x26800 ;  /* 0x0002680013b87836 */ /* 0x000fc40000000000 */
[----:B------:R-:W-:Y:S01]  /*1040*/  IMAD R16, R6, 0x10, R3 ;  /* 0x0000001006107824 */ /* 0x000fe200078e0203 */
        /* <DEDUP_REMOVED lines=49> */
[----:B------:R-:W-:Y:S01]  /*1360*/  IMAD R186, R13, 0x8, R16 ;  /* 0x000000080dba7824 */ /* 0x000fe200078e0210 */
[----:B------:R-:W-:Y:S01]  /*1370*/  SHF.R.S32.HI R226, RZ, 0x1f, R193 ;  /* 0x0000001fffe27819 */ /* 0x000fe200000114c1 */
[----:B------:R-:W-:-:S07]  /*1380*/  IMAD.IADD R23, R23, 0x1, R22 ;  /* 0x0000000117177824 */ /* 0x000fce00078e0216 */
.L_x_5362:
[----:B------:R-:W-:Y:S02]  /*1390*/  ULDC.64 UR8, c[0x0][0xa28] ;  /* 0x00028a0000087ab9 */ /* 0x000fe40000000a00 */
[----:B------:R-:W-:-:S04]  /*13a0*/  UISETP.NE.U32.AND UP0, UPT, UR8, URZ, UPT ;  /* 0x0000003f0800728c */ /* 0x000fc8000bf05070 */
[----:B------:R-:W-:-:S03]  /*13b0*/  UISETP.NE.AND.EX UP0, UPT, UR9, URZ, UPT, UP0 ;  /* 0x0000003f0900728c */ /* 0x000fc6000bf05300 */
[----:B------:R-:W-:Y:S02]  /*13c0*/  ULDC.64 UR8, c[0x0][0xa18] ;  /* 0x0002860000087ab9 */ /* 0x000fe40000000a00 */
[----:B------:R-:W-:Y:S01]  /*13d0*/  UISETP.NE.U32.AND UP1, UPT, UR8, URZ, UPT ;  /* 0x0000003f0800728c */ /* 0x000fe2000bf25070 */
[----:B------:R-:W-:-:S03]  /*13e0*/  PLOP3.LUT P0, PT, PT, PT, UP0, 0x80, 0x0 ;  /* 0x000000000000781c */ /* 0x000fc60003f0f008 */
[----:B------:R-:W-:-:S03]  /*13f0*/  UISETP.NE.AND.EX UP1, UPT, UR9, URZ, UPT, UP1 ;  /* 0x0000003f0900728c */ /* 0x000fc6000bf25310 */
[----:B------:R-:W-:Y:S02]  /*1400*/  @UP0 ULDC.64 UR8, c[0x0][0xa28] ;  /* 0x00028a0000080ab9 */ /* 0x000fe40000000a00 */
[----:B------:R-:W-:Y:S01]  /*1410*/  @UP0 UIMAD.WIDE UR8, UR6, 0x4, UR8 ;  /* 0x00000004060808a5 */ /* 0x000fe2000f8e0208 */
[----:B------:R-:W-:-:S05]  /*1420*/  PLOP3.LUT P2, PT, PT, PT, UP1, 0x80, 0x0 ;  /* 0x000000000000781c */ /* 0x000fca0003f4f018 */
[----:B------:R-:W-:Y:S01]  /*1430*/  @UP1 ULDC.64 UR10, c[0x0][0xa18] ;  /* 0x00028600000a1ab9 */ /* 0x000fe20000000a00 */
[----:B0-23--:R-:W-:Y:S02]  /*1440*/  IMAD.U32 R4, RZ, RZ, UR8 ;  /* 0x00000008ff047e24 */ /* 0x00dfe4000f8e00ff */
[----:B----4-:R-:W-:Y:S01]  /*1450*/  IMAD.U32 R5, RZ, RZ, UR9 ;  /* 0x00000009ff057e24 */ /* 0x010fe2000f8e00ff */
[----:B------:R-:W-:Y:S02]  /*1460*/  @UP1 UIMAD.WIDE UR8, UR6, 0x4, UR10 ;  /* 0x00000004060818a5 */ /* 0x000fe4000f8e020a */
[----:B------:R-:W-:Y:S02]  /*1470*/  ULOP3.LUT UR4, UR7, 0xff000000, URZ, 0xc0, !UPT ;  /* 0xff00000007047892 */ /* 0x000fe4000f8ec03f */
[----:B------:R-:W2:Y:S01]  /*1480*/  @P0 LDG.E R4, desc[UR40][R4.64] ;  /* 0x0000002804040981 */ /* 0x000ea2000c1e1900 */
[----:B------:R-:W-:Y:S01]  /*1490*/  ULDC.64 UR10, c[0x0][0xa20] ;  /* 0x00028800000a7ab9 */ /* 0x000fe20000000a00 */
[----:B-1----:R-:W-:-:S02]  /*14a0*/  IMAD.U32 R6, RZ, RZ, UR8 ;  /* 0x00000008ff067e24 */ /* 0x002fc4000f8e00ff */
[----:B------:R-:W-:Y:S01]  /*14b0*/  IMAD.U32 R7, RZ, RZ, UR9 ;  /* 0x00000009ff077e24 */ /* 0x000fe2000f8e00ff */
[----:B------:R-:W-:-:S04]  /*14c0*/  ULDC.64 UR8, c[0x0][0x418] ;  /* 0x0001060000087ab9 */ /* 0x000fc80000000a00 */
[----:B------:R-:W3:Y:S01]  /*14d0*/  @P2 LDG.E R6, desc[UR40][R6.64] ;  /* 0x0000002806062981 */ /* 0x000ee2000c1e1900 */
[----:B------:R-:W-:Y:S01]  /*14e0*/  UISETP.NE.U32.AND UP0, UPT, UR8, URZ, UPT ;  /* 0x0000003f0800728c */ /* 0x000fe2000bf05070 */
[----:B------:R-:W-:Y:S01]  /*14f0*/  ISETP.NE.U32.AND P1, PT, RZ, UR10, PT ;  /* 0x0000000aff007c0c */ /* 0x000fe2000bf25070 */
[----:B------:R-:W-:Y:S02]  /*1500*/  ULOP3.LUT UR45, UR7, 0xff0000, URZ, 0xc0, !UPT ;  /* 0x00ff0000072d7892 */ /* 0x000fe4000f8ec03f */
[----:B------:R-:W-:Y:S01]  /*1510*/  UISETP.NE.AND.EX UP0, UPT, UR9, URZ, UPT, UP0 ;  /* 0x0000003f0900728c */ /* 0x000fe2000bf05300 */
[----:B------:R-:W-:Y:S01]  /*1520*/  ISETP.NE.AND.EX P1, PT, RZ, UR11, PT, P1 ;  /* 0x0000000bff007c0c */ /* 0x000fe2000bf25310 */
[----:B------:R-:W-:Y:S01]  /*1530*/  ULDC UR8, c[0x0][0x424] ;  /* 0x0001090000087ab9 */ /* 0x000fe20000000800 */
[----:B------:R-:W-:Y:S02]  /*1540*/  USHF.R.U32.HI UR4, URZ, 0x8, UR4 ;  /* 0x000000083f047899 */ /* 0x000fe40008011604 */
[----:B------:R-:W-:Y:S01]  /*1550*/  USEL UR8, UR8, 0x1, UP0 ;  /* 0x0000000108087887 */ /* 0x000fe20008000000 */
[----:B------:R-:W-:Y:S01]  /*1560*/  ULDC UR9, c[0x0][0x2f0] ;  /* 0x0000bc0000097ab9 */ /* 0x000fe20000000800 */
[----:B------:R-:W-:Y:S01]  /*1570*/  UMOV UR49, URZ ;  /* 0x0000003f00317c82 */ /* 0x000fe20008000000 */
[----:B------:R-:W-:Y:S01]  /*1580*/  ULEA.HI UR45, UR45, UR4, URZ, 0x10 ;  /* 0x000000042d2d7291 */ /* 0x000fe2000f8f803f */
[----:B------:R-:W-:Y:S01]  /*1590*/  ULDC UR51, c[0x0][0x288] ;  /* 0x0000a20000337ab9 */ /* 0x000fe20000000800 */
[----:B------:R-:W-:-:S02]  /*15a0*/  UIMAD UR4, UR8, UR9, URZ ;  /* 0x00000009080472a4 */ /* 0x000fc4000f8e023f */
[----:B------:R-:W-:Y:S01]  /*15b0*/  ULOP3.LUT UR44, UR7, 0xffff, URZ, 0xc0, !UPT ;  /* 0x0000ffff072c7892 */ /* 0x000fe2000f8ec03f */
[----:B--2---:R-:W-:Y:S02]  /*15c0*/  @P0 R2UR UR49, R4 ;  /* 0x00000000043102ca */ /* 0x004fe400000e0000 */
        /* <DEDUP_REMOVED lines=15> */
.L_x_5250:
[----:B------:R-:W-:Y:S01]  /*16c0*/  UMOV UR43, UR6 ;  /* 0x00000006002b7c82 */ /* 0x000fe20008000000 */
[----:B------:R-:W-:Y:S05]  /*16d0*/  @!P1 BRA `(.L_x_5251) ;  /* 0x00000000001c9947 */ /* 0x000fea0003800000 */
[----:B------:R-:W-:Y:S02]  /*16e0*/  ULDC.64 UR8, c[0x0][0xa20] ;  /* 0x0002880000087ab9 */ /* 0x000fe40000000a00 */
[----:B------:R-:W-:-:S06]  /*16f0*/  UIMAD.WIDE UR6, UR6, 0x4, UR8 ;  /* 0x00000004060678a5 */ /* 0x000fcc000f8e0208 */
[----:B------:R-:W-:Y:S02]  /*1700*/  IMAD.U32 R4, RZ, RZ, UR6 ;  /* 0x00000006ff047e24 */ /* 0x000fe4000f8e00ff */
[----:B------:R-:W-:-:S05]  /*1710*/  IMAD.U32 R5, RZ, RZ, UR7 ;  /* 0x00000007ff057e24 */ /* 0x000fca000f8e00ff */
[----:B------:R-:W2:Y:S02]  /*1720*/  LDG.E R4, desc[UR40][R4.64] ;  /* 0x0000002804047981 */ /* 0x000ea4000c1e1900 */
[----:B--2---:R-:W-:Y:S01]  /*1730*/  R2UR UR4, R4 ;  /* 0x00000000040472ca */ /* 0x004fe200000e0000 */
[----:B------:R-:W-:-:S14]  /*1740*/  BRA `(.L_x_5252) ;  /* 0x0000000000347947 */ /* 0x000fdc0003800000 */
.L_x_5251:
        /* <DEDUP_REMOVED lines=13> */
.L_x_5252:
[----:B------:R-:W-:Y:S02]  /*1820*/  UISETP.NE.AND UP0, UPT, UR47, 0x1, UPT ;  /* 0x000000012f00788c */ /* 0x000fe4000bf05270 */
[----:B------:R-:W-:Y:S02]  /*1830*/  UIADD3 UR49, UR4, -UR49, URZ ;  /* 0x8000003104317290 */ /* 0x000fe4000fffe03f */
[----:B------:R-:W-:Y:S02]  /*1840*/  USHF.L.U32 UR42, UR5, 0x6, URZ ;  /* 0x00000006052a7899 */ /* 0x000fe4000800063f */
[----:B------:R-:W-:Y:S01]  /*1850*/  UIADD3 UR4, UR49, 0x3f, URZ ;  /* 0x0000003f31047890 */ /* 0x000fe2000fffe03f */
[----:B------:R-:W-:-:S03]  /*1860*/  PLOP3.LUT P0, PT, PT, PT, UP0, 0x80, 0x0 ;  /* 0x000000000000781c */ /* 0x000fc60003f0f008 */
[----:B------:R-:W-:-:S04]  /*1870*/  USHF.R.S32.HI UR6, URZ, 0x1f, UR4 ;  /* 0x0000001f3f067899 */ /* 0x000fc80008011404 */
[----:B------:R-:W-:-:S04]  /*1880*/  ULEA.HI UR6, UR6, UR4, URZ, 0x6 ;  /* 0x0000000406067291 */ /* 0x000fc8000f8f303f */
[----:B------:R-:W-:Y:S02]  /*1890*/  USHF.R.S32.HI UR6, URZ, 0x6, UR6 ;  /* 0x000000063f067899 */ /* 0x000fe40008011406 */
[----:B------:R-:W-:Y:S10]  /*18a0*/  @!P0 BRA `(.L_x_5253) ;  /* 0x0000002400108947 */ /* 0x000ff40003800000 */
[----:B------:R-:W-:Y:S01]  /*18b0*/  ULDC UR4, c[0x0][0x448] ;  /* 0x0001120000047ab9 */ /* 0x000fe20000000800 */
[----:B------:R-:W-:Y:S02]  /*18c0*/  UIADD3 UR7, UR42, 0x3f, URZ ;  /* 0x0000003f2a077890 */ /* 0x000fe4000fffe03f */
[----:B------:R-:W-:Y:S02]  /*18d0*/  UISETP.NE.AND UP0, UPT, UR4, 0x1, UPT ;  /* 0x000000010400788c */ /* 0x000fe4000bf05270 */
[----:B------:R-:W-:Y:S01]  /*18e0*/  UIADD3 UR10, UR49, 0x1, -UR51 ;  /* 0x00000001310a7890 */ /* 0x000fe2000fffe833 */
[----:B------:R-:W-:Y:S02]  /*18f0*/  ULDC.64 UR4, c[0x0][0x9e0] ;  /* 0x0002780000047ab9 */ /* 0x000fe40000000a00 */
[----:B------:R-:W-:-:S06]  /*1900*/  UISETP.GE.AND UP1, UPT, UR5, 0x1, UPT ;  /* 0x000000010500788c */ /* 0x000fcc000bf26270 */
        /* <DEDUP_REMOVED lines=18> */
.L_x_5255:
[----:B------:R-:W-:-:S11]  /*1a30*/  UISETP.NE.AND UP1, UPT, UR5, 0x1, UPT ;  /* 0x000000010500788c */ /* 0x000fd6000bf25270 */
[----:B------:R-:W-:Y:S02]  /*1a40*/  @UP1 ULDC.64 UR10, c[0x0][0x9e8] ;  /* 0x00027a00000a1ab9 */ /* 0x000fe40000000a00 */
[----:B------:R-:W-:-:S04]  /*1a50*/  UIMAD.WIDE.U32 UR8, UR7, UR10, URZ ;  /* 0x0000000a070872a5 */ /* 0x000fc8000f8e003f */
[----:B------:R-:W-:-:S12]  /*1a60*/  @UP1 USHF.R.U32.HI UR7, URZ, UR11, UR9 ;  /* 0x0000000b3f071299 */ /* 0x000fd80008011609 */
.L_x_5256:
[----:B------:R-:W-:-:S04]  /*1a70*/  UIMAD UR7, UR7, UR5, UR5 ;  /* 0x00000005070772a4 */ /* 0x000fc8000f8e0205 */
[----:B------:R-:W-:-:S04]  /*1a80*/  UISETP.LT.AND UP1, UPT, UR4, UR7, UPT ;  /* 0x000000070400728c */ /* 0x000fc8000bf21270 */
[----:B------:R-:W-:-:S12]  /*1a90*/  USEL UR4, UR4, UR7, UP1 ;  /* 0x0000000704047287 */ /* 0x000fd80008800000 */
.L_x_5254:
[----:B------:R-:W-:Y:S01]  /*1aa0*/  UIADD3 UR4, UR4, 0x3f, URZ ;  /* 0x0000003f04047890 */ /* 0x000fe2000fffe03f */
[----:B------:R-:W-:Y:S01]  /*1ab0*/  @UP0 ULDC UR8, c[0x0][0x44c] ;  /* 0x0001130000080ab9 */ /* 0x000fe20000000800 */
[----:B------:R-:W-:Y:S02]  /*1ac0*/  @UP0 ULDC UR10, c[0x0][0x450] ;  /* 0x00011400000a0ab9 */ /* 0x000fe40000000800 */
[----:B------:R-:W-:Y:S02]  /*1ad0*/  USHF.R.S32.HI UR7, URZ, 0x1f, UR4 ;  /* 0x0000001f3f077899 */ /* 0x000fe40008011404 */
[----:B------:R-:W-:Y:S02]  /*1ae0*/  UIMAD.WIDE.U32 UR8, UR42, UR8, URZ ;  /* 0x000000082a0872a5 */ /* 0x000fe4000f8e003f */
[----:B------:R-:W-:-:S03]  /*1af0*/  ULEA.HI UR7, UR7, UR4, URZ, 0x6 ;  /* 0x0000000407077291 */ /* 0x000fc6000f8f303f */
[----:B------:R-:W-:Y:S01]  /*1b00*/  UMOV UR4, UR42 ;  /* 0x0000002a00047c82 */ /* 0x000fe20008000000 */
[----:B------:R-:W-:Y:S02]  /*1b10*/  @UP0 USHF.R.U32.HI UR4, URZ, UR10, UR9 ;  /* 0x0000000a3f040299 */ /* 0x000fe40008011609 */
[----:B------:R-:W-:Y:S02]  /*1b20*/  USHF.R.S32.HI UR7, URZ, 0x6, UR7 ;  /* 0x000000063f077899 */ /* 0x000fe40008011407 */
[----:B------:R-:W-:Y:S02]  /*1b30*/  UIADD3 UR49, UR4, UR49, -UR51 ;  /* 0x0000003104317290 */ /* 0x000fe4000fffe833 */
[----:B------:R-:W-:Y:S01]  /*1b40*/  UISETP.LT.AND UP0, UPT, UR6, UR7, UPT ;  /* 0x000000070600728c */ /* 0x000fe2000bf01270 */
[----:B------:R-:W-:-:S03]  /*1b50*/  ULDC UR4, c[0x0][0x9dc] ;  /* 0x0002770000047ab9 */ /* 0x000fc60000000800 */
        /* <DEDUP_REMOVED lines=13> */
.L_x_5258:
[----:B------:R-:W-:-:S11]  /*1c30*/  UISETP.NE.AND UP0, UPT, UR5, 0x1, UPT ;  /* 0x000000010500788c */ /* 0x000fd6000bf05270 */
[----:B------:R-:W-:Y:S02]  /*1c40*/  @UP0 ULDC.64 UR10, c[0x0][0x9e8] ;  /* 0x00027a00000a0ab9 */ /* 0x000fe40000000a00 */
[----:B------:R-:W-:-:S04]  /*1c50*/  UIMAD.WIDE.U32 UR6, UR49, UR10, URZ ;  /* 0x0000000a310672a5 */ /* 0x000fc8000f8e003f */
[----:B------:R-:W-:-:S12]  /*1c60*/  @UP0 USHF.R.U32.HI UR49, URZ, UR11, UR7 ;  /* 0x0000000b3f310299 */ /* 0x000fd80008011607 */
.L_x_5259:
[----:B------:R-:W-:-:S04]  /*1c70*/  UIMAD UR5, UR49, UR5, URZ ;  /* 0x00000005310572a4 */ /* 0x000fc8000f8e023f */
[----:B------:R-:W-:-:S04]  /*1c80*/  UISETP.LT.AND UP0, UPT, UR4, UR5, UPT ;  /* 0x000000050400728c */ /* 0x000fc8000bf01270 */
[----:B------:R-:W-:-:S12]  /*1c90*/  USEL UR4, UR4, UR5, !UP0 ;  /* 0x0000000504047287 */ /* 0x000fd8000c000000 */
.L_x_5257:
[----:B------:R-:W-:Y:S02]  /*1ca0*/  USHF.R.S32.HI UR5, URZ, 0x1f, UR4 ;  /* 0x0000001f3f057899 */ /* 0x000fe40008011404 */
[----:B------:R-:W-:Y:S02]  /*1cb0*/  ULOP3.LUT UR20, UR45, 0xff, URZ, 0xc0, !UPT ;  /* 0x000000ff2d147892 */ /* 0x000fe4000f8ec03f */
[----:B------:R-:W-:-:S03]  /*1cc0*/  ULEA.HI UR5, UR5, UR4, URZ, 0x6 ;  /* 0x0000000405057291 */ /* 0x000fc6000f8f303f */
[----:B------:R-:W-:Y:S01]  /*1cd0*/  UMOV UR4, URZ ;  /* 0x0000003f00047c82 */ /* 0x000fe20008000000 */
[----:B------:R-:W-:-:S04]  /*1ce0*/  USHF.R.S32.HI UR5, URZ, 0x6, UR5 ;  /* 0x000000063f057899 */ /* 0x000fc80008011405 */
[----:B------:R-:W-:-:S04]  /*1cf0*/  UISETP.LT.AND UP0, UPT, URZ, UR5, UPT ;  /* 0x000000053f00728c */ /* 0x000fc8000bf01270 */
[----:B------:R-:W-:-:S04]  /*1d00*/  USEL UR10, URZ, UR5, !UP0 ;  /* 0x000000053f0a7287 */ /* 0x000fc8000c000000 */
[----:B------:R-:W-:-:S06]  /*1d10*/  UISETP.GT.AND UP0, UPT, UR9, UR10, UPT ;  /* 0x0000000a0900728c */ /* 0x000fcc000bf04270 */
[----:B------:R-:W-:-:S13]  /*1d20*/  PLOP3.LUT P0, PT, PT, PT, UP0, 0x80, 0x0 ;  /* 0x000000000000781c */ /* 0x000fda0003f0f008 */
[----:B------:R-:W-:Y:S05]  /*1d30*/  @!P0 BRA `(.L_x_5260) ;  /* 0x0000000000948947 */ /* 0x000fea0003800000 */
[----:B------:R-:W-:-:S04]  /*1d40*/  USHF.R.U32.HI UR11, URZ, 0x10, UR45 ;  /* 0x000000103f0b7899 */ /* 0x000fc8000801162d */
[----:B------:R-:W-:-:S11]  /*1d50*/  UISETP.NE.AND UP0, UPT, UR11, URZ, UPT ;  /* 0x0000003f0b00728c */ /* 0x000fd6000bf05270 */
[----:B------:R-:W-:Y:S02]  /*1d60*/  @!UP0 ULDC UR11, c[0x0][0x9f0] ;  /* 0x00027c00000b8ab9 */ /* 0x000fe40000000800 */
        /* <DEDUP_REMOVED lines=9> */
[----:B------:R-:W-:-:S05]  /*1e00*/  IABS R5, R5 ;  /* 0x0000000500057213 */ /* 0x000fca0000000000 */
[----:B------:R-:W0:Y:S01]  /*1e10*/  I2F.RP R0, UR12 ;  /* 0x0000000c00007d06 */ /* 0x000e220008209400 */
[----:B------:R-:W-:-:S05]  /*1e20*/  IMAD.MOV.U32 R4, RZ, RZ, R5 ;  /* 0x000000ffff047224 */ /* 0x000fca00078e0005 */
[----:B------:R-:W-:Y:S02]  /*1e30*/  R2UR UR8, R4 ;  /* 0x00000000040872ca */ /* 0x000fe400000e0000 */
        /* <DEDUP_REMOVED lines=21> */
.L_x_5260:
[----:B------:R-:W-:Y:S01]  /*1f90*/  UIMAD UR20, UR20, UR4, UR10 ;  /* 0x00000004141472a4 */ /* 0x000fe2000f8e020a */
[----:B------:R-:W-:Y:S01]  /*1fa0*/  IMAD.U32 R0, RZ, RZ, UR9 ;  /* 0x00000009ff007e24 */ /* 0x000fe2000f8e00ff */
[----:B------:R-:W-:Y:S01]  /*1fb0*/  PLOP3.LUT P0, PT, PT, PT, PT, 0x80, 0x0 ;  /* 0x000000000000781c */ /* 0x000fe20003f0f070 */
[----:B------:R-:W-:Y:S01]  /*1fc0*/  IMAD.U32 R3, RZ, RZ, UR4 ;  /* 0x00000004ff037e24 */ /* 0x000fe2000f8e00ff */
[----:B------:R-:W-:Y:S01]  /*1fd0*/  CS2R R150, SRZ ;  /* 0x0000000000967805 */ /* 0x000fe2000001ff00 */
[----:B------:R-:W-:Y:S01]  /*1fe0*/  IMAD.MOV.U32 R12, RZ, RZ, RZ ;  /* 0x000000ffff0c7224 */ /* 0x000fe200078e00ff */
[----:B------:R-:W-:Y:S02]  /*1ff0*/  CS2R R148, SRZ ;  /* 0x0000000000947805 */ /* 0x000fe4000001ff00 */
[----:B------:R-:W-:Y:S02]  /*2000*/  CS2R R146, SRZ ;  /* 0x0000000000927805 */ /* 0x000fe4000001ff00 */
[----:B------:R-:W-:Y:S01]  /*2010*/  VIADDMNMX R0, R3, UR20, R0, PT ;  /* 0x0000001403007c46 */ /* 0x000fe2000b800100 */
[----:B------:R-:W-:Y:S01]  /*2020*/  IMAD.MOV.U32 R3, RZ, RZ, RZ ;  /* 0x000000ffff037224 */ /* 0x000fe200078e00ff */
[----:B------:R-:W-:-:S02]  /*2030*/  CS2R R144, SRZ ;  /* 0x0000000000907805 */ /* 0x000fc4000001ff00 */
[----:B------:R-:W-:Y:S02]  /*2040*/  CS2R R142, SRZ ;  /* 0x00000000008e7805 */ /* 0x000fe4000001ff00 */
[----:B------:R-:W-:Y:S02]  /*2050*/  R2UR UR22, R0 ;  /* 0x00000000001672ca */ /* 0x000fe400000e0000 */
        /* <DEDUP_REMOVED lines=12> */
[----:B------:R-:W-:Y:S01]  /*2120*/  UISETP.GT.AND UP0, UPT, UR22, UR20, UPT ;  /* 0x000000141600728c */ /* 0x000fe2000bf04270 */
[----:B------:R-:W-:Y:S02]  /*2130*/  CS2R R116, SRZ ;  /* 0x0000000000747805 */ /* 0x000fe4000001ff00 */
[----:B------:R-:W-:Y:S02]  /*2140*/  CS2R R114, SRZ ;  /* 0x0000000000727805 */ /* 0x000fe4000001ff00 */
[----:B------:R-:W-:Y:S02]  /*2150*/  CS2R R112, SRZ ;  /* 0x0000000000707805 */ /* 0x000fe4000001ff00 */
[----:B------:R-:W-:-:S02]  /*2160*/  CS2R R110, SRZ ;  /* 0x00000000006e7805 */ /* 0x000fc4000001ff00 */
[----:B------:R-:W-:Y:S02]  /*2170*/  CS2R R108, SRZ ;  /* 0x00000000006c7805 */ /* 0x000fe4000001ff00 */
[----:B------:R-:W-:Y:S02]  /*2180*/  PLOP3.LUT P1, PT, PT, PT, UP0, 0x80, 0x0 ;  /* 0x000000000000781c */ /* 0x000fe40003f2f008 */
        /* <DEDUP_REMOVED lines=44> */
[----:B------:R-:W-:Y:S02]  /*2450*/  ISETP.NE.AND P0, PT, RZ, UR47, PT ;  /* 0x0000002fff007c0c */ /* 0x000fe4000bf05270 */
[----:B0-----:R-:W-:Y:S01]  /*2460*/  R2UR UR4, R0 ;  /* 0x00000000000472ca */ /* 0x001fe200000e0000 */
[----:B------:R-:W-:-:S05]  /*2470*/  IMAD.MOV.U32 R0, RZ, RZ, 0x1 ;  /* 0x00000001ff007424 */ /* 0x000fca00078e00ff */
[----:B------:R-:W-:-:S04]  /*2480*/  SEL R0, R0, 0x2, !P0 ;  /* 0x0000000200007807 */ /* 0x000fc80004000000 */
[----:B------:R-:W-:-:S03]  /*2490*/  LOP3.LUT R0, R0, 0x1, RZ, 0xfc, !PT ;  /* 0x0000000100007812 */ /* 0x000fc600078efcff */
[----:B------:R-:W-:Y:S01]  /*24a0*/  ULEA.HI UR5, UR4, UR4, URZ, 0x1 ;  /* 0x0000000404057291 */ /* 0x000fe2000f8f083f */
[----:B------:R-:W-:-:S03]  /*24b0*/  ISETP.NE.AND P0, PT, R0, 0x3, PT ;  /* 0x000000030000780c */ /* 0x000fc60003f05270 */
        /* <DEDUP_REMOVED lines=9> */
.L_x_5262:
[----:B------:R-:W-:Y:S01]  /*2550*/  ULEA UR23, UR37, UR46, 0x3 ;  /* 0x0000002e25177291 */ /* 0x000fe2000f8e183f */
[----:B------:R-:W-:-:S05]  /*2560*/  IMAD.U32 R0, RZ, RZ, UR38 ;  /* 0x00000026ff007e24 */ /* 0x000fca000f8e00ff */
[----:B------:R-:W-:-:S04]  /*2570*/  SHF.L.U32 R0, R0, 0x1f, RZ ;  /* 0x0000001f00007819 */ /* 0x000fc800000006ff */
[----:B------:R-:W0:Y:S02]  /*2580*/  SYNCS.PHASECHK.TRANS64.TRYWAIT P1, [UR23+0x28c50], R0 ;  /* 0x028c5000ff0075a7 */ /* 0x000e240008020157 */
[----:B0-----:R-:W-:Y:S05]  /*2590*/  @!P1 BRA `(.L_x_5263) ;  /* 0x0000017c005c9947 */ /* 0x001fea0003800000 */
.L_x_5513:
        /* <DEDUP_REMOVED lines=9> */
[----:B------:R-:W-:-:S02]  /*2630*/  UIADD3 UR6, UR18, 0x80, URZ ;  /* 0x0000008012067890 */ /* 0x000fc4000fffe03f */
[----:B------:R-:W-:Y:S01]  /*2640*/  ULOP3.LUT UR16, UR4, 0x10000, URZ, 0xfc, !UPT ;  /* 0x0001000004107892 */ /* 0x000fe2000f8efc3f */
[----:B------:R-:W-:Y:S01]  /*2650*/  UMOV UR7, 0x40000040 ;  /* 0x4000004000077882 */ /* 0x000fe20000000000 */
[----:B------:R-:W-:Y:S02]  /*2660*/  UMOV UR5, 0x40000040 ;  /* 0x4000004000057882 */ /* 0x000fe40000000000 */
[----:B------:R-:W-:Y:S02]  /*2670*/  UIADD3 UR4, UR16, 0x2, URZ ;  /* 0x0000000210047890 */ /* 0x000fe4000fffe03f */
[----:B------:R-:W-:Y:S02]  /*2680*/  UIADD3 UR10, UR18, 0x100, URZ ;  /* 0x00000100120a7890 */ /* 0x000fe4000fffe03f */
[----:B------:R-:W-:Y:S01]  /*2690*/  UIADD3 UR8, UR16, 0x4, URZ ;  /* 0x0000000410087890 */ /* 0x000fe2000fffe03f */
[----:B------:R-:W-:Y:S01]  /*26a0*/  UMOV UR11, 0x40000040 ;  /* 0x40000040000b7882 */ /* 0x000fe20000000000 */
[----:B------:R-:W-:Y:S01]  /*26b0*/  WARPGROUP.ARRIVE ;  /* 0x00000000000079c5 */ /* 0x000fe20000000000 */
[----:B------:R-:W-:Y:S01]  /*26c0*/  UMOV UR9, 0x40000040 ;  /* 0x4000004000097882 */ /* 0x000fe20000000000 */
[----:B------:R-:W-:-:S02]  /*26d0*/  UIADD3 UR14, UR18, 0x180, URZ ;  /* 0x00000180120e7890 */ /* 0x000fc4000fffe03f */
[----:B------:R-:W-:Y:S02]  /*26e0*/  UIADD3 UR12, UR16, 0x6, URZ ;  /* 0x00000006100c7890 */ /* 0x000fe4000fffe03f */
[----:B------:R-:W-:Y:S01]  /*26f0*/  HGMMA.64x256x16.F32.BF16 R24, gdesc[UR16].tnspB, RZ, !UPT, gsb0 ;  /* 0x43e00000101879f0 */ /* 0x000fe2000c0018ff */
[----:B------:R-:W-:Y:S01]  /*2700*/  UMOV UR15, 0x40000040 ;  /* 0x40000040000f7882 */ /* 0x000fe20000000000 */
        /* <DEDUP_REMOVED lines=9> */
[----:B------:R-:W-:-:S06]  /*27a0*/  UISETP.GE.AND UP0, UPT, UR6, UR20, UPT ;  /* 0x000000140600728c */ /* 0x000fcc000bf06270 */
[----:B------:R-:W-:Y:S01]  /*27b0*/  PLOP3.LUT P1, PT, PT, PT, UP0, 0x80, 0x0 ;  /* 0x000000000000781c */ /* 0x000fe20003f2f008 */
        /* <DEDUP_REMOVED lines=12> */
.L_x_5269:
[----:B------:R-:W-:Y:S01]  /*2880*/  BAR.SYNC.DEFER_BLOCKING 0xe, 0x100 ;  /* 0x0384000000007b1d */ /* 0x000fe20000010000 */
[----:B------:R-:W-:Y:S01]  /*2890*/  IMAD.U32 R3, RZ, RZ, UR37 ;  /* 0x00000025ff037e24 */ /* 0x000fe2000f8e00ff */
[----:B------:R-:W-:-:S03]  /*28a0*/  UIADD3 UR37, UR37, 0x1, URZ ;  /* 0x0000000125257890 */ /* 0x000fc6000fffe03f */
[----:B01----:R-:W-:Y:S01]  /*28b0*/  IMAD R0, R3, 0x40, R16 ;  /* 0x0000004003007824 */ /* 0x003fe200078e0210 */
[----:B------:R-:W-:Y:S01]  /*28c0*/  UISETP.NE.AND UP0, UPT, UR37, 0x2, UPT ;  /* 0x000000022500788c */ /* 0x000fe2000bf05270 */
[----:B------:R-:W-:Y:S01]  /*28d0*/  UMOV UR6, UR22 ;  /* 0x0000001600067c82 */ /* 0x000fe20008000000 */
[----:B------:R-:W-:Y:S02]  /*28e0*/  UIADD3 UR22, UR22, -0x1, URZ ;  /* 0xffffffff16167890 */ /* 0x000fe4000fffe03f */
[----:B------:R-:W-:Y:S01]  /*28f0*/  LEA R0, R0, UR46, 0x2 ;  /* 0x0000002e00007c11 */ /* 0x000fe2000f8e10ff */
[----:B------:R-:W-:Y:S02]  /*2900*/  UISETP.GT.AND UP1, UPT, UR6, UR20, UPT ;  /* 0x000000140600728c */ /* 0x000fe4000bf24270 */
[----:B------:R-:W-:Y:S02]  /*2910*/  USEL UR6, URZ, 0x1, UP0 ;  /* 0x000000013f067887 */ /* 0x000fe40008000000 */
[----:B------:R-:W-:-:S02]  /*2920*/  USEL UR37, UR37, URZ, UP0 ;  /* 0x0000003f25257287 */ /* 0x000fc40008000000 */
        /* <DEDUP_REMOVED lines=133> */
.L_x_5265:
[----:B------:R-:W-:Y:S01]  /*3180*/  ULEA UR23, UR37, UR46, 0x3 ;  /* 0x0000002e25177291 */ /* 0x000fe2000f8e183f */
[----:B------:R-:W-:-:S05]  /*3190*/  IMAD.U32 R0, RZ, RZ, UR38 ;  /* 0x00000026ff007e24 */ /* 0x000fca000f8e00ff */
[----:B------:R-:W-:-:S04]  /*31a0*/  SHF.L.U32 R0, R0, 0x1f, RZ ;  /* 0x0000001f00007819 */ /* 0x000fc800000006ff */
[----:B------:R0:W1:Y:S01]  /*31b0*/  SYNCS.PHASECHK.TRANS64.TRYWAIT P1, [UR23+0x28c50], R0 ;  /* 0x028c5000ff0075a7 */ /* 0x0000620008020157 */
[----:B------:R-:W-:Y:S05]  /*31c0*/  @!P0 BRA `(.L_x_5266) ;  /* 0x0000000000048947 */ /* 0x000fea0003800000 */
[----:B------:R-:W-:Y:S01]  /*31d0*/  BPT.TRAP 0x1 ;  /* 0x000000040000795c */ /* 0x000fe20000300000 */
.L_x_5266:
[----:B-1----:R-:W-:Y:S05]  /*31e0*/  @P1 BRA `(.L_x_5267) ;  /* 0x0000000000081947 */ /* 0x002fea0003800000 */
[----:B------:R-:W1:Y:S02]  /*31f0*/  SYNCS.PHASECHK.TRANS64.TRYWAIT P1, [UR23+0x28c50], R0 ;  /* 0x028c5000ff0075a7 */ /* 0x000e640008020157 */
[----:B-1----:R-:W-:Y:S05]  /*3200*/  @!P1 BRA `(.L_x_5268) ;  /* 0x0000017000589947 */ /* 0x002fea0003800000 */
.L_x_5267:
[----:B------:R-:W-:Y:S01]  /*3210*/  ULEA UR18, UR37, UR21, 0xc ;  /* 0x0000001525127291 */ /* 0x000fe2000f8e603f */
[----:B------:R-:W-:Y:S01]  /*3220*/  WARPGROUP.ARRIVE ;  /* 0x00000000000079c5 */ /* 0x000fe20000000000 */
[----:B------:R-:W-:Y:S01]  /*3230*/  UMOV UR19, 0x40000040 ;  /* 0x4000004000137882 */ /* 0x000fe20000000000 */
[----:B------:R-:W-:Y:S01]  /*3240*/  UMOV UR7, 0x40000040 ;  /* 0x4000004000077882 */ /* 0x000fe20000000000 */
[----:B------:R-:W-:Y:S01]  /*3250*/  UIADD3 UR6, UR18, 0x80, URZ ;  /* 0x0000008012067890 */ /* 0x000fe2000fffe03f */
[----:B01----:R-:W-:Y:S01]  /*3260*/  IMAD.U32 R0, RZ, RZ, UR23 ;  /* 0x00000017ff007e24 */ /* 0x003fe2000f8e00ff */
[----:B------:R-:W-:Y:S01]  /*3270*/  UIADD3 UR10, UR18, 0x100, URZ ;  /* 0x00000100120a7890 */ /* 0x000fe2000fffe03f */
[----:B------:R-:W-:Y:S01]  /*3280*/  PLOP3.LUT P1, PT, PT, PT, UP1, 0x80, 0x0 ;  /* 0x000000000000781c */ /* 0x000fe20003f2f018 */
[----:B------:R-:W-:Y:S01]  /*3290*/  UMOV UR11, 0x40000040 ;  /* 0x40000040000b7882 */ /* 0x000fe20000000000 */
        /* <DEDUP_REMOVED lines=21> */
.L_x_5264:
[----:B------:R-:W-:Y:S01]  /*33f0*/  BAR.SYNC.DEFER_BLOCKING 0xe, 0x100 ;  /* 0x0384000000007b1d */ /* 0x000fe20000010000 */
[----:B------:R-:W-:Y:S01]  /*3400*/  IMAD.U32 R3, RZ, RZ, UR37 ;  /* 0x00000025ff037e24 */ /* 0x000fe2000f8e00ff */
[----:B------:R-:W-:Y:S01]  /*3410*/  UIADD3 UR37, UR37, 0x1, URZ ;  /* 0x0000000125257890 */ /* 0x000fe2000fffe03f */
[----:B------:R-:W-:Y:S01]  /*3420*/  PLOP3.LUT P0, PT, PT, PT, PT, 0x8, 0x0 ;  /* 0x000000000000781c */ /* 0x000fe20003f0e170 */
[----:B------:R-:W-:Y:S02]  /*3430*/  IMAD.MOV.U32 R12, RZ, RZ, RZ ;  /* 0x000000ffff0c7224 */ /* 0x000fe400078e00ff */
[----:B01----:R-:W-:Y:S01]  /*3440*/  IMAD R0, R3, 0x40, R16 ;  /* 0x0000004003007824 */ /* 0x003fe200078e0210 */
        /* <DEDUP_REMOVED lines=138> */
.L_x_5253:
        /* <DEDUP_REMOVED lines=24> */
.L_x_5271:
[----:B------:R-:W-:-:S11]  /*3e70*/  UISETP.NE.AND UP1, UPT, UR5, 0x1, UPT ;  /* 0x000000010500788c */ /* 0x000fd6000bf25270 */
[----:B------:R-:W-:Y:S02]  /*3e80*/  @UP1 ULDC.64 UR10, c[0x0][0x9e8] ;  /* 0x00027a00000a1ab9 */ /* 0x000fe40000000a00 */
[----:B------:R-:W-:-:S04]  /*3e90*/  UIMAD.WIDE.U32 UR8, UR7, UR10, URZ ;  /* 0x0000000a070872a5 */ /* 0x000fc8000f8e003f */
[----:B------:R-:W-:-:S12]  /*3ea0*/  @UP1 USHF.R.U32.HI UR7, URZ, UR11, UR9 ;  /* 0x0000000b3f071299 */ /* 0x000fd80008011609 */
.L_x_5272:
[----:B------:R-:W-:-:S04]  /*3eb0*/  UIMAD UR7, UR7, UR5, UR5 ;  /* 0x00000005070772a4 */ /* 0x000fc8000f8e0205 */
[----:B------:R-:W-:-:S04]  /*3ec0*/  UISETP.LT.AND UP1, UPT, UR4, UR7, UPT ;  /* 0x000000070400728c */ /* 0x000fc8000bf21270 */
[----:B------:R-:W-:-:S12]  /*3ed0*/  USEL UR4, UR4, UR7, UP1 ;  /* 0x0000000704047287 */ /* 0x000fd80008800000 */
.L_x_5270:
[----:B------:R-:W-:Y:S01]  /*3ee0*/  UIADD3 UR4, UR4, 0x3f, URZ ;  /* 0x0000003f04047890 */ /* 0x000fe2000fffe03f */
[----:B------:R-:W-:Y:S01]  /*3ef0*/  @UP0 ULDC UR8, c[0x0][0x44c] ;  /* 0x0001130000080ab9 */ /* 0x000fe20000000800 */
[----:B------:R-:W-:Y:S02]  /*3f00*/  @UP0 ULDC UR10, c[0x0][0x450] ;  /* 0x00011400000a0ab9 */ /* 0x000fe40000000800 */
[----:B------:R-:W-:Y:S02]  /*3f10*/  USHF.R.S32.HI UR7, URZ, 0x1f, UR4 ;  /* 0x0000001f3f077899 */ /* 0x000fe40008011404 */
[----:B------:R-:W-:Y:S02]  /*3f20*/  UIMAD.WIDE.U32 UR8, UR42, UR8, URZ ;  /* 0x000000082a0872a5 */ /* 0x000fe4000f8e003f */
[----:B------:R-:W-:-:S03]  /*3f30*/  ULEA.HI UR7, UR7, UR4, URZ, 0x6 ;  /* 0x0000000407077291 */ /* 0x000fc6000f8f303f */
[----:B------:R-:W-:Y:S01]  /*3f40*/  UMOV UR4, UR42 ;  /* 0x0000002a00047c82 */ /* 0x000fe20008000000 */
[----:B------:R-:W-:Y:S02]  /*3f50*/  USHF.R.S32.HI UR7, URZ, 0x6, UR7 ;  /* 0x000000063f077899 */ /* 0x000fe40008011407 */
[----:B------:R-:W-:Y:S02]  /*3f60*/  @UP0 USHF.R.U32.HI UR4, URZ, UR10, UR9 ;  /* 0x0000000a3f040299 */ /* 0x000fe40008011609 */
[----:B------:R-:W-:Y:S02]  /*3f70*/  UISETP.LT.AND UP0, UPT, UR6, UR7, UPT ;  /* 0x000000070600728c */ /* 0x000fe4000bf01270 */
[----:B------:R-:W-:Y:S01]  /*3f80*/  UIADD3 UR4, UR4, UR49, -UR51 ;  /* 0x0000003104047290 */ /* 0x000fe2000fffe833 */
        /* <DEDUP_REMOVED lines=14> */
.L_x_5274:
[----:B------:R-:W-:-:S11]  /*4070*/  UISETP.NE.AND UP0, UPT, UR5, 0x1, UPT ;  /* 0x000000010500788c */ /* 0x000fd6000bf05270 */
[----:B------:R-:W-:Y:S02]  /*4080*/  @UP0 ULDC.64 UR10, c[0x0][0x9e8] ;  /* 0x00027a00000a0ab9 */ /* 0x000fe40000000a00 */
[----:B------:R-:W-:-:S04]  /*4090*/  UIMAD.WIDE.U32 UR8, UR4, UR10, URZ ;  /* 0x0000000a040872a5 */ /* 0x000fc8000f8e003f */
[----:B------:R-:W-:-:S12]  /*40a0*/  @UP0 USHF.R.U32.HI UR4, URZ, UR11, UR9 ;  /* 0x0000000b3f040299 */ /* 0x000fd80008011609 */
.L_x_5275:
[----:B------:R-:W-:-:S04]  /*40b0*/  UIMAD UR4, UR4, UR5, URZ ;  /* 0x00000005040472a4 */ /* 0x000fc8000f8e023f */
[----:B------:R-:W-:-:S04]  /*40c0*/  UISETP.LT.AND UP0, UPT, UR7, UR4, UPT ;  /* 0x000000040700728c */ /* 0x000fc8000bf01270 */
[----:B------:R-:W-:-:S12]  /*40d0*/  USEL UR7, UR7, UR4, !UP0 ;  /* 0x0000000407077287 */ /* 0x000fd8000c000000 */
.L_x_5273:
[----:B------:R-:W-:Y:S02]  /*40e0*/  USHF.R.S32.HI UR4, URZ, 0x1f, UR7 ;  /* 0x0000001f3f047899 */ /* 0x000fe40008011407 */
[----:B------:R-:W-:Y:S02]  /*40f0*/  ULOP3.LUT UR10, UR45, 0xff, URZ, 0xc0, !UPT ;  /* 0x000000ff2d0a7892 */ /* 0x000fe4000f8ec03f */
[----:B------:R-:W-:-:S04]  /*4100*/  ULEA.HI UR4, UR4, UR7, URZ, 0x6 ;  /* 0x0000000704047291 */ /* 0x000fc8000f8f303f */
[----:B------:R-:W-:-:S04]  /*4110*/  USHF.R.S32.HI UR4, URZ, 0x6, UR4 ;  /* 0x000000063f047899 */ /* 0x000fc80008011404 */
[----:B------:R-:W-:-:S04]  /*4120*/  UISETP.LT.AND UP0, UPT, URZ, UR4, UPT ;  /* 0x000000043f00728c */ /* 0x000fc8000bf01270 */
[----:B------:R-:W-:-:S03]  /*4130*/  USEL UR48, URZ, UR4, !UP0 ;  /* 0x000000043f307287 */ /* 0x000fc6000c000000 */
[----:B------:R-:W-:Y:S01]  /*4140*/  UMOV UR4, URZ ;  /* 0x0000003f00047c82 */ /* 0x000fe20008000000 */
        /* <DEDUP_REMOVED lines=40> */
.L_x_5276:
        /* <DEDUP_REMOVED lines=103> */
.L_x_5277:
[----:B------:R-:W-:Y:S01]  /*4a40*/  ULEA.HI UR4, UR39, UR39, URZ, 0x1 ;  /* 0x0000002727047291 */ /* 0x000fe2000f8f083f */
[----:B------:R-:W-:Y:S01]  /*4a50*/  IMAD.MOV.U32 R3, RZ, RZ, 0x1 ;  /* 0x00000001ff037424 */ /* 0x000fe200078e00ff */
[----:B------:R-:W-:Y:S02]  /*4a60*/  ISETP.NE.AND P0, PT, RZ, UR47, PT ;  /* 0x0000002fff007c0c */ /* 0x000fe4000bf05270 */
[----:B------:R-:W-:Y:S02]  /*4a70*/  ULOP3.LUT UR4, UR4, 0xfffffffe, URZ, 0xc0, !UPT ;  /* 0xfffffffe04047892 */ /* 0x000fe4000f8ec03f */
[----:B------:R-:W-:Y:S02]  /*4a80*/  SEL R3, R3, 0x2, !P0 ;  /* 0x0000000203037807 */ /* 0x000fe40004000000 */
[----:B------:R-:W-:Y:S02]  /*4a90*/  UIADD3 UR4, UR39, -UR4, URZ ;  /* 0x8000000427047290 */ /* 0x000fe4000fffe03f */
[----:B------:R-:W-:-:S04]  /*4aa0*/  LOP3.LUT R3, R3, 0x1, RZ, 0xfc, !PT ;  /* 0x0000000103037812 */ /* 0x000fc800078efcff */
[----:B------:R-:W-:Y:S01]  /*4ab0*/  IMAD.U32 R0, RZ, RZ, UR4 ;  /* 0x00000004ff007e24 */ /* 0x000fe2000f8e00ff */
[----:B------:R-:W-:-:S04]  /*4ac0*/  ISETP.NE.AND P0, PT, R3, 0x3, PT ;  /* 0x000000030300780c */ /* 0x000fc80003f05270 */
[----:B------:R-:W-:-:S04]  /*4ad0*/  SHF.L.U32 R0, R0, 0x1f, RZ ;  /* 0x0000001f00007819 */ /* 0x000fc800000006ff */
[----:B------:R-:W0:Y:S02]  /*4ae0*/  SYNCS.PHASECHK.TRANS64.TRYWAIT P1, [UR46+0x28c00], R0 ;  /* 0x028c0000ff0075a7 */ /* 0x000e24000802016e */
[----:B0-----:R-:W-:Y:S05]  /*4af0*/  @!P1 BRA `(.L_x_5278) ;  /* 0x0000015800349947 */ /* 0x001fea0003800000 */
.L_x_5514:
[----:B------:R-:W-:Y:S05]  /*4b00*/  @!P0 BRA `(.L_x_5279) ;  /* 0x0000000000048947 */ /* 0x000fea0003800000 */
[----:B------:R-:W-:Y:S01]  /*4b10*/  BPT.TRAP 0x1 ;  /* 0x000000040000795c */ /* 0x000fe20000300000 */
.L_x_5279:
[----:B------:R-:W-:Y:S02]  /*4b20*/  IMAD.U32 R7, RZ, RZ, UR37 ;  /* 0x00000025ff077e24 */ /* 0x000fe4000f8e00ff */
[----:B------:R-:W-:-:S03]  /*4b30*/  IMAD.U32 R8, RZ, RZ, UR38 ;  /* 0x00000026ff087e24 */ /* 0x000fc6000f8e00ff */
[----:B------:R-:W-:Y:S02]  /*4b40*/  LEA R7, R7, UR46, 0x3 ;  /* 0x0000002e07077c11 */ /* 0x000fe4000f8e18ff */
[----:B------:R-:W-:-:S04]  /*4b50*/  SHF.L.U32 R8, R8, 0x1f, RZ ;  /* 0x0000001f08087819 */ /* 0x000fc800000006ff */
[----:B------:R1:W2:Y:S01]  /*4b60*/  SYNCS.PHASECHK.TRANS64.TRYWAIT P1, [R7+URZ+0x28c30], R8 ;  /* 0x028c3008070075a7 */ /* 0x0002a2000802017f */
[----:B------:R-:W-:Y:S05]  /*4b70*/  @!P0 BRA `(.L_x_5280) ;  /* 0x0000000000048947 */ /* 0x000fea0003800000 */
[----:B------:R-:W-:Y:S01]  /*4b80*/  BPT.TRAP 0x1 ;  /* 0x000000040000795c */ /* 0x000fe20000300000 */
.L_x_5280:
[----:B--2---:R-:W-:Y:S05]  /*4b90*/  @P1 BRA `(.L_x_5281) ;  /* 0x0000000000081947 */ /* 0x004fea0003800000 */
[----:B------:R-:W2:Y:S02]  /*4ba0*/  SYNCS.PHASECHK.TRANS64.TRYWAIT P1, [R7+URZ+0x28c30], R8 ;  /* 0x028c3008070075a7 */ /* 0x000ea4000802017f */
[----:B--2---:R-:W-:Y:S05]  /*4bb0*/  @!P1 BRA `(.L_x_5282) ;  /* 0x00000158001c9947 */ /* 0x004fea0003800000 */
.L_x_5281:
        /* <DEDUP_REMOVED lines=15> */
[----:B------:R-:W-:Y:S01]  /*4cb0*/  VIADD R3, R186, UR42 ;  /* 0x0000002aba037c36 */ /* 0x000fe20008000000 */
[----:B------:R-:W-:Y:S01]  /*4cc0*/  UMOV UR7, 0x40000040 ;  /* 0x4000004000077882 */ /* 0x000fe20000000000 */
[----:B------:R-:W-:Y:S01]  /*4cd0*/  UMOV UR5, 0x40000040 ;  /* 0x4000004000057882 */ /* 0x000fe20000000000 */
[----:B------:R-:W-:Y:S01]  /*4ce0*/  ULOP3.LUT UR4, UR4, 0x3fff, URZ, 0xc0, !UPT ;  /* 0x00003fff04047892 */ /* 0x000fe2000f8ec03f */
[----:B------:R-:W-:Y:S01]  /*4cf0*/  IMAD.MOV.U32 R4, RZ, RZ, R3 ;  /* 0x000000ffff047224 */ /* 0x000fe200078e0003 */
[----:B------:R-:W-:Y:S01]  /*4d00*/  UMOV UR11, 0x40000040 ;  /* 0x40000040000b7882 */ /* 0x000fe20000000000 */
[----:B------:R-:W-:Y:S01]  /*4d10*/  UMOV UR9, 0x40000040 ;  /* 0x4000004000097882 */ /* 0x000fe20000000000 */
[----:B------:R-:W-:Y:S01]  /*4d20*/  ULEA UR18, UR37, UR18, 0x9 ;  /* 0x0000001225127291 */ /* 0x000fe2000f8e483f */
[----:B------:R-:W-:Y:S01]  /*4d30*/  LEA R11, R168, 0xffffffc0, 0x6 ;  /* 0xffffffc0a80b7811 */ /* 0x000fe200078e30ff */
[----:B------:R-:W-:-:S02]  /*4d40*/  ULOP3.LUT UR16, UR4, 0x10000, URZ, 0xfc, !UPT ;  /* 0x0001000004107892 */ /* 0x000fc4000f8efc3f */
[----:B------:R-:W-:Y:S01]  /*4d50*/  UIADD3 UR6, UR18, 0x2, URZ ;  /* 0x0000000212067890 */ /* 0x000fe2000fffe03f */
[----:B------:R-:W-:Y:S01]  /*4d60*/  IADD3 R10, -R2, UR49, -R11 ;  /* 0x00000031020a7c10 */ /* 0x000fe2000fffe90b */
[----:B------:R-:W-:Y:S02]  /*4d70*/  UIADD3 UR4, UR16, 0x2, URZ ;  /* 0x0000000210047890 */ /* 0x000fe4000fffe03f */
[----:B------:R-:W-:Y:S02]  /*4d80*/  UIADD3 UR10, UR18, 0x4, URZ ;  /* 0x00000004120a7890 */ /* 0x000fe4000fffe03f */
[----:B------:R-:W-:Y:S02]  /*4d90*/  UIADD3 UR8, UR16, 0x4, URZ ;  /* 0x0000000410087890 */ /* 0x000fe4000fffe03f */
[----:B------:R-:W-:Y:S01]  /*4da0*/  HGMMA.64x64x16.F32.BF16 R24, gdesc[UR16], RZ, !UPT, gsb0 ;  /* 0x00e00000101879f0 */ /* 0x000fe2000c0018ff */
[----:B------:R-:W-:Y:S02]  /*4db0*/  UIADD3 UR14, UR18, 0x6, URZ ;  /* 0x00000006120e7890 */ /* 0x000fe4000fffe03f */
[----:B------:R-:W-:Y:S01]  /*4dc0*/  UIADD3 UR12, UR16, 0x6, URZ ;  /* 0x00000006100c7890 */ /* 0x000fe2000fffe03f */
[----:B------:R-:W-:Y:S01]  /*4dd0*/  UMOV UR15, 0x40000040 ;  /* 0x40000040000f7882 */ /* 0x000fe20000000000 */
[----:B------:R-:W-:Y:S01]  /*4de0*/  UMOV UR13, 0x40000040 ;  /* 0x40000040000d7882 */ /* 0x000fe20000000000 */
[----:B------:R-:W-:-:S02]  /*4df0*/  WARPGROUP.DEPBAR.LE gsb0, 0x0 ;  /* 0x00008000000079c5 */ /* 0x000fc40000010000 */
[----:B------:R-:W-:-:S06]  /*4e00*/  WARPGROUP.ARRIVE ;  /* 0x00000000000079c5 */ /* 0x000fcc0000000000 */
[----:B------:R-:W-:Y:S01]  /*4e10*/  HGMMA.64x64x16.F32.BF16 R24, gdesc[UR4], R24, gsb0 ;  /* 0x00e00000041879f0 */ /* 0x000fe20008001818 */
        /* <DEDUP_REMOVED lines=9> */
[----:B------:R-:W-:-:S03]  /*4eb0*/  IMAD.MOV.U32 R5, RZ, RZ, -0x40 ;  /* 0xffffffc0ff057424 */ /* 0x000fc600078e00ff */
[----:B------:R-:W-:Y:S01]  /*4ec0*/  @!P1 PRMT R3, RZ, 0x654, R3 ;  /* 0x00000654ff039816 */ /* 0x000fe20000000003 */
[----:B------:R-:W0:Y:S01]  /*4ed0*/  SHFL.IDX PT, R9, R4, RZ, 0x1c1f ;  /* 0x001c1fff04097589 */ /* 0x000e2200000e0000 */
[----:B------:R-:W-:-:S04]  /*4ee0*/  IMAD R5, R168, R5, 0x41 ;  /* 0x00000041a8057424 */ /* 0x000fc800078e0205 */
[----:B------:R-:W-:Y:S01]  /*4ef0*/  VIADD R14, R5, 0xffffffff ;  /* 0xffffffff050e7836 */ /* 0x000fe20000000000 */
[----:B------:R-:W-:Y:S02]  /*4f00*/  WARPGROUP.DEPBAR.LE gsb0, 0x0 ;  /* 0x00008000000079c5 */ /* 0x000fe40000010000 */
[----:B------:R-:W-:-:S06]  /*4f10*/  WARPGROUP.ARRIVE ;  /* 0x00000000000079c5 */ /* 0x000fcc0000000000 */
[----:B------:R-:W-:Y:S01]  /*4f20*/  HGMMA.64x64x16.F32.BF16 R24, gdesc[UR8], R24, gsb0 ;  /* 0x00e00000081879f0 */ /* 0x000fe20008001818 */
[----:B------:R-:W-:Y:S02]  /*4f30*/  ULDC UR11, c[0x0][0x9dc] ;  /* 0x00027700000b7ab9 */ /* 0x000fe40000000800 */
[----:B------:R-:W-:Y:S01]  /*4f40*/  ULOP3.LUT UR6, URZ, UR11, URZ, 0x33, !UPT ;  /* 0x0000000b3f067292 */ /* 0x000fe2000f8e333f */
[----:B------:R-:W-:Y:S02]  /*4f50*/  WARPGROUP.DEPBAR.LE gsb0, 0x0 ;  /* 0x00008000000079c5 */ /* 0x000fe40000010000 */
[----:B------:R-:W-:-:S06]  /*4f60*/  WARPGROUP.ARRIVE ;  /* 0x00000000000079c5 */ /* 0x000fcc0000000000 */
[----:B------:R-:W-:Y:S01]  /*4f70*/  HGMMA.64x64x16.F32.BF16 R24, gdesc[UR12], R24, gsb0 ;  /* 0x00e000000c1879f0 */ /* 0x000fe20008001818 */
[----:B------:R-:W-:Y:S02]  /*4f80*/  ULDC.64 UR14, c[0x0][0x9e0] ;  /* 0x00027800000e7ab9 */ /* 0x000fe40000000a00 */
[----:B------:R-:W-:-:S06]  /*4f90*/  UISETP.GE.AND UP1, UPT, UR15, 0x1, UPT ;  /* 0x000000010f00788c */ /* 0x000fcc000bf26270 */
[----:B------:R-:W-:Y:S01]  /*4fa0*/  PLOP3.LUT P2, PT, PT, PT, UP1, 0x40, 0x0 ;  /* 0x000000000000781c */ /* 0x000fe20003f4e818 */
[----:B------:R-:W-:Y:S02]  /*4fb0*/  WARPGROUP.DEPBAR.LE gsb0, 0x0 ;  /* 0x00008000000079c5 */ /* 0x000fe40000010000 */
[----:B------:R3:W-:Y:S02]  /*4fc0*/  @!P1 SYNCS.ARRIVE.TRANS64.RED.A1T0 RZ, [R3+URZ], RZ ;  /* 0x000000ff03ff99a7 */ /* 0x0007e4000810043f */
[----:B---3--:R-:W-:-:S05]  /*4fd0*/  IADD3 R3, -R2, UR49, R5 ;  /* 0x0000003102037c10 */ /* 0x008fca000fffe105 */
[----:B------:R-:W-:-:S04]  /*4fe0*/  VIADD R3, R3, -UR51 ;  /* 0x8000003303037c36 */ /* 0x000fc80008000000 */
[C---:B------:R-:W-:Y:S02]  /*4ff0*/  VIADD R13, R3.reuse, UR14 ;  /* 0x0000000e030d7c36 */ /* 0x040fe40008000000 */
[----:B------:R-:W-:-:S03]  /*5000*/  VIADD R12, R3, UR6 ;  /* 0x00000006030c7c36 */ /* 0x000fc60008000000 */
[----:B0-----:R-:W-:Y:S01]  /*5010*/  VIADDMNMX R3, R9, R13, R10, PT ;  /* 0x0000000d09037246 */ /* 0x001fe2000380010a */
[----:B------:R-:W-:Y:S01]  /*5020*/  IMAD.IADD R5, R12, 0x1, R9 ;  /* 0x000000010c057824 */ /* 0x000fe200078e0209 */
[----:B------:R-:W-:Y:S06]  /*5030*/  @P2 BRA `(.L_x_5283) ;  /* 0x00000000005c2947 */ /* 0x000fec0003800000 */
[----:B------:R-:W-:Y:S01]  /*5040*/  IMAD.U32 R6, RZ, RZ, UR51 ;  /* 0x00000033ff067e24 */ /* 0x000fe2000f8e00ff */
[----:B------:R-:W-:Y:S04]  /*5050*/  BSSY B0, `(.L_x_5284) ;  /* 0x0000011000007945 */ /* 0x000fe80003800000 */
[----:B------:R-:W-:-:S04]  /*5060*/  IADD3 R6, -R6, UR49, R9 ;  /* 0x0000003106067c10 */ /* 0x000fc8000fffe109 */
        /* <DEDUP_REMOVED lines=10> */
.L_x_5285:
[----:B------:R-:W-:-:S06]  /*5110*/  UISETP.NE.AND UP2, UPT, UR15, 0x1, UPT ;  /* 0x000000010f00788c */ /* 0x000fcc000bf45270 */
[----:B------:R-:W-:-:S05]  /*5120*/  PLOP3.LUT P2, PT, PT, PT, UP2, 0x80, 0x0 ;  /* 0x000000000000781c */ /* 0x000fca0003f4f028 */
[----:B------:R-:W-:-:S08]  /*5130*/  @UP2 ULDC.64 UR6, c[0x0][0x9e8] ;  /* 0x00027a0000062ab9 */ /* 0x000fd00000000a00 */
[----:B------:R-:W-:-:S05]  /*5140*/  @P2 IMAD.HI.U32 R9, R6, UR6, RZ ;  /* 0x0000000606092c27 */ /* 0x000fca000f8e00ff */
[----:B------:R-:W-:-:S07]  /*5150*/  @P2 SHF.R.U32.HI R6, RZ, UR7, R9 ;  /* 0x00000007ff062c19 */ /* 0x000fce0008011609 */
.L_x_5286:
[----:B------:R-:W-:Y:S05]  /*5160*/  BSYNC B0 ;  /* 0x0000000000007941 */ /* 0x000fea0003800000 */
.L_x_5284:
[----:B------:R-:W-:-:S04]  /*5170*/  IMAD R9, R6, UR15, -R11 ;  /* 0x0000000f06097c24 */ /* 0x000fc8000f8e0a0b */
[----:B------:R-:W-:-:S05]  /*5180*/  IMAD.IADD R6, R9, 0x1, -R2 ;  /* 0x0000000109067824 */ /* 0x000fca00078e0a02 */
[----:B------:R-:W-:Y:S02]  /*5190*/  VIMNMX R5, R5, R6, !PT ;  /* 0x0000000605057248 */ /* 0x000fe40007fe0100 */
[----:B------:R-:W-:-:S07]  /*51a0*/  VIADDMNMX R3, R6, UR15, R3, PT ;  /* 0x0000000f06037c46 */ /* 0x000fce000b800103 */
.L_x_5283:
[C---:B------:R-:W-:Y:S02]  /*51b0*/  ISETP.GE.AND P2, PT, R14.reuse, 0x2, PT ;  /* 0x000000020e00780c */ /* 0x040fe40003f46270 */
[C---:B------:R-:W-:Y:S02]  /*51c0*/  ISETP.GE.AND P6, PT, R14.reuse, 0xa, PT ;  /* 0x0000000a0e00780c */ /* 0x040fe40003fc6270 */
        /* <DEDUP_REMOVED lines=71> */
[----:B------:R-:W-:Y:S02]  /*5640*/  ISETP.GT.AND P6, PT, R5, 0x39, !P6 ;  /* 0x000000390500780c */ /* 0x000fe400077c4270 */
[----:B------:R-:W0:Y:S02]  /*5650*/  SHFL.IDX PT, R5, R4, 0x1, 0x1c1f ;  /* 0x003c1f0004057f89 */ /* 0x000e2400000e0000 */
[----:B------:R-:W-:-:S04]  /*5660*/  ISETP.LT.OR P6, PT, R3, 0x3a, P6 ;  /* 0x0000003a0300780c */ /* 0x000fc800037c1670 */
[----:B------:R-:W-:Y:S02]  /*5670*/  FSEL R53, R53, -INF , !P6 ;  /* 0xff80000035357808 */ /* 0x000fe40007000000 */
[----:B------:R-:W-:Y:S02]  /*5680*/  PLOP3.LUT P6, PT, PT, PT, UP1, 0x40, 0x0 ;  /* 0x000000000000781c */ /* 0x000fe40003fce818 */
[----:B0-----:R-:W-:Y:S01]  /*5690*/  VIADDMNMX R3, R5, R13, R10, PT ;  /* 0x0000000d05037246 */ /* 0x001fe2000380010a */
[----:B------:R-:W-:-:S10]  /*56a0*/  IMAD.IADD R6, R12, 0x1, R5 ;  /* 0x000000010c067824 */ /* 0x000fd400078e0205 */
[----:B------:R-:W-:Y:S05]  /*56b0*/  @P6 BRA `(.L_x_5287) ;  /* 0x0000000000646947 */ /* 0x000fea0003800000 */
        /* <DEDUP_REMOVED lines=14> */
.L_x_5289:
[----:B------:R-:W-:-:S06]  /*57a0*/  UISETP.NE.AND UP2, UPT, UR15, 0x1, UPT ;  /* 0x000000010f00788c */ /* 0x000fcc000bf45270 */
[----:B------:R-:W-:-:S05]  /*57b0*/  PLOP3.LUT P6, PT, PT, PT, UP2, 0x80, 0x0 ;  /* 0x000000000000781c */ /* 0x000fca0003fcf028 */
[----:B------:R-:W-:-:S08]  /*57c0*/  @UP2 ULDC.64 UR6, c[0x0][0x9e8] ;  /* 0x00027a0000062ab9 */ /* 0x000fd00000000a00 */
[----:B------:R-:W-:Y:S01]  /*57d0*/  @P6 IMAD.HI.U32 R5, R4, UR6, RZ ;  /* 0x0000000604056c27 */ /* 0x000fe2000f8e00ff */
[----:B------:R-:W-:-:S13]  /*57e0*/  PLOP3.LUT P6, PT, PT, PT, UP2, 0x80, 0x0 ;  /* 0x000000000000781c */ /* 0x000fda0003fcf028 */
[----:B------:R-:W-:-:S07]  /*57f0*/  @P6 SHF.R.U32.HI R4, RZ, UR7, R5 ;  /* 0x00000007ff046c19 */ /* 0x000fce0008011605 */
.L_x_5290:
[----:B------:R-:W-:Y:S05]  /*5800*/  BSYNC B0 ;  /* 0x0000000000007941 */ /* 0x000fea0003800000 */
.L_x_5288:
[----:B------:R-:W-:-:S04]  /*5810*/  IMAD R5, R4, UR15, -R11 ;  /* 0x0000000f04057c24 */ /* 0x000fc8000f8e0a0b */
[----:B------:R-:W-:-:S05]  /*5820*/  IMAD.IADD R5, R5, 0x1, -R2 ;  /* 0x0000000105057824 */ /* 0x000fca00078e0a02 */
[----:B------:R-:W-:Y:S02]  /*5830*/  VIMNMX R6, R6, R5, !PT ;  /* 0x0000000506067248 */ /* 0x000fe40007fe0100 */
[----:B------:R-:W-:-:S07]  /*5840*/  VIADDMNMX R3, R5, UR15, R3, PT ;  /* 0x0000000f05037c46 */ /* 0x000fce000b800103 */
.L_x_5287:
[----:B------:R-:W-:Y:S01]  /*5850*/  BAR.SYNC.DEFER_BLOCKING 0xf, 0x100 ;  /* 0x03c4000000007b1d */ /* 0x000fe20000010000 */
[----:B------:R-:W-:Y:S02]  /*5860*/  ISETP.GT.AND P2, PT, R6, 0x1, !P2 ;  /* 0x000000010600780c */ /* 0x000fe40005744270 */
[----:B------:R-:W-:Y:S02]  /*5870*/  FMNMX.FTZ R4, R15, R25, !PT ;  /* 0x000000190f047209 */ /* 0x000fe40007810000 */
[----:B------:R-:W-:Y:S01]  /*5880*/  ISETP.LT.OR P2, PT, R3, 0x2, P2 ;  /* 0x000000020300780c */ /* 0x000fe20001741670 */
[----:B------:R-:W-:Y:S01]  /*5890*/  ULDC UR10, c[0x0][0x988] ;  /* 0x00026200000a7ab9 */ /* 0x000fe20000000800 */
        /* <DEDUP_REMOVED lines=28> */
[----:B------:R-:W-:Y:S02]  /*5a60*/  ISETP.GT.AND P3, PT, R6, 0x8, !P3 ;  /* 0x000000080600780c */ /* 0x000fe40005f64270 */
[----:B------:R-:W-:Y:S02]  /*5a70*/  FSEL R38, R38, -INF , !P2 ;  /* 0xff80000026267808 */ /* 0x000fe40005000000 */
[----:B------:R-:W-:Y:S02]  /*5a80*/  ISETP.NE.AND P2, PT, R36, RZ, PT ;  /* 0x000000ff2400720c */ /* 0x000fe40003f45270 */
[----:B------:R-:W-:Y:S02]  /*5a90*/  FMNMX.FTZ R4, R67, R4, !PT ;  /* 0x0000000443047209 */ /* 0x000fe40007810000 */
[----:B------:R-:W-:-:S02]  /*5aa0*/  ISETP.GT.AND P2, PT, R6, 0x19, !P2 ;  /* 0x000000190600780c */ /* 0x000fc40005744270 */
[C---:B------:R-:W-:Y:S02]  /*5ab0*/  ISETP.LT.OR P3, PT, R3.reuse, 0x9, P3 ;  /* 0x000000090300780c */ /* 0x040fe40001f61670 */
[----:B------:R-:W-:Y:S02]  /*5ac0*/  ISETP.LT.OR P2, PT, R3, 0x1a, P2 ;  /* 0x0000001a0300780c */ /* 0x000fe40001741670 */
[----:B------:R-:W-:Y:S02]  /*5ad0*/  FMNMX.FTZ R10, R53, R4, !PT ;  /* 0x00000004350a7209 */ /* 0x000fe40007810000 */
[----:B------:R-:W-:Y:S02]  /*5ae0*/  FSEL R39, R39, -INF , !P2 ;  /* 0xff80000027277808 */ /* 0x000fe40005000000 */
[----:B------:R-:W-:Y:S01]  /*5af0*/  ISETP.NE.AND P2, PT, R58, RZ, PT ;  /* 0x000000ff3a00720c */ /* 0x000fe20003f45270 */
[----:B------:R-:W0:Y:S01]  /*5b00*/  SHFL.BFLY PT, R5, R10, 0x2, 0x1f ;  /* 0x0c401f000a057f89 */ /* 0x000e2200000e0000 */
[----:B------:R-:W-:-:S02]  /*5b10*/  FSEL R30, R30, -INF , !P3 ;  /* 0xff8000001e1e7808 */ /* 0x000fc40005800000 */
[----:B------:R-:W-:Y:S02]  /*5b20*/  ISETP.GT.AND P2, PT, R6, 0x20, !P2 ;  /* 0x000000200600780c */ /* 0x000fe40005744270 */
[----:B------:R-:W-:Y:S02]  /*5b30*/  ISETP.NE.AND P3, PT, R60, RZ, PT ;  /* 0x000000ff3c00720c */ /* 0x000fe40003f65270 */
[----:B------:R-:W-:Y:S02]  /*5b40*/  ISETP.LT.OR P2, PT, R3, 0x21, P2 ;  /* 0x000000210300780c */ /* 0x000fe40001741670 */
[----:B------:R-:W-:Y:S02]  /*5b50*/  ISETP.NE.AND P6, PT, R9, RZ, PT ;  /* 0x000000ff0900720c */ /* 0x000fe40003fc5270 */
[----:B------:R-:W-:Y:S02]  /*5b60*/  FSEL R42, R42, -INF , !P2 ;  /* 0xff8000002a2a7808 */ /* 0x000fe40005000000 */
[----:B------:R-:W-:-:S02]  /*5b70*/  ISETP.NE.AND P2, PT, R40, RZ, PT ;  /* 0x000000ff2800720c */ /* 0x000fc40003f45270 */
[C---:B------:R-:W-:Y:S02]  /*5b80*/  ISETP.GT.AND P4, PT, R6.reuse, 0x31, !P4 ;  /* 0x000000310600780c */ /* 0x040fe40006784270 */
[C---:B------:R-:W-:Y:S02]  /*5b90*/  ISETP.GT.AND P2, PT, R6.reuse, 0x21, !P2 ;  /* 0x000000210600780c */ /* 0x040fe40005744270 */
[----:B------:R-:W-:Y:S02]  /*5ba0*/  ISETP.GT.AND P5, PT, R6, 0x38, !P5 ;  /* 0x000000380600780c */ /* 0x000fe40006fa4270 */
[C---:B------:R-:W-:Y:S02]  /*5bb0*/  ISETP.LT.OR P2, PT, R3.reuse, 0x22, P2 ;  /* 0x000000220300780c */ /* 0x040fe40001741670 */
[----:B------:R-:W-:Y:S02]  /*5bc0*/  ISETP.LT.OR P4, PT, R3, 0x32, P4 ;  /* 0x000000320300780c */ /* 0x000fe40002781670 */
[----:B------:R-:W-:-:S02]  /*5bd0*/  FSEL R43, R43, -INF , !P2 ;  /* 0xff8000002b2b7808 */ /* 0x000fc40005000000 */
[----:B------:R-:W-:Y:S02]  /*5be0*/  ISETP.GT.AND P2, PT, R6, 0x28, !P3 ;  /* 0x000000280600780c */ /* 0x000fe40005f44270 */
[----:B0-----:R-:W-:Y:S02]  /*5bf0*/  FMNMX.FTZ R11, R10, R5, !PT ;  /* 0x000000050a0b7209 */ /* 0x001fe40007810000 */
[----:B------:R-:W-:Y:S02]  /*5c00*/  ISETP.LT.OR P2, PT, R3, 0x29, P2 ;  /* 0x000000290300780c */ /* 0x000fe40001741670 */
[----:B------:R-:W-:Y:S01]  /*5c10*/  ISETP.NE.AND P3, PT, R62, RZ, PT ;  /* 0x000000ff3e00720c */ /* 0x000fe20003f65270 */
[----:B------:R-:W0:Y:S01]  /*5c20*/  SHFL.BFLY PT, R12, R11, 0x1, 0x1f ;  /* 0x0c201f000b0c7f89 */ /* 0x000e2200000e0000 */
[----:B------:R-:W-:Y:S02]  /*5c30*/  FSEL R46, R46, -INF , !P2 ;  /* 0xff8000002e2e7808 */ /* 0x000fe40005000000 */
[----:B------:R-:W-:-:S02]  /*5c40*/  ISETP.GT.AND P2, PT, R6, RZ, !P6 ;  /* 0x000000ff0600720c */ /* 0x000fc40007744270 */
[----:B------:R-:W-:Y:S02]  /*5c50*/  ISETP.GT.AND P3, PT, R6, 0x30, !P3 ;  /* 0x000000300600780c */ /* 0x000fe40005f64270 */
[C---:B------:R-:W-:Y:S02]  /*5c60*/  ISETP.LT.OR P2, PT, R3.reuse, 0x1, P2 ;  /* 0x000000010300780c */ /* 0x040fe40001741670 */
[----:B------:R-:W-:Y:S02]  /*5c70*/  ISETP.LT.OR P3, PT, R3, 0x31, P3 ;  /* 0x000000310300780c */ /* 0x000fe40001f61670 */
        /* <DEDUP_REMOVED lines=8> */
[----:B------:R-:W-:-:S02]  /*5d00*/  FMNMX.FTZ R4, R34, R5, !PT ;  /* 0x0000000522047209 */ /* 0x000fc40007810000 */
[----:B0-----:R-:W-:Y:S02]  /*5d10*/  FMNMX.FTZ R5, R11, R12, !PT ;  /* 0x0000000c0b057209 */ /* 0x001fe40007810000 */
[----:B------:R-:W-:Y:S02]  /*5d20*/  FMNMX.FTZ R9, R35, R4, !PT ;  /* 0x0000000423097209 */ /* 0x000fe40007810000 */
[C---:B------:R-:W-:Y:S01]  /*5d30*/  FSETP.NEU.FTZ.AND P2, PT, R5.reuse, -INF , PT ;  /* 0xff8000000500780b */ /* 0x040fe20003f5d000 */
[----:B------:R-:W-:Y:S01]  /*5d40*/  FMUL.FTZ R10, R5, UR10 ;  /* 0x0000000a050a7c20 */ /* 0x000fe20008410000 */
[----:B------:R-:W-:Y:S02]  /*5d50*/  FMNMX.FTZ R4, R38, R9, !PT ;  /* 0x0000000926047209 */ /* 0x000fe40007810000 */
[----:B------:R-:W-:Y:S02]  /*5d60*/  ISETP.NE.AND P6, PT, R14, RZ, PT ;  /* 0x000000ff0e00720c */ /* 0x000fe40003fc5270 */
[----:B------:R-:W-:-:S02]  /*5d70*/  FMNMX.FTZ R9, R39, R4, !PT ;  /* 0x0000000427097209 */ /* 0x000fc40007810000 */
[----:B------:R-:W-:Y:S02]  /*5d80*/  FSEL R50, R50, -INF , !P3 ;  /* 0xff80000032327808 */ /* 0x000fe40005800000 */
[----:B------:R-:W-:Y:S02]  /*5d90*/  FMNMX.FTZ R4, R42, R9, !PT ;  /* 0x000000092a047209 */ /* 0x000fe40007810000 */
[----:B------:R-:W-:Y:S02]  /*5da0*/  FSEL R10, R10, RZ, P2 ;  /* 0x000000ff0a0a7208 */ /* 0x000fe40001000000 */
[----:B------:R-:W-:Y:S02]  /*5db0*/  FMNMX.FTZ R9, R43, R4, !PT ;  /* 0x000000042b097209 */ /* 0x000fe40007810000 */
[----:B------:R-:W-:Y:S01]  /*5dc0*/  ISETP.GT.AND P2, PT, R6, 0x39, !P6 ;  /* 0x000000390600780c */ /* 0x000fe20007744270 */
[--C-:B------:R-:W-:Y:S01]  /*5dd0*/  FFMA.FTZ R6, R15, UR10, -R10.reuse ;  /* 0x0000000a0f067c23 */ /* 0x100fe2000801080a */
[----:B------:R-:W-:Y:S01]  /*5de0*/  FMNMX.FTZ R4, R46, R9, !PT ;  /* 0x000000092e047209 */ /* 0x000fe20007810000 */
[--C-:B------:R-:W-:Y:S01]  /*5df0*/  FFMA.FTZ R11, R25, UR10, -R10.reuse ;  /* 0x0000000a190b7c23 */ /* 0x100fe2000801080a */
[----:B------:R-:W-:Y:S01]  /*5e00*/  ISETP.LT.OR P5, PT, R3, 0x39, P5 ;  /* 0x000000390300780c */ /* 0x000fe20002fa1670 */
[----:B------:R0:W-:Y:S01]  /*5e10*/  MUFU.EX2 R152, R6 ;  /* 0x0000000600987308 */ /* 0x0001e20000000800 */
[----:B------:R-:W-:Y:S01]  /*5e20*/  FMNMX.FTZ R9, R47, R4, !PT ;  /* 0x000000042f097209 */ /* 0x000fe20007810000 */
[--C-:B------:R-:W-:Y:S01]  /*5e30*/  FFMA.FTZ R12, R57, UR10, -R10.reuse ;  /* 0x0000000a390c7c23 */ /* 0x100fe2000801080a */
[----:B------:R-:W-:Y:S01]  /*5e40*/  FSEL R51, R51, -INF , !P4 ;  /* 0xff80000033337808 */ /* 0x000fe20006000000 */
[--C-:B------:R-:W-:Y:S01]  /*5e50*/  FFMA.FTZ R13, R33, UR10, -R10.reuse ;  /* 0x0000000a210d7c23 */ /* 0x100fe2000801080a */
[----:B------:R-:W-:Y:S01]  /*5e60*/  FMNMX.FTZ R4, R50, R9, !PT ;  /* 0x0000000932047209 */ /* 0x000fe20007810000 */
[--C-:B------:R-:W-:Y:S01]  /*5e70*/  FFMA.FTZ R9, R29, UR10, -R10.reuse ;  /* 0x0000000a1d097c23 */ /* 0x100fe2000801080a */
[----:B------:R-:W-:Y:S01]  /*5e80*/  ISETP.LT.OR P2, PT, R3, 0x3a, P2 ;  /* 0x0000003a0300780c */ /* 0x000fe20001741670 */
[----:B------:R-:W3:Y:S01]  /*5e90*/  MUFU.EX2 R11, R11 ;  /* 0x0000000b000b7308 */ /* 0x000ee20000000800 */
[----:B------:R-:W-:Y:S01]  /*5ea0*/  FSEL R54, R54, -INF , !P5 ;  /* 0xff80000036367808 */ /* 0x000fe20006800000 */
[--C-:B0-----:R-:W-:Y:S01]  /*5eb0*/  FFMA.FTZ R6, R21, UR10, -R10.reuse ;  /* 0x0000000a15067c23 */ /* 0x101fe2000801080a */
[----:B------:R-:W-:Y:S01]  /*5ec0*/  FMNMX.FTZ R3, R51, R4, !PT ;  /* 0x0000000433037209 */ /* 0x000fe20007810000 */
[--C-:B------:R-:W-:Y:S01]  /*5ed0*/  FFMA.FTZ R14, R59, UR10, -R10.reuse ;  /* 0x0000000a3b0e7c23 */ /* 0x100fe2000801080a */
[----:B------:R-:W-:Y:S01]  /*5ee0*/  FSEL R55, R55, -INF , !P2 ;  /* 0xff80000037377808 */ /* 0x000fe20005000000 */
[--C-:B------:R-:W-:Y:S01]  /*5ef0*/  FFMA.FTZ R15, R37, UR10, -R10.reuse ;  /* 0x0000000a250f7c23 */ /* 0x100fe2000801080a */
[----:B------:R-:W-:Y:S01]  /*5f00*/  FMNMX.FTZ R4, R54, R3, !PT ;  /* 0x0000000336047209 */ /* 0x000fe20007810000 */
[----:B------:R-:W0:Y:S01]  /*5f10*/  MUFU.EX2 R154, R6 ;  /* 0x00000006009a7308 */ /* 0x000e220000000800 */
[--C-:B------:R-:W-:Y:S01]  /*5f20*/  FFMA.FTZ R20, R61, UR10, -R10.reuse ;  /* 0x0000000a3d147c23 */ /* 0x100fe2000801080a */
[--C-:B------:R-:W-:Y:S01]  /*5f30*/  FFMA.FTZ R24, R63, UR10, -R10.reuse ;  /* 0x0000000a3f187c23 */ /* 0x100fe2000801080a */
[----:B------:R-:W-:Y:S01]  /*5f40*/  FMNMX.FTZ R4, R55, R4, !PT ;  /* 0x0000000437047209 */ /* 0x000fe20007810000 */
[--C-:B------:R-:W-:Y:S01]  /*5f50*/  FFMA.FTZ R25, R45, UR10, -R10.reuse ;  /* 0x0000000a2d197c23 */ /* 0x100fe2000801080a */
[--C-:B------:R-:W-:Y:S01]  /*5f60*/  FFMA.FTZ R28, R65, UR10, -R10.reuse ;  /* 0x0000000a411c7c23 */ /* 0x100fe2000801080a */
[----:B------:R-:W-:-:S02]  /*5f70*/  FFMA.FTZ R29, R49, UR10, -R10 ;  /* 0x0000000a311d7c23 */ /* 0x000fc4000801080a */
[----:B------:R-:W4:Y:S01]  /*5f80*/  SHFL.BFLY PT, R3, R4, 0x2, 0x1f ;  /* 0x0c401f0004037f89 */ /* 0x000f2200000e0000 */
[----:B------:R-:W5:Y:S01]  /*5f90*/  MUFU.EX2 R9, R9 ;  /* 0x0000000900097308 */ /* 0x000f620000000800 */
[----:B---3--:R-:W-:Y:S01]  /*5fa0*/  FADD.FTZ R33, R152, R11 ;  /* 0x0000000b98217221 */ /* 0x008fe20000010000 */
[----:B------:R-:W-:-:S06]  /*5fb0*/  F2FP.BF16.F32.PACK_AB R152, R11, R152 ;  /* 0x000000980b98723e */ /* 0x000fcc00000010ff */
[----:B------:R-:W3:Y:S01]  /*5fc0*/  MUFU.EX2 R12, R12 ;  /* 0x0000000c000c7308 */ /* 0x000ee20000000800 */
[----:B0-----:R-:W-:-:S07]  /*5fd0*/  FADD.FTZ R32, R154, R33 ;  /* 0x000000219a207221 */ /* 0x001fce0000010000 */
[----:B------:R-:W0:Y:S01]  /*5fe0*/  MUFU.EX2 R13, R13 ;  /* 0x0000000d000d7308 */ /* 0x000e220000000800 */
[C---:B-----5:R-:W-:Y:S01]  /*5ff0*/  FADD.FTZ R37, R9.reuse, R32 ;  /* 0x0000002009257221 */ /* 0x060fe20000010000 */
[----:B------:R-:W-:Y:S02]  /*6000*/  F2FP.BF16.F32.PACK_AB R154, R9, R154 ;  /* 0x0000009a099a723e */ /* 0x000fe400000010ff */
[----:B----4-:R-:W-:Y:S01]  /*6010*/  FMNMX.FTZ R3, R4, R3, !PT ;  /* 0x0000000304037209 */ /* 0x010fe20007810000 */
[----:B------:R-:W-:-:S03]  /*6020*/  FFMA.FTZ R4, R41, UR10, -R10 ;  /* 0x0000000a29047c23 */ /* 0x000fc6000801080a */
[----:B------:R-:W4:Y:S01]  /*6030*/  MUFU.EX2 R14, R14 ;  /* 0x0000000e000e7308 */ /* 0x000f220000000800 */
[----:B---3--:R-:W-:Y:S01]  /*6040*/  FADD.FTZ R36, R12, R37 ;  /* 0x000000250c247221 */ /* 0x008fe20000010000 */
[----:B------:R-:W3:Y:S06]  /*6050*/  SHFL.BFLY PT, R6, R3, 0x1, 0x1f ;  /* 0x0c201f0003067f89 */ /* 0x000eec00000e0000 */
[----:B------:R5:W-:Y:S01]  /*6060*/  MUFU.EX2 R21, R4 ;  /* 0x0000000400157308 */ /* 0x000be20000000800 */
[C---:B0-----:R-:W-:Y:S01]  /*6070*/  FADD.FTZ R37, R13.reuse, R36 ;  /* 0x000000240d257221 */ /* 0x041fe20000010000 */
[----:B------:R-:W-:-:S06]  /*6080*/  F2FP.BF16.F32.PACK_AB R156, R13, R12 ;  /* 0x0000000c0d9c723e */ /* 0x000fcc00000010ff */
[----:B------:R-:W0:Y:S01]  /*6090*/  MUFU.EX2 R15, R15 ;  /* 0x0000000f000f7308 */ /* 0x000e220000000800 */
[----:B----4-:R-:W-:-:S07]  /*60a0*/  FADD.FTZ R36, R14, R37 ;  /* 0x000000250e247221 */ /* 0x010fce0000010000 */
[----:B------:R-:W-:Y:S01]  /*60b0*/  MUFU.EX2 R20, R20 ;  /* 0x0000001400147308 */ /* 0x000fe20000000800 */
[----:B---3--:R-:W-:Y:S01]  /*60c0*/  FMNMX.FTZ R6, R3, R6, !PT ;  /* 0x0000000603067209 */ /* 0x008fe20007810000 */
[--C-:B------:R-:W-:Y:S01]  /*60d0*/  FFMA.FTZ R3, R67, UR10, -R10.reuse ;  /* 0x0000000a43037c23 */ /* 0x100fe2000801080a */
[----:B------:R-:W-:Y:S02]  /*60e0*/  FFMA.FTZ R10, R53, UR10, -R10 ;  /* 0x0000000a350a7c23 */ /* 0x000fe4000801080a */
[C---:B------:R-:W-:Y:S01]  /*60f0*/  FSETP.NEU.FTZ.AND P2, PT, R6.reuse, -INF , PT ;  /* 0xff8000000600780b */ /* 0x040fe20003f5d000 */
[----:B-----5:R-:W-:Y:S02]  /*6100*/  FMUL.FTZ R4, R6, UR10 ;  /* 0x0000000a06047c20 */ /* 0x020fe40008410000 */
[----:B------:R-:W-:Y:S01]  /*6110*/  MUFU.EX2 R24, R24 ;  /* 0x0000001800187308 */ /* 0x000fe20000000800 */
[----:B0-----:R-:W-:Y:S02]  /*6120*/  F2FP.BF16.F32.PACK_AB R158, R15, R14 ;  /* 0x0000000e0f9e723e */ /* 0x001fe400000010ff */
[----:B------:R-:W-:-:S05]  /*6130*/  FSEL R4, R4, RZ, P2 ;  /* 0x000000ff04047208 */ /* 0x000fca0001000000 */
        /* <DEDUP_REMOVED lines=16> */
[----:B------:R-:W3:Y:S01]  /*6240*/  MUFU.EX2 R27, R27 ;  /* 0x0000001b001b7308 */ /* 0x000ee20000000800 */
[--C-:B------:R-:W-:Y:S01]  /*6250*/  FFMA.FTZ R54, R54, UR10, -R4.reuse ;  /* 0x0000000a36367c23 */ /* 0x100fe20008010804 */
[----:B------:R-:W-:Y:S01]  /*6260*/  FFMA.FTZ R4, R55, UR10, -R4 ;  /* 0x0000000a37047c23 */ /* 0x000fe20008010804 */
[----:B0-----:R-:W-:-:S02]  /*6270*/  F2FP.BF16.F32.PACK_AB R162, R25, R24 ;  /* 0x0000001819a2723e */ /* 0x001fc400000010ff */
[----:B------:R-:W-:-:S03]  /*6280*/  F2FP.BF16.F32.PACK_AB R160, R21, R20 ;  /* 0x0000001415a0723e */ /* 0x000fc600000010ff */
[----:B------:R-:W0:Y:S08]  /*6290*/  MUFU.EX2 R30, R30 ;  /* 0x0000001e001e7308 */ /* 0x000e300000000800 */
[----:B------:R-:W4:Y:S01]  /*62a0*/  MUFU.EX2 R31, R31 ;  /* 0x0000001f001f7308 */ /* 0x000f220000000800 */
[----:B---3--:R-:W-:Y:S01]  /*62b0*/  FADD.FTZ R33, R26, R27 ;  /* 0x0000001b1a217221 */ /* 0x008fe20000010000 */
[----:B------:R-:W-:-:S06]  /*62c0*/  F2FP.BF16.F32.PACK_AB R153, R27, R26 ;  /* 0x0000001a1b99723e */ /* 0x000fcc00000010ff */
[----:B------:R-:W3:Y:S01]  /*62d0*/  MUFU.EX2 R34, R34 ;  /* 0x0000002200227308 */ /* 0x000ee20000000800 */
[----:B0-----:R-:W-:-:S07]  /*62e0*/  FADD.FTZ R32, R30, R33 ;  /* 0x000000211e207221 */ /* 0x001fce0000010000 */
[----:B------:R-:W0:Y:S01]  /*62f0*/  MUFU.EX2 R35, R35 ;  /* 0x0000002300237308 */ /* 0x000e220000000800 */
[C---:B----4-:R-:W-:Y:S01]  /*6300*/  FADD.FTZ R33, R31.reuse, R32 ;  /* 0x000000201f217221 */ /* 0x050fe20000010000 */
[----:B------:R-:W-:-:S05]  /*6310*/  F2FP.BF16.F32.PACK_AB R155, R31, R30 ;  /* 0x0000001e1f9b723e */ /* 0x000fca00000010ff */
[----:B------:R4:W-:Y:S01]  /*6320*/  STSM.16.M88.4 [R19+0x26800], R152 ;  /* 0x0268009813007844 */ /* 0x0009e20000000200 */
[----:B------:R-:W5:Y:S01]  /*6330*/  MUFU.EX2 R38, R38 ;  /* 0x0000002600267308 */ /* 0x000f620000000800 */
[----:B---3--:R-:W-:Y:S01]  /*6340*/  FADD.FTZ R32, R34, R33 ;  /* 0x0000002122207221 */ /* 0x008fe20000010000 */
[----:B------:R-:W-:-:S06]  /*6350*/  FADD.FTZ R33, R15, R36 ;  /* 0x000000240f217221 */ /* 0x000fcc0000010000 */
[----:B------:R-:W3:Y:S01]  /*6360*/  MUFU.EX2 R39, R39 ;  /* 0x0000002700277308 */ /* 0x000ee20000000800 */
[C---:B0-----:R-:W-:Y:S01]  /*6370*/  FADD.FTZ R11, R35.reuse, R32 ;  /* 0x00000020230b7221 */ /* 0x041fe20000010000 */
[----:B------:R-:W-:Y:S01]  /*6380*/  FADD.FTZ R32, R20, R33 ;  /* 0x0000002114207221 */ /* 0x000fe20000010000 */
[----:B------:R-:W-:-:S03]  /*6390*/  F2FP.BF16.F32.PACK_AB R157, R35, R34 ;  /* 0x00000022239d723e */ /* 0x000fc600000010ff */
[----:B------:R-:W-:Y:S02]  /*63a0*/  FADD.FTZ R13, R21, R32 ;  /* 0x00000020150d7221 */ /* 0x000fe40000010000 */
[----:B------:R-:W0:Y:S01]  /*63b0*/  MUFU.EX2 R42, R42 ;  /* 0x0000002a002a7308 */ /* 0x000e220000000800 */
[----:B-----5:R-:W-:-:S07]  /*63c0*/  FADD.FTZ R12, R38, R11 ;  /* 0x0000000b260c7221 */ /* 0x020fce0000010000 */
[----:B------:R-:W5:Y:S01]  /*63d0*/  MUFU.EX2 R43, R43 ;  /* 0x0000002b002b7308 */ /* 0x000f620000000800 */
[C---:B---3--:R-:W-:Y:S01]  /*63e0*/  FADD.FTZ R11, R39.reuse, R12 ;  /* 0x0000000c270b7221 */ /* 0x048fe20000010000 */
[----:B------:R-:W-:-:S05]  /*63f0*/  F2FP.BF16.F32.PACK_AB R159, R39, R38 ;  /* 0x00000026279f723e */ /* 0x000fca00000010ff */
[----:B------:R4:W-:Y:S01]  /*6400*/  STSM.16.M88.4 [R184], R156 ;  /* 0x0000009cb8007844 */ /* 0x0009e20000000200 */
[----:B------:R-:W3:Y:S01]  /*6410*/  MUFU.EX2 R46, R46 ;  /* 0x0000002e002e7308 */ /* 0x000ee20000000800 */
[----:B0-----:R-:W-:-:S07]  /*6420*/  FADD.FTZ R12, R42, R11 ;  /* 0x0000000b2a0c7221 */ /* 0x001fce0000010000 */
[----:B------:R-:W0:Y:S01]  /*6430*/  MUFU.EX2 R47, R47 ;  /* 0x0000002f002f7308 */ /* 0x000e220000000800 */
[C---:B-----5:R-:W-:Y:S01]  /*6440*/  FADD.FTZ R11, R43.reuse, R12 ;  /* 0x0000000c2b0b7221 */ /* 0x060fe20000010000 */
[----:B------:R-:W-:-:S06]  /*6450*/  F2FP.BF16.F32.PACK_AB R161, R43, R42 ;  /* 0x0000002a2ba1723e */ /* 0x000fcc00000010ff */
[----:B------:R-:W-:Y:S01]  /*6460*/  MUFU.EX2 R28, R28 ;  /* 0x0000001c001c7308 */ /* 0x000fe20000000800 */
[----:B---3--:R-:W-:-:S07]  /*6470*/  FADD.FTZ R12, R46, R11 ;  /* 0x0000000b2e0c7221 */ /* 0x008fce0000010000 */
[----:B------:R-:W3:Y:S01]  /*6480*/  MUFU.EX2 R29, R29 ;  /* 0x0000001d001d7308 */ /* 0x000ee20000000800 */
[C---:B0-----:R-:W-:Y:S01]  /*6490*/  F2FP.BF16.F32.PACK_AB R163, R47.reuse, R46 ;  /* 0x0000002e2fa3723e */ /* 0x041fe200000010ff */
[----:B------:R-:W-:-:S04]  /*64a0*/  FADD.FTZ R47, R47, R12 ;  /* 0x0000000c2f2f7221 */ /* 0x000fc80000010000 */
[----:B------:R4:W-:Y:S02]  /*64b0*/  STSM.16.M88.4 [R22], R160 ;  /* 0x000000a016007844 */ /* 0x0009e40000000200 */
[----:B------:R-:W-:Y:S08]  /*64c0*/  MUFU.EX2 R50, R50 ;  /* 0x0000003200327308 */ /* 0x000ff00000000800 */
[----:B------:R-:W0:Y:S01]  /*64d0*/  MUFU.EX2 R51, R51 ;  /* 0x0000003300337308 */ /* 0x000e220000000800 */
[----:B---3--:R-:W-:-:S07]  /*64e0*/  F2FP.BF16.F32.PACK_AB R164, R29, R28 ;  /* 0x0000001c1da4723e */ /* 0x008fce00000010ff */
[----:B------:R-:W-:Y:S08]  /*64f0*/  MUFU.EX2 R3, R3 ;  /* 0x0000000300037308 */ /* 0x000ff00000000800 */
[----:B------:R-:W3:Y:S01]  /*6500*/  MUFU.EX2 R10, R10 ;  /* 0x0000000a000a7308 */ /* 0x000ee20000000800 */
[----:B0-----:R-:W-:Y:S01]  /*6510*/  F2FP.BF16.F32.PACK_AB R165, R51, R50 ;  /* 0x0000003233a5723e */ /* 0x001fe200000010ff */
[----:B------:R-:W-:-:S04]  /*6520*/  FADD.FTZ R50, R50, R47 ;  /* 0x0000002f32327221 */ /* 0x000fc80000010000 */
[----:B------:R-:W-:Y:S02]  /*6530*/  FADD.FTZ R51, R51, R50 ;  /* 0x0000003233337221 */ /* 0x000fe40000010000 */
[----:B------:R-:W-:Y:S08]  /*6540*/  MUFU.EX2 R54, R54 ;  /* 0x0000003600367308 */ /* 0x000ff00000000800 */
[----:B------:R0:W5:Y:S01]  /*6550*/  MUFU.EX2 R9, R4 ;  /* 0x0000000400097308 */ /* 0x0001620000000800 */
[----:B---3--:R-:W-:Y:S01]  /*6560*/  F2FP.BF16.F32.PACK_AB R166, R10, R3 ;  /* 0x000000030aa6723e */ /* 0x008fe200000010ff */
[----:B0-----:R-:W-:-:S04]  /*6570*/  FADD.FTZ R4, R24, R13 ;  /* 0x0000000d18047221 */ /* 0x001fc80000010000 */
[----:B------:R-:W-:-:S04]  /*6580*/  FADD.FTZ R25, R25, R4 ;  /* 0x0000000419197221 */ /* 0x000fc80000010000 */
[----:B------:R-:W-:Y:S01]  /*6590*/  FADD.FTZ R28, R28, R25 ;  /* 0x000000191c1c7221 */ /* 0x000fe20000010000 */
[----:B-----5:R-:W-:Y:S01]  /*65a0*/  F2FP.BF16.F32.PACK_AB R167, R9, R54 ;  /* 0x0000003609a7723e */ /* 0x020fe200000010ff */
[----:B------:R-:W-:Y:S02]  /*65b0*/  FADD.FTZ R54, R54, R51 ;  /* 0x0000003336367221 */ /* 0x000fe40000010000 */
[----:B------:R-:W-:Y:S02]  /*65c0*/  FADD.FTZ R28, R29, R28 ;  /* 0x0000001c1d1c7221 */ /* 0x000fe40000010000 */
[----:B------:R4:W-:Y:S02]  /*65d0*/  STSM.16.M88.4 [R23], R164 ;  /* 0x000000a417007844 */ /* 0x0009e40000000200 */
[----:B------:R-:W-:-:S04]  /*65e0*/  FADD.FTZ R3, R3, R28 ;  /* 0x0000001c03037221 */ /* 0x000fc80000010000 */
[----:B------:R-:W-:Y:S01]  /*65f0*/  FADD.FTZ R4, R10, R3 ;  /* 0x000000030a047221 */ /* 0x000fe20000010000 */
[----:B------:R-:W-:Y:S01]  /*6600*/  FADD.FTZ R3, R9, R54 ;  /* 0x0000003609037221 */ /* 0x000fe20000010000 */
[----:B------:R-:W-:Y:S06]  /*6610*/  @!P0 BRA `(.L_x_5291) ;  /* 0x0000000000048947 */ /* 0x000fec0003800000 */
[----:B------:R-:W-:Y:S01]  /*6620*/  BPT.TRAP 0x1 ;  /* 0x000000040000795c */ /* 0x000fe20000300000 */
.L_x_5291:
[----:B------:R0:W3:Y:S01]  /*6630*/  SYNCS.PHASECHK.TRANS64.TRYWAIT P2, [R7+URZ+0x28c50], R8 ;  /* 0x028c5008070075a7 */ /* 0x0000e2000804017f */
[----:B------:R-:W-:Y:S05]  /*6640*/  @!P0 BRA `(.L_x_5292) ;  /* 0x0000000000048947 */ /* 0x000fea0003800000 */
[----:B------:R-:W-:Y:S01]  /*6650*/  BPT.TRAP 0x1 ;  /* 0x000000040000795c */ /* 0x000fe20000300000 */
.L_x_5292:
[----:B---3--:R-:W-:Y:S05]  /*6660*/  @P2 BRA `(.L_x_5293) ;  /* 0x0000000000082947 */ /* 0x008fea0003800000 */
[----:B------:R-:W3:Y:S02]  /*6670*/  SYNCS.PHASECHK.TRANS64.TRYWAIT P2, [R7+URZ+0x28c50], R8 ;  /* 0x028c5008070075a7 */ /* 0x000ee4000804017f */
[----:B---3--:R-:W-:Y:S05]  /*6680*/  @!P2 BRA `(.L_x_5294) ;  /* 0x0000013c007ca947 */ /* 0x008fea0003800000 */
.L_x_5293:
[----:B------:R-:W-:Y:S01]  /*6690*/  ULEA UR18, UR37, UR50, 0xc ;  /* 0x0000003225127291 */ /* 0x000fe2000f8e603f */
[----:B------:R-:W-:Y:S01]  /*66a0*/  WARPGROUP.ARRIVE ;  /* 0x00000000000079c5 */ /* 0x000fe20000000000 */
[----:B------:R-:W-:Y:S01]  /*66b0*/  UMOV UR7, 0x40000040 ;  /* 0x4000004000077882 */ /* 0x000fe20000000000 */
[----:B------:R-:W-:Y:S01]  /*66c0*/  R2UR UR20, R168 ;  /* 0x00000000a81472ca */ /* 0x000fe200000e0000 */
[----:B------:R-:W-:Y:S01]  /*66d0*/  @UP0 ULDC UR19, c[0x0][0x450] ;  /* 0x0001140000130ab9 */ /* 0x000fe20000000800 */
[----:B------:R-:W-:Y:S01]  /*66e0*/  PLOP3.LUT P2, PT, PT, PT, UP1, 0x40, 0x0 ;  /* 0x000000000000781c */ /* 0x000fe20003f4e818 */
[----:B0123--:R-:W-:Y:S01]  /*66f0*/  @!P1 VIADD R7, R7, 0x28c60 ;  /* 0x00028c6007079836 */ /* 0x00ffe20000000000 */
[----:B------:R-:W-:Y:S02]  /*6700*/  UMOV UR6, UR18 ;  /* 0x0000001200067c82 */ /* 0x000fe40008000000 */
[----:B------:R-:W-:Y:S01]  /*6710*/  HGMMA.64x256x16.F32.BF16 R24, R152, gdesc[UR4].tnspB, RZ, !UPT, gsb0 ;  /* 0x43e0000498187df0 */ /* 0x000fe2000c0018ff */
[----:B------:R-:W-:Y:S01]  /*6720*/  UIADD3 UR6, UR18, 0x80, URZ ;  /* 0x0000008012067890 */ /* 0x000fe2000fffe03f */
[----:B------:R-:W-:Y:S01]  /*6730*/  @!P1 PRMT R7, RZ, 0x654, R7 ;  /* 0x00000654ff079816 */ /* 0x000fe20000000007 */
[----:B------:R-:W-:-:S04]  /*6740*/  UMOV UR7, 0x40000040 ;  /* 0x4000004000077882 */ /* 0x000fc80000000000 */
[----:B------:R-:W-:Y:S01]  /*6750*/  UIADD3 UR20, UR20, -0x2, URZ ;  /* 0xfffffffe14147890 */ /* 0x000fe2000fffe03f */
[----:B------:R-:W-:Y:S02]  /*6760*/  WARPGROUP.DEPBAR.LE gsb0, 0x0 ;  /* 0x00008000000079c5 */ /* 0x000fe40000010000 */
[----:B------:R-:W-:-:S15]  /*6770*/  WARPGROUP.ARRIVE ;  /* 0x00000000000079c5 */ /* 0x000fde0000000000 */
[----:B------:R-:W-:-:S03]  /*6780*/  NOP ;  /* 0x0000000000007918 */ /* 0x000fc60000000000 */
        /* <DEDUP_REMOVED lines=8> */
[----:B------:R-:W-:Y:S02]  /*6810*/  UMOV UR7, 0x40000040 ;  /* 0x4000004000077882 */ /* 0x000fe40000000000 */
[----:B------:R-:W-:Y:S01]  /*6820*/  UMOV UR18, UR42 ;  /* 0x0000002a00127c82 */ /* 0x000fe20008000000 */
[----:B------:R-:W-:Y:S02]  /*6830*/  WARPGROUP.DEPBAR.LE gsb0, 0x0 ;  /* 0x00008000000079c5 */ /* 0x000fe40000010000 */
[----:B------:R-:W-:-:S15]  /*6840*/  WARPGROUP.ARRIVE ;  /* 0x00000000000079c5 */ /* 0x000fde0000000000 */
[----:B------:R-:W-:-:S06]  /*6850*/  NOP ;  /* 0x0000000000007918 */ /* 0x000fcc0000000000 */
[----:B------:R-:W-:Y:S01]  /*6860*/  HGMMA.64x256x16.F32.BF16 R24, R164, gdesc[UR4].tnspB, R24, gsb0 ;  /* 0x43e00004a4187df0 */ /* 0x000fe20008001818 */
[----:B------:R-:W-:Y:S02]  /*6870*/  @UP0 ULDC UR6, c[0x0][0x44c] ;  /* 0x0001130000060ab9 */ /* 0x000fe40000000800 */
[----:B------:R-:W-:-:S04]  /*6880*/  UIMAD.WIDE.U32 UR6, UR42, UR6, URZ ;  /* 0x000000062a0672a5 */ /* 0x000fc8000f8e003f */
[----:B------:R-:W-:-:S04]  /*6890*/  @UP0 USHF.R.U32.HI UR18, URZ, UR19, UR7 ;  /* 0x000000133f120299 */ /* 0x000fc80008011607 */
[----:B------:R-:W-:-:S04]  /*68a0*/  UIADD3 UR6, UR18, UR49, -UR51 ;  /* 0x0000003112067290 */ /* 0x000fc8000fffe833 */
[----:B------:R-:W-:Y:S01]  /*68b0*/  UIADD3 UR14, UR6, UR14, URZ ;  /* 0x0000000e060e7290 */ /* 0x000fe2000fffe03f */
        /* <DEDUP_REMOVED lines=21> */
.L_x_5296:
[----:B------:R-:W-:-:S11]  /*6a10*/  UISETP.NE.AND UP2, UPT, UR15, 0x1, UPT ;  /* 0x000000010f00788c */ /* 0x000fd6000bf45270 */
[----:B------:R-:W-:Y:S02]  /*6a20*/  @UP2 ULDC.64 UR22, c[0x0][0x9e8] ;  /* 0x00027a0000162ab9 */ /* 0x000fe40000000a00 */
[----:B------:R-:W-:-:S04]  /*6a30*/  UIMAD.WIDE.U32 UR6, UR18, UR22, URZ ;  /* 0x00000016120672a5 */ /* 0x000fc8000f8e003f */
[----:B------:R-:W-:-:S12]  /*6a40*/  @UP2 USHF.R.U32.HI UR18, URZ, UR23, UR7 ;  /* 0x000000173f122299 */ /* 0x000fd80008011607 */
.L_x_5297:
[----:B------:R-:W-:-:S04]  /*6a50*/  UIMAD UR15, UR18, UR15, UR15 ;  /* 0x0000000f120f72a4 */ /* 0x000fc8000f8e020f */
[----:B------:R-:W-:-:S04]  /*6a60*/  UISETP.LT.AND UP2, UPT, UR14, UR15, UPT ;  /* 0x0000000f0e00728c */ /* 0x000fc8000bf41270 */
[----:B------:R-:W-:-:S12]  /*6a70*/  USEL UR14, UR14, UR15, UP2 ;  /* 0x0000000f0e0e7287 */ /* 0x000fd80009000000 */
.L_x_5295:
[----:B------:R-:W-:Y:S01]  /*6a80*/  USHF.R.S32.HI UR6, URZ, 0x1f, UR14 ;  /* 0x0000001f3f067899 */ /* 0x000fe2000801140e */
[----:B------:R-:W-:Y:S01]  /*6a90*/  ULDC UR25, c[0x0][0x9e4] ;  /* 0x0002790000197ab9 */ /* 0x000fe20000000800 */
[----:B------:R-:W-:Y:S02]  /*6aa0*/  ULDC UR22, c[0x0][0x9dc] ;  /* 0x0002770000167ab9 */ /* 0x000fe40000000800 */
[----:B------:R-:W-:Y:S01]  /*6ab0*/  ULEA.HI UR6, UR6, UR14, URZ, 0x6 ;  /* 0x0000000e06067291 */ /* 0x000fe2000f8f303f */
[----:B------:R-:W-:Y:S01]  /*6ac0*/  ULDC UR23, c[0x0][0x988] ;  /* 0x0002620000177ab9 */ /* 0x000fe20000000800 */
[----:B------:R-:W-:Y:S02]  /*6ad0*/  ULDC UR26, c[0x0][0x9e0] ;  /* 0x00027800001a7ab9 */ /* 0x000fe40000000800 */
[----:B------:R-:W-:-:S04]  /*6ae0*/  USHF.R.S32.HI UR6, URZ, 0x6, UR6 ;  /* 0x000000063f067899 */ /* 0x000fc80008011406 */
[----:B------:R-:W-:-:S04]  /*6af0*/  UISETP.LT.AND UP2, UPT, UR48, UR6, UPT ;  /* 0x000000063000728c */ /* 0x000fc8000bf41270 */
[----:B------:R-:W-:-:S04]  /*6b00*/  USEL UR21, UR48, UR6, !UP2 ;  /* 0x0000000630157287 */ /* 0x000fc8000d000000 */
[----:B------:R-:W-:-:S06]  /*6b10*/  UISETP.GE.AND UP2, UPT, UR20, UR21, UPT ;  /* 0x000000151400728c */ /* 0x000fcc000bf46270 */
[----:B------:R-:W-:-:S13]  /*6b20*/  PLOP3.LUT P2, PT, PT, PT, UP2, 0x80, 0x0 ;  /* 0x000000000000781c */ /* 0x000fda0003f4f028 */
[----:B------:R-:W-:Y:S05]  /*6b30*/  @!P2 BRA `(.L_x_5298) ;  /* 0x000000240060a947 */ /* 0x000fea0003800000 */
.L_x_5315:
[----:B------:R-:W-:-:S04]  /*6b40*/  UIADD3 UR24, UR37, 0x1, URZ ;  /* 0x0000000125187890 */ /* 0x000fc8000fffe03f */
[----:B------:R-:W-:-:S04]  /*6b50*/  UISETP.NE.AND UP2, UPT, UR24, 0x2, UPT ;  /* 0x000000021800788c */ /* 0x000fc8000bf45270 */
[----:B------:R-:W-:Y:S02]  /*6b60*/  USEL UR6, URZ, 0x1, UP2 ;  /* 0x000000013f067887 */ /* 0x000fe40009000000 */
[----:B------:R-:W-:Y:S02]  /*6b70*/  USEL UR24, UR24, URZ, UP2 ;  /* 0x0000003f18187287 */ /* 0x000fe40009000000 */
[----:B------:R-:W-:Y:S01]  /*6b80*/  ULOP3.LUT UR38, UR38, UR6, URZ, 0x3c, !UPT ;  /* 0x0000000626267292 */ /* 0x000fe2000f8e3c3f */
[----:B-12---:R-:W-:Y:S11]  /*6b90*/  @!P0 BRA `(.L_x_5299) ;  /* 0x0000000000048947 */ /* 0x006ff60003800000 */
[----:B------:R-:W-:Y:S01]  /*6ba0*/  BPT.TRAP 0x1 ;  /* 0x000000040000795c */ /* 0x000fe20000300000 */
.L_x_5299:
[----:B------:R-:W-:Y:S01]  /*6bb0*/  ULEA UR27, UR24, UR46, 0x3 ;  /* 0x0000002e181b7291 */ /* 0x000fe2000f8e183f */
[----:B0-----:R-:W-:-:S05]  /*6bc0*/  IMAD.U32 R7, RZ, RZ, UR38 ;  /* 0x00000026ff077e24 */ /* 0x001fca000f8e00ff */
[----:B------:R-:W-:-:S04]  /*6bd0*/  SHF.L.U32 R7, R7, 0x1f, RZ ;  /* 0x0000001f07077819 */ /* 0x000fc800000006ff */
[----:B------:R0:W1:Y:S01]  /*6be0*/  SYNCS.PHASECHK.TRANS64.TRYWAIT P2, [UR27+0x28c30], R7 ;  /* 0x028c3007ff0075a7 */ /* 0x000062000804015b */
[----:B------:R-:W-:Y:S05]  /*6bf0*/  @!P0 BRA `(.L_x_5300) ;  /* 0x0000000000048947 */ /* 0x000fea0003800000 */
[----:B------:R-:W-:Y:S01]  /*6c00*/  BPT.TRAP 0x1 ;  /* 0x000000040000795c */ /* 0x000fe20000300000 */
.L_x_5300:
[----:B-1----:R-:W-:Y:S05]  /*6c10*/  @P2 BRA `(.L_x_5301) ;  /* 0x0000000000082947 */ /* 0x002fea0003800000 */
[----:B------:R-:W1:Y:S02]  /*6c20*/  SYNCS.PHASECHK.TRANS64.TRYWAIT P2, [UR27+0x28c30], R7 ;  /* 0x028c3007ff0075a7 */ /* 0x000e64000804015b */
[----:B-1----:R-:W-:Y:S05]  /*6c30*/  @!P2 BRA `(.L_x_5302) ;  /* 0x000001380024a947 */ /* 0x002fea0003800000 */
.L_x_5301:
[----:B------:R-:W-:Y:S01]  /*6c40*/  R2UR UR18, R0 ;  /* 0x00000000001272ca */ /* 0x000fe200000e0000 */
[----:B----4-:R-:W-:Y:S01]  /*6c50*/  WARPGROUP.ARRIVE ;  /* 0x00000000000079c5 */ /* 0x010fe20000000000 */
[----:B------:R-:W-:Y:S01]  /*6c60*/  UMOV UR19, 0x40000040 ;  /* 0x4000004000137882 */ /* 0x000fe20000000000 */
[----:B------:R-:W-:Y:S01]  /*6c70*/  UMOV UR7, 0x40000040 ;  /* 0x4000004000077882 */ /* 0x000fe20000000000 */
[----:B------:R-:W-:Y:S01]  /*6c80*/  UMOV UR11, 0x40000040 ;  /* 0x40000040000b7882 */ /* 0x000fe20000000000 */
[----:B------:R-:W-:Y:S01]  /*6c90*/  UMOV UR15, 0x40000040 ;  /* 0x40000040000f7882 */ /* 0x000fe20000000000 */
[----:B------:R-:W-:Y:S01]  /*6ca0*/  PLOP3.LUT P2, PT, PT, PT, UP0, 0x80, 0x0 ;  /* 0x000000000000781c */ /* 0x000fe20003f4f008 */
[----:B------:R-:W-:Y:S01]  /*6cb0*/  VIADD R15, R186, UR42 ;  /* 0x0000002aba0f7c36 */ /* 0x000fe20008000000 */
[----:B------:R-:W-:Y:S01]  /*6cc0*/  PLOP3.LUT P3, PT, PT, PT, UP0, 0x80, 0x0 ;  /* 0x000000000000781c */ /* 0x000fe20003f6f008 */
[----:B------:R-:W-:-:S04]  /*6cd0*/  IMAD.U32 R10, RZ, RZ, UR27 ;  /* 0x0000001bff0a7e24 */ /* 0x000fc8000f8e00ff */
[----:B------:R-:W-:Y:S01]  /*6ce0*/  ULEA UR18, UR24, UR18, 0x9 ;  /* 0x0000001218127291 */ /* 0x000fe2000f8e483f */
[----:B-1----:R-:W-:-:S03]  /*6cf0*/  @!P1 VIADD R8, R10, 0x28c40 ;  /* 0x00028c400a089836 */ /* 0x002fc60000000000 */
[----:B------:R-:W-:Y:S02]  /*6d00*/  UIADD3 UR6, UR18, 0x2, URZ ;  /* 0x0000000212067890 */ /* 0x000fe4000fffe03f */
[----:B------:R-:W-:Y:S01]  /*6d10*/  UIADD3 UR10, UR18, 0x4, URZ ;  /* 0x00000004120a7890 */ /* 0x000fe2000fffe03f */
[----:B------:R-:W-:Y:S01]  /*6d20*/  @!P1 PRMT R8, RZ, 0x654, R8 ;  /* 0x00000654ff089816 */ /* 0x000fe20000000008 */
[----:B------:R-:W-:Y:S02]  /*6d30*/  UIADD3 UR14, UR18, 0x6, URZ ;  /* 0x00000006120e7890 */ /* 0x000fe4000fffe03f */
[----:B------:R-:W-:Y:S03]  /*6d40*/  HGMMA.64x64x16.F32.BF16 R152, gdesc[UR16], RZ, !UPT, gsb0 ;  /* 0x00e00000109879f0 */ /* 0x000fe6000c0018ff */
[----:B------:R-:W-:Y:S02]  /*6d50*/  WARPGROUP.DEPBAR.LE gsb0, 0x0 ;  /* 0x00008000000079c5 */ /* 0x000fe40000010000 */
[----:B------:R-:W-:-:S06]  /*6d60*/  WARPGROUP.ARRIVE ;  /* 0x00000000000079c5 */ /* 0x000fcc0000000000 */
[----:B------:R-:W-:Y:S01]  /*6d70*/  HGMMA.64x64x16.F32.BF16 R152, gdesc[UR4], R152, gsb0 ;  /* 0x00e00000049879f0 */ /* 0x000fe20008001898 */
[----:B------:R-:W-:Y:S01]  /*6d80*/  @UP0 ULDC UR7, c[0x0][0x44c] ;  /* 0x0001130000070ab9 */ /* 0x000fe20000000800 */
[----:B------:R-:W-:Y:S01]  /*6d90*/  USHF.L.U32 UR6, UR20, 0x6, URZ ;  /* 0x0000000614067899 */ /* 0x000fe2000800063f */
[----:B------:R-:W-:Y:S01]  /*6da0*/  @P2 IMAD.HI.U32 R9, R15, UR7, RZ ;  /* 0x000000070f092c27 */ /* 0x000fe2000f8e00ff */
[----:B------:R-:W-:Y:S01]  /*6db0*/  @UP0 ULDC UR7, c[0x0][0x450] ;  /* 0x0001140000070ab9 */ /* 0x000fe20000000800 */
[----:B------:R-:W-:-:S03]  /*6dc0*/  PLOP3.LUT P2, PT, PT, PT, UP1, 0x40, 0x0 ;  /* 0x000000000000781c */ /* 0x000fc60003f4e818 */
[----:B------:R-:W-:Y:S01]  /*6dd0*/  @P3 SHF.R.U32.HI R15, RZ, UR7, R9 ;  /* 0x00000007ff0f3c19 */ /* 0x000fe20008011609 */
[----:B------:R-:W-:-:S04]  /*6de0*/  IMAD.U32 R13, RZ, RZ, UR6 ;  /* 0x00000006ff0d7e24 */ /* 0x000fc8000f8e00ff */
[----:B------:R-:W1:Y:S01]  /*6df0*/  SHFL.IDX PT, R20, R15, RZ, 0x1c1f ;  /* 0x001c1fff0f147589 */ /* 0x000e6200000e0000 */
[----:B------:R-:W-:Y:S01]  /*6e00*/  IADD3 R13, -R2, 0x1, -R13 ;  /* 0x00000001020d7810 */ /* 0x000fe20007ffe90d */
[----:B------:R-:W-:Y:S02]  /*6e10*/  WARPGROUP.DEPBAR.LE gsb0, 0x0 ;  /* 0x00008000000079c5 */ /* 0x000fe40000010000 */
[----:B------:R-:W-:-:S06]  /*6e20*/  WARPGROUP.ARRIVE ;  /* 0x00000000000079c5 */ /* 0x000fcc0000000000 */
[----:B------:R-:W-:Y:S01]  /*6e30*/  HGMMA.64x64x16.F32.BF16 R152, gdesc[UR8], R152, gsb0 ;  /* 0x00e00000089879f0 */ /* 0x000fe20008001898 */
[----:B------:R-:W-:Y:S02]  /*6e40*/  UMOV UR11, UR22 ;  /* 0x00000016000b7c82 */ /* 0x000fe40008000000 */
[----:B------:R-:W-:Y:S01]  /*6e50*/  ULOP3.LUT UR7, URZ, UR11, URZ, 0x33, !UPT ;  /* 0x0000000b3f077292 */ /* 0x000fe2000f8e333f */
[----:B------:R-:W-:Y:S02]  /*6e60*/  WARPGROUP.DEPBAR.LE gsb0, 0x0 ;  /* 0x00008000000079c5 */ /* 0x000fe40000010000 */
[----:B------:R-:W-:-:S06]  /*6e70*/  WARPGROUP.ARRIVE ;  /* 0x00000000000079c5 */ /* 0x000fcc0000000000 */
[----:B------:R-:W-:Y:S03]  /*6e80*/  HGMMA.64x64x16.F32.BF16 R152, gdesc[UR12], R152, gsb0 ;  /* 0x00e000000c9879f0 */ /* 0x000fe60008001898 */
[----:B------:R-:W-:Y:S02]  /*6e90*/  WARPGROUP.DEPBAR.LE gsb0, 0x0 ;  /* 0x00008000000079c5 */ /* 0x000fe40000010000 */
[----:B------:R2:W-:Y:S02]  /*6ea0*/  @!P1 SYNCS.ARRIVE.TRANS64.RED.A1T0 RZ, [R8+URZ], RZ ;  /* 0x000000ff08ff99a7 */ /* 0x0005e4000810043f */
[----:B--2---:R-:W-:-:S05]  /*6eb0*/  IMAD.U32 R8, RZ, RZ, UR51 ;  /* 0x00000033ff087e24 */ /* 0x004fca000f8e00ff */
[----:B------:R-:W-:-:S05]  /*6ec0*/  IADD3 R13, -R8, UR49, R13 ;  /* 0x00000031080d7c10 */ /* 0x000fca000fffe10d */
[C---:B------:R-:W-:Y:S02]  /*6ed0*/  VIADD R14, R13.reuse, UR26 ;  /* 0x0000001a0d0e7c36 */ /* 0x040fe40008000000 */
[----:B------:R-:W-:Y:S02]  /*6ee0*/  VIADD R13, R13, UR7 ;  /* 0x000000070d0d7c36 */ /* 0x000fe40008000000 */
[C---:B-1----:R-:W-:Y:S02]  /*6ef0*/  IMAD.IADD R12, R20.reuse, 0x1, R14 ;  /* 0x00000001140c7824 */ /* 0x042fe400078e020e */
[----:B------:R-:W-:Y:S01]  /*6f00*/  IMAD.IADD R11, R20, 0x1, R13 ;  /* 0x00000001140b7824 */ /* 0x000fe200078e020d */
[----:B------:R-:W-:Y:S06]  /*6f10*/  @P2 BRA `(.L_x_5303) ;  /* 0x00000000005c2947 */ /* 0x000fec0003800000 */
[----:B------:R-:W-:Y:S01]  /*6f20*/  IMAD.U32 R8, RZ, RZ, UR51 ;  /* 0x00000033ff087e24 */ /* 0x000fe2000f8e00ff */
[----:B------:R-:W-:Y:S04]  /*6f30*/  BSSY B0, `(.L_x_5304) ;  /* 0x0000011000007945 */ /* 0x000fe80003800000 */
[----:B------:R-:W-:-:S04]  /*6f40*/  IADD3 R20, -R8, UR49, R20 ;  /* 0x0000003108147c10 */ /* 0x000fc8000fffe114 */
        /* <DEDUP_REMOVED lines=10> */
.L_x_5305:
[----:B------:R-:W-:-:S05]  /*6ff0*/  IMAD.U32 R21, RZ, RZ, UR25 ;  /* 0x00000019ff157e24 */ /* 0x000fca000f8e00ff */
[----:B------:R-:W-:-:S13]  /*7000*/  ISETP.NE.AND P2, PT, R21, 0x1, PT ;  /* 0x000000011500780c */ /* 0x000fda0003f45270 */
[----:B------:R-:W1:Y:S02]  /*7010*/  @P2 LDC.64 R8, c[0x0][0x9e8] ;  /* 0x00027a00ff082b82 */ /* 0x000e640000000a00 */
[----:B-1----:R-:W-:-:S05]  /*7020*/  @P2 IMAD.HI.U32 R8, R20, R8, RZ ;  /* 0x0000000814082227 */ /* 0x002fca00078e00ff */
[----:B------:R-:W-:-:S07]  /*7030*/  @P2 SHF.R.U32.HI R20, RZ, R9, R8 ;  /* 0x00000009ff142219 */ /* 0x000fce0000011608 */
.L_x_5306:
[----:B------:R-:W-:Y:S05]  /*7040*/  BSYNC B0 ;  /* 0x0000000000007941 */ /* 0x000fea0003800000 */
.L_x_5304:
[----:B------:R-:W-:-:S04]  /*7050*/  IMAD R20, R20, R21, -UR6 ;  /* 0x8000000614147e24 */ /* 0x000fc8000f8e0215 */
[----:B------:R-:W-:-:S05]  /*7060*/  IMAD.IADD R20, R20, 0x1, -R2 ;  /* 0x0000000114147824 */ /* 0x000fca00078e0a02 */
[----:B------:R-:W-:Y:S02]  /*7070*/  VIMNMX R11, R11, R20, !PT ;  /* 0x000000140b0b7248 */ /* 0x000fe40007fe0100 */
[----:B------:R-:W-:-:S07]  /*7080*/  VIADDMNMX R12, R20, R21, R12, PT ;  /* 0x00000015140c7246 */ /* 0x000fce000380010c */
.L_x_5303:
[----:B------:R-:W-:Y:S01]  /*7090*/  UISETP.GT.AND UP2, UPT, UR20, -0x1, UPT ;  /* 0xffffffff1400788c */ /* 0x000fe2000bf44270 */
[----:B------:R-:W1:Y:S05]  /*70a0*/  SHFL.IDX PT, R8, R15, 0x1, 0x1c1f ;  /* 0x003c1f000f087f89 */ /* 0x000e6a00000e0000 */
[----:B------:R-:W-:-:S04]  /*70b0*/  PLOP3.LUT P2, PT, PT, PT, UP2, 0x80, 0x0 ;  /* 0x000000000000781c */ /* 0x000fc80003f4f028 */
[C---:B------:R-:W-:Y:S02]  /*70c0*/  ISETP.GT.AND P5, PT, R11.reuse, RZ, P2 ;  /* 0x000000ff0b00720c */ /* 0x040fe400017a4270 */
[C---:B------:R-:W-:Y:S02]  /*70d0*/  ISETP.GT.AND P4, PT, R11.reuse, 0x1, P2 ;  /* 0x000000010b00780c */ /* 0x040fe40001784270 */
[----:B------:R-:W-:Y:S02]  /*70e0*/  ISETP.LT.OR P5, PT, R12, 0x1, P5 ;  /* 0x000000010c00780c */ /* 0x000fe40002fa1670 */
[C---:B------:R-:W-:Y:S02]  /*70f0*/  ISETP.GT.AND P6, PT, R11.reuse, 0x8, P2 ;  /* 0x000000080b00780c */ /* 0x040fe400017c4270 */
[----:B------:R-:W-:Y:S02]  /*7100*/  FSEL R152, R152, -INF , !P5 ;  /* 0xff80000098987808 */ /* 0x000fe40006800000 */
[----:B------:R-:W-:-:S02]  /*7110*/  ISETP.GT.AND P5, PT, R11, 0x10, P2 ;  /* 0x000000100b00780c */ /* 0x000fc400017a4270 */
[----:B------:R-:W-:Y:S02]  /*7120*/  ISETP.GT.AND P3, PT, R11, 0x9, P2 ;  /* 0x000000090b00780c */ /* 0x000fe40001764270 */
[----:B------:R-:W-:Y:S01]  /*7130*/  ISETP.LT.OR P5, PT, R12, 0x11, P5 ;  /* 0x000000110c00780c */ /* 0x000fe20002fa1670 */
[--C-:B-1----:R-:W-:Y:S01]  /*7140*/  IMAD.IADD R14, R14, 0x1, R8.reuse ;  /* 0x000000010e0e7824 */ /* 0x102fe200078e0208 */
[----:B------:R-:W-:Y:S01]  /*7150*/  ISETP.LT.OR P4, PT, R12, 0x2, P4 ;  /* 0x000000020c00780c */ /* 0x000fe20002781670 */
[----:B------:R-:W-:Y:S01]  /*7160*/  IMAD.IADD R13, R13, 0x1, R8 ;  /* 0x000000010d0d7824 */ /* 0x000fe200078e0208 */
        /* <DEDUP_REMOVED lines=37> */
[----:B------:R-:W-:Y:S02]  /*73c0*/  FSEL R177, R177, -INF , !P4 ;  /* 0xff800000b1b17808 */ /* 0x000fe40006000000 */
[----:B------:R-:W-:-:S02]  /*73d0*/  FSEL R180, R180, -INF , !P6 ;  /* 0xff800000b4b47808 */ /* 0x000fc40007000000 */
[----:B------:R-:W-:Y:S01]  /*73e0*/  FSEL R181, R181, -INF , !P3 ;  /* 0xff800000b5b57808 */ /* 0x000fe20005800000 */
        /* <DEDUP_REMOVED lines=14> */
.L_x_5309:
[----:B------:R-:W-:-:S05]  /*74d0*/  IMAD.U32 R12, RZ, RZ, UR25 ;  /* 0x00000019ff0c7e24 */ /* 0x000fca000f8e00ff */
[----:B------:R-:W-:-:S13]  /*74e0*/  ISETP.NE.AND P3, PT, R12, 0x1, PT ;  /* 0x000000010c00780c */ /* 0x000fda0003f65270 */
[----:B------:R-:W1:Y:S02]  /*74f0*/  @P3 LDC.64 R8, c[0x0][0x9e8] ;  /* 0x00027a00ff083b82 */ /* 0x000e640000000a00 */
[----:B-1----:R-:W-:-:S05]  /*7500*/  @P3 IMAD.HI.U32 R8, R11, R8, RZ ;  /* 0x000000080b083227 */ /* 0x002fca00078e00ff */
[----:B------:R-:W-:-:S07]  /*7510*/  @P3 SHF.R.U32.HI R11, RZ, R9, R8 ;  /* 0x00000009ff0b3219 */ /* 0x000fce0000011608 */
.L_x_5310:
[----:B------:R-:W-:Y:S05]  /*7520*/  BSYNC B0 ;  /* 0x0000000000007941 */ /* 0x000fea0003800000 */
.L_x_5308:
[----:B------:R-:W-:-:S04]  /*7530*/  IMAD R11, R11, R12, -UR6 ;  /* 0x800000060b0b7e24 */ /* 0x000fc8000f8e020c */
[----:B------:R-:W-:-:S05]  /*7540*/  IMAD.IADD R11, R11, 0x1, -R2 ;  /* 0x000000010b0b7824 */ /* 0x000fca00078e0a02 */
[----:B------:R-:W-:Y:S02]  /*7550*/  VIMNMX R13, R13, R11, !PT ;  /* 0x0000000b0d0d7248 */ /* 0x000fe40007fe0100 */
[----:B------:R-:W-:-:S07]  /*7560*/  VIADDMNMX R14, R11, R12, R14, PT ;  /* 0x0000000c0b0e7246 */ /* 0x000fce000380010e */
.L_x_5307:
[----:B------:R-:W-:Y:S01]  /*7570*/  FMNMX.FTZ R8, R152, R5, !PT ;  /* 0x0000000598087209 */ /* 0x000fe20007810000 */
[----:B------:R-:W-:Y:S01]  /*7580*/  UMOV UR10, UR23 ;  /* 0x00000017000a7c82 */ /* 0x000fe20008000000 */
[----:B------:R-:W-:Y:S02]  /*7590*/  LOP3.LUT R18, R18, 0xffffdfff, RZ, 0xc0, !PT ;  /* 0xffffdfff12127812 */ /* 0x000fe400078ec0ff */
[----:B------:R-:W-:Y:S02]  /*75a0*/  FMNMX.FTZ R8, R153, R8, !PT ;  /* 0x0000000899087209 */ /* 0x000fe40007810000 */
[----:B------:R-:W-:Y:S02]  /*75b0*/  @P0 LOP3.LUT R18, R18, 0x2000, RZ, 0xfc, !PT ;  /* 0x0000200012120812 */ /* 0x000fe400078efcff */
[----:B------:R-:W-:Y:S02]  /*75c0*/  FMNMX.FTZ R8, R156, R8, !PT ;  /* 0x000000089c087209 */ /* 0x000fe40007810000 */
[----:B------:R-:W-:-:S02]  /*75d0*/  ISETP.GT.AND P0, PT, R13, 0x31, P2 ;  /* 0x000000310d00780c */ /* 0x000fc40001704270 */
[----:B------:R-:W-:Y:S02]  /*75e0*/  FMNMX.FTZ R8, R157, R8, !PT ;  /* 0x000000089d087209 */ /* 0x000fe40007810000 */
[----:B------:R-:W-:Y:S02]  /*75f0*/  LOP3.LUT R18, R18, 0xffffefff, RZ, 0xc0, !PT ;  /* 0xffffefff12127812 */ /* 0x000fe400078ec0ff */
[----:B------:R-:W-:Y:S02]  /*7600*/  FMNMX.FTZ R8, R160, R8, !PT ;  /* 0x00000008a0087209 */ /* 0x000fe40007810000 */
[----:B------:R-:W-:Y:S02]  /*7610*/  @P1 LOP3.LUT R18, R18, 0x1000, RZ, 0xfc, !PT ;  /* 0x0000100012121812 */ /* 0x000fe400078efcff */
[----:B------:R-:W-:Y:S02]  /*7620*/  FMNMX.FTZ R8, R161, R8, !PT ;  /* 0x00000008a1087209 */ /* 0x000fe40007810000 */
[----:B------:R-:W-:-:S02]  /*7630*/  LOP3.LUT R18, R18, 0xfffffffd, RZ, 0xc0, !PT ;  /* 0xfffffffd12127812 */ /* 0x000fc400078ec0ff */
[----:B------:R-:W-:Y:S02]  /*7640*/  FMNMX.FTZ R8, R164, R8, !PT ;  /* 0x00000008a4087209 */ /* 0x000fe40007810000 */
[----:B------:R-:W-:Y:S02]  /*7650*/  ISETP.GT.AND P3, PT, R13, 0x1, P2 ;  /* 0x000000010d00780c */ /* 0x000fe40001764270 */
[----:B------:R-:W-:Y:S02]  /*7660*/  FMNMX.FTZ R8, R165, R8, !PT ;  /* 0x00000008a5087209 */ /* 0x000fe40007810000 */
[C---:B------:R-:W-:Y:S02]  /*7670*/  ISETP.GT.AND P4, PT, R13.reuse, 0x8, P2 ;  /* 0x000000080d00780c */ /* 0x040fe40001784270 */
[----:B------:R-:W-:Y:S02]  /*7680*/  FMNMX.FTZ R8, R168, R8, !PT ;  /* 0x00000008a8087209 */ /* 0x000fe40007810000 */
[----:B------:R-:W-:-:S02]  /*7690*/  ISETP.GT.AND P5, PT, R13, 0x9, P2 ;  /* 0x000000090d00780c */ /* 0x000fc400017a4270 */
[----:B------:R-:W-:Y:S02]  /*76a0*/  FMNMX.FTZ R8, R169, R8, !PT ;  /* 0x00000008a9087209 */ /* 0x000fe40007810000 */
[----:B------:R-:W-:Y:S02]  /*76b0*/  @P0 LOP3.LUT R18, R18, 0x2, RZ, 0xfc, !PT ;  /* 0x0000000212120812 */ /* 0x000fe400078efcff */
[----:B------:R-:W-:Y:S02]  /*76c0*/  FMNMX.FTZ R8, R172, R8, !PT ;  /* 0x00000008ac087209 */ /* 0x000fe40007810000 */
[C---:B------:R-:W-:Y:S02]  /*76d0*/  ISETP.LT.OR P3, PT, R14.reuse, 0x2, P3 ;  /* 0x000000020e00780c */ /* 0x040fe40001f61670 */
[----:B------:R-:W-:Y:S02]  /*76e0*/  FMNMX.FTZ R8, R173, R8, !PT ;  /* 0x00000008ad087209 */ /* 0x000fe40007810000 */
[----:B------:R-:W-:-:S02]  /*76f0*/  ISETP.LT.OR P4, PT, R14, 0x9, P4 ;  /* 0x000000090e00780c */ /* 0x000fc40002781670 */
[----:B------:R-:W-:Y:S02]  /*7700*/  FMNMX.FTZ R8, R176, R8, !PT ;  /* 0x00000008b0087209 */ /* 0x000fe40007810000 */
[----:B------:R-:W-:Y:S02]  /*7710*/  ISETP.LT.OR P5, PT, R14, 0xa, P5 ;  /* 0x0000000a0e00780c */ /* 0x000fe40002fa1670 */
[----:B------:R-:W-:Y:S02]  /*7720*/  FMNMX.FTZ R8, R177, R8, !PT ;  /* 0x00000008b1087209 */ /* 0x000fe40007810000 */
[----:B------:R-:W-:Y:S02]  /*7730*/  ISETP.GT.AND P0, PT, R13, 0x38, P2 ;  /* 0x000000380d00780c */ /* 0x000fe40001704270 */
[----:B------:R-:W-:Y:S02]  /*7740*/  FMNMX.FTZ R8, R180, R8, !PT ;  /* 0x00000008b4087209 */ /* 0x000fe40007810000 */
[----:B------:R-:W-:-:S02]  /*7750*/  FSEL R155, R155, -INF , !P3 ;  /* 0xff8000009b9b7808 */ /* 0x000fc40005800000 */
[----:B------:R-:W-:Y:S02]  /*7760*/  FSEL R158, R158, -INF , !P4 ;  /* 0xff8000009e9e7808 */ /* 0x000fe40006000000 */
[----:B------:R-:W-:Y:S02]  /*7770*/  FSEL R159, R159, -INF , !P5 ;  /* 0xff8000009f9f7808 */ /* 0x000fe40006800000 */
[C---:B------:R-:W-:Y:S02]  /*7780*/  ISETP.GT.AND P6, PT, R13.reuse, 0x10, P2 ;  /* 0x000000100d00780c */ /* 0x040fe400017c4270 */
[C---:B------:R-:W-:Y:S02]  /*7790*/  ISETP.GT.AND P3, PT, R13.reuse, 0x11, P2 ;  /* 0x000000110d00780c */ /* 0x040fe40001764270 */
[C---:B------:R-:W-:Y:S02]  /*77a0*/  ISETP.GT.AND P4, PT, R13.reuse, 0x18, P2 ;  /* 0x000000180d00780c */ /* 0x040fe40001784270 */
[----:B------:R-:W-:-:S02]  /*77b0*/  ISETP.GT.AND P5, PT, R13, 0x19, P2 ;  /* 0x000000190d00780c */ /* 0x000fc400017a4270 */
[----:B------:R-:W-:Y:S02]  /*77c0*/  FMNMX.FTZ R8, R181, R8, !PT ;  /* 0x00000008b5087209 */ /* 0x000fe40007810000 */
[C---:B------:R-:W-:Y:S02]  /*77d0*/  ISETP.LT.OR P6, PT, R14.reuse, 0x11, P6 ;  /* 0x000000110e00780c */ /* 0x040fe400037c1670 */
[C---:B------:R-:W-:Y:S01]  /*77e0*/  ISETP.LT.OR P3, PT, R14.reuse, 0x12, P3 ;  /* 0x000000120e00780c */ /* 0x040fe20001f61670 */
[----:B------:R-:W1:Y:S01]  /*77f0*/  SHFL.BFLY PT, R9, R8, 0x2, 0x1f ;  /* 0x0c401f0008097f89 */ /* 0x000e6200000e0000 */
[C---:B------:R-:W-:Y:S02]  /*7800*/  ISETP.LT.OR P4, PT, R14.reuse, 0x19, P4 ;  /* 0x000000190e00780c */ /* 0x040fe40002781670 */
[----:B------:R-:W-:Y:S02]  /*7810*/  ISETP.LT.OR P5, PT, R14, 0x1a, P5 ;  /* 0x0000001a0e00780c */ /* 0x000fe40002fa1670 */
[----:B------:R-:W-:-:S02]  /*7820*/  LOP3.LUT R18, R18, 0xfffffff7, RZ, 0xc0, !PT ;  /* 0xfffffff712127812 */ /* 0x000fc400078ec0ff */
[----:B------:R-:W-:Y:S02]  /*7830*/  FSEL R162, R162, -INF , !P6 ;  /* 0xff800000a2a27808 */ /* 0x000fe40007000000 */
[----:B------:R-:W-:Y:S02]  /*7840*/  FSEL R163, R163, -INF , !P3 ;  /* 0xff800000a3a37808 */ /* 0x000fe40005800000 */
[----:B------:R-:W-:Y:S02]  /*7850*/  FSEL R166, R166, -INF , !P4 ;  /* 0xff800000a6a67808 */ /* 0x000fe40006000000 */
[----:B------:R-:W-:Y:S02]  /*7860*/  FSEL R167, R167, -INF , !P5 ;  /* 0xff800000a7a77808 */ /* 0x000fe40006800000 */
[----:B------:R-:W-:Y:S02]  /*7870*/  @P0 LOP3.LUT R18, R18, 0x8, RZ, 0xfc, !PT ;  /* 0x0000000812120812 */ /* 0x000fe400078efcff */
[----:B------:R-:W-:-:S02]  /*7880*/  ISETP.GT.AND P1, PT, R13, 0x20, P2 ;  /* 0x000000200d00780c */ /* 0x000fc40001724270 */
[C---:B------:R-:W-:Y:S02]  /*7890*/  ISETP.GT.AND P3, PT, R13.reuse, 0x21, P2 ;  /* 0x000000210d00780c */ /* 0x040fe40001764270 */
[C---:B------:R-:W-:Y:S02]  /*78a0*/  ISETP.GT.AND P4, PT, R13.reuse, 0x28, P2 ;  /* 0x000000280d00780c */ /* 0x040fe40001784270 */
[C---:B------:R-:W-:Y:S02]  /*78b0*/  ISETP.GT.AND P5, PT, R13.reuse, 0x29, P2 ;  /* 0x000000290d00780c */ /* 0x040fe400017a4270 */
[C---:B------:R-:W-:Y:S02]  /*78c0*/  ISETP.GT.AND P6, PT, R13.reuse, 0x30, P2 ;  /* 0x000000300d00780c */ /* 0x040fe400017c4270 */
[C---:B------:R-:W-:Y:S02]  /*78d0*/  ISETP.GT.AND P0, PT, R13.reuse, RZ, P2 ;  /* 0x000000ff0d00720c */ /* 0x040fe40001704270 */
[----:B------:R-:W-:-:S02]  /*78e0*/  ISETP.GT.AND P2, PT, R13, 0x39, P2 ;  /* 0x000000390d00780c */ /* 0x000fc40001744270 */
[----:B------:R-:W-:Y:S02]  /*78f0*/  LOP3.LUT R18, R18, 0xffffffdf, RZ, 0xc0, !PT ;  /* 0xffffffdf12127812 */ /* 0x000fe400078ec0ff */
[----:B------:R-:W-:Y:S02]  /*7900*/  ISETP.LT.OR P1, PT, R14, 0x21, P1 ;  /* 0x000000210e00780c */ /* 0x000fe40000f21670 */
[----:B-1----:R-:W-:Y:S02]  /*7910*/  FMNMX.FTZ R8, R8, R9, !PT ;  /* 0x0000000908087209 */ /* 0x002fe40007810000 */
[C---:B------:R-:W-:Y:S02]  /*7920*/  ISETP.LT.OR P0, PT, R14.reuse, 0x1, P0 ;  /* 0x000000010e00780c */ /* 0x040fe40000701670 */
[----:B------:R-:W-:Y:S01]  /*7930*/  ISETP.LT.OR P6, PT, R14, 0x31, P6 ;  /* 0x000000310e00780c */ /* 0x000fe200037c1670 */
[----:B------:R-:W1:Y:S01]  /*7940*/  SHFL.BFLY PT, R9, R8, 0x1, 0x1f ;  /* 0x0c201f0008097f89 */ /* 0x000e6200000e0000 */
[----:B------:R-:W-:-:S02]  /*7950*/  FSEL R154, R154, -INF , !P0 ;  /* 0xff8000009a9a7808 */ /* 0x000fc40004000000 */
[----:B------:R-:W-:-:S04]  /*7960*/  @P2 LOP3.LUT R18, R18, 0x20, RZ, 0xfc, !PT ;  /* 0x0000002012122812 */ /* 0x000fc800078efcff */
[C---:B------:R-:W-:Y:S02]  /*7970*/  LOP3.LUT P2, RZ, R18.reuse, 0x8, RZ, 0xc0, !PT ;  /* 0x0000000812ff7812 */ /* 0x040fe4000784c0ff */
[----:B------:R-:W-:Y:S02]  /*7980*/  LOP3.LUT R18, R18, 0xfffffeff, RZ, 0xc0, !PT ;  /* 0xfffffeff12127812 */ /* 0x000fe400078ec0ff */
[----:B------:R-:W-:Y:S02]  /*7990*/  ISETP.LT.OR P2, PT, R14, 0x39, P2 ;  /* 0x000000390e00780c */ /* 0x000fe40001741670 */
[----:B------:R-:W-:Y:S02]  /*79a0*/  @P1 LOP3.LUT R18, R18, 0x100, RZ, 0xfc, !PT ;  /* 0x0000010012121812 */ /* 0x000fe400078efcff */
[----:B------:R-:W-:Y:S02]  /*79b0*/  ISETP.LT.OR P1, PT, R14, 0x22, P3 ;  /* 0x000000220e00780c */ /* 0x000fe40001f21670 */
[----:B------:R-:W-:-:S02]  /*79c0*/  LOP3.LUT P3, RZ, R18, 0x2, RZ, 0xc0, !PT ;  /* 0x0000000212ff7812 */ /* 0x000fc4000786c0ff */
[----:B------:R-:W-:Y:S02]  /*79d0*/  LOP3.LUT R18, R18, 0xffffffbf, RZ, 0xc0, !PT ;  /* 0xffffffbf12127812 */ /* 0x000fe400078ec0ff */
[----:B------:R-:W-:Y:S02]  /*79e0*/  ISETP.LT.OR P3, PT, R14, 0x32, P3 ;  /* 0x000000320e00780c */ /* 0x000fe40001f61670 */
[----:B------:R-:W-:Y:S02]  /*79f0*/  FSEL R182, R182, -INF , !P2 ;  /* 0xff800000b6b67808 */ /* 0x000fe40005000000 */
[----:B-1----:R-:W-:Y:S02]  /*7a00*/  FMNMX.FTZ R8, R8, R9, !PT ;  /* 0x0000000908087209 */ /* 0x002fe40007810000 */
[----:B------:R-:W-:Y:S02]  /*7a10*/  FSEL R179, R179, -INF , !P3 ;  /* 0xff800000b3b37808 */ /* 0x000fe40005800000 */
[----:B------:R-:W-:-:S02]  /*7a20*/  @P1 LOP3.LUT R18, R18, 0x40, RZ, 0xfc, !PT ;  /* 0x0000004012121812 */ /* 0x000fc400078efcff */
[----:B------:R-:W-:Y:S02]  /*7a30*/  ISETP.LT.OR P1, PT, R14, 0x29, P4 ;  /* 0x000000290e00780c */ /* 0x000fe40002721670 */
[C---:B------:R-:W-:Y:S02]  /*7a40*/  LOP3.LUT P4, RZ, R18.reuse, 0x20, RZ, 0xc0, !PT ;  /* 0x0000002012ff7812 */ /* 0x040fe4000788c0ff */
[----:B------:R-:W-:Y:S02]  /*7a50*/  LOP3.LUT R18, R18, 0xffffffef, RZ, 0xc0, !PT ;  /* 0xffffffef12127812 */ /* 0x000fe400078ec0ff */
[----:B------:R-:W-:Y:S02]  /*7a60*/  ISETP.LT.OR P4, PT, R14, 0x3a, P4 ;  /* 0x0000003a0e00780c */ /* 0x000fe40002781670 */
[----:B------:R-:W-:Y:S02]  /*7a70*/  ISETP.NE.AND P2, PT, R17, RZ, PT ;  /* 0x000000ff1100720c */ /* 0x000fe40003f45270 */
[----:B------:R-:W-:-:S03]  /*7a80*/  FSEL R183, R183, -INF , !P4 ;  /* 0xff800000b7b77808 */ /* 0x000fc60006000000 */
[----:B------:R-:W-:Y:S02]  /*7a90*/  @P1 LOP3.LUT R18, R18, 0x10, RZ, 0xfc, !PT ;  /* 0x0000001012121812 */ /* 0x000fe400078efcff */
[----:B------:R-:W-:Y:S02]  /*7aa0*/  ISETP.LT.OR P1, PT, R14, 0x2a, P5 ;  /* 0x0000002a0e00780c */ /* 0x000fe40002f21670 */
[----:B------:R-:W-:Y:S02]  /*7ab0*/  FSETP.NEU.FTZ.AND P5, PT, R8, -INF , PT ;  /* 0xff8000000800780b */ /* 0x000fe40003fbd000 */
[----:B------:R-:W-:Y:S02]  /*7ac0*/  LOP3.LUT R18, R18, 0xffffbfff, RZ, 0xc0, !PT ;  /* 0xffffbfff12127812 */ /* 0x000fe400078ec0ff */
[----:B------:R-:W-:-:S05]  /*7ad0*/  FSEL R9, R8, RZ, P5 ;  /* 0x000000ff08097208 */ /* 0x000fca0002800000 */
[----:B------:R-:W-:Y:S01]  /*7ae0*/  FADD.FTZ R5, -R9, R5 ;  /* 0x0000000509057221 */ /* 0x000fe20000010100 */
[----:B------:R-:W-:Y:S01]  /*7af0*/  FMUL.FTZ R9, R8, UR10 ;  /* 0x0000000a08097c20 */ /* 0x000fe20008410000 */
[----:B------:R-:W-:Y:S02]  /*7b00*/  @P1 LOP3.LUT R18, R18, 0x4000, RZ, 0xfc, !PT ;  /* 0x0000400012121812 */ /* 0x000fe400078efcff */
[----:B------:R-:W-:Y:S02]  /*7b10*/  FMUL.FTZ R5, R5, UR10 ;  /* 0x0000000a05057c20 */ /* 0x000fe40008410000 */
[----:B------:R-:W-:Y:S02]  /*7b20*/  FSEL R9, R9, RZ, P5 ;  /* 0x000000ff09097208 */ /* 0x000fe40002800000 */
[----:B------:R-:W-:-:S03]  /*7b30*/  LOP3.LUT R18, R18, 0xffff7fff, RZ, 0xc0, !PT ;  /* 0xffff7fff12127812 */ /* 0x000fc600078ec0ff */
        /* <DEDUP_REMOVED lines=16> */
[----:B------:R-:W-:Y:S01]  /*7c40*/  FMNMX.FTZ R9, R154, R6, !PT ;  /* 0x000000069a097209 */ /* 0x000fe20007810000 */
[----:B------:R-:W-:Y:S01]  /*7c50*/  MUFU.EX2 R152, R152 ;  /* 0x0000009800987308 */ /* 0x000fe20000000800 */
[----:B------:R-:W-:-:S02]  /*7c60*/  @P6 LOP3.LUT R18, R18, 0x8000, RZ, 0xfc, !PT ;  /* 0x0000800012126812 */ /* 0x000fc400078efcff */
[----:B------:R-:W-:Y:S02]  /*7c70*/  FMNMX.FTZ R9, R155, R9, !PT ;  /* 0x000000099b097209 */ /* 0x000fe40007810000 */
[----:B------:R-:W-:Y:S02]  /*7c80*/  LOP3.LUT P6, RZ, R18, 0x100, RZ, 0xc0, !PT ;  /* 0x0000010012ff7812 */ /* 0x000fe400078cc0ff */
[----:B------:R-:W-:Y:S01]  /*7c90*/  FMNMX.FTZ R9, R158, R9, !PT ;  /* 0x000000099e097209 */ /* 0x000fe20007810000 */
[----:B------:R-:W-:Y:S01]  /*7ca0*/  MUFU.EX2 R153, R153 ;  /* 0x0000009900997308 */ /* 0x000fe20000000800 */
[----:B------:R-:W-:Y:S02]  /*7cb0*/  LOP3.LUT P1, RZ, R18, 0x40, RZ, 0xc0, !PT ;  /* 0x0000004012ff7812 */ /* 0x000fe4000782c0ff */
[----:B------:R-:W-:Y:S02]  /*7cc0*/  FMNMX.FTZ R9, R159, R9, !PT ;  /* 0x000000099f097209 */ /* 0x000fe40007810000 */
[----:B------:R-:W-:-:S02]  /*7cd0*/  FSEL R170, R170, -INF , !P6 ;  /* 0xff800000aaaa7808 */ /* 0x000fc40007000000 */
[----:B------:R-:W-:Y:S01]  /*7ce0*/  FMNMX.FTZ R9, R162, R9, !PT ;  /* 0x00000009a2097209 */ /* 0x000fe20007810000 */
[----:B------:R-:W-:Y:S01]  /*7cf0*/  MUFU.EX2 R156, R156 ;  /* 0x0000009c009c7308 */ /* 0x000fe20000000800 */
[----:B------:R-:W-:Y:S02]  /*7d00*/  LOP3.LUT P5, RZ, R18, 0x10, RZ, 0xc0, !PT ;  /* 0x0000001012ff7812 */ /* 0x000fe400078ac0ff */
[----:B------:R-:W-:Y:S02]  /*7d10*/  FMNMX.FTZ R9, R163, R9, !PT ;  /* 0x00000009a3097209 */ /* 0x000fe40007810000 */
[----:B------:R-:W-:Y:S02]  /*7d20*/  FSEL R171, R171, -INF , !P1 ;  /* 0xff800000abab7808 */ /* 0x000fe40004800000 */
[----:B------:R-:W-:Y:S01]  /*7d30*/  FMNMX.FTZ R9, R166, R9, !PT ;  /* 0x00000009a6097209 */ /* 0x000fe20007810000 */
[----:B------:R-:W1:Y:S01]  /*7d40*/  MUFU.EX2 R157, R157 ;  /* 0x0000009d009d7308 */ /* 0x000e620000000800 */
[----:B------:R-:W-:-:S02]  /*7d50*/  LOP3.LUT P1, RZ, R18, 0x4000, RZ, 0xc0, !PT ;  /* 0x0000400012ff7812 */ /* 0x000fc4000782c0ff */
[----:B------:R-:W-:Y:S02]  /*7d60*/  FMNMX.FTZ R9, R167, R9, !PT ;  /* 0x00000009a7097209 */ /* 0x000fe40007810000 */
[----:B------:R-:W-:Y:S02]  /*7d70*/  FSEL R174, R174, -INF , !P5 ;  /* 0xff800000aeae7808 */ /* 0x000fe40006800000 */
[----:B------:R-:W-:Y:S01]  /*7d80*/  FMNMX.FTZ R9, R170, R9, !PT ;  /* 0x00000009aa097209 */ /* 0x000fe20007810000 */
[----:B------:R-:W-:Y:S01]  /*7d90*/  MUFU.EX2 R160, R160 ;  /* 0x000000a000a07308 */ /* 0x000fe20000000800 */
[----:B------:R-:W-:Y:S02]  /*7da0*/  LOP3.LUT P6, RZ, R18, 0x8000, RZ, 0xc0, !PT ;  /* 0x0000800012ff7812 */ /* 0x000fe400078cc0ff */
[----:B------:R-:W-:Y:S02]  /*7db0*/  FMNMX.FTZ R9, R171, R9, !PT ;  /* 0x00000009ab097209 */ /* 0x000fe40007810000 */
[----:B------:R-:W-:-:S02]  /*7dc0*/  FSEL R175, R175, -INF , !P1 ;  /* 0xff800000afaf7808 */ /* 0x000fc40004800000 */
[----:B------:R-:W-:Y:S01]  /*7dd0*/  FMNMX.FTZ R9, R174, R9, !PT ;  /* 0x00000009ae097209 */ /* 0x000fe20007810000 */
[----:B------:R-:W-:Y:S01]  /*7de0*/  MUFU.EX2 R161, R161 ;  /* 0x000000a100a17308 */ /* 0x000fe20000000800 */
[----:B------:R-:W-:Y:S02]  /*7df0*/  FSEL R178, R178, -INF , !P6 ;  /* 0xff800000b2b27808 */ /* 0x000fe40007000000 */
[----:B------:R-:W-:Y:S02]  /*7e00*/  FMNMX.FTZ R9, R175, R9, !PT ;  /* 0x00000009af097209 */ /* 0x000fe40007810000 */
[----:B------:R-:W-:Y:S02]  /*7e10*/  LOP3.LUT P0, RZ, R18, 0x2000, RZ, 0xc0, !PT ;  /* 0x0000200012ff7812 */ /* 0x000fe4000780c0ff */
[----:B------:R-:W-:Y:S01]  /*7e20*/  FMNMX.FTZ R9, R178, R9, !PT ;  /* 0x00000009b2097209 */ /* 0x000fe20007810000 */
[----:B------:R-:W-:Y:S01]  /*7e30*/  MUFU.EX2 R164, R164 ;  /* 0x000000a400a47308 */ /* 0x000fe20000000800 */
[----:B------:R-:W-:-:S02]  /*7e40*/  LOP3.LUT P1, RZ, R18, 0x1000, RZ, 0xc0, !PT ;  /* 0x0000100012ff7812 */ /* 0x000fc4000782c0ff */
[----:B------:R-:W-:-:S04]  /*7e50*/  FMNMX.FTZ R9, R179, R9, !PT ;  /* 0x00000009b3097209 */ /* 0x000fc80007810000 */
[----:B------:R-:W-:Y:S01]  /*7e60*/  FMNMX.FTZ R9, R182, R9, !PT ;  /* 0x00000009b6097209 */ /* 0x000fe20007810000 */
[----:B------:R-:W-:Y:S03]  /*7e70*/  MUFU.EX2 R165, R165 ;  /* 0x000000a500a57308 */ /* 0x000fe60000000800 */
[----:B------:R-:W-:-:S05]  /*7e80*/  FMNMX.FTZ R9, R183, R9, !PT ;  /* 0x00000009b7097209 */ /* 0x000fca0007810000 */
[----:B------:R-:W2:Y:S01]  /*7e90*/  SHFL.BFLY PT, R11, R9, 0x2, 0x1f ;  /* 0x0c401f00090b7f89 */ /* 0x000ea200000e0000 */
[----:B------:R-:W-:Y:S08]  /*7ea0*/  MUFU.EX2 R168, R168 ;  /* 0x000000a800a87308 */ /* 0x000ff00000000800 */
[----:B------:R-:W-:Y:S08]  /*7eb0*/  MUFU.EX2 R169, R169 ;  /* 0x000000a900a97308 */ /* 0x000ff00000000800 */
[----:B------:R-:W-:Y:S01]  /*7ec0*/  MUFU.EX2 R173, R173 ;  /* 0x000000ad00ad7308 */ /* 0x000fe20000000800 */
[----:B--2---:R-:W-:-:S07]  /*7ed0*/  FMNMX.FTZ R9, R9, R11, !PT ;  /* 0x0000000b09097209 */ /* 0x004fce0007810000 */
[----:B------:R-:W-:Y:S01]  /*7ee0*/  MUFU.EX2 R176, R176 ;  /* 0x000000b000b07308 */ /* 0x000fe20000000800 */
[----:B------:R-:W2:Y:S07]  /*7ef0*/  SHFL.BFLY PT, R11, R9, 0x1, 0x1f ;  /* 0x0c201f00090b7f89 */ /* 0x000eae00000e0000 */
[----:B------:R-:W-:Y:S08]  /*7f00*/  MUFU.EX2 R177, R177 ;  /* 0x000000b100b17308 */ /* 0x000ff00000000800 */
[----:B------:R-:W-:Y:S01]  /*7f10*/  MUFU.EX2 R181, R181 ;  /* 0x000000b500b57308 */ /* 0x000fe20000000800 */
[----:B--2---:R-:W-:-:S04]  /*7f20*/  FMNMX.FTZ R9, R9, R11, !PT ;  /* 0x0000000b09097209 */ /* 0x004fc80007810000 */
[C---:B------:R-:W-:Y:S01]  /*7f30*/  FSETP.NEU.FTZ.AND P3, PT, R9.reuse, -INF , PT ;  /* 0xff8000000900780b */ /* 0x040fe20003f7d000 */
[----:B------:R-:W-:-:S03]  /*7f40*/  FMUL.FTZ R15, R9, UR10 ;  /* 0x0000000a090f7c20 */ /* 0x000fc60008410000 */
[----:B------:R-:W-:Y:S02]  /*7f50*/  FSEL R11, R9, RZ, P3 ;  /* 0x000000ff090b7208 */ /* 0x000fe40001800000 */
[----:B------:R-:W-:-:S03]  /*7f60*/  FSEL R15, R15, RZ, P3 ;  /* 0x000000ff0f0f7208 */ /* 0x000fc60001800000 */
[----:B------:R-:W-:Y:S02]  /*7f70*/  FADD.FTZ R11, -R11, R6 ;  /* 0x000000060b0b7221 */ /* 0x000fe40000010100 */
[----:B------:R2:W3:Y:S01]  /*7f80*/  MUFU.EX2 R6, R5 ;  /* 0x0000000500067308 */ /* 0x0004e20000000800 */
[--C-:B------:R-:W-:Y:S01]  /*7f90*/  FFMA.FTZ R12, R154, UR10, -R15.reuse ;  /* 0x0000000a9a0c7c23 */ /* 0x100fe2000801080f */
[--C-:B------:R-:W-:Y:S01]  /*7fa0*/  FFMA.FTZ R155, R155, UR10, -R15.reuse ;  /* 0x0000000a9b9b7c23 */ /* 0x100fe2000801080f */
[--C-:B------:R-:W-:Y:S01]  /*7fb0*/  FFMA.FTZ R159, R159, UR10, -R15.reuse ;  /* 0x0000000a9f9f7c23 */ /* 0x100fe2000801080f */
[--C-:B------:R-:W-:Y:S01]  /*7fc0*/  FFMA.FTZ R13, R162, UR10, -R15.reuse ;  /* 0x0000000aa20d7c23 */ /* 0x100fe2000801080f */
[--C-:B------:R-:W-:Y:S01]  /*7fd0*/  FFMA.FTZ R163, R163, UR10, -R15.reuse ;  /* 0x0000000aa3a37c23 */ /* 0x100fe2000801080f */
[----:B------:R-:W-:Y:S01]  /*7fe0*/  FFMA.FTZ R14, R166, UR10, -R15 ;  /* 0x0000000aa60e7c23 */ /* 0x000fe2000801080f */
[----:B-1----:R-:W-:Y:S01]  /*7ff0*/  F2FP.BF16.F32.PACK_AB R154, R157, R156 ;  /* 0x0000009c9d9a723e */ /* 0x002fe200000010ff */
[----:B------:R-:W-:Y:S01]  /*8000*/  MUFU.EX2 R12, R12 ;  /* 0x0000000c000c7308 */ /* 0x000fe20000000800 */
[----:B--2---:R-:W-:Y:S01]  /*8010*/  FMUL.FTZ R5, R11, UR10 ;  /* 0x0000000a0b057c20 */ /* 0x004fe20008410000 */
[----:B------:R-:W-:-:S02]  /*8020*/  IMAD.U32 R11, RZ, RZ, UR37 ;  /* 0x00000025ff0b7e24 */ /* 0x000fc4000f8e00ff */
[--C-:B------:R-:W-:Y:S01]  /*8030*/  FFMA.FTZ R167, R167, UR10, -R15.reuse ;  /* 0x0000000aa7a77c23 */ /* 0x100fe2000801080f */
[--C-:B------:R-:W-:Y:S01]  /*8040*/  FFMA.FTZ R170, R170, UR10, -R15.reuse ;  /* 0x0000000aaaaa7c23 */ /* 0x100fe2000801080f */
[--C-:B------:R-:W-:Y:S01]  /*8050*/  FFMA.FTZ R171, R171, UR10, -R15.reuse ;  /* 0x0000000aabab7c23 */ /* 0x100fe2000801080f */
[----:B------:R-:W-:Y:S02]  /*8060*/  @!P2 IMAD R11, R11, 0x40, R16 ;  /* 0x000000400b0ba824 */ /* 0x000fe400078e0210 */
[--C-:B------:R-:W-:Y:S01]  /*8070*/  FFMA.FTZ R174, R174, UR10, -R15.reuse ;  /* 0x0000000aaeae7c23 */ /* 0x100fe2000801080f */
[----:B------:R-:W1:Y:S01]  /*8080*/  MUFU.EX2 R5, R5 ;  /* 0x0000000500057308 */ /* 0x000e620000000800 */
[----:B---3--:R-:W-:Y:S01]  /*8090*/  FFMA.FTZ R4, R6, R4, R152 ;  /* 0x0000000406047223 */ /* 0x008fe20000010098 */
[----:B------:R-:W-:Y:S01]  /*80a0*/  F2FP.BF16.F32.PACK_AB R152, R153, R152 ;  /* 0x000000989998723e */ /* 0x000fe200000010ff */
[--C-:B------:R-:W-:Y:S01]  /*80b0*/  FFMA.FTZ R175, R175, UR10, -R15.reuse ;  /* 0x0000000aafaf7c23 */ /* 0x100fe2000801080f */
[----:B------:R-:W-:Y:S01]  /*80c0*/  @!P2 LEA R11, R11, UR46, 0x2 ;  /* 0x0000002e0b0bac11 */ /* 0x000fe2000f8e10ff */
[----:B------:R-:W-:Y:S01]  /*80d0*/  FADD.FTZ R4, R153, R4 ;  /* 0x0000000499047221 */ /* 0x000fe20000010000 */
[--C-:B------:R-:W-:Y:S01]  /*80e0*/  FFMA.FTZ R178, R178, UR10, -R15.reuse ;  /* 0x0000000ab2b27c23 */ /* 0x100fe2000801080f */
[--C-:B------:R-:W-:Y:S01]  /*80f0*/  FFMA.FTZ R179, R179, UR10, -R15.reuse ;  /* 0x0000000ab3b37c23 */ /* 0x100fe2000801080f */
[----:B------:R-:W2:Y:S01]  /*8100*/  MUFU.EX2 R153, R155 ;  /* 0x0000009b00997308 */ /* 0x000ea20000000800 */
[----:B------:R-:W-:Y:S01]  /*8110*/  @!P2 STS [R11+0x28800], R6 ;  /* 0x028800060b00a388 */ /* 0x000fe20000000800 */
[----:B------:R-:W-:Y:S01]  /*8120*/  FADD.FTZ R4, R156, R4 ;  /* 0x000000049c047221 */ /* 0x000fe20000010000 */
[----:B------:R-:W-:Y:S01]  /*8130*/  F2FP.BF16.F32.PACK_AB R156, R161, R160 ;  /* 0x000000a0a19c723e */ /* 0x000fe200000010ff */
[----:B------:R-:W-:Y:S01]  /*8140*/  FFMA.FTZ R182, R182, UR10, -R15 ;  /* 0x0000000ab6b67c23 */ /* 0x000fe2000801080f */
[-C--:B------:R-:W-:Y:S01]  /*8150*/  FMUL.FTZ R24, R24, R6.reuse ;  /* 0x0000000618187220 */ /* 0x080fe20000410000 */
[----:B------:R-:W-:Y:S01]  /*8160*/  FADD.FTZ R4, R157, R4 ;  /* 0x000000049d047221 */ /* 0x000fe20000010000 */
[-C--:B------:R-:W-:Y:S01]  /*8170*/  FMUL.FTZ R25, R25, R6.reuse ;  /* 0x0000000619197220 */ /* 0x080fe20000410000 */
[----:B------:R-:W-:Y:S01]  /*8180*/  MUFU.EX2 R155, R159 ;  /* 0x0000009f009b7308 */ /* 0x000fe20000000800 */
[----:B-1----:R1:W-:Y:S01]  /*8190*/  @!P2 STS [R11+0x28820], R5 ;  /* 0x028820050b00a388 */ /* 0x0023e20000000800 */
[----:B------:R-:W-:Y:S01]  /*81a0*/  FFMA.FTZ R3, R5, R3, R12 ;  /* 0x0000000305037223 */ /* 0x000fe2000001000c */
[----:B------:R-:W-:Y:S01]  /*81b0*/  FADD.FTZ R4, R160, R4 ;  /* 0x00000004a0047221 */ /* 0x000fe20000010000 */
[-C--:B------:R-:W-:Y:S01]  /*81c0*/  FMUL.FTZ R28, R28, R6.reuse ;  /* 0x000000061c1c7220 */ /* 0x080fe20000410000 */
[-C--:B------:R-:W-:Y:S01]  /*81d0*/  FMUL.FTZ R29, R29, R6.reuse ;  /* 0x000000061d1d7220 */ /* 0x080fe20000410000 */
[-C--:B------:R-:W-:Y:S01]  /*81e0*/  FMUL.FTZ R32, R32, R6.reuse ;  /* 0x0000000620207220 */ /* 0x080fe20000410000 */
[----:B------:R-:W-:Y:S01]  /*81f0*/  FADD.FTZ R4, R161, R4 ;  /* 0x00000004a1047221 */ /* 0x000fe20000010000 */
[----:B------:R-:W-:Y:S01]  /*8200*/  MUFU.EX2 R13, R13 ;  /* 0x0000000d000d7308 */ /* 0x000fe20000000800 */
[----:B--2---:R-:W-:Y:S01]  /*8210*/  FADD.FTZ R3, R153, R3 ;  /* 0x0000000399037221 */ /* 0x004fe20000010000 */
[----:B------:R-:W-:Y:S01]  /*8220*/  FMUL.FTZ R33, R33, R6 ;  /* 0x0000000621217220 */ /* 0x000fe20000410000 */
[--C-:B-1----:R-:W-:Y:S01]  /*8230*/  FFMA.FTZ R11, R158, UR10, -R15.reuse ;  /* 0x0000000a9e0b7c23 */ /* 0x102fe2000801080f */
[----:B------:R-:W-:Y:S01]  /*8240*/  FADD.FTZ R4, R164, R4 ;  /* 0x00000004a4047221 */ /* 0x000fe20000010000 */
[----:B------:R-:W-:Y:S01]  /*8250*/  F2FP.BF16.F32.PACK_AB R158, R165, R164 ;  /* 0x000000a4a59e723e */ /* 0x000fe200000010ff */
[----:B------:R-:W-:Y:S01]  /*8260*/  FFMA.FTZ R15, R183, UR10, -R15 ;  /* 0x0000000ab70f7c23 */ /* 0x000fe2000801080f */
        /* <DEDUP_REMOVED lines=9> */
[----:B------:R-:W1:Y:S01]  /*8300*/  MUFU.EX2 R11, R11 ;  /* 0x0000000b000b7308 */ /* 0x000e620000000800 */
[----:B------:R-:W-:Y:S01]  /*8310*/  FADD.FTZ R4, R169, R4 ;  /* 0x00000004a9047221 */ /* 0x000fe20000010000 */
[-C--:B------:R-:W-:Y:S01]  /*8320*/  FMUL.FTZ R48, R48, R6.reuse ;  /* 0x0000000630307220 */ /* 0x080fe20000410000 */
        /* <DEDUP_REMOVED lines=26> */
[----:B------:R-:W-:Y:S01]  /*84d0*/  FADD.FTZ R3, R157, R3 ;  /* 0x000000039d037221 */ /* 0x000fe20000010000 */
[-C--:B------:R-:W-:Y:S01]  /*84e0*/  FMUL.FTZ R89, R89, R6.reuse ;  /* 0x0000000659597220 */ /* 0x080fe20000410000 */
[-C--:B------:R-:W-:Y:S01]  /*84f0*/  FMUL.FTZ R92, R92, R6.reuse ;  /* 0x000000065c5c7220 */ /* 0x080fe20000410000 */
[----:B------:R-:W4:Y:S01]  /*8500*/  MUFU.EX2 R171, R171 ;  /* 0x000000ab00ab7308 */ /* 0x000f220000000800 */
[----:B--2---:R-:W-:Y:S01]  /*8510*/  FADD.FTZ R3, R14, R3 ;  /* 0x000000030e037221 */ /* 0x004fe20000010000 */
[-C--:B------:R-:W-:Y:S01]  /*8520*/  FMUL.FTZ R93, R93, R6.reuse ;  /* 0x000000065d5d7220 */ /* 0x080fe20000410000 */
[-C--:B------:R-:W-:Y:S01]  /*8530*/  FMUL.FTZ R96, R96, R6.reuse ;  /* 0x0000000660607220 */ /* 0x080fe20000410000 */
[-C--:B------:R-:W-:Y:S01]  /*8540*/  FMUL.FTZ R97, R97, R6.reuse ;  /* 0x0000000661617220 */ /* 0x080fe20000410000 */
[----:B---3--:R-:W-:Y:S01]  /*8550*/  FADD.FTZ R3, R159, R3 ;  /* 0x000000039f037221 */ /* 0x008fe20000010000 */
        /* <DEDUP_REMOVED lines=11> */
[----:B----4-:R-:W-:Y:S01]  /*8610*/  FADD.FTZ R3, R171, R3 ;  /* 0x00000003ab037221 */ /* 0x010fe20000010000 */
        /* <DEDUP_REMOVED lines=13> */
[-C--:B------:R-:W-:Y:S01]  /*86f0*/  FMUL.FTZ R136, R136, R6.reuse ;  /* 0x0000000688887220 */ /* 0x080fe20000410000 */
[----:B------:R-:W2:Y:S01]  /*8700*/  MUFU.EX2 R165, R178 ;  /* 0x000000b200a57308 */ /* 0x000ea20000000800 */
[----:B-1----:R-:W-:Y:S01]  /*8710*/  FADD.FTZ R3, R163, R3 ;  /* 0x00000003a3037221 */ /* 0x002fe20000010000 */
[----:B------:R-:W-:Y:S01]  /*8720*/  FADD.FTZ R4, R176, R4 ;  /* 0x00000004b0047221 */ /* 0x000fe20000010000 */
        /* <DEDUP_REMOVED lines=8> */
[----:B------:R-:W-:Y:S01]  /*87b0*/  FMUL.FTZ R149, R149, R6 ;  /* 0x0000000695957220 */ /* 0x000fe20000410000 */
[----:B------:R-:W-:Y:S01]  /*87c0*/  FADD.FTZ R4, R177, R4 ;  /* 0x00000004b1047221 */ /* 0x000fe20000010000 */
[----:B------:R-:W-:Y:S01]  /*87d0*/  F2FP.BF16.F32.PACK_AB R153, R153, R12 ;  /* 0x0000000c9999723e */ /* 0x000fe200000010ff */
[----:B------:R-:W-:Y:S01]  /*87e0*/  FMUL.FTZ R26, R26, R5 ;  /* 0x000000051a1a7220 */ /* 0x000fe20000410000 */
[----:B------:R-:W-:Y:S01]  /*87f0*/  F2FP.BF16.F32.PACK_AB R155, R155, R11 ;  /* 0x0000000b9b9b723e */ /* 0x000fe200000010ff */
[----:B------:R-:W-:Y:S01]  /*8800*/  BAR.SYNC.DEFER_BLOCKING 0xf, 0x100 ;  /* 0x03c4000000007b1d */ /* 0x000fe20000010000 */
[----:B--2---:R-:W-:Y:S01]  /*8810*/  FADD.FTZ R3, R165, R3 ;  /* 0x00000003a5037221 */ /* 0x004fe20000010000 */
[----:B------:R-:W-:Y:S01]  /*8820*/  F2FP.BF16.F32.PACK_AB R157, R157, R13 ;  /* 0x0000000d9d9d723e */ /* 0x000fe200000010ff */
[-C--:B------:R-:W-:Y:S01]  /*8830*/  FMUL.FTZ R27, R27, R5.reuse ;  /* 0x000000051b1b7220 */ /* 0x080fe20000410000 */
[----:B------:R-:W-:Y:S01]  /*8840*/  F2FP.BF16.F32.PACK_AB R159, R159, R14 ;  /* 0x0000000e9f9f723e */ /* 0x000fe200000010ff */
[-C--:B------:R-:W-:Y:S01]  /*8850*/  FMUL.FTZ R30, R30, R5.reuse ;  /* 0x000000051e1e7220 */ /* 0x080fe20000410000 */
[----:B------:R-:W2:Y:S01]  /*8860*/  MUFU.EX2 R166, R180 ;  /* 0x000000b400a67308 */ /* 0x000ea20000000800 */
[----:B------:R-:W-:Y:S01]  /*8870*/  F2FP.BF16.F32.PACK_AB R160, R169, R168 ;  /* 0x000000a8a9a0723e */ /* 0x000fe200000010ff */
[-C--:B------:R-:W-:Y:S01]  /*8880*/  FMUL.FTZ R31, R31, R5.reuse ;  /* 0x000000051f1f7220 */ /* 0x080fe20000410000 */
[----:B-1----:R-:W-:Y:S01]  /*8890*/  FADD.FTZ R6, R179, R3 ;  /* 0x00000003b3067221 */ /* 0x002fe20000010000 */
[----:B------:R-:W-:Y:S01]  /*88a0*/  F2FP.BF16.F32.PACK_AB R162, R173, R162 ;  /* 0x000000a2ada2723e */ /* 0x000fe200000010ff */
[----:B------:R-:W-:Y:S01]  /*88b0*/  FMUL.FTZ R34, R34, R5 ;  /* 0x0000000522227220 */ /* 0x000fe20000410000 */
[----:B------:R-:W-:Y:S01]  /*88c0*/  F2FP.BF16.F32.PACK_AB R161, R171, R161 ;  /* 0x000000a1aba1723e */ /* 0x000fe200000010ff */
[----:B------:R-:W-:Y:S01]  /*88d0*/  FMUL.FTZ R35, R35, R5 ;  /* 0x0000000523237220 */ /* 0x000fe20000410000 */
[----:B------:R-:W1:Y:S01]  /*88e0*/  MUFU.EX2 R167, R182 ;  /* 0x000000b600a77308 */ /* 0x000e620000000800 */
[----:B------:R-:W-:Y:S01]  /*88f0*/  F2FP.BF16.F32.PACK_AB R163, R175, R163 ;  /* 0x000000a3afa3723e */ /* 0x000fe200000010ff */
[-C--:B------:R-:W-:Y:S01]  /*8900*/  FMUL.FTZ R38, R38, R5.reuse ;  /* 0x0000000526267220 */ /* 0x080fe20000410000 */
[----:B------:R-:W-:Y:S01]  /*8910*/  F2FP.BF16.F32.PACK_AB R164, R177, R176 ;  /* 0x000000b0b1a4723e */ /* 0x000fe200000010ff */
[----:B------:R-:W-:Y:S01]  /*8920*/  FMUL.FTZ R39, R39, R5 ;  /* 0x0000000527277220 */ /* 0x000fe20000410000 */
[----:B------:R-:W-:Y:S01]  /*8930*/  F2FP.BF16.F32.PACK_AB R165, R179, R165 ;  /* 0x000000a5b3a5723e */ /* 0x000fe200000010ff */
[-C--:B------:R-:W-:Y:S01]  /*8940*/  FMUL.FTZ R42, R42, R5.reuse ;  /* 0x000000052a2a7220 */ /* 0x080fe20000410000 */
[-C--:B------:R-:W-:Y:S01]  /*8950*/  FMUL.FTZ R43, R43, R5.reuse ;  /* 0x000000052b2b7220 */ /* 0x080fe20000410000 */
[----:B------:R-:W3:Y:S01]  /*8960*/  MUFU.EX2 R15, R15 ;  /* 0x0000000f000f7308 */ /* 0x000ee20000000800 */
[----:B--2---:R-:W-:Y:S01]  /*8970*/  FADD.FTZ R4, R166, R4 ;  /* 0x00000004a6047221 */ /* 0x004fe20000010000 */
[C---:B------:R-:W-:Y:S01]  /*8980*/  F2FP.BF16.F32.PACK_AB R166, R181.reuse, R166 ;  /* 0x000000a6b5a6723e */ /* 0x040fe200000010ff */
[----:B------:R2:W-:Y:S01]  /*8990*/  STSM.16.M88.4 [R19+0x26800], R152 ;  /* 0x0268009813007844 */ /* 0x0005e20000000200 */
[-C--:B------:R-:W-:Y:S01]  /*89a0*/  FMUL.FTZ R46, R46, R5.reuse ;  /* 0x000000052e2e7220 */ /* 0x080fe20000410000 */
[----:B------:R-:W-:Y:S01]  /*89b0*/  FADD.FTZ R4, R181, R4 ;  /* 0x00000004b5047221 */ /* 0x000fe20000010000 */
[-C--:B------:R-:W-:Y:S01]  /*89c0*/  FMUL.FTZ R47, R47, R5.reuse ;  /* 0x000000052f2f7220 */ /* 0x080fe20000410000 */
[----:B------:R2:W-:Y:S01]  /*89d0*/  STSM.16.M88.4 [R184], R156 ;  /* 0x0000009cb8007844 */ /* 0x0005e20000000200 */
[-C--:B------:R-:W-:Y:S01]  /*89e0*/  FMUL.FTZ R50, R50, R5.reuse ;  /* 0x0000000532327220 */ /* 0x080fe20000410000 */
[----:B-1----:R-:W-:Y:S01]  /*89f0*/  FADD.FTZ R6, R167, R6 ;  /* 0x00000006a7067221 */ /* 0x002fe20000010000 */
[-C--:B------:R-:W-:Y:S01]  /*8a00*/  FMUL.FTZ R51, R51, R5.reuse ;  /* 0x0000000533337220 */ /* 0x080fe20000410000 */
[----:B------:R2:W-:Y:S01]  /*8a10*/  STSM.16.M88.4 [R22], R160 ;  /* 0x000000a016007844 */ /* 0x0005e20000000200 */
[-C--:B------:R-:W-:Y:S01]  /*8a20*/  FMUL.FTZ R54, R54, R5.reuse ;  /* 0x0000000536367220 */ /* 0x080fe20000410000 */
[-C--:B------:R-:W-:Y:S01]  /*8a30*/  FMUL.FTZ R55, R55, R5.reuse ;  /* 0x0000000537377220 */ /* 0x080fe20000410000 */
[-C--:B------:R-:W-:Y:S01]  /*8a40*/  FMUL.FTZ R58, R58, R5.reuse ;  /* 0x000000053a3a7220 */ /* 0x080fe20000410000 */
[-C--:B------:R-:W-:Y:S01]  /*8a50*/  FMUL.FTZ R59, R59, R5.reuse ;  /* 0x000000053b3b7220 */ /* 0x080fe20000410000 */
[----:B------:R-:W-:Y:S01]  /*8a60*/  FMUL.FTZ R62, R62, R5 ;  /* 0x000000053e3e7220 */ /* 0x000fe20000410000 */
[C---:B---3--:R-:W-:Y:S01]  /*8a70*/  F2FP.BF16.F32.PACK_AB R167, R15.reuse, R167 ;  /* 0x000000a70fa7723e */ /* 0x048fe200000010ff */
        /* <DEDUP_REMOVED lines=47> */
[----:B--2---:R-:W-:Y:S06]  /*8d70*/  @!P0 BRA `(.L_x_5311) ;  /* 0x0000000000048947 */ /* 0x004fec0003800000 */
[----:B------:R-:W-:Y:S01]  /*8d80*/  BPT.TRAP 0x1 ;  /* 0x000000040000795c */ /* 0x000fe20000300000 */
.L_x_5311:
[----:B------:R1:W2:Y:S01]  /*8d90*/  SYNCS.PHASECHK.TRANS64.TRYWAIT P2, [UR27+0x28c50], R7 ;  /* 0x028c5007ff0075a7 */ /* 0x0002a2000804015b */
[----:B------:R-:W-:Y:S05]  /*8da0*/  @!P0 BRA `(.L_x_5312) ;  /* 0x0000000000048947 */ /* 0x000fea0003800000 */
[----:B------:R-:W-:Y:S01]  /*8db0*/  BPT.TRAP 0x1 ;  /* 0x000000040000795c */ /* 0x000fe20000300000 */
.L_x_5312:
[----:B--2---:R-:W-:Y:S05]  /*8dc0*/  @P2 BRA `(.L_x_5313) ;  /* 0x0000000000082947 */ /* 0x004fea0003800000 */
[----:B------:R-:W2:Y:S02]  /*8dd0*/  SYNCS.PHASECHK.TRANS64.TRYWAIT P2, [UR27+0x28c50], R7 ;  /* 0x028c5007ff0075a7 */ /* 0x000ea4000804015b */
[----:B--2---:R-:W-:Y:S05]  /*8de0*/  @!P2 BRA `(.L_x_5314) ;  /* 0x0000011400d0a947 */ /* 0x004fea0003800000 */
.L_x_5313:
        /* <DEDUP_REMOVED lines=42> */
[----:B------:R-:W-:Y:S01]  /*9090*/  IMAD.MOV.U32 R6, RZ, RZ, R9 ;  /* 0x000000ffff067224 */ /* 0x000fe200078e0009 */
[----:B------:R-:W-:Y:S01]  /*90a0*/  UMOV UR37, UR24 ;  /* 0x0000001800257c82 */ /* 0x000fe20008000000 */
[----:B------:R-:W-:-:S07]  /*90b0*/  IMAD.MOV.U32 R5, RZ, RZ, R8 ;  /* 0x000000ffff057224 */ /* 0x000fce00078e0008 */
.L_x_5298:
[----:B------:R-:W-:Y:S01]  /*90c0*/  ULDC UR6, c[0x0][0x448] ;  /* 0x0001120000067ab9 */ /* 0x000fe20000000800 */
[----:B------:R-:W-:Y:S01]  /*90d0*/  ULDC UR18, c[0x0][0x9e4] ;  /* 0x0002790000127ab9 */ /* 0x000fe20000000800 */
[----:B------:R-:W-:Y:S02]  /*90e0*/  UISETP.NE.AND UP0, UPT, UR6, 0x1, UPT ;  /* 0x000000010600788c */ /* 0x000fe4000bf05270 */
[----:B------:R-:W-:Y:S02]  /*90f0*/  UISETP.GE.AND UP1, UPT, UR18, 0x1, UPT ;  /* 0x000000011200788c */ /* 0x000fe4000bf26270 */
[----:B------:R-:W-:Y:S02]  /*9100*/  UIADD3 UR14, UR42, 0x3f, URZ ;  /* 0x0000003f2a0e7890 */ /* 0x000fe4000fffe03f */
[----:B------:R-:W-:Y:S02]  /*9110*/  UIADD3 UR15, UR49, 0x1, -UR51 ;  /* 0x00000001310f7890 */ /* 0x000fe4000fffe833 */
[----:B------:R-:W-:-:S03]  /*9120*/  PLOP3.LUT P5, PT, PT, PT, UP1, 0x80, 0x0 ;  /* 0x000000000000781c */ /* 0x000fc60003faf018 */
[----:B------:R-:W-:Y:S01]  /*9130*/  @UP0 ULDC UR6, c[0x0][0x44c] ;  /* 0x0001130000060ab9 */ /* 0x000fe20000000800 */
[----:B------:R-:W-:Y:S01]  /*9140*/  @UP0 ULDC UR19, c[0x0][0x450] ;  /* 0x0001140000130ab9 */ /* 0x000fe20000000800 */
[----:B------:R-:W-:-:S04]  /*9150*/  UIMAD.WIDE.U32 UR6, UR14, UR6, URZ ;  /* 0x000000060e0672a5 */ /* 0x000fc8000f8e003f */
[----:B------:R-:W-:-:S04]  /*9160*/  @UP0 USHF.R.U32.HI UR14, URZ, UR19, UR7 ;  /* 0x000000133f0e0299 */ /* 0x000fc80008011607 */
        /* <DEDUP_REMOVED lines=13> */
.L_x_5317:
[----:B------:R-:W-:-:S11]  /*9240*/  UISETP.NE.AND UP1, UPT, UR18, 0x1, UPT ;  /* 0x000000011200788c */ /* 0x000fd6000bf25270 */
[----:B------:R-:W-:Y:S02]  /*9250*/  @UP1 ULDC.64 UR22, c[0x0][0x9e8] ;  /* 0x00027a0000161ab9 */ /* 0x000fe40000000a00 */
[----:B------:R-:W-:-:S04]  /*9260*/  UIMAD.WIDE.U32 UR6, UR14, UR22, URZ ;  /* 0x000000160e0672a5 */ /* 0x000fc8000f8e003f */
[----:B------:R-:W-:-:S12]  /*9270*/  @UP1 USHF.R.U32.HI UR14, URZ, UR23, UR7 ;  /* 0x000000173f0e1299 */ /* 0x000fd80008011607 */
.L_x_5318:
[----:B------:R-:W-:-:S04]  /*9280*/  UIMAD UR14, UR14, UR18, URZ ;  /* 0x000000120e0e72a4 */ /* 0x000fc8000f8e023f */
[----:B------:R-:W-:-:S04]  /*9290*/  UISETP.LT.AND UP1, UPT, UR11, UR14, UPT ;  /* 0x0000000e0b00728c */ /* 0x000fc8000bf21270 */
[----:B------:R-:W-:-:S12]  /*92a0*/  USEL UR11, UR11, UR14, !UP1 ;  /* 0x0000000e0b0b7287 */ /* 0x000fd8000c800000 */
.L_x_5316:
        /* <DEDUP_REMOVED lines=11> */
[----:B------:R-:W-:Y:S01]  /*9360*/  IMAD.MOV.U32 R9, RZ, RZ, R5 ;  /* 0x000000ffff097224 */ /* 0x000fe200078e0005 */
[----:B------:R-:W-:Y:S01]  /*9370*/  UMOV UR23, UR37 ;  /* 0x0000002500177c82 */ /* 0x000fe20008000000 */
[----:B------:R-:W-:-:S05]  /*9380*/  ULDC UR20, c[0x0][0x988] ;  /* 0x0002620000147ab9 */ /* 0x000fca0000000800 */
.L_x_5328:
        /* <DEDUP_REMOVED lines=8> */
[----:B---3--:R-:W-:Y:S10]  /*9410*/  @!P0 BRA `(.L_x_5320) ;  /* 0x0000000000048947 */ /* 0x008ff40003800000 */
[----:B------:R-:W-:Y:S01]  /*9420*/  BPT.TRAP 0x1 ;  /* 0x000000040000795c */ /* 0x000fe20000300000 */
.L_x_5320:
[----:B------:R-:W-:Y:S01]  /*9430*/  ULEA UR24, UR37, UR46, 0x3 ;  /* 0x0000002e25187291 */ /* 0x000fe2000f8e183f */
[----:B01----:R-:W-:-:S05]  /*9440*/  IMAD.U32 R7, RZ, RZ, UR38 ;  /* 0x00000026ff077e24 */ /* 0x003fca000f8e00ff */
[----:B------:R-:W-:-:S04]  /*9450*/  SHF.L.U32 R7, R7, 0x1f, RZ ;  /* 0x0000001f07077819 */ /* 0x000fc800000006ff */
[----:B------:R0:W1:Y:S01]  /*9460*/  SYNCS.PHASECHK.TRANS64.TRYWAIT P2, [UR24+0x28c30], R7 ;  /* 0x028c3007ff0075a7 */ /* 0x0000620008040158 */
[----:B------:R-:W-:Y:S05]  /*9470*/  @!P0 BRA `(.L_x_5321) ;  /* 0x0000000000048947 */ /* 0x000fea0003800000 */
[----:B------:R-:W-:Y:S01]  /*9480*/  BPT.TRAP 0x1 ;  /* 0x000000040000795c */ /* 0x000fe20000300000 */
.L_x_5321:
[----:B-1----:R-:W-:Y:S05]  /*9490*/  @P2 BRA `(.L_x_5322) ;  /* 0x0000000000082947 */ /* 0x002fea0003800000 */
[----:B------:R-:W1:Y:S02]  /*94a0*/  SYNCS.PHASECHK.TRANS64.TRYWAIT P2, [UR24+0x28c30], R7 ;  /* 0x028c3007ff0075a7 */ /* 0x000e640008040158 */
[----:B-1----:R-:W-:Y:S05]  /*94b0*/  @!P2 BRA `(.L_x_5323) ;  /* 0x000001100030a947 */ /* 0x002fea0003800000 */
.L_x_5322:
[----:B------:R-:W-:Y:S01]  /*94c0*/  R2UR UR18, R0 ;  /* 0x00000000001272ca */ /* 0x000fe200000e0000 */
[----:B----4-:R-:W-:Y:S01]  /*94d0*/  WARPGROUP.ARRIVE ;  /* 0x00000000000079c5 */ /* 0x010fe20000000000 */
[----:B------:R-:W-:Y:S01]  /*94e0*/  UMOV UR19, 0x40000040 ;  /* 0x4000004000137882 */ /* 0x000fe20000000000 */
[----:B------:R-:W-:Y:S01]  /*94f0*/  UMOV UR7, 0x40000040 ;  /* 0x4000004000077882 */ /* 0x000fe20000000000 */
[----:B------:R-:W-:Y:S01]  /*9500*/  UMOV UR11, 0x40000040 ;  /* 0x40000040000b7882 */ /* 0x000fe20000000000 */
[----:B------:R-:W-:Y:S01]  /*9510*/  UMOV UR15, 0x40000040 ;  /* 0x40000040000f7882 */ /* 0x000fe20000000000 */
[----:B------:R-:W-:-:S07]  /*9520*/  ISETP.NE.AND P2, PT, R17, RZ, PT ;  /* 0x000000ff1100720c */ /* 0x000fce0003f45270 */
[----:B------:R-:W-:-:S04]  /*9530*/  ULEA UR18, UR37, UR18, 0x9 ;  /* 0x0000001225127291 */ /* 0x000fc8000f8e483f */
[----:B------:R-:W-:Y:S02]  /*9540*/  UIADD3 UR6, UR18, 0x2, URZ ;  /* 0x0000000212067890 */ /* 0x000fe4000fffe03f */
[----:B------:R-:W-:Y:S02]  /*9550*/  UIADD3 UR10, UR18, 0x4, URZ ;  /* 0x00000004120a7890 */ /* 0x000fe4000fffe03f */
[----:B------:R-:W-:Y:S02]  /*9560*/  UIADD3 UR14, UR18, 0x6, URZ ;  /* 0x00000006120e7890 */ /* 0x000fe4000fffe03f */
[----:B------:R-:W-:Y:S03]  /*9570*/  HGMMA.64x64x16.F32.BF16 R152, gdesc[UR16], RZ, !UPT, gsb0 ;  /* 0x00e00000109879f0 */ /* 0x000fe6000c0018ff */
[----:B------:R-:W-:Y:S02]  /*9580*/  WARPGROUP.DEPBAR.LE gsb0, 0x0 ;  /* 0x00008000000079c5 */ /* 0x000fe40000010000 */
[----:B------:R-:W-:-:S06]  /*9590*/  WARPGROUP.ARRIVE ;  /* 0x00000000000079c5 */ /* 0x000fcc0000000000 */
[----:B------:R-:W-:Y:S03]  /*95a0*/  HGMMA.64x64x16.F32.BF16 R152, gdesc[UR4], R152, gsb0 ;  /* 0x00e00000049879f0 */ /* 0x000fe60008001898 */
[----:B------:R-:W-:Y:S02]  /*95b0*/  WARPGROUP.DEPBAR.LE gsb0, 0x0 ;  /* 0x00008000000079c5 */ /* 0x000fe40000010000 */
[----:B------:R-:W-:-:S06]  /*95c0*/  WARPGROUP.ARRIVE ;  /* 0x00000000000079c5 */ /* 0x000fcc0000000000 */
[----:B------:R-:W-:Y:S01]  /*95d0*/  HGMMA.64x64x16.F32.BF16 R152, gdesc[UR8], R152, gsb0 ;  /* 0x00e00000089879f0 */ /* 0x000fe20008001898 */
[----:B------:R-:W-:Y:S02]  /*95e0*/  UMOV UR10, UR20 ;  /* 0x00000014000a7c82 */ /* 0x000fe40008000000 */
        /* <DEDUP_REMOVED lines=20> */
[----:B-1----:R-:W1:Y:S02]  /*9730*/  SHFL.BFLY PT, R6, R5, 0x2, 0x1f ;  /* 0x0c401f0005067f89 */ /* 0x002e6400000e0000 */
[----:B-1----:R-:W-:-:S05]  /*9740*/  FMNMX.FTZ R5, R5, R6, !PT ;  /* 0x0000000605057209 */ /* 0x002fca0007810000 */
[----:B------:R-:W1:Y:S02]  /*9750*/  SHFL.BFLY PT, R6, R5, 0x1, 0x1f ;  /* 0x0c201f0005067f89 */ /* 0x000e6400000e0000 */
[----:B-1----:R-:W-:-:S05]  /*9760*/  FMNMX.FTZ R5, R5, R6, !PT ;  /* 0x0000000605057209 */ /* 0x002fca0007810000 */
        /* <DEDUP_REMOVED lines=19> */
[----:B------:R-:W-:Y:S01]  /*98a0*/  FMUL.FTZ R9, R9, UR10 ;  /* 0x0000000a09097c20 */ /* 0x000fe20008410000 */
[----:B------:R-:W-:Y:S02]  /*98b0*/  MUFU.EX2 R152, R152 ;  /* 0x0000009800987308 */ /* 0x000fe40000000800 */
[----:B------:R-:W-:-:S04]  /*98c0*/  FMNMX.FTZ R6, R155, R6, !PT ;  /* 0x000000069b067209 */ /* 0x000fc80007810000 */
[----:B------:R-:W-:Y:S02]  /*98d0*/  FMNMX.FTZ R6, R158, R6, !PT ;  /* 0x000000069e067209 */ /* 0x000fe40007810000 */
[----:B------:R-:W1:Y:S02]  /*98e0*/  MUFU.EX2 R9, R9 ;  /* 0x0000000900097308 */ /* 0x000e640000000800 */
[----:B------:R-:W-:-:S04]  /*98f0*/  FMNMX.FTZ R6, R159, R6, !PT ;  /* 0x000000069f067209 */ /* 0x000fc80007810000 */
[----:B------:R-:W-:Y:S02]  /*9900*/  FMNMX.FTZ R6, R162, R6, !PT ;  /* 0x00000006a2067209 */ /* 0x000fe40007810000 */
[----:B------:R-:W3:Y:S02]  /*9910*/  MUFU.EX2 R153, R153 ;  /* 0x0000009900997308 */ /* 0x000ee40000000800 */
[----:B------:R-:W-:-:S04]  /*9920*/  FMNMX.FTZ R6, R163, R6, !PT ;  /* 0x00000006a3067209 */ /* 0x000fc80007810000 */
[----:B------:R-:W-:Y:S02]  /*9930*/  FMNMX.FTZ R6, R166, R6, !PT ;  /* 0x00000006a6067209 */ /* 0x000fe40007810000 */
[----:B------:R-:W4:Y:S01]  /*9940*/  MUFU.EX2 R156, R156 ;  /* 0x0000009c009c7308 */ /* 0x000f220000000800 */
[----:B-1----:R-:W-:Y:S01]  /*9950*/  FFMA.FTZ R4, R9, R4, R152 ;  /* 0x0000000409047223 */ /* 0x002fe20000010098 */
[----:B------:R-:W-:Y:S01]  /*9960*/  FMNMX.FTZ R6, R167, R6, !PT ;  /* 0x00000006a7067209 */ /* 0x000fe20007810000 */
[-C--:B------:R-:W-:Y:S01]  /*9970*/  FMUL.FTZ R24, R24, R9.reuse ;  /* 0x0000000918187220 */ /* 0x080fe20000410000 */
[-C--:B------:R-:W-:Y:S01]  /*9980*/  FMUL.FTZ R25, R25, R9.reuse ;  /* 0x0000000919197220 */ /* 0x080fe20000410000 */
[-C--:B------:R-:W-:Y:S01]  /*9990*/  FMUL.FTZ R28, R28, R9.reuse ;  /* 0x000000091c1c7220 */ /* 0x080fe20000410000 */
[----:B------:R-:W-:Y:S01]  /*99a0*/  FMNMX.FTZ R6, R170, R6, !PT ;  /* 0x00000006aa067209 */ /* 0x000fe20007810000 */
[-C--:B------:R-:W-:Y:S01]  /*99b0*/  FMUL.FTZ R29, R29, R9.reuse ;  /* 0x000000091d1d7220 */ /* 0x080fe20000410000 */
[----:B------:R-:W1:Y:S01]  /*99c0*/  MUFU.EX2 R157, R157 ;  /* 0x0000009d009d7308 */ /* 0x000e620000000800 */
[----:B---3--:R-:W-:Y:S01]  /*99d0*/  FADD.FTZ R4, R153, R4 ;  /* 0x0000000499047221 */ /* 0x008fe20000010000 */
[----:B------:R-:W-:Y:S01]  /*99e0*/  FMNMX.FTZ R6, R171, R6, !PT ;  /* 0x00000006ab067209 */ /* 0x000fe20007810000 */
[-C--:B------:R-:W-:Y:S01]  /*99f0*/  FMUL.FTZ R32, R32, R9.reuse ;  /* 0x0000000920207220 */ /* 0x080fe20000410000 */
[----:B------:R-:W-:Y:S01]  /*9a00*/  F2FP.BF16.F32.PACK_AB R188, R153, R152 ;  /* 0x0000009899bc723e */ /* 0x000fe200000010ff */
[-C--:B------:R-:W-:Y:S01]  /*9a10*/  FMUL.FTZ R33, R33, R9.reuse ;  /* 0x0000000921217220 */ /* 0x080fe20000410000 */
[----:B------:R-:W-:Y:S01]  /*9a20*/  FMNMX.FTZ R6, R174, R6, !PT ;  /* 0x00000006ae067209 */ /* 0x000fe20007810000 */
[-C--:B------:R-:W-:Y:S01]  /*9a30*/  FMUL.FTZ R36, R36, R9.reuse ;  /* 0x0000000924247220 */ /* 0x080fe20000410000 */
[----:B------:R-:W3:Y:S01]  /*9a40*/  MUFU.EX2 R152, R160 ;  /* 0x000000a000987308 */ /* 0x000ee20000000800 */
[----:B----4-:R-:W-:Y:S01]  /*9a50*/  FADD.FTZ R4, R156, R4 ;  /* 0x000000049c047221 */ /* 0x010fe20000010000 */
[----:B------:R-:W-:Y:S01]  /*9a60*/  FMNMX.FTZ R6, R175, R6, !PT ;  /* 0x00000006af067209 */ /* 0x000fe20007810000 */
[-C--:B------:R-:W-:Y:S01]  /*9a70*/  FMUL.FTZ R37, R37, R9.reuse ;  /* 0x0000000925257220 */ /* 0x080fe20000410000 */
[-C--:B------:R-:W-:Y:S01]  /*9a80*/  FMUL.FTZ R40, R40, R9.reuse ;  /* 0x0000000928287220 */ /* 0x080fe20000410000 */
[-C--:B------:R-:W-:Y:S01]  /*9a90*/  FMUL.FTZ R41, R41, R9.reuse ;  /* 0x0000000929297220 */ /* 0x080fe20000410000 */
[----:B------:R-:W-:Y:S01]  /*9aa0*/  FMNMX.FTZ R6, R178, R6, !PT ;  /* 0x00000006b2067209 */ /* 0x000fe20007810000 */
[-C--:B------:R-:W-:Y:S01]  /*9ab0*/  FMUL.FTZ R44, R44, R9.reuse ;  /* 0x000000092c2c7220 */ /* 0x080fe20000410000 */
[----:B------:R-:W4:Y:S01]  /*9ac0*/  MUFU.EX2 R161, R161 ;  /* 0x000000a100a17308 */ /* 0x000f220000000800 */
[----:B-1----:R-:W-:Y:S01]  /*9ad0*/  FADD.FTZ R4, R157, R4 ;  /* 0x000000049d047221 */ /* 0x002fe20000010000 */
[----:B------:R-:W-:Y:S01]  /*9ae0*/  FMNMX.FTZ R6, R179, R6, !PT ;  /* 0x00000006b3067209 */ /* 0x000fe20007810000 */
[-C--:B------:R-:W-:Y:S01]  /*9af0*/  FMUL.FTZ R45, R45, R9.reuse ;  /* 0x000000092d2d7220 */ /* 0x080fe20000410000 */
[----:B------:R-:W-:Y:S01]  /*9b00*/  F2FP.BF16.F32.PACK_AB R190, R157, R156 ;  /* 0x0000009c9dbe723e */ /* 0x000fe200000010ff */
[-C--:B------:R-:W-:Y:S01]  /*9b10*/  FMUL.FTZ R48, R48, R9.reuse ;  /* 0x0000000930307220 */ /* 0x080fe20000410000 */
[----:B------:R-:W-:Y:S01]  /*9b20*/  FMNMX.FTZ R6, R182, R6, !PT ;  /* 0x00000006b6067209 */ /* 0x000fe20007810000 */
[-C--:B------:R-:W-:Y:S01]  /*9b30*/  FMUL.FTZ R49, R49, R9.reuse ;  /* 0x0000000931317220 */ /* 0x080fe20000410000 */
[----:B------:R-:W1:Y:S01]  /*9b40*/  MUFU.EX2 R164, R164 ;  /* 0x000000a400a47308 */ /* 0x000e620000000800 */
[----:B---3--:R-:W-:Y:S01]  /*9b50*/  FADD.FTZ R4, R152, R4 ;  /* 0x0000000498047221 */ /* 0x008fe20000010000 */
[----:B------:R-:W-:Y:S01]  /*9b60*/  FMNMX.FTZ R6, R183, R6, !PT ;  /* 0x00000006b7067209 */ /* 0x000fe20007810000 */
[-C--:B------:R-:W-:Y:S01]  /*9b70*/  FMUL.FTZ R52, R52, R9.reuse ;  /* 0x0000000934347220 */ /* 0x080fe20000410000 */
[-C--:B------:R-:W-:Y:S01]  /*9b80*/  FMUL.FTZ R53, R53, R9.reuse ;  /* 0x0000000935357220 */ /* 0x080fe20000410000 */
[-C--:B------:R-:W-:Y:S01]  /*9b90*/  FMUL.FTZ R56, R56, R9.reuse ;  /* 0x0000000938387220 */ /* 0x080fe20000410000 */
[-C--:B------:R-:W-:Y:S01]  /*9ba0*/  FMUL.FTZ R57, R57, R9.reuse ;  /* 0x0000000939397220 */ /* 0x080fe20000410000 */
[----:B--2---:R-:W2:Y:S01]  /*9bb0*/  SHFL.BFLY PT, R10, R6, 0x2, 0x1f ;  /* 0x0c401f00060a7f89 */ /* 0x004ea200000e0000 */
[----:B------:R-:W3:Y:S01]  /*9bc0*/  MUFU.EX2 R165, R165 ;  /* 0x000000a500a57308 */ /* 0x000ee20000000800 */
[C---:B----4-:R-:W-:Y:S01]  /*9bd0*/  FADD.FTZ R4, R161.reuse, R4 ;  /* 0x00000004a1047221 */ /* 0x050fe20000010000 */
[----:B------:R-:W-:Y:S01]  /*9be0*/  F2FP.BF16.F32.PACK_AB R152, R161, R152 ;  /* 0x00000098a198723e */ /* 0x000fe200000010ff */
[-C--:B------:R-:W-:Y:S01]  /*9bf0*/  FMUL.FTZ R60, R60, R9.reuse ;  /* 0x000000093c3c7220 */ /* 0x080fe20000410000 */
[-C--:B------:R-:W-:Y:S01]  /*9c00*/  FMUL.FTZ R61, R61, R9.reuse ;  /* 0x000000093d3d7220 */ /* 0x080fe20000410000 */
[-C--:B------:R-:W-:Y:S01]  /*9c10*/  FMUL.FTZ R64, R64, R9.reuse ;  /* 0x0000000940407220 */ /* 0x080fe20000410000 */
[-C--:B------:R-:W-:Y:S01]  /*9c20*/  FMUL.FTZ R65, R65, R9.reuse ;  /* 0x0000000941417220 */ /* 0x080fe20000410000 */
[-C--:B------:R-:W-:Y:S01]  /*9c30*/  FMUL.FTZ R68, R68, R9.reuse ;  /* 0x0000000944447220 */ /* 0x080fe20000410000 */
[----:B------:R-:W4:Y:S01]  /*9c40*/  MUFU.EX2 R156, R168 ;  /* 0x000000a8009c7308 */ /* 0x000f220000000800 */
        /* <DEDUP_REMOVED lines=14> */
[----:B--2---:R-:W-:Y:S01]  /*9d30*/  FMNMX.FTZ R6, R6, R10, !PT ;  /* 0x0000000a06067209 */ /* 0x004fe20007810000 */
[----:B------:R-:W2:Y:S01]  /*9d40*/  MUFU.EX2 R172, R172 ;  /* 0x000000ac00ac7308 */ /* 0x000ea20000000800 */
[----:B----4-:R-:W-:Y:S01]  /*9d50*/  FADD.FTZ R4, R156, R4 ;  /* 0x000000049c047221 */ /* 0x010fe20000010000 */
[-C--:B------:R-:W-:Y:S01]  /*9d60*/  FMUL.FTZ R92, R92, R9.reuse ;  /* 0x000000095c5c7220 */ /* 0x080fe20000410000 */
[-C--:B------:R-:W-:Y:S01]  /*9d70*/  FMUL.FTZ R93, R93, R9.reuse ;  /* 0x000000095d5d7220 */ /* 0x080fe20000410000 */
[----:B------:R-:W3:Y:S01]  /*9d80*/  SHFL.BFLY PT, R10, R6, 0x1, 0x1f ;  /* 0x0c201f00060a7f89 */ /* 0x000ee200000e0000 */
[-C--:B------:R-:W-:Y:S01]  /*9d90*/  FMUL.FTZ R96, R96, R9.reuse ;  /* 0x0000000960607220 */ /* 0x080fe20000410000 */
[-C--:B------:R-:W-:Y:S01]  /*9da0*/  FMUL.FTZ R97, R97, R9.reuse ;  /* 0x0000000961617220 */ /* 0x080fe20000410000 */
[-C--:B------:R-:W-:Y:S01]  /*9db0*/  FMUL.FTZ R100, R100, R9.reuse ;  /* 0x0000000964647220 */ /* 0x080fe20000410000 */
[----:B------:R-:W4:Y:S01]  /*9dc0*/  MUFU.EX2 R173, R173 ;  /* 0x000000ad00ad7308 */ /* 0x000f220000000800 */
[C---:B-1----:R-:W-:Y:S01]  /*9dd0*/  FADD.FTZ R4, R169.reuse, R4 ;  /* 0x00000004a9047221 */ /* 0x042fe20000010000 */
[----:B------:R-:W-:Y:S01]  /*9de0*/  F2FP.BF16.F32.PACK_AB R156, R169, R156 ;  /* 0x0000009ca99c723e */ /* 0x000fe200000010ff */
[-C--:B------:R-:W-:Y:S01]  /*9df0*/  FMUL.FTZ R101, R101, R9.reuse ;  /* 0x0000000965657220 */ /* 0x080fe20000410000 */
        /* <DEDUP_REMOVED lines=16> */
[----:B---3--:R-:W-:Y:S01]  /*9f00*/  FMNMX.FTZ R6, R6, R10, !PT ;  /* 0x0000000a06067209 */ /* 0x008fe20007810000 */
[-C--:B------:R-:W-:Y:S01]  /*9f10*/  FMUL.FTZ R128, R128, R9.reuse ;  /* 0x0000000980807220 */ /* 0x080fe20000410000 */
[-C--:B------:R-:W-:Y:S01]  /*9f20*/  FMUL.FTZ R129, R129, R9.reuse ;  /* 0x0000000981817220 */ /* 0x080fe20000410000 */
[-C--:B------:R-:W-:Y:S01]  /*9f30*/  FMUL.FTZ R132, R132, R9.reuse ;  /* 0x0000000984847220 */ /* 0x080fe20000410000 */
[----:B------:R-:W3:Y:S01]  /*9f40*/  MUFU.EX2 R180, R180 ;  /* 0x000000b400b47308 */ /* 0x000ee20000000800 */
[C---:B------:R-:W-:Y:S01]  /*9f50*/  FADD.FTZ R8, -R6.reuse, R8 ;  /* 0x0000000806087221 */ /* 0x040fe20000010100 */
[----:B------:R-:W-:Y:S01]  /*9f60*/  FMUL.FTZ R10, R6, UR10 ;  /* 0x0000000a060a7c20 */ /* 0x000fe20008410000 */
[----:B-1----:R-:W-:Y:S01]  /*9f70*/  FADD.FTZ R4, R160, R4 ;  /* 0x00000004a0047221 */ /* 0x002fe20000010000 */
[-C--:B------:R-:W-:Y:S01]  /*9f80*/  FMUL.FTZ R133, R133, R9.reuse ;  /* 0x0000000985857220 */ /* 0x080fe20000410000 */
        /* <DEDUP_REMOVED lines=13> */
[----:B------:R-:W4:Y:S01]  /*a060*/  MUFU.EX2 R8, R8 ;  /* 0x0000000800087308 */ /* 0x000f220000000800 */
[--C-:B------:R-:W-:Y:S01]  /*a070*/  FFMA.FTZ R175, R175, UR10, -R10.reuse ;  /* 0x0000000aafaf7c23 */ /* 0x100fe2000801080a */
[--C-:B------:R-:W-:Y:S01]  /*a080*/  FFMA.FTZ R178, R178, UR10, -R10.reuse ;  /* 0x0000000ab2b27c23 */ /* 0x100fe2000801080a */
[--C-:B------:R-:W-:Y:S01]  /*a090*/  FFMA.FTZ R179, R179, UR10, -R10.reuse ;  /* 0x0000000ab3b37c23 */ /* 0x100fe2000801080a */
[--C-:B------:R-:W-:Y:S01]  /*a0a0*/  FFMA.FTZ R182, R182, UR10, -R10.reuse ;  /* 0x0000000ab6b67c23 */ /* 0x100fe2000801080a */
[----:B------:R-:W-:Y:S01]  /*a0b0*/  FFMA.FTZ R183, R183, UR10, -R10 ;  /* 0x0000000ab7b77c23 */ /* 0x000fe2000801080a */
[----:B------:R-:W-:Y:S01]  /*a0c0*/  IMAD.U32 R10, RZ, RZ, UR24 ;  /* 0x00000018ff0a7e24 */ /* 0x000fe2000f8e00ff */
[----:B-1----:R-:W-:Y:S01]  /*a0d0*/  F2FP.BF16.F32.PACK_AB R154, R165, R164 ;  /* 0x000000a4a59a723e */ /* 0x002fe200000010ff */
[----:B------:R-:W1:Y:S01]  /*a0e0*/  MUFU.EX2 R155, R155 ;  /* 0x0000009b009b7308 */ /* 0x000e620000000800 */
[C---:B--2---:R-:W-:Y:S01]  /*a0f0*/  FADD.FTZ R4, R177.reuse, R4 ;  /* 0x00000004b1047221 */ /* 0x044fe20000010000 */
[----:B------:R-:W-:Y:S01]  /*a100*/  @!P1 VIADD R11, R10, 0x28c40 ;  /* 0x00028c400a0b9836 */ /* 0x000fe20000000000 */
[----:B------:R-:W-:Y:S01]  /*a110*/  F2FP.BF16.F32.PACK_AB R160, R177, R160 ;  /* 0x000000a0b1a0723e */ /* 0x000fe200000010ff */
[-C--:B------:R-:W-:Y:S01]  /*a120*/  FMUL.FTZ R136, R136, R9.reuse ;  /* 0x0000000988887220 */ /* 0x080fe20000410000 */
[----:B---3--:R-:W-:Y:S01]  /*a130*/  FADD.FTZ R4, R180, R4 ;  /* 0x00000004b4047221 */ /* 0x008fe20000010000 */
[----:B------:R-:W-:Y:S01]  /*a140*/  FMUL.FTZ R137, R137, R9 ;  /* 0x0000000989897220 */ /* 0x000fe20000410000 */
[----:B------:R-:W-:Y:S01]  /*a150*/  @!P1 PRMT R11, RZ, 0x654, R11 ;  /* 0x00000654ff0b9816 */ /* 0x000fe2000000000b */
[----:B------:R2:W3:Y:S01]  /*a160*/  MUFU.EX2 R191, R158 ;  /* 0x0000009e00bf7308 */ /* 0x0004e20000000800 */
[----:B----4-:R-:W-:Y:S01]  /*a170*/  FFMA.FTZ R3, R8, R3, R189 ;  /* 0x0000000308037223 */ /* 0x010fe200000100bd */
[-C--:B------:R-:W-:Y:S01]  /*a180*/  FMUL.FTZ R140, R140, R9.reuse ;  /* 0x000000098c8c7220 */ /* 0x080fe20000410000 */
[----:B------:R4:W-:Y:S01]  /*a190*/  @!P1 SYNCS.ARRIVE.TRANS64.RED.A1T0 RZ, [R11+URZ], RZ ;  /* 0x000000ff0bff99a7 */ /* 0x0009e2000810043f */
[-C--:B------:R-:W-:Y:S01]  /*a1a0*/  FMUL.FTZ R141, R141, R9.reuse ;  /* 0x000000098d8d7220 */ /* 0x080fe20000410000 */
[-C--:B------:R-:W-:Y:S01]  /*a1b0*/  FMUL.FTZ R144, R144, R9.reuse ;  /* 0x0000000990907220 */ /* 0x080fe20000410000 */
[-C--:B------:R-:W-:Y:S01]  /*a1c0*/  FMUL.FTZ R145, R145, R9.reuse ;  /* 0x0000000991917220 */ /* 0x080fe20000410000 */
[----:B------:R-:W-:Y:S01]  /*a1d0*/  FMUL.FTZ R148, R148, R9 ;  /* 0x0000000994947220 */ /* 0x000fe20000410000 */
[----:B------:R-:W5:Y:S01]  /*a1e0*/  MUFU.EX2 R159, R159 ;  /* 0x0000009f009f7308 */ /* 0x000f620000000800 */
[C---:B-1----:R-:W-:Y:S01]  /*a1f0*/  FADD.FTZ R3, R155.reuse, R3 ;  /* 0x000000039b037221 */ /* 0x042fe20000010000 */
[----:B------:R-:W-:Y:S01]  /*a200*/  F2FP.BF16.F32.PACK_AB R189, R155, R189 ;  /* 0x000000bd9bbd723e */ /* 0x000fe200000010ff */
[----:B----4-:R-:W-:Y:S01]  /*a210*/  IMAD.U32 R11, RZ, RZ, UR23 ;  /* 0x00000017ff0b7e24 */ /* 0x010fe2000f8e00ff */
[----:B--2---:R-:W-:Y:S01]  /*a220*/  F2FP.BF16.F32.PACK_AB R158, R173, R172 ;  /* 0x000000acad9e723e */ /* 0x004fe200000010ff */
[----:B------:R-:W-:Y:S01]  /*a230*/  FMUL.FTZ R149, R149, R9 ;  /* 0x0000000995957220 */ /* 0x000fe20000410000 */
[-C--:B------:R-:W-:Y:S01]  /*a240*/  FMUL.FTZ R26, R26, R8.reuse ;  /* 0x000000081a1a7220 */ /* 0x080fe20000410000 */
[----:B------:R-:W-:Y:S01]  /*a250*/  @!P2 IMAD R11, R11, 0x40, R16 ;  /* 0x000000400b0ba824 */ /* 0x000fe200078e0210 */
[----:B------:R-:W1:Y:S01]  /*a260*/  MUFU.EX2 R153, R162 ;  /* 0x000000a200997308 */ /* 0x000e620000000800 */
[----:B---3--:R-:W-:Y:S01]  /*a270*/  FADD.FTZ R3, R191, R3 ;  /* 0x00000003bf037221 */ /* 0x008fe20000010000 */
[-C--:B------:R-:W-:Y:S01]  /*a280*/  FMUL.FTZ R27, R27, R8.reuse ;  /* 0x000000081b1b7220 */ /* 0x080fe20000410000 */
[-C--:B------:R-:W-:Y:S01]  /*a290*/  FMUL.FTZ R30, R30, R8.reuse ;  /* 0x000000081e1e7220 */ /* 0x080fe20000410000 */
[----:B------:R-:W-:Y:S01]  /*a2a0*/  @!P2 LEA R11, R11, UR46, 0x2 ;  /* 0x0000002e0b0bac11 */ /* 0x000fe2000f8e10ff */
[-C--:B------:R-:W-:Y:S01]  /*a2b0*/  FMUL.FTZ R31, R31, R8.reuse ;  /* 0x000000081f1f7220 */ /* 0x080fe20000410000 */
[-C--:B------:R-:W-:Y:S01]  /*a2c0*/  FMUL.FTZ R34, R34, R8.reuse ;  /* 0x0000000822227220 */ /* 0x080fe20000410000 */
[-C--:B------:R-:W-:Y:S01]  /*a2d0*/  FMUL.FTZ R35, R35, R8.reuse ;  /* 0x0000000823237220 */ /* 0x080fe20000410000 */
[----:B------:R-:W2:Y:S01]  /*a2e0*/  MUFU.EX2 R163, R163 ;  /* 0x000000a300a37308 */ /* 0x000ea20000000800 */
[C---:B-----5:R-:W-:Y:S01]  /*a2f0*/  FADD.FTZ R3, R159.reuse, R3 ;  /* 0x000000039f037221 */ /* 0x060fe20000010000 */
[----:B------:R3:W-:Y:S01]  /*a300*/  @!P2 STS [R11+0x28800], R9 ;  /* 0x028800090b00a388 */ /* 0x0007e20000000800 */
[----:B------:R-:W-:Y:S01]  /*a310*/  F2FP.BF16.F32.PACK_AB R191, R159, R191 ;  /* 0x000000bf9fbf723e */ /* 0x000fe200000010ff */
[-C--:B------:R-:W-:Y:S01]  /*a320*/  FMUL.FTZ R38, R38, R8.reuse ;  /* 0x0000000826267220 */ /* 0x080fe20000410000 */
[-C--:B------:R-:W-:Y:S01]  /*a330*/  FMUL.FTZ R39, R39, R8.reuse ;  /* 0x0000000827277220 */ /* 0x080fe20000410000 */
[----:B------:R3:W-:Y:S01]  /*a340*/  @!P2 STS [R11+0x28820], R8 ;  /* 0x028820080b00a388 */ /* 0x0007e20000000800 */
[-C--:B------:R-:W-:Y:S01]  /*a350*/  FMUL.FTZ R42, R42, R8.reuse ;  /* 0x000000082a2a7220 */ /* 0x080fe20000410000 */
[----:B------:R-:W4:Y:S01]  /*a360*/  MUFU.EX2 R166, R166 ;  /* 0x000000a600a67308 */ /* 0x000f220000000800 */
[----:B-1----:R-:W-:Y:S01]  /*a370*/  FADD.FTZ R3, R153, R3 ;  /* 0x0000000399037221 */ /* 0x002fe20000010000 */
[----:B------:R-:W-:Y:S01]  /*a380*/  BAR.SYNC.DEFER_BLOCKING 0xf, 0x100 ;  /* 0x03c4000000007b1d */ /* 0x000fe20000010000 */
        /* <DEDUP_REMOVED lines=20> */
[----:B------:R-:W-:Y:S01]  /*a4d0*/  FMUL.FTZ R74, R74, R8 ;  /* 0x000000084a4a7220 */ /* 0x000fe20000410000 */
[----:B------:R-:W4:Y:S01]  /*a4e0*/  MUFU.EX2 R171, R171 ;  /* 0x000000ab00ab7308 */ /* 0x000f220000000800 */
[C---:B-1----:R-:W-:Y:S01]  /*a4f0*/  FADD.FTZ R3, R167.reuse, R3 ;  /* 0x00000003a7037221 */ /* 0x042fe20000010000 */
[----:B------:R-:W-:Y:S01]  /*a500*/  F2FP.BF16.F32.PACK_AB R155, R167, R166 ;  /* 0x000000a6a79b723e */ /* 0x000fe200000010ff */
[----:B------:R3:W-:Y:S01]  /*a510*/  STSM.16.M88.4 [R19+0x26800], R188 ;  /* 0x026800bc13007844 */ /* 0x0007e20000000200 */
[-C--:B------:R-:W-:Y:S01]  /*a520*/  FMUL.FTZ R75, R75, R8.reuse ;  /* 0x000000084b4b7220 */ /* 0x080fe20000410000 */
[-C--:B------:R-:W-:Y:S01]  /*a530*/  FMUL.FTZ R78, R78, R8.reuse ;  /* 0x000000084e4e7220 */ /* 0x080fe20000410000 */
[-C--:B------:R-:W-:Y:S01]  /*a540*/  FMUL.FTZ R79, R79, R8.reuse ;  /* 0x000000084f4f7220 */ /* 0x080fe20000410000 */
[----:B------:R3:W-:Y:S01]  /*a550*/  STSM.16.M88.4 [R184], R152 ;  /* 0x00000098b8007844 */ /* 0x0007e20000000200 */
        /* <DEDUP_REMOVED lines=23> */
[----:B------:R-:W-:Y:S01]  /*a6d0*/  FMUL.FTZ R114, R114, R8 ;  /* 0x0000000872727220 */ /* 0x000fe20000410000 */
[----:B------:R-:W1:Y:S01]  /*a6e0*/  MUFU.EX2 R179, R179 ;  /* 0x000000b300b37308 */ /* 0x000e620000000800 */
[C---:B--2---:R-:W-:Y:S01]  /*a6f0*/  FADD.FTZ R3, R175.reuse, R3 ;  /* 0x00000003af037221 */ /* 0x044fe20000010000 */
[----:B------:R-:W-:Y:S01]  /*a700*/  F2FP.BF16.F32.PACK_AB R159, R175, R174 ;  /* 0x000000aeaf9f723e */ /* 0x000fe200000010ff */
[-C--:B------:R-:W-:Y:S01]  /*a710*/  FMUL.FTZ R115, R115, R8.reuse ;  /* 0x0000000873737220 */ /* 0x080fe20000410000 */
[-C--:B------:R-:W-:Y:S01]  /*a720*/  FMUL.FTZ R118, R118, R8.reuse ;  /* 0x0000000876767220 */ /* 0x080fe20000410000 */
[-C--:B------:R-:W-:Y:S01]  /*a730*/  FMUL.FTZ R119, R119, R8.reuse ;  /* 0x0000000877777220 */ /* 0x080fe20000410000 */
[-C--:B------:R-:W-:Y:S01]  /*a740*/  FMUL.FTZ R122, R122, R8.reuse ;  /* 0x000000087a7a7220 */ /* 0x080fe20000410000 */
[----:B------:R3:W-:Y:S01]  /*a750*/  STSM.16.M88.4 [R22], R156 ;  /* 0x0000009c16007844 */ /* 0x0007e20000000200 */
        /* <DEDUP_REMOVED lines=21> */
[----:B------:R-:W-:Y:S01]  /*a8b0*/  FMUL.FTZ R151, R151, R8 ;  /* 0x0000000897977220 */ /* 0x000fe20000410000 */
[C---:B----4-:R-:W-:Y:S01]  /*a8c0*/  FADD.FTZ R3, R163.reuse, R12 ;  /* 0x0000000ca3037221 */ /* 0x050fe20000010000 */
[----:B------:R-:W-:-:S02]  /*a8d0*/  F2FP.BF16.F32.PACK_AB R163, R163, R182 ;  /* 0x000000b6a3a3723e */ /* 0x000fc400000010ff */
[C---:B-1----:R-:W-:Y:S01]  /*a8e0*/  F2FP.BF16.F32.PACK_AB R162, R181.reuse, R180 ;  /* 0x000000b4b5a2723e */ /* 0x042fe200000010ff */
[----:B------:R-:W-:-:S04]  /*a8f0*/  FADD.FTZ R4, R181, R4 ;  /* 0x00000004b5047221 */ /* 0x000fc80000010000 */
[----:B------:R3:W-:Y:S01]  /*a900*/  STSM.16.M88.4 [R23], R160 ;  /* 0x000000a017007844 */ /* 0x0007e20000000200 */
[----:B------:R-:W-:Y:S05]  /*a910*/  @!P0 BRA `(.L_x_5324) ;  /* 0x0000000000048947 */ /* 0x000fea0003800000 */
[----:B------:R-:W-:Y:S01]  /*a920*/  BPT.TRAP 0x1 ;  /* 0x000000040000795c */ /* 0x000fe20000300000 */
.L_x_5324:
[----:B------:R1:W2:Y:S01]  /*a930*/  SYNCS.PHASECHK.TRANS64.TRYWAIT P2, [UR24+0x28c50], R7 ;  /* 0x028c5007ff0075a7 */ /* 0x0002a20008040158 */
[----:B------:R-:W-:Y:S05]  /*a940*/  @!P0 BRA `(.L_x_5325) ;  /* 0x0000000000048947 */ /* 0x000fea0003800000 */
[----:B------:R-:W-:Y:S01]  /*a950*/  BPT.TRAP 0x1 ;  /* 0x000000040000795c */ /* 0x000fe20000300000 */
.L_x_5325:
[----:B--2---:R-:W-:Y:S05]  /*a960*/  @P2 BRA `(.L_x_5326) ;  /* 0x0000000000082947 */ /* 0x004fea0003800000 */
[----:B------:R-:W2:Y:S02]  /*a970*/  SYNCS.PHASECHK.TRANS64.TRYWAIT P2, [UR24+0x28c50], R7 ;  /* 0x028c5007ff0075a7 */ /* 0x000ea40008040158 */
[----:B--2---:R-:W-:Y:S05]  /*a980*/  @!P2 BRA `(.L_x_5327) ;  /* 0x000000fc0014a947 */ /* 0x004fea0003800000 */
.L_x_5326:
[----:B------:R-:W-:Y:S01]  /*a990*/  ULEA UR11, UR37, UR50, 0xc ;  /* 0x00000032250b7291 */ /* 0x000fe2000f8e603f */
[----:B------:R-:W-:Y:S01]  /*a9a0*/  WARPGROUP.ARRIVE ;  /* 0x00000000000079c5 */ /* 0x000fe20000000000 */
[----:B------:R-:W-:Y:S01]  /*a9b0*/  UMOV UR7, 0x40000040 ;  /* 0x4000004000077882 */ /* 0x000fe20000000000 */
[----:B------:R-:W-:Y:S01]  /*a9c0*/  PLOP3.LUT P2, PT, PT, PT, UP1, 0x80, 0x0 ;  /* 0x000000000000781c */ /* 0x000fe20003f4f018 */
[----:B--2---:R-:W-:Y:S01]  /*a9d0*/  @!P1 VIADD R10, R10, 0x28c60 ;  /* 0x00028c600a0a9836 */ /* 0x004fe20000000000 */
[----:B------:R-:W-:Y:S01]  /*a9e0*/  UMOV UR23, UR37 ;  /* 0x0000002500177c82 */ /* 0x000fe20008000000 */
[----:B---3--:R-:W-:Y:S01]  /*a9f0*/  IMAD.MOV.U32 R8, RZ, RZ, R6 ;  /* 0x000000ffff087224 */ /* 0x008fe200078e0006 */
        /* <DEDUP_REMOVED lines=33> */
[----:B------:R-:W-:-:S05]  /*ac10*/  UMOV UR20, UR22 ;  /* 0x0000001600147c82 */ /* 0x000fca0008000000 */
.L_x_5319:
[----:B------:R-:W-:-:S06]  /*ac20*/  UISETP.GE.AND UP1, UPT, UR20, UR48, UPT ;  /* 0x000000301400728c */ /* 0x000fcc000bf26270 */
[----:B------:R-:W-:-:S13]  /*ac30*/  PLOP3.LUT P2, PT, PT, PT, UP1, 0x80, 0x0 ;  /* 0x000000000000781c */ /* 0x000fda0003f4f018 */
[----:B------:R-:W-:Y:S05]  /*ac40*/  @!P2 BRA `(.L_x_5329) ;  /* 0x0000002000e8a947 */ /* 0x000fea0003800000 */
[----:B--23--:R-:W-:Y:S01]  /*ac50*/  IMAD.MOV.U32 R10, RZ, RZ, R6 ;  /* 0x000000ffff0a7224 */ /* 0x00cfe200078e0006 */
[----:B------:R-:W-:Y:S01]  /*ac60*/  UMOV UR22, UR37 ;  /* 0x0000002500167c82 */ /* 0x000fe20008000000 */
[----:B------:R-:W-:Y:S01]  /*ac70*/  IMAD.MOV.U32 R11, RZ, RZ, R5 ;  /* 0x000000ffff0b7224 */ /* 0x000fe200078e0005 */
[----:B------:R-:W-:Y:S01]  /*ac80*/  ULDC UR23, c[0x0][0x9e4] ;  /* 0x0002790000177ab9 */ /* 0x000fe20000000800 */
[----:B------:R-:W-:Y:S01]  /*ac90*/  ULDC UR24, c[0x0][0x9dc] ;  /* 0x0002770000187ab9 */ /* 0x000fe20000000800 */
[----:B------:R-:W-:Y:S01]  /*aca0*/  ULDC UR21, c[0x0][0x988] ;  /* 0x0002620000157ab9 */ /* 0x000fe20000000800 */
[----:B------:R-:W-:-:S05]  /*acb0*/  ULDC UR25, c[0x0][0x9e0] ;  /* 0x0002780000197ab9 */ /* 0x000fca0000000800 */
.L_x_5346:
[----:B------:R-:W-:-:S04]  /*acc0*/  UIADD3 UR37, UR22, 0x1, URZ ;  /* 0x0000000116257890 */ /* 0x000fc8000fffe03f */
[----:B------:R-:W-:-:S04]  /*acd0*/  UISETP.NE.AND UP1, UPT, UR37, 0x2, UPT ;  /* 0x000000022500788c */ /* 0x000fc8000bf25270 */
[----:B------:R-:W-:Y:S02]  /*ace0*/  USEL UR6, URZ, 0x1, UP1 ;  /* 0x000000013f067887 */ /* 0x000fe40008800000 */
[----:B------:R-:W-:Y:S02]  /*acf0*/  USEL UR37, UR37, URZ, UP1 ;  /* 0x0000003f25257287 */ /* 0x000fe40008800000 */
[----:B------:R-:W-:Y:S01]  /*ad00*/  ULOP3.LUT UR38, UR38, UR6, URZ, 0x3c, !UPT ;  /* 0x0000000626267292 */ /* 0x000fe2000f8e3c3f */
[----:B0123--:R-:W-:Y:S11]  /*ad10*/  @!P0 BRA `(.L_x_5330) ;  /* 0x0000000000048947 */ /* 0x00fff60003800000 */
[----:B------:R-:W-:Y:S01]  /*ad20*/  BPT.TRAP 0x1 ;  /* 0x000000040000795c */ /* 0x000fe20000300000 */
.L_x_5330:
[----:B------:R-:W-:Y:S01]  /*ad30*/  ULEA UR26, UR37, UR46, 0x3 ;  /* 0x0000002e251a7291 */ /* 0x000fe2000f8e183f */
[----:B------:R-:W-:-:S05]  /*ad40*/  IMAD.U32 R8, RZ, RZ, UR38 ;  /* 0x00000026ff087e24 */ /* 0x000fca000f8e00ff */
[----:B------:R-:W-:-:S04]  /*ad50*/  SHF.L.U32 R8, R8, 0x1f, RZ ;  /* 0x0000001f08087819 */ /* 0x000fc800000006ff */
[----:B------:R2:W3:Y:S01]  /*ad60*/  SYNCS.PHASECHK.TRANS64.TRYWAIT P2, [UR26+0x28c30], R8 ;  /* 0x028c3008ff0075a7 */ /* 0x0004e2000804015a */
[----:B------:R-:W-:Y:S05]  /*ad70*/  @!P0 BRA `(.L_x_5331) ;  /* 0x0000000000048947 */ /* 0x000fea0003800000 */
[----:B------:R-:W-:Y:S01]  /*ad80*/  BPT.TRAP 0x1 ;  /* 0x000000040000795c */ /* 0x000fe20000300000 */
.L_x_5331:
[----:B---3--:R-:W-:Y:S05]  /*ad90*/  @P2 BRA `(.L_x_5332) ;  /* 0x0000000000082947 */ /* 0x008fea0003800000 */
[----:B------:R-:W3:Y:S02]  /*ada0*/  SYNCS.PHASECHK.TRANS64.TRYWAIT P2, [UR26+0x28c30], R8 ;  /* 0x028c3008ff0075a7 */ /* 0x000ee4000804015a */
[----:B---3--:R-:W-:Y:S05]  /*adb0*/  @!P2 BRA `(.L_x_5333) ;  /* 0x000000f8001ca947 */ /* 0x008fea0003800000 */
.L_x_5332:
[----:B------:R-:W-:Y:S01]  /*adc0*/  R2UR UR18, R0 ;  /* 0x00000000001272ca */ /* 0x000fe200000e0000 */
[----:B----4-:R-:W-:Y:S01]  /*add0*/  WARPGROUP.ARRIVE ;  /* 0x00000000000079c5 */ /* 0x010fe20000000000 */
[----:B------:R-:W-:Y:S01]  /*ade0*/  UMOV UR19, 0x40000040 ;  /* 0x4000004000137882 */ /* 0x000fe20000000000 */
[----:B------:R-:W-:Y:S01]  /*adf0*/  UMOV UR7, 0x40000040 ;  /* 0x4000004000077882 */ /* 0x000fe20000000000 */
[----:B------:R-:W-:Y:S01]  /*ae00*/  UMOV UR11, 0x40000040 ;  /* 0x40000040000b7882 */ /* 0x000fe20000000000 */
[----:B------:R-:W-:Y:S01]  /*ae10*/  UMOV UR15, 0x40000040 ;  /* 0x40000040000f7882 */ /* 0x000fe20000000000 */
[----:B------:R-:W-:Y:S01]  /*ae20*/  PLOP3.LUT P2, PT, PT, PT, UP0, 0x80, 0x0 ;  /* 0x000000000000781c */ /* 0x000fe20003f4f008 */
[----:B------:R-:W-:Y:S02]  /*ae30*/  VIADD R15, R186, UR42 ;  /* 0x0000002aba0f7c36 */ /* 0x000fe40008000000 */
[----:B------:R-:W-:-:S04]  /*ae40*/  IMAD.U32 R9, RZ, RZ, UR26 ;  /* 0x0000001aff097e24 */ /* 0x000fc8000f8e00ff */
[----:B------:R-:W-:Y:S01]  /*ae50*/  ULEA UR18, UR37, UR18, 0x9 ;  /* 0x0000001225127291 */ /* 0x000fe2000f8e483f */
[----:B---3--:R-:W-:-:S03]  /*ae60*/  @!P1 VIADD R5, R9, 0x28c40 ;  /* 0x00028c4009059836 */ /* 0x008fc60000000000 */
        /* <DEDUP_REMOVED lines=11> */
[----:B------:R-:W-:-:S04]  /*af20*/  @UP0 ULDC UR7, c[0x0][0x450] ;  /* 0x0001140000070ab9 */ /* 0x000fc80000000800 */
[----:B------:R-:W-:Y:S01]  /*af30*/  @P2 SHF.R.U32.HI R15, RZ, UR7, R6 ;  /* 0x00000007ff0f2c19 */ /* 0x000fe20008011606 */
[----:B------:R-:W-:Y:S01]  /*af40*/  IMAD.U32 R13, RZ, RZ, UR6 ;  /* 0x00000006ff0d7e24 */ /* 0x000fe2000f8e00ff */
[----:B------:R-:W-:-:S03]  /*af50*/  ULOP3.LUT UR7, URZ, UR24, URZ, 0x33, !UPT ;  /* 0x000000183f077292 */ /* 0x000fc6000f8e333f */
[----:B------:R-:W3:Y:S01]  /*af60*/  SHFL.IDX PT, R20, R15, RZ, 0x1c1f ;  /* 0x001c1fff0f147589 */ /* 0x000ee200000e0000 */
[----:B------:R-:W-:Y:S01]  /*af70*/  IADD3 R13, -R2, 0x1, -R13 ;  /* 0x00000001020d7810 */ /* 0x000fe20007ffe90d */
        /* <DEDUP_REMOVED lines=8> */
[----:B----4-:R-:W-:-:S05]  /*b000*/  IMAD.U32 R5, RZ, RZ, UR51 ;  /* 0x00000033ff057e24 */ /* 0x010fca000f8e00ff */
[----:B------:R-:W-:-:S05]  /*b010*/  IADD3 R13, -R5, UR49, R13 ;  /* 0x00000031050d7c10 */ /* 0x000fca000fffe10d */
[C---:B------:R-:W-:Y:S02]  /*b020*/  VIADD R14, R13.reuse, UR25 ;  /* 0x000000190d0e7c36 */ /* 0x040fe40008000000 */
[----:B------:R-:W-:Y:S02]  /*b030*/  VIADD R13, R13, UR7 ;  /* 0x000000070d0d7c36 */ /* 0x000fe40008000000 */
[--C-:B---3--:R-:W-:Y:S02]  /*b040*/  IMAD.IADD R12, R14, 0x1, R20.reuse ;  /* 0x000000010e0c7824 */ /* 0x108fe400078e0214 */
[----:B------:R-:W-:Y:S01]  /*b050*/  IMAD.IADD R5, R13, 0x1, R20 ;  /* 0x000000010d057824 */ /* 0x000fe200078e0214 */
[----:B------:R-:W-:Y:S06]  /*b060*/  @!P5 BRA `(.L_x_5334) ;  /* 0x00000000005cd947 */ /* 0x000fec0003800000 */
        /* <DEDUP_REMOVED lines=8> */
[----:B01----:R-:W0:Y:S02]  /*b0f0*/  @P2 LDC.64 R6, c[0x0][0x9e8] ;  /* 0x00027a00ff062b82 */ /* 0x003e240000000a00 */
[----:B0-----:R-:W-:-:S05]  /*b100*/  @P2 IMAD.HI.U32 R6, R20, R6, RZ ;  /* 0x0000000614062227 */ /* 0x001fca00078e00ff */
[----:B------:R-:W-:-:S04]  /*b110*/  @P2 SHF.R.U32.HI R20, RZ, R7, R6 ;  /* 0x00000007ff142219 */ /* 0x000fc80000011606 */
[----:B------:R-:W-:Y:S01]  /*b120*/  LOP3.LUT R20, RZ, R20, RZ, 0x33, !PT ;  /* 0x00000014ff147212 */ /* 0x000fe200078e33ff */
[----:B------:R-:W-:Y:S06]  /*b130*/  BRA `(.L_x_5337) ;  /* 0x0000000000147947 */ /* 0x000fec0003800000 */
.L_x_5336:
[----:B------:R-:W-:-:S05]  /*b140*/  IMAD.U32 R21, RZ, RZ, UR23 ;  /* 0x00000017ff157e24 */ /* 0x000fca000f8e00ff */
[----:B------:R-:W-:-:S13]  /*b150*/  ISETP.NE.AND P2, PT, R21, 0x1, PT ;  /* 0x000000011500780c */ /* 0x000fda0003f45270 */
[----:B01----:R-:W0:Y:S02]  /*b160*/  @P2 LDC.64 R6, c[0x0][0x9e8] ;  /* 0x00027a00ff062b82 */ /* 0x003e240000000a00 */
[----:B0-----:R-:W-:-:S05]  /*b170*/  @P2 IMAD.HI.U32 R6, R20, R6, RZ ;  /* 0x0000000614062227 */ /* 0x001fca00078e00ff */
[----:B------:R-:W-:-:S07]  /*b180*/  @P2 SHF.R.U32.HI R20, RZ, R7, R6 ;  /* 0x00000007ff142219 */ /* 0x000fce0000011606 */
.L_x_5337:
[----:B------:R-:W-:Y:S05]  /*b190*/  BSYNC B0 ;  /* 0x0000000000007941 */ /* 0x000fea0003800000 */
.L_x_5335:
[----:B------:R-:W-:-:S04]  /*b1a0*/  IMAD R20, R20, R21, -UR6 ;  /* 0x8000000614147e24 */ /* 0x000fc8000f8e0215 */
[----:B------:R-:W-:-:S05]  /*b1b0*/  IMAD.IADD R20, R20, 0x1, -R2 ;  /* 0x0000000114147824 */ /* 0x000fca00078e0a02 */
[----:B------:R-:W-:Y:S02]  /*b1c0*/  VIMNMX R5, R5, R20, !PT ;  /* 0x0000001405057248 */ /* 0x000fe40007fe0100 */
[----:B------:R-:W-:-:S07]  /*b1d0*/  VIADDMNMX R12, R20, R21, R12, PT ;  /* 0x00000015140c7246 */ /* 0x000fce000380010c */
.L_x_5334:
[----:B------:R-:W-:Y:S01]  /*b1e0*/  UISETP.GT.AND UP1, UPT, UR20, -0x1, UPT ;  /* 0xffffffff1400788c */ /* 0x000fe2000bf24270 */
[----:B------:R-:W3:Y:S05]  /*b1f0*/  SHFL.IDX PT, R15, R15, 0x1, 0x1c1f ;  /* 0x003c1f000f0f7f89 */ /* 0x000eea00000e0000 */
[----:B------:R-:W-:-:S04]  /*b200*/  PLOP3.LUT P2, PT, PT, PT, UP1, 0x80, 0x0 ;  /* 0x000000000000781c */ /* 0x000fc80003f4f018 */
[C---:B------:R-:W-:Y:S02]  /*b210*/  ISETP.GT.AND P3, PT, R5.reuse, RZ, P2 ;  /* 0x000000ff0500720c */ /* 0x040fe40001764270 */
[C---:B------:R-:W-:Y:S02]  /*b220*/  ISETP.GT.AND P6, PT, R5.reuse, 0x1, P2 ;  /* 0x000000010500780c */ /* 0x040fe400017c4270 */
[----:B------:R-:W-:Y:S02]  /*b230*/  ISETP.LT.OR P4, PT, R12, 0x1, P3 ;  /* 0x000000010c00780c */ /* 0x000fe40001f81670 */
[C---:B------:R-:W-:Y:S02]  /*b240*/  ISETP.GT.AND P3, PT, R5.reuse, 0x8, P2 ;  /* 0x000000080500780c */ /* 0x040fe40001764270 */
[----:B------:R-:W-:Y:S02]  /*b250*/  FSEL R152, R152, -INF , !P4 ;  /* 0xff80000098987808 */ /* 0x000fe40006000000 */
[----:B------:R-:W-:-:S02]  /*b260*/  ISETP.GT.AND P4, PT, R5, 0x9, P2 ;  /* 0x000000090500780c */ /* 0x000fc40001784270 */
[C---:B------:R-:W-:Y:S02]  /*b270*/  ISETP.LT.OR P6, PT, R12.reuse, 0x2, P6 ;  /* 0x000000020c00780c */ /* 0x040fe400037c1670 */
[----:B------:R-:W-:Y:S01]  /*b280*/  ISETP.LT.OR P3, PT, R12, 0x9, P3 ;  /* 0x000000090c00780c */ /* 0x000fe20001f61670 */
[--C-:B---3--:R-:W-:Y:S01]  /*b290*/  IMAD.IADD R14, R14, 0x1, R15.reuse ;  /* 0x000000010e0e7824 */ /* 0x108fe200078e020f */
[----:B------:R-:W-:Y:S01]  /*b2a0*/  ISETP.LT.OR P4, PT, R12, 0xa, P4 ;  /* 0x0000000a0c00780c */ /* 0x000fe20002781670 */
[----:B------:R-:W-:Y:S01]  /*b2b0*/  IMAD.IADD R13, R13, 0x1, R15 ;  /* 0x000000010d0d7824 */ /* 0x000fe200078e020f */
        /* <DEDUP_REMOVED lines=38> */
[----:B------:R-:W-:Y:S01]  /*b520*/  FSEL R181, R181, -INF , !P4 ;  /* 0xff800000b5b57808 */ /* 0x000fe20006000000 */
        /* <DEDUP_REMOVED lines=14> */
.L_x_5340:
[----:B------:R-:W-:-:S05]  /*b610*/  IMAD.U32 R5, RZ, RZ, UR23 ;  /* 0x00000017ff057e24 */ /* 0x000fca000f8e00ff */
[----:B------:R-:W-:-:S13]  /*b620*/  ISETP.NE.AND P3, PT, R5, 0x1, PT ;  /* 0x000000010500780c */ /* 0x000fda0003f65270 */
[----:B01----:R-:W0:Y:S02]  /*b630*/  @P3 LDC.64 R6, c[0x0][0x9e8] ;  /* 0x00027a00ff063b82 */ /* 0x003e240000000a00 */
[----:B0-----:R-:W-:-:S05]  /*b640*/  @P3 IMAD.HI.U32 R6, R15, R6, RZ ;  /* 0x000000060f063227 */ /* 0x001fca00078e00ff */
[----:B------:R-:W-:-:S07]  /*b650*/  @P3 SHF.R.U32.HI R15, RZ, R7, R6 ;  /* 0x00000007ff0f3219 */ /* 0x000fce0000011606 */
.L_x_5341:
[----:B------:R-:W-:Y:S05]  /*b660*/  BSYNC B0 ;  /* 0x0000000000007941 */ /* 0x000fea0003800000 */
.L_x_5339:
[----:B------:R-:W-:-:S04]  /*b670*/  IMAD R15, R15, R5, -UR6 ;  /* 0x800000060f0f7e24 */ /* 0x000fc8000f8e0205 */
[----:B------:R-:W-:-:S05]  /*b680*/  IMAD.IADD R15, R15, 0x1, -R2 ;  /* 0x000000010f0f7824 */ /* 0x000fca00078e0a02 */
[----:B------:R-:W-:Y:S02]  /*b690*/  VIMNMX R13, R13, R15, !PT ;  /* 0x0000000f0d0d7248 */ /* 0x000fe40007fe0100 */
[----:B------:R-:W-:-:S07]  /*b6a0*/  VIADDMNMX R14, R15, R5, R14, PT ;  /* 0x000000050f0e7246 */ /* 0x000fce000380010e */
.L_x_5338:
        /* <DEDUP_REMOVED lines=20> */
[C---:B------:R-:W-:Y:S02]  /*b7f0*/  ISETP.GT.AND P6, PT, R13.reuse, RZ, P2 ;  /* 0x000000ff0d00720c */ /* 0x040fe400017c4270 */
[----:B------:R-:W-:Y:S02]  /*b800*/  FMNMX.FTZ R5, R172, R5, !PT ;  /* 0x00000005ac057209 */ /* 0x000fe40007810000 */
[----:B------:R-:W-:Y:S02]  /*b810*/  ISETP.GT.AND P4, PT, R13, 0x1, P2 ;  /* 0x000000010d00780c */ /* 0x000fe40001784270 */
[----:B------:R-:W-:Y:S02]  /*b820*/  FMNMX.FTZ R5, R173, R5, !PT ;  /* 0x00000005ad057209 */ /* 0x000fe40007810000 */
[----:B------:R-:W-:-:S02]  /*b830*/  ISETP.LT.OR P6, PT, R14, 0x1, P6 ;  /* 0x000000010e00780c */ /* 0x000fc400037c1670 */
[----:B------:R-:W-:Y:S02]  /*b840*/  FMNMX.FTZ R5, R176, R5, !PT ;  /* 0x00000005b0057209 */ /* 0x000fe40007810000 */
[----:B------:R-:W-:Y:S02]  /*b850*/  ISETP.LT.OR P4, PT, R14, 0x2, P4 ;  /* 0x000000020e00780c */ /* 0x000fe40002781670 */
[----:B------:R-:W-:Y:S02]  /*b860*/  FMNMX.FTZ R5, R177, R5, !PT ;  /* 0x00000005b1057209 */ /* 0x000fe40007810000 */
[----:B------:R-:W-:Y:S02]  /*b870*/  FSEL R154, R154, -INF , !P6 ;  /* 0xff8000009a9a7808 */ /* 0x000fe40007000000 */
[----:B------:R-:W-:Y:S02]  /*b880*/  FMNMX.FTZ R5, R180, R5, !PT ;  /* 0x00000005b4057209 */ /* 0x000fe40007810000 */
[----:B------:R-:W-:-:S02]  /*b890*/  FSEL R155, R155, -INF , !P4 ;  /* 0xff8000009b9b7808 */ /* 0x000fc40006000000 */
[----:B------:R-:W-:Y:S02]  /*b8a0*/  FMNMX.FTZ R5, R181, R5, !PT ;  /* 0x00000005b5057209 */ /* 0x000fe40007810000 */
[C---:B------:R-:W-:Y:S02]  /*b8b0*/  ISETP.GT.AND P4, PT, R13.reuse, 0x10, P2 ;  /* 0x000000100d00780c */ /* 0x040fe40001784270 */
[----:B------:R-:W-:Y:S01]  /*b8c0*/  ISETP.GT.AND P6, PT, R13, 0x38, P2 ;  /* 0x000000380d00780c */ /* 0x000fe200017c4270 */
[----:B------:R-:W3:Y:S01]  /*b8d0*/  SHFL.BFLY PT, R6, R5, 0x2, 0x1f ;  /* 0x0c401f0005067f89 */ /* 0x000ee200000e0000 */
[C---:B------:R-:W-:Y:S02]  /*b8e0*/  ISETP.LT.OR P4, PT, R14.reuse, 0x11, P4 ;  /* 0x000000110e00780c */ /* 0x040fe40002781670 */
[----:B------:R-:W-:Y:S02]  /*b8f0*/  ISETP.LT.OR P6, PT, R14, 0x39, P6 ;  /* 0x000000390e00780c */ /* 0x000fe400037c1670 */
[----:B------:R-:W-:-:S02]  /*b900*/  FSEL R162, R162, -INF , !P4 ;  /* 0xff800000a2a27808 */ /* 0x000fc40006000000 */
[----:B------:R-:W-:Y:S02]  /*b910*/  ISETP.GT.AND P4, PT, R13, 0x19, P2 ;  /* 0x000000190d00780c */ /* 0x000fe40001784270 */
[----:B------:R-:W-:Y:S02]  /*b920*/  FSEL R182, R182, -INF , !P6 ;  /* 0xff800000b6b67808 */ /* 0x000fe40007000000 */
[----:B------:R-:W-:-:S04]  /*b930*/  ISETP.LT.OR P4, PT, R14, 0x1a, P4 ;  /* 0x0000001a0e00780c */ /* 0x000fc80002781670 */
[----:B------:R-:W-:Y:S02]  /*b940*/  FSEL R167, R167, -INF , !P4 ;  /* 0xff800000a7a77808 */ /* 0x000fe40006000000 */
[----:B------:R-:W-:-:S04]  /*b950*/  ISETP.GT.AND P4, PT, R13, 0x28, P2 ;  /* 0x000000280d00780c */ /* 0x000fc80001784270 */
[----:B------:R-:W-:Y:S02]  /*b960*/  ISETP.LT.OR P4, PT, R14, 0x29, P4 ;  /* 0x000000290e00780c */ /* 0x000fe40002781670 */
[----:B---3--:R-:W-:Y:S02]  /*b970*/  FMNMX.FTZ R5, R5, R6, !PT ;  /* 0x0000000605057209 */ /* 0x008fe40007810000 */
[----:B------:R-:W-:Y:S02]  /*b980*/  FSEL R174, R174, -INF , !P4 ;  /* 0xff800000aeae7808 */ /* 0x000fe40006000000 */
[----:B------:R-:W-:Y:S01]  /*b990*/  ISETP.GT.AND P4, PT, R13, 0x30, P2 ;  /* 0x000000300d00780c */ /* 0x000fe20001784270 */
[----:B------:R-:W3:Y:S03]  /*b9a0*/  SHFL.BFLY PT, R6, R5, 0x1, 0x1f ;  /* 0x0c201f0005067f89 */ /* 0x000ee600000e0000 */
[----:B------:R-:W-:-:S04]  /*b9b0*/  ISETP.LT.OR P4, PT, R14, 0x31, P4 ;  /* 0x000000310e00780c */ /* 0x000fc80002781670 */
[----:B------:R-:W-:Y:S02]  /*b9c0*/  FSEL R178, R178, -INF , !P4 ;  /* 0xff800000b2b27808 */ /* 0x000fe40006000000 */
[----:B---3--:R-:W-:-:S04]  /*b9d0*/  FMNMX.FTZ R5, R5, R6, !PT ;  /* 0x0000000605057209 */ /* 0x008fc80007810000 */
[C---:B------:R-:W-:Y:S01]  /*b9e0*/  FSETP.NEU.FTZ.AND P3, PT, R5.reuse, -INF , PT ;  /* 0xff8000000500780b */ /* 0x040fe20003f7d000 */
[----:B------:R-:W-:-:S03]  /*b9f0*/  FMUL.FTZ R6, R5, UR10 ;  /* 0x0000000a05067c20 */ /* 0x000fc60008410000 */
[----:B01----:R-:W-:Y:S02]  /*ba00*/  FSEL R7, R5, RZ, P3 ;  /* 0x000000ff05077208 */ /* 0x003fe40001800000 */
[----:B------:R-:W-:Y:S02]  /*ba10*/  FSEL R6, R6, RZ, P3 ;  /* 0x000000ff06067208 */ /* 0x000fe40001800000 */
[----:B------:R-:W-:Y:S01]  /*ba20*/  ISETP.GT.AND P3, PT, R13, 0x8, P2 ;  /* 0x000000080d00780c */ /* 0x000fe20001764270 */
[----:B------:R-:W-:Y:S02]  /*ba30*/  FADD.FTZ R7, -R7, R11 ;  /* 0x0000000b07077221 */ /* 0x000fe40000010100 */
        /* <DEDUP_REMOVED lines=16> */
[----:B------:R-:W-:Y:S01]  /*bb40*/  ISETP.LT.OR P3, PT, R14, 0x9, P3 ;  /* 0x000000090e00780c */ /* 0x000fe20001f61670 */
[----:B------:R-:W-:Y:S01]  /*bb50*/  FMUL.FTZ R7, R7, UR10 ;  /* 0x0000000a07077c20 */ /* 0x000fe20008410000 */
[----:B------:R-:W-:Y:S01]  /*bb60*/  FMNMX.FTZ R6, R154, R10, !PT ;  /* 0x0000000a9a067209 */ /* 0x000fe20007810000 */
[----:B------:R-:W-:Y:S01]  /*bb70*/  MUFU.EX2 R152, R152 ;  /* 0x0000009800987308 */ /* 0x000fe20000000800 */
[----:B------:R-:W-:-:S02]  /*bb80*/  FSEL R158, R158, -INF , !P3 ;  /* 0xff8000009e9e7808 */ /* 0x000fc40005800000 */
[----:B------:R-:W-:Y:S02]  /*bb90*/  FMNMX.FTZ R6, R155, R6, !PT ;  /* 0x000000069b067209 */ /* 0x000fe40007810000 */
[----:B------:R-:W-:Y:S02]  /*bba0*/  ISETP.GT.AND P3, PT, R13, 0x11, P2 ;  /* 0x000000110d00780c */ /* 0x000fe40001764270 */
[----:B------:R-:W-:Y:S01]  /*bbb0*/  FMNMX.FTZ R6, R158, R6, !PT ;  /* 0x000000069e067209 */ /* 0x000fe20007810000 */
[----:B------:R-:W0:Y:S01]  /*bbc0*/  MUFU.EX2 R7, R7 ;  /* 0x0000000700077308 */ /* 0x000e220000000800 */
[----:B------:R-:W-:Y:S02]  /*bbd0*/  ISETP.LT.OR P3, PT, R14, 0x12, P3 ;  /* 0x000000120e00780c */ /* 0x000fe40001f61670 */
[----:B------:R-:W-:Y:S02]  /*bbe0*/  FMNMX.FTZ R6, R159, R6, !PT ;  /* 0x000000069f067209 */ /* 0x000fe40007810000 */
[----:B------:R-:W-:-:S02]  /*bbf0*/  FSEL R163, R163, -INF , !P3 ;  /* 0xff800000a3a37808 */ /* 0x000fc40005800000 */
[----:B------:R-:W-:Y:S01]  /*bc00*/  FMNMX.FTZ R6, R162, R6, !PT ;  /* 0x00000006a2067209 */ /* 0x000fe20007810000 */
[----:B------:R-:W1:Y:S01]  /*bc10*/  MUFU.EX2 R153, R153 ;  /* 0x0000009900997308 */ /* 0x000e620000000800 */
[----:B------:R-:W-:Y:S02]  /*bc20*/  ISETP.GT.AND P3, PT, R13, 0x20, P2 ;  /* 0x000000200d00780c */ /* 0x000fe40001764270 */
[----:B------:R-:W-:Y:S02]  /*bc30*/  FMNMX.FTZ R6, R163, R6, !PT ;  /* 0x00000006a3067209 */ /* 0x000fe40007810000 */
[----:B------:R-:W-:Y:S02]  /*bc40*/  ISETP.LT.OR P3, PT, R14, 0x21, P3 ;  /* 0x000000210e00780c */ /* 0x000fe40001f61670 */
[----:B------:R-:W-:Y:S01]  /*bc50*/  FMNMX.FTZ R6, R166, R6, !PT ;  /* 0x00000006a6067209 */ /* 0x000fe20007810000 */
[----:B------:R-:W3:Y:S01]  /*bc60*/  MUFU.EX2 R156, R156 ;  /* 0x0000009c009c7308 */ /* 0x000ee20000000800 */
[----:B------:R-:W-:Y:S01]  /*bc70*/  FSEL R170, R170, -INF , !P3 ;  /* 0xff800000aaaa7808 */ /* 0x000fe20005800000 */
[----:B0-----:R-:W-:Y:S01]  /*bc80*/  FFMA.FTZ R4, R7, R4, R152 ;  /* 0x0000000407047223 */ /* 0x001fe20000010098 */
[----:B------:R-:W-:Y:S01]  /*bc90*/  FMNMX.FTZ R6, R167, R6, !PT ;  /* 0x00000006a7067209 */ /* 0x000fe20007810000 */
[-C--:B------:R-:W-:Y:S01]  /*bca0*/  FMUL.FTZ R24, R24, R7.reuse ;  /* 0x0000000718187220 */ /* 0x080fe20000410000 */
[----:B------:R-:W-:Y:S01]  /*bcb0*/  ISETP.GT.AND P3, PT, R13, 0x29, P2 ;  /* 0x000000290d00780c */ /* 0x000fe20001764270 */
[-C--:B------:R-:W-:Y:S01]  /*bcc0*/  FMUL.FTZ R25, R25, R7.reuse ;  /* 0x0000000719197220 */ /* 0x080fe20000410000 */
[----:B------:R-:W-:Y:S01]  /*bcd0*/  FMNMX.FTZ R6, R170, R6, !PT ;  /* 0x00000006aa067209 */ /* 0x000fe20007810000 */
[----:B------:R-:W0:Y:S01]  /*bce0*/  MUFU.EX2 R157, R157 ;  /* 0x0000009d009d7308 */ /* 0x000e220000000800 */
[----:B------:R-:W-:Y:S01]  /*bcf0*/  ISETP.LT.OR P3, PT, R14, 0x2a, P3 ;  /* 0x0000002a0e00780c */ /* 0x000fe20001f61670 */
[----:B-1----:R-:W-:Y:S01]  /*bd00*/  FADD.FTZ R4, R153, R4 ;  /* 0x0000000499047221 */ /* 0x002fe20000010000 */
[----:B------:R-:W-:Y:S01]  /*bd10*/  FMNMX.FTZ R6, R171, R6, !PT ;  /* 0x00000006ab067209 */ /* 0x000fe20007810000 */
[-C--:B------:R-:W-:Y:S01]  /*bd20*/  FMUL.FTZ R28, R28, R7.reuse ;  /* 0x000000071c1c7220 */ /* 0x080fe20000410000 */
[----:B------:R-:W-:Y:S01]  /*bd30*/  FSEL R175, R175, -INF , !P3 ;  /* 0xff800000afaf7808 */ /* 0x000fe20005800000 */
[-C--:B------:R-:W-:Y:S01]  /*bd40*/  FMUL.FTZ R29, R29, R7.reuse ;  /* 0x000000071d1d7220 */ /* 0x080fe20000410000 */
[----:B------:R-:W-:Y:S01]  /*bd50*/  ISETP.GT.AND P3, PT, R13, 0x31, P2 ;  /* 0x000000310d00780c */ /* 0x000fe20001764270 */
[----:B------:R-:W1:Y:S01]  /*bd60*/  MUFU.EX2 R160, R160 ;  /* 0x000000a000a07308 */ /* 0x000e620000000800 */
[----:B------:R-:W-:Y:S01]  /*bd70*/  FMNMX.FTZ R6, R174, R6, !PT ;  /* 0x00000006ae067209 */ /* 0x000fe20007810000 */
[----:B---3--:R-:W-:Y:S01]  /*bd80*/  FADD.FTZ R4, R156, R4 ;  /* 0x000000049c047221 */ /* 0x008fe20000010000 */
[----:B------:R-:W-:Y:S01]  /*bd90*/  ISETP.LT.OR P3, PT, R14, 0x32, P3 ;  /* 0x000000320e00780c */ /* 0x000fe20001f61670 */
[-C--:B------:R-:W-:Y:S01]  /*bda0*/  FMUL.FTZ R32, R32, R7.reuse ;  /* 0x0000000720207220 */ /* 0x080fe20000410000 */
[----:B------:R-:W-:Y:S01]  /*bdb0*/  FMNMX.FTZ R6, R175, R6, !PT ;  /* 0x00000006af067209 */ /* 0x000fe20007810000 */
[-C--:B------:R-:W-:Y:S01]  /*bdc0*/  FMUL.FTZ R33, R33, R7.reuse ;  /* 0x0000000721217220 */ /* 0x080fe20000410000 */
[----:B------:R-:W-:Y:S01]  /*bdd0*/  ISETP.GT.AND P2, PT, R13, 0x39, P2 ;  /* 0x000000390d00780c */ /* 0x000fe20001744270 */
[----:B------:R-:W3:Y:S01]  /*bde0*/  MUFU.EX2 R161, R161 ;  /* 0x000000a100a17308 */ /* 0x000ee20000000800 */
[----:B------:R-:W-:Y:S01]  /*bdf0*/  FSEL R179, R179, -INF , !P3 ;  /* 0xff800000b3b37808 */ /* 0x000fe20005800000 */
[----:B0-----:R-:W-:Y:S01]  /*be00*/  FADD.FTZ R4, R157, R4 ;  /* 0x000000049d047221 */ /* 0x001fe20000010000 */
[----:B------:R-:W-:Y:S01]  /*be10*/  FMNMX.FTZ R6, R178, R6, !PT ;  /* 0x00000006b2067209 */ /* 0x000fe20007810000 */
[-C--:B------:R-:W-:Y:S01]  /*be20*/  FMUL.FTZ R36, R36, R7.reuse ;  /* 0x0000000724247220 */ /* 0x080fe20000410000 */
[----:B------:R-:W-:Y:S01]  /*be30*/  ISETP.LT.OR P2, PT, R14, 0x3a, P2 ;  /* 0x0000003a0e00780c */ /* 0x000fe20001741670 */
[-C--:B------:R-:W-:Y:S01]  /*be40*/  FMUL.FTZ R37, R37, R7.reuse ;  /* 0x0000000725257220 */ /* 0x080fe20000410000 */
[----:B------:R-:W-:Y:S01]  /*be50*/  FMNMX.FTZ R6, R179, R6, !PT ;  /* 0x00000006b3067209 */ /* 0x000fe20007810000 */
[----:B------:R-:W0:Y:S01]  /*be60*/  MUFU.EX2 R164, R164 ;  /* 0x000000a400a47308 */ /* 0x000e220000000800 */
[----:B------:R-:W-:Y:S01]  /*be70*/  FSEL R183, R183, -INF , !P2 ;  /* 0xff800000b7b77808 */ /* 0x000fe20005000000 */
[----:B-1----:R-:W-:Y:S01]  /*be80*/  FADD.FTZ R4, R160, R4 ;  /* 0x00000004a0047221 */ /* 0x002fe20000010000 */
[----:B------:R-:W-:Y:S01]  /*be90*/  FMNMX.FTZ R6, R182, R6, !PT ;  /* 0x00000006b6067209 */ /* 0x000fe20007810000 */
[-C--:B------:R-:W-:Y:S01]  /*bea0*/  FMUL.FTZ R40, R40, R7.reuse ;  /* 0x0000000728287220 */ /* 0x080fe20000410000 */
[----:B------:R-:W-:Y:S01]  /*beb0*/  ISETP.NE.AND P3, PT, R17, RZ, PT ;  /* 0x000000ff1100720c */ /* 0x000fe20003f65270 */
[-C--:B------:R-:W-:Y:S01]  /*bec0*/  FMUL.FTZ R41, R41, R7.reuse ;  /* 0x0000000729297220 */ /* 0x080fe20000410000 */
[----:B------:R-:W-:Y:S01]  /*bed0*/  FMNMX.FTZ R6, R183, R6, !PT ;  /* 0x00000006b7067209 */ /* 0x000fe20007810000 */
[----:B------:R-:W1:Y:S01]  /*bee0*/  MUFU.EX2 R165, R165 ;  /* 0x000000a500a57308 */ /* 0x000e620000000800 */
[----:B------:R-:W-:Y:S01]  /*bef0*/  F2FP.BF16.F32.PACK_AB R152, R153, R152 ;  /* 0x000000989998723e */ /* 0x000fe200000010ff */
[----:B---3--:R-:W-:Y:S01]  /*bf00*/  FADD.FTZ R4, R161, R4 ;  /* 0x00000004a1047221 */ /* 0x008fe20000010000 */
[-C--:B------:R-:W-:Y:S01]  /*bf10*/  FMUL.FTZ R44, R44, R7.reuse ;  /* 0x000000072c2c7220 */ /* 0x080fe20000410000 */
[----:B------:R-:W3:Y:S01]  /*bf20*/  SHFL.BFLY PT, R11, R6, 0x2, 0x1f ;  /* 0x0c401f00060b7f89 */ /* 0x000ee200000e0000 */
[-C--:B------:R-:W-:Y:S01]  /*bf30*/  FMUL.FTZ R45, R45, R7.reuse ;  /* 0x000000072d2d7220 */ /* 0x080fe20000410000 */
[-C--:B------:R-:W-:Y:S01]  /*bf40*/  FMUL.FTZ R48, R48, R7.reuse ;  /* 0x0000000730307220 */ /* 0x080fe20000410000 */
[-C--:B------:R-:W-:Y:S01]  /*bf50*/  FMUL.FTZ R49, R49, R7.reuse ;  /* 0x0000000731317220 */ /* 0x080fe20000410000 */
[----:B------:R-:W4:Y:S01]  /*bf60*/  MUFU.EX2 R168, R168 ;  /* 0x000000a800a87308 */ /* 0x000f220000000800 */
        /* <DEDUP_REMOVED lines=18> */
[----:B------:R-:W-:Y:S01]  /*c090*/  FMUL.FTZ R77, R77, R7 ;  /* 0x000000074d4d7220 */ /* 0x000fe20000410000 */
[----:B---3--:R-:W-:Y:S01]  /*c0a0*/  FMNMX.FTZ R6, R6, R11, !PT ;  /* 0x0000000b06067209 */ /* 0x008fe20007810000 */
[-C--:B------:R-:W-:Y:S01]  /*c0b0*/  FMUL.FTZ R80, R80, R7.reuse ;  /* 0x0000000750507220 */ /* 0x080fe20000410000 */
[-C--:B------:R-:W-:Y:S01]  /*c0c0*/  FMUL.FTZ R81, R81, R7.reuse ;  /* 0x0000000751517220 */ /* 0x080fe20000410000 */
[-C--:B------:R-:W-:Y:S01]  /*c0d0*/  FMUL.FTZ R84, R84, R7.reuse ;  /* 0x0000000754547220 */ /* 0x080fe20000410000 */
[----:B------:R-:W3:Y:S01]  /*c0e0*/  MUFU.EX2 R173, R173 ;  /* 0x000000ad00ad7308 */ /* 0x000ee20000000800 */
[----:B------:R-:W4:Y:S01]  /*c0f0*/  SHFL.BFLY PT, R11, R6, 0x1, 0x1f ;  /* 0x0c201f00060b7f89 */ /* 0x000f2200000e0000 */
[----:B0-----:R-:W-:Y:S01]  /*c100*/  FADD.FTZ R4, R169, R4 ;  /* 0x00000004a9047221 */ /* 0x001fe20000010000 */
        /* <DEDUP_REMOVED lines=20> */
[----:B------:R-:W-:Y:S01]  /*c250*/  FMUL.FTZ R117, R117, R7 ;  /* 0x0000000775757220 */ /* 0x000fe20000410000 */
[----:B------:R-:W-:Y:S01]  /*c260*/  MUFU.EX2 R181, R181 ;  /* 0x000000b500b57308 */ /* 0x000fe20000000800 */
[----:B----4-:R-:W-:Y:S01]  /*c270*/  FMNMX.FTZ R6, R6, R11, !PT ;  /* 0x0000000b06067209 */ /* 0x010fe20007810000 */
[----:B0-----:R-:W-:Y:S01]  /*c280*/  FADD.FTZ R4, R176, R4 ;  /* 0x00000004b0047221 */ /* 0x001fe20000010000 */
[-C--:B------:R-:W-:Y:S01]  /*c290*/  FMUL.FTZ R120, R120, R7.reuse ;  /* 0x0000000778787220 */ /* 0x080fe20000410000 */
[-C--:B------:R-:W-:Y:S01]  /*c2a0*/  FMUL.FTZ R121, R121, R7.reuse ;  /* 0x0000000779797220 */ /* 0x080fe20000410000 */
[C---:B------:R-:W-:Y:S01]  /*c2b0*/  FSETP.NEU.FTZ.AND P2, PT, R6.reuse, -INF , PT ;  /* 0xff8000000600780b */ /* 0x040fe20003f5d000 */
[----:B------:R-:W-:Y:S01]  /*c2c0*/  FMUL.FTZ R15, R6, UR10 ;  /* 0x0000000a060f7c20 */ /* 0x000fe20008410000 */
[-C--:B------:R-:W-:Y:S01]  /*c2d0*/  FMUL.FTZ R124, R124, R7.reuse ;  /* 0x000000077c7c7220 */ /* 0x080fe20000410000 */
[-C--:B------:R-:W-:Y:S01]  /*c2e0*/  FMUL.FTZ R125, R125, R7.reuse ;  /* 0x000000077d7d7220 */ /* 0x080fe20000410000 */
[----:B------:R-:W-:Y:S01]  /*c2f0*/  FSEL R11, R6, RZ, P2 ;  /* 0x000000ff060b7208 */ /* 0x000fe20001000000 */
[----:B-1----:R-:W-:Y:S01]  /*c300*/  FADD.FTZ R4, R177, R4 ;  /* 0x00000004b1047221 */ /* 0x002fe20000010000 */
[----:B------:R-:W-:Y:S01]  /*c310*/  FSEL R15, R15, RZ, P2 ;  /* 0x000000ff0f0f7208 */ /* 0x000fe20001000000 */
[-C--:B------:R-:W-:Y:S01]  /*c320*/  FMUL.FTZ R128, R128, R7.reuse ;  /* 0x0000000780807220 */ /* 0x080fe20000410000 */
[-C--:B------:R-:W-:Y:S01]  /*c330*/  FMUL.FTZ R129, R129, R7.reuse ;  /* 0x0000000781817220 */ /* 0x080fe20000410000 */
[----:B------:R-:W-:Y:S01]  /*c340*/  FADD.FTZ R11, -R11, R10 ;  /* 0x0000000a0b0b7221 */ /* 0x000fe20000010100 */
[----:B------:R-:W-:Y:S01]  /*c350*/  FMUL.FTZ R132, R132, R7 ;  /* 0x0000000784847220 */ /* 0x000fe20000410000 */
[--C-:B------:R-:W-:Y:S01]  /*c360*/  FFMA.FTZ R12, R154, UR10, -R15.reuse ;  /* 0x0000000a9a0c7c23 */ /* 0x100fe2000801080f */
[----:B------:R-:W-:Y:S01]  /*c370*/  FFMA.FTZ R155, R155, UR10, -R15 ;  /* 0x0000000a9b9b7c23 */ /* 0x000fe2000801080f */
[----:B------:R-:W-:Y:S01]  /*c380*/  FMUL.FTZ R10, R11, UR10 ;  /* 0x0000000a0b0a7c20 */ /* 0x000fe20008410000 */
[----:B------:R-:W-:-:S02]  /*c390*/  IMAD.U32 R11, RZ, RZ, UR22 ;  /* 0x00000016ff0b7e24 */ /* 0x000fc4000f8e00ff */
[--C-:B------:R-:W-:Y:S01]  /*c3a0*/  FFMA.FTZ R159, R159, UR10, -R15.reuse ;  /* 0x0000000a9f9f7c23 */ /* 0x100fe2000801080f */
[----:B------:R-:W-:Y:S01]  /*c3b0*/  MUFU.EX2 R153, R155 ;  /* 0x0000009b00997308 */ /* 0x000fe20000000800 */
[--C-:B------:R-:W-:Y:S01]  /*c3c0*/  FFMA.FTZ R13, R162, UR10, -R15.reuse ;  /* 0x0000000aa20d7c23 */ /* 0x100fe2000801080f */
[----:B------:R-:W-:Y:S02]  /*c3d0*/  @!P3 IMAD R11, R11, 0x40, R16 ;  /* 0x000000400b0bb824 */ /* 0x000fe400078e0210 */
[--C-:B------:R-:W-:Y:S01]  /*c3e0*/  FFMA.FTZ R163, R163, UR10, -R15.reuse ;  /* 0x0000000aa3a37c23 */ /* 0x100fe2000801080f */
[--C-:B------:R-:W-:Y:S01]  /*c3f0*/  FFMA.FTZ R14, R166, UR10, -R15.reuse ;  /* 0x0000000aa60e7c23 */ /* 0x100fe2000801080f */
[----:B------:R-:W-:Y:S01]  /*c400*/  F2FP.BF16.F32.PACK_AB R154, R157, R156 ;  /* 0x0000009c9d9a723e */ /* 0x000fe200000010ff */
[--C-:B------:R-:W-:Y:S01]  /*c410*/  FFMA.FTZ R167, R167, UR10, -R15.reuse ;  /* 0x0000000aa7a77c23 */ /* 0x100fe2000801080f */
[----:B------:R-:W-:Y:S01]  /*c420*/  @!P3 LEA R11, R11, UR46, 0x2 ;  /* 0x0000002e0b0bbc11 */ /* 0x000fe2000f8e10ff */
[----:B------:R-:W0:Y:S01]  /*c430*/  MUFU.EX2 R10, R10 ;  /* 0x0000000a000a7308 */ /* 0x000e220000000800 */
[--C-:B------:R-:W-:Y:S01]  /*c440*/  FFMA.FTZ R170, R170, UR10, -R15.reuse ;  /* 0x0000000aaaaa7c23 */ /* 0x100fe2000801080f */
[--C-:B------:R-:W-:Y:S01]  /*c450*/  FFMA.FTZ R171, R171, UR10, -R15.reuse ;  /* 0x0000000aabab7c23 */ /* 0x100fe2000801080f */
[----:B------:R-:W-:Y:S01]  /*c460*/  F2FP.BF16.F32.PACK_AB R156, R161, R160 ;  /* 0x000000a0a19c723e */ /* 0x000fe200000010ff */
[----:B------:R-:W-:Y:S01]  /*c470*/  @!P3 STS [R11+0x28800], R7 ;  /* 0x028800070b00b388 */ /* 0x000fe20000000800 */
[--C-:B------:R-:W-:Y:S01]  /*c480*/  FFMA.FTZ R174, R174, UR10, -R15.reuse ;  /* 0x0000000aaeae7c23 */ /* 0x100fe2000801080f */
[--C-:B------:R-:W-:Y:S01]  /*c490*/  FFMA.FTZ R175, R175, UR10, -R15.reuse ;  /* 0x0000000aafaf7c23 */ /* 0x100fe2000801080f */
[--C-:B------:R-:W-:Y:S01]  /*c4a0*/  FFMA.FTZ R178, R178, UR10, -R15.reuse ;  /* 0x0000000ab2b27c23 */ /* 0x100fe2000801080f */
[----:B------:R-:W1:Y:S01]  /*c4b0*/  MUFU.EX2 R12, R12 ;  /* 0x0000000c000c7308 */ /* 0x000e620000000800 */
[--C-:B------:R-:W-:Y:S01]  /*c4c0*/  FFMA.FTZ R179, R179, UR10, -R15.reuse ;  /* 0x0000000ab3b37c23 */ /* 0x100fe2000801080f */
[--C-:B------:R-:W-:Y:S01]  /*c4d0*/  FFMA.FTZ R182, R182, UR10, -R15.reuse ;  /* 0x0000000ab6b67c23 */ /* 0x100fe2000801080f */
[----:B------:R-:W-:Y:S01]  /*c4e0*/  F2FP.BF16.F32.PACK_AB R160, R169, R168 ;  /* 0x000000a8a9a0723e */ /* 0x000fe200000010ff */
[-C--:B------:R-:W-:Y:S01]  /*c4f0*/  FMUL.FTZ R133, R133, R7.reuse ;  /* 0x0000000785857220 */ /* 0x080fe20000410000 */
[----:B------:R-:W-:Y:S01]  /*c500*/  F2FP.BF16.F32.PACK_AB R162, R173, R172 ;  /* 0x000000acada2723e */ /* 0x000fe200000010ff */
[-C--:B------:R-:W-:Y:S01]  /*c510*/  FMUL.FTZ R136, R136, R7.reuse ;  /* 0x0000000788887220 */ /* 0x080fe20000410000 */
[-C--:B------:R-:W-:Y:S01]  /*c520*/  FMUL.FTZ R137, R137, R7.reuse ;  /* 0x0000000789897220 */ /* 0x080fe20000410000 */
[----:B------:R-:W-:Y:S01]  /*c530*/  MUFU.EX2 R155, R159 ;  /* 0x0000009f009b7308 */ /* 0x000fe20000000800 */
[----:B0-----:R0:W-:Y:S01]  /*c540*/  @!P3 STS [R11+0x28820], R10 ;  /* 0x0288200a0b00b388 */ /* 0x0011e20000000800 */
[-C--:B------:R-:W-:Y:S01]  /*c550*/  FMUL.FTZ R140, R140, R7.reuse ;  /* 0x000000078c8c7220 */ /* 0x080fe20000410000 */
[-C--:B------:R-:W-:Y:S01]  /*c560*/  FMUL.FTZ R141, R141, R7.reuse ;  /* 0x000000078d8d7220 */ /* 0x080fe20000410000 */
[-C--:B------:R-:W-:Y:S01]  /*c570*/  FMUL.FTZ R144, R144, R7.reuse ;  /* 0x0000000790907220 */ /* 0x080fe20000410000 */
[-C--:B------:R-:W-:Y:S01]  /*c580*/  FMUL.FTZ R145, R145, R7.reuse ;  /* 0x0000000791917220 */ /* 0x080fe20000410000 */
[-C--:B------:R-:W-:Y:S01]  /*c590*/  FMUL.FTZ R148, R148, R7.reuse ;  /* 0x0000000794947220 */ /* 0x080fe20000410000 */
[----:B------:R-:W-:Y:S01]  /*c5a0*/  FMUL.FTZ R149, R149, R7 ;  /* 0x0000000795957220 */ /* 0x000fe20000410000 */
[----:B------:R-:W-:Y:S01]  /*c5b0*/  MUFU.EX2 R13, R13 ;  /* 0x0000000d000d7308 */ /* 0x000fe20000000800 */
[----:B-1----:R-:W-:Y:S01]  /*c5c0*/  FFMA.FTZ R3, R10, R3, R12 ;  /* 0x000000030a037223 */ /* 0x002fe2000001000c */
[----:B------:R-:W-:Y:S01]  /*c5d0*/  FMUL.FTZ R26, R26, R10 ;  /* 0x0000000a1a1a7220 */ /* 0x000fe20000410000 */
[----:B0-----:R-:W-:Y:S01]  /*c5e0*/  FFMA.FTZ R11, R158, UR10, -R15 ;  /* 0x0000000a9e0b7c23 */ /* 0x001fe2000801080f */
[----:B------:R-:W-:Y:S01]  /*c5f0*/  F2FP.BF16.F32.PACK_AB R158, R165, R164 ;  /* 0x000000a4a59e723e */ /* 0x000fe200000010ff */
[----:B------:R-:W-:Y:S01]  /*c600*/  FADD.FTZ R3, R153, R3 ;  /* 0x0000000399037221 */ /* 0x000fe20000010000 */
[----:B------:R-:W-:Y:S01]  /*c610*/  FFMA.FTZ R15, R183, UR10, -R15 ;  /* 0x0000000ab70f7c23 */ /* 0x000fe2000801080f */
[----:B------:R-:W-:Y:S01]  /*c620*/  F2FP.BF16.F32.PACK_AB R153, R153, R12 ;  /* 0x0000000c9999723e */ /* 0x000fe200000010ff */
[----:B------:R-:W-:Y:S01]  /*c630*/  MUFU.EX2 R157, R163 ;  /* 0x000000a3009d7308 */ /* 0x000fe20000000800 */
[----:B------:R-:W-:Y:S01]  /*c640*/  F2FP.BF16.F32.PACK_AB R164, R177, R176 ;  /* 0x000000b0b1a4723e */ /* 0x000fe200000010ff */
        /* <DEDUP_REMOVED lines=27> */
[C---:B------:R-:W-:Y:S01]  /*c800*/  FADD.FTZ R3, R155.reuse, R3 ;  /* 0x000000039b037221 */ /* 0x040fe20000010000 */
[----:B------:R-:W-:Y:S01]  /*c810*/  F2FP.BF16.F32.PACK_AB R155, R155, R11 ;  /* 0x0000000b9b9b723e */ /* 0x000fe200000010ff */
[----:B------:R-:W-:Y:S01]  /*c820*/  BAR.SYNC.DEFER_BLOCKING 0xf, 0x100 ;  /* 0x03c4000000007b1d */ /* 0x000fe20000010000 */
[-C--:B------:R-:W-:Y:S01]  /*c830*/  FMUL.FTZ R74, R74, R10.reuse ;  /* 0x0000000a4a4a7220 */ /* 0x080fe20000410000 */
[----:B------:R-:W-:Y:S01]  /*c840*/  FADD.FTZ R3, R13, R3 ;  /* 0x000000030d037221 */ /* 0x000fe20000010000 */
[-C--:B------:R-:W-:Y:S01]  /*c850*/  FMUL.FTZ R75, R75, R10.reuse ;  /* 0x0000000a4b4b7220 */ /* 0x080fe20000410000 */
[-C--:B------:R-:W-:Y:S01]  /*c860*/  FMUL.FTZ R78, R78, R10.reuse ;  /* 0x0000000a4e4e7220 */ /* 0x080fe20000410000 */
[-C--:B------:R-:W-:Y:S01]  /*c870*/  FMUL.FTZ R79, R79, R10.reuse ;  /* 0x0000000a4f4f7220 */ /* 0x080fe20000410000 */
[----:B------:R-:W0:Y:S01]  /*c880*/  MUFU.EX2 R161, R170 ;  /* 0x000000aa00a17308 */ /* 0x000e220000000800 */
[C---:B------:R-:W-:Y:S01]  /*c890*/  FADD.FTZ R3, R157.reuse, R3 ;  /* 0x000000039d037221 */ /* 0x040fe20000010000 */
[----:B------:R-:W-:Y:S01]  /*c8a0*/  F2FP.BF16.F32.PACK_AB R157, R157, R13 ;  /* 0x0000000d9d9d723e */ /* 0x000fe200000010ff */
[-C--:B------:R-:W-:Y:S01]  /*c8b0*/  FMUL.FTZ R82, R82, R10.reuse ;  /* 0x0000000a52527220 */ /* 0x080fe20000410000 */
[-C--:B------:R-:W-:Y:S01]  /*c8c0*/  FMUL.FTZ R83, R83, R10.reuse ;  /* 0x0000000a53537220 */ /* 0x080fe20000410000 */
[----:B-1----:R-:W-:Y:S01]  /*c8d0*/  FADD.FTZ R3, R14, R3 ;  /* 0x000000030e037221 */ /* 0x002fe20000010000 */
[-C--:B------:R-:W-:Y:S01]  /*c8e0*/  FMUL.FTZ R86, R86, R10.reuse ;  /* 0x0000000a56567220 */ /* 0x080fe20000410000 */
[----:B------:R-:W-:Y:S01]  /*c8f0*/  FMUL.FTZ R87, R87, R10 ;  /* 0x0000000a57577220 */ /* 0x000fe20000410000 */
        /* <DEDUP_REMOVED lines=10> */
[----:B------:R0:W-:Y:S01]  /*c9a0*/  STSM.16.M88.4 [R19+0x26800], R152 ;  /* 0x0268009813007844 */ /* 0x0001e20000000200 */
[-C--:B------:R-:W-:Y:S01]  /*c9b0*/  FMUL.FTZ R99, R99, R10.reuse ;  /* 0x0000000a63637220 */ /* 0x080fe20000410000 */
[-C--:B------:R-:W-:Y:S01]  /*c9c0*/  FMUL.FTZ R102, R102, R10.reuse ;  /* 0x0000000a66667220 */ /* 0x080fe20000410000 */
[-C--:B------:R-:W-:Y:S01]  /*c9d0*/  FMUL.FTZ R103, R103, R10.reuse ;  /* 0x0000000a67677220 */ /* 0x080fe20000410000 */
[----:B------:R0:W-:Y:S01]  /*c9e0*/  STSM.16.M88.4 [R184], R156 ;  /* 0x0000009cb8007844 */ /* 0x0001e20000000200 */
        /* <DEDUP_REMOVED lines=37> */
[----:B------:R-:W-:-:S04]  /*cc40*/  FMUL.FTZ R151, R151, R10 ;  /* 0x0000000a97977220 */ /* 0x000fc80000410000 */
[----:B------:R-:W3:Y:S01]  /*cc50*/  MUFU.EX2 R15, R15 ;  /* 0x0000000f000f7308 */ /* 0x000ee20000000800 */
[----:B----4-:R-:W-:Y:S01]  /*cc60*/  FADD.FTZ R4, R166, R4 ;  /* 0x00000004a6047221 */ /* 0x010fe20000010000 */
[----:B------:R-:W-:-:S03]  /*cc70*/  F2FP.BF16.F32.PACK_AB R166, R181, R166 ;  /* 0x000000a6b5a6723e */ /* 0x000fc600000010ff */
[----:B------:R-:W-:Y:S01]  /*cc80*/  FADD.FTZ R4, R181, R4 ;  /* 0x00000004b5047221 */ /* 0x000fe20000010000 */
[----:B-1----:R-:W-:Y:S01]  /*cc90*/  FADD.FTZ R12, R167, R12 ;  /* 0x0000000ca70c7221 */ /* 0x002fe20000010000 */
[----:B---3--:R-:W-:-:S03]  /*cca0*/  F2FP.BF16.F32.PACK_AB R167, R15, R167 ;  /* 0x000000a70fa7723e */ /* 0x008fc600000010ff */
[----:B------:R-:W-:Y:S02]  /*ccb0*/  FADD.FTZ R3, R15, R12 ;  /* 0x0000000c0f037221 */ /* 0x000fe40000010000 */
[----:B------:R0:W-:Y:S01]  /*ccc0*/  STSM.16.M88.4 [R23], R164 ;  /* 0x000000a417007844 */ /* 0x0001e20000000200 */
[----:B------:R-:W-:Y:S05]  /*ccd0*/  @!P0 BRA `(.L_x_5342) ;  /* 0x0000000000048947 */ /* 0x000fea0003800000 */
[----:B------:R-:W-:Y:S01]  /*cce0*/  BPT.TRAP 0x1 ;  /* 0x000000040000795c */ /* 0x000fe20000300000 */
.L_x_5342:
[----:B------:R1:W3:Y:S01]  /*ccf0*/  SYNCS.PHASECHK.TRANS64.TRYWAIT P2, [UR26+0x28c50], R8 ;  /* 0x028c5008ff0075a7 */ /* 0x0002e2000804015a */
[----:B------:R-:W-:Y:S05]  /*cd00*/  @!P0 BRA `(.L_x_5343) ;  /* 0x0000000000048947 */ /* 0x000fea0003800000 */
[----:B------:R-:W-:Y:S01]  /*cd10*/  BPT.TRAP 0x1 ;  /* 0x000000040000795c */ /* 0x000fe20000300000 */
.L_x_5343:
[----:B---3--:R-:W-:Y:S05]  /*cd20*/  @P2 BRA `(.L_x_5344) ;  /* 0x0000000000082947 */ /* 0x008fea0003800000 */
[----:B------:R-:W3:Y:S02]  /*cd30*/  SYNCS.PHASECHK.TRANS64.TRYWAIT P2, [UR26+0x28c50], R8 ;  /* 0x028c5008ff0075a7 */ /* 0x000ee4000804015a */
[----:B---3--:R-:W-:Y:S05]  /*cd40*/  @!P2 BRA `(.L_x_5345) ;  /* 0x000000d80050a947 */ /* 0x008fea0003800000 */
.L_x_5344:
[----:B------:R-:W-:Y:S01]  /*cd50*/  ULEA UR11, UR37, UR50, 0xc ;  /* 0x00000032250b7291 */ /* 0x000fe2000f8e603f */
[----:B------:R-:W-:Y:S01]  /*cd60*/  WARPGROUP.ARRIVE ;  /* 0x00000000000079c5 */ /* 0x000fe20000000000 */
[----:B------:R-:W-:Y:S01]  /*cd70*/  UMOV UR7, 0x40000040 ;  /* 0x4000004000077882 */ /* 0x000fe20000000000 */
[----:B------:R-:W-:Y:S01]  /*cd80*/  UISETP.GT.AND UP1, UPT, UR20, UR48, UPT ;  /* 0x000000301400728c */ /* 0x000fe2000bf24270 */
[----:B---3--:R-:W-:Y:S01]  /*cd90*/  @!P1 VIADD R9, R9, 0x28c60 ;  /* 0x00028c6009099836 */ /* 0x008fe20000000000 */
        /* <DEDUP_REMOVED lines=37> */
.L_x_5329:
[----:B01----:R-:W0:Y:S01]  /*cff0*/  SHFL.BFLY PT, R7, R4, 0x2, 0x1f ;  /* 0x0c401f0004077f89 */ /* 0x003e2200000e0000 */
[----:B------:R-:W-:Y:S08]  /*d000*/  BAR.ARV 0x8, 0x100 ;  /* 0x0204000000007b1d */ /* 0x000ff00000002000 */
[----:B------:R-:W-:Y:S01]  /*d010*/  BAR.SYNC.DEFER_BLOCKING 0xf, 0x100 ;  /* 0x03c4000000007b1d */ /* 0x000fe20000010000 */
[----:B------:R-:W-:Y:S01]  /*d020*/  ISETP.NE.AND P0, PT, R17, RZ, PT ;  /* 0x000000ff1100720c */ /* 0x000fe20003f05270 */
[----:B------:R-:W-:Y:S01]  /*d030*/  IMAD.U32 R11, RZ, RZ, UR37 ;  /* 0x00000025ff0b7e24 */ /* 0x000fe2000f8e00ff */
[----:B------:R-:W-:Y:S01]  /*d040*/  UIADD3 UR37, UR37, 0x1, URZ ;  /* 0x0000000125257890 */ /* 0x000fe2000fffe03f */
[----:B------:R-:W-:Y:S01]  /*d050*/  IMAD.MOV.U32 R12, RZ, RZ, -0x800000 ;  /* 0xff800000ff0c7424 */ /* 0x000fe200078e00ff */
[----:B------:R-:W-:-:S02]  /*d060*/  UIADD3 UR39, UR39, 0x1, URZ ;  /* 0x0000000127277890 */ /* 0x000fc4000fffe03f */
[----:B------:R-:W-:Y:S01]  /*d070*/  UISETP.NE.AND UP0, UPT, UR37, 0x2, UPT ;  /* 0x000000022500788c */ /* 0x000fe2000bf05270 */
[----:B------:R-:W2:Y:S03]  /*d080*/  SHFL.BFLY PT, R0, R3, 0x2, 0x1f ;  /* 0x0c401f0003007f89 */ /* 0x000ea600000e0000 */
[----:B------:R-:W-:Y:S01]  /*d090*/  USEL UR4, URZ, 0x1, UP0 ;  /* 0x000000013f047887 */ /* 0x000fe20008000000 */
[----:B0-----:R-:W-:Y:S01]  /*d0a0*/  FADD.FTZ R7, R7, R4 ;  /* 0x0000000407077221 */ /* 0x001fe20000010000 */
[----:B------:R-:W-:Y:S01]  /*d0b0*/  USEL UR37, UR37, URZ, UP0 ;  /* 0x0000003f25257287 */ /* 0x000fe20008000000 */
[----:B------:R-:W-:Y:S01]  /*d0c0*/  @!P0 IMAD R4, R11, 0x40, R16 ;  /* 0x000000400b048824 */ /* 0x000fe200078e0210 */
[----:B------:R-:W-:Y:S01]  /*d0d0*/  ULOP3.LUT UR38, UR38, UR4, URZ, 0x3c, !UPT ;  /* 0x0000000426267292 */ /* 0x000fe2000f8e3c3f */
[----:B--2---:R-:W-:Y:S01]  /*d0e0*/  FADD.FTZ R8, R0, R3 ;  /* 0x0000000300087221 */ /* 0x004fe20000010000 */
[----:B------:R-:W-:Y:S01]  /*d0f0*/  IMAD.MOV.U32 R3, RZ, RZ, RZ ;  /* 0x000000ffff037224 */ /* 0x000fe200078e00ff */
[----:B------:R-:W0:Y:S04]  /*d100*/  SHFL.BFLY PT, R0, R7, 0x1, 0x1f ;  /* 0x0c201f0007007f89 */ /* 0x000e2800000e0000 */
[----:B---3--:R-:W1:Y:S01]  /*d110*/  SHFL.BFLY PT, R9, R8, 0x1, 0x1f ;  /* 0x0c201f0008097f89 */ /* 0x008e6200000e0000 */
[----:B0-----:R-:W-:Y:S01]  /*d120*/  FADD.FTZ R10, R7, R0 ;  /* 0x00000000070a7221 */ /* 0x001fe20000010000 */
[----:B------:R-:W-:-:S02]  /*d130*/  IMAD.MOV.U32 R0, RZ, RZ, RZ ;  /* 0x000000ffff007224 */ /* 0x000fc400078e00ff */
[----:B-1----:R-:W-:Y:S02]  /*d140*/  FADD.FTZ R9, R8, R9 ;  /* 0x0000000908097221 */ /* 0x002fe40000010000 */
[----:B------:R-:W-:Y:S02]  /*d150*/  FSETP.NE.FTZ.AND P1, PT, R10, RZ, PT ;  /* 0x000000ff0a00720b */ /* 0x000fe40003f35000 */
[----:B------:R-:W-:Y:S02]  /*d160*/  @!P0 LEA R8, R4, UR46, 0x2 ;  /* 0x0000002e04088c11 */ /* 0x000fe4000f8e10ff */
[----:B------:R-:W-:-:S09]  /*d170*/  FSETP.NE.FTZ.AND P2, PT, R9, RZ, PT ;  /* 0x000000ff0900720b */ /* 0x000fd20003f55000 */
[----:B------:R-:W0:Y:S08]  /*d180*/  @P1 MUFU.RCP R3, R10 ;  /* 0x0000000a00031308 */ /* 0x000e300000001000 */
[----:B------:R-:W1:Y:S08]  /*d190*/  @P2 MUFU.RCP R0, R9 ;  /* 0x0000000900002308 */ /* 0x000e700000001000 */
[----:B------:R-:W2:Y:S01]  /*d1a0*/  @P1 MUFU.LG2 R7, R10 ;  /* 0x0000000a00071308 */ /* 0x000ea20000000c00 */
[----:B0-----:R-:W-:Y:S01]  /*d1b0*/  @!P0 STS [R8+0x28800], R3 ;  /* 0x0288000308008388 */ /* 0x001fe20000000800 */
[-C--:B------:R-:W-:Y:S01]  /*d1c0*/  FMUL.FTZ R24, R24, R3.reuse ;  /* 0x0000000318187220 */ /* 0x080fe20000410000 */
[-C--:B------:R-:W-:Y:S01]  /*d1d0*/  FMUL.FTZ R25, R25, R3.reuse ;  /* 0x0000000319197220 */ /* 0x080fe20000410000 */
[-C--:B------:R-:W-:Y:S01]  /*d1e0*/  FMUL.FTZ R28, R28, R3.reuse ;  /* 0x000000031c1c7220 */ /* 0x080fe20000410000 */
[-C--:B------:R-:W-:Y:S01]  /*d1f0*/  FMUL.FTZ R29, R29, R3.reuse ;  /* 0x000000031d1d7220 */ /* 0x080fe20000410000 */
[-C--:B------:R-:W-:Y:S01]  /*d200*/  FMUL.FTZ R32, R32, R3.reuse ;  /* 0x0000000320207220 */ /* 0x080fe20000410000 */
[-C--:B------:R-:W-:Y:S01]  /*d210*/  FMUL.FTZ R33, R33, R3.reuse ;  /* 0x0000000321217220 */ /* 0x080fe20000410000 */
[----:B------:R0:W3:Y:S01]  /*d220*/  @P2 MUFU.LG2 R4, R9 ;  /* 0x0000000900042308 */ /* 0x0000e20000000c00 */
[----:B-1----:R1:W-:Y:S01]  /*d230*/  @!P0 STS [R8+0x28820], R0 ;  /* 0x0288200008008388 */ /* 0x0023e20000000800 */
        /* <DEDUP_REMOVED lines=8> */
[----:B--2---:R-:W-:Y:S01]  /*d2c0*/  @P1 FMUL.FTZ R7, R7, 0.69314718246459960938 ;  /* 0x3f31721807071820 */ /* 0x004fe20000410000 */
[----:B-1----:R-:W-:Y:S02]  /*d2d0*/  IMAD.U32 R8, RZ, RZ, UR10 ;  /* 0x0000000aff087e24 */ /* 0x002fe4000f8e00ff */
[-C--:B------:R-:W-:Y:S01]  /*d2e0*/  FMUL.FTZ R49, R49, R3.reuse ;  /* 0x0000000331317220 */ /* 0x080fe20000410000 */
[----:B------:R-:W-:Y:S01]  /*d2f0*/  @P1 FMUL.FTZ R9, R9, 0.69314718246459960938 ;  /* 0x3f31721809091820 */ /* 0x000fe20000410000 */
[-C--:B------:R-:W-:Y:S01]  /*d300*/  FMUL.FTZ R52, R52, R3.reuse ;  /* 0x0000000334347220 */ /* 0x080fe20000410000 */
[----:B------:R-:W-:Y:S01]  /*d310*/  @P2 FMUL.FTZ R8, R8, 0.69314718246459960938 ;  /* 0x3f31721808082820 */ /* 0x000fe20000410000 */
[-C--:B------:R-:W-:Y:S01]  /*d320*/  FMUL.FTZ R53, R53, R3.reuse ;  /* 0x0000000335357220 */ /* 0x080fe20000410000 */
[----:B---3--:R-:W-:Y:S01]  /*d330*/  @P2 FMUL.FTZ R4, R4, 0.69314718246459960938 ;  /* 0x3f31721804042820 */ /* 0x008fe20000410000 */
        /* <DEDUP_REMOVED lines=117> */
.L_x_5261:
[----:B------:R-:W0:Y:S08]  /*da90*/  S2UR UR4, SR_CgaCtaId ;  /* 0x00000000000479c3 */ /* 0x000e300000008800 */
[----:B------:R-:W-:Y:S01]  /*daa0*/  BAR.SYNC.DEFER_BLOCKING 0x5, 0x180 ;  /* 0x0146000000007b1d */ /* 0x000fe20000010000 */
[----:B------:R-:W-:-:S05]  /*dab0*/  USHF.R.U32.HI UR9, URZ, 0x10, UR45 ;  /* 0x000000103f097899 */ /* 0x000fca000801162d */
        /* <DEDUP_REMOVED lines=12> */
[----:B------:R-:W-:Y:S01]  /*db80*/  ULDC.64 UR14, c[0x0][0xc00] ;  /* 0x00030000000e7ab9 */ /* 0x000fe20000000a00 */
[----:B------:R-:W-:Y:S01]  /*db90*/  F2FP.BF16.F32.PACK_AB R5, R27, R26 ;  /* 0x0000001a1b05723e */ /* 0x000fe200000010ff */
[----:B------:R-:W-:Y:S01]  /*dba0*/  ULDC.64 UR12, c[0x0][0xc00] ;  /* 0x00030000000c7ab9 */ /* 0x000fe20000000a00 */
[----:B------:R-:W-:Y:S01]  /*dbb0*/  F2FP.BF16.F32.PACK_AB R8, R33, R32 ;  /* 0x000000202108723e */ /* 0x000fe200000010ff */
[----:B------:R-:W-:Y:S01]  /*dbc0*/  UIMAD.WIDE UR12, UR43, 0x4, UR12 ;  /* 0x000000042b0c78a5 */ /* 0x000fe2000f8e020c */
[----:B------:R-:W-:Y:S02]  /*dbd0*/  F2FP.BF16.F32.PACK_AB R10, R37, R36 ;  /* 0x00000024250a723e */ /* 0x000fe400000010ff */
[----:B------:R-:W-:Y:S01]  /*dbe0*/  F2FP.BF16.F32.PACK_AB R11, R39, R38 ;  /* 0x00000026270b723e */ /* 0x000fe200000010ff */
[----:B------:R-:W-:Y:S01]  /*dbf0*/  UMOV UR10, UR46 ;  /* 0x0000002e000a7c82 */ /* 0x000fe20008000000 */
[----:B0-----:R-:W-:Y:S01]  /*dc00*/  UMOV UR11, UR4 ;  /* 0x00000004000b7c82 */ /* 0x001fe20008000000 */
[----:B------:R-:W-:Y:S01]  /*dc10*/  ULDC UR4, c[0x0][0xad4] ;  /* 0x0002b50000047ab9 */ /* 0x000fe20000000800 */
[----:B------:R-:W-:-:S02]  /*dc20*/  IMAD.U32 R14, RZ, RZ, UR10 ;  /* 0x0000000aff0e7e24 */ /* 0x000fc4000f8e00ff */
[----:B------:R-:W-:Y:S01]  /*dc30*/  IMAD.U32 R15, RZ, RZ, UR11 ;  /* 0x0000000bff0f7e24 */ /* 0x000fe2000f8e00ff */
[----:B------:R-:W-:Y:S02]  /*dc40*/  ULDC.64 UR10, c[0x0][0xc08] ;  /* 0x00030200000a7ab9 */ /* 0x000fe40000000a00 */
[----:B------:R-:W-:-:S04]  /*dc50*/  UISETP.NE.U32.AND UP0, UPT, UR10, URZ, UPT ;  /* 0x0000003f0a00728c */ /* 0x000fc8000bf05070 */
[----:B------:R-:W-:-:S11]  /*dc60*/  UISETP.NE.AND.EX UP0, UPT, UR11, URZ, UPT, UP0 ;  /* 0x0000003f0b00728c */ /* 0x000fd6000bf05300 */
[----:B------:R-:W-:Y:S02]  /*dc70*/  @UP0 ULDC.64 UR10, c[0x0][0xc08] ;  /* 0x00030200000a0ab9 */ /* 0x000fe40000000a00 */
[----:B------:R-:W-:Y:S01]  /*dc80*/  @UP0 UIMAD.WIDE UR10, UR43, 0x4, UR10 ;  /* 0x000000042b0a08a5 */ /* 0x000fe2000f8e020a */
[----:B------:R-:W-:Y:S01]  /*dc90*/  BAR.SYNC.DEFER_BLOCKING 0x1, 0x100 ;  /* 0x0044000000007b1d */ /* 0x000fe20000010000 */
        /* <DEDUP_REMOVED lines=12> */
[--C-:B0-----:R-:W-:Y:S01]  /*dd60*/  IMAD.X R5, RZ, RZ, R21.reuse, P0 ;  /* 0x000000ffff057224 */ /* 0x101fe200000e0615 */
[----:B------:R-:W-:Y:S02]  /*dd70*/  LOP3.LUT R4, R0, R9, RZ, 0x3c, !PT ;  /* 0x0000000900047212 */ /* 0x000fe400078e3cff */
[----:B----4-:R-:W-:Y:S02]  /*dd80*/  IADD3 R153, P0, R20, 0x40, RZ ;  /* 0x0000004014997810 */ /* 0x010fe40007f1e0ff */
[----:B------:R-:W-:Y:S02]  /*dd90*/  MOV R0, R4 ;  /* 0x0000000400007202 */ /* 0x000fe40000000f00 */
[----:B------:R-:W-:Y:S01]  /*dda0*/  LOP3.LUT R4, R153, 0x380, RZ, 0xc0, !PT ;  /* 0x0000038099047812 */ /* 0x000fe200078ec0ff */
[----:B------:R-:W-:Y:S01]  /*ddb0*/  IMAD.X R7, RZ, RZ, R21, P0 ;  /* 0x000000ffff077224 */ /* 0x000fe200000e0615 */
[----:B------:R-:W-:-:S02]  /*ddc0*/  F2FP.BF16.F32.PACK_AB R9, R35, R34 ;  /* 0x000000222309723e */ /* 0x000fc400000010ff */
[----:B------:R-:W-:Y:S02]  /*ddd0*/  SHF.R.U64 R4, R4, 0x3, RZ ;  /* 0x0000000304047819 */ /* 0x000fe400000012ff */
[----:B------:R-:W-:Y:S01]  /*dde0*/  F2FP.BF16.F32.PACK_AB R5, R43, R42 ;  /* 0x0000002a2b05723e */ /* 0x000fe200000010ff */
[----:B------:R0:W-:Y:S01]  /*ddf0*/  STSM.16.M88.4 [R0], R8 ;  /* 0x0000000800007844 */ /* 0x0001e20000000200 */
[----:B------:R-:W-:Y:S02]  /*de00*/  LOP3.LUT R6, R4, R153, RZ, 0x3c, !PT ;  /* 0x0000009904067212 */ /* 0x000fe400078e3cff */
[----:B------:R-:W-:Y:S02]  /*de10*/  IADD3 R153, P0, R20, 0x60, RZ ;  /* 0x0000006014997810 */ /* 0x000fe40007f1e0ff */
[----:B------:R-:W-:Y:S02]  /*de20*/  MOV R13, R6 ;  /* 0x00000006000d7202 */ /* 0x000fe40000000f00 */
[----:B------:R-:W-:-:S02]  /*de30*/  F2FP.BF16.F32.PACK_AB R4, R41, R40 ;  /* 0x000000282904723e */ /* 0x000fc400000010ff */
[----:B------:R-:W-:Y:S02]  /*de40*/  F2FP.BF16.F32.PACK_AB R6, R45, R44 ;  /* 0x0000002c2d06723e */ /* 0x000fe400000010ff */
[----:B------:R-:W-:Y:S02]  /*de50*/  F2FP.BF16.F32.PACK_AB R7, R47, R46 ;  /* 0x0000002e2f07723e */ /* 0x000fe400000010ff */
[----:B0-----:R-:W-:-:S03]  /*de60*/  LOP3.LUT R0, R153, 0x380, RZ, 0xc0, !PT ;  /* 0x0000038099007812 */ /* 0x001fc600078ec0ff */
[----:B------:R0:W-:Y:S01]  /*de70*/  STSM.16.M88.4 [R13], R4 ;  /* 0x000000040d007844 */ /* 0x0001e20000000200 */
[----:B------:R-:W-:Y:S02]  /*de80*/  F2FP.BF16.F32.PACK_AB R8, R49, R48 ;  /* 0x000000303108723e */ /* 0x000fe400000010ff */
[----:B------:R-:W-:Y:S02]  /*de90*/  SHF.R.U64 R0, R0, 0x3, RZ ;  /* 0x0000000300007819 */ /* 0x000fe400000012ff */
[----:B------:R-:W-:Y:S02]  /*dea0*/  F2FP.BF16.F32.PACK_AB R9, R51, R50 ;  /* 0x000000323309723e */ /* 0x000fe400000010ff */
[----:B------:R-:W-:Y:S02]  /*deb0*/  F2FP.BF16.F32.PACK_AB R10, R53, R52 ;  /* 0x00000034350a723e */ /* 0x000fe400000010ff */
[----:B------:R-:W-:Y:S01]  /*dec0*/  F2FP.BF16.F32.PACK_AB R11, R55, R54 ;  /* 0x00000036370b723e */ /* 0x000fe200000010ff */
[----:B0-----:R-:W-:Y:S01]  /*ded0*/  IMAD.X R5, RZ, RZ, R21, P0 ;  /* 0x000000ffff057224 */ /* 0x001fe200000e0615 */
[----:B------:R-:W-:-:S02]  /*dee0*/  LOP3.LUT R4, R0, R153, RZ, 0x3c, !PT ;  /* 0x0000009900047212 */ /* 0x000fc400078e3cff */
[----:B------:R-:W-:Y:S02]  /*def0*/  IADD3 R153, P0, R20, 0x2000, RZ ;  /* 0x0000200014997810 */ /* 0x000fe40007f1e0ff */
[----:B------:R-:W-:Y:S02]  /*df00*/  MOV R0, R4 ;  /* 0x0000000400007202 */ /* 0x000fe40000000f00 */
[----:B------:R-:W-:Y:S01]  /*df10*/  LOP3.LUT R4, R153, 0x380, RZ, 0xc0, !PT ;  /* 0x0000038099047812 */ /* 0x000fe200078ec0ff */
[----:B------:R-:W-:Y:S01]  /*df20*/  IMAD.X R7, RZ, RZ, R21, P0 ;  /* 0x000000ffff077224 */ /* 0x000fe200000e0615 */
[----:B------:R-:W-:Y:S01]  /*df30*/  F2FP.BF16.F32.PACK_AB R5, R59, R58 ;  /* 0x0000003a3b05723e */ /* 0x000fe200000010ff */
[----:B------:R0:W-:Y:S01]  /*df40*/  STSM.16.M88.4 [R0], R8 ;  /* 0x0000000800007844 */ /* 0x0001e20000000200 */
[----:B------:R-:W-:-:S04]  /*df50*/  SHF.R.U64 R4, R4, 0x3, RZ ;  /* 0x0000000304047819 */ /* 0x000fc800000012ff */
[----:B------:R-:W-:Y:S02]  /*df60*/  LOP3.LUT R6, R4, R153, RZ, 0x3c, !PT ;  /* 0x0000009904067212 */ /* 0x000fe400078e3cff */
[----:B------:R-:W-:Y:S02]  /*df70*/  IADD3 R153, P0, R20, 0x2020, RZ ;  /* 0x0000202014997810 */ /* 0x000fe40007f1e0ff */
[----:B------:R-:W-:Y:S02]  /*df80*/  MOV R13, R6 ;  /* 0x00000006000d7202 */ /* 0x000fe40000000f00 */
[----:B------:R-:W-:Y:S02]  /*df90*/  F2FP.BF16.F32.PACK_AB R4, R57, R56 ;  /* 0x000000383904723e */ /* 0x000fe400000010ff */
[----:B------:R-:W-:Y:S02]  /*dfa0*/  F2FP.BF16.F32.PACK_AB R6, R61, R60 ;  /* 0x0000003c3d06723e */ /* 0x000fe400000010ff */
[----:B------:R-:W-:-:S02]  /*dfb0*/  F2FP.BF16.F32.PACK_AB R7, R63, R62 ;  /* 0x0000003e3f07723e */ /* 0x000fc400000010ff */
[----:B0-----:R-:W-:Y:S02]  /*dfc0*/  LOP3.LUT R0, R153, 0x380, RZ, 0xc0, !PT ;  /* 0x0000038099007812 */ /* 0x001fe400078ec0ff */
[----:B------:R-:W-:Y:S01]  /*dfd0*/  F2FP.BF16.F32.PACK_AB R8, R65, R64 ;  /* 0x000000404108723e */ /* 0x000fe200000010ff */
[----:B------:R0:W-:Y:S01]  /*dfe0*/  STSM.16.M88.4 [R13], R4 ;  /* 0x000000040d007844 */ /* 0x0001e20000000200 */
        /* <DEDUP_REMOVED lines=94> */
[C---:B------:R-:W-:Y:S02]  /*e5d0*/  IADD3 R153, P1, R20.reuse, 0x6040, RZ ;  /* 0x0000604014997810 */ /* 0x040fe40007f3e0ff */
[----:B------:R-:W-:Y:S02]  /*e5e0*/  IADD3 R7, P0, R20, 0x6060, RZ ;  /* 0x0000606014077810 */ /* 0x000fe40007f1e0ff */
[----:B------:R-:W-:Y:S01]  /*e5f0*/  MOV R0, R4 ;  /* 0x0000000400007202 */ /* 0x000fe20000000f00 */
[--C-:B------:R-:W-:Y:S01]  /*e600*/  IMAD.X R5, RZ, RZ, R21.reuse, P1 ;  /* 0x000000ffff057224 */ /* 0x100fe200008e0615 */
[----:B------:R-:W-:Y:S01]  /*e610*/  LOP3.LUT R4, R153, 0x380, RZ, 0xc0, !PT ;  /* 0x0000038099047812 */ /* 0x000fe200078ec0ff */
[----:B------:R-:W-:Y:S01]  /*e620*/  IMAD.X R21, RZ, RZ, R21, P0 ;  /* 0x000000ffff157224 */ /* 0x000fe200000e0615 */
[----:B------:R-:W-:Y:S01]  /*e630*/  LOP3.LUT R6, R7, 0x380, RZ, 0xc0, !PT ;  /* 0x0000038007067812 */ /* 0x000fe200078ec0ff */
[----:B------:R0:W-:Y:S01]  /*e640*/  STSM.16.M88.4 [R0], R8 ;  /* 0x0000000800007844 */ /* 0x0001e20000000200 */
[----:B------:R-:W-:-:S02]  /*e650*/  SHF.R.U64 R4, R4, 0x3, RZ ;  /* 0x0000000304047819 */ /* 0x000fc400000012ff */
[----:B------:R-:W-:Y:S02]  /*e660*/  SHF.R.U64 R6, R6, 0x3, RZ ;  /* 0x0000000306067819 */ /* 0x000fe400000012ff */
[----:B------:R-:W-:Y:S02]  /*e670*/  LOP3.LUT R4, R4, R153, RZ, 0x3c, !PT ;  /* 0x0000009904047212 */ /* 0x000fe400078e3cff */
[----:B------:R-:W-:Y:S02]  /*e680*/  LOP3.LUT R20, R6, R7, RZ, 0x3c, !PT ;  /* 0x0000000706147212 */ /* 0x000fe400078e3cff */
[----:B------:R-:W-:Y:S02]  /*e690*/  F2FP.BF16.F32.PACK_AB R6, R141, R140 ;  /* 0x0000008c8d06723e */ /* 0x000fe400000010ff */
[----:B------:R-:W-:Y:S02]  /*e6a0*/  F2FP.BF16.F32.PACK_AB R7, R143, R142 ;  /* 0x0000008e8f07723e */ /* 0x000fe400000010ff */
[----:B------:R-:W-:-:S02]  /*e6b0*/  MOV R20, R20 ;  /* 0x0000001400147202 */ /* 0x000fc40000000f00 */
[----:B------:R-:W-:Y:S02]  /*e6c0*/  PLOP3.LUT P1, PT, PT, PT, UP0, 0x80, 0x0 ;  /* 0x000000000000781c */ /* 0x000fe40003f2f008 */
[----:B0-----:R-:W-:Y:S02]  /*e6d0*/  MOV R0, R4 ;  /* 0x0000000400007202 */ /* 0x001fe40000000f00 */
[----:B------:R-:W-:Y:S02]  /*e6e0*/  F2FP.BF16.F32.PACK_AB R4, R137, R136 ;  /* 0x000000888904723e */ /* 0x000fe400000010ff */
[----:B------:R-:W-:Y:S02]  /*e6f0*/  F2FP.BF16.F32.PACK_AB R5, R139, R138 ;  /* 0x0000008a8b05723e */ /* 0x000fe400000010ff */
[----:B------:R-:W-:Y:S02]  /*e700*/  F2FP.BF16.F32.PACK_AB R8, R145, R144 ;  /* 0x000000909108723e */ /* 0x000fe400000010ff */
[----:B------:R-:W-:Y:S01]  /*e710*/  F2FP.BF16.F32.PACK_AB R9, R147, R146 ;  /* 0x000000929309723e */ /* 0x000fe200000010ff */
[----:B------:R0:W-:Y:S01]  /*e720*/  STSM.16.M88.4 [R0], R4 ;  /* 0x0000000400007844 */ /* 0x0001e20000000200 */
[----:B------:R-:W-:-:S02]  /*e730*/  F2FP.BF16.F32.PACK_AB R10, R149, R148 ;  /* 0x00000094950a723e */ /* 0x000fc400000010ff */
[----:B------:R-:W-:Y:S02]  /*e740*/  F2FP.BF16.F32.PACK_AB R11, R151, R150 ;  /* 0x00000096970b723e */ /* 0x000fe400000010ff */
[----:B------:R-:W-:-:S03]  /*e750*/  ISETP.NE.U32.AND P0, PT, RZ, UR14, PT ;  /* 0x0000000eff007c0c */ /* 0x000fc6000bf05070 */
[----:B------:R1:W-:Y:S01]  /*e760*/  STSM.16.M88.4 [R20], R8 ;  /* 0x0000000814007844 */ /* 0x0003e20000000200 */
[----:B------:R-:W-:Y:S01]  /*e770*/  BAR.SYNC.DEFER_BLOCKING 0x1, 0x100 ;  /* 0x0044000000007b1d */ /* 0x000fe20000010000 */
[----:B------:R-:W-:Y:S01]  /*e780*/  ISETP.NE.AND.EX P0, PT, RZ, UR15, PT, P0 ;  /* 0x0000000fff007c0c */ /* 0x000fe2000bf05300 */
[----:B0-----:R-:W-:Y:S02]  /*e790*/  IMAD.U32 R4, RZ, RZ, UR10 ;  /* 0x0000000aff047e24 */ /* 0x001fe4000f8e00ff */
[----:B------:R-:W-:-:S05]  /*e7a0*/  IMAD.U32 R5, RZ, RZ, UR11 ;  /* 0x0000000bff057e24 */ /* 0x000fca000f8e00ff */
[----:B------:R0:W2:Y:S02]  /*e7b0*/  @P1 LDG.E R6, desc[UR40][R4.64] ;  /* 0x0000002804061981 */ /* 0x0000a4000c1e1900 */
[----:B0-----:R-:W-:Y:S02]  /*e7c0*/  IMAD.U32 R4, RZ, RZ, UR12 ;  /* 0x0000000cff047e24 */ /* 0x001fe4000f8e00ff */
[----:B------:R-:W-:-:S05]  /*e7d0*/  IMAD.U32 R5, RZ, RZ, UR13 ;  /* 0x0000000dff057e24 */ /* 0x000fca000f8e00ff */
[----:B------:R1:W5:Y:S01]  /*e7e0*/  @P0 LDG.E R0, desc[UR40][R4.64] ;  /* 0x0000002804000981 */ /* 0x000362000c1e1900 */
[----:B------:R-:W-:Y:S01]  /*e7f0*/  UISETP.NE.AND UP0, UPT, UR9, URZ, UPT ;  /* 0x0000003f0900728c */ /* 0x000fe2000bf05270 */
[----:B------:R-:W-:Y:S01]  /*e800*/  ULDC UR8, c[0x0][0xa88] ;  /* 0x0002a20000087ab9 */ /* 0x000fe20000000800 */
[----:B------:R-:W-:Y:S02]  /*e810*/  ULOP3.LUT UR45, UR45, 0xff, URZ, 0xc0, !UPT ;  /* 0x000000ff2d2d7892 */ /* 0x000fe4000f8ec03f */
[----:B------:R-:W-:Y:S01]  /*e820*/  USEL UR10, UR9, UR4, UP0 ;  /* 0x00000004090a7287 */ /* 0x000fe20008000000 */
[----:B--2---:R-:W-:Y:S01]  /*e830*/  @P1 R2UR UR8, R6 ;  /* 0x00000000060812ca */ /* 0x004fe200000e0000 */
[----:B-1----:R-:W-:-:S14]  /*e840*/  @P1 BRA `(.L_x_5349) ;  /* 0x0000000000281947 */ /* 0x002fdc0003800000 */
[----:B------:R-:W-:Y:S05]  /*e850*/  @!P0 BRA `(.L_x_5349) ;  /* 0x0000000000248947 */ /* 0x000fea0003800000 */
[----:B------:R-:W-:Y:S02]  /*e860*/  IMAD.U32 R4, RZ, RZ, UR12 ;  /* 0x0000000cff047e24 */ /* 0x000fe4000f8e00ff */
[----:B------:R-:W-:Y:S02]  /*e870*/  IMAD.U32 R6, RZ, RZ, UR12 ;  /* 0x0000000cff067e24 */ /* 0x000fe4000f8e00ff */
[----:B------:R-:W-:Y:S02]  /*e880*/  IMAD.U32 R5, RZ, RZ, UR13 ;  /* 0x0000000dff057e24 */ /* 0x000fe4000f8e00ff */
[----:B------:R-:W-:-:S03]  /*e890*/  IMAD.U32 R7, RZ, RZ, UR13 ;  /* 0x0000000dff077e24 */ /* 0x000fc6000f8e00ff */
[----:B------:R-:W2:Y:S04]  /*e8a0*/  LDG.E R4, desc[UR40][R4.64] ;  /* 0x0000002804047981 */ /* 0x000ea8000c1e1900 */
[----:B------:R-:W3:Y:S01]  /*e8b0*/  LDG.E R6, desc[UR40][R6.64+0x4] ;  /* 0x0000042806067981 */ /* 0x000ee2000c1e1900 */
[----:B--2---:R-:W-:Y:S02]  /*e8c0*/  R2UR UR4, R4 ;  /* 0x00000000040472ca */ /* 0x004fe400000e0000 */
[----:B---3--:R-:W-:-:S13]  /*e8d0*/  R2UR UR8, R6 ;  /* 0x00000000060872ca */ /* 0x008fda00000e0000 */
[----:B------:R-:W-:-:S12]  /*e8e0*/  UIADD3 UR8, -UR4, UR8, URZ ;  /* 0x0000000804087290 */ /* 0x000fd8000fffe13f */
.L_x_5349:
        /* <DEDUP_REMOVED lines=14> */
[----:B------:R-:W-:Y:S01]  /*e9d0*/  VIADD R9, R186, UR42 ;  /* 0x0000002aba097c36 */ /* 0x000fe20008000000 */
[----:B------:R-:W-:Y:S01]  /*e9e0*/  UMOV UR20, 0x9b8 ;  /* 0x000009b800147882 */ /* 0x000fe20000000000 */
[----:B------:R-:W-:Y:S01]  /*e9f0*/  UISETP.NE.U32.AND UP0, UPT, UR14, URZ, UPT ;  /* 0x0000003f0e00728c */ /* 0x000fe2000bf05070 */
[----:B------:R-:W-:Y:S01]  /*ea00*/  VIADD R20, R16, UR42 ;  /* 0x0000002a10147c36 */ /* 0x000fe20008000000 */
[----:B------:R-:W-:Y:S01]  /*ea10*/  USEL UR20, UR20, 0x978, UP1 ;  /* 0x0000097814147887 */ /* 0x000fe20008800000 */
[----:B------:R-:W-:Y:S01]  /*ea20*/  IMAD.MOV.U32 R5, RZ, RZ, R9 ;  /* 0x000000ffff057224 */ /* 0x000fe200078e0009 */
[----:B------:R-:W-:Y:S02]  /*ea30*/  UISETP.NE.AND.EX UP0, UPT, UR15, URZ, UPT, UP0 ;  /* 0x0000003f0f00728c */ /* 0x000fe4000bf05300 */
[----:B------:R-:W-:-:S02]  /*ea40*/  USEL UR16, UR45, URZ, UP1 ;  /* 0x0000003f2d107287 */ /* 0x000fc40008800000 */
[----:B------:R-:W-:Y:S02]  /*ea50*/  USEL UR18, UR43, URZ, !UP0 ;  /* 0x0000003f2b127287 */ /* 0x000fe4000c000000 */
[----:B------:R-:W-:-:S04]  /*ea60*/  USHF.R.S32.HI UR17, URZ, 0x1f, UR43 ;  /* 0x0000001f3f117899 */ /* 0x000fc8000801142b */
[----:B------:R-:W-:Y:S01]  /*ea70*/  ULDC.64 UR14, c[0x0][UR20+0x228] ;  /* 0x00008a00140e7abb */ /* 0x000fe20008000a00 */
[----:B------:R-:W-:Y:S01]  /*ea80*/  ULDC.64 UR10, c[0x0][UR20+0x220] ;  /* 0x00008800140a7abb */ /* 0x000fe20008000a00 */
[----:B------:R-:W-:Y:S02]  /*ea90*/  UIMAD.WIDE.U32 UR22, UR14, UR16, URZ ;  /* 0x000000100e1672a5 */ /* 0x000fe4000f8e003f */
[----:B------:R-:W-:Y:S01]  /*eaa0*/  UIMAD UR21, UR15, UR16, URZ ;  /* 0x000000100f1572a4 */ /* 0x000fe2000f8e023f */
[----:B0-----:R-:W-:Y:S01]  /*eab0*/  ISETP.NE.AND P0, PT, R0, 0x1, PT ;  /* 0x000000010000780c */ /* 0x001fe20003f05270 */
[----:B------:R-:W-:Y:S01]  /*eac0*/  UIMAD.WIDE.U32 UR14, UR10, UR18, URZ ;  /* 0x000000120a0e72a5 */ /* 0x000fe2000f8e003f */
[----:B------:R-:W-:Y:S01]  /*ead0*/  ULDC.64 UR12, c[0x0][UR20+0x218] ;  /* 0x00008600140c7abb */ /* 0x000fe20008000a00 */
[----:B------:R-:W-:Y:S02]  /*eae0*/  USEL UR19, UR17, URZ, !UP0 ;  /* 0x0000003f11137287 */ /* 0x000fe4000c000000 */
[----:B------:R-:W-:-:S02]  /*eaf0*/  UIMAD UR18, UR11, UR18, URZ ;  /* 0x000000120b1272a4 */ /* 0x000fc4000f8e023f */
[----:B------:R-:W-:Y:S02]  /*eb00*/  UIMAD.WIDE.U32 UR16, UR12, UR44, URZ ;  /* 0x0000002c0c1072a5 */ /* 0x000fe4000f8e003f */
[----:B------:R-:W-:Y:S02]  /*eb10*/  UIMAD UR12, UR13, UR44, URZ ;  /* 0x0000002c0d0c72a4 */ /* 0x000fe4000f8e023f */
[----:B------:R-:W-:Y:S02]  /*eb20*/  UIMAD UR18, UR10, UR19, UR18 ;  /* 0x000000130a1272a4 */ /* 0x000fe4000f8e0212 */
[----:B------:R-:W0:Y:S01]  /*eb30*/  @P0 LDC R4, c[0x0][0xbec] ;  /* 0x0002fb00ff040b82 */ /* 0x000e220000000800 */
[----:B------:R-:W-:Y:S02]  /*eb40*/  UIADD3 UR21, UR23, UR21, URZ ;  /* 0x0000001517157290 */ /* 0x000fe4000fffe03f */
[----:B------:R-:W-:Y:S02]  /*eb50*/  UIADD3 UR10, UR17, UR12, URZ ;  /* 0x0000000c110a7290 */ /* 0x000fe4000fffe03f */
[----:B------:R-:W-:-:S02]  /*eb60*/  UIADD3 UR16, UP0, UP2, UR14, UR16, UR4 ;  /* 0x000000100e107290 */ /* 0x000fc4000fa1e004 */
[----:B------:R-:W-:Y:S01]  /*eb70*/  UIADD3 UR12, UR15, UR18, URZ ;  /* 0x000000120f0c7290 */ /* 0x000fe2000fffe03f */
[----:B------:R-:W1:Y:S01]  /*eb80*/  @P0 LDC R7, c[0x0][0xbf0] ;  /* 0x0002fc00ff070b82 */ /* 0x000e620000000800 */
[----:B------:R-:W-:Y:S02]  /*eb90*/  IMAD.U32 R6, RZ, RZ, UR21 ;  /* 0x00000015ff067e24 */ /* 0x000fe4000f8e00ff */
[----:B------:R-:W-:-:S03]  /*eba0*/  UIADD3.X UR12, UR12, UR10, UR24, UP0, UP2 ;  /* 0x0000000a0c0c7290 */ /* 0x000fc600087e4418 */
[----:B------:R-:W-:Y:S01]  /*ebb0*/  ULDC.64 UR10, c[0x0][UR20+0x210] ;  /* 0x00008400140a7abb */ /* 0x000fe20008000a00 */
[----:B0-----:R-:W-:-:S05]  /*ebc0*/  @P0 IMAD.HI.U32 R4, R9, R4, RZ ;  /* 0x0000000409040227 */ /* 0x001fca00078e00ff */
[----:B-1----:R-:W-:Y:S01]  /*ebd0*/  @P0 SHF.R.U32.HI R5, RZ, R7, R4 ;  /* 0x00000007ff050219 */ /* 0x002fe20000011604 */
[----:B------:R-:W-:-:S04]  /*ebe0*/  IMAD.U32 R4, RZ, RZ, UR22 ;  /* 0x00000016ff047e24 */ /* 0x000fc8000f8e00ff */
[--C-:B------:R-:W-:Y:S01]  /*ebf0*/  IMAD.MOV R7, RZ, RZ, -R5.reuse ;  /* 0x000000ffff077224 */ /* 0x100fe200078e0a05 */
[----:B------:R-:W-:Y:S02]  /*ec00*/  IADD3 R4, P0, P2, R5, UR16, R4 ;  /* 0x0000001005047c10 */ /* 0x000fe4000fa1e004 */
[----:B------:R-:W-:Y:S01]  /*ec10*/  SHF.R.S32.HI R5, RZ, 0x1f, R5 ;  /* 0x0000001fff057819 */ /* 0x000fe20000011405 */
[----:B------:R-:W-:-:S03]  /*ec20*/  IMAD R7, R0, R7, R9 ;  /* 0x0000000700077224 */ /* 0x000fc600078e0209 */
        /* <DEDUP_REMOVED lines=9> */
[----:B------:R-:W-:Y:S02]  /*ecc0*/  IMAD.IADD R5, R5, 0x1, R9 ;  /* 0x0000000105057824 */ /* 0x000fe400078e0209 */
[----:B------:R-:W-:Y:S03]  /*ecd0*/  SHFL.IDX PT, R6, R8, 0x1, 0x1c1f ;  /* 0x003c1f0008067f89 */ /* 0x000fe600000e0000 */
[----:B------:R-:W-:Y:S02]  /*ece0*/  LEA.HI.X R10, R4, UR13, R5, 0x2, P0 ;  /* 0x0000000d040a7c11 */ /* 0x000fe400080f1405 */
[----:B------:R-:W-:Y:S04]  /*ecf0*/  SHFL.IDX PT, R4, R8, RZ, 0x1c1f ;  /* 0x001c1fff08047589 */ /* 0x000fe800000e0000 */
[----:B------:R-:W0:Y:S04]  /*ed00*/  SHFL.IDX PT, R5, R10, RZ, 0x1c1f ;  /* 0x001c1fff0a057589 */ /* 0x000e2800000e0000 */
[----:B------:R-:W1:Y:S01]  /*ed10*/  SHFL.IDX PT, R7, R10, 0x1, 0x1c1f ;  /* 0x003c1f000a077f89 */ /* 0x000e6200000e0000 */
[----:B--2---:R-:W-:-:S02]  /*ed20*/  IMAD.MOV R9, RZ, RZ, -R11 ;  /* 0x000000ffff097224 */ /* 0x004fc400078e0a0b */
[----:B------:R-:W-:Y:S02]  /*ed30*/  IMAD R11, R0, UR8, RZ ;  /* 0x00000008000b7c24 */ /* 0x000fe4000f8e02ff */
[----:B------:R-:W-:Y:S01]  /*ed40*/  VIADD R0, R20, 0x8 ;  /* 0x0000000814007836 */ /* 0x000fe20000000000 */
[----:B------:R-:W-:-:S04]  /*ed50*/  ISETP.NE.AND P0, PT, R2, R9, PT ;  /* 0x000000090200720c */ /* 0x000fc80003f05270 */
[-C--:B------:R-:W-:Y:S02]  /*ed60*/  ISETP.GE.OR P2, PT, R20, R11.reuse, P0 ;  /* 0x0000000b1400720c */ /* 0x080fe40000746670 */
[----:B------:R-:W-:-:S11]  /*ed70*/  ISETP.GE.OR P0, PT, R0, R11, P0 ;  /* 0x0000000b0000720c */ /* 0x000fd60000706670 */
[----:B0-----:R0:W-:Y:S04]  /*ed80*/  @!P2 ST.E desc[UR40][R4.64], R3 ;  /* 0x000000030400a985 */ /* 0x0011e8000c101928 */
[----:B-1----:R0:W-:Y:S02]  /*ed90*/  @!P0 ST.E desc[UR40][R6.64], R12 ;  /* 0x0000000c06008985 */ /* 0x0021e4000c101928 */
.L_x_5350:
[----:B------:R-:W-:Y:S05]  /*eda0*/  @P1 BRA `(.L_x_5351) ;  /* 0x0000001000481947 */ /* 0x000fea0003800000 */
[----:B0-----:R-:W-:Y:S01]  /*edb0*/  IMAD R3, R224, 0x40, R185 ;  /* 0x00000040e0037824 */ /* 0x001fe200078e02b9 */
[----:B------:R-:W0:Y:S01]  /*edc0*/  LDC R81, c[0x0][0xbe8] ;  /* 0x0002fa00ff517b82 */ /* 0x000e220000000800 */
[----:B------:R-:W-:Y:S01]  /*edd0*/  ULDC UR16, c[0x0][0xac8] ;  /* 0x0002b20000107ab9 */ /* 0x000fe20000000800 */
[----:B------:R-:W-:Y:S01]  /*ede0*/  ULDC.64 UR14, c[0x0][0xaa0] ;  /* 0x0002a800000e7ab9 */ /* 0x000fe20000000a00 */
[----:B------:R-:W-:-:S03]  /*edf0*/  IMAD.WIDE R14, R3, 0x2, R14 ;  /* 0x00000002030e7825 */ /* 0x000fc600078e020e */
[C---:B------:R-:W-:Y:S02]  /*ee00*/  IADD3 R41, P2, R14.reuse, 0x7000, RZ ;  /* 0x000070000e297810 */ /* 0x040fe40007f5e0ff */
[----:B------:R-:W-:Y:S02]  /*ee10*/  IADD3 R9, P3, R14, 0x1000, RZ ;  /* 0x000010000e097810 */ /* 0x000fe40007f7e0ff */
[----:B------:R-:W-:Y:S02]  /*ee20*/  LOP3.LUT R40, R41, 0x380, RZ, 0xc0, !PT ;  /* 0x0000038029287812 */ /* 0x000fe400078ec0ff */
[----:B------:R-:W-:Y:S02]  /*ee30*/  LOP3.LUT R8, R9, 0x380, RZ, 0xc0, !PT ;  /* 0x0000038009087812 */ /* 0x000fe400078ec0ff */
[----:B------:R-:W-:Y:S02]  /*ee40*/  SHF.R.U64 R40, R40, 0x3, RZ ;  /* 0x0000000328287819 */ /* 0x000fe400000012ff */
[----:B------:R-:W-:-:S02]  /*ee50*/  SHF.R.U64 R8, R8, 0x3, RZ ;  /* 0x0000000308087819 */ /* 0x000fc400000012ff */
[----:B------:R-:W-:Y:S02]  /*ee60*/  IADD3 R33, P0, R14, 0x5000, RZ ;  /* 0x000050000e217810 */ /* 0x000fe40007f1e0ff */
[----:B------:R-:W-:Y:S01]  /*ee70*/  LOP3.LUT R40, R40, R41, RZ, 0x3c, !PT ;  /* 0x0000002928287212 */ /* 0x000fe200078e3cff */
[--C-:B------:R-:W-:Y:S01]  /*ee80*/  IMAD.X R41, RZ, RZ, R15.reuse, P2 ;  /* 0x000000ffff297224 */ /* 0x100fe200010e060f */
[----:B------:R-:W-:Y:S01]  /*ee90*/  LOP3.LUT R8, R8, R9, RZ, 0x3c, !PT ;  /* 0x0000000908087212 */ /* 0x000fe200078e3cff */
[----:B------:R-:W-:Y:S01]  /*eea0*/  IMAD.X R9, RZ, RZ, R15, P3 ;  /* 0x000000ffff097224 */ /* 0x000fe200018e060f */
[C---:B------:R-:W-:Y:S02]  /*eeb0*/  IADD3 R69, P2, R14.reuse, 0xe000, RZ ;  /* 0x0000e0000e457810 */ /* 0x040fe40007f5e0ff */
[----:B------:R-:W-:Y:S01]  /*eec0*/  LOP3.LUT R32, R33, 0x380, RZ, 0xc0, !PT ;  /* 0x0000038021207812 */ /* 0x000fe200078ec0ff */
[----:B------:R-:W-:Y:S01]  /*eed0*/  UIMAD UR12, UR24, UR14, URZ ;  /* 0x0000000e180c72a4 */ /* 0x000fe2000f8e023f */
[C---:B------:R-:W-:Y:S01]  /*eee0*/  IADD3 R45, P3, R14.reuse, 0x8000, RZ ;  /* 0x000080000e2d7810 */ /* 0x040fe20007f7e0ff */
[C---:B------:R-:W-:Y:S01]  /*eef0*/  VIADD R99, R185.reuse, 0x80 ;  /* 0x00000080b9637836 */ /* 0x040fe20000000000 */
[----:B------:R-:W-:Y:S01]  /*ef00*/  IADD3 R37, P1, R14, 0x6000, RZ ;  /* 0x000060000e257810 */ /* 0x000fe20007f3e0ff */
[----:B------:R-:W-:Y:S01]  /*ef10*/  VIADD R97, R185, 0xc0 ;  /* 0x000000c0b9617836 */ /* 0x000fe20000000000 */
[----:B------:R-:W-:Y:S01]  /*ef20*/  LOP3.LUT R68, R69, 0x380, RZ, 0xc0, !PT ;  /* 0x0000038045447812 */ /* 0x000fe200078ec0ff */
[----:B------:R-:W-:Y:S01]  /*ef30*/  UIMAD.WIDE.U32 UR10, UR4, UR14, URZ ;  /* 0x0000000e040a72a5 */ /* 0x000fe2000f8e003f */
[----:B------:R-:W-:Y:S01]  /*ef40*/  SHF.R.U64 R32, R32, 0x3, RZ ;  /* 0x0000000320207819 */ /* 0x000fe200000012ff */
[----:B------:R-:W-:Y:S01]  /*ef50*/  VIADD R101, R185, 0x100 ;  /* 0x00000100b9657836 */ /* 0x000fe20000000000 */
[----:B------:R-:W-:Y:S01]  /*ef60*/  LOP3.LUT R44, R45, 0x380, RZ, 0xc0, !PT ;  /* 0x000003802d2c7812 */ /* 0x000fe200078ec0ff */
[----:B------:R-:W-:Y:S01]  /*ef70*/  VIADD R91, R185, 0x140 ;  /* 0x00000140b95b7836 */ /* 0x000fe20000000000 */
[----:B------:R-:W-:Y:S01]  /*ef80*/  LOP3.LUT R36, R37, 0x380, RZ, 0xc0, !PT ;  /* 0x0000038025247812 */ /* 0x000fe200078ec0ff */
[----:B------:R-:W5:Y:S01]  /*ef90*/  LD.E.128 R8, desc[UR40][R8.64] ;  /* 0x0000002808087980 */ /* 0x000f62000c101d00 */
[----:B------:R-:W-:-:S02]  /*efa0*/  SHF.R.U64 R68, R68, 0x3, RZ ;  /* 0x0000000344447819 */ /* 0x000fc400000012ff */
[----:B------:R-:W-:Y:S01]  /*efb0*/  LOP3.LUT R32, R32, R33, RZ, 0x3c, !PT ;  /* 0x0000002120207212 */ /* 0x000fe200078e3cff */
[--C-:B------:R-:W-:Y:S01]  /*efc0*/  IMAD.X R33, RZ, RZ, R15.reuse, P0 ;  /* 0x000000ffff217224 */ /* 0x100fe200000e060f */
[----:B------:R-:W-:Y:S01]  /*efd0*/  SHF.R.U64 R44, R44, 0x3, RZ ;  /* 0x000000032c2c7819 */ /* 0x000fe200000012ff */
[----:B------:R-:W5:Y:S01]  /*efe0*/  LD.E.128 R40, desc[UR40][R40.64] ;  /* 0x0000002828287980 */ /* 0x000f62000c101d00 */
[----:B------:R-:W-:Y:S02]  /*eff0*/  SHF.R.U64 R36, R36, 0x3, RZ ;  /* 0x0000000324247819 */ /* 0x000fe400000012ff */
[----:B------:R-:W-:Y:S01]  /*f000*/  IADD3 R61, P0, R14, 0xc000, RZ ;  /* 0x0000c0000e3d7810 */ /* 0x000fe20007f1e0ff */
[----:B------:R-:W-:Y:S01]  /*f010*/  UIMAD UR12, UR4, UR15, UR12 ;  /* 0x0000000f040c72a4 */ /* 0x000fe2000f8e020c */
[----:B------:R-:W-:Y:S01]  /*f020*/  LOP3.LUT R68, R68, R69, RZ, 0x3c, !PT ;  /* 0x0000004544447212 */ /* 0x000fe200078e3cff */
[--C-:B------:R-:W-:Y:S01]  /*f030*/  IMAD.X R69, RZ, RZ, R15.reuse, P2 ;  /* 0x000000ffff457224 */ /* 0x100fe200010e060f */
[----:B------:R-:W-:Y:S01]  /*f040*/  LOP3.LUT R44, R44, R45, RZ, 0x3c, !PT ;  /* 0x0000002d2c2c7212 */ /* 0x000fe200078e3cff */
[--C-:B------:R-:W-:Y:S01]  /*f050*/  IMAD.X R45, RZ, RZ, R15.reuse, P3 ;  /* 0x000000ffff2d7224 */ /* 0x100fe200018e060f */
[----:B0-----:R-:W-:Y:S01]  /*f060*/  ISETP.NE.AND P2, PT, R81, 0x1, PT ;  /* 0x000000015100780c */ /* 0x001fe20003f45270 */
[----:B------:R-:W5:Y:S01]  /*f070*/  LD.E.128 R32, desc[UR40][R32.64] ;  /* 0x0000002820207980 */ /* 0x000f62000c101d00 */
[----:B------:R-:W-:Y:S01]  /*f080*/  LOP3.LUT R36, R36, R37, RZ, 0x3c, !PT ;  /* 0x0000002524247212 */ /* 0x000fe200078e3cff */
[----:B------:R-:W-:Y:S01]  /*f090*/  IMAD.X R37, RZ, RZ, R15, P1 ;  /* 0x000000ffff257224 */ /* 0x000fe200008e060f */
[----:B------:R-:W-:-:S02]  /*f0a0*/  LOP3.LUT R60, R61, 0x380, RZ, 0xc0, !PT ;  /* 0x000003803d3c7812 */ /* 0x000fc400078ec0ff */
[C---:B------:R-:W-:Y:S02]  /*f0b0*/  IADD3 R13, P4, R14.reuse, 0x2000, RZ ;  /* 0x000020000e0d7810 */ /* 0x040fe40007f9e0ff */
[C---:B------:R-:W-:Y:S02]  /*f0c0*/  IADD3 R25, P5, R14.reuse, 0x3000, RZ ;  /* 0x000030000e197810 */ /* 0x040fe40007fbe0ff */
[C---:B------:R-:W-:Y:S01]  /*f0d0*/  IADD3 R29, P6, R14.reuse, 0x4000, RZ ;  /* 0x000040000e1d7810 */ /* 0x040fe20007fde0ff */
[----:B------:R-:W-:Y:S01]  /*f0e0*/  UIADD3 UR11, UR11, UR12, URZ ;  /* 0x0000000c0b0b7290 */ /* 0x000fe2000fffe03f */
[C---:B------:R-:W-:Y:S01]  /*f0f0*/  IADD3 R3, P3, R14.reuse, 0xf000, RZ ;  /* 0x0000f0000e037810 */ /* 0x040fe20007f7e0ff */
[----:B------:R-:W0:Y:S01]  /*f100*/  @P2 LDC R21, c[0x0][0xbec] ;  /* 0x0002fb00ff152b82 */ /* 0x000e220000000800 */
[----:B------:R-:W-:Y:S01]  /*f110*/  IADD3 R65, P1, R14, 0xd000, RZ ;  /* 0x0000d0000e417810 */ /* 0x000fe20007f3e0ff */
[----:B------:R-:W-:Y:S01]  /*f120*/  ULDC.64 UR12, c[0x0][0xae8] ;  /* 0x0002ba00000c7ab9 */ /* 0x000fe20000000a00 */
[----:B------:R-:W-:Y:S01]  /*f130*/  SHF.R.U64 R60, R60, 0x3, RZ ;  /* 0x000000033c3c7819 */ /* 0x000fe200000012ff */
[----:B------:R-:W-:Y:S01]  /*f140*/  USHF.R.S32.HI UR4, URZ, 0x1f, UR9 ;  /* 0x0000001f3f047899 */ /* 0x000fe20008011409 */
[----:B------:R-:W-:Y:S01]  /*f150*/  LOP3.LUT R0, R3, 0x380, RZ, 0xc0, !PT ;  /* 0x0000038003007812 */ /* 0x000fe200078ec0ff */
[--C-:B------:R-:W-:Y:S01]  /*f160*/  IMAD.X R73, RZ, RZ, R15.reuse, P3 ;  /* 0x000000ffff497224 */ /* 0x100fe200018e060f */
[----:B------:R-:W-:Y:S01]  /*f170*/  LOP3.LUT R64, R65, 0x380, RZ, 0xc0, !PT ;  /* 0x0000038041407812 */ /* 0x000fe200078ec0ff */
[----:B------:R-:W1:Y:S01]  /*f180*/  @P2 LDC R77, c[0x0][0xbf0] ;  /* 0x0002fc00ff4d2b82 */ /* 0x000e620000000800 */
[----:B------:R-:W-:Y:S01]  /*f190*/  LOP3.LUT R60, R60, R61, RZ, 0x3c, !PT ;  /* 0x0000003d3c3c7212 */ /* 0x000fe200078e3cff */
[----:B------:R-:W-:Y:S01]  /*f1a0*/  IMAD.X R61, RZ, RZ, R15, P0 ;  /* 0x000000ffff3d7224 */ /* 0x000fe200000e060f */
[----:B------:R-:W-:Y:S01]  /*f1b0*/  SHF.R.U64 R0, R0, 0x3, RZ ;  /* 0x0000000300007819 */ /* 0x000fe200000012ff */
[----:B------:R-:W5:Y:S01]  /*f1c0*/  LD.E.128 R36, desc[UR40][R36.64] ;  /* 0x0000002824247980 */ /* 0x000f62000c101d00 */
[----:B------:R-:W-:-:S02]  /*f1d0*/  SHF.R.U64 R64, R64, 0x3, RZ ;  /* 0x0000000340407819 */ /* 0x000fc400000012ff */
[----:B------:R-:W-:Y:S01]  /*f1e0*/  ISETP.GE.AND P0, PT, R192, UR16, PT ;  /* 0x00000010c0007c0c */ /* 0x000fe2000bf06270 */
[----:B------:R-:W5:Y:S01]  /*f1f0*/  LD.E.128 R44, desc[UR40][R44.64] ;  /* 0x000000282c2c7980 */ /* 0x000f62000c101d00 */
[----:B------:R-:W-:Y:S02]  /*f200*/  LOP3.LUT R72, R0, R3, RZ, 0x3c, !PT ;  /* 0x0000000300487212 */ /* 0x000fe400078e3cff */
[----:B------:R-:W-:Y:S01]  /*f210*/  LOP3.LUT R64, R64, R65, RZ, 0x3c, !PT ;  /* 0x0000004140407212 */ /* 0x000fe200078e3cff */
[----:B------:R-:W-:Y:S01]  /*f220*/  IMAD.X R65, RZ, RZ, R15, P1 ;  /* 0x000000ffff417224 */ /* 0x000fe200008e060f */
[----:B------:R-:W-:Y:S01]  /*f230*/  SEL R3, RZ, 0xffffffff, P0 ;  /* 0xffffffffff037807 */ /* 0x000fe20000000000 */
[----:B------:R-:W5:Y:S01]  /*f240*/  LD.E.128 R68, desc[UR40][R68.64] ;  /* 0x0000002844447980 */ /* 0x000f62000c101d00 */
[----:B------:R-:W-:Y:S02]  /*f250*/  ISETP.GE.AND P1, PT, R185, UR16, PT ;  /* 0x00000010b9007c0c */ /* 0x000fe4000bf26270 */
[----:B------:R-:W-:Y:S01]  /*f260*/  LOP3.LUT R12, R13, 0x380, RZ, 0xc0, !PT ;  /* 0x000003800d0c7812 */ /* 0x000fe200078ec0ff */
[----:B------:R-:W-:Y:S01]  /*f270*/  IMAD.SHL.U32 R3, R3, 0x2, RZ ;  /* 0x0000000203037824 */ /* 0x000fe200078e00ff */
[----:B------:R-:W-:-:S02]  /*f280*/  SEL R0, RZ, 0x1, P1 ;  /* 0x00000001ff007807 */ /* 0x000fc40000800000 */
[----:B------:R-:W-:Y:S02]  /*f290*/  LOP3.LUT R24, R25, 0x380, RZ, 0xc0, !PT ;  /* 0x0000038019187812 */ /* 0x000fe400078ec0ff */
[----:B------:R-:W-:Y:S01]  /*f2a0*/  LOP3.LUT R28, R29, 0x380, RZ, 0xc0, !PT ;  /* 0x000003801d1c7812 */ /* 0x000fe200078ec0ff */
[----:B------:R-:W-:Y:S01]  /*f2b0*/  UIMAD.WIDE.U32 UR10, UR44, UR12, UR10 ;  /* 0x0000000c2c0a72a5 */ /* 0x000fe2000f8e000a */
[----:B------:R-:W-:Y:S01]  /*f2c0*/  LOP3.LUT R3, R3, 0x2, R0, 0xe2, !PT ;  /* 0x0000000203037812 */ /* 0x000fe200078ee200 */
[----:B------:R-:W-:Y:S01]  /*f2d0*/  IMAD R0, R187, 0x20, R224 ;  /* 0x00000020bb007824 */ /* 0x000fe200078e02e0 */
[----:B------:R-:W-:Y:S01]  /*f2e0*/  ISETP.GE.AND P1, PT, R99, UR16, PT ;  /* 0x0000001063007c0c */ /* 0x000fe2000bf26270 */
[----:B------:R-:W5:Y:S01]  /*f2f0*/  LD.E.128 R60, desc[UR40][R60.64] ;  /* 0x000000283c3c7980 */ /* 0x000f62000c101d00 */
[----:B------:R-:W-:Y:S01]  /*f300*/  ISETP.GE.AND P0, PT, R97, UR16, PT ;  /* 0x0000001061007c0c */ /* 0x000fe2000bf06270 */
[----:B------:R-:W-:Y:S01]  /*f310*/  VIADD R80, R0, UR42 ;  /* 0x0000002a00507c36 */ /* 0x000fe20008000000 */
[----:B------:R-:W-:Y:S01]  /*f320*/  SHF.R.U64 R12, R12, 0x3, RZ ;  /* 0x000000030c0c7819 */ /* 0x000fe200000012ff */
[----:B------:R-:W5:Y:S01]  /*f330*/  LD.E.128 R64, desc[UR40][R64.64] ;  /* 0x0000002840407980 */ /* 0x000f62000c101d00 */
[----:B------:R-:W-:-:S02]  /*f340*/  SHF.R.U64 R24, R24, 0x3, RZ ;  /* 0x0000000318187819 */ /* 0x000fc400000012ff */
[----:B------:R-:W-:Y:S01]  /*f350*/  SHF.R.U64 R28, R28, 0x3, RZ ;  /* 0x000000031c1c7819 */ /* 0x000fe200000012ff */
[----:B------:R-:W5:Y:S01]  /*f360*/  LD.E.128 R72, desc[UR40][R72.64] ;  /* 0x0000002848487980 */ /* 0x000f62000c101d00 */
[----:B------:R-:W-:Y:S02]  /*f370*/  SEL R20, RZ, 0xffffffff, P1 ;  /* 0xffffffffff147807 */ /* 0x000fe40000800000 */
[----:B------:R-:W-:Y:S01]  /*f380*/  SEL R0, RZ, 0xffffffff, P0 ;  /* 0xffffffffff007807 */ /* 0x000fe20000000000 */
[----:B------:R-:W-:Y:S01]  /*f390*/  UIMAD UR11, UR44, UR13, UR11 ;  /* 0x0000000d2c0b72a4 */ /* 0x000fe2000f8e020b */
[----:B------:R-:W-:Y:S01]  /*f3a0*/  LOP3.LUT R12, R12, R13, RZ, 0x3c, !PT ;  /* 0x0000000d0c0c7212 */ /* 0x000fe200078e3cff */
[--C-:B------:R-:W-:Y:S01]  /*f3b0*/  IMAD.X R13, RZ, RZ, R15.reuse, P4 ;  /* 0x000000ffff0d7224 */ /* 0x100fe200020e060f */
[----:B------:R-:W-:Y:S01]  /*f3c0*/  LOP3.LUT R24, R24, R25, RZ, 0x3c, !PT ;  /* 0x0000001918187212 */ /* 0x000fe200078e3cff */
[--C-:B------:R-:W-:Y:S01]  /*f3d0*/  IMAD.X R25, RZ, RZ, R15.reuse, P5 ;  /* 0x000000ffff197224 */ /* 0x100fe200028e060f */
[----:B------:R-:W-:Y:S01]  /*f3e0*/  LOP3.LUT R28, R28, R29, RZ, 0x3c, !PT ;  /* 0x0000001d1c1c7212 */ /* 0x000fe200078e3cff */
[----:B------:R-:W-:Y:S01]  /*f3f0*/  IMAD.X R29, RZ, RZ, R15, P6 ;  /* 0x000000ffff1d7224 */ /* 0x000fe200030e060f */
[----:B------:R-:W-:Y:S01]  /*f400*/  IADD3 R49, P4, R14, 0x9000, RZ ;  /* 0x000090000e317810 */ /* 0x000fe20007f9e0ff */
[----:B------:R-:W-:Y:S01]  /*f410*/  IMAD.SHL.U32 R20, R20, 0x4, RZ ;  /* 0x0000000414147824 */ /* 0x000fe200078e00ff */
[C---:B------:R-:W-:Y:S01]  /*f420*/  IADD3 R53, P5, R14.reuse, 0xa000, RZ ;  /* 0x0000a0000e357810 */ /* 0x040fe20007fbe0ff */
[----:B------:R-:W-:Y:S01]  /*f430*/  ULDC.64 UR12, c[0x0][0xaf0] ;  /* 0x0002bc00000c7ab9 */ /* 0x000fe20000000a00 */
[----:B------:R-:W-:Y:S01]  /*f440*/  IADD3 R57, P6, R14, 0xb000, RZ ;  /* 0x0000b0000e397810 */ /* 0x000fe20007fde0ff */
[----:B------:R-:W-:Y:S01]  /*f450*/  IMAD.SHL.U32 R79, R0, 0x8, RZ ;  /* 0x00000008004f7824 */ /* 0x000fe200078e00ff */
[----:B------:R-:W-:Y:S01]  /*f460*/  UIMAD UR4, UR4, UR12, URZ ;  /* 0x0000000c040472a4 */ /* 0x000fe2000f8e023f */
[----:B0-----:R-:W-:Y:S01]  /*f470*/  @P2 IMAD.HI.U32 R0, R80, R21, RZ ;  /* 0x0000001550002227 */ /* 0x001fe200078e00ff */
[----:B------:R-:W-:Y:S01]  /*f480*/  LOP3.LUT R48, R49, 0x380, RZ, 0xc0, !PT ;  /* 0x0000038031307812 */ /* 0x000fe200078ec0ff */
[----:B------:R-:W5:Y:S01]  /*f490*/  LD.E.128 R24, desc[UR40][R24.64] ;  /* 0x0000002818187980 */ /* 0x000f62000c101d00 */
[----:B------:R-:W-:-:S02]  /*f4a0*/  LOP3.LUT R52, R53, 0x380, RZ, 0xc0, !PT ;  /* 0x0000038035347812 */ /* 0x000fc400078ec0ff */
[----:B------:R-:W-:Y:S01]  /*f4b0*/  LOP3.LUT R56, R57, 0x380, RZ, 0xc0, !PT ;  /* 0x0000038039387812 */ /* 0x000fe200078ec0ff */
[----:B------:R-:W5:Y:S01]  /*f4c0*/  LD.E.128 R28, desc[UR40][R28.64] ;  /* 0x000000281c1c7980 */ /* 0x000f62000c101d00 */
[----:B------:R-:W-:Y:S02]  /*f4d0*/  LOP3.LUT R5, R14, 0x380, RZ, 0xc0, !PT ;  /* 0x000003800e057812 */ /* 0x000fe400078ec0ff */
[----:B------:R-:W-:Y:S01]  /*f4e0*/  LOP3.LUT R76, R20, 0x4, R3, 0xe2, !PT ;  /* 0x00000004144c7812 */ /* 0x000fe200078ee203 */
[----:B------:R-:W-:Y:S01]  /*f4f0*/  IMAD.MOV.U32 R3, RZ, RZ, R80 ;  /* 0x000000ffff037224 */ /* 0x000fe200078e0050 */
[----:B------:R-:W-:Y:S01]  /*f500*/  UIMAD UR4, UR9, UR13, UR4 ;  /* 0x0000000d090472a4 */ /* 0x000fe2000f8e0204 */
[----:B-1----:R-:W-:Y:S01]  /*f510*/  @P2 SHF.R.U32.HI R3, RZ, R77, R0 ;  /* 0x0000004dff032219 */ /* 0x002fe20000011600 */
[----:B------:R-:W-:Y:S01]  /*f520*/  UIMAD.WIDE.U32 UR10, UR9, UR12, UR10 ;  /* 0x0000000c090a72a5 */ /* 0x000fe2000f8e000a */
[----:B------:R-:W-:Y:S02]  /*f530*/  SHF.R.U64 R48, R48, 0x3, RZ ;  /* 0x0000000330307819 */ /* 0x000fe400000012ff */
[----:B------:R-:W-:-:S02]  /*f540*/  SHF.R.U64 R52, R52, 0x3, RZ ;  /* 0x0000000334347819 */ /* 0x000fc400000012ff */
[----:B------:R-:W-:Y:S02]  /*f550*/  SHF.R.U64 R56, R56, 0x3, RZ ;  /* 0x0000000338387819 */ /* 0x000fe400000012ff */
[----:B------:R-:W-:Y:S01]  /*f560*/  SHF.R.U64 R5, R5, 0x3, RZ ;  /* 0x0000000305057819 */ /* 0x000fe200000012ff */
[----:B------:R-:W-:Y:S01]  /*f570*/  UIADD3 UR4, UR11, UR4, URZ ;  /* 0x000000040b047290 */ /* 0x000fe2000fffe03f */
[----:B------:R-:W-:Y:S02]  /*f580*/  ISETP.GE.AND P0, PT, R101, UR16, PT ;  /* 0x0000001065007c0c */ /* 0x000fe4000bf06270 */
[--C-:B------:R-:W-:Y:S01]  /*f590*/  SHF.R.S32.HI R77, RZ, 0x1f, R3.reuse ;  /* 0x0000001fff4d7819 */ /* 0x100fe20000011403 */
[----:B------:R-:W-:Y:S01]  /*f5a0*/  IMAD.U32 R20, RZ, RZ, UR10 ;  /* 0x0000000aff147e24 */ /* 0x000fe2000f8e00ff */
[----:B------:R-:W-:Y:S01]  /*f5b0*/  LOP3.LUT R76, R79, 0x8, R76, 0xe2, !PT ;  /* 0x000000084f4c7812 */ /* 0x000fe200078ee24c */
[----:B------:R-:W-:Y:S01]  /*f5c0*/  IMAD.U32 R21, RZ, RZ, UR11 ;  /* 0x0000000bff157e24 */ /* 0x000fe2000f8e00ff */
        /* <DEDUP_REMOVED lines=8> */
[----:B------:R-:W-:Y:S01]  /*f650*/  ULDC.64 UR10, c[0x0][0xae0] ;  /* 0x0002b800000a7ab9 */ /* 0x000fe20000000a00 */
[----:B------:R-:W-:Y:S01]  /*f660*/  IMAD.MOV.U32 R5, RZ, RZ, R15 ;  /* 0x000000ffff057224 */ /* 0x000fe200078e000f */
[----:B------:R-:W-:Y:S01]  /*f670*/  SEL R0, RZ, 0xffffffff, P0 ;  /* 0xffffffffff007807 */ /* 0x000fe20000000000 */
[----:B------:R-:W-:Y:S01]  /*f680*/  IMAD R78, R77, UR10, RZ ;  /* 0x0000000a4d4e7c24 */ /* 0x000fe2000f8e02ff */
[----:B------:R-:W-:Y:S01]  /*f690*/  ISETP.GE.AND P0, PT, R91, UR16, PT ;  /* 0x000000105b007c0c */ /* 0x000fe2000bf06270 */
[----:B------:R-:W-:Y:S01]  /*f6a0*/  IMAD.U32 R21, RZ, RZ, UR4 ;  /* 0x00000004ff157e24 */ /* 0x000fe2000f8e00ff */
[----:B------:R-:W5:Y:S01]  /*f6b0*/  LD.E.128 R12, desc[UR40][R12.64] ;  /* 0x000000280c0c7980 */ /* 0x000f62000c101d00 */
[----:B------:R-:W-:-:S02]  /*f6c0*/  IMAD R77, R81, R79, R80 ;  /* 0x0000004f514d7224 */ /* 0x000fc400078e0250 */
[----:B------:R-:W-:Y:S01]  /*f6d0*/  IMAD.SHL.U32 R83, R0, 0x10, RZ ;  /* 0x0000001000537824 */ /* 0x000fe200078e00ff */
[----:B------:R-:W5:Y:S01]  /*f6e0*/  LD.E.128 R4, desc[UR40][R4.64] ;  /* 0x0000002804047980 */ /* 0x000f62000c101d00 */
[C---:B------:R-:W-:Y:S01]  /*f6f0*/  IMAD R79, R3.reuse, UR11, R78 ;  /* 0x0000000b034f7c24 */ /* 0x040fe2000f8e024e */
[----:B------:R-:W-:Y:S01]  /*f700*/  SEL R0, RZ, 0xffffffff, P0 ;  /* 0xffffffffff007807 */ /* 0x000fe20000000000 */
[----:B------:R-:W-:Y:S01]  /*f710*/  IMAD.WIDE.U32 R20, R3, UR10, R20 ;  /* 0x0000000a03147c25 */ /* 0x000fe2000f8e0014 */
[----:B------:R-:W5:Y:S01]  /*f720*/  LD.E.128 R48, desc[UR40][R48.64] ;  /* 0x0000002830307980 */ /* 0x000f62000c101d00 */
[----:B------:R-:W-:Y:S01]  /*f730*/  SHF.R.S32.HI R3, RZ, 0x1f, R77 ;  /* 0x0000001fff037819 */ /* 0x000fe2000001144d */
[----:B------:R-:W-:Y:S02]  /*f740*/  ULDC.64 UR10, c[0x0][0xad8] ;  /* 0x0002b600000a7ab9 */ /* 0x000fe40000000a00 */
[----:B------:R-:W5:Y:S01]  /*f750*/  LD.E.128 R52, desc[UR40][R52.64] ;  /* 0x0000002834347980 */ /* 0x000f62000c101d00 */
[----:B------:R-:W-:-:S03]  /*f760*/  VIADD R93, R185, 0x180 ;  /* 0x00000180b95d7836 */ /* 0x000fc60000000000 */
[----:B------:R-:W5:Y:S01]  /*f770*/  LD.E.128 R56, desc[UR40][R56.64] ;  /* 0x0000002838387980 */ /* 0x000f62000c101d00 */
[----:B------:R-:W-:Y:S01]  /*f780*/  @!PT LDS RZ, [RZ] ;  /* 0x00000000fffff984 */ /* 0x000fe20000000800 */
[----:B------:R-:W-:Y:S01]  /*f790*/  @!PT LDS RZ, [RZ] ;  /* 0x00000000fffff984 */ /* 0x000fe20000000800 */
[----:B------:R-:W-:Y:S01]  /*f7a0*/  @!PT LDS RZ, [RZ] ;  /* 0x00000000fffff984 */ /* 0x000fe20000000800 */
[----:B------:R-:W-:Y:S01]  /*f7b0*/  @!PT LDS RZ, [RZ] ;  /* 0x00000000fffff984 */ /* 0x000fe20000000800 */
[----:B------:R0:W-:Y:S06]  /*f7c0*/  MEMBAR.ALL.CTA ;  /* 0x0000000000007992 */ /* 0x0001ec0000008000 */
[----:B0-----:R-:W0:Y:S01]  /*f7d0*/  FENCE.VIEW.ASYNC.S ;  /* 0x00000000000073c6 */ /* 0x001e220000000000 */
[----:B------:R-:W-:Y:S01]  /*f7e0*/  LOP3.LUT R76, R83, 0x10, R76, 0xe2, !PT ;  /* 0x00000010534c7812 */ /* 0x000fe200078ee24c */
[----:B------:R-:W-:Y:S01]  /*f7f0*/  IMAD.SHL.U32 R83, R0, 0x20, RZ ;  /* 0x0000002000537824 */ /* 0x000fe200078e00ff */
[----:B------:R-:W-:Y:S01]  /*f800*/  ISETP.GE.AND P0, PT, R93, UR16, PT ;  /* 0x000000105d007c0c */ /* 0x000fe2000bf06270 */
[----:B------:R-:W-:-:S02]  /*f810*/  IMAD.IADD R21, R21, 0x1, R79 ;  /* 0x0000000115157824 */ /* 0x000fc400078e024f */
[----:B------:R-:W-:Y:S02]  /*f820*/  IMAD R0, R3, UR10, RZ ;  /* 0x0000000a03007c24 */ /* 0x000fe4000f8e02ff */
[----:B------:R-:W-:Y:S02]  /*f830*/  VIADD R88, R224, UR42 ;  /* 0x0000002ae0587c36 */ /* 0x000fe40008000000 */
[----:B------:R-:W-:Y:S01]  /*f840*/  IMAD R89, R81, UR8, RZ ;  /* 0x0000000851597c24 */ /* 0x000fe2000f8e02ff */
[----:B------:R-:W-:Y:S01]  /*f850*/  UIADD3 UR4, UR46, 0x28c20, URZ ;  /* 0x00028c202e047890 */ /* 0x000fe2000fffe03f */
[C---:B------:R-:W-:Y:S01]  /*f860*/  IMAD R79, R77.reuse, UR11, R0 ;  /* 0x0000000b4d4f7c24 */ /* 0x040fe2000f8e0200 */
[----:B------:R-:W-:Y:S01]  /*f870*/  SEL R3, RZ, 0x40, P0 ;  /* 0x00000040ff037807 */ /* 0x000fe20000000000 */
[----:B------:R-:W-:Y:S01]  /*f880*/  IMAD.WIDE.U32 R20, R77, UR10, R20 ;  /* 0x0000000a4d147c25 */ /* 0x000fe2000f8e0014 */
[----:B------:R-:W-:Y:S01]  /*f890*/  ISETP.GE.AND P0, PT, R88, R89, PT ;  /* 0x000000595800720c */ /* 0x000fe20003f06270 */
[----:B------:R-:W-:Y:S01]  /*f8a0*/  ULDC.64 UR10, c[0x0][0xa80] ;  /* 0x0002a000000a7ab9 */ /* 0x000fe20000000a00 */
[----:B------:R-:W-:Y:S01]  /*f8b0*/  UPRMT UR4, URZ, 0x654, UR4 ;  /* 0x000006543f047896 */ /* 0x000fe20008000004 */
[----:B------:R-:W-:Y:S01]  /*f8c0*/  VIADD R95, R185, 0x1c0 ;  /* 0x000001c0b95f7836 */ /* 0x000fe20000000000 */
[----:B------:R-:W-:Y:S01]  /*f8d0*/  LEA R86, P2, R20, UR10, 0x1 ;  /* 0x0000000a14567c11 */ /* 0x000fe2000f8408ff */
[----:B------:R-:W-:Y:S01]  /*f8e0*/  IMAD.IADD R21, R21, 0x1, R79 ;  /* 0x0000000115157824 */ /* 0x000fe200078e024f */
[----:B------:R-:W-:-:S02]  /*f8f0*/  LOP3.LUT R76, R83, 0x20, R76, 0xe2, !PT ;  /* 0x00000020534c7812 */ /* 0x000fc400078ee24c */
[----:B------:R-:W-:Y:S02]  /*f900*/  ISETP.GE.AND P1, PT, R95, UR16, PT ;  /* 0x000000105f007c0c */ /* 0x000fe4000bf26270 */
[----:B------:R-:W-:Y:S01]  /*f910*/  LEA.HI.X R87, R20, UR11, R21, 0x1, P2 ;  /* 0x0000000b14577c11 */ /* 0x000fe200090f0c15 */
[----:B0-----:R-:W-:Y:S01]  /*f920*/  SYNCS.ARRIVE.TRANS64.RED.A1T0 RZ, [UR4], RZ ;  /* 0x000000ffffff79a7 */ /* 0x001fe20008100404 */
[----:B------:R-:W-:Y:S01]  /*f930*/  LOP3.LUT R3, R76, R3, RZ, 0xfc, !PT ;  /* 0x000000034c037212 */ /* 0x000fe200078efcff */
[----:B------:R0:W1:Y:S01]  /*f940*/  SHFL.IDX PT, R20, R86, RZ, 0x181f ;  /* 0x00181fff56147589 */ /* 0x00006200000e0000 */
[----:B------:R-:W-:Y:S01]  /*f950*/  SEL R0, RZ, 0x80, P1 ;  /* 0x00000080ff007807 */ /* 0x000fe20000800000 */
[----:B------:R-:W-:Y:S02]  /*f960*/  BSSY B1, `(.L_x_5352) ;  /* 0x000002a000017945 */ /* 0x000fe40003800000 */
[----:B------:R0:W2:Y:S01]  /*f970*/  SHFL.IDX PT, R21, R87, RZ, 0x181f ;  /* 0x00181fff57157589 */ /* 0x0000a200000e0000 */
[----:B------:R-:W-:-:S02]  /*f980*/  LOP3.LUT R0, R3, R0, RZ, 0xfc, !PT ;  /* 0x0000000003007212 */ /* 0x000fc400078efcff */
        /* <DEDUP_REMOVED lines=9> */
[CC--:B-1----:R-:W-:Y:S01]  /*fa20*/  @!P1 LEA R76, P2, R192.reuse, R20.reuse, 0x1 ;  /* 0x00000014c04c9211 */ /* 0x0c2fe200078408ff */
        /* <DEDUP_REMOVED lines=8> */
[-C--:B------:R-:W-:Y:S02]  /*fab0*/  @!P3 LEA R82, P6, R97, R20.reuse, 0x1 ;  /* 0x000000146152b211 */ /* 0x080fe400078c08ff */
        /* <DEDUP_REMOVED lines=9> */
[----:B------:R-:W-:Y:S01]  /*fb50*/  SHF.R.S32.HI R7, RZ, 0x1f, R93 ;  /* 0x0000001fff077819 */ /* 0x000fe2000001145d */
[----:B------:R3:W-:Y:S01]  /*fb60*/  @!P2 ST.E.128 desc[UR40][R84.64], R44 ;  /* 0x0000002c5400a985 */ /* 0x0007e2000c101d28 */
[-C--:B------:R-:W-:Y:S02]  /*fb70*/  @!P1 LEA.HI.X R5, R91, R21.reuse, R5, 0x1, P5 ;  /* 0x000000155b059211 */ /* 0x080fe400028f0c05 */
[C---:B------:R-:W-:Y:S02]  /*fb80*/  @P0 LEA R6, P5, R93.reuse, R20, 0x1 ;  /* 0x000000145d060211 */ /* 0x040fe400078a08ff */
[----:B--2---:R-:W-:Y:S01]  /*fb90*/  SHF.R.S32.HI R13, RZ, 0x1f, R95 ;  /* 0x0000001fff0d7819 */ /* 0x004fe2000001145f */
[----:B------:R3:W-:Y:S01]  /*fba0*/  @!P1 ST.E.128 desc[UR40][R4.64], R52 ;  /* 0x0000003404009985 */ /* 0x0007e2000c101d28 */
[----:B------:R-:W-:-:S02]  /*fbb0*/  @P0 LEA.HI.X R7, R93, R21, R7, 0x1, P5 ;  /* 0x000000155d070211 */ /* 0x000fc400028f0c07 */
[----:B------:R-:W-:-:S03]  /*fbc0*/  @P6 LEA R12, P5, R95, R20, 0x1 ;  /* 0x000000145f0c6211 */ /* 0x000fc600078a08ff */
[----:B------:R3:W-:Y:S01]  /*fbd0*/  @P0 ST.E.128 desc[UR40][R6.64], R60 ;  /* 0x0000003c06000985 */ /* 0x0007e2000c101d28 */
[----:B------:R-:W-:-:S05]  /*fbe0*/  @P6 LEA.HI.X R13, R95, R21, R13, 0x1, P5 ;  /* 0x000000155f0d6211 */ /* 0x000fca00028f0c0d */
[----:B------:R3:W-:Y:S04]  /*fbf0*/  @P6 ST.E.128 desc[UR40][R12.64], R68 ;  /* 0x000000440c006985 */ /* 0x0007e8000c101d28 */
.L_x_5353:
[----:B------:R-:W-:Y:S05]  /*fc00*/  BSYNC B1 ;  /* 0x0000000000017941 */ /* 0x000fea0003800000 */
.L_x_5352:
        /* <DEDUP_REMOVED lines=11> */
[----:B--2---:R-:W-:Y:S01]  /*fcc0*/  SHF.R.S32.HI R21, RZ, 0x1f, R97 ;  /* 0x0000001fff157819 */ /* 0x004fe20000011461 */
[----:B0---4-:R-:W-:Y:S02]  /*fcd0*/  @!P0 IMAD.WIDE R6, R185, 0x2, R4 ;  /* 0x00000002b9068825 */ /* 0x011fe400078e0204 */
[CC--:B------:R-:W-:Y:S02]  /*fce0*/  @!P4 LEA R12, P5, R192.reuse, R4.reuse, 0x1 ;  /* 0x00000004c00cc211 */ /* 0x0c0fe400078a08ff */
[-C--:B------:R-:W-:Y:S01]  /*fcf0*/  @!P3 LEA R14, P6, R99, R4.reuse, 0x1 ;  /* 0x00000004630eb211 */ /* 0x080fe200078c08ff */
[----:B------:R0:W-:Y:S01]  /*fd00*/  @!P0 ST.E.128 desc[UR40][R6.64], R8 ;  /* 0x0000000806008985 */ /* 0x0001e2000c101d28 */
[----:B------:R-:W-:Y:S02]  /*fd10*/  ISETP.GE.AND P0, PT, R91, UR16, PT ;  /* 0x000000105b007c0c */ /* 0x000fe4000bf06270 */
[----:B------:R-:W-:Y:S02]  /*fd20*/  @!P4 LEA.HI.X R13, R192, R5, R152, 0x1, P5 ;  /* 0x00000005c00dc211 */ /* 0x000fe400028f0c98 */
[----:B-1----:R-:W-:-:S02]  /*fd30*/  @!P2 LEA R20, P5, R97, R4, 0x1 ;  /* 0x000000046114a211 */ /* 0x002fc400078a08ff */
[-C--:B------:R-:W-:Y:S01]  /*fd40*/  @!P3 LEA.HI.X R15, R99, R5.reuse, R15, 0x1, P6 ;  /* 0x00000005630fb211 */ /* 0x080fe200030f0c0f */
[----:B------:R1:W-:Y:S01]  /*fd50*/  @!P4 ST.E.128 desc[UR40][R12.64], R24 ;  /* 0x000000180c00c985 */ /* 0x0003e2000c101d28 */
[----:B------:R-:W-:Y:S02]  /*fd60*/  LOP3.LUT P6, RZ, R3, 0x40, RZ, 0xc0, !PT ;  /* 0x0000004003ff7812 */ /* 0x000fe400078cc0ff */
[----:B------:R-:W-:Y:S01]  /*fd70*/  @!P2 LEA.HI.X R21, R97, R5, R21, 0x1, P5 ;  /* 0x000000056115a211 */ /* 0x000fe200028f0c15 */
[----:B------:R1:W-:Y:S01]  /*fd80*/  @!P3 ST.E.128 desc[UR40][R14.64], R32 ;  /* 0x000000200e00b985 */ /* 0x0003e2000c101d28 */
[----:B------:R-:W-:-:S03]  /*fd90*/  SHF.R.S32.HI R3, RZ, 0x1f, R101 ;  /* 0x0000001fff037819 */ /* 0x000fc60000011465 */
[----:B------:R1:W-:Y:S01]  /*fda0*/  @!P2 ST.E.128 desc[UR40][R20.64], R40 ;  /* 0x000000281400a985 */ /* 0x0003e2000c101d28 */
[----:B0-----:R-:W-:-:S04]  /*fdb0*/  @!P1 LEA R6, P5, R101, R4, 0x1 ;  /* 0x0000000465069211 */ /* 0x001fc800078a08ff */
[-C--:B------:R-:W-:Y:S02]  /*fdc0*/  @!P1 LEA.HI.X R7, R101, R5.reuse, R3, 0x1, P5 ;  /* 0x0000000565079211 */ /* 0x080fe400028f0c03 */
[----:B------:R-:W-:Y:S02]  /*fdd0*/  SHF.R.S32.HI R3, RZ, 0x1f, R91 ;  /* 0x0000001fff037819 */ /* 0x000fe4000001145b */
[C---:B------:R-:W-:Y:S01]  /*fde0*/  @!P0 LEA R8, P5, R91.reuse, R4, 0x1 ;  /* 0x000000045b088211 */ /* 0x040fe200078a08ff */
[----:B------:R1:W-:Y:S03]  /*fdf0*/  @!P1 ST.E.128 desc[UR40][R6.64], R48 ;  /* 0x0000003006009985 */ /* 0x0003e6000c101d28 */
[----:B------:R-:W-:Y:S02]  /*fe00*/  @!P0 LEA.HI.X R9, R91, R5, R3, 0x1, P5 ;  /* 0x000000055b098211 */ /* 0x000fe400028f0c03 */
[----:B------:R-:W-:-:S02]  /*fe10*/  SHF.R.S32.HI R3, RZ, 0x1f, R93 ;  /* 0x0000001fff037819 */ /* 0x000fc4000001145d */
[C---:B------:R-:W-:Y:S01]  /*fe20*/  @P6 LEA R10, P5, R93.reuse, R4, 0x1 ;  /* 0x000000045d0a6211 */ /* 0x040fe200078a08ff */
[----:B------:R1:W-:Y:S01]  /*fe30*/  @!P0 ST.E.128 desc[UR40][R8.64], R56 ;  /* 0x0000003808008985 */ /* 0x0003e2000c101d28 */
[----:B------:R-:W-:Y:S02]  /*fe40*/  LOP3.LUT P0, RZ, R0, 0x80, RZ, 0xc0, !PT ;  /* 0x0000008000ff7812 */ /* 0x000fe4000780c0ff */
[----:B------:R-:W-:-:S05]  /*fe50*/  @P6 LEA.HI.X R11, R93, R5, R3, 0x1, P5 ;  /* 0x000000055d0b6211 */ /* 0x000fca00028f0c03 */
[----:B------:R1:W-:Y:S06]  /*fe60*/  @P6 ST.E.128 desc[UR40][R10.64], R64 ;  /* 0x000000400a006985 */ /* 0x0003ec000c101d28 */
[----:B------:R-:W-:Y:S05]  /*fe70*/  @!P0 BRA `(.L_x_5354) ;  /* 0x0000002400648947 */ /* 0x000fea0003800000 */
[----:B------:R-:W-:Y:S02]  /*fe80*/  LEA R4, P0, R95, R4, 0x1 ;  /* 0x000000045f047211 */ /* 0x000fe400078008ff */
[----:B------:R-:W-:-:S04]  /*fe90*/  SHF.R.S32.HI R0, RZ, 0x1f, R95 ;  /* 0x0000001fff007819 */ /* 0x000fc8000001145f */
[----:B------:R-:W-:-:S05]  /*fea0*/  LEA.HI.X R5, R95, R5, R0, 0x1, P0 ;  /* 0x000000055f057211 */ /* 0x000fca00000f0c00 */
[----:B------:R0:W-:Y:S01]  /*feb0*/  ST.E.128 desc[UR40][R4.64], R72 ;  /* 0x0000004804007985 */ /* 0x0001e2000c101d28 */
[----:B------:R-:W-:Y:S05]  /*fec0*/  BRA `(.L_x_5354) ;  /* 0x0000002400507947 */ /* 0x000fea0003800000 */
.L_x_5351:
[----:B------:R-:W-:Y:S01]  /*fed0*/  ULDC.64 UR14, c[0x0][0xb08] ;  /* 0x0002c200000e7ab9 */ /* 0x000fe20000000a00 */
[----:B0-----:R-:W-:Y:S01]  /*fee0*/  VIADD R4, R186, UR42 ;  /* 0x0000002aba047c36 */ /* 0x001fe20008000000 */
[----:B------:R-:W-:Y:S01]  /*fef0*/  UIMAD UR12, UR24, UR14, URZ ;  /* 0x0000000e180c72a4 */ /* 0x000fe2000f8e023f */
[----:B------:R-:W-:Y:S01]  /*ff00*/  BSSY B1, `(.L_x_5355) ;  /* 0x00000ca000017945 */ /* 0x000fe20003800000 */
[----:B------:R-:W-:Y:S01]  /*ff10*/  UIMAD.WIDE.U32 UR10, UR4, UR14, URZ ;  /* 0x0000000e040a72a5 */ /* 0x000fe2000f8e003f */
[----:B------:R-:W-:Y:S01]  /*ff20*/  IMAD.MOV.U32 R3, RZ, RZ, R4 ;  /* 0x000000ffff037224 */ /* 0x000fe200078e0004 */
[----:B------:R-:W-:Y:S01]  /*ff30*/  UIMAD UR12, UR4, UR15, UR12 ;  /* 0x0000000f040c72a4 */ /* 0x000fe2000f8e020c */
[----:B------:R-:W-:Y:S01]  /*ff40*/  SHF.R.S32.HI R21, RZ, 0x1f, R205 ;  /* 0x0000001fff157819 */ /* 0x000fe200000114cd */
[----:B------:R-:W-:Y:S01]  /*ff50*/  ULDC UR14, c[0x0][0xbe8] ;  /* 0x0002fa00000e7ab9 */ /* 0x000fe20000000800 */
[----:B------:R-:W-:Y:S01]  /*ff60*/  USHF.R.S32.HI UR4, URZ, 0x1f, UR9 ;  /* 0x0000001f3f047899 */ /* 0x000fe20008011409 */
[----:B------:R-:W-:Y:S01]  /*ff70*/  SHF.R.S32.HI R152, RZ, 0x1f, R206 ;  /* 0x0000001fff987819 */ /* 0x000fe200000114ce */
[----:B------:R-:W-:Y:S01]  /*ff80*/  UIADD3 UR11, UR11, UR12, URZ ;  /* 0x0000000c0b0b7290 */ /* 0x000fe2000fffe03f */
[----:B------:R-:W-:Y:S01]  /*ff90*/  SHF.R.S32.HI R153, RZ, 0x1f, R207 ;  /* 0x0000001fff997819 */ /* 0x000fe200000114cf */
[----:B------:R-:W-:Y:S01]  /*ffa0*/  UISETP.NE.AND UP0, UPT, UR14, 0x1, UPT ;  /* 0x000000010e00788c */ /* 0x000fe2000bf05270 */
[----:B------:R-:W-:Y:S01]  /*ffb0*/  SHF.R.S32.HI R154, RZ, 0x1f, R208 ;  /* 0x0000001fff9a7819 */ /* 0x000fe200000114d0 */
[----:B------:R-:W-:Y:S01]  /*ffc0*/  ULDC.64 UR12, c[0x0][0xb38] ;  /* 0x0002ce00000c7ab9 */ /* 0x000fe20000000a00 */
[----:B------:R-:W-:Y:S01]  /*ffd0*/  UIMAD UR8, UR8, UR14, URZ ;  /* 0x0000000e080872a4 */ /* 0x000fe2000f8e023f */
[----:B------:R-:W-:Y:S01]  /*ffe0*/  SHF.R.S32.HI R155, RZ, 0x1f, R209 ;  /* 0x0000001fff9b7819 */ /* 0x000fe200000114d1 */
[----:B------:R-:W-:Y:S01]  /*fff0*/  UIMAD.WIDE.U32 UR10, UR44, UR12, UR10 ;  /* 0x0000000c2c0a72a5 */ /* 0x000fe2000f8e000a */
[----:B------:R-:W-:-:S02]  /*10000*/  PLOP3.LUT P0, PT, PT, PT, UP0, 0x80, 0x0 ;  /* 0x000000000000781c */ /* 0x000fc40003f0f008 */
[----:B------:R-:W-:Y:S01]  /*10010*/  SHF.R.S32.HI R156, RZ, 0x1f, R210 ;  /* 0x0000001fff9c7819 */ /* 0x000fe200000114d2 */
[----:B------:R-:W-:Y:S01]  /*10020*/  UIMAD UR11, UR44, UR13, UR11 ;  /* 0x0000000d2c0b72a4 */ /* 0x000fe2000f8e020b */
[----:B------:R-:W-:Y:S02]  /*10030*/  SHF.R.S32.HI R157, RZ, 0x1f, R211 ;  /* 0x0000001fff9d7819 */ /* 0x000fe400000114d3 */
[----:B------:R-:W-:Y:S01]  /*10040*/  ULDC.64 UR12, c[0x0][0xb40] ;  /* 0x0002d000000c7ab9 */ /* 0x000fe20000000a00 */
[----:B------:R-:W-:Y:S01]  /*10050*/  SHF.R.S32.HI R158, RZ, 0x1f, R212 ;  /* 0x0000001fff9e7819 */ /* 0x000fe200000114d4 */
[----:B------:R-:W-:Y:S01]  /*10060*/  UIMAD UR4, UR4, UR12, URZ ;  /* 0x0000000c040472a4 */ /* 0x000fe2000f8e023f */
[----:B------:R-:W-:Y:S01]  /*10070*/  SHF.R.S32.HI R159, RZ, 0x1f, R213 ;  /* 0x0000001fff9f7819 */ /* 0x000fe200000114d5 */
[----:B------:R-:W-:Y:S01]  /*10080*/  UIMAD.WIDE.U32 UR10, UR9, UR12, UR10 ;  /* 0x0000000c090a72a5 */ /* 0x000fe2000f8e000a */
[----:B------:R-:W-:Y:S01]  /*10090*/  SHF.R.S32.HI R160, RZ, 0x1f, R214 ;  /* 0x0000001fffa07819 */ /* 0x000fe200000114d6 */
[----:B------:R-:W-:Y:S01]  /*100a0*/  UIMAD UR4, UR9, UR13, UR4 ;  /* 0x0000000d090472a4 */ /* 0x000fe2000f8e0204 */
[----:B------:R-:W-:-:S02]  /*100b0*/  SHF.R.S32.HI R161, RZ, 0x1f, R215 ;  /* 0x0000001fffa17819 */ /* 0x000fc400000114d7 */
[----:B------:R-:W-:Y:S01]  /*100c0*/  @UP0 ULDC UR9, c[0x0][0xbec] ;  /* 0x0002fb0000090ab9 */ /* 0x000fe20000000800 */
[----:B------:R-:W-:Y:S01]  /*100d0*/  UIADD3 UR11, UR11, UR4, URZ ;  /* 0x000000040b0b7290 */ /* 0x000fe2000fffe03f */
[----:B------:R-:W-:Y:S01]  /*100e0*/  @P0 IMAD.HI.U32 R0, R4, UR9, RZ ;  /* 0x0000000904000c27 */ /* 0x000fe2000f8e00ff */
[----:B------:R-:W-:Y:S01]  /*100f0*/  ULDC.64 UR12, c[0x0][0xb48] ;  /* 0x0002d200000c7ab9 */ /* 0x000fe20000000a00 */
[----:B------:R-:W-:Y:S01]  /*10100*/  @UP0 ULDC UR4, c[0x0][0xbf0] ;  /* 0x0002fc0000040ab9 */ /* 0x000fe20000000800 */
[----:B------:R-:W-:Y:S01]  /*10110*/  UIMAD.WIDE.U32 UR10, UR45, UR12, UR10 ;  /* 0x0000000c2d0a72a5 */ /* 0x000fe2000f8e000a */
[----:B------:R-:W-:Y:S02]  /*10120*/  SHF.R.S32.HI R162, RZ, 0x1f, R216 ;  /* 0x0000001fffa27819 */ /* 0x000fe400000114d8 */
[----:B------:R-:W-:Y:S01]  /*10130*/  @P0 SHF.R.U32.HI R3, RZ, UR4, R0 ;  /* 0x00000004ff030c19 */ /* 0x000fe20008011600 */
[----:B------:R-:W-:Y:S01]  /*10140*/  UIMAD UR45, UR45, UR13, UR11 ;  /* 0x0000000d2d2d72a4 */ /* 0x000fe2000f8e020b */
[----:B------:R-:W-:Y:S01]  /*10150*/  SHF.R.S32.HI R163, RZ, 0x1f, R217 ;  /* 0x0000001fffa37819 */ /* 0x000fe200000114d9 */
[----:B------:R-:W-:Y:S01]  /*10160*/  IMAD.U32 R5, RZ, RZ, UR11 ;  /* 0x0000000bff057e24 */ /* 0x000fe2000f8e00ff */
[--C-:B------:R-:W-:Y:S01]  /*10170*/  SHF.R.S32.HI R0, RZ, 0x1f, R3.reuse ;  /* 0x0000001fff007819 */ /* 0x100fe20000011403 */
[----:B------:R-:W-:Y:S01]  /*10180*/  IMAD.MOV R7, RZ, RZ, -R3 ;  /* 0x000000ffff077224 */ /* 0x000fe200078e0a03 */
[----:B------:R-:W-:Y:S01]  /*10190*/  ULDC.64 UR12, c[0x0][0xb30] ;  /* 0x0002cc00000c7ab9 */ /* 0x000fe20000000a00 */
[----:B------:R-:W-:Y:S01]  /*101a0*/  IMAD.U32 R5, RZ, RZ, UR45 ;  /* 0x0000002dff057e24 */ /* 0x000fe2000f8e00ff */
[----:B------:R-:W-:Y:S01]  /*101b0*/  UIADD3 UR4, UR46, 0x28c20, URZ ;  /* 0x00028c202e047890 */ /* 0x000fe2000fffe03f */
[----:B------:R-:W-:Y:S01]  /*101c0*/  IMAD R7, R7, UR14, R4 ;  /* 0x0000000e07077c24 */ /* 0x000fe2000f8e0204 */
[----:B------:R-:W-:Y:S01]  /*101d0*/  SHF.R.S32.HI R164, RZ, 0x1f, R218 ;  /* 0x0000001fffa47819 */ /* 0x000fe200000114da */
[----:B------:R-:W-:Y:S01]  /*101e0*/  IMAD R0, R0, UR12, RZ ;  /* 0x0000000c00007c24 */ /* 0x000fe2000f8e02ff */
[----:B------:R-:W-:Y:S01]  /*101f0*/  UPRMT UR4, URZ, 0x654, UR4 ;  /* 0x000006543f047896 */ /* 0x000fe20008000004 */
[----:B------:R-:W-:Y:S01]  /*10200*/  IMAD.U32 R4, RZ, RZ, UR10 ;  /* 0x0000000aff047e24 */ /* 0x000fe2000f8e00ff */
[----:B------:R-:W-:Y:S01]  /*10210*/  ULDC.64 UR10, c[0x0][0xb28] ;  /* 0x0002ca00000a7ab9 */ /* 0x000fe20000000a00 */
[C---:B------:R-:W-:Y:S01]  /*10220*/  IMAD R9, R3.reuse, UR13, R0 ;  /* 0x0000000d03097c24 */ /* 0x040fe2000f8e0200 */
[----:B------:R-:W-:Y:S01]  /*10230*/  SHF.R.S32.HI R0, RZ, 0x1f, R7 ;  /* 0x0000001fff007819 */ /* 0x000fe20000011407 */
[----:B------:R-:W-:Y:S01]  /*10240*/  IMAD.WIDE.U32 R4, R3, UR12, R4 ;  /* 0x0000000c03047c25 */ /* 0x000fe2000f8e0004 */
[----:B------:R-:W-:-:S02]  /*10250*/  SHF.R.S32.HI R165, RZ, 0x1f, R219 ;  /* 0x0000001fffa57819 */ /* 0x000fc400000114db */
[----:B------:R-:W-:Y:S01]  /*10260*/  SHF.R.S32.HI R166, RZ, 0x1f, R220 ;  /* 0x0000001fffa67819 */ /* 0x000fe200000114dc */
[----:B------:R-:W-:Y:S01]  /*10270*/  IMAD R0, R0, UR10, RZ ;  /* 0x0000000a00007c24 */ /* 0x000fe2000f8e02ff */
[----:B------:R-:W-:Y:S01]  /*10280*/  SYNCS.ARRIVE.TRANS64.RED.A1T0 RZ, [UR4], RZ ;  /* 0x000000ffffff79a7 */ /* 0x000fe20008100404 */
[----:B------:R-:W-:Y:S01]  /*10290*/  IMAD.IADD R5, R5, 0x1, R9 ;  /* 0x0000000105057824 */ /* 0x000fe200078e0209 */
[----:B------:R-:W-:Y:S01]  /*102a0*/  SHF.R.S32.HI R13, RZ, 0x1f, R221 ;  /* 0x0000001fff0d7819 */ /* 0x000fe200000114dd */
[C---:B------:R-:W-:Y:S01]  /*102b0*/  IMAD R3, R7.reuse, UR11, R0 ;  /* 0x0000000b07037c24 */ /* 0x040fe2000f8e0200 */
[----:B------:R-:W-:Y:S01]  /*102c0*/  SHF.R.S32.HI R167, RZ, 0x1f, R222 ;  /* 0x0000001fffa77819 */ /* 0x000fe200000114de */
[----:B------:R-:W-:Y:S01]  /*102d0*/  VIADD R0, R16, UR42 ;  /* 0x0000002a10007c36 */ /* 0x000fe20008000000 */
[----:B------:R-:W-:Y:S01]  /*102e0*/  SHF.R.S32.HI R168, RZ, 0x1f, R223 ;  /* 0x0000001fffa87819 */ /* 0x000fe200000114df */
[----:B------:R-:W-:Y:S01]  /*102f0*/  IMAD.WIDE.U32 R4, R7, UR10, R4 ;  /* 0x0000000a07047c25 */ /* 0x000fe2000f8e0004 */
[----:B------:R-:W-:Y:S01]  /*10300*/  ULDC.64 UR10, c[0x0][0xb00] ;  /* 0x0002c000000a7ab9 */ /* 0x000fe20000000a00 */
[----:B------:R-:W-:-:S02]  /*10310*/  SHF.R.S32.HI R169, RZ, 0x1f, R17 ;  /* 0x0000001fffa97819 */ /* 0x000fc40000011411 */
[----:B------:R-:W-:Y:S01]  /*10320*/  ISETP.GE.AND P0, PT, R0, UR8, PT ;  /* 0x0000000800007c0c */ /* 0x000fe2000bf06270 */
[----:B------:R-:W-:Y:S01]  /*10330*/  IMAD.IADD R5, R5, 0x1, R3 ;  /* 0x0000000105057824 */ /* 0x000fe200078e0203 */
[----:B------:R-:W-:-:S04]  /*10340*/  LEA R3, P1, R4, UR10, 0x2 ;  /* 0x0000000a04037c11 */ /* 0x000fc8000f8210ff */
[----:B------:R-:W-:Y:S01]  /*10350*/  LEA.HI.X R10, R4, UR11, R5, 0x2, P1 ;  /* 0x0000000b040a7c11 */ /* 0x000fe200088f1405 */
[----:B------:R0:W1:Y:S04]  /*10360*/  SHFL.IDX PT, R11, R3, RZ, 0x1c1f ;  /* 0x001c1fff030b7589 */ /* 0x00006800000e0000 */
[----:B------:R0:W2:Y:S02]  /*10370*/  SHFL.IDX PT, R12, R10, RZ, 0x1c1f ;  /* 0x001c1fff0a0c7589 */ /* 0x0000a400000e0000 */
        /* <DEDUP_REMOVED lines=130> */
.L_x_5356:
[----:B------:R-:W-:Y:S05]  /*10ba0*/  BSYNC B1 ;  /* 0x0000000000017941 */ /* 0x000fea0003800000 */
.L_x_5355:
        /* <DEDUP_REMOVED lines=10> */
[-C--:B0--3--:R-:W-:Y:S02]  /*10c50*/  @!P4 LEA R4, P3, R17, R24.reuse, 0x2 ;  /* 0x000000181104c211 */ /* 0x089fe400078610ff */
[----:B------:R-:W-:Y:S02]  /*10c60*/  @!P2 LEA R6, P6, R223, R24, 0x2 ;  /* 0x00000018df06a211 */ /* 0x000fe400078c10ff */
[----:B------:R-:W-:Y:S02]  /*10c70*/  @!P4 LEA.HI.X R5, R17, R20, R169, 0x2, P3 ;  /* 0x000000141105c211 */ /* 0x000fe400018f14a9 */
        /* <DEDUP_REMOVED lines=9> */
[----:B-1----:R-:W-:Y:S01]  /*10d10*/  @!P0 LEA.HI.X R11, R221, R20, R13, 0x2, P6 ;  /* 0x00000014dd0b8211 */ /* 0x002fe200030f140d */
        /* <DEDUP_REMOVED lines=14> */
[-C--:B---3--:R-:W-:Y:S02]  /*10e00*/  @!P0 LEA R6, P6, R217, R24.reuse, 0x2 ;  /* 0x00000018d9068211 */ /* 0x088fe400078c10ff */
[----:B------:R-:W-:Y:S01]  /*10e10*/  ISETP.GE.AND P4, PT, R213, UR4, PT ;  /* 0x00000004d5007c0c */ /* 0x000fe2000bf86270 */
[----:B------:R3:W-:Y:S01]  /*10e20*/  @!P5 ST.E.64 desc[UR40][R14.64], R50 ;  /* 0x000000320e00d985 */ /* 0x0007e2000c101b28 */
[----:B-1----:R-:W-:-:S02]  /*10e30*/  @!P1 LEA R8, P5, R216, R24, 0x2 ;  /* 0x00000018d8089211 */ /* 0x002fc400078a10ff */
        /* <DEDUP_REMOVED lines=16> */
[----:B---3--:R-:W-:-:S03]  /*10f40*/  @!P5 LEA R14, P6, R212, R24, 0x2 ;  /* 0x00000018d40ed211 */ /* 0x008fc600078c10ff */
[----:B------:R3:W-:Y:S01]  /*10f50*/  @!P4 ST.E.64 desc[UR40][R12.64], R70 ;  /* 0x000000460c00c985 */ /* 0x0007e2000c101b28 */
[----:B------:R-:W-:Y:S02]  /*10f60*/  @!P5 LEA.HI.X R15, R212, R20, R158, 0x2, P6 ;  /* 0x00000014d40fd211 */ /* 0x000fe400030f149e */
[CC--:B0-----:R-:W-:Y:S02]  /*10f70*/  @!P0 LEA R6, P4, R211.reuse, R24.reuse, 0x2 ;  /* 0x00000018d3068211 */ /* 0x0c1fe400078810ff */
[----:B-1----:R-:W-:Y:S01]  /*10f80*/  @!P1 LEA R8, P3, R210, R24, 0x2 ;  /* 0x00000018d2089211 */ /* 0x002fe200078610ff */
        /* <DEDUP_REMOVED lines=23> */
[-C--:B-1----:R-:W-:Y:S02]  /*11100*/  @!P2 LEA R6, P6, R205, R24.reuse, 0x2 ;  /* 0x00000018cd06a211 */ /* 0x082fe400078c10ff */
[----:B------:R-:W-:Y:S01]  /*11110*/  ISETP.GE.AND P4, PT, R201, UR4, PT ;  /* 0x00000004c9007c0c */ /* 0x000fe2000bf86270 */
[----:B------:R1:W-:Y:S01]  /*11120*/  @!P3 ST.E.64 desc[UR40][R14.64], R98 ;  /* 0x000000620e00b985 */ /* 0x0003e2000c101b28 */
[----:B--2---:R-:W-:Y:S02]  /*11130*/  @!P1 LEA R8, P3, R204, R24, 0x2 ;  /* 0x00000018cc089211 */ /* 0x004fe400078610ff */
[----:B------:R-:W-:Y:S02]  /*11140*/  @!P2 LEA.HI.X R7, R205, R20, R21, 0x2, P6 ;  /* 0x00000014cd07a211 */ /* 0x000fe400030f1415 */
[----:B---3--:R-:W-:-:S02]  /*11150*/  @!P0 LEA R10, P6, R203, R24, 0x2 ;  /* 0x00000018cb0a8211 */ /* 0x008fc400078c10ff */
[-C--:B------:R-:W-:Y:S01]  /*11160*/  @!P1 LEA.HI.X R9, R204, R20.reuse, R237, 0x2, P3 ;  /* 0x00000014cc099211 */ /* 0x080fe200018f14ed */
[----:B------:R2:W-:Y:S01]  /*11170*/  @!P2 ST.E.64 desc[UR40][R6.64], R102 ;  /* 0x000000660600a985 */ /* 0x0005e2000c101b28 */
[----:B------:R-:W-:Y:S02]  /*11180*/  ISETP.GE.AND P3, PT, R200, UR4, PT ;  /* 0x00000004c8007c0c */ /* 0x000fe4000bf66270 */
[----:B------:R-:W-:Y:S01]  /*11190*/  @!P0 LEA.HI.X R11, R203, R20, R236, 0x2, P6 ;  /* 0x00000014cb0b8211 */ /* 0x000fe200030f14ec */
[----:B------:R3:W-:Y:S01]  /*111a0*/  @!P1 ST.E.64 desc[UR40][R8.64], R106 ;  /* 0x0000006a08009985 */ /* 0x0007e2000c101b28 */
[-C--:B0-----:R-:W-:Y:S02]  /*111b0*/  @!P5 LEA R4, P1, R202, R24.reuse, 0x2 ;  /* 0x00000018ca04d211 */ /* 0x081fe400078210ff */
[----:B----4-:R-:W-:Y:S01]  /*111c0*/  @!P4 LEA R12, P2, R201, R24, 0x2 ;  /* 0x00000018c90cc211 */ /* 0x010fe200078410ff */
[----:B------:R-:W-:Y:S01]  /*111d0*/  @!P0 ST.E.64 desc[UR40][R10.64], R110 ;  /* 0x0000006e0a008985 */ /* 0x000fe2000c101b28 */
[----:B------:R-:W-:-:S02]  /*111e0*/  ISETP.GE.AND P0, PT, R199, UR4, PT ;  /* 0x00000004c7007c0c */ /* 0x000fc4000bf06270 */
[----:B------:R-:W-:Y:S02]  /*111f0*/  @!P5 LEA.HI.X R5, R202, R20, R235, 0x2, P1 ;  /* 0x00000014ca05d211 */ /* 0x000fe400008f14eb */
[----:B------:R-:W-:Y:S02]  /*11200*/  ISETP.GE.AND P1, PT, R198, UR4, PT ;  /* 0x00000004c6007c0c */ /* 0x000fe4000bf26270 */
[C---:B-1----:R-:W-:Y:S01]  /*11210*/  @!P3 LEA R14, P6, R200.reuse, R24, 0x2 ;  /* 0x00000018c80eb211 */ /* 0x042fe200078c10ff */
[----:B------:R0:W-:Y:S01]  /*11220*/  @!P5 ST.E.64 desc[UR40][R4.64], R114 ;  /* 0x000000720400d985 */ /* 0x0001e2000c101b28 */
[-C--:B------:R-:W-:Y:S02]  /*11230*/  @!P4 LEA.HI.X R13, R201, R20.reuse, R234, 0x2, P2 ;  /* 0x00000014c90dc211 */ /* 0x080fe400010f14ea */
[----:B------:R-:W-:Y:S02]  /*11240*/  @!P3 LEA.HI.X R15, R200, R20, R233, 0x2, P6 ;  /* 0x00000014c80fb211 */ /* 0x000fe400030f14e9 */
[----:B------:R-:W-:Y:S01]  /*11250*/  ISETP.GE.AND P2, PT, R195, UR4, PT ;  /* 0x00000004c3007c0c */ /* 0x000fe2000bf46270 */
[----:B------:R1:W-:Y:S01]  /*11260*/  @!P4 ST.E.64 desc[UR40][R12.64], R118 ;  /* 0x000000760c00c985 */ /* 0x0003e2000c101b28 */
[----:B------:R-:W-:-:S02]  /*11270*/  ISETP.GE.AND P4, PT, R197, UR4, PT ;  /* 0x00000004c5007c0c */ /* 0x000fc4000bf86270 */
[C---:B--2---:R-:W-:Y:S01]  /*11280*/  @!P0 LEA R6, P5, R199.reuse, R24, 0x2 ;  /* 0x00000018c7068211 */ /* 0x044fe200078a10ff */
[----:B------:R2:W-:Y:S01]  /*11290*/  @!P3 ST.E.64 desc[UR40][R14.64], R122 ;  /* 0x0000007a0e00b985 */ /* 0x0005e2000c101b28 */
[----:B------:R-:W-:Y:S02]  /*112a0*/  ISETP.GE.AND P3, PT, R196, UR4, PT ;  /* 0x00000004c4007c0c */ /* 0x000fe4000bf66270 */
[----:B------:R-:W-:Y:S02]  /*112b0*/  @!P0 LEA.HI.X R7, R199, R20, R232, 0x2, P5 ;  /* 0x00000014c7078211 */ /* 0x000fe400028f14e8 */
[----:B------:R-:W-:Y:S02]  /*112c0*/  ISETP.GE.AND P5, PT, R194, UR4, PT ;  /* 0x00000004c2007c0c */ /* 0x000fe4000bfa6270 */
[-C--:B---3--:R-:W-:Y:S01]  /*112d0*/  @!P1 LEA R8, P6, R198, R24.reuse, 0x2 ;  /* 0x00000018c6089211 */ /* 0x088fe200078c10ff */
[----:B------:R3:W-:Y:S02]  /*112e0*/  @!P0 ST.E.64 desc[UR40][R6.64], R126 ;  /* 0x0000007e06008985 */ /* 0x0007e4000c101b28 */
[----:B0-----:R-:W-:-:S02]  /*112f0*/  @!P4 LEA R4, P0, R197, R24, 0x2 ;  /* 0x00000018c504c211 */ /* 0x001fc400078010ff */
[----:B------:R-:W-:Y:S02]  /*11300*/  @!P1 LEA.HI.X R9, R198, R20, R231, 0x2, P6 ;  /* 0x00000014c6099211 */ /* 0x000fe400030f14e7 */
[----:B------:R-:W-:Y:S02]  /*11310*/  @!P3 LEA R10, P6, R196, R24, 0x2 ;  /* 0x00000018c40ab211 */ /* 0x000fe400078c10ff */
[----:B------:R-:W-:Y:S01]  /*11320*/  @!P4 LEA.HI.X R5, R197, R20, R230, 0x2, P0 ;  /* 0x00000014c505c211 */ /* 0x000fe200000f14e6 */
[----:B------:R3:W-:Y:S01]  /*11330*/  @!P1 ST.E.64 desc[UR40][R8.64], R130 ;  /* 0x0000008208009985 */ /* 0x0007e2000c101b28 */
[-C--:B-1----:R-:W-:Y:S02]  /*11340*/  @!P2 LEA R12, P1, R195, R24.reuse, 0x2 ;  /* 0x00000018c30ca211 */ /* 0x082fe400078210ff */
[----:B--2---:R-:W-:Y:S01]  /*11350*/  @!P5 LEA R14, P0, R194, R24, 0x2 ;  /* 0x00000018c20ed211 */ /* 0x004fe200078010ff */
        /* <DEDUP_REMOVED lines=9> */
[----:B---3--:R-:W-:-:S04]  /*113f0*/  LEA R4, P0, R193, R24, 0x2 ;  /* 0x00000018c1047211 */ /* 0x008fc800078010ff */
[----:B------:R-:W-:-:S05]  /*11400*/  LEA.HI.X R5, R193, R20, R226, 0x2, P0 ;  /* 0x00000014c1057211 */ /* 0x000fca00000f14e2 */
[----:B------:R0:W-:Y:S01]  /*11410*/  ST.E.64 desc[UR40][R4.64], R150 ;  /* 0x0000009604007985 */ /* 0x0001e2000c101b28 */
[----:B------:R-:W-:Y:S05]  /*11420*/  BRA `(.L_x_5354) ;  /* 0x0000000c00f87947 */ /* 0x000fea0003800000 */
.L_x_5348:
        /* <DEDUP_REMOVED lines=9> */
[----:B------:R-:W-:Y:S01]  /*114c0*/  UISETP.NE.U32.AND UP1, UPT, UR10, URZ, UPT ;  /* 0x0000003f0a00728c */ /* 0x000fe2000bf25070 */
[----:B------:R-:W-:Y:S02]  /*114d0*/  ULDC UR4, c[0x0][0xa88] ;  /* 0x0002a20000047ab9 */ /* 0x000fe40000000800 */
[----:B------:R-:W2:Y:S01]  /*114e0*/  @P1 LDG.E R9, desc[UR40][R4.64] ;  /* 0x0000002804091981 */ /* 0x000ea2000c1e1900 */
[----:B------:R-:W-:Y:S01]  /*114f0*/  UISETP.NE.AND.EX UP1, UPT, UR11, URZ, UPT, UP1 ;  /* 0x0000003f0b00728c */ /* 0x000fe2000bf25310 */
[----:B------:R-:W-:-:S05]  /*11500*/  IMAD.U32 R0, RZ, RZ, UR4 ;  /* 0x00000004ff007e24 */ /* 0x000fca000f8e00ff */
[----:B------:R-:W-:-:S05]  /*11510*/  PLOP3.LUT P2, PT, PT, PT, UP1, 0x80, 0x0 ;  /* 0x000000000000781c */ /* 0x000fca0003f4f018 */
[----:B------:R-:W-:Y:S02]  /*11520*/  @UP1 ULDC.64 UR10, c[0x0][0xc08] ;  /* 0x00030200000a1ab9 */ /* 0x000fe40000000a00 */
[----:B------:R-:W-:-:S06]  /*11530*/  @UP1 UIMAD.WIDE UR10, UR43, 0x4, UR10 ;  /* 0x000000042b0a18a5 */ /* 0x000fcc000f8e020a */
[----:B------:R-:W-:Y:S02]  /*11540*/  IMAD.U32 R6, RZ, RZ, UR10 ;  /* 0x0000000aff067e24 */ /* 0x000fe4000f8e00ff */
[----:B------:R-:W-:-:S05]  /*11550*/  IMAD.U32 R7, RZ, RZ, UR11 ;  /* 0x0000000bff077e24 */ /* 0x000fca000f8e00ff */
[----:B------:R0:W5:Y:S01]  /*11560*/  @P2 LDG.E R0, desc[UR40][R6.64] ;  /* 0x0000002806002981 */ /* 0x000162000c1e1900 */
[----:B------:R-:W-:Y:S01]  /*11570*/  UISETP.NE.AND UP1, UPT, UR9, URZ, UPT ;  /* 0x0000003f0900728c */ /* 0x000fe2000bf25270 */
[----:B------:R-:W-:Y:S01]  /*11580*/  UMOV UR4, URZ ;  /* 0x0000003f00047c82 */ /* 0x000fe20008000000 */
[----:B------:R-:W1:Y:S09]  /*11590*/  S2R R8, SR_TID.X ;  /* 0x0000000000087919 */ /* 0x000e720000002100 */
[----:B------:R-:W-:Y:S01]  /*115a0*/  @!UP1 ULDC UR9, c[0x0][0xad4] ;  /* 0x0002b50000099ab9 */ /* 0x000fe20000000800 */
[----:B-1----:R-:W-:-:S05]  /*115b0*/  VIADD R3, R8, 0xffffff80 ;  /* 0xffffff8008037836 */ /* 0x002fca0000000000 */
[----:B------:R-:W-:Y:S02]  /*115c0*/  ISETP.GT.AND P0, PT, R3, 0x3f, PT ;  /* 0x0000003f0300780c */ /* 0x000fe40003f04270 */
[----:B--2---:R-:W-:Y:S01]  /*115d0*/  @P1 R2UR UR4, R9 ;  /* 0x00000000090412ca */ /* 0x004fe200000e0000 */
[----:B0-----:R-:W-:-:S14]  /*115e0*/  @P2 BRA `(.L_x_5357) ;  /* 0x0000000000102947 */ /* 0x001fdc0003800000 */
[----:B------:R-:W-:Y:S05]  /*115f0*/  @!P1 BRA `(.L_x_5357) ;  /* 0x00000000000c9947 */ /* 0x000fea0003800000 */
[----:B------:R-:W2:Y:S04]  /*11600*/  LDG.E R3, desc[UR40][R4.64] ;  /* 0x0000002804037981 */ /* 0x000ea8000c1e1900 */
[----:B-----5:R-:W2:Y:S02]  /*11610*/  LDG.E R0, desc[UR40][R4.64+0x4] ;  /* 0x0000042804007981 */ /* 0x020ea4000c1e1900 */
[----:B--2---:R-:W-:-:S07]  /*11620*/  IMAD.IADD R0, R0, 0x1, -R3 ;  /* 0x0000000100007824 */ /* 0x004fce00078e0a03 */
.L_x_5357:
[----:B------:R-:W-:Y:S01]  /*11630*/  USHF.R.S32.HI UR16, URZ, 0x1f, UR43 ;  /* 0x0000001f3f107899 */ /* 0x000fe2000801142b */
[----:B------:R-:W-:Y:S01]  /*11640*/  BSSY B1, `(.L_x_5358) ;  /* 0x000003a000017945 */ /* 0x000fe20003800000 */
[----:B------:R-:W-:Y:S02]  /*11650*/  USHF.R.S32.HI UR24, URZ, 0x1f, UR4 ;  /* 0x0000001f3f187899 */ /* 0x000fe40008011404 */
[----:B------:R-:W-:Y:S02]  /*11660*/  USEL UR8, UR43, URZ, !UP0 ;  /* 0x0000003f2b087287 */ /* 0x000fe4000c000000 */
[----:B------:R-:W-:Y:S01]  /*11670*/  USEL UR16, UR16, URZ, !UP0 ;  /* 0x0000003f10107287 */ /* 0x000fe2000c000000 */
[----:B------:R-:W-:Y:S11]  /*11680*/  @P0 BRA `(.L_x_5359) ;  /* 0x0000000000d40947 */ /* 0x000ff60003800000 */
[----:B------:R-:W0:Y:S01]  /*11690*/  LDC R9, c[0x0][0xbe8] ;  /* 0x0002fa00ff097b82 */ /* 0x000e220000000800 */
[----:B------:R-:W-:-:S05]  /*116a0*/  IMAD.U32 R5, RZ, RZ, UR42 ;  /* 0x0000002aff057e24 */ /* 0x000fca000f8e00ff */
[----:B------:R-:W-:Y:S01]  /*116b0*/  IADD3 R6, R5, -0x80, R8 ;  /* 0xffffff8005067810 */ /* 0x000fe20007ffe008 */
[----:B0----5:R-:W-:-:S05]  /*116c0*/  IMAD R3, R0, R9, RZ ;  /* 0x0000000900037224 */ /* 0x021fca00078e02ff */
[----:B------:R-:W-:-:S13]  /*116d0*/  ISETP.GE.AND P0, PT, R6, R3, PT ;  /* 0x000000030600720c */ /* 0x000fda0003f06270 */
[----:B------:R-:W-:Y:S05]  /*116e0*/  @P0 BRA `(.L_x_5359) ;  /* 0x0000000000bc0947 */ /* 0x000fea0003800000 */
[----:B------:R-:W-:Y:S01]  /*116f0*/  ISETP.NE.AND P0, PT, R9, 0x1, PT ;  /* 0x000000010900780c */ /* 0x000fe20003f05270 */
[----:B------:R-:W-:Y:S01]  /*11700*/  UISETP.GT.AND UP0, UPT, UR9, 0x1, UPT ;  /* 0x000000010900788c */ /* 0x000fe2000bf04270 */
[----:B------:R-:W-:Y:S01]  /*11710*/  UMOV UR20, 0x9b8 ;  /* 0x000009b800147882 */ /* 0x000fe20000000000 */
[----:B------:R-:W-:Y:S02]  /*11720*/  ULOP3.LUT UR17, UR45, 0xff, URZ, 0xc0, !UPT ;  /* 0x000000ff2d117892 */ /* 0x000fe4000f8ec03f */
[----:B------:R-:W-:Y:S02]  /*11730*/  USEL UR20, UR20, 0x978, UP0 ;  /* 0x0000097814147887 */ /* 0x000fe40008000000 */
[----:B------:R-:W-:-:S06]  /*11740*/  USEL UR17, UR17, URZ, UP0 ;  /* 0x0000003f11117287 */ /* 0x000fcc0008000000 */
[----:B------:R-:W0:Y:S04]  /*11750*/  @P0 LDC R3, c[0x0][0xbec] ;  /* 0x0002fb00ff030b82 */ /* 0x000e280000000800 */
[----:B------:R-:W-:Y:S01]  /*11760*/  ULDC.64 UR14, c[0x0][UR20+0x220] ;  /* 0x00008800140e7abb */ /* 0x000fe20008000a00 */
[----:B------:R-:W-:Y:S01]  /*11770*/  ULDC.64 UR12, c[0x0][UR20+0x218] ;  /* 0x00008600140c7abb */ /* 0x000fe20008000a00 */
[----:B------:R-:W-:Y:S02]  /*11780*/  ULDC.64 UR18, c[0x0][UR20+0x228] ;  /* 0x00008a0014127abb */ /* 0x000fe40008000a00 */
[----:B------:R-:W1:Y:S01]  /*11790*/  @P0 LDC R5, c[0x0][0xbf0] ;  /* 0x0002fc00ff050b82 */ /* 0x000e620000000800 */
[----:B------:R-:W-:Y:S02]  /*117a0*/  UIMAD UR15, UR15, UR8, URZ ;  /* 0x000000080f0f72a4 */ /* 0x000fe4000f8e023f */
[----:B------:R-:W-:-:S02]  /*117b0*/  UIMAD.WIDE.U32 UR10, UR12, UR44, URZ ;  /* 0x0000002c0c0a72a5 */ /* 0x000fc4000f8e003f */
[----:B------:R-:W-:Y:S02]  /*117c0*/  UIMAD UR21, UR13, UR44, URZ ;  /* 0x0000002c0d1572a4 */ /* 0x000fe4000f8e023f */
[----:B------:R-:W-:Y:S02]  /*117d0*/  UIMAD.WIDE.U32 UR22, UR18, UR17, URZ ;  /* 0x00000011121672a5 */ /* 0x000fe4000f8e003f */
[----:B------:R-:W-:Y:S02]  /*117e0*/  UIMAD.WIDE.U32 UR12, UR14, UR8, URZ ;  /* 0x000000080e0c72a5 */ /* 0x000fe4000f8e003f */
[----:B------:R-:W-:Y:S02]  /*117f0*/  UIMAD UR17, UR19, UR17, URZ ;  /* 0x00000011131172a4 */ /* 0x000fe4000f8e023f */
[----:B------:R-:W-:Y:S02]  /*11800*/  UIMAD UR15, UR14, UR16, UR15 ;  /* 0x000000100e0f72a4 */ /* 0x000fe4000f8e020f */
[----:B------:R-:W-:Y:S01]  /*11810*/  UIADD3 UR10, UP1, UP2, UR12, UR10, UR4 ;  /* 0x0000000a0c0a7290 */ /* 0x000fe2000fa3e004 */
[----:B0-----:R-:W-:Y:S01]  /*11820*/  @P0 IMAD.HI.U32 R4, R6, R3, RZ ;  /* 0x0000000306040227 */ /* 0x001fe200078e00ff */
[----:B------:R-:W-:-:S02]  /*11830*/  UIADD3 UR17, UR23, UR17, URZ ;  /* 0x0000001117117290 */ /* 0x000fc4000fffe03f */
[----:B------:R-:W-:Y:S01]  /*11840*/  UIADD3 UR21, UR11, UR21, URZ ;  /* 0x000000150b157290 */ /* 0x000fe2000fffe03f */
[----:B------:R-:W-:Y:S01]  /*11850*/  IMAD.MOV.U32 R3, RZ, RZ, R6 ;  /* 0x000000ffff037224 */ /* 0x000fe200078e0006 */
[----:B------:R-:W-:Y:S02]  /*11860*/  UIADD3 UR12, UR13, UR15, URZ ;  /* 0x0000000f0d0c7290 */ /* 0x000fe4000fffe03f */
[----:B------:R-:W-:Y:S01]  /*11870*/  IMAD.U32 R8, RZ, RZ, UR17 ;  /* 0x00000011ff087e24 */ /* 0x000fe2000f8e00ff */
[----:B-1----:R-:W-:Y:S01]  /*11880*/  @P0 SHF.R.U32.HI R3, RZ, R5, R4 ;  /* 0x00000005ff030219 */ /* 0x002fe20000011604 */
[----:B------:R-:W-:Y:S01]  /*11890*/  IMAD.U32 R4, RZ, RZ, UR22 ;  /* 0x00000016ff047e24 */ /* 0x000fe2000f8e00ff */
[----:B------:R-:W-:Y:S01]  /*118a0*/  UIADD3.X UR12, UR12, UR21, UR24, UP1, UP2 ;  /* 0x000000150c0c7290 */ /* 0x000fe20008fe4418 */
[----:B------:R-:W-:Y:S01]  /*118b0*/  IMAD.U32 R5, RZ, RZ, UR23 ;  /* 0x00000017ff057e24 */ /* 0x000fe2000f8e00ff */
[--C-:B------:R-:W-:Y:S01]  /*118c0*/  SHF.R.S32.HI R5, RZ, 0x1f, R3.reuse ;  /* 0x0000001fff057819 */ /* 0x100fe20000011403 */
[----:B------:R-:W-:Y:S01]  /*118d0*/  IMAD.MOV R7, RZ, RZ, -R3 ;  /* 0x000000ffff077224 */ /* 0x000fe200078e0a03 */
[----:B------:R-:W-:Y:S01]  /*118e0*/  IADD3 R4, P0, P1, R3, UR10, R4 ;  /* 0x0000000a03047c10 */ /* 0x000fe2000f91e004 */
[----:B------:R-:W-:-:S02]  /*118f0*/  ULDC.64 UR10, c[0x0][UR20+0x210] ;  /* 0x00008400140a7abb */ /* 0x000fc40008000a00 */
[----:B------:R-:W-:Y:S01]  /*11900*/  IMAD R7, R9, R7, R6 ;  /* 0x0000000709077224 */ /* 0x000fe200078e0206 */
[----:B------:R-:W-:Y:S01]  /*11910*/  IADD3.X R5, R5, UR12, R8, P0, P1 ;  /* 0x0000000c05057c10 */ /* 0x000fe200087e2408 */
[----:B------:R-:W-:Y:S01]  /*11920*/  ULDC.64 UR12, c[0x0][0xba8] ;  /* 0x0002ea00000c7ab9 */ /* 0x000fe20000000a00 */
[----:B------:R-:W-:Y:S01]  /*11930*/  @!UP0 ULDC UR12, c[0x0][0xb50] ;  /* 0x0002d400000c8ab9 */ /* 0x000fe20000000800 */
[C---:B------:R-:W-:Y:S01]  /*11940*/  IMAD R6, R7.reuse, UR11, RZ ;  /* 0x0000000b07067c24 */ /* 0x040fe2000f8e02ff */
[----:B------:R-:W-:Y:S01]  /*11950*/  SHF.R.S32.HI R3, RZ, 0x1f, R7 ;  /* 0x0000001fff037819 */ /* 0x000fe20000011407 */
        /* <DEDUP_REMOVED lines=8> */
.L_x_5359:
[----:B------:R-:W-:Y:S05]  /*119e0*/  BSYNC B1 ;  /* 0x0000000000017941 */ /* 0x000fea0003800000 */
.L_x_5358:
[----:B------:R-:W-:-:S06]  /*119f0*/  UISETP.GT.AND UP0, UPT, UR9, 0x1, UPT ;  /* 0x000000010900788c */ /* 0x000fcc000bf04270 */
[----:B------:R-:W-:-:S13]  /*11a00*/  PLOP3.LUT P0, PT, PT, PT, UP0, 0x80, 0x0 ;  /* 0x000000000000781c */ /* 0x000fda0003f0f008 */
[----:B------:R-:W-:Y:S05]  /*11a10*/  @P0 BRA `(.L_x_5354) ;  /* 0x00000008007c0947 */ /* 0x000fea0003800000 */
[----:B------:R-:W1:Y:S01]  /*11a20*/  LDC R11, c[0x0][0xbe8] ;  /* 0x0002fa00ff0b7b82 */ /* 0x000e620000000800 */
[----:B------:R-:W-:Y:S01]  /*11a30*/  ULDC UR14, c[0x0][0xac8] ;  /* 0x0002b200000e7ab9 */ /* 0x000fe20000000800 */
[----:B------:R-:W-:Y:S01]  /*11a40*/  ULDC.64 UR12, c[0x0][0xaa0] ;  /* 0x0002a800000c7ab9 */ /* 0x000fe20000000a00 */
[----:B------:R-:W-:Y:S01]  /*11a50*/  ISETP.GE.AND P1, PT, R192, UR14, PT ;  /* 0x0000000ec0007c0c */ /* 0x000fe2000bf26270 */
[----:B------:R-:W-:Y:S01]  /*11a60*/  UIMAD UR9, UR24, UR12, URZ ;  /* 0x0000000c180972a4 */ /* 0x000fe2000f8e023f */
[C---:B------:R-:W-:Y:S01]  /*11a70*/  ISETP.GE.AND P2, PT, R185.reuse, UR14, PT ;  /* 0x0000000eb9007c0c */ /* 0x040fe2000bf46270 */
[----:B------:R-:W-:Y:S01]  /*11a80*/  UIMAD.WIDE.U32 UR10, UR4, UR12, URZ ;  /* 0x0000000c040a72a5 */ /* 0x000fe2000f8e003f */
[----:B------:R-:W-:Y:S01]  /*11a90*/  SEL R4, RZ, 0xffffffff, P1 ;  /* 0xffffffffff047807 */ /* 0x000fe20000800000 */
[----:B------:R-:W-:Y:S01]  /*11aa0*/  UIMAD UR9, UR4, UR13, UR9 ;  /* 0x0000000d040972a4 */ /* 0x000fe2000f8e0209 */
[----:B0-----:R-:W-:Y:S01]  /*11ab0*/  SEL R3, RZ, 0x1, P2 ;  /* 0x00000001ff037807 */ /* 0x001fe20001000000 */
[C---:B------:R-:W-:Y:S01]  /*11ac0*/  VIADD R35, R185.reuse, 0x80 ;  /* 0x00000080b9237836 */ /* 0x040fe20000000000 */
[----:B------:R-:W-:Y:S01]  /*11ad0*/  ULDC.64 UR12, c[0x0][0xae8] ;  /* 0x0002ba00000c7ab9 */ /* 0x000fe20000000a00 */
[----:B------:R-:W-:Y:S01]  /*11ae0*/  IMAD.SHL.U32 R4, R4, 0x2, RZ ;  /* 0x0000000204047824 */ /* 0x000fe200078e00ff */
[----:B------:R-:W-:Y:S01]  /*11af0*/  UIADD3 UR11, UR11, UR9, URZ ;  /* 0x000000090b0b7290 */ /* 0x000fe2000fffe03f */
[----:B------:R-:W-:Y:S01]  /*11b00*/  VIADD R31, R185, 0xc0 ;  /* 0x000000c0b91f7836 */ /* 0x000fe20000000000 */
[----:B------:R-:W-:Y:S01]  /*11b10*/  ISETP.GE.AND P1, PT, R35, UR14, PT ;  /* 0x0000000e23007c0c */ /* 0x000fe2000bf26270 */
[----:B------:R-:W-:Y:S01]  /*11b20*/  VIADD R29, R185, 0x100 ;  /* 0x00000100b91d7836 */ /* 0x000fe20000000000 */
[----:B------:R-:W-:Y:S01]  /*11b30*/  LOP3.LUT R6, R4, 0x2, R3, 0xe2, !PT ;  /* 0x0000000204067812 */ /* 0x000fe200078ee203 */
[----:B------:R-:W-:Y:S01]  /*11b40*/  IMAD R3, R187, 0x20, R224 ;  /* 0x00000020bb037824 */ /* 0x000fe200078e02e0 */
[----:B------:R-:W-:Y:S01]  /*11b50*/  UIMAD.WIDE.U32 UR10, UR44, UR12, UR10 ;  /* 0x0000000c2c0a72a5 */ /* 0x000fe2000f8e000a */
[----:B------:R-:W-:Y:S01]  /*11b60*/  VIADD R33, R185, 0x140 ;  /* 0x00000140b9217836 */ /* 0x000fe20000000000 */
[----:B------:R-:W-:Y:S01]  /*11b70*/  BSSY B1, `(.L_x_5360) ;  /* 0x0000065000017945 */ /* 0x000fe20003800000 */
[----:B------:R-:W-:Y:S01]  /*11b80*/  VIADD R8, R3, UR42 ;  /* 0x0000002a03087c36 */ /* 0x000fe20008000000 */
[----:B------:R-:W-:Y:S01]  /*11b90*/  SEL R3, RZ, 0xffffffff, P1 ;  /* 0xffffffffff037807 */ /* 0x000fe20000800000 */
[----:B------:R-:W-:Y:S01]  /*11ba0*/  UIMAD UR11, UR44, UR13, UR11 ;  /* 0x0000000d2c0b72a4 */ /* 0x000fe2000f8e020b */
[----:B-1----:R-:W-:Y:S01]  /*11bb0*/  ISETP.NE.AND P0, PT, R11, 0x1, PT ;  /* 0x000000010b00780c */ /* 0x002fe20003f05270 */
[----:B------:R-:W-:Y:S01]  /*11bc0*/  VIADD R37, R185, 0x180 ;  /* 0x00000180b9257836 */ /* 0x000fe20000000000 */
[----:B------:R-:W-:Y:S01]  /*11bd0*/  ISETP.GE.AND P1, PT, R31, UR14, PT ;  /* 0x0000000e1f007c0c */ /* 0x000fe2000bf26270 */
[----:B------:R-:W-:Y:S01]  /*11be0*/  ULDC.64 UR12, c[0x0][0xaf0] ;  /* 0x0002bc00000c7ab9 */ /* 0x000fe20000000a00 */
[----:B------:R-:W-:Y:S01]  /*11bf0*/  IMAD.SHL.U32 R9, R3, 0x4, RZ ;  /* 0x0000000403097824 */ /* 0x000fe200078e00ff */
[----:B------:R-:W-:Y:S01]  /*11c00*/  UIMAD UR16, UR16, UR12, URZ ;  /* 0x0000000c101072a4 */ /* 0x000fe2000f8e023f */
[----:B------:R-:W-:Y:S01]  /*11c10*/  IMAD.MOV.U32 R3, RZ, RZ, R8 ;  /* 0x000000ffff037224 */ /* 0x000fe200078e0008 */
[----:B------:R-:W-:Y:S01]  /*11c20*/  SHF.R.S32.HI R30, RZ, 0x1f, R29 ;  /* 0x0000001fff1e7819 */ /* 0x000fe2000001141d */
[----:B-----5:R-:W-:Y:S01]  /*11c30*/  IMAD R25, R0, R11, RZ ;  /* 0x0000000b00197224 */ /* 0x020fe200078e02ff */
[----:B------:R-:W-:Y:S01]  /*11c40*/  UIMAD UR4, UR8, UR13, UR16 ;  /* 0x0000000d080472a4 */ /* 0x000fe2000f8e0210 */
[----:B------:R-:W-:Y:S01]  /*11c50*/  LOP3.LUT R6, R9, 0x4, R6, 0xe2, !PT ;  /* 0x0000000409067812 */ /* 0x000fe200078ee206 */
[----:B------:R-:W-:Y:S01]  /*11c60*/  UIMAD.WIDE.U32 UR8, UR8, UR12, UR10 ;  /* 0x0000000c080872a5 */ /* 0x000fe2000f8e000a */
[----:B------:R-:W-:Y:S01]  /*11c70*/  VIADD R26, R224, UR42 ;  /* 0x0000002ae01a7c36 */ /* 0x000fe20008000000 */
[----:B------:R-:W0:Y:S01]  /*11c80*/  @P0 LDC R5, c[0x0][0xbec] ;  /* 0x0002fb00ff050b82 */ /* 0x000e220000000800 */
[----:B------:R-:W-:Y:S01]  /*11c90*/  VIADD R27, R185, 0x1c0 ;  /* 0x000001c0b91b7836 */ /* 0x000fe20000000000 */
[----:B------:R-:W-:Y:S01]  /*11ca0*/  UIADD3 UR4, UR9, UR4, URZ ;  /* 0x0000000409047290 */ /* 0x000fe2000fffe03f */
[----:B------:R-:W-:-:S02]  /*11cb0*/  SHF.R.S32.HI R32, RZ, 0x1f, R31 ;  /* 0x0000001fff207819 */ /* 0x000fc4000001141f */
[----:B------:R-:W-:Y:S02]  /*11cc0*/  SHF.R.S32.HI R34, RZ, 0x1f, R37 ;  /* 0x0000001fff227819 */ /* 0x000fe40000011425 */
[----:B------:R-:W-:Y:S01]  /*11cd0*/  SHF.R.S32.HI R28, RZ, 0x1f, R27 ;  /* 0x0000001fff1c7819 */ /* 0x000fe2000001141b */
[----:B------:R-:W1:Y:S01]  /*11ce0*/  @P0 LDC R7, c[0x0][0xbf0] ;  /* 0x0002fc00ff070b82 */ /* 0x000e620000000800 */
[----:B------:R-:W-:Y:S02]  /*11cf0*/  SHF.R.S32.HI R36, RZ, 0x1f, R33 ;  /* 0x0000001fff247819 */ /* 0x000fe40000011421 */
[----:B------:R-:W-:Y:S02]  /*11d00*/  SHF.R.S32.HI R38, RZ, 0x1f, R35 ;  /* 0x0000001fff267819 */ /* 0x000fe40000011423 */
[----:B------:R-:W-:Y:S01]  /*11d10*/  SHF.R.S32.HI R39, RZ, 0x1f, R192 ;  /* 0x0000001fff277819 */ /* 0x000fe200000114c0 */
[----:B0-----:R-:W-:Y:S01]  /*11d20*/  @P0 IMAD.HI.U32 R4, R8, R5, RZ ;  /* 0x0000000508040227 */ /* 0x001fe200078e00ff */
[----:B------:R-:W-:-:S02]  /*11d30*/  SEL R5, RZ, 0xffffffff, P1 ;  /* 0xffffffffff057807 */ /* 0x000fc40000800000 */
[----:B------:R-:W-:-:S04]  /*11d40*/  ISETP.GE.AND P1, PT, R27, UR14, PT ;  /* 0x0000000e1b007c0c */ /* 0x000fc8000bf26270 */
[----:B------:R-:W-:Y:S02]  /*11d50*/  SEL R0, RZ, 0x80, P1 ;  /* 0x00000080ff007807 */ /* 0x000fe40000800000 */
[----:B-1----:R-:W-:Y:S01]  /*11d60*/  @P0 SHF.R.U32.HI R3, RZ, R7, R4 ;  /* 0x00000007ff030219 */ /* 0x002fe20000011604 */
[----:B------:R-:W-:Y:S01]  /*11d70*/  IMAD.SHL.U32 R7, R5, 0x8, RZ ;  /* 0x0000000805077824 */ /* 0x000fe200078e00ff */
[----:B------:R-:W-:Y:S01]  /*11d80*/  ISETP.GE.AND P0, PT, R29, UR14, PT ;  /* 0x0000000e1d007c0c */ /* 0x000fe2000bf06270 */
[----:B------:R-:W-:Y:S02]  /*11d90*/  IMAD.U32 R4, RZ, RZ, UR8 ;  /* 0x00000008ff047e24 */ /* 0x000fe4000f8e00ff */
[----:B------:R-:W-:Y:S01]  /*11da0*/  IMAD.U32 R5, RZ, RZ, UR9 ;  /* 0x00000009ff057e24 */ /* 0x000fe2000f8e00ff */
[----:B------:R-:W-:Y:S01]  /*11db0*/  LOP3.LUT R10, R7, 0x8, R6, 0xe2, !PT ;  /* 0x00000008070a7812 */ /* 0x000fe200078ee206 */
[--C-:B------:R-:W-:Y:S01]  /*11dc0*/  IMAD.MOV R7, RZ, RZ, -R3.reuse ;  /* 0x000000ffff077224 */ /* 0x100fe200078e0a03 */
[----:B------:R-:W-:Y:S01]  /*11dd0*/  SHF.R.S32.HI R6, RZ, 0x1f, R3 ;  /* 0x0000001fff067819 */ /* 0x000fe20000011403 */
[----:B------:R-:W-:Y:S01]  /*11de0*/  ULDC.64 UR8, c[0x0][0xae0] ;  /* 0x0002b80000087ab9 */ /* 0x000fe20000000a00 */
[----:B------:R-:W-:Y:S01]  /*11df0*/  SEL R9, RZ, 0xffffffff, P0 ;  /* 0xffffffffff097807 */ /* 0x000fe20000000000 */
[----:B------:R-:W-:Y:S01]  /*11e00*/  IMAD.U32 R5, RZ, RZ, UR4 ;  /* 0x00000004ff057e24 */ /* 0x000fe2000f8e00ff */
[----:B------:R-:W-:Y:S01]  /*11e10*/  ISETP.GE.AND P0, PT, R33, UR14, PT ;  /* 0x0000000e21007c0c */ /* 0x000fe2000bf06270 */
[----:B------:R-:W-:-:S02]  /*11e20*/  IMAD R6, R6, UR8, RZ ;  /* 0x0000000806067c24 */ /* 0x000fc4000f8e02ff */
[----:B------:R-:W-:Y:S01]  /*11e30*/  IMAD R7, R11, R7, R8 ;  /* 0x000000070b077224 */ /* 0x000fe200078e0208 */
[----:B------:R-:W-:Y:S01]  /*11e40*/  SEL R8, RZ, 0xffffffff, P0 ;  /* 0xffffffffff087807 */ /* 0x000fe20000000000 */
[----:B------:R-:W-:Y:S01]  /*11e50*/  IMAD.SHL.U32 R13, R9, 0x10, RZ ;  /* 0x00000010090d7824 */ /* 0x000fe200078e00ff */
[----:B------:R-:W-:Y:S01]  /*11e60*/  ISETP.GE.AND P0, PT, R37, UR14, PT ;  /* 0x0000000e25007c0c */ /* 0x000fe2000bf06270 */
[C---:B------:R-:W-:Y:S02]  /*11e70*/  IMAD R9, R3.reuse, UR9, R6 ;  /* 0x0000000903097c24 */ /* 0x040fe4000f8e0206 */
[----:B------:R-:W-:Y:S01]  /*11e80*/  IMAD.WIDE.U32 R4, R3, UR8, R4 ;  /* 0x0000000803047c25 */ /* 0x000fe2000f8e0004 */
[----:B------:R-:W-:Y:S01]  /*11e90*/  SHF.R.S32.HI R3, RZ, 0x1f, R7 ;  /* 0x0000001fff037819 */ /* 0x000fe20000011407 */
[----:B------:R-:W-:Y:S01]  /*11ea0*/  ULDC.64 UR8, c[0x0][0xad8] ;  /* 0x0002b60000087ab9 */ /* 0x000fe20000000a00 */
[----:B------:R-:W-:Y:S01]  /*11eb0*/  LOP3.LUT R10, R13, 0x10, R10, 0xe2, !PT ;  /* 0x000000100d0a7812 */ /* 0x000fe200078ee20a */
[----:B------:R-:W-:-:S02]  /*11ec0*/  IMAD.IADD R5, R5, 0x1, R9 ;  /* 0x0000000105057824 */ /* 0x000fc400078e0209 */
[----:B------:R-:W-:Y:S02]  /*11ed0*/  IMAD R6, R3, UR8, RZ ;  /* 0x0000000803067c24 */ /* 0x000fe4000f8e02ff */
[----:B------:R-:W-:-:S04]  /*11ee0*/  IMAD.WIDE.U32 R4, R7, UR8, R4 ;  /* 0x0000000807047c25 */ /* 0x000fc8000f8e0004 */
[----:B------:R-:W-:Y:S01]  /*11ef0*/  IMAD R3, R7, UR9, R6 ;  /* 0x0000000907037c24 */ /* 0x000fe2000f8e0206 */
[----:B------:R-:W-:Y:S01]  /*11f00*/  ULDC.64 UR8, c[0x0][0xa80] ;  /* 0x0002a00000087ab9 */ /* 0x000fe20000000a00 */
[----:B------:R-:W-:Y:S01]  /*11f10*/  SEL R7, RZ, 0x40, P0 ;  /* 0x00000040ff077807 */ /* 0x000fe20000000000 */
[----:B------:R-:W-:Y:S01]  /*11f20*/  IMAD.SHL.U32 R9, R8, 0x20, RZ ;  /* 0x0000002008097824 */ /* 0x000fe200078e00ff */
[----:B------:R-:W-:Y:S01]  /*11f30*/  LEA R20, P0, R4, UR8, 0x1 ;  /* 0x0000000804147c11 */ /* 0x000fe2000f8008ff */
[----:B------:R-:W-:-:S03]  /*11f40*/  IMAD.IADD R3, R5, 0x1, R3 ;  /* 0x0000000105037824 */ /* 0x000fc600078e0203 */
[----:B------:R-:W-:Y:S01]  /*11f50*/  LOP3.LUT R10, R9, 0x20, R10, 0xe2, !PT ;  /* 0x00000020090a7812 */ /* 0x000fe200078ee20a */
[----:B------:R0:W1:Y:S01]  /*11f60*/  SHFL.IDX PT, R6, R20, RZ, 0x181f ;  /* 0x00181fff14067589 */ /* 0x00006200000e0000 */
[----:B------:R-:W-:Y:S02]  /*11f70*/  LEA.HI.X R3, R4, UR9, R3, 0x1, P0 ;  /* 0x0000000904037c11 */ /* 0x000fe400080f0c03 */
[----:B------:R-:W-:Y:S02]  /*11f80*/  ISETP.GE.AND P0, PT, R26, R25, PT ;  /* 0x000000191a00720c */ /* 0x000fe40003f06270 */
[----:B------:R-:W-:Y:S02]  /*11f90*/  LOP3.LUT R21, R10, R7, RZ, 0xfc, !PT ;  /* 0x000000070a157212 */ /* 0x000fe400078efcff */
[----:B------:R0:W2:Y:S02]  /*11fa0*/  SHFL.IDX PT, R7, R3, RZ, 0x181f ;  /* 0x00181fff03077589 */ /* 0x0000a400000e0000 */
        /* <DEDUP_REMOVED lines=33> */
.L_x_5361:
[----:B------:R-:W-:Y:S05]  /*121c0*/  BSYNC B1 ;  /* 0x0000000000017941 */ /* 0x000fea0003800000 */
.L_x_5360:
        /* <DEDUP_REMOVED lines=9> */
[----:B------:R-:W-:-:S05]  /*12260*/  ISETP.GE.AND P2, PT, R29, UR14, PT ;  /* 0x0000000e1d007c0c */ /* 0x000fca000bf46270 */
[----:B-1-3--:R-:W-:Y:S02]  /*12270*/  @!P1 IMAD.WIDE R4, R185, 0x2, R6 ;  /* 0x00000002b9049825 */ /* 0x00afe400078e0206 */
        /* <DEDUP_REMOVED lines=25> */
.L_x_5354:
[----:B------:R-:W-:Y:S05]  /*12410*/  BSYNC B0 ;  /* 0x0000000000007941 */ /* 0x000fea0003800000 */
.L_x_5347:
[----:B------:R-:W-:Y:S02]  /*12420*/  ULDC UR4, c[0x0][0xc3c] ;  /* 0x00030f0000047ab9 */ /* 0x000fe40000000800 */
[----:B------:R-:W-:-:S06]  /*12430*/  UISETP.GE.AND UP0, UPT, UR6, UR4, UPT ;  /* 0x000000040600728c */ /* 0x000fcc000bf06270 */
[----:B------:R-:W-:-:S13]  /*12440*/  PLOP3.LUT P0, PT, PT, PT, UP0, 0x80, 0x0 ;  /* 0x000000000000781c */ /* 0x000fda0003f0f008 */
[----:B------:R-:W-:Y:S05]  /*12450*/  @!P0 BRA `(.L_x_5362) ;  /* 0xfffffeec00cc8947 */ /* 0x000fea000383ffff */
[----:B------:R-:W-:Y:S05]  /*12460*/  EXIT ;  /* 0x000000000000794d */ /* 0x000fea0003800000 */
.L_x_5248:
        /* <DEDUP_REMOVED lines=18> */
.L_x_5363:
        /* <DEDUP_REMOVED lines=43> */
.L_x_5367:
        /* <DEDUP_REMOVED lines=39> */
.L_x_5365:
        /* <DEDUP_REMOVED lines=12> */
.L_x_5368:
[----:B---34-:R-:W-:Y:S01]  /*12b70*/  IMAD R2, R3, UR5, R10 ;  /* 0x0000000503027c24 */ /* 0x018fe2000f8e020a */
[----:B-1----:R-:W-:Y:S01]  /*12b80*/  ISETP.NE.AND P0, PT, R8, 0x1, PT ;  /* 0x000000010800780c */ /* 0x002fe20003f05270 */
[----:B------:R-:W-:-:S03]  /*12b90*/  VIADD R14, R9, UR4 ;  /* 0x00000004090e7c36 */ /* 0x000fc60008000000 */
[----:B------:R1:W-:Y:S01]  /*12ba0*/  STL [R1], R2 ;  /* 0x0000000201007387 */ /* 0x0003e20000100800 */
[----:B------:R-:W-:-:S03]  /*12bb0*/  IADD3 R5, -R2, UR6, RZ ;  /* 0x0000000602057c10 */ /* 0x000fc6000fffe1ff */
[----:B------:R1:W-:Y:S05]  /*12bc0*/  STL [R1+0xc], R14 ;  /* 0x00000c0e01007387 */ /* 0x0003ea0000100800 */
[----:B------:R-:W-:Y:S05]  /*12bd0*/  @!P0 BRA `(.L_x_5369) ;  /* 0x0000000000e08947 */ /* 0x000fea0003800000 */
[----:B0-2---:R-:W-:Y:S02]  /*12be0*/  IABS R7, R4 ;  /* 0x0000000400077213 */ /* 0x005fe40000000000 */
[----:B------:R-:W-:Y:S02]  /*12bf0*/  IABS R9, R8 ;  /* 0x0000000800097213 */ /* 0x000fe40000000000 */
[----:B------:R-:W0:Y:S08]  /*12c00*/  I2F.RP R10, R7 ;  /* 0x00000007000a7306 */ /* 0x000e300000209400 */
[----:B------:R-:W2:Y:S08]  /*12c10*/  I2F.RP R11, R9 ;  /* 0x00000009000b7306 */ /* 0x000eb00000209400 */
[----:B0-----:R-:W1:Y:S08]  /*12c20*/  MUFU.RCP R10, R10 ;  /* 0x0000000a000a7308 */ /* 0x001e700000001000 */
[----:B--2---:R-:W-:Y:S01]  /*12c30*/  MUFU.RCP R11, R11 ;  /* 0x0000000b000b7308 */ /* 0x004fe20000001000 */
[----:B-1----:R-:W-:Y:S01]  /*12c40*/  VIADD R2, R10, 0xffffffe ;  /* 0x0ffffffe0a027836 */ /* 0x002fe20000000000 */
[----:B------:R-:W-:-:S06]  /*12c50*/  IABS R10, R4 ;  /* 0x00000004000a7213 */ /* 0x000fcc0000000000 */
[----:B------:R0:W1:Y:S02]  /*12c60*/  F2I.FTZ.U32.TRUNC.NTZ R3, R2 ;  /* 0x0000000200037305 */ /* 0x000064000021f000 */
[----:B0-----:R-:W-:Y:S02]  /*12c70*/  IMAD.MOV.U32 R2, RZ, RZ, RZ ;  /* 0x000000ffff027224 */ /* 0x001fe400078e00ff */
[----:B-1----:R-:W-:-:S04]  /*12c80*/  IMAD.MOV R12, RZ, RZ, -R3 ;  /* 0x000000ffff0c7224 */ /* 0x002fc800078e0a03 */
[----:B------:R-:W-:-:S04]  /*12c90*/  IMAD R13, R12, R7, RZ ;  /* 0x000000070c0d7224 */ /* 0x000fc800078e02ff */
[----:B------:R-:W-:Y:S01]  /*12ca0*/  IMAD.HI.U32 R3, R3, R13, R2 ;  /* 0x0000000d03037227 */ /* 0x000fe200078e0002 */
[----:B------:R-:W-:-:S03]  /*12cb0*/  IABS R2, R5 ;  /* 0x0000000500027213 */ /* 0x000fc60000000000 */
[----:B------:R-:W-:Y:S02]  /*12cc0*/  IMAD.MOV R13, RZ, RZ, -R10 ;  /* 0x000000ffff0d7224 */ /* 0x000fe400078e0a0a */
[----:B------:R-:W-:-:S04]  /*12cd0*/  IMAD.HI.U32 R10, R3, R2, RZ ;  /* 0x00000002030a7227 */ /* 0x000fc800078e00ff */
[----:B------:R-:W-:Y:S02]  /*12ce0*/  IMAD R2, R10, R13, R2 ;  /* 0x0000000d0a027224 */ /* 0x000fe400078e0202 */
[----:B------:R-:W-:-:S03]  /*12cf0*/  VIADD R3, R11, 0xffffffe ;  /* 0x0ffffffe0b037836 */ /* 0x000fc60000000000 */
[----:B------:R-:W-:-:S03]  /*12d00*/  ISETP.GT.U32.AND P1, PT, R7, R2, PT ;  /* 0x000000020700720c */ /* 0x000fc60003f24070 */
[----:B------:R-:W0:Y:S10]  /*12d10*/  F2I.FTZ.U32.TRUNC.NTZ R3, R3 ;  /* 0x0000000300037305 */ /* 0x000e34000021f000 */
[----:B------:R-:W-:-:S02]  /*12d20*/  @!P1 IMAD.IADD R2, R2, 0x1, -R7 ;  /* 0x0000000102029824 */ /* 0x000fc400078e0a07 */
[----:B------:R-:W-:Y:S01]  /*12d30*/  @!P1 VIADD R10, R10, 0x1 ;  /* 0x000000010a0a9836 */ /* 0x000fe20000000000 */
[----:B------:R-:W-:Y:S02]  /*12d40*/  ISETP.NE.AND P1, PT, R4, RZ, PT ;  /* 0x000000ff0400720c */ /* 0x000fe40003f25270 */
[----:B------:R-:W-:Y:S01]  /*12d50*/  ISETP.GE.U32.AND P0, PT, R2, R7, PT ;  /* 0x000000070200720c */ /* 0x000fe20003f06070 */
[----:B0-----:R-:W-:-:S04]  /*12d60*/  IMAD.MOV R2, RZ, RZ, -R3 ;  /* 0x000000ffff027224 */ /* 0x001fc800078e0a03 */
[----:B------:R-:W-:Y:S02]  /*12d70*/  IMAD R7, R2, R9, RZ ;  /* 0x0000000902077224 */ /* 0x000fe400078e02ff */
[----:B------:R-:W-:-:S04]  /*12d80*/  IMAD.MOV.U32 R2, RZ, RZ, RZ ;  /* 0x000000ffff027224 */ /* 0x000fc800078e00ff */
        /* <DEDUP_REMOVED lines=29> */
.L_x_5369:
        /* <DEDUP_REMOVED lines=61> */
.L_x_5370:
[----:B01----:R-:W-:-:S05]  /*13330*/  LOP3.LUT R3, RZ, R2, RZ, 0x33, !PT ;  /* 0x00000002ff037212 */ /* 0x003fca00078e33ff */
[----:B------:R-:W-:-:S05]  /*13340*/  IMAD.IADD R2, R4, 0x1, R3 ;  /* 0x0000000104027824 */ /* 0x000fca00078e0203 */
[----:B------:R1:W-:Y:S01]  /*13350*/  STL [R1+0x4], R2 ;  /* 0x0000040201007387 */ /* 0x0003e20000100800 */
[----:B------:R-:W-:Y:S05]  /*13360*/  BRA `(.L_x_5371) ;  /* 0x0000000000107947 */ /* 0x000fea0003800000 */
.L_x_5366:
[----:B------:R-:W-:Y:S01]  /*13370*/  IMAD.U32 R2, RZ, RZ, UR6 ;  /* 0x00000006ff027e24 */ /* 0x000fe2000f8e00ff */
[----:B------:R0:W-:Y:S04]  /*13380*/  STL [R1+0x4], RZ ;  /* 0x000004ff01007387 */ /* 0x0001e80000100800 */
[----:B------:R0:W-:Y:S04]  /*13390*/  STL [R1+0x8], RZ ;  /* 0x000008ff01007387 */ /* 0x0001e80000100800 */
[----:B------:R0:W-:Y:S02]  /*133a0*/  STL [R1], R2 ;  /* 0x0000000201007387 */ /* 0x0001e40000100800 */
.L_x_5371:
        /* <DEDUP_REMOVED lines=10> */
.L_x_5364:
        /* <DEDUP_REMOVED lines=8> */
[----:B------:R-:W2:Y:S01]  /*134d0*/  S2UR UR5, SR_CgaCtaId ;  /* 0x00000000000579c3 */ /* 0x000ea20000008800 */
[C---:B---3--:R-:W-:Y:S01]  /*134e0*/  IMAD.SHL.U32 R0, R6.reuse, 0x8, RZ ;  /* 0x0000000806007824 */ /* 0x048fe200078e00ff */
[----:B------:R-:W-:Y:S01]  /*134f0*/  LOP3.LUT R4, R6, 0x7f, RZ, 0xc0, !PT ;  /* 0x0000007f06047812 */ /* 0x000fe200078ec0ff */
[----:B------:R-:W-:Y:S01]  /*13500*/  UMOV UR4, 0x400 ;  /* 0x0000040000047882 */ /* 0x000fe20000000000 */
[----:B------:R-:W-:Y:S01]  /*13510*/  BSSY B8, `(.L_x_5372) ;  /* 0x00006a2000087945 */ /* 0x000fe20003800000 */
[----:B------:R-:W-:Y:S01]  /*13520*/  ULDC UR37, c[0x0][0xc] ;  /* 0x0000030000257ab9 */ /* 0x000fe20000000800 */
[----:B------:R-:W-:Y:S01]  /*13530*/  LOP3.LUT R3, R0, 0x1f8, RZ, 0xc0, !PT ;  /* 0x000001f800037812 */ /* 0x000fe200078ec0ff */
[----:B01----:R-:W-:Y:S01]  /*13540*/  IMAD.SHL.U32 R2, R4, 0x8, RZ ;  /* 0x0000000804027824 */ /* 0x003fe200078e00ff */
[----:B------:R-:W-:Y:S01]  /*13550*/  ULDC.64 UR38, c[0x0][0x198] ;  /* 0x0000660000267ab9 */ /* 0x000fe20000000a00 */
[----:B------:R-:W-:Y:S01]  /*13560*/  IMAD.MOV.U32 R0, RZ, RZ, 0x1 ;  /* 0x00000001ff007424 */ /* 0x000fe200078e00ff */
[----:B------:R-:W-:Y:S01]  /*13570*/  LOP3.LUT R3, R3, 0x38, R6, 0x78, !PT ;  /* 0x0000003803037812 */ /* 0x000fe200078e7806 */
[----:B------:R-:W-:-:S03]  /*13580*/  IMAD.SHL.U32 R6, R6, 0x10, RZ ;  /* 0x0000001006067824 */ /* 0x000fc600078e00ff */
[----:B------:R-:W-:Y:S02]  /*13590*/  LOP3.LUT R2, R3, 0x200, R2, 0xf8, !PT ;  /* 0x0000020003027812 */ /* 0x000fe400078ef802 */
[----:B------:R-:W-:-:S04]  /*135a0*/  SHF.R.U32.HI R3, RZ, 0x3, R4 ;  /* 0x00000003ff037819 */ /* 0x000fc80000011604 */
[----:B------:R-:W-:Y:S01]  /*135b0*/  LOP3.LUT R3, R3, 0x70, R6, 0xf8, !PT ;  /* 0x0000007003037812 */ /* 0x000fe200078ef806 */
[----:B--2---:R-:W-:-:S06]  /*135c0*/  ULEA UR4, UR5, UR4, 0x18 ;  /* 0x0000000405047291 */ /* 0x004fcc000f8ec03f */
[----:B------:R-:W-:-:S04]  /*135d0*/  IMAD.U32 R19, RZ, RZ, UR4 ;  /* 0x00000004ff137e24 */ /* 0x000fc8000f8e00ff */
[----:B------:R-:W-:-:S05]  /*135e0*/  IMAD R2, R2, 0x2, R19 ;  /* 0x0000000202027824 */ /* 0x000fca00078e0213 */
[----:B------:R0:W-:Y:S04]  /*135f0*/  STL [R1+0x54], R2 ;  /* 0x0000540201007387 */ /* 0x0001e80000100800 */
[----:B------:R0:W-:Y:S04]  /*13600*/  STL [R1+0x48], RZ ;  /* 0x000048ff01007387 */ /* 0x0001e80000100800 */
[----:B------:R0:W-:Y:S04]  /*13610*/  STL [R1+0x14], R0 ;  /* 0x0000140001007387 */ /* 0x0001e80000100800 */
[----:B------:R0:W-:Y:S02]  /*13620*/  STL [R1+0x10], RZ ;  /* 0x000010ff01007387 */ /* 0x0001e40000100800 */
.L_x_5500:
[----:B--2---:R-:W2:Y:S01]  /*13630*/  LDL R9, [R1+0xc] ;  /* 0x00000c0001097983 */ /* 0x004ea20000100800 */
[----:B------:R-:W-:Y:S05]  /*13640*/  YIELD ;  /* 0x0000000000007946 */ /* 0x000fea0003800000 */
[----:B------:R-:W-:Y:S01]  /*13650*/  ULDC.64 UR4, c[0x0][0xa28] ;  /* 0x00028a0000047ab9 */ /* 0x000fe20000000a00 */
[----:B0-----:R-:W-:Y:S01]  /*13660*/  IMAD.MOV.U32 R0, RZ, RZ, RZ ;  /* 0x000000ffff007224 */ /* 0x001fe200078e00ff */
[----:B------:R-:W-:Y:S01]  /*13670*/  ISETP.NE.U32.AND P0, PT, RZ, UR4, PT ;  /* 0x00000004ff007c0c */ /* 0x000fe2000bf05070 */
[----:B-1----:R-:W0:Y:S01]  /*13680*/  LDC.64 R4, c[0x0][0xa00] ;  /* 0x00028000ff047b82 */ /* 0x002e220000000a00 */
[----:B------:R-:W-:Y:S01]  /*13690*/  IMAD.MOV.U32 R10, RZ, RZ, RZ ;  /* 0x000000ffff0a7224 */ /* 0x000fe200078e00ff */
[----:B------:R-:W-:Y:S01]  /*136a0*/  ULDC.64 UR6, c[0x0][0xa08] ;  /* 0x0002820000067ab9 */ /* 0x000fe20000000a00 */
[----:B------:R-:W-:Y:S01]  /*136b0*/  ISETP.NE.AND.EX P0, PT, RZ, UR5, PT, P0 ;  /* 0x00000005ff007c0c */ /* 0x000fe2000bf05300 */
[----:B------:R-:W-:-:S12]  /*136c0*/  ULDC.64 UR4, c[0x0][0xa18] ;  /* 0x0002860000047ab9 */ /* 0x000fd80000000a00 */
        /* <DEDUP_REMOVED lines=37> */
.L_x_5373:
        /* <DEDUP_REMOVED lines=12> */
[----:B------:R-:W3:Y:S02]  /*139e0*/  LDC.64 R2, c[0x0][0xa20] ;  /* 0x00028800ff027b82 */ /* 0x000ee40000000a00 */
[----:B---3--:R-:W-:-:S05]  /*139f0*/  IMAD.WIDE R2, R9, 0x4, R2 ;  /* 0x0000000409027825 */ /* 0x008fca00078e0202 */
[----:B------:R3:W5:Y:S01]  /*13a00*/  LDG.E R7, desc[UR40][R2.64] ;  /* 0x0000002802077981 */ /* 0x000762000c1e1900 */
[----:B------:R-:W-:Y:S05]  /*13a10*/  BRA `(.L_x_5375) ;  /* 0x0000000000107947 */ /* 0x000fea0003800000 */
.L_x_5374:
[----:B------:R-:W-:Y:S05]  /*13a20*/  @!P1 BRA `(.L_x_5375) ;  /* 0x00000000000c9947 */ /* 0x000fea0003800000 */
[----:B------:R-:W3:Y:S04]  /*13a30*/  LDG.E R7, desc[UR40][R2.64] ;  /* 0x0000002802077981 */ /* 0x000ee8000c1e1900 */
[----:B------:R-:W3:Y:S02]  /*13a40*/  LDG.E R2, desc[UR40][R2.64+0x4] ;  /* 0x0000042802027981 */ /* 0x000ee4000c1e1900 */
[----:B---3--:R-:W-:-:S07]  /*13a50*/  IMAD.IADD R7, R2, 0x1, -R7 ;  /* 0x0000000102077824 */ /* 0x008fce00078e0a07 */
.L_x_5375:
        /* <DEDUP_REMOVED lines=12> */
[----:B------:R-:W-:-:S05]  /*13b20*/  VIADD R4, R0, 0x3f ;  /* 0x0000003f00047836 */ /* 0x000fca0000000000 */
[----:B------:R-:W-:-:S04]  /*13b30*/  SHF.R.S32.HI R2, RZ, 0x1f, R4 ;  /* 0x0000001fff027819 */ /* 0x000fc80000011404 */
[----:B------:R-:W-:Y:S02]  /*13b40*/  LEA.HI R4, R2, R4, RZ, 0x6 ;  /* 0x0000000402047211 */ /* 0x000fe400078f30ff */
[----:B------:R-:W-:Y:S02]  /*13b50*/  IADD3 R2, R0, 0x1, -R10 ;  /* 0x0000000100027810 */ /* 0x000fe40007ffe80a */
[----:B------:R-:W-:-:S03]  /*13b60*/  SHF.R.S32.HI R9, RZ, 0x6, R4 ;  /* 0x00000006ff097819 */ /* 0x000fc60000011404 */
[----:B------:R-:W-:Y:S02]  /*13b70*/  IMAD.IADD R7, R2, 0x1, R7 ;  /* 0x0000000102077824 */ /* 0x000fe400078e0207 */
[----:B------:R-:W3:Y:S01]  /*13b80*/  LDC.64 R2, c[0x0][0x9e0] ;  /* 0x00027800ff027b82 */ /* 0x000ee20000000a00 */
[----:B------:R2:W-:Y:S01]  /*13b90*/  STL [R1+0x58], R9 ;  /* 0x0000580901007387 */ /* 0x0005e20000100800 */
        /* <DEDUP_REMOVED lines=14> */
.L_x_5378:
[----:B------:R-:W-:-:S13]  /*13c80*/  ISETP.NE.AND P0, PT, R3, 0x1, PT ;  /* 0x000000010300780c */ /* 0x000fda0003f05270 */
[----:B------:R-:W2:Y:S02]  /*13c90*/  @P0 LDC.64 R4, c[0x0][0x9e8] ;  /* 0x00027a00ff040b82 */ /* 0x000ea40000000a00 */
[----:B--2---:R-:W-:-:S05]  /*13ca0*/  @P0 IMAD.HI.U32 R4, R8, R4, RZ ;  /* 0x0000000408040227 */ /* 0x004fca00078e00ff */
[----:B------:R-:W-:-:S07]  /*13cb0*/  @P0 SHF.R.U32.HI R8, RZ, R5, R4 ;  /* 0x00000005ff080219 */ /* 0x000fce0000011604 */
.L_x_5379:
[----:B------:R-:W-:Y:S05]  /*13cc0*/  BSYNC B0 ;  /* 0x0000000000007941 */ /* 0x000fea0003800000 */
.L_x_5377:
[----:B------:R-:W-:-:S05]  /*13cd0*/  IMAD R8, R8, R3, R3 ;  /* 0x0000000308087224 */ /* 0x000fca00078e0203 */
[----:B------:R-:W-:-:S07]  /*13ce0*/  VIMNMX R2, R2, R8, PT ;  /* 0x0000000802027248 */ /* 0x000fce0003fe0100 */
.L_x_5376:
[----:B------:R-:W2:Y:S01]  /*13cf0*/  @P1 LDC R4, c[0x0][0x44c] ;  /* 0x00011300ff041b82 */ /* 0x000ea20000000800 */
[----:B------:R-:W-:Y:S01]  /*13d00*/  IMAD.MOV.U32 R5, RZ, RZ, R11 ;  /* 0x000000ffff057224 */ /* 0x000fe200078e000b */
[----:B------:R-:W-:Y:S01]  /*13d10*/  ULDC UR4, c[0x0][0x9dc] ;  /* 0x0002770000047ab9 */ /* 0x000fe20000000800 */
[----:B------:R-:W-:-:S05]  /*13d20*/  VIADD R2, R2, 0x3f ;  /* 0x0000003f02027836 */ /* 0x000fca0000000000 */
[----:B------:R-:W3:Y:S01]  /*13d30*/  @P1 LDC R7, c[0x0][0x450] ;  /* 0x00011400ff071b82 */ /* 0x000ee20000000800 */
[----:B--2---:R-:W-:-:S05]  /*13d40*/  @P1 IMAD.HI.U32 R4, R11, R4, RZ ;  /* 0x000000040b041227 */ /* 0x004fca00078e00ff */
[----:B---3--:R-:W-:-:S04]  /*13d50*/  @P1 SHF.R.U32.HI R5, RZ, R7, R4 ;  /* 0x00000007ff051219 */ /* 0x008fc80000011604 */
[----:B------:R-:W-:Y:S02]  /*13d60*/  IADD3 R7, R5, R0, -R10 ;  /* 0x0000000005077210 */ /* 0x000fe40007ffe80a */
[----:B------:R-:W-:-:S04]  /*13d70*/  SHF.R.S32.HI R0, RZ, 0x1f, R2 ;  /* 0x0000001fff007819 */ /* 0x000fc80000011402 */
[----:B------:R-:W-:Y:S01]  /*13d80*/  LEA.HI R0, R0, R2, RZ, 0x6 ;  /* 0x0000000200007211 */ /* 0x000fe200078f30ff */
[----:B------:R-:W-:-:S03]  /*13d90*/  VIADD R2, R7, -UR4 ;  /* 0x8000000407027c36 */ /* 0x000fc60008000000 */
[----:B------:R-:W-:-:S04]  /*13da0*/  SHF.R.S32.HI R4, RZ, 0x6, R0 ;  /* 0x00000006ff047819 */ /* 0x000fc80000011400 */
        /* <DEDUP_REMOVED lines=13> */
.L_x_5382:
[----:B------:R-:W-:-:S13]  /*13e80*/  ISETP.NE.AND P0, PT, R3, 0x1, PT ;  /* 0x000000010300780c */ /* 0x000fda0003f05270 */
[----:B--2---:R-:W2:Y:S02]  /*13e90*/  @P0 LDC.64 R4, c[0x0][0x9e8] ;  /* 0x00027a00ff040b82 */ /* 0x004ea40000000a00 */
[----:B--2---:R-:W-:-:S05]  /*13ea0*/  @P0 IMAD.HI.U32 R4, R7, R4, RZ ;  /* 0x0000000407040227 */ /* 0x004fca00078e00ff */
[----:B------:R-:W-:-:S07]  /*13eb0*/  @P0 SHF.R.U32.HI R7, RZ, R5, R4 ;  /* 0x00000005ff070219 */ /* 0x000fce0000011604 */
.L_x_5383:
[----:B------:R-:W-:Y:S05]  /*13ec0*/  BSYNC B0 ;  /* 0x0000000000007941 */ /* 0x000fea0003800000 */
.L_x_5381:
[----:B------:R-:W-:-:S05]  /*13ed0*/  IMAD R3, R7, R3, RZ ;  /* 0x0000000307037224 */ /* 0x000fca00078e02ff */
[----:B------:R-:W-:-:S07]  /*13ee0*/  VIMNMX R2, R2, R3, !PT ;  /* 0x0000000302027248 */ /* 0x000fce0007fe0100 */
.L_x_5380:
[----:B------:R-:W-:Y:S01]  /*13ef0*/  SHF.R.S32.HI R3, RZ, 0x1f, R2 ;  /* 0x0000001fff037819 */ /* 0x000fe20000011402 */
[----:B------:R-:W-:Y:S01]  /*13f00*/  IMAD.MOV.U32 R5, RZ, RZ, RZ ;  /* 0x000000ffff057224 */ /* 0x000fe200078e00ff */
[----:B--2---:R-:W-:Y:S01]  /*13f10*/  SHF.R.U32.HI R4, RZ, 0x10, R6 ;  /* 0x00000010ff047819 */ /* 0x004fe20000011606 */
[----:B------:R-:W-:Y:S01]  /*13f20*/  BSSY B0, `(.L_x_5384) ;  /* 0x0000029000007945 */ /* 0x000fe20003800000 */
[----:B------:R-:W-:Y:S01]  /*13f30*/  LEA.HI R3, R3, R2, RZ, 0x6 ;  /* 0x0000000203037211 */ /* 0x000fe200078f30ff */
[----:B01----:R-:W-:Y:S01]  /*13f40*/  IMAD.MOV.U32 R10, RZ, RZ, R5 ;  /* 0x000000ffff0a7224 */ /* 0x003fe200078e0005 */
[----:B------:R-:W-:Y:S02]  /*13f50*/  ISETP.NE.AND P0, PT, R4, RZ, PT ;  /* 0x000000ff0400720c */ /* 0x000fe40003f05270 */
[----:B------:R-:W-:Y:S02]  /*13f60*/  SHF.R.S32.HI R3, RZ, 0x6, R3 ;  /* 0x00000006ff037819 */ /* 0x000fe40000011403 */
[----:B------:R-:W-:-:S02]  /*13f70*/  LOP3.LUT R8, R6, 0xff, RZ, 0xc0, !PT ;  /* 0x000000ff06087812 */ /* 0x000fc400078ec0ff */
        /* <DEDUP_REMOVED lines=35> */
.L_x_5385:
[----:B------:R-:W-:Y:S05]  /*141b0*/  BSYNC B0 ;  /* 0x0000000000007941 */ /* 0x000fea0003800000 */
.L_x_5384:
        /* <DEDUP_REMOVED lines=15> */
[----:B------:R-:W0:Y:S02]  /*142b0*/  FLO.U32 R0, UR4 ;  /* 0x0000000400007d00 */ /* 0x000e2400080e0000 */
        /* <DEDUP_REMOVED lines=10> */
.L_x_5387:
        /* <DEDUP_REMOVED lines=20> */
.L_x_5390:
[----:B------:R-:W-:Y:S05]  /*144a0*/  BSYNC B6 ;  /* 0x0000000000067941 */ /* 0x000fea0003800000 */
.L_x_5389:
        /* <DEDUP_REMOVED lines=20> */
.L_x_5393:
        /* <DEDUP_REMOVED lines=15> */
.L_x_5392:
[----:B------:R-:W-:Y:S05]  /*146e0*/  BSYNC B6 ;  /* 0x0000000000067941 */ /* 0x000fea0003800000 */
.L_x_5391:
[----:B------:R-:W3:Y:S01]  /*146f0*/  LDL R0, [R1+0xc] ;  /* 0x00000c0001007983 */ /* 0x000ee20000100800 */
[----:B------:R-:W-:Y:S02]  /*14700*/  ULDC.64 UR4, c[0x0][0x9f8] ;  /* 0x00027e0000047ab9 */ /* 0x000fe40000000a00 */
[----:B------:R-:W-:Y:S01]  /*14710*/  ISETP.NE.U32.AND P0, PT, RZ, UR4, PT ;  /* 0x00000004ff007c0c */ /* 0x000fe2000bf05070 */
[----:B------:R-:W4:Y:S03]  /*14720*/  LDL R16, [R1+0x30] ;  /* 0x0000300001107983 */ /* 0x000f260000100800 */
        /* <DEDUP_REMOVED lines=20> */
.L_x_5517:
        /* <DEDUP_REMOVED lines=9> */
.L_x_5520:
        /* <DEDUP_REMOVED lines=9> */
[----:B-1----:R-:W1:Y:S02]  /*14990*/  @P0 LDC.64 R4, c[0x0][0x440] ;  /* 0x00011000ff040b82 */ /* 0x002e640000000a00 */
        /* <DEDUP_REMOVED lines=14> */
.L_x_5397:
[----:B------:R-:W4:Y:S04]  /*14a80*/  LDL R0, [R1+0x10] ;  /* 0x0000100001007983 */ /* 0x000f280000100800 */
[----:B---3--:R-:W3:Y:S01]  /*14a90*/  LDL R2, [R1+0x14] ;  /* 0x0000140001027983 */ /* 0x008ee20000100800 */
[----:B----4-:R-:W-:Y:S01]  /*14aa0*/  IMAD R0, R0, 0x8, R19 ;  /* 0x0000000800007824 */ /* 0x010fe200078e0213 */
[----:B---3--:R-:W-:-:S04]  /*14ab0*/  SHF.L.U32 R2, R2, 0x1f, RZ ;  /* 0x0000001f02027819 */ /* 0x008fc800000006ff */
[----:B------:R-:W3:Y:S02]  /*14ac0*/  SYNCS.PHASECHK.TRANS64.TRYWAIT P0, [R0+URZ+0x28c40], R2 ;  /* 0x028c4002000075a7 */ /* 0x000ee4000800017f */
[----:B---3--:R-:W-:Y:S05]  /*14ad0*/  @!P0 BRA `(.L_x_5398) ;  /* 0x0000005c00548947 */ /* 0x008fea0003800000 */
.L_x_5521:
        /* <DEDUP_REMOVED lines=11> */
.L_x_5399:
[----:B------:R-:W4:Y:S04]  /*14b90*/  LDL R3, [R1+0x10] ;  /* 0x0000100001037983 */ /* 0x000f280000100800 */
[----:B-1----:R-:W2:Y:S04]  /*14ba0*/  LDL R4, [R1+0x20] ;  /* 0x0000200001047983 */ /* 0x002ea80000100800 */
        /* <DEDUP_REMOVED lines=21> */
.L_x_5395:
[----:B------:R-:W3:Y:S01]  /*14d00*/  LDL.LU R3, [R1+0x3c] ;  /* 0x00003c0001037983 */ /* 0x000ee20000300800 */
[----:B------:R-:W-:Y:S05]  /*14d10*/  WARPSYNC.ALL ;  /* 0x0000000000007948 */ /* 0x000fea0003800000 */
[----:B------:R-:W-:Y:S01]  /*14d20*/  ULDC.64 UR4, c[0x0][0x298] ;  /* 0x0000a60000047ab9 */ /* 0x000fe20000000a00 */
[----:B------:R-:W-:Y:S01]  /*14d30*/  BSSY B6, `(.L_x_5400) ;  /* 0x000001c000067945 */ /* 0x000fe20003800000 */
[----:B------:R-:W-:Y:S01]  /*14d40*/  BAR.SYNC.DEFER_BLOCKING 0x8, 0x100 ;  /* 0x0204000000007b1d */ /* 0x000fe20000010000 */
[----:B---3--:R-:W-:Y:S01]  /*14d50*/  SHF.R.S32.HI R0, RZ, 0x1f, R3 ;  /* 0x0000001fff007819 */ /* 0x008fe20000011403 */
[----:B-1----:R-:W-:-:S04]  /*14d60*/  IMAD.WIDE.U32 R4, R3, UR4, RZ ;  /* 0x0000000403047c25 */ /* 0x002fc8000f8e00ff */
        /* <DEDUP_REMOVED lines=24> */
.L_x_5401:
[----:B------:R-:W-:Y:S05]  /*14ef0*/  BSYNC B6 ;  /* 0x0000000000067941 */ /* 0x000fea0003800000 */
.L_x_5400:
[----:B-1----:R-:W3:Y:S01]  /*14f00*/  LDL.LU R0, [R1+0x3c] ;  /* 0x00003c0001007983 */ /* 0x002ee20000300800 */
[----:B------:R-:W-:Y:S01]  /*14f10*/  ULDC.64 UR6, c[0x0][0xa00] ;  /* 0x0002800000067ab9 */ /* 0x000fe20000000a00 */
[----:B------:R-:W-:Y:S01]  /*14f20*/  ULDC.64 UR4, c[0x0][0x2d8] ;  /* 0x0000b60000047ab9 */ /* 0x000fe20000000a00 */
[----:B0-----:R-:W0:Y:S01]  /*14f30*/  LDC R7, c[0x0][0x448] ;  /* 0x00011200ff077b82 */ /* 0x001e220000000800 */
[----:B------:R-:W3:Y:S04]  /*14f40*/  LDL.LU.64 R2, [R1+0x40] ;  /* 0x0000400001027983 */ /* 0x000ee80000300a00 */
[----:B------:R-:W4:Y:S04]  /*14f50*/  LDL R5, [R1+0xc] ;  /* 0x00000c0001057983 */ /* 0x000f280000100800 */
[----:B------:R-:W2:Y:S01]  /*14f60*/  LDL R12, [R1+0x24] ;  /* 0x00002400010c7983 */ /* 0x000ea20000100800 */
[----:B------:R-:W-:Y:S01]  /*14f70*/  ISETP.NE.U32.AND P0, PT, RZ, UR6, PT ;  /* 0x00000006ff007c0c */ /* 0x000fe2000bf05070 */
[----:B------:R-:W-:-:S03]  /*14f80*/  ULDC UR6, c[0x0][0x2b8] ;  /* 0x0000ae0000067ab9 */ /* 0x000fc60000000800 */
[----:B------:R-:W-:Y:S01]  /*14f90*/  ISETP.NE.AND.EX P0, PT, RZ, UR7, PT, P0 ;  /* 0x00000007ff007c0c */ /* 0x000fe2000bf05300 */
[----:B------:R-:W1:Y:S02]  /*14fa0*/  S2R R8, SR_TID.X ;  /* 0x0000000000087919 */ /* 0x000e640000002100 */
[----:B-1----:R-:W-:Y:S02]  /*14fb0*/  IMAD.SHL.U32 R8, R8, 0x10, RZ ;  /* 0x0000001008087824 */ /* 0x002fe400078e00ff */
[----:B---3--:R-:W-:Y:S01]  /*14fc0*/  IMAD.MOV.U32 R3, RZ, RZ, R0 ;  /* 0x000000ffff037224 */ /* 0x008fe200078e0000 */
[----:B----4-:R-:W-:-:S04]  /*14fd0*/  SHF.R.S32.HI R0, RZ, 0x1f, R5 ;  /* 0x0000001fff007819 */ /* 0x010fc80000011405 */
[----:B------:R-:W-:Y:S02]  /*14fe0*/  SEL R4, R0, RZ, !P0 ;  /* 0x000000ff00047207 */ /* 0x000fe40004000000 */
[----:B------:R-:W-:Y:S02]  /*14ff0*/  SEL R0, R5, RZ, !P0 ;  /* 0x000000ff05007207 */ /* 0x000fe40004000000 */
[----:B------:R-:W1:Y:S01]  /*15000*/  S2R R5, SR_TID.X ;  /* 0x0000000000057919 */ /* 0x000e620000002100 */
[----:B------:R-:W-:-:S04]  /*15010*/  IMAD.WIDE.U32 R2, R17, UR4, R2 ;  /* 0x0000000411027c25 */ /* 0x000fc8000f8e0002 */
[----:B------:R-:W-:Y:S01]  /*15020*/  IMAD R3, R17, UR5, R3 ;  /* 0x0000000511037c24 */ /* 0x000fe2000f8e0203 */
[----:B------:R-:W-:Y:S02]  /*15030*/  ULDC.64 UR4, c[0x0][0x2e0] ;  /* 0x0000b80000047ab9 */ /* 0x000fe40000000a00 */
[----:B------:R-:W-:Y:S02]  /*15040*/  IMAD R4, R4, UR4, RZ ;  /* 0x0000000404047c24 */ /* 0x000fe4000f8e02ff */
[----:B------:R-:W-:-:S04]  /*15050*/  IMAD.WIDE.U32 R2, R0, UR4, R2 ;  /* 0x0000000400027c25 */ /* 0x000fc8000f8e0002 */
[----:B------:R-:W-:Y:S01]  /*15060*/  IMAD R0, R0, UR5, R4 ;  /* 0x0000000500007c24 */ /* 0x000fe2000f8e0204 */
[----:B0-----:R-:W-:Y:S01]  /*15070*/  ISETP.NE.AND P0, PT, R7, 0x1, PT ;  /* 0x000000010700780c */ /* 0x001fe20003f05270 */
[----:B------:R-:W0:Y:S01]  /*15080*/  S2R R9, SR_TID.X ;  /* 0x0000000000097919 */ /* 0x000e220000002100 */
[----:B------:R-:W-:-:S11]  /*15090*/  ULDC.64 UR4, c[0x0][0x2d0] ;  /* 0x0000b40000047ab9 */ /* 0x000fd60000000a00 */
[----:B------:R-:W3:Y:S01]  /*150a0*/  @P0 LDC R6, c[0x0][0x450] ;  /* 0x00011400ff060b82 */ /* 0x000ee20000000800 */
[----:B-1----:R-:W-:-:S04]  /*150b0*/  LOP3.LUT R5, R5, 0x7f, RZ, 0xc0, !PT ;  /* 0x0000007f05057812 */ /* 0x002fc800078ec0ff */
[----:B------:R-:W-:-:S04]  /*150c0*/  SHF.R.U32.HI R5, RZ, 0x3, R5 ;  /* 0x00000003ff057819 */ /* 0x000fc80000011605 */
[----:B------:R-:W-:Y:S02]  /*150d0*/  LOP3.LUT R8, R5, 0x70, R8, 0xf8, !PT ;  /* 0x0000007005087812 */ /* 0x000fe400078ef808 */
[----:B------:R-:W1:Y:S03]  /*150e0*/  @P0 LDC R5, c[0x0][0x44c] ;  /* 0x00011300ff050b82 */ /* 0x000e660000000800 */
[----:B--2---:R-:W-:Y:S02]  /*150f0*/  IMAD.IADD R4, R8, 0x1, R12 ;  /* 0x0000000108047824 */ /* 0x004fe400078e020c */
[----:B------:R2:W5:Y:S01]  /*15100*/  LDL R8, [R1+0x54] ;  /* 0x0000540001087983 */ /* 0x0005620000100800 */
[----:B------:R-:W-:Y:S02]  /*15110*/  IMAD.IADD R3, R3, 0x1, R0 ;  /* 0x0000000103037824 */ /* 0x000fe400078e0200 */
[----:B------:R-:W-:Y:S01]  /*15120*/  IMAD.MOV.U32 R0, RZ, RZ, R4 ;  /* 0x000000ffff007224 */ /* 0x000fe200078e0004 */
[----:B------:R-:W4:Y:S01]  /*15130*/  S2R R10, SR_TID.X ;  /* 0x00000000000a7919 */ /* 0x000f220000002100 */
[----:B-1----:R-:W-:-:S05]  /*15140*/  @P0 IMAD.HI.U32 R5, R4, R5, RZ ;  /* 0x0000000504050227 */ /* 0x002fca00078e00ff */
        /* <DEDUP_REMOVED lines=10> */
[----:B0-----:R-:W-:-:S04]  /*151f0*/  IMAD.SHL.U32 R9, R9, 0x8, RZ ;  /* 0x0000000809097824 */ /* 0x001fc800078e00ff */
[----:B------:R-:W-:Y:S02]  /*15200*/  IMAD R0, R0, UR4, RZ ;  /* 0x0000000400007c24 */ /* 0x000fe4000f8e02ff */
[----:B------:R-:W-:-:S04]  /*15210*/  IMAD.WIDE.U32 R2, R4, UR4, R2 ;  /* 0x0000000404027c25 */ /* 0x000fc8000f8e0002 */
[----:B------:R-:W-:Y:S01]  /*15220*/  IMAD R0, R4, UR5, R0 ;  /* 0x0000000504007c24 */ /* 0x000fe2000f8e0200 */
[----:B------:R-:W-:Y:S01]  /*15230*/  ULDC.64 UR4, c[0x0][0x280] ;  /* 0x0000a00000047ab9 */ /* 0x000fe20000000a00 */
[----:B------:R-:W-:Y:S02]  /*15240*/  LOP3.LUT R9, R9, 0x38, RZ, 0xc0, !PT ;  /* 0x0000003809097812 */ /* 0x000fe400078ec0ff */
[----:B------:R-:W-:Y:S01]  /*15250*/  IMAD.IADD R0, R3, 0x1, R0 ;  /* 0x0000000103007824 */ /* 0x000fe200078e0200 */
[----:B------:R-:W-:Y:S01]  /*15260*/  LEA R4, P1, R2, UR4, 0x1 ;  /* 0x0000000402047c11 */ /* 0x000fe2000f8208ff */
[----:B------:R-:W-:Y:S01]  /*15270*/  UMOV UR4, 0xffffffff ;  /* 0xffffffff00047882 */ /* 0x000fe20000000000 */
[----:B----4-:R-:W-:Y:S02]  /*15280*/  LOP3.LUT R10, R10, 0x7f, RZ, 0xc0, !PT ;  /* 0x0000007f0a0a7812 */ /* 0x010fe400078ec0ff */
[----:B------:R-:W-:Y:S02]  /*15290*/  ISETP.GE.AND P0, PT, R9, UR6, PT ;  /* 0x0000000609007c0c */ /* 0x000fe4000bf06270 */
[----:B------:R-:W-:-:S02]  /*152a0*/  LEA.HI.X R0, R2, UR5, R0, 0x1, P1 ;  /* 0x0000000502007c11 */ /* 0x000fc400088f0c00 */
[----:B------:R-:W-:Y:S01]  /*152b0*/  SHF.R.U32.HI R10, RZ, 0x3, R10 ;  /* 0x00000003ff0a7819 */ /* 0x000fe2000001160a */
[----:B--2---:R-:W-:Y:S08]  /*152c0*/  BRA.DIV UR4, `(.L_x_5402) ;  /* 0x00000056046c7947 */ /* 0x004ff0000b800000 */
[----:B------:R-:W2:Y:S04]  /*152d0*/  LDL.LU R6, [R1+0x28] ;  /* 0x0000280001067983 */ /* 0x000ea80000300800 */
[----:B------:R-:W3:Y:S01]  /*152e0*/  LDL.LU R5, [R1+0x24] ;  /* 0x0000240001057983 */ /* 0x000ee20000300800 */
        /* <DEDUP_REMOVED lines=24> */
[----:B------:R-:W-:Y:S04]  /*15470*/  SHFL.IDX PT, R4, R4, 0x3, 0x181f ;  /* 0x00781f0004047f89 */ /* 0x000fe800000e0000 */
[----:B0-----:R-:W0:Y:S04]  /*15480*/  SHFL.IDX PT, R6, R0, 0x2, 0x181f ;  /* 0x00581f0000067f89 */ /* 0x001e2800000e0000 */
[----:B------:R-:W2:Y:S01]  /*15490*/  SHFL.IDX PT, R0, R0, 0x3, 0x181f ;  /* 0x00781f0000007f89 */ /* 0x000ea200000e0000 */
[----:B-1----:R-:W-:-:S05]  /*154a0*/  @!P1 LEA R5, P2, R9, R5, 0x1 ;  /* 0x0000000509059211 */ /* 0x002fca00078408ff */
[----:B0-----:R-:W-:-:S04]  /*154b0*/  @!P1 IMAD.X R6, RZ, RZ, R6, P2 ;  /* 0x000000ffff069224 */ /* 0x001fc800010e0606 */
[----:B------:R-:W-:Y:S02]  /*154c0*/  @!P1 IMAD.MOV.U32 R7, RZ, RZ, R6 ;  /* 0x000000ffff079224 */ /* 0x000fe400078e0006 */
[----:B------:R-:W-:-:S05]  /*154d0*/  @!P1 IMAD.MOV.U32 R6, RZ, RZ, R5 ;  /* 0x000000ffff069224 */ /* 0x000fca00078e0005 */
[----:B--2---:R0:W-:Y:S02]  /*154e0*/  @!P1 LDGSTS.E.BYPASS.LTC128B.128 [R8+0x21400], desc[UR40][R6.64], !P0 ;  /* 0x2140000006089fae */ /* 0x0041e4000c101d68 */
.L_x_5530:
[----:B------:R-:W-:-:S05]  /*154f0*/  VIADD R3, R3, 0x30 ;  /* 0x0000003003037836 */ /* 0x000fca0000000000 */
[----:B------:R-:W-:-:S13]  /*15500*/  ISETP.GE.AND P1, PT, R3, R2, PT ;  /* 0x000000020300720c */ /* 0x000fda0003f26270 */
[----:B------:R-:W-:-:S05]  /*15510*/  @!P1 LEA R2, P2, R9, R4, 0x1 ;  /* 0x0000000409029211 */ /* 0x000fca00078408ff */
[----:B------:R-:W-:-:S05]  /*15520*/  @!P1 IMAD.X R3, RZ, RZ, R0, P2 ;  /* 0x000000ffff039224 */ /* 0x000fca00010e0600 */
[----:B------:R-:W-:Y:S01]  /*15530*/  @!PT LDS RZ, [RZ] ;  /* 0x00000000fffff984 */ /* 0x000fe20000000800 */
[----:B------:R-:W-:Y:S01]  /*15540*/  @!PT LDS RZ, [RZ] ;  /* 0x00000000fffff984 */ /* 0x000fe20000000800 */
[----:B------:R-:W-:Y:S01]  /*15550*/  @!PT LDS RZ, [RZ] ;  /* 0x00000000fffff984 */ /* 0x000fe20000000800 */
[----:B------:R1:W-:Y:S01]  /*15560*/  @!P1 LDGSTS.E.BYPASS.LTC128B.128 [R8+0x21c00], desc[UR40][R2.64], !P0 ;  /* 0x21c0000002089fae */ /* 0x0003e2000c101d68 */
[----:B------:R-:W-:Y:S01]  /*15570*/  PLOP3.LUT P0, PT, PT, PT, PT, 0x80, 0x0 ;  /* 0x000000000000781c */ /* 0x000fe20003f0f070 */
[----:B------:R-:W-:-:S12]  /*15580*/  NOP ;  /* 0x0000000000007918 */ /* 0x000fd80000000000 */
.L_x_5403:
[----:B------:R-:W-:Y:S02]  /*15590*/  PLOP3.LUT P1, PT, P1, P0, PT, 0xa2, 0x0 ;  /* 0x000000000000781c */ /* 0x000fe40000f21472 */
[----:B------:R-:W-:-:S08]  /*155a0*/  @P0 R2UR P1, UR4, R19 ;  /* 0x00000000130402ca */ /* 0x000fd00000020000 */
[----:B------:R-:W-:-:S05]  /*155b0*/  @P0 PLOP3.LUT P0, PT, P1, PT, PT, 0x80, 0x0 ;  /* 0x000000000000081c */ /* 0x000fca0000f0f070 */
[----:B------:R-:W-:Y:S01]  /*155c0*/  @!P1 SYNCS.ARRIVE.TRANS64.RED.A0T1 RZ, [UR4+0x28c00], RZ ;  /* 0x028c00ffffff99a7 */ /* 0x000fe20008200404 */
[----:B------:R-:W-:Y:S07]  /*155d0*/  @!P1 ARRIVES.LDGSTSBAR.64.TRANSCNT [UR4+0x28c00] ;  /* 0x028c0000ff0099b0 */ /* 0x000fee0008000a84 */
[----:B------:R-:W-:Y:S05]  /*155e0*/  @P0 BRA.U.ANY `(.L_x_5403) ;  /* 0xfffffffd00e80947 */ /* 0x000fea000393ffff */
[----:B-1----:R-:W2:Y:S02]  /*155f0*/  LDL.LU R2, [R1+0x48] ;  /* 0x0000480001027983 */ /* 0x002ea40000300800 */
        /* <DEDUP_REMOVED lines=9> */
[----:B------:R-:W2:Y:S03]  /*15690*/  SYNCS.PHASECHK.TRANS64.TRYWAIT P0, [R19+URZ+0x28c20], R0 ;  /* 0x028c2000130075a7 */ /* 0x000ea6000800017f */
[----:B-12---:R-:W-:Y:S05]  /*156a0*/  @!P0 BRA `(.L_x_5405) ;  /* 0x0000005400b88947 */ /* 0x006fea0003800000 */
.L_x_5531:
[----:B------:R-:W-:Y:S05]  /*156b0*/  BSYNC B0 ;  /* 0x0000000000007941 */ /* 0x000fea0003800000 */
.L_x_5404:
[----:B------:R-:W-:Y:S01]  /*156c0*/  LOP3.LUT P0, RZ, R18, 0x1, RZ, 0xc0, !PT ;  /* 0x0000000112ff7812 */ /* 0x000fe2000780c0ff */
[----:B------:R-:W-:-:S12]  /*156d0*/  BSSY B0, `(.L_x_5406) ;  /* 0x0000097000007945 */ /* 0x000fd80003800000 */
[----:B------:R-:W-:Y:S05]  /*156e0*/  @!P0 BRA `(.L_x_5407) ;  /* 0x0000000800548947 */ /* 0x000fea0003800000 */
[----:B------:R-:W1:Y:S04]  /*156f0*/  LDL R4, [R1+0x10] ;  /* 0x0000100001047983 */ /* 0x000e680000100800 */
[----:B------:R-:W2:Y:S01]  /*15700*/  LDL R2, [R1+0x14] ;  /* 0x0000140001027983 */ /* 0x000ea20000100800 */
[----:B------:R-:W-:Y:S01]  /*15710*/  BSSY B1, `(.L_x_5408) ;  /* 0x0000008000017945 */ /* 0x000fe20003800000 */
[----:B------:R-:W3:Y:S02]  /*15720*/  S2R R3, SR_TID.X ;  /* 0x0000000000037919 */ /* 0x000ee40000002100 */
[----:B---3--:R-:W-:-:S04]  /*15730*/  LOP3.LUT R3, R3, 0x7f, RZ, 0xc0, !PT ;  /* 0x0000007f03037812 */ /* 0x008fc800078ec0ff */
[----:B------:R-:W-:Y:S01]  /*15740*/  ISETP.NE.AND P1, PT, R3, RZ, PT ;  /* 0x000000ff0300720c */ /* 0x000fe20003f25270 */
[----:B-1----:R-:W-:Y:S01]  /*15750*/  IMAD R0, R4, 0x8, R19 ;  /* 0x0000000804007824 */ /* 0x002fe200078e0213 */
[----:B--2---:R-:W-:-:S04]  /*15760*/  SHF.L.U32 R2, R2, 0x1f, RZ ;  /* 0x0000001f02027819 */ /* 0x004fc800000006ff */
[----:B------:R-:W1:Y:S02]  /*15770*/  SYNCS.PHASECHK.TRANS64.TRYWAIT P0, [R0+URZ+0x28c60], R2 ;  /* 0x028c6002000075a7 */ /* 0x000e64000800017f */
[----:B-1----:R-:W-:Y:S05]  /*15780*/  @!P0 BRA `(.L_x_5409) ;  /* 0x0000005400948947 */ /* 0x002fea0003800000 */
.L_x_5532:
[----:B------:R-:W-:Y:S05]  /*15790*/  BSYNC B1 ;  /* 0x0000000000017941 */ /* 0x000fea0003800000 */
.L_x_5408:
[----:B------:R-:W-:Y:S04]  /*157a0*/  BSSY B1, `(.L_x_5410) ;  /* 0x0000009000017945 */ /* 0x000fe80003800000 */
        /* <DEDUP_REMOVED lines=8> */
.L_x_5411:
[----:B------:R-:W-:Y:S05]  /*15830*/  BSYNC B1 ;  /* 0x0000000000017941 */ /* 0x000fea0003800000 */
.L_x_5410:
[----:B------:R-:W2:Y:S04]  /*15840*/  LDL R4, [R1+0x18] ;  /* 0x0000180001047983 */ /* 0x000ea80000100800 */
[----:B------:R-:W2:Y:S04]  /*15850*/  LDL.LU R3, [R1+0x20] ;  /* 0x0000200001037983 */ /* 0x000ea80000300800 */
[----:B-1----:R-:W3:Y:S01]  /*15860*/  LDL R2, [R1+0x10] ;  /* 0x0000100001027983 */ /* 0x002ee20000100800 */
        /* <DEDUP_REMOVED lines=10> */
.L_x_5412:
        /* <DEDUP_REMOVED lines=15> */
.L_x_5413:
        /* <DEDUP_REMOVED lines=15> */
.L_x_5414:
        /* <DEDUP_REMOVED lines=15> */
.L_x_5415:
        /* <DEDUP_REMOVED lines=15> */
.L_x_5416:
        /* <DEDUP_REMOVED lines=15> */
.L_x_5417:
        /* <DEDUP_REMOVED lines=15> */
.L_x_5418:
        /* <DEDUP_REMOVED lines=15> */
.L_x_5419:
        /* <DEDUP_REMOVED lines=10> */
.L_x_5407:
[----:B------:R-:W-:Y:S05]  /*16040*/  BSYNC B0 ;  /* 0x0000000000007941 */ /* 0x000fea0003800000 */
.L_x_5406:
[----:B------:R-:W1:Y:S04]  /*16050*/  LDL R4, [R1+0x30] ;  /* 0x0000300001047983 */ /* 0x000e680000100800 */
[----:B------:R-:W2:Y:S01]  /*16060*/  LDL R5, [R1+0x1c] ;  /* 0x00001c0001057983 */ /* 0x000ea20000100800 */
[----:B------:R-:W-:Y:S01]  /*16070*/  BSSY B0, `(.L_x_5420) ;  /* 0x00002b1000007945 */ /* 0x000fe20003800000 */
[----:B-1----:R-:W-:-:S05]  /*16080*/  VIADD R0, R4, 0xfffffffe ;  /* 0xfffffffe04007836 */ /* 0x002fca0000000000 */
[----:B--2---:R-:W-:-:S13]  /*16090*/  ISETP.GE.AND P0, PT, R0, R5, PT ;  /* 0x000000050000720c */ /* 0x004fda0003f06270 */
[----:B------:R-:W-:Y:S05]  /*160a0*/  @!P0 BRA `(.L_x_5421) ;  /* 0x0000002800b48947 */ /* 0x000fea0003800000 */
[----:B------:R-:W2:Y:S04]  /*160b0*/  LDL.LU R9, [R1+0x4c] ;  /* 0x00004c0001097983 */ /* 0x000ea80000300800 */
[----:B0-----:R-:W3:Y:S04]  /*160c0*/  LDL.LU R8, [R1+0x38] ;  /* 0x0000380001087983 */ /* 0x001ee80000300800 */
[----:B------:R-:W4:Y:S04]  /*160d0*/  LDL.LU R7, [R1+0x50] ;  /* 0x0000500001077983 */ /* 0x000f280000300800 */
[----:B------:R-:W5:Y:S04]  /*160e0*/  LDL.LU R6, [R1+0x34] ;  /* 0x0000340001067983 */ /* 0x000f680000300800 */
[----:B------:R-:W5:Y:S01]  /*160f0*/  LDL.LU R4, [R1+0x58] ;  /* 0x0000580001047983 */ /* 0x000f620000300800 */
[----:B------:R-:W-:Y:S01]  /*16100*/  LOP3.LUT R5, RZ, R5, RZ, 0x33, !PT ;  /* 0x00000005ff057212 */ /* 0x000fe200078e33ff */
[----:B------:R-:W-:Y:S01]  /*16110*/  BSSY B2, `(.L_x_5422) ;  /* 0x00000eb000027945 */ /* 0x000fe20003800000 */
[----:B--2---:R-:W-:-:S04]  /*16120*/  VIADD R2, R9, 0x1 ;  /* 0x0000000109027836 */ /* 0x004fc80000000000 */
[----:B---3--:R-:W-:Y:S01]  /*16130*/  IMAD R2, R2, R8, RZ ;  /* 0x0000000802027224 */ /* 0x008fe200078e02ff */
[----:B----4-:R-:W-:-:S04]  /*16140*/  LOP3.LUT R3, RZ, R7, RZ, 0x33, !PT ;  /* 0x00000007ff037212 */ /* 0x010fc800078e33ff */
        /* <DEDUP_REMOVED lines=45> */
.L_x_5426:
        /* <DEDUP_REMOVED lines=8> */
.L_x_5533:
[----:B------:R-:W-:Y:S05]  /*164a0*/  BSYNC B3 ;  /* 0x0000000000037941 */ /* 0x000fea0003800000 */
.L_x_5427:
        /* <DEDUP_REMOVED lines=9> */
.L_x_5430:
[----:B------:R-:W-:Y:S05]  /*16540*/  BSYNC B3 ;  /* 0x0000000000037941 */ /* 0x000fea0003800000 */
.L_x_5429:
[----:B------:R-:W2:Y:S04]  /*16550*/  LDL R6, [R1+0x10] ;  /* 0x0000100001067983 */ /* 0x000ea80000100800 */
[----:B------:R-:W3:Y:S01]  /*16560*/  LDL R7, [R1+0x18] ;  /* 0x0000180001077983 */ /* 0x000ee20000100800 */
[----:B------:R-:W-:Y:S01]  /*16570*/  IMAD.MOV.U32 R10, RZ, RZ, RZ ;  /* 0x000000ffff0a7224 */ /* 0x000fe200078e00ff */
        /* <DEDUP_REMOVED lines=10> */
.L_x_5431:
        /* <DEDUP_REMOVED lines=13> */
.L_x_5534:
[----:B------:R-:W-:Y:S05]  /*166f0*/  BSYNC B3 ;  /* 0x0000000000037941 */ /* 0x000fea0003800000 */
.L_x_5432:
        /* <DEDUP_REMOVED lines=11> */
.L_x_5435:
[----:B------:R-:W-:Y:S05]  /*167b0*/  BSYNC B3 ;  /* 0x0000000000037941 */ /* 0x000fea0003800000 */
.L_x_5434:
[----:B-12---:R-:W2:Y:S01]  /*167c0*/  LDL R2, [R1+0x10] ;  /* 0x0000100001027983 */ /* 0x006ea20000100800 */
        /* <DEDUP_REMOVED lines=9> */
.L_x_5436:
        /* <DEDUP_REMOVED lines=15> */
.L_x_5437:
        /* <DEDUP_REMOVED lines=15> */
.L_x_5438:
        /* <DEDUP_REMOVED lines=15> */
.L_x_5439:
        /* <DEDUP_REMOVED lines=15> */
.L_x_5440:
        /* <DEDUP_REMOVED lines=15> */
.L_x_5441:
        /* <DEDUP_REMOVED lines=15> */
.L_x_5442:
        /* <DEDUP_REMOVED lines=15> */
.L_x_5443:
        /* <DEDUP_REMOVED lines=10> */
.L_x_5425:
[----:B------:R-:W-:Y:S05]  /*16f90*/  BSYNC B1 ;  /* 0x0000000000017941 */ /* 0x000fea0003800000 */
.L_x_5424:
[----:B------:R-:W2:Y:S02]  /*16fa0*/  LDL.LU R6, [R1+0x30] ;  /* 0x0000300001067983 */ /* 0x000ea40000300800 */
[----:B--2---:R-:W-:-:S07]  /*16fb0*/  VIADD R0, R6, 0xfffffffd ;  /* 0xfffffffd06007836 */ /* 0x004fce0000000000 */
.L_x_5423:
[----:B------:R-:W-:Y:S05]  /*16fc0*/  BSYNC B2 ;  /* 0x0000000000027941 */ /* 0x000fea0003800000 */
.L_x_5422:
[----:B------:R-:W-:-:S05]  /*16fd0*/  VIADD R5, R5, 0xfffffffe ;  /* 0xfffffffe05057836 */ /* 0x000fca0000000000 */
[----:B------:R-:W-:-:S13]  /*16fe0*/  ISETP.NE.AND P0, PT, R5, R4, PT ;  /* 0x000000040500720c */ /* 0x000fda0003f05270 */
[----:B------:R-:W-:Y:S05]  /*16ff0*/  @!P0 BRA `(.L_x_5421) ;  /* 0x0000001800e08947 */ /* 0x000fea0003800000 */
.L_x_5484:
        /* <DEDUP_REMOVED lines=35> */
.L_x_5446:
        /* <DEDUP_REMOVED lines=8> */
.L_x_5535:
[----:B------:R-:W-:Y:S05]  /*172b0*/  BSYNC B2 ;  /* 0x0000000000027941 */ /* 0x000fea0003800000 */
.L_x_5447:
        /* <DEDUP_REMOVED lines=9> */
.L_x_5450:
[----:B------:R-:W-:Y:S05]  /*17350*/  BSYNC B2 ;  /* 0x0000000000027941 */ /* 0x000fea0003800000 */
.L_x_5449:
        /* <DEDUP_REMOVED lines=12> */
.L_x_5451:
        /* <DEDUP_REMOVED lines=13> */
.L_x_5536:
[----:B------:R-:W-:Y:S05]  /*174f0*/  BSYNC B2 ;  /* 0x0000000000027941 */ /* 0x000fea0003800000 */
.L_x_5452:
        /* <DEDUP_REMOVED lines=11> */
.L_x_5455:
[----:B------:R-:W-:Y:S05]  /*175b0*/  BSYNC B2 ;  /* 0x0000000000027941 */ /* 0x000fea0003800000 */
.L_x_5454:
        /* <DEDUP_REMOVED lines=9> */
.L_x_5456:
        /* <DEDUP_REMOVED lines=15> */
.L_x_5457:
        /* <DEDUP_REMOVED lines=15> */
.L_x_5458:
        /* <DEDUP_REMOVED lines=15> */
.L_x_5459:
        /* <DEDUP_REMOVED lines=15> */
.L_x_5460:
        /* <DEDUP_REMOVED lines=15> */
.L_x_5461:
        /* <DEDUP_REMOVED lines=15> */
.L_x_5462:
        /* <DEDUP_REMOVED lines=15> */
.L_x_5463:
        /* <DEDUP_REMOVED lines=10> */
.L_x_5445:
[----:B------:R-:W-:Y:S05]  /*17d80*/  BSYNC B1 ;  /* 0x0000000000017941 */ /* 0x000fea0003800000 */
.L_x_5444:
        /* <DEDUP_REMOVED lines=35> */
.L_x_5466:
        /* <DEDUP_REMOVED lines=8> */
.L_x_5537:
[----:B------:R-:W-:Y:S05]  /*18040*/  BSYNC B2 ;  /* 0x0000000000027941 */ /* 0x000fea0003800000 */
.L_x_5467:
        /* <DEDUP_REMOVED lines=9> */
.L_x_5470:
[----:B------:R-:W-:Y:S05]  /*180e0*/  BSYNC B2 ;  /* 0x0000000000027941 */ /* 0x000fea0003800000 */
.L_x_5469:
        /* <DEDUP_REMOVED lines=13> */
.L_x_5471:
        /* <DEDUP_REMOVED lines=13> */
.L_x_5538:
[----:B------:R-:W-:Y:S05]  /*18290*/  BSYNC B2 ;  /* 0x0000000000027941 */ /* 0x000fea0003800000 */
.L_x_5472:
        /* <DEDUP_REMOVED lines=11> */
.L_x_5475:
[----:B------:R-:W-:Y:S05]  /*18350*/  BSYNC B2 ;  /* 0x0000000000027941 */ /* 0x000fea0003800000 */
.L_x_5474:
        /* <DEDUP_REMOVED lines=10> */
.L_x_5476:
        /* <DEDUP_REMOVED lines=15> */
.L_x_5477:
        /* <DEDUP_REMOVED lines=15> */
.L_x_5478:
        /* <DEDUP_REMOVED lines=15> */
.L_x_5479:
        /* <DEDUP_REMOVED lines=15> */
.L_x_5480:
        /* <DEDUP_REMOVED lines=15> */
.L_x_5481:
        /* <DEDUP_REMOVED lines=15> */
.L_x_5482:
        /* <DEDUP_REMOVED lines=15> */
.L_x_5483:
        /* <DEDUP_REMOVED lines=10> */
.L_x_5465:
[----:B------:R-:W-:Y:S05]  /*18b30*/  BSYNC B1 ;  /* 0x0000000000017941 */ /* 0x000fea0003800000 */
.L_x_5464:
[----:B------:R-:W2:Y:S01]  /*18b40*/  LDL R2, [R1+0x1c] ;  /* 0x00001c0001027983 */ /* 0x000ea20000100800 */
[----:B------:R-:W-:Y:S01]  /*18b50*/  VIADD R0, R0, 0xfffffffe ;  /* 0xfffffffe00007836 */ /* 0x000fe20000000000 */
[----:B--2---:R-:W-:-:S13]  /*18b60*/  ISETP.GT.AND P0, PT, R6, R2, PT ;  /* 0x000000020600720c */ /* 0x004fda0003f04270 */
[----:B------:R-:W-:Y:S05]  /*18b70*/  @P0 BRA `(.L_x_5484) ;  /* 0xffffffe400200947 */ /* 0x000fea000383ffff */
.L_x_5421:
[----:B------:R-:W-:Y:S05]  /*18b80*/  BSYNC B0 ;  /* 0x0000000000007941 */ /* 0x000fea0003800000 */
.L_x_5420:
        /* <DEDUP_REMOVED lines=19> */
[----:B0-----:R-:W0:Y:S02]  /*18cc0*/  S2R R6, SR_LTMASK ;  /* 0x0000000000067919 */ /* 0x001e240000003900 */
[----:B0-----:R-:W-:-:S04]  /*18cd0*/  LOP3.LUT R6, R6, UR4, RZ, 0xc0, !PT ;  /* 0x0000000406067c12 */ /* 0x001fc8000f8ec0ff */
[----:B------:R-:W0:Y:S01]  /*18ce0*/  POPC R7, R6 ;  /* 0x0000000600077309 */ /* 0x000e220000000000 */
[----:B--2---:R-:W0:Y:S02]  /*18cf0*/  SHFL.IDX PT, R4, R3, R4, 0x1f ;  /* 0x00001f0403047589 */ /* 0x004e2400000e0000 */
[----:B0-----:R-:W-:-:S05]  /*18d00*/  IADD3 R2, R4, UR37, R7 ;  /* 0x0000002504027c10 */ /* 0x001fca000fffe007 */
[----:B------:R2:W-:Y:S02]  /*18d10*/  STL [R1], R2 ;  /* 0x0000000201007387 */ /* 0x0005e40000100800 */
.L_x_5486:
[----:B------:R-:W-:Y:S05]  /*18d20*/  BSYNC B0 ;  /* 0x0000000000007941 */ /* 0x000fea0003800000 */
.L_x_5485:
[----:B------:R-:W-:-:S05]  /*18d30*/  SEL R0, R0, RZ, P0 ;  /* 0x000000ff00007207 */ /* 0x000fca0000000000 */
[----:B------:R3:W-:Y:S02]  /*18d40*/  STL [R1+0x10], R0 ;  /* 0x0000100001007387 */ /* 0x0007e40000100800 */
.L_x_5388:
[----:B------:R-:W-:Y:S05]  /*18d50*/  BSYNC B7 ;  /* 0x0000000000077941 */ /* 0x000fea0003800000 */
.L_x_5386:
        /* <DEDUP_REMOVED lines=8> */
[----:B01----:R-:W0:Y:S04]  /*18de0*/  LDS.128 R4, [R19+0x28cd0] ;  /* 0x028cd00013047984 */ /* 0x003e280000000c00 */
[----:B0-----:R1:W-:Y:S04]  /*18df0*/  STL.64 [R1], R4 ;  /* 0x0000000401007387 */ /* 0x0013e80000100a00 */
[----:B------:R1:W-:Y:S01]  /*18e00*/  STL.64 [R1+0x8], R6 ;  /* 0x0000080601007387 */ /* 0x0003e20000100a00 */
[----:B------:R-:W-:Y:S06]  /*18e10*/  BAR.ARV 0x4, 0x180 ;  /* 0x0106000000007b1d */ /* 0x000fec0000002000 */
[----:B------:R-:W-:Y:S05]  /*18e20*/  BRA `(.L_x_5488) ;  /* 0x0000001000307947 */ /* 0x000fea0003800000 */
.L_x_5487:
[----:B------:R-:W5:Y:S01]  /*18e30*/  S2R R16, SR_TID.X ;  /* 0x0000000000107919 */ /* 0x000f620000002100 */
[----:B------:R-:W-:Y:S01]  /*18e40*/  UMOV UR4, 0xffffffff ;  /* 0xffffffff00047882 */ /* 0x000fe20000000000 */
[----:B-----5:R-:W-:-:S04]  /*18e50*/  LOP3.LUT R16, R16, 0x1f, RZ, 0xc0, !PT ;  /* 0x0000001f10107812 */ /* 0x020fc800078ec0ff */
[----:B------:R-:W-:Y:S01]  /*18e60*/  ISETP.NE.AND P0, PT, R16, 0x1f, PT ;  /* 0x0000001f1000780c */ /* 0x000fe20003f05270 */
[----:B------:R-:W-:-:S12]  /*18e70*/  BRA.DIV UR4, `(.L_x_5489) ;  /* 0x0000002204647947 */ /* 0x000fd8000b800000 */
[----:B-1----:R-:W2:Y:S01]  /*18e80*/  LDL.LU R3, [R1] ;  /* 0x0000000001037983 */ /* 0x002ea20000300800 */
[----:B------:R-:W-:-:S03]  /*18e90*/  ULDC UR4, c[0x0][0xc3c] ;  /* 0x00030f0000047ab9 */ /* 0x000fc60000000800 */
[----:B0-----:R-:W3:Y:S01]  /*18ea0*/  LDL R8, [R1+0xc] ;  /* 0x00000c0001087983 */ /* 0x001ee20000100800 */
[----:B--2---:R-:W-:Y:S02]  /*18eb0*/  IMAD.MOV.U32 R10, RZ, RZ, R3 ;  /* 0x000000ffff0a7224 */ /* 0x004fe400078e0003 */
[----:B---34-:R-:W-:-:S05]  /*18ec0*/  IMAD.IADD R0, R8, 0x1, R16 ;  /* 0x0000000108007824 */ /* 0x018fca00078e0210 */
        /* <DEDUP_REMOVED lines=16> */
[----:B---3--:R-:W-:Y:S01]  /*18fd0*/  @!P1 IMAD.MOV.U32 R7, RZ, RZ, R6 ;  /* 0x000000ffff079224 */ /* 0x008fe200078e0006 */
        /* <DEDUP_REMOVED lines=19> */
.L_x_5548:
[----:B------:R-:W-:Y:S02]  /*19110*/  ULDC UR4, c[0x0][0xc38] ;  /* 0x00030e0000047ab9 */ /* 0x000fe40000000800 */
[----:B------:R-:W-:-:S04]  /*19120*/  IMAD.U32 R8, RZ, RZ, UR4 ;  /* 0x00000004ff087e24 */ /* 0x000fc8000f8e00ff */
[----:B-1----:R-:W-:-:S04]  /*19130*/  IMAD R9, R14, R8, RZ ;  /* 0x000000080e097224 */ /* 0x002fc800078e02ff */
[----:B------:R-:W-:-:S05]  /*19140*/  IMAD.IADD R0, R0, 0x1, R9 ;  /* 0x0000000100007824 */ /* 0x000fca00078e0209 */
[----:B------:R-:W-:-:S13]  /*19150*/  ISETP.GT.AND P6, PT, R0, R4, PT ;  /* 0x000000040000720c */ /* 0x000fda0003fc4270 */
[----:B------:R-:W-:Y:S05]  /*19160*/  @P6 BRA `(.L_x_5490) ;  /* 0x0000000000ac6947 */ /* 0x000fea0003800000 */
.L_x_5493:
        /* <DEDUP_REMOVED lines=37> */
.L_x_5556:
[----:B------:R-:W-:Y:S02]  /*193c0*/  ULDC UR4, c[0x0][0xc38] ;  /* 0x00030e0000047ab9 */ /* 0x000fe40000000800 */
[----:B------:R-:W-:-:S04]  /*193d0*/  IMAD.U32 R8, RZ, RZ, UR4 ;  /* 0x00000004ff087e24 */ /* 0x000fc8000f8e00ff */
[----:B-1----:R-:W-:-:S04]  /*193e0*/  IMAD R9, R14, R8, RZ ;  /* 0x000000080e097224 */ /* 0x002fc800078e02ff */
[----:B------:R-:W-:-:S05]  /*193f0*/  IMAD.IADD R0, R9, 0x1, R0 ;  /* 0x0000000109007824 */ /* 0x000fca00078e0200 */
[----:B------:R-:W-:-:S13]  /*19400*/  ISETP.GT.AND P6, PT, R0, R4, PT ;  /* 0x000000040000720c */ /* 0x000fda0003fc4270 */
[----:B------:R-:W-:Y:S05]  /*19410*/  @!P6 BRA `(.L_x_5493) ;  /* 0xfffffffc0054e947 */ /* 0x000fea000383ffff */
.L_x_5490:
        /* <DEDUP_REMOVED lines=12> */
.L_x_5561:
[----:B------:R-:W-:-:S13]  /*194e0*/  ISETP.NE.AND P0, PT, R3, RZ, PT ;  /* 0x000000ff0300720c */ /* 0x000fda0003f05270 */
[----:B------:R-:W-:Y:S05]  /*194f0*/  @!P0 BRA `(.L_x_5495) ;  /* 0x0000000000108947 */ /* 0x000fea0003800000 */
[----:B------:R-:W-:Y:S01]  /*19500*/  UMOV UR4, 0xffffffff ;  /* 0xffffffff00047882 */ /* 0x000fe20000000000 */
[----:B------:R-:W-:Y:S02]  /*19510*/  VIADD R12, R10, 0xffffffff ;  /* 0xffffffff0a0c7836 */ /* 0x000fe40000000000 */
[----:B------:R-:W-:Y:S05]  /*19520*/  BRA.DIV UR4, `(.L_x_5496) ;  /* 0x0000002604287947 */ /* 0x000fea000b800000 */
[----:B------:R2:W4:Y:S02]  /*19530*/  SHFL.IDX PT, R6, R2, R12, 0x1f ;  /* 0x00001f0c02067589 */ /* 0x00052400000e0000 */
.L_x_5495:
[----:B----4-:R-:W-:Y:S01]  /*19540*/  IMAD R3, R6, R8, R9 ;  /* 0x0000000806037224 */ /* 0x010fe200078e0209 */
[----:B------:R-:W-:-:S03]  /*19550*/  ISETP.NE.AND P0, PT, R7, 0x1, PT ;  /* 0x000000010700780c */ /* 0x000fc60003f05270 */
[----:B------:R-:W-:Y:S01]  /*19560*/  IMAD.IADD R4, R4, 0x1, -R3 ;  /* 0x0000000104047824 */ /* 0x000fe200078e0a03 */
[----:B------:R4:W-:Y:S09]  /*19570*/  STL [R1], R3 ;  /* 0x0000000301007387 */ /* 0x0009f20000100800 */
[----:B------:R-:W-:Y:S05]  /*19580*/  @!P0 BRA `(.L_x_5497) ;  /* 0x0000000000e48947 */ /* 0x000fea0003800000 */
[----:B-1-3--:R-:W-:-:S04]  /*19590*/  IABS R5, R0 ;  /* 0x0000000000057213 */ /* 0x00afc80000000000 */
[----:B------:R-:W1:Y:S08]  /*195a0*/  I2F.RP R6, R5 ;  /* 0x0000000500067306 */ /* 0x000e700000209400 */
[----:B-1----:R-:W1:Y:S02]  /*195b0*/  MUFU.RCP R6, R6 ;  /* 0x0000000600067308 */ /* 0x002e640000001000 */
[----:B-1----:R-:W-:-:S06]  /*195c0*/  VIADD R9, R6, 0xffffffe ;  /* 0x0ffffffe06097836 */ /* 0x002fcc0000000000 */
[----:B----4-:R-:W0:Y:S02]  /*195d0*/  F2I.FTZ.U32.TRUNC.NTZ R3, R9 ;  /* 0x0000000900037305 */ /* 0x010e24000021f000 */
[----:B0-2---:R-:W-:-:S04]  /*195e0*/  IMAD.MOV R2, RZ, RZ, -R3 ;  /* 0x000000ffff027224 */ /* 0x005fc800078e0a03 */
        /* <DEDUP_REMOVED lines=38> */
[----:B------:R-:W-:Y:S01]  /*19850*/  IMAD.MOV R5, RZ, RZ, -R3 ;  /* 0x000000ffff057224 */ /* 0x000fe200078e0a03 */
[----:B------:R-:W-:-:S03]  /*19860*/  LOP3.LUT R2, R3, R7, RZ, 0x3c, !PT ;  /* 0x0000000703027212 */ /* 0x000fc600078e3cff */
[----:B------:R-:W-:Y:S01]  /*19870*/  IMAD R4, R0, R5, R4 ;  /* 0x0000000500047224 */ /* 0x000fe200078e0204 */
        /* <DEDUP_REMOVED lines=10> */
.L_x_5497:
[----:B-1-3--:R-:W3:Y:S01]  /*19920*/  LDL R5, [R1+0xc] ;  /* 0x00000c0001057983 */ /* 0x00aee20000100800 */
[----:B0-2-4-:R-:W3:Y:S02]  /*19930*/  LDC.64 R2, c[0x0][0xc90] ;  /* 0x00032400ff027b82 */ /* 0x015ee40000000a00 */
[----:B---3--:R-:W-:-:S05]  /*19940*/  IMAD.WIDE R2, R5, 0x4, R2 ;  /* 0x0000000405027825 */ /* 0x008fca00078e0202 */
        /* <DEDUP_REMOVED lines=60> */
.L_x_5498:
[----:B-1----:R-:W-:-:S05]  /*19d10*/  LOP3.LUT R3, RZ, R4, RZ, 0x33, !PT ;  /* 0x00000004ff037212 */ /* 0x002fca00078e33ff */
[----:B------:R-:W-:-:S05]  /*19d20*/  IMAD.IADD R0, R0, 0x1, R3 ;  /* 0x0000000100007824 */ /* 0x000fca00078e0203 */
[----:B------:R1:W-:Y:S01]  /*19d30*/  STL [R1+0x4], R0 ;  /* 0x0000040001007387 */ /* 0x0003e20000100800 */
[----:B------:R-:W-:Y:S05]  /*19d40*/  BRA `(.L_x_5499) ;  /* 0x0000000000287947 */ /* 0x000fea0003800000 */
.L_x_5491:
        /* <DEDUP_REMOVED lines=10> */
.L_x_5499:
[----:B0-----:R-:W2:Y:S04]  /*19df0*/  LDL R3, [R1+0x8] ;  /* 0x0000080001037983 */ /* 0x001ea80000100800 */
[----:B------:R-:W3:Y:S04]  /*19e00*/  LDL R2, [R1+0xc] ;  /* 0x00000c0001027983 */ /* 0x000ee80000100800 */
[----:B------:R-:W4:Y:S04]  /*19e10*/  LDL R5, [R1+0x4] ;  /* 0x0000040001057983 */ /* 0x000f280000100800 */
[----:B------:R-:W4:Y:S01]  /*19e20*/  LDL R4, [R1] ;  /* 0x0000000001047983 */ /* 0x000f220000100800 */
[----:B-1----:R-:W0:Y:S01]  /*19e30*/  S2R R0, SR_TID.X ;  /* 0x0000000000007919 */ /* 0x002e220000002100 */
        /* <DEDUP_REMOVED lines=11> */
.L_x_5488:
[----:B---34-:R-:W3:Y:S01]  /*19ef0*/  LDL R0, [R1+0xc] ;  /* 0x00000c0001007983 */ /* 0x018ee20000100800 */
[----:B------:R-:W-:Y:S02]  /*19f00*/  ULDC UR4, c[0x0][0xc3c] ;  /* 0x00030f0000047ab9 */ /* 0x000fe40000000800 */
[----:B---3--:R-:W-:-:S13]  /*19f10*/  ISETP.GE.AND P0, PT, R0, UR4, PT ;  /* 0x0000000400007c0c */ /* 0x008fda000bf06270 */
[----:B------:R-:W-:Y:S05]  /*19f20*/  @!P0 BRA `(.L_x_5500) ;  /* 0xffffff9400c08947 */ /* 0x000fea000383ffff */
[----:B------:R-:W-:Y:S05]  /*19f30*/  BSYNC B8 ;  /* 0x0000000000087941 */ /* 0x000fea0003800000 */
.L_x_5372:
[----:B---3--:R-:W3:Y:S01]  /*19f40*/  LDL.LU R0, [R1+0x48] ;  /* 0x0000480001007983 */ /* 0x008ee20000300800 */
[----:B------:R-:W-:Y:S01]  /*19f50*/  BSSY B0, `(.L_x_5501) ;  /* 0x000000b000007945 */ /* 0x000fe20003800000 */
[----:B01----:R-:W0:Y:S01]  /*19f60*/  S2R R5, SR_CgaCtaId ;  /* 0x0000000000057919 */ /* 0x003e220000008800 */
[----:B---3--:R-:W-:-:S05]  /*19f70*/  VIADD R0, R0, 0x1 ;  /* 0x0000000100007836 */ /* 0x008fca0000000000 */
[----:B--2---:R-:W-:-:S04]  /*19f80*/  LEA.HI R2, R0, R0, RZ, 0x1 ;  /* 0x0000000000027211 */ /* 0x004fc800078f08ff */
[----:B------:R-:W-:-:S05]  /*19f90*/  LOP3.LUT R3, R2, 0xfffffffe, RZ, 0xc0, !PT ;  /* 0xfffffffe02037812 */ /* 0x000fca00078ec0ff */
[----:B------:R-:W-:Y:S01]  /*19fa0*/  IMAD.IADD R3, R0, 0x1, -R3 ;  /* 0x0000000100037824 */ /* 0x000fe200078e0a03 */
[----:B------:R-:W-:-:S04]  /*19fb0*/  MOV R0, 0x400 ;  /* 0x0000040000007802 */ /* 0x000fc80000000f00 */
[----:B0-----:R-:W-:Y:S02]  /*19fc0*/  LEA R0, R5, R0, 0x18 ;  /* 0x0000000005007211 */ /* 0x001fe400078ec0ff */
[----:B------:R-:W-:-:S04]  /*19fd0*/  SHF.L.U32 R3, R3, 0x1f, RZ ;  /* 0x0000001f03037819 */ /* 0x000fc800000006ff */
[----:B------:R-:W0:Y:S02]  /*19fe0*/  SYNCS.PHASECHK.TRANS64.TRYWAIT P0, [R0+URZ+0x28c20], R3 ;  /* 0x028c2003000075a7 */ /* 0x000e24000800017f */
[----:B0-----:R-:W-:Y:S05]  /*19ff0*/  @!P0 BRA `(.L_x_5502) ;  /* 0x00000018009c8947 */ /* 0x001fea0003800000 */
.L_x_5564:
[----:B------:R-:W-:Y:S05]  /*1a000*/  BSYNC B0 ;  /* 0x0000000000007941 */ /* 0x000fea0003800000 */
.L_x_5501:
[----:B------:R-:W-:-:S03]  /*1a010*/  UMOV UR4, 0xffffffff ;  /* 0xffffffff00047882 */ /* 0x000fc60000000000 */
[----:B------:R-:W-:Y:S05]  /*1a020*/  BRA.DIV UR4, `(.L_x_5503) ;  /* 0x0000001a04a47947 */ /* 0x000fea000b800000 */
[----:B------:R-:W1:Y:S02]  /*1a030*/  S2R R2, SR_TID.X ;  /* 0x0000000000027919 */ /* 0x000e640000002100 */
[----:B-1----:R-:W-:-:S04]  /*1a040*/  SHF.R.U32.HI R2, RZ, 0x5, R2 ;  /* 0x00000005ff027819 */ /* 0x002fc80000011602 */
[----:B------:R-:W-:-:S05]  /*1a050*/  LOP3.LUT R2, R2, 0x3, RZ, 0xc0, !PT ;  /* 0x0000000302027812 */ /* 0x000fca00078ec0ff */
[----:B------:R1:W2:Y:S02]  /*1a060*/  SHFL.IDX PT, R14, R2, RZ, 0x1f ;  /* 0x00001fff020e7589 */ /* 0x0002a400000e0000 */
.L_x_5567:
[----:B--2---:R-:W-:Y:S01]  /*1a070*/  ISETP.NE.AND P0, PT, R14, RZ, PT ;  /* 0x000000ff0e00720c */ /* 0x004fe20003f05270 */
[----:B------:R-:W-:-:S12]  /*1a080*/  BSSY B0, `(.L_x_5504) ;  /* 0x0000027000007945 */ /* 0x000fd80003800000 */
[----:B------:R-:W-:Y:S05]  /*1a090*/  @P0 BRA `(.L_x_5505) ;  /* 0x0000000000940947 */ /* 0x000fea0003800000 */
[----:B------:R-:W-:-:S03]  /*1a0a0*/  UMOV UR4, 0xffffffff ;  /* 0xffffffff00047882 */ /* 0x000fc60000000000 */
[----:B------:R-:W-:Y:S05]  /*1a0b0*/  BRA.DIV UR4, `(.L_x_5506) ;  /* 0x0000001a04b47947 */ /* 0x000fea000b800000 */
[----:B------:R-:W-:-:S13]  /*1a0c0*/  ELECT P6, URZ, PT ;  /* 0x00000000003f782f */ /* 0x000fda00038c0000 */
.L_x_5570:
[----:B------:R-:W-:Y:S05]  /*1a0d0*/  @!P6 BRA `(.L_x_5505) ;  /* 0x000000000084e947 */ /* 0x000fea0003800000 */
[----:B------:R-:W-:-:S06]  /*1a0e0*/  ULOP3.LUT UR4, UR36, 0x2, URZ, 0xfc, !UPT ;  /* 0x0000000224047892 */ /* 0x000fcc000f8efc3f */
[----:B-1----:R-:W-:-:S05]  /*1a0f0*/  IMAD.U32 R2, RZ, RZ, UR4 ;  /* 0x00000004ff027e24 */ /* 0x002fca000f8e00ff */
[----:B------:R-:W-:-:S13]  /*1a100*/  ISETP.NE.AND P2, PT, R2, 0x3, PT ;  /* 0x000000030200780c */ /* 0x000fda0003f45270 */
[----:B------:R-:W-:Y:S05]  /*1a110*/  @!P2 BRA `(.L_x_5507) ;  /* 0x000000000004a947 */ /* 0x000fea0003800000 */
[----:B------:R-:W-:Y:S01]  /*1a120*/  BPT.TRAP 0x1 ;  /* 0x000000040000795c */ /* 0x000fe20000300000 */
.L_x_5507:
        /* <DEDUP_REMOVED lines=14> */
.L_x_5571:
[----:B------:R-:W1:Y:S02]  /*1a210*/  SYNCS.PHASECHK.TRANS64.TRYWAIT P0, [R7+URZ], R2 ;  /* 0x00000002070075a7 */ /* 0x000e64000800017f */
[----:B-1----:R-:W-:Y:S05]  /*1a220*/  @!P0 BRA `(.L_x_5509) ;  /* 0x00000018008c8947 */ /* 0x002fea0003800000 */
.L_x_5572:
[----:B------:R-:W-:Y:S05]  /*1a230*/  @!P2 BRA `(.L_x_5510) ;  /* 0x000000000004a947 */ /* 0x000fea0003800000 */
[----:B------:R-:W-:Y:S01]  /*1a240*/  BPT.TRAP 0x1 ;  /* 0x000000040000795c */ /* 0x000fe20000300000 */
.L_x_5510:
[----:B------:R-:W2:Y:S01]  /*1a250*/  LDL.LU R4, [R1+0x10] ;  /* 0x0000100001047983 */ /* 0x000ea20000300800 */
[----:B------:R-:W-:-:S04]  /*1a260*/  VIADD R0, R0, 0x28c60 ;  /* 0x00028c6000007836 */ /* 0x000fc80000000000 */
[----:B--2---:R-:W-:-:S04]  /*1a270*/  IMAD R4, R4, 0x8, R0 ;  /* 0x0000000804047824 */ /* 0x004fc800078e0200 */
[----:B------:R-:W2:Y:S02]  /*1a280*/  SYNCS.PHASECHK.TRANS64.TRYWAIT P0, [R4+URZ], R5 ;  /* 0x00000005040075a7 */ /* 0x000ea4000800017f */
[----:B--2---:R-:W-:Y:S05]  /*1a290*/  @!P0 BRA `(.L_x_5511) ;  /* 0x0000001800848947 */ /* 0x004fea0003800000 */
.L_x_5573:
[----:B------:R-:W-:-:S07]  /*1a2a0*/  IMAD R3, R3, 0x8, R0 ;  /* 0x0000000803037824 */ /* 0x000fce00078e0200 */
.L_x_5512:
[----:B---3--:R3:W4:Y:S02]  /*1a2b0*/  SYNCS.PHASECHK.TRANS64.TRYWAIT P0, [R3+URZ], R2 ;  /* 0x00000002030075a7 */ /* 0x008724000800017f */
[----:B----4-:R-:W-:Y:S05]  /*1a2c0*/  @!P0 NANOSLEEP.SYNCS 0x989680 ;  /* 0x009896800000895d */ /* 0x010fea0003900000 */
[----:B------:R-:W4:Y:S02]  /*1a2d0*/  @!P0 SYNCS.PHASECHK.TRANS64 P0, [R3+URZ], R2 ;  /* 0x00000002030085a7 */ /* 0x000f24000800007f */
[----:B----4-:R-:W-:Y:S05]  /*1a2e0*/  @!P0 BRA `(.L_x_5512) ;  /* 0xfffffffc00f08947 */ /* 0x010fea000383ffff */
.L_x_5505:
[----:B------:R-:W-:Y:S05]  /*1a2f0*/  BSYNC B0 ;  /* 0x0000000000007941 */ /* 0x000fea0003800000 */
.L_x_5504:
[----:B------:R-:W-:Y:S05]  /*1a300*/  EXIT ;  /* 0x000000000000794d */ /* 0x000fea0003800000 */
.L_x_5263:
[----:B0-----:R-:W-:-:S04]  /*1a310*/  IMAD.U32 R3, RZ, RZ, UR23 ;  /* 0x00000017ff037e24 */ /* 0x001fc8000f8e00ff */
[----:B------:R0:W1:Y:S03]  /*1a320*/  SYNCS.PHASECHK.TRANS64.TRYWAIT P1, [R3+URZ+0x28c50], R0 ;  /* 0x028c5000030075a7 */ /* 0x000066000802017f */
[----:B-1----:R-:W-:Y:S05]  /*1a330*/  @!P1 NANOSLEEP.SYNCS 0x989680 ;  /* 0x009896800000995d */ /* 0x002fea0003900000 */
[----:B------:R-:W1:Y:S02]  /*1a340*/  @!P1 SYNCS.PHASECHK.TRANS64 P1, [R3+URZ+0x28c50], R0 ;  /* 0x028c5000030095a7 */ /* 0x000e64000802007f */
[----:B-1----:R-:W-:Y:S05]  /*1a350*/  @!P1 BRA `(.L_x_5263) ;  /* 0xfffffffc00ec9947 */ /* 0x002fea000383ffff */
[----:B------:R-:W-:Y:S05]  /*1a360*/  BRA `(.L_x_5513) ;  /* 0xfffffe80008c7947 */ /* 0x000fea000383ffff */
.L_x_5268:
[----:B-1----:R-:W-:-:S04]  /*1a370*/  IMAD.U32 R3, RZ, RZ, UR23 ;  /* 0x00000017ff037e24 */ /* 0x002fc8000f8e00ff */
[----:B------:R1:W2:Y:S03]  /*1a380*/  SYNCS.PHASECHK.TRANS64.TRYWAIT P1, [R3+URZ+0x28c50], R0 ;  /* 0x028c5000030075a7 */ /* 0x0002a6000802017f */
[----:B--2---:R-:W-:Y:S05]  /*1a390*/  @!P1 NANOSLEEP.SYNCS 0x989680 ;  /* 0x009896800000995d */ /* 0x004fea0003900000 */
[----:B------:R-:W2:Y:S02]  /*1a3a0*/  @!P1 SYNCS.PHASECHK.TRANS64 P1, [R3+URZ+0x28c50], R0 ;  /* 0x028c5000030095a7 */ /* 0x000ea4000802007f */
[----:B--2---:R-:W-:Y:S05]  /*1a3b0*/  @!P1 BRA `(.L_x_5268) ;  /* 0xfffffffc00ec9947 */ /* 0x004fea000383ffff */
[----:B------:R-:W-:Y:S05]  /*1a3c0*/  BRA `(.L_x_5267) ;  /* 0xfffffe8c00907947 */ /* 0x000fea000383ffff */
.L_x_5278:
[----:B0-----:R-:W-:-:S04]  /*1a3d0*/  IMAD.U32 R3, RZ, RZ, UR46 ;  /* 0x0000002eff037e24 */ /* 0x001fc8000f8e00ff */
[----:B------:R0:W1:Y:S03]  /*1a3e0*/  SYNCS.PHASECHK.TRANS64.TRYWAIT P1, [R3+URZ+0x28c00], R0 ;  /* 0x028c0000030075a7 */ /* 0x000066000802017f */
[----:B-1----:R-:W-:Y:S05]  /*1a3f0*/  @!P1 NANOSLEEP.SYNCS 0x989680 ;  /* 0x009896800000995d */ /* 0x002fea0003900000 */
[----:B------:R-:W1:Y:S02]  /*1a400*/  @!P1 SYNCS.PHASECHK.TRANS64 P1, [R3+URZ+0x28c00], R0 ;  /* 0x028c0000030095a7 */ /* 0x000e64000802007f */
[----:B-1----:R-:W-:Y:S05]  /*1a410*/  @!P1 BRA `(.L_x_5278) ;  /* 0xfffffffc00ec9947 */ /* 0x002fea000383ffff */
[----:B------:R-:W-:Y:S05]  /*1a420*/  BRA `(.L_x_5514) ;  /* 0xfffffea400b47947 */ /* 0x000fea000383ffff */
.L_x_5282:
[----:B--2---:R2:W3:Y:S02]  /*1a430*/  SYNCS.PHASECHK.TRANS64.TRYWAIT P1, [R7+URZ+0x28c30], R8 ;  /* 0x028c3008070075a7 */ /* 0x0044e4000802017f */
[----:B---3--:R-:W-:Y:S05]  /*1a440*/  @!P1 NANOSLEEP.SYNCS 0x989680 ;  /* 0x009896800000995d */ /* 0x008fea0003900000 */
[----:B------:R-:W3:Y:S02]  /*1a450*/  @!P1 SYNCS.PHASECHK.TRANS64 P1, [R7+URZ+0x28c30], R8 ;  /* 0x028c3008070095a7 */ /* 0x000ee4000802007f */
[----:B---3--:R-:W-:Y:S05]  /*1a460*/  @!P1 BRA `(.L_x_5282) ;  /* 0xfffffffc00f09947 */ /* 0x008fea000383ffff */
[----:B------:R-:W-:Y:S05]  /*1a470*/  BRA `(.L_x_5281) ;  /* 0xfffffea400d07947 */ /* 0x000fea000383ffff */
.L_x_5294:
[----:B---3--:R3:W0:Y:S02]  /*1a480*/  SYNCS.PHASECHK.TRANS64.TRYWAIT P2, [R7+URZ+0x28c50], R8 ;  /* 0x028c5008070075a7 */ /* 0x008624000804017f */
[----:B0-----:R-:W-:Y:S05]  /*1a490*/  @!P2 NANOSLEEP.SYNCS 0x989680 ;  /* 0x009896800000a95d */ /* 0x001fea0003900000 */
[----:B------:R-:W0:Y:S02]  /*1a4a0*/  @!P2 SYNCS.PHASECHK.TRANS64 P2, [R7+URZ+0x28c50], R8 ;  /* 0x028c50080700a5a7 */ /* 0x000e24000804007f */
[----:B0-----:R-:W-:Y:S05]  /*1a4b0*/  @!P2 BRA `(.L_x_5294) ;  /* 0xfffffffc00f0a947 */ /* 0x001fea000383ffff */
[----:B------:R-:W-:Y:S05]  /*1a4c0*/  BRA `(.L_x_5293) ;  /* 0xfffffec000707947 */ /* 0x000fea000383ffff */
.L_x_5302:
[----:B-1----:R-:W-:-:S04]  /*1a4d0*/  IMAD.U32 R8, RZ, RZ, UR27 ;  /* 0x0000001bff087e24 */ /* 0x002fc8000f8e00ff */
[----:B------:R1:W2:Y:S03]  /*1a4e0*/  SYNCS.PHASECHK.TRANS64.TRYWAIT P2, [R8+URZ+0x28c30], R7 ;  /* 0x028c3007080075a7 */ /* 0x0002a6000804017f */
[----:B--2---:R-:W-:Y:S05]  /*1a4f0*/  @!P2 NANOSLEEP.SYNCS 0x989680 ;  /* 0x009896800000a95d */ /* 0x004fea0003900000 */
[----:B------:R-:W2:Y:S02]  /*1a500*/  @!P2 SYNCS.PHASECHK.TRANS64 P2, [R8+URZ+0x28c30], R7 ;  /* 0x028c30070800a5a7 */ /* 0x000ea4000804007f */
[----:B--2---:R-:W-:Y:S05]  /*1a510*/  @!P2 BRA `(.L_x_5302) ;  /* 0xfffffffc00eca947 */ /* 0x004fea000383ffff */
[----:B------:R-:W-:Y:S05]  /*1a520*/  BRA `(.L_x_5301) ;  /* 0xfffffec400c47947 */ /* 0x000fea000383ffff */
.L_x_5314:
[----:B--2---:R2:W3:Y:S02]  /*1a530*/  SYNCS.PHASECHK.TRANS64.TRYWAIT P2, [R10+URZ+0x28c50], R7 ;  /* 0x028c50070a0075a7 */ /* 0x0044e4000804017f */
[----:B---3--:R-:W-:Y:S05]  /*1a540*/  @!P2 NANOSLEEP.SYNCS 0x989680 ;  /* 0x009896800000a95d */ /* 0x008fea0003900000 */
[----:B------:R-:W3:Y:S02]  /*1a550*/  @!P2 SYNCS.PHASECHK.TRANS64 P2, [R10+URZ+0x28c50], R7 ;  /* 0x028c50070a00a5a7 */ /* 0x000ee4000804007f */
[----:B---3--:R-:W-:Y:S05]  /*1a560*/  @!P2 BRA `(.L_x_5314) ;  /* 0xfffffffc00f0a947 */ /* 0x008fea000383ffff */
[----:B------:R-:W-:Y:S05]  /*1a570*/  BRA `(.L_x_5313) ;  /* 0xfffffee8001c7947 */ /* 0x000fea000383ffff */
.L_x_5323:
[----:B-1----:R-:W-:-:S04]  /*1a580*/  IMAD.U32 R6, RZ, RZ, UR24 ;  /* 0x00000018ff067e24 */ /* 0x002fc8000f8e00ff */
[----:B------:R1:W3:Y:S03]  /*1a590*/  SYNCS.PHASECHK.TRANS64.TRYWAIT P2, [R6+URZ+0x28c30], R7 ;  /* 0x028c3007060075a7 */ /* 0x0002e6000804017f */
[----:B---3--:R-:W-:Y:S05]  /*1a5a0*/  @!P2 NANOSLEEP.SYNCS 0x989680 ;  /* 0x009896800000a95d */ /* 0x008fea0003900000 */
[----:B------:R-:W3:Y:S02]  /*1a5b0*/  @!P2 SYNCS.PHASECHK.TRANS64 P2, [R6+URZ+0x28c30], R7 ;  /* 0x028c30070600a5a7 */ /* 0x000ee4000804007f */
[----:B---3--:R-:W-:Y:S05]  /*1a5c0*/  @!P2 BRA `(.L_x_5323) ;  /* 0xfffffffc00eca947 */ /* 0x008fea000383ffff */
[----:B------:R-:W-:Y:S05]  /*1a5d0*/  BRA `(.L_x_5322) ;  /* 0xfffffeec00b87947 */ /* 0x000fea000383ffff */
.L_x_5327:
[----:B--2---:R2:W4:Y:S02]  /*1a5e0*/  SYNCS.PHASECHK.TRANS64.TRYWAIT P2, [R10+URZ+0x28c50], R7 ;  /* 0x028c50070a0075a7 */ /* 0x004524000804017f */
[----:B----4-:R-:W-:Y:S05]  /*1a5f0*/  @!P2 NANOSLEEP.SYNCS 0x989680 ;  /* 0x009896800000a95d */ /* 0x010fea0003900000 */
[----:B------:R-:W4:Y:S02]  /*1a600*/  @!P2 SYNCS.PHASECHK.TRANS64 P2, [R10+URZ+0x28c50], R7 ;  /* 0x028c50070a00a5a7 */ /* 0x000f24000804007f */
[----:B----4-:R-:W-:Y:S05]  /*1a610*/  @!P2 BRA `(.L_x_5327) ;  /* 0xfffffffc00f0a947 */ /* 0x010fea000383ffff */
[----:B------:R-:W-:Y:S05]  /*1a620*/  BRA `(.L_x_5326) ;  /* 0xffffff0000d87947 */ /* 0x000fea000383ffff */
.L_x_5333:
[----:B---3--:R-:W-:-:S04]  /*1a630*/  IMAD.U32 R5, RZ, RZ, UR26 ;  /* 0x0000001aff057e24 */ /* 0x008fc8000f8e00ff */
[----:B------:R3:W0:Y:S03]  /*1a640*/  SYNCS.PHASECHK.TRANS64.TRYWAIT P2, [R5+URZ+0x28c30], R8 ;  /* 0x028c3008050075a7 */ /* 0x000626000804017f */
[----:B0-----:R-:W-:Y:S05]  /*1a650*/  @!P2 NANOSLEEP.SYNCS 0x989680 ;  /* 0x009896800000a95d */ /* 0x001fea0003900000 */
[----:B------:R-:W0:Y:S02]  /*1a660*/  @!P2 SYNCS.PHASECHK.TRANS64 P2, [R5+URZ+0x28c30], R8 ;  /* 0x028c30080500a5a7 */ /* 0x000e24000804007f */
[----:B0-----:R-:W-:Y:S05]  /*1a670*/  @!P2 BRA `(.L_x_5333) ;  /* 0xfffffffc00eca947 */ /* 0x001fea000383ffff */
[----:B------:R-:W-:Y:S05]  /*1a680*/  BRA `(.L_x_5332) ;  /* 0xffffff0400cc7947 */ /* 0x000fea000383ffff */
.L_x_5345:
[----:B---3--:R3:W4:Y:S02]  /*1a690*/  SYNCS.PHASECHK.TRANS64.TRYWAIT P2, [R9+URZ+0x28c50], R8 ;  /* 0x028c5008090075a7 */ /* 0x008724000804017f */
[----:B----4-:R-:W-:Y:S05]  /*1a6a0*/  @!P2 NANOSLEEP.SYNCS 0x989680 ;  /* 0x009896800000a95d */ /* 0x010fea0003900000 */
[----:B------:R-:W4:Y:S02]  /*1a6b0*/  @!P2 SYNCS.PHASECHK.TRANS64 P2, [R9+URZ+0x28c50], R8 ;  /* 0x028c50080900a5a7 */ /* 0x000f24000804007f */
[----:B----4-:R-:W-:Y:S05]  /*1a6c0*/  @!P2 BRA `(.L_x_5345) ;  /* 0xfffffffc00f0a947 */ /* 0x010fea000383ffff */
[----:B------:R-:W-:Y:S05]  /*1a6d0*/  BRA `(.L_x_5344) ;  /* 0xffffff24009c7947 */ /* 0x000fea000383ffff */
.L_x_5394:
        /* <DEDUP_REMOVED lines=11> */
.L_x_5516:
[----:B------:R-:W-:Y:S05]  /*1a790*/  BSYNC B0 ;  /* 0x0000000000007941 */ /* 0x000fea0003800000 */
.L_x_5515:
[----:B------:R-:W-:Y:S05]  /*1a7a0*/  BRA `(.L_x_5517) ;  /* 0xffffffa000307947 */ /* 0x000fea000383ffff */
.L_x_5396:
[----:B------:R-:W-:Y:S01]  /*1a7b0*/  BSSY B0, `(.L_x_5518) ;  /* 0x0000006000007945 */ /* 0x000fe20003800000 */
[----:B------:R-:W-:-:S07]  /*1a7c0*/  IMAD.MOV.U32 R15, RZ, RZ, -0x1 ;  /* 0xffffffffff0f7424 */ /* 0x000fce00078e00ff */
[----:B012---:R-:W-:Y:S05]  /*1a7d0*/  WARPSYNC.COLLECTIVE R15, `(.L_x_5519) ;  /* 0x000000000f0c7348 */ /* 0x007fea0003c00000 */
[----:B------:R-:W-:Y:S02]  /*1a7e0*/  ELECT P6, UR62, PT ;  /* 0x00000000003e782f */ /* 0x000fe400038c0000 */
[----:B------:R-:W-:Y:S01]  /*1a7f0*/  MOV R14, UR62 ;  /* 0x0000003e000e7c02 */ /* 0x000fe20008000f00 */
[----:B012---:R-:W-:Y:S10]  /*1a800*/  ENDCOLLECTIVE ;  /* 0x000000000000791b */ /* 0x007ff40003800000 */
.L_x_5519:
[----:B------:R-:W-:Y:S05]  /*1a810*/  BSYNC B0 ;  /* 0x0000000000007941 */ /* 0x000fea0003800000 */
.L_x_5518:
[----:B------:R-:W-:Y:S05]  /*1a820*/  BRA `(.L_x_5520) ;  /* 0xffffffa000347947 */ /* 0x000fea000383ffff */
.L_x_5398:
[----:B---3--:R3:W4:Y:S02]  /*1a830*/  SYNCS.PHASECHK.TRANS64.TRYWAIT P0, [R0+URZ+0x28c40], R2 ;  /* 0x028c4002000075a7 */ /* 0x008724000800017f */
[----:B----4-:R-:W-:Y:S05]  /*1a840*/  @!P0 NANOSLEEP.SYNCS 0x989680 ;  /* 0x009896800000895d */ /* 0x010fea0003900000 */
[----:B------:R-:W4:Y:S02]  /*1a850*/  @!P0 SYNCS.PHASECHK.TRANS64 P0, [R0+URZ+0x28c40], R2 ;  /* 0x028c4002000085a7 */ /* 0x000f24000800007f */
[----:B----4-:R-:W-:Y:S05]  /*1a860*/  @!P0 BRA `(.L_x_5398) ;  /* 0xfffffffc00f08947 */ /* 0x010fea000383ffff */
[----:B------:R-:W-:Y:S05]  /*1a870*/  BRA `(.L_x_5521) ;  /* 0xffffffa000987947 */ /* 0x000fea000383ffff */
.L_x_5402:
[----:B------:R-:W2:Y:S01]  /*1a880*/  LDL.LU R11, [R1+0x28] ;  /* 0x00002800010b7983 */ /* 0x000ea20000300800 */
[----:B------:R-:W-:Y:S02]  /*1a890*/  IMAD.MOV.U32 R5, RZ, RZ, R12 ;  /* 0x000000ffff057224 */ /* 0x000fe400078e000c */
[----:B------:R-:W-:Y:S02]  /*1a8a0*/  IMAD.MOV.U32 R13, RZ, RZ, R0 ;  /* 0x000000ffff0d7224 */ /* 0x000fe400078e0000 */
[----:B------:R-:W-:Y:S02]  /*1a8b0*/  IMAD.MOV.U32 R12, RZ, RZ, RZ ;  /* 0x000000ffff0c7224 */ /* 0x000fe400078e00ff */
[----:B------:R-:W-:Y:S02]  /*1a8c0*/  IMAD.MOV.U32 R15, RZ, RZ, -0x1 ;  /* 0xffffffffff0f7424 */ /* 0x000fe400078e00ff */
        /* <DEDUP_REMOVED lines=8> */
.L_x_5522:
[----:B------:R-:W-:Y:S02]  /*1a950*/  IMAD.MOV.U32 R13, RZ, RZ, R4 ;  /* 0x000000ffff0d7224 */ /* 0x000fe400078e0004 */
[----:B------:R-:W-:-:S07]  /*1a960*/  IMAD.MOV.U32 R6, RZ, RZ, R14 ;  /* 0x000000ffff067224 */ /* 0x000fce00078e000e */
[----:B------:R-:W-:Y:S05]  /*1a970*/  WARPSYNC.COLLECTIVE R15, `(.L_x_5523) ;  /* 0x000000000f087348 */ /* 0x000fea0003c00000 */
[----:B------:R0:W1:Y:S02]  /*1a980*/  SHFL.IDX P6, R14, R13, R12, R11 ;  /* 0x0000000c0d0e7389 */ /* 0x00006400000c000b */
[----:B01----:R-:W-:Y:S01]  /*1a990*/  ENDCOLLECTIVE ;  /* 0x000000000000791b */ /* 0x003fe20003800000 */
.L_x_5523:
[----:B------:R-:W-:Y:S02]  /*1a9a0*/  IMAD.MOV.U32 R13, RZ, RZ, R0 ;  /* 0x000000ffff0d7224 */ /* 0x000fe400078e0000 */
[----:B------:R-:W-:Y:S02]  /*1a9b0*/  IMAD.MOV.U32 R12, RZ, RZ, 0x1 ;  /* 0x00000001ff0c7424 */ /* 0x000fe400078e00ff */
[----:B------:R-:W-:-:S07]  /*1a9c0*/  IMAD.MOV.U32 R7, RZ, RZ, R14 ;  /* 0x000000ffff077224 */ /* 0x000fce00078e000e */
[----:B------:R-:W-:Y:S05]  /*1a9d0*/  WARPSYNC.COLLECTIVE R15, `(.L_x_5524) ;  /* 0x000000000f087348 */ /* 0x000fea0003c00000 */
[----:B------:R0:W1:Y:S02]  /*1a9e0*/  SHFL.IDX P6, R14, R13, R12, R11 ;  /* 0x0000000c0d0e7389 */ /* 0x00006400000c000b */
[----:B01----:R-:W-:Y:S01]  /*1a9f0*/  ENDCOLLECTIVE ;  /* 0x000000000000791b */ /* 0x003fe20003800000 */
.L_x_5524:
        /* <DEDUP_REMOVED lines=15> */
.L_x_5525:
[----:B------:R-:W-:Y:S02]  /*1aaf0*/  IMAD.MOV.U32 R13, RZ, RZ, R0 ;  /* 0x000000ffff0d7224 */ /* 0x000fe400078e0000 */
[----:B------:R-:W-:Y:S02]  /*1ab00*/  IMAD.MOV.U32 R12, RZ, RZ, 0x2 ;  /* 0x00000002ff0c7424 */ /* 0x000fe400078e00ff */
[----:B------:R-:W-:-:S07]  /*1ab10*/  IMAD.MOV.U32 R5, RZ, RZ, R14 ;  /* 0x000000ffff057224 */ /* 0x000fce00078e000e */
[----:B------:R-:W-:Y:S05]  /*1ab20*/  WARPSYNC.COLLECTIVE R15, `(.L_x_5526) ;  /* 0x000000000f087348 */ /* 0x000fea0003c00000 */
[----:B------:R0:W1:Y:S02]  /*1ab30*/  SHFL.IDX P6, R14, R13, R12, R11 ;  /* 0x0000000c0d0e7389 */ /* 0x00006400000c000b */
[----:B01----:R-:W-:Y:S01]  /*1ab40*/  ENDCOLLECTIVE ;  /* 0x000000000000791b */ /* 0x003fe20003800000 */
.L_x_5526:
        /* <DEDUP_REMOVED lines=15> */
.L_x_5527:
[----:B------:R-:W-:Y:S02]  /*1ac40*/  IMAD.MOV.U32 R13, RZ, RZ, R0 ;  /* 0x000000ffff0d7224 */ /* 0x000fe400078e0000 */
[----:B------:R-:W-:Y:S02]  /*1ac50*/  IMAD.MOV.U32 R12, RZ, RZ, 0x3 ;  /* 0x00000003ff0c7424 */ /* 0x000fe400078e00ff */
[----:B------:R-:W-:-:S07]  /*1ac60*/  IMAD.MOV.U32 R5, RZ, RZ, R14 ;  /* 0x000000ffff057224 */ /* 0x000fce00078e000e */
[----:B------:R-:W-:Y:S05]  /*1ac70*/  WARPSYNC.COLLECTIVE R15, `(.L_x_5528) ;  /* 0x000000000f087348 */ /* 0x000fea0003c00000 */
[----:B------:R0:W1:Y:S02]  /*1ac80*/  SHFL.IDX P6, R14, R13, R12, R11 ;  /* 0x0000000c0d0e7389 */ /* 0x00006400000c000b */
[----:B01----:R-:W-:Y:S01]  /*1ac90*/  ENDCOLLECTIVE ;  /* 0x000000000000791b */ /* 0x003fe20003800000 */
.L_x_5528:
        /* <DEDUP_REMOVED lines=13> */
.L_x_5529:
[----:B------:R-:W-:Y:S01]  /*1ad70*/  IMAD.MOV.U32 R4, RZ, RZ, R14 ;  /* 0x000000ffff047224 */ /* 0x000fe200078e000e */
[----:B------:R-:W-:Y:S06]  /*1ad80*/  BRA `(.L_x_5530) ;  /* 0xffffffa400d87947 */ /* 0x000fec000383ffff */
.L_x_5405:
[----:B-1----:R1:W2:Y:S02]  /*1ad90*/  SYNCS.PHASECHK.TRANS64.TRYWAIT P0, [R19+URZ+0x28c20], R0 ;  /* 0x028c2000130075a7 */ /* 0x0022a4000800017f */
[----:B--2---:R-:W-:Y:S05]  /*1ada0*/  @!P0 NANOSLEEP.SYNCS 0x989680 ;  /* 0x009896800000895d */ /* 0x004fea0003900000 */
[----:B------:R-:W2:Y:S02]  /*1adb0*/  @!P0 SYNCS.PHASECHK.TRANS64 P0, [R19+URZ+0x28c20], R0 ;  /* 0x028c2000130085a7 */ /* 0x000ea4000800007f */
[----:B--2---:R-:W-:Y:S05]  /*1adc0*/  @!P0 BRA `(.L_x_5405) ;  /* 0xfffffffc00f08947 */ /* 0x004fea000383ffff */
[----:B------:R-:W-:Y:S05]  /*1add0*/  BRA `(.L_x_5531) ;  /* 0xffffffa800347947 */ /* 0x000fea000383ffff */
.L_x_5409:
[----:B-1----:R1:W2:Y:S02]  /*1ade0*/  SYNCS.PHASECHK.TRANS64.TRYWAIT P0, [R0+URZ+0x28c60], R2 ;  /* 0x028c6002000075a7 */ /* 0x0022a4000800017f */
[----:B--2---:R-:W-:Y:S05]  /*1adf0*/  @!P0 NANOSLEEP.SYNCS 0x989680 ;  /* 0x009896800000895d */ /* 0x004fea0003900000 */
[----:B------:R-:W2:Y:S02]  /*1ae00*/  @!P0 SYNCS.PHASECHK.TRANS64 P0, [R0+URZ+0x28c60], R2 ;  /* 0x028c6002000085a7 */ /* 0x000ea4000800007f */
[----:B--2---:R-:W-:Y:S05]  /*1ae10*/  @!P0 BRA `(.L_x_5409) ;  /* 0xfffffffc00f08947 */ /* 0x004fea000383ffff */
[----:B------:R-:W-:Y:S05]  /*1ae20*/  BRA `(.L_x_5532) ;  /* 0xffffffa800587947 */ /* 0x000fea000383ffff */
.L_x_5428:
[----:B-1----:R1:W2:Y:S02]  /*1ae30*/  SYNCS.PHASECHK.TRANS64.TRYWAIT P0, [R3+URZ+0x28c40], R2 ;  /* 0x028c4002030075a7 */ /* 0x0022a4000800017f */
[----:B--2---:R-:W-:Y:S05]  /*1ae40*/  @!P0 NANOSLEEP.SYNCS 0x989680 ;  /* 0x009896800000895d */ /* 0x004fea0003900000 */
[----:B------:R-:W2:Y:S02]  /*1ae50*/  @!P0 SYNCS.PHASECHK.TRANS64 P0, [R3+URZ+0x28c40], R2 ;  /* 0x028c4002030085a7 */ /* 0x000ea4000800007f */
[----:B--2---:R-:W-:Y:S05]  /*1ae60*/  @!P0 BRA `(.L_x_5428) ;  /* 0xfffffffc00f08947 */ /* 0x004fea000383ffff */
[----:B------:R-:W-:Y:S05]  /*1ae70*/  BRA `(.L_x_5533) ;  /* 0xffffffb400887947 */ /* 0x000fea000383ffff */
.L_x_5433:
[----:B--2---:R2:W3:Y:S02]  /*1ae80*/  SYNCS.PHASECHK.TRANS64.TRYWAIT P0, [R3+URZ+0x28c60], R2 ;  /* 0x028c6002030075a7 */ /* 0x0044e4000800017f */
[----:B---3--:R-:W-:Y:S05]  /*1ae90*/  @!P0 NANOSLEEP.SYNCS 0x989680 ;  /* 0x009896800000895d */ /* 0x008fea0003900000 */
[----:B------:R-:W3:Y:S02]  /*1aea0*/  @!P0 SYNCS.PHASECHK.TRANS64 P0, [R3+URZ+0x28c60], R2 ;  /* 0x028c6002030085a7 */ /* 0x000ee4000800007f */
[----:B---3--:R-:W-:Y:S05]  /*1aeb0*/  @!P0 BRA `(.L_x_5433) ;  /* 0xfffffffc00f08947 */ /* 0x008fea000383ffff */
[----:B------:R-:W-:Y:S05]  /*1aec0*/  BRA `(.L_x_5534) ;  /* 0xffffffb800087947 */ /* 0x000fea000383ffff */
.L_x_5448:
[----:B0-----:R0:W1:Y:S02]  /*1aed0*/  SYNCS.PHASECHK.TRANS64.TRYWAIT P0, [R4+URZ+0x28c40], R2 ;  /* 0x028c4002040075a7 */ /* 0x001064000800017f */
[----:B-1----:R-:W-:Y:S05]  /*1aee0*/  @!P0 NANOSLEEP.SYNCS 0x989680 ;  /* 0x009896800000895d */ /* 0x002fea0003900000 */
[----:B------:R-:W1:Y:S02]  /*1aef0*/  @!P0 SYNCS.PHASECHK.TRANS64 P0, [R4+URZ+0x28c40], R2 ;  /* 0x028c4002040085a7 */ /* 0x000e64000800007f */
[----:B-1----:R-:W-:Y:S05]  /*1af00*/  @!P0 BRA `(.L_x_5448) ;  /* 0xfffffffc00f08947 */ /* 0x002fea000383ffff */
[----:B------:R-:W-:Y:S05]  /*1af10*/  BRA `(.L_x_5535) ;  /* 0xffffffc000e47947 */ /* 0x000fea000383ffff */
.L_x_5453:
[----:B-1----:R1:W2:Y:S02]  /*1af20*/  SYNCS.PHASECHK.TRANS64.TRYWAIT P0, [R4+URZ+0x28c60], R2 ;  /* 0x028c6002040075a7 */ /* 0x0022a4000800017f */
[----:B--2---:R-:W-:Y:S05]  /*1af30*/  @!P0 NANOSLEEP.SYNCS 0x989680 ;  /* 0x009896800000895d */ /* 0x004fea0003900000 */
[----:B------:R-:W2:Y:S02]  /*1af40*/  @!P0 SYNCS.PHASECHK.TRANS64 P0, [R4+URZ+0x28c60], R2 ;  /* 0x028c6002040085a7 */ /* 0x000ea4000800007f */
[----:B--2---:R-:W-:Y:S05]  /*1af50*/  @!P0 BRA `(.L_x_5453) ;  /* 0xfffffffc00f08947 */ /* 0x004fea000383ffff */
[----:B------:R-:W-:Y:S05]  /*1af60*/  BRA `(.L_x_5536) ;  /* 0xffffffc400607947 */ /* 0x000fea000383ffff */
.L_x_5468:
[----:B-1----:R1:W2:Y:S02]  /*1af70*/  SYNCS.PHASECHK.TRANS64.TRYWAIT P0, [R4+URZ+0x28c40], R2 ;  /* 0x028c4002040075a7 */ /* 0x0022a4000800017f */
[----:B--2---:R-:W-:Y:S05]  /*1af80*/  @!P0 NANOSLEEP.SYNCS 0x989680 ;  /* 0x009896800000895d */ /* 0x004fea0003900000 */
[----:B------:R-:W2:Y:S02]  /*1af90*/  @!P0 SYNCS.PHASECHK.TRANS64 P0, [R4+URZ+0x28c40], R2 ;  /* 0x028c4002040085a7 */ /* 0x000ea4000800007f */
[----:B--2---:R-:W-:Y:S05]  /*1afa0*/  @!P0 BRA `(.L_x_5468) ;  /* 0xfffffffc00f08947 */ /* 0x004fea000383ffff */
[----:B------:R-:W-:Y:S05]  /*1afb0*/  BRA `(.L_x_5537) ;  /* 0xffffffd000207947 */ /* 0x000fea000383ffff */
.L_x_5473:
[----:B0-----:R0:W2:Y:S02]  /*1afc0*/  SYNCS.PHASECHK.TRANS64.TRYWAIT P0, [R4+URZ+0x28c60], R2 ;  /* 0x028c6002040075a7 */ /* 0x0010a4000800017f */
[----:B--2---:R-:W-:Y:S05]  /*1afd0*/  @!P0 NANOSLEEP.SYNCS 0x989680 ;  /* 0x009896800000895d */ /* 0x004fea0003900000 */
[----:B------:R-:W2:Y:S02]  /*1afe0*/  @!P0 SYNCS.PHASECHK.TRANS64 P0, [R4+URZ+0x28c60], R2 ;  /* 0x028c6002040085a7 */ /* 0x000ea4000800007f */
[----:B--2---:R-:W-:Y:S05]  /*1aff0*/  @!P0 BRA `(.L_x_5473) ;  /* 0xfffffffc00f08947 */ /* 0x004fea000383ffff */
[----:B------:R-:W-:Y:S05]  /*1b000*/  BRA `(.L_x_5538) ;  /* 0xffffffd000a07947 */ /* 0x000fea000383ffff */
.L_x_5489:
[----:B---34-:R-:W3:Y:S01]  /*1b010*/  LDL R0, [R1] ;  /* 0x0000000001007983 */ /* 0x018ee20000100800 */
[----:B------:R-:W-:Y:S01]  /*1b020*/  BSSY B0, `(.L_x_5539) ;  /* 0x0000008000007945 */ /* 0x000fe20003800000 */
[----:B------:R-:W-:Y:S02]  /*1b030*/  IMAD.MOV.U32 R12, RZ, RZ, RZ ;  /* 0x000000ffff0c7224 */ /* 0x000fe400078e00ff */
[----:B------:R-:W-:Y:S02]  /*1b040*/  IMAD.MOV.U32 R11, RZ, RZ, 0x1f ;  /* 0x0000001fff0b7424 */ /* 0x000fe400078e00ff */
[----:B------:R-:W-:Y:S02]  /*1b050*/  IMAD.MOV.U32 R15, RZ, RZ, -0x1 ;  /* 0xffffffffff0f7424 */ /* 0x000fe400078e00ff */
[----:B---3--:R-:W-:-:S07]  /*1b060*/  IMAD.MOV.U32 R13, RZ, RZ, R0 ;  /* 0x000000ffff0d7224 */ /* 0x008fce00078e0000 */
[----:B012---:R-:W-:Y:S05]  /*1b070*/  WARPSYNC.COLLECTIVE R15, `(.L_x_5540) ;  /* 0x000000000f087348 */ /* 0x007fea0003c00000 */
[----:B------:R3:W4:Y:S02]  /*1b080*/  SHFL.IDX P6, R14, R13, R12, R11 ;  /* 0x0000000c0d0e7389 */ /* 0x00072400000c000b */
[----:B01234-:R-:W-:Y:S01]  /*1b090*/  ENDCOLLECTIVE ;  /* 0x000000000000791b */ /* 0x01ffe20003800000 */
.L_x_5540:
[----:B------:R-:W-:Y:S05]  /*1b0a0*/  BSYNC B0 ;  /* 0x0000000000007941 */ /* 0x000fea0003800000 */
.L_x_5539:
        /* <DEDUP_REMOVED lines=9> */
.L_x_5541:
        /* <DEDUP_REMOVED lines=14> */
[C---:B------:R-:W-:Y:S02]  /*1b220*/  ISETP.GE.U32.AND P3, PT, R16.reuse, 0x4, PT ;  /* 0x000000041000780c */ /* 0x040fe40003f66070 */
[C---:B------:R-:W-:Y:S02]  /*1b230*/  ISETP.GE.U32.AND P4, PT, R16.reuse, 0x8, PT ;  /* 0x000000081000780c */ /* 0x040fe40003f86070 */
[C---:B------:R-:W-:Y:S01]  /*1b240*/  ISETP.GE.U32.AND P5, PT, R16.reuse, 0x10, PT ;  /* 0x000000101000780c */ /* 0x040fe20003fa6070 */
[----:B--2---:R-:W-:Y:S02]  /*1b250*/  @!P1 IMAD.MOV.U32 R5, RZ, RZ, R8 ;  /* 0x000000ffff059224 */ /* 0x004fe400078e0008 */
[----:B---3--:R-:W-:Y:S01]  /*1b260*/  @!P1 IMAD.MOV.U32 R7, RZ, RZ, R6 ;  /* 0x000000ffff079224 */ /* 0x008fe200078e0006 */
[----:B------:R-:W-:Y:S01]  /*1b270*/  ISETP.NE.AND P1, PT, R16, RZ, PT ;  /* 0x000000ff1000720c */ /* 0x000fe20003f25270 */
[----:B------:R-:W-:-:S02]  /*1b280*/  IMAD.MOV.U32 R6, RZ, RZ, RZ ;  /* 0x000000ffff067224 */ /* 0x000fc400078e00ff */
[----:B------:R-:W-:-:S04]  /*1b290*/  IMAD R2, R7, R5, RZ ;  /* 0x0000000507027224 */ /* 0x000fc800078e02ff */
[----:B------:R-:W-:-:S07]  /*1b2a0*/  IMAD.MOV.U32 R13, RZ, RZ, R2 ;  /* 0x000000ffff0d7224 */ /* 0x000fce00078e0002 */
[----:B------:R-:W-:Y:S05]  /*1b2b0*/  WARPSYNC.COLLECTIVE R15, `(.L_x_5542) ;  /* 0x000000000f087348 */ /* 0x000fea0003c00000 */
[----:B------:R0:W1:Y:S02]  /*1b2c0*/  SHFL.UP P6, R14, R13, R12, R11 ;  /* 0x0400000c0d0e7389 */ /* 0x00006400000c000b */
[----:B01----:R-:W-:Y:S01]  /*1b2d0*/  ENDCOLLECTIVE ;  /* 0x000000000000791b */ /* 0x003fe20003800000 */
.L_x_5542:
[----:B------:R-:W-:Y:S01]  /*1b2e0*/  IMAD.MOV.U32 R12, RZ, RZ, 0x2 ;  /* 0x00000002ff0c7424 */ /* 0x000fe200078e00ff */
[----:B------:R-:W-:-:S05]  /*1b2f0*/  SEL R3, R14, RZ, P1 ;  /* 0x000000ff0e037207 */ /* 0x000fca0000800000 */
[----:B------:R-:W-:-:S04]  /*1b300*/  IMAD.IADD R2, R2, 0x1, R3 ;  /* 0x0000000102027824 */ /* 0x000fc800078e0203 */
[----:B------:R-:W-:-:S07]  /*1b310*/  IMAD.MOV.U32 R13, RZ, RZ, R2 ;  /* 0x000000ffff0d7224 */ /* 0x000fce00078e0002 */
[----:B------:R-:W-:Y:S05]  /*1b320*/  WARPSYNC.COLLECTIVE R15, `(.L_x_5543) ;  /* 0x000000000f087348 */ /* 0x000fea0003c00000 */
[----:B------:R0:W1:Y:S02]  /*1b330*/  SHFL.UP P6, R14, R13, R12, R11 ;  /* 0x0400000c0d0e7389 */ /* 0x00006400000c000b */
[----:B01----:R-:W-:Y:S01]  /*1b340*/  ENDCOLLECTIVE ;  /* 0x000000000000791b */ /* 0x003fe20003800000 */
.L_x_5543:
[----:B------:R-:W-:Y:S01]  /*1b350*/  IMAD.MOV.U32 R12, RZ, RZ, 0x4 ;  /* 0x00000004ff0c7424 */ /* 0x000fe200078e00ff */
[----:B------:R-:W-:-:S05]  /*1b360*/  SEL R3, R14, RZ, P2 ;  /* 0x000000ff0e037207 */ /* 0x000fca0001000000 */
[----:B------:R-:W-:-:S04]  /*1b370*/  IMAD.IADD R2, R2, 0x1, R3 ;  /* 0x0000000102027824 */ /* 0x000fc800078e0203 */
[----:B------:R-:W-:-:S07]  /*1b380*/  IMAD.MOV.U32 R13, RZ, RZ, R2 ;  /* 0x000000ffff0d7224 */ /* 0x000fce00078e0002 */
[----:B------:R-:W-:Y:S05]  /*1b390*/  WARPSYNC.COLLECTIVE R15, `(.L_x_5544) ;  /* 0x000000000f087348 */ /* 0x000fea0003c00000 */
[----:B------:R0:W1:Y:S02]  /*1b3a0*/  SHFL.UP P6, R14, R13, R12, R11 ;  /* 0x0400000c0d0e7389 */ /* 0x00006400000c000b */
[----:B01----:R-:W-:Y:S01]  /*1b3b0*/  ENDCOLLECTIVE ;  /* 0x000000000000791b */ /* 0x003fe20003800000 */
.L_x_5544:
[----:B------:R-:W-:Y:S01]  /*1b3c0*/  IMAD.MOV.U32 R12, RZ, RZ, 0x8 ;  /* 0x00000008ff0c7424 */ /* 0x000fe200078e00ff */
[----:B------:R-:W-:-:S05]  /*1b3d0*/  SEL R3, R14, RZ, P3 ;  /* 0x000000ff0e037207 */ /* 0x000fca0001800000 */
[----:B------:R-:W-:-:S04]  /*1b3e0*/  IMAD.IADD R2, R2, 0x1, R3 ;  /* 0x0000000102027824 */ /* 0x000fc800078e0203 */
[----:B------:R-:W-:-:S07]  /*1b3f0*/  IMAD.MOV.U32 R13, RZ, RZ, R2 ;  /* 0x000000ffff0d7224 */ /* 0x000fce00078e0002 */
[----:B------:R-:W-:Y:S05]  /*1b400*/  WARPSYNC.COLLECTIVE R15, `(.L_x_5545) ;  /* 0x000000000f087348 */ /* 0x000fea0003c00000 */
[----:B------:R0:W1:Y:S02]  /*1b410*/  SHFL.UP P6, R14, R13, R12, R11 ;  /* 0x0400000c0d0e7389 */ /* 0x00006400000c000b */
[----:B01----:R-:W-:Y:S01]  /*1b420*/  ENDCOLLECTIVE ;  /* 0x000000000000791b */ /* 0x003fe20003800000 */
.L_x_5545:
[----:B------:R-:W-:Y:S01]  /*1b430*/  IMAD.MOV.U32 R12, RZ, RZ, 0x10 ;  /* 0x00000010ff0c7424 */ /* 0x000fe200078e00ff */
[----:B------:R-:W-:-:S05]  /*1b440*/  SEL R3, R14, RZ, P4 ;  /* 0x000000ff0e037207 */ /* 0x000fca0002000000 */
[----:B------:R-:W-:-:S04]  /*1b450*/  IMAD.IADD R2, R2, 0x1, R3 ;  /* 0x0000000102027824 */ /* 0x000fc800078e0203 */
[----:B------:R-:W-:-:S07]  /*1b460*/  IMAD.MOV.U32 R13, RZ, RZ, R2 ;  /* 0x000000ffff0d7224 */ /* 0x000fce00078e0002 */
[----:B------:R-:W-:Y:S05]  /*1b470*/  WARPSYNC.COLLECTIVE R15, `(.L_x_5546) ;  /* 0x000000000f087348 */ /* 0x000fea0003c00000 */
[----:B------:R0:W1:Y:S02]  /*1b480*/  SHFL.UP P6, R14, R13, R12, R11 ;  /* 0x0400000c0d0e7389 */ /* 0x00006400000c000b */
[----:B01----:R-:W-:Y:S01]  /*1b490*/  ENDCOLLECTIVE ;  /* 0x000000000000791b */ /* 0x003fe20003800000 */
.L_x_5546:
        /* <DEDUP_REMOVED lines=8> */
.L_x_5547:
[----:B------:R-:W-:Y:S05]  /*1b520*/  BRA `(.L_x_5548) ;  /* 0xffffffd800f87947 */ /* 0x000fea000383ffff */
.L_x_5492:
        /* <DEDUP_REMOVED lines=8> */
.L_x_5550:
[----:B------:R-:W-:Y:S05]  /*1b5b0*/  BSYNC B0 ;  /* 0x0000000000007941 */ /* 0x000fea0003800000 */
.L_x_5549:
        /* <DEDUP_REMOVED lines=9> */
.L_x_5551:
[----:B------:R-:W-:Y:S01]  /*1b650*/  IMAD.MOV.U32 R12, RZ, RZ, 0x4 ;  /* 0x00000004ff0c7424 */ /* 0x000fe200078e00ff */
[----:B------:R-:W-:-:S05]  /*1b660*/  SEL R3, R14, RZ, P2 ;  /* 0x000000ff0e037207 */ /* 0x000fca0001000000 */
[----:B------:R-:W-:-:S04]  /*1b670*/  IMAD.IADD R2, R2, 0x1, R3 ;  /* 0x0000000102027824 */ /* 0x000fc800078e0203 */
[----:B------:R-:W-:-:S07]  /*1b680*/  IMAD.MOV.U32 R13, RZ, RZ, R2 ;  /* 0x000000ffff0d7224 */ /* 0x000fce00078e0002 */
[----:B------:R-:W-:Y:S05]  /*1b690*/  WARPSYNC.COLLECTIVE R15, `(.L_x_5552) ;  /* 0x000000000f087348 */ /* 0x000fea0003c00000 */
[----:B------:R0:W1:Y:S02]  /*1b6a0*/  SHFL.UP P6, R14, R13, R12, R11 ;  /* 0x0400000c0d0e7389 */ /* 0x00006400000c000b */
[----:B01----:R-:W-:Y:S01]  /*1b6b0*/  ENDCOLLECTIVE ;  /* 0x000000000000791b */ /* 0x003fe20003800000 */
.L_x_5552:
[----:B------:R-:W-:Y:S01]  /*1b6c0*/  IMAD.MOV.U32 R12, RZ, RZ, 0x8 ;  /* 0x00000008ff0c7424 */ /* 0x000fe200078e00ff */
[----:B------:R-:W-:-:S05]  /*1b6d0*/  SEL R3, R14, RZ, P3 ;  /* 0x000000ff0e037207 */ /* 0x000fca0001800000 */
[----:B------:R-:W-:-:S04]  /*1b6e0*/  IMAD.IADD R2, R2, 0x1, R3 ;  /* 0x0000000102027824 */ /* 0x000fc800078e0203 */
[----:B------:R-:W-:-:S07]  /*1b6f0*/  IMAD.MOV.U32 R13, RZ, RZ, R2 ;  /* 0x000000ffff0d7224 */ /* 0x000fce00078e0002 */
[----:B------:R-:W-:Y:S05]  /*1b700*/  WARPSYNC.COLLECTIVE R15, `(.L_x_5553) ;  /* 0x000000000f087348 */ /* 0x000fea0003c00000 */
[----:B------:R0:W1:Y:S02]  /*1b710*/  SHFL.UP P6, R14, R13, R12, R11 ;  /* 0x0400000c0d0e7389 */ /* 0x00006400000c000b */
[----:B01----:R-:W-:Y:S01]  /*1b720*/  ENDCOLLECTIVE ;  /* 0x000000000000791b */ /* 0x003fe20003800000 */
.L_x_5553:
[----:B------:R-:W-:Y:S01]  /*1b730*/  IMAD.MOV.U32 R12, RZ, RZ, 0x10 ;  /* 0x00000010ff0c7424 */ /* 0x000fe200078e00ff */
[----:B------:R-:W-:-:S05]  /*1b740*/  SEL R3, R14, RZ, P4 ;  /* 0x000000ff0e037207 */ /* 0x000fca0002000000 */
[----:B------:R-:W-:-:S04]  /*1b750*/  IMAD.IADD R2, R2, 0x1, R3 ;  /* 0x0000000102027824 */ /* 0x000fc800078e0203 */
[----:B------:R-:W-:-:S07]  /*1b760*/  IMAD.MOV.U32 R13, RZ, RZ, R2 ;  /* 0x000000ffff0d7224 */ /* 0x000fce00078e0002 */
[----:B------:R-:W-:Y:S05]  /*1b770*/  WARPSYNC.COLLECTIVE R15, `(.L_x_5554) ;  /* 0x000000000f087348 */ /* 0x000fea0003c00000 */
[----:B------:R0:W1:Y:S02]  /*1b780*/  SHFL.UP P6, R14, R13, R12, R11 ;  /* 0x0400000c0d0e7389 */ /* 0x00006400000c000b */
[----:B01----:R-:W-:Y:S01]  /*1b790*/  ENDCOLLECTIVE ;  /* 0x000000000000791b */ /* 0x003fe20003800000 */
.L_x_5554:
        /* <DEDUP_REMOVED lines=8> */
.L_x_5555:
[----:B------:R-:W-:Y:S05]  /*1b820*/  BRA `(.L_x_5556) ;  /* 0xffffffd800e47947 */ /* 0x000fea000383ffff */
.L_x_5494:
[----:B------:R-:W-:Y:S01]  /*1b830*/  BSSY B0, `(.L_x_5557) ;  /* 0x0000006000007945 */ /* 0x000fe20003800000 */
[----:B------:R-:W-:Y:S01]  /*1b840*/  PLOP3.LUT P6, PT, P6, PT, PT, 0x8, 0x0 ;  /* 0x000000000000781c */ /* 0x000fe200037ce170 */
[----:B------:R-:W-:-:S12]  /*1b850*/  IMAD.MOV.U32 R15, RZ, RZ, -0x1 ;  /* 0xffffffffff0f7424 */ /* 0x000fd800078e00ff */
[----:B0-----:R-:W-:Y:S05]  /*1b860*/  WARPSYNC.COLLECTIVE R15, `(.L_x_5558) ;  /* 0x000000000f087348 */ /* 0x001fea0003c00000 */
[----:B------:R-:W-:Y:S01]  /*1b870*/  VOTE.ANY R14, PT, P6 ;  /* 0x00000000000e7806 */ /* 0x000fe200030e0100 */
[----:B0-----:R-:W-:Y:S06]  /*1b880*/  ENDCOLLECTIVE ;  /* 0x000000000000791b */ /* 0x001fec0003800000 */
.L_x_5558:
[----:B------:R-:W-:Y:S05]  /*1b890*/  BSYNC B0 ;  /* 0x0000000000007941 */ /* 0x000fea0003800000 */
.L_x_5557:
        /* <DEDUP_REMOVED lines=10> */
.L_x_5559:
[----:B------:R-:W-:Y:S02]  /*1b940*/  IMAD.MOV.U32 R13, RZ, RZ, R7 ;  /* 0x000000ffff0d7224 */ /* 0x000fe400078e0007 */
[----:B------:R-:W-:-:S07]  /*1b950*/  IMAD.MOV.U32 R0, RZ, RZ, R14 ;  /* 0x000000ffff007224 */ /* 0x000fce00078e000e */
[----:B------:R-:W-:Y:S05]  /*1b960*/  WARPSYNC.COLLECTIVE R15, `(.L_x_5560) ;  /* 0x000000000f087348 */ /* 0x000fea0003c00000 */
[----:B------:R0:W1:Y:S02]  /*1b970*/  SHFL.IDX P6, R14, R13, R12, R11 ;  /* 0x0000000c0d0e7389 */ /* 0x00006400000c000b */
[----:B01----:R-:W-:Y:S01]  /*1b980*/  ENDCOLLECTIVE ;  /* 0x000000000000791b */ /* 0x003fe20003800000 */
.L_x_5560:
[----:B------:R-:W-:Y:S02]  /*1b990*/  IMAD.MOV.U32 R7, RZ, RZ, R14 ;  /* 0x000000ffff077224 */ /* 0x000fe400078e000e */
[----:B------:R-:W-:-:S05]  /*1b9a0*/  IMAD.IADD R5, R10, 0x1, R16 ;  /* 0x000000010a057824 */ /* 0x000fca00078e0210 */
[----:B------:R1:W-:Y:S01]  /*1b9b0*/  STL [R1+0xc], R5 ;  /* 0x00000c0501007387 */ /* 0x0003e20000100800 */
[----:B------:R-:W-:Y:S05]  /*1b9c0*/  BRA `(.L_x_5561) ;  /* 0xffffffd800c47947 */ /* 0x000fea000383ffff */
.L_x_5496:
[----:B------:R-:W-:Y:S01]  /*1b9d0*/  BSSY B0, `(.L_x_5562) ;  /* 0x0000007000007945 */ /* 0x000fe20003800000 */
[----:B------:R-:W-:Y:S02]  /*1b9e0*/  IMAD.MOV.U32 R13, RZ, RZ, R2 ;  /* 0x000000ffff0d7224 */ /* 0x000fe400078e0002 */
[----:B------:R-:W-:Y:S02]  /*1b9f0*/  IMAD.MOV.U32 R11, RZ, RZ, 0x1f ;  /* 0x0000001fff0b7424 */ /* 0x000fe400078e00ff */
[----:B------:R-:W-:-:S07]  /*1ba00*/  IMAD.MOV.U32 R15, RZ, RZ, -0x1 ;  /* 0xffffffffff0f7424 */ /* 0x000fce00078e00ff */
[----:B01-3--:R-:W-:Y:S05]  /*1ba10*/  WARPSYNC.COLLECTIVE R15, `(.L_x_5563) ;  /* 0x000000000f087348 */ /* 0x00bfea0003c00000 */
[----:B------:R2:W4:Y:S02]  /*1ba20*/  SHFL.IDX P6, R14, R13, R12, R11 ;  /* 0x0000000c0d0e7389 */ /* 0x00052400000c000b */
[----:B01234-:R-:W-:Y:S01]  /*1ba30*/  ENDCOLLECTIVE ;  /* 0x000000000000791b */ /* 0x01ffe20003800000 */
.L_x_5563:
[----:B------:R-:W-:Y:S05]  /*1ba40*/  BSYNC B0 ;  /* 0x0000000000007941 */ /* 0x000fea0003800000 */
.L_x_5562:
[----:B------:R-:W-:Y:S01]  /*1ba50*/  IMAD.MOV.U32 R6, RZ, RZ, R14 ;  /* 0x000000ffff067224 */ /* 0x000fe200078e000e */
[----:B------:R-:W-:Y:S06]  /*1ba60*/  BRA `(.L_x_5495) ;  /* 0xffffffd800b47947 */ /* 0x000fec000383ffff */
.L_x_5502:
[----:B0-----:R0:W1:Y:S02]  /*1ba70*/  SYNCS.PHASECHK.TRANS64.TRYWAIT P0, [R0+URZ+0x28c20], R3 ;  /* 0x028c2003000075a7 */ /* 0x001064000800017f */
[----:B-1----:R-:W-:Y:S05]  /*1ba80*/  @!P0 NANOSLEEP.SYNCS 0x989680 ;  /* 0x009896800000895d */ /* 0x002fea0003900000 */
[----:B------:R-:W1:Y:S02]  /*1ba90*/  @!P0 SYNCS.PHASECHK.TRANS64 P0, [R0+URZ+0x28c20], R3 ;  /* 0x028c2003000085a7 */ /* 0x000e64000800007f */
[----:B-1----:R-:W-:Y:S05]  /*1baa0*/  @!P0 BRA `(.L_x_5502) ;  /* 0xfffffffc00f08947 */ /* 0x002fea000383ffff */
[----:B------:R-:W-:Y:S05]  /*1bab0*/  BRA `(.L_x_5564) ;  /* 0xffffffe400507947 */ /* 0x000fea000383ffff */
.L_x_5503:
        /* <DEDUP_REMOVED lines=11> */
.L_x_5566:
[----:B------:R-:W-:Y:S05]  /*1bb70*/  BSYNC B0 ;  /* 0x0000000000007941 */ /* 0x000fea0003800000 */
.L_x_5565:
[----:B------:R-:W-:Y:S05]  /*1bb80*/  BRA `(.L_x_5567) ;  /* 0xffffffe400387947 */ /* 0x000fea000383ffff */
.L_x_5506:
[----:B------:R-:W-:Y:S01]  /*1bb90*/  BSSY B1, `(.L_x_5568) ;  /* 0x0000006000017945 */ /* 0x000fe20003800000 */
[----:B------:R-:W-:-:S07]  /*1bba0*/  IMAD.MOV.U32 R15, RZ, RZ, -0x1 ;  /* 0xffffffffff0f7424 */ /* 0x000fce00078e00ff */
[----:B01----:R-:W-:Y:S05]  /*1bbb0*/  WARPSYNC.COLLECTIVE R15, `(.L_x_5569) ;  /* 0x000000000f0c7348 */ /* 0x003fea0003c00000 */
[----:B------:R-:W-:Y:S02]  /*1bbc0*/  ELECT P6, UR62, PT ;  /* 0x00000000003e782f */ /* 0x000fe400038c0000 */
[----:B------:R-:W-:Y:S01]  /*1bbd0*/  MOV R14, UR62 ;  /* 0x0000003e000e7c02 */ /* 0x000fe20008000f00 */
[----:B01----:R-:W-:Y:S10]  /*1bbe0*/  ENDCOLLECTIVE ;  /* 0x000000000000791b */ /* 0x003ff40003800000 */
.L_x_5569:
[----:B------:R-:W-:Y:S05]  /*1bbf0*/  BSYNC B1 ;  /* 0x0000000000017941 */ /* 0x000fea0003800000 */
.L_x_5568:
[----:B------:R-:W-:Y:S05]  /*1bc00*/  BRA `(.L_x_5570) ;  /* 0xffffffe400307947 */ /* 0x000fea000383ffff */
.L_x_5508:
[----:B0-----:R0:W1:Y:S02]  /*1bc10*/  SYNCS.PHASECHK.TRANS64.TRYWAIT P0, [R6+URZ], R5 ;  /* 0x00000005060075a7 */ /* 0x001064000800017f */
[----:B-1----:R-:W-:Y:S05]  /*1bc20*/  @!P0 NANOSLEEP.SYNCS 0x989680 ;  /* 0x009896800000895d */ /* 0x002fea0003900000 */
[----:B------:R-:W1:Y:S02]  /*1bc30*/  @!P0 SYNCS.PHASECHK.TRANS64 P0, [R6+URZ], R5 ;  /* 0x00000005060085a7 */ /* 0x000e64000800007f */
[----:B-1----:R-:W-:Y:S05]  /*1bc40*/  @!P0 BRA `(.L_x_5508) ;  /* 0xfffffffc00f08947 */ /* 0x002fea000383ffff */
[----:B------:R-:W-:Y:S05]  /*1bc50*/  BRA `(.L_x_5571) ;  /* 0xffffffe4006c7947 */ /* 0x000fea000383ffff */
.L_x_5509:
[----:B-1----:R1:W2:Y:S02]  /*1bc60*/  SYNCS.PHASECHK.TRANS64.TRYWAIT P0, [R7+URZ], R2 ;  /* 0x00000002070075a7 */ /* 0x0022a4000800017f */
[----:B--2---:R-:W-:Y:S05]  /*1bc70*/  @!P0 NANOSLEEP.SYNCS 0x989680 ;  /* 0x009896800000895d */ /* 0x004fea0003900000 */
[----:B------:R-:W2:Y:S02]  /*1bc80*/  @!P0 SYNCS.PHASECHK.TRANS64 P0, [R7+URZ], R2 ;  /* 0x00000002070085a7 */ /* 0x000ea4000800007f */
[----:B--2---:R-:W-:Y:S05]  /*1bc90*/  @!P0 BRA `(.L_x_5509) ;  /* 0xfffffffc00f08947 */ /* 0x004fea000383ffff */
[----:B------:R-:W-:Y:S05]  /*1bca0*/  BRA `(.L_x_5572) ;  /* 0xffffffe400607947 */ /* 0x000fea000383ffff */
.L_x_5511:
[----:B--2---:R2:W3:Y:S02]  /*1bcb0*/  SYNCS.PHASECHK.TRANS64.TRYWAIT P0, [R4+URZ], R5 ;  /* 0x00000005040075a7 */ /* 0x0044e4000800017f */
[----:B---3--:R-:W-:Y:S05]  /*1bcc0*/  @!P0 NANOSLEEP.SYNCS 0x989680 ;  /* 0x009896800000895d */ /* 0x008fea0003900000 */
[----:B------:R-:W3:Y:S02]  /*1bcd0*/  @!P0 SYNCS.PHASECHK.TRANS64 P0, [R4+URZ], R5 ;  /* 0x00000005040085a7 */ /* 0x000ee4000800007f */
[----:B---3--:R-:W-:Y:S05]  /*1bce0*/  @!P0 BRA `(.L_x_5511) ;  /* 0xfffffffc00f08947 */ /* 0x008fea000383ffff */
[----:B------:R-:W-:Y:S05]  /*1bcf0*/  BRA `(.L_x_5573) ;  /* 0xffffffe400687947 */ /* 0x000fea000383ffff */
.L_x_5574:
        /* <DEDUP_REMOVED lines=16> */
.L_x_15004:


//--------------------- .text._ZN7cutlass13device_kernelIN5flash11enable_sm90INS1_16FlashAttnFwdSm90INS1_25CollectiveMainloopFwdSm90ILi2EN4cute5tupleIJNS5_1CILi1EEES8_S8_EEENS6_IJNS7_ILi64EEESA_SA_EEELi512ENS_10bfloat16_tEfNS_4arch4Sm90ELb0ELb1ELb0ELb1ELb0ELb1ELb0ELb0ELb0ELb1ELb1ELb0EEENS1_21CollectiveEpilogueFwdINS6_IJSA_NS7_ILi512EEESA_EEES9_SC_SE_Li256ELb1ELb1ELb1ELb0EEENS1_36VarlenDynamicPersistentTileSchedulerILi64ELi64ELi256ELi128ELb1ELb1ELb1ELb1ELb0ELb1EEEEEEEEEvNT_6ParamsE --------------------------
	.section	.text._ZN7cutlass13device_kernelIN5flash11enable_sm90INS1_16FlashAttnFwdSm90INS1_25CollectiveMainloopFwdSm90ILi2EN4cute5tupleIJNS5_1CILi1EEES8_S8_EEENS6_IJNS7_ILi64EEESA_SA_EEELi512ENS_10bfloat16_tEfNS_4arch4Sm90ELb0ELb1ELb0ELb1ELb0ELb1ELb0ELb0ELb0ELb1ELb1ELb0EEENS1_21CollectiveEpilogueFwdINS6_IJSA_NS7_ILi512EEESA_EEES9_SC_SE_Li256ELb1ELb1ELb1ELb0EEENS1_36VarlenDynamicPersistentTileSchedulerILi64ELi64ELi256ELi128ELb1ELb1ELb1ELb1ELb0ELb1EEEEEEEEEvNT_6ParamsE,"ax",@progbits
	.align	128
.text._ZN7cutlass13device_kernelIN5flash11enable_sm90INS1_16FlashAttnFwdSm90INS1_25CollectiveMainloopFwdSm90ILi2EN4cute5tupleIJNS5_1CILi1EEES8_S8_EEENS6_IJNS7_ILi64EEESA_SA_EEELi512ENS_10bfloat16_tEfNS_4arch4Sm90ELb0ELb1ELb0ELb1ELb0ELb1ELb0ELb0ELb0ELb1ELb1ELb0EEENS1_21CollectiveEpilogueFwdINS6_IJSA_NS7_ILi512EEESA_EEES9_SC_SE_Li256ELb1ELb1ELb1ELb0EEENS1_36VarlenDynamicPersistentTileSchedulerILi64ELi64ELi256ELi128ELb1ELb1ELb1ELb1ELb0ELb1EEEEEEEEEvNT_6ParamsE:
        .type           _ZN7cutlass13device_kernelIN5flash11enable_sm90INS1_16FlashAttnFwdSm90INS1_25CollectiveMainloopFwdSm90ILi2EN4cute5tupleIJNS5_1CILi1EEES8_S8_EEENS6_IJNS7_ILi64EEESA_SA_EEELi512ENS_10bfloat16_tEfNS_4arch4Sm90ELb0ELb1ELb0ELb1ELb0ELb1ELb0ELb0ELb0ELb1ELb1ELb0EEENS1_21CollectiveEpilogueFwdINS6_IJSA_NS7_ILi512EEESA_EEES9_SC_SE_Li256ELb1ELb1ELb1ELb0EEENS1_36VarlenDynamicPersistentTileSchedulerILi64ELi64ELi256ELi128ELb1ELb1ELb1ELb1ELb0ELb1EEEEEEEEEvNT_6ParamsE,@function
        .size           _ZN7cutlass13device_kernelIN5flash11enable_sm90INS1_16FlashAttnFwdSm90INS1_25CollectiveMainloopFwdSm90ILi2EN4cute5tupleIJNS5_1CILi1EEES8_S8_EEENS6_IJNS7_ILi64EEESA_SA_EEELi512ENS_10bfloat16_tEfNS_4arch4Sm90ELb0ELb1ELb0ELb1ELb0ELb1ELb0ELb0ELb0ELb1ELb1ELb0EEENS1_21CollectiveEpilogueFwdINS6_IJSA_NS7_ILi512EEESA_EEES9_SC_SE_Li256ELb1ELb1ELb1ELb0EEENS1_36VarlenDynamicPersistentTileSchedulerILi64ELi64ELi256ELi128ELb1ELb1ELb1ELb1ELb0ELb1EEEEEEEEEvNT_6ParamsE,(.L_x_15005 - _ZN7cutlass13device_kernelIN5flash11enable_sm90INS1_16FlashAttnFwdSm90INS1_25CollectiveMainloopFwdSm90ILi2EN4cute5tupleIJNS5_1CILi1EEES8_S8_EEENS6_IJNS7_ILi64EEESA_SA_EEELi512ENS_10bfloat16_tEfNS_4arch4Sm90ELb0ELb1ELb0ELb1ELb0ELb1ELb0ELb0ELb0ELb1ELb1ELb0EEENS1_21CollectiveEpilogueFwdINS6_IJSA_NS7_ILi512EEESA_EEES9_SC_SE_Li256ELb1ELb1ELb1ELb0EEENS1_36VarlenDynamicPersistentTileSchedulerILi64ELi64ELi256ELi128ELb1ELb1ELb1ELb1ELb0ELb1EEEEEEEEEvNT_6ParamsE)
        .other          _ZN7cutlass13device_kernelIN5flash11enable_sm90INS1_16FlashAttnFwdSm90INS1_25CollectiveMainloopFwdSm90ILi2EN4cute5tupleIJNS5_1CILi1EEES8_S8_EEENS6_IJNS7_ILi64EEESA_SA_EEELi512ENS_10bfloat16_tEfNS_4arch4Sm90ELb0ELb1ELb0ELb1ELb0ELb1ELb0ELb0ELb0ELb1ELb1ELb0EEENS1_21CollectiveEpilogueFwdINS6_IJSA_NS7_ILi512EEESA_EEES9_SC_SE_Li256ELb1ELb1ELb1ELb0EEENS1_36VarlenDynamicPersistentTileSchedulerILi64ELi64ELi256ELi128ELb1ELb1ELb1ELb1ELb0ELb1EEEEEEEEEvNT_6ParamsE,@"STO_CUDA_ENTRY STV_DEFAULT"
_ZN7cutlass13device_kernelIN5flash11enable_sm90INS1_16FlashAttnFwdSm90INS1_25CollectiveMainloopFwdSm90ILi2EN4cute5tupleIJNS5_1CILi1EEES8_S8_EEENS6_IJNS7_ILi64EEESA_SA_EEELi512ENS_10bfloat16_tEfNS_4arch4Sm90ELb0ELb1ELb0ELb1ELb0ELb1ELb0ELb0ELb0ELb1ELb1ELb0EEENS1_21CollectiveEpilogueFwdINS6_IJSA_NS7_ILi512EEESA_EEES9_SC_SE_Li256ELb1ELb1ELb1ELb0EEENS1_36VarlenDynamicPersistentTileSchedulerILi64ELi64ELi256ELi128ELb1ELb1ELb1ELb1ELb0ELb1EEEEEEEEEvNT_6ParamsE:
        /* <DEDUP_REMOVED lines=24> */
.L_x_5576:
[----:B------:R-:W-:Y:S05]  /*0180*/  BSYNC B0 ;  /* 0x0000000000007941 */ /* 0x000fea0003800000 */
.L_x_5575:
        /* <DEDUP_REMOVED lines=37> */
.L_x_5577:
        /* <DEDUP_REMOVED lines=22> */
.L_x_5578:
        /* <DEDUP_REMOVED lines=18> */
.L_x_5579:
        /* <DEDUP_REMOVED lines=22> */
.L_x_5580:
        /* <DEDUP_REMOVED lines=22> */
.L_x_5581:
        /* <DEDUP_REMOVED lines=8> */
.L_x_5584:
        /* <DEDUP_REMOVED lines=18> */
[----:B------:R-:W-:Y:S01]  /*0ac0*/  VIADD R6, R6, 0xffffff80 ;  /* 0xffffff8006067836 */ /* 0x000fe20000000000 */
[----:B------:R-:W-:Y:S01]  /*0ad0*/  CS2R R18, SRZ ;  /* 0x0000000000127805 */ /* 0x000fe2000001ff00 */
[----:B------:R-:W-:Y:S01]  /*0ae0*/  IMAD.MOV.U32 R198, RZ, RZ, 0x20 ;  /* 0x00000020ffc67424 */ /* 0x000fe200078e00ff */
[----:B------:R-:W-:Y:S01]  /*0af0*/  ULOP3.LUT UR37, UR36, 0x1, URZ, 0xfc, !UPT ;  /* 0x0000000124257892 */ /* 0x000fe2000f8efc3f */
[----:B------:R-:W-:Y:S01]  /*0b00*/  IMAD.MOV.U32 R219, RZ, RZ, RZ ;  /* 0x000000ffffdb7224 */ /* 0x000fe200078e00ff */
[----:B------:R-:W-:Y:S01]  /*0b10*/  SHF.R.S32.HI R3, RZ, 0x1f, R6 ;  /* 0x0000001fff037819 */ /* 0x000fe20000011406 */
[----:B------:R-:W-:Y:S02]  /*0b20*/  IMAD.MOV.U32 R184, RZ, RZ, RZ ;  /* 0x000000ffffb87224 */ /* 0x000fe400078e00ff */
[----:B------:R-:W-:Y:S01]  /*0b30*/  IMAD.MOV.U32 R187, RZ, RZ, RZ ;  /* 0x000000ffffbb7224 */ /* 0x000fe200078e00ff */
        /* <DEDUP_REMOVED lines=8> */
[----:B------:R-:W-:Y:S01]  /*0bc0*/  LOP3.LUT R9, R7, 0xffffff80, RZ, 0xc0, !PT ;  /* 0xffffff8007097812 */ /* 0x000fe200078ec0ff */
[C---:B------:R-:W-:Y:S01]  /*0bd0*/  IMAD.IADD R13, R6.reuse, 0x1, -R13 ;  /* 0x00000001060d7824 */ /* 0x040fe200078e0a0d */
[--C-:B------:R-:W-:Y:S01]  /*0be0*/  SHF.R.S32.HI R203, RZ, 0x5, R4.reuse ;  /* 0x00000005ffcb7819 */ /* 0x100fe20000011404 */
[----:B------:R-:W-:Y:S01]  /*0bf0*/  IMAD.IADD R3, R6, 0x1, -R3 ;  /* 0x0000000106037824 */ /* 0x000fe200078e0a03 */
[----:B------:R-:W-:Y:S01]  /*0c00*/  LEA.HI R0, R0, R5, RZ, 0x1 ;  /* 0x0000000500007211 */ /* 0x000fe200078f08ff */
[----:B------:R-:W-:Y:S01]  /*0c10*/  IMAD.IADD R9, R6, 0x1, -R9 ;  /* 0x0000000106097824 */ /* 0x000fe200078e0a09 */
[----:B------:R-:W-:Y:S01]  /*0c20*/  LOP3.LUT R11, R10, 0xfffffffc, RZ, 0xc0, !PT ;  /* 0xfffffffc0a0b7812 */ /* 0x000fe200078ec0ff */
[----:B------:R-:W-:Y:S01]  /*0c30*/  IMAD.SHL.U32 R193, R13, 0x8, RZ ;  /* 0x000000080dc17824 */ /* 0x000fe200078e00ff */
[----:B------:R-:W-:Y:S02]  /*0c40*/  SHF.R.S32.HI R4, RZ, 0x1f, R4 ;  /* 0x0000001fff047819 */ /* 0x000fe40000011404 */
[----:B------:R-:W-:Y:S01]  /*0c50*/  SHF.R.S32.HI R8, RZ, 0x1f, R3 ;  /* 0x0000001fff087819 */ /* 0x000fe20000011403 */
[----:B------:R-:W-:Y:S01]  /*0c60*/  IMAD.IADD R188, R6, 0x1, -R11 ;  /* 0x0000000106bc7824 */ /* 0x000fe200078e0a0b */
[----:B------:R-:W-:Y:S01]  /*0c70*/  LOP3.LUT R0, R0, 0x1ffffffe, RZ, 0xc0, !PT ;  /* 0x1ffffffe00007812 */ /* 0x000fe200078ec0ff */
[C---:B------:R-:W-:Y:S01]  /*0c80*/  VIADD R218, R193.reuse, 0x40 ;  /* 0x00000040c1da7836 */ /* 0x040fe20000000000 */
[----:B------:R-:W-:Y:S01]  /*0c90*/  LEA.HI R4, R4, R203, RZ, 0x2 ;  /* 0x000000cb04047211 */ /* 0x000fe200078f10ff */
[----:B------:R-:W-:Y:S01]  /*0ca0*/  VIADD R216, R193, 0xc0 ;  /* 0x000000c0c1d87836 */ /* 0x000fe20000000000 */
[----:B------:R-:W-:Y:S01]  /*0cb0*/  SHF.R.S32.HI R6, RZ, 0x1f, R9 ;  /* 0x0000001fff067819 */ /* 0x000fe20000011409 */
[----:B------:R-:W-:Y:S01]  /*0cc0*/  IMAD.IADD R0, R5, 0x1, -R0 ;  /* 0x0000000105007824 */ /* 0x000fe200078e0a00 */
[----:B------:R-:W-:Y:S01]  /*0cd0*/  LEA.HI R12, R8, R3, RZ, 0x3 ;  /* 0x00000003080c7211 */ /* 0x000fe200078f18ff */
[C---:B------:R-:W-:Y:S01]  /*0ce0*/  VIADD R217, R193.reuse, 0x80 ;  /* 0x00000080c1d97836 */ /* 0x040fe20000000000 */
[----:B------:R-:W-:Y:S01]  /*0cf0*/  SHF.R.S32.HI R20, RZ, 0x7, R7 ;  /* 0x00000007ff147819 */ /* 0x000fe20000011407 */
[----:B------:R-:W-:Y:S01]  /*0d00*/  IMAD.SHL.U32 R0, R0, 0x8, RZ ;  /* 0x0000000800007824 */ /* 0x000fe200078e00ff */
[----:B------:R-:W-:Y:S01]  /*0d10*/  LOP3.LUT R4, R4, 0x3ffffc, RZ, 0xc0, !PT ;  /* 0x003ffffc04047812 */ /* 0x000fe200078ec0ff */
[----:B------:R-:W-:Y:S01]  /*0d20*/  VIADD R215, R193, 0x100 ;  /* 0x00000100c1d77836 */ /* 0x000fe20000000000 */
[----:B------:R-:W-:Y:S01]  /*0d30*/  LEA.HI R5, R6, R9, RZ, 0x2 ;  /* 0x0000000906057211 */ /* 0x000fe200078f10ff */
[----:B------:R-:W-:Y:S01]  /*0d40*/  IMAD R15, R20, 0x100, R3 ;  /* 0x00000100140f7824 */ /* 0x000fe200078e0203 */
[C---:B------:R-:W-:Y:S01]  /*0d50*/  LOP3.LUT R14, R12.reuse, 0xfffffff8, RZ, 0xc0, !PT ;  /* 0xfffffff80c0e7812 */ /* 0x040fe200078ec0ff */
[----:B------:R-:W-:Y:S01]  /*0d60*/  IMAD.IADD R4, R203, 0x1, -R4 ;  /* 0x00000001cb047824 */ /* 0x000fe200078e0a04 */
[----:B------:R-:W-:Y:S01]  /*0d70*/  SHF.R.S32.HI R186, RZ, 0x2, R10 ;  /* 0x00000002ffba7819 */ /* 0x000fe2000001140a */
[----:B------:R-:W-:Y:S01]  /*0d80*/  IMAD.SHL.U32 R12, R12, 0x40, RZ ;  /* 0x000000400c0c7824 */ /* 0x000fe200078e00ff */
[--C-:B------:R-:W-:Y:S01]  /*0d90*/  SHF.R.S32.HI R8, RZ, 0x2, R5.reuse ;  /* 0x00000002ff087819 */ /* 0x100fe20000011405 */
[----:B------:R-:W-:Y:S01]  /*0da0*/  IMAD.IADD R14, R3, 0x1, -R14 ;  /* 0x00000001030e7824 */ /* 0x000fe200078e0a0e */
[----:B------:R-:W-:Y:S01]  /*0db0*/  SHF.R.S32.HI R11, RZ, 0x1f, R5 ;  /* 0x0000001fff0b7819 */ /* 0x000fe20000011405 */
[----:B------:R-:W-:Y:S01]  /*0dc0*/  IMAD R17, R4, 0x10, R15 ;  /* 0x0000001004117824 */ /* 0x000fe200078e020f */
[----:B------:R-:W-:Y:S01]  /*0dd0*/  LOP3.LUT R4, R5, 0x7ffffffc, RZ, 0xc0, !PT ;  /* 0x7ffffffc05047812 */ /* 0x000fe200078ec0ff */
[----:B------:R-:W-:Y:S01]  /*0de0*/  VIADD R15, R186, 0x20 ;  /* 0x00000020ba0f7836 */ /* 0x000fe20000000000 */
[----:B------:R-:W-:Y:S01]  /*0df0*/  LEA.HI R11, R11, R8, RZ, 0x3 ;  /* 0x000000080b0b7211 */ /* 0x000fe200078f18ff */
[----:B------:R-:W-:Y:S01]  /*0e00*/  IMAD.SHL.U32 R3, R14, 0x40, RZ ;  /* 0x000000400e037824 */ /* 0x000fe200078e00ff */
[----:B------:R-:W-:Y:S01]  /*0e10*/  LOP3.LUT R12, R12, 0x7ffffe00, RZ, 0xc0, !PT ;  /* 0x7ffffe000c0c7812 */ /* 0x000fe200078ec0ff */
[----:B------:R-:W-:Y:S01]  /*0e20*/  STL [R1+0x4c], R20 ;  /* 0x00004c1401007387 */ /* 0x000fe20000100800 */
        /* <DEDUP_REMOVED lines=10> */
[----:B------:R-:W-:Y:S01]  /*0ed0*/  SHF.R.U32.HI R3, RZ, 0x3, R3 ;  /* 0x00000003ff037819 */ /* 0x000fe20000011603 */
[----:B------:R-:W-:Y:S01]  /*0ee0*/  IMAD.SHL.U32 R5, R5, 0x40, RZ ;  /* 0x0000004005057824 */ /* 0x000fe200078e00ff */
[----:B------:R-:W-:Y:S01]  /*0ef0*/  LEA.HI R7, R7, R20, RZ, 0x1 ;  /* 0x0000001407077211 */ /* 0x000fe200078f08ff */
[----:B------:R-:W-:Y:S01]  /*0f00*/  IMAD.SHL.U32 R16, R188, 0x8, RZ ;  /* 0x00000008bc107824 */ /* 0x000fe200078e00ff */
[----:B------:R-:W-:Y:S01]  /*0f10*/  LEA.HI R6, R6, R9, RZ, 0x5 ;  /* 0x0000000906067211 */ /* 0x000fe200078f28ff */
[----:B------:R0:W-:Y:S01]  /*0f20*/  STL [R1+0x6c], R8 ;  /* 0x00006c0801007387 */ /* 0x0001e20000100800 */
[----:B------:R-:W-:Y:S01]  /*0f30*/  LOP3.LUT R3, R0, R3, RZ, 0x3c, !PT ;  /* 0x0000000300037212 */ /* 0x000fe200078e3cff */
[----:B------:R-:W-:Y:S01]  /*0f40*/  IMAD.SHL.U32 R185, R4, 0x2, RZ ;  /* 0x0000000204b97824 */ /* 0x000fe200078e00ff */
[----:B------:R-:W-:-:S02]  /*0f50*/  LOP3.LUT R7, R7, 0xfffffe, RZ, 0xc0, !PT ;  /* 0x00fffffe07077812 */ /* 0x000fc400078ec0ff */
[----:B------:R-:W-:Y:S02]  /*0f60*/  LOP3.LUT R15, R15, 0x1c0, RZ, 0xc0, !PT ;  /* 0x000001c00f0f7812 */ /* 0x000fe400078ec0ff */
[----:B------:R-:W-:Y:S01]  /*0f70*/  SHF.R.S32.HI R6, RZ, 0x5, R6 ;  /* 0x00000005ff067819 */ /* 0x000fe20000011406 */
[----:B------:R-:W-:Y:S01]  /*0f80*/  IMAD.IADD R7, R20, 0x1, -R7 ;  /* 0x0000000114077824 */ /* 0x000fe200078e0a07 */
[----:B------:R-:W-:Y:S02]  /*0f90*/  SHF.R.U32.HI R9, RZ, 0x3, R15 ;  /* 0x00000003ff097819 */ /* 0x000fe4000001160f */
[----:B0-----:R-:W-:Y:S01]  /*0fa0*/  LOP3.LUT R8, R5, 0xfffffe00, RZ, 0xc0, !PT ;  /* 0xfffffe0005087812 */ /* 0x001fe200078ec0ff */
[----:B------:R-:W-:Y:S01]  /*0fb0*/  IMAD.IADD R5, R12, 0x1, R3 ;  /* 0x000000010c057824 */ /* 0x000fe200078e0203 */
[----:B------:R-:W-:Y:S01]  /*0fc0*/  SHF.R.S32.HI R3, RZ, 0x1f, R10 ;  /* 0x0000001fff037819 */ /* 0x000fe2000001140a */
[----:B------:R-:W-:Y:S01]  /*0fd0*/  IMAD R191, R6, 0x10, R11 ;  /* 0x0000001006bf7824 */ /* 0x000fe200078e020b */
[----:B------:R-:W-:Y:S01]  /*0fe0*/  LOP3.LUT R15, R15, 0x38, R16, 0xf8, !PT ;  /* 0x000000380f0f7812 */ /* 0x000fe200078ef810 */
[----:B------:R-:W-:Y:S01]  /*0ff0*/  IMAD.SHL.U32 R6, R7, 0x100, RZ ;  /* 0x0000010007067824 */ /* 0x000fe200078e00ff */
[----:B------:R-:W-:Y:S01]  /*1000*/  LEA.HI R0, R188, R188, RZ, 0x1 ;  /* 0x000000bcbc007211 */ /* 0x000fe200078f08ff */
[----:B------:R-:W-:Y:S01]  /*1010*/  IMAD R196, R5, 0x2, R2 ;  /* 0x0000000205c47824 */ /* 0x000fe200078e0202 */
[----:B------:R-:W-:Y:S01]  /*1020*/  LEA.HI R3, R3, R186, RZ, 0x3 ;  /* 0x000000ba03037211 */ /* 0x000fe200078f18ff */
[----:B------:R-:W-:Y:S01]  /*1030*/  IMAD.IADD R194, R185, 0x1, R6 ;  /* 0x00000001b9c27824 */ /* 0x000fe200078e0206 */
[----:B------:R-:W-:Y:S01]  /*1040*/  LOP3.LUT R15, R8, R15, R9, 0xf6, !PT ;  /* 0x0000000f080f7212 */ /* 0x000fe200078ef609 */
[----:B------:R0:W-:Y:S01]  /*1050*/  STL [R1+0x68], R6 ;  /* 0x0000680601007387 */ /* 0x0001e20000100800 */
[----:B------:R-:W-:Y:S01]  /*1060*/  LOP3.LUT R9, R0, 0x1ffffffe, RZ, 0xc0, !PT ;  /* 0x1ffffffe00097812 */ /* 0x000fe200078ec0ff */
[C---:B------:R-:W-:Y:S01]  /*1070*/  VIADD R25, R194.reuse, 0x10 ;  /* 0x00000010c2197836 */ /* 0x040fe20000000000 */
[----:B------:R-:W-:Y:S01]  /*1080*/  LOP3.LUT R3, R3, 0xfffffff8, RZ, 0xc0, !PT ;  /* 0xfffffff803037812 */ /* 0x000fe200078ec0ff */
[----:B------:R-:W-:Y:S01]  /*1090*/  VIADD R22, R194, 0x28 ;  /* 0x00000028c2167836 */ /* 0x000fe20000000000 */
[----:B------:R-:W-:Y:S01]  /*10a0*/  R2P PR, R14, 0x6 ;  /* 0x000000060e007804 */ /* 0x000fe20000000000 */
[----:B------:R-:W-:Y:S01]  /*10b0*/  IMAD.IADD R0, R188, 0x1, -R9 ;  /* 0x00000001bc007824 */ /* 0x000fe200078e0a09 */
[----:B------:R-:W-:Y:S01]  /*10c0*/  SHF.R.S32.HI R4, RZ, 0x1f, R218 ;  /* 0x0000001fff047819 */ /* 0x000fe200000114da */
[----:B------:R-:W-:Y:S01]  /*10d0*/  IMAD.IADD R195, R186, 0x1, -R3 ;  /* 0x00000001bac37824 */ /* 0x000fe200078e0a03 */
[----:B------:R-:W-:Y:S01]  /*10e0*/  SHF.R.S32.HI R4, RZ, 0x1f, R216 ;  /* 0x0000001fff047819 */ /* 0x000fe200000114d8 */
[----:B------:R-:W-:Y:S01]  /*10f0*/  IMAD R4, R15, 0x2, R2 ;  /* 0x000000020f047824 */ /* 0x000fe200078e0202 */
[----:B------:R-:W-:Y:S01]  /*1100*/  SHF.R.S32.HI R3, RZ, 0x1f, R217 ;  /* 0x0000001fff037819 */ /* 0x000fe200000114d9 */
[C---:B------:R-:W-:Y:S01]  /*1110*/  VIADD R15, R194.reuse, 0x40 ;  /* 0x00000040c20f7836 */ /* 0x040fe20000000000 */
[----:B------:R-:W-:Y:S01]  /*1120*/  SHF.R.S32.HI R3, RZ, 0x1f, R215 ;  /* 0x0000001fff037819 */ /* 0x000fe200000114d7 */
[C---:B------:R-:W-:Y:S01]  /*1130*/  VIADD R12, R194.reuse, 0x58 ;  /* 0x00000058c20c7836 */ /* 0x040fe20000000000 */
[----:B------:R-:W-:Y:S01]  /*1140*/  SHF.R.S32.HI R3, RZ, 0x1f, R194 ;  /* 0x0000001fff037819 */ /* 0x000fe200000114c2 */
[----:B------:R-:W-:Y:S01]  /*1150*/  VIADD R9, R194, 0x70 ;  /* 0x00000070c2097836 */ /* 0x000fe20000000000 */
[----:B------:R1:W-:Y:S01]  /*1160*/  STL [R1+0x64], R4 ;  /* 0x0000640401007387 */ /* 0x0003e20000100800 */
[----:B------:R-:W-:Y:S01]  /*1170*/  IMAD R201, R0, 0x8, R191 ;  /* 0x0000000800c97824 */ /* 0x000fe200078e02bf */
        /* <DEDUP_REMOVED lines=8> */
[----:B------:R-:W-:Y:S01]  /*1200*/  SEL R198, R198, 0xffffffe0, !P1 ;  /* 0xffffffe0c6c67807 */ /* 0x000fe20004800000 */
[C---:B-1----:R-:W-:Y:S01]  /*1210*/  VIADD R4, R194.reuse, 0x90 ;  /* 0x00000090c2047836 */ /* 0x042fe20000000000 */
        /* <DEDUP_REMOVED lines=53> */
[----:B------:R-:W-:-:S02]  /*1570*/  VIADD R200, R188, 0x10 ;  /* 0x00000010bcc87836 */ /* 0x000fc40000000000 */
[----:B------:R-:W-:-:S07]  /*1580*/  IMAD.IADD R198, R198, 0x1, R197 ;  /* 0x00000001c6c67824 */ /* 0x000fce00078e02c5 */
.L_x_5803:
[----:B------:R-:W-:Y:S01]  /*1590*/  ULDC.64 UR4, c[0x0][0xa28] ;  /* 0x00028a0000047ab9 */ /* 0x000fe20000000a00 */
[----:B01--4-:R-:W0:Y:S01]  /*15a0*/  LDC.64 R4, c[0x0][0xa08] ;  /* 0x00028200ff047b82 */ /* 0x013e220000000a00 */
        /* <DEDUP_REMOVED lines=10> */
[----:B------:R-:W1:Y:S01]  /*1650*/  @P0 LDC.64 R6, c[0x0][0xa28] ;  /* 0x00028a00ff060b82 */ /* 0x000e620000000a00 */
[----:B------:R-:W-:Y:S01]  /*1660*/  ISETP.NE.AND.EX P3, PT, RZ, UR5, PT, P3 ;  /* 0x00000005ff007c0c */ /* 0x000fe2000bf65330 */
[----:B0-----:R-:W-:-:S06]  /*1670*/  IMAD.WIDE R4, R79, 0x4, R4 ;  /* 0x000000044f047825 */ /* 0x001fcc00078e0204 */
[----:B------:R-:W0:Y:S01]  /*1680*/  @P1 LDC.64 R8, c[0x0][0xa18] ;  /* 0x00028600ff081b82 */ /* 0x000e220000000a00 */
[----:B------:R-:W-:Y:S02]  /*1690*/  ULDC UR4, c[0x0][0x288] ;  /* 0x0000a20000047ab9 */ /* 0x000fe40000000800 */
[----:B------:R-:W-:Y:S01]  /*16a0*/  IMAD.U32 R22, RZ, RZ, UR4 ;  /* 0x00000004ff167e24 */ /* 0x000fe2000f8e00ff */
[----:B------:R-:W-:Y:S02]  /*16b0*/  ULDC.64 UR4, c[0x0][0x418] ;  /* 0x0001060000047ab9 */ /* 0x000fe40000000a00 */
[----:B--2---:R2:W5:Y:S01]  /*16c0*/  @P3 LDG.E R24, desc[UR42][R4.64] ;  /* 0x0000002a04183981 */ /* 0x004562000c1e1900 */
[----:B-1----:R-:W-:-:S05]  /*16d0*/  @P0 IMAD.WIDE R6, R79, 0x4, R6 ;  /* 0x000000044f060825 */ /* 0x002fca00078e0206 */
[----:B------:R2:W5:Y:S01]  /*16e0*/  @P0 LDG.E R10, desc[UR42][R6.64] ;  /* 0x0000002a060a0981 */ /* 0x000562000c1e1900 */
[----:B0-----:R-:W-:-:S05]  /*16f0*/  @P1 IMAD.WIDE R8, R79, 0x4, R8 ;  /* 0x000000044f081825 */ /* 0x001fca00078e0208 */
[----:B------:R2:W5:Y:S01]  /*1700*/  @P1 LDG.E R22, desc[UR42][R8.64] ;  /* 0x0000002a08161981 */ /* 0x000562000c1e1900 */
[----:B------:R-:W-:Y:S01]  /*1710*/  UISETP.NE.U32.AND UP0, UPT, UR4, URZ, UPT ;  /* 0x0000003f0400728c */ /* 0x000fe2000bf05070 */
[C---:B------:R-:W-:Y:S02]  /*1720*/  LOP3.LUT R3, R78.reuse, 0xff000000, RZ, 0xc0, !PT ;  /* 0xff0000004e037812 */ /* 0x040fe400078ec0ff */
[----:B------:R-:W-:Y:S01]  /*1730*/  ULDC UR4, c[0x0][0x424] ;  /* 0x0001090000047ab9 */ /* 0x000fe20000000800 */
[----:B------:R-:W-:Y:S01]  /*1740*/  UISETP.NE.AND.EX UP0, UPT, UR5, URZ, UPT, UP0 ;  /* 0x0000003f0500728c */ /* 0x000fe2000bf05300 */
[----:B------:R-:W-:Y:S02]  /*1750*/  ISETP.NE.U32.AND P2, PT, RZ, UR6, PT ;  /* 0x00000006ff007c0c */ /* 0x000fe4000bf45070 */
[----:B------:R-:W-:Y:S01]  /*1760*/  ULDC UR5, c[0x0][0x2f0] ;  /* 0x0000bc0000057ab9 */ /* 0x000fe20000000800 */
[----:B------:R-:W-:Y:S01]  /*1770*/  USEL UR4, UR4, 0x1, UP0 ;  /* 0x0000000104047887 */ /* 0x000fe20008000000 */
[----:B------:R-:W-:-:S02]  /*1780*/  LOP3.LUT R0, R78, 0xff0000, RZ, 0xc0, !PT ;  /* 0x00ff00004e007812 */ /* 0x000fc400078ec0ff */
[----:B------:R-:W-:Y:S01]  /*1790*/  SHF.R.U32.HI R3, RZ, 0x8, R3 ;  /* 0x00000008ff037819 */ /* 0x000fe20000011603 */
[----:B------:R-:W-:Y:S01]  /*17a0*/  UIMAD UR4, UR4, UR5, URZ ;  /* 0x00000005040472a4 */ /* 0x000fe2000f8e023f */
[----:B------:R-:W-:Y:S02]  /*17b0*/  ISETP.NE.AND.EX P2, PT, RZ, UR7, PT, P2 ;  /* 0x00000007ff007c0c */ /* 0x000fe4000bf45320 */
[----:B------:R-:W-:Y:S01]  /*17c0*/  ULDC UR5, c[0x0][0x348] ;  /* 0x0000d20000057ab9 */ /* 0x000fe20000000800 */
[----:B------:R-:W-:Y:S01]  /*17d0*/  LEA.HI R205, R0, R3, RZ, 0x10 ;  /* 0x0000000300cd7211 */ /* 0x000fe200078f80ff */
[----:B------:R-:W-:Y:S01]  /*17e0*/  IMAD.MOV.U32 R214, RZ, RZ, R79 ;  /* 0x000000ffffd67224 */ /* 0x000fe200078e004f */
[----:B------:R-:W-:Y:S01]  /*17f0*/  LOP3.LUT R204, R78, 0xffff, RZ, 0xc0, !PT ;  /* 0x0000ffff4ecc7812 */ /* 0x000fe200078ec0ff */
[----:B--2---:R-:W-:Y:S07]  /*1800*/  @P1 BRA `(.L_x_5586) ;  /* 0x0000000000241947 */ /* 0x004fee0003800000 */
        /* <DEDUP_REMOVED lines=9> */
.L_x_5586:
[----:B------:R-:W-:Y:S02]  /*18a0*/  IMAD.U32 R40, RZ, RZ, UR5 ;  /* 0x00000005ff287e24 */ /* 0x000fe4000f8e00ff */
[----:B------:R-:W-:Y:S01]  /*18b0*/  IMAD.U32 R25, RZ, RZ, UR4 ;  /* 0x00000004ff197e24 */ /* 0x000fe2000f8e00ff */
[----:B------:R-:W-:Y:S06]  /*18c0*/  @!P2 BRA `(.L_x_5587) ;  /* 0x000000000010a947 */ /* 0x000fec0003800000 */
[----:B------:R-:W0:Y:S02]  /*18d0*/  LDC.64 R4, c[0x0][0xa20] ;  /* 0x00028800ff047b82 */ /* 0x000e240000000a00 */
[----:B0-----:R-:W-:-:S05]  /*18e0*/  IMAD.WIDE R4, R79, 0x4, R4 ;  /* 0x000000044f047825 */ /* 0x001fca00078e0204 */
[----:B------:R0:W5:Y:S01]  /*18f0*/  LDG.E R25, desc[UR42][R4.64] ;  /* 0x0000002a04197981 */ /* 0x000162000c1e1900 */
[----:B------:R-:W-:Y:S05]  /*1900*/  BRA `(.L_x_5588) ;  /* 0x0000000000107947 */ /* 0x000fea0003800000 */
.L_x_5587:
[----:B------:R-:W-:Y:S05]  /*1910*/  @!P3 BRA `(.L_x_5588) ;  /* 0x00000000000cb947 */ /* 0x000fea0003800000 */
[----:B------:R-:W2:Y:S04]  /*1920*/  LDG.E R0, desc[UR42][R4.64] ;  /* 0x0000002a04007981 */ /* 0x000ea8000c1e1900 */
[----:B------:R-:W2:Y:S02]  /*1930*/  LDG.E R25, desc[UR42][R4.64+0x4] ;  /* 0x0000042a04197981 */ /* 0x000ea4000c1e1900 */
[----:B--2---:R-:W-:-:S07]  /*1940*/  IMAD.IADD R25, R25, 0x1, -R0 ;  /* 0x0000000119197824 */ /* 0x004fce00078e0a00 */
.L_x_5588:
        /* <DEDUP_REMOVED lines=25> */
[----:B--2---:R-:W-:-:S03]  /*1ae0*/  @P1 IMAD.HI.U32 R3, R0, R11, RZ ;  /* 0x0000000b00031227 */ /* 0x004fc600078e00ff */
[C---:B------:R-:W-:Y:S01]  /*1af0*/  IADD3 R7, R23.reuse, 0x1, -R22 ;  /* 0x0000000117077810 */ /* 0x040fe20007ffe816 */
[----:B------:R-:W-:Y:S01]  /*1b00*/  IMAD.MOV.U32 R6, RZ, RZ, R0 ;  /* 0x000000ffff067224 */ /* 0x000fe200078e0000 */
[----:B----4-:R-:W-:Y:S01]  /*1b10*/  @P1 SHF.R.U32.HI R6, RZ, R12, R3 ;  /* 0x0000000cff061219 */ /* 0x010fe20000011603 */
[----:B------:R-:W-:-:S04]  /*1b20*/  VIADD R0, R23, 0x3f ;  /* 0x0000003f17007836 */ /* 0x000fc80000000000 */
[----:B-1----:R-:W-:Y:S01]  /*1b30*/  IMAD.IADD R9, R7, 0x1, R6 ;  /* 0x0000000107097824 */ /* 0x002fe200078e0206 */
[----:B------:R-:W-:-:S03]  /*1b40*/  SHF.R.S32.HI R3, RZ, 0x1f, R0 ;  /* 0x0000001fff037819 */ /* 0x000fc60000011400 */
[----:B------:R-:W-:Y:S01]  /*1b50*/  IMAD.IADD R4, R9, 0x1, R4 ;  /* 0x0000000109047824 */ /* 0x000fe200078e0204 */
[----:B------:R-:W-:-:S04]  /*1b60*/  LEA.HI R3, R3, R0, RZ, 0x6 ;  /* 0x0000000003037211 */ /* 0x000fc800078f30ff */
[----:B------:R-:W-:Y:S01]  /*1b70*/  SHF.R.S32.HI R43, RZ, 0x6, R3 ;  /* 0x00000006ff2b7819 */ /* 0x000fe20000011403 */
        /* <DEDUP_REMOVED lines=12> */
.L_x_5591:
[----:B------:R-:W-:-:S13]  /*1c40*/  ISETP.NE.AND P0, PT, R5, 0x1, PT ;  /* 0x000000010500780c */ /* 0x000fda0003f05270 */
[----:B------:R-:W0:Y:S02]  /*1c50*/  @P0 LDC.64 R6, c[0x0][0x9e8] ;  /* 0x00027a00ff060b82 */ /* 0x000e240000000a00 */
[----:B0-----:R-:W-:-:S05]  /*1c60*/  @P0 IMAD.HI.U32 R6, R0, R6, RZ ;  /* 0x0000000600060227 */ /* 0x001fca00078e00ff */
[----:B------:R-:W-:-:S07]  /*1c70*/  @P0 SHF.R.U32.HI R0, RZ, R7, R6 ;  /* 0x00000007ff000219 */ /* 0x000fce0000011606 */
.L_x_5592:
[----:B------:R-:W-:Y:S05]  /*1c80*/  BSYNC B0 ;  /* 0x0000000000007941 */ /* 0x000fea0003800000 */
.L_x_5590:
[----:B------:R-:W-:-:S05]  /*1c90*/  IMAD R3, R0, R5, R5 ;  /* 0x0000000500037224 */ /* 0x000fca00078e0205 */
[----:B------:R-:W-:-:S07]  /*1ca0*/  VIMNMX R4, R4, R3, PT ;  /* 0x0000000304047248 */ /* 0x000fce0003fe0100 */
.L_x_5589:
[----:B------:R-:W0:Y:S01]  /*1cb0*/  @P1 LDC R7, c[0x0][0x44c] ;  /* 0x00011300ff071b82 */ /* 0x000e220000000800 */
[----:B------:R-:W-:Y:S01]  /*1cc0*/  VIADD R4, R4, 0x3f ;  /* 0x0000003f04047836 */ /* 0x000fe20000000000 */
[----:B------:R-:W-:Y:S01]  /*1cd0*/  ULDC UR4, c[0x0][0x9dc] ;  /* 0x0002770000047ab9 */ /* 0x000fe20000000800 */
[----:B------:R-:W-:-:S03]  /*1ce0*/  IMAD.MOV.U32 R6, RZ, RZ, R192 ;  /* 0x000000ffff067224 */ /* 0x000fc600078e00c0 */
[----:B------:R-:W-:Y:S02]  /*1cf0*/  SHF.R.S32.HI R3, RZ, 0x1f, R4 ;  /* 0x0000001fff037819 */ /* 0x000fe40000011404 */
[----:B------:R-:W1:Y:S02]  /*1d00*/  @P1 LDC R9, c[0x0][0x450] ;  /* 0x00011400ff091b82 */ /* 0x000e640000000800 */
[----:B------:R-:W-:Y:S01]  /*1d10*/  LEA.HI R3, R3, R4, RZ, 0x6 ;  /* 0x0000000403037211 */ /* 0x000fe200078f30ff */
[----:B0-----:R-:W-:-:S05]  /*1d20*/  @P1 IMAD.HI.U32 R0, R192, R7, RZ ;  /* 0x00000007c0001227 */ /* 0x001fca00078e00ff */
[----:B-1----:R-:W-:Y:S02]  /*1d30*/  @P1 SHF.R.U32.HI R6, RZ, R9, R0 ;  /* 0x00000009ff061219 */ /* 0x002fe40000011600 */
[----:B------:R-:W-:Y:S02]  /*1d40*/  SHF.R.S32.HI R0, RZ, 0x6, R3 ;  /* 0x00000006ff007819 */ /* 0x000fe40000011403 */
[----:B------:R-:W-:Y:S02]  /*1d50*/  IADD3 R3, R6, R23, -R22 ;  /* 0x0000001706037210 */ /* 0x000fe40007ffe816 */
[----:B------:R-:W-:-:S03]  /*1d60*/  VIMNMX R8, R43, R0, PT ;  /* 0x000000002b087248 */ /* 0x000fc60003fe0100 */
        /* <DEDUP_REMOVED lines=12> */
.L_x_5595:
[----:B------:R-:W-:-:S13]  /*1e30*/  ISETP.NE.AND P0, PT, R5, 0x1, PT ;  /* 0x000000010500780c */ /* 0x000fda0003f05270 */
[----:B------:R-:W0:Y:S02]  /*1e40*/  @P0 LDC.64 R6, c[0x0][0x9e8] ;  /* 0x00027a00ff060b82 */ /* 0x000e240000000a00 */
[----:B0-----:R-:W-:-:S05]  /*1e50*/  @P0 IMAD.HI.U32 R4, R3, R6, RZ ;  /* 0x0000000603040227 */ /* 0x001fca00078e00ff */
[----:B------:R-:W-:-:S07]  /*1e60*/  @P0 SHF.R.U32.HI R3, RZ, R7, R4 ;  /* 0x00000007ff030219 */ /* 0x000fce0000011604 */
.L_x_5596:
[----:B------:R-:W-:Y:S05]  /*1e70*/  BSYNC B0 ;  /* 0x0000000000007941 */ /* 0x000fea0003800000 */
.L_x_5594:
[----:B------:R-:W-:-:S05]  /*1e80*/  IMAD R3, R3, R5, RZ ;  /* 0x0000000503037224 */ /* 0x000fca00078e02ff */
[----:B------:R-:W-:-:S07]  /*1e90*/  VIMNMX R0, R0, R3, !PT ;  /* 0x0000000300007248 */ /* 0x000fce0007fe0100 */
.L_x_5593:
[----:B------:R-:W-:Y:S01]  /*1ea0*/  SHF.R.S32.HI R3, RZ, 0x1f, R0 ;  /* 0x0000001fff037819 */ /* 0x000fe20000011400 */
[----:B------:R-:W-:Y:S01]  /*1eb0*/  BSSY B0, `(.L_x_5597) ;  /* 0x0000028000007945 */ /* 0x000fe20003800000 */
[----:B------:R-:W-:Y:S02]  /*1ec0*/  LOP3.LUT R220, R205, 0xff, RZ, 0xc0, !PT ;  /* 0x000000ffcddc7812 */ /* 0x000fe400078ec0ff */
[----:B------:R-:W-:Y:S02]  /*1ed0*/  LEA.HI R3, R3, R0, RZ, 0x6 ;  /* 0x0000000003037211 */ /* 0x000fe400078f30ff */
[----:B------:R-:W-:Y:S02]  /*1ee0*/  SHF.R.U32.HI R205, RZ, 0x10, R205 ;  /* 0x00000010ffcd7819 */ /* 0x000fe400000116cd */
[----:B------:R-:W-:-:S04]  /*1ef0*/  SHF.R.S32.HI R3, RZ, 0x6, R3 ;  /* 0x00000006ff037819 */ /* 0x000fc80000011403 */
[----:B------:R-:W-:Y:S01]  /*1f00*/  VIMNMX R9, RZ, R3, !PT ;  /* 0x00000003ff097248 */ /* 0x000fe20007fe0100 */
[----:B------:R-:W-:-:S03]  /*1f10*/  IMAD.MOV.U32 R3, RZ, RZ, RZ ;  /* 0x000000ffff037224 */ /* 0x000fc600078e00ff */
        /* <DEDUP_REMOVED lines=33> */
.L_x_5598:
[----:B------:R-:W-:Y:S05]  /*2130*/  BSYNC B0 ;  /* 0x0000000000007941 */ /* 0x000fea0003800000 */
.L_x_5597:
[----:B------:R-:W-:-:S05]  /*2140*/  IMAD R0, R220, R3, R9 ;  /* 0x00000003dc007224 */ /* 0x000fca00078e0209 */
        /* <DEDUP_REMOVED lines=35> */
.L_x_5601:
[----:B------:R-:W-:Y:S05]  /*2380*/  BSYNC B6 ;  /* 0x0000000000067941 */ /* 0x000fea0003800000 */
.L_x_5600:
        /* <DEDUP_REMOVED lines=20> */
.L_x_5603:
[----:B------:R-:W-:Y:S05]  /*24d0*/  BSYNC B6 ;  /* 0x0000000000067941 */ /* 0x000fea0003800000 */
.L_x_5602:
[----:B------:R-:W-:Y:S01]  /*24e0*/  ULDC.64 UR4, c[0x0][0x9f8] ;  /* 0x00027e0000047ab9 */ /* 0x000fe20000000a00 */
[----:B------:R-:W0:Y:S01]  /*24f0*/  LDC.64 R60, c[0x0][0x300] ;  /* 0x0000c000ff3c7b82 */ /* 0x000e220000000a00 */
[----:B------:R-:W-:Y:S01]  /*2500*/  ISETP.NE.U32.AND P0, PT, RZ, UR4, PT ;  /* 0x00000004ff007c0c */ /* 0x000fe2000bf05070 */
[----:B------:R-:W-:Y:S01]  /*2510*/  IMAD.IADD R39, R24, 0x1, R25 ;  /* 0x0000000118277824 */ /* 0x000fe200078e0219 */
[----:B------:R-:W-:Y:S02]  /*2520*/  ULDC.64 UR6, c[0x0][0xa08] ;  /* 0x0002820000067ab9 */ /* 0x000fe40000000a00 */
[----:B------:R-:W-:Y:S01]  /*2530*/  ISETP.NE.AND.EX P0, PT, RZ, UR5, PT, P0 ;  /* 0x00000005ff007c0c */ /* 0x000fe2000bf05300 */
[----:B------:R-:W-:Y:S02]  /*2540*/  ULDC.64 UR4, c[0x0][0x308] ;  /* 0x0000c20000047ab9 */ /* 0x000fe40000000a00 */
[----:B------:R-:W1:Y:S01]  /*2550*/  LDC.64 R58, c[0x0][0x3f8] ;  /* 0x0000fe00ff3a7b82 */ /* 0x000e620000000a00 */
[----:B------:R-:W-:-:S07]  /*2560*/  SHF.R.S32.HI R17, RZ, 0x1f, R16 ;  /* 0x0000001fff117819 */ /* 0x000fce0000011410 */
[----:B------:R-:W2:Y:S08]  /*2570*/  LDC R51, c[0x0][0x3f4] ;  /* 0x0000fd00ff337b82 */ /* 0x000eb00000000800 */
[----:B------:R-:W3:Y:S02]  /*2580*/  @P0 LDC.64 R4, c[0x0][0x9f8] ;  /* 0x00027e00ff040b82 */ /* 0x000ee40000000a00 */
[----:B---3--:R-:W-:-:S05]  /*2590*/  @P0 IMAD.WIDE R4, R79, 0x4, R4 ;  /* 0x000000044f040825 */ /* 0x008fca00078e0204 */
        /* <DEDUP_REMOVED lines=9> */
[----:B------:R-:W-:Y:S01]  /*2630*/  SHF.R.S32.HI R189, RZ, 0x1f, R188 ;  /* 0x0000001fffbd7819 */ /* 0x000fe200000114bc */
[----:B------:R-:W-:Y:S01]  /*2640*/  IMAD R3, R39, R61, R0 ;  /* 0x0000003d27037224 */ /* 0x000fe200078e0200 */
[----:B---3--:R-:W3:Y:S01]  /*2650*/  LDC.64 R4, c[0x0][0x408] ;  /* 0x00010200ff047b82 */ /* 0x008ee20000000a00 */
[----:B------:R-:W-:Y:S01]  /*2660*/  IMAD R8, R72, R60, RZ ;  /* 0x0000003c48087224 */ /* 0x000fe200078e02ff */
[----:B--2---:R-:W-:Y:S01]  /*2670*/  ISETP.GE.AND P1, PT, R16, R51, PT ;  /* 0x000000331000720c */ /* 0x004fe20003f26270 */
[----:B------:R-:W-:Y:S01]  /*2680*/  IMAD.IADD R7, R7, 0x1, R3 ;  /* 0x0000000107077824 */ /* 0x000fe200078e0203 */
[----:B------:R-:W-:Y:S01]  /*2690*/  LOP3.LUT R57, R57, 0x1c0, RZ, 0xc0, !PT ;  /* 0x000001c039397812 */ /* 0x000fe200078ec0ff */
[----:B-1----:R-:W-:Y:S01]  /*26a0*/  IMAD R3, R72, R58, RZ ;  /* 0x0000003a48037224 */ /* 0x002fe200078e02ff */
[----:B------:R-:W-:Y:S01]  /*26b0*/  P2R R73, PR, RZ, 0x2 ;  /* 0x00000002ff497803 */ /* 0x000fe20000000000 */
[----:B------:R-:W-:Y:S01]  /*26c0*/  IMAD.WIDE.U32 R20, R204, UR4, R6 ;  /* 0x00000004cc147c25 */ /* 0x000fe2000f8e0006 */
[----:B------:R-:W-:-:S03]  /*26d0*/  SHF.R.U32.HI R53, RZ, 0x3, R57 ;  /* 0x00000003ff357819 */ /* 0x000fc60000011639 */
[----:B------:R-:W-:Y:S01]  /*26e0*/  IMAD R21, R204, UR5, R21 ;  /* 0x00000005cc157c24 */ /* 0x000fe2000f8e0215 */
[----:B------:R-:W-:Y:S01]  /*26f0*/  ULDC.64 UR4, c[0x0][0x330] ;  /* 0x0000cc0000047ab9 */ /* 0x000fe20000000a00 */
[----:B------:R-:W-:Y:S01]  /*2700*/  IMAD R8, R186, R61, R8 ;  /* 0x0000003dba087224 */ /* 0x000fe200078e0208 */
[----:B------:R-:W-:Y:S01]  /*2710*/  SHF.L.U64.HI R61, R60, 0x6, R61 ;  /* 0x000000063c3d7819 */ /* 0x000fe2000001023d */
[----:B------:R-:W-:-:S04]  /*2720*/  IMAD.WIDE.U32 R28, R204, UR4, R16 ;  /* 0x00000004cc1c7c25 */ /* 0x000fc8000f8e0010 */
[----:B------:R-:W-:Y:S01]  /*2730*/  IMAD R29, R204, UR5, R29 ;  /* 0x00000005cc1d7c24 */ /* 0x000fe2000f8e021d */
[----:B------:R-:W-:Y:S01]  /*2740*/  ULDC.64 UR4, c[0x0][0x310] ;  /* 0x0000c40000047ab9 */ /* 0x000fe20000000a00 */
[C---:B------:R-:W-:Y:S01]  /*2750*/  IMAD R11, R186.reuse, R59, R3 ;  /* 0x0000003bba0b7224 */ /* 0x040fe200078e0203 */
[----:B------:R-:W-:Y:S01]  /*2760*/  SEL R3, R51, RZ, P1 ;  /* 0x000000ff33037207 */ /* 0x000fe20000800000 */
[----:B------:R-:W-:Y:S01]  /*2770*/  IMAD.WIDE.U32 R30, R186, R58, R188 ;  /* 0x0000003aba1e7225 */ /* 0x000fe200078e00bc */
[----:B---3--:R-:W-:Y:S02]  /*2780*/  SHF.L.U64.HI R56, R4, 0x6, R5 ;  /* 0x0000000604387819 */ /* 0x008fe40000010205 */
[----:B0-----:R-:W-:Y:S01]  /*2790*/  LEA.HI R52, R52, 0x8, RZ, 0x19 ;  /* 0x0000000834347811 */ /* 0x001fe200078fc8ff */
[----:B------:R-:W-:-:S04]  /*27a0*/  IMAD.WIDE.U32 R34, R186, R4, R188 ;  /* 0x00000004ba227225 */ /* 0x000fc800078e00bc */
[----:B------:R-:W-:-:S04]  /*27b0*/  IMAD.WIDE.U32 R36, R186, R4, R16 ;  /* 0x00000004ba247225 */ /* 0x000fc800078e0010 */
[----:B------:R-:W-:Y:S02]  /*27c0*/  IMAD.IADD R3, R16, 0x1, R3 ;  /* 0x0000000110037824 */ /* 0x000fe400078e0203 */
[----:B------:R-:W-:-:S03]  /*27d0*/  IMAD.WIDE.U32 R32, R186, R58, R16 ;  /* 0x0000003aba207225 */ /* 0x000fc600078e0010 */
[----:B------:R-:W-:Y:S01]  /*27e0*/  SHF.R.S32.HI R62, RZ, 0x1f, R3 ;  /* 0x0000001fff3e7819 */ /* 0x000fe20000011403 */
[----:B------:R-:W-:Y:S02]  /*27f0*/  IMAD.IADD R31, R31, 0x1, R11 ;  /* 0x000000011f1f7824 */ /* 0x000fe400078e020b */
[----:B------:R-:W-:Y:S01]  /*2800*/  IMAD.IADD R33, R11, 0x1, R33 ;  /* 0x000000010b217824 */ /* 0x000fe200078e0221 */
[----:B------:R-:W-:Y:S01]  /*2810*/  LEA.HI R62, R62, R3, RZ, 0x3 ;  /* 0x000000033e3e7211 */ /* 0x000fe200078f18ff */
[----:B-----5:R-:W-:-:S03]  /*2820*/  IMAD.WIDE.U32 R30, R76, R58, R30 ;  /* 0x0000003a4c1e7225 */ /* 0x020fc600078e001e */
[----:B------:R-:W-:Y:S01]  /*2830*/  LOP3.LUT R47, R62, 0xfffffff8, RZ, 0xc0, !PT ;  /* 0xfffffff83e2f7812 */ /* 0x000fe200078ec0ff */
[----:B------:R-:W-:-:S03]  /*2840*/  IMAD.WIDE.U32 R32, R76, R58, R32 ;  /* 0x0000003a4c207225 */ /* 0x000fc600078e0020 */
[----:B------:R-:W-:Y:S01]  /*2850*/  SHF.R.S32.HI R44, RZ, 0x1f, R47 ;  /* 0x0000001fff2c7819 */ /* 0x000fe2000001142f */
[----:B------:R-:W-:Y:S02]  /*2860*/  VIADD R54, R16, 0x20 ;  /* 0x0000002010367836 */ /* 0x000fe40000000000 */
[----:B------:R-:W-:Y:S02]  /*2870*/  IMAD.SHL.U32 R55, R4, 0x40, RZ ;  /* 0x0000004004377824 */ /* 0x000fe400078e00ff */
[----:B------:R-:W-:Y:S01]  /*2880*/  IMAD.SHL.U32 R51, R51, 0x2, RZ ;  /* 0x0000000233337824 */ /* 0x000fe200078e00ff */
[----:B----4-:R-:W-:Y:S02]  /*2890*/  SHF.R.S32.HI R0, RZ, 0x1f, R79 ;  /* 0x0000001fff007819 */ /* 0x010fe4000001144f */
[----:B------:R-:W-:Y:S02]  /*28a0*/  SEL R79, R79, RZ, !P0 ;  /* 0x000000ff4f4f7207 */ /* 0x000fe40004000000 */
[----:B------:R-:W-:-:S03]  /*28b0*/  SEL R0, R0, RZ, !P0 ;  /* 0x000000ff00007207 */ /* 0x000fc60004000000 */
[----:B------:R-:W-:-:S04]  /*28c0*/  IMAD.WIDE.U32 R20, R79, UR4, R20 ;  /* 0x000000044f147c25 */ /* 0x000fc8000f8e0014 */
[----:B------:R-:W-:-:S04]  /*28d0*/  IMAD R6, R0, UR4, RZ ;  /* 0x0000000400067c24 */ /* 0x000fc8000f8e02ff */
[----:B------:R-:W-:Y:S01]  /*28e0*/  IMAD R65, R79, UR5, R6 ;  /* 0x000000054f417c24 */ /* 0x000fe2000f8e0206 */
[----:B------:R-:W-:Y:S01]  /*28f0*/  ULDC.64 UR4, c[0x0][0x338] ;  /* 0x0000ce0000047ab9 */ /* 0x000fe20000000a00 */
[----:B------:R-:W-:-:S04]  /*2900*/  IMAD.WIDE.U32 R6, R186, R60, R16 ;  /* 0x0000003cba067225 */ /* 0x000fc800078e0010 */
[----:B------:R-:W-:Y:S01]  /*2910*/  IMAD R0, R0, UR4, RZ ;  /* 0x0000000400007c24 */ /* 0x000fe2000f8e02ff */
[----:B------:R-:W-:Y:S01]  /*2920*/  IADD3 R64, P0, R20, R6, RZ ;  /* 0x0000000614407210 */ /* 0x000fe20007f1e0ff */
[----:B------:R-:W-:Y:S02]  /*2930*/  IMAD.IADD R65, R21, 0x1, R65 ;  /* 0x0000000115417824 */ /* 0x000fe400078e0241 */
[----:B------:R-:W-:Y:S01]  /*2940*/  IMAD.WIDE.U32 R28, R79, UR4, R28 ;  /* 0x000000044f1c7c25 */ /* 0x000fe2000f8e001c */
[----:B------:R-:W-:Y:S02]  /*2950*/  ULDC UR4, c[0x0][0x2f4] ;  /* 0x0000bd0000047ab9 */ /* 0x000fe40000000800 */
[----:B------:R-:W-:Y:S01]  /*2960*/  IADD3.X R63, R65, R7, R8, P0, !PT ;  /* 0x00000007413f7210 */ /* 0x000fe200007fe408 */
[----:B------:R-:W-:Y:S01]  /*2970*/  IMAD R79, R79, UR5, R0 ;  /* 0x000000054f4f7c24 */ /* 0x000fe2000f8e0200 */
[----:B------:R-:W-:Y:S01]  /*2980*/  IADD3 R38, P0, R186, R39, RZ ;  /* 0x00000027ba267210 */ /* 0x000fe20007f1e0ff */
[----:B------:R-:W-:Y:S01]  /*2990*/  IMAD R0, R72, R4, RZ ;  /* 0x0000000448007224 */ /* 0x000fe200078e02ff */
[----:B------:R-:W-:Y:S01]  /*29a0*/  ISETP.GE.AND P4, PT, R16, UR4, PT ;  /* 0x0000000410007c0c */ /* 0x000fe2000bf86270 */
[----:B------:R-:W-:Y:S01]  /*29b0*/  IMAD.SHL.U32 R60, R60, 0x40, RZ ;  /* 0x000000403c3c7824 */ /* 0x000fe200078e00ff */
[----:B------:R-:W-:Y:S01]  /*29c0*/  ISETP.GE.AND P3, PT, R54, UR4, PT ;  /* 0x0000000436007c0c */ /* 0x000fe2000bf66270 */
[----:B------:R-:W-:-:S02]  /*29d0*/  IMAD R7, R186, R5, R0 ;  /* 0x00000005ba077224 */ /* 0x000fc400078e0200 */
[----:B------:R-:W-:Y:S02]  /*29e0*/  IMAD.X R39, R9, 0x1, R72, P0 ;  /* 0x0000000109277824 */ /* 0x000fe400000e0648 */
[----:B------:R-:W-:Y:S02]  /*29f0*/  IMAD.IADD R35, R35, 0x1, R7 ;  /* 0x0000000123237824 */ /* 0x000fe400078e0207 */
[----:B------:R-:W-:Y:S01]  /*2a00*/  IMAD.IADD R37, R7, 0x1, R37 ;  /* 0x0000000107257824 */ /* 0x000fe200078e0225 */
[----:B------:R-:W-:Y:S01]  /*2a10*/  SHF.R.S32.HI R7, RZ, 0x1f, R76 ;  /* 0x0000001fff077819 */ /* 0x000fe2000001144c */
[----:B------:R-:W-:-:S04]  /*2a20*/  IMAD.WIDE.U32 R34, R76, R4, R34 ;  /* 0x000000044c227225 */ /* 0x000fc800078e0022 */
[C---:B------:R-:W-:Y:S02]  /*2a30*/  IMAD R0, R7.reuse, R58, RZ ;  /* 0x0000003a07007224 */ /* 0x040fe400078e02ff */
[-C--:B------:R-:W-:Y:S02]  /*2a40*/  IMAD R7, R7, R4.reuse, RZ ;  /* 0x0000000407077224 */ /* 0x080fe400078e02ff */
[C---:B------:R-:W-:Y:S01]  /*2a50*/  IMAD R3, R76.reuse, R59, R0 ;  /* 0x0000003b4c037224 */ /* 0x040fe200078e0200 */
[----:B------:R-:W-:Y:S01]  /*2a60*/  LOP3.LUT R0, R57, 0x18, R16, 0xf8, !PT ;  /* 0x0000001839007812 */ /* 0x000fe200078ef810 */
[----:B------:R-:W-:Y:S01]  /*2a70*/  IMAD R7, R76, R5, R7 ;  /* 0x000000054c077224 */ /* 0x000fe200078e0207 */
[----:B------:R-:W-:Y:S01]  /*2a80*/  SHF.L.U64.HI R59, R58, 0x6, R59 ;  /* 0x000000063a3b7819 */ /* 0x000fe2000001023b */
[----:B------:R-:W-:Y:S01]  /*2a90*/  IMAD.WIDE.U32 R36, R76, R4, R36 ;  /* 0x000000044c247225 */ /* 0x000fe200078e0024 */
[----:B------:R-:W-:-:S03]  /*2aa0*/  LOP3.LUT R0, R0, R53, RZ, 0x3c, !PT ;  /* 0x0000003500007212 */ /* 0x000fc600078e3cff */
[----:B------:R-:W-:Y:S02]  /*2ab0*/  IMAD.IADD R49, R31, 0x1, R3 ;  /* 0x000000011f317824 */ /* 0x000fe400078e0203 */
[----:B------:R-:W-:Y:S01]  /*2ac0*/  IMAD R50, R203, 0x200, R0 ;  /* 0x00000200cb327824 */ /* 0x000fe200078e0200 */
[----:B------:R-:W-:Y:S01]  /*2ad0*/  LOP3.LUT R0, R57, 0x38, R62, 0xf8, !PT ;  /* 0x0000003839007812 */ /* 0x000fe200078ef83e */
[----:B------:R-:W-:Y:S02]  /*2ae0*/  IMAD.IADD R48, R3, 0x1, R33 ;  /* 0x0000000103307824 */ /* 0x000fe400078e0221 */
[----:B------:R-:W-:Y:S01]  /*2af0*/  IMAD.SHL.U32 R58, R58, 0x40, RZ ;  /* 0x000000403a3a7824 */ /* 0x000fe200078e00ff */
[----:B------:R-:W-:Y:S01]  /*2b00*/  LOP3.LUT R0, R0, R53, RZ, 0x3c, !PT ;  /* 0x0000003500007212 */ /* 0x000fe200078e3cff */
[----:B------:R-:W-:Y:S02]  /*2b10*/  IMAD.IADD R46, R35, 0x1, R7 ;  /* 0x00000001232e7824 */ /* 0x000fe400078e0207 */
[----:B------:R-:W-:-:S02]  /*2b20*/  IMAD.IADD R45, R7, 0x1, R37 ;  /* 0x00000001072d7824 */ /* 0x000fc400078e0225 */
[----:B------:R-:W-:Y:S02]  /*2b30*/  IMAD R3, R203, 0x200, R0 ;  /* 0x00000200cb037824 */ /* 0x000fe400078e0200 */
[----:B------:R-:W-:-:S07]  /*2b40*/  IMAD.IADD R0, R29, 0x1, R79 ;  /* 0x000000011d007824 */ /* 0x000fce00078e024f */
.L_x_5633:
[----:B0-----:R-:W0:Y:S01]  /*2b50*/  LDC R69, c[0x0][0x3f4] ;  /* 0x0000fd00ff457b82 */ /* 0x001e220000000800 */
[----:B------:R-:W-:Y:S01]  /*2b60*/  VIADD R41, R41, 0xffffffff ;  /* 0xffffffff29297836 */ /* 0x000fe20000000000 */
[----:B------:R-:W-:Y:S05]  /*2b70*/  YIELD ;  /* 0x0000000000007946 */ /* 0x000fea0003800000 */
[----:B------:R-:W-:Y:S01]  /*2b80*/  SHF.R.S32.HI R68, RZ, 0x1f, R41 ;  /* 0x0000001fff447819 */ /* 0x000fe20000011429 */
[----:B----4-:R-:W1:Y:S01]  /*2b90*/  LDC.64 R66, c[0x0][0x2e8] ;  /* 0x0000ba00ff427b82 */ /* 0x010e620000000a00 */
[-C--:B------:R-:W-:Y:S01]  /*2ba0*/  IMAD R5, R61, R41.reuse, RZ ;  /* 0x000000293d057224 */ /* 0x080fe200078e02ff */
[----:B------:R-:W-:Y:S01]  /*2bb0*/  BSSY B0, `(.L_x_5604) ;  /* 0x0000192000007945 */ /* 0x000fe20003800000 */
[----:B---3--:R-:W-:Y:S01]  /*2bc0*/  IMAD.WIDE.U32 R14, R60, R41, RZ ;  /* 0x000000293c0e7225 */ /* 0x008fe200078e00ff */
[----:B------:R-:W-:-:S03]  /*2bd0*/  ISETP.GT.AND P2, PT, R41, R42, PT ;  /* 0x0000002a2900720c */ /* 0x000fc60003f44270 */
[----:B------:R-:W-:Y:S01]  /*2be0*/  IMAD R5, R68, R60, R5 ;  /* 0x0000003c44057224 */ /* 0x000fe200078e0205 */
[----:B------:R-:W-:Y:S01]  /*2bf0*/  IADD3 R4, P0, R64, R14, RZ ;  /* 0x0000000e40047210 */ /* 0x000fe20007f1e0ff */
[----:B--2---:R-:W-:Y:S02]  /*2c00*/  IMAD.SHL.U32 R27, R184, 0x1000, RZ ;  /* 0x00001000b81b7824 */ /* 0x004fe400078e00ff */
        /* <DEDUP_REMOVED lines=25> */
[----:B------:R-:W-:Y:S01]  /*2da0*/  ULDC.64 UR4, c[0x0][0x3e8] ;  /* 0x0000fa0000047ab9 */ /* 0x000fe20000000a00 */
[----:B------:R-:W-:Y:S01]  /*2db0*/  IMAD.MOV.U32 R6, RZ, RZ, R34 ;  /* 0x000000ffff067224 */ /* 0x000fe200078e0022 */
[----:B------:R-:W-:Y:S01]  /*2dc0*/  ULDC.64 UR6, c[0x0][0x400] ;  /* 0x0001000000067ab9 */ /* 0x000fe20000000a00 */
[----:B------:R-:W-:Y:S02]  /*2dd0*/  IMAD.MOV.U32 R7, RZ, RZ, R46 ;  /* 0x000000ffff077224 */ /* 0x000fe400078e002e */
[-C--:B------:R-:W-:Y:S02]  /*2de0*/  IMAD R5, R68, R55.reuse, R8 ;  /* 0x0000003744057224 */ /* 0x080fe400078e0208 */
[----:B------:R-:W-:Y:S01]  /*2df0*/  IMAD.WIDE.U32 R8, R41, R55, R6 ;  /* 0x0000003729087225 */ /* 0x000fe200078e0006 */
[----:B------:R-:W-:-:S03]  /*2e00*/  IADD3 R7, P0, R30, R4, RZ ;  /* 0x000000041e077210 */ /* 0x000fc60007f1e0ff */
[----:B------:R-:W-:Y:S01]  /*2e10*/  IMAD.IADD R5, R9, 0x1, R5 ;  /* 0x0000000109057824 */ /* 0x000fe200078e0205 */
[----:B------:R-:W-:Y:S01]  /*2e20*/  LEA R4, P5, R8, UR6, 0x1 ;  /* 0x0000000608047c11 */ /* 0x000fe2000f8a08ff */
[----:B------:R-:W-:Y:S01]  /*2e30*/  IMAD.X R10, R70, 0x1, R49, P0 ;  /* 0x00000001460a7824 */ /* 0x000fe200000e0631 */
[C---:B------:R-:W-:Y:S02]  /*2e40*/  LEA R6, P0, R7.reuse, UR4, 0x1 ;  /* 0x0000000407067c11 */ /* 0x040fe4000f8008ff */
[----:B------:R-:W-:Y:S02]  /*2e50*/  LEA.HI.X R5, R8, UR7, R5, 0x1, P5 ;  /* 0x0000000708057c11 */ /* 0x000fe4000a8f0c05 */
[----:B------:R-:W-:Y:S02]  /*2e60*/  CS2R R8, SRZ ;  /* 0x0000000000087805 */ /* 0x000fe4000001ff00 */
[----:B------:R-:W-:Y:S02]  /*2e70*/  LEA.HI.X R7, R7, UR5, R10, 0x1, P0 ;  /* 0x0000000507077c11 */ /* 0x000fe400080f0c0a */
[----:B------:R-:W-:-:S02]  /*2e80*/  CS2R R10, SRZ ;  /* 0x00000000000a7805 */ /* 0x000fc4000001ff00 */
[-C--:B------:R-:W-:Y:S02]  /*2e90*/  ISETP.GE.AND P5, PT, R188, R69.reuse, PT ;  /* 0x00000045bc00720c */ /* 0x080fe40003fa6270 */
[----:B------:R-:W-:-:S11]  /*2ea0*/  ISETP.GE.AND P0, PT, R200, R69, PT ;  /* 0x00000045c800720c */ /* 0x000fd60003f06270 */
[----:B------:R0:W5:Y:S04]  /*2eb0*/  @!P5 LDG.E.64 R14, desc[UR42][R6.64] ;  /* 0x0000002a060ed981 */ /* 0x000168000c1e1b00 */
[----:B------:R0:W5:Y:S04]  /*2ec0*/  @!P0 LDG.E.64 R8, desc[UR42][R6.64+0x20] ;  /* 0x0000202a06088981 */ /* 0x000168000c1e1b00 */
[----:B------:R0:W5:Y:S04]  /*2ed0*/  @!P5 LDG.E.64 R24, desc[UR42][R4.64] ;  /* 0x0000002a0418d981 */ /* 0x000168000c1e1b00 */
[----:B------:R0:W5:Y:S02]  /*2ee0*/  @!P0 LDG.E.64 R10, desc[UR42][R4.64+0x20] ;  /* 0x0000202a040a8981 */ /* 0x000164000c1e1b00 */
.L_x_5608:
[----:B------:R-:W-:Y:S05]  /*2ef0*/  BSYNC B1 ;  /* 0x0000000000017941 */ /* 0x000fea0003800000 */
.L_x_5607:
[----:B------:R-:W-:Y:S01]  /*2f00*/  UISETP.NE.AND UP0, UPT, UR37, 0x3, UPT ;  /* 0x000000032500788c */ /* 0x000fe2000bf05270 */
[----:B0----5:R-:W-:Y:S02]  /*2f10*/  IMAD.MOV.U32 R4, RZ, RZ, R8 ;  /* 0x000000ffff047224 */ /* 0x021fe400078e0008 */
[----:B------:R-:W-:Y:S02]  /*2f20*/  IMAD.MOV.U32 R5, RZ, RZ, R9 ;  /* 0x000000ffff057224 */ /* 0x000fe400078e0009 */
[----:B------:R-:W-:Y:S01]  /*2f30*/  IMAD.MOV.U32 R6, RZ, RZ, R14 ;  /* 0x000000ffff067224 */ /* 0x000fe200078e000e */
[----:B------:R-:W-:Y:S01]  /*2f40*/  PLOP3.LUT P0, PT, PT, PT, UP0, 0x80, 0x0 ;  /* 0x000000000000781c */ /* 0x000fe20003f0f008 */
[----:B------:R-:W-:Y:S01]  /*2f50*/  IMAD.MOV.U32 R7, RZ, RZ, R25 ;  /* 0x000000ffff077224 */ /* 0x000fe200078e0019 */
        /* <DEDUP_REMOVED lines=8> */
[----:B------:R-:W-:Y:S02]  /*2fe0*/  PRMT R83, R83, 0x5410, R4 ;  /* 0x0000541053537816 */ /* 0x000fe40000000004 */
[----:B------:R-:W-:Y:S01]  /*2ff0*/  PRMT R68, R7, 0x5410, R6 ;  /* 0x0000541007447816 */ /* 0x000fe20000000006 */
[----:B------:R-:W-:Y:S06]  /*3000*/  @!P0 BRA `(.L_x_5609) ;  /* 0x0000000000048947 */ /* 0x000fec0003800000 */
[----:B------:R-:W-:Y:S01]  /*3010*/  BPT.TRAP 0x1 ;  /* 0x000000040000795c */ /* 0x000fe20000300000 */
.L_x_5609:
[----:B------:R-:W-:Y:S01]  /*3020*/  IMAD R74, R184, 0x8, R2 ;  /* 0x00000008b84a7824 */ /* 0x000fe200078e0202 */
[----:B------:R-:W-:Y:S01]  /*3030*/  SHF.L.U32 R75, R187, 0x1f, RZ ;  /* 0x0000001fbb4b7819 */ /* 0x000fe200000006ff */
[----:B------:R-:W-:Y:S03]  /*3040*/  BSSY B1, `(.L_x_5610) ;  /* 0x0000003000017945 */ /* 0x000fe60003800000 */
[----:B------:R-:W0:Y:S02]  /*3050*/  SYNCS.PHASECHK.TRANS64.TRYWAIT P5, [R74+URZ+0x28c90], R75 ;  /* 0x028c904b4a0075a7 */ /* 0x000e2400080a017f */
[----:B0-----:R-:W-:Y:S05]  /*3060*/  @!P5 BRA `(.L_x_5611) ;  /* 0x000001fc0048d947 */ /* 0x001fea0003800000 */
.L_x_6008:
[----:B------:R-:W-:Y:S05]  /*3070*/  BSYNC B1 ;  /* 0x0000000000017941 */ /* 0x000fea0003800000 */
.L_x_5610:
        /* <DEDUP_REMOVED lines=27> */
[----:B------:R-:W-:-:S02]  /*3230*/  IMAD.U32 R6, R5, 0x10000, RZ ;  /* 0x0001000005067824 */ /* 0x000fc400078e00ff */
[----:B------:R-:W-:Y:S01]  /*3240*/  FMUL.FTZ R80, R7, R66 ;  /* 0x0000004207507220 */ /* 0x000fe20000410000 */
[----:B------:R-:W-:Y:S01]  /*3250*/  LOP3.LUT R77, R77, 0xffff0000, RZ, 0xc0, !PT ;  /* 0xffff00004d4d7812 */ /* 0x000fe200078ec0ff */
[C---:B------:R-:W-:Y:S01]  /*3260*/  FMUL.FTZ R7, R15.reuse, R78 ;  /* 0x0000004e0f077220 */ /* 0x040fe20000410000 */
[-C--:B------:R-:W-:Y:S01]  /*3270*/  FMUL.FTZ R15, R15, R68.reuse ;  /* 0x000000440f0f7220 */ /* 0x080fe20000410000 */
[----:B------:R-:W-:Y:S01]  /*3280*/  LOP3.LUT R67, R67, 0xffff0000, RZ, 0xc0, !PT ;  /* 0xffff000043437812 */ /* 0x000fe200078ec0ff */
[C---:B------:R-:W-:Y:S01]  /*3290*/  IMAD.U32 R5, R4.reuse, 0x10000, RZ ;  /* 0x0001000004057824 */ /* 0x040fe200078e00ff */
[----:B------:R-:W-:Y:S01]  /*32a0*/  LOP3.LUT R4, R4, 0xffff0000, RZ, 0xc0, !PT ;  /* 0xffff000004047812 */ /* 0x000fe200078ec0ff */
[----:B------:R-:W-:Y:S01]  /*32b0*/  FFMA.FTZ R80, R6, R71, R80 ;  /* 0x0000004706507223 */ /* 0x000fe20000010050 */
[C---:B------:R-:W-:Y:S01]  /*32c0*/  FFMA.FTZ R68, R14.reuse, R68, -R7 ;  /* 0x000000440e447223 */ /* 0x040fe20000010807 */
[----:B------:R-:W-:Y:S01]  /*32d0*/  FFMA.FTZ R15, R14, R78, R15 ;  /* 0x0000004e0e0f7223 */ /* 0x000fe2000001000f */
[C---:B------:R-:W-:Y:S01]  /*32e0*/  FMUL.FTZ R71, R25.reuse, R77 ;  /* 0x0000004d19477220 */ /* 0x040fe20000410000 */
[-C--:B------:R-:W-:Y:S01]  /*32f0*/  FMUL.FTZ R14, R25, R67.reuse ;  /* 0x00000043190e7220 */ /* 0x080fe20000410000 */
[----:B------:R-:W-:Y:S01]  /*3300*/  FFMA.FTZ R79, R6, R66, -R79 ;  /* 0x00000042064f7223 */ /* 0x000fe2000001084f */
        /* <DEDUP_REMOVED lines=12> */
.L_x_5616:
[----:B------:R-:W-:Y:S05]  /*33d0*/  BSYNC B2 ;  /* 0x0000000000027941 */ /* 0x000fea0003800000 */
.L_x_5615:
[----:B--2---:R1:W-:Y:S02]  /*33e0*/  STG.E.128 desc[UR42][R12.64], R4 ;  /* 0x000000040c007986 */ /* 0x0043e4000c101d2a */
.L_x_5614:
[----:B------:R-:W-:Y:S05]  /*33f0*/  BSYNC B1 ;  /* 0x0000000000017941 */ /* 0x000fea0003800000 */
.L_x_5613:
        /* <DEDUP_REMOVED lines=56> */
.L_x_5618:
[----:B------:R-:W-:Y:S05]  /*3780*/  BSYNC B1 ;  /* 0x0000000000017941 */ /* 0x000fea0003800000 */
.L_x_5617:
[----:B-1----:R1:W-:Y:S01]  /*3790*/  STG.E.128 desc[UR42][R12.64+0x40], R4 ;  /* 0x000040040c007986 */ /* 0x0023e2000c101d2a */
[----:B------:R-:W-:Y:S05]  /*37a0*/  BRA `(.L_x_5612) ;  /* 0x0000000c00487947 */ /* 0x000fea0003800000 */
.L_x_5606:
[----:B------:R-:W-:-:S05]  /*37b0*/  IMAD R5, R41, -0x40, R40 ;  /* 0xffffffc029057824 */ /* 0x000fca00078e0228 */
[----:B------:R-:W-:-:S04]  /*37c0*/  VIMNMX R5, R5, 0x40, PT ;  /* 0x0000004005057848 */ /* 0x000fc80003fe0100 */
[----:B------:R-:W-:-:S04]  /*37d0*/  ISETP.GE.AND P1, PT, R186, R5, PT ;  /* 0x00000005ba00720c */ /* 0x000fc80003f26270 */
[----:B------:R-:W-:-:S13]  /*37e0*/  ISETP.GE.OR P0, PT, R16, R69, P1 ;  /* 0x000000451000720c */ /* 0x000fda0000f06670 */
[----:B------:R-:W0:Y:S01]  /*37f0*/  @!P0 LDC.64 R8, c[0x0][0x3e8] ;  /* 0x0000fa00ff088b82 */ /* 0x000e220000000a00 */
[----:B------:R-:W-:Y:S01]  /*3800*/  @!P0 IADD3 R6, P5, R32, R4, RZ ;  /* 0x0000000420068210 */ /* 0x000fe20007fbe0ff */
[----:B------:R-:W-:Y:S02]  /*3810*/  @!P0 IMAD R4, R56, R41, RZ ;  /* 0x0000002938048224 */ /* 0x000fe400078e02ff */
[----:B------:R-:W-:Y:S02]  /*3820*/  @!P0 IMAD.MOV.U32 R5, RZ, RZ, R45 ;  /* 0x000000ffff058224 */ /* 0x000fe400078e002d */
[----:B------:R-:W-:Y:S02]  /*3830*/  @!P0 IMAD R25, R68, R55, R4 ;  /* 0x0000003744198224 */ /* 0x000fe400078e0204 */
[----:B------:R-:W1:Y:S01]  /*3840*/  @!P0 LDC.64 R12, c[0x0][0x400] ;  /* 0x00010000ff0c8b82 */ /* 0x000e620000000a00 */
[----:B------:R-:W-:Y:S02]  /*3850*/  @!P0 IMAD.MOV.U32 R4, RZ, RZ, R36 ;  /* 0x000000ffff048224 */ /* 0x000fe400078e0024 */
[----:B------:R-:W-:-:S02]  /*3860*/  @!P0 IMAD.X R7, R70, 0x1, R48, P5 ;  /* 0x0000000146078824 */ /* 0x000fc400028e0630 */
[----:B------:R-:W-:Y:S01]  /*3870*/  @!P0 IMAD.WIDE.U32 R10, R41, R55, R4 ;  /* 0x00000037290a8225 */ /* 0x000fe200078e0004 */
[----:B------:R-:W-:-:S03]  /*3880*/  CS2R R4, SRZ ;  /* 0x0000000000047805 */ /* 0x000fc6000001ff00 */
[----:B------:R-:W-:Y:S01]  /*3890*/  @!P0 IMAD.IADD R11, R25, 0x1, R11 ;  /* 0x00000001190b8824 */ /* 0x000fe200078e020b */
[----:B0-----:R-:W-:-:S04]  /*38a0*/  @!P0 LEA R8, P5, R6, R8, 0x1 ;  /* 0x0000000806088211 */ /* 0x001fc800078a08ff */
[----:B------:R-:W-:Y:S02]  /*38b0*/  @!P0 LEA.HI.X R9, R6, R9, R7, 0x1, P5 ;  /* 0x0000000906098211 */ /* 0x000fe400028f0c07 */
[----:B------:R-:W-:Y:S02]  /*38c0*/  CS2R R6, SRZ ;  /* 0x0000000000067805 */ /* 0x000fe4000001ff00 */
[----:B-1----:R-:W-:-:S04]  /*38d0*/  @!P0 LEA R12, P5, R10, R12, 0x1 ;  /* 0x0000000c0a0c8211 */ /* 0x002fc800078a08ff */
[----:B------:R0:W2:Y:S01]  /*38e0*/  @!P0 LDG.E.128 R4, desc[UR42][R8.64] ;  /* 0x0000002a08048981 */ /* 0x0000a2000c1e1d00 */
[----:B------:R-:W-:Y:S02]  /*38f0*/  @!P0 LEA.HI.X R13, R10, R13, R11, 0x1, P5 ;  /* 0x0000000d0a0d8211 */ /* 0x000fe400028f0c0b */
[----:B------:R-:W-:Y:S02]  /*3900*/  CS2R R10, SRZ ;  /* 0x00000000000a7805 */ /* 0x000fe4000001ff00 */
[----:B0-----:R-:W-:-:S06]  /*3910*/  CS2R R8, SRZ ;  /* 0x0000000000087805 */ /* 0x001fcc000001ff00 */
[----:B------:R-:W3:Y:S01]  /*3920*/  @!P0 LDG.E.128 R8, desc[UR42][R12.64] ;  /* 0x0000002a0c088981 */ /* 0x000ee2000c1e1d00 */
[----:B------:R-:W-:Y:S01]  /*3930*/  UISETP.NE.AND UP0, UPT, UR37, 0x3, UPT ;  /* 0x000000032500788c */ /* 0x000fe2000bf05270 */
[----:B------:R-:W-:-:S04]  /*3940*/  ISETP.GE.AND P0, PT, R16, R69, PT ;  /* 0x000000451000720c */ /* 0x000fc80003f06270 */
[----:B------:R-:W-:Y:S02]  /*3950*/  P2R R70, PR, RZ, 0x1 ;  /* 0x00000001ff467803 */ /* 0x000fe40000000000 */
[----:B------:R-:W-:Y:S01]  /*3960*/  PLOP3.LUT P0, PT, PT, PT, UP0, 0x80, 0x0 ;  /* 0x000000000000781c */ /* 0x000fe20003f0f008 */
[----:B--2---:R-:W-:Y:S02]  /*3970*/  IMAD.MOV.U32 R25, RZ, RZ, R4 ;  /* 0x000000ffff197224 */ /* 0x004fe400078e0004 */
[----:B------:R-:W-:Y:S02]  /*3980*/  IMAD.MOV.U32 R26, RZ, RZ, R5 ;  /* 0x000000ffff1a7224 */ /* 0x000fe400078e0005 */
[----:B------:R-:W-:Y:S02]  /*3990*/  IMAD.MOV.U32 R69, RZ, RZ, R7 ;  /* 0x000000ffff457224 */ /* 0x000fe400078e0007 */
[----:B------:R-:W-:Y:S01]  /*39a0*/  IMAD.MOV.U32 R68, RZ, RZ, R6 ;  /* 0x000000ffff447224 */ /* 0x000fe200078e0006 */
[----:B------:R-:W-:-:S02]  /*39b0*/  PRMT R88, R26, 0x5410, R25 ;  /* 0x000054101a587816 */ /* 0x000fc40000000019 */
[----:B------:R-:W-:Y:S02]  /*39c0*/  PRMT R90, R90, 0x5410, R69 ;  /* 0x000054105a5a7816 */ /* 0x000fe40000000045 */
[----:B------:R-:W-:Y:S01]  /*39d0*/  PRMT R92, R68, 0x7610, R92 ;  /* 0x00007610445c7816 */ /* 0x000fe2000000005c */
[----:B---3--:R-:W-:Y:S02]  /*39e0*/  IMAD.MOV.U32 R12, RZ, RZ, R8 ;  /* 0x000000ffff0c7224 */ /* 0x008fe400078e0008 */
[----:B------:R-:W-:Y:S02]  /*39f0*/  IMAD.MOV.U32 R13, RZ, RZ, R9 ;  /* 0x000000ffff0d7224 */ /* 0x000fe400078e0009 */
[----:B------:R-:W-:Y:S02]  /*3a00*/  IMAD.MOV.U32 R25, RZ, RZ, R10 ;  /* 0x000000ffff197224 */ /* 0x000fe400078e000a */
[----:B------:R-:W-:Y:S01]  /*3a10*/  IMAD.MOV.U32 R26, RZ, RZ, R11 ;  /* 0x000000ffff1a7224 */ /* 0x000fe200078e000b */
[----:B------:R-:W-:-:S02]  /*3a20*/  PRMT R82, R12, 0x5410, R13 ;  /* 0x000054100c527816 */ /* 0x000fc4000000000d */
[----:B------:R-:W-:Y:S02]  /*3a30*/  PRMT R90, R25, 0x7610, R90 ;  /* 0x00007610195a7816 */ /* 0x000fe4000000005a */
[----:B------:R-:W-:Y:S01]  /*3a40*/  PRMT R91, R26, 0x7610, R91 ;  /* 0x000076101a5b7816 */ /* 0x000fe2000000005b */
[----:B------:R-:W-:Y:S06]  /*3a50*/  @!P0 BRA `(.L_x_5619) ;  /* 0x0000000000048947 */ /* 0x000fec0003800000 */
[----:B------:R-:W-:Y:S01]  /*3a60*/  BPT.TRAP 0x1 ;  /* 0x000000040000795c */ /* 0x000fe20000300000 */
.L_x_5619:
[----:B------:R-:W-:Y:S01]  /*3a70*/  IMAD R74, R184, 0x8, R2 ;  /* 0x00000008b84a7824 */ /* 0x000fe200078e0202 */
[----:B------:R-:W-:Y:S01]  /*3a80*/  SHF.L.U32 R75, R187, 0x1f, RZ ;  /* 0x0000001fbb4b7819 */ /* 0x000fe200000006ff */
[----:B------:R-:W0:Y:S01]  /*3a90*/  LDC R77, c[0x0][0x2f4] ;  /* 0x0000bd00ff4d7b82 */ /* 0x000e220000000800 */
[----:B------:R-:W-:Y:S02]  /*3aa0*/  BSSY B1, `(.L_x_5620) ;  /* 0x0000003000017945 */ /* 0x000fe40003800000 */
[----:B------:R-:W1:Y:S02]  /*3ab0*/  SYNCS.PHASECHK.TRANS64.TRYWAIT P5, [R74+URZ+0x28c90], R75 ;  /* 0x028c904b4a0075a7 */ /* 0x000e6400080a017f */
[----:B-1----:R-:W-:Y:S05]  /*3ac0*/  @!P5 BRA `(.L_x_5621) ;  /* 0x000001f000c4d947 */ /* 0x002fea0003800000 */
.L_x_6009:
[----:B------:R-:W-:Y:S05]  /*3ad0*/  BSYNC B1 ;  /* 0x0000000000017941 */ /* 0x000fea0003800000 */
.L_x_5620:
        /* <DEDUP_REMOVED lines=22> */
[----:B------:R-:W-:Y:S02]  /*3c40*/  IMAD.SHL.U32 R79, R13, 0x8, RZ ;  /* 0x000000080d4f7824 */ /* 0x000fe400078e00ff */
[----:B------:R-:W-:-:S03]  /*3c50*/  IMAD.IADD R13, R3, 0x1, R27 ;  /* 0x00000001030d7824 */ /* 0x000fc600078e021b */
[----:B------:R-:W-:Y:S01]  /*3c60*/  LOP3.LUT R12, R57, 0x38, R79, 0xf8, !PT ;  /* 0x00000038390c7812 */ /* 0x000fe200078ef84f */
[----:B------:R-:W-:-:S03]  /*3c70*/  IMAD R13, R13, 0x2, R2 ;  /* 0x000000020d0d7824 */ /* 0x000fc600078e0202 */
[----:B------:R-:W-:-:S05]  /*3c80*/  LOP3.LUT R12, R12, R53, RZ, 0x3c, !PT ;  /* 0x000000350c0c7212 */ /* 0x000fca00078e3cff */
[----:B------:R-:W-:-:S04]  /*3c90*/  IMAD R12, R203, 0x200, R12 ;  /* 0x00000200cb0c7824 */ /* 0x000fc800078e020c */
[----:B------:R-:W-:Y:S02]  /*3ca0*/  IMAD.IADD R27, R27, 0x1, R12 ;  /* 0x000000011b1b7824 */ /* 0x000fe400078e020c */
[----:B------:R-:W0:Y:S02]  /*3cb0*/  LDS.128 R12, [R13+0x22400] ;  /* 0x022400000d0c7984 */ /* 0x000e240000000c00 */
[----:B------:R-:W-:-:S06]  /*3cc0*/  IMAD R27, R27, 0x2, R2 ;  /* 0x000000021b1b7824 */ /* 0x000fcc00078e0202 */
[----:B------:R-:W2:Y:S01]  /*3cd0*/  LDS.128 R24, [R27+0x22400] ;  /* 0x022400001b187984 */ /* 0x000ea20000000c00 */
[----:B------:R-:W-:Y:S05]  /*3ce0*/  @P6 BRA `(.L_x_5623) ;  /* 0x0000000400686947 */ /* 0x000fea0003800000 */
[----:B------:R-:W-:Y:S02]  /*3cf0*/  SHF.R.U32.HI R86, RZ, 0x10, R9 ;  /* 0x00000010ff567819 */ /* 0x000fe40000011609 */
[--C-:B------:R-:W-:Y:S01]  /*3d00*/  SHF.R.U64 R80, R4, 0x10, R5.reuse ;  /* 0x0000001004507819 */ /* 0x100fe20000001205 */
[----:B0-----:R-:W-:Y:S01]  /*3d10*/  IMAD.U32 R4, R14, 0x10000, RZ ;  /* 0x000100000e047824 */ /* 0x001fe200078e00ff */
[----:B------:R-:W-:Y:S01]  /*3d20*/  SHF.R.U32.HI R81, RZ, 0x10, R5 ;  /* 0x00000010ff517819 */ /* 0x000fe20000011605 */
[----:B--2---:R-:W-:Y:S01]  /*3d30*/  IMAD.U32 R5, R26, 0x10000, RZ ;  /* 0x000100001a057824 */ /* 0x004fe200078e00ff */
[----:B------:R-:W-:Y:S02]  /*3d40*/  PRMT R86, R82, 0x5432, R86 ;  /* 0x0000543252567816 */ /* 0x000fe40000000056 */
[--C-:B------:R-:W-:Y:S01]  /*3d50*/  SHF.R.U64 R83, R6, 0x10, R7.reuse ;  /* 0x0000001006537819 */ /* 0x100fe20000001207 */
[----:B------:R-:W-:Y:S01]  /*3d60*/  IMAD.U32 R6, R12, 0x10000, RZ ;  /* 0x000100000c067824 */ /* 0x000fe200078e00ff */
[----:B------:R-:W-:Y:S01]  /*3d70*/  SHF.R.U32.HI R84, RZ, 0x10, R7 ;  /* 0x00000010ff547819 */ /* 0x000fe20000011607 */
[----:B------:R-:W-:Y:S01]  /*3d80*/  IMAD.U32 R7, R13, 0x10000, RZ ;  /* 0x000100000d077824 */ /* 0x000fe200078e00ff */
[----:B------:R-:W-:Y:S01]  /*3d90*/  SHF.R.U64 R85, R8, 0x10, R9 ;  /* 0x0000001008557819 */ /* 0x000fe20000001209 */
[----:B------:R-:W-:Y:S01]  /*3da0*/  IMAD.U32 R9, R15, 0x10000, RZ ;  /* 0x000100000f097824 */ /* 0x000fe200078e00ff */
[----:B------:R-:W-:-:S02]  /*3db0*/  SHF.R.U64 R87, R10, 0x10, R11 ;  /* 0x000000100a577819 */ /* 0x000fc4000000120b */
[----:B------:R-:W-:Y:S01]  /*3dc0*/  LOP3.LUT R8, R13, 0xffff0000, RZ, 0xc0, !PT ;  /* 0xffff00000d087812 */ /* 0x000fe200078ec0ff */
[----:B------:R-:W-:Y:S01]  /*3dd0*/  IMAD.U32 R13, R25, 0x10000, RZ ;  /* 0x00010000190d7824 */ /* 0x000fe200078e00ff */
[C---:B------:R-:W-:Y:S02]  /*3de0*/  PRMT R80, R88.reuse, 0x5432, R80 ;  /* 0x0000543258507816 */ /* 0x040fe40000000050 */
[----:B------:R-:W-:Y:S01]  /*3df0*/  PRMT R81, R88, 0x5410, R81 ;  /* 0x0000541058517816 */ /* 0x000fe20000000051 */
[----:B------:R-:W-:Y:S01]  /*3e00*/  IMAD.U32 R88, R86, 0x10000, RZ ;  /* 0x0001000056587824 */ /* 0x000fe200078e00ff */
[----:B------:R-:W-:Y:S01]  /*3e10*/  SHF.R.U32.HI R89, RZ, 0x10, R11 ;  /* 0x00000010ff597819 */ /* 0x000fe2000001160b */
[----:B------:R-:W-:Y:S01]  /*3e20*/  IMAD.U32 R11, R24, 0x10000, RZ ;  /* 0x00010000180b7824 */ /* 0x000fe200078e00ff */
[----:B------:R-:W-:Y:S02]  /*3e30*/  PRMT R84, R90, 0x5432, R84 ;  /* 0x000054325a547816 */ /* 0x000fe40000000054 */
[----:B------:R-:W-:Y:S01]  /*3e40*/  PRMT R85, R82, 0x5410, R85 ;  /* 0x0000541052557816 */ /* 0x000fe20000000055 */
[----:B------:R-:W-:Y:S01]  /*3e50*/  IMAD.U32 R82, R81, 0x10000, RZ ;  /* 0x0001000051527824 */ /* 0x000fe200078e00ff */
[----:B------:R-:W-:Y:S01]  /*3e60*/  PRMT R87, R90, 0x5410, R87 ;  /* 0x000054105a577816 */ /* 0x000fe20000000057 */
[----:B------:R-:W-:Y:S01]  /*3e70*/  FMUL.FTZ R90, R13, R88 ;  /* 0x000000580d5a7220 */ /* 0x000fe20000410000 */
[----:B------:R-:W-:-:S02]  /*3e80*/  PRMT R89, R91, 0x5410, R89 ;  /* 0x000054105b597816 */ /* 0x000fc40000000059 */
[----:B------:R-:W-:Y:S01]  /*3e90*/  LOP3.LUT R25, R25, 0xffff0000, RZ, 0xc0, !PT ;  /* 0xffff000019197812 */ /* 0x000fe200078ec0ff */
[-C--:B------:R-:W-:Y:S01]  /*3ea0*/  FFMA.FTZ R91, R7, R82.reuse, -R90 ;  /* 0x00000052075b7223 */ /* 0x080fe2000001085a */
[----:B------:R-:W-:Y:S01]  /*3eb0*/  LOP3.LUT R86, R86, 0xffff0000, RZ, 0xc0, !PT ;  /* 0xffff000056567812 */ /* 0x000fe200078ec0ff */
[----:B------:R-:W-:Y:S01]  /*3ec0*/  IMAD.U32 R90, R89, 0x10000, RZ ;  /* 0x00010000595a7824 */ /* 0x000fe200078e00ff */
[----:B------:R-:W-:Y:S02]  /*3ed0*/  LOP3.LUT R81, R81, 0xffff0000, RZ, 0xc0, !PT ;  /* 0xffff000051517812 */ /* 0x000fe400078ec0ff */
[----:B------:R-:W-:Y:S01]  /*3ee0*/  LOP3.LUT R10, R15, 0xffff0000, RZ, 0xc0, !PT ;  /* 0xffff00000f0a7812 */ /* 0x000fe200078ec0ff */
[----:B------:R-:W-:Y:S01]  /*3ef0*/  IMAD.U32 R15, R27, 0x10000, RZ ;  /* 0x000100001b0f7824 */ /* 0x000fe200078e00ff */
[----:B------:R-:W-:Y:S01]  /*3f00*/  PRMT R83, R92, 0x5410, R83 ;  /* 0x000054105c537816 */ /* 0x000fe20000000053 */
[----:B------:R-:W-:Y:S01]  /*3f10*/  FMUL.FTZ R92, R13, R82 ;  /* 0x000000520d5c7220 */ /* 0x000fe20000410000 */
[----:B------:R-:W-:Y:S01]  /*3f20*/  FMUL.FTZ R13, R25, R86 ;  /* 0x00000056190d7220 */ /* 0x000fe20000410000 */
[----:B------:R-:W-:-:S02]  /*3f30*/  IMAD.U32 R82, R84, 0x10000, RZ ;  /* 0x0001000054527824 */ /* 0x000fc400078e00ff */
[-C--:B------:R-:W-:Y:S01]  /*3f40*/  FMUL.FTZ R25, R25, R81.reuse ;  /* 0x0000005119197220 */ /* 0x080fe20000410000 */
[----:B------:R-:W-:Y:S01]  /*3f50*/  FFMA.FTZ R92, R7, R88, R92 ;  /* 0x00000058075c7223 */ /* 0x000fe2000001005c */
[----:B------:R-:W-:Y:S01]  /*3f60*/  FMUL.FTZ R94, R15, R90 ;  /* 0x0000005a0f5e7220 */ /* 0x000fe20000410000 */
[----:B------:R-:W-:Y:S01]  /*3f70*/  LOP3.LUT R27, R27, 0xffff0000, RZ, 0xc0, !PT ;  /* 0xffff00001b1b7812 */ /* 0x000fe200078ec0ff */
[C---:B------:R-:W-:Y:S01]  /*3f80*/  FFMA.FTZ R88, R8.reuse, R81, -R13 ;  /* 0x0000005108587223 */ /* 0x040fe2000001080d */
[----:B------:R-:W-:Y:S01]  /*3f90*/  LOP3.LUT R89, R89, 0xffff0000, RZ, 0xc0, !PT ;  /* 0xffff000059597812 */ /* 0x000fe200078ec0ff */
[----:B------:R-:W-:Y:S01]  /*3fa0*/  FMUL.FTZ R15, R15, R82 ;  /* 0x000000520f0f7220 */ /* 0x000fe20000410000 */
[----:B------:R-:W-:Y:S01]  /*3fb0*/  FFMA.FTZ R81, R8, R86, R25 ;  /* 0x0000005608517223 */ /* 0x000fe20000010019 */
[----:B------:R-:W-:Y:S01]  /*3fc0*/  LOP3.LUT R84, R84, 0xffff0000, RZ, 0xc0, !PT ;  /* 0xffff000054547812 */ /* 0x000fe200078ec0ff */
[----:B------:R-:W-:Y:S02]  /*3fd0*/  IMAD.U32 R8, R85, 0x10000, RZ ;  /* 0x0001000055087824 */ /* 0x000fe400078e00ff */
[----:B------:R-:W-:Y:S01]  /*3fe0*/  FFMA.FTZ R94, R9, R82, -R94 ;  /* 0x00000052095e7223 */ /* 0x000fe2000001085e */
[----:B------:R-:W-:-:S02]  /*3ff0*/  IMAD.U32 R7, R80, 0x10000, RZ ;  /* 0x0001000050077824 */ /* 0x000fc400078e00ff */
[----:B------:R-:W-:Y:S01]  /*4000*/  FFMA.FTZ R90, R9, R90, R15 ;  /* 0x0000005a095a7223 */ /* 0x000fe2000001000f */
[C---:B------:R-:W-:Y:S01]  /*4010*/  FMUL.FTZ R9, R27.reuse, R89 ;  /* 0x000000591b097220 */ /* 0x040fe20000410000 */
[----:B------:R-:W-:Y:S01]  /*4020*/  LOP3.LUT R24, R24, 0xffff0000, RZ, 0xc0, !PT ;  /* 0xffff000018187812 */ /* 0x000fe200078ec0ff */
[----:B------:R-:W-:Y:S01]  /*4030*/  FMUL.FTZ R15, R27, R84 ;  /* 0x000000541b0f7220 */ /* 0x000fe20000410000 */
[----:B------:R-:W-:Y:S01]  /*4040*/  LOP3.LUT R85, R85, 0xffff0000, RZ, 0xc0, !PT ;  /* 0xffff000055557812 */ /* 0x000fe200078ec0ff */
[C---:B------:R-:W-:Y:S01]  /*4050*/  FMUL.FTZ R13, R11.reuse, R8 ;  /* 0x000000080b0d7220 */ /* 0x040fe20000410000 */
[----:B------:R-:W-:Y:S01]  /*4060*/  FMUL.FTZ R11, R11, R7 ;  /* 0x000000070b0b7220 */ /* 0x000fe20000410000 */
[----:B------:R-:W-:Y:S01]  /*4070*/  FFMA.FTZ R27, R10, R84, -R9 ;  /* 0x000000540a1b7223 */ /* 0x000fe20000010809 */
[----:B------:R-:W-:Y:S01]  /*4080*/  LOP3.LUT R12, R12, 0xffff0000, RZ, 0xc0, !PT ;  /* 0xffff00000c0c7812 */ /* 0x000fe200078ec0ff */
[----:B------:R-:W-:Y:S01]  /*4090*/  FFMA.FTZ R89, R10, R89, R15 ;  /* 0x000000590a597223 */ /* 0x000fe2000001000f */
[----:B------:R-:W-:Y:S01]  /*40a0*/  LOP3.LUT R9, R80, 0xffff0000, RZ, 0xc0, !PT ;  /* 0xffff000050097812 */ /* 0x000fe200078ec0ff */
[----:B------:R-:W-:Y:S01]  /*40b0*/  FFMA.FTZ R13, R6, R7, -R13 ;  /* 0x00000007060d7223 */ /* 0x000fe2000001080d */
[----:B------:R-:W-:Y:S01]  /*40c0*/  FMUL.FTZ R15, R24, R85 ;  /* 0x00000055180f7220 */ /* 0x000fe20000410000 */
[----:B------:R-:W-:Y:S01]  /*40d0*/  FFMA.FTZ R11, R6, R8, R11 ;  /* 0x00000008060b7223 */ /* 0x000fe2000001000b */
[----:B------:R-:W-:Y:S01]  /*40e0*/  IMAD.U32 R7, R87, 0x10000, RZ ;  /* 0x0001000057077824 */ /* 0x000fe200078e00ff */
[----:B------:R-:W-:Y:S01]  /*40f0*/  LOP3.LUT R26, R26, 0xffff0000, RZ, 0xc0, !PT ;  /* 0xffff00001a1a7812 */ /* 0x000fe200078ec0ff */
[----:B------:R-:W-:Y:S01]  /*4100*/  IMAD.U32 R6, R83, 0x10000, RZ ;  /* 0x0001000053067824 */ /* 0x000fe200078e00ff */
[----:B------:R-:W-:Y:S01]  /*4110*/  LOP3.LUT R87, R87, 0xffff0000, RZ, 0xc0, !PT ;  /* 0xffff000057577812 */ /* 0x000fe200078ec0ff */
[-C--:B------:R-:W-:Y:S01]  /*4120*/  FMUL.FTZ R25, R24, R9.reuse ;  /* 0x0000000918197220 */ /* 0x080fe20000410000 */
[----:B------:R-:W-:Y:S01]  /*4130*/  LOP3.LUT R83, R83, 0xffff0000, RZ, 0xc0, !PT ;  /* 0xffff000053537812 */ /* 0x000fe200078ec0ff */
[----:B------:R-:W-:Y:S01]  /*4140*/  FFMA.FTZ R8, R12, R9, -R15 ;  /* 0x000000090c087223 */ /* 0x000fe2000001080f */
[----:B------:R-:W-:Y:S01]  /*4150*/  LOP3.LUT R14, R14, 0xffff0000, RZ, 0xc0, !PT ;  /* 0xffff00000e0e7812 */ /* 0x000fe200078ec0ff */
[C---:B------:R-:W-:Y:S01]  /*4160*/  FMUL.FTZ R9, R5.reuse, R7 ;  /* 0x0000000705097220 */ /* 0x040fe20000410000 */
[-C--:B------:R-:W-:Y:S01]  /*4170*/  FMUL.FTZ R10, R5, R6.reuse ;  /* 0x00000006050a7220 */ /* 0x080fe20000410000 */
        /* <DEDUP_REMOVED lines=12> */
[----:B------:R-:W-:Y:S01]  /*4240*/  IMAD.MOV.U32 R12, RZ, RZ, R5 ;  /* 0x000000ffff0c7224 */ /* 0x000fe200078e0005 */
[----:B------:R-:W-:Y:S02]  /*4250*/  F2FP.BF16.F32.PACK_AB R25, R81, R92 ;  /* 0x0000005c5119723e */ /* 0x000fe400000010ff */
[----:B------:R-:W-:Y:S02]  /*4260*/  F2FP.BF16.F32.PACK_AB R27, R89, R90 ;  /* 0x0000005a591b723e */ /* 0x000fe400000010ff */
[----:B------:R-:W-:-:S02]  /*4270*/  F2FP.BF16.F32.PACK_AB R14, R4, R9 ;  /* 0x00000009040e723e */ /* 0x000fc400000010ff */
[----:B------:R-:W-:-:S07]  /*4280*/  F2FP.BF16.F32.PACK_AB R26, R87, R10 ;  /* 0x0000000a571a723e */ /* 0x000fce00000010ff */
.L_x_5623:
[----:B------:R-:W-:Y:S05]  /*4290*/  BSYNC B1 ;  /* 0x0000000000017941 */ /* 0x000fea0003800000 */
.L_x_5622:
        /* <DEDUP_REMOVED lines=10> */
.L_x_5605:
[----:B------:R-:W-:-:S06]  /*4340*/  UISETP.NE.AND UP0, UPT, UR37, 0x3, UPT ;  /* 0x000000032500788c */ /* 0x000fcc000bf05270 */
[----:B------:R-:W-:-:S13]  /*4350*/  PLOP3.LUT P0, PT, PT, PT, UP0, 0x80, 0x0 ;  /* 0x000000000000781c */ /* 0x000fda0003f0f008 */
[----:B------:R-:W-:Y:S05]  /*4360*/  @!P0 BRA `(.L_x_5624) ;  /* 0x0000000000048947 */ /* 0x000fea0003800000 */
[----:B------:R-:W-:Y:S01]  /*4370*/  BPT.TRAP 0x1 ;  /* 0x000000040000795c */ /* 0x000fe20000300000 */
.L_x_5624:
        /* <DEDUP_REMOVED lines=8> */
.L_x_6010:
[----:B------:R-:W-:Y:S05]  /*4400*/  BSYNC B1 ;  /* 0x0000000000017941 */ /* 0x000fea0003800000 */
.L_x_5625:
[----:B------:R-:W-:Y:S05]  /*4410*/  @P1 BRA `(.L_x_5612) ;  /* 0x00000000002c1947 */ /* 0x000fea0003800000 */
[----:B------:R-:W-:Y:S01]  /*4420*/  @!P3 LOP3.LUT P5, RZ, R195, 0x4, RZ, 0xc0, !PT ;  /* 0x00000004c3ffb812 */ /* 0x000fe200078ac0ff */
[----:B------:R-:W-:Y:S01]  /*4430*/  @!P3 VIADD R4, R50, 0x20 ;  /* 0x000000203204b836 */ /* 0x000fe20000000000 */
[----:B------:R-:W-:Y:S02]  /*4440*/  PLOP3.LUT P6, PT, PT, PT, PT, 0x8, 0x0 ;  /* 0x000000000000781c */ /* 0x000fe40003fce170 */
[----:B------:R-:W-:-:S13]  /*4450*/  @!P3 PLOP3.LUT P6, PT, P5, PT, PT, 0x80, 0x0 ;  /* 0x000000000000b81c */ /* 0x000fda0002fcf070 */
[----:B------:R-:W-:-:S04]  /*4460*/  @P6 VIADD R4, R50, 0xffffffe0 ;  /* 0xffffffe032046836 */ /* 0x000fc80000000000 */
[----:B------:R-:W-:Y:S02]  /*4470*/  @!P3 IMAD.IADD R27, R27, 0x1, R4 ;  /* 0x000000011b1bb824 */ /* 0x000fe400078e0204 */
[----:B------:R-:W1:Y:S02]  /*4480*/  @!P4 LDS.128 R4, [R26+0x22400] ;  /* 0x022400001a04c984 */ /* 0x000e640000000c00 */
[----:B------:R-:W-:-:S06]  /*4490*/  @!P3 IMAD R8, R27, 0x2, R2 ;  /* 0x000000021b08b824 */ /* 0x000fcc00078e0202 */
[----:B------:R-:W2:Y:S04]  /*44a0*/  @!P3 LDS.128 R8, [R8+0x22400] ;  /* 0x022400000808b984 */ /* 0x000ea80000000c00 */
[----:B-1----:R1:W-:Y:S04]  /*44b0*/  @!P4 STG.E.128 desc[UR42][R12.64], R4 ;  /* 0x000000040c00c986 */ /* 0x0023e8000c101d2a */
[----:B--2---:R1:W-:Y:S02]  /*44c0*/  @!P3 STG.E.128 desc[UR42][R12.64+0x40], R8 ;  /* 0x000040080c00b986 */ /* 0x0043e4000c101d2a */
.L_x_5612:
[----:B------:R-:W-:Y:S05]  /*44d0*/  BSYNC B0 ;  /* 0x0000000000007941 */ /* 0x000fea0003800000 */
.L_x_5604:
[----:B-1----:R-:W1:Y:S01]  /*44e0*/  S2R R4, SR_TID.X ;  /* 0x0000000000047919 */ /* 0x002e620000002100 */
[----:B------:R-:W-:Y:S01]  /*44f0*/  @!PT LDS RZ, [RZ] ;  /* 0x00000000fffff984 */ /* 0x000fe20000000800 */
[----:B------:R-:W-:Y:S01]  /*4500*/  @!PT LDS RZ, [RZ] ;  /* 0x00000000fffff984 */ /* 0x000fe20000000800 */
[----:B------:R-:W-:Y:S01]  /*4510*/  @!PT LDS RZ, [RZ] ;  /* 0x00000000fffff984 */ /* 0x000fe20000000800 */
[----:B------:R-:W-:Y:S01]  /*4520*/  @!PT LDS RZ, [RZ] ;  /* 0x00000000fffff984 */ /* 0x000fe20000000800 */
[----:B------:R5:W-:Y:S06]  /*4530*/  MEMBAR.ALL.CTA ;  /* 0x0000000000007992 */ /* 0x000bec0000008000 */
[----:B-----5:R-:W5:Y:S01]  /*4540*/  FENCE.VIEW.ASYNC.S ;  /* 0x00000000000073c6 */ /* 0x020f620000000000 */
[----:B------:R-:W-:Y:S05]  /*4550*/  WARPSYNC.ALL ;  /* 0x0000000000007948 */ /* 0x000fea0003800000 */
[----:B------:R-:W-:Y:S01]  /*4560*/  BSSY B0, `(.L_x_5627) ;  /* 0x0000009000007945 */ /* 0x000fe20003800000 */
[----:B-1----:R-:W-:Y:S01]  /*4570*/  LOP3.LUT R4, R4, 0x7f, RZ, 0xc0, !PT ;  /* 0x0000007f04047812 */ /* 0x002fe200078ec0ff */
[----:B-----5:R1:W-:Y:S03]  /*4580*/  BAR.SYNC.DEFER_BLOCKING R52, 0x80 ;  /* 0x000200340000751d */ /* 0x0203e60000010000 */
[----:B------:R-:W-:-:S13]  /*4590*/  ISETP.NE.AND P5, PT, R4, RZ, PT ;  /* 0x000000ff0400720c */ /* 0x000fda0003fa5270 */
[----:B------:R-:W-:-:S05]  /*45a0*/  @!P5 VIADD R4, R74, 0x28ca0 ;  /* 0x00028ca04a04d836 */ /* 0x000fca0000000000 */
[----:B------:R-:W-:-:S04]  /*45b0*/  @!P5 PRMT R4, RZ, 0x654, R4 ;  /* 0x00000654ff04d816 */ /* 0x000fc80000000004 */
[----:B------:R1:W-:Y:S01]  /*45c0*/  @!P5 SYNCS.ARRIVE.TRANS64.RED.A1T0 RZ, [R4+URZ], RZ ;  /* 0x000000ff04ffd9a7 */ /* 0x0003e2000810043f */
[----:B------:R-:W-:Y:S05]  /*45d0*/  @!P0 BRA `(.L_x_5628) ;  /* 0x0000000000048947 */ /* 0x000fea0003800000 */
[----:B------:R-:W-:Y:S01]  /*45e0*/  BPT.TRAP 0x1 ;  /* 0x000000040000795c */ /* 0x000fe20000300000 */
.L_x_5628:
[----:B------:R-:W-:Y:S05]  /*45f0*/  BSYNC B0 ;  /* 0x0000000000007941 */ /* 0x000fea0003800000 */
.L_x_5627:
[----:B------:R-:W5:Y:S01]  /*4600*/  SYNCS.PHASECHK.TRANS64.TRYWAIT P0, [R74+URZ+0x28cb0], R75 ;  /* 0x028cb04b4a0075a7 */ /* 0x000f62000800017f */
[----:B------:R-:W-:Y:S04]  /*4610*/  BSSY B0, `(.L_x_5629) ;  /* 0x0000002000007945 */ /* 0x000fe80003800000 */
[----:B-----5:R-:W-:Y:S05]  /*4620*/  @!P0 BRA `(.L_x_5630) ;  /* 0x000001e800148947 */ /* 0x020fea0003800000 */
.L_x_6011:
[----:B------:R-:W-:Y:S05]  /*4630*/  BSYNC B0 ;  /* 0x0000000000007941 */ /* 0x000fea0003800000 */
.L_x_5629:
[----:B------:R-:W-:Y:S04]  /*4640*/  BSSY B0, `(.L_x_5631) ;  /* 0x0000052000007945 */ /* 0x000fe80003800000 */
[----:B------:R-:W-:Y:S05]  /*4650*/  @P1 BRA `(.L_x_5632) ;  /* 0x0000000400401947 */ /* 0x000fea0003800000 */
[----:B------:R-:W-:Y:S01]  /*4660*/  IMAD.WIDE R6, R41, 0x40, R38 ;  /* 0x0000004029067825 */ /* 0x000fe200078e0226 */
[----:B------:R-:W-:Y:S01]  /*4670*/  ULDC.64 UR4, c[0x0][0x328] ;  /* 0x0000ca0000047ab9 */ /* 0x000fe20000000a00 */
[----:B------:R-:W-:Y:S02]  /*4680*/  LOP3.LUT P0, RZ, R195, 0x4, RZ, 0xc0, !PT ;  /* 0x00000004c3ff7812 */ /* 0x000fe4000780c0ff */
[----:B------:R-:W-:Y:S02]  /*4690*/  IMAD R7, R7, UR4, RZ ;  /* 0x0000000407077c24 */ /* 0x000fe4000f8e02ff */
[----:B-1----:R-:W-:Y:S02]  /*46a0*/  IMAD.MOV.U32 R4, RZ, RZ, R28 ;  /* 0x000000ffff047224 */ /* 0x002fe400078e001c */
[----:B------:R-:W-:Y:S02]  /*46b0*/  IMAD.MOV.U32 R5, RZ, RZ, R0 ;  /* 0x000000ffff057224 */ /* 0x000fe400078e0000 */
[----:B------:R-:W-:-:S02]  /*46c0*/  IMAD R7, R6, UR5, R7 ;  /* 0x0000000506077c24 */ /* 0x000fc4000f8e0207 */
[----:B------:R-:W-:Y:S01]  /*46d0*/  IMAD.WIDE.U32 R4, R6, UR4, R4 ;  /* 0x0000000406047c25 */ /* 0x000fe2000f8e0004 */
[----:B------:R-:W-:-:S03]  /*46e0*/  ULDC.64 UR4, c[0x0][0x318] ;  /* 0x0000c60000047ab9 */ /* 0x000fc60000000a00 */
[----:B------:R-:W-:Y:S01]  /*46f0*/  IMAD R9, R184, 0x8000, R50 ;  /* 0x00008000b8097824 */ /* 0x000fe200078e0232 */
[----:B---3--:R-:W-:Y:S01]  /*4700*/  LEA R12, P1, R4, UR4, 0x1 ;  /* 0x00000004040c7c11 */ /* 0x008fe2000f8208ff */
[----:B------:R-:W-:Y:S01]  /*4710*/  IMAD.IADD R5, R5, 0x1, R7 ;  /* 0x0000000105057824 */ /* 0x000fe200078e0207 */
[----:B------:R-:W-:Y:S01]  /*4720*/  ULDC UR4, c[0x0][0x320] ;  /* 0x0000c80000047ab9 */ /* 0x000fe20000000800 */
[----:B------:R-:W-:Y:S02]  /*4730*/  VIADD R6, R16, 0x40 ;  /* 0x0000004010067836 */ /* 0x000fe40000000000 */
[C---:B------:R-:W-:Y:S01]  /*4740*/  VIADD R15, R9.reuse, 0x20 ;  /* 0x00000020090f7836 */ /* 0x040fe20000000000 */
[----:B------:R-:W-:Y:S01]  /*4750*/  LEA.HI.X R13, R4, UR5, R5, 0x1, P1 ;  /* 0x00000005040d7c11 */ /* 0x000fe200088f0c05 */
[C---:B------:R-:W-:Y:S01]  /*4760*/  @P0 VIADD R15, R9.reuse, 0xffffffe0 ;  /* 0xffffffe0090f0836 */ /* 0x040fe20000000000 */
[----:B------:R-:W-:Y:S01]  /*4770*/  ISETP.GE.AND P1, PT, R16, UR4, PT ;  /* 0x0000000410007c0c */ /* 0x000fe2000bf26270 */
[----:B--2-4-:R-:W-:Y:S01]  /*4780*/  IMAD R25, R9, 0x2, R2 ;  /* 0x0000000209197824 */ /* 0x014fe200078e0202 */
[----:B------:R-:W-:Y:S01]  /*4790*/  ISETP.GE.AND P0, PT, R6, UR4, PT ;  /* 0x0000000406007c0c */ /* 0x000fe2000bf06270 */
[----:B------:R-:W-:-:S02]  /*47a0*/  VIADD R14, R16, 0x80 ;  /* 0x00000080100e7836 */ /* 0x000fc40000000000 */
[----:B------:R-:W-:-:S08]  /*47b0*/  VIADD R24, R16, 0xc0 ;  /* 0x000000c010187836 */ /* 0x000fd00000000000 */
[----:B------:R-:W1:Y:S04]  /*47c0*/  @!P1 LDS.128 R4, [R25+0x400] ;  /* 0x0004000019049984 */ /* 0x000e680000000c00 */
[----:B------:R-:W2:Y:S04]  /*47d0*/  @!P0 LDS.128 R8, [R25+0x2400] ;  /* 0x0024000019088984 */ /* 0x000ea80000000c00 */
[----:B-1----:R-:W-:Y:S01]  /*47e0*/  @!P1 STG.E.128 desc[UR42][R12.64], R4 ;  /* 0x000000040c009986 */ /* 0x002fe2000c101d2a */
[----:B------:R-:W-:Y:S01]  /*47f0*/  ISETP.GE.AND P1, PT, R14, UR4, PT ;  /* 0x000000040e007c0c */ /* 0x000fe2000bf26270 */
[----:B------:R-:W-:-:S02]  /*4800*/  VIADD R14, R16, 0x100 ;  /* 0x00000100100e7836 */ /* 0x000fc40000000000 */
[----:B--2---:R-:W-:Y:S01]  /*4810*/  @!P0 STG.E.128 desc[UR42][R12.64+0x80], R8 ;  /* 0x000080080c008986 */ /* 0x004fe2000c101d2a */
[----:B------:R-:W-:Y:S01]  /*4820*/  ISETP.GE.AND P0, PT, R24, UR4, PT ;  /* 0x0000000418007c0c */ /* 0x000fe2000bf06270 */
        /* <DEDUP_REMOVED lines=16> */
[----:B------:R-:W-:Y:S02]  /*4930*/  IMAD R24, R15, 0x2, R2 ;  /* 0x000000020f187824 */ /* 0x000fe400078e0202 */
[----:B------:R-:W-:-:S06]  /*4940*/  VIADD R15, R16, 0xe0 ;  /* 0x000000e0100f7836 */ /* 0x000fcc0000000000 */
[----:B------:R-:W1:Y:S04]  /*4950*/  @!P1 LDS.128 R4, [R25+0xc400] ;  /* 0x00c4000019049984 */ /* 0x000e680000000c00 */
[----:B------:R-:W2:Y:S04]  /*4960*/  @!P0 LDS.128 R8, [R25+0xe400] ;  /* 0x00e4000019088984 */ /* 0x000ea80000000c00 */
[----:B-1----:R-:W-:Y:S01]  /*4970*/  @!P1 STG.E.128 desc[UR42][R12.64+0x300], R4 ;  /* 0x000300040c009986 */ /* 0x002fe2000c101d2a */
[----:B------:R-:W-:-:S03]  /*4980*/  ISETP.GE.AND P1, PT, R54, UR4, PT ;  /* 0x0000000436007c0c */ /* 0x000fc6000bf26270 */
        /* <DEDUP_REMOVED lines=22> */
[----:B------:R-:W-:-:S03]  /*4af0*/  ISETP.GE.AND P1, PT, R14, UR4, PT ;  /* 0x000000040e007c0c */ /* 0x000fc6000bf26270 */
[----:B--2---:R-:W-:Y:S01]  /*4b00*/  @!P0 STG.E.128 desc[UR42][R12.64+0x2c0], R8 ;  /* 0x0002c0080c008986 */ /* 0x004fe2000c101d2a */
[----:B------:R-:W-:-:S09]  /*4b10*/  ISETP.GE.AND P0, PT, R15, UR4, PT ;  /* 0x000000040f007c0c */ /* 0x000fd2000bf06270 */
[----:B------:R-:W1:Y:S04]  /*4b20*/  @!P1 LDS.128 R4, [R24+0xc400] ;  /* 0x00c4000018049984 */ /* 0x000e680000000c00 */
[----:B------:R-:W2:Y:S04]  /*4b30*/  @!P0 LDS.128 R8, [R24+0xe400] ;  /* 0x00e4000018088984 */ /* 0x000ea80000000c00 */
[----:B-1----:R1:W-:Y:S04]  /*4b40*/  @!P1 STG.E.128 desc[UR42][R12.64+0x340], R4 ;  /* 0x000340040c009986 */ /* 0x0023e8000c101d2a */
[----:B--2---:R1:W-:Y:S02]  /*4b50*/  @!P0 STG.E.128 desc[UR42][R12.64+0x3c0], R8 ;  /* 0x0003c0080c008986 */ /* 0x0043e4000c101d2a */
.L_x_5632:
[----:B------:R-:W-:Y:S05]  /*4b60*/  BSYNC B0 ;  /* 0x0000000000007941 */ /* 0x000fea0003800000 */
.L_x_5631:
        /* <DEDUP_REMOVED lines=8> */
[----:B0-----:R-:W-:-:S03]  /*4bf0*/  @!P5 VIADD R74, R74, 0x28cc0 ;  /* 0x00028cc04a4ad836 */ /* 0x001fc60000000000 */
        /* <DEDUP_REMOVED lines=8> */
.L_x_5599:
[----:B------:R-:W-:Y:S04]  /*4c80*/  BSSY B0, `(.L_x_5634) ;  /* 0x0000004000007945 */ /* 0x000fe80003800000 */
[----:B------:R-:W-:Y:S05]  /*4c90*/  @P0 BRA `(.L_x_5635) ;  /* 0x0000000000080947 */ /* 0x000fea0003800000 */
[----:B------:R-:W1:Y:S02]  /*4ca0*/  FENCE.VIEW.ASYNC.G ;  /* 0x00000000000073c6 */ /* 0x000e640000000100 */
[----:B-1----:R-:W-:Y:S06]  /*4cb0*/  BAR.ARV 0xc, 0x180 ;  /* 0x0306000000007b1d */ /* 0x002fec0000002000 */
.L_x_5635:
[----:B------:R-:W-:Y:S05]  /*4cc0*/  BSYNC B0 ;  /* 0x0000000000007941 */ /* 0x000fea0003800000 */
.L_x_5634:
[----:B------:R-:W-:Y:S01]  /*4cd0*/  UISETP.NE.AND UP0, UPT, UR38, 0x1, UPT ;  /* 0x000000012600788c */ /* 0x000fe2000bf05270 */
[----:B------:R-:W-:Y:S05]  /*4ce0*/  BSSY B7, `(.L_x_5636) ;  /* 0x0000f4f000077945 */ /* 0x000fea0003800000 */
[----:B------:R-:W-:-:S13]  /*4cf0*/  PLOP3.LUT P0, PT, PT, PT, UP0, 0x80, 0x0 ;  /* 0x000000000000781c */ /* 0x000fda0003f0f008 */
[----:B------:R-:W-:Y:S05]  /*4d00*/  @!P0 BRA `(.L_x_5637) ;  /* 0x00000024004c8947 */ /* 0x000fea0003800000 */
[----:B------:R-:W1:Y:S01]  /*4d10*/  LDC R0, c[0x0][0x448] ;  /* 0x00011200ff007b82 */ /* 0x000e620000000800 */
[----:B------:R-:W-:-:S07]  /*4d20*/  IADD3 R7, R23, 0x1, -R22 ;  /* 0x0000000117077810 */ /* 0x000fce0007ffe816 */
[----:B------:R-:W0:Y:S01]  /*4d30*/  LDC.64 R4, c[0x0][0x9e0] ;  /* 0x00027800ff047b82 */ /* 0x000e220000000a00 */
[----:B-1----:R-:W-:Y:S01]  /*4d40*/  ISETP.NE.AND P1, PT, R0, 0x1, PT ;  /* 0x000000010000780c */ /* 0x002fe20003f25270 */
[----:B------:R-:W-:Y:S01]  /*4d50*/  VIADD R0, R192, 0x3f ;  /* 0x0000003fc0007836 */ /* 0x000fe20000000000 */
[----:B0-----:R-:W-:-:S11]  /*4d60*/  ISETP.GE.AND P2, PT, R5, 0x1, PT ;  /* 0x000000010500780c */ /* 0x001fd60003f46270 */
[----:B------:R-:W0:Y:S08]  /*4d70*/  @P1 LDC R3, c[0x0][0x44c] ;  /* 0x00011300ff031b82 */ /* 0x000e300000000800 */
[----:B------:R-:W1:Y:S01]  /*4d80*/  @P1 LDC R6, c[0x0][0x450] ;  /* 0x00011400ff061b82 */ /* 0x000e620000000800 */
[----:B0-----:R-:W-:-:S05]  /*4d90*/  @P1 IMAD.HI.U32 R3, R0, R3, RZ ;  /* 0x0000000300031227 */ /* 0x001fca00078e00ff */
[----:B-1----:R-:W-:-:S05]  /*4da0*/  @P1 SHF.R.U32.HI R0, RZ, R6, R3 ;  /* 0x00000006ff001219 */ /* 0x002fca0000011603 */
[----:B------:R-:W-:-:S04]  /*4db0*/  IMAD.IADD R3, R7, 0x1, R0 ;  /* 0x0000000107037824 */ /* 0x000fc800078e0200 */
        /* <DEDUP_REMOVED lines=13> */
.L_x_5640:
[----:B------:R-:W-:-:S13]  /*4e90*/  ISETP.NE.AND P0, PT, R5, 0x1, PT ;  /* 0x000000010500780c */ /* 0x000fda0003f05270 */
[----:B------:R-:W0:Y:S02]  /*4ea0*/  @P0 LDC.64 R6, c[0x0][0x9e8] ;  /* 0x00027a00ff060b82 */ /* 0x000e240000000a00 */
[----:B0-----:R-:W-:-:S05]  /*4eb0*/  @P0 IMAD.HI.U32 R6, R0, R6, RZ ;  /* 0x0000000600060227 */ /* 0x001fca00078e00ff */
[----:B------:R-:W-:-:S07]  /*4ec0*/  @P0 SHF.R.U32.HI R0, RZ, R7, R6 ;  /* 0x00000007ff000219 */ /* 0x000fce0000011606 */
.L_x_5641:
[----:B------:R-:W-:Y:S05]  /*4ed0*/  BSYNC B0 ;  /* 0x0000000000007941 */ /* 0x000fea0003800000 */
.L_x_5639:
[----:B------:R-:W-:-:S05]  /*4ee0*/  IMAD R3, R0, R5, R5 ;  /* 0x0000000500037224 */ /* 0x000fca00078e0205 */
[----:B------:R-:W-:-:S07]  /*4ef0*/  VIMNMX R4, R4, R3, PT ;  /* 0x0000000304047248 */ /* 0x000fce0003fe0100 */
.L_x_5638:
        /* <DEDUP_REMOVED lines=24> */
.L_x_5644:
[----:B------:R-:W-:-:S13]  /*5080*/  ISETP.NE.AND P0, PT, R5, 0x1, PT ;  /* 0x000000010500780c */ /* 0x000fda0003f05270 */
[----:B------:R-:W0:Y:S02]  /*5090*/  @P0 LDC.64 R6, c[0x0][0x9e8] ;  /* 0x00027a00ff060b82 */ /* 0x000e240000000a00 */
[----:B0-----:R-:W-:-:S05]  /*50a0*/  @P0 IMAD.HI.U32 R4, R22, R6, RZ ;  /* 0x0000000616040227 */ /* 0x001fca00078e00ff */
[----:B------:R-:W-:-:S07]  /*50b0*/  @P0 SHF.R.U32.HI R22, RZ, R7, R4 ;  /* 0x00000007ff160219 */ /* 0x000fce0000011604 */
.L_x_5645:
[----:B------:R-:W-:Y:S05]  /*50c0*/  BSYNC B0 ;  /* 0x0000000000007941 */ /* 0x000fea0003800000 */
.L_x_5643:
[----:B------:R-:W-:-:S05]  /*50d0*/  IMAD R5, R22, R5, RZ ;  /* 0x0000000516057224 */ /* 0x000fca00078e02ff */
[----:B------:R-:W-:-:S07]  /*50e0*/  VIMNMX R0, R0, R5, !PT ;  /* 0x0000000500007248 */ /* 0x000fce0007fe0100 */
.L_x_5642:
[----:B------:R-:W-:Y:S01]  /*50f0*/  SHF.R.S32.HI R3, RZ, 0x1f, R0 ;  /* 0x0000001fff037819 */ /* 0x000fe20000011400 */
[----:B------:R-:W-:Y:S01]  /*5100*/  BSSY B0, `(.L_x_5646) ;  /* 0x0000025000007945 */ /* 0x000fe20003800000 */
[----:B------:R-:W-:Y:S02]  /*5110*/  IMAD.MOV.U32 R5, RZ, RZ, RZ ;  /* 0x000000ffff057224 */ /* 0x000fe400078e00ff */
[----:B------:R-:W-:-:S04]  /*5120*/  LEA.HI R3, R3, R0, RZ, 0x6 ;  /* 0x0000000003037211 */ /* 0x000fc800078f30ff */
[----:B------:R-:W-:-:S04]  /*5130*/  SHF.R.S32.HI R3, RZ, 0x6, R3 ;  /* 0x00000006ff037819 */ /* 0x000fc80000011403 */
        /* <DEDUP_REMOVED lines=9> */
[----:B---3--:R-:W-:Y:S02]  /*51d0*/  IABS R12, R11 ;  /* 0x0000000b000c7213 */ /* 0x008fe40000000000 */
        /* <DEDUP_REMOVED lines=23> */
.L_x_5647:
[----:B------:R-:W-:Y:S05]  /*5350*/  BSYNC B0 ;  /* 0x0000000000007941 */ /* 0x000fea0003800000 */
.L_x_5646:
[-C--:B------:R-:W-:Y:S01]  /*5360*/  IMAD R0, R220, R5.reuse, R9 ;  /* 0x00000005dc007224 */ /* 0x080fe200078e0209 */
        /* <DEDUP_REMOVED lines=45> */
[----:B---3--:R-:W-:Y:S02]  /*5640*/  CS2R R70, SRZ ;  /* 0x0000000000467805 */ /* 0x008fe4000001ff00 */
[----:B------:R-:W-:Y:S02]  /*5650*/  CS2R R68, SRZ ;  /* 0x0000000000447805 */ /* 0x000fe4000001ff00 */
[----:B----4-:R-:W-:Y:S02]  /*5660*/  CS2R R66, SRZ ;  /* 0x0000000000427805 */ /* 0x010fe4000001ff00 */
        /* <DEDUP_REMOVED lines=19> */
[----:B--2---:R-:W-:-:S02]  /*57a0*/  CS2R R26, SRZ ;  /* 0x00000000001a7805 */ /* 0x004fc4000001ff00 */
[----:B------:R-:W-:Y:S01]  /*57b0*/  CS2R R24, SRZ ;  /* 0x0000000000187805 */ /* 0x000fe2000001ff00 */
[----:B------:R-:W-:Y:S06]  /*57c0*/  @!P1 BRA `(.L_x_5648) ;  /* 0x000000e800809947 */ /* 0x000fec0003800000 */
[----:B------:R-:W2:Y:S04]  /*57d0*/  LDL R10, [R1+0x4c] ;  /* 0x00004c00010a7983 */ /* 0x000ea80000100800 */
[----:B--2---:R-:W0:Y:S02]  /*57e0*/  SHFL.IDX PT, R3, R10, RZ, 0x1f ;  /* 0x00001fff0a037589 */ /* 0x004e2400000e0000 */
[----:B0-----:R-:W-:-:S04]  /*57f0*/  LEA.HI R4, R3, R3, RZ, 0x1 ;  /* 0x0000000303047211 */ /* 0x001fc800078f08ff */
[----:B------:R-:W-:-:S05]  /*5800*/  LOP3.LUT R4, R4, 0x1fffe, RZ, 0xc0, !PT ;  /* 0x0001fffe04047812 */ /* 0x000fca00078ec0ff */
[----:B------:R-:W-:Y:S02]  /*5810*/  IMAD.IADD R3, R3, 0x1, -R4 ;  /* 0x0000000103037824 */ /* 0x000fe400078e0a04 */
[----:B------:R-:W-:Y:S02]  /*5820*/  IMAD.U32 R4, RZ, RZ, UR37 ;  /* 0x00000025ff047e24 */ /* 0x000fe4000f8e00ff */
[----:B------:R-:W-:-:S03]  /*5830*/  IMAD R3, R3, 0x8000, R2 ;  /* 0x0000800003037824 */ /* 0x000fc600078e0202 */
[----:B------:R-:W-:Y:S01]  /*5840*/  ISETP.NE.AND P0, PT, R4, 0x3, PT ;  /* 0x000000030400780c */ /* 0x000fe20003f05270 */
[----:B------:R-:W-:-:S05]  /*5850*/  VIADD R3, R3, 0x400 ;  /* 0x0000040003037836 */ /* 0x000fca0000000000 */
[----:B------:R-:W-:-:S04]  /*5860*/  SHF.R.U32.HI R3, RZ, 0x4, R3 ;  /* 0x00000004ff037819 */ /* 0x000fc80000011603 */
[----:B------:R-:W-:-:S04]  /*5870*/  LOP3.LUT R3, R3, 0x3fff, RZ, 0xc0, !PT ;  /* 0x00003fff03037812 */ /* 0x000fc800078ec0ff */
[----:B------:R-:W-:Y:S01]  /*5880*/  LOP3.LUT R3, R3, 0x2000000, RZ, 0xfc, !PT ;  /* 0x0200000003037812 */ /* 0x000fe200078efcff */
[----:B------:R-:W-:Y:S06]  /*5890*/  @!P0 BRA `(.L_x_5649) ;  /* 0x0000000000048947 */ /* 0x000fec0003800000 */
[----:B------:R-:W-:Y:S01]  /*58a0*/  BPT.TRAP 0x1 ;  /* 0x000000040000795c */ /* 0x000fe20000300000 */
.L_x_5649:
[----:B------:R-:W-:Y:S01]  /*58b0*/  IMAD R9, R18, 0x8, R2 ;  /* 0x0000000812097824 */ /* 0x000fe200078e0202 */
[----:B------:R-:W-:Y:S01]  /*58c0*/  SHF.L.U32 R10, R19, 0x1f, RZ ;  /* 0x0000001f130a7819 */ /* 0x000fe200000006ff */
[----:B------:R-:W-:Y:S01]  /*58d0*/  VIADD R4, R2, 0x26800 ;  /* 0x0002680002047836 */ /* 0x000fe20000000000 */
[----:B------:R-:W-:Y:S01]  /*58e0*/  BSSY B0, `(.L_x_5650) ;  /* 0x0000008000007945 */ /* 0x000fe20003800000 */
[----:B------:R-:W-:Y:S01]  /*58f0*/  IMAD R6, R18, 0x1000, R3 ;  /* 0x0000100012067824 */ /* 0x000fe200078e0203 */
[----:B------:R-:W0:Y:S01]  /*5900*/  SYNCS.PHASECHK.TRANS64.TRYWAIT P1, [R9+URZ+0x28c50], R10 ;  /* 0x028c500a090075a7 */ /* 0x000e22000802017f */
[----:B------:R-:W-:Y:S01]  /*5910*/  IMAD.MOV.U32 R7, RZ, RZ, 0x40000040 ;  /* 0x40000040ff077424 */ /* 0x000fe200078e00ff */
[----:B------:R-:W-:-:S04]  /*5920*/  SHF.R.U32.HI R4, RZ, 0x4, R4 ;  /* 0x00000004ff047819 */ /* 0x000fc80000011604 */
[----:B------:R-:W-:-:S04]  /*5930*/  LOP3.LUT R4, R4, 0x3fff, RZ, 0xc0, !PT ;  /* 0x00003fff04047812 */ /* 0x000fc800078ec0ff */
[----:B------:R-:W-:Y:S01]  /*5940*/  LOP3.LUT R4, R4, 0x10000, RZ, 0xfc, !PT ;  /* 0x0001000004047812 */ /* 0x000fe200078efcff */
[----:B0-----:R-:W-:Y:S06]  /*5950*/  @!P1 BRA `(.L_x_5651) ;  /* 0x000001d4005c9947 */ /* 0x001fec0003800000 */
.L_x_6012:
[----:B------:R-:W-:Y:S05]  /*5960*/  BSYNC B0 ;  /* 0x0000000000007941 */ /* 0x000fea0003800000 */
.L_x_5650:
        /* <DEDUP_REMOVED lines=24> */
[----:B-----5:R-:W-:Y:S01]  /*5af0*/  WARPGROUP.ARRIVE ;  /* 0x00000000000079c5 */ /* 0x020fe20000000000 */
[----:B------:R-:W-:Y:S01]  /*5b00*/  R2UR UR13, R11 ;  /* 0x000000000b0d72ca */ /* 0x000fe200000e0000 */
[----:B------:R-:W-:Y:S01]  /*5b10*/  VIADD R8, R8, 0xfffffffe ;  /* 0xfffffffe08087836 */ /* 0x000fe20000000000 */
[----:B------:R-:W-:Y:S03]  /*5b20*/  BSSY B0, `(.L_x_5652) ;  /* 0x00000e2000007945 */ /* 0x000fe60003800000 */
[----:B------:R-:W-:Y:S01]  /*5b30*/  HGMMA.64x256x16.F32.BF16 R24, gdesc[UR4].tnspB, RZ, !UPT, gsb0 ;  /* 0x43e00000041879f0 */ /* 0x000fe2000c0018ff */
[----:B------:R-:W-:Y:S01]  /*5b40*/  R2UR UR6, R6 ;  /* 0x00000000060672ca */ /* 0x000fe200000e0000 */
[----:B------:R-:W-:Y:S01]  /*5b50*/  VIADD R6, R4, 0x6 ;  /* 0x0000000604067836 */ /* 0x000fe20000000000 */
[----:B------:R-:W-:Y:S01]  /*5b60*/  R2UR UR7, R7 ;  /* 0x00000000070772ca */ /* 0x000fe200000e0000 */
[----:B------:R-:W-:Y:S01]  /*5b70*/  IMAD.MOV.U32 R7, RZ, RZ, 0x40000040 ;  /* 0x40000040ff077424 */ /* 0x000fe200078e00ff */
[----:B------:R-:W-:-:S02]  /*5b80*/  ISETP.GE.AND P2, PT, R8, R0, PT ;  /* 0x000000000800720c */ /* 0x000fc40003f46270 */
        /* <DEDUP_REMOVED lines=22> */
.L_x_5659:
[----:B------:R-:W-:Y:S01]  /*5cf0*/  BAR.SYNC.DEFER_BLOCKING 0xe, 0x100 ;  /* 0x0384000000007b1d */ /* 0x000fe20000010000 */
[C---:B------:R-:W-:Y:S02]  /*5d00*/  IMAD R8, R18.reuse, 0x40, R191 ;  /* 0x0000004012087824 */ /* 0x040fe400078e02bf */
[----:B------:R-:W-:Y:S02]  /*5d10*/  VIADD R18, R18, 0x1 ;  /* 0x0000000112127836 */ /* 0x000fe40000000000 */
[----:B------:R-:W-:-:S03]  /*5d20*/  IMAD R8, R8, 0x4, R2 ;  /* 0x0000000408087824 */ /* 0x000fc600078e0202 */
[----:B------:R-:W-:-:S04]  /*5d30*/  ISETP.NE.AND P2, PT, R18, 0x2, PT ;  /* 0x000000021200780c */ /* 0x000fc80003f45270 */
[----:B------:R-:W-:Y:S01]  /*5d40*/  SEL R18, R18, RZ, P2 ;  /* 0x000000ff12127207 */ /* 0x000fe20001000000 */
[----:B0-----:R-:W0:Y:S04]  /*5d50*/  LDS R9, [R8+0x28800] ;  /* 0x0288000008097984 */ /* 0x001e280000000800 */
[----:B-1----:R-:W1:Y:S01]  /*5d60*/  LDS R8, [R8+0x28820] ;  /* 0x0288200008087984 */ /* 0x002e620000000800 */
        /* <DEDUP_REMOVED lines=135> */
.L_x_5654:
[----:B------:R-:W-:Y:S01]  /*65e0*/  IMAD R21, R18, 0x8, R2 ;  /* 0x0000000812157824 */ /* 0x000fe200078e0202 */
[----:B------:R-:W-:-:S04]  /*65f0*/  SHF.L.U32 R8, R19, 0x1f, RZ ;  /* 0x0000001f13087819 */ /* 0x000fc800000006ff */
[----:B------:R0:W1:Y:S01]  /*6600*/  SYNCS.PHASECHK.TRANS64.TRYWAIT P2, [R21+URZ+0x28c50], R8 ;  /* 0x028c5008150075a7 */ /* 0x000062000804017f */
[----:B------:R-:W-:Y:S05]  /*6610*/  @!P0 BRA `(.L_x_5655) ;  /* 0x0000000000048947 */ /* 0x000fea0003800000 */
[----:B------:R-:W-:Y:S01]  /*6620*/  BPT.TRAP 0x1 ;  /* 0x000000040000795c */ /* 0x000fe20000300000 */
.L_x_5655:
[----:B------:R-:W-:Y:S04]  /*6630*/  BSSY B1, `(.L_x_5656) ;  /* 0x0000004000017945 */ /* 0x000fe80003800000 */
[----:B-1----:R-:W-:Y:S05]  /*6640*/  @P2 BRA `(.L_x_5657) ;  /* 0x0000000000082947 */ /* 0x002fea0003800000 */
[----:B------:R-:W1:Y:S02]  /*6650*/  SYNCS.PHASECHK.TRANS64.TRYWAIT P2, [R21+URZ+0x28c50], R8 ;  /* 0x028c5008150075a7 */ /* 0x000e64000804017f */
[----:B-1----:R-:W-:Y:S05]  /*6660*/  @!P2 BRA `(.L_x_5658) ;  /* 0x000001c8002ca947 */ /* 0x002fea0003800000 */
.L_x_5657:
[----:B------:R-:W-:Y:S05]  /*6670*/  BSYNC B1 ;  /* 0x0000000000017941 */ /* 0x000fea0003800000 */
.L_x_5656:
[----:B01----:R-:W-:Y:S01]  /*6680*/  IMAD R8, R18, 0x1000, R3 ;  /* 0x0000100012087824 */ /* 0x003fe200078e0203 */
[----:B------:R-:W-:Y:S01]  /*6690*/  R2UR UR4, R4 ;  /* 0x00000000040472ca */ /* 0x000fe200000e0000 */
[----:B------:R-:W-:Y:S01]  /*66a0*/  IMAD.MOV.U32 R9, RZ, RZ, 0x40000040 ;  /* 0x40000040ff097424 */ /* 0x000fe200078e00ff */
[----:B------:R-:W-:Y:S01]  /*66b0*/  R2UR UR5, R5 ;  /* 0x00000000050572ca */ /* 0x000fe200000e0000 */
[----:B------:R-:W-:Y:S01]  /*66c0*/  WARPGROUP.ARRIVE ;  /* 0x00000000000079c5 */ /* 0x000fe20000000000 */
[C---:B------:R-:W-:Y:S01]  /*66d0*/  R2UR UR6, R8.reuse ;  /* 0x00000000080672ca */ /* 0x040fe200000e0000 */
[----:B------:R-:W-:Y:S01]  /*66e0*/  VIADD R14, R8, 0x80 ;  /* 0x00000080080e7836 */ /* 0x000fe20000000000 */
[----:B------:R-:W-:Y:S01]  /*66f0*/  R2UR UR7, R9 ;  /* 0x00000000090772ca */ /* 0x000fe200000e0000 */
[----:B------:R-:W-:Y:S02]  /*6700*/  IMAD.MOV.U32 R15, RZ, RZ, 0x40000040 ;  /* 0x40000040ff0f7424 */ /* 0x000fe400078e00ff */
[----:B------:R-:W-:-:S02]  /*6710*/  IMAD.MOV.U32 R9, RZ, RZ, 0x40000040 ;  /* 0x40000040ff097424 */ /* 0x000fc400078e00ff */
[----:B------:R-:W-:-:S05]  /*6720*/  @!P1 VIADD R21, R21, 0x28c60 ;  /* 0x00028c6015159836 */ /* 0x000fca0000000000 */
[----:B------:R-:W-:-:S03]  /*6730*/  @!P1 PRMT R21, RZ, 0x654, R21 ;  /* 0x00000654ff159816 */ /* 0x000fc60000000015 */
        /* <DEDUP_REMOVED lines=27> */
[----:B------:R-:W-:Y:S03]  /*68f0*/  HGMMA.64x256x16.F32.BF16 R24, gdesc[UR4].tnspB, R24, gsb0 ;  /* 0x43e00000041879f0 */ /* 0x000fe60008001818 */
[----:B------:R-:W-:Y:S02]  /*6900*/  WARPGROUP.DEPBAR.LE gsb0, 0x0 ;  /* 0x00008000000079c5 */ /* 0x000fe40000010000 */
[----:B------:R-:W-:Y:S06]  /*6910*/  BAR.ARV 0xf, 0x100 ;  /* 0x03c4000000007b1d */ /* 0x000fec0000002000 */
[----:B------:R1:W-:Y:S01]  /*6920*/  @!P1 SYNCS.ARRIVE.TRANS64.RED.A1T0 RZ, [R21+URZ], RZ ;  /* 0x000000ff15ff99a7 */ /* 0x0003e2000810043f */
[----:B------:R-:W-:Y:S05]  /*6930*/  @P3 BRA `(.L_x_5659) ;  /* 0xfffffff000ec3947 */ /* 0x000fea000383ffff */
.L_x_5653:
[----:B------:R-:W-:Y:S05]  /*6940*/  BSYNC B0 ;  /* 0x0000000000007941 */ /* 0x000fea0003800000 */
.L_x_5652:
[----:B------:R-:W-:Y:S01]  /*6950*/  BAR.SYNC.DEFER_BLOCKING 0xe, 0x100 ;  /* 0x0384000000007b1d */ /* 0x000fe20000010000 */
[C---:B------:R-:W-:Y:S01]  /*6960*/  IMAD R3, R18.reuse, 0x40, R191 ;  /* 0x0000004012037824 */ /* 0x040fe200078e02bf */
[----:B------:R-:W-:Y:S01]  /*6970*/  PLOP3.LUT P0, PT, PT, PT, PT, 0x8, 0x0 ;  /* 0x000000000000781c */ /* 0x000fe20003f0e170 */
[----:B------:R-:W-:Y:S02]  /*6980*/  VIADD R18, R18, 0x1 ;  /* 0x0000000112127836 */ /* 0x000fe40000000000 */
[----:B------:R-:W-:Y:S02]  /*6990*/  IMAD R3, R3, 0x4, R2 ;  /* 0x0000000403037824 */ /* 0x000fe400078e0202 */
[----:B------:R-:W-:Y:S01]  /*69a0*/  IMAD.MOV.U32 R152, RZ, RZ, RZ ;  /* 0x000000ffff987224 */ /* 0x000fe200078e00ff */
[----:B------:R-:W-:-:S04]  /*69b0*/  ISETP.NE.AND P1, PT, R18, 0x2, PT ;  /* 0x000000021200780c */ /* 0x000fc80003f25270 */
[----:B------:R-:W-:Y:S01]  /*69c0*/  SEL R18, R18, RZ, P1 ;  /* 0x000000ff12127207 */ /* 0x000fe20000800000 */
[----:B------:R-:W2:Y:S04]  /*69d0*/  LDS R0, [R3+0x28820] ;  /* 0x0288200003007984 */ /* 0x000ea80000000800 */
[----:B------:R3:W4:Y:S02]  /*69e0*/  LDS R2, [R3+0x28800] ;  /* 0x0288000003027984 */ /* 0x0007240000000800 */
[----:B---3--:R-:W-:Y:S02]  /*69f0*/  IMAD.MOV.U32 R3, RZ, RZ, RZ ;  /* 0x000000ffff037224 */ /* 0x008fe400078e00ff */
        /* <DEDUP_REMOVED lines=65> */
[-C--:B----4-:R-:W-:Y:S01]  /*6e10*/  FMUL.FTZ R24, R24, R2.reuse ;  /* 0x0000000218187220 */ /* 0x090fe20000410000 */
        /* <DEDUP_REMOVED lines=66> */
.L_x_5637:
        /* <DEDUP_REMOVED lines=24> */
.L_x_5662:
[----:B------:R-:W-:-:S13]  /*73c0*/  ISETP.NE.AND P0, PT, R5, 0x1, PT ;  /* 0x000000010500780c */ /* 0x000fda0003f05270 */
[----:B------:R-:W0:Y:S02]  /*73d0*/  @P0 LDC.64 R6, c[0x0][0x9e8] ;  /* 0x00027a00ff060b82 */ /* 0x000e240000000a00 */
[----:B0-----:R-:W-:-:S05]  /*73e0*/  @P0 IMAD.HI.U32 R6, R0, R6, RZ ;  /* 0x0000000600060227 */ /* 0x001fca00078e00ff */
[----:B------:R-:W-:-:S07]  /*73f0*/  @P0 SHF.R.U32.HI R0, RZ, R7, R6 ;  /* 0x00000007ff000219 */ /* 0x000fce0000011606 */
.L_x_5663:
[----:B------:R-:W-:Y:S05]  /*7400*/  BSYNC B0 ;  /* 0x0000000000007941 */ /* 0x000fea0003800000 */
.L_x_5661:
[----:B------:R-:W-:-:S05]  /*7410*/  IMAD R3, R0, R5, R5 ;  /* 0x0000000500037224 */ /* 0x000fca00078e0205 */
[----:B------:R-:W-:-:S07]  /*7420*/  VIMNMX R4, R4, R3, PT ;  /* 0x0000000304047248 */ /* 0x000fce0003fe0100 */
.L_x_5660:
        /* <DEDUP_REMOVED lines=24> */
.L_x_5666:
[----:B------:R-:W-:-:S13]  /*75b0*/  ISETP.NE.AND P0, PT, R5, 0x1, PT ;  /* 0x000000010500780c */ /* 0x000fda0003f05270 */
[----:B------:R-:W0:Y:S02]  /*75c0*/  @P0 LDC.64 R6, c[0x0][0x9e8] ;  /* 0x00027a00ff060b82 */ /* 0x000e240000000a00 */
[----:B0-----:R-:W-:-:S05]  /*75d0*/  @P0 IMAD.HI.U32 R4, R3, R6, RZ ;  /* 0x0000000603040227 */ /* 0x001fca00078e00ff */
[----:B------:R-:W-:-:S07]  /*75e0*/  @P0 SHF.R.U32.HI R3, RZ, R7, R4 ;  /* 0x00000007ff030219 */ /* 0x000fce0000011604 */
.L_x_5667:
[----:B------:R-:W-:Y:S05]  /*75f0*/  BSYNC B0 ;  /* 0x0000000000007941 */ /* 0x000fea0003800000 */
.L_x_5665:
[----:B------:R-:W-:-:S05]  /*7600*/  IMAD R3, R3, R5, RZ ;  /* 0x0000000503037224 */ /* 0x000fca00078e02ff */
[----:B------:R-:W-:-:S07]  /*7610*/  VIMNMX R0, R0, R3, !PT ;  /* 0x0000000300007248 */ /* 0x000fce0007fe0100 */
.L_x_5664:
        /* <DEDUP_REMOVED lines=38> */
.L_x_5669:
[----:B------:R-:W-:Y:S05]  /*7880*/  BSYNC B0 ;  /* 0x0000000000007941 */ /* 0x000fea0003800000 */
.L_x_5668:
        /* <DEDUP_REMOVED lines=101> */
.L_x_5671:
[----:B------:R-:W-:Y:S05]  /*7ee0*/  BSYNC B6 ;  /* 0x0000000000067941 */ /* 0x000fea0003800000 */
.L_x_5670:
        /* <DEDUP_REMOVED lines=12> */
.L_x_5675:
[----:B-1----:R1:W2:Y:S02]  /*7fb0*/  SYNCS.PHASECHK.TRANS64.TRYWAIT P0, [R2+URZ+0x28c00], R3 ;  /* 0x028c0003020075a7 */ /* 0x0022a4000800017f */
[----:B--2---:R-:W-:Y:S05]  /*7fc0*/  @!P0 NANOSLEEP.SYNCS 0x989680 ;  /* 0x009896800000895d */ /* 0x004fea0003900000 */
[----:B------:R-:W2:Y:S02]  /*7fd0*/  @!P0 SYNCS.PHASECHK.TRANS64 P0, [R2+URZ+0x28c00], R3 ;  /* 0x028c0003020085a7 */ /* 0x000ea4000800007f */
[----:B--2---:R-:W-:Y:S05]  /*7fe0*/  @!P0 BRA `(.L_x_5675) ;  /* 0xfffffffc00f08947 */ /* 0x004fea000383ffff */
.L_x_5674:
[----:B------:R-:W-:Y:S05]  /*7ff0*/  BSYNC B0 ;  /* 0x0000000000007941 */ /* 0x000fea0003800000 */
.L_x_5673:
[----:B------:R-:W-:Y:S05]  /*8000*/  BRA `(.L_x_5676) ;  /* 0x0000002c00ac7947 */ /* 0x000fea0003800000 */
.L_x_5672:
[----:B------:R-:W-:Y:S01]  /*8010*/  VIADD R4, R2, 0x20400 ;  /* 0x0002040002047836 */ /* 0x000fe20000000000 */
[----:B-----5:R-:W-:Y:S01]  /*8020*/  SHF.R.S32.HI R0, RZ, 0x1f, R76 ;  /* 0x0000001fff007819 */ /* 0x020fe2000001144c */
[----:B------:R-:W-:Y:S01]  /*8030*/  ULDC.64 UR4, c[0x0][0x3f8] ;  /* 0x0000fe0000047ab9 */ /* 0x000fe20000000a00 */
[----:B------:R-:W-:Y:S01]  /*8040*/  ULDC.64 UR6, c[0x0][0x408] ;  /* 0x0001020000067ab9 */ /* 0x000fe20000000a00 */
[----:B------:R-:W-:Y:S01]  /*8050*/  IMAD.WIDE.U32 R24, R76, UR4, RZ ;  /* 0x000000044c187c25 */ /* 0x000fe2000f8e00ff */
[----:B------:R-:W-:Y:S01]  /*8060*/  LOP3.LUT P0, RZ, R4, 0x3ff, RZ, 0xc0, !PT ;  /* 0x000003ff04ff7812 */ /* 0x000fe2000780c0ff */
[----:B------:R-:W-:Y:S02]  /*8070*/  BSSY B6, `(.L_x_5677) ;  /* 0x0000019000067945 */ /* 0x000fe40003800000 */
[C---:B------:R-:W-:Y:S02]  /*8080*/  IMAD R3, R0.reuse, UR4, RZ ;  /* 0x0000000400037c24 */ /* 0x040fe4000f8e02ff */
[----:B------:R-:W-:-:S02]  /*8090*/  IMAD R5, R0, UR6, RZ ;  /* 0x0000000600057c24 */ /* 0x000fc4000f8e02ff */
        /* <DEDUP_REMOVED lines=22> */
.L_x_5678:
[----:B------:R-:W-:Y:S05]  /*8200*/  BSYNC B6 ;  /* 0x0000000000067941 */ /* 0x000fea0003800000 */
.L_x_5677:
[----:B------:R-:W0:Y:S01]  /*8210*/  S2R R0, SR_TID.X ;  /* 0x0000000000007919 */ /* 0x000e220000002100 */
[----:B------:R-:W-:Y:S01]  /*8220*/  ULDC.U8 UR4, c[0x0][0x410] ;  /* 0x0001040000047ab9 */ /* 0x000fe20000000000 */
[----:B------:R-:W-:Y:S01]  /*8230*/  BSSY B0, `(.L_x_5679) ;  /* 0x00002c0000007945 */ /* 0x000fe20003800000 */
[----:B------:R-:W-:Y:S01]  /*8240*/  ISETP.NE.AND P0, PT, RZ, UR4, PT ;  /* 0x00000004ff007c0c */ /* 0x000fe2000bf05270 */
[C---:B------:R-:W-:Y:S02]  /*8250*/  VIADD R36, R186.reuse, 0x20 ;  /* 0x00000020ba247836 */ /* 0x040fe40000000000 */
[----:B------:R-:W-:Y:S02]  /*8260*/  IMAD.IADD R34, R186, 0x1, R192 ;  /* 0x00000001ba227824 */ /* 0x000fe400078e02c0 */
[----:B0-----:R-:W-:-:S05]  /*8270*/  VIADD R0, R0, 0xffffff80 ;  /* 0xffffff8000007836 */ /* 0x001fca0000000000 */
[----:B------:R-:W-:-:S04]  /*8280*/  SHF.R.S32.HI R3, RZ, 0x1f, R0 ;  /* 0x0000001fff037819 */ /* 0x000fc80000011400 */
[----:B------:R-:W-:-:S04]  /*8290*/  LEA.HI R3, R3, R0, RZ, 0x2 ;  /* 0x0000000003037211 */ /* 0x000fc800078f10ff */
[----:B------:R-:W-:-:S05]  /*82a0*/  LOP3.LUT R3, R3, 0xfffffffc, RZ, 0xc0, !PT ;  /* 0xfffffffc03037812 */ /* 0x000fca00078ec0ff */
[----:B------:R-:W-:Y:S01]  /*82b0*/  IMAD.IADD R3, R0, 0x1, -R3 ;  /* 0x0000000100037824 */ /* 0x000fe200078e0a03 */
[----:B------:R-:W-:Y:S06]  /*82c0*/  @!P0 BRA `(.L_x_5680) ;  /* 0x0000001400988947 */ /* 0x000fec0003800000 */
[----:B------:R-:W0:Y:S01]  /*82d0*/  LDC R37, c[0x0][0x448] ;  /* 0x00011200ff257b82 */ /* 0x000e220000000800 */
[----:B------:R-:W-:Y:S01]  /*82e0*/  IMAD R3, R3, 0x20, R34 ;  /* 0x0000002003037824 */ /* 0x000fe200078e0222 */
[----:B------:R-:W-:Y:S01]  /*82f0*/  ULDC.64 UR4, c[0x0][0x3f8] ;  /* 0x0000fe0000047ab9 */ /* 0x000fe20000000a00 */
[----:B------:R-:W-:Y:S01]  /*8300*/  ULDC.64 UR6, c[0x0][0x408] ;  /* 0x0001020000067ab9 */ /* 0x000fe20000000a00 */
[----:B------:R-:W-:Y:S01]  /*8310*/  IMAD.MOV.U32 R6, RZ, RZ, R24 ;  /* 0x000000ffff067224 */ /* 0x000fe200078e0018 */
[----:B------:R-:W-:Y:S01]  /*8320*/  SHF.R.S32.HI R31, RZ, 0x1f, R200 ;  /* 0x0000001fff1f7819 */ /* 0x000fe200000114c8 */
[----:B------:R-:W-:Y:S02]  /*8330*/  IMAD.MOV.U32 R7, RZ, RZ, R27 ;  /* 0x000000ffff077224 */ /* 0x000fe400078e001b */
[----:B------:R-:W-:Y:S02]  /*8340*/  IMAD.MOV.U32 R8, RZ, RZ, R76 ;  /* 0x000000ffff087224 */ /* 0x000fe400078e004c */
[----:B------:R-:W-:Y:S01]  /*8350*/  IMAD.MOV.U32 R9, RZ, RZ, R29 ;  /* 0x000000ffff097224 */ /* 0x000fe200078e001d */
[----:B0-----:R-:W-:-:S13]  /*8360*/  ISETP.NE.AND P0, PT, R37, 0x1, PT ;  /* 0x000000012500780c */ /* 0x001fda0003f05270 */
[----:B------:R-:W0:Y:S08]  /*8370*/  @P0 LDC R0, c[0x0][0x44c] ;  /* 0x00011300ff000b82 */ /* 0x000e300000000800 */
[----:B------:R-:W1:Y:S01]  /*8380*/  @P0 LDC R5, c[0x0][0x450] ;  /* 0x00011400ff050b82 */ /* 0x000e620000000800 */
[----:B0-----:R-:W-:-:S05]  /*8390*/  @P0 IMAD.HI.U32 R0, R3, R0, RZ ;  /* 0x0000000003000227 */ /* 0x001fca00078e00ff */
[----:B-1----:R-:W-:-:S04]  /*83a0*/  @P0 SHF.R.U32.HI R3, RZ, R5, R0 ;  /* 0x00000005ff030219 */ /* 0x002fc80000011600 */
        /* <DEDUP_REMOVED lines=21> */
.L_x_6018:
[----:B------:R-:W-:Y:S01]  /*8500*/  IMAD R37, R22, R37, RZ ;  /* 0x0000002516257224 */ /* 0x000fe200078e02ff */
[----:B------:R-:W-:Y:S01]  /*8510*/  BSSY B1, `(.L_x_5682) ;  /* 0x000001d000017945 */ /* 0x000fe20003800000 */
[----:B------:R-:W-:Y:S02]  /*8520*/  CS2R R24, SRZ ;  /* 0x0000000000187805 */ /* 0x000fe4000001ff00 */
[----:B------:R-:W-:Y:S02]  /*8530*/  CS2R R26, SRZ ;  /* 0x00000000001a7805 */ /* 0x000fe4000001ff00 */
[----:B------:R-:W-:Y:S02]  /*8540*/  CS2R R20, SRZ ;  /* 0x0000000000147805 */ /* 0x000fe4000001ff00 */
[----:B------:R-:W-:Y:S02]  /*8550*/  ISETP.GE.AND P0, PT, R34, R37, PT ;  /* 0x000000252200720c */ /* 0x000fe40003f06270 */
[----:B------:R-:W-:-:S11]  /*8560*/  CS2R R28, SRZ ;  /* 0x00000000001c7805 */ /* 0x000fd6000001ff00 */
[----:B------:R-:W-:Y:S05]  /*8570*/  @P0 BRA `(.L_x_5683) ;  /* 0x0000000000580947 */ /* 0x000fea0003800000 */
[----:B------:R-:W-:Y:S01]  /*8580*/  ULDC UR4, c[0x0][0x3f4] ;  /* 0x0000fd0000047ab9 */ /* 0x000fe20000000800 */
[----:B--2---:R-:W-:Y:S01]  /*8590*/  IMAD.MOV.U32 R8, RZ, RZ, R0 ;  /* 0x000000ffff087224 */ /* 0x004fe200078e0000 */
[----:B------:R-:W-:Y:S01]  /*85a0*/  ISETP.GE.AND P2, PT, R188, UR4, PT ;  /* 0x00000004bc007c0c */ /* 0x000fe2000bf46270 */
[----:B-1----:R-:W-:Y:S01]  /*85b0*/  IMAD.MOV.U32 R9, RZ, RZ, R3 ;  /* 0x000000ffff097224 */ /* 0x002fe200078e0003 */
[----:B------:R-:W-:Y:S01]  /*85c0*/  ISETP.GE.AND P3, PT, R200, UR4, PT ;  /* 0x00000004c8007c0c */ /* 0x000fe2000bf66270 */
[----:B---3--:R-:W-:Y:S01]  /*85d0*/  IMAD.MOV.U32 R15, RZ, RZ, R5 ;  /* 0x000000ffff0f7224 */ /* 0x008fe200078e0005 */
[----:B------:R-:W-:-:S09]  /*85e0*/  CS2R R26, SRZ ;  /* 0x00000000001a7805 */ /* 0x000fd2000001ff00 */
[----:B------:R-:W-:Y:S02]  /*85f0*/  @!P2 IMAD.WIDE R32, R188, 0x2, R8 ;  /* 0x00000002bc20a825 */ /* 0x000fe400078e0208 */
[C---:B------:R-:W-:Y:S02]  /*8600*/  @!P3 SHF.L.U64.HI R20, R200.reuse, 0x1, R31 ;  /* 0x00000001c814b819 */ /* 0x040fe4000001021f */
[----:B------:R-:W-:Y:S01]  /*8610*/  @!P3 IMAD.SHL.U32 R9, R200, 0x2, RZ ;  /* 0x00000002c809b824 */ /* 0x000fe200078e00ff */
[----:B------:R-:W-:Y:S02]  /*8620*/  CS2R R28, SRZ ;  /* 0x00000000001c7805 */ /* 0x000fe4000001ff00 */
[----:B------:R-:W-:Y:S01]  /*8630*/  CS2R R24, SRZ ;  /* 0x0000000000187805 */ /* 0x000fe2000001ff00 */
[----:B----4-:R-:W-:Y:S01]  /*8640*/  @!P2 IMAD.WIDE R12, R188, 0x2, R14 ;  /* 0x00000002bc0ca825 */ /* 0x010fe200078e020e */
[----:B------:R1:W5:Y:S01]  /*8650*/  @!P2 LD.E.64 R26, desc[UR42][R32.64] ;  /* 0x0000002a201aa980 */ /* 0x000362000c101b00 */
[----:B------:R-:W-:-:S02]  /*8660*/  @!P3 IADD3 R10, P0, R0, R9, RZ ;  /* 0x00000009000ab210 */ /* 0x000fc40007f1e0ff */
[----:B------:R-:W-:Y:S01]  /*8670*/  @!P3 IADD3 R8, P1, R14, R9, RZ ;  /* 0x000000090e08b210 */ /* 0x000fe20007f3e0ff */
[----:B------:R1:W5:Y:S02]  /*8680*/  @!P2 LD.E.64 R28, desc[UR42][R12.64] ;  /* 0x0000002a0c1ca980 */ /* 0x000364000c101b00 */
[--C-:B------:R-:W-:Y:S02]  /*8690*/  @!P3 IMAD.X R11, R3, 0x1, R20.reuse, P0 ;  /* 0x00000001030bb824 */ /* 0x100fe400000e0614 */
[----:B------:R-:W-:Y:S01]  /*86a0*/  @!P3 IMAD.X R9, R5, 0x1, R20, P1 ;  /* 0x000000010509b824 */ /* 0x000fe200008e0614 */
[----:B------:R-:W-:Y:S02]  /*86b0*/  CS2R R20, SRZ ;  /* 0x0000000000147805 */ /* 0x000fe4000001ff00 */
[----:B------:R1:W5:Y:S04]  /*86c0*/  @!P3 LD.E.64 R24, desc[UR42][R10.64] ;  /* 0x0000002a0a18b980 */ /* 0x000368000c101b00 */
[----:B------:R1:W5:Y:S02]  /*86d0*/  @!P3 LD.E.64 R20, desc[UR42][R8.64] ;  /* 0x0000002a0814b980 */ /* 0x000364000c101b00 */
.L_x_5683:
[----:B------:R-:W-:Y:S05]  /*86e0*/  BSYNC B1 ;  /* 0x0000000000017941 */ /* 0x000fea0003800000 */
.L_x_5682:
[----:B-1---5:R-:W-:Y:S01]  /*86f0*/  IMAD.MOV.U32 R8, RZ, RZ, R27 ;  /* 0x000000ffff087224 */ /* 0x022fe200078e001b */
[----:B------:R-:W-:Y:S01]  /*8700*/  UMOV UR4, 0xffffffff ;  /* 0xffffffff00047882 */ /* 0x000fe20000000000 */
[----:B--2---:R-:W-:Y:S02]  /*8710*/  IMAD.MOV.U32 R0, RZ, RZ, R24 ;  /* 0x000000ffff007224 */ /* 0x004fe400078e0018 */
[----:B------:R-:W-:Y:S01]  /*8720*/  IMAD.MOV.U32 R3, RZ, RZ, R25 ;  /* 0x000000ffff037224 */ /* 0x000fe200078e0019 */
[----:B------:R-:W-:Y:S01]  /*8730*/  PRMT R41, R8, 0x7610, R41 ;  /* 0x0000761008297816 */ /* 0x000fe20000000029 */
[----:B---3--:R-:W-:Y:S02]  /*8740*/  IMAD.MOV.U32 R5, RZ, RZ, R26 ;  /* 0x000000ffff057224 */ /* 0x008fe400078e001a */
[----:B------:R-:W-:Y:S01]  /*8750*/  IMAD.MOV.U32 R8, RZ, RZ, R29 ;  /* 0x000000ffff087224 */ /* 0x000fe200078e001d */
[----:B------:R-:W-:Y:S01]  /*8760*/  PRMT R46, R3, 0x5410, R0 ;  /* 0x00005410032e7816 */ /* 0x000fe20000000000 */
[----:B------:R-:W-:Y:S01]  /*8770*/  IMAD.MOV.U32 R0, RZ, RZ, R20 ;  /* 0x000000ffff007224 */ /* 0x000fe200078e0014 */
[----:B------:R-:W-:Y:S01]  /*8780*/  PRMT R38, R5, 0x7610, R38 ;  /* 0x0000761005267816 */ /* 0x000fe20000000026 */
[----:B------:R-:W-:-:S02]  /*8790*/  IMAD.MOV.U32 R3, RZ, RZ, R21 ;  /* 0x000000ffff037224 */ /* 0x000fc400078e0015 */
[----:B------:R-:W-:Y:S01]  /*87a0*/  IMAD.MOV.U32 R5, RZ, RZ, R28 ;  /* 0x000000ffff057224 */ /* 0x000fe200078e001c */
[----:B------:R-:W-:Y:S02]  /*87b0*/  PRMT R38, R38, 0x5410, R8 ;  /* 0x0000541026267816 */ /* 0x000fe40000000008 */
[----:B------:R-:W-:Y:S02]  /*87c0*/  CS2R R8, SRZ ;  /* 0x0000000000087805 */ /* 0x000fe4000001ff00 */
[----:B------:R-:W-:Y:S02]  /*87d0*/  PRMT R47, R0, 0x7610, R47 ;  /* 0x00007610002f7816 */ /* 0x000fe4000000002f */
[----:B------:R-:W-:Y:S02]  /*87e0*/  PRMT R48, R3, 0x7610, R48 ;  /* 0x0000761003307816 */ /* 0x000fe40000000030 */
[----:B------:R-:W-:Y:S01]  /*87f0*/  PRMT R42, R5, 0x7610, R42 ;  /* 0x00007610052a7816 */ /* 0x000fe2000000002a */
[----:B------:R-:W-:Y:S06]  /*8800*/  BRA.DIV UR4, `(.L_x_5684) ;  /* 0x000001aa04487947 */ /* 0x000fec000b800000 */
[----:B------:R1:W2:Y:S04]  /*8810*/  SHFL.IDX PT, R3, R6, 0x1, 0x1c1f ;  /* 0x003c1f0006037f89 */ /* 0x0002a800000e0000 */
[----:B0-----:R-:W0:Y:S04]  /*8820*/  SHFL.IDX PT, R4, R4, 0x1, 0x1c1f ;  /* 0x003c1f0004047f89 */ /* 0x001e2800000e0000 */
[----:B------:R-:W3:Y:S04]  /*8830*/  SHFL.IDX PT, R7, R7, 0x1, 0x1c1f ;  /* 0x003c1f0007077f89 */ /* 0x000ee800000e0000 */
[----:B------:R1:W0:Y:S02]  /*8840*/  SHFL.IDX PT, R0, R30, 0x1, 0x1c1f ;  /* 0x003c1f001e007f89 */ /* 0x00022400000e0000 */
.L_x_6024:
[----:B------:R-:W-:Y:S01]  /*8850*/  VIADD R34, R34, 0x20 ;  /* 0x0000002022227836 */ /* 0x000fe20000000000 */
[----:B------:R-:W-:Y:S01]  /*8860*/  LEA.HI R5, R219, R219, RZ, 0x1 ;  /* 0x000000dbdb057211 */ /* 0x000fe200078f08ff */
[----:B------:R-:W-:Y:S01]  /*8870*/  BSSY B1, `(.L_x_5685) ;  /* 0x0000020000017945 */ /* 0x000fe20003800000 */
[----:B------:R-:W-:Y:S02]  /*8880*/  CS2R R12, SRZ ;  /* 0x00000000000c7805 */ /* 0x000fe4000001ff00 */
[----:B------:R-:W-:Y:S02]  /*8890*/  CS2R R10, SRZ ;  /* 0x00000000000a7805 */ /* 0x000fe4000001ff00 */
[----:B------:R-:W-:Y:S01]  /*88a0*/  ISETP.GE.AND P0, PT, R34, R37, PT ;  /* 0x000000252200720c */ /* 0x000fe20003f06270 */
[----:B------:R-:W-:Y:S01]  /*88b0*/  IMAD.SHL.U32 R34, R195, 0x40, RZ ;  /* 0x00000040c3227824 */ /* 0x000fe200078e00ff */
[----:B-1----:R-:W-:Y:S02]  /*88c0*/  LOP3.LUT R6, R5, 0xfffffffe, RZ, 0xc0, !PT ;  /* 0xfffffffe05067812 */ /* 0x002fe400078ec0ff */
[----:B----4-:R-:W-:-:S03]  /*88d0*/  CS2R R14, SRZ ;  /* 0x00000000000e7805 */ /* 0x010fc6000001ff00 */
[----:B------:R-:W-:-:S05]  /*88e0*/  IMAD.IADD R6, R219, 0x1, -R6 ;  /* 0x00000001db067824 */ /* 0x000fca00078e0a06 */
[----:B------:R-:W-:Y:S01]  /*88f0*/  SHF.L.U32 R35, R6, 0x1f, RZ ;  /* 0x0000001f06237819 */ /* 0x000fe200000006ff */
[----:B------:R-:W-:Y:S06]  /*8900*/  @P0 BRA `(.L_x_5686) ;  /* 0x0000000000580947 */ /* 0x000fec0003800000 */
[----:B------:R-:W-:Y:S01]  /*8910*/  ULDC UR4, c[0x0][0x3f4] ;  /* 0x0000fd0000047ab9 */ /* 0x000fe20000000800 */
[----:B--2---:R-:W-:Y:S01]  /*8920*/  IMAD.MOV.U32 R5, RZ, RZ, R3 ;  /* 0x000000ffff057224 */ /* 0x004fe200078e0003 */
[----:B------:R-:W-:Y:S02]  /*8930*/  ISETP.GE.AND P2, PT, R188, UR4, PT ;  /* 0x00000004bc007c0c */ /* 0x000fe4000bf46270 */
[----:B------:R-:W-:Y:S02]  /*8940*/  CS2R R12, SRZ ;  /* 0x00000000000c7805 */ /* 0x000fe4000001ff00 */
[----:B------:R-:W-:Y:S01]  /*8950*/  ISETP.GE.AND P3, PT, R200, UR4, PT ;  /* 0x00000004c8007c0c */ /* 0x000fe2000bf66270 */
[----:B0-----:R-:W-:Y:S02]  /*8960*/  IMAD.MOV.U32 R8, RZ, RZ, R0 ;  /* 0x000000ffff087224 */ /* 0x001fe400078e0000 */
[----:B---3--:R-:W-:-:S06]  /*8970*/  IMAD.MOV.U32 R9, RZ, RZ, R7 ;  /* 0x000000ffff097224 */ /* 0x008fcc00078e0007 */
[----:B------:R-:W-:-:S04]  /*8980*/  @!P2 IMAD.WIDE R32, R188, 0x2, R4 ;  /* 0x00000002bc20a825 */ /* 0x000fc800078e0204 */
[C---:B------:R-:W-:Y:S01]  /*8990*/  @!P3 SHF.L.U64.HI R10, R200.reuse, 0x1, R31 ;  /* 0x00000001c80ab819 */ /* 0x040fe2000001021f */
[----:B------:R-:W-:Y:S01]  /*89a0*/  @!P3 IMAD.SHL.U32 R5, R200, 0x2, RZ ;  /* 0x00000002c805b824 */ /* 0x000fe200078e00ff */
[----:B------:R-:W-:Y:S01]  /*89b0*/  CS2R R14, SRZ ;  /* 0x00000000000e7805 */ /* 0x000fe2000001ff00 */
[----:B------:R1:W5:Y:S01]  /*89c0*/  @!P2 LD.E.64 R12, desc[UR42][R32.64] ;  /* 0x0000002a200ca980 */ /* 0x000362000c101b00 */
[----:B------:R-:W-:Y:S01]  /*89d0*/  @!P2 IMAD.WIDE R30, R188, 0x2, R8 ;  /* 0x00000002bc1ea825 */ /* 0x000fe200078e0208 */
[----:B------:R-:W-:Y:S02]  /*89e0*/  CS2R R8, SRZ ;  /* 0x0000000000087805 */ /* 0x000fe4000001ff00 */
[-C--:B------:R-:W-:Y:S02]  /*89f0*/  @!P3 IADD3 R4, P0, R4, R5.reuse, RZ ;  /* 0x000000050404b210 */ /* 0x080fe40007f1e0ff */
[----:B------:R-:W-:Y:S01]  /*8a00*/  @!P3 IADD3 R6, P1, R0, R5, RZ ;  /* 0x000000050006b210 */ /* 0x000fe20007f3e0ff */
[----:B------:R1:W5:Y:S02]  /*8a10*/  @!P2 LD.E.64 R14, desc[UR42][R30.64] ;  /* 0x0000002a1e0ea980 */ /* 0x000364000c101b00 */
[----:B------:R-:W-:-:S02]  /*8a20*/  @!P3 IMAD.X R5, R3, 0x1, R10, P0 ;  /* 0x000000010305b824 */ /* 0x000fc400000e060a */
[----:B------:R-:W-:Y:S01]  /*8a30*/  @!P3 IMAD.X R7, R7, 0x1, R10, P1 ;  /* 0x000000010707b824 */ /* 0x000fe200008e060a */
[----:B------:R-:W-:Y:S02]  /*8a40*/  CS2R R10, SRZ ;  /* 0x00000000000a7805 */ /* 0x000fe4000001ff00 */
[----:B------:R1:W5:Y:S04]  /*8a50*/  @!P3 LD.E.64 R8, desc[UR42][R4.64] ;  /* 0x0000002a0408b980 */ /* 0x000368000c101b00 */
[----:B------:R1:W5:Y:S02]  /*8a60*/  @!P3 LD.E.64 R10, desc[UR42][R6.64] ;  /* 0x0000002a060ab980 */ /* 0x000364000c101b00 */
.L_x_5686:
[----:B------:R-:W-:Y:S05]  /*8a70*/  BSYNC B1 ;  /* 0x0000000000017941 */ /* 0x000fea0003800000 */
.L_x_5685:
[----:B------:R-:W4:Y:S01]  /*8a80*/  SYNCS.PHASECHK.TRANS64.TRYWAIT P0, [R2+URZ+0x28c00], R35 ;  /* 0x028c0023020075a7 */ /* 0x000f22000800017f */
[----:B--2---:R-:W-:Y:S01]  /*8a90*/  LOP3.LUT R3, R34, 0x1c0, RZ, 0xc0, !PT ;  /* 0x000001c022037812 */ /* 0x004fe200078ec0ff */
[----:B01---5:R-:W-:Y:S01]  /*8aa0*/  IMAD.MOV.U32 R4, RZ, RZ, R8 ;  /* 0x000000ffff047224 */ /* 0x023fe200078e0008 */
[----:B------:R-:W-:Y:S01]  /*8ab0*/  VIADDMNMX R31, R37, -R192, 0x40, PT ;  /* 0x00000040251f7446 */ /* 0x000fe200038009c0 */
[----:B------:R-:W-:Y:S01]  /*8ac0*/  IMAD.MOV.U32 R6, RZ, RZ, R10 ;  /* 0x000000ffff067224 */ /* 0x000fe200078e000a */
[----:B------:R-:W-:Y:S01]  /*8ad0*/  LOP3.LUT R0, R3, 0x18, R16, 0xf8, !PT ;  /* 0x0000001803007812 */ /* 0x000fe200078ef810 */
[----:B------:R-:W-:Y:S01]  /*8ae0*/  IMAD.MOV.U32 R5, RZ, RZ, R13 ;  /* 0x000000ffff057224 */ /* 0x000fe200078e000d */
[----:B------:R-:W-:Y:S01]  /*8af0*/  SHF.R.U32.HI R3, RZ, 0x3, R3 ;  /* 0x00000003ff037819 */ /* 0x000fe20000011603 */
[----:B------:R-:W-:Y:S01]  /*8b00*/  BSSY B1, `(.L_x_5687) ;  /* 0x0000014000017945 */ /* 0x000fe20003800000 */
[----:B------:R-:W-:Y:S01]  /*8b10*/  PRMT R33, R4, 0x7610, R33 ;  /* 0x0000761004217816 */ /* 0x000fe20000000021 */
[----:B------:R-:W-:Y:S01]  /*8b20*/  IMAD.MOV.U32 R4, RZ, RZ, R12 ;  /* 0x000000ffff047224 */ /* 0x000fe200078e000c */
[----:B------:R-:W-:Y:S01]  /*8b30*/  LOP3.LUT R0, R0, R3, RZ, 0x3c, !PT ;  /* 0x0000000300007212 */ /* 0x000fe200078e3cff */
[----:B------:R-:W-:Y:S01]  /*8b40*/  IMAD.MOV.U32 R3, RZ, RZ, R9 ;  /* 0x000000ffff037224 */ /* 0x000fe200078e0009 */
[----:B------:R-:W-:Y:S01]  /*8b50*/  PRMT R49, R5, 0x7610, R49 ;  /* 0x0000761005317816 */ /* 0x000fe20000000031 */
[----:B------:R-:W-:Y:S01]  /*8b60*/  IMAD.MOV.U32 R5, RZ, RZ, R15 ;  /* 0x000000ffff057224 */ /* 0x000fe200078e000f */
[----:B------:R-:W-:Y:S01]  /*8b70*/  PRMT R30, R6, 0x5410, R4 ;  /* 0x00005410061e7816 */ /* 0x000fe20000000004 */
[----:B------:R-:W-:Y:S01]  /*8b80*/  IMAD.MOV.U32 R4, RZ, RZ, R14 ;  /* 0x000000ffff047224 */ /* 0x000fe200078e000e */
[----:B------:R-:W-:Y:S01]  /*8b90*/  PRMT R32, R3, 0x7610, R32 ;  /* 0x0000761003207816 */ /* 0x000fe20000000020 */
[----:B------:R-:W-:Y:S01]  /*8ba0*/  IMAD R3, R203, 0x200, R0 ;  /* 0x00000200cb037824 */ /* 0x000fe200078e0200 */
[----:B------:R-:W-:Y:S01]  /*8bb0*/  LOP3.LUT P2, RZ, R195, 0x4, RZ, 0xc0, !PT ;  /* 0x00000004c3ff7812 */ /* 0x000fe2000784c0ff */
[----:B------:R-:W-:Y:S01]  /*8bc0*/  IMAD.MOV.U32 R0, RZ, RZ, R11 ;  /* 0x000000ffff007224 */ /* 0x000fe200078e000b */
[----:B------:R-:W-:Y:S01]  /*8bd0*/  PRMT R50, R4, 0x7610, R50 ;  /* 0x0000761004327816 */ /* 0x000fe20000000032 */
[----:B------:R-:W-:Y:S01]  /*8be0*/  IMAD R3, R3, 0x2, R2 ;  /* 0x0000000203037824 */ /* 0x000fe200078e0202 */
[----:B------:R-:W-:-:S02]  /*8bf0*/  ISETP.GE.AND P1, PT, R186, R31, PT ;  /* 0x0000001fba00720c */ /* 0x000fc40003f26270 */
[----:B------:R-:W-:Y:S01]  /*8c00*/  PRMT R34, R0, 0x7610, R34 ;  /* 0x0000761000227816 */ /* 0x000fe20000000022 */
[C---:B------:R-:W-:Y:S02]  /*8c10*/  VIADD R4, R3.reuse, 0x20400 ;  /* 0x0002040003047836 */ /* 0x040fe40000000000 */
[----:B------:R-:W-:Y:S01]  /*8c20*/  VIADD R0, R3, 0x20440 ;  /* 0x0002044003007836 */ /* 0x000fe20000000000 */
[----:B----4-:R-:W-:Y:S07]  /*8c30*/  @!P0 BRA `(.L_x_5688) ;  /* 0x000001a400b08947 */ /* 0x010fee0003800000 */
.L_x_6025:
[----:B------:R-:W-:Y:S05]  /*8c40*/  BSYNC B1 ;  /* 0x0000000000017941 */ /* 0x000fea0003800000 */
.L_x_5687:
[----:B------:R-:W-:Y:S01]  /*8c50*/  BSSY B1, `(.L_x_5689) ;  /* 0x0000067000017945 */ /* 0x000fe20003800000 */
[----:B------:R-:W-:Y:S01]  /*8c60*/  PRMT R32, R32, 0x5410, R5 ;  /* 0x0000541020207816 */ /* 0x000fe20000000005 */
[----:B------:R-:W-:Y:S02]  /*8c70*/  @P2 VIADD R0, R4, 0xffffffc0 ;  /* 0xffffffc004002836 */ /* 0x000fe40000000000 */
[----:B------:R-:W-:Y:S05]  /*8c80*/  @P1 BRA `(.L_x_5690) ;  /* 0x00000004008c1947 */ /* 0x000fea0003800000 */
[----:B------:R-:W1:Y:S01]  /*8c90*/  LDC R5, c[0x0][0x3f4] ;  /* 0x0000fd00ff057b82 */ /* 0x000e620000000800 */
[----:B------:R-:W-:Y:S01]  /*8ca0*/  BSSY B2, `(.L_x_5691) ;  /* 0x0000032000027945 */ /* 0x000fe20003800000 */
[-C--:B-1----:R-:W-:Y:S02]  /*8cb0*/  ISETP.GE.AND P0, PT, R188, R5.reuse, PT ;  /* 0x00000005bc00720c */ /* 0x082fe40003f06270 */
[----:B------:R-:W-:-:S11]  /*8cc0*/  ISETP.GE.AND P1, PT, R200, R5, PT ;  /* 0x00000005c800720c */ /* 0x000fd60003f26270 */
[----:B------:R-:W-:Y:S05]  /*8cd0*/  @P0 BRA `(.L_x_5692) ;  /* 0x0000000000b80947 */ /* 0x000fea0003800000 */
[----:B---3--:R-:W1:Y:S01]  /*8ce0*/  LDS.128 R4, [R3+0x20400] ;  /* 0x0204000003047984 */ /* 0x008e620000000c00 */
[----:B------:R-:W-:Y:S02]  /*8cf0*/  SHF.R.U32.HI R40, RZ, 0x10, R29 ;  /* 0x00000010ff287819 */ /* 0x000fe4000001161d */
[--C-:B------:R-:W-:Y:S02]  /*8d00*/  SHF.R.U32.HI R37, RZ, 0x10, R27.reuse ;  /* 0x00000010ff257819 */ /* 0x100fe4000001161b */
[----:B------:R-:W-:Y:S02]  /*8d10*/  PRMT R40, R38, 0x5432, R40 ;  /* 0x0000543226287816 */ /* 0x000fe40000000028 */
[----:B0-----:R-:W-:Y:S02]  /*8d20*/  SHF.R.U64 R35, R26, 0x10, R27 ;  /* 0x000000101a237819 */ /* 0x001fe4000000121b */
[----:B------:R-:W-:Y:S01]  /*8d30*/  PRMT R37, R41, 0x5410, R37 ;  /* 0x0000541029257816 */ /* 0x000fe20000000025 */
[----:B------:R-:W-:Y:S01]  /*8d40*/  IMAD.U32 R41, R40, 0x10000, RZ ;  /* 0x0001000028297824 */ /* 0x000fe200078e00ff */
[----:B------:R-:W-:-:S02]  /*8d50*/  SHF.R.U64 R39, R28, 0x10, R29 ;  /* 0x000000101c277819 */ /* 0x000fc4000000121d */
[----:B------:R-:W-:Y:S01]  /*8d60*/  PRMT R35, R38, 0x5410, R35 ;  /* 0x0000541026237816 */ /* 0x000fe20000000023 */
[C---:B------:R-:W-:Y:S01]  /*8d70*/  IMAD.U32 R38, R37.reuse, 0x10000, RZ ;  /* 0x0001000025267824 */ /* 0x040fe200078e00ff */
[----:B------:R-:W-:Y:S02]  /*8d80*/  LOP3.LUT R40, R40, 0xffff0000, RZ, 0xc0, !PT ;  /* 0xffff000028287812 */ /* 0x000fe400078ec0ff */
[----:B------:R-:W-:Y:S02]  /*8d90*/  PRMT R39, R42, 0x5410, R39 ;  /* 0x000054102a277816 */ /* 0x000fe40000000027 */
[----:B------:R-:W-:Y:S02]  /*8da0*/  LOP3.LUT R37, R37, 0xffff0000, RZ, 0xc0, !PT ;  /* 0xffff000025257812 */ /* 0x000fe400078ec0ff */
[C---:B-1----:R-:W-:Y:S01]  /*8db0*/  LOP3.LUT R27, R6.reuse, 0xffff0000, RZ, 0xc0, !PT ;  /* 0xffff0000061b7812 */ /* 0x042fe200078ec0ff */
[----:B------:R-:W-:Y:S01]  /*8dc0*/  IMAD.U32 R26, R6, 0x10000, RZ ;  /* 0x00010000061a7824 */ /* 0x000fe200078e00ff */
[C---:B------:R-:W-:Y:S01]  /*8dd0*/  LOP3.LUT R29, R7.reuse, 0xffff0000, RZ, 0xc0, !PT ;  /* 0xffff0000071d7812 */ /* 0x040fe200078ec0ff */
[----:B------:R-:W-:-:S02]  /*8de0*/  IMAD.U32 R28, R7, 0x10000, RZ ;  /* 0x00010000071c7824 */ /* 0x000fc400078e00ff */
[CC--:B------:R-:W-:Y:S01]  /*8df0*/  FMUL.FTZ R43, R27.reuse, R41.reuse ;  /* 0x000000291b2b7220 */ /* 0x0c0fe20000410000 */
[----:B------:R-:W-:Y:S01]  /*8e00*/  FMUL.FTZ R42, R27, R38 ;  /* 0x000000261b2a7220 */ /* 0x000fe20000410000 */
[----:B------:R-:W-:Y:S01]  /*8e10*/  FMUL.FTZ R27, R29, R40 ;  /* 0x000000281d1b7220 */ /* 0x000fe20000410000 */
[----:B------:R-:W-:Y:S02]  /*8e20*/  IMAD.U32 R6, R4, 0x10000, RZ ;  /* 0x0001000004067824 */ /* 0x000fe400078e00ff */
[C---:B------:R-:W-:Y:S01]  /*8e30*/  FFMA.FTZ R43, R26.reuse, R38, -R43 ;  /* 0x000000261a2b7223 */ /* 0x040fe2000001082b */
[----:B------:R-:W-:Y:S02]  /*8e40*/  IMAD.U32 R7, R5, 0x10000, RZ ;  /* 0x0001000005077824 */ /* 0x000fe400078e00ff */
[----:B------:R-:W-:Y:S01]  /*8e50*/  FFMA.FTZ R42, R26, R41, R42 ;  /* 0x000000291a2a7223 */ /* 0x000fe2000001002a */
[----:B------:R-:W-:Y:S01]  /*8e60*/  LOP3.LUT R4, R4, 0xffff0000, RZ, 0xc0, !PT ;  /* 0xffff000004047812 */ /* 0x000fe200078ec0ff */
[-C--:B------:R-:W-:Y:S01]  /*8e70*/  FMUL.FTZ R45, R29, R37.reuse ;  /* 0x000000251d2d7220 */ /* 0x080fe20000410000 */
        /* <DEDUP_REMOVED lines=15> */
[----:B------:R-:W-:Y:S02]  /*8f70*/  F2FP.BF16.F32.PACK_AB R6, R42, R43 ;  /* 0x0000002b2a06723e */ /* 0x000fe400000010ff */
[----:B------:R-:W-:-:S02]  /*8f80*/  F2FP.BF16.F32.PACK_AB R7, R44, R41 ;  /* 0x000000292c07723e */ /* 0x000fc400000010ff */
[----:B------:R-:W-:Y:S02]  /*8f90*/  F2FP.BF16.F32.PACK_AB R4, R29, R4 ;  /* 0x000000041d04723e */ /* 0x000fe400000010ff */
[----:B------:R-:W-:-:S05]  /*8fa0*/  F2FP.BF16.F32.PACK_AB R5, R38, R5 ;  /* 0x000000052605723e */ /* 0x000fca00000010ff */
[----:B------:R1:W-:Y:S02]  /*8fb0*/  STS.128 [R3+0x20400], R4 ;  /* 0x0204000403007388 */ /* 0x0003e40000000c00 */
.L_x_5692:
[----:B------:R-:W-:Y:S05]  /*8fc0*/  BSYNC B2 ;  /* 0x0000000000027941 */ /* 0x000fea0003800000 */
.L_x_5691:
[----:B------:R-:W-:Y:S05]  /*8fd0*/  @P1 BRA `(.L_x_5690) ;  /* 0x0000000000b81947 */ /* 0x000fea0003800000 */
[----:B-1-3--:R-:W1:Y:S01]  /*8fe0*/  LDS.128 R4, [R0] ;  /* 0x0000000000047984 */ /* 0x00ae620000000c00 */
[----:B0-----:R-:W-:Y:S02]  /*8ff0*/  SHF.R.U32.HI R35, RZ, 0x10, R21 ;  /* 0x00000010ff237819 */ /* 0x001fe40000011615 */
[----:B------:R-:W-:Y:S02]  /*9000*/  SHF.R.U32.HI R27, RZ, 0x10, R25 ;  /* 0x00000010ff1b7819 */ /* 0x000fe40000011619 */
[----:B------:R-:W-:Y:S02]  /*9010*/  PRMT R35, R48, 0x5410, R35 ;  /* 0x0000541030237816 */ /* 0x000fe40000000023 */
[----:B------:R-:W-:Y:S02]  /*9020*/  PRMT R27, R46, 0x5410, R27 ;  /* 0x000054102e1b7816 */ /* 0x000fe4000000001b */
[----:B------:R-:W-:Y:S01]  /*9030*/  SHF.R.U64 R29, R20, 0x10, R21 ;  /* 0x00000010141d7819 */ /* 0x000fe20000001215 */
[----:B------:R-:W-:Y:S01]  /*9040*/  IMAD.U32 R37, R35, 0x10000, RZ ;  /* 0x0001000023257824 */ /* 0x000fe200078e00ff */
[----:B------:R-:W-:Y:S01]  /*9050*/  SHF.R.U64 R26, R24, 0x10, R25 ;  /* 0x00000010181a7819 */ /* 0x000fe20000001219 */
[----:B------:R-:W-:Y:S01]  /*9060*/  IMAD.U32 R28, R27, 0x10000, RZ ;  /* 0x000100001b1c7824 */ /* 0x000fe200078e00ff */
[----:B------:R-:W-:-:S02]  /*9070*/  LOP3.LUT R35, R35, 0xffff0000, RZ, 0xc0, !PT ;  /* 0xffff000023237812 */ /* 0x000fc400078ec0ff */
[----:B------:R-:W-:Y:S02]  /*9080*/  LOP3.LUT R27, R27, 0xffff0000, RZ, 0xc0, !PT ;  /* 0xffff00001b1b7812 */ /* 0x000fe400078ec0ff */
[----:B------:R-:W-:Y:S02]  /*9090*/  PRMT R26, R46, 0x5432, R26 ;  /* 0x000054322e1a7816 */ /* 0x000fe4000000001a */
[----:B------:R-:W-:Y:S02]  /*90a0*/  PRMT R29, R47, 0x5410, R29 ;  /* 0x000054102f1d7816 */ /* 0x000fe4000000001d */
[C---:B-1----:R-:W-:Y:S01]  /*90b0*/  LOP3.LUT R21, R6.reuse, 0xffff0000, RZ, 0xc0, !PT ;  /* 0xffff000006157812 */ /* 0x042fe200078ec0ff */
[----:B------:R-:W-:Y:S01]  /*90c0*/  IMAD.U32 R20, R6, 0x10000, RZ ;  /* 0x0001000006147824 */ /* 0x000fe200078e00ff */
[C---:B------:R-:W-:Y:S01]  /*90d0*/  LOP3.LUT R25, R7.reuse, 0xffff0000, RZ, 0xc0, !PT ;  /* 0xffff000007197812 */ /* 0x040fe200078ec0ff */
[----:B------:R-:W-:Y:S02]  /*90e0*/  IMAD.U32 R24, R7, 0x10000, RZ ;  /* 0x0001000007187824 */ /* 0x000fe400078e00ff */
[C---:B------:R-:W-:Y:S01]  /*90f0*/  FMUL.FTZ R39, R21.reuse, R37 ;  /* 0x0000002515277220 */ /* 0x040fe20000410000 */
[----:B------:R-:W-:Y:S01]  /*9100*/  FMUL.FTZ R38, R21, R28 ;  /* 0x0000001c15267220 */ /* 0x000fe20000410000 */
[----:B------:R-:W-:Y:S01]  /*9110*/  FMUL.FTZ R21, R25, R35 ;  /* 0x0000002319157220 */ /* 0x000fe20000410000 */
[----:B------:R-:W-:-:S02]  /*9120*/  IMAD.U32 R6, R4, 0x10000, RZ ;  /* 0x0001000004067824 */ /* 0x000fc400078e00ff */
[C---:B------:R-:W-:Y:S01]  /*9130*/  FFMA.FTZ R39, R20.reuse, R28, -R39 ;  /* 0x0000001c14277223 */ /* 0x040fe20000010827 */
[----:B------:R-:W-:Y:S01]  /*9140*/  FFMA.FTZ R38, R20, R37, R38 ;  /* 0x0000002514267223 */ /* 0x000fe20000010026 */
[-C--:B------:R-:W-:Y:S01]  /*9150*/  FFMA.FTZ R37, R24, R27.reuse, -R21 ;  /* 0x0000001b18257223 */ /* 0x080fe20000010815 */
[C---:B------:R-:W-:Y:S01]  /*9160*/  IMAD.U32 R7, R5.reuse, 0x10000, RZ ;  /* 0x0001000005077824 */ /* 0x040fe200078e00ff */
[----:B------:R-:W-:Y:S01]  /*9170*/  LOP3.LUT R4, R4, 0xffff0000, RZ, 0xc0, !PT ;  /* 0xffff000004047812 */ /* 0x000fe200078ec0ff */
[C---:B------:R-:W-:Y:S01]  /*9180*/  IMAD.U32 R21, R26.reuse, 0x10000, RZ ;  /* 0x000100001a157824 */ /* 0x040fe200078e00ff */
[----:B------:R-:W-:Y:S01]  /*9190*/  LOP3.LUT R5, R5, 0xffff0000, RZ, 0xc0, !PT ;  /* 0xffff000005057812 */ /* 0x000fe200078ec0ff */
[----:B------:R-:W-:Y:S01]  /*91a0*/  FMUL.FTZ R41, R25, R27 ;  /* 0x0000001b19297220 */ /* 0x000fe20000410000 */
[C---:B------:R-:W-:Y:S01]  /*91b0*/  LOP3.LUT R20, R29.reuse, 0xffff0000, RZ, 0xc0, !PT ;  /* 0xffff00001d147812 */ /* 0x040fe200078ec0ff */
[----:B------:R-:W-:Y:S01]  /*91c0*/  IMAD.U32 R25, R29, 0x10000, RZ ;  /* 0x000100001d197824 */ /* 0x000fe200078e00ff */
[----:B------:R-:W-:Y:S01]  /*91d0*/  LOP3.LUT R26, R26, 0xffff0000, RZ, 0xc0, !PT ;  /* 0xffff00001a1a7812 */ /* 0x000fe200078ec0ff */
[----:B------:R-:W-:Y:S01]  /*91e0*/  FFMA.FTZ R40, R24, R35, R41 ;  /* 0x0000002318287223 */ /* 0x000fe20000010029 */
[C---:B------:R-:W-:Y:S01]  /*91f0*/  FMUL.FTZ R24, R4.reuse, R21 ;  /* 0x0000001504187220 */ /* 0x040fe20000410000 */
        /* <DEDUP_REMOVED lines=10> */
[----:B------:R-:W-:-:S05]  /*92a0*/  F2FP.BF16.F32.PACK_AB R5, R20, R5 ;  /* 0x000000051405723e */ /* 0x000fca00000010ff */
[----:B------:R2:W-:Y:S02]  /*92b0*/  STS.128 [R0], R4 ;  /* 0x0000000400007388 */ /* 0x0005e40000000c00 */
.L_x_5690:
[----:B------:R-:W-:Y:S05]  /*92c0*/  BSYNC B1 ;  /* 0x0000000000017941 */ /* 0x000fea0003800000 */
.L_x_5689:
[----:B------:R-:W-:-:S13]  /*92d0*/  ISETP.GE.AND P0, PT, R36, R31, PT ;  /* 0x0000001f2400720c */ /* 0x000fda0003f06270 */
[----:B------:R-:W-:Y:S05]  /*92e0*/  @P0 BRA `(.L_x_5693) ;  /* 0x0000001800d00947 */ /* 0x000fea0003800000 */
[----:B-12---:R-:W1:Y:S01]  /*92f0*/  LDC R5, c[0x0][0x3f4] ;  /* 0x0000fd00ff057b82 */ /* 0x006e620000000800 */
[----:B------:R-:W-:Y:S01]  /*9300*/  BSSY B1, `(.L_x_5694) ;  /* 0x0000032000017945 */ /* 0x000fe20003800000 */
[-C--:B-1----:R-:W-:Y:S02]  /*9310*/  ISETP.GE.AND P0, PT, R188, R5.reuse, PT ;  /* 0x00000005bc00720c */ /* 0x082fe40003f06270 */
[----:B------:R-:W-:-:S11]  /*9320*/  ISETP.GE.AND P1, PT, R200, R5, PT ;  /* 0x00000005c800720c */ /* 0x000fd60003f26270 */
[----:B------:R-:W-:Y:S05]  /*9330*/  @P0 BRA `(.L_x_5695) ;  /* 0x0000000000b80947 */ /* 0x000fea0003800000 */
[----:B---3--:R-:W1:Y:S01]  /*9340*/  LDS.128 R4, [R3+0x21400] ;  /* 0x0214000003047984 */ /* 0x008e620000000c00 */
[----:B------:R-:W-:Y:S02]  /*9350*/  SHF.R.U32.HI R26, RZ, 0x10, R15 ;  /* 0x00000010ff1a7819 */ /* 0x000fe4000001160f */
        /* <DEDUP_REMOVED lines=43> */
[----:B------:R1:W-:Y:S02]  /*9610*/  STS.128 [R3+0x21400], R4 ;  /* 0x0214000403007388 */ /* 0x0003e40000000c00 */
.L_x_5695:
[----:B------:R-:W-:Y:S05]  /*9620*/  BSYNC B1 ;  /* 0x0000000000017941 */ /* 0x000fea0003800000 */
.L_x_5694:
[----:B------:R-:W-:Y:S05]  /*9630*/  @P1 BRA `(.L_x_5693) ;  /* 0x0000001400fc1947 */ /* 0x000fea0003800000 */
[----:B-1-3--:R-:W1:Y:S01]  /*9640*/  LDS.128 R4, [R0+0x1000] ;  /* 0x0010000000047984 */ /* 0x00ae620000000c00 */
        /* <DEDUP_REMOVED lines=12> */
[C---:B-1----:R-:W-:Y:S01]  /*9710*/  LOP3.LUT R9, R6.reuse, 0xffff0000, RZ, 0xc0, !PT ;  /* 0xffff000006097812 */ /* 0x042fe200078ec0ff */
        /* <DEDUP_REMOVED lines=10> */
[C---:B------:R-:W-:Y:S01]  /*97c0*/  IMAD.U32 R6, R5.reuse, 0x10000, RZ ;  /* 0x0001000005067824 */ /* 0x040fe200078e00ff */
        /* <DEDUP_REMOVED lines=22> */
.L_x_5680:
        /* <DEDUP_REMOVED lines=36> */
.L_x_6031:
[----:B------:R-:W-:Y:S01]  /*9b70*/  IMAD R33, R22, R21, RZ ;  /* 0x0000001516217224 */ /* 0x000fe200078e02ff */
[----:B------:R-:W-:Y:S01]  /*9b80*/  BSSY B1, `(.L_x_5697) ;  /* 0x000000f000017945 */ /* 0x000fe20003800000 */
[----:B---3--:R-:W-:Y:S01]  /*9b90*/  IMAD.MOV.U32 R15, RZ, RZ, R5 ;  /* 0x000000ffff0f7224 */ /* 0x008fe200078e0005 */
[----:B------:R-:W-:Y:S02]  /*9ba0*/  CS2R R28, SRZ ;  /* 0x00000000001c7805 */ /* 0x000fe4000001ff00 */
[----:B------:R-:W-:Y:S02]  /*9bb0*/  CS2R R30, SRZ ;  /* 0x00000000001e7805 */ /* 0x000fe4000001ff00 */
[----:B------:R-:W-:Y:S02]  /*9bc0*/  ISETP.GE.AND P0, PT, R34, R33, PT ;  /* 0x000000212200720c */ /* 0x000fe40003f06270 */
[----:B------:R-:W-:Y:S02]  /*9bd0*/  CS2R R24, SRZ ;  /* 0x0000000000187805 */ /* 0x000fe4000001ff00 */
[----:B------:R-:W-:-:S09]  /*9be0*/  CS2R R26, SRZ ;  /* 0x00000000001a7805 */ /* 0x000fd2000001ff00 */
[----:B------:R-:W-:Y:S05]  /*9bf0*/  @P0 BRA `(.L_x_5698) ;  /* 0x00000000001c0947 */ /* 0x000fea0003800000 */
[----:B------:R-:W-:Y:S02]  /*9c00*/  ULDC UR4, c[0x0][0x3f4] ;  /* 0x0000fd0000047ab9 */ /* 0x000fe40000000800 */
[----:B------:R-:W-:-:S13]  /*9c10*/  ISETP.GE.AND P0, PT, R16, UR4, PT ;  /* 0x0000000410007c0c */ /* 0x000fda000bf06270 */
[----:B------:R-:W-:Y:S05]  /*9c20*/  @P0 BRA `(.L_x_5698) ;  /* 0x0000000000100947 */ /* 0x000fea0003800000 */
[----:B------:R-:W-:-:S04]  /*9c30*/  IMAD.WIDE R10, R16, 0x2, R10 ;  /* 0x00000002100a7825 */ /* 0x000fc800078e020a */
[----:B----4-:R-:W-:Y:S01]  /*9c40*/  IMAD.WIDE R14, R16, 0x2, R14 ;  /* 0x00000002100e7825 */ /* 0x010fe200078e020e */
[----:B------:R0:W5:Y:S04]  /*9c50*/  LD.E.128 R24, desc[UR42][R10.64] ;  /* 0x0000002a0a187980 */ /* 0x000168000c101d00 */
[----:B------:R0:W5:Y:S02]  /*9c60*/  LD.E.128 R28, desc[UR42][R14.64] ;  /* 0x0000002a0e1c7980 */ /* 0x000164000c101d00 */
.L_x_5698:
[----:B------:R-:W-:Y:S05]  /*9c70*/  BSYNC B1 ;  /* 0x0000000000017941 */ /* 0x000fea0003800000 */
.L_x_5697:
[----:B-----5:R-:W-:Y:S01]  /*9c80*/  IMAD.MOV.U32 R0, RZ, RZ, R28 ;  /* 0x000000ffff007224 */ /* 0x020fe200078e001c */
[----:B------:R-:W-:Y:S01]  /*9c90*/  UMOV UR4, 0xffffffff ;  /* 0xffffffff00047882 */ /* 0x000fe20000000000 */
        /* <DEDUP_REMOVED lines=16> */
[----:B------:R-:W1:Y:S04]  /*9da0*/  SHFL.IDX PT, R3, R8, 0x1, 0x1c1f ;  /* 0x003c1f0008037f89 */ /* 0x000e6800000e0000 */
[----:B------:R-:W2:Y:S04]  /*9db0*/  SHFL.IDX PT, R0, R6, 0x1, 0x1c1f ;  /* 0x003c1f0006007f89 */ /* 0x000ea800000e0000 */
[----:B------:R-:W3:Y:S04]  /*9dc0*/  SHFL.IDX PT, R7, R7, 0x1, 0x1c1f ;  /* 0x003c1f0007077f89 */ /* 0x000ee800000e0000 */
[----:B0---4-:R0:W4:Y:S01]  /*9dd0*/  SHFL.IDX PT, R14, R9, 0x1, 0x1c1f ;  /* 0x003c1f00090e7f89 */ /* 0x01112200000e0000 */
[----:B-1----:R-:W-:-:S02]  /*9de0*/  IMAD.MOV.U32 R13, RZ, RZ, R3 ;  /* 0x000000ffff0d7224 */ /* 0x002fc400078e0003 */
[----:B0-2---:R-:W-:-:S07]  /*9df0*/  IMAD.MOV.U32 R12, RZ, RZ, R0 ;  /* 0x000000ffff0c7224 */ /* 0x005fce00078e0000 */
.L_x_6037:
[----:B------:R-:W0:Y:S01]  /*9e00*/  LDC R3, c[0x0][0x3f4] ;  /* 0x0000fd00ff037b82 */ /* 0x000e220000000800 */
[----:B------:R-:W-:Y:S01]  /*9e10*/  VIADD R34, R34, 0x20 ;  /* 0x0000002022227836 */ /* 0x000fe20000000000 */
[----:B------:R-:W-:Y:S01]  /*9e20*/  LEA.HI R0, R219, R219, RZ, 0x1 ;  /* 0x000000dbdb007211 */ /* 0x000fe200078f08ff */
[----:B------:R-:W-:Y:S01]  /*9e30*/  BSSY B1, `(.L_x_5700) ;  /* 0x0000014000017945 */ /* 0x000fe20003800000 */
[----:B---3--:R-:W-:Y:S01]  /*9e40*/  IMAD.MOV.U32 R15, RZ, RZ, R7 ;  /* 0x000000ffff0f7224 */ /* 0x008fe200078e0007 */
[----:B------:R-:W-:Y:S02]  /*9e50*/  CS2R R6, SRZ ;  /* 0x0000000000067805 */ /* 0x000fe4000001ff00 */
[----:B------:R-:W-:Y:S02]  /*9e60*/  ISETP.GE.AND P0, PT, R34, R33, PT ;  /* 0x000000212200720c */ /* 0x000fe40003f06270 */
[----:B------:R-:W-:Y:S02]  /*9e70*/  CS2R R8, SRZ ;  /* 0x0000000000087805 */ /* 0x000fe4000001ff00 */
[----:B------:R-:W-:-:S02]  /*9e80*/  LOP3.LUT R0, R0, 0xfffffffe, RZ, 0xc0, !PT ;  /* 0xfffffffe00007812 */ /* 0x000fc400078ec0ff */
[----:B------:R-:W-:-:S03]  /*9e90*/  CS2R R10, SRZ ;  /* 0x00000000000a7805 */ /* 0x000fc6000001ff00 */
[----:B------:R-:W-:-:S05]  /*9ea0*/  IMAD.IADD R0, R219, 0x1, -R0 ;  /* 0x00000001db007824 */ /* 0x000fca00078e0a00 */
[----:B------:R-:W-:Y:S01]  /*9eb0*/  SHF.L.U32 R21, R0, 0x1f, RZ ;  /* 0x0000001f00157819 */ /* 0x000fe200000006ff */
[----:B------:R-:W-:Y:S06]  /*9ec0*/  @P0 BRA `(.L_x_5701) ;  /* 0x0000000000280947 */ /* 0x000fec0003800000 */
[----:B------:R-:W-:Y:S01]  /*9ed0*/  ULDC UR4, c[0x0][0x3f4] ;  /* 0x0000fd0000047ab9 */ /* 0x000fe20000000800 */
[----:B------:R-:W-:Y:S02]  /*9ee0*/  CS2R R6, SRZ ;  /* 0x0000000000067805 */ /* 0x000fe4000001ff00 */
[----:B------:R-:W-:Y:S02]  /*9ef0*/  ISETP.GE.AND P0, PT, R16, UR4, PT ;  /* 0x0000000410007c0c */ /* 0x000fe4000bf06270 */
[----:B------:R-:W-:Y:S02]  /*9f00*/  CS2R R8, SRZ ;  /* 0x0000000000087805 */ /* 0x000fe4000001ff00 */
[----:B------:R-:W-:-:S09]  /*9f10*/  CS2R R10, SRZ ;  /* 0x00000000000a7805 */ /* 0x000fd2000001ff00 */
[----:B------:R-:W-:Y:S05]  /*9f20*/  @P0 BRA `(.L_x_5701) ;  /* 0x0000000000100947 */ /* 0x000fea0003800000 */
[----:B------:R-:W-:-:S04]  /*9f30*/  IMAD.WIDE R12, R16, 0x2, R12 ;  /* 0x00000002100c7825 */ /* 0x000fc800078e020c */
[----:B----4-:R-:W-:Y:S01]  /*9f40*/  IMAD.WIDE R14, R16, 0x2, R14 ;  /* 0x00000002100e7825 */ /* 0x010fe200078e020e */
[----:B------:R1:W5:Y:S04]  /*9f50*/  LD.E.128 R8, desc[UR42][R12.64] ;  /* 0x0000002a0c087980 */ /* 0x000368000c101d00 */
[----:B------:R1:W5:Y:S02]  /*9f60*/  LD.E.128 R4, desc[UR42][R14.64] ;  /* 0x0000002a0e047980 */ /* 0x000364000c101d00 */
.L_x_5701:
[----:B------:R-:W-:Y:S05]  /*9f70*/  BSYNC B1 ;  /* 0x0000000000017941 */ /* 0x000fea0003800000 */
.L_x_5700:
[----:B------:R-:W2:Y:S01]  /*9f80*/  SYNCS.PHASECHK.TRANS64.TRYWAIT P1, [R2+URZ+0x28c00], R21 ;  /* 0x028c0015020075a7 */ /* 0x000ea2000802017f */
[----:B-----5:R-:W-:Y:S01]  /*9f90*/  IMAD.MOV.U32 R0, RZ, RZ, R4 ;  /* 0x000000ffff007224 */ /* 0x020fe200078e0004 */
[----:B-1----:R-:W-:Y:S01]  /*9fa0*/  VIADDMNMX R13, R33, -R192, 0x40, PT ;  /* 0x00000040210d7446 */ /* 0x002fe200038009c0 */
[----:B------:R-:W-:Y:S01]  /*9fb0*/  IMAD.MOV.U32 R12, RZ, RZ, R5 ;  /* 0x000000ffff0c7224 */ /* 0x000fe200078e0005 */
[----:B0-----:R-:W-:Y:S01]  /*9fc0*/  ISETP.GE.AND P0, PT, R16, R3, PT ;  /* 0x000000031000720c */ /* 0x001fe20003f06270 */
[----:B----4-:R-:W-:Y:S01]  /*9fd0*/  IMAD.MOV.U32 R14, RZ, RZ, R9 ;  /* 0x000000ffff0e7224 */ /* 0x010fe200078e0009 */
[----:B------:R-:W-:Y:S01]  /*9fe0*/  PRMT R51, R51, 0x5410, R0 ;  /* 0x0000541033337816 */ /* 0x000fe20000000000 */
[----:B------:R-:W-:Y:S01]  /*9ff0*/  IMAD.MOV.U32 R0, RZ, RZ, R6 ;  /* 0x000000ffff007224 */ /* 0x000fe200078e0006 */
[-C--:B------:R-:W-:Y:S01]  /*a000*/  ISETP.GE.OR P2, PT, R186, R13.reuse, P0 ;  /* 0x0000000dba00720c */ /* 0x080fe20000746670 */
[----:B------:R-:W-:Y:S01]  /*a010*/  BSSY B1, `(.L_x_5702) ;  /* 0x000000b000017945 */ /* 0x000fe20003800000 */
[----:B------:R-:W-:Y:S01]  /*a020*/  PRMT R53, R53, 0x5410, R12 ;  /* 0x0000541035357816 */ /* 0x000fe2000000000c */
[----:B------:R-:W-:Y:S01]  /*a030*/  IMAD.MOV.U32 R12, RZ, RZ, R7 ;  /* 0x000000ffff0c7224 */ /* 0x000fe200078e0007 */
[----:B------:R-:W-:Y:S01]  /*a040*/  ISETP.GE.OR P0, PT, R36, R13, P0 ;  /* 0x0000000d2400720c */ /* 0x000fe20000706670 */
[----:B------:R-:W-:Y:S01]  /*a050*/  IMAD.MOV.U32 R13, RZ, RZ, R8 ;  /* 0x000000ffff0d7224 */ /* 0x000fe200078e0008 */
[----:B------:R-:W-:Y:S01]  /*a060*/  PRMT R51, R0, 0x7610, R51 ;  /* 0x0000761000337816 */ /* 0x000fe20000000033 */
[----:B------:R-:W-:Y:S01]  /*a070*/  IMAD.MOV.U32 R0, RZ, RZ, R10 ;  /* 0x000000ffff007224 */ /* 0x000fe200078e000a */
[----:B------:R-:W-:Y:S01]  /*a080*/  PRMT R53, R12, 0x7610, R53 ;  /* 0x000076100c357816 */ /* 0x000fe20000000035 */
[----:B------:R-:W-:Y:S01]  /*a090*/  IMAD.MOV.U32 R20, RZ, RZ, R11 ;  /* 0x000000ffff147224 */ /* 0x000fe200078e000b */
[----:B------:R-:W-:Y:S01]  /*a0a0*/  PRMT R54, R13, 0x5410, R14 ;  /* 0x000054100d367816 */ /* 0x000fe2000000000e */
[----:B--2---:R-:W-:Y:S06]  /*a0b0*/  @!P1 BRA `(.L_x_5703) ;  /* 0x0000019400949947 */ /* 0x004fec0003800000 */
.L_x_6038:
[----:B------:R-:W-:Y:S05]  /*a0c0*/  BSYNC B1 ;  /* 0x0000000000017941 */ /* 0x000fea0003800000 */
.L_x_5702:
[----:B------:R-:W-:Y:S04]  /*a0d0*/  BSSY B1, `(.L_x_5704) ;  /* 0x000006a000017945 */ /* 0x000fe80003800000 */
[----:B------:R-:W-:Y:S05]  /*a0e0*/  @P2 BRA `(.L_x_5705) ;  /* 0x0000000400a02947 */ /* 0x000fea0003800000 */
[----:B------:R-:W-:Y:S01]  /*a0f0*/  IMAD.SHL.U32 R12, R195, 0x40, RZ ;  /* 0x00000040c30c7824 */ /* 0x000fe200078e00ff */
[----:B------:R-:W-:Y:S01]  /*a100*/  SHF.R.U64 R44, R28, 0x10, R29 ;  /* 0x000000101c2c7819 */ /* 0x000fe2000000121d */
[----:B------:R-:W-:Y:S01]  /*a110*/  IMAD.IADD R13, R16, 0x1, R3 ;  /* 0x00000001100d7824 */ /* 0x000fe200078e0203 */
[----:B------:R-:W-:Y:S02]  /*a120*/  SHF.R.U64 R39, R24, 0x10, R25 ;  /* 0x0000001018277819 */ /* 0x000fe40000001219 */
[----:B------:R-:W-:Y:S02]  /*a130*/  LOP3.LUT R14, R12, 0x1c0, RZ, 0xc0, !PT ;  /* 0x000001c00c0e7812 */ /* 0x000fe400078ec0ff */
[----:B------:R-:W-:Y:S02]  /*a140*/  SHF.R.U32.HI R43, RZ, 0x10, R27 ;  /* 0x00000010ff2b7819 */ /* 0x000fe4000001161b */
[----:B------:R-:W-:Y:S02]  /*a150*/  LOP3.LUT R12, R14, 0x38, R16, 0xf8, !PT ;  /* 0x000000380e0c7812 */ /* 0x000fe400078ef810 */
[----:B------:R-:W-:-:S02]  /*a160*/  SHF.R.U32.HI R15, RZ, 0x3, R14 ;  /* 0x00000003ff0f7819 */ /* 0x000fc4000001160e */
[----:B------:R-:W-:Y:S02]  /*a170*/  LOP3.LUT R13, R14, 0x38, R13, 0xf8, !PT ;  /* 0x000000380e0d7812 */ /* 0x000fe400078ef80d */
[-C--:B------:R-:W-:Y:S02]  /*a180*/  LOP3.LUT R12, R12, R15.reuse, RZ, 0x3c, !PT ;  /* 0x0000000f0c0c7212 */ /* 0x080fe400078e3cff */
[----:B------:R-:W-:Y:S02]  /*a190*/  SHF.R.U32.HI R48, RZ, 0x10, R31 ;  /* 0x00000010ff307819 */ /* 0x000fe4000001161f */
[----:B------:R-:W-:Y:S01]  /*a1a0*/  PRMT R44, R38, 0x5432, R44 ;  /* 0x00005432262c7816 */ /* 0x000fe2000000002c */
[----:B0-----:R-:W-:Y:S01]  /*a1b0*/  IMAD R21, R203, 0x200, R12 ;  /* 0x00000200cb157824 */ /* 0x001fe200078e020c */
[----:B------:R-:W-:Y:S02]  /*a1c0*/  LOP3.LUT R12, R13, R15, RZ, 0x3c, !PT ;  /* 0x0000000f0d0c7212 */ /* 0x000fe400078e3cff */
[----:B------:R-:W-:Y:S01]  /*a1d0*/  SHF.R.U32.HI R46, RZ, 0x10, R29 ;  /* 0x00000010ff2e7819 */ /* 0x000fe2000001161d */
[----:B------:R-:W-:Y:S01]  /*a1e0*/  IMAD R21, R21, 0x2, R2 ;  /* 0x0000000215157824 */ /* 0x000fe200078e0202 */
[----:B------:R-:W-:Y:S01]  /*a1f0*/  PRMT R39, R41, 0x5410, R39 ;  /* 0x0000541029277816 */ /* 0x000fe20000000027 */
[----:B------:R-:W-:Y:S01]  /*a200*/  IMAD R37, R203, 0x200, R12 ;  /* 0x00000200cb257824 */ /* 0x000fe200078e020c */
[----:B------:R-:W-:-:S02]  /*a210*/  SHF.R.U32.HI R40, RZ, 0x10, R25 ;  /* 0x00000010ff287819 */ /* 0x000fc40000011619 */
[----:B------:R-:W0:Y:S01]  /*a220*/  LDS.128 R12, [R21+0x20400] ;  /* 0x02040000150c7984 */ /* 0x000e220000000c00 */
[----:B------:R-:W-:Y:S01]  /*a230*/  IMAD R37, R37, 0x2, R2 ;  /* 0x0000000225257824 */ /* 0x000fe200078e0202 */
[----:B------:R-:W-:Y:S02]  /*a240*/  SHF.R.U64 R47, R30, 0x10, R31 ;  /* 0x000000101e2f7819 */ /* 0x000fe4000000121f */
[C---:B------:R-:W-:Y:S02]  /*a250*/  PRMT R43, R45.reuse, 0x5410, R43 ;  /* 0x000054102d2b7816 */ /* 0x040fe4000000002b */
[----:B------:R-:W1:Y:S01]  /*a260*/  LDS.128 R32, [R37+0x20400] ;  /* 0x0204000025207984 */ /* 0x000e620000000c00 */
[----:B------:R-:W-:Y:S01]  /*a270*/  PRMT R48, R45, 0x5432, R48 ;  /* 0x000054322d307816 */ /* 0x000fe20000000030 */
[----:B------:R-:W-:Y:S01]  /*a280*/  IMAD.U32 R45, R44, 0x10000, RZ ;  /* 0x000100002c2d7824 */ /* 0x000fe200078e00ff */
[----:B------:R-:W-:Y:S01]  /*a290*/  PRMT R46, R41, 0x5432, R46 ;  /* 0x00005432292e7816 */ /* 0x000fe2000000002e */
[----:B------:R-:W-:Y:S01]  /*a2a0*/  IMAD.U32 R41, R39, 0x10000, RZ ;  /* 0x0001000027297824 */ /* 0x000fe200078e00ff */
[----:B------:R-:W-:-:S02]  /*a2b0*/  PRMT R40, R49, 0x5432, R40 ;  /* 0x0000543231287816 */ /* 0x000fc40000000028 */
[----:B------:R-:W-:Y:S02]  /*a2c0*/  PRMT R47, R38, 0x5410, R47 ;  /* 0x00005410262f7816 */ /* 0x000fe4000000002f */
[----:B------:R-:W-:Y:S02]  /*a2d0*/  LOP3.LUT R44, R44, 0xffff0000, RZ, 0xc0, !PT ;  /* 0xffff00002c2c7812 */ /* 0x000fe400078ec0ff */
[----:B------:R-:W-:Y:S02]  /*a2e0*/  SHF.R.U64 R42, R26, 0x10, R27 ;  /* 0x000000101a2a7819 */ /* 0x000fe4000000121b */
[----:B------:R-:W-:Y:S02]  /*a2f0*/  LOP3.LUT R39, R39, 0xffff0000, RZ, 0xc0, !PT ;  /* 0xffff000027277812 */ /* 0x000fe400078ec0ff */
[----:B------:R-:W-:Y:S01]  /*a300*/  PRMT R42, R50, 0x5432, R42 ;  /* 0x00005432322a7816 */ /* 0x000fe2000000002a */
[C---:B0-----:R-:W-:Y:S01]  /*a310*/  IMAD.U32 R24, R12.reuse, 0x10000, RZ ;  /* 0x000100000c187824 */ /* 0x041fe200078e00ff */
        /* <DEDUP_REMOVED lines=11> */
[----:B------:R-:W-:-:S02]  /*a3d0*/  IMAD.U32 R38, R35, 0x10000, RZ ;  /* 0x0001000023267824 */ /* 0x000fc400078e00ff */
[C---:B------:R-:W-:Y:S01]  /*a3e0*/  FMUL.FTZ R49, R28.reuse, R45 ;  /* 0x0000002d1c317220 */ /* 0x040fe20000410000 */
[----:B------:R-:W-:Y:S01]  /*a3f0*/  LOP3.LUT R34, R35, 0xffff0000, RZ, 0xc0, !PT ;  /* 0xffff000023227812 */ /* 0x000fe200078ec0ff */
[-C--:B------:R-:W-:Y:S01]  /*a400*/  FMUL.FTZ R35, R28, R41.reuse ;  /* 0x000000291c237220 */ /* 0x080fe20000410000 */
[----:B------:R-:W-:Y:S02]  /*a410*/  IMAD.U32 R28, R46, 0x10000, RZ ;  /* 0x000100002e1c7824 */ /* 0x000fe400078e00ff */
[C---:B------:R-:W-:Y:S01]  /*a420*/  FFMA.FTZ R49, R24.reuse, R41, -R49 ;  /* 0x0000002918317223 */ /* 0x040fe20000010831 */
[C---:B------:R-:W-:Y:S01]  /*a430*/  FMUL.FTZ R41, R29.reuse, R44 ;  /* 0x0000002c1d297220 */ /* 0x040fe20000410000 */
        /* <DEDUP_REMOVED lines=9> */
[----:B------:R-:W-:Y:S01]  /*a4d0*/  FFMA.FTZ R44, R12, R44, R29 ;  /* 0x0000002c0c2c7223 */ /* 0x000fe2000001001d */
[----:B------:R-:W-:Y:S01]  /*a4e0*/  FFMA.FTZ R39, R25, R28, R39 ;  /* 0x0000001c19277223 */ /* 0x000fe20000010027 */
[----:B------:R-:W-:Y:S01]  /*a4f0*/  FMUL.FTZ R24, R32, R46 ;  /* 0x0000002e20187220 */ /* 0x000fe20000410000 */
[----:B------:R-:W-:-:S02]  /*a500*/  IMAD.U32 R25, R47, 0x10000, RZ ;  /* 0x000100002f197824 */ /* 0x000fc400078e00ff */
[-C--:B------:R-:W-:Y:S01]  /*a510*/  FMUL.FTZ R32, R32, R40.reuse ;  /* 0x0000002820207220 */ /* 0x080fe20000410000 */
[----:B------:R-:W-:Y:S02]  /*a520*/  IMAD.U32 R28, R48, 0x10000, RZ ;  /* 0x00010000301c7824 */ /* 0x000fe400078e00ff */
[----:B------:R-:W-:Y:S01]  /*a530*/  FFMA.FTZ R29, R13, R40, -R24 ;  /* 0x000000280d1d7223 */ /* 0x000fe20000010818 */
[----:B------:R-:W-:Y:S02]  /*a540*/  IMAD.U32 R12, R42, 0x10000, RZ ;  /* 0x000100002a0c7824 */ /* 0x000fe400078e00ff */
[-C--:B------:R-:W-:Y:S01]  /*a550*/  FMUL.FTZ R41, R31, R25.reuse ;  /* 0x000000191f297220 */ /* 0x080fe20000410000 */
[----:B------:R-:W-:Y:S02]  /*a560*/  IMAD.U32 R27, R15, 0x10000, RZ ;  /* 0x000100000f1b7824 */ /* 0x000fe400078e00ff */
[----:B------:R-:W-:Y:S01]  /*a570*/  FMUL.FTZ R40, R38, R28 ;  /* 0x0000001c26287220 */ /* 0x000fe20000410000 */
[----:B------:R-:W-:Y:S01]  /*a580*/  IMAD.U32 R24, R43, 0x10000, RZ ;  /* 0x000100002b187824 */ /* 0x000fe200078e00ff */
[----:B------:R-:W-:Y:S01]  /*a590*/  LOP3.LUT R47, R47, 0xffff0000, RZ, 0xc0, !PT ;  /* 0xffff00002f2f7812 */ /* 0x000fe200078ec0ff */
[----:B------:R-:W-:Y:S01]  /*a5a0*/  FMUL.FTZ R30, R31, R12 ;  /* 0x0000000c1f1e7220 */ /* 0x000fe20000410000 */
[----:B------:R-:W-:Y:S01]  /*a5b0*/  LOP3.LUT R48, R48, 0xffff0000, RZ, 0xc0, !PT ;  /* 0xffff000030307812 */ /* 0x000fe200078ec0ff */
[----:B------:R-:W-:Y:S01]  /*a5c0*/  FFMA.FTZ R32, R13, R46, R32 ;  /* 0x0000002e0d207223 */ /* 0x000fe20000010020 */
[----:B------:R-:W-:Y:S01]  /*a5d0*/  LOP3.LUT R42, R42, 0xffff0000, RZ, 0xc0, !PT ;  /* 0xffff00002a2a7812 */ /* 0x000fe200078ec0ff */
[----:B------:R-:W-:Y:S01]  /*a5e0*/  FFMA.FTZ R41, R26, R12, -R41 ;  /* 0x0000000c1a297223 */ /* 0x000fe20000010829 */
[----:B------:R-:W-:Y:S01]  /*a5f0*/  LOP3.LUT R43, R43, 0xffff0000, RZ, 0xc0, !PT ;  /* 0xffff00002b2b7812 */ /* 0x000fe200078ec0ff */
[-C--:B------:R-:W-:Y:S01]  /*a600*/  FMUL.FTZ R38, R38, R24.reuse ;  /* 0x0000001826267220 */ /* 0x080fe20000410000 */
[----:B------:R-:W-:Y:S01]  /*a610*/  LOP3.LUT R15, R15, 0xffff0000, RZ, 0xc0, !PT ;  /* 0xffff00000f0f7812 */ /* 0x000fe200078ec0ff */
[----:B------:R-:W-:Y:S01]  /*a620*/  FFMA.FTZ R40, R27, R24, -R40 ;  /* 0x000000181b287223 */ /* 0x000fe20000010828 */
[----:B------:R-:W-:Y:S01]  /*a630*/  FFMA.FTZ R26, R26, R25, R30 ;  /* 0x000000191a1a7223 */ /* 0x000fe2000001001e */
        /* <DEDUP_REMOVED lines=19> */
.L_x_5705:
[----:B------:R-:W-:Y:S05]  /*a770*/  BSYNC B1 ;  /* 0x0000000000017941 */ /* 0x000fea0003800000 */
.L_x_5704:
[----:B------:R-:W-:Y:S01]  /*a780*/  PRMT R30, R0, 0x7610, R30 ;  /* 0x00007610001e7816 */ /* 0x000fe2000000001e */
[----:B------:R-:W-:Y:S06]  /*a790*/  @P0 BRA `(.L_x_5693) ;  /* 0x0000000400a40947 */ /* 0x000fec0003800000 */
[----:B------:R-:W2:Y:S01]  /*a7a0*/  LDL R40, [R1+0x64] ;  /* 0x0000640001287983 */ /* 0x000ea20000100800 */
[----:B-1----:R-:W-:Y:S01]  /*a7b0*/  IMAD.SHL.U32 R12, R36, 0x40, RZ ;  /* 0x00000040240c7824 */ /* 0x002fe200078e00ff */
[----:B------:R-:W-:Y:S01]  /*a7c0*/  SHF.R.S32.HI R13, RZ, 0x1f, R36 ;  /* 0x0000001fff0d7819 */ /* 0x000fe20000011424 */
[----:B------:R-:W-:Y:S01]  /*a7d0*/  IMAD.IADD R0, R16, 0x1, R3 ;  /* 0x0000000110007824 */ /* 0x000fe200078e0203 */
[----:B------:R-:W-:Y:S02]  /*a7e0*/  SHF.R.U64 R32, R4, 0x10, R5 ;  /* 0x0000001004207819 */ /* 0x000fe40000001205 */
[----:B------:R-:W-:Y:S02]  /*a7f0*/  LOP3.LUT R3, R12, 0x1c0, RZ, 0xc0, !PT ;  /* 0x000001c00c037812 */ /* 0x000fe400078ec0ff */
[----:B------:R-:W-:Y:S02]  /*a800*/  LEA.HI R13, R13, R36, RZ, 0x3 ;  /* 0x000000240d0d7211 */ /* 0x000fe400078f18ff */
[----:B------:R-:W-:-:S02]  /*a810*/  LOP3.LUT R0, R3, 0x38, R0, 0xf8, !PT ;  /* 0x0000003803007812 */ /* 0x000fc400078ef800 */
[----:B------:R-:W-:Y:S01]  /*a820*/  SHF.R.U32.HI R3, RZ, 0x3, R3 ;  /* 0x00000003ff037819 */ /* 0x000fe20000011603 */
[----:B------:R-:W-:Y:S01]  /*a830*/  IMAD.SHL.U32 R13, R13, 0x40, RZ ;  /* 0x000000400d0d7824 */ /* 0x000fe200078e00ff */
[----:B0-----:R-:W-:Y:S02]  /*a840*/  SHF.R.U64 R21, R8, 0x10, R9 ;  /* 0x0000001008157819 */ /* 0x001fe40000001209 */
[----:B------:R-:W-:Y:S02]  /*a850*/  LOP3.LUT R0, R0, R3, RZ, 0x3c, !PT ;  /* 0x0000000300007212 */ /* 0x000fe400078e3cff */
[----:B------:R-:W-:Y:S02]  /*a860*/  LOP3.LUT R3, R13, 0xfffffe00, RZ, 0xc0, !PT ;  /* 0xfffffe000d037812 */ /* 0x000fe400078ec0ff */
[----:B------:R-:W-:Y:S02]  /*a870*/  PRMT R32, R51, 0x5432, R32 ;  /* 0x0000543233207816 */ /* 0x000fe40000000020 */
[----:B------:R-:W-:Y:S01]  /*a880*/  PRMT R21, R54, 0x5410, R21 ;  /* 0x0000541036157816 */ /* 0x000fe20000000015 */
[----:B------:R-:W-:Y:S01]  /*a890*/  IMAD.IADD R3, R3, 0x1, R0 ;  /* 0x0000000103037824 */ /* 0x000fe200078e0200 */
[----:B------:R-:W-:Y:S01]  /*a8a0*/  SHF.R.U32.HI R28, RZ, 0x10, R9 ;  /* 0x00000010ff1c7819 */ /* 0x000fe20000011609 */
[----:B------:R-:W-:Y:S01]  /*a8b0*/  IMAD.U32 R33, R32, 0x10000, RZ ;  /* 0x0001000020217824 */ /* 0x000fe200078e00ff */
[--C-:B------:R-:W-:Y:S01]  /*a8c0*/  SHF.R.U64 R29, R10, 0x10, R11.reuse ;  /* 0x000000100a1d7819 */ /* 0x100fe2000000120b */
[----:B------:R-:W-:Y:S01]  /*a8d0*/  IMAD R3, R3, 0x2, R2 ;  /* 0x0000000203037824 */ /* 0x000fe200078e0202 */
[----:B------:R-:W-:-:S02]  /*a8e0*/  SHF.R.U32.HI R31, RZ, 0x10, R11 ;  /* 0x00000010ff1f7819 */ /* 0x000fc4000001160b */
[----:B------:R-:W-:Y:S02]  /*a8f0*/  SHF.R.U32.HI R34, RZ, 0x10, R5 ;  /* 0x00000010ff227819 */ /* 0x000fe40000011605 */
[----:B------:R-:W0:Y:S01]  /*a900*/  LDS.128 R24, [R3+0x20400] ;  /* 0x0204000003187984 */ /* 0x000e220000000c00 */
[----:B------:R-:W-:Y:S02]  /*a910*/  SHF.R.U32.HI R37, RZ, 0x10, R7 ;  /* 0x00000010ff257819 */ /* 0x000fe40000011607 */
[C---:B------:R-:W-:Y:S02]  /*a920*/  PRMT R34, R53.reuse, 0x5432, R34 ;  /* 0x0000543235227816 */ /* 0x040fe40000000022 */
[----:B------:R-:W-:Y:S02]  /*a930*/  PRMT R37, R53, 0x5410, R37 ;  /* 0x0000541035257816 */ /* 0x000fe40000000025 */
[----:B------:R-:W-:Y:S01]  /*a940*/  PRMT R31, R20, 0x5410, R31 ;  /* 0x00005410141f7816 */ /* 0x000fe2000000001f */
[----:B------:R-:W-:Y:S01]  /*a950*/  IMAD.U32 R36, R34, 0x10000, RZ ;  /* 0x0001000022247824 */ /* 0x000fe200078e00ff */
[----:B------:R-:W-:-:S02]  /*a960*/  PRMT R28, R54, 0x5432, R28 ;  /* 0x00005432361c7816 */ /* 0x000fc4000000001c */
[----:B------:R-:W-:Y:S02]  /*a970*/  SHF.R.U64 R35, R6, 0x10, R7 ;  /* 0x0000001006237819 */ /* 0x000fe40000001207 */
[----:B------:R-:W-:Y:S01]  /*a980*/  PRMT R29, R30, 0x5410, R29 ;  /* 0x000054101e1d7816 */ /* 0x000fe2000000001d */
[----:B------:R-:W-:Y:S01]  /*a990*/  IMAD.U32 R30, R28, 0x10000, RZ ;  /* 0x000100001c1e7824 */ /* 0x000fe200078e00ff */
[----:B------:R-:W-:Y:S01]  /*a9a0*/  PRMT R35, R51, 0x5410, R35 ;  /* 0x0000541033237816 */ /* 0x000fe20000000023 */
[C---:B0-----:R-:W-:Y:S01]  /*a9b0*/  IMAD.U32 R9, R24.reuse, 0x10000, RZ ;  /* 0x0001000018097824 */ /* 0x041fe200078e00ff */
[----:B------:R-:W-:Y:S01]  /*a9c0*/  LOP3.LUT R10, R24, 0xffff0000, RZ, 0xc0, !PT ;  /* 0xffff0000180a7812 */ /* 0x000fe200078ec0ff */
[C---:B------:R-:W-:Y:S01]  /*a9d0*/  IMAD.U32 R11, R25.reuse, 0x10000, RZ ;  /* 0x00010000190b7824 */ /* 0x040fe200078e00ff */
[----:B------:R-:W-:Y:S01]  /*a9e0*/  LOP3.LUT R24, R25, 0xffff0000, RZ, 0xc0, !PT ;  /* 0xffff000019187812 */ /* 0x000fe200078ec0ff */
[----:B------:R-:W-:Y:S02]  /*a9f0*/  IMAD.U32 R25, R21, 0x10000, RZ ;  /* 0x0001000015197824 */ /* 0x000fe400078e00ff */
[----:B------:R-:W-:Y:S01]  /*aa00*/  FMUL.FTZ R39, R9, R33 ;  /* 0x0000002109277220 */ /* 0x000fe20000410000 */
[----:B------:R-:W-:-:S02]  /*aa10*/  IMAD.U32 R20, R27, 0x10000, RZ ;  /* 0x000100001b147824 */ /* 0x000fc400078e00ff */
[----:B------:R-:W-:Y:S01]  /*aa20*/  FMUL.FTZ R38, R11, R36 ;  /* 0x000000240b267220 */ /* 0x000fe20000410000 */
[-C--:B------:R-:W-:Y:S01]  /*aa30*/  FMUL.FTZ R9, R9, R25.reuse ;  /* 0x0000001909097220 */ /* 0x080fe20000410000 */
[----:B------:R-:W-:Y:S01]  /*aa40*/  LOP3.LUT R21, R21, 0xffff0000, RZ, 0xc0, !PT ;  /* 0xffff000015157812 */ /* 0x000fe200078ec0ff */
[----:B--2---:R-:W0:Y:S02]  /*aa50*/  LDS.128 R12, [R40+0x20400] ;  /* 0x02040000280c7984 */ /* 0x004e240000000c00 */
[C---:B0-----:R-:W-:Y:S01]  /*aa60*/  IMAD.U32 R0, R12.reuse, 0x10000, RZ ;  /* 0x000100000c007824 */ /* 0x041fe200078e00ff */
[----:B------:R-:W-:Y:S01]  /*aa70*/  LOP3.LUT R4, R12, 0xffff0000, RZ, 0xc0, !PT ;  /* 0xffff00000c047812 */ /* 0x000fe200078ec0ff */
[C---:B------:R-:W-:Y:S01]  /*aa80*/  IMAD.U32 R6, R14.reuse, 0x10000, RZ ;  /* 0x000100000e067824 */ /* 0x040fe200078e00ff */
[----:B------:R-:W-:Y:S01]  /*aa90*/  LOP3.LUT R7, R14, 0xffff0000, RZ, 0xc0, !PT ;  /* 0xffff00000e077812 */ /* 0x000fe200078ec0ff */
[----:B------:R-:W-:Y:S01]  /*aaa0*/  FFMA.FTZ R39, R0, R25, -R39 ;  /* 0x0000001900277223 */ /* 0x000fe20000010827 */
[----:B------:R-:W-:-:S02]  /*aab0*/  IMAD.U32 R25, R37, 0x10000, RZ ;  /* 0x0001000025197824 */ /* 0x000fc400078e00ff */
[----:B------:R-:W-:Y:S01]  /*aac0*/  FFMA.FTZ R33, R0, R33, R9 ;  /* 0x0000002100217223 */ /* 0x000fe20000010009 */
[C---:B------:R-:W-:Y:S01]  /*aad0*/  IMAD.U32 R5, R13.reuse, 0x10000, RZ ;  /* 0x000100000d057824 */ /* 0x040fe200078e00ff */
[----:B------:R-:W-:Y:S01]  /*aae0*/  LOP3.LUT R12, R13, 0xffff0000, RZ, 0xc0, !PT ;  /* 0xffff00000d0c7812 */ /* 0x000fe200078ec0ff */
[C---:B------:R-:W-:Y:S01]  /*aaf0*/  IMAD.U32 R8, R15.reuse, 0x10000, RZ ;  /* 0x000100000f087824 */ /* 0x040fe200078e00ff */
[----:B------:R-:W-:Y:S01]  /*ab00*/  LOP3.LUT R14, R15, 0xffff0000, RZ, 0xc0, !PT ;  /* 0xffff00000f0e7812 */ /* 0x000fe200078ec0ff */
[----:B------:R-:W-:Y:S01]  /*ab10*/  IMAD.U32 R9, R31, 0x10000, RZ ;  /* 0x000100001f097824 */ /* 0x000fe200078e00ff */
[C---:B------:R-:W-:Y:S01]  /*ab20*/  LOP3.LUT R15, R26.reuse, 0xffff0000, RZ, 0xc0, !PT ;  /* 0xffff00001a0f7812 */ /* 0x040fe200078ec0ff */
[----:B------:R-:W-:Y:S01]  /*ab30*/  IMAD.U32 R13, R26, 0x10000, RZ ;  /* 0x000100001a0d7824 */ /* 0x000fe200078e00ff */
[----:B------:R-:W-:Y:S01]  /*ab40*/  LOP3.LUT R26, R27, 0xffff0000, RZ, 0xc0, !PT ;  /* 0xffff00001b1a7812 */ /* 0x000fe200078ec0ff */
[C---:B------:R-:W-:Y:S01]  /*ab50*/  FMUL.FTZ R27, R20.reuse, R25 ;  /* 0x00000019141b7220 */ /* 0x040fe20000410000 */
[-C--:B------:R-:W-:Y:S01]  /*ab60*/  FMUL.FTZ R20, R20, R9.reuse ;  /* 0x0000000914147220 */ /* 0x080fe20000410000 */
[-C--:B------:R-:W-:Y:S01]  /*ab70*/  FMUL.FTZ R0, R11, R30.reuse ;  /* 0x0000001e0b007220 */ /* 0x080fe20000410000 */
[----:B------:R-:W-:Y:S01]  /*ab80*/  FFMA.FTZ R38, R5, R30, -R38 ;  /* 0x0000001e05267223 */ /* 0x000fe20000010826 */
[----:B------:R-:W-:Y:S01]  /*ab90*/  LOP3.LUT R11, R32, 0xffff0000, RZ, 0xc0, !PT ;  /* 0xffff0000200b7812 */ /* 0x000fe200078ec0ff */
[C---:B------:R-:W-:Y:S01]  /*aba0*/  FFMA.FTZ R30, R8.reuse, R9, -R27 ;  /* 0x00000009081e7223 */ /* 0x040fe2000001081b */
[----:B------:R-:W-:Y:S01]  /*abb0*/  FFMA.FTZ R32, R8, R25, R20 ;  /* 0x0000001908207223 */ /* 0x000fe20000010014 */
[----:B------:R-:W-:Y:S01]  /*abc0*/  FMUL.FTZ R27, R10, R21 ;  /* 0x000000150a1b7220 */ /* 0x000fe20000410000 */
[----:B------:R-:W-:-:S02]  /*abd0*/  IMAD.U32 R8, R35, 0x10000, RZ ;  /* 0x0001000023087824 */ /* 0x000fc400078e00ff */
[----:B------:R-:W-:Y:S01]  /*abe0*/  FFMA.FTZ R36, R5, R36, R0 ;  /* 0x0000002405247223 */ /* 0x000fe20000010000 */
[-C--:B------:R-:W-:Y:S01]  /*abf0*/  FMUL.FTZ R25, R10, R11.reuse ;  /* 0x0000000b0a197220 */ /* 0x080fe20000410000 */
[----:B------:R-:W-:Y:S01]  /*ac00*/  FFMA.FTZ R20, R4, R11, R27 ;  /* 0x0000000b04147223 */ /* 0x000fe2000001001b */
[----:B------:R-:W-:Y:S02]  /*ac10*/  IMAD.U32 R0, R29, 0x10000, RZ ;  /* 0x000100001d007824 */ /* 0x000fe400078e00ff */
[C---:B------:R-:W-:Y:S01]  /*ac20*/  FMUL.FTZ R11, R13.reuse, R8 ;  /* 0x000000080d0b7220 */ /* 0x040fe20000410000 */
[----:B------:R-:W-:Y:S01]  /*ac30*/  LOP3.LUT R9, R34, 0xffff0000, RZ, 0xc0, !PT ;  /* 0xffff000022097812 */ /* 0x000fe200078ec0ff */
[----:B------:R-:W-:Y:S01]  /*ac40*/  FFMA.FTZ R10, R4, R21, -R25 ;  /* 0x00000015040a7223 */ /* 0x000fe20000010819 */
[----:B------:R-:W-:Y:S01]  /*ac50*/  LOP3.LUT R5, R28, 0xffff0000, RZ, 0xc0, !PT ;  /* 0xffff00001c057812 */ /* 0x000fe200078ec0ff */
[-C--:B------:R-:W-:Y:S01]  /*ac60*/  FMUL.FTZ R13, R13, R0.reuse ;  /* 0x000000000d0d7220 */ /* 0x080fe20000410000 */
[----:B------:R-:W-:Y:S01]  /*ac70*/  FFMA.FTZ R11, R6, R0, -R11 ;  /* 0x00000000060b7223 */ /* 0x000fe2000001080b */
[----:B------:R-:W-:Y:S01]  /*ac80*/  LOP3.LUT R4, R35, 0xffff0000, RZ, 0xc0, !PT ;  /* 0xffff000023047812 */ /* 0x000fe200078ec0ff */
[----:B------:R-:W-:Y:S01]  /*ac90*/  FMUL.FTZ R21, R24, R9 ;  /* 0x0000000918157220 */ /* 0x000fe20000410000 */
[----:B------:R-:W-:Y:S01]  /*aca0*/  LOP3.LUT R0, R29, 0xffff0000, RZ, 0xc0, !PT ;  /* 0xffff00001d007812 */ /* 0x000fe200078ec0ff */
[----:B------:R-:W-:Y:S01]  /*acb0*/  FFMA.FTZ R13, R6, R8, R13 ;  /* 0x00000008060d7223 */ /* 0x000fe2000001000d */
[----:B------:R-:W-:Y:S01]  /*acc0*/  LOP3.LUT R37, R37, 0xffff0000, RZ, 0xc0, !PT ;  /* 0xffff000025257812 */ /* 0x000fe200078ec0ff */
[-C--:B------:R-:W-:Y:S01]  /*acd0*/  FMUL.FTZ R24, R24, R5.reuse ;  /* 0x0000000518187220 */ /* 0x080fe20000410000 */
[----:B------:R-:W-:Y:S01]  /*ace0*/  LOP3.LUT R31, R31, 0xffff0000, RZ, 0xc0, !PT ;  /* 0xffff00001f1f7812 */ /* 0x000fe200078ec0ff */
[C---:B------:R-:W-:Y:S01]  /*acf0*/  FMUL.FTZ R6, R15.reuse, R4 ;  /* 0x000000040f067220 */ /* 0x040fe20000410000 */
[----:B------:R-:W-:Y:S01]  /*ad00*/  FFMA.FTZ R5, R12, R5, -R21 ;  /* 0x000000050c057223 */ /* 0x000fe20000010815 */
[-C--:B------:R-:W-:Y:S01]  /*ad10*/  FMUL.FTZ R15, R15, R0.reuse ;  /* 0x000000000f0f7220 */ /* 0x080fe20000410000 */
[C---:B------:R-:W-:Y:S01]  /*ad20*/  FMUL.FTZ R21, R26.reuse, R37 ;  /* 0x000000251a157220 */ /* 0x040fe20000410000 */
[-C--:B------:R-:W-:Y:S01]  /*ad30*/  FMUL.FTZ R26, R26, R31.reuse ;  /* 0x0000001f1a1a7220 */ /* 0x080fe20000410000 */
        /* <DEDUP_REMOVED lines=15> */
.L_x_5693:
[----:B------:R-:W-:Y:S05]  /*ae30*/  BSYNC B0 ;  /* 0x0000000000007941 */ /* 0x000fea0003800000 */
.L_x_5679:
        /* <DEDUP_REMOVED lines=8> */
.L_x_5676:
[----:B--2-4-:R-:W-:-:S05]  /*aec0*/  IMAD.U32 R0, RZ, RZ, UR37 ;  /* 0x00000025ff007e24 */ /* 0x014fca000f8e00ff */
[----:B------:R-:W-:-:S13]  /*aed0*/  ISETP.NE.AND P0, PT, R0, 0x3, PT ;  /* 0x000000030000780c */ /* 0x000fda0003f05270 */
[----:B------:R-:W-:Y:S05]  /*aee0*/  @!P0 BRA `(.L_x_5706) ;  /* 0x0000000000048947 */ /* 0x000fea0003800000 */
[----:B------:R-:W-:Y:S01]  /*aef0*/  BPT.TRAP 0x1 ;  /* 0x000000040000795c */ /* 0x000fe20000300000 */
.L_x_5706:
[----:B-1----:R-:W-:Y:S01]  /*af00*/  IMAD R14, R18, 0x8, R2 ;  /* 0x00000008120e7824 */ /* 0x002fe200078e0202 */
[----:B------:R-:W-:-:S04]  /*af10*/  SHF.L.U32 R57, R19, 0x1f, RZ ;  /* 0x0000001f13397819 */ /* 0x000fc800000006ff */
[----:B------:R1:W2:Y:S01]  /*af20*/  SYNCS.PHASECHK.TRANS64.TRYWAIT P2, [R14+URZ+0x28c30], R57 ;  /* 0x028c30390e0075a7 */ /* 0x0002a2000804017f */
[----:B------:R-:W-:Y:S05]  /*af30*/  @!P0 BRA `(.L_x_5707) ;  /* 0x0000000000048947 */ /* 0x000fea0003800000 */
[----:B------:R-:W-:Y:S01]  /*af40*/  BPT.TRAP 0x1 ;  /* 0x000000040000795c */ /* 0x000fe20000300000 */
.L_x_5707:
[----:B------:R-:W4:Y:S02]  /*af50*/  S2R R0, SR_TID.X ;  /* 0x0000000000007919 */ /* 0x000f240000002100 */
[----:B----4-:R-:W-:-:S04]  /*af60*/  LOP3.LUT R0, R0, 0x7f, RZ, 0xc0, !PT ;  /* 0x0000007f00007812 */ /* 0x010fc800078ec0ff */
[----:B------:R-:W-:Y:S01]  /*af70*/  ISETP.NE.AND P1, PT, R0, RZ, PT ;  /* 0x000000ff0000720c */ /* 0x000fe20003f25270 */
[----:B------:R-:W-:-:S05]  /*af80*/  VIADD R0, R2, 0x22400 ;  /* 0x0002240002007836 */ /* 0x000fca0000000000 */
[----:B------:R-:W-:Y:S01]  /*af90*/  SHF.R.U32.HI R0, RZ, 0x4, R0 ;  /* 0x00000004ff007819 */ /* 0x000fe20000011600 */
[----:B--2---:R-:W-:Y:S06]  /*afa0*/  @P2 BRA `(.L_x_5708) ;  /* 0x0000000000082947 */ /* 0x004fec0003800000 */
[----:B------:R-:W2:Y:S02]  /*afb0*/  SYNCS.PHASECHK.TRANS64.TRYWAIT P2, [R14+URZ+0x28c30], R57 ;  /* 0x028c30390e0075a7 */ /* 0x000ea4000804017f */
[----:B--2---:R-:W-:Y:S05]  /*afc0*/  @!P2 BRA `(.L_x_5709) ;  /* 0x0000018400e4a947 */ /* 0x004fea0003800000 */
.L_x_5708:
[----:B------:R-:W-:Y:S01]  /*afd0*/  LOP3.LUT R0, R0, 0x3fff, RZ, 0xc0, !PT ;  /* 0x00003fff00007812 */ /* 0x000fe200078ec0ff */
[----:B------:R-:W-:Y:S05]  /*afe0*/  WARPSYNC.ALL ;  /* 0x0000000000007948 */ /* 0x000fea0003800000 */
[----:B------:R-:W-:Y:S01]  /*aff0*/  LOP3.LUT R15, R0, 0x10000, RZ, 0xfc, !PT ;  /* 0x00010000000f7812 */ /* 0x000fe200078efcff */
[----:B------:R-:W-:Y:S01]  /*b000*/  VIADD R0, R2, 0x20400 ;  /* 0x0002040002007836 */ /* 0x000fe20000000000 */
[----:B0-----:R-:W-:-:S03]  /*b010*/  WARPGROUP.ARRIVE ;  /* 0x00000000000079c5 */ /* 0x001fc60000000000 */
[----:B------:R-:W-:Y:S01]  /*b020*/  IMAD R6, R18, 0x200, R15 ;  /* 0x0000020012067824 */ /* 0x000fe200078e020f */
[----:B------:R-:W-:Y:S01]  /*b030*/  ULDC.64 UR40, c[0x0][0x9e0] ;  /* 0x0002780000287ab9 */ /* 0x000fe20000000a00 */
[----:B---3--:R-:W-:Y:S01]  /*b040*/  IMAD.MOV.U32 R7, RZ, RZ, 0x40000040 ;  /* 0x40000040ff077424 */ /* 0x008fe200078e00ff */
[----:B------:R-:W-:Y:S01]  /*b050*/  SHF.R.U32.HI R0, RZ, 0x4, R0 ;  /* 0x00000004ff007819 */ /* 0x000fe20000011600 */
[----:B------:R-:W-:Y:S01]  /*b060*/  IMAD.MOV.U32 R5, RZ, RZ, 0x40000040 ;  /* 0x40000040ff057424 */ /* 0x000fe200078e00ff */
[C---:B------:R-:W-:Y:S01]  /*b070*/  R2UR UR6, R6.reuse ;  /* 0x00000000060672ca */ /* 0x040fe200000e0000 */
[----:B------:R-:W-:Y:S01]  /*b080*/  VIADD R8, R6, 0x2 ;  /* 0x0000000206087836 */ /* 0x000fe20000000000 */
[----:B------:R-:W-:Y:S01]  /*b090*/  LOP3.LUT R0, R0, 0x3fff, RZ, 0xc0, !PT ;  /* 0x00003fff00007812 */ /* 0x000fe200078ec0ff */
[----:B------:R-:W-:Y:S01]  /*b0a0*/  IMAD.MOV.U32 R9, RZ, RZ, 0x40000040 ;  /* 0x40000040ff097424 */ /* 0x000fe200078e00ff */
[----:B------:R-:W-:Y:S01]  /*b0b0*/  R2UR UR7, R7 ;  /* 0x00000000070772ca */ /* 0x000fe200000e0000 */
[----:B------:R-:W-:Y:S01]  /*b0c0*/  IMAD.MOV.U32 R11, RZ, RZ, 0x40000040 ;  /* 0x40000040ff0b7424 */ /* 0x000fe200078e00ff */
[----:B------:R-:W-:Y:S01]  /*b0d0*/  LOP3.LUT R4, R0, 0x10000, RZ, 0xfc, !PT ;  /* 0x0001000000047812 */ /* 0x000fe200078efcff */
[----:B------:R-:W-:Y:S01]  /*b0e0*/  VIADD R12, R6, 0x4 ;  /* 0x00000004060c7836 */ /* 0x000fe20000000000 */
[----:B------:R-:W-:Y:S01]  /*b0f0*/  R2UR UR5, R5 ;  /* 0x00000000050572ca */ /* 0x000fe200000e0000 */
[----:B------:R-:W-:Y:S01]  /*b100*/  IMAD.MOV.U32 R13, RZ, RZ, 0x40000040 ;  /* 0x40000040ff0d7424 */ /* 0x000fe200078e00ff */
[C---:B------:R-:W-:Y:S01]  /*b110*/  R2UR UR4, R4.reuse ;  /* 0x00000000040472ca */ /* 0x040fe200000e0000 */
[----:B------:R-:W-:Y:S01]  /*b120*/  VIADD R10, R4, 0x2 ;  /* 0x00000002040a7836 */ /* 0x000fe20000000000 */
[----:B------:R-:W0:Y:S01]  /*b130*/  LDC R0, c[0x0][0x448] ;  /* 0x00011200ff007b82 */ /* 0x000e220000000800 */
[----:B------:R-:W-:Y:S01]  /*b140*/  IMAD.MOV.U32 R7, RZ, RZ, 0x40000040 ;  /* 0x40000040ff077424 */ /* 0x000fe200078e00ff */
[----:B------:R-:W-:Y:S01]  /*b150*/  UISETP.GE.AND UP0, UPT, UR41, 0x1, UPT ;  /* 0x000000012900788c */ /* 0x000fe2000bf06270 */
[----:B------:R-:W-:-:S03]  /*b160*/  LEA R56, R168, 0xffffffc0, 0x6 ;  /* 0xffffffc0a8387811 */ /* 0x000fc600078e30ff */
[----:B------:R-:W-:Y:S01]  /*b170*/  UP2UR UR47, UPR, URZ, 0x1 ;  /* 0x000000013f2f7883 */ /* 0x000fe20008000000 */
[----:B------:R-:W-:Y:S02]  /*b180*/  IADD3 R58, -R185, R23, -R56 ;  /* 0x00000017b93a7210 */ /* 0x000fe40007ffe938 */
[----:B------:R-:W-:Y:S02]  /*b190*/  PLOP3.LUT P3, PT, PT, PT, UP0, 0x40, 0x0 ;  /* 0x000000000000781c */ /* 0x000fe40003f6e808 */
[----:B------:R-:W-:Y:S01]  /*b1a0*/  HGMMA.64x64x16.F32.BF16 R24, gdesc[UR4], RZ, !UPT, gsb0 ;  /* 0x00e00000041879f0 */ /* 0x000fe2000c0018ff */
[----:B------:R-:W-:Y:S01]  /*b1b0*/  R2UR UR6, R8 ;  /* 0x00000000080672ca */ /* 0x000fe200000e0000 */
[----:B------:R-:W-:Y:S01]  /*b1c0*/  VIADD R8, R4, 0x4 ;  /* 0x0000000404087836 */ /* 0x000fe20000000000 */
[----:B------:R-:W-:Y:S01]  /*b1d0*/  R2UR UR7, R9 ;  /* 0x00000000090772ca */ /* 0x000fe200000e0000 */
[----:B------:R-:W-:Y:S01]  /*b1e0*/  IMAD.MOV.U32 R9, RZ, RZ, 0x40000040 ;  /* 0x40000040ff097424 */ /* 0x000fe200078e00ff */
[----:B------:R-:W-:-:S02]  /*b1f0*/  R2UR UR4, R10 ;  /* 0x000000000a0472ca */ /* 0x000fc400000e0000 */
[----:B------:R-:W-:Y:S02]  /*b200*/  R2UR UR5, R11 ;  /* 0x000000000b0572ca */ /* 0x000fe400000e0000 */
[----:B0-----:R-:W-:Y:S01]  /*b210*/  ISETP.NE.AND P2, PT, R0, 0x1, PT ;  /* 0x000000010000780c */ /* 0x001fe20003f45270 */
[----:B------:R-:W-:-:S12]  /*b220*/  IMAD.IADD R0, R201, 0x1, R192 ;  /* 0x00000001c9007824 */ /* 0x000fd800078e02c0 */
[----:B------:R-:W0:Y:S01]  /*b230*/  @P2 LDC R3, c[0x0][0x44c] ;  /* 0x00011300ff032b82 */ /* 0x000e220000000800 */
[----:B------:R-:W-:Y:S02]  /*b240*/  WARPGROUP.DEPBAR.LE gsb0, 0x0 ;  /* 0x00008000000079c5 */ /* 0x000fe40000010000 */
[----:B------:R-:W-:-:S06]  /*b250*/  WARPGROUP.ARRIVE ;  /* 0x00000000000079c5 */ /* 0x000fcc0000000000 */
[----:B------:R-:W-:Y:S01]  /*b260*/  HGMMA.64x64x16.F32.BF16 R24, gdesc[UR4], R24, gsb0 ;  /* 0x00e00000041879f0 */ /* 0x000fe20008001818 */
[----:B------:R-:W-:Y:S01]  /*b270*/  R2UR UR6, R12 ;  /* 0x000000000c0672ca */ /* 0x000fe200000e0000 */
[----:B------:R-:W-:Y:S01]  /*b280*/  VIADD R12, R6, 0x6 ;  /* 0x00000006060c7836 */ /* 0x000fe20000000000 */
[----:B------:R-:W-:Y:S01]  /*b290*/  R2UR UR7, R13 ;  /* 0x000000000d0772ca */ /* 0x000fe200000e0000 */
[----:B------:R-:W-:Y:S01]  /*b2a0*/  VIADD R6, R4, 0x6 ;  /* 0x0000000604067836 */ /* 0x000fe20000000000 */
[----:B------:R-:W-:Y:S01]  /*b2b0*/  R2UR UR4, R8 ;  /* 0x00000000080472ca */ /* 0x000fe200000e0000 */
[----:B------:R-:W-:Y:S01]  /*b2c0*/  IMAD.MOV.U32 R13, RZ, RZ, 0x40000040 ;  /* 0x40000040ff0d7424 */ /* 0x000fe200078e00ff */
[----:B------:R-:W-:Y:S01]  /*b2d0*/  R2UR UR5, R9 ;  /* 0x00000000090572ca */ /* 0x000fe200000e0000 */
[----:B------:R-:W-:Y:S02]  /*b2e0*/  WARPGROUP.DEPBAR.LE gsb0, 0x0 ;  /* 0x00008000000079c5 */ /* 0x000fe40000010000 */
[----:B------:R-:W-:-:S10]  /*b2f0*/  WARPGROUP.ARRIVE ;  /* 0x00000000000079c5 */ /* 0x000fd40000000000 */
[----:B------:R-:W-:Y:S01]  /*b300*/  HGMMA.64x64x16.F32.BF16 R24, gdesc[UR4], R24, gsb0 ;  /* 0x00e00000041879f0 */ /* 0x000fe20008001818 */
[----:B------:R-:W-:Y:S01]  /*b310*/  R2UR UR6, R12 ;  /* 0x000000000c0672ca */ /* 0x000fe200000e0000 */
[----:B0-----:R-:W-:Y:S01]  /*b320*/  @P2 IMAD.HI.U32 R12, R0, R3, RZ ;  /* 0x00000003000c2227 */ /* 0x001fe200078e00ff */
[----:B------:R-:W-:Y:S02]  /*b330*/  R2UR UR7, R13 ;  /* 0x000000000d0772ca */ /* 0x000fe400000e0000 */
[----:B------:R-:W-:Y:S01]  /*b340*/  R2UR UR4, R6 ;  /* 0x00000000060472ca */ /* 0x000fe200000e0000 */
[----:B------:R-:W0:Y:S01]  /*b350*/  @P2 LDC R13, c[0x0][0x450] ;  /* 0x00011400ff0d2b82 */ /* 0x000e220000000800 */
[----:B------:R-:W-:Y:S01]  /*b360*/  R2UR UR5, R7 ;  /* 0x00000000070572ca */ /* 0x000fe200000e0000 */
[----:B------:R-:W-:Y:S02]  /*b370*/  IMAD.MOV.U32 R3, RZ, RZ, R0 ;  /* 0x000000ffff037224 */ /* 0x000fe400078e0000 */
[----:B------:R-:W-:-:S05]  /*b380*/  @!P1 VIADD R0, R14, 0x28c40 ;  /* 0x00028c400e009836 */ /* 0x000fca0000000000 */
[----:B------:R-:W-:Y:S02]  /*b390*/  @!P1 PRMT R0, RZ, 0x654, R0 ;  /* 0x00000654ff009816 */ /* 0x000fe40000000000 */
[----:B0-----:R-:W-:Y:S01]  /*b3a0*/  @P2 SHF.R.U32.HI R3, RZ, R13, R12 ;  /* 0x0000000dff032219 */ /* 0x001fe2000001160c */
[----:B------:R-:W-:-:S04]  /*b3b0*/  IMAD.MOV.U32 R13, RZ, RZ, -0x40 ;  /* 0xffffffc0ff0d7424 */ /* 0x000fc800078e00ff */
[----:B------:R-:W0:Y:S01]  /*b3c0*/  SHFL.IDX PT, R63, R3, RZ, 0x1c1f ;  /* 0x001c1fff033f7589 */ /* 0x000e2200000e0000 */
[----:B------:R-:W-:-:S04]  /*b3d0*/  IMAD R12, R168, R13, 0x41 ;  /* 0x00000041a80c7424 */ /* 0x000fc800078e020d */
[----:B------:R-:W-:Y:S01]  /*b3e0*/  VIADD R61, R12, 0xffffffff ;  /* 0xffffffff0c3d7836 */ /* 0x000fe20000000000 */
[----:B------:R-:W-:-:S05]  /*b3f0*/  IADD3 R13, -R185, R12, R23 ;  /* 0x0000000cb90d7210 */ /* 0x000fca0007ffe117 */
[----:B------:R-:W-:-:S04]  /*b400*/  IMAD.IADD R13, R13, 0x1, -R22 ;  /* 0x000000010d0d7824 */ /* 0x000fc800078e0a16 */
[----:B------:R-:W-:-:S05]  /*b410*/  VIADD R59, R13, UR40 ;  /* 0x000000280d3b7c36 */ /* 0x000fca0008000000 */
[----:B0-----:R-:W-:Y:S01]  /*b420*/  VIADDMNMX R12, R63, R59, R58, PT ;  /* 0x0000003b3f0c7246 */ /* 0x001fe2000380013a */
[----:B------:R-:W-:Y:S02]  /*b430*/  WARPGROUP.DEPBAR.LE gsb0, 0x0 ;  /* 0x00008000000079c5 */ /* 0x000fe40000010000 */
[----:B------:R-:W-:-:S06]  /*b440*/  WARPGROUP.ARRIVE ;  /* 0x00000000000079c5 */ /* 0x000fcc0000000000 */
[----:B------:R-:W-:Y:S01]  /*b450*/  HGMMA.64x64x16.F32.BF16 R24, gdesc[UR4], R24, gsb0 ;  /* 0x00e00000041879f0 */ /* 0x000fe20008001818 */
[----:B------:R-:W-:Y:S02]  /*b460*/  ULDC UR4, c[0x0][0x9dc] ;  /* 0x0002770000047ab9 */ /* 0x000fe40000000800 */
[----:B------:R-:W-:Y:S01]  /*b470*/  IMAD.U32 R21, RZ, RZ, UR4 ;  /* 0x00000004ff157e24 */ /* 0x000fe2000f8e00ff */
[----:B------:R-:W-:Y:S02]  /*b480*/  WARPGROUP.DEPBAR.LE gsb0, 0x0 ;  /* 0x00008000000079c5 */ /* 0x000fe40000010000 */
[----:B------:R0:W-:Y:S02]  /*b490*/  @!P1 SYNCS.ARRIVE.TRANS64.RED.A1T0 RZ, [R0+URZ], RZ ;  /* 0x000000ff00ff99a7 */ /* 0x0001e4000810043f */
[----:B0-----:R-:W-:-:S05]  /*b4a0*/  LOP3.LUT R0, RZ, R21, RZ, 0x33, !PT ;  /* 0x00000015ff007212 */ /* 0x001fca00078e33ff */
[----:B------:R-:W-:-:S04]  /*b4b0*/  IMAD.IADD R60, R13, 0x1, R0 ;  /* 0x000000010d3c7824 */ /* 0x000fc800078e0200 */
        /* <DEDUP_REMOVED lines=14> */
.L_x_5712:
[----:B------:R-:W-:-:S06]  /*b5a0*/  UISETP.NE.AND UP0, UPT, UR41, 0x1, UPT ;  /* 0x000000012900788c */ /* 0x000fcc000bf05270 */
[----:B------:R-:W-:-:S05]  /*b5b0*/  PLOP3.LUT P3, PT, PT, PT, UP0, 0x80, 0x0 ;  /* 0x000000000000781c */ /* 0x000fca0003f6f008 */
[----:B------:R-:W-:-:S08]  /*b5c0*/  @UP0 ULDC.64 UR4, c[0x0][0x9e8] ;  /* 0x00027a0000040ab9 */ /* 0x000fd00000000a00 */
[----:B------:R-:W-:-:S05]  /*b5d0*/  @P3 IMAD.HI.U32 R20, R0, UR4, RZ ;  /* 0x0000000400143c27 */ /* 0x000fca000f8e00ff */
[----:B------:R-:W-:-:S07]  /*b5e0*/  @P3 SHF.R.U32.HI R0, RZ, UR5, R20 ;  /* 0x00000005ff003c19 */ /* 0x000fce0008011614 */
.L_x_5713:
[----:B------:R-:W-:Y:S05]  /*b5f0*/  BSYNC B0 ;  /* 0x0000000000007941 */ /* 0x000fea0003800000 */
.L_x_5711:
[----:B------:R-:W-:-:S04]  /*b600*/  IMAD R0, R0, UR41, -R56 ;  /* 0x0000002900007c24 */ /* 0x000fc8000f8e0a38 */
[----:B------:R-:W-:-:S05]  /*b610*/  IMAD.IADD R0, R0, 0x1, -R185 ;  /* 0x0000000100007824 */ /* 0x000fca00078e0ab9 */
[----:B------:R-:W-:Y:S02]  /*b620*/  VIMNMX R13, R13, R0, !PT ;  /* 0x000000000d0d7248 */ /* 0x000fe40007fe0100 */
[----:B------:R-:W-:-:S07]  /*b630*/  VIADDMNMX R12, R0, UR41, R12, PT ;  /* 0x00000029000c7c46 */ /* 0x000fce000b80010c */
.L_x_5710:
[C---:B------:R-:W-:Y:S01]  /*b640*/  ISETP.GE.AND P3, PT, R61.reuse, 0x2, PT ;  /* 0x000000023d00780c */ /* 0x040fe20003f66270 */
[----:B------:R-:W0:Y:S01]  /*b650*/  SHFL.IDX PT, R3, R3, 0x1, 0x1c1f ;  /* 0x003c1f0003037f89 */ /* 0x000e2200000e0000 */
[----:B------:R-:W-:Y:S01]  /*b660*/  ISETP.GE.AND P4, PT, R61, 0x9, PT ;  /* 0x000000093d00780c */ /* 0x000fe20003f86270 */
[----:B------:R-:W-:Y:S01]  /*b670*/  UISETP.NE.AND UP0, UPT, UR47, URZ, UPT ;  /* 0x0000003f2f00728c */ /* 0x000fe2000bf05270 */
[C---:B------:R-:W-:Y:S02]  /*b680*/  ISETP.GT.AND P6, PT, R13.reuse, 0x1, !P3 ;  /* 0x000000010d00780c */ /* 0x040fe40005fc4270 */
[----:B------:R-:W-:Y:S02]  /*b690*/  ISETP.GT.AND P5, PT, R13, 0x8, !P4 ;  /* 0x000000080d00780c */ /* 0x000fe400067a4270 */
[C---:B------:R-:W-:Y:S02]  /*b6a0*/  ISETP.LT.OR P6, PT, R12.reuse, 0x2, P6 ;  /* 0x000000020c00780c */ /* 0x040fe400037c1670 */
[----:B------:R-:W-:-:S02]  /*b6b0*/  ISETP.LT.OR P5, PT, R12, 0x9, P5 ;  /* 0x000000090c00780c */ /* 0x000fc40002fa1670 */
[----:B-----5:R-:W-:Y:S02]  /*b6c0*/  FSEL R76, R25, -INF , !P6 ;  /* 0xff800000194c7808 */ /* 0x020fe40007000000 */
[----:B------:R-:W-:Y:S02]  /*b6d0*/  ISETP.GE.AND P6, PT, R61, 0xa, PT ;  /* 0x0000000a3d00780c */ /* 0x000fe40003fc6270 */
[----:B------:R-:W-:Y:S02]  /*b6e0*/  FSEL R74, R28, -INF , !P5 ;  /* 0xff8000001c4a7808 */ /* 0x000fe40006800000 */
[----:B------:R-:W-:Y:S02]  /*b6f0*/  ISETP.GT.AND P5, PT, R13, 0x9, !P6 ;  /* 0x000000090d00780c */ /* 0x000fe400077a4270 */
[----:B------:R-:W-:Y:S02]  /*b700*/  P2R R62, PR, RZ, 0x40 ;  /* 0x00000040ff3e7803 */ /* 0x000fe40000000000 */
[----:B------:R-:W-:-:S02]  /*b710*/  ISETP.LT.OR P5, PT, R12, 0xa, P5 ;  /* 0x0000000a0c00780c */ /* 0x000fc40002fa1670 */
[----:B------:R-:W-:Y:S02]  /*b720*/  ISETP.GE.AND P6, PT, R61, 0x11, PT ;  /* 0x000000113d00780c */ /* 0x000fe40003fc6270 */
[----:B------:R-:W-:Y:S01]  /*b730*/  FSEL R72, R29, -INF , !P5 ;  /* 0xff8000001d487808 */ /* 0x000fe20006800000 */
[----:B0-----:R-:W-:Y:S01]  /*b740*/  IMAD.IADD R29, R60, 0x1, R3 ;  /* 0x000000013c1d7824 */ /* 0x001fe200078e0203 */
        /* <DEDUP_REMOVED lines=48> */
[----:B------:R-:W-:Y:S02]  /*ba50*/  VIADDMNMX R25, R3, R59, R58, PT ;  /* 0x0000003b03197246 */ /* 0x000fe4000380013a */
        /* <DEDUP_REMOVED lines=13> */
[----:B------:R-:W-:-:S04]  /*bb30*/  ISETP.LT.OR P6, PT, R12, 0x3a, P6 ;  /* 0x0000003a0c00780c */ /* 0x000fc800037c1670 */
[----:B------:R-:W-:Y:S02]  /*bb40*/  FSEL R24, R53, -INF , !P6 ;  /* 0xff80000035187808 */ /* 0x000fe40007000000 */
[----:B------:R-:W-:-:S13]  /*bb50*/  PLOP3.LUT P6, PT, PT, PT, UP0, 0x40, 0x0 ;  /* 0x000000000000781c */ /* 0x000fda0003fce808 */
        /* <DEDUP_REMOVED lines=14> */
.L_x_5716:
[----:B------:R-:W-:-:S06]  /*bc40*/  UISETP.NE.AND UP0, UPT, UR41, 0x1, UPT ;  /* 0x000000012900788c */ /* 0x000fcc000bf05270 */
[----:B------:R-:W-:-:S05]  /*bc50*/  PLOP3.LUT P6, PT, PT, PT, UP0, 0x80, 0x0 ;  /* 0x000000000000781c */ /* 0x000fca0003fcf008 */
[----:B------:R-:W-:-:S08]  /*bc60*/  @UP0 ULDC.64 UR4, c[0x0][0x9e8] ;  /* 0x00027a0000040ab9 */ /* 0x000fd00000000a00 */
[----:B------:R-:W-:Y:S01]  /*bc70*/  @P6 IMAD.HI.U32 R12, R3, UR4, RZ ;  /* 0x00000004030c6c27 */ /* 0x000fe2000f8e00ff */
[----:B------:R-:W-:-:S13]  /*bc80*/  PLOP3.LUT P6, PT, PT, PT, UP0, 0x80, 0x0 ;  /* 0x000000000000781c */ /* 0x000fda0003fcf008 */
[----:B------:R-:W-:-:S07]  /*bc90*/  @P6 SHF.R.U32.HI R3, RZ, UR5, R12 ;  /* 0x00000005ff036c19 */ /* 0x000fce000801160c */
.L_x_5717:
[----:B------:R-:W-:Y:S05]  /*bca0*/  BSYNC B0 ;  /* 0x0000000000007941 */ /* 0x000fea0003800000 */
.L_x_5715:
[----:B------:R-:W-:-:S04]  /*bcb0*/  IMAD R12, R3, UR41, -R56 ;  /* 0x00000029030c7c24 */ /* 0x000fc8000f8e0a38 */
[----:B------:R-:W-:-:S05]  /*bcc0*/  IMAD.IADD R12, R12, 0x1, -R185 ;  /* 0x000000010c0c7824 */ /* 0x000fca00078e0ab9 */
[----:B------:R-:W-:Y:S02]  /*bcd0*/  VIMNMX R29, R29, R12, !PT ;  /* 0x0000000c1d1d7248 */ /* 0x000fe40007fe0100 */
[----:B------:R-:W-:-:S07]  /*bce0*/  VIADDMNMX R25, R12, UR41, R25, PT ;  /* 0x000000290c197c46 */ /* 0x000fce000b800119 */
.L_x_5714:
[----:B------:R-:W-:Y:S01]  /*bcf0*/  BAR.SYNC.DEFER_BLOCKING 0xf, 0x100 ;  /* 0x03c4000000007b1d */ /* 0x000fe20000010000 */
[----:B------:R-:W-:Y:S02]  /*bd00*/  ISETP.GT.AND P3, PT, R29, 0x1, !P3 ;  /* 0x000000011d00780c */ /* 0x000fe40005f64270 */
[----:B------:R-:W-:Y:S02]  /*bd10*/  FMNMX.FTZ R3, R164, R76, !PT ;  /* 0x0000004ca4037209 */ /* 0x000fe40007810000 */
[----:B------:R-:W-:Y:S01]  /*bd20*/  ISETP.LT.OR P3, PT, R25, 0x2, P3 ;  /* 0x000000021900780c */ /* 0x000fe20001f61670 */
[----:B------:R-:W-:Y:S01]  /*bd30*/  ULDC UR4, c[0x0][0x988] ;  /* 0x0002620000047ab9 */ /* 0x000fe20000000800 */
[----:B------:R-:W-:Y:S01]  /*bd40*/  FMNMX.FTZ R3, R74, R3, !PT ;  /* 0x000000034a037209 */ /* 0x000fe20007810000 */
[----:B------:R-:W-:Y:S01]  /*bd50*/  IMAD.U32 R13, RZ, RZ, UR4 ;  /* 0x00000004ff0d7e24 */ /* 0x000fe2000f8e00ff */
        /* <DEDUP_REMOVED lines=32> */
[----:B------:R-:W-:Y:S01]  /*bf60*/  ISETP.GT.AND P4, PT, R29, 0x8, !P4 ;  /* 0x000000081d00780c */ /* 0x000fe20006784270 */
[----:B------:R-:W0:Y:S01]  /*bf70*/  SHFL.BFLY PT, R12, R27, 0x2, 0x1f ;  /* 0x0c401f001b0c7f89 */ /* 0x000e2200000e0000 */
[C---:B------:R-:W-:Y:S02]  /*bf80*/  ISETP.LT.OR P3, PT, R25.reuse, 0x1a, P3 ;  /* 0x0000001a1900780c */ /* 0x040fe40001f61670 */
[----:B------:R-:W-:Y:S02]  /*bf90*/  ISETP.LT.OR P4, PT, R25, 0x9, P4 ;  /* 0x000000091900780c */ /* 0x000fe40002781670 */
[----:B------:R-:W-:Y:S02]  /*bfa0*/  FSEL R60, R39, -INF , !P3 ;  /* 0xff800000273c7808 */ /* 0x000fe40005800000 */
[----:B------:R-:W-:Y:S02]  /*bfb0*/  ISETP.NE.AND P3, PT, R37, RZ, PT ;  /* 0x000000ff2500720c */ /* 0x000fe40003f65270 */
        /* <DEDUP_REMOVED lines=8> */
[----:B------:R-:W-:Y:S02]  /*c040*/  ISETP.GT.AND P3, PT, R29, 0x21, !P3 ;  /* 0x000000211d00780c */ /* 0x000fe40005f64270 */
[----:B0-----:R-:W-:Y:S02]  /*c050*/  FMNMX.FTZ R31, R27, R12, !PT ;  /* 0x0000000c1b1f7209 */ /* 0x001fe40007810000 */
[C---:B------:R-:W-:Y:S02]  /*c060*/  ISETP.LT.OR P3, PT, R25.reuse, 0x22, P3 ;  /* 0x000000221900780c */ /* 0x040fe40001f61670 */
[----:B------:R-:W-:Y:S01]  /*c070*/  ISETP.LT.OR P5, PT, R25, 0x39, P5 ;  /* 0x000000391900780c */ /* 0x000fe20002fa1670 */
[----:B------:R-:W0:Y:S01]  /*c080*/  SHFL.BFLY PT, R12, R31, 0x1, 0x1f ;  /* 0x0c201f001f0c7f89 */ /* 0x000e2200000e0000 */
[----:B------:R-:W-:-:S02]  /*c090*/  FSEL R62, R43, -INF , !P3 ;  /* 0xff8000002b3e7808 */ /* 0x000fc40005800000 */
[----:B------:R-:W-:Y:S02]  /*c0a0*/  ISETP.NE.AND P3, PT, R41, RZ, PT ;  /* 0x000000ff2900720c */ /* 0x000fe40003f65270 */
[----:B------:R-:W-:Y:S02]  /*c0b0*/  FSEL R54, R54, -INF , !P5 ;  /* 0xff80000036367808 */ /* 0x000fe40006800000 */
[----:B------:R-:W-:-:S04]  /*c0c0*/  ISETP.GT.AND P3, PT, R29, 0x28, !P3 ;  /* 0x000000281d00780c */ /* 0x000fc80005f64270 */
[----:B------:R-:W-:-:S04]  /*c0d0*/  ISETP.LT.OR P3, PT, R25, 0x29, P3 ;  /* 0x000000291900780c */ /* 0x000fc80001f61670 */
[----:B------:R-:W-:Y:S02]  /*c0e0*/  FSEL R46, R46, -INF , !P3 ;  /* 0xff8000002e2e7808 */ /* 0x000fe40005800000 */
[----:B------:R-:W-:Y:S02]  /*c0f0*/  ISETP.GT.AND P3, PT, R29, 0x29, !P4 ;  /* 0x000000291d00780c */ /* 0x000fe40006764270 */
[----:B------:R-:W-:Y:S02]  /*c100*/  ISETP.NE.AND P4, PT, R73, RZ, PT ;  /* 0x000000ff4900720c */ /* 0x000fe40003f85270 */
[----:B------:R-:W-:Y:S02]  /*c110*/  ISETP.LT.OR P3, PT, R25, 0x2a, P3 ;  /* 0x0000002a1900780c */ /* 0x000fe40001f61670 */
[----:B------:R-:W-:Y:S02]  /*c120*/  ISETP.GT.AND P4, PT, R29, 0x31, !P4 ;  /* 0x000000311d00780c */ /* 0x000fe40006784270 */
[----:B------:R-:W-:-:S02]  /*c130*/  FSEL R64, R47, -INF , !P3 ;  /* 0xff8000002f407808 */ /* 0x000fc40005800000 */
[----:B------:R-:W-:Y:S02]  /*c140*/  ISETP.GT.AND P3, PT, R29, RZ, !P6 ;  /* 0x000000ff1d00720c */ /* 0x000fe40007764270 */
[----:B0-----:R-:W-:Y:S02]  /*c150*/  FMNMX.FTZ R12, R31, R12, !PT ;  /* 0x0000000c1f0c7209 */ /* 0x001fe40007810000 */
[----:B------:R-:W-:Y:S02]  /*c160*/  ISETP.LT.OR P3, PT, R25, 0x1, P3 ;  /* 0x000000011900780c */ /* 0x000fe40001f61670 */
[----:B------:R-:W-:Y:S01]  /*c170*/  ISETP.NE.AND P6, PT, R49, RZ, PT ;  /* 0x000000ff3100720c */ /* 0x000fe20003fc5270 */
[----:B------:R-:W-:Y:S01]  /*c180*/  FMUL.FTZ R3, R12, R13 ;  /* 0x0000000d0c037220 */ /* 0x000fe20000410000 */
[----:B------:R-:W-:Y:S02]  /*c190*/  FSEL R26, R26, -INF , !P3 ;  /* 0xff8000001a1a7808 */ /* 0x000fe40005800000 */
[----:B------:R-:W-:-:S02]  /*c1a0*/  FSETP.NEU.FTZ.AND P3, PT, R12, -INF , PT ;  /* 0xff8000000c00780b */ /* 0x000fc40003f7d000 */
[----:B------:R-:W-:Y:S02]  /*c1b0*/  ISETP.LT.OR P4, PT, R25, 0x32, P4 ;  /* 0x000000321900780c */ /* 0x000fe40002781670 */
[----:B------:R-:W-:Y:S02]  /*c1c0*/  FSEL R33, R3, RZ, P3 ;  /* 0x000000ff03217208 */ /* 0x000fe40001800000 */
[----:B------:R-:W-:Y:S02]  /*c1d0*/  FMNMX.FTZ R3, R26, R36, !PT ;  /* 0x000000241a037209 */ /* 0x000fe40007810000 */
[----:B------:R-:W-:Y:S01]  /*c1e0*/  ISETP.NE.AND P3, PT, R45, RZ, PT ;  /* 0x000000ff2d00720c */ /* 0x000fe20003f65270 */
[--C-:B------:R-:W-:Y:S01]  /*c1f0*/  FFMA.FTZ R27, R76, R13, -R33.reuse ;  /* 0x0000000d4c1b7223 */ /* 0x100fe20000010821 */
[----:B------:R-:W-:Y:S01]  /*c200*/  FMNMX.FTZ R3, R30, R3, !PT ;  /* 0x000000031e037209 */ /* 0x000fe20007810000 */
[-CC-:B------:R-:W-:Y:S01]  /*c210*/  FFMA.FTZ R35, R20, R13.reuse, -R33.reuse ;  /* 0x0000000d14237223 */ /* 0x180fe20000010821 */
[----:B------:R-:W-:Y:S01]  /*c220*/  ISETP.GT.AND P3, PT, R29, 0x30, !P3 ;  /* 0x000000301d00780c */ /* 0x000fe20005f64270 */
[--C-:B------:R-:W-:Y:S01]  /*c230*/  FFMA.FTZ R0, R0, R13, -R33.reuse ;  /* 0x0000000d00007223 */ /* 0x100fe20000010821 */
[----:B------:R-:W-:Y:S01]  /*c240*/  FMNMX.FTZ R3, R56, R3, !PT ;  /* 0x0000000338037209 */ /* 0x000fe20007810000 */
[--C-:B------:R-:W-:Y:S01]  /*c250*/  FFMA.FTZ R164, R164, R13, -R33.reuse ;  /* 0x0000000da4a47223 */ /* 0x100fe20000010821 */
[----:B------:R-:W-:Y:S01]  /*c260*/  ISETP.LT.OR P3, PT, R25, 0x31, P3 ;  /* 0x000000311900780c */ /* 0x000fe20001f61670 */
[----:B------:R-:W-:Y:S01]  /*c270*/  MUFU.EX2 R31, R0 ;  /* 0x00000000001f7308 */ /* 0x000fe20000000800 */
[----:B------:R-:W-:Y:S01]  /*c280*/  FMNMX.FTZ R3, R34, R3, !PT ;  /* 0x0000000322037209 */ /* 0x000fe20007810000 */
[-CC-:B------:R-:W-:Y:S01]  /*c290*/  FFMA.FTZ R74, R74, R13.reuse, -R33.reuse ;  /* 0x0000000d4a4a7223 */ /* 0x180fe20000010821 */
[----:B------:R-:W-:Y:S01]  /*c2a0*/  FSEL R50, R50, -INF , !P3 ;  /* 0xff80000032327808 */ /* 0x000fe20005800000 */
[--C-:B------:R-:W-:Y:S01]  /*c2b0*/  FFMA.FTZ R70, R70, R13, -R33.reuse ;  /* 0x0000000d46467223 */ /* 0x100fe20000010821 */
[----:B------:R-:W-:Y:S01]  /*c2c0*/  FMNMX.FTZ R3, R58, R3, !PT ;  /* 0x000000033a037209 */ /* 0x000fe20007810000 */
[-CC-:B------:R-:W-:Y:S01]  /*c2d0*/  FFMA.FTZ R68, R68, R13.reuse, -R33.reuse ;  /* 0x0000000d44447223 */ /* 0x180fe20000010821 */
        /* <DEDUP_REMOVED lines=22> */
[----:B------:R-:W-:-:S03]  /*c440*/  FMNMX.FTZ R3, R78, R3, !PT ;  /* 0x000000034e037209 */ /* 0x000fc60007810000 */
[----:B------:R-:W-:Y:S01]  /*c450*/  MUFU.EX2 R74, R74 ;  /* 0x0000004a004a7308 */ /* 0x000fe20000000800 */
[----:B------:R-:W-:-:S04]  /*c460*/  FMNMX.FTZ R3, R54, R3, !PT ;  /* 0x0000000336037209 */ /* 0x000fc80007810000 */
[----:B------:R-:W-:-:S03]  /*c470*/  FMNMX.FTZ R3, R76, R3, !PT ;  /* 0x000000034c037209 */ /* 0x000fc60007810000 */
[----:B------:R-:W3:Y:S01]  /*c480*/  MUFU.EX2 R25, R25 ;  /* 0x0000001900197308 */ /* 0x000ee20000000800 */
[----:B0-----:R-:W-:Y:S01]  /*c490*/  FADD.FTZ R43, R164, R27 ;  /* 0x0000001ba42b7221 */ /* 0x001fe20000010000 */
[----:B------:R-:W0:Y:S01]  /*c4a0*/  SHFL.BFLY PT, R72, R3, 0x2, 0x1f ;  /* 0x0c401f0003487f89 */ /* 0x000e2200000e0000 */
[----:B------:R-:W-:-:S05]  /*c4b0*/  F2FP.BF16.F32.PACK_AB R164, R27, R164 ;  /* 0x000000a41ba4723e */ /* 0x000fca00000010ff */
[----:B------:R-:W-:Y:S08]  /*c4c0*/  MUFU.EX2 R70, R70 ;  /* 0x0000004600467308 */ /* 0x000ff00000000800 */
[----:B------:R-:W4:Y:S01]  /*c4d0*/  MUFU.EX2 R29, R68 ;  /* 0x00000044001d7308 */ /* 0x000f220000000800 */
[----:B---3--:R-:W-:-:S07]  /*c4e0*/  F2FP.BF16.F32.PACK_AB R166, R25, R74 ;  /* 0x0000004a19a6723e */ /* 0x008fce00000010ff */
[----:B------:R-:W3:Y:S01]  /*c4f0*/  MUFU.EX2 R66, R66 ;  /* 0x0000004200427308 */ /* 0x000ee20000000800 */
[----:B0-----:R-:W-:-:S05]  /*c500*/  FMNMX.FTZ R72, R3, R72, !PT ;  /* 0x0000004803487209 */ /* 0x001fca0007810000 */
[----:B------:R-:W0:Y:S02]  /*c510*/  SHFL.BFLY PT, R3, R72, 0x1, 0x1f ;  /* 0x0c201f0048037f89 */ /* 0x000e2400000e0000 */
[----:B------:R-:W-:Y:S01]  /*c520*/  MUFU.EX2 R40, R40 ;  /* 0x0000002800287308 */ /* 0x000fe20000000800 */
[----:B----4-:R-:W-:-:S07]  /*c530*/  F2FP.BF16.F32.PACK_AB R160, R29, R70 ;  /* 0x000000461da0723e */ /* 0x010fce00000010ff */
[----:B------:R-:W4:Y:S01]  /*c540*/  MUFU.EX2 R35, R35 ;  /* 0x0000002300237308 */ /* 0x000f220000000800 */
[----:B---3--:R-:W-:-:S07]  /*c550*/  F2FP.BF16.F32.PACK_AB R162, R31, R66 ;  /* 0x000000421fa2723e */ /* 0x008fce00000010ff */
[----:B------:R-:W-:Y:S01]  /*c560*/  MUFU.EX2 R44, R44 ;  /* 0x0000002c002c7308 */ /* 0x000fe20000000800 */
[----:B0-----:R-:W-:-:S07]  /*c570*/  FMNMX.FTZ R20, R72, R3, !PT ;  /* 0x0000000348147209 */ /* 0x001fce0007810000 */
[----:B------:R-:W0:Y:S01]  /*c580*/  MUFU.EX2 R37, R28 ;  /* 0x0000001c00257308 */ /* 0x000e220000000800 */
[----:B----4-:R-:W-:Y:S02]  /*c590*/  F2FP.BF16.F32.PACK_AB R156, R35, R40 ;  /* 0x00000028239c723e */ /* 0x010fe400000010ff */
[C---:B------:R-:W-:Y:S01]  /*c5a0*/  FSETP.NEU.FTZ.AND P3, PT, R20.reuse, -INF , PT ;  /* 0xff8000001400780b */ /* 0x040fe20003f7d000 */
[----:B------:R-:W-:-:S04]  /*c5b0*/  FMUL.FTZ R0, R20, R13 ;  /* 0x0000000d14007220 */ /* 0x000fc80000410000 */
[----:B------:R3:W-:Y:S01]  /*c5c0*/  MUFU.EX2 R3, R24 ;  /* 0x0000001800037308 */ /* 0x0007e20000000800 */
[----:B------:R-:W-:Y:S01]  /*c5d0*/  FSEL R33, R0, RZ, P3 ;  /* 0x000000ff00217208 */ /* 0x000fe20001800000 */
[----:B------:R-:W-:-:S04]  /*c5e0*/  FADD.FTZ R0, R74, R43 ;  /* 0x0000002b4a007221 */ /* 0x000fc80000010000 */
        /* <DEDUP_REMOVED lines=9> */
[----:B------:R-:W-:Y:S01]  /*c680*/  FADD.FTZ R45, R25, R0 ;  /* 0x00000000192d7221 */ /* 0x000fe20000010000 */
[-CC-:B------:R-:W-:Y:S01]  /*c690*/  FFMA.FTZ R42, R42, R13.reuse, -R33.reuse ;  /* 0x0000000d2a2a7223 */ /* 0x180fe20000010821 */
[-CC-:B------:R-:W-:Y:S01]  /*c6a0*/  FFMA.FTZ R62, R62, R13.reuse, -R33.reuse ;  /* 0x0000000d3e3e7223 */ /* 0x180fe20000010821 */
[-C--:B------:R-:W-:Y:S01]  /*c6b0*/  FFMA.FTZ R46, R46, R13.reuse, -R33 ;  /* 0x0000000d2e2e7223 */ /* 0x080fe20000010821 */
[----:B------:R-:W4:Y:S01]  /*c6c0*/  MUFU.EX2 R26, R26 ;  /* 0x0000001a001a7308 */ /* 0x000f220000000800 */
[----:B---3--:R-:W-:Y:S01]  /*c6d0*/  FADD.FTZ R24, R70, R45 ;  /* 0x0000002d46187221 */ /* 0x008fe20000010000 */
[-CC-:B------:R-:W-:Y:S01]  /*c6e0*/  FFMA.FTZ R64, R64, R13.reuse, -R33.reuse ;  /* 0x0000000d40407223 */ /* 0x180fe20000010821 */
[-CC-:B------:R-:W-:Y:S01]  /*c6f0*/  FFMA.FTZ R50, R50, R13.reuse, -R33.reuse ;  /* 0x0000000d32327223 */ /* 0x180fe20000010821 */
[-CC-:B------:R-:W-:Y:S01]  /*c700*/  FFMA.FTZ R78, R78, R13.reuse, -R33.reuse ;  /* 0x0000000d4e4e7223 */ /* 0x180fe20000010821 */
[----:B------:R-:W-:Y:S01]  /*c710*/  FADD.FTZ R47, R29, R24 ;  /* 0x000000181d2f7221 */ /* 0x000fe20000010000 */
[-CC-:B------:R-:W-:Y:S01]  /*c720*/  FFMA.FTZ R54, R54, R13.reuse, -R33.reuse ;  /* 0x0000000d36367223 */ /* 0x180fe20000010821 */
[----:B------:R-:W-:Y:S01]  /*c730*/  FFMA.FTZ R33, R76, R13, -R33 ;  /* 0x0000000d4c217223 */ /* 0x000fe20000010821 */
[----:B------:R-:W3:Y:S01]  /*c740*/  MUFU.EX2 R30, R30 ;  /* 0x0000001e001e7308 */ /* 0x000ee20000000800 */
[----:B------:R-:W-:Y:S01]  /*c750*/  FADD.FTZ R24, R66, R47 ;  /* 0x0000002f42187221 */ /* 0x000fe20000010000 */
[----:B0-----:R-:W-:-:S06]  /*c760*/  F2FP.BF16.F32.PACK_AB R158, R37, R44 ;  /* 0x0000002c259e723e */ /* 0x001fcc00000010ff */
[----:B------:R-:W0:Y:S01]  /*c770*/  MUFU.EX2 R167, R56 ;  /* 0x0000003800a77308 */ /* 0x000e220000000800 */
[----:B----4-:R-:W-:Y:S01]  /*c780*/  FADD.FTZ R43, R26, R165 ;  /* 0x000000a51a2b7221 */ /* 0x010fe20000010000 */
[----:B------:R-:W-:-:S06]  /*c790*/  F2FP.BF16.F32.PACK_AB R165, R165, R26 ;  /* 0x0000001aa5a5723e */ /* 0x000fcc00000010ff */
[----:B------:R-:W4:Y:S01]  /*c7a0*/  MUFU.EX2 R34, R34 ;  /* 0x0000002200227308 */ /* 0x000f220000000800 */
[----:B---3--:R-:W-:-:S07]  /*c7b0*/  FADD.FTZ R0, R30, R43 ;  /* 0x0000002b1e007221 */ /* 0x008fce0000010000 */
[----:B------:R-:W3:Y:S01]  /*c7c0*/  MUFU.EX2 R161, R58 ;  /* 0x0000003a00a17308 */ /* 0x000ee20000000800 */
[C---:B0-----:R-:W-:Y:S01]  /*c7d0*/  FADD.FTZ R45, R167.reuse, R0 ;  /* 0x00000000a72d7221 */ /* 0x041fe20000010000 */
[----:B------:R-:W-:-:S05]  /*c7e0*/  F2FP.BF16.F32.PACK_AB R167, R167, R30 ;  /* 0x0000001ea7a7723e */ /* 0x000fca00000010ff */
[----:B------:R0:W-:Y:S01]  /*c7f0*/  STSM.16.M88.4 [R196+0x26800], R164 ;  /* 0x026800a4c4007844 */ /* 0x0001e20000000200 */
[----:B------:R-:W5:Y:S01]  /*c800*/  MUFU.EX2 R38, R38 ;  /* 0x0000002600267308 */ /* 0x000f620000000800 */
[----:B----4-:R-:W-:Y:S01]  /*c810*/  FADD.FTZ R0, R34, R45 ;  /* 0x0000002d22007221 */ /* 0x010fe20000010000 */
[----:B------:R-:W-:-:S04]  /*c820*/  FADD.FTZ R45, R31, R24 ;  /* 0x000000181f2d7221 */ /* 0x000fc80000010000 */
[----:B------:R-:W-:Y:S02]  /*c830*/  FADD.FTZ R24, R40, R45 ;  /* 0x0000002d28187221 */ /* 0x000fe40000010000 */
[----:B------:R-:W4:Y:S01]  /*c840*/  MUFU.EX2 R163, R60 ;  /* 0x0000003c00a37308 */ /* 0x000f220000000800 */
[C---:B---3--:R-:W-:Y:S01]  /*c850*/  FADD.FTZ R27, R161.reuse, R0 ;  /* 0x00000000a11b7221 */ /* 0x048fe20000010000 */
[----:B------:R-:W-:-:S06]  /*c860*/  F2FP.BF16.F32.PACK_AB R161, R161, R34 ;  /* 0x00000022a1a1723e */ /* 0x000fcc00000010ff */
[----:B------:R-:W3:Y:S01]  /*c870*/  MUFU.EX2 R42, R42 ;  /* 0x0000002a002a7308 */ /* 0x000ee20000000800 */
[----:B-----5:R-:W-:Y:S01]  /*c880*/  FADD.FTZ R0, R38, R27 ;  /* 0x0000001b26007221 */ /* 0x020fe20000010000 */
[----:B------:R-:W-:-:S06]  /*c890*/  FADD.FTZ R27, R35, R24 ;  /* 0x00000018231b7221 */ /* 0x000fcc0000010000 */
[----:B------:R-:W5:Y:S01]  /*c8a0*/  MUFU.EX2 R157, R62 ;  /* 0x0000003e009d7308 */ /* 0x000f620000000800 */
[C---:B----4-:R-:W-:Y:S01]  /*c8b0*/  FADD.FTZ R25, R163.reuse, R0 ;  /* 0x00000000a3197221 */ /* 0x050fe20000010000 */
[----:B------:R-:W-:-:S05]  /*c8c0*/  F2FP.BF16.F32.PACK_AB R163, R163, R38 ;  /* 0x00000026a3a3723e */ /* 0x000fca00000010ff */
[----:B------:R0:W-:Y:S01]  /*c8d0*/  STSM.16.M88.4 [R199], R160 ;  /* 0x000000a0c7007844 */ /* 0x0001e20000000200 */
[----:B------:R-:W4:Y:S01]  /*c8e0*/  MUFU.EX2 R46, R46 ;  /* 0x0000002e002e7308 */ /* 0x000f220000000800 */
[----:B---3--:R-:W-:-:S07]  /*c8f0*/  FADD.FTZ R0, R42, R25 ;  /* 0x000000192a007221 */ /* 0x008fce0000010000 */
[----:B------:R-:W3:Y:S01]  /*c900*/  MUFU.EX2 R41, R64 ;  /* 0x0000004000297308 */ /* 0x000ee20000000800 */
[C---:B-----5:R-:W-:Y:S01]  /*c910*/  FADD.FTZ R25, R157.reuse, R0 ;  /* 0x000000009d197221 */ /* 0x060fe20000010000 */
[----:B------:R-:W-:Y:S01]  /*c920*/  FADD.FTZ R0, R44, R27 ;  /* 0x0000001b2c007221 */ /* 0x000fe20000010000 */
[----:B------:R-:W-:-:S03]  /*c930*/  F2FP.BF16.F32.PACK_AB R157, R157, R42 ;  /* 0x0000002a9d9d723e */ /* 0x000fc600000010ff */
[----:B------:R-:W-:Y:S02]  /*c940*/  FADD.FTZ R37, R37, R0 ;  /* 0x0000000025257221 */ /* 0x000fe40000010000 */
[----:B------:R-:W-:Y:S01]  /*c950*/  MUFU.EX2 R48, R48 ;  /* 0x0000003000307308 */ /* 0x000fe20000000800 */
[----:B----4-:R-:W-:-:S07]  /*c960*/  FADD.FTZ R24, R46, R25 ;  /* 0x000000192e187221 */ /* 0x010fce0000010000 */
[----:B------:R-:W4:Y:S01]  /*c970*/  MUFU.EX2 R39, R32 ;  /* 0x0000002000277308 */ /* 0x000f220000000800 */
[C---:B---3--:R-:W-:Y:S01]  /*c980*/  F2FP.BF16.F32.PACK_AB R159, R41.reuse, R46 ;  /* 0x0000002e299f723e */ /* 0x048fe200000010ff */
[----:B------:R-:W-:-:S04]  /*c990*/  FADD.FTZ R41, R41, R24 ;  /* 0x0000001829297221 */ /* 0x000fc80000010000 */
[----:B------:R0:W-:Y:S02]  /*c9a0*/  STSM.16.M88.4 [R197], R156 ;  /* 0x0000009cc5007844 */ /* 0x0001e40000000200 */
[----:B------:R-:W-:Y:S08]  /*c9b0*/  MUFU.EX2 R50, R50 ;  /* 0x0000003200327308 */ /* 0x000ff00000000800 */
[----:B------:R-:W3:Y:S01]  /*c9c0*/  MUFU.EX2 R43, R78 ;  /* 0x0000004e002b7308 */ /* 0x000ee20000000800 */
[----:B----4-:R-:W-:Y:S01]  /*c9d0*/  F2FP.BF16.F32.PACK_AB R152, R39, R48 ;  /* 0x000000302798723e */ /* 0x010fe200000010ff */
[----:B------:R-:W-:-:S04]  /*c9e0*/  FADD.FTZ R48, R48, R37 ;  /* 0x0000002530307221 */ /* 0x000fc80000010000 */
[----:B------:R-:W-:Y:S02]  /*c9f0*/  FADD.FTZ R39, R39, R48 ;  /* 0x0000003027277221 */ /* 0x000fe40000010000 */
[----:B------:R-:W4:Y:S08]  /*ca00*/  MUFU.EX2 R52, R52 ;  /* 0x0000003400347308 */ /* 0x000f300000000800 */
[----:B------:R-:W-:Y:S01]  /*ca10*/  MUFU.EX2 R54, R54 ;  /* 0x0000003600367308 */ /* 0x000fe20000000800 */
[----:B---3--:R-:W-:Y:S01]  /*ca20*/  F2FP.BF16.F32.PACK_AB R153, R43, R50 ;  /* 0x000000322b99723e */ /* 0x008fe200000010ff */
[----:B------:R-:W-:-:S04]  /*ca30*/  FADD.FTZ R50, R50, R41 ;  /* 0x0000002932327221 */ /* 0x000fc80000010000 */
[----:B------:R-:W-:Y:S02]  /*ca40*/  FADD.FTZ R43, R43, R50 ;  /* 0x000000322b2b7221 */ /* 0x000fe40000010000 */
[----:B------:R-:W3:Y:S01]  /*ca50*/  MUFU.EX2 R33, R33 ;  /* 0x0000002100217308 */ /* 0x000ee20000000800 */
[----:B----4-:R-:W-:Y:S01]  /*ca60*/  F2FP.BF16.F32.PACK_AB R154, R3, R52 ;  /* 0x00000034039a723e */ /* 0x010fe200000010ff */
[----:B------:R-:W-:-:S04]  /*ca70*/  FADD.FTZ R0, R52, R39 ;  /* 0x0000002734007221 */ /* 0x000fc80000010000 */
[----:B------:R-:W-:Y:S01]  /*ca80*/  FADD.FTZ R0, R3, R0 ;  /* 0x0000000003007221 */ /* 0x000fe20000010000 */
[----:B---3--:R-:W-:Y:S01]  /*ca90*/  F2FP.BF16.F32.PACK_AB R155, R33, R54 ;  /* 0x00000036219b723e */ /* 0x008fe200000010ff */
[----:B------:R-:W-:-:S04]  /*caa0*/  FADD.FTZ R54, R54, R43 ;  /* 0x0000002b36367221 */ /* 0x000fc80000010000 */
[----:B------:R0:W-:Y:S01]  /*cab0*/  STSM.16.M88.4 [R198], R152 ;  /* 0x00000098c6007844 */ /* 0x0001e20000000200 */
[----:B------:R-:W-:Y:S01]  /*cac0*/  FADD.FTZ R3, R33, R54 ;  /* 0x0000003621037221 */ /* 0x000fe20000010000 */
[----:B------:R-:W-:Y:S06]  /*cad0*/  @!P0 BRA `(.L_x_5718) ;  /* 0x0000000000048947 */ /* 0x000fec0003800000 */
[----:B------:R-:W-:Y:S01]  /*cae0*/  BPT.TRAP 0x1 ;  /* 0x000000040000795c */ /* 0x000fe20000300000 */
.L_x_5718:
[----:B------:R3:W4:Y:S01]  /*caf0*/  SYNCS.PHASECHK.TRANS64.TRYWAIT P3, [R14+URZ+0x28c50], R57 ;  /* 0x028c50390e0075a7 */ /* 0x000722000806017f */
[----:B------:R-:W-:Y:S05]  /*cb00*/  @!P0 BRA `(.L_x_5719) ;  /* 0x0000000000048947 */ /* 0x000fea0003800000 */
[----:B------:R-:W-:Y:S01]  /*cb10*/  BPT.TRAP 0x1 ;  /* 0x000000040000795c */ /* 0x000fe20000300000 */
.L_x_5719:
[----:B------:R-:W0:Y:S01]  /*cb20*/  @P2 LDC R27, c[0x0][0x44c] ;  /* 0x00011300ff1b2b82 */ /* 0x000e220000000800 */
[----:B------:R-:W-:Y:S01]  /*cb30*/  ULDC UR44, c[0x0][0x9e4] ;  /* 0x00027900002c7ab9 */ /* 0x000fe20000000800 */
[----:B------:R-:W-:Y:S01]  /*cb40*/  ULDC UR45, c[0x0][0x9dc] ;  /* 0x00027700002d7ab9 */ /* 0x000fe20000000800 */
[----:B------:R-:W-:Y:S01]  /*cb50*/  ULDC UR39, c[0x0][0x988] ;  /* 0x0002620000277ab9 */ /* 0x000fe20000000800 */
[----:B------:R-:W-:Y:S01]  /*cb60*/  ULDC UR46, c[0x0][0x9e0] ;  /* 0x00027800002e7ab9 */ /* 0x000fe20000000800 */
[----:B------:R-:W-:Y:S01]  /*cb70*/  BSSY B0, `(.L_x_5720) ;  /* 0x0000006000007945 */ /* 0x000fe20003800000 */
[----:B------:R-:W-:Y:S02]  /*cb80*/  IMAD R28, R18, 0x1000, R190 ;  /* 0x00001000121c7824 */ /* 0x000fe400078e02be */
[----:B------:R-:W0:Y:S01]  /*cb90*/  @P2 LDC R30, c[0x0][0x450] ;  /* 0x00011400ff1e2b82 */ /* 0x000e220000000800 */
[----:B----4-:R-:W-:Y:S05]  /*cba0*/  @P3 BRA `(.L_x_5721) ;  /* 0x0000000000083947 */ /* 0x010fea0003800000 */
[----:B------:R-:W4:Y:S02]  /*cbb0*/  SYNCS.PHASECHK.TRANS64.TRYWAIT P3, [R14+URZ+0x28c50], R57 ;  /* 0x028c50390e0075a7 */ /* 0x000f24000806017f */
[----:B----4-:R-:W-:Y:S05]  /*cbc0*/  @!P3 BRA `(.L_x_5722) ;  /* 0x0000016800f8b947 */ /* 0x010fea0003800000 */
.L_x_5721:
[----:B------:R-:W-:Y:S05]  /*cbd0*/  BSYNC B0 ;  /* 0x0000000000007941 */ /* 0x000fea0003800000 */
.L_x_5720:
[----:B------:R-:W-:Y:S01]  /*cbe0*/  IMAD.MOV.U32 R24, RZ, RZ, R28 ;  /* 0x000000ffff187224 */ /* 0x000fe200078e001c */
[----:B------:R-:W-:Y:S01]  /*cbf0*/  UISETP.NE.AND UP0, UPT, UR47, URZ, UPT ;  /* 0x0000003f2f00728c */ /* 0x000fe2000bf05270 */
[----:B------:R-:W-:Y:S02]  /*cc00*/  IMAD.MOV.U32 R25, RZ, RZ, 0x40000040 ;  /* 0x40000040ff197424 */ /* 0x000fe400078e00ff */
[----:B0-----:R-:W-:Y:S01]  /*cc10*/  @P2 IMAD.HI.U32 R27, R192, R27, RZ ;  /* 0x0000001bc01b2227 */ /* 0x001fe200078e00ff */
[----:B------:R-:W-:Y:S02]  /*cc20*/  R2UR UR6, R24 ;  /* 0x00000000180672ca */ /* 0x000fe400000e0000 */
[C---:B------:R-:W-:Y:S01]  /*cc30*/  R2UR UR7, R25.reuse ;  /* 0x00000000190772ca */ /* 0x040fe200000e0000 */
[----:B------:R-:W-:Y:S01]  /*cc40*/  IMAD.MOV.U32 R169, RZ, RZ, R192 ;  /* 0x000000ffffa97224 */ /* 0x000fe200078e00c0 */
[----:B------:R-:W-:Y:S01]  /*cc50*/  @P2 SHF.R.U32.HI R169, RZ, R30, R27 ;  /* 0x0000001effa92219 */ /* 0x000fe2000001161b */
[C---:B------:R-:W-:Y:S01]  /*cc60*/  VIADD R24, R28.reuse, 0x80 ;  /* 0x000000801c187836 */ /* 0x040fe20000000000 */
[----:B------:R-:W-:Y:S01]  /*cc70*/  R2UR UR11, R25 ;  /* 0x00000000190b72ca */ /* 0x000fe200000e0000 */
[C---:B------:R-:W-:Y:S01]  /*cc80*/  VIADD R26, R28.reuse, 0x100 ;  /* 0x000001001c1a7836 */ /* 0x040fe20000000000 */
[----:B------:R-:W-:Y:S01]  /*cc90*/  PLOP3.LUT P3, PT, PT, PT, UP0, 0x40, 0x0 ;  /* 0x000000000000781c */ /* 0x000fe20003f6e808 */
[----:B------:R-:W-:Y:S01]  /*cca0*/  VIADD R28, R28, 0x180 ;  /* 0x000001801c1c7836 */ /* 0x000fe20000000000 */
[----:B------:R-:W-:Y:S01]  /*ccb0*/  R2UR UR10, R24 ;  /* 0x00000000180a72ca */ /* 0x000fe200000e0000 */
[----:B------:R-:W-:Y:S01]  /*ccc0*/  IMAD.MOV.U32 R27, RZ, RZ, 0x40000040 ;  /* 0x40000040ff1b7424 */ /* 0x000fe200078e00ff */
[----:B------:R-:W-:Y:S01]  /*ccd0*/  R2UR UR14, R26 ;  /* 0x000000001a0e72ca */ /* 0x000fe200000e0000 */
[----:B------:R-:W-:Y:S01]  /*cce0*/  IMAD.MOV.U32 R29, RZ, RZ, 0x40000040 ;  /* 0x40000040ff1d7424 */ /* 0x000fe200078e00ff */
[----:B------:R-:W-:Y:S01]  /*ccf0*/  R2UR UR18, R28 ;  /* 0x000000001c1272ca */ /* 0x000fe200000e0000 */
[----:B-1234-:R-:W-:Y:S01]  /*cd00*/  @!P1 VIADD R14, R14, 0x28c60 ;  /* 0x00028c600e0e9836 */ /* 0x01efe20000000000 */
[----:B------:R-:W-:-:S02]  /*cd10*/  R2UR UR15, R27 ;  /* 0x000000001b0f72ca */ /* 0x000fc400000e0000 */
[----:B------:R-:W-:Y:S02]  /*cd20*/  R2UR UR19, R29 ;  /* 0x000000001d1372ca */ /* 0x000fe400000e0000 */
[----:B------:R-:W-:Y:S01]  /*cd30*/  WARPGROUP.ARRIVE ;  /* 0x00000000000079c5 */ /* 0x000fe20000000000 */
[----:B------:R-:W-:-:S05]  /*cd40*/  @!P1 PRMT R14, RZ, 0x654, R14 ;  /* 0x00000654ff0e9816 */ /* 0x000fca000000000e */
        /* <DEDUP_REMOVED lines=19> */
[----:B0-----:R-:W0:Y:S01]  /*ce80*/  FENCE.VIEW.ASYNC.S ;  /* 0x00000000000073c6 */ /* 0x001e220000000000 */
[----:B------:R-:W-:-:S05]  /*ce90*/  IADD3 R152, R169, R23, -R22 ;  /* 0x00000017a9987210 */ /* 0x000fca0007ffe816 */
[----:B------:R-:W-:Y:S01]  /*cea0*/  VIADD R153, R152, UR40 ;  /* 0x0000002898997c36 */ /* 0x000fe20008000000 */
[----:B0-----:R-:W-:Y:S01]  /*ceb0*/  NOP ;  /* 0x0000000000007918 */ /* 0x001fe20000000000 */
[----:B------:R-:W-:Y:S06]  /*cec0*/  BAR.ARV 0xe, 0x100 ;  /* 0x0384000000007b1d */ /* 0x000fec0000002000 */
[----:B------:R0:W-:Y:S02]  /*ced0*/  @!P1 SYNCS.ARRIVE.TRANS64.RED.A1T0 RZ, [R14+URZ], RZ ;  /* 0x000000ff0eff99a7 */ /* 0x0001e4000810043f */
[----:B0-----:R-:W-:Y:S01]  /*cee0*/  VIADD R14, R168, 0xfffffffe ;  /* 0xfffffffea80e7836 */ /* 0x001fe20000000000 */
[----:B------:R-:W-:Y:S06]  /*cef0*/  @P3 BRA `(.L_x_5723) ;  /* 0x0000000000543947 */ /* 0x000fec0003800000 */
[C---:B------:R-:W-:Y:S01]  /*cf00*/  ISETP.GT.AND P3, PT, R152.reuse, RZ, PT ;  /* 0x000000ff9800720c */ /* 0x040fe20003f64270 */
[----:B------:R-:W-:Y:S01]  /*cf10*/  BSSY B0, `(.L_x_5724) ;  /* 0x0000010000007945 */ /* 0x000fe20003800000 */
[----:B------:R-:W-:-:S11]  /*cf20*/  VIADD R154, R152, 0xffffffff ;  /* 0xffffffff989a7836 */ /* 0x000fd60000000000 */
[----:B------:R-:W-:Y:S05]  /*cf30*/  @P3 BRA `(.L_x_5725) ;  /* 0x0000000000203947 */ /* 0x000fea0003800000 */
[----:B------:R-:W-:Y:S01]  /*cf40*/  UISETP.NE.AND UP0, UPT, UR41, 0x1, UPT ;  /* 0x000000012900788c */ /* 0x000fe2000bf05270 */
[----:B------:R-:W-:-:S05]  /*cf50*/  IMAD.MOV R152, RZ, RZ, -R152 ;  /* 0x000000ffff987224 */ /* 0x000fca00078e0a98 */
[----:B------:R-:W-:-:S05]  /*cf60*/  PLOP3.LUT P3, PT, PT, PT, UP0, 0x80, 0x0 ;  /* 0x000000000000781c */ /* 0x000fca0003f6f008 */
[----:B------:R-:W-:-:S08]  /*cf70*/  @UP0 ULDC.64 UR4, c[0x0][0x9e8] ;  /* 0x00027a0000040ab9 */ /* 0x000fd00000000a00 */
[----:B------:R-:W-:-:S05]  /*cf80*/  @P3 IMAD.HI.U32 R154, R152, UR4, RZ ;  /* 0x00000004989a3c27 */ /* 0x000fca000f8e00ff */
[----:B------:R-:W-:-:S04]  /*cf90*/  @P3 SHF.R.U32.HI R152, RZ, UR5, R154 ;  /* 0x00000005ff983c19 */ /* 0x000fc8000801169a */
[----:B------:R-:W-:Y:S01]  /*cfa0*/  LOP3.LUT R154, RZ, R152, RZ, 0x33, !PT ;  /* 0x00000098ff9a7212 */ /* 0x000fe200078e33ff */
[----:B------:R-:W-:Y:S06]  /*cfb0*/  BRA `(.L_x_5726) ;  /* 0x0000000000147947 */ /* 0x000fec0003800000 */
.L_x_5725:
[----:B------:R-:W-:-:S06]  /*cfc0*/  UISETP.NE.AND UP0, UPT, UR41, 0x1, UPT ;  /* 0x000000012900788c */ /* 0x000fcc000bf05270 */
[----:B------:R-:W-:-:S05]  /*cfd0*/  PLOP3.LUT P3, PT, PT, PT, UP0, 0x80, 0x0 ;  /* 0x000000000000781c */ /* 0x000fca0003f6f008 */
[----:B------:R-:W-:-:S08]  /*cfe0*/  @UP0 ULDC.64 UR4, c[0x0][0x9e8] ;  /* 0x00027a0000040ab9 */ /* 0x000fd00000000a00 */
[----:B------:R-:W-:-:S05]  /*cff0*/  @P3 IMAD.HI.U32 R152, R154, UR4, RZ ;  /* 0x000000049a983c27 */ /* 0x000fca000f8e00ff */
[----:B------:R-:W-:-:S07]  /*d000*/  @P3 SHF.R.U32.HI R154, RZ, UR5, R152 ;  /* 0x00000005ff9a3c19 */ /* 0x000fce0008011698 */
.L_x_5726:
[----:B------:R-:W-:Y:S05]  /*d010*/  BSYNC B0 ;  /* 0x0000000000007941 */ /* 0x000fea0003800000 */
.L_x_5724:
[----:B------:R-:W-:-:S04]  /*d020*/  IMAD.U32 R152, RZ, RZ, UR41 ;  /* 0x00000029ff987e24 */ /* 0x000fc8000f8e00ff */
[----:B------:R-:W-:-:S05]  /*d030*/  IMAD R154, R154, R152, UR41 ;  /* 0x000000299a9a7e24 */ /* 0x000fca000f8e0298 */
[----:B------:R-:W-:-:S07]  /*d040*/  VIMNMX R153, R153, R154, PT ;  /* 0x0000009a99997248 */ /* 0x000fce0003fe0100 */
.L_x_5723:
[----:B------:R-:W-:Y:S01]  /*d050*/  SHF.R.S32.HI R152, RZ, 0x1f, R153 ;  /* 0x0000001fff987819 */ /* 0x000fe20000011499 */
[----:B------:R-:W-:Y:S03]  /*d060*/  BSSY B1, `(.L_x_5727) ;  /* 0x0000252000017945 */ /* 0x000fe60003800000 */
[----:B------:R-:W-:-:S04]  /*d070*/  LEA.HI R152, R152, R153, RZ, 0x6 ;  /* 0x0000009998987211 */ /* 0x000fc800078f30ff */
[----:B------:R-:W-:-:S04]  /*d080*/  SHF.R.S32.HI R152, RZ, 0x6, R152 ;  /* 0x00000006ff987819 */ /* 0x000fc80000011498 */
[----:B------:R-:W-:-:S04]  /*d090*/  VIMNMX R210, R202, R152, !PT ;  /* 0x00000098cad27248 */ /* 0x000fc80007fe0100 */
[----:B------:R-:W-:-:S13]  /*d0a0*/  ISETP.GE.AND P3, PT, R14, R210, PT ;  /* 0x000000d20e00720c */ /* 0x000fda0003f66270 */
[----:B------:R-:W-:Y:S05]  /*d0b0*/  @!P3 BRA `(.L_x_5728) ;  /* 0x000000240030b947 */ /* 0x000fea0003800000 */
[----:B------:R-:W-:Y:S01]  /*d0c0*/  BSSY B0, `(.L_x_5729) ;  /* 0x0000248000007945 */ /* 0x000fe20003800000 */
.L_x_5748:
[----:B------:R-:W-:-:S05]  /*d0d0*/  VIADD R211, R18, 0x1 ;  /* 0x0000000112d37836 */ /* 0x000fca0000000000 */
[----:B------:R-:W-:-:S04]  /*d0e0*/  ISETP.NE.AND P3, PT, R211, 0x2, PT ;  /* 0x00000002d300780c */ /* 0x000fc80003f65270 */
[----:B------:R-:W-:Y:S02]  /*d0f0*/  SEL R13, RZ, 0x1, P3 ;  /* 0x00000001ff0d7807 */ /* 0x000fe40001800000 */
[----:B------:R-:W-:Y:S02]  /*d100*/  SEL R211, R211, RZ, P3 ;  /* 0x000000ffd3d37207 */ /* 0x000fe40001800000 */
[----:B------:R-:W-:Y:S01]  /*d110*/  LOP3.LUT R19, R19, R13, RZ, 0x3c, !PT ;  /* 0x0000000d13137212 */ /* 0x000fe200078e3cff */
[----:B0-----:R-:W-:Y:S06]  /*d120*/  @!P0 BRA `(.L_x_5730) ;  /* 0x0000000000048947 */ /* 0x001fec0003800000 */
[----:B------:R-:W-:Y:S01]  /*d130*/  BPT.TRAP 0x1 ;  /* 0x000000040000795c */ /* 0x000fe20000300000 */
.L_x_5730:
[----:B------:R-:W-:Y:S01]  /*d140*/  IMAD R212, R211, 0x8, R2 ;  /* 0x00000008d3d47824 */ /* 0x000fe200078e0202 */
[----:B------:R-:W-:-:S04]  /*d150*/  SHF.L.U32 R213, R19, 0x1f, RZ ;  /* 0x0000001f13d57819 */ /* 0x000fc800000006ff */
[----:B------:R0:W1:Y:S01]  /*d160*/  SYNCS.PHASECHK.TRANS64.TRYWAIT P3, [R212+URZ+0x28c30], R213 ;  /* 0x028c30d5d40075a7 */ /* 0x000062000806017f */
[----:B------:R-:W-:Y:S05]  /*d170*/  @!P0 BRA `(.L_x_5731) ;  /* 0x0000000000048947 */ /* 0x000fea0003800000 */
[----:B------:R-:W-:Y:S01]  /*d180*/  BPT.TRAP 0x1 ;  /* 0x000000040000795c */ /* 0x000fe20000300000 */
.L_x_5731:
[----:B------:R-:W-:Y:S01]  /*d190*/  BSSY B2, `(.L_x_5732) ;  /* 0x0000006000027945 */ /* 0x000fe20003800000 */
[----:B------:R-:W-:Y:S02]  /*d1a0*/  IMAD R206, R211, 0x200, R15 ;  /* 0x00000200d3ce7824 */ /* 0x000fe400078e020f */
[----:B------:R-:W-:Y:S01]  /*d1b0*/  IMAD.MOV.U32 R207, RZ, RZ, 0x40000040 ;  /* 0x40000040ffcf7424 */ /* 0x000fe200078e00ff */
[----:B-1----:R-:W-:Y:S06]  /*d1c0*/  @P3 BRA `(.L_x_5733) ;  /* 0x0000000000083947 */ /* 0x002fec0003800000 */
[----:B------:R-:W1:Y:S02]  /*d1d0*/  SYNCS.PHASECHK.TRANS64.TRYWAIT P3, [R212+URZ+0x28c30], R213 ;  /* 0x028c30d5d40075a7 */ /* 0x000e64000806017f */
[----:B-1----:R-:W-:Y:S05]  /*d1e0*/  @!P3 BRA `(.L_x_5734) ;  /* 0x000001640084b947 */ /* 0x002fea0003800000 */
.L_x_5733:
[----:B------:R-:W-:Y:S05]  /*d1f0*/  BSYNC B2 ;  /* 0x0000000000027941 */ /* 0x000fea0003800000 */
.L_x_5732:
[C---:B------:R-:W-:Y:S01]  /*d200*/  R2UR UR6, R206.reuse ;  /* 0x00000000ce0672ca */ /* 0x040fe200000e0000 */
[----:B------:R-:W-:Y:S01]  /*d210*/  WARPGROUP.ARRIVE ;  /* 0x00000000000079c5 */ /* 0x000fe20000000000 */
[----:B------:R-:W-:Y:S01]  /*d220*/  R2UR UR7, R207 ;  /* 0x00000000cf0772ca */ /* 0x000fe200000e0000 */
[----:B------:R-:W-:Y:S01]  /*d230*/  VIADD R208, R206, 0x2 ;  /* 0x00000002ced07836 */ /* 0x000fe20000000000 */
[----:B------:R-:W-:Y:S01]  /*d240*/  R2UR UR4, R4 ;  /* 0x00000000040472ca */ /* 0x000fe200000e0000 */
[----:B------:R-:W-:Y:S01]  /*d250*/  IMAD.MOV.U32 R209, RZ, RZ, 0x40000040 ;  /* 0x40000040ffd17424 */ /* 0x000fe200078e00ff */
[----:B------:R-:W-:Y:S01]  /*d260*/  R2UR UR5, R5 ;  /* 0x00000000050572ca */ /* 0x000fe200000e0000 */
[----:B------:R-:W-:Y:S01]  /*d270*/  IMAD.MOV.U32 R207, RZ, RZ, 0x40000040 ;  /* 0x40000040ffcf7424 */ /* 0x000fe200078e00ff */
[----:B------:R-:W2:Y:S01]  /*d280*/  @P2 LDC R21, c[0x0][0x44c] ;  /* 0x00011300ff152b82 */ /* 0x000ea20000000800 */
[----:B------:R-:W-:Y:S01]  /*d290*/  IMAD.IADD R233, R201, 0x1, R192 ;  /* 0x00000001c9e97824 */ /* 0x000fe200078e02c0 */
[----:B------:R-:W-:-:S06]  /*d2a0*/  UISETP.NE.AND UP0, UPT, UR47, URZ, UPT ;  /* 0x0000003f2f00728c */ /* 0x000fcc000bf05270 */
[----:B------:R-:W3:Y:S01]  /*d2b0*/  @P2 LDC R13, c[0x0][0x450] ;  /* 0x00011400ff0d2b82 */ /* 0x000ee20000000800 */
[----:B------:R-:W-:Y:S02]  /*d2c0*/  PLOP3.LUT P3, PT, PT, PT, UP0, 0x40, 0x0 ;  /* 0x000000000000781c */ /* 0x000fe40003f6e808 */
[----:B------:R-:W-:Y:S01]  /*d2d0*/  HGMMA.64x64x16.F32.BF16 R152, gdesc[UR4], RZ, !UPT, gsb0 ;  /* 0x00e00000049879f0 */ /* 0x000fe2000c0018ff */
[----:B------:R-:W-:Y:S01]  /*d2e0*/  R2UR UR6, R208 ;  /* 0x00000000d00672ca */ /* 0x000fe200000e0000 */
[----:B------:R-:W-:Y:S01]  /*d2f0*/  VIADD R208, R206, 0x4 ;  /* 0x00000004ced07836 */ /* 0x000fe20000000000 */
[----:B------:R-:W-:Y:S01]  /*d300*/  R2UR UR7, R209 ;  /* 0x00000000d10772ca */ /* 0x000fe200000e0000 */
[----:B------:R-:W-:Y:S01]  /*d310*/  IMAD.MOV.U32 R209, RZ, RZ, 0x40000040 ;  /* 0x40000040ffd17424 */ /* 0x000fe200078e00ff */
[----:B------:R-:W-:Y:S01]  /*d320*/  R2UR UR4, R10 ;  /* 0x000000000a0472ca */ /* 0x000fe200000e0000 */
[----:B------:R-:W-:Y:S01]  /*d330*/  VIADD R206, R206, 0x6 ;  /* 0x00000006cece7836 */ /* 0x000fe20000000000 */
[----:B------:R-:W-:Y:S01]  /*d340*/  R2UR UR5, R11 ;  /* 0x000000000b0572ca */ /* 0x000fe200000e0000 */
[----:B--2---:R-:W-:-:S05]  /*d350*/  @P2 IMAD.HI.U32 R21, R233, R21, RZ ;  /* 0x00000015e9152227 */ /* 0x004fca00078e00ff */
[----:B---3--:R-:W-:Y:S01]  /*d360*/  @P2 SHF.R.U32.HI R233, RZ, R13, R21 ;  /* 0x0000000dffe92219 */ /* 0x008fe20000011615 */
[----:B------:R-:W-:Y:S02]  /*d370*/  @!P1 VIADD R13, R212, 0x28c40 ;  /* 0x00028c40d40d9836 */ /* 0x000fe40000000000 */
[----:B------:R-:W-:Y:S02]  /*d380*/  IMAD.U32 R21, RZ, RZ, UR45 ;  /* 0x0000002dff157e24 */ /* 0x000fe4000f8e00ff */
[----:B------:R-:W2:Y:S01]  /*d390*/  SHFL.IDX PT, R234, R233, RZ, 0x1c1f ;  /* 0x001c1fffe9ea7589 */ /* 0x000ea200000e0000 */
[----:B------:R-:W-:Y:S02]  /*d3a0*/  @!P1 PRMT R13, RZ, 0x654, R13 ;  /* 0x00000654ff0d9816 */ /* 0x000fe4000000000d */
[----:B------:R-:W-:Y:S01]  /*d3b0*/  LOP3.LUT R232, RZ, R21, RZ, 0x33, !PT ;  /* 0x00000015ffe87212 */ /* 0x000fe200078e33ff */
        /* <DEDUP_REMOVED lines=16> */
[----:B------:R-:W-:Y:S03]  /*d4c0*/  HGMMA.64x64x16.F32.BF16 R152, gdesc[UR4], R152, gsb0 ;  /* 0x00e00000049879f0 */ /* 0x000fe60008001898 */
[----:B------:R-:W-:Y:S02]  /*d4d0*/  WARPGROUP.DEPBAR.LE gsb0, 0x0 ;  /* 0x00008000000079c5 */ /* 0x000fe40000010000 */
[----:B------:R3:W-:Y:S02]  /*d4e0*/  @!P1 SYNCS.ARRIVE.TRANS64.RED.A1T0 RZ, [R13+URZ], RZ ;  /* 0x000000ff0dff99a7 */ /* 0x0007e4000810043f */
[----:B---3--:R-:W-:-:S05]  /*d4f0*/  IMAD.SHL.U32 R13, R14, 0x40, RZ ;  /* 0x000000400e0d7824 */ /* 0x008fca00078e00ff */
[----:B------:R-:W-:-:S04]  /*d500*/  IADD3 R231, -R185, 0x1, -R13 ;  /* 0x00000001b9e77810 */ /* 0x000fc80007ffe90d */
[----:B------:R-:W-:-:S05]  /*d510*/  IADD3 R231, -R22, R231, R23 ;  /* 0x000000e716e77210 */ /* 0x000fca0007ffe117 */
[----:B------:R-:W-:Y:S02]  /*d520*/  IMAD.IADD R232, R232, 0x1, R231 ;  /* 0x00000001e8e87824 */ /* 0x000fe400078e02e7 */
[----:B------:R-:W-:Y:S02]  /*d530*/  VIADD R231, R231, UR46 ;  /* 0x0000002ee7e77c36 */ /* 0x000fe40008000000 */
[C---:B--2---:R-:W-:Y:S02]  /*d540*/  IMAD.IADD R208, R234.reuse, 0x1, R232 ;  /* 0x00000001ead07824 */ /* 0x044fe400078e02e8 */
        /* <DEDUP_REMOVED lines=9> */
[----:B------:R-:W2:Y:S02]  /*d5e0*/  @P3 LDC.64 R206, c[0x0][0x9e8] ;  /* 0x00027a00ffce3b82 */ /* 0x000ea40000000a00 */
[----:B--2---:R-:W-:-:S05]  /*d5f0*/  @P3 IMAD.HI.U32 R206, R234, R206, RZ ;  /* 0x000000ceeace3227 */ /* 0x004fca00078e00ff */
[----:B------:R-:W-:-:S04]  /*d600*/  @P3 SHF.R.U32.HI R234, RZ, R207, R206 ;  /* 0x000000cfffea3219 */ /* 0x000fc800000116ce */
[----:B------:R-:W-:Y:S01]  /*d610*/  LOP3.LUT R234, RZ, R234, RZ, 0x33, !PT ;  /* 0x000000eaffea7212 */ /* 0x000fe200078e33ff */
[----:B------:R-:W-:Y:S06]  /*d620*/  BRA `(.L_x_5738) ;  /* 0x0000000000147947 */ /* 0x000fec0003800000 */
.L_x_5737:
[----:B------:R-:W-:-:S05]  /*d630*/  IMAD.U32 R235, RZ, RZ, UR44 ;  /* 0x0000002cffeb7e24 */ /* 0x000fca000f8e00ff */
[----:B------:R-:W-:-:S13]  /*d640*/  ISETP.NE.AND P3, PT, R235, 0x1, PT ;  /* 0x00000001eb00780c */ /* 0x000fda0003f65270 */
[----:B------:R-:W2:Y:S02]  /*d650*/  @P3 LDC.64 R206, c[0x0][0x9e8] ;  /* 0x00027a00ffce3b82 */ /* 0x000ea40000000a00 */
[----:B--2---:R-:W-:-:S05]  /*d660*/  @P3 IMAD.HI.U32 R206, R234, R206, RZ ;  /* 0x000000ceeace3227 */ /* 0x004fca00078e00ff */
[----:B------:R-:W-:-:S07]  /*d670*/  @P3 SHF.R.U32.HI R234, RZ, R207, R206 ;  /* 0x000000cfffea3219 */ /* 0x000fce00000116ce */
.L_x_5738:
[----:B------:R-:W-:Y:S05]  /*d680*/  BSYNC B2 ;  /* 0x0000000000027941 */ /* 0x000fea0003800000 */
.L_x_5736:
[----:B------:R-:W-:-:S04]  /*d690*/  IMAD R234, R234, R235, -R13 ;  /* 0x000000ebeaea7224 */ /* 0x000fc800078e0a0d */
[----:B------:R-:W-:-:S05]  /*d6a0*/  IMAD.IADD R234, R234, 0x1, -R185 ;  /* 0x00000001eaea7824 */ /* 0x000fca00078e0ab9 */
[----:B------:R-:W-:Y:S02]  /*d6b0*/  VIMNMX R208, R208, R234, !PT ;  /* 0x000000ead0d07248 */ /* 0x000fe40007fe0100 */
[----:B------:R-:W-:-:S07]  /*d6c0*/  VIADDMNMX R209, R234, R235, R209, PT ;  /* 0x000000ebead17246 */ /* 0x000fce00038001d1 */
.L_x_5735:
[----:B------:R-:W-:Y:S01]  /*d6d0*/  ISETP.GT.AND P3, PT, R14, -0x1, PT ;  /* 0xffffffff0e00780c */ /* 0x000fe20003f64270 */
[----:B------:R-:W-:-:S03]  /*d6e0*/  UISETP.NE.AND UP0, UPT, UR47, URZ, UPT ;  /* 0x0000003f2f00728c */ /* 0x000fc6000bf05270 */
[C---:B------:R-:W-:Y:S02]  /*d6f0*/  ISETP.GT.AND P4, PT, R208.reuse, RZ, P3 ;  /* 0x000000ffd000720c */ /* 0x040fe40001f84270 */
[C---:B------:R-:W-:Y:S02]  /*d700*/  ISETP.GT.AND P6, PT, R208.reuse, 0x8, P3 ;  /* 0x00000008d000780c */ /* 0x040fe40001fc4270 */
[C---:B------:R-:W-:Y:S02]  /*d710*/  ISETP.LT.OR P5, PT, R209.reuse, 0x1, P4 ;  /* 0x00000001d100780c */ /* 0x040fe400027a1670 */
[----:B------:R-:W-:Y:S02]  /*d720*/  ISETP.GT.AND P4, PT, R208, 0x1, P3 ;  /* 0x00000001d000780c */ /* 0x000fe40001f84270 */
[----:B------:R-:W-:Y:S02]  /*d730*/  FSEL R206, R152, -INF , !P5 ;  /* 0xff80000098ce7808 */ /* 0x000fe40006800000 */
[----:B------:R-:W-:Y:S01]  /*d740*/  ISETP.LT.OR P4, PT, R209, 0x2, P4 ;  /* 0x00000002d100780c */ /* 0x000fe20002781670 */
[----:B------:R-:W2:Y:S01]  /*d750*/  SHFL.IDX PT, R152, R233, 0x1, 0x1c1f ;  /* 0x003c1f00e9987f89 */ /* 0x000ea200000e0000 */
[----:B------:R-:W-:-:S02]  /*d760*/  ISETP.GT.AND P5, PT, R208, 0x9, P3 ;  /* 0x00000009d000780c */ /* 0x000fc40001fa4270 */
[----:B------:R-:W-:Y:S02]  /*d770*/  FSEL R207, R153, -INF , !P4 ;  /* 0xff80000099cf7808 */ /* 0x000fe40006000000 */
[----:B------:R-:W-:Y:S02]  /*d780*/  ISETP.GT.AND P4, PT, R208, 0x10, P3 ;  /* 0x00000010d000780c */ /* 0x000fe40001f84270 */
[C---:B------:R-:W-:Y:S02]  /*d790*/  ISETP.LT.OR P6, PT, R209.reuse, 0x9, P6 ;  /* 0x00000009d100780c */ /* 0x040fe400037c1670 */
[C---:B------:R-:W-:Y:S02]  /*d7a0*/  ISETP.LT.OR P4, PT, R209.reuse, 0x11, P4 ;  /* 0x00000011d100780c */ /* 0x040fe40002781670 */
[----:B------:R-:W-:Y:S02]  /*d7b0*/  ISETP.LT.OR P5, PT, R209, 0xa, P5 ;  /* 0x0000000ad100780c */ /* 0x000fe40002fa1670 */
[----:B------:R-:W-:-:S02]  /*d7c0*/  FSEL R160, R160, -INF , !P4 ;  /* 0xff800000a0a07808 */ /* 0x000fc40006000000 */
[----:B------:R-:W-:Y:S02]  /*d7d0*/  ISETP.GT.AND P4, PT, R208, 0x19, P3 ;  /* 0x00000019d000780c */ /* 0x000fe40001f84270 */
[----:B------:R-:W-:Y:S02]  /*d7e0*/  FSEL R156, R156, -INF , !P6 ;  /* 0xff8000009c9c7808 */ /* 0x000fe40007000000 */
[----:B------:R-:W-:Y:S02]  /*d7f0*/  ISETP.LT.OR P4, PT, R209, 0x1a, P4 ;  /* 0x0000001ad100780c */ /* 0x000fe40002781670 */
[----:B------:R-:W-:Y:S02]  /*d800*/  FSEL R157, R157, -INF , !P5 ;  /* 0xff8000009d9d7808 */ /* 0x000fe40006800000 */
[C---:B------:R-:W-:Y:S01]  /*d810*/  ISETP.GT.AND P6, PT, R208.reuse, 0x11, P3 ;  /* 0x00000011d000780c */ /* 0x040fe20001fc4270 */
[--C-:B--2---:R-:W-:Y:S01]  /*d820*/  IMAD.IADD R231, R231, 0x1, R152.reuse ;  /* 0x00000001e7e77824 */ /* 0x104fe200078e0298 */
[----:B------:R-:W-:Y:S01]  /*d830*/  ISETP.GT.AND P5, PT, R208, 0x18, P3 ;  /* 0x00000018d000780c */ /* 0x000fe20001fa4270 */
[----:B------:R-:W-:Y:S01]  /*d840*/  IMAD.IADD R232, R232, 0x1, R152 ;  /* 0x00000001e8e87824 */ /* 0x000fe200078e0298 */
[----:B------:R-:W-:-:S02]  /*d850*/  FSEL R165, R165, -INF , !P4 ;  /* 0xff800000a5a57808 */ /* 0x000fc40006000000 */
[----:B------:R-:W-:Y:S02]  /*d860*/  ISETP.GT.AND P4, PT, R208, 0x28, P3 ;  /* 0x00000028d000780c */ /* 0x000fe40001f84270 */
[C---:B------:R-:W-:Y:S02]  /*d870*/  ISETP.LT.OR P6, PT, R209.reuse, 0x12, P6 ;  /* 0x00000012d100780c */ /* 0x040fe400037c1670 */
[C---:B------:R-:W-:Y:S02]  /*d880*/  ISETP.LT.OR P5, PT, R209.reuse, 0x19, P5 ;  /* 0x00000019d100780c */ /* 0x040fe40002fa1670 */
[----:B------:R-:W-:Y:S02]  /*d890*/  ISETP.LT.OR P4, PT, R209, 0x29, P4 ;  /* 0x00000029d100780c */ /* 0x000fe40002781670 */
[----:B------:R-:W-:Y:S02]  /*d8a0*/  FSEL R161, R161, -INF , !P6 ;  /* 0xff800000a1a17808 */ /* 0x000fe40007000000 */
[----:B------:R-:W-:-:S02]  /*d8b0*/  FSEL R164, R164, -INF , !P5 ;  /* 0xff800000a4a47808 */ /* 0x000fc40006800000 */
[C---:B------:R-:W-:Y:S02]  /*d8c0*/  ISETP.GT.AND P6, PT, R208.reuse, 0x20, P3 ;  /* 0x00000020d000780c */ /* 0x040fe40001fc4270 */
[----:B------:R-:W-:Y:S02]  /*d8d0*/  ISETP.GT.AND P5, PT, R208, 0x21, P3 ;  /* 0x00000021d000780c */ /* 0x000fe40001fa4270 */
[----:B------:R-:W-:Y:S02]  /*d8e0*/  FSEL R233, R172, -INF , !P4 ;  /* 0xff800000ace97808 */ /* 0x000fe40006000000 */
[----:B------:R-:W-:Y:S02]  /*d8f0*/  ISETP.GT.AND P4, PT, R208, 0x31, P3 ;  /* 0x00000031d000780c */ /* 0x000fe40001f84270 */
[C---:B------:R-:W-:Y:S02]  /*d900*/  ISETP.LT.OR P6, PT, R209.reuse, 0x21, P6 ;  /* 0x00000021d100780c */ /* 0x040fe400037c1670 */
[----:B------:R-:W-:-:S02]  /*d910*/  ISETP.LT.OR P5, PT, R209, 0x22, P5 ;  /* 0x00000022d100780c */ /* 0x000fc40002fa1670 */
[----:B------:R-:W-:Y:S02]  /*d920*/  ISETP.LT.OR P4, PT, R209, 0x32, P4 ;  /* 0x00000032d100780c */ /* 0x000fe40002781670 */
[----:B------:R-:W-:Y:S02]  /*d930*/  FSEL R168, R168, -INF , !P6 ;  /* 0xff800000a8a87808 */ /* 0x000fe40007000000 */
[----:B------:R-:W-:Y:S02]  /*d940*/  FSEL R169, R169, -INF , !P5 ;  /* 0xff800000a9a97808 */ /* 0x000fe40006800000 */
[C---:B------:R-:W-:Y:S02]  /*d950*/  ISETP.GT.AND P6, PT, R208.reuse, 0x29, P3 ;  /* 0x00000029d000780c */ /* 0x040fe40001fc4270 */
[----:B------:R-:W-:Y:S02]  /*d960*/  ISETP.GT.AND P5, PT, R208, 0x30, P3 ;  /* 0x00000030d000780c */ /* 0x000fe40001fa4270 */
[----:B------:R-:W-:-:S02]  /*d970*/  FSEL R177, R177, -INF , !P4 ;  /* 0xff800000b1b17808 */ /* 0x000fc40006000000 */
[----:B------:R-:W-:Y:S02]  /*d980*/  PLOP3.LUT P4, PT, PT, PT, UP0, 0x40, 0x0 ;  /* 0x000000000000781c */ /* 0x000fe40003f8e808 */
[C---:B------:R-:W-:Y:S02]  /*d990*/  ISETP.LT.OR P6, PT, R209.reuse, 0x2a, P6 ;  /* 0x0000002ad100780c */ /* 0x040fe400037c1670 */
[----:B------:R-:W-:Y:S02]  /*d9a0*/  ISETP.LT.OR P5, PT, R209, 0x31, P5 ;  /* 0x00000031d100780c */ /* 0x000fe40002fa1670 */
[----:B------:R-:W-:Y:S02]  /*d9b0*/  FSEL R173, R173, -INF , !P6 ;  /* 0xff800000adad7808 */ /* 0x000fe40007000000 */
[----:B------:R-:W-:Y:S02]  /*d9c0*/  FSEL R176, R176, -INF , !P5 ;  /* 0xff800000b0b07808 */ /* 0x000fe40006800000 */
[----:B------:R-:W-:-:S02]  /*d9d0*/  ISETP.GT.AND P6, PT, R208, 0x38, P3 ;  /* 0x00000038d000780c */ /* 0x000fc40001fc4270 */
[----:B------:R-:W-:Y:S02]  /*d9e0*/  ISETP.GT.AND P5, PT, R208, 0x39, P3 ;  /* 0x00000039d000780c */ /* 0x000fe40001fa4270 */
[C---:B------:R-:W-:Y:S02]  /*d9f0*/  ISETP.LT.OR P6, PT, R209.reuse, 0x39, P6 ;  /* 0x00000039d100780c */ /* 0x040fe400037c1670 */
[----:B------:R-:W-:Y:S02]  /*da00*/  ISETP.LT.OR P5, PT, R209, 0x3a, P5 ;  /* 0x0000003ad100780c */ /* 0x000fe40002fa1670 */
[----:B------:R-:W-:Y:S02]  /*da10*/  FSEL R180, R180, -INF , !P6 ;  /* 0xff800000b4b47808 */ /* 0x000fe40007000000 */
[----:B------:R-:W-:Y:S01]  /*da20*/  FSEL R181, R181, -INF , !P5 ;  /* 0xff800000b5b57808 */ /* 0x000fe20006800000 */
[----:B------:R-:W-:Y:S08]  /*da30*/  @P4 BRA `(.L_x_5739) ;  /* 0x0000000000584947 */ /* 0x000ff00003800000 */
        /* <DEDUP_REMOVED lines=12> */
.L_x_5741:
[----:B------:R-:W-:-:S05]  /*db00*/  IMAD.U32 R208, RZ, RZ, UR44 ;  /* 0x0000002cffd07e24 */ /* 0x000fca000f8e00ff */
[----:B------:R-:W-:-:S13]  /*db10*/  ISETP.NE.AND P4, PT, R208, 0x1, PT ;  /* 0x00000001d000780c */ /* 0x000fda0003f85270 */
[----:B------:R-:W2:Y:S02]  /*db20*/  @P4 LDC.64 R152, c[0x0][0x9e8] ;  /* 0x00027a00ff984b82 */ /* 0x000ea40000000a00 */
[----:B--2---:R-:W-:-:S05]  /*db30*/  @P4 IMAD.HI.U32 R152, R172, R152, RZ ;  /* 0x00000098ac984227 */ /* 0x004fca00078e00ff */
[----:B------:R-:W-:-:S07]  /*db40*/  @P4 SHF.R.U32.HI R172, RZ, R153, R152 ;  /* 0x00000099ffac4219 */ /* 0x000fce0000011698 */
.L_x_5742:
[----:B------:R-:W-:Y:S05]  /*db50*/  BSYNC B2 ;  /* 0x0000000000027941 */ /* 0x000fea0003800000 */
.L_x_5740:
[----:B------:R-:W-:-:S04]  /*db60*/  IMAD R13, R172, R208, -R13 ;  /* 0x000000d0ac0d7224 */ /* 0x000fc800078e0a0d */
[----:B------:R-:W-:-:S05]  /*db70*/  IMAD.IADD R13, R13, 0x1, -R185 ;  /* 0x000000010d0d7824 */ /* 0x000fca00078e0ab9 */
[----:B------:R-:W-:Y:S02]  /*db80*/  VIMNMX R232, R232, R13, !PT ;  /* 0x0000000de8e87248 */ /* 0x000fe40007fe0100 */
[----:B------:R-:W-:-:S07]  /*db90*/  VIADDMNMX R231, R13, R208, R231, PT ;  /* 0x000000d00de77246 */ /* 0x000fce00038001e7 */
.L_x_5739:
        /* <DEDUP_REMOVED lines=33> */
[----:B------:R-:W2:Y:S01]  /*ddb0*/  SHFL.BFLY PT, R152, R13, 0x2, 0x1f ;  /* 0x0c401f000d987f89 */ /* 0x000ea200000e0000 */
        /* <DEDUP_REMOVED lines=9> */
[----:B--2---:R-:W-:Y:S01]  /*de50*/  FMNMX.FTZ R152, R13, R152, !PT ;  /* 0x000000980d987209 */ /* 0x004fe20007810000 */
[----:B------:R-:W-:Y:S01]  /*de60*/  IMAD.U32 R13, RZ, RZ, UR39 ;  /* 0x00000027ff0d7e24 */ /* 0x000fe2000f8e00ff */
[----:B------:R-:W-:Y:S02]  /*de70*/  FSEL R174, R174, -INF , !P5 ;  /* 0xff800000aeae7808 */ /* 0x000fe40006800000 */
[----:B------:R-:W-:Y:S01]  /*de80*/  ISETP.GT.AND P5, PT, R232, 0x30, P3 ;  /* 0x00000030e800780c */ /* 0x000fe20001fa4270 */
[----:B------:R-:W2:Y:S03]  /*de90*/  SHFL.BFLY PT, R172, R152, 0x1, 0x1f ;  /* 0x0c201f0098ac7f89 */ /* 0x000ea600000e0000 */
[----:B------:R-:W-:-:S04]  /*dea0*/  ISETP.LT.OR P5, PT, R231, 0x31, P5 ;  /* 0x00000031e700780c */ /* 0x000fc80002fa1670 */
[----:B------:R-:W-:Y:S02]  /*deb0*/  FSEL R178, R178, -INF , !P5 ;  /* 0xff800000b2b27808 */ /* 0x000fe40006800000 */
[----:B--2---:R-:W-:-:S04]  /*dec0*/  FMNMX.FTZ R172, R152, R172, !PT ;  /* 0x000000ac98ac7209 */ /* 0x004fc80007810000 */
[----:B------:R-:W-:-:S04]  /*ded0*/  FSETP.NEU.FTZ.AND P4, PT, R172, -INF , PT ;  /* 0xff800000ac00780b */ /* 0x000fc80003f9d000 */
[----:B------:R-:W-:-:S05]  /*dee0*/  FSEL R152, R172, RZ, P4 ;  /* 0x000000ffac987208 */ /* 0x000fca0002000000 */
[----:B------:R-:W-:Y:S01]  /*def0*/  FADD.FTZ R152, -R152, R12 ;  /* 0x0000000c98987221 */ /* 0x000fe20000010100 */
[----:B------:R-:W-:-:S05]  /*df00*/  FMUL.FTZ R12, R172, R13 ;  /* 0x0000000dac0c7220 */ /* 0x000fca0000410000 */
[----:B------:R-:W-:Y:S02]  /*df10*/  FSEL R12, R12, RZ, P4 ;  /* 0x000000ff0c0c7208 */ /* 0x000fe40002000000 */
[----:B------:R-:W-:-:S03]  /*df20*/  ISETP.GT.AND P4, PT, R232, 0x8, P3 ;  /* 0x00000008e800780c */ /* 0x000fc60001f84270 */
[-CC-:B------:R-:W-:Y:S01]  /*df30*/  FFMA.FTZ R206, R206, R13.reuse, -R12.reuse ;  /* 0x0000000dcece7223 */ /* 0x180fe2000001080c */
[----:B------:R-:W-:Y:S01]  /*df40*/  ISETP.LT.OR P4, PT, R231, 0x9, P4 ;  /* 0x00000009e700780c */ /* 0x000fe20002781670 */
[-CC-:B------:R-:W-:Y:S01]  /*df50*/  FFMA.FTZ R207, R207, R13.reuse, -R12.reuse ;  /* 0x0000000dcfcf7223 */ /* 0x180fe2000001080c */
[-CC-:B------:R-:W-:Y:S01]  /*df60*/  FFMA.FTZ R156, R156, R13.reuse, -R12.reuse ;  /* 0x0000000d9c9c7223 */ /* 0x180fe2000001080c */
[-CC-:B------:R-:W-:Y:S01]  /*df70*/  FFMA.FTZ R157, R157, R13.reuse, -R12.reuse ;  /* 0x0000000d9d9d7223 */ /* 0x180fe2000001080c */
[----:B------:R-:W-:Y:S01]  /*df80*/  FSEL R158, R158, -INF , !P4 ;  /* 0xff8000009e9e7808 */ /* 0x000fe20006000000 */
[-CC-:B------:R-:W-:Y:S01]  /*df90*/  FFMA.FTZ R160, R160, R13.reuse, -R12.reuse ;  /* 0x0000000da0a07223 */ /* 0x180fe2000001080c */
[----:B------:R-:W-:Y:S01]  /*dfa0*/  ISETP.GT.AND P4, PT, R232, 0x11, P3 ;  /* 0x00000011e800780c */ /* 0x000fe20001f84270 */
[-CC-:B------:R-:W-:Y:S01]  /*dfb0*/  FFMA.FTZ R161, R161, R13.reuse, -R12.reuse ;  /* 0x0000000da1a17223 */ /* 0x180fe2000001080c */
[-CC-:B------:R-:W-:Y:S01]  /*dfc0*/  FFMA.FTZ R164, R164, R13.reuse, -R12.reuse ;  /* 0x0000000da4a47223 */ /* 0x180fe2000001080c */
        /* <DEDUP_REMOVED lines=12> */
[-C--:B------:R-:W-:Y:S01]  /*e090*/  FFMA.FTZ R181, R181, R13.reuse, -R12 ;  /* 0x0000000db5b57223 */ /* 0x080fe2000001080c */
[----:B------:R-:W-:Y:S01]  /*e0a0*/  FMUL.FTZ R12, R152, R13 ;  /* 0x0000000d980c7220 */ /* 0x000fe20000410000 */
[----:B------:R-:W-:Y:S01]  /*e0b0*/  MUFU.EX2 R206, R206 ;  /* 0x000000ce00ce7308 */ /* 0x000fe20000000800 */
[----:B------:R-:W-:-:S02]  /*e0c0*/  FSEL R153, R170, -INF , !P4 ;  /* 0xff800000aa997808 */ /* 0x000fc40006000000 */
[----:B------:R-:W-:Y:S02]  /*e0d0*/  FMNMX.FTZ R170, R154, R20, !PT ;  /* 0x000000149aaa7209 */ /* 0x000fe40007810000 */
[----:B------:R-:W-:Y:S02]  /*e0e0*/  ISETP.GT.AND P4, PT, R232, 0x29, P3 ;  /* 0x00000029e800780c */ /* 0x000fe40001f84270 */
[----:B------:R-:W-:Y:S01]  /*e0f0*/  FMNMX.FTZ R170, R155, R170, !PT ;  /* 0x000000aa9baa7209 */ /* 0x000fe20007810000 */
[----:B------:R-:W2:Y:S01]  /*e100*/  MUFU.EX2 R12, R12 ;  /* 0x0000000c000c7308 */ /* 0x000ea20000000800 */
[----:B------:R-:W-:Y:S02]  /*e110*/  ISETP.LT.OR P4, PT, R231, 0x2a, P4 ;  /* 0x0000002ae700780c */ /* 0x000fe40002781670 */
[----:B------:R-:W-:Y:S02]  /*e120*/  FMNMX.FTZ R170, R158, R170, !PT ;  /* 0x000000aa9eaa7209 */ /* 0x000fe40007810000 */
[----:B------:R-:W-:-:S02]  /*e130*/  FSEL R175, R175, -INF , !P4 ;  /* 0xff800000afaf7808 */ /* 0x000fc40006000000 */
[----:B------:R-:W-:Y:S01]  /*e140*/  FMNMX.FTZ R170, R159, R170, !PT ;  /* 0x000000aa9faa7209 */ /* 0x000fe20007810000 */
[----:B------:R-:W3:Y:S01]  /*e150*/  MUFU.EX2 R152, R207 ;  /* 0x000000cf00987308 */ /* 0x000ee20000000800 */
[----:B------:R-:W-:Y:S02]  /*e160*/  ISETP.GT.AND P4, PT, R232, 0x31, P3 ;  /* 0x00000031e800780c */ /* 0x000fe40001f84270 */
[----:B------:R-:W-:Y:S02]  /*e170*/  FMNMX.FTZ R170, R162, R170, !PT ;  /* 0x000000aaa2aa7209 */ /* 0x000fe40007810000 */
[----:B------:R-:W-:Y:S02]  /*e180*/  ISETP.LT.OR P4, PT, R231, 0x32, P4 ;  /* 0x00000032e700780c */ /* 0x000fe40002781670 */
[----:B------:R-:W-:Y:S01]  /*e190*/  FMNMX.FTZ R170, R163, R170, !PT ;  /* 0x000000aaa3aa7209 */ /* 0x000fe20007810000 */
[----:B------:R-:W4:Y:S01]  /*e1a0*/  MUFU.EX2 R156, R156 ;  /* 0x0000009c009c7308 */ /* 0x000f220000000800 */
[----:B------:R-:W-:Y:S01]  /*e1b0*/  ISETP.GT.AND P3, PT, R232, 0x39, P3 ;  /* 0x00000039e800780c */ /* 0x000fe20001f64270 */
[----:B--2---:R-:W-:Y:S01]  /*e1c0*/  FFMA.FTZ R0, R12, R0, R206 ;  /* 0x000000000c007223 */ /* 0x004fe200000100ce */
[----:B------:R-:W-:Y:S01]  /*e1d0*/  FMNMX.FTZ R170, R166, R170, !PT ;  /* 0x000000aaa6aa7209 */ /* 0x000fe20007810000 */
[-C--:B------:R-:W-:Y:S01]  /*e1e0*/  FMUL.FTZ R24, R24, R12.reuse ;  /* 0x0000000c18187220 */ /* 0x080fe20000410000 */
[----:B------:R-:W-:Y:S01]  /*e1f0*/  FSEL R179, R179, -INF , !P4 ;  /* 0xff800000b3b37808 */ /* 0x000fe20006000000 */
[----:B------:R-:W-:Y:S01]  /*e200*/  FMUL.FTZ R25, R25, R12 ;  /* 0x0000000c19197220 */ /* 0x000fe20000410000 */
[----:B------:R-:W-:Y:S01]  /*e210*/  FMNMX.FTZ R170, R167, R170, !PT ;  /* 0x000000aaa7aa7209 */ /* 0x000fe20007810000 */
[----:B------:R-:W2:Y:S01]  /*e220*/  MUFU.EX2 R157, R157 ;  /* 0x0000009d009d7308 */ /* 0x000ea20000000800 */
[----:B------:R-:W-:Y:S01]  /*e230*/  ISETP.LT.OR P3, PT, R231, 0x3a, P3 ;  /* 0x0000003ae700780c */ /* 0x000fe20001f61670 */
[----:B---3--:R-:W-:Y:S01]  /*e240*/  FADD.FTZ R0, R152, R0 ;  /* 0x0000000098007221 */ /* 0x008fe20000010000 */
[----:B------:R-:W-:Y:S01]  /*e250*/  FMNMX.FTZ R170, R153, R170, !PT ;  /* 0x000000aa99aa7209 */ /* 0x000fe20007810000 */
[-C--:B------:R-:W-:Y:S01]  /*e260*/  FMUL.FTZ R28, R28, R12.reuse ;  /* 0x0000000c1c1c7220 */ /* 0x080fe20000410000 */
[----:B------:R-:W-:Y:S01]  /*e270*/  FSEL R183, R183, -INF , !P3 ;  /* 0xff800000b7b77808 */ /* 0x000fe20005800000 */
[----:B------:R-:W-:Y:S01]  /*e280*/  FMUL.FTZ R29, R29, R12 ;  /* 0x0000000c1d1d7220 */ /* 0x000fe20000410000 */
[----:B------:R-:W-:Y:S01]  /*e290*/  FMNMX.FTZ R170, R171, R170, !PT ;  /* 0x000000aaabaa7209 */ /* 0x000fe20007810000 */
[----:B------:R-:W3:Y:S01]  /*e2a0*/  MUFU.EX2 R160, R160 ;  /* 0x000000a000a07308 */ /* 0x000ee20000000800 */
[----:B------:R-:W-:Y:S01]  /*e2b0*/  F2FP.BF16.F32.PACK_AB R152, R152, R206 ;  /* 0x000000ce9898723e */ /* 0x000fe200000010ff */
[----:B----4-:R-:W-:Y:S01]  /*e2c0*/  FADD.FTZ R0, R156, R0 ;  /* 0x000000009c007221 */ /* 0x010fe20000010000 */
[----:B------:R-:W-:Y:S01]  /*e2d0*/  FMNMX.FTZ R170, R174, R170, !PT ;  /* 0x000000aaaeaa7209 */ /* 0x000fe20007810000 */
[-C--:B------:R-:W-:Y:S01]  /*e2e0*/  FMUL.FTZ R32, R32, R12.reuse ;  /* 0x0000000c20207220 */ /* 0x080fe20000410000 */
[----:B------:R-:W-:Y:S01]  /*e2f0*/  ISETP.NE.AND P3, PT, R194, RZ, PT ;  /* 0x000000ffc200720c */ /* 0x000fe20003f65270 */
[----:B------:R-:W-:Y:S01]  /*e300*/  FMUL.FTZ R33, R33, R12 ;  /* 0x0000000c21217220 */ /* 0x000fe20000410000 */
[----:B------:R-:W-:Y:S01]  /*e310*/  FMNMX.FTZ R170, R175, R170, !PT ;  /* 0x000000aaafaa7209 */ /* 0x000fe20007810000 */
[----:B------:R-:W4:Y:S01]  /*e320*/  MUFU.EX2 R161, R161 ;  /* 0x000000a100a17308 */ /* 0x000f220000000800 */
[----:B--2---:R-:W-:Y:S01]  /*e330*/  FADD.FTZ R0, R157, R0 ;  /* 0x000000009d007221 */ /* 0x004fe20000010000 */
[----:B------:R-:W-:Y:S01]  /*e340*/  FMUL.FTZ R36, R36, R12 ;  /* 0x0000000c24247220 */ /* 0x000fe20000410000 */
[----:B------:R-:W-:Y:S01]  /*e350*/  FMNMX.FTZ R170, R178, R170, !PT ;  /* 0x000000aab2aa7209 */ /* 0x000fe20007810000 */
[-C--:B------:R-:W-:Y:S01]  /*e360*/  FMUL.FTZ R37, R37, R12.reuse ;  /* 0x0000000c25257220 */ /* 0x080fe20000410000 */
[-C--:B------:R-:W-:Y:S01]  /*e370*/  FMUL.FTZ R40, R40, R12.reuse ;  /* 0x0000000c28287220 */ /* 0x080fe20000410000 */
[----:B------:R-:W-:Y:S01]  /*e380*/  FMUL.FTZ R41, R41, R12 ;  /* 0x0000000c29297220 */ /* 0x000fe20000410000 */
[----:B------:R-:W-:Y:S01]  /*e390*/  FMNMX.FTZ R170, R179, R170, !PT ;  /* 0x000000aab3aa7209 */ /* 0x000fe20007810000 */
[----:B------:R-:W2:Y:S01]  /*e3a0*/  MUFU.EX2 R164, R164 ;  /* 0x000000a400a47308 */ /* 0x000ea20000000800 */
[----:B---3--:R-:W-:Y:S01]  /*e3b0*/  FADD.FTZ R0, R160, R0 ;  /* 0x00000000a0007221 */ /* 0x008fe20000010000 */
[----:B------:R-:W-:Y:S01]  /*e3c0*/  @!P3 IMAD R18, R18, 0x40, R191 ;  /* 0x000000401212b824 */ /* 0x000fe200078e02bf */
[----:B------:R-:W-:Y:S01]  /*e3d0*/  FMNMX.FTZ R170, R182, R170, !PT ;  /* 0x000000aab6aa7209 */ /* 0x000fe20007810000 */
[-C--:B------:R-:W-:Y:S01]  /*e3e0*/  FMUL.FTZ R44, R44, R12.reuse ;  /* 0x0000000c2c2c7220 */ /* 0x080fe20000410000 */
[----:B------:R-:W-:Y:S01]  /*e3f0*/  FMUL.FTZ R45, R45, R12 ;  /* 0x0000000c2d2d7220 */ /* 0x000fe20000410000 */
[----:B------:R-:W-:Y:S01]  /*e400*/  @!P3 IMAD R18, R18, 0x4, R2 ;  /* 0x000000041212b824 */ /* 0x000fe200078e0202 */
[----:B------:R-:W-:Y:S01]  /*e410*/  FMNMX.FTZ R170, R183, R170, !PT ;  /* 0x000000aab7aa7209 */ /* 0x000fe20007810000 */
[----:B------:R-:W3:Y:S01]  /*e420*/  MUFU.EX2 R165, R165 ;  /* 0x000000a500a57308 */ /* 0x000ee20000000800 */
[----:B----4-:R-:W-:Y:S01]  /*e430*/  FADD.FTZ R0, R161, R0 ;  /* 0x00000000a1007221 */ /* 0x010fe20000010000 */
[-C--:B------:R-:W-:Y:S01]  /*e440*/  FMUL.FTZ R48, R48, R12.reuse ;  /* 0x0000000c30307220 */ /* 0x080fe20000410000 */
[----:B------:R-:W-:Y:S01]  /*e450*/  @!P3 STS [R18+0x28800], R12 ;  /* 0x0288000c1200b388 */ /* 0x000fe20000000800 */
[-C--:B------:R-:W-:Y:S01]  /*e460*/  FMUL.FTZ R49, R49, R12.reuse ;  /* 0x0000000c31317220 */ /* 0x080fe20000410000 */
[-C--:B------:R-:W-:Y:S01]  /*e470*/  FMUL.FTZ R52, R52, R12.reuse ;  /* 0x0000000c34347220 */ /* 0x080fe20000410000 */
[-C--:B------:R-:W-:Y:S01]  /*e480*/  FMUL.FTZ R53, R53, R12.reuse ;  /* 0x0000000c35357220 */ /* 0x080fe20000410000 */
[----:B------:R-:W4:Y:S01]  /*e490*/  SHFL.BFLY PT, R206, R170, 0x2, 0x1f ;  /* 0x0c401f00aace7f89 */ /* 0x000f2200000e0000 */
[----:B------:R-:W5:Y:S01]  /*e4a0*/  MUFU.EX2 R168, R168 ;  /* 0x000000a800a87308 */ /* 0x000f620000000800 */
        /* <DEDUP_REMOVED lines=16> */
[----:B-----5:R-:W-:Y:S01]  /*e5b0*/  FADD.FTZ R0, R168, R0 ;  /* 0x00000000a8007221 */ /* 0x020fe20000010000 */
[-C--:B------:R-:W-:Y:S01]  /*e5c0*/  FMUL.FTZ R80, R80, R12.reuse ;  /* 0x0000000c50507220 */ /* 0x080fe20000410000 */
[-C--:B------:R-:W-:Y:S01]  /*e5d0*/  FMUL.FTZ R81, R81, R12.reuse ;  /* 0x0000000c51517220 */ /* 0x080fe20000410000 */
[-C--:B------:R-:W-:Y:S01]  /*e5e0*/  FMUL.FTZ R84, R84, R12.reuse ;  /* 0x0000000c54547220 */ /* 0x080fe20000410000 */
[-C--:B------:R-:W-:Y:S01]  /*e5f0*/  FMUL.FTZ R85, R85, R12.reuse ;  /* 0x0000000c55557220 */ /* 0x080fe20000410000 */
[----:B------:R-:W-:Y:S01]  /*e600*/  FMUL.FTZ R88, R88, R12 ;  /* 0x0000000c58587220 */ /* 0x000fe20000410000 */
[----:B----4-:R-:W-:Y:S01]  /*e610*/  FMNMX.FTZ R170, R170, R206, !PT ;  /* 0x000000ceaaaa7209 */ /* 0x010fe20007810000 */
[----:B------:R-:W4:Y:S01]  /*e620*/  MUFU.EX2 R173, R173 ;  /* 0x000000ad00ad7308 */ /* 0x000f220000000800 */
[----:B--2---:R-:W-:Y:S01]  /*e630*/  FADD.FTZ R0, R169, R0 ;  /* 0x00000000a9007221 */ /* 0x004fe20000010000 */
[-C--:B------:R-:W-:Y:S01]  /*e640*/  FMUL.FTZ R89, R89, R12.reuse ;  /* 0x0000000c59597220 */ /* 0x080fe20000410000 */
[-C--:B------:R-:W-:Y:S01]  /*e650*/  FMUL.FTZ R92, R92, R12.reuse ;  /* 0x0000000c5c5c7220 */ /* 0x080fe20000410000 */
[----:B------:R-:W2:Y:S01]  /*e660*/  SHFL.BFLY PT, R206, R170, 0x1, 0x1f ;  /* 0x0c201f00aace7f89 */ /* 0x000ea200000e0000 */
[-C--:B------:R-:W-:Y:S01]  /*e670*/  FMUL.FTZ R93, R93, R12.reuse ;  /* 0x0000000c5d5d7220 */ /* 0x080fe20000410000 */
[-C--:B------:R-:W-:Y:S01]  /*e680*/  FMUL.FTZ R96, R96, R12.reuse ;  /* 0x0000000c60607220 */ /* 0x080fe20000410000 */
[-C--:B------:R-:W-:Y:S01]  /*e690*/  FMUL.FTZ R97, R97, R12.reuse ;  /* 0x0000000c61617220 */ /* 0x080fe20000410000 */
[----:B------:R-:W5:Y:S01]  /*e6a0*/  MUFU.EX2 R176, R176 ;  /* 0x000000b000b07308 */ /* 0x000f620000000800 */
        /* <DEDUP_REMOVED lines=8> */
[----:B----4-:R-:W-:Y:S01]  /*e730*/  FADD.FTZ R0, R173, R0 ;  /* 0x00000000ad007221 */ /* 0x010fe20000010000 */
[-C--:B------:R-:W-:Y:S01]  /*e740*/  FMUL.FTZ R112, R112, R12.reuse ;  /* 0x0000000c70707220 */ /* 0x080fe20000410000 */
[-C--:B------:R-:W-:Y:S01]  /*e750*/  FMUL.FTZ R113, R113, R12.reuse ;  /* 0x0000000c71717220 */ /* 0x080fe20000410000 */
[-C--:B------:R-:W-:Y:S01]  /*e760*/  FMUL.FTZ R116, R116, R12.reuse ;  /* 0x0000000c74747220 */ /* 0x080fe20000410000 */
[-C--:B------:R-:W-:Y:S01]  /*e770*/  FMUL.FTZ R117, R117, R12.reuse ;  /* 0x0000000c75757220 */ /* 0x080fe20000410000 */
[-C--:B------:R-:W-:Y:S01]  /*e780*/  FMUL.FTZ R120, R120, R12.reuse ;  /* 0x0000000c78787220 */ /* 0x080fe20000410000 */
[-C--:B------:R-:W-:Y:S01]  /*e790*/  FMUL.FTZ R121, R121, R12.reuse ;  /* 0x0000000c79797220 */ /* 0x080fe20000410000 */
[----:B------:R-:W-:Y:S01]  /*e7a0*/  MUFU.EX2 R181, R181 ;  /* 0x000000b500b57308 */ /* 0x000fe20000000800 */
[----:B-----5:R-:W-:Y:S01]  /*e7b0*/  FADD.FTZ R0, R176, R0 ;  /* 0x00000000b0007221 */ /* 0x020fe20000010000 */
[-C--:B------:R-:W-:Y:S01]  /*e7c0*/  FMUL.FTZ R124, R124, R12.reuse ;  /* 0x0000000c7c7c7220 */ /* 0x080fe20000410000 */
[----:B------:R-:W-:Y:S01]  /*e7d0*/  FMUL.FTZ R125, R125, R12 ;  /* 0x0000000c7d7d7220 */ /* 0x000fe20000410000 */
[----:B--2---:R-:W-:Y:S01]  /*e7e0*/  FMNMX.FTZ R170, R170, R206, !PT ;  /* 0x000000ceaaaa7209 */ /* 0x004fe20007810000 */
[-C--:B------:R-:W-:Y:S01]  /*e7f0*/  FMUL.FTZ R128, R128, R12.reuse ;  /* 0x0000000c80807220 */ /* 0x080fe20000410000 */
[-C--:B------:R-:W-:Y:S01]  /*e800*/  FMUL.FTZ R129, R129, R12.reuse ;  /* 0x0000000c81817220 */ /* 0x080fe20000410000 */
[-C--:B------:R-:W-:Y:S01]  /*e810*/  FMUL.FTZ R132, R132, R12.reuse ;  /* 0x0000000c84847220 */ /* 0x080fe20000410000 */
[C---:B------:R-:W-:Y:S01]  /*e820*/  FSETP.NEU.FTZ.AND P4, PT, R170.reuse, -INF , PT ;  /* 0xff800000aa00780b */ /* 0x040fe20003f9d000 */
[CC--:B------:R-:W-:Y:S01]  /*e830*/  FMUL.FTZ R209, R170.reuse, R13.reuse ;  /* 0x0000000daad17220 */ /* 0x0c0fe20000410000 */
[----:B---3--:R-:W-:Y:S01]  /*e840*/  FADD.FTZ R0, R177, R0 ;  /* 0x00000000b1007221 */ /* 0x008fe20000010000 */
[-C--:B------:R-:W-:Y:S01]  /*e850*/  FMUL.FTZ R133, R133, R12.reuse ;  /* 0x0000000c85857220 */ /* 0x080fe20000410000 */
[----:B------:R-:W-:Y:S01]  /*e860*/  FSEL R206, R170, RZ, P4 ;  /* 0x000000ffaace7208 */ /* 0x000fe20002000000 */
[-C--:B------:R-:W-:Y:S01]  /*e870*/  FMUL.FTZ R136, R136, R12.reuse ;  /* 0x0000000c88887220 */ /* 0x080fe20000410000 */
[----:B------:R-:W-:Y:S01]  /*e880*/  FSEL R209, R209, RZ, P4 ;  /* 0x000000ffd1d17208 */ /* 0x000fe20002000000 */
[-C--:B------:R-:W-:Y:S01]  /*e890*/  FMUL.FTZ R137, R137, R12.reuse ;  /* 0x0000000c89897220 */ /* 0x080fe20000410000 */
[-C--:B------:R-:W-:Y:S01]  /*e8a0*/  FMUL.FTZ R140, R140, R12.reuse ;  /* 0x0000000c8c8c7220 */ /* 0x080fe20000410000 */
[----:B------:R-:W-:Y:S01]  /*e8b0*/  FADD.FTZ R206, -R206, R20 ;  /* 0x00000014cece7221 */ /* 0x000fe20000010100 */
[----:B------:R-:W-:Y:S01]  /*e8c0*/  FMUL.FTZ R141, R141, R12 ;  /* 0x0000000c8d8d7220 */ /* 0x000fe20000410000 */
[-CC-:B------:R-:W-:Y:S01]  /*e8d0*/  FFMA.FTZ R155, R155, R13.reuse, -R209.reuse ;  /* 0x0000000d9b9b7223 */ /* 0x180fe200000108d1 */
[-CC-:B------:R-:W-:Y:S01]  /*e8e0*/  FFMA.FTZ R159, R159, R13.reuse, -R209.reuse ;  /* 0x0000000d9f9f7223 */ /* 0x180fe200000108d1 */
[-C--:B------:R-:W-:Y:S01]  /*e8f0*/  FMUL.FTZ R20, R206, R13.reuse ;  /* 0x0000000dce147220 */ /* 0x080fe20000410000 */
[-CC-:B------:R-:W-:Y:S01]  /*e900*/  FFMA.FTZ R206, R154, R13.reuse, -R209.reuse ;  /* 0x0000000d9ace7223 */ /* 0x180fe200000108d1 */
[-CC-:B------:R-:W-:Y:S01]  /*e910*/  FFMA.FTZ R207, R162, R13.reuse, -R209.reuse ;  /* 0x0000000da2cf7223 */ /* 0x180fe200000108d1 */
[-CC-:B------:R-:W-:Y:S01]  /*e920*/  FFMA.FTZ R163, R163, R13.reuse, -R209.reuse ;  /* 0x0000000da3a37223 */ /* 0x180fe200000108d1 */
[----:B------:R-:W-:Y:S01]  /*e930*/  MUFU.EX2 R155, R155 ;  /* 0x0000009b009b7308 */ /* 0x000fe20000000800 */
[----:B------:R-:W-:Y:S01]  /*e940*/  F2FP.BF16.F32.PACK_AB R154, R157, R156 ;  /* 0x0000009c9d9a723e */ /* 0x000fe200000010ff */
[-CC-:B------:R-:W-:Y:S01]  /*e950*/  FFMA.FTZ R208, R166, R13.reuse, -R209.reuse ;  /* 0x0000000da6d07223 */ /* 0x180fe200000108d1 */
[-CC-:B------:R-:W-:Y:S01]  /*e960*/  FFMA.FTZ R167, R167, R13.reuse, -R209.reuse ;  /* 0x0000000da7a77223 */ /* 0x180fe200000108d1 */
[-CC-:B------:R-:W-:Y:S01]  /*e970*/  FFMA.FTZ R153, R153, R13.reuse, -R209.reuse ;  /* 0x0000000d99997223 */ /* 0x180fe200000108d1 */
[-CC-:B------:R-:W-:Y:S01]  /*e980*/  FFMA.FTZ R171, R171, R13.reuse, -R209.reuse ;  /* 0x0000000dabab7223 */ /* 0x180fe200000108d1 */
[----:B------:R-:W-:Y:S01]  /*e990*/  F2FP.BF16.F32.PACK_AB R156, R161, R160 ;  /* 0x000000a0a19c723e */ /* 0x000fe200000010ff */
[-CC-:B------:R-:W-:Y:S01]  /*e9a0*/  FFMA.FTZ R174, R174, R13.reuse, -R209.reuse ;  /* 0x0000000daeae7223 */ /* 0x180fe200000108d1 */
[----:B------:R-:W2:Y:S01]  /*e9b0*/  MUFU.EX2 R20, R20 ;  /* 0x0000001400147308 */ /* 0x000ea20000000800 */
[-CC-:B------:R-:W-:Y:S01]  /*e9c0*/  FFMA.FTZ R175, R175, R13.reuse, -R209.reuse ;  /* 0x0000000dafaf7223 */ /* 0x180fe200000108d1 */
[-CC-:B------:R-:W-:Y:S01]  /*e9d0*/  FFMA.FTZ R178, R178, R13.reuse, -R209.reuse ;  /* 0x0000000db2b27223 */ /* 0x180fe200000108d1 */
[-CC-:B------:R-:W-:Y:S01]  /*e9e0*/  FFMA.FTZ R179, R179, R13.reuse, -R209.reuse ;  /* 0x0000000db3b37223 */ /* 0x180fe200000108d1 */
[-CC-:B------:R-:W-:Y:S01]  /*e9f0*/  FFMA.FTZ R182, R182, R13.reuse, -R209.reuse ;  /* 0x0000000db6b67223 */ /* 0x180fe200000108d1 */
[----:B------:R-:W-:Y:S01]  /*ea00*/  FFMA.FTZ R183, R183, R13, -R209 ;  /* 0x0000000db7b77223 */ /* 0x000fe200000108d1 */
[----:B------:R-:W-:Y:S01]  /*ea10*/  F2FP.BF16.F32.PACK_AB R160, R169, R168 ;  /* 0x000000a8a9a0723e */ /* 0x000fe200000010ff */
[-C--:B------:R-:W-:Y:S01]  /*ea20*/  FMUL.FTZ R144, R144, R12.reuse ;  /* 0x0000000c90907220 */ /* 0x080fe20000410000 */
[----:B------:R-:W3:Y:S01]  /*ea30*/  MUFU.EX2 R206, R206 ;  /* 0x000000ce00ce7308 */ /* 0x000ee20000000800 */
[----:B------:R-:W-:Y:S01]  /*ea40*/  F2FP.BF16.F32.PACK_AB R162, R173, R233 ;  /* 0x000000e9ada2723e */ /* 0x000fe200000010ff */
[-C--:B------:R-:W-:Y:S01]  /*ea50*/  FMUL.FTZ R145, R145, R12.reuse ;  /* 0x0000000c91917220 */ /* 0x080fe20000410000 */
[-C--:B------:R-:W-:Y:S01]  /*ea60*/  FMUL.FTZ R148, R148, R12.reuse ;  /* 0x0000000c94947220 */ /* 0x080fe20000410000 */
[----:B------:R-:W-:-:S04]  /*ea70*/  FMUL.FTZ R149, R149, R12 ;  /* 0x0000000c95957220 */ /* 0x000fc80000410000 */
[----:B------:R-:W-:Y:S01]  /*ea80*/  MUFU.EX2 R159, R159 ;  /* 0x0000009f009f7308 */ /* 0x000fe20000000800 */
[----:B--2---:R2:W-:Y:S01]  /*ea90*/  @!P3 STS [R18+0x28820], R20 ;  /* 0x028820141200b388 */ /* 0x0045e20000000800 */
[-C--:B------:R-:W-:Y:S01]  /*eaa0*/  FMUL.FTZ R26, R26, R20.reuse ;  /* 0x000000141a1a7220 */ /* 0x080fe20000410000 */
[-C--:B------:R-:W-:Y:S01]  /*eab0*/  FMUL.FTZ R27, R27, R20.reuse ;  /* 0x000000141b1b7220 */ /* 0x080fe20000410000 */
[-C--:B------:R-:W-:Y:S01]  /*eac0*/  FMUL.FTZ R30, R30, R20.reuse ;  /* 0x000000141e1e7220 */ /* 0x080fe20000410000 */
[-C--:B------:R-:W-:Y:S01]  /*ead0*/  FMUL.FTZ R31, R31, R20.reuse ;  /* 0x000000141f1f7220 */ /* 0x080fe20000410000 */
[-C--:B------:R-:W-:Y:S01]  /*eae0*/  FMUL.FTZ R34, R34, R20.reuse ;  /* 0x0000001422227220 */ /* 0x080fe20000410000 */
[-C--:B------:R-:W-:Y:S01]  /*eaf0*/  FMUL.FTZ R35, R35, R20.reuse ;  /* 0x0000001423237220 */ /* 0x080fe20000410000 */
[----:B------:R-:W-:Y:S01]  /*eb00*/  MUFU.EX2 R157, R207 ;  /* 0x000000cf009d7308 */ /* 0x000fe20000000800 */
[----:B---3--:R-:W-:Y:S01]  /*eb10*/  FFMA.FTZ R3, R20, R3, R206 ;  /* 0x0000000314037223 */ /* 0x008fe200000100ce */
[----:B------:R-:W-:Y:S01]  /*eb20*/  FMUL.FTZ R38, R38, R20 ;  /* 0x0000001426267220 */ /* 0x000fe20000410000 */
[----:B--2---:R-:W-:Y:S01]  /*eb30*/  FFMA.FTZ R18, R158, R13, -R209 ;  /* 0x0000000d9e127223 */ /* 0x004fe200000108d1 */
[----:B------:R-:W-:Y:S01]  /*eb40*/  F2FP.BF16.F32.PACK_AB R158, R165, R164 ;  /* 0x000000a4a59e723e */ /* 0x000fe200000010ff */
[----:B------:R-:W-:Y:S01]  /*eb50*/  FADD.FTZ R3, R155, R3 ;  /* 0x000000039b037221 */ /* 0x000fe20000010000 */
[----:B------:R-:W-:Y:S01]  /*eb60*/  F2FP.BF16.F32.PACK_AB R164, R177, R176 ;  /* 0x000000b0b1a4723e */ /* 0x000fe200000010ff */
        /* <DEDUP_REMOVED lines=28> */
[-C--:B------:R-:W-:Y:S01]  /*ed30*/  FMUL.FTZ R86, R86, R20.reuse ;  /* 0x0000001456567220 */ /* 0x080fe20000410000 */
[-C--:B------:R-:W-:Y:S01]  /*ed40*/  FMUL.FTZ R87, R87, R20.reuse ;  /* 0x0000001457577220 */ /* 0x080fe20000410000 */
[----:B------:R-:W-:Y:S01]  /*ed50*/  FADD.FTZ R3, R159, R3 ;  /* 0x000000039f037221 */ /* 0x000fe20000010000 */
[-C--:B------:R-:W-:Y:S01]  /*ed60*/  FMUL.FTZ R90, R90, R20.reuse ;  /* 0x000000145a5a7220 */ /* 0x080fe20000410000 */
[-C--:B------:R-:W-:Y:S01]  /*ed70*/  FMUL.FTZ R91, R91, R20.reuse ;  /* 0x000000145b5b7220 */ /* 0x080fe20000410000 */
[----:B------:R2:W5:Y:S01]  /*ed80*/  MUFU.EX2 R161, R153 ;  /* 0x0000009900a17308 */ /* 0x0005620000000800 */
[----:B------:R-:W-:Y:S01]  /*ed90*/  FADD.FTZ R3, R157, R3 ;  /* 0x000000039d037221 */ /* 0x000fe20000010000 */
[----:B------:R-:W-:Y:S01]  /*eda0*/  F2FP.BF16.F32.PACK_AB R157, R163, R157 ;  /* 0x0000009da39d723e */ /* 0x000fe200000010ff */
[-C--:B------:R-:W-:Y:S01]  /*edb0*/  FMUL.FTZ R94, R94, R20.reuse ;  /* 0x000000145e5e7220 */ /* 0x080fe20000410000 */
[-C--:B------:R-:W-:Y:S01]  /*edc0*/  FMUL.FTZ R95, R95, R20.reuse ;  /* 0x000000145f5f7220 */ /* 0x080fe20000410000 */
[----:B------:R-:W-:Y:S01]  /*edd0*/  FADD.FTZ R3, R163, R3 ;  /* 0x00000003a3037221 */ /* 0x000fe20000010000 */
[-C--:B------:R-:W-:Y:S01]  /*ede0*/  FMUL.FTZ R98, R98, R20.reuse ;  /* 0x0000001462627220 */ /* 0x080fe20000410000 */
[----:B------:R-:W-:Y:S01]  /*edf0*/  FMUL.FTZ R99, R99, R20 ;  /* 0x0000001463637220 */ /* 0x000fe20000410000 */
[----:B------:R-:W0:Y:S01]  /*ee00*/  MUFU.EX2 R171, R171 ;  /* 0x000000ab00ab7308 */ /* 0x000e220000000800 */
[----:B---3--:R-:W-:Y:S01]  /*ee10*/  FADD.FTZ R3, R208, R3 ;  /* 0x00000003d0037221 */ /* 0x008fe20000010000 */
[----:B--2---:R-:W-:Y:S01]  /*ee20*/  F2FP.BF16.F32.PACK_AB R153, R155, R206 ;  /* 0x000000ce9b99723e */ /* 0x004fe200000010ff */
[----:B------:R-:W-:Y:S01]  /*ee30*/  FMUL.FTZ R102, R102, R20 ;  /* 0x0000001466667220 */ /* 0x000fe20000410000 */
[----:B------:R-:W-:Y:S01]  /*ee40*/  F2FP.BF16.F32.PACK_AB R155, R159, R18 ;  /* 0x000000129f9b723e */ /* 0x000fe200000010ff */
[C---:B----4-:R-:W-:Y:S01]  /*ee50*/  FADD.FTZ R3, R167.reuse, R3 ;  /* 0x00000003a7037221 */ /* 0x050fe20000010000 */
[----:B------:R-:W-:Y:S01]  /*ee60*/  BAR.SYNC.DEFER_BLOCKING 0xf, 0x100 ;  /* 0x03c4000000007b1d */ /* 0x000fe20000010000 */
[----:B------:R-:W-:Y:S01]  /*ee70*/  F2FP.BF16.F32.PACK_AB R159, R167, R208 ;  /* 0x000000d0a79f723e */ /* 0x000fe200000010ff */
[-C--:B------:R-:W-:Y:S01]  /*ee80*/  FMUL.FTZ R103, R103, R20.reuse ;  /* 0x0000001467677220 */ /* 0x080fe20000410000 */
[----:B-----5:R-:W-:Y:S01]  /*ee90*/  FADD.FTZ R3, R161, R3 ;  /* 0x00000003a1037221 */ /* 0x020fe20000010000 */
[-C--:B------:R-:W-:Y:S01]  /*eea0*/  FMUL.FTZ R106, R106, R20.reuse ;  /* 0x000000146a6a7220 */ /* 0x080fe20000410000 */
[-C--:B------:R-:W-:Y:S01]  /*eeb0*/  FMUL.FTZ R107, R107, R20.reuse ;  /* 0x000000146b6b7220 */ /* 0x080fe20000410000 */
[----:B------:R-:W2:Y:S01]  /*eec0*/  MUFU.EX2 R174, R174 ;  /* 0x000000ae00ae7308 */ /* 0x000ea20000000800 */
[-C--:B------:R-:W-:Y:S01]  /*eed0*/  FMUL.FTZ R110, R110, R20.reuse ;  /* 0x000000146e6e7220 */ /* 0x080fe20000410000 */
[-C--:B------:R-:W-:Y:S01]  /*eee0*/  FMUL.FTZ R111, R111, R20.reuse ;  /* 0x000000146f6f7220 */ /* 0x080fe20000410000 */
[-C--:B------:R-:W-:Y:S01]  /*eef0*/  FMUL.FTZ R114, R114, R20.reuse ;  /* 0x0000001472727220 */ /* 0x080fe20000410000 */
[-C--:B------:R-:W-:Y:S01]  /*ef00*/  FMUL.FTZ R115, R115, R20.reuse ;  /* 0x0000001473737220 */ /* 0x080fe20000410000 */
[C---:B0-----:R-:W-:Y:S01]  /*ef10*/  FADD.FTZ R3, R171.reuse, R3 ;  /* 0x00000003ab037221 */ /* 0x041fe20000010000 */
[----:B------:R-:W-:Y:S01]  /*ef20*/  F2FP.BF16.F32.PACK_AB R161, R171, R161 ;  /* 0x000000a1aba1723e */ /* 0x000fe200000010ff */
        /* <DEDUP_REMOVED lines=11> */
[----:B------:R2:W-:Y:S01]  /*efe0*/  STSM.16.M88.4 [R196+0x26800], R152 ;  /* 0x02680098c4007844 */ /* 0x0005e20000000200 */
[-C--:B------:R-:W-:Y:S01]  /*eff0*/  FMUL.FTZ R134, R134, R20.reuse ;  /* 0x0000001486867220 */ /* 0x080fe20000410000 */
[-C--:B------:R-:W-:Y:S01]  /*f000*/  FMUL.FTZ R135, R135, R20.reuse ;  /* 0x0000001487877220 */ /* 0x080fe20000410000 */
[-C--:B------:R-:W-:Y:S01]  /*f010*/  FMUL.FTZ R138, R138, R20.reuse ;  /* 0x000000148a8a7220 */ /* 0x080fe20000410000 */
[----:B------:R2:W-:Y:S01]  /*f020*/  STSM.16.M88.4 [R199], R156 ;  /* 0x0000009cc7007844 */ /* 0x0005e20000000200 */
[----:B------:R-:W-:Y:S01]  /*f030*/  FMUL.FTZ R139, R139, R20 ;  /* 0x000000148b8b7220 */ /* 0x000fe20000410000 */
[----:B------:R-:W4:Y:S01]  /*f040*/  MUFU.EX2 R166, R180 ;  /* 0x000000b400a67308 */ /* 0x000f220000000800 */
[C---:B0-----:R-:W-:Y:S01]  /*f050*/  FADD.FTZ R3, R175.reuse, R3 ;  /* 0x00000003af037221 */ /* 0x041fe20000010000 */
[----:B------:R-:W-:Y:S01]  /*f060*/  F2FP.BF16.F32.PACK_AB R163, R175, R174 ;  /* 0x000000aeafa3723e */ /* 0x000fe200000010ff */
[-C--:B------:R-:W-:Y:S01]  /*f070*/  FMUL.FTZ R142, R142, R20.reuse ;  /* 0x000000148e8e7220 */ /* 0x080fe20000410000 */
[-C--:B------:R-:W-:Y:S01]  /*f080*/  FMUL.FTZ R143, R143, R20.reuse ;  /* 0x000000148f8f7220 */ /* 0x080fe20000410000 */
[-C--:B------:R-:W-:Y:S01]  /*f090*/  FMUL.FTZ R146, R146, R20.reuse ;  /* 0x0000001492927220 */ /* 0x080fe20000410000 */
[-C--:B------:R-:W-:Y:S01]  /*f0a0*/  FMUL.FTZ R147, R147, R20.reuse ;  /* 0x0000001493937220 */ /* 0x080fe20000410000 */
[----:B------:R2:W-:Y:S01]  /*f0b0*/  STSM.16.M88.4 [R197], R160 ;  /* 0x000000a0c5007844 */ /* 0x0005e20000000200 */
[----:B------:R-:W0:Y:S01]  /*f0c0*/  MUFU.EX2 R179, R179 ;  /* 0x000000b300b37308 */ /* 0x000e220000000800 */
[----:B---3--:R-:W-:Y:S01]  /*f0d0*/  FADD.FTZ R3, R165, R3 ;  /* 0x00000003a5037221 */ /* 0x008fe20000010000 */
[-C--:B------:R-:W-:Y:S01]  /*f0e0*/  FMUL.FTZ R150, R150, R20.reuse ;  /* 0x0000001496967220 */ /* 0x080fe20000410000 */
[----:B------:R-:W-:-:S05]  /*f0f0*/  FMUL.FTZ R151, R151, R20 ;  /* 0x0000001497977220 */ /* 0x000fca0000410000 */
[----:B------:R-:W3:Y:S01]  /*f100*/  MUFU.EX2 R182, R182 ;  /* 0x000000b600b67308 */ /* 0x000ee20000000800 */
[----:B----4-:R-:W-:Y:S01]  /*f110*/  FADD.FTZ R0, R166, R0 ;  /* 0x00000000a6007221 */ /* 0x010fe20000010000 */
[----:B------:R-:W-:-:S03]  /*f120*/  F2FP.BF16.F32.PACK_AB R166, R181, R166 ;  /* 0x000000a6b5a6723e */ /* 0x000fc600000010ff */
[----:B------:R-:W-:-:S03]  /*f130*/  FADD.FTZ R0, R181, R0 ;  /* 0x00000000b5007221 */ /* 0x000fc60000010000 */
[----:B------:R-:W4:Y:S01]  /*f140*/  MUFU.EX2 R183, R183 ;  /* 0x000000b700b77308 */ /* 0x000f220000000800 */
[C---:B0-----:R-:W-:Y:S01]  /*f150*/  FADD.FTZ R3, R179.reuse, R3 ;  /* 0x00000003b3037221 */ /* 0x041fe20000010000 */
[----:B------:R-:W-:-:S03]  /*f160*/  F2FP.BF16.F32.PACK_AB R165, R179, R165 ;  /* 0x000000a5b3a5723e */ /* 0x000fc600000010ff */
[----:B---3--:R-:W-:Y:S01]  /*f170*/  FADD.FTZ R3, R182, R3 ;  /* 0x00000003b6037221 */ /* 0x008fe20000010000 */
[----:B----4-:R-:W-:-:S03]  /*f180*/  F2FP.BF16.F32.PACK_AB R167, R183, R182 ;  /* 0x000000b6b7a7723e */ /* 0x010fc600000010ff */
[----:B------:R-:W-:Y:S02]  /*f190*/  FADD.FTZ R3, R183, R3 ;  /* 0x00000003b7037221 */ /* 0x000fe40000010000 */
[----:B------:R2:W-:Y:S01]  /*f1a0*/  STSM.16.M88.4 [R198], R164 ;  /* 0x000000a4c6007844 */ /* 0x0005e20000000200 */
[----:B------:R-:W-:Y:S05]  /*f1b0*/  @!P0 BRA `(.L_x_5743) ;  /* 0x0000000000048947 */ /* 0x000fea0003800000 */
[----:B------:R-:W-:Y:S01]  /*f1c0*/  BPT.TRAP 0x1 ;  /* 0x000000040000795c */ /* 0x000fe20000300000 */
.L_x_5743:
[----:B------:R0:W3:Y:S01]  /*f1d0*/  SYNCS.PHASECHK.TRANS64.TRYWAIT P3, [R212+URZ+0x28c50], R213 ;  /* 0x028c50d5d40075a7 */ /* 0x0000e2000806017f */
[----:B------:R-:W-:Y:S05]  /*f1e0*/  @!P0 BRA `(.L_x_5744) ;  /* 0x0000000000048947 */ /* 0x000fea0003800000 */
[----:B------:R-:W-:Y:S01]  /*f1f0*/  BPT.TRAP 0x1 ;  /* 0x000000040000795c */ /* 0x000fe20000300000 */
.L_x_5744:
[----:B------:R-:W-:Y:S04]  /*f200*/  BSSY B2, `(.L_x_5745) ;  /* 0x0000004000027945 */ /* 0x000fe80003800000 */
[----:B---3--:R-:W-:Y:S05]  /*f210*/  @P3 BRA `(.L_x_5746) ;  /* 0x0000000000083947 */ /* 0x008fea0003800000 */
[----:B------:R-:W3:Y:S02]  /*f220*/  SYNCS.PHASECHK.TRANS64.TRYWAIT P3, [R212+URZ+0x28c50], R213 ;  /* 0x028c50d5d40075a7 */ /* 0x000ee4000806017f */
[----:B---3--:R-:W-:Y:S05]  /*f230*/  @!P3 BRA `(.L_x_5747) ;  /* 0x000001440084b947 */ /* 0x008fea0003800000 */
.L_x_5746:
[----:B------:R-:W-:Y:S05]  /*f240*/  BSYNC B2 ;  /* 0x0000000000027941 */ /* 0x000fea0003800000 */
.L_x_5745:
[----:B------:R-:W-:Y:S01]  /*f250*/  IMAD R168, R211, 0x1000, R190 ;  /* 0x00001000d3a87824 */ /* 0x000fe200078e02be */
[----:B------:R-:W-:Y:S01]  /*f260*/  WARPGROUP.ARRIVE ;  /* 0x00000000000079c5 */ /* 0x000fe20000000000 */
[----:B------:R-:W-:Y:S01]  /*f270*/  IMAD.MOV.U32 R169, RZ, RZ, 0x40000040 ;  /* 0x40000040ffa97424 */ /* 0x000fe200078e00ff */
[----:B------:R-:W-:Y:S01]  /*f280*/  ISETP.GT.AND P3, PT, R14, R210, PT ;  /* 0x000000d20e00720c */ /* 0x000fe20003f64270 */
[----:B01-3--:R-:W-:Y:S01]  /*f290*/  @!P1 VIADD R212, R212, 0x28c60 ;  /* 0x00028c60d4d49836 */ /* 0x00bfe20000000000 */
[----:B------:R-:W-:Y:S01]  /*f2a0*/  R2UR UR6, R168 ;  /* 0x00000000a80672ca */ /* 0x000fe200000e0000 */
[----:B------:R-:W-:Y:S01]  /*f2b0*/  VIADD R14, R14, 0xffffffff ;  /* 0xffffffff0e0e7836 */ /* 0x000fe20000000000 */
[----:B------:R-:W-:Y:S01]  /*f2c0*/  R2UR UR7, R169 ;  /* 0x00000000a90772ca */ /* 0x000fe200000e0000 */
[----:B------:R-:W-:Y:S01]  /*f2d0*/  IMAD.MOV.U32 R169, RZ, RZ, 0x40000040 ;  /* 0x40000040ffa97424 */ /* 0x000fe200078e00ff */
[----:B------:R-:W-:Y:S01]  /*f2e0*/  @!P1 PRMT R212, RZ, 0x654, R212 ;  /* 0x00000654ffd49816 */ /* 0x000fe200000000d4 */
[----:B------:R-:W-:-:S02]  /*f2f0*/  IMAD.MOV.U32 R20, RZ, RZ, R170 ;  /* 0x000000ffff147224 */ /* 0x000fc400078e00aa */
[----:B------:R-:W-:Y:S02]  /*f300*/  IMAD.MOV.U32 R12, RZ, RZ, R172 ;  /* 0x000000ffff0c7224 */ /* 0x000fe400078e00ac */
[----:B------:R-:W-:-:S06]  /*f310*/  IMAD.MOV.U32 R18, RZ, RZ, R211 ;  /* 0x000000ffff127224 */ /* 0x000fcc00078e00d3 */
[----:B------:R-:W-:Y:S03]  /*f320*/  HGMMA.64x256x16.F32.BF16 R24, R152, gdesc[UR4].tnspB, R24, gsb0 ;  /* 0x43e0000498187df0 */ /* 0x000fe60008001818 */
[----:B------:R-:W-:Y:S02]  /*f330*/  WARPGROUP.DEPBAR.LE gsb0, 0x0 ;  /* 0x00008000000079c5 */ /* 0x000fe40000010000 */
[----:B--2---:R-:W-:Y:S01]  /*f340*/  VIADD R152, R168, 0x80 ;  /* 0x00000080a8987836 */ /* 0x004fe20000000000 */
[----:B------:R-:W-:Y:S01]  /*f350*/  WARPGROUP.ARRIVE ;  /* 0x00000000000079c5 */ /* 0x000fe20000000000 */
[----:B------:R-:W-:-:S03]  /*f360*/  IMAD.MOV.U32 R153, RZ, RZ, 0x40000040 ;  /* 0x40000040ff997424 */ /* 0x000fc600078e00ff */
[----:B------:R-:W-:Y:S01]  /*f370*/  R2UR UR6, R152 ;  /* 0x00000000980672ca */ /* 0x000fe200000e0000 */
[C---:B------:R-:W-:Y:S01]  /*f380*/  VIADD R152, R168.reuse, 0x100 ;  /* 0x00000100a8987836 */ /* 0x040fe20000000000 */
[----:B------:R-:W-:Y:S01]  /*f390*/  R2UR UR7, R153 ;  /* 0x00000000990772ca */ /* 0x000fe200000e0000 */
[----:B------:R-:W-:Y:S02]  /*f3a0*/  IMAD.MOV.U32 R153, RZ, RZ, 0x40000040 ;  /* 0x40000040ff997424 */ /* 0x000fe400078e00ff */
[----:B------:R-:W-:-:S13]  /*f3b0*/  VIADD R168, R168, 0x180 ;  /* 0x00000180a8a87836 */ /* 0x000fda0000000000 */
        /* <DEDUP_REMOVED lines=24> */
[----:B------:R-:W-:Y:S05]  /*f540*/  BSYNC B0 ;  /* 0x0000000000007941 */ /* 0x000fea0003800000 */
.L_x_5729:
[----:B------:R-:W-:Y:S02]  /*f550*/  IMAD.MOV.U32 R20, RZ, RZ, R170 ;  /* 0x000000ffff147224 */ /* 0x000fe400078e00aa */
[----:B------:R-:W-:Y:S02]  /*f560*/  IMAD.MOV.U32 R12, RZ, RZ, R172 ;  /* 0x000000ffff0c7224 */ /* 0x000fe400078e00ac */
[----:B------:R-:W-:-:S07]  /*f570*/  IMAD.MOV.U32 R18, RZ, RZ, R211 ;  /* 0x000000ffff127224 */ /* 0x000fce00078e00d3 */
.L_x_5728:
[----:B------:R-:W-:Y:S05]  /*f580*/  BSYNC B1 ;  /* 0x0000000000017941 */ /* 0x000fea0003800000 */
.L_x_5727:
[----:B------:R-:W1:Y:S01]  /*f590*/  LDC R152, c[0x0][0x448] ;  /* 0x00011200ff987b82 */ /* 0x000e620000000800 */
[----:B------:R-:W-:-:S07]  /*f5a0*/  VIADD R153, R192, 0x3f ;  /* 0x0000003fc0997836 */ /* 0x000fce0000000000 */
[----:B------:R-:W2:Y:S01]  /*f5b0*/  LDC R155, c[0x0][0x9e4] ;  /* 0x00027900ff9b7b82 */ /* 0x000ea20000000800 */
[----:B-1----:R-:W-:Y:S02]  /*f5c0*/  ISETP.NE.AND P5, PT, R152, 0x1, PT ;  /* 0x000000019800780c */ /* 0x002fe40003fa5270 */
[----:B--2---:R-:W-:-:S11]  /*f5d0*/  ISETP.GE.AND P6, PT, R155, 0x1, PT ;  /* 0x000000019b00780c */ /* 0x004fd60003fc6270 */
[----:B------:R-:W1:Y:S08]  /*f5e0*/  @P5 LDC R154, c[0x0][0x44c] ;  /* 0x00011300ff9a5b82 */ /* 0x000e700000000800 */
[----:B------:R-:W2:Y:S01]  /*f5f0*/  @P5 LDC R152, c[0x0][0x450] ;  /* 0x00011400ff985b82 */ /* 0x000ea20000000800 */
[----:B-1----:R-:W-:-:S05]  /*f600*/  @P5 IMAD.HI.U32 R154, R153, R154, RZ ;  /* 0x0000009a999a5227 */ /* 0x002fca00078e00ff */
[----:B--2---:R-:W-:Y:S02]  /*f610*/  @P5 SHF.R.U32.HI R153, RZ, R152, R154 ;  /* 0x00000098ff995219 */ /* 0x004fe4000001169a */
[----:B------:R-:W-:-:S05]  /*f620*/  IADD3 R152, R23, 0x1, -R22 ;  /* 0x0000000117987810 */ /* 0x000fca0007ffe816 */
[----:B------:R-:W-:-:S04]  /*f630*/  IMAD.IADD R153, R152, 0x1, R153 ;  /* 0x0000000198997824 */ /* 0x000fc800078e0299 */
[----:B------:R-:W-:Y:S01]  /*f640*/  IMAD.IADD R21, R153, 0x1, -R21 ;  /* 0x0000000199157824 */ /* 0x000fe200078e0a15 */
[----:B------:R-:W-:Y:S06]  /*f650*/  @!P6 BRA `(.L_x_5749) ;  /* 0x000000000048e947 */ /* 0x000fec0003800000 */
[----:B------:R-:W-:Y:S01]  /*f660*/  IMAD.MOV.U32 R154, RZ, RZ, R153 ;  /* 0x000000ffff9a7224 */ /* 0x000fe200078e0099 */
[----:B------:R-:W-:Y:S04]  /*f670*/  BSSY B0, `(.L_x_5750) ;  /* 0x000000e000007945 */ /* 0x000fe80003800000 */
[----:B------:R-:W-:-:S13]  /*f680*/  ISETP.GT.AND P2, PT, R154, -0x1, PT ;  /* 0xffffffff9a00780c */ /* 0x000fda0003f44270 */
        /* <DEDUP_REMOVED lines=8> */
.L_x_5751:
[----:B------:R-:W-:-:S13]  /*f710*/  ISETP.NE.AND P2, PT, R155, 0x1, PT ;  /* 0x000000019b00780c */ /* 0x000fda0003f45270 */
[----:B------:R-:W1:Y:S02]  /*f720*/  @P2 LDC.64 R152, c[0x0][0x9e8] ;  /* 0x00027a00ff982b82 */ /* 0x000e640000000a00 */
[----:B-1----:R-:W-:-:S05]  /*f730*/  @P2 IMAD.HI.U32 R152, R154, R152, RZ ;  /* 0x000000989a982227 */ /* 0x002fca00078e00ff */
[----:B------:R-:W-:-:S07]  /*f740*/  @P2 SHF.R.U32.HI R154, RZ, R153, R152 ;  /* 0x00000099ff9a2219 */ /* 0x000fce0000011698 */
.L_x_5752:
[----:B------:R-:W-:Y:S05]  /*f750*/  BSYNC B0 ;  /* 0x0000000000007941 */ /* 0x000fea0003800000 */
.L_x_5750:
[----:B------:R-:W-:-:S05]  /*f760*/  IMAD R154, R154, R155, RZ ;  /* 0x0000009b9a9a7224 */ /* 0x000fca00078e02ff */
[----:B------:R-:W-:-:S07]  /*f770*/  VIMNMX R21, R21, R154, !PT ;  /* 0x0000009a15157248 */ /* 0x000fce0007fe0100 */
.L_x_5749:
[----:B------:R-:W-:Y:S01]  /*f780*/  VIADD R21, R21, 0x3f ;  /* 0x0000003f15157836 */ /* 0x000fe20000000000 */
[----:B------:R-:W-:Y:S04]  /*f790*/  BSSY B0, `(.L_x_5753) ;  /* 0x00001ac000007945 */ /* 0x000fe80003800000 */
[----:B------:R-:W-:-:S04]  /*f7a0*/  SHF.R.S32.HI R152, RZ, 0x1f, R21 ;  /* 0x0000001fff987819 */ /* 0x000fc80000011415 */
[----:B------:R-:W-:-:S04]  /*f7b0*/  LEA.HI R152, R152, R21, RZ, 0x6 ;  /* 0x0000001598987211 */ /* 0x000fc800078f30ff */
[----:B------:R-:W-:-:S04]  /*f7c0*/  SHF.R.S32.HI R21, RZ, 0x6, R152 ;  /* 0x00000006ff157819 */ /* 0x000fc80000011498 */
[----:B------:R-:W-:-:S04]  /*f7d0*/  VIMNMX R21, R202, R21, !PT ;  /* 0x00000015ca157248 */ /* 0x000fc80007fe0100 */
[----:B------:R-:W-:-:S13]  /*f7e0*/  ISETP.GE.AND P2, PT, R14, R21, PT ;  /* 0x000000150e00720c */ /* 0x000fda0003f46270 */
[----:B------:R-:W-:Y:S05]  /*f7f0*/  @!P2 BRA `(.L_x_5754) ;  /* 0x000000180094a947 */ /* 0x000fea0003800000 */
[----:B------:R-:W-:Y:S01]  /*f800*/  BSSY B1, `(.L_x_5755) ;  /* 0x00001a3000017945 */ /* 0x000fe20003800000 */
[----:B------:R-:W-:Y:S02]  /*f810*/  IMAD.MOV.U32 R208, RZ, RZ, R20 ;  /* 0x000000ffffd07224 */ /* 0x000fe400078e0014 */
[----:B------:R-:W-:Y:S02]  /*f820*/  IMAD.MOV.U32 R209, RZ, RZ, R12 ;  /* 0x000000ffffd17224 */ /* 0x000fe400078e000c */
[----:B------:R-:W-:Y:S02]  /*f830*/  IMAD.MOV.U32 R206, RZ, RZ, R14 ;  /* 0x000000ffffce7224 */ /* 0x000fe400078e000e */
[----:B------:R-:W-:-:S07]  /*f840*/  IMAD.MOV.U32 R210, RZ, RZ, R18 ;  /* 0x000000ffffd27224 */ /* 0x000fce00078e0012 */
.L_x_5766:
        /* <DEDUP_REMOVED lines=8> */
[----:B-1----:R-:W-:Y:S06]  /*f8d0*/  @!P0 BRA `(.L_x_5756) ;  /* 0x0000000000048947 */ /* 0x002fec0003800000 */
[----:B------:R-:W-:Y:S01]  /*f8e0*/  BPT.TRAP 0x1 ;  /* 0x000000040000795c */ /* 0x000fe20000300000 */
.L_x_5756:
[----:B------:R-:W-:Y:S01]  /*f8f0*/  IMAD R14, R18, 0x8, R2 ;  /* 0x00000008120e7824 */ /* 0x000fe200078e0202 */
[----:B------:R-:W-:-:S04]  /*f900*/  SHF.L.U32 R207, R19, 0x1f, RZ ;  /* 0x0000001f13cf7819 */ /* 0x000fc800000006ff */
[----:B------:R1:W2:Y:S01]  /*f910*/  SYNCS.PHASECHK.TRANS64.TRYWAIT P3, [R14+URZ+0x28c30], R207 ;  /* 0x028c30cf0e0075a7 */ /* 0x0002a2000806017f */
[----:B------:R-:W-:Y:S05]  /*f920*/  @!P0 BRA `(.L_x_5757) ;  /* 0x0000000000048947 */ /* 0x000fea0003800000 */
[----:B------:R-:W-:Y:S01]  /*f930*/  BPT.TRAP 0x1 ;  /* 0x000000040000795c */ /* 0x000fe20000300000 */
.L_x_5757:
[----:B------:R-:W-:Y:S01]  /*f940*/  BSSY B2, `(.L_x_5758) ;  /* 0x0000006000027945 */ /* 0x000fe20003800000 */
[----:B------:R-:W-:Y:S02]  /*f950*/  IMAD R154, R18, 0x200, R15 ;  /* 0x00000200129a7824 */ /* 0x000fe400078e020f */
[----:B------:R-:W-:Y:S01]  /*f960*/  IMAD.MOV.U32 R155, RZ, RZ, 0x40000040 ;  /* 0x40000040ff9b7424 */ /* 0x000fe200078e00ff */
[----:B--2---:R-:W-:Y:S06]  /*f970*/  @P3 BRA `(.L_x_5759) ;  /* 0x0000000000083947 */ /* 0x004fec0003800000 */
[----:B------:R-:W2:Y:S02]  /*f980*/  SYNCS.PHASECHK.TRANS64.TRYWAIT P3, [R14+URZ+0x28c30], R207 ;  /* 0x028c30cf0e0075a7 */ /* 0x000ea4000806017f */
[----:B--2---:R-:W-:Y:S05]  /*f990*/  @!P3 BRA `(.L_x_5760) ;  /* 0x0000013c00c0b947 */ /* 0x004fea0003800000 */
.L_x_5759:
[----:B------:R-:W-:Y:S05]  /*f9a0*/  BSYNC B2 ;  /* 0x0000000000027941 */ /* 0x000fea0003800000 */
.L_x_5758:
[C---:B------:R-:W-:Y:S01]  /*f9b0*/  R2UR UR6, R154.reuse ;  /* 0x000000009a0672ca */ /* 0x040fe200000e0000 */
[C---:B------:R-:W-:Y:S01]  /*f9c0*/  VIADD R152, R154.reuse, 0x2 ;  /* 0x000000029a987836 */ /* 0x040fe20000000000 */
[----:B------:R-:W-:Y:S01]  /*f9d0*/  R2UR UR7, R155 ;  /* 0x000000009b0772ca */ /* 0x000fe200000e0000 */
[----:B------:R-:W-:Y:S01]  /*f9e0*/  VIADD R12, R154, 0x4 ;  /* 0x000000049a0c7836 */ /* 0x000fe20000000000 */
[----:B------:R-:W-:Y:S01]  /*f9f0*/  R2UR UR4, R4 ;  /* 0x00000000040472ca */ /* 0x000fe200000e0000 */
[----:B------:R-:W-:Y:S01]  /*fa00*/  VIADD R154, R154, 0x6 ;  /* 0x000000069a9a7836 */ /* 0x000fe20000000000 */
[----:B------:R-:W-:Y:S01]  /*fa10*/  R2UR UR5, R5 ;  /* 0x00000000050572ca */ /* 0x000fe200000e0000 */
[----:B------:R-:W-:Y:S01]  /*fa20*/  IMAD.MOV.U32 R153, RZ, RZ, 0x40000040 ;  /* 0x40000040ff997424 */ /* 0x000fe200078e00ff */
        /* <DEDUP_REMOVED lines=11> */
[----:B------:R-:W-:Y:S01]  /*fae0*/  R2UR UR15, R13 ;  /* 0x000000000d0f72ca */ /* 0x000fe200000e0000 */
[----:B------:R-:W-:Y:S01]  /*faf0*/  ULDC UR4, c[0x0][0x988] ;  /* 0x0002620000047ab9 */ /* 0x000fe20000000800 */
[----:B------:R-:W-:-:S02]  /*fb00*/  R2UR UR12, R8 ;  /* 0x00000000080c72ca */ /* 0x000fc400000e0000 */
        /* <DEDUP_REMOVED lines=30> */
[----:B------:R-:W3:Y:S02]  /*fcf0*/  SHFL.BFLY PT, R13, R12, 0x2, 0x1f ;  /* 0x0c401f000c0d7f89 */ /* 0x000ee400000e0000 */
[----:B---3--:R-:W-:-:S05]  /*fd00*/  FMNMX.FTZ R12, R12, R13, !PT ;  /* 0x0000000d0c0c7209 */ /* 0x008fca0007810000 */
[----:B------:R-:W3:Y:S02]  /*fd10*/  SHFL.BFLY PT, R13, R12, 0x1, 0x1f ;  /* 0x0c201f000c0d7f89 */ /* 0x000ee400000e0000 */
[----:B---3--:R-:W-:Y:S01]  /*fd20*/  FMNMX.FTZ R12, R12, R13, !PT ;  /* 0x0000000d0c0c7209 */ /* 0x008fe20007810000 */
[----:B------:R-:W-:-:S04]  /*fd30*/  IMAD.U32 R13, RZ, RZ, UR4 ;  /* 0x00000004ff0d7e24 */ /* 0x000fc8000f8e00ff */
        /* <DEDUP_REMOVED lines=19> */
[----:B------:R-:W-:Y:S01]  /*fe70*/  @!P1 VIADD R20, R14, 0x28c40 ;  /* 0x00028c400e149836 */ /* 0x000fe20000000000 */
[----:B------:R-:W3:Y:S04]  /*fe80*/  MUFU.EX2 R168, R211 ;  /* 0x000000d300a87308 */ /* 0x000ee80000000800 */
[----:B------:R-:W-:-:S04]  /*fe90*/  @!P1 PRMT R20, RZ, 0x654, R20 ;  /* 0x00000654ff149816 */ /* 0x000fc80000000014 */
[----:B------:R4:W-:Y:S01]  /*fea0*/  @!P1 SYNCS.ARRIVE.TRANS64.RED.A1T0 RZ, [R20+URZ], RZ ;  /* 0x000000ff14ff99a7 */ /* 0x0009e2000810043f */
[----:B------:R-:W5:Y:S01]  /*feb0*/  MUFU.EX2 R152, R152 ;  /* 0x0000009800987308 */ /* 0x000f620000000800 */
[----:B----4-:R-:W-:-:S07]  /*fec0*/  FMNMX.FTZ R20, R154, R208, !PT ;  /* 0x000000d09a147209 */ /* 0x010fce0007810000 */
[----:B------:R-:W4:Y:S01]  /*fed0*/  MUFU.EX2 R153, R153 ;  /* 0x0000009900997308 */ /* 0x000f220000000800 */
[-C--:B---3--:R-:W-:Y:S01]  /*fee0*/  FMUL.FTZ R24, R24, R168.reuse ;  /* 0x000000a818187220 */ /* 0x088fe20000410000 */
[----:B------:R-:W-:Y:S01]  /*fef0*/  FMUL.FTZ R25, R25, R168 ;  /* 0x000000a819197220 */ /* 0x000fe20000410000 */
[----:B------:R-:W-:Y:S01]  /*ff00*/  FMNMX.FTZ R20, R155, R20, !PT ;  /* 0x000000149b147209 */ /* 0x000fe20007810000 */
[-C--:B------:R-:W-:Y:S01]  /*ff10*/  FMUL.FTZ R28, R28, R168.reuse ;  /* 0x000000a81c1c7220 */ /* 0x080fe20000410000 */
[-C--:B------:R-:W-:Y:S01]  /*ff20*/  FMUL.FTZ R29, R29, R168.reuse ;  /* 0x000000a81d1d7220 */ /* 0x080fe20000410000 */
[----:B------:R-:W-:Y:S01]  /*ff30*/  FMUL.FTZ R32, R32, R168 ;  /* 0x000000a820207220 */ /* 0x000fe20000410000 */
[----:B------:R-:W-:Y:S01]  /*ff40*/  FMNMX.FTZ R20, R158, R20, !PT ;  /* 0x000000149e147209 */ /* 0x000fe20007810000 */
[----:B------:R-:W-:Y:S01]  /*ff50*/  FMUL.FTZ R33, R33, R168 ;  /* 0x000000a821217220 */ /* 0x000fe20000410000 */
[----:B-----5:R-:W-:Y:S01]  /*ff60*/  FFMA.FTZ R0, R168, R0, R152 ;  /* 0x00000000a8007223 */ /* 0x020fe20000010098 */
[----:B------:R-:W-:Y:S01]  /*ff70*/  FMUL.FTZ R36, R36, R168 ;  /* 0x000000a824247220 */ /* 0x000fe20000410000 */
[----:B------:R-:W-:Y:S01]  /*ff80*/  FMNMX.FTZ R20, R159, R20, !PT ;  /* 0x000000149f147209 */ /* 0x000fe20007810000 */
[-C--:B------:R-:W-:Y:S01]  /*ff90*/  FMUL.FTZ R37, R37, R168.reuse ;  /* 0x000000a825257220 */ /* 0x080fe20000410000 */
[-C--:B------:R-:W-:Y:S01]  /*ffa0*/  FMUL.FTZ R40, R40, R168.reuse ;  /* 0x000000a828287220 */ /* 0x080fe20000410000 */
[----:B------:R-:W-:Y:S01]  /*ffb0*/  FMUL.FTZ R41, R41, R168 ;  /* 0x000000a829297220 */ /* 0x000fe20000410000 */
[----:B------:R-:W-:Y:S01]  /*ffc0*/  FMNMX.FTZ R20, R162, R20, !PT ;  /* 0x00000014a2147209 */ /* 0x000fe20007810000 */
[----:B------:R-:W-:Y:S01]  /*ffd0*/  FMUL.FTZ R44, R44, R168 ;  /* 0x000000a82c2c7220 */ /* 0x000fe20000410000 */
[C---:B----4-:R-:W-:Y:S01]  /*ffe0*/  FADD.FTZ R0, R153.reuse, R0 ;  /* 0x0000000099007221 */ /* 0x050fe20000010000 */
[----:B------:R-:W-:Y:S01]  /*fff0*/  F2FP.BF16.F32.PACK_AB R152, R153, R152 ;  /* 0x000000989998723e */ /* 0x000fe200000010ff */
[----:B------:R-:W-:Y:S01]  /*10000*/  @!P3 IMAD R153, R210, 0x40, R191 ;  /* 0x00000040d299b824 */ /* 0x000fe200078e02bf */
[----:B------:R-:W-:Y:S01]  /*10010*/  FMNMX.FTZ R20, R163, R20, !PT ;  /* 0x00000014a3147209 */ /* 0x000fe20007810000 */
[-C--:B------:R-:W-:Y:S01]  /*10020*/  FMUL.FTZ R45, R45, R168.reuse ;  /* 0x000000a82d2d7220 */ /* 0x080fe20000410000 */
[----:B------:R-:W-:Y:S01]  /*10030*/  FMUL.FTZ R48, R48, R168 ;  /* 0x000000a830307220 */ /* 0x000fe20000410000 */
[----:B------:R-:W-:Y:S01]  /*10040*/  @!P3 IMAD R153, R153, 0x4, R2 ;  /* 0x000000049999b824 */ /* 0x000fe200078e0202 */
        /* <DEDUP_REMOVED lines=61> */
[----:B------:R-:W-:Y:S01]  /*10420*/  @!P3 STS [R153+0x28800], R168 ;  /* 0x028800a89900b388 */ /* 0x000fe20000000800 */
[----:B------:R-:W3:Y:S03]  /*10430*/  MUFU.EX2 R156, R156 ;  /* 0x0000009c009c7308 */ /* 0x000ee60000000800 */
[----:B------:R-:W4:Y:S05]  /*10440*/  SHFL.BFLY PT, R168, R20, 0x2, 0x1f ;  /* 0x0c401f0014a87f89 */ /* 0x000f2a00000e0000 */
[----:B------:R-:W5:Y:S08]  /*10450*/  MUFU.EX2 R157, R157 ;  /* 0x0000009d009d7308 */ /* 0x000f700000000800 */
[----:B------:R-:W0:Y:S01]  /*10460*/  MUFU.EX2 R160, R160 ;  /* 0x000000a000a07308 */ /* 0x000e220000000800 */
[----:B---3--:R-:W-:-:S07]  /*10470*/  FADD.FTZ R0, R156, R0 ;  /* 0x000000009c007221 */ /* 0x008fce0000010000 */
[----:B------:R-:W3:Y:S01]  /*10480*/  MUFU.EX2 R161, R161 ;  /* 0x000000a100a17308 */ /* 0x000ee20000000800 */
[----:B-----5:R-:W-:Y:S01]  /*10490*/  FADD.FTZ R0, R157, R0 ;  /* 0x000000009d007221 */ /* 0x020fe20000010000 */
[----:B----4-:R-:W-:-:S05]  /*104a0*/  FMNMX.FTZ R20, R20, R168, !PT ;  /* 0x000000a814147209 */ /* 0x010fca0007810000 */
[----:B------:R-:W4:Y:S01]  /*104b0*/  SHFL.BFLY PT, R168, R20, 0x1, 0x1f ;  /* 0x0c201f0014a87f89 */ /* 0x000f2200000e0000 */
[----:B------:R-:W5:Y:S01]  /*104c0*/  MUFU.EX2 R164, R164 ;  /* 0x000000a400a47308 */ /* 0x000f620000000800 */
[----:B0-----:R-:W-:-:S07]  /*104d0*/  FADD.FTZ R0, R160, R0 ;  /* 0x00000000a0007221 */ /* 0x001fce0000010000 */
[----:B------:R-:W0:Y:S01]  /*104e0*/  MUFU.EX2 R165, R165 ;  /* 0x000000a500a57308 */ /* 0x000e220000000800 */
[----:B---3--:R-:W-:-:S07]  /*104f0*/  FADD.FTZ R0, R161, R0 ;  /* 0x00000000a1007221 */ /* 0x008fce0000010000 */
[----:B------:R-:W3:Y:S01]  /*10500*/  MUFU.EX2 R209, R209 ;  /* 0x000000d100d17308 */ /* 0x000ee20000000800 */
[----:B-----5:R-:W-:Y:S01]  /*10510*/  FADD.FTZ R0, R164, R0 ;  /* 0x00000000a4007221 */ /* 0x020fe20000010000 */
[----:B----4-:R-:W-:-:S06]  /*10520*/  FMNMX.FTZ R20, R20, R168, !PT ;  /* 0x000000a814147209 */ /* 0x010fcc0007810000 */
[----:B------:R-:W4:Y:S01]  /*10530*/  MUFU.EX2 R169, R169 ;  /* 0x000000a900a97308 */ /* 0x000f220000000800 */
[----:B0-----:R-:W-:Y:S01]  /*10540*/  FADD.FTZ R0, R165, R0 ;  /* 0x00000000a5007221 */ /* 0x001fe20000010000 */
[----:B------:R-:W-:-:S04]  /*10550*/  FADD.FTZ R168, -R20, R208 ;  /* 0x000000d014a87221 */ /* 0x000fc80000010100 */
[----:B------:R-:W-:Y:S02]  /*10560*/  FMUL.FTZ R168, R168, R13 ;  /* 0x0000000da8a87220 */ /* 0x000fe40000410000 */
[----:B------:R-:W0:Y:S01]  /*10570*/  MUFU.EX2 R172, R172 ;  /* 0x000000ac00ac7308 */ /* 0x000e220000000800 */
[----:B---3--:R-:W-:-:S07]  /*10580*/  FADD.FTZ R0, R209, R0 ;  /* 0x00000000d1007221 */ /* 0x008fce0000010000 */
[----:B------:R-:W3:Y:S01]  /*10590*/  MUFU.EX2 R168, R168 ;  /* 0x000000a800a87308 */ /* 0x000ee20000000800 */
[----:B----4-:R-:W-:-:S07]  /*105a0*/  FADD.FTZ R0, R169, R0 ;  /* 0x00000000a9007221 */ /* 0x010fce0000010000 */
[----:B------:R-:W4:Y:S01]  /*105b0*/  MUFU.EX2 R173, R173 ;  /* 0x000000ad00ad7308 */ /* 0x000f220000000800 */
[----:B0-----:R-:W-:-:S07]  /*105c0*/  FADD.FTZ R0, R172, R0 ;  /* 0x00000000ac007221 */ /* 0x001fce0000010000 */
[----:B------:R-:W0:Y:S01]  /*105d0*/  MUFU.EX2 R176, R176 ;  /* 0x000000b000b07308 */ /* 0x000e220000000800 */
[----:B---3--:R3:W-:Y:S01]  /*105e0*/  @!P3 STS [R153+0x28820], R168 ;  /* 0x028820a89900b388 */ /* 0x0087e20000000800 */
[-C--:B------:R-:W-:Y:S01]  /*105f0*/  FMUL.FTZ R26, R26, R168.reuse ;  /* 0x000000a81a1a7220 */ /* 0x080fe20000410000 */
[-C--:B------:R-:W-:Y:S01]  /*10600*/  FMUL.FTZ R27, R27, R168.reuse ;  /* 0x000000a81b1b7220 */ /* 0x080fe20000410000 */
[-C--:B------:R-:W-:Y:S01]  /*10610*/  FMUL.FTZ R30, R30, R168.reuse ;  /* 0x000000a81e1e7220 */ /* 0x080fe20000410000 */
[-C--:B------:R-:W-:Y:S01]  /*10620*/  FMUL.FTZ R31, R31, R168.reuse ;  /* 0x000000a81f1f7220 */ /* 0x080fe20000410000 */
[-C--:B------:R-:W-:Y:S01]  /*10630*/  FMUL.FTZ R34, R34, R168.reuse ;  /* 0x000000a822227220 */ /* 0x080fe20000410000 */
[-C--:B------:R-:W-:Y:S01]  /*10640*/  FMUL.FTZ R35, R35, R168.reuse ;  /* 0x000000a823237220 */ /* 0x080fe20000410000 */
[----:B------:R-:W5:Y:S01]  /*10650*/  MUFU.EX2 R177, R177 ;  /* 0x000000b100b17308 */ /* 0x000f620000000800 */
[----:B----4-:R-:W-:Y:S01]  /*10660*/  FADD.FTZ R0, R173, R0 ;  /* 0x00000000ad007221 */ /* 0x010fe20000010000 */
[-C--:B------:R-:W-:Y:S01]  /*10670*/  FMUL.FTZ R38, R38, R168.reuse ;  /* 0x000000a826267220 */ /* 0x080fe20000410000 */
[-C--:B---3--:R-:W-:Y:S01]  /*10680*/  FMUL.FTZ R153, R20, R13.reuse ;  /* 0x0000000d14997220 */ /* 0x088fe20000410000 */
        /* <DEDUP_REMOVED lines=20> */
[----:B0-----:R-:W-:Y:S01]  /*107d0*/  FADD.FTZ R0, R176, R0 ;  /* 0x00000000b0007221 */ /* 0x001fe20000010000 */
[-C--:B------:R-:W-:Y:S01]  /*107e0*/  FMUL.FTZ R46, R46, R168.reuse ;  /* 0x000000a82e2e7220 */ /* 0x080fe20000410000 */
[-C--:B------:R-:W-:Y:S01]  /*107f0*/  FMUL.FTZ R47, R47, R168.reuse ;  /* 0x000000a82f2f7220 */ /* 0x080fe20000410000 */
[-C--:B------:R-:W-:Y:S01]  /*10800*/  FMUL.FTZ R50, R50, R168.reuse ;  /* 0x000000a832327220 */ /* 0x080fe20000410000 */
[----:B-----5:R-:W-:Y:S01]  /*10810*/  FADD.FTZ R0, R177, R0 ;  /* 0x00000000b1007221 */ /* 0x020fe20000010000 */
        /* <DEDUP_REMOVED lines=12> */
[----:B------:R-:W-:Y:S01]  /*108e0*/  FMUL.FTZ R70, R70, R168 ;  /* 0x000000a846467220 */ /* 0x000fe20000410000 */
[----:B------:R-:W-:Y:S01]  /*108f0*/  F2FP.BF16.F32.PACK_AB R156, R161, R160 ;  /* 0x000000a0a19c723e */ /* 0x000fe200000010ff */
[-C--:B------:R-:W-:Y:S01]  /*10900*/  FMUL.FTZ R71, R71, R168.reuse ;  /* 0x000000a847477220 */ /* 0x080fe20000410000 */
[----:B------:R-:W-:Y:S01]  /*10910*/  F2FP.BF16.F32.PACK_AB R160, R169, R209 ;  /* 0x000000d1a9a0723e */ /* 0x000fe200000010ff */
[-C--:B------:R-:W-:Y:S01]  /*10920*/  FMUL.FTZ R74, R74, R168.reuse ;  /* 0x000000a84a4a7220 */ /* 0x080fe20000410000 */
[-C--:B------:R-:W-:Y:S01]  /*10930*/  FMUL.FTZ R75, R75, R168.reuse ;  /* 0x000000a84b4b7220 */ /* 0x080fe20000410000 */
[----:B------:R0:W4:Y:S01]  /*10940*/  MUFU.EX2 R181, R158 ;  /* 0x0000009e00b57308 */ /* 0x0001220000000800 */
[----:B---3--:R-:W-:Y:S01]  /*10950*/  FFMA.FTZ R3, R168, R3, R153 ;  /* 0x00000003a8037223 */ /* 0x008fe20000010099 */
[----:B------:R-:W-:Y:S01]  /*10960*/  F2FP.BF16.F32.PACK_AB R153, R155, R153 ;  /* 0x000000999b99723e */ /* 0x000fe200000010ff */
[-C--:B------:R-:W-:Y:S01]  /*10970*/  FMUL.FTZ R78, R78, R168.reuse ;  /* 0x000000a84e4e7220 */ /* 0x080fe20000410000 */
[-C--:B------:R-:W-:Y:S01]  /*10980*/  FMUL.FTZ R79, R79, R168.reuse ;  /* 0x000000a84f4f7220 */ /* 0x080fe20000410000 */
[----:B------:R-:W-:Y:S01]  /*10990*/  FADD.FTZ R3, R155, R3 ;  /* 0x000000039b037221 */ /* 0x000fe20000010000 */
[-C--:B------:R-:W-:Y:S01]  /*109a0*/  FMUL.FTZ R82, R82, R168.reuse ;  /* 0x000000a852527220 */ /* 0x080fe20000410000 */
[----:B------:R-:W-:Y:S01]  /*109b0*/  FMUL.FTZ R83, R83, R168 ;  /* 0x000000a853537220 */ /* 0x000fe20000410000 */
[----:B------:R-:W3:Y:S01]  /*109c0*/  MUFU.EX2 R159, R159 ;  /* 0x0000009f009f7308 */ /* 0x000ee20000000800 */
[----:B0-----:R-:W-:Y:S01]  /*109d0*/  F2FP.BF16.F32.PACK_AB R158, R165, R164 ;  /* 0x000000a4a59e723e */ /* 0x001fe200000010ff */
[----:B------:R-:W-:Y:S01]  /*109e0*/  FMUL.FTZ R86, R86, R168 ;  /* 0x000000a856567220 */ /* 0x000fe20000410000 */
[----:B------:R-:W-:Y:S01]  /*109f0*/  F2FP.BF16.F32.PACK_AB R164, R177, R176 ;  /* 0x000000b0b1a4723e */ /* 0x000fe200000010ff */
[-C--:B------:R-:W-:Y:S01]  /*10a00*/  FMUL.FTZ R87, R87, R168.reuse ;  /* 0x000000a857577220 */ /* 0x080fe20000410000 */
[-C--:B------:R-:W-:Y:S01]  /*10a10*/  FMUL.FTZ R90, R90, R168.reuse ;  /* 0x000000a85a5a7220 */ /* 0x080fe20000410000 */
[-C--:B------:R-:W-:Y:S01]  /*10a20*/  FMUL.FTZ R91, R91, R168.reuse ;  /* 0x000000a85b5b7220 */ /* 0x080fe20000410000 */
[-C--:B------:R-:W-:Y:S01]  /*10a30*/  FMUL.FTZ R94, R94, R168.reuse ;  /* 0x000000a85e5e7220 */ /* 0x080fe20000410000 */
[----:B------:R0:W5:Y:S01]  /*10a40*/  MUFU.EX2 R210, R162 ;  /* 0x000000a200d27308 */ /* 0x0001620000000800 */
        /* <DEDUP_REMOVED lines=8> */
[C---:B---3--:R-:W-:Y:S01]  /*10ad0*/  FADD.FTZ R3, R159.reuse, R3 ;  /* 0x000000039f037221 */ /* 0x048fe20000010000 */
[----:B------:R-:W-:Y:S01]  /*10ae0*/  F2FP.BF16.F32.PACK_AB R155, R159, R181 ;  /* 0x000000b59f9b723e */ /* 0x000fe200000010ff */
[----:B------:R-:W-:Y:S01]  /*10af0*/  BAR.SYNC.DEFER_BLOCKING 0xf, 0x100 ;  /* 0x03c4000000007b1d */ /* 0x000fe20000010000 */
[----:B0-----:R-:W-:Y:S01]  /*10b00*/  F2FP.BF16.F32.PACK_AB R162, R173, R172 ;  /* 0x000000acada2723e */ /* 0x001fe200000010ff */
[-C--:B------:R-:W-:Y:S01]  /*10b10*/  FMUL.FTZ R107, R107, R168.reuse ;  /* 0x000000a86b6b7220 */ /* 0x080fe20000410000 */
[-C--:B------:R-:W-:Y:S01]  /*10b20*/  FMUL.FTZ R110, R110, R168.reuse ;  /* 0x000000a86e6e7220 */ /* 0x080fe20000410000 */
[-C--:B------:R-:W-:Y:S01]  /*10b30*/  FMUL.FTZ R111, R111, R168.reuse ;  /* 0x000000a86f6f7220 */ /* 0x080fe20000410000 */
[-C--:B------:R-:W-:Y:S01]  /*10b40*/  FMUL.FTZ R114, R114, R168.reuse ;  /* 0x000000a872727220 */ /* 0x080fe20000410000 */
[----:B------:R-:W0:Y:S01]  /*10b50*/  MUFU.EX2 R208, R208 ;  /* 0x000000d000d07308 */ /* 0x000e220000000800 */
[----:B-----5:R-:W-:Y:S01]  /*10b60*/  FADD.FTZ R3, R210, R3 ;  /* 0x00000003d2037221 */ /* 0x020fe20000010000 */
[-C--:B------:R-:W-:Y:S01]  /*10b70*/  FMUL.FTZ R115, R115, R168.reuse ;  /* 0x000000a873737220 */ /* 0x080fe20000410000 */
[-C--:B------:R-:W-:Y:S01]  /*10b80*/  FMUL.FTZ R118, R118, R168.reuse ;  /* 0x000000a876767220 */ /* 0x080fe20000410000 */
[-C--:B------:R-:W-:Y:S01]  /*10b90*/  FMUL.FTZ R119, R119, R168.reuse ;  /* 0x000000a877777220 */ /* 0x080fe20000410000 */
[-C--:B------:R-:W-:Y:S01]  /*10ba0*/  FMUL.FTZ R122, R122, R168.reuse ;  /* 0x000000a87a7a7220 */ /* 0x080fe20000410000 */
[-C--:B------:R-:W-:Y:S01]  /*10bb0*/  FMUL.FTZ R123, R123, R168.reuse ;  /* 0x000000a87b7b7220 */ /* 0x080fe20000410000 */
[----:B------:R-:W-:Y:S01]  /*10bc0*/  FMUL.FTZ R126, R126, R168 ;  /* 0x000000a87e7e7220 */ /* 0x000fe20000410000 */
        /* <DEDUP_REMOVED lines=9> */
[----:B0-----:R-:W-:Y:S01]  /*10c60*/  FADD.FTZ R3, R208, R3 ;  /* 0x00000003d0037221 */ /* 0x001fe20000010000 */
[----:B------:R0:W-:Y:S01]  /*10c70*/  STSM.16.M88.4 [R196+0x26800], R152 ;  /* 0x02680098c4007844 */ /* 0x0001e20000000200 */
[-C--:B------:R-:W-:Y:S01]  /*10c80*/  FMUL.FTZ R138, R138, R168.reuse ;  /* 0x000000a88a8a7220 */ /* 0x080fe20000410000 */
[-C--:B------:R-:W-:Y:S01]  /*10c90*/  FMUL.FTZ R139, R139, R168.reuse ;  /* 0x000000a88b8b7220 */ /* 0x080fe20000410000 */
[-C--:B------:R-:W-:Y:S01]  /*10ca0*/  FMUL.FTZ R142, R142, R168.reuse ;  /* 0x000000a88e8e7220 */ /* 0x080fe20000410000 */
[-C--:B------:R-:W-:Y:S01]  /*10cb0*/  FMUL.FTZ R143, R143, R168.reuse ;  /* 0x000000a88f8f7220 */ /* 0x080fe20000410000 */
[----:B------:R-:W-:Y:S01]  /*10cc0*/  FMUL.FTZ R146, R146, R168 ;  /* 0x000000a892927220 */ /* 0x000fe20000410000 */
[----:B------:R-:W5:Y:S01]  /*10cd0*/  MUFU.EX2 R171, R171 ;  /* 0x000000ab00ab7308 */ /* 0x000f620000000800 */
[C---:B---3--:R-:W-:Y:S01]  /*10ce0*/  FADD.FTZ R3, R167.reuse, R3 ;  /* 0x00000003a7037221 */ /* 0x048fe20000010000 */
[----:B------:R-:W-:Y:S01]  /*10cf0*/  F2FP.BF16.F32.PACK_AB R159, R167, R208 ;  /* 0x000000d0a79f723e */ /* 0x000fe200000010ff */
[-C--:B------:R-:W-:Y:S01]  /*10d00*/  FMUL.FTZ R147, R147, R168.reuse ;  /* 0x000000a893937220 */ /* 0x080fe20000410000 */
[-C--:B------:R-:W-:Y:S01]  /*10d10*/  FMUL.FTZ R150, R150, R168.reuse ;  /* 0x000000a896967220 */ /* 0x080fe20000410000 */
[----:B------:R-:W-:-:S02]  /*10d20*/  FMUL.FTZ R151, R151, R168 ;  /* 0x000000a897977220 */ /* 0x000fc40000410000 */
[----:B------:R0:W-:Y:S01]  /*10d30*/  STSM.16.M88.4 [R199], R156 ;  /* 0x0000009cc7007844 */ /* 0x0001e20000000200 */
[----:B------:R-:W3:Y:S01]  /*10d40*/  MUFU.EX2 R174, R174 ;  /* 0x000000ae00ae7308 */ /* 0x000ee20000000800 */
[----:B----4-:R-:W-:-:S07]  /*10d50*/  FADD.FTZ R3, R161, R3 ;  /* 0x00000003a1037221 */ /* 0x010fce0000010000 */
[----:B------:R-:W4:Y:S01]  /*10d60*/  MUFU.EX2 R175, R175 ;  /* 0x000000af00af7308 */ /* 0x000f220000000800 */
[C---:B-----5:R-:W-:Y:S01]  /*10d70*/  FADD.FTZ R3, R171.reuse, R3 ;  /* 0x00000003ab037221 */ /* 0x060fe20000010000 */
[----:B------:R-:W-:-:S06]  /*10d80*/  F2FP.BF16.F32.PACK_AB R161, R171, R161 ;  /* 0x000000a1aba1723e */ /* 0x000fcc00000010ff */
[----:B------:R-:W5:Y:S01]  /*10d90*/  MUFU.EX2 R180, R180 ;  /* 0x000000b400b47308 */ /* 0x000f620000000800 */
[----:B---3--:R-:W-:-:S07]  /*10da0*/  FADD.FTZ R3, R174, R3 ;  /* 0x00000003ae037221 */ /* 0x008fce0000010000 */
[----:B------:R-:W3:Y:S01]  /*10db0*/  MUFU.EX2 R165, R178 ;  /* 0x000000b200a57308 */ /* 0x000ee20000000800 */
[C---:B----4-:R-:W-:Y:S01]  /*10dc0*/  FADD.FTZ R3, R175.reuse, R3 ;  /* 0x00000003af037221 */ /* 0x050fe20000010000 */
[----:B------:R-:W-:-:S05]  /*10dd0*/  F2FP.BF16.F32.PACK_AB R163, R175, R174 ;  /* 0x000000aeafa3723e */ /* 0x000fca00000010ff */
[----:B------:R0:W-:Y:S01]  /*10de0*/  STSM.16.M88.4 [R197], R160 ;  /* 0x000000a0c5007844 */ /* 0x0001e20000000200 */
[----:B------:R-:W4:Y:S01]  /*10df0*/  MUFU.EX2 R179, R179 ;  /* 0x000000b300b37308 */ /* 0x000f220000000800 */
[----:B-----5:R-:W-:-:S04]  /*10e00*/  FADD.FTZ R0, R180, R0 ;  /* 0x00000000b4007221 */ /* 0x020fc80000010000 */
[C---:B------:R-:W-:Y:S01]  /*10e10*/  FADD.FTZ R0, R166.reuse, R0 ;  /* 0x00000000a6007221 */ /* 0x040fe20000010000 */
[----:B------:R-:W-:Y:S02]  /*10e20*/  F2FP.BF16.F32.PACK_AB R166, R166, R180 ;  /* 0x000000b4a6a6723e */ /* 0x000fe400000010ff */
[----:B------:R-:W5:Y:S01]  /*10e30*/  MUFU.EX2 R182, R182 ;  /* 0x000000b600b67308 */ /* 0x000f620000000800 */
[----:B---3--:R-:W-:-:S07]  /*10e40*/  FADD.FTZ R3, R165, R3 ;  /* 0x00000003a5037221 */ /* 0x008fce0000010000 */
[----:B------:R-:W3:Y:S01]  /*10e50*/  MUFU.EX2 R183, R183 ;  /* 0x000000b700b77308 */ /* 0x000ee20000000800 */
[C---:B----4-:R-:W-:Y:S01]  /*10e60*/  FADD.FTZ R3, R179.reuse, R3 ;  /* 0x00000003b3037221 */ /* 0x050fe20000010000 */
[----:B------:R-:W-:-:S03]  /*10e70*/  F2FP.BF16.F32.PACK_AB R165, R179, R165 ;  /* 0x000000a5b3a5723e */ /* 0x000fc600000010ff */
[----:B-----5:R-:W-:Y:S01]  /*10e80*/  FADD.FTZ R3, R182, R3 ;  /* 0x00000003b6037221 */ /* 0x020fe20000010000 */
[----:B---3--:R-:W-:-:S03]  /*10e90*/  F2FP.BF16.F32.PACK_AB R167, R183, R182 ;  /* 0x000000b6b7a7723e */ /* 0x008fc600000010ff */
[----:B------:R-:W-:Y:S02]  /*10ea0*/  FADD.FTZ R3, R183, R3 ;  /* 0x00000003b7037221 */ /* 0x000fe40000010000 */
[----:B------:R0:W-:Y:S01]  /*10eb0*/  STSM.16.M88.4 [R198], R164 ;  /* 0x000000a4c6007844 */ /* 0x0001e20000000200 */
[----:B------:R-:W-:Y:S05]  /*10ec0*/  @!P0 BRA `(.L_x_5761) ;  /* 0x0000000000048947 */ /* 0x000fea0003800000 */
[----:B------:R-:W-:Y:S01]  /*10ed0*/  BPT.TRAP 0x1 ;  /* 0x000000040000795c */ /* 0x000fe20000300000 */
.L_x_5761:
[----:B------:R3:W4:Y:S01]  /*10ee0*/  SYNCS.PHASECHK.TRANS64.TRYWAIT P3, [R14+URZ+0x28c50], R207 ;  /* 0x028c50cf0e0075a7 */ /* 0x000722000806017f */
[----:B------:R-:W-:Y:S05]  /*10ef0*/  @!P0 BRA `(.L_x_5762) ;  /* 0x0000000000048947 */ /* 0x000fea0003800000 */
[----:B------:R-:W-:Y:S01]  /*10f00*/  BPT.TRAP 0x1 ;  /* 0x000000040000795c */ /* 0x000fe20000300000 */
.L_x_5762:
[----:B------:R-:W-:Y:S04]  /*10f10*/  BSSY B2, `(.L_x_5763) ;  /* 0x0000004000027945 */ /* 0x000fe80003800000 */
[----:B----4-:R-:W-:Y:S05]  /*10f20*/  @P3 BRA `(.L_x_5764) ;  /* 0x0000000000083947 */ /* 0x010fea0003800000 */
[----:B------:R-:W4:Y:S02]  /*10f30*/  SYNCS.PHASECHK.TRANS64.TRYWAIT P3, [R14+URZ+0x28c50], R207 ;  /* 0x028c50cf0e0075a7 */ /* 0x000f24000806017f */
[----:B----4-:R-:W-:Y:S05]  /*10f40*/  @!P3 BRA `(.L_x_5765) ;  /* 0x000001280068b947 */ /* 0x010fea0003800000 */
.L_x_5764:
[----:B------:R-:W-:Y:S05]  /*10f50*/  BSYNC B2 ;  /* 0x0000000000027941 */ /* 0x000fea0003800000 */
.L_x_5763:
[----:B------:R-:W-:Y:S01]  /*10f60*/  IMAD R168, R18, 0x1000, R190 ;  /* 0x0000100012a87824 */ /* 0x000fe200078e02be */
[----:B------:R-:W-:Y:S01]  /*10f70*/  WARPGROUP.ARRIVE ;  /* 0x00000000000079c5 */ /* 0x000fe20000000000 */
[----:B------:R-:W-:Y:S02]  /*10f80*/  IMAD.MOV.U32 R169, RZ, RZ, 0x40000040 ;  /* 0x40000040ffa97424 */ /* 0x000fe400078e00ff */
[----:B-1234-:R-:W-:Y:S01]  /*10f90*/  @!P1 VIADD R14, R14, 0x28c60 ;  /* 0x00028c600e0e9836 */ /* 0x01efe20000000000 */
[----:B------:R-:W-:Y:S01]  /*10fa0*/  R2UR UR6, R168 ;  /* 0x00000000a80672ca */ /* 0x000fe200000e0000 */
[----:B------:R-:W-:Y:S01]  /*10fb0*/  IMAD.MOV.U32 R208, RZ, RZ, R20 ;  /* 0x000000ffffd07224 */ /* 0x000fe200078e0014 */
[----:B------:R-:W-:Y:S01]  /*10fc0*/  R2UR UR7, R169 ;  /* 0x00000000a90772ca */ /* 0x000fe200000e0000 */
[----:B------:R-:W-:Y:S01]  /*10fd0*/  IMAD.MOV.U32 R169, RZ, RZ, 0x40000040 ;  /* 0x40000040ffa97424 */ /* 0x000fe200078e00ff */
[----:B------:R-:W-:Y:S01]  /*10fe0*/  @!P1 PRMT R14, RZ, 0x654, R14 ;  /* 0x00000654ff0e9816 */ /* 0x000fe2000000000e */
[----:B------:R-:W-:-:S02]  /*10ff0*/  IMAD.MOV.U32 R209, RZ, RZ, R12 ;  /* 0x000000ffffd17224 */ /* 0x000fc400078e000c */
[----:B------:R-:W-:-:S08]  /*11000*/  IMAD.MOV.U32 R210, RZ, RZ, R18 ;  /* 0x000000ffffd27224 */ /* 0x000fd000078e0012 */
[----:B------:R-:W-:Y:S03]  /*11010*/  HGMMA.64x256x16.F32.BF16 R24, R152, gdesc[UR4].tnspB, R24, gsb0 ;  /* 0x43e0000498187df0 */ /* 0x000fe60008001818 */
[----:B------:R-:W-:Y:S02]  /*11020*/  WARPGROUP.DEPBAR.LE gsb0, 0x0 ;  /* 0x00008000000079c5 */ /* 0x000fe40000010000 */
[----:B0-----:R-:W-:Y:S01]  /*11030*/  VIADD R152, R168, 0x80 ;  /* 0x00000080a8987836 */ /* 0x001fe20000000000 */
        /* <DEDUP_REMOVED lines=32> */
.L_x_5755:
[----:B-1----:R-:W-:-:S07]  /*11240*/  IMAD.MOV.U32 R14, RZ, RZ, R206 ;  /* 0x000000ffff0e7224 */ /* 0x002fce00078e00ce */
.L_x_5754:
[----:B------:R-:W-:Y:S05]  /*11250*/  BSYNC B0 ;  /* 0x0000000000007941 */ /* 0x000fea0003800000 */
.L_x_5753:
[----:B------:R-:W-:Y:S01]  /*11260*/  ISETP.GE.AND P2, PT, R14, R202, PT ;  /* 0x000000ca0e00720c */ /* 0x000fe20003f46270 */
[----:B------:R-:W-:-:S12]  /*11270*/  BSSY B0, `(.L_x_5767) ;  /* 0x000024e000007945 */ /* 0x000fd80003800000 */
[----:B------:R-:W-:Y:S05]  /*11280*/  @!P2 BRA `(.L_x_5768) ;  /* 0x000000240030a947 */ /* 0x000fea0003800000 */
[----:B------:R-:W-:Y:S02]  /*11290*/  IMAD.MOV.U32 R208, RZ, RZ, R20 ;  /* 0x000000ffffd07224 */ /* 0x000fe400078e0014 */
[----:B------:R-:W-:Y:S02]  /*112a0*/  IMAD.MOV.U32 R210, RZ, RZ, R12 ;  /* 0x000000ffffd27224 */ /* 0x000fe400078e000c */
[----:B------:R-:W-:-:S07]  /*112b0*/  IMAD.MOV.U32 R209, RZ, RZ, R18 ;  /* 0x000000ffffd17224 */ /* 0x000fce00078e0012 */
.L_x_5787:
[----:B------:R-:W-:-:S05]  /*112c0*/  VIADD R18, R209, 0x1 ;  /* 0x00000001d1127836 */ /* 0x000fca0000000000 */
[----:B------:R-:W-:-:S04]  /*112d0*/  ISETP.NE.AND P2, PT, R18, 0x2, PT ;  /* 0x000000021200780c */ /* 0x000fc80003f45270 */
[----:B------:R-:W-:Y:S02]  /*112e0*/  SEL R12, RZ, 0x1, P2 ;  /* 0x00000001ff0c7807 */ /* 0x000fe40001000000 */
[----:B------:R-:W-:Y:S02]  /*112f0*/  SEL R18, R18, RZ, P2 ;  /* 0x000000ff12127207 */ /* 0x000fe40001000000 */
[----:B------:R-:W-:Y:S01]  /*11300*/  LOP3.LUT R19, R19, R12, RZ, 0x3c, !PT ;  /* 0x0000000c13137212 */ /* 0x000fe200078e3cff */
[----:B-1----:R-:W-:Y:S06]  /*11310*/  @!P0 BRA `(.L_x_5769) ;  /* 0x0000000000048947 */ /* 0x002fec0003800000 */
[----:B------:R-:W-:Y:S01]  /*11320*/  BPT.TRAP 0x1 ;  /* 0x000000040000795c */ /* 0x000fe20000300000 */
.L_x_5769:
[----:B------:R-:W-:Y:S01]  /*11330*/  IMAD R206, R18, 0x8, R2 ;  /* 0x0000000812ce7824 */ /* 0x000fe200078e0202 */
[----:B------:R-:W-:-:S04]  /*11340*/  SHF.L.U32 R207, R19, 0x1f, RZ ;  /* 0x0000001f13cf7819 */ /* 0x000fc800000006ff */
[----:B------:R1:W2:Y:S01]  /*11350*/  SYNCS.PHASECHK.TRANS64.TRYWAIT P2, [R206+URZ+0x28c30], R207 ;  /* 0x028c30cfce0075a7 */ /* 0x0002a2000804017f */
[----:B------:R-:W-:Y:S05]  /*11360*/  @!P0 BRA `(.L_x_5770) ;  /* 0x0000000000048947 */ /* 0x000fea0003800000 */
[----:B------:R-:W-:Y:S01]  /*11370*/  BPT.TRAP 0x1 ;  /* 0x000000040000795c */ /* 0x000fe20000300000 */
.L_x_5770:
[----:B------:R-:W-:Y:S01]  /*11380*/  BSSY B1, `(.L_x_5771) ;  /* 0x0000006000017945 */ /* 0x000fe20003800000 */
[----:B------:R-:W-:Y:S02]  /*11390*/  IMAD R12, R18, 0x200, R15 ;  /* 0x00000200120c7824 */ /* 0x000fe400078e020f */
[----:B------:R-:W-:Y:S01]  /*113a0*/  IMAD.MOV.U32 R13, RZ, RZ, 0x40000040 ;  /* 0x40000040ff0d7424 */ /* 0x000fe200078e00ff */
[----:B--2---:R-:W-:Y:S06]  /*113b0*/  @P2 BRA `(.L_x_5772) ;  /* 0x0000000000082947 */ /* 0x004fec0003800000 */
[----:B------:R-:W2:Y:S02]  /*113c0*/  SYNCS.PHASECHK.TRANS64.TRYWAIT P2, [R206+URZ+0x28c30], R207 ;  /* 0x028c30cfce0075a7 */ /* 0x000ea4000804017f */
[----:B--2---:R-:W-:Y:S05]  /*113d0*/  @!P2 BRA `(.L_x_5773) ;  /* 0x000001240058a947 */ /* 0x004fea0003800000 */
.L_x_5772:
[----:B------:R-:W-:Y:S05]  /*113e0*/  BSYNC B1 ;  /* 0x0000000000017941 */ /* 0x000fea0003800000 */
.L_x_5771:
[C---:B------:R-:W-:Y:S01]  /*113f0*/  R2UR UR6, R12.reuse ;  /* 0x000000000c0672ca */ /* 0x040fe200000e0000 */
[----:B------:R-:W-:Y:S01]  /*11400*/  WARPGROUP.ARRIVE ;  /* 0x00000000000079c5 */ /* 0x000fe20000000000 */
[----:B------:R-:W-:Y:S01]  /*11410*/  R2UR UR7, R13 ;  /* 0x000000000d0772ca */ /* 0x000fe200000e0000 */
[----:B------:R-:W-:Y:S01]  /*11420*/  VIADD R20, R12, 0x2 ;  /* 0x000000020c147836 */ /* 0x000fe20000000000 */
[----:B------:R-:W-:Y:S01]  /*11430*/  R2UR UR4, R4 ;  /* 0x00000000040472ca */ /* 0x000fe200000e0000 */
[----:B------:R-:W-:Y:S01]  /*11440*/  IMAD.MOV.U32 R21, RZ, RZ, 0x40000040 ;  /* 0x40000040ff157424 */ /* 0x000fe200078e00ff */
[----:B------:R-:W-:Y:S01]  /*11450*/  R2UR UR5, R5 ;  /* 0x00000000050572ca */ /* 0x000fe200000e0000 */
[----:B------:R-:W-:Y:S02]  /*11460*/  IMAD.MOV.U32 R13, RZ, RZ, 0x40000040 ;  /* 0x40000040ff0d7424 */ /* 0x000fe400078e00ff */
[----:B------:R-:W-:-:S10]  /*11470*/  IMAD.IADD R231, R201, 0x1, R192 ;  /* 0x00000001c9e77824 */ /* 0x000fd400078e02c0 */
        /* <DEDUP_REMOVED lines=9> */
[----:B------:R-:W-:-:S10]  /*11510*/  WARPGROUP.ARRIVE ;  /* 0x00000000000079c5 */ /* 0x000fd40000000000 */
[----:B------:R-:W-:Y:S01]  /*11520*/  HGMMA.64x64x16.F32.BF16 R152, gdesc[UR4], R152, gsb0 ;  /* 0x00e00000049879f0 */ /* 0x000fe20008001898 */
[----:B------:R-:W-:Y:S01]  /*11530*/  R2UR UR6, R20 ;  /* 0x00000000140672ca */ /* 0x000fe200000e0000 */
[----:B------:R-:W-:Y:S01]  /*11540*/  IMAD.SHL.U32 R20, R14, 0x40, RZ ;  /* 0x000000400e147824 */ /* 0x000fe200078e00ff */
[----:B------:R-:W-:Y:S02]  /*11550*/  R2UR UR7, R21 ;  /* 0x00000000150772ca */ /* 0x000fe400000e0000 */
[----:B------:R-:W-:Y:S02]  /*11560*/  R2UR UR4, R8 ;  /* 0x00000000080472ca */ /* 0x000fe400000e0000 */
[----:B------:R-:W-:Y:S02]  /*11570*/  R2UR UR5, R9 ;  /* 0x00000000090572ca */ /* 0x000fe400000e0000 */
[----:B0-----:R-:W-:-:S04]  /*11580*/  IADD3 R212, -R185, 0x1, -R20 ;  /* 0x00000001b9d47810 */ /* 0x001fc80007ffe914 */
[----:B------:R-:W-:Y:S01]  /*11590*/  IADD3 R212, -R22, R212, R23 ;  /* 0x000000d416d47210 */ /* 0x000fe20007ffe117 */
[----:B------:R-:W-:Y:S02]  /*115a0*/  WARPGROUP.DEPBAR.LE gsb0, 0x0 ;  /* 0x00008000000079c5 */ /* 0x000fe40000010000 */
[----:B------:R-:W-:-:S06]  /*115b0*/  WARPGROUP.ARRIVE ;  /* 0x00000000000079c5 */ /* 0x000fcc0000000000 */
[----:B------:R-:W-:Y:S01]  /*115c0*/  HGMMA.64x64x16.F32.BF16 R152, gdesc[UR4], R152, gsb0 ;  /* 0x00e00000049879f0 */ /* 0x000fe20008001898 */
[----:B------:R-:W-:Y:S02]  /*115d0*/  R2UR UR6, R12 ;  /* 0x000000000c0672ca */ /* 0x000fe400000e0000 */
[----:B------:R-:W-:Y:S01]  /*115e0*/  R2UR UR7, R13 ;  /* 0x000000000d0772ca */ /* 0x000fe200000e0000 */
[----:B------:R-:W0:Y:S01]  /*115f0*/  @P5 LDC R12, c[0x0][0x450] ;  /* 0x00011400ff0c5b82 */ /* 0x000e220000000800 */
[----:B------:R-:W-:Y:S02]  /*11600*/  R2UR UR4, R6 ;  /* 0x00000000060472ca */ /* 0x000fe400000e0000 */
[----:B------:R-:W-:-:S05]  /*11610*/  R2UR UR5, R7 ;  /* 0x00000000070572ca */ /* 0x000fca00000e0000 */
[----:B------:R-:W3:Y:S02]  /*11620*/  @P5 LDC R13, c[0x0][0x44c] ;  /* 0x00011300ff0d5b82 */ /* 0x000ee40000000800 */
[----:B---3--:R-:W-:-:S05]  /*11630*/  @P5 IMAD.HI.U32 R13, R231, R13, RZ ;  /* 0x0000000de70d5227 */ /* 0x008fca00078e00ff */
[----:B0-----:R-:W-:Y:S01]  /*11640*/  @P5 SHF.R.U32.HI R231, RZ, R12, R13 ;  /* 0x0000000cffe75219 */ /* 0x001fe2000001160d */
[----:B------:R-:W-:-:S04]  /*11650*/  @!P1 VIADD R12, R206, 0x28c40 ;  /* 0x00028c40ce0c9836 */ /* 0x000fc80000000000 */
[----:B------:R-:W0:Y:S01]  /*11660*/  SHFL.IDX PT, R232, R231, RZ, 0x1c1f ;  /* 0x001c1fffe7e87589 */ /* 0x000e2200000e0000 */
[----:B------:R-:W-:Y:S01]  /*11670*/  @!P1 PRMT R12, RZ, 0x654, R12 ;  /* 0x00000654ff0c9816 */ /* 0x000fe2000000000c */
[----:B------:R-:W-:Y:S02]  /*11680*/  WARPGROUP.DEPBAR.LE gsb0, 0x0 ;  /* 0x00008000000079c5 */ /* 0x000fe40000010000 */
[----:B------:R-:W-:-:S06]  /*11690*/  WARPGROUP.ARRIVE ;  /* 0x00000000000079c5 */ /* 0x000fcc0000000000 */
[----:B------:R-:W-:Y:S01]  /*116a0*/  HGMMA.64x64x16.F32.BF16 R152, gdesc[UR4], R152, gsb0 ;  /* 0x00e00000049879f0 */ /* 0x000fe20008001898 */
[----:B------:R-:W-:Y:S01]  /*116b0*/  ULDC UR4, c[0x0][0x9dc] ;  /* 0x0002770000047ab9 */ /* 0x000fe20000000800 */
[----:B------:R-:W-:Y:S01]  /*116c0*/  ULDC UR5, c[0x0][0x9e0] ;  /* 0x0002780000057ab9 */ /* 0x000fe20000000800 */
[----:B------:R-:W-:Y:S01]  /*116d0*/  ULOP3.LUT UR4, URZ, UR4, URZ, 0x33, !UPT ;  /* 0x000000043f047292 */ /* 0x000fe2000f8e333f */
[----:B------:R-:W-:-:S04]  /*116e0*/  VIADD R213, R212, UR5 ;  /* 0x00000005d4d57c36 */ /* 0x000fc80008000000 */
[----:B0-----:R-:W-:Y:S02]  /*116f0*/  IMAD.IADD R211, R213, 0x1, R232 ;  /* 0x00000001d5d37824 */ /* 0x001fe400078e02e8 */
[----:B------:R-:W-:-:S04]  /*11700*/  VIADD R212, R212, UR4 ;  /* 0x00000004d4d47c36 */ /* 0x000fc80008000000 */
[----:B------:R-:W-:Y:S01]  /*11710*/  IMAD.IADD R21, R212, 0x1, R232 ;  /* 0x00000001d4157824 */ /* 0x000fe200078e02e8 */
[----:B------:R-:W-:Y:S02]  /*11720*/  WARPGROUP.DEPBAR.LE gsb0, 0x0 ;  /* 0x00008000000079c5 */ /* 0x000fe40000010000 */
[----:B------:R0:W-:Y:S01]  /*11730*/  @!P1 SYNCS.ARRIVE.TRANS64.RED.A1T0 RZ, [R12+URZ], RZ ;  /* 0x000000ff0cff99a7 */ /* 0x0001e2000810043f */
[----:B------:R-:W-:Y:S05]  /*11740*/  @!P6 BRA `(.L_x_5774) ;  /* 0x000000000060e947 */ /* 0x000fea0003800000 */
[----:B------:R-:W-:Y:S01]  /*11750*/  IADD3 R232, -R22, R23, R232 ;  /* 0x0000001716e87210 */ /* 0x000fe20007ffe1e8 */
[----:B------:R-:W-:Y:S03]  /*11760*/  BSSY B1, `(.L_x_5775) ;  /* 0x0000012000017945 */ /* 0x000fe60003800000 */
[----:B------:R-:W-:-:S13]  /*11770*/  ISETP.GT.AND P2, PT, R232, -0x1, PT ;  /* 0xffffffffe800780c */ /* 0x000fda0003f44270 */
[----:B------:R-:W-:Y:S05]  /*11780*/  @P2 BRA `(.L_x_5776) ;  /* 0x0000000000242947 */ /* 0x000fea0003800000 */
[----:B------:R-:W-:Y:S01]  /*11790*/  ULDC UR4, c[0x0][0x9e4] ;  /* 0x0002790000047ab9 */ /* 0x000fe20000000800 */
[----:B------:R-:W-:Y:S01]  /*117a0*/  LOP3.LUT R232, RZ, R232, RZ, 0x33, !PT ;  /* 0x000000e8ffe87212 */ /* 0x000fe200078e33ff */
[----:B------:R-:W-:-:S05]  /*117b0*/  IMAD.U32 R233, RZ, RZ, UR4 ;  /* 0x00000004ffe97e24 */ /* 0x000fca000f8e00ff */
[----:B------:R-:W-:-:S13]  /*117c0*/  ISETP.NE.AND P2, PT, R233, 0x1, PT ;  /* 0x00000001e900780c */ /* 0x000fda0003f45270 */
[----:B0-----:R-:W0:Y:S02]  /*117d0*/  @P2 LDC.64 R12, c[0x0][0x9e8] ;  /* 0x00027a00ff0c2b82 */ /* 0x001e240000000a00 */
[----:B0-----:R-:W-:-:S05]  /*117e0*/  @P2 IMAD.HI.U32 R12, R232, R12, RZ ;  /* 0x0000000ce80c2227 */ /* 0x001fca00078e00ff */
[----:B------:R-:W-:-:S04]  /*117f0*/  @P2 SHF.R.U32.HI R232, RZ, R13, R12 ;  /* 0x0000000dffe82219 */ /* 0x000fc8000001160c */
[----:B------:R-:W-:Y:S01]  /*11800*/  LOP3.LUT R232, RZ, R232, RZ, 0x33, !PT ;  /* 0x000000e8ffe87212 */ /* 0x000fe200078e33ff */
[----:B------:R-:W-:Y:S06]  /*11810*/  BRA `(.L_x_5777) ;  /* 0x0000000000187947 */ /* 0x000fec0003800000 */
.L_x_5776:
[----:B------:R-:W-:Y:S02]  /*11820*/  ULDC UR4, c[0x0][0x9e4] ;  /* 0x0002790000047ab9 */ /* 0x000fe40000000800 */
[----:B------:R-:W-:-:S05]  /*11830*/  IMAD.U32 R233, RZ, RZ, UR4 ;  /* 0x00000004ffe97e24 */ /* 0x000fca000f8e00ff */
[----:B------:R-:W-:-:S13]  /*11840*/  ISETP.NE.AND P2, PT, R233, 0x1, PT ;  /* 0x00000001e900780c */ /* 0x000fda0003f45270 */
[----:B0-----:R-:W0:Y:S02]  /*11850*/  @P2 LDC.64 R12, c[0x0][0x9e8] ;  /* 0x00027a00ff0c2b82 */ /* 0x001e240000000a00 */
[----:B0-----:R-:W-:-:S05]  /*11860*/  @P2 IMAD.HI.U32 R12, R232, R12, RZ ;  /* 0x0000000ce80c2227 */ /* 0x001fca00078e00ff */
[----:B------:R-:W-:-:S07]  /*11870*/  @P2 SHF.R.U32.HI R232, RZ, R13, R12 ;  /* 0x0000000dffe82219 */ /* 0x000fce000001160c */
.L_x_5777:
[----:B------:R-:W-:Y:S05]  /*11880*/  BSYNC B1 ;  /* 0x0000000000017941 */ /* 0x000fea0003800000 */
.L_x_5775:
[----:B------:R-:W-:-:S04]  /*11890*/  IMAD R232, R232, R233, -R20 ;  /* 0x000000e9e8e87224 */ /* 0x000fc800078e0a14 */
[----:B------:R-:W-:-:S05]  /*118a0*/  IMAD.IADD R232, R232, 0x1, -R185 ;  /* 0x00000001e8e87824 */ /* 0x000fca00078e0ab9 */
[----:B------:R-:W-:Y:S02]  /*118b0*/  VIMNMX R21, R21, R232, !PT ;  /* 0x000000e815157248 */ /* 0x000fe40007fe0100 */
[----:B------:R-:W-:-:S07]  /*118c0*/  VIADDMNMX R211, R232, R233, R211, PT ;  /* 0x000000e9e8d37246 */ /* 0x000fce00038001d3 */
.L_x_5774:
[----:B------:R-:W-:Y:S01]  /*118d0*/  ISETP.GT.AND P2, PT, R14, -0x1, PT ;  /* 0xffffffff0e00780c */ /* 0x000fe20003f44270 */
[----:B------:R-:W3:Y:S03]  /*118e0*/  SHFL.IDX PT, R231, R231, 0x1, 0x1c1f ;  /* 0x003c1f00e7e77f89 */ /* 0x000ee600000e0000 */
[C---:B------:R-:W-:Y:S02]  /*118f0*/  ISETP.GT.AND P4, PT, R21.reuse, RZ, P2 ;  /* 0x000000ff1500720c */ /* 0x040fe40001784270 */
[----:B------:R-:W-:Y:S02]  /*11900*/  ISETP.GT.AND P3, PT, R21, 0x1, P2 ;  /* 0x000000011500780c */ /* 0x000fe40001764270 */
[C---:B------:R-:W-:Y:S02]  /*11910*/  ISETP.LT.OR P4, PT, R211.reuse, 0x1, P4 ;  /* 0x00000001d300780c */ /* 0x040fe40002781670 */
[----:B------:R-:W-:-:S02]  /*11920*/  ISETP.LT.OR P3, PT, R211, 0x2, P3 ;  /* 0x00000002d300780c */ /* 0x000fc40001f61670 */
[----:B------:R-:W-:Y:S02]  /*11930*/  FSEL R152, R152, -INF , !P4 ;  /* 0xff80000098987808 */ /* 0x000fe40006000000 */
[----:B------:R-:W-:Y:S02]  /*11940*/  FSEL R153, R153, -INF , !P3 ;  /* 0xff80000099997808 */ /* 0x000fe40005800000 */
[C---:B------:R-:W-:Y:S02]  /*11950*/  ISETP.GT.AND P4, PT, R21.reuse, 0x8, P2 ;  /* 0x000000081500780c */ /* 0x040fe40001784270 */
[----:B------:R-:W-:Y:S02]  /*11960*/  ISETP.GT.AND P3, PT, R21, 0x9, P2 ;  /* 0x000000091500780c */ /* 0x000fe40001764270 */
[C---:B------:R-:W-:Y:S02]  /*11970*/  ISETP.LT.OR P4, PT, R211.reuse, 0x9, P4 ;  /* 0x00000009d300780c */ /* 0x040fe40002781670 */
[----:B------:R-:W-:-:S02]  /*11980*/  ISETP.LT.OR P3, PT, R211, 0xa, P3 ;  /* 0x0000000ad300780c */ /* 0x000fc40001f61670 */
[----:B------:R-:W-:Y:S01]  /*11990*/  FSEL R156, R156, -INF , !P4 ;  /* 0xff8000009c9c7808 */ /* 0x000fe20006000000 */
[--C-:B---3--:R-:W-:Y:S01]  /*119a0*/  IMAD.IADD R213, R213, 0x1, R231.reuse ;  /* 0x00000001d5d57824 */ /* 0x108fe200078e02e7 */
[----:B------:R-:W-:Y:S01]  /*119b0*/  FSEL R157, R157, -INF , !P3 ;  /* 0xff8000009d9d7808 */ /* 0x000fe20005800000 */
[----:B------:R-:W-:Y:S01]  /*119c0*/  IMAD.IADD R212, R212, 0x1, R231 ;  /* 0x00000001d4d47824 */ /* 0x000fe200078e02e7 */
[C---:B------:R-:W-:Y:S02]  /*119d0*/  ISETP.GT.AND P4, PT, R21.reuse, 0x10, P2 ;  /* 0x000000101500780c */ /* 0x040fe40001784270 */
        /* <DEDUP_REMOVED lines=34> */
[----:B------:R-:W-:Y:S01]  /*11c00*/  FSEL R181, R181, -INF , !P3 ;  /* 0xff800000b5b57808 */ /* 0x000fe20005800000 */
[----:B------:R-:W-:Y:S08]  /*11c10*/  @!P6 BRA `(.L_x_5778) ;  /* 0x000000000060e947 */ /* 0x000ff00003800000 */
        /* <DEDUP_REMOVED lines=13> */
.L_x_5780:
[----:B------:R-:W-:Y:S02]  /*11cf0*/  ULDC UR4, c[0x0][0x9e4] ;  /* 0x0002790000047ab9 */ /* 0x000fe40000000800 */
[----:B------:R-:W-:-:S05]  /*11d00*/  IMAD.U32 R21, RZ, RZ, UR4 ;  /* 0x00000004ff157e24 */ /* 0x000fca000f8e00ff */
[----:B------:R-:W-:-:S13]  /*11d10*/  ISETP.NE.AND P3, PT, R21, 0x1, PT ;  /* 0x000000011500780c */ /* 0x000fda0003f65270 */
[----:B0-----:R-:W0:Y:S02]  /*11d20*/  @P3 LDC.64 R12, c[0x0][0x9e8] ;  /* 0x00027a00ff0c3b82 */ /* 0x001e240000000a00 */
[----:B0-----:R-:W-:-:S05]  /*11d30*/  @P3 IMAD.HI.U32 R12, R231, R12, RZ ;  /* 0x0000000ce70c3227 */ /* 0x001fca00078e00ff */
[----:B------:R-:W-:-:S07]  /*11d40*/  @P3 SHF.R.U32.HI R231, RZ, R13, R12 ;  /* 0x0000000dffe73219 */ /* 0x000fce000001160c */
.L_x_5781:
[----:B------:R-:W-:Y:S05]  /*11d50*/  BSYNC B1 ;  /* 0x0000000000017941 */ /* 0x000fea0003800000 */
.L_x_5779:
[----:B------:R-:W-:-:S04]  /*11d60*/  IMAD R20, R231, R21, -R20 ;  /* 0x00000015e7147224 */ /* 0x000fc800078e0a14 */
[----:B------:R-:W-:-:S05]  /*11d70*/  IMAD.IADD R20, R20, 0x1, -R185 ;  /* 0x0000000114147824 */ /* 0x000fca00078e0ab9 */
[----:B------:R-:W-:Y:S02]  /*11d80*/  VIMNMX R212, R212, R20, !PT ;  /* 0x00000014d4d47248 */ /* 0x000fe40007fe0100 */
[----:B------:R-:W-:-:S07]  /*11d90*/  VIADDMNMX R213, R20, R21, R213, PT ;  /* 0x0000001514d57246 */ /* 0x000fce00038001d5 */
.L_x_5778:
[----:B0-----:R-:W-:Y:S01]  /*11da0*/  FMNMX.FTZ R12, R152, R210, !PT ;  /* 0x000000d2980c7209 */ /* 0x001fe20007810000 */
[----:B------:R-:W-:-:S03]  /*11db0*/  ULDC UR4, c[0x0][0x988] ;  /* 0x0002620000047ab9 */ /* 0x000fc60000000800 */
        /* <DEDUP_REMOVED lines=18> */
[----:B0-----:R-:W-:Y:S01]  /*11ee0*/  FMNMX.FTZ R12, R12, R13, !PT ;  /* 0x0000000d0c0c7209 */ /* 0x001fe20007810000 */
[----:B------:R-:W-:-:S03]  /*11ef0*/  IMAD.U32 R13, RZ, RZ, UR4 ;  /* 0x00000004ff0d7e24 */ /* 0x000fc6000f8e00ff */
[C---:B------:R-:W-:Y:S01]  /*11f00*/  FSETP.NEU.FTZ.AND P3, PT, R12.reuse, -INF , PT ;  /* 0xff8000000c00780b */ /* 0x040fe20003f7d000 */
[----:B------:R-:W-:-:S03]  /*11f10*/  FMUL.FTZ R20, R12, R13 ;  /* 0x0000000d0c147220 */ /* 0x000fc60000410000 */
[----:B------:R-:W-:Y:S02]  /*11f20*/  FSEL R21, R12, RZ, P3 ;  /* 0x000000ff0c157208 */ /* 0x000fe40001800000 */
[----:B------:R-:W-:Y:S02]  /*11f30*/  FSEL R20, R20, RZ, P3 ;  /* 0x000000ff14147208 */ /* 0x000fe40001800000 */
[----:B------:R-:W-:Y:S01]  /*11f40*/  ISETP.GT.AND P3, PT, R212, 0x1, P2 ;  /* 0x00000001d400780c */ /* 0x000fe20001764270 */
[----:B------:R-:W-:Y:S02]  /*11f50*/  FADD.FTZ R21, -R21, R210 ;  /* 0x000000d215157221 */ /* 0x000fe40000010100 */
[-CC-:B------:R-:W-:Y:S01]  /*11f60*/  FFMA.FTZ R152, R152, R13.reuse, -R20.reuse ;  /* 0x0000000d98987223 */ /* 0x180fe20000010814 */
[----:B------:R-:W-:Y:S01]  /*11f70*/  ISETP.LT.OR P4, PT, R213, 0x2, P3 ;  /* 0x00000002d500780c */ /* 0x000fe20001f81670 */
[-CC-:B------:R-:W-:Y:S01]  /*11f80*/  FFMA.FTZ R153, R153, R13.reuse, -R20.reuse ;  /* 0x0000000d99997223 */ /* 0x180fe20000010814 */
[----:B------:R-:W-:Y:S01]  /*11f90*/  ISETP.GT.AND P3, PT, R212, 0x8, P2 ;  /* 0x00000008d400780c */ /* 0x000fe20001764270 */
[-CC-:B------:R-:W-:Y:S01]  /*11fa0*/  FFMA.FTZ R156, R156, R13.reuse, -R20.reuse ;  /* 0x0000000d9c9c7223 */ /* 0x180fe20000010814 */
[----:B------:R-:W-:Y:S01]  /*11fb0*/  FSEL R155, R155, -INF , !P4 ;  /* 0xff8000009b9b7808 */ /* 0x000fe20006000000 */
[-CC-:B------:R-:W-:Y:S01]  /*11fc0*/  FFMA.FTZ R157, R157, R13.reuse, -R20.reuse ;  /* 0x0000000d9d9d7223 */ /* 0x180fe20000010814 */
[----:B------:R-:W-:Y:S01]  /*11fd0*/  ISETP.GT.AND P4, PT, R212, 0x9, P2 ;  /* 0x00000009d400780c */ /* 0x000fe20001784270 */
[-CC-:B------:R-:W-:Y:S01]  /*11fe0*/  FFMA.FTZ R160, R160, R13.reuse, -R20.reuse ;  /* 0x0000000da0a07223 */ /* 0x180fe20000010814 */
[----:B------:R-:W-:Y:S01]  /*11ff0*/  ISETP.LT.OR P3, PT, R213, 0x9, P3 ;  /* 0x00000009d500780c */ /* 0x000fe20001f61670 */
[-CC-:B------:R-:W-:Y:S01]  /*12000*/  FFMA.FTZ R161, R161, R13.reuse, -R20.reuse ;  /* 0x0000000da1a17223 */ /* 0x180fe20000010814 */
[----:B------:R-:W-:Y:S01]  /*12010*/  ISETP.LT.OR P4, PT, R213, 0xa, P4 ;  /* 0x0000000ad500780c */ /* 0x000fe20002781670 */
[-CC-:B------:R-:W-:Y:S01]  /*12020*/  FFMA.FTZ R164, R164, R13.reuse, -R20.reuse ;  /* 0x0000000da4a47223 */ /* 0x180fe20000010814 */
[----:B------:R-:W-:Y:S01]  /*12030*/  FSEL R158, R158, -INF , !P3 ;  /* 0xff8000009e9e7808 */ /* 0x000fe20005800000 */
[-CC-:B------:R-:W-:Y:S01]  /*12040*/  FFMA.FTZ R165, R165, R13.reuse, -R20.reuse ;  /* 0x0000000da5a57223 */ /* 0x180fe20000010814 */
[----:B------:R-:W-:Y:S01]  /*12050*/  FSEL R159, R159, -INF , !P4 ;  /* 0xff8000009f9f7808 */ /* 0x000fe20006000000 */
[-CC-:B------:R-:W-:Y:S01]  /*12060*/  FFMA.FTZ R168, R168, R13.reuse, -R20.reuse ;  /* 0x0000000da8a87223 */ /* 0x180fe20000010814 */
[C---:B------:R-:W-:Y:S01]  /*12070*/  ISETP.GT.AND P4, PT, R212.reuse, 0x11, P2 ;  /* 0x00000011d400780c */ /* 0x040fe20001784270 */
[-CC-:B------:R-:W-:Y:S01]  /*12080*/  FFMA.FTZ R169, R169, R13.reuse, -R20.reuse ;  /* 0x0000000da9a97223 */ /* 0x180fe20000010814 */
[----:B------:R-:W-:Y:S01]  /*12090*/  ISETP.GT.AND P3, PT, R212, 0x10, P2 ;  /* 0x00000010d400780c */ /* 0x000fe20001764270 */
        /* <DEDUP_REMOVED lines=8> */
[-C--:B------:R-:W-:Y:S01]  /*12120*/  FFMA.FTZ R181, R181, R13.reuse, -R20 ;  /* 0x0000000db5b57223 */ /* 0x080fe20000010814 */
[----:B------:R-:W-:Y:S01]  /*12130*/  ISETP.LT.OR P3, PT, R213, 0x11, P3 ;  /* 0x00000011d500780c */ /* 0x000fe20001f61670 */
[----:B------:R-:W-:Y:S01]  /*12140*/  FMUL.FTZ R21, R21, R13 ;  /* 0x0000000d15157220 */ /* 0x000fe20000410000 */
[----:B------:R-:W-:Y:S01]  /*12150*/  ISETP.LT.OR P4, PT, R213, 0x1a, P4 ;  /* 0x0000001ad500780c */ /* 0x000fe20002781670 */
[----:B------:R-:W-:Y:S01]  /*12160*/  MUFU.EX2 R152, R152 ;  /* 0x0000009800987308 */ /* 0x000fe20000000800 */
[----:B------:R-:W-:-:S02]  /*12170*/  FSEL R162, R162, -INF , !P3 ;  /* 0xff800000a2a27808 */ /* 0x000fc40005800000 */
[----:B------:R-:W-:Y:S02]  /*12180*/  FSEL R167, R167, -INF , !P4 ;  /* 0xff800000a7a77808 */ /* 0x000fe40006000000 */
[C---:B------:R-:W-:Y:S02]  /*12190*/  ISETP.GT.AND P4, PT, R212.reuse, 0x21, P2 ;  /* 0x00000021d400780c */ /* 0x040fe40001784270 */
[----:B------:R-:W-:Y:S01]  /*121a0*/  ISETP.GT.AND P3, PT, R212, 0x18, P2 ;  /* 0x00000018d400780c */ /* 0x000fe20001764270 */
[----:B------:R-:W0:Y:S01]  /*121b0*/  MUFU.EX2 R21, R21 ;  /* 0x0000001500157308 */ /* 0x000e220000000800 */
[C---:B------:R-:W-:Y:S02]  /*121c0*/  ISETP.LT.OR P4, PT, R213.reuse, 0x22, P4 ;  /* 0x00000022d500780c */ /* 0x040fe40002781670 */
[----:B------:R-:W-:Y:S02]  /*121d0*/  ISETP.LT.OR P3, PT, R213, 0x19, P3 ;  /* 0x00000019d500780c */ /* 0x000fe40001f61670 */
[----:B------:R-:W-:-:S02]  /*121e0*/  FSEL R171, R171, -INF , !P4 ;  /* 0xff800000abab7808 */ /* 0x000fc40006000000 */
[----:B------:R-:W-:Y:S01]  /*121f0*/  ISETP.GT.AND P4, PT, R212, 0x29, P2 ;  /* 0x00000029d400780c */ /* 0x000fe20001784270 */
[----:B------:R-:W3:Y:S01]  /*12200*/  MUFU.EX2 R153, R153 ;  /* 0x0000009900997308 */ /* 0x000ee20000000800 */
[----:B------:R-:W-:Y:S02]  /*12210*/  FSEL R166, R166, -INF , !P3 ;  /* 0xff800000a6a67808 */ /* 0x000fe40005800000 */
[----:B------:R-:W-:Y:S02]  /*12220*/  ISETP.LT.OR P4, PT, R213, 0x2a, P4 ;  /* 0x0000002ad500780c */ /* 0x000fe40002781670 */
[C---:B------:R-:W-:Y:S02]  /*12230*/  ISETP.GT.AND P3, PT, R212.reuse, 0x20, P2 ;  /* 0x00000020d400780c */ /* 0x040fe40001764270 */
[----:B------:R-:W-:Y:S01]  /*12240*/  FSEL R175, R175, -INF , !P4 ;  /* 0xff800000afaf7808 */ /* 0x000fe20006000000 */
[----:B------:R-:W4:Y:S01]  /*12250*/  MUFU.EX2 R156, R156 ;  /* 0x0000009c009c7308 */ /* 0x000f220000000800 */
[----:B------:R-:W-:Y:S01]  /*12260*/  ISETP.GT.AND P4, PT, R212, RZ, P2 ;  /* 0x000000ffd400720c */ /* 0x000fe20001784270 */
[----:B0-----:R-:W-:Y:S01]  /*12270*/  FFMA.FTZ R0, R21, R0, R152 ;  /* 0x0000000015007223 */ /* 0x001fe20000010098 */
[C---:B------:R-:W-:Y:S01]  /*12280*/  ISETP.LT.OR P3, PT, R213.reuse, 0x21, P3 ;  /* 0x00000021d500780c */ /* 0x040fe20001f61670 */
[-C--:B------:R-:W-:Y:S01]  /*12290*/  FMUL.FTZ R24, R24, R21.reuse ;  /* 0x0000001518187220 */ /* 0x080fe20000410000 */
[----:B------:R-:W-:Y:S01]  /*122a0*/  ISETP.LT.OR P4, PT, R213, 0x1, P4 ;  /* 0x00000001d500780c */ /* 0x000fe20002781670 */
[-C--:B------:R-:W-:Y:S01]  /*122b0*/  FMUL.FTZ R25, R25, R21.reuse ;  /* 0x0000001519197220 */ /* 0x080fe20000410000 */
[----:B------:R-:W-:Y:S01]  /*122c0*/  FSEL R170, R170, -INF , !P3 ;  /* 0xff800000aaaa7808 */ /* 0x000fe20005800000 */
[----:B------:R-:W0:Y:S01]  /*122d0*/  MUFU.EX2 R157, R157 ;  /* 0x0000009d009d7308 */ /* 0x000e220000000800 */
[----:B------:R-:W-:Y:S01]  /*122e0*/  FSEL R154, R154, -INF , !P4 ;  /* 0xff8000009a9a7808 */ /* 0x000fe20006000000 */
[----:B---3--:R-:W-:Y:S01]  /*122f0*/  FADD.FTZ R0, R153, R0 ;  /* 0x0000000099007221 */ /* 0x008fe20000010000 */
[----:B------:R-:W-:Y:S01]  /*12300*/  ISETP.GT.AND P3, PT, R212, 0x28, P2 ;  /* 0x00000028d400780c */ /* 0x000fe20001764270 */
[-C--:B------:R-:W-:Y:S01]  /*12310*/  FMUL.FTZ R28, R28, R21.reuse ;  /* 0x000000151c1c7220 */ /* 0x080fe20000410000 */
[----:B------:R-:W-:Y:S01]  /*12320*/  FMNMX.FTZ R20, R154, R208, !PT ;  /* 0x000000d09a147209 */ /* 0x000fe20007810000 */
[-C--:B------:R-:W-:Y:S01]  /*12330*/  FMUL.FTZ R29, R29, R21.reuse ;  /* 0x000000151d1d7220 */ /* 0x080fe20000410000 */
[----:B------:R-:W-:Y:S01]  /*12340*/  ISETP.LT.OR P3, PT, R213, 0x29, P3 ;  /* 0x00000029d500780c */ /* 0x000fe20001f61670 */
[----:B------:R-:W3:Y:S01]  /*12350*/  MUFU.EX2 R160, R160 ;  /* 0x000000a000a07308 */ /* 0x000ee20000000800 */
[----:B------:R-:W-:Y:S01]  /*12360*/  FMNMX.FTZ R20, R155, R20, !PT ;  /* 0x000000149b147209 */ /* 0x000fe20007810000 */
[----:B----4-:R-:W-:Y:S01]  /*12370*/  FADD.FTZ R0, R156, R0 ;  /* 0x000000009c007221 */ /* 0x010fe20000010000 */
[----:B------:R-:W-:Y:S01]  /*12380*/  FSEL R174, R174, -INF , !P3 ;  /* 0xff800000aeae7808 */ /* 0x000fe20005800000 */
[-C--:B------:R-:W-:Y:S01]  /*12390*/  FMUL.FTZ R32, R32, R21.reuse ;  /* 0x0000001520207220 */ /* 0x080fe20000410000 */
[----:B------:R-:W-:Y:S01]  /*123a0*/  FMNMX.FTZ R20, R158, R20, !PT ;  /* 0x000000149e147209 */ /* 0x000fe20007810000 */
[-C--:B------:R-:W-:Y:S01]  /*123b0*/  FMUL.FTZ R33, R33, R21.reuse ;  /* 0x0000001521217220 */ /* 0x080fe20000410000 */
[----:B------:R-:W-:Y:S01]  /*123c0*/  ISETP.GT.AND P3, PT, R212, 0x30, P2 ;  /* 0x00000030d400780c */ /* 0x000fe20001764270 */
[----:B------:R-:W4:Y:S01]  /*123d0*/  MUFU.EX2 R161, R161 ;  /* 0x000000a100a17308 */ /* 0x000f220000000800 */
[----:B------:R-:W-:Y:S01]  /*123e0*/  FMNMX.FTZ R20, R159, R20, !PT ;  /* 0x000000149f147209 */ /* 0x000fe20007810000 */
[----:B0-----:R-:W-:Y:S01]  /*123f0*/  FADD.FTZ R0, R157, R0 ;  /* 0x000000009d007221 */ /* 0x001fe20000010000 */
[----:B------:R-:W-:Y:S01]  /*12400*/  ISETP.LT.OR P3, PT, R213, 0x31, P3 ;  /* 0x00000031d500780c */ /* 0x000fe20001f61670 */
[-C--:B------:R-:W-:Y:S01]  /*12410*/  FMUL.FTZ R36, R36, R21.reuse ;  /* 0x0000001524247220 */ /* 0x080fe20000410000 */
[----:B------:R-:W-:Y:S01]  /*12420*/  FMNMX.FTZ R20, R162, R20, !PT ;  /* 0x00000014a2147209 */ /* 0x000fe20007810000 */
[-C--:B------:R-:W-:Y:S01]  /*12430*/  FMUL.FTZ R37, R37, R21.reuse ;  /* 0x0000001525257220 */ /* 0x080fe20000410000 */
[----:B------:R-:W-:Y:S01]  /*12440*/  FSEL R178, R178, -INF , !P3 ;  /* 0xff800000b2b27808 */ /* 0x000fe20005800000 */
[----:B------:R-:W0:Y:S01]  /*12450*/  MUFU.EX2 R164, R164 ;  /* 0x000000a400a47308 */ /* 0x000e220000000800 */
[----:B------:R-:W-:Y:S01]  /*12460*/  FMNMX.FTZ R20, R163, R20, !PT ;  /* 0x00000014a3147209 */ /* 0x000fe20007810000 */
[----:B---3--:R-:W-:Y:S01]  /*12470*/  FADD.FTZ R0, R160, R0 ;  /* 0x00000000a0007221 */ /* 0x008fe20000010000 */
[----:B------:R-:W-:Y:S01]  /*12480*/  ISETP.GT.AND P3, PT, R212, 0x31, P2 ;  /* 0x00000031d400780c */ /* 0x000fe20001764270 */
[-C--:B------:R-:W-:Y:S01]  /*12490*/  FMUL.FTZ R40, R40, R21.reuse ;  /* 0x0000001528287220 */ /* 0x080fe20000410000 */
[----:B------:R-:W-:Y:S01]  /*124a0*/  FMNMX.FTZ R20, R166, R20, !PT ;  /* 0x00000014a6147209 */ /* 0x000fe20007810000 */
[-C--:B------:R-:W-:Y:S01]  /*124b0*/  FMUL.FTZ R41, R41, R21.reuse ;  /* 0x0000001529297220 */ /* 0x080fe20000410000 */
[----:B------:R-:W-:Y:S01]  /*124c0*/  ISETP.GT.AND P4, PT, R212, 0x38, P2 ;  /* 0x00000038d400780c */ /* 0x000fe20001784270 */
[----:B------:R-:W3:Y:S01]  /*124d0*/  MUFU.EX2 R165, R165 ;  /* 0x000000a500a57308 */ /* 0x000ee20000000800 */
[----:B------:R-:W-:Y:S01]  /*124e0*/  FMNMX.FTZ R20, R167, R20, !PT ;  /* 0x00000014a7147209 */ /* 0x000fe20007810000 */
[----:B----4-:R-:W-:Y:S01]  /*124f0*/  FADD.FTZ R0, R161, R0 ;  /* 0x00000000a1007221 */ /* 0x010fe20000010000 */
[----:B------:R-:W-:Y:S01]  /*12500*/  ISETP.LT.OR P3, PT, R213, 0x32, P3 ;  /* 0x00000032d500780c */ /* 0x000fe20001f61670 */
[-C--:B------:R-:W-:Y:S01]  /*12510*/  FMUL.FTZ R44, R44, R21.reuse ;  /* 0x000000152c2c7220 */ /* 0x080fe20000410000 */
[----:B------:R-:W-:Y:S01]  /*12520*/  FMNMX.FTZ R20, R170, R20, !PT ;  /* 0x00000014aa147209 */ /* 0x000fe20007810000 */
[-C--:B------:R-:W-:Y:S01]  /*12530*/  FMUL.FTZ R45, R45, R21.reuse ;  /* 0x000000152d2d7220 */ /* 0x080fe20000410000 */
[----:B------:R-:W-:Y:S01]  /*12540*/  ISETP.GT.AND P2, PT, R212, 0x39, P2 ;  /* 0x00000039d400780c */ /* 0x000fe20001744270 */
[----:B------:R-:W-:Y:S01]  /*12550*/  MUFU.EX2 R169, R169 ;  /* 0x000000a900a97308 */ /* 0x000fe20000000800 */
[----:B------:R-:W-:Y:S01]  /*12560*/  FMNMX.FTZ R20, R171, R20, !PT ;  /* 0x00000014ab147209 */ /* 0x000fe20007810000 */
[----:B0-----:R-:W-:Y:S01]  /*12570*/  FADD.FTZ R0, R164, R0 ;  /* 0x00000000a4007221 */ /* 0x001fe20000010000 */
[----:B------:R-:W-:Y:S01]  /*12580*/  ISETP.LT.OR P4, PT, R213, 0x39, P4 ;  /* 0x00000039d500780c */ /* 0x000fe20002781670 */
[-C--:B------:R-:W-:Y:S01]  /*12590*/  FMUL.FTZ R48, R48, R21.reuse ;  /* 0x0000001530307220 */ /* 0x080fe20000410000 */
[----:B------:R-:W-:Y:S01]  /*125a0*/  FMNMX.FTZ R20, R174, R20, !PT ;  /* 0x00000014ae147209 */ /* 0x000fe20007810000 */
[-C--:B------:R-:W-:Y:S01]  /*125b0*/  FMUL.FTZ R49, R49, R21.reuse ;  /* 0x0000001531317220 */ /* 0x080fe20000410000 */
[----:B------:R-:W-:Y:S01]  /*125c0*/  FSEL R179, R179, -INF , !P3 ;  /* 0xff800000b3b37808 */ /* 0x000fe20005800000 */
[----:B------:R-:W-:Y:S01]  /*125d0*/  MUFU.EX2 R172, R172 ;  /* 0x000000ac00ac7308 */ /* 0x000fe20000000800 */
[----:B------:R-:W-:Y:S01]  /*125e0*/  FMNMX.FTZ R20, R175, R20, !PT ;  /* 0x00000014af147209 */ /* 0x000fe20007810000 */
[----:B---3--:R-:W-:Y:S01]  /*125f0*/  FADD.FTZ R0, R165, R0 ;  /* 0x00000000a5007221 */ /* 0x008fe20000010000 */
[----:B------:R-:W-:Y:S01]  /*12600*/  ISETP.LT.OR P2, PT, R213, 0x3a, P2 ;  /* 0x0000003ad500780c */ /* 0x000fe20001741670 */
[-C--:B------:R-:W-:Y:S01]  /*12610*/  FMUL.FTZ R52, R52, R21.reuse ;  /* 0x0000001534347220 */ /* 0x080fe20000410000 */
[----:B------:R-:W-:Y:S01]  /*12620*/  FMNMX.FTZ R20, R178, R20, !PT ;  /* 0x00000014b2147209 */ /* 0x000fe20007810000 */
[-C--:B------:R-:W-:Y:S01]  /*12630*/  FMUL.FTZ R53, R53, R21.reuse ;  /* 0x0000001535357220 */ /* 0x080fe20000410000 */
[----:B------:R-:W-:Y:S01]  /*12640*/  FSEL R182, R182, -INF , !P4 ;  /* 0xff800000b6b67808 */ /* 0x000fe20006000000 */
[----:B------:R-:W-:Y:S01]  /*12650*/  MUFU.EX2 R176, R176 ;  /* 0x000000b000b07308 */ /* 0x000fe20000000800 */
[----:B------:R-:W-:Y:S01]  /*12660*/  FMNMX.FTZ R20, R179, R20, !PT ;  /* 0x00000014b3147209 */ /* 0x000fe20007810000 */
[-C--:B------:R-:W-:Y:S01]  /*12670*/  FMUL.FTZ R56, R56, R21.reuse ;  /* 0x0000001538387220 */ /* 0x080fe20000410000 */
[----:B------:R-:W-:Y:S01]  /*12680*/  FSEL R183, R183, -INF , !P2 ;  /* 0xff800000b7b77808 */ /* 0x000fe20005000000 */
[-C--:B------:R-:W-:Y:S01]  /*12690*/  FMUL.FTZ R57, R57, R21.reuse ;  /* 0x0000001539397220 */ /* 0x080fe20000410000 */
[----:B------:R-:W-:Y:S01]  /*126a0*/  FMNMX.FTZ R20, R182, R20, !PT ;  /* 0x00000014b6147209 */ /* 0x000fe20007810000 */
[-C--:B------:R-:W-:Y:S01]  /*126b0*/  FMUL.FTZ R60, R60, R21.reuse ;  /* 0x000000153c3c7220 */ /* 0x080fe20000410000 */
[----:B------:R-:W-:Y:S01]  /*126c0*/  F2FP.BF16.F32.PACK_AB R152, R153, R152 ;  /* 0x000000989998723e */ /* 0x000fe200000010ff */
[----:B------:R-:W-:Y:S01]  /*126d0*/  MUFU.EX2 R177, R177 ;  /* 0x000000b100b17308 */ /* 0x000fe20000000800 */
[----:B------:R-:W-:Y:S01]  /*126e0*/  FMNMX.FTZ R20, R183, R20, !PT ;  /* 0x00000014b7147209 */ /* 0x000fe20007810000 */
[-C--:B------:R-:W-:Y:S01]  /*126f0*/  FMUL.FTZ R61, R61, R21.reuse ;  /* 0x000000153d3d7220 */ /* 0x080fe20000410000 */
[----:B------:R-:W-:Y:S01]  /*12700*/  ISETP.NE.AND P3, PT, R194, RZ, PT ;  /* 0x000000ffc200720c */ /* 0x000fe20003f65270 */
        /* <DEDUP_REMOVED lines=14> */
[-C--:B------:R-:W-:Y:S01]  /*127f0*/  FMUL.FTZ R85, R85, R21.reuse ;  /* 0x0000001555557220 */ /* 0x080fe20000410000 */
[-C--:B------:R-:W-:Y:S01]  /*12800*/  FMUL.FTZ R88, R88, R21.reuse ;  /* 0x0000001558587220 */ /* 0x080fe20000410000 */
[----:B------:R-:W-:Y:S02]  /*12810*/  @!P3 IMAD R212, R212, 0x4, R2 ;  /* 0x00000004d4d4b824 */ /* 0x000fe400078e0202 */
        /* <DEDUP_REMOVED lines=8> */
[----:B------:R-:W-:Y:S01]  /*128a0*/  FMUL.FTZ R104, R104, R21 ;  /* 0x0000001568687220 */ /* 0x000fe20000410000 */
[----:B0-----:R-:W-:Y:S01]  /*128b0*/  FMNMX.FTZ R20, R20, R153, !PT ;  /* 0x0000009914147209 */ /* 0x001fe20007810000 */
        /* <DEDUP_REMOVED lines=24> */
[----:B0-----:R-:W-:-:S02]  /*12a40*/  FMNMX.FTZ R20, R20, R153, !PT ;  /* 0x0000009914147209 */ /* 0x001fc40007810000 */
[----:B------:R0:W3:Y:S02]  /*12a50*/  MUFU.EX2 R153, R168 ;  /* 0x000000a800997308 */ /* 0x0000e40000000800 */
[C---:B------:R-:W-:Y:S01]  /*12a60*/  FSETP.NEU.FTZ.AND P2, PT, R20.reuse, -INF , PT ;  /* 0xff8000001400780b */ /* 0x040fe20003f5d000 */
[----:B------:R-:W-:-:S05]  /*12a70*/  FMUL.FTZ R211, R20, R13 ;  /* 0x0000000d14d37220 */ /* 0x000fca0000410000 */
[----:B------:R-:W-:Y:S02]  /*12a80*/  FSEL R211, R211, RZ, P2 ;  /* 0x000000ffd3d37208 */ /* 0x000fe40001000000 */
[----:B0-----:R-:W-:-:S03]  /*12a90*/  FSEL R168, R20, RZ, P2 ;  /* 0x000000ff14a87208 */ /* 0x001fc60001000000 */
[-CC-:B------:R-:W-:Y:S01]  /*12aa0*/  FFMA.FTZ R210, R154, R13.reuse, -R211.reuse ;  /* 0x0000000d9ad27223 */ /* 0x180fe200000108d3 */
[----:B------:R-:W-:Y:S01]  /*12ab0*/  F2FP.BF16.F32.PACK_AB R154, R157, R156 ;  /* 0x0000009c9d9a723e */ /* 0x000fe200000010ff */
[----:B------:R-:W-:Y:S01]  /*12ac0*/  FADD.FTZ R168, -R168, R208 ;  /* 0x000000d0a8a87221 */ /* 0x000fe20000010100 */
[-CC-:B------:R-:W-:Y:S01]  /*12ad0*/  FFMA.FTZ R209, R155, R13.reuse, -R211.reuse ;  /* 0x0000000d9bd17223 */ /* 0x180fe200000108d3 */
[----:B------:R-:W-:Y:S01]  /*12ae0*/  F2FP.BF16.F32.PACK_AB R156, R161, R160 ;  /* 0x000000a0a19c723e */ /* 0x000fe200000010ff */
[----:B---3--:R-:W-:Y:S01]  /*12af0*/  FADD.FTZ R0, R153, R0 ;  /* 0x0000000099007221 */ /* 0x008fe20000010000 */
[----:B------:R-:W-:Y:S01]  /*12b00*/  FMUL.FTZ R168, R168, R13 ;  /* 0x0000000da8a87220 */ /* 0x000fe20000410000 */
[----:B------:R-:W-:Y:S01]  /*12b10*/  F2FP.BF16.F32.PACK_AB R160, R169, R153 ;  /* 0x00000099a9a0723e */ /* 0x000fe200000010ff */
        /* <DEDUP_REMOVED lines=15> */
[----:B------:R-:W-:Y:S01]  /*12c10*/  FFMA.FTZ R183, R183, R13, -R211 ;  /* 0x0000000db7b77223 */ /* 0x000fe200000108d3 */
[----:B------:R-:W-:Y:S01]  /*12c20*/  F2FP.BF16.F32.PACK_AB R158, R165, R164 ;  /* 0x000000a4a59e723e */ /* 0x000fe200000010ff */
[----:B------:R-:W3:Y:S01]  /*12c30*/  MUFU.EX2 R209, R209 ;  /* 0x000000d100d17308 */ /* 0x000ee20000000800 */
[----:B------:R-:W-:Y:S01]  /*12c40*/  FADD.FTZ R0, R169, R0 ;  /* 0x00000000a9007221 */ /* 0x000fe20000010000 */
[----:B------:R-:W-:-:S03]  /*12c50*/  F2FP.BF16.F32.PACK_AB R164, R177, R176 ;  /* 0x000000b0b1a4723e */ /* 0x000fc600000010ff */
[----:B------:R-:W-:-:S03]  /*12c60*/  FADD.FTZ R0, R172, R0 ;  /* 0x00000000ac007221 */ /* 0x000fc60000010000 */
[----:B------:R-:W4:Y:S01]  /*12c70*/  MUFU.EX2 R155, R155 ;  /* 0x0000009b009b7308 */ /* 0x000f220000000800 */
[----:B0-----:R-:W-:Y:S01]  /*12c80*/  FFMA.FTZ R3, R168, R3, R153 ;  /* 0x00000003a8037223 */ /* 0x001fe20000010099 */
[----:B------:R0:W-:Y:S01]  /*12c90*/  @!P3 STS [R212+0x28820], R168 ;  /* 0x028820a8d400b388 */ /* 0x0001e20000000800 */
[-C--:B------:R-:W-:Y:S01]  /*12ca0*/  FMUL.FTZ R26, R26, R168.reuse ;  /* 0x000000a81a1a7220 */ /* 0x080fe20000410000 */
[-C--:B------:R-:W-:Y:S01]  /*12cb0*/  FMUL.FTZ R27, R27, R168.reuse ;  /* 0x000000a81b1b7220 */ /* 0x080fe20000410000 */
[-C--:B------:R-:W-:Y:S01]  /*12cc0*/  FMUL.FTZ R30, R30, R168.reuse ;  /* 0x000000a81e1e7220 */ /* 0x080fe20000410000 */
[-C--:B------:R-:W-:Y:S01]  /*12cd0*/  FMUL.FTZ R31, R31, R168.reuse ;  /* 0x000000a81f1f7220 */ /* 0x080fe20000410000 */
[-C--:B------:R-:W-:Y:S01]  /*12ce0*/  FMUL.FTZ R34, R34, R168.reuse ;  /* 0x000000a822227220 */ /* 0x080fe20000410000 */
[----:B------:R-:W5:Y:S01]  /*12cf0*/  MUFU.EX2 R159, R159 ;  /* 0x0000009f009f7308 */ /* 0x000f620000000800 */
        /* <DEDUP_REMOVED lines=18> */
[----:B------:R-:W-:Y:S01]  /*12e20*/  BAR.SYNC.DEFER_BLOCKING 0xf, 0x100 ;  /* 0x03c4000000007b1d */ /* 0x000fe20000010000 */
[-C--:B------:R-:W-:Y:S01]  /*12e30*/  FMUL.FTZ R58, R58, R168.reuse ;  /* 0x000000a83a3a7220 */ /* 0x080fe20000410000 */
[-C--:B------:R-:W-:Y:S01]  /*12e40*/  FMUL.FTZ R59, R59, R168.reuse ;  /* 0x000000a83b3b7220 */ /* 0x080fe20000410000 */
        /* <DEDUP_REMOVED lines=20> */
[----:B-----5:R-:W-:Y:S01]  /*12f90*/  FADD.FTZ R3, R213, R3 ;  /* 0x00000003d5037221 */ /* 0x020fe20000010000 */
[----:B------:R0:W-:Y:S01]  /*12fa0*/  STSM.16.M88.4 [R196+0x26800], R152 ;  /* 0x02680098c4007844 */ /* 0x0001e20000000200 */
        /* <DEDUP_REMOVED lines=34> */
[----:B------:R-:W-:Y:S01]  /*131d0*/  FADD.FTZ R0, R176, R0 ;  /* 0x00000000b0007221 */ /* 0x000fe20000010000 */
[-C--:B------:R-:W-:Y:S01]  /*131e0*/  FMUL.FTZ R134, R134, R168.reuse ;  /* 0x000000a886867220 */ /* 0x080fe20000410000 */
[-C--:B------:R-:W-:Y:S01]  /*131f0*/  FMUL.FTZ R135, R135, R168.reuse ;  /* 0x000000a887877220 */ /* 0x080fe20000410000 */
[----:B------:R-:W3:Y:S01]  /*13200*/  MUFU.EX2 R165, R178 ;  /* 0x000000b200a57308 */ /* 0x000ee20000000800 */
[----:B----4-:R-:W-:Y:S01]  /*13210*/  FADD.FTZ R3, R174, R3 ;  /* 0x00000003ae037221 */ /* 0x010fe20000010000 */
[----:B------:R-:W-:Y:S01]  /*13220*/  FADD.FTZ R0, R177, R0 ;  /* 0x00000000b1007221 */ /* 0x000fe20000010000 */
[-C--:B------:R-:W-:Y:S01]  /*13230*/  FMUL.FTZ R138, R138, R168.reuse ;  /* 0x000000a88a8a7220 */ /* 0x080fe20000410000 */
[-C--:B------:R-:W-:Y:S01]  /*13240*/  FMUL.FTZ R139, R139, R168.reuse ;  /* 0x000000a88b8b7220 */ /* 0x080fe20000410000 */
[-C--:B------:R-:W-:Y:S01]  /*13250*/  FMUL.FTZ R142, R142, R168.reuse ;  /* 0x000000a88e8e7220 */ /* 0x080fe20000410000 */
[-C--:B------:R-:W-:Y:S01]  /*13260*/  FMUL.FTZ R143, R143, R168.reuse ;  /* 0x000000a88f8f7220 */ /* 0x080fe20000410000 */
[----:B------:R-:W-:Y:S01]  /*13270*/  FMUL.FTZ R146, R146, R168 ;  /* 0x000000a892927220 */ /* 0x000fe20000410000 */
[----:B------:R-:W4:Y:S01]  /*13280*/  MUFU.EX2 R166, R180 ;  /* 0x000000b400a67308 */ /* 0x000f220000000800 */
[C---:B-----5:R-:W-:Y:S01]  /*13290*/  FADD.FTZ R3, R175.reuse, R3 ;  /* 0x00000003af037221 */ /* 0x060fe20000010000 */
[----:B------:R-:W-:Y:S01]  /*132a0*/  F2FP.BF16.F32.PACK_AB R163, R175, R174 ;  /* 0x000000aeafa3723e */ /* 0x000fe200000010ff */
[-C--:B------:R-:W-:Y:S01]  /*132b0*/  FMUL.FTZ R147, R147, R168.reuse ;  /* 0x000000a893937220 */ /* 0x080fe20000410000 */
[-C--:B------:R-:W-:Y:S01]  /*132c0*/  FMUL.FTZ R150, R150, R168.reuse ;  /* 0x000000a896967220 */ /* 0x080fe20000410000 */
[----:B------:R-:W-:-:S02]  /*132d0*/  FMUL.FTZ R151, R151, R168 ;  /* 0x000000a897977220 */ /* 0x000fc40000410000 */
[----:B------:R0:W-:Y:S01]  /*132e0*/  STSM.16.M88.4 [R197], R160 ;  /* 0x000000a0c5007844 */ /* 0x0001e20000000200 */
[----:B------:R-:W5:Y:S01]  /*132f0*/  MUFU.EX2 R179, R179 ;  /* 0x000000b300b37308 */ /* 0x000f620000000800 */
[----:B---3--:R-:W-:-:S07]  /*13300*/  FADD.FTZ R3, R165, R3 ;  /* 0x00000003a5037221 */ /* 0x008fce0000010000 */
[----:B------:R-:W3:Y:S01]  /*13310*/  MUFU.EX2 R182, R182 ;  /* 0x000000b600b67308 */ /* 0x000ee20000000800 */
[----:B----4-:R-:W-:Y:S01]  /*13320*/  FADD.FTZ R0, R166, R0 ;  /* 0x00000000a6007221 */ /* 0x010fe20000010000 */
[----:B------:R-:W-:-:S03]  /*13330*/  F2FP.BF16.F32.PACK_AB R166, R181, R166 ;  /* 0x000000a6b5a6723e */ /* 0x000fc600000010ff */
[----:B------:R-:W-:-:S03]  /*13340*/  FADD.FTZ R0, R181, R0 ;  /* 0x00000000b5007221 */ /* 0x000fc60000010000 */
[----:B------:R-:W4:Y:S01]  /*13350*/  MUFU.EX2 R183, R183 ;  /* 0x000000b700b77308 */ /* 0x000f220000000800 */
[C---:B-----5:R-:W-:Y:S01]  /*13360*/  FADD.FTZ R3, R179.reuse, R3 ;  /* 0x00000003b3037221 */ /* 0x060fe20000010000 */
[----:B------:R-:W-:-:S03]  /*13370*/  F2FP.BF16.F32.PACK_AB R165, R179, R165 ;  /* 0x000000a5b3a5723e */ /* 0x000fc600000010ff */
[----:B---3--:R-:W-:Y:S01]  /*13380*/  FADD.FTZ R3, R182, R3 ;  /* 0x00000003b6037221 */ /* 0x008fe20000010000 */
[----:B----4-:R-:W-:-:S03]  /*13390*/  F2FP.BF16.F32.PACK_AB R167, R183, R182 ;  /* 0x000000b6b7a7723e */ /* 0x010fc600000010ff */
[----:B------:R-:W-:Y:S02]  /*133a0*/  FADD.FTZ R3, R183, R3 ;  /* 0x00000003b7037221 */ /* 0x000fe40000010000 */
[----:B------:R0:W-:Y:S01]  /*133b0*/  STSM.16.M88.4 [R198], R164 ;  /* 0x000000a4c6007844 */ /* 0x0001e20000000200 */
[----:B------:R-:W-:Y:S05]  /*133c0*/  @!P0 BRA `(.L_x_5782) ;  /* 0x0000000000048947 */ /* 0x000fea0003800000 */
[----:B------:R-:W-:Y:S01]  /*133d0*/  BPT.TRAP 0x1 ;  /* 0x000000040000795c */ /* 0x000fe20000300000 */
.L_x_5782:
[----:B------:R3:W4:Y:S01]  /*133e0*/  SYNCS.PHASECHK.TRANS64.TRYWAIT P2, [R206+URZ+0x28c50], R207 ;  /* 0x028c50cfce0075a7 */ /* 0x000722000804017f */
[----:B------:R-:W-:Y:S05]  /*133f0*/  @!P0 BRA `(.L_x_5783) ;  /* 0x0000000000048947 */ /* 0x000fea0003800000 */
[----:B------:R-:W-:Y:S01]  /*13400*/  BPT.TRAP 0x1 ;  /* 0x000000040000795c */ /* 0x000fe20000300000 */
.L_x_5783:
[----:B------:R-:W-:Y:S04]  /*13410*/  BSSY B1, `(.L_x_5784) ;  /* 0x0000004000017945 */ /* 0x000fe80003800000 */
[----:B----4-:R-:W-:Y:S05]  /*13420*/  @P2 BRA `(.L_x_5785) ;  /* 0x0000000000082947 */ /* 0x010fea0003800000 */
[----:B------:R-:W4:Y:S02]  /*13430*/  SYNCS.PHASECHK.TRANS64.TRYWAIT P2, [R206+URZ+0x28c50], R207 ;  /* 0x028c50cfce0075a7 */ /* 0x000f24000804017f */
[----:B----4-:R-:W-:Y:S05]  /*13440*/  @!P2 BRA `(.L_x_5786) ;  /* 0x000001040050a947 */ /* 0x010fea0003800000 */
.L_x_5785:
[----:B------:R-:W-:Y:S05]  /*13450*/  BSYNC B1 ;  /* 0x0000000000017941 */ /* 0x000fea0003800000 */
.L_x_5784:
[----:B0-----:R-:W-:Y:S01]  /*13460*/  IMAD R168, R18, 0x1000, R190 ;  /* 0x0000100012a87824 */ /* 0x001fe200078e02be */
[----:B------:R-:W-:Y:S01]  /*13470*/  WARPGROUP.ARRIVE ;  /* 0x00000000000079c5 */ /* 0x000fe20000000000 */
[----:B------:R-:W-:Y:S01]  /*13480*/  IMAD.MOV.U32 R169, RZ, RZ, 0x40000040 ;  /* 0x40000040ffa97424 */ /* 0x000fe200078e00ff */
[----:B------:R-:W-:Y:S01]  /*13490*/  ISETP.GT.AND P2, PT, R14, R202, PT ;  /* 0x000000ca0e00720c */ /* 0x000fe20003f44270 */
[----:B-1234-:R-:W-:Y:S01]  /*134a0*/  @!P1 VIADD R206, R206, 0x28c60 ;  /* 0x00028c60cece9836 */ /* 0x01efe20000000000 */
        /* <DEDUP_REMOVED lines=10> */
[----:B------:R-:W-:Y:S01]  /*13550*/  VIADD R152, R168, 0x80 ;  /* 0x00000080a8987836 */ /* 0x000fe20000000000 */
        /* <DEDUP_REMOVED lines=31> */
.L_x_5768:
[----:B------:R-:W-:Y:S05]  /*13750*/  BSYNC B0 ;  /* 0x0000000000007941 */ /* 0x000fea0003800000 */
.L_x_5767:
[----:B------:R-:W2:Y:S01]  /*13760*/  SHFL.BFLY PT, R4, R0, 0x2, 0x1f ;  /* 0x0c401f0000047f89 */ /* 0x000ea200000e0000 */
[----:B------:R-:W-:Y:S02]  /*13770*/  IMAD.MOV.U32 R152, RZ, RZ, -0x800000 ;  /* 0xff800000ff987424 */ /* 0x000fe400078e00ff */
[----:B------:R-:W-:Y:S01]  /*13780*/  VIADD R219, R219, 0x1 ;  /* 0x00000001dbdb7836 */ /* 0x000fe20000000000 */
[----:B------:R-:W-:Y:S08]  /*13790*/  BAR.ARV 0x8, 0x100 ;  /* 0x0204000000007b1d */ /* 0x000ff00000002000 */
[----:B------:R-:W-:Y:S01]  /*137a0*/  BAR.SYNC.DEFER_BLOCKING 0xf, 0x100 ;  /* 0x03c4000000007b1d */ /* 0x000fe20000010000 */
[----:B--2---:R-:W-:-:S05]  /*137b0*/  FADD.FTZ R4, R4, R0 ;  /* 0x0000000004047221 */ /* 0x004fca0000010000 */
[----:B------:R-:W2:Y:S02]  /*137c0*/  SHFL.BFLY PT, R0, R4, 0x1, 0x1f ;  /* 0x0c201f0004007f89 */ /* 0x000ea400000e0000 */
[----:B--2---:R-:W-:Y:S01]  /*137d0*/  FADD.FTZ R0, R4, R0 ;  /* 0x0000000004007221 */ /* 0x004fe20000010000 */
[----:B------:R-:W-:-:S04]  /*137e0*/  IMAD.MOV.U32 R4, RZ, RZ, RZ ;  /* 0x000000ffff047224 */ /* 0x000fc800078e00ff */
[----:B------:R-:W-:-:S13]  /*137f0*/  FSETP.NE.FTZ.AND P0, PT, R0, RZ, PT ;  /* 0x000000ff0000720b */ /* 0x000fda0003f15000 */
[----:B------:R-:W2:Y:S01]  /*13800*/  @P0 MUFU.RCP R4, R0 ;  /* 0x0000000000040308 */ /* 0x000ea20000001000 */
[----:B------:R-:W-:-:S07]  /*13810*/  @P0 FMUL.FTZ R5, R13, 0.69314718246459960938 ;  /* 0x3f3172180d050820 */ /* 0x000fce0000410000 */
[----:B------:R-:W3:Y:S01]  /*13820*/  @P0 MUFU.LG2 R0, R0 ;  /* 0x0000000000000308 */ /* 0x000ee20000000c00 */
        /* <DEDUP_REMOVED lines=8> */
[----:B---3--:R-:W-:Y:S01]  /*138b0*/  @P0 FMUL.FTZ R0, R0, 0.69314718246459960938 ;  /* 0x3f31721800000820 */ /* 0x008fe20000410000 */
[-C--:B------:R-:W-:Y:S01]  /*138c0*/  FMUL.FTZ R40, R40, R4.reuse ;  /* 0x0000000428287220 */ /* 0x080fe20000410000 */
[-C--:B------:R-:W-:Y:S01]  /*138d0*/  FMUL.FTZ R41, R41, R4.reuse ;  /* 0x0000000429297220 */ /* 0x080fe20000410000 */
[----:B------:R-:W-:Y:S01]  /*138e0*/  FMUL.FTZ R44, R44, R4 ;  /* 0x000000042c2c7220 */ /* 0x000fe20000410000 */
[----:B------:R-:W-:Y:S01]  /*138f0*/  @P0 FFMA.FTZ R152, R5, R12, R0 ;  /* 0x0000000c05980223 */ /* 0x000fe20000010000 */
[-C--:B------:R-:W-:Y:S01]  /*13900*/  FMUL.FTZ R45, R45, R4.reuse ;  /* 0x000000042d2d7220 */ /* 0x080fe20000410000 */
[----:B------:R-:W2:Y:S01]  /*13910*/  SHFL.BFLY PT, R0, R3, 0x2, 0x1f ;  /* 0x0c401f0003007f89 */ /* 0x000ea200000e0000 */
        /* <DEDUP_REMOVED lines=52> */
[----:B--2---:R-:W-:Y:S01]  /*13c60*/  FADD.FTZ R3, R0, R3 ;  /* 0x0000000300037221 */ /* 0x004fe20000010000 */
[----:B------:R-:W-:-:S02]  /*13c70*/  IMAD.MOV.U32 R0, RZ, RZ, RZ ;  /* 0x000000ffff007224 */ /* 0x000fc400078e00ff */
[-C--:B------:R-:W-:Y:S01]  /*13c80*/  FMUL.FTZ R148, R148, R4.reuse ;  /* 0x0000000494947220 */ /* 0x080fe20000410000 */
[----:B------:R-:W-:Y:S01]  /*13c90*/  FMUL.FTZ R149, R149, R4 ;  /* 0x0000000495957220 */ /* 0x000fe20000410000 */
        /* <DEDUP_REMOVED lines=11> */
[----:B------:R-:W-:Y:S01]  /*13d50*/  FMUL.FTZ R39, R39, R0 ;  /* 0x0000000027277220 */ /* 0x000fe20000410000 */
[----:B---3--:R-:W-:Y:S01]  /*13d60*/  @P0 FMUL.FTZ R5, R3, 0.69314718246459960938 ;  /* 0x3f31721803050820 */ /* 0x008fe20000410000 */
[----:B------:R-:W-:-:S02]  /*13d70*/  IMAD.MOV.U32 R3, RZ, RZ, -0x800000 ;  /* 0xff800000ff037424 */ /* 0x000fc400078e00ff */
[-C--:B------:R-:W-:Y:S01]  /*13d80*/  FMUL.FTZ R42, R42, R0.reuse ;  /* 0x000000002a2a7220 */ /* 0x080fe20000410000 */
[----:B------:R-:W-:Y:S01]  /*13d90*/  FMUL.FTZ R43, R43, R0 ;  /* 0x000000002b2b7220 */ /* 0x000fe20000410000 */
        /* <DEDUP_REMOVED lines=23> */
[----:B------:R2:W-:Y:S01]  /*13f10*/  @!P0 STS [R5+0x28800], R4 ;  /* 0x0288000405008388 */ /* 0x0005e20000000800 */
        /* <DEDUP_REMOVED lines=39> */
[----:B------:R-:W-:Y:S06]  /*14190*/  BAR.ARV 0xe, 0x100 ;  /* 0x0384000000007b1d */ /* 0x000fec0000002000 */
[----:B------:R-:W-:-:S02]  /*141a0*/  PLOP3.LUT P0, PT, PT, PT, PT, 0x8, 0x0 ;  /* 0x000000000000781c */ /* 0x000fc40003f0e170 */
[----:B------:R-:W-:Y:S02]  /*141b0*/  LOP3.LUT R19, R19, R0, RZ, 0x3c, !PT ;  /* 0x0000000013137212 */ /* 0x000fe400078e3cff */
[----:B------:R-:W-:-:S09]  /*141c0*/  SEL R18, R18, RZ, P1 ;  /* 0x000000ff12127207 */ /* 0x000fd20000800000 */
.L_x_5648:
[----:B------:R-:W-:Y:S05]  /*141d0*/  BSYNC B7 ;  /* 0x0000000000077941 */ /* 0x000fea0003800000 */
.L_x_5636:
[----:B------:R-:W2:Y:S08]  /*141e0*/  S2UR UR5, SR_CgaCtaId ;  /* 0x00000000000579c3 */ /* 0x000eb00000008800 */
[----:B------:R-:W-:Y:S06]  /*141f0*/  BAR.SYNC.DEFER_BLOCKING 0x5, 0x180 ;  /* 0x0146000000007b1d */ /* 0x000fec0000010000 */
[----:B------:R-:W-:Y:S01]  /*14200*/  UMOV UR4, 0x400 ;  /* 0x0000040000047882 */ /* 0x000fe20000000000 */
[----:B------:R-:W-:Y:S01]  /*14210*/  BSSY B0, `(.L_x_5788) ;  /* 0x00004a0000007945 */ /* 0x000fe20003800000 */
[----:B--2---:R-:W-:-:S06]  /*14220*/  ULEA UR4, UR5, UR4, 0x18 ;  /* 0x0000000405047291 */ /* 0x004fcc000f8ec03f */
[----:B------:R-:W-:-:S05]  /*14230*/  IMAD.U32 R2, RZ, RZ, UR4 ;  /* 0x00000004ff027e24 */ /* 0x000fca000f8e00ff */
[----:B-----5:R2:W3:Y:S01]  /*14240*/  LDS.128 R76, [R2+0x28cd0] ;  /* 0x028cd000024c7984 */ /* 0x0204e20000000c00 */
[----:B------:R-:W-:Y:S06]  /*14250*/  BAR.ARV 0x4, 0x180 ;  /* 0x0106000000007b1d */ /* 0x000fec0000002000 */
[----:B------:R-:W-:Y:S05]  /*14260*/  @P0 BRA `(.L_x_5789) ;  /* 0x0000003800a00947 */ /* 0x000fea0003800000 */
[----:B------:R-:W4:Y:S01]  /*14270*/  LDL R8, [R1+0x6c] ;  /* 0x00006c0001087983 */ /* 0x000f220000100800 */
        /* <DEDUP_REMOVED lines=12> */
[----:B----4-:R-:W-:-:S04]  /*14340*/  IMAD.WIDE R22, R8, 0x2, R20 ;  /* 0x0000000208167825 */ /* 0x010fc800078e0214 */
        /* <DEDUP_REMOVED lines=162> */
[----:B------:R-:W-:Y:S01]  /*14d70*/  ISETP.NE.U32.AND P0, PT, RZ, UR4, PT ;  /* 0x00000004ff007c0c */ /* 0x000fe2000bf05070 */
[----:B------:R-:W-:Y:S02]  /*14d80*/  ULDC UR4, c[0x0][0xa88] ;  /* 0x0002a20000047ab9 */ /* 0x000fe40000000800 */
[----:B------:R0:W-:Y:S01]  /*14d90*/  STSM.16.M88.4 [R12], R8 ;  /* 0x000000080c007844 */ /* 0x0001e20000000200 */
[----:B------:R-:W-:Y:S02]  /*14da0*/  ISETP.NE.AND.EX P0, PT, RZ, UR5, PT, P0 ;  /* 0x00000005ff007c0c */ /* 0x000fe4000bf05300 */
[----:B0-----:R-:W-:-:S11]  /*14db0*/  LOP3.LUT R8, R0, 0x380, RZ, 0xc0, !PT ;  /* 0x0000038000087812 */ /* 0x001fd600078ec0ff */
[----:B------:R-:W0:Y:S01]  /*14dc0*/  @P0 LDC.64 R10, c[0x0][0xc08] ;  /* 0x00030200ff0a0b82 */ /* 0x000e220000000a00 */
[----:B------:R-:W-:Y:S02]  /*14dd0*/  F2FP.BF16.F32.PACK_AB R12, R145, R144 ;  /* 0x00000090910c723e */ /* 0x000fe400000010ff */
[----:B------:R-:W-:-:S04]  /*14de0*/  SHF.R.U64 R8, R8, 0x3, RZ ;  /* 0x0000000308087819 */ /* 0x000fc800000012ff */
[----:B------:R-:W-:Y:S01]  /*14df0*/  LOP3.LUT R22, R8, R0, RZ, 0x3c, !PT ;  /* 0x0000000008167212 */ /* 0x000fe200078e3cff */
[----:B------:R-:W-:-:S03]  /*14e00*/  IMAD.U32 R8, RZ, RZ, UR4 ;  /* 0x00000004ff087e24 */ /* 0x000fc6000f8e00ff */
[----:B------:R-:W-:-:S05]  /*14e10*/  MOV R22, R22 ;  /* 0x0000001600167202 */ /* 0x000fca0000000f00 */
[----:B------:R1:W-:Y:S01]  /*14e20*/  STSM.16.M88.4 [R22], R12 ;  /* 0x0000000c16007844 */ /* 0x0003e20000000200 */
[----:B0-----:R-:W-:Y:S01]  /*14e30*/  @P0 IMAD.WIDE R10, R214, 0x4, R10 ;  /* 0x00000004d60a0825 */ /* 0x001fe200078e020a */
[----:B------:R-:W-:Y:S01]  /*14e40*/  BAR.SYNC.DEFER_BLOCKING 0x1, 0x100 ;  /* 0x0044000000007b1d */ /* 0x000fe20000010000 */
[----:B------:R-:W-:-:S04]  /*14e50*/  ISETP.NE.U32.AND P1, PT, RZ, UR6, PT ;  /* 0x00000006ff007c0c */ /* 0x000fc8000bf25070 */
[----:B------:R-:W-:Y:S01]  /*14e60*/  ISETP.NE.AND.EX P1, PT, RZ, UR7, PT, P1 ;  /* 0x00000007ff007c0c */ /* 0x000fe2000bf25310 */
[----:B------:R0:W5:Y:S01]  /*14e70*/  @P0 LDG.E R8, desc[UR42][R10.64] ;  /* 0x0000002a0a080981 */ /* 0x000162000c1e1900 */
[----:B------:R-:W-:Y:S01]  /*14e80*/  IMAD.MOV.U32 R0, RZ, RZ, RZ ;  /* 0x000000ffff007224 */ /* 0x000fe200078e00ff */
[----:B0-----:R-:W0:Y:S02]  /*14e90*/  LDC.64 R10, c[0x0][0xc00] ;  /* 0x00030000ff0a7b82 */ /* 0x001e240000000a00 */
[----:B0-----:R-:W-:-:S08]  /*14ea0*/  IMAD.WIDE R10, R214, 0x4, R10 ;  /* 0x00000004d60a7825 */ /* 0x001fd000078e020a */
[----:B------:R1:W5:Y:S01]  /*14eb0*/  @P1 LDG.E R0, desc[UR42][R10.64] ;  /* 0x0000002a0a001981 */ /* 0x000362000c1e1900 */
[----:B------:R-:W-:Y:S05]  /*14ec0*/  @P0 BRA `(.L_x_5790) ;  /* 0x0000000000100947 */ /* 0x000fea0003800000 */
[----:B------:R-:W-:Y:S05]  /*14ed0*/  @!P1 BRA `(.L_x_5790) ;  /* 0x00000000000c9947 */ /* 0x000fea0003800000 */
[----:B-----5:R-:W4:Y:S04]  /*14ee0*/  LDG.E R8, desc[UR42][R10.64] ;  /* 0x0000002a0a087981 */ /* 0x020f28000c1e1900 */
[----:B-1----:R-:W4:Y:S02]  /*14ef0*/  LDG.E R10, desc[UR42][R10.64+0x4] ;  /* 0x0000042a0a0a7981 */ /* 0x002f24000c1e1900 */
[----:B----4-:R-:W-:-:S07]  /*14f00*/  IMAD.IADD R8, R10, 0x1, -R8 ;  /* 0x000000010a087824 */ /* 0x010fce00078e0a08 */
.L_x_5790:
[----:B------:R-:W4:Y:S01]  /*14f10*/  LDL R9, [R1+0x4c] ;  /* 0x00004c0001097983 */ /* 0x000f220000100800 */
[----:B------:R-:W-:Y:S01]  /*14f20*/  ISETP.NE.AND P1, PT, R205, RZ, PT ;  /* 0x000000ffcd00720c */ /* 0x000fe20003f25270 */
[----:B------:R-:W-:-:S03]  /*14f30*/  ULDC UR4, c[0x0][0xad4] ;  /* 0x0002b50000047ab9 */ /* 0x000fc60000000800 */
[----:B------:R-:W-:Y:S01]  /*14f40*/  SEL R205, R205, UR4, P1 ;  /* 0x00000004cdcd7c07 */ /* 0x000fe20008800000 */
[----:B----4-:R-:W0:Y:S02]  /*14f50*/  SHFL.IDX PT, R9, R9, RZ, 0x1f ;  /* 0x00001fff09097589 */ /* 0x010e2400000e0000 */
[----:B0-----:R-:W-:Y:S02]  /*14f60*/  ISETP.NE.AND P0, PT, R9, RZ, PT ;  /* 0x000000ff0900720c */ /* 0x001fe40003f05270 */
[----:B-----5:R-:W-:-:S11]  /*14f70*/  SHF.R.S32.HI R9, RZ, 0x1f, R0 ;  /* 0x0000001fff097819 */ /* 0x020fd60000011400 */
[----:B------:R-:W-:Y:S05]  /*14f80*/  @P0 BRA `(.L_x_5791) ;  /* 0x0000000000f80947 */ /* 0x000fea0003800000 */
[----:B------:R-:W4:Y:S01]  /*14f90*/  LDL R155, [R1+0x68] ;  /* 0x00006800019b7983 */ /* 0x000f220000100800 */
[----:B-1----:R-:W-:Y:S01]  /*14fa0*/  IMAD.MOV.U32 R14, RZ, RZ, 0x9b8 ;  /* 0x000009b8ff0e7424 */ /* 0x002fe200078e00ff */
[----:B------:R-:W-:Y:S01]  /*14fb0*/  ISETP.GT.AND P1, PT, R205, 0x1, PT ;  /* 0x00000001cd00780c */ /* 0x000fe20003f24270 */
[----:B------:R-:W0:Y:S01]  /*14fc0*/  LDC R154, c[0x0][0xbe8] ;  /* 0x0002fa00ff9a7b82 */ /* 0x000e220000000800 */
[----:B------:R-:W-:Y:S01]  /*14fd0*/  ISETP.NE.U32.AND P0, PT, RZ, UR6, PT ;  /* 0x00000006ff007c0c */ /* 0x000fe2000bf05070 */
[----:B---3--:R-:W-:Y:S01]  /*14fe0*/  IMAD.IADD R76, R201, 0x1, R192 ;  /* 0x00000001c94c7824 */ /* 0x008fe200078e02c0 */
[----:B------:R-:W-:Y:S02]  /*14ff0*/  SEL R14, R14, 0x978, P1 ;  /* 0x000009780e0e7807 */ /* 0x000fe40000800000 */
[----:B------:R-:W-:Y:S02]  /*15000*/  ISETP.NE.AND.EX P0, PT, RZ, UR7, PT, P0 ;  /* 0x00000007ff007c0c */ /* 0x000fe4000bf05300 */
[----:B------:R-:W-:Y:S01]  /*15010*/  SHF.R.S32.HI R15, RZ, 0x1f, R214 ;  /* 0x0000001fff0f7819 */ /* 0x000fe200000114d6 */
[----:B------:R-:W1:Y:S01]  /*15020*/  LDC.64 R12, c[0x0][R14+0x220] ;  /* 0x000088000e0c7b82 */ /* 0x000e620000000a00 */
[----:B------:R-:W-:-:S02]  /*15030*/  SEL R22, R214, RZ, !P0 ;  /* 0x000000ffd6167207 */ /* 0x000fc40004000000 */
[----:B------:R-:W-:Y:S02]  /*15040*/  SEL R15, R15, RZ, !P0 ;  /* 0x000000ff0f0f7207 */ /* 0x000fe40004000000 */
[----:B------:R-:W-:-:S03]  /*15050*/  SEL R153, R220, RZ, P1 ;  /* 0x000000ffdc997207 */ /* 0x000fc60000800000 */
[----:B------:R-:W3:Y:S01]  /*15060*/  LDC.64 R10, c[0x0][R14+0x218] ;  /* 0x000086000e0a7b82 */ /* 0x000ee20000000a00 */
[----:B0-----:R-:W-:Y:S01]  /*15070*/  ISETP.NE.AND P0, PT, R154, 0x1, PT ;  /* 0x000000019a00780c */ /* 0x001fe20003f05270 */
[----:B-1----:R-:W-:-:S04]  /*15080*/  IMAD R13, R13, R22, RZ ;  /* 0x000000160d0d7224 */ /* 0x002fc800078e02ff */
[C---:B------:R-:W-:Y:S02]  /*15090*/  IMAD R15, R12.reuse, R15, R13 ;  /* 0x0000000f0c0f7224 */ /* 0x040fe400078e020d */
[----:B------:R-:W-:-:S04]  /*150a0*/  IMAD.WIDE.U32 R12, R12, R22, RZ ;  /* 0x000000160c0c7225 */ /* 0x000fc800078e00ff */
[-C--:B---3--:R-:W-:Y:S02]  /*150b0*/  IMAD R22, R11, R204.reuse, RZ ;  /* 0x000000cc0b167224 */ /* 0x088fe400078e02ff */
[----:B------:R-:W-:-:S04]  /*150c0*/  IMAD.WIDE.U32 R10, R10, R204, RZ ;  /* 0x000000cc0a0a7225 */ /* 0x000fc800078e00ff */
[----:B------:R-:W-:Y:S01]  /*150d0*/  IMAD.IADD R22, R11, 0x1, R22 ;  /* 0x000000010b167824 */ /* 0x000fe200078e0216 */
[----:B------:R-:W-:Y:S01]  /*150e0*/  IADD3 R23, P2, P3, R12, R10, R0 ;  /* 0x0000000a0c177210 */ /* 0x000fe20007b5e000 */
[----:B------:R-:W0:Y:S01]  /*150f0*/  @P0 LDC R11, c[0x0][0xbec] ;  /* 0x0002fb00ff0b0b82 */ /* 0x000e220000000800 */
[----:B------:R-:W-:-:S05]  /*15100*/  IMAD.IADD R15, R13, 0x1, R15 ;  /* 0x000000010d0f7824 */ /* 0x000fca00078e020f */
[----:B------:R-:W-:Y:S01]  /*15110*/  IADD3.X R15, R15, R22, R9, P2, P3 ;  /* 0x000000160f0f7210 */ /* 0x000fe200017e6409 */
[----:B------:R-:W-:Y:S01]  /*15120*/  IMAD.MOV.U32 R22, RZ, RZ, R76 ;  /* 0x000000ffff167224 */ /* 0x000fe200078e004c */
[----:B------:R-:W1:Y:S01]  /*15130*/  @P0 LDC R10, c[0x0][0xbf0] ;  /* 0x0002fc00ff0a0b82 */ /* 0x000e620000000800 */
[----:B0-----:R-:W-:-:S05]  /*15140*/  @P0 IMAD.HI.U32 R11, R76, R11, RZ ;  /* 0x0000000b4c0b0227 */ /* 0x001fca00078e00ff */
[----:B-1----:R-:W-:Y:S02]  /*15150*/  @P0 SHF.R.U32.HI R22, RZ, R10, R11 ;  /* 0x0000000aff160219 */ /* 0x002fe4000001160b */
[----:B------:R-:W0:Y:S02]  /*15160*/  LDC.64 R10, c[0x0][R14+0x228] ;  /* 0x00008a000e0a7b82 */ /* 0x000e240000000a00 */
[----:B0-----:R-:W-:-:S04]  /*15170*/  IMAD.WIDE.U32 R12, R10, R153, RZ ;  /* 0x000000990a0c7225 */ /* 0x001fc800078e00ff */
[----:B------:R-:W-:Y:S01]  /*15180*/  IMAD R10, R11, R153, RZ ;  /* 0x000000990b0a7224 */ /* 0x000fe200078e02ff */
[----:B------:R-:W-:Y:S01]  /*15190*/  IADD3 R12, P0, P2, R22, R23, R12 ;  /* 0x00000017160c7210 */ /* 0x000fe20007a1e00c */
[--C-:B------:R-:W-:Y:S01]  /*151a0*/  IMAD.MOV R23, RZ, RZ, -R22.reuse ;  /* 0x000000ffff177224 */ /* 0x100fe200078e0a16 */
[----:B------:R-:W-:Y:S01]  /*151b0*/  SHF.R.S32.HI R22, RZ, 0x1f, R22 ;  /* 0x0000001fff167819 */ /* 0x000fe20000011416 */
[----:B------:R-:W-:Y:S02]  /*151c0*/  IMAD.IADD R13, R13, 0x1, R10 ;  /* 0x000000010d0d7824 */ /* 0x000fe400078e020a */
[----:B------:R0:W1:Y:S01]  /*151d0*/  LDC.64 R10, c[0x0][R14+0x210] ;  /* 0x000084000e0a7b82 */ /* 0x0000620000000a00 */
[----:B------:R-:W-:Y:S02]  /*151e0*/  IMAD R23, R154, R23, R76 ;  /* 0x000000179a177224 */ /* 0x000fe400078e024c */
[----:B------:R-:W-:Y:S01]  /*151f0*/  IADD3.X R13, R22, R15, R13, P0, P2 ;  /* 0x0000000f160d7210 */ /* 0x000fe200007e440d */
[----:B------:R-:W-:-:S02]  /*15200*/  IMAD.IADD R15, R191, 0x1, R192 ;  /* 0x00000001bf0f7824 */ /* 0x000fc400078e02c0 */
[----:B0-----:R-:W-:Y:S01]  /*15210*/  SHF.R.S32.HI R14, RZ, 0x1f, R23 ;  /* 0x0000001fff0e7819 */ /* 0x001fe20000011417 */
[-C--:B-1----:R-:W-:Y:S02]  /*15220*/  IMAD R11, R11, R23.reuse, RZ ;  /* 0x000000170b0b7224 */ /* 0x082fe400078e02ff */
[----:B------:R-:W-:-:S04]  /*15230*/  IMAD.WIDE.U32 R12, R10, R23, R12 ;  /* 0x000000170a0c7225 */ /* 0x000fc800078e000c */
[----:B------:R-:W-:Y:S02]  /*15240*/  IMAD R14, R10, R14, R11 ;  /* 0x0000000e0a0e7224 */ /* 0x000fe400078e020b */
[----:B------:R-:W0:Y:S02]  /*15250*/  LDC.64 R10, c[0x0][0xba8] ;  /* 0x0002ea00ff0a7b82 */ /* 0x000e240000000a00 */
[----:B------:R-:W-:-:S06]  /*15260*/  IMAD.IADD R14, R13, 0x1, R14 ;  /* 0x000000010d0e7824 */ /* 0x000fcc00078e020e */
[----:B0-----:R-:W0:Y:S08]  /*15270*/  @!P1 LDC R10, c[0x0][0xb50] ;  /* 0x0002d400ff0a9b82 */ /* 0x001e300000000800 */
[----:B------:R-:W1:Y:S01]  /*15280*/  @!P1 LDC R11, c[0x0][0xb54] ;  /* 0x0002d500ff0b9b82 */ /* 0x000e620000000800 */
[----:B0-----:R-:W-:-:S04]  /*15290*/  LEA R13, P0, R12, R10, 0x2 ;  /* 0x0000000a0c0d7211 */ /* 0x001fc800078010ff */
[----:B-1----:R-:W-:Y:S02]  /*152a0*/  LEA.HI.X R14, R12, R11, R14, 0x2, P0 ;  /* 0x0000000b0c0e7211 */ /* 0x002fe400000f140e */
[----:B------:R-:W-:Y:S04]  /*152b0*/  SHFL.IDX PT, R12, R13, 0x1, 0x1c1f ;  /* 0x003c1f000d0c7f89 */ /* 0x000fe800000e0000 */
[----:B------:R-:W-:Y:S01]  /*152c0*/  SHFL.IDX PT, R11, R14, RZ, 0x1c1f ;  /* 0x001c1fff0e0b7589 */ /* 0x000fe200000e0000 */
[----:B----4-:R-:W-:-:S05]  /*152d0*/  IMAD.MOV R10, RZ, RZ, -R155 ;  /* 0x000000ffff0a7224 */ /* 0x010fca00078e0a9b */
[----:B------:R-:W-:Y:S02]  /*152e0*/  ISETP.NE.AND P0, PT, R185, R10, PT ;  /* 0x0000000ab900720c */ /* 0x000fe40003f05270 */
[----:B------:R-:W0:Y:S04]  /*152f0*/  SHFL.IDX PT, R10, R13, RZ, 0x1c1f ;  /* 0x001c1fff0d0a7589 */ /* 0x000e2800000e0000 */
[----:B------:R1:W3:Y:S02]  /*15300*/  SHFL.IDX PT, R13, R14, 0x1, 0x1c1f ;  /* 0x003c1f000e0d7f89 */ /* 0x0002e400000e0000 */
[----:B-1----:R-:W-:-:S05]  /*15310*/  IMAD R14, R8, R154, RZ ;  /* 0x0000009a080e7224 */ /* 0x002fca00078e02ff */
[C---:B------:R-:W-:Y:S01]  /*15320*/  ISETP.GE.OR P1, PT, R15.reuse, R14, P0 ;  /* 0x0000000e0f00720c */ /* 0x040fe20000726670 */
[----:B------:R-:W-:-:S05]  /*15330*/  VIADD R15, R15, 0x8 ;  /* 0x000000080f0f7836 */ /* 0x000fca0000000000 */
[----:B------:R-:W-:-:S07]  /*15340*/  ISETP.GE.OR P0, PT, R15, R14, P0 ;  /* 0x0000000e0f00720c */ /* 0x000fce0000706670 */
[----:B0-----:R0:W-:Y:S06]  /*15350*/  @!P1 ST.E desc[UR42][R10.64], R152 ;  /* 0x000000980a009985 */ /* 0x0011ec000c10192a */
[----:B---3--:R0:W-:Y:S02]  /*15360*/  @!P0 ST.E desc[UR42][R12.64], R3 ;  /* 0x000000030c008985 */ /* 0x0081e4000c10192a */
.L_x_5791:
[----:B------:R-:W-:Y:S02]  /*15370*/  ISETP.GT.AND P1, PT, R205, 0x1, PT ;  /* 0x00000001cd00780c */ /* 0x000fe40003f24270 */
[----:B------:R-:W-:-:S04]  /*15380*/  ISETP.NE.U32.AND P0, PT, RZ, UR6, PT ;  /* 0x00000006ff007c0c */ /* 0x000fc8000bf05070 */
[----:B------:R-:W-:-:S04]  /*15390*/  ISETP.NE.AND.EX P0, PT, RZ, UR7, PT, P0 ;  /* 0x00000007ff007c0c */ /* 0x000fc8000bf05300 */
[----:B0-----:R-:W-:-:S03]  /*153a0*/  SEL R3, R214, RZ, !P0 ;  /* 0x000000ffd6037207 */ /* 0x001fc60004000000 */
[----:B------:R-:W-:Y:S06]  /*153b0*/  @P1 BRA `(.L_x_5792) ;  /* 0x00000010003c1947 */ /* 0x000fec0003800000 */
[----:B------:R-:W0:Y:S01]  /*153c0*/  S2R R81, SR_TID.X ;  /* 0x0000000000517919 */ /* 0x000e220000002100 */
[----:B------:R-:W4:Y:S01]  /*153d0*/  LDC R83, c[0x0][0xbe8] ;  /* 0x0002fa00ff537b82 */ /* 0x000f220000000800 */
[----:B------:R-:W-:Y:S01]  /*153e0*/  ULDC.64 UR4, c[0x0][0xaa0] ;  /* 0x0002a80000047ab9 */ /* 0x000fe20000000a00 */
[----:B0-----:R-:W-:-:S05]  /*153f0*/  VIADD R81, R81, 0xffffff80 ;  /* 0xffffff8051517836 */ /* 0x001fca0000000000 */
[----:B------:R-:W-:-:S04]  /*15400*/  SHF.R.S32.HI R80, RZ, 0x1f, R81 ;  /* 0x0000001fff507819 */ /* 0x000fc80000011451 */
[----:B------:R-:W-:-:S04]  /*15410*/  LEA.HI R80, R80, R81, RZ, 0x3 ;  /* 0x0000005150507211 */ /* 0x000fc800078f18ff */
[----:B---3--:R-:W-:-:S05]  /*15420*/  SHF.R.S32.HI R76, RZ, 0x3, R80 ;  /* 0x00000003ff4c7819 */ /* 0x008fca0000011450 */
[----:B------:R-:W-:-:S04]  /*15430*/  IMAD R5, R76, 0x40, R193 ;  /* 0x000000404c057824 */ /* 0x000fc800078e02c1 */
[----:B------:R-:W-:-:S03]  /*15440*/  IMAD.WIDE R4, R5, 0x2, R20 ;  /* 0x0000000205047825 */ /* 0x000fc600078e0214 */
[C---:B------:R-:W-:Y:S02]  /*15450*/  IADD3 R41, P2, R4.reuse, 0x7000, RZ ;  /* 0x0000700004297810 */ /* 0x040fe40007f5e0ff */
[----:B-1----:R-:W-:Y:S02]  /*15460*/  IADD3 R13, P3, R4, 0x1000, RZ ;  /* 0x00001000040d7810 */ /* 0x002fe40007f7e0ff */
[----:B------:R-:W-:Y:S02]  /*15470*/  LOP3.LUT R40, R41, 0x380, RZ, 0xc0, !PT ;  /* 0x0000038029287812 */ /* 0x000fe400078ec0ff */
[----:B------:R-:W-:Y:S02]  /*15480*/  LOP3.LUT R12, R13, 0x380, RZ, 0xc0, !PT ;  /* 0x000003800d0c7812 */ /* 0x000fe400078ec0ff */
[----:B------:R-:W-:Y:S02]  /*15490*/  SHF.R.U64 R40, R40, 0x3, RZ ;  /* 0x0000000328287819 */ /* 0x000fe400000012ff */
[----:B------:R-:W-:-:S02]  /*154a0*/  SHF.R.U64 R12, R12, 0x3, RZ ;  /* 0x000000030c0c7819 */ /* 0x000fc400000012ff */
[----:B------:R-:W-:Y:S01]  /*154b0*/  LOP3.LUT R40, R40, R41, RZ, 0x3c, !PT ;  /* 0x0000002928287212 */ /* 0x000fe200078e3cff */
[--C-:B------:R-:W-:Y:S01]  /*154c0*/  IMAD.X R41, RZ, RZ, R5.reuse, P2 ;  /* 0x000000ffff297224 */ /* 0x100fe200010e0605 */
[----:B------:R-:W-:Y:S02]  /*154d0*/  IADD3 R69, P2, R4, 0xe000, RZ ;  /* 0x0000e00004457810 */ /* 0x000fe40007f5e0ff */
[----:B------:R-:W-:Y:S01]  /*154e0*/  LOP3.LUT R12, R12, R13, RZ, 0x3c, !PT ;  /* 0x0000000d0c0c7212 */ /* 0x000fe200078e3cff */
[----:B------:R-:W-:Y:S01]  /*154f0*/  IMAD.X R13, RZ, RZ, R5, P3 ;  /* 0x000000ffff0d7224 */ /* 0x000fe200018e0605 */
[----:B------:R-:W-:Y:S01]  /*15500*/  LOP3.LUT R68, R69, 0x380, RZ, 0xc0, !PT ;  /* 0x0000038045447812 */ /* 0x000fe200078ec0ff */
[----:B------:R-:W-:Y:S01]  /*15510*/  IMAD R9, R9, UR4, RZ ;  /* 0x0000000409097c24 */ /* 0x000fe2000f8e02ff */
[----:B------:R-:W-:Y:S01]  /*15520*/  IADD3 R21, P4, R4, 0x2000, RZ ;  /* 0x0000200004157810 */ /* 0x000fe20007f9e0ff */
[----:B----4-:R-:W-:Y:S01]  /*15530*/  IMAD R87, R8, R83, RZ ;  /* 0x0000005308577224 */ /* 0x010fe200078e02ff */
[C---:B------:R-:W-:Y:S01]  /*15540*/  IADD3 R25, P5, R4.reuse, 0x3000, RZ ;  /* 0x0000300004197810 */ /* 0x040fe20007fbe0ff */
[----:B------:R-:W5:Y:S01]  /*15550*/  LD.E.128 R12, desc[UR42][R12.64] ;  /* 0x0000002a0c0c7980 */ /* 0x000f62000c101d00 */
[----:B------:R-:W-:-:S02]  /*15560*/  IADD3 R29, P6, R4, 0x4000, RZ ;  /* 0x00004000041d7810 */ /* 0x000fc40007fde0ff */
[C---:B------:R-:W-:Y:S01]  /*15570*/  IADD3 R33, P0, R4.reuse, 0x5000, RZ ;  /* 0x0000500004217810 */ /* 0x040fe20007f1e0ff */
[----:B------:R-:W5:Y:S01]  /*15580*/  LD.E.128 R40, desc[UR42][R40.64] ;  /* 0x0000002a28287980 */ /* 0x000f62000c101d00 */
[C---:B------:R-:W-:Y:S02]  /*15590*/  IADD3 R37, P1, R4.reuse, 0x6000, RZ ;  /* 0x0000600004257810 */ /* 0x040fe40007f3e0ff */
[----:B------:R-:W-:Y:S02]  /*155a0*/  IADD3 R45, P3, R4, 0x8000, RZ ;  /* 0x00008000042d7810 */ /* 0x000fe40007f7e0ff */
[----:B------:R-:W-:Y:S02]  /*155b0*/  SHF.R.U64 R68, R68, 0x3, RZ ;  /* 0x0000000344447819 */ /* 0x000fe400000012ff */
[----:B------:R-:W-:Y:S02]  /*155c0*/  LOP3.LUT R20, R21, 0x380, RZ, 0xc0, !PT ;  /* 0x0000038015147812 */ /* 0x000fe400078ec0ff */
[----:B------:R-:W-:-:S02]  /*155d0*/  LOP3.LUT R24, R25, 0x380, RZ, 0xc0, !PT ;  /* 0x0000038019187812 */ /* 0x000fc400078ec0ff */
[----:B------:R-:W-:Y:S02]  /*155e0*/  LOP3.LUT R28, R29, 0x380, RZ, 0xc0, !PT ;  /* 0x000003801d1c7812 */ /* 0x000fe400078ec0ff */
[----:B------:R-:W-:Y:S02]  /*155f0*/  LOP3.LUT R32, R33, 0x380, RZ, 0xc0, !PT ;  /* 0x0000038021207812 */ /* 0x000fe400078ec0ff */
[----:B------:R-:W-:Y:S02]  /*15600*/  LOP3.LUT R36, R37, 0x380, RZ, 0xc0, !PT ;  /* 0x0000038025247812 */ /* 0x000fe400078ec0ff */
[----:B------:R-:W-:Y:S02]  /*15610*/  LOP3.LUT R44, R45, 0x380, RZ, 0xc0, !PT ;  /* 0x000003802d2c7812 */ /* 0x000fe400078ec0ff */
[----:B------:R-:W-:Y:S01]  /*15620*/  LOP3.LUT R68, R68, R69, RZ, 0x3c, !PT ;  /* 0x0000004544447212 */ /* 0x000fe200078e3cff */
[----:B------:R-:W-:Y:S01]  /*15630*/  IMAD.X R69, RZ, RZ, R5, P2 ;  /* 0x000000ffff457224 */ /* 0x000fe200010e0605 */
[----:B------:R-:W-:-:S02]  /*15640*/  LOP3.LUT R11, R4, 0x380, RZ, 0xc0, !PT ;  /* 0x00000380040b7812 */ /* 0x000fc400078ec0ff */
[----:B------:R-:W-:Y:S02]  /*15650*/  ISETP.NE.AND P2, PT, R83, 0x1, PT ;  /* 0x000000015300780c */ /* 0x000fe40003f45270 */
[----:B------:R-:W-:Y:S01]  /*15660*/  SHF.R.U64 R20, R20, 0x3, RZ ;  /* 0x0000000314147819 */ /* 0x000fe200000012ff */
[----:B------:R-:W-:Y:S01]  /*15670*/  IMAD R9, R0, UR5, R9 ;  /* 0x0000000500097c24 */ /* 0x000fe2000f8e0209 */
[----:B------:R-:W-:Y:S01]  /*15680*/  SHF.R.U64 R24, R24, 0x3, RZ ;  /* 0x0000000318187819 */ /* 0x000fe200000012ff */
[----:B------:R-:W5:Y:S01]  /*15690*/  LD.E.128 R68, desc[UR42][R68.64] ;  /* 0x0000002a44447980 */ /* 0x000f62000c101d00 */
[----:B------:R-:W-:Y:S02]  /*156a0*/  SHF.R.U64 R28, R28, 0x3, RZ ;  /* 0x000000031c1c7819 */ /* 0x000fe400000012ff */
[----:B------:R-:W-:Y:S02]  /*156b0*/  SHF.R.U64 R32, R32, 0x3, RZ ;  /* 0x0000000320207819 */ /* 0x000fe400000012ff */
[----:B------:R-:W-:-:S02]  /*156c0*/  SHF.R.U64 R36, R36, 0x3, RZ ;  /* 0x0000000324247819 */ /* 0x000fc400000012ff */
[----:B------:R-:W-:Y:S01]  /*156d0*/  SHF.R.U64 R44, R44, 0x3, RZ ;  /* 0x000000032c2c7819 */ /* 0x000fe200000012ff */
[----:B------:R-:W0:Y:S01]  /*156e0*/  @P2 LDC R85, c[0x0][0xbec] ;  /* 0x0002fb00ff552b82 */ /* 0x000e220000000800 */
        /* <DEDUP_REMOVED lines=14> */
[----:B------:R-:W1:Y:S01]  /*157d0*/  @P2 LDC R84, c[0x0][0xbf0] ;  /* 0x0002fc00ff542b82 */ /* 0x000e620000000800 */
[C---:B------:R-:W-:Y:S01]  /*157e0*/  IADD3 R53, P5, R4.reuse, 0xa000, RZ ;  /* 0x0000a00004357810 */ /* 0x040fe20007fbe0ff */
[----:B------:R-:W5:Y:S01]  /*157f0*/  LD.E.128 R20, desc[UR42][R20.64] ;  /* 0x0000002a14147980 */ /* 0x000f62000c101d00 */
[----:B------:R-:W-:-:S02]  /*15800*/  IADD3 R57, P6, R4, 0xb000, RZ ;  /* 0x0000b00004397810 */ /* 0x000fc40007fde0ff */
[C---:B------:R-:W-:Y:S01]  /*15810*/  IADD3 R61, P0, R4.reuse, 0xc000, RZ ;  /* 0x0000c000043d7810 */ /* 0x040fe20007f1e0ff */
[----:B------:R-:W5:Y:S01]  /*15820*/  LD.E.128 R24, desc[UR42][R24.64] ;  /* 0x0000002a18187980 */ /* 0x000f62000c101d00 */
[C---:B------:R-:W-:Y:S02]  /*15830*/  IADD3 R65, P1, R4.reuse, 0xd000, RZ ;  /* 0x0000d00004417810 */ /* 0x040fe40007f3e0ff */
[----:B------:R-:W-:Y:S01]  /*15840*/  IADD3 R7, P3, R4, 0xf000, RZ ;  /* 0x0000f00004077810 */ /* 0x000fe20007f7e0ff */
[----:B------:R-:W5:Y:S01]  /*15850*/  LD.E.128 R28, desc[UR42][R28.64] ;  /* 0x0000002a1c1c7980 */ /* 0x000f62000c101d00 */
[----:B------:R-:W-:Y:S01]  /*15860*/  LOP3.LUT R4, R11, R4, RZ, 0x3c, !PT ;  /* 0x000000040b047212 */ /* 0x000fe200078e3cff */
[----:B------:R-:W-:Y:S01]  /*15870*/  IMAD.WIDE.U32 R10, R0, UR4, RZ ;  /* 0x00000004000a7c25 */ /* 0x000fe2000f8e00ff */
[----:B------:R-:W-:Y:S01]  /*15880*/  ULDC.64 UR4, c[0x0][0xae8] ;  /* 0x0002ba0000047ab9 */ /* 0x000fe20000000a00 */
[----:B------:R-:W3:Y:S01]  /*15890*/  LDC R0, c[0x0][0xac8] ;  /* 0x0002b200ff007b82 */ /* 0x000ee20000000800 */
[----:B------:R-:W-:Y:S01]  /*158a0*/  LOP3.LUT R82, R80, 0xfffffff8, RZ, 0xc0, !PT ;  /* 0xfffffff850527812 */ /* 0x000fe200078ec0ff */
[----:B------:R-:W-:Y:S01]  /*158b0*/  IMAD.IADD R11, R11, 0x1, R9 ;  /* 0x000000010b0b7824 */ /* 0x000fe200078e0209 */
[----:B------:R-:W-:Y:S01]  /*158c0*/  SHF.R.S32.HI R9, RZ, 0x1f, R3 ;  /* 0x0000001fff097819 */ /* 0x000fe20000011403 */
[----:B------:R-:W-:Y:S01]  /*158d0*/  IMAD.X R73, RZ, RZ, R5, P3 ;  /* 0x000000ffff497224 */ /* 0x000fe200018e0605 */
[----:B------:R-:W-:Y:S01]  /*158e0*/  LOP3.LUT R60, R61, 0x380, RZ, 0xc0, !PT ;  /* 0x000003803d3c7812 */ /* 0x000fe200078ec0ff */
[----:B------:R-:W-:Y:S01]  /*158f0*/  IMAD.WIDE.U32 R10, R204, UR4, R10 ;  /* 0x00000004cc0a7c25 */ /* 0x000fe2000f8e000a */
[----:B------:R-:W-:Y:S01]  /*15900*/  LOP3.LUT R64, R65, 0x380, RZ, 0xc0, !PT ;  /* 0x0000038041407812 */ /* 0x000fe200078ec0ff */
[----:B------:R-:W5:Y:S01]  /*15910*/  LD.E.128 R32, desc[UR42][R32.64] ;  /* 0x0000002a20207980 */ /* 0x000f62000c101d00 */
[----:B------:R-:W-:Y:S01]  /*15920*/  SHF.R.U64 R60, R60, 0x3, RZ ;  /* 0x000000033c3c7819 */ /* 0x000fe200000012ff */
[----:B------:R-:W-:Y:S01]  /*15930*/  IMAD R11, R204, UR5, R11 ;  /* 0x00000005cc0b7c24 */ /* 0x000fe2000f8e020b */
[----:B------:R-:W-:Y:S01]  /*15940*/  ULDC.64 UR4, c[0x0][0xaf0] ;  /* 0x0002bc0000047ab9 */ /* 0x000fe20000000a00 */
[----:B------:R-:W-:Y:S01]  /*15950*/  IMAD.IADD R81, R81, 0x1, -R82 ;  /* 0x0000000151517824 */ /* 0x000fe200078e0a52 */
[----:B------:R-:W-:Y:S01]  /*15960*/  LOP3.LUT R60, R60, R61, RZ, 0x3c, !PT ;  /* 0x0000003d3c3c7212 */ /* 0x000fe200078e3cff */
[----:B------:R-:W-:Y:S01]  /*15970*/  IMAD R80, R9, UR4, RZ ;  /* 0x0000000409507c24 */ /* 0x000fe2000f8e02ff */
[----:B------:R-:W-:Y:S01]  /*15980*/  SHF.R.U64 R64, R64, 0x3, RZ ;  /* 0x0000000340407819 */ /* 0x000fe200000012ff */
[----:B------:R-:W-:Y:S01]  /*15990*/  IMAD.WIDE.U32 R10, R3, UR4, R10 ;  /* 0x00000004030a7c25 */ /* 0x000fe2000f8e000a */
[----:B------:R-:W-:Y:S01]  /*159a0*/  LOP3.LUT R48, R49, 0x380, RZ, 0xc0, !PT ;  /* 0x0000038031307812 */ /* 0x000fe200078ec0ff */
[----:B------:R-:W5:Y:S01]  /*159b0*/  LD.E.128 R36, desc[UR42][R36.64] ;  /* 0x0000002a24247980 */ /* 0x000f62000c101d00 */
[----:B------:R-:W-:Y:S01]  /*159c0*/  LOP3.LUT R64, R64, R65, RZ, 0x3c, !PT ;  /* 0x0000004140407212 */ /* 0x000fe200078e3cff */
[----:B------:R-:W-:Y:S01]  /*159d0*/  IMAD R9, R3, UR5, R80 ;  /* 0x0000000503097c24 */ /* 0x000fe2000f8e0250 */
[----:B------:R-:W-:Y:S01]  /*159e0*/  LOP3.LUT R52, R53, 0x380, RZ, 0xc0, !PT ;  /* 0x0000038035347812 */ /* 0x000fe200078ec0ff */
[----:B------:R-:W-:Y:S01]  /*159f0*/  IMAD R3, R81, 0x20, R76 ;  /* 0x0000002051037824 */ /* 0x000fe200078e024c */
[----:B------:R-:W-:Y:S01]  /*15a00*/  LOP3.LUT R56, R57, 0x380, RZ, 0xc0, !PT ;  /* 0x0000038039387812 */ /* 0x000fe200078ec0ff */
[----:B------:R-:W-:Y:S01]  /*15a10*/  IMAD.X R61, RZ, RZ, R5, P0 ;  /* 0x000000ffff3d7224 */ /* 0x000fe200000e0605 */
[-C--:B---3--:R-:W-:Y:S01]  /*15a20*/  ISETP.GE.AND P0, PT, R218, R0.reuse, PT ;  /* 0x00000000da00720c */ /* 0x088fe20003f06270 */
[----:B------:R-:W-:Y:S01]  /*15a30*/  IMAD.IADD R82, R192, 0x1, R3 ;  /* 0x00000001c0527824 */ /* 0x000fe200078e0203 */
[----:B------:R-:W-:Y:S01]  /*15a40*/  LOP3.LUT R6, R7, 0x380, RZ, 0xc0, !PT ;  /* 0x0000038007067812 */ /* 0x000fe200078ec0ff */
[----:B------:R-:W-:Y:S01]  /*15a50*/  IMAD.X R65, RZ, RZ, R5, P1 ;  /* 0x000000ffff417224 */ /* 0x000fe200008e0605 */
[----:B------:R-:W-:Y:S01]  /*15a60*/  SEL R80, RZ, 0xffffffff, P0 ;  /* 0xffffffffff507807 */ /* 0x000fe20000000000 */
[----:B0-----:R-:W-:Y:S01]  /*15a70*/  @P2 IMAD.HI.U32 R3, R82, R85, RZ ;  /* 0x0000005552032227 */ /* 0x001fe200078e00ff */
[-C--:B------:R-:W-:Y:S01]  /*15a80*/  ISETP.GE.AND P1, PT, R193, R0.reuse, PT ;  /* 0x00000000c100720c */ /* 0x080fe20003f26270 */
[----:B------:R-:W-:Y:S01]  /*15a90*/  ULDC.64 UR4, c[0x0][0xae0] ;  /* 0x0002b80000047ab9 */ /* 0x000fe20000000a00 */
[----:B------:R-:W-:Y:S01]  /*15aa0*/  ISETP.GE.AND P0, PT, R217, R0, PT ;  /* 0x00000000d900720c */ /* 0x000fe20003f06270 */
[----:B------:R-:W-:Y:S01]  /*15ab0*/  IMAD.IADD R11, R11, 0x1, R9 ;  /* 0x000000010b0b7824 */ /* 0x000fe200078e0209 */
[----:B------:R-:W-:Y:S01]  /*15ac0*/  SHF.R.U64 R48, R48, 0x3, RZ ;  /* 0x0000000330307819 */ /* 0x000fe200000012ff */
[--C-:B------:R-:W-:Y:S01]  /*15ad0*/  IMAD.MOV.U32 R9, RZ, RZ, R82.reuse ;  /* 0x000000ffff097224 */ /* 0x100fe200078e0052 */
[----:B-1----:R-:W-:Y:S01]  /*15ae0*/  @P2 SHF.R.U32.HI R9, RZ, R84, R3 ;  /* 0x00000054ff092219 */ /* 0x002fe20000011603 */
[----:B------:R-:W-:Y:S01]  /*15af0*/  IMAD.SHL.U32 R84, R80, 0x2, RZ ;  /* 0x0000000250547824 */ /* 0x000fe200078e00ff */
[----:B------:R-:W-:Y:S01]  /*15b00*/  SEL R3, RZ, 0x1, P1 ;  /* 0x00000001ff037807 */ /* 0x000fe20000800000 */
[----:B------:R-:W5:Y:S01]  /*15b10*/  LD.E.128 R44, desc[UR42][R44.64] ;  /* 0x0000002a2c2c7980 */ /* 0x000f62000c101d00 */
[----:B------:R-:W-:Y:S01]  /*15b20*/  SEL R80, RZ, 0xffffffff, P0 ;  /* 0xffffffffff507807 */ /* 0x000fe20000000000 */
[----:B------:R-:W-:Y:S01]  /*15b30*/  IMAD.MOV R81, RZ, RZ, -R9 ;  /* 0x000000ffff517224 */ /* 0x000fe200078e0a09 */
[----:B------:R-:W-:Y:S01]  /*15b40*/  ISETP.GE.AND P0, PT, R216, R0, PT ;  /* 0x00000000d800720c */ /* 0x000fe20003f06270 */
[----:B------:R-:W5:Y:S01]  /*15b50*/  LD.E.128 R60, desc[UR42][R60.64] ;  /* 0x0000002a3c3c7980 */ /* 0x000f62000c101d00 */
[----:B------:R-:W-:Y:S01]  /*15b60*/  LOP3.LUT R3, R84, 0x2, R3, 0xe2, !PT ;  /* 0x0000000254037812 */ /* 0x000fe200078ee203 */
[----:B------:R-:W-:Y:S01]  /*15b70*/  IMAD.SHL.U32 R84, R80, 0x4, RZ ;  /* 0x0000000450547824 */ /* 0x000fe200078e00ff */
[----:B------:R-:W-:Y:S01]  /*15b80*/  SEL R80, RZ, 0xffffffff, P0 ;  /* 0xffffffffff507807 */ /* 0x000fe20000000000 */
[----:B------:R-:W-:Y:S01]  /*15b90*/  IMAD R81, R83, R81, R82 ;  /* 0x0000005153517224 */ /* 0x000fe200078e0252 */
[----:B------:R-:W-:Y:S01]  /*15ba0*/  SHF.R.U64 R52, R52, 0x3, RZ ;  /* 0x0000000334347819 */ /* 0x000fe200000012ff */
[----:B------:R-:W5:Y:S01]  /*15bb0*/  LD.E.128 R64, desc[UR42][R64.64] ;  /* 0x0000002a40407980 */ /* 0x000f62000c101d00 */
[----:B------:R-:W-:-:S02]  /*15bc0*/  SHF.R.U64 R56, R56, 0x3, RZ ;  /* 0x0000000338387819 */ /* 0x000fc400000012ff */
[----:B------:R-:W-:Y:S01]  /*15bd0*/  LOP3.LUT R8, R84, 0x4, R3, 0xe2, !PT ;  /* 0x0000000454087812 */ /* 0x000fe200078ee203 */
[----:B------:R-:W-:Y:S01]  /*15be0*/  VIADD R3, R193, 0x140 ;  /* 0x00000140c1037836 */ /* 0x000fe20000000000 */
[----:B------:R-:W-:Y:S02]  /*15bf0*/  SHF.R.S32.HI R82, RZ, 0x1f, R9 ;  /* 0x0000001fff527819 */ /* 0x000fe40000011409 */
[----:B------:R-:W-:Y:S02]  /*15c00*/  SHF.R.U64 R6, R6, 0x3, RZ ;  /* 0x0000000306067819 */ /* 0x000fe400000012ff */
[-C--:B------:R-:W-:Y:S01]  /*15c10*/  ISETP.GE.AND P0, PT, R215, R0.reuse, PT ;  /* 0x00000000d700720c */ /* 0x080fe20003f06270 */
[----:B------:R-:W-:Y:S01]  /*15c20*/  IMAD.SHL.U32 R83, R80, 0x8, RZ ;  /* 0x0000000850537824 */ /* 0x000fe200078e00ff */
[----:B------:R-:W-:Y:S01]  /*15c30*/  LOP3.LUT R48, R48, R49, RZ, 0x3c, !PT ;  /* 0x0000003130307212 */ /* 0x000fe200078e3cff */
[--C-:B------:R-:W-:Y:S01]  /*15c40*/  IMAD.X R49, RZ, RZ, R5.reuse, P4 ;  /* 0x000000ffff317224 */ /* 0x100fe200020e0605 */
[----:B------:R-:W-:Y:S01]  /*15c50*/  LOP3.LUT R52, R52, R53, RZ, 0x3c, !PT ;  /* 0x0000003534347212 */ /* 0x000fe200078e3cff */
[--C-:B------:R-:W-:Y:S01]  /*15c60*/  IMAD.X R53, RZ, RZ, R5.reuse, P5 ;  /* 0x000000ffff357224 */ /* 0x100fe200028e0605 */
[----:B------:R-:W-:Y:S01]  /*15c70*/  LOP3.LUT R56, R56, R57, RZ, 0x3c, !PT ;  /* 0x0000003938387212 */ /* 0x000fe200078e3cff */
[----:B------:R-:W-:Y:S01]  /*15c80*/  IMAD.X R57, RZ, RZ, R5, P6 ;  /* 0x000000ffff397224 */ /* 0x000fe200030e0605 */
[----:B------:R-:W-:Y:S01]  /*15c90*/  LOP3.LUT R72, R6, R7, RZ, 0x3c, !PT ;  /* 0x0000000706487212 */ /* 0x000fe200078e3cff */
[----:B------:R-:W-:Y:S01]  /*15ca0*/  IMAD R82, R82, UR4, RZ ;  /* 0x0000000452527c24 */ /* 0x000fe2000f8e02ff */
[----:B------:R-:W-:Y:S01]  /*15cb0*/  SEL R80, RZ, 0xffffffff, P0 ;  /* 0xffffffffff507807 */ /* 0x000fe20000000000 */
[----:B------:R-:W-:Y:S01]  /*15cc0*/  IMAD.WIDE.U32 R10, R9, UR4, R10 ;  /* 0x00000004090a7c25 */ /* 0x000fe2000f8e000a */
[----:B------:R-:W-:Y:S01]  /*15cd0*/  ISETP.GE.AND P0, PT, R3, R0, PT ;  /* 0x000000000300720c */ /* 0x000fe20003f06270 */
[----:B------:R-:W5:Y:S01]  /*15ce0*/  LD.E.128 R4, desc[UR42][R4.64] ;  /* 0x0000002a04047980 */ /* 0x000f62000c101d00 */
[----:B------:R-:W-:Y:S01]  /*15cf0*/  LOP3.LUT R8, R83, 0x8, R8, 0xe2, !PT ;  /* 0x0000000853087812 */ /* 0x000fe200078ee208 */
[----:B------:R-:W-:Y:S01]  /*15d00*/  IMAD R83, R9, UR5, R82 ;  /* 0x0000000509537c24 */ /* 0x000fe2000f8e0252 */
[----:B------:R-:W-:Y:S01]  /*15d10*/  SEL R9, RZ, 0xffffffff, P0 ;  /* 0xffffffffff097807 */ /* 0x000fe20000000000 */
[----:B------:R-:W5:Y:S01]  /*15d20*/  LD.E.128 R48, desc[UR42][R48.64] ;  /* 0x0000002a30307980 */ /* 0x000f62000c101d00 */
[----:B------:R-:W-:-:S02]  /*15d30*/  IMAD.SHL.U32 R85, R80, 0x10, RZ ;  /* 0x0000001050557824 */ /* 0x000fc400078e00ff */
[----:B------:R-:W-:Y:S01]  /*15d40*/  VIADD R89, R193, 0x180 ;  /* 0x00000180c1597836 */ /* 0x000fe20000000000 */
[----:B------:R-:W5:Y:S01]  /*15d50*/  LD.E.128 R52, desc[UR42][R52.64] ;  /* 0x0000002a34347980 */ /* 0x000f62000c101d00 */
[----:B------:R-:W-:-:S03]  /*15d60*/  SHF.R.S32.HI R80, RZ, 0x1f, R81 ;  /* 0x0000001fff507819 */ /* 0x000fc60000011451 */
[----:B------:R-:W5:Y:S04]  /*15d70*/  LD.E.128 R56, desc[UR42][R56.64] ;  /* 0x0000002a38387980 */ /* 0x000f68000c101d00 */
[----:B------:R-:W5:Y:S01]  /*15d80*/  LD.E.128 R72, desc[UR42][R72.64] ;  /* 0x0000002a48487980 */ /* 0x000f62000c101d00 */
[----:B------:R-:W-:Y:S01]  /*15d90*/  IMAD.SHL.U32 R9, R9, 0x20, RZ ;  /* 0x0000002009097824 */ /* 0x000fe200078e00ff */
[----:B------:R-:W-:Y:S01]  /*15da0*/  ULDC.64 UR4, c[0x0][0xad8] ;  /* 0x0002b60000047ab9 */ /* 0x000fe20000000a00 */
[----:B------:R-:W-:Y:S01]  /*15db0*/  @!PT LDS RZ, [RZ] ;  /* 0x00000000fffff984 */ /* 0x000fe20000000800 */
[----:B------:R-:W-:Y:S01]  /*15dc0*/  @!PT LDS RZ, [RZ] ;  /* 0x00000000fffff984 */ /* 0x000fe20000000800 */
[----:B------:R-:W-:Y:S01]  /*15dd0*/  @!PT LDS RZ, [RZ] ;  /* 0x00000000fffff984 */ /* 0x000fe20000000800 */
[----:B------:R-:W-:Y:S01]  /*15de0*/  @!PT LDS RZ, [RZ] ;  /* 0x00000000fffff984 */ /* 0x000fe20000000800 */
[----:B------:R0:W-:Y:S06]  /*15df0*/  MEMBAR.ALL.CTA ;  /* 0x0000000000007992 */ /* 0x0001ec0000008000 */
[----:B0-----:R-:W0:Y:S01]  /*15e00*/  FENCE.VIEW.ASYNC.S ;  /* 0x00000000000073c6 */ /* 0x001e220000000000 */
[----:B------:R-:W-:-:S02]  /*15e10*/  LOP3.LUT R8, R85, 0x10, R8, 0xe2, !PT ;  /* 0x0000001055087812 */ /* 0x000fc400078ee208 */
[-C--:B------:R-:W-:Y:S01]  /*15e20*/  ISETP.GE.AND P0, PT, R89, R0.reuse, PT ;  /* 0x000000005900720c */ /* 0x080fe20003f06270 */
[----:B------:R-:W-:Y:S01]  /*15e30*/  IMAD.IADD R11, R11, 0x1, R83 ;  /* 0x000000010b0b7824 */ /* 0x000fe200078e0253 */
[----:B------:R-:W-:Y:S01]  /*15e40*/  LOP3.LUT R8, R9, 0x20, R8, 0xe2, !PT ;  /* 0x0000002009087812 */ /* 0x000fe200078ee208 */
[----:B------:R-:W-:Y:S01]  /*15e50*/  IMAD R80, R80, UR4, RZ ;  /* 0x0000000450507c24 */ /* 0x000fe2000f8e02ff */
[----:B------:R-:W-:Y:S01]  /*15e60*/  SEL R9, RZ, 0x40, P0 ;  /* 0x00000040ff097807 */ /* 0x000fe20000000000 */
[----:B------:R-:W-:Y:S02]  /*15e70*/  IMAD.IADD R76, R76, 0x1, R192 ;  /* 0x000000014c4c7824 */ /* 0x000fe400078e02c0 */
[----:B------:R-:W-:Y:S02]  /*15e80*/  VIADD R91, R193, 0x1c0 ;  /* 0x000001c0c15b7836 */ /* 0x000fe40000000000 */
[C---:B------:R-:W-:Y:S02]  /*15e90*/  IMAD R83, R81.reuse, UR5, R80 ;  /* 0x0000000551537c24 */ /* 0x040fe4000f8e0250 */
[----:B------:R-:W-:Y:S01]  /*15ea0*/  IMAD.WIDE.U32 R10, R81, UR4, R10 ;  /* 0x00000004510a7c25 */ /* 0x000fe2000f8e000a */
[----:B------:R-:W-:Y:S01]  /*15eb0*/  LOP3.LUT R82, R8, R9, RZ, 0xfc, !PT ;  /* 0x0000000908527212 */ /* 0x000fe200078efcff */
[----:B------:R-:W-:Y:S01]  /*15ec0*/  ULDC.64 UR4, c[0x0][0xa80] ;  /* 0x0002a00000047ab9 */ /* 0x000fe20000000a00 */
[----:B------:R-:W-:Y:S01]  /*15ed0*/  ISETP.GE.AND P1, PT, R76, R87, PT ;  /* 0x000000574c00720c */ /* 0x000fe20003f26270 */
[----:B------:R-:W-:Y:S01]  /*15ee0*/  VIADD R8, R2, 0x28c20 ;  /* 0x00028c2002087836 */ /* 0x000fe20000000000 */
[----:B------:R-:W-:Y:S01]  /*15ef0*/  ISETP.GE.AND P0, PT, R91, R0, PT ;  /* 0x000000005b00720c */ /* 0x000fe20003f06270 */
[----:B------:R-:W-:Y:S01]  /*15f00*/  IMAD.IADD R11, R11, 0x1, R83 ;  /* 0x000000010b0b7824 */ /* 0x000fe200078e0253 */
[----:B------:R-:W-:-:S02]  /*15f10*/  LEA R84, P2, R10, UR4, 0x1 ;  /* 0x000000040a547c11 */ /* 0x000fc4000f8408ff */
[----:B------:R-:W-:Y:S02]  /*15f20*/  PRMT R8, RZ, 0x654, R8 ;  /* 0x00000654ff087816 */ /* 0x000fe40000000008 */
[----:B------:R-:W-:Y:S02]  /*15f30*/  SEL R9, RZ, 0x80, P0 ;  /* 0x00000080ff097807 */ /* 0x000fe40000000000 */
[----:B------:R-:W-:Y:S01]  /*15f40*/  LEA.HI.X R85, R10, UR5, R11, 0x1, P2 ;  /* 0x000000050a557c11 */ /* 0x000fe200090f0c0b */
[----:B0-----:R0:W-:Y:S01]  /*15f50*/  SYNCS.ARRIVE.TRANS64.RED.A1T0 RZ, [R8+URZ], RZ ;  /* 0x000000ff08ff79a7 */ /* 0x0011e2000810043f */
[----:B------:R-:W-:Y:S01]  /*15f60*/  LOP3.LUT R83, R82, R9, RZ, 0xfc, !PT ;  /* 0x0000000952537212 */ /* 0x000fe200078efcff */
[----:B------:R-:W-:Y:S02]  /*15f70*/  BSSY B1, `(.L_x_5793) ;  /* 0x000002a000017945 */ /* 0x000fe40003800000 */
[----:B------:R1:W3:Y:S01]  /*15f80*/  SHFL.IDX PT, R9, R85, RZ, 0x181f ;  /* 0x00181fff55097589 */ /* 0x0002e200000e0000 */
[----:B------:R-:W-:-:S03]  /*15f90*/  SHF.R.S32.HI R152, RZ, 0x1f, R215 ;  /* 0x0000001fff987819 */ /* 0x000fc600000114d7 */
[----:B0-----:R1:W0:Y:S01]  /*15fa0*/  SHFL.IDX PT, R8, R84, RZ, 0x181f ;  /* 0x00181fff54087589 */ /* 0x00122200000e0000 */
[----:B------:R-:W-:Y:S02]  /*15fb0*/  SHF.R.S32.HI R153, RZ, 0x1f, R216 ;  /* 0x0000001fff997819 */ /* 0x000fe400000114d8 */
[----:B------:R-:W-:Y:S02]  /*15fc0*/  SHF.R.S32.HI R154, RZ, 0x1f, R217 ;  /* 0x0000001fff9a7819 */ /* 0x000fe400000114d9 */
[----:B------:R-:W-:Y:S01]  /*15fd0*/  SHF.R.S32.HI R155, RZ, 0x1f, R218 ;  /* 0x0000001fff9b7819 */ /* 0x000fe200000114da */
[----:B------:R-:W-:Y:S06]  /*15fe0*/  @P1 BRA `(.L_x_5794) ;  /* 0x0000000000881947 */ /* 0x000fec0003800000 */
[-C--:B------:R-:W-:Y:S02]  /*15ff0*/  ISETP.GE.AND P5, PT, R218, R0.reuse, PT ;  /* 0x00000000da00720c */ /* 0x080fe40003fa6270 */
[-C--:B------:R-:W-:Y:S02]  /*16000*/  ISETP.GE.AND P0, PT, R193, R0.reuse, PT ;  /* 0x00000000c100720c */ /* 0x080fe40003f06270 */
[-C--:B------:R-:W-:Y:S02]  /*16010*/  ISETP.GE.AND P4, PT, R217, R0.reuse, PT ;  /* 0x00000000d900720c */ /* 0x080fe40003f86270 */
[-C--:B------:R-:W-:Y:S02]  /*16020*/  ISETP.GE.AND P3, PT, R216, R0.reuse, PT ;  /* 0x00000000d800720c */ /* 0x080fe40003f66270 */
[----:B------:R-:W-:Y:S02]  /*16030*/  ISETP.GE.AND P2, PT, R215, R0, PT ;  /* 0x00000000d700720c */ /* 0x000fe40003f46270 */
[----:B------:R-:W-:-:S03]  /*16040*/  SHF.R.S32.HI R86, RZ, 0x1f, R3 ;  /* 0x0000001fff567819 */ /* 0x000fc60000011403 */
[C---:B0-----:R-:W-:Y:S02]  /*16050*/  @!P5 LEA R10, P1, R218.reuse, R8, 0x1 ;  /* 0x00000008da0ad211 */ /* 0x041fe400078208ff */
[----:B---3--:R-:W-:Y:S02]  /*16060*/  @!P0 IMAD.WIDE R80, R193, 0x2, R8 ;  /* 0x00000002c1508825 */ /* 0x008fe400078e0208 */
[----:B------:R-:W-:Y:S02]  /*16070*/  @!P5 LEA.HI.X R11, R218, R9, R155, 0x1, P1 ;  /* 0x00000009da0bd211 */ /* 0x000fe400008f0c9b */
[----:B------:R-:W-:Y:S01]  /*16080*/  ISETP.GE.AND P1, PT, R3, R0, PT ;  /* 0x000000000300720c */ /* 0x000fe20003f26270 */
[----:B-----5:R0:W-:Y:S01]  /*16090*/  @!P0 ST.E.128 desc[UR42][R80.64], R4 ;  /* 0x0000000450008985 */ /* 0x0201e2000c101d2a */
[----:B------:R-:W-:-:S03]  /*160a0*/  LOP3.LUT P0, RZ, R82, 0x40, RZ, 0xc0, !PT ;  /* 0x0000004052ff7812 */ /* 0x000fc6000780c0ff */
[----:B------:R3:W-:Y:S01]  /*160b0*/  @!P5 ST.E.128 desc[UR42][R10.64], R20 ;  /* 0x000000140a00d985 */ /* 0x0007e2000c101d2a */
[----:B0-----:R-:W-:Y:S02]  /*160c0*/  SHF.R.S32.HI R5, RZ, 0x1f, R89 ;  /* 0x0000001fff057819 */ /* 0x001fe40000011459 */
[----:B------:R-:W-:Y:S02]  /*160d0*/  SHF.R.S32.HI R80, RZ, 0x1f, R91 ;  /* 0x0000001fff507819 */ /* 0x000fe4000001145b */
[CC--:B---3--:R-:W-:Y:S02]  /*160e0*/  @!P4 LEA R22, P5, R217.reuse, R8.reuse, 0x1 ;  /* 0x00000008d916c211 */ /* 0x0c8fe400078a08ff */
[-C--:B------:R-:W-:Y:S02]  /*160f0*/  @!P3 LEA R20, P6, R216, R8.reuse, 0x1 ;  /* 0x00000008d814b211 */ /* 0x080fe400078c08ff */
[----:B------:R-:W-:Y:S02]  /*16100*/  @!P4 LEA.HI.X R23, R217, R9, R154, 0x1, P5 ;  /* 0x00000009d917c211 */ /* 0x000fe400028f0c9a */
[----:B------:R-:W-:-:S02]  /*16110*/  @!P2 LEA R10, P5, R215, R8, 0x1 ;  /* 0x00000008d70aa211 */ /* 0x000fc400078a08ff */
[-C--:B------:R-:W-:Y:S01]  /*16120*/  @!P3 LEA.HI.X R21, R216, R9.reuse, R153, 0x1, P6 ;  /* 0x00000009d815b211 */ /* 0x080fe200030f0c99 */
[----:B------:R4:W-:Y:S01]  /*16130*/  @!P4 ST.E.128 desc[UR42][R22.64], R28 ;  /* 0x0000001c1600c985 */ /* 0x0009e2000c101d2a */
[----:B------:R-:W-:Y:S02]  /*16140*/  LOP3.LUT P6, RZ, R83, 0x80, RZ, 0xc0, !PT ;  /* 0x0000008053ff7812 */ /* 0x000fe400078cc0ff */
[----:B------:R-:W-:Y:S01]  /*16150*/  @!P2 LEA.HI.X R11, R215, R9, R152, 0x1, P5 ;  /* 0x00000009d70ba211 */ /* 0x000fe200028f0c98 */
[----:B------:R4:W-:Y:S01]  /*16160*/  @!P3 ST.E.128 desc[UR42][R20.64], R36 ;  /* 0x000000241400b985 */ /* 0x0009e2000c101d2a */
[----:B------:R-:W-:-:S03]  /*16170*/  @!P1 LEA R6, P5, R3, R8, 0x1 ;  /* 0x0000000803069211 */ /* 0x000fc600078a08ff */
[----:B------:R4:W-:Y:S01]  /*16180*/  @!P2 ST.E.128 desc[UR42][R10.64], R44 ;  /* 0x0000002c0a00a985 */ /* 0x0009e2000c101d2a */
[----:B------:R-:W-:Y:S02]  /*16190*/  @!P1 LEA.HI.X R7, R3, R9, R86, 0x1, P5 ;  /* 0x0000000903079211 */ /* 0x000fe400028f0c56 */
[----:B------:R-:W-:-:S03]  /*161a0*/  @P0 LEA R4, P5, R89, R8, 0x1 ;  /* 0x0000000859040211 */ /* 0x000fc600078a08ff */
[----:B------:R4:W-:Y:S01]  /*161b0*/  @!P1 ST.E.128 desc[UR42][R6.64], R52 ;  /* 0x0000003406009985 */ /* 0x0009e2000c101d2a */
[----:B------:R-:W-:Y:S02]  /*161c0*/  @P0 LEA.HI.X R5, R89, R9, R5, 0x1, P5 ;  /* 0x0000000959050211 */ /* 0x000fe400028f0c05 */
[----:B------:R-:W-:-:S03]  /*161d0*/  @P6 LEA R8, P5, R91, R8, 0x1 ;  /* 0x000000085b086211 */ /* 0x000fc600078a08ff */
[----:B------:R4:W-:Y:S01]  /*161e0*/  @P0 ST.E.128 desc[UR42][R4.64], R60 ;  /* 0x0000003c04000985 */ /* 0x0009e2000c101d2a */
[----:B------:R-:W-:-:S05]  /*161f0*/  @P6 LEA.HI.X R9, R91, R9, R80, 0x1, P5 ;  /* 0x000000095b096211 */ /* 0x000fca00028f0c50 */
[----:B------:R4:W-:Y:S04]  /*16200*/  @P6 ST.E.128 desc[UR42][R8.64], R68 ;  /* 0x0000004408006985 */ /* 0x0009e8000c101d2a */
.L_x_5794:
[----:B------:R-:W-:Y:S05]  /*16210*/  BSYNC B1 ;  /* 0x0000000000017941 */ /* 0x000fea0003800000 */
.L_x_5793:
[----:B------:R-:W-:Y:S01]  /*16220*/  VIADD R76, R76, 0x20 ;  /* 0x000000204c4c7836 */ /* 0x000fe20000000000 */
[----:B----45:R4:W0:Y:S04]  /*16230*/  SHFL.IDX PT, R5, R85, 0x1, 0x181f ;  /* 0x00381f0055057f89 */ /* 0x03082800000e0000 */
[----:B------:R-:W-:Y:S01]  /*16240*/  ISETP.GE.AND P0, PT, R76, R87, PT ;  /* 0x000000574c00720c */ /* 0x000fe20003f06270 */
[----:B------:R4:W0:-:S12]  /*16250*/  SHFL.IDX PT, R4, R84, 0x1, 0x181f ;  /* 0x00381f0054047f89 */ /* 0x00081800000e0000 */
[----:B----4-:R-:W-:Y:S05]  /*16260*/  @P0 BRA `(.L_x_5795) ;  /* 0x0000002800680947 */ /* 0x010fea0003800000 */
[-C--:B------:R-:W-:Y:S02]  /*16270*/  ISETP.GE.AND P2, PT, R193, R0.reuse, PT ;  /* 0x00000000c100720c */ /* 0x080fe40003f46270 */
[-C--:B------:R-:W-:Y:S02]  /*16280*/  ISETP.GE.AND P6, PT, R218, R0.reuse, PT ;  /* 0x00000000da00720c */ /* 0x080fe40003fc6270 */
[-C--:B------:R-:W-:Y:S02]  /*16290*/  ISETP.GE.AND P4, PT, R217, R0.reuse, PT ;  /* 0x00000000d900720c */ /* 0x080fe40003f86270 */
[-C--:B------:R-:W-:Y:S02]  /*162a0*/  ISETP.GE.AND P3, PT, R216, R0.reuse, PT ;  /* 0x00000000d800720c */ /* 0x080fe40003f66270 */
[----:B------:R-:W-:-:S05]  /*162b0*/  ISETP.GE.AND P1, PT, R3, R0, PT ;  /* 0x000000000300720c */ /* 0x000fca0003f26270 */
[----:B0--3--:R-:W-:Y:S02]  /*162c0*/  @!P2 IMAD.WIDE R8, R193, 0x2, R4 ;  /* 0x00000002c108a825 */ /* 0x009fe400078e0204 */
[CC--:B------:R-:W-:Y:S02]  /*162d0*/  @!P6 LEA R6, P0, R218.reuse, R4.reuse, 0x1 ;  /* 0x00000004da06e211 */ /* 0x0c0fe400078008ff */
[----:B------:R-:W-:Y:S01]  /*162e0*/  @!P4 LEA R10, P5, R217, R4, 0x1 ;  /* 0x00000004d90ac211 */ /* 0x000fe200078a08ff */
[----:B------:R0:W-:Y:S01]  /*162f0*/  @!P2 ST.E.128 desc[UR42][R8.64], R12 ;  /* 0x0000000c0800a985 */ /* 0x0001e2000c101d2a */
[----:B------:R-:W-:Y:S02]  /*16300*/  ISETP.GE.AND P2, PT, R215, R0, PT ;  /* 0x00000000d700720c */ /* 0x000fe40003f46270 */
[----:B------:R-:W-:Y:S02]  /*16310*/  @!P6 LEA.HI.X R7, R218, R5, R155, 0x1, P0 ;  /* 0x00000005da07e211 */ /* 0x000fe400000f0c9b */
[----:B------:R-:W-:-:S02]  /*16320*/  LOP3.LUT P0, RZ, R82, 0x40, RZ, 0xc0, !PT ;  /* 0x0000004052ff7812 */ /* 0x000fc4000780c0ff */
[-C--:B------:R-:W-:Y:S01]  /*16330*/  @!P4 LEA.HI.X R11, R217, R5.reuse, R154, 0x1, P5 ;  /* 0x00000005d90bc211 */ /* 0x080fe200028f0c9a */
[----:B------:R3:W-:Y:S01]  /*16340*/  @!P6 ST.E.128 desc[UR42][R6.64], R24 ;  /* 0x000000180600e985 */ /* 0x0007e2000c101d2a */
[CC--:B------:R-:W-:Y:S02]  /*16350*/  @!P3 LEA R22, P5, R216.reuse, R4.reuse, 0x1 ;  /* 0x00000004d816b211 */ /* 0x0c0fe400078a08ff */
[----:B------:R-:W-:Y:S01]  /*16360*/  SHF.R.S32.HI R0, RZ, 0x1f, R3 ;  /* 0x0000001fff007819 */ /* 0x000fe20000011403 */
[----:B------:R3:W-:Y:S01]  /*16370*/  @!P4 ST.E.128 desc[UR42][R10.64], R32 ;  /* 0x000000200a00c985 */ /* 0x0007e2000c101d2a */
[C---:B------:R-:W-:Y:S02]  /*16380*/  @!P1 LEA R20, P6, R3.reuse, R4, 0x1 ;  /* 0x0000000403149211 */ /* 0x040fe400078c08ff */
[-C--:B------:R-:W-:Y:S02]  /*16390*/  @!P3 LEA.HI.X R23, R216, R5.reuse, R153, 0x1, P5 ;  /* 0x00000005d817b211 */ /* 0x080fe400028f0c99 */
[----:B------:R-:W-:-:S02]  /*163a0*/  @!P1 LEA.HI.X R21, R3, R5, R0, 0x1, P6 ;  /* 0x0000000503159211 */ /* 0x000fc400030f0c00 */
[-C--:B0-----:R-:W-:Y:S01]  /*163b0*/  @!P2 LEA R12, P5, R215, R4.reuse, 0x1 ;  /* 0x00000004d70ca211 */ /* 0x081fe200078a08ff */
[----:B------:R3:W-:Y:S01]  /*163c0*/  @!P3 ST.E.128 desc[UR42][R22.64], R40 ;  /* 0x000000281600b985 */ /* 0x0007e2000c101d2a */
[----:B------:R-:W-:Y:S02]  /*163d0*/  SHF.R.S32.HI R0, RZ, 0x1f, R89 ;  /* 0x0000001fff007819 */ /* 0x000fe40000011459 */
[----:B------:R-:W-:Y:S02]  /*163e0*/  @P0 LEA R8, P6, R89, R4, 0x1 ;  /* 0x0000000459080211 */ /* 0x000fe400078c08ff */
[-C--:B------:R-:W-:Y:S02]  /*163f0*/  @!P2 LEA.HI.X R13, R215, R5.reuse, R152, 0x1, P5 ;  /* 0x00000005d70da211 */ /* 0x080fe400028f0c98 */
[----:B------:R-:W-:-:S03]  /*16400*/  @P0 LEA.HI.X R9, R89, R5, R0, 0x1, P6 ;  /* 0x0000000559090211 */ /* 0x000fc600030f0c00 */
        /* <DEDUP_REMOVED lines=10> */
.L_x_5792:
[----:B------:R-:W-:Y:S01]  /*164b0*/  ULDC.64 UR4, c[0x0][0xb08] ;  /* 0x0002c20000047ab9 */ /* 0x000fe20000000a00 */
[----:B-1----:R-:W-:Y:S01]  /*164c0*/  IMAD.IADD R12, R201, 0x1, R192 ;  /* 0x00000001c90c7824 */ /* 0x002fe200078e02c0 */
        /* <DEDUP_REMOVED lines=9> */
[----:B------:R-:W-:Y:S01]  /*16560*/  IMAD.IADD R192, R191, 0x1, R192 ;  /* 0x00000001bfc07824 */ /* 0x000fe200078e02c0 */
[----:B------:R-:W-:Y:S01]  /*16570*/  SHF.R.S32.HI R153, RZ, 0x1f, R224 ;  /* 0x0000001fff997819 */ /* 0x000fe200000114e0 */
[----:B------:R-:W-:Y:S01]  /*16580*/  IMAD.IADD R11, R11, 0x1, R9 ;  /* 0x000000010b0b7824 */ /* 0x000fe200078e0209 */
[----:B------:R-:W-:Y:S01]  /*16590*/  SHF.R.S32.HI R154, RZ, 0x1f, R225 ;  /* 0x0000001fff9a7819 */ /* 0x000fe200000114e1 */
[----:B------:R-:W-:Y:S01]  /*165a0*/  IMAD.MOV.U32 R9, RZ, RZ, R12 ;  /* 0x000000ffff097224 */ /* 0x000fe200078e000c */
[----:B------:R-:W-:Y:S01]  /*165b0*/  SHF.R.S32.HI R155, RZ, 0x1f, R226 ;  /* 0x0000001fff9b7819 */ /* 0x000fe200000114e2 */
[----:B------:R-:W-:Y:S01]  /*165c0*/  IMAD.WIDE.U32 R10, R204, UR4, R10 ;  /* 0x00000004cc0a7c25 */ /* 0x000fe2000f8e000a */
[----:B------:R-:W-:-:S02]  /*165d0*/  SHF.R.S32.HI R156, RZ, 0x1f, R227 ;  /* 0x0000001fff9c7819 */ /* 0x000fc400000114e3 */
[----:B------:R-:W-:Y:S01]  /*165e0*/  SHF.R.S32.HI R157, RZ, 0x1f, R228 ;  /* 0x0000001fff9d7819 */ /* 0x000fe200000114e4 */
[----:B------:R-:W-:Y:S01]  /*165f0*/  IMAD R11, R204, UR5, R11 ;  /* 0x00000005cc0b7c24 */ /* 0x000fe2000f8e020b */
        /* <DEDUP_REMOVED lines=10> */
[----:B------:R-:W0:Y:S01]  /*166a0*/  LDC R0, c[0x0][0xbe8] ;  /* 0x0002fa00ff007b82 */ /* 0x000e220000000800 */
[C---:B------:R-:W-:Y:S01]  /*166b0*/  VIADD R165, R194.reuse, 0x90 ;  /* 0x00000090c2a57836 */ /* 0x040fe20000000000 */
[----:B------:R-:W-:Y:S01]  /*166c0*/  SHF.R.S32.HI R163, RZ, 0x1f, R163 ;  /* 0x0000001fffa37819 */ /* 0x000fe200000114a3 */
[----:B------:R-:W-:Y:S01]  /*166d0*/  IMAD.IADD R11, R11, 0x1, R3 ;  /* 0x000000010b0b7824 */ /* 0x000fe200078e0203 */
[----:B------:R-:W-:Y:S01]  /*166e0*/  SHF.R.S32.HI R235, RZ, 0x1f, R194 ;  /* 0x0000001fffeb7819 */ /* 0x000fe200000114c2 */
[----:B------:R-:W-:Y:S01]  /*166f0*/  VIADD R167, R194, 0x88 ;  /* 0x00000088c2a77836 */ /* 0x000fe20000000000 */
[----:B------:R-:W-:Y:S01]  /*16700*/  SHF.R.S32.HI R165, RZ, 0x1f, R165 ;  /* 0x0000001fffa57819 */ /* 0x000fe200000114a5 */
[----:B------:R-:W-:-:S03]  /*16710*/  IMAD.WIDE.U32 R10, R220, UR4, R10 ;  /* 0x00000004dc0a7c25 */ /* 0x000fc6000f8e000a */
[----:B------:R-:W-:Y:S01]  /*16720*/  SHF.R.S32.HI R167, RZ, 0x1f, R167 ;  /* 0x0000001fffa77819 */ /* 0x000fe200000114a7 */
[----:B------:R-:W-:Y:S01]  /*16730*/  IMAD R11, R220, UR5, R11 ;  /* 0x00000005dc0b7c24 */ /* 0x000fe2000f8e020b */
[----:B------:R-:W-:Y:S01]  /*16740*/  ULDC.64 UR4, c[0x0][0xb30] ;  /* 0x0002cc0000047ab9 */ /* 0x000fe20000000a00 */
[C---:B------:R-:W-:Y:S02]  /*16750*/  VIADD R169, R194.reuse, 0x80 ;  /* 0x00000080c2a97836 */ /* 0x040fe40000000000 */
[C---:B------:R-:W-:Y:S02]  /*16760*/  VIADD R171, R194.reuse, 0x78 ;  /* 0x00000078c2ab7836 */ /* 0x040fe40000000000 */
[C---:B------:R-:W-:Y:S01]  /*16770*/  VIADD R173, R194.reuse, 0x70 ;  /* 0x00000070c2ad7836 */ /* 0x040fe20000000000 */
[----:B------:R-:W-:Y:S01]  /*16780*/  SHF.R.S32.HI R169, RZ, 0x1f, R169 ;  /* 0x0000001fffa97819 */ /* 0x000fe200000114a9 */
[C---:B------:R-:W-:Y:S01]  /*16790*/  VIADD R175, R194.reuse, 0x68 ;  /* 0x00000068c2af7836 */ /* 0x040fe20000000000 */
[----:B------:R-:W-:Y:S01]  /*167a0*/  SHF.R.S32.HI R171, RZ, 0x1f, R171 ;  /* 0x0000001fffab7819 */ /* 0x000fe200000114ab */
[C---:B------:R-:W-:Y:S01]  /*167b0*/  VIADD R177, R194.reuse, 0x60 ;  /* 0x00000060c2b17836 */ /* 0x040fe20000000000 */
[----:B------:R-:W-:Y:S01]  /*167c0*/  SHF.R.S32.HI R173, RZ, 0x1f, R173 ;  /* 0x0000001fffad7819 */ /* 0x000fe200000114ad */
[----:B------:R-:W-:Y:S01]  /*167d0*/  VIADD R179, R194, 0x58 ;  /* 0x00000058c2b37836 */ /* 0x000fe20000000000 */
[----:B0-----:R-:W-:Y:S01]  /*167e0*/  ISETP.NE.AND P0, PT, R0, 0x1, PT ;  /* 0x000000010000780c */ /* 0x001fe20003f05270 */
        /* <DEDUP_REMOVED lines=12> */
[----:B------:R-:W0:Y:S01]  /*168b0*/  @P0 LDC R13, c[0x0][0xbec] ;  /* 0x0002fb00ff0d0b82 */ /* 0x000e220000000800 */
[C---:B------:R-:W-:Y:S01]  /*168c0*/  VIADD R212, R194.reuse, 0x20 ;  /* 0x00000020c2d47836 */ /* 0x040fe20000000000 */
[----:B------:R-:W-:Y:S01]  /*168d0*/  SHF.R.S32.HI R206, RZ, 0x1f, R206 ;  /* 0x0000001fffce7819 */ /* 0x000fe200000114ce */
[C---:B------:R-:W-:Y:S01]  /*168e0*/  VIADD R214, R194.reuse, 0x18 ;  /* 0x00000018c2d67836 */ /* 0x040fe20000000000 */
[----:B------:R-:W-:Y:S01]  /*168f0*/  SHF.R.S32.HI R208, RZ, 0x1f, R208 ;  /* 0x0000001fffd07819 */ /* 0x000fe200000114d0 */
[C---:B------:R-:W-:Y:S01]  /*16900*/  VIADD R232, R194.reuse, 0x10 ;  /* 0x00000010c2e87836 */ /* 0x040fe20000000000 */
[----:B------:R-:W-:Y:S01]  /*16910*/  SHF.R.S32.HI R210, RZ, 0x1f, R210 ;  /* 0x0000001fffd27819 */ /* 0x000fe200000114d2 */
[C---:B------:R-:W-:Y:S01]  /*16920*/  VIADD R234, R194.reuse, 0x8 ;  /* 0x00000008c2ea7836 */ /* 0x040fe20000000000 */
[----:B------:R-:W1:Y:S01]  /*16930*/  @P0 LDC R3, c[0x0][0xbf0] ;  /* 0x0002fc00ff030b82 */ /* 0x000e620000000800 */
        /* <DEDUP_REMOVED lines=11> */
[----:B------:R-:W-:Y:S02]  /*169f0*/  VIADD R176, R194, 0x60 ;  /* 0x00000060c2b07836 */ /* 0x000fe40000000000 */
[----:B0-----:R-:W-:-:S04]  /*16a00*/  @P0 IMAD.HI.U32 R13, R12, R13, RZ ;  /* 0x0000000d0c0d0227 */ /* 0x001fc800078e00ff */
[C---:B------:R-:W-:Y:S02]  /*16a10*/  VIADD R178, R194.reuse, 0x58 ;  /* 0x00000058c2b27836 */ /* 0x040fe40000000000 */
[C---:B------:R-:W-:Y:S01]  /*16a20*/  VIADD R180, R194.reuse, 0x50 ;  /* 0x00000050c2b47836 */ /* 0x040fe20000000000 */
[----:B-1----:R-:W-:Y:S01]  /*16a30*/  @P0 SHF.R.U32.HI R9, RZ, R3, R13 ;  /* 0x00000003ff090219 */ /* 0x002fe2000001160d */
[C---:B------:R-:W-:Y:S02]  /*16a40*/  VIADD R182, R194.reuse, 0x48 ;  /* 0x00000048c2b67836 */ /* 0x040fe40000000000 */
[----:B------:R-:W-:Y:S02]  /*16a50*/  VIADD R190, R194, 0x40 ;  /* 0x00000040c2be7836 */ /* 0x000fe40000000000 */
[----:B------:R-:W-:Y:S02]  /*16a60*/  IMAD.MOV R3, RZ, RZ, -R9 ;  /* 0x000000ffff037224 */ /* 0x000fe400078e0a09 */
[----:B------:R-:W-:-:S04]  /*16a70*/  IMAD.WIDE.U32 R10, R9, UR4, R10 ;  /* 0x00000004090a7c25 */ /* 0x000fc8000f8e000a */
[----:B------:R-:W-:Y:S02]  /*16a80*/  IMAD R3, R0, R3, R12 ;  /* 0x0000000300037224 */ /* 0x000fe400078e020c */
[----:B------:R-:W-:Y:S01]  /*16a90*/  IMAD R0, R8, R0, RZ ;  /* 0x0000000008007224 */ /* 0x000fe200078e02ff */
[----:B------:R-:W-:Y:S01]  /*16aa0*/  SHF.R.S32.HI R8, RZ, 0x1f, R9 ;  /* 0x0000001fff087819 */ /* 0x000fe20000011409 */
[C---:B------:R-:W-:Y:S02]  /*16ab0*/  VIADD R205, R194.reuse, 0x38 ;  /* 0x00000038c2cd7836 */ /* 0x040fe40000000000 */
[----:B------:R-:W-:Y:S02]  /*16ac0*/  VIADD R207, R194, 0x30 ;  /* 0x00000030c2cf7836 */ /* 0x000fe40000000000 */
[----:B------:R-:W-:Y:S02]  /*16ad0*/  IMAD R8, R8, UR4, RZ ;  /* 0x0000000408087c24 */ /* 0x000fe4000f8e02ff */
[----:B------:R-:W-:-:S02]  /*16ae0*/  VIADD R209, R194, 0x28 ;  /* 0x00000028c2d17836 */ /* 0x000fc40000000000 */
[----:B------:R-:W-:Y:S01]  /*16af0*/  IMAD R9, R9, UR5, R8 ;  /* 0x0000000509097c24 */ /* 0x000fe2000f8e0208 */
[----:B------:R-:W-:Y:S01]  /*16b00*/  SHF.R.S32.HI R8, RZ, 0x1f, R3 ;  /* 0x0000001fff087819 */ /* 0x000fe20000011403 */
[----:B------:R-:W-:Y:S01]  /*16b10*/  ULDC.64 UR4, c[0x0][0xb28] ;  /* 0x0002ca0000047ab9 */ /* 0x000fe20000000a00 */
[----:B------:R-:W-:Y:S02]  /*16b20*/  VIADD R211, R194, 0x20 ;  /* 0x00000020c2d37836 */ /* 0x000fe40000000000 */
[----:B------:R-:W-:Y:S02]  /*16b30*/  IMAD.IADD R11, R11, 0x1, R9 ;  /* 0x000000010b0b7824 */ /* 0x000fe400078e0209 */
[----:B------:R-:W-:Y:S02]  /*16b40*/  IMAD R8, R8, UR4, RZ ;  /* 0x0000000408087c24 */ /* 0x000fe4000f8e02ff */
[----:B------:R-:W-:-:S04]  /*16b50*/  IMAD.WIDE.U32 R10, R3, UR4, R10 ;  /* 0x00000004030a7c25 */ /* 0x000fc8000f8e000a */
[----:B------:R-:W-:Y:S01]  /*16b60*/  IMAD R8, R3, UR5, R8 ;  /* 0x0000000503087c24 */ /* 0x000fe2000f8e0208 */
[----:B------:R-:W-:Y:S01]  /*16b70*/  ULDC.64 UR4, c[0x0][0xb00] ;  /* 0x0002c00000047ab9 */ /* 0x000fe20000000a00 */
[----:B------:R-:W-:Y:S01]  /*16b80*/  VIADD R213, R194, 0x18 ;  /* 0x00000018c2d57836 */ /* 0x000fe20000000000 */
[----:B------:R-:W-:Y:S01]  /*16b90*/  LEA R3, P0, R10, UR4, 0x2 ;  /* 0x000000040a037c11 */ /* 0x000fe2000f8010ff */
[----:B------:R-:W-:Y:S02]  /*16ba0*/  IMAD.IADD R9, R11, 0x1, R8 ;  /* 0x000000010b097824 */ /* 0x000fe400078e0208 */
[----:B------:R-:W-:Y:S02]  /*16bb0*/  VIADD R8, R2, 0x28c20 ;  /* 0x00028c2002087836 */ /* 0x000fe40000000000 */
[----:B------:R0:W1:Y:S01]  /*16bc0*/  SHFL.IDX PT, R20, R3, RZ, 0x1c1f ;  /* 0x001c1fff03147589 */ /* 0x00006200000e0000 */
[----:B------:R-:W-:Y:S01]  /*16bd0*/  LEA.HI.X R14, R10, UR5, R9, 0x2, P0 ;  /* 0x000000050a0e7c11 */ /* 0x000fe200080f1409 */
[----:B------:R-:W-:Y:S01]  /*16be0*/  VIADD R231, R194, 0x10 ;  /* 0x00000010c2e77836 */ /* 0x000fe20000000000 */
[----:B------:R-:W-:Y:S01]  /*16bf0*/  ISETP.GE.AND P0, PT, R192, R0, PT ;  /* 0x00000000c000720c */ /* 0x000fe20003f06270 */
[----:B------:R-:W-:Y:S01]  /*16c00*/  VIADD R233, R194, 0x8 ;  /* 0x00000008c2e97836 */ /* 0x000fe20000000000 */
[----:B------:R-:W-:Y:S01]  /*16c10*/  PRMT R8, RZ, 0x654, R8 ;  /* 0x00000654ff087816 */ /* 0x000fe20000000008 */
[----:B------:R0:W3:Y:S03]  /*16c20*/  SHFL.IDX PT, R15, R14, RZ, 0x1c1f ;  /* 0x001c1fff0e0f7589 */ /* 0x0000e600000e0000 */
[----:B------:R0:W-:Y:S07]  /*16c30*/  SYNCS.ARRIVE.TRANS64.RED.A1T0 RZ, [R8+URZ], RZ ;  /* 0x000000ff08ff79a7 */ /* 0x0001ee000810043f */
[----:B------:R-:W-:Y:S05]  /*16c40*/  @P0 BRA `(.L_x_5797) ;  /* 0x0000000800040947 */ /* 0x000fea0003800000 */
[----:B------:R-:W-:Y:S02]  /*16c50*/  ULDC UR4, c[0x0][0xac8] ;  /* 0x0002b20000047ab9 */ /* 0x000fe40000000800 */
[----:B------:R-:W-:Y:S02]  /*16c60*/  ISETP.GE.AND P0, PT, R194, UR4, PT ;  /* 0x00000004c2007c0c */ /* 0x000fe4000bf06270 */
[----:B------:R-:W-:Y:S02]  /*16c70*/  ISETP.GE.AND P4, PT, R176, UR4, PT ;  /* 0x00000004b0007c0c */ /* 0x000fe4000bf86270 */
[----:B------:R-:W-:-:S09]  /*16c80*/  ISETP.GE.AND P5, PT, R174, UR4, PT ;  /* 0x00000004ae007c0c */ /* 0x000fd2000bfa6270 */
[----:B01----:R-:W-:-:S04]  /*16c90*/  @!P0 LEA R8, P1, R194, R20, 0x2 ;  /* 0x00000014c2088211 */ /* 0x003fc800078210ff */
[----:B---3--:R-:W-:Y:S02]  /*16ca0*/  @!P0 LEA.HI.X R9, R194, R15, R235, 0x2, P1 ;  /* 0x0000000fc2098211 */ /* 0x008fe400008f14eb */
        /* <DEDUP_REMOVED lines=25> */
[----:B------:R-:W-:-:S03]  /*16e40*/  ISETP.GE.AND P2, PT, R190, UR4, PT ;  /* 0x00000004be007c0c */ /* 0x000fc6000bf46270 */
[----:B------:R0:W-:Y:S02]  /*16e50*/  @!P1 ST.E.64 desc[UR42][R8.64], R48 ;  /* 0x0000003008009985 */ /* 0x0001e4000c101b2a */
[----:B0-----:R-:W-:-:S04]  /*16e60*/  @!P0 LEA R8, P1, R205, R20, 0x2 ;  /* 0x00000014cd088211 */ /* 0x001fc800078210ff */
[----:B------:R-:W-:Y:S02]  /*16e70*/  @!P0 LEA.HI.X R9, R205, R15, R206, 0x2, P1 ;  /* 0x0000000fcd098211 */ /* 0x000fe400008f14ce */
[----:B------:R-:W-:-:S03]  /*16e80*/  ISETP.GE.AND P1, PT, R180, UR4, PT ;  /* 0x00000004b4007c0c */ /* 0x000fc6000bf26270 */
[----:B------:R0:W-:Y:S01]  /*16e90*/  @!P0 ST.E.64 desc[UR42][R8.64], R52 ;  /* 0x0000003408008985 */ /* 0x0001e2000c101b2a */
[----:B------:R-:W-:-:S09]  /*16ea0*/  ISETP.GE.AND P0, PT, R182, UR4, PT ;  /* 0x00000004b6007c0c */ /* 0x000fd2000bf06270 */
[-C--:B------:R-:W-:Y:S02]  /*16eb0*/  @!P1 LEA R10, P6, R180, R20.reuse, 0x2 ;  /* 0x00000014b40a9211 */ /* 0x080fe400078c10ff */
[----:B0-----:R-:W-:Y:S02]  /*16ec0*/  @!P2 LEA R8, P3, R190, R20, 0x2 ;  /* 0x00000014be08a211 */ /* 0x001fe400078610ff */
[-C--:B------:R-:W-:Y:S02]  /*16ed0*/  @!P1 LEA.HI.X R11, R180, R15.reuse, R181, 0x2, P6 ;  /* 0x0000000fb40b9211 */ /* 0x080fe400030f14b5 */
[----:B------:R-:W-:Y:S02]  /*16ee0*/  @!P2 LEA.HI.X R9, R190, R15, R202, 0x2, P3 ;  /* 0x0000000fbe09a211 */ /* 0x000fe400018f14ca */
[----:B------:R-:W-:-:S03]  /*16ef0*/  ISETP.GE.AND P3, PT, R178, UR4, PT ;  /* 0x00000004b2007c0c */ /* 0x000fc6000bf66270 */
[----:B------:R0:W-:Y:S02]  /*16f00*/  @!P2 ST.E.64 desc[UR42][R8.64], R56 ;  /* 0x000000380800a985 */ /* 0x0001e4000c101b2a */
[----:B0-----:R-:W-:-:S04]  /*16f10*/  @!P0 LEA R8, P2, R182, R20, 0x2 ;  /* 0x00000014b6088211 */ /* 0x001fc800078410ff */
[----:B------:R-:W-:-:S05]  /*16f20*/  @!P0 LEA.HI.X R9, R182, R15, R183, 0x2, P2 ;  /* 0x0000000fb6098211 */ /* 0x000fca00010f14b7 */
[----:B------:R0:W-:Y:S01]  /*16f30*/  @!P0 ST.E.64 desc[UR42][R8.64], R60 ;  /* 0x0000003c08008985 */ /* 0x0001e2000c101b2a */
[----:B------:R-:W-:-:S03]  /*16f40*/  ISETP.GE.AND P0, PT, R172, UR4, PT ;  /* 0x00000004ac007c0c */ /* 0x000fc6000bf06270 */
[----:B------:R1:W-:Y:S01]  /*16f50*/  @!P1 ST.E.64 desc[UR42][R10.64], R64 ;  /* 0x000000400a009985 */ /* 0x0003e2000c101b2a */
[----:B------:R-:W-:Y:S02]  /*16f60*/  ISETP.GE.AND P1, PT, R170, UR4, PT ;  /* 0x00000004aa007c0c */ /* 0x000fe4000bf26270 */
[-C--:B0-----:R-:W-:Y:S02]  /*16f70*/  @!P3 LEA R8, P6, R178, R20.reuse, 0x2 ;  /* 0x00000014b208b211 */ /* 0x081fe400078c10ff */
[-C--:B-1----:R-:W-:Y:S02]  /*16f80*/  @!P4 LEA R10, P2, R176, R20.reuse, 0x2 ;  /* 0x00000014b00ac211 */ /* 0x082fe400078410ff */
[-C--:B------:R-:W-:Y:S02]  /*16f90*/  @!P3 LEA.HI.X R9, R178, R15.reuse, R179, 0x2, P6 ;  /* 0x0000000fb209b211 */ /* 0x080fe400030f14b3 */
[----:B------:R-:W-:Y:S02]  /*16fa0*/  @!P5 LEA R12, P6, R174, R20, 0x2 ;  /* 0x00000014ae0cd211 */ /* 0x000fe400078c10ff */
[-C--:B------:R-:W-:Y:S01]  /*16fb0*/  @!P4 LEA.HI.X R11, R176, R15.reuse, R177, 0x2, P2 ;  /* 0x0000000fb00bc211 */ /* 0x080fe200010f14b1 */
[----:B------:R0:W-:Y:S01]  /*16fc0*/  @!P3 ST.E.64 desc[UR42][R8.64], R68 ;  /* 0x000000440800b985 */ /* 0x0001e2000c101b2a */
[----:B------:R-:W-:-:S02]  /*16fd0*/  @!P5 LEA.HI.X R13, R174, R15, R175, 0x2, P6 ;  /* 0x0000000fae0dd211 */ /* 0x000fc400030f14af */
[----:B------:R-:W-:Y:S01]  /*16fe0*/  ISETP.GE.AND P2, PT, R168, UR4, PT ;  /* 0x00000004a8007c0c */ /* 0x000fe2000bf46270 */
[----:B------:R1:W-:Y:S01]  /*16ff0*/  @!P4 ST.E.64 desc[UR42][R10.64], R72 ;  /* 0x000000480a00c985 */ /* 0x0003e2000c101b2a */
[----:B------:R-:W-:-:S03]  /*17000*/  ISETP.GE.AND P3, PT, R166, UR4, PT ;  /* 0x00000004a6007c0c */ /* 0x000fc6000bf66270 */
[----:B------:R3:W-:Y:S01]  /*17010*/  @!P5 ST.E.64 desc[UR42][R12.64], R6 ;  /* 0x000000060c00d985 */ /* 0x0007e2000c101b2a */
[----:B0-----:R-:W-:-:S07]  /*17020*/  @!P1 LEA R8, P5, R170, R20, 0x2 ;  /* 0x00000014aa089211 */ /* 0x001fce00078a10ff */
[-C--:B-1----:R-:W-:Y:S02]  /*17030*/  @!P2 LEA R10, P6, R168, R20.reuse, 0x2 ;  /* 0x00000014a80aa211 */ /* 0x082fe400078c10ff */
[-C--:B------:R-:W-:Y:S02]  /*17040*/  @!P1 LEA.HI.X R9, R170, R15.reuse, R171, 0x2, P5 ;  /* 0x0000000faa099211 */ /* 0x080fe400028f14ab */
[----:B---3--:R-:W-:Y:S02]  /*17050*/  @!P0 LEA R6, P4, R172, R20, 0x2 ;  /* 0x00000014ac068211 */ /* 0x008fe400078810ff */
[----:B------:R-:W-:Y:S02]  /*17060*/  ISETP.GE.AND P5, PT, R162, UR4, PT ;  /* 0x00000004a2007c0c */ /* 0x000fe4000bfa6270 */
[----:B------:R-:W-:Y:S02]  /*17070*/  @!P0 LEA.HI.X R7, R172, R15, R173, 0x2, P4 ;  /* 0x0000000fac078211 */ /* 0x000fe400020f14ad */
[----:B------:R-:W-:-:S02]  /*17080*/  ISETP.GE.AND P4, PT, R164, UR4, PT ;  /* 0x00000004a4007c0c */ /* 0x000fc4000bf86270 */
[----:B------:R-:W-:Y:S01]  /*17090*/  @!P2 LEA.HI.X R11, R168, R15, R169, 0x2, P6 ;  /* 0x0000000fa80ba211 */ /* 0x000fe200030f14a9 */
[----:B------:R0:W-:Y:S04]  /*170a0*/  @!P0 ST.E.64 desc[UR42][R6.64], R80 ;  /* 0x0000005006008985 */ /* 0x0001e8000c101b2a */
[----:B------:R1:W-:Y:S01]  /*170b0*/  @!P1 ST.E.64 desc[UR42][R8.64], R84 ;  /* 0x0000005408009985 */ /* 0x0003e2000c101b2a */
[----:B------:R-:W-:-:S03]  /*170c0*/  ISETP.GE.AND P1, PT, R236, UR4, PT ;  /* 0x00000004ec007c0c */ /* 0x000fc6000bf26270 */
[----:B------:R3:W-:Y:S01]  /*170d0*/  @!P2 ST.E.64 desc[UR42][R10.64], R88 ;  /* 0x000000580a00a985 */ /* 0x0007e2000c101b2a */
[----:B------:R-:W-:Y:S02]  /*170e0*/  ISETP.GE.AND P2, PT, R237, UR4, PT ;  /* 0x00000004ed007c0c */ /* 0x000fe4000bf46270 */
[-C--:B0-----:R-:W-:Y:S02]  /*170f0*/  @!P3 LEA R6, P6, R166, R20.reuse, 0x2 ;  /* 0x00000014a606b211 */ /* 0x081fe400078c10ff */
[-C--:B-1----:R-:W-:Y:S02]  /*17100*/  @!P4 LEA R8, P0, R164, R20.reuse, 0x2 ;  /* 0x00000014a408c211 */ /* 0x082fe400078010ff */
[-C--:B------:R-:W-:Y:S02]  /*17110*/  @!P3 LEA.HI.X R7, R166, R15.reuse, R167, 0x2, P6 ;  /* 0x0000000fa607b211 */ /* 0x080fe400030f14a7 */
[----:B------:R-:W-:Y:S02]  /*17120*/  @!P4 LEA.HI.X R9, R164, R15, R165, 0x2, P0 ;  /* 0x0000000fa409c211 */ /* 0x000fe400000f14a5 */
[----:B------:R-:W-:Y:S01]  /*17130*/  ISETP.GE.AND P0, PT, R230, UR4, PT ;  /* 0x00000004e6007c0c */ /* 0x000fe2000bf06270 */
[----:B------:R0:W-:Y:S01]  /*17140*/  @!P3 ST.E.64 desc[UR42][R6.64], R92 ;  /* 0x0000005c0600b985 */ /* 0x0001e2000c101b2a */
[----:B---3--:R-:W-:-:S03]  /*17150*/  @!P5 LEA R10, P6, R162, R20, 0x2 ;  /* 0x00000014a20ad211 */ /* 0x008fc600078c10ff */
[----:B------:R1:W-:Y:S01]  /*17160*/  @!P4 ST.E.64 desc[UR42][R8.64], R96 ;  /* 0x000000600800c985 */ /* 0x0003e2000c101b2a */
[----:B------:R-:W-:Y:S02]  /*17170*/  @!P5 LEA.HI.X R11, R162, R15, R163, 0x2, P6 ;  /* 0x0000000fa20bd211 */ /* 0x000fe400030f14a3 */
[----:B------:R-:W-:-:S03]  /*17180*/  ISETP.GE.AND P4, PT, R228, UR4, PT ;  /* 0x00000004e4007c0c */ /* 0x000fc6000bf86270 */
[----:B------:R3:W-:Y:S01]  /*17190*/  @!P5 ST.E.64 desc[UR42][R10.64], R100 ;  /* 0x000000640a00d985 */ /* 0x0007e2000c101b2a */
[----:B------:R-:W-:Y:S02]  /*171a0*/  ISETP.GE.AND P5, PT, R229, UR4, PT ;  /* 0x00000004e5007c0c */ /* 0x000fe4000bfa6270 */
[CC--:B0-----:R-:W-:Y:S02]  /*171b0*/  @!P2 LEA R6, P6, R237.reuse, R20.reuse, 0x2 ;  /* 0x00000014ed06a211 */ /* 0x0c1fe400078c10ff */
[CC--:B-1----:R-:W-:Y:S02]  /*171c0*/  @!P1 LEA R8, P3, R236.reuse, R20.reuse, 0x2 ;  /* 0x00000014ec089211 */ /* 0x0c2fe400078610ff */
[-C--:B------:R-:W-:Y:S02]  /*171d0*/  @!P2 LEA.HI.X R7, R237, R15.reuse, R161, 0x2, P6 ;  /* 0x0000000fed07a211 */ /* 0x080fe400030f14a1 */
[----:B------:R-:W-:Y:S02]  /*171e0*/  @!P1 LEA.HI.X R9, R236, R15, R160, 0x2, P3 ;  /* 0x0000000fec099211 */ /* 0x000fe400018f14a0 */
[----:B---3--:R-:W-:Y:S01]  /*171f0*/  @!P0 LEA R10, P6, R230, R20, 0x2 ;  /* 0x00000014e60a8211 */ /* 0x008fe200078c10ff */
[----:B------:R0:W-:Y:S01]  /*17200*/  @!P2 ST.E.64 desc[UR42][R6.64], R104 ;  /* 0x000000680600a985 */ /* 0x0001e2000c101b2a */
[----:B------:R-:W-:-:S02]  /*17210*/  ISETP.GE.AND P3, PT, R227, UR4, PT ;  /* 0x00000004e3007c0c */ /* 0x000fc4000bf66270 */
[----:B------:R-:W-:Y:S01]  /*17220*/  @!P0 LEA.HI.X R11, R230, R15, R159, 0x2, P6 ;  /* 0x0000000fe60b8211 */ /* 0x000fe200030f149f */
[----:B------:R1:W-:Y:S04]  /*17230*/  @!P1 ST.E.64 desc[UR42][R8.64], R108 ;  /* 0x0000006c08009985 */ /* 0x0003e8000c101b2a */
[----:B------:R3:W-:Y:S01]  /*17240*/  @!P0 ST.E.64 desc[UR42][R10.64], R112 ;  /* 0x000000700a008985 */ /* 0x0007e2000c101b2a */
[----:B------:R-:W-:Y:S02]  /*17250*/  ISETP.GE.AND P0, PT, R226, UR4, PT ;  /* 0x00000004e2007c0c */ /* 0x000fe4000bf06270 */
[-C--:B0-----:R-:W-:Y:S02]  /*17260*/  @!P5 LEA R6, P1, R229, R20.reuse, 0x2 ;  /* 0x00000014e506d211 */ /* 0x081fe400078210ff */
[----:B-1----:R-:W-:-:S02]  /*17270*/  @!P4 LEA R8, P2, R228, R20, 0x2 ;  /* 0x00000014e408c211 */ /* 0x002fc400078410ff */
[-C--:B------:R-:W-:Y:S02]  /*17280*/  @!P5 LEA.HI.X R7, R229, R15.reuse, R158, 0x2, P1 ;  /* 0x0000000fe507d211 */ /* 0x080fe400008f149e */
[----:B---3--:R-:W-:Y:S02]  /*17290*/  @!P3 LEA R10, P6, R227, R20, 0x2 ;  /* 0x00000014e30ab211 */ /* 0x008fe400078c10ff */
[----:B------:R-:W-:Y:S01]  /*172a0*/  ISETP.GE.AND P1, PT, R225, UR4, PT ;  /* 0x00000004e1007c0c */ /* 0x000fe2000bf26270 */
[----:B------:R0:W-:Y:S01]  /*172b0*/  @!P5 ST.E.64 desc[UR42][R6.64], R116 ;  /* 0x000000740600d985 */ /* 0x0001e2000c101b2a */
[-C--:B------:R-:W-:Y:S02]  /*172c0*/  @!P4 LEA.HI.X R9, R228, R15.reuse, R157, 0x2, P2 ;  /* 0x0000000fe409c211 */ /* 0x080fe400010f149d */
        /* <DEDUP_REMOVED lines=12> */
[----:B---3--:R-:W-:-:S03]  /*17390*/  @!P3 LEA R10, P6, R223, R20, 0x2 ;  /* 0x00000014df0ab211 */ /* 0x008fc600078c10ff */
        /* <DEDUP_REMOVED lines=12> */
.L_x_5797:
[----:B------:R-:W-:Y:S05]  /*17460*/  BSYNC B1 ;  /* 0x0000000000017941 */ /* 0x000fea0003800000 */
.L_x_5796:
[----:B----4-:R-:W-:Y:S01]  /*17470*/  VIADD R7, R192, 0x8 ;  /* 0x00000008c0077836 */ /* 0x010fe20000000000 */
[----:B------:R4:W1:Y:S04]  /*17480*/  SHFL.IDX PT, R23, R14, 0x1, 0x1c1f ;  /* 0x003c1f000e177f89 */ /* 0x00086800000e0000 */
[----:B------:R-:W-:Y:S01]  /*17490*/  ISETP.GE.AND P0, PT, R7, R0, PT ;  /* 0x000000000700720c */ /* 0x000fe20003f06270 */
[----:B0-----:R-:W0:-:S12]  /*174a0*/  SHFL.IDX PT, R3, R3, 0x1, 0x1c1f ;  /* 0x003c1f0003037f89 */ /* 0x001e1800000e0000 */
[----:B----4-:R-:W-:Y:S05]  /*174b0*/  @P0 BRA `(.L_x_5795) ;  /* 0x0000001400d40947 */ /* 0x010fea0003800000 */
[----:B------:R-:W-:Y:S02]  /*174c0*/  ULDC UR4, c[0x0][0xac8] ;  /* 0x0002b20000047ab9 */ /* 0x000fe40000000800 */
[----:B------:R-:W-:Y:S02]  /*174d0*/  ISETP.GE.AND P4, PT, R194, UR4, PT ;  /* 0x00000004c2007c0c */ /* 0x000fe4000bf86270 */
[----:B------:R-:W-:Y:S02]  /*174e0*/  ISETP.GE.AND P2, PT, R233, UR4, PT ;  /* 0x00000004e9007c0c */ /* 0x000fe4000bf46270 */
[----:B------:R-:W-:Y:S02]  /*174f0*/  ISETP.GE.AND P1, PT, R231, UR4, PT ;  /* 0x00000004e7007c0c */ /* 0x000fe4000bf26270 */
[----:B------:R-:W-:-:S07]  /*17500*/  ISETP.GE.AND P0, PT, R213, UR4, PT ;  /* 0x00000004d5007c0c */ /* 0x000fce000bf06270 */
[----:B0-----:R-:W-:-:S04]  /*17510*/  @!P4 LEA R6, P3, R194, R3, 0x2 ;  /* 0x00000003c206c211 */ /* 0x001fc800078610ff */
[----:B-1----:R-:W-:Y:S02]  /*17520*/  @!P4 LEA.HI.X R7, R194, R23, R235, 0x2, P3 ;  /* 0x00000017c207c211 */ /* 0x002fe400018f14eb */
        /* <DEDUP_REMOVED lines=15> */
[----:B-1----:R-:W-:Y:S02]  /*17620*/  @!P4 LEA R8, P2, R209, R3, 0x2 ;  /* 0x00000003d108c211 */ /* 0x002fe400078410ff */
[----:B------:R-:W-:-:S02]  /*17630*/  @!P3 LEA.HI.X R7, R211, R23, R212, 0x2, P1 ;  /* 0x00000017d307b211 */ /* 0x000fc400008f14d4 */
[----:B------:R-:W-:Y:S02]  /*17640*/  ISETP.GE.AND P1, PT, R190, UR4, PT ;  /* 0x00000004be007c0c */ /* 0x000fe4000bf26270 */
[----:B------:R-:W-:Y:S01]  /*17650*/  @!P4 LEA.HI.X R9, R209, R23, R210, 0x2, P2 ;  /* 0x00000017d109c211 */ /* 0x000fe200010f14d2 */
[----:B------:R0:W-:Y:S01]  /*17660*/  @!P3 ST.E.64 desc[UR42][R6.64], R42 ;  /* 0x0000002a0600b985 */ /* 0x0001e2000c101b2a */
[----:B------:R-:W-:Y:S02]  /*17670*/  ISETP.GE.AND P2, PT, R182, UR4, PT ;  /* 0x00000004b6007c0c */ /* 0x000fe4000bf46270 */
[C---:B----4-:R-:W-:Y:S01]  /*17680*/  @!P5 LEA R10, P6, R207.reuse, R3, 0x2 ;  /* 0x00000003cf0ad211 */ /* 0x050fe200078c10ff */
[----:B------:R1:W-:Y:S01]  /*17690*/  @!P4 ST.E.64 desc[UR42][R8.64], R46 ;  /* 0x0000002e0800c985 */ /* 0x0003e2000c101b2a */
[----:B------:R-:W-:Y:S02]  /*176a0*/  ISETP.GE.AND P3, PT, R180, UR4, PT ;  /* 0x00000004b4007c0c */ /* 0x000fe4000bf66270 */
[----:B------:R-:W-:-:S02]  /*176b0*/  @!P5 LEA.HI.X R11, R207, R23, R208, 0x2, P6 ;  /* 0x00000017cf0bd211 */ /* 0x000fc400030f14d0 */
[----:B------:R-:W-:-:S03]  /*176c0*/  ISETP.GE.AND P4, PT, R178, UR4, PT ;  /* 0x00000004b2007c0c */ /* 0x000fc6000bf86270 */
[----:B------:R4:W-:Y:S01]  /*176d0*/  @!P5 ST.E.64 desc[UR42][R10.64], R50 ;  /* 0x000000320a00d985 */ /* 0x0009e2000c101b2a */
[CC--:B0-----:R-:W-:Y:S02]  /*176e0*/  @!P0 LEA R6, P6, R205.reuse, R3.reuse, 0x2 ;  /* 0x00000003cd068211 */ /* 0x0c1fe400078c10ff */
[C---:B-1----:R-:W-:Y:S02]  /*176f0*/  @!P1 LEA R8, P5, R190.reuse, R3, 0x2 ;  /* 0x00000003be089211 */ /* 0x042fe400078a10ff */
[-C--:B------:R-:W-:Y:S02]  /*17700*/  @!P0 LEA.HI.X R7, R205, R23.reuse, R206, 0x2, P6 ;  /* 0x00000017cd078211 */ /* 0x080fe400030f14ce */
[----:B------:R-:W-:Y:S02]  /*17710*/  @!P1 LEA.HI.X R9, R190, R23, R202, 0x2, P5 ;  /* 0x00000017be099211 */ /* 0x000fe400028f14ca */
[----:B------:R-:W-:Y:S01]  /*17720*/  ISETP.GE.AND P5, PT, R176, UR4, PT ;  /* 0x00000004b0007c0c */ /* 0x000fe2000bfa6270 */
[----:B------:R0:W-:Y:S01]  /*17730*/  @!P0 ST.E.64 desc[UR42][R6.64], R54 ;  /* 0x0000003606008985 */ /* 0x0001e2000c101b2a */
[----:B----4-:R-:W-:-:S02]  /*17740*/  @!P2 LEA R10, P6, R182, R3, 0x2 ;  /* 0x00000003b60aa211 */ /* 0x010fc400078c10ff */
[----:B------:R-:W-:Y:S01]  /*17750*/  ISETP.GE.AND P0, PT, R174, UR4, PT ;  /* 0x00000004ae007c0c */ /* 0x000fe2000bf06270 */
[----:B------:R1:W-:Y:S01]  /*17760*/  @!P1 ST.E.64 desc[UR42][R8.64], R58 ;  /* 0x0000003a08009985 */ /* 0x0003e2000c101b2a */
[----:B------:R-:W-:Y:S02]  /*17770*/  @!P2 LEA.HI.X R11, R182, R23, R183, 0x2, P6 ;  /* 0x00000017b60ba211 */ /* 0x000fe400030f14b7 */
[----:B------:R-:W-:-:S03]  /*17780*/  ISETP.GE.AND P1, PT, R172, UR4, PT ;  /* 0x00000004ac007c0c */ /* 0x000fc6000bf26270 */
[----:B------:R4:W-:Y:S01]  /*17790*/  @!P2 ST.E.64 desc[UR42][R10.64], R62 ;  /* 0x0000003e0a00a985 */ /* 0x0009e2000c101b2a */
[-C--:B0-----:R-:W-:Y:S02]  /*177a0*/  @!P3 LEA R6, P6, R180, R3.reuse, 0x2 ;  /* 0x00000003b406b211 */ /* 0x081fe400078c10ff */
[----:B-1----:R-:W-:Y:S02]  /*177b0*/  @!P4 LEA R8, P2, R178, R3, 0x2 ;  /* 0x00000003b208c211 */ /* 0x002fe400078410ff */
[-C--:B------:R-:W-:Y:S02]  /*177c0*/  @!P3 LEA.HI.X R7, R180, R23.reuse, R181, 0x2, P6 ;  /* 0x00000017b407b211 */ /* 0x080fe400030f14b5 */
[----:B------:R-:W-:Y:S02]  /*177d0*/  @!P4 LEA.HI.X R9, R178, R23, R179, 0x2, P2 ;  /* 0x00000017b209c211 */ /* 0x000fe400010f14b3 */
[----:B------:R-:W-:Y:S01]  /*177e0*/  ISETP.GE.AND P2, PT, R170, UR4, PT ;  /* 0x00000004aa007c0c */ /* 0x000fe2000bf46270 */
[----:B------:R0:W-:Y:S01]  /*177f0*/  @!P3 ST.E.64 desc[UR42][R6.64], R66 ;  /* 0x000000420600b985 */ /* 0x0001e2000c101b2a */
[----:B----4-:R-:W-:-:S03]  /*17800*/  @!P5 LEA R10, P6, R176, R3, 0x2 ;  /* 0x00000003b00ad211 */ /* 0x010fc600078c10ff */
[----:B------:R1:W-:Y:S01]  /*17810*/  @!P4 ST.E.64 desc[UR42][R8.64], R70 ;  /* 0x000000460800c985 */ /* 0x0003e2000c101b2a */
[----:B------:R-:W-:-:S05]  /*17820*/  @!P5 LEA.HI.X R11, R176, R23, R177, 0x2, P6 ;  /* 0x00000017b00bd211 */ /* 0x000fca00030f14b1 */
[----:B------:R4:W-:Y:S01]  /*17830*/  @!P5 ST.E.64 desc[UR42][R10.64], R74 ;  /* 0x0000004a0a00d985 */ /* 0x0009e2000c101b2a */
[----:B------:R-:W-:Y:S02]  /*17840*/  ISETP.GE.AND P5, PT, R168, UR4, PT ;  /* 0x00000004a8007c0c */ /* 0x000fe4000bfa6270 */
[----:B0-----:R-:W-:-:S04]  /*17850*/  @!P0 LEA R6, P4, R174, R3, 0x2 ;  /* 0x00000003ae068211 */ /* 0x001fc800078810ff */
[----:B------:R-:W-:Y:S02]  /*17860*/  @!P0 LEA.HI.X R7, R174, R23, R175, 0x2, P4 ;  /* 0x00000017ae078211 */ /* 0x000fe400020f14af */
[----:B------:R-:W-:Y:S02]  /*17870*/  ISETP.GE.AND P4, PT, R166, UR4, PT ;  /* 0x00000004a6007c0c */ /* 0x000fe4000bf86270 */
[-C--:B-1----:R-:W-:Y:S01]  /*17880*/  @!P1 LEA R8, P3, R172, R3.reuse, 0x2 ;  /* 0x00000003ac089211 */ /* 0x082fe200078610ff */
[----:B------:R0:W-:Y:S01]  /*17890*/  @!P0 ST.E.64 desc[UR42][R6.64], R4 ;  /* 0x0000000406008985 */ /* 0x0001e2000c101b2a */
[----:B----4-:R-:W-:Y:S02]  /*178a0*/  @!P2 LEA R10, P6, R170, R3, 0x2 ;  /* 0x00000003aa0aa211 */ /* 0x010fe400078c10ff */
[----:B------:R-:W-:Y:S02]  /*178b0*/  @!P1 LEA.HI.X R9, R172, R23, R173, 0x2, P3 ;  /* 0x00000017ac099211 */ /* 0x000fe400018f14ad */
[----:B------:R-:W-:-:S02]  /*178c0*/  ISETP.GE.AND P3, PT, R164, UR4, PT ;  /* 0x00000004a4007c0c */ /* 0x000fc4000bf66270 */
[----:B------:R-:W-:Y:S01]  /*178d0*/  @!P2 LEA.HI.X R11, R170, R23, R171, 0x2, P6 ;  /* 0x00000017aa0ba211 */ /* 0x000fe200030f14ab */
[----:B------:R1:W-:Y:S01]  /*178e0*/  @!P1 ST.E.64 desc[UR42][R8.64], R82 ;  /* 0x0000005208009985 */ /* 0x0003e2000c101b2a */
[-C--:B------:R-:W-:Y:S02]  /*178f0*/  @!P5 LEA R12, P6, R168, R3.reuse, 0x2 ;  /* 0x00000003a80cd211 */ /* 0x080fe400078c10ff */
[----:B------:R-:W-:Y:S01]  /*17900*/  @!P4 LEA R14, P0, R166, R3, 0x2 ;  /* 0x00000003a60ec211 */ /* 0x000fe200078010ff */
[----:B------:R4:W-:Y:S01]  /*17910*/  @!P2 ST.E.64 desc[UR42][R10.64], R86 ;  /* 0x000000560a00a985 */ /* 0x0009e2000c101b2a */
[----:B------:R-:W-:Y:S02]  /*17920*/  ISETP.GE.AND P2, PT, R162, UR4, PT ;  /* 0x00000004a2007c0c */ /* 0x000fe4000bf46270 */
[----:B------:R-:W-:Y:S02]  /*17930*/  ISETP.GE.AND P1, PT, R237, UR4, PT ;  /* 0x00000004ed007c0c */ /* 0x000fe4000bf26270 */
[----:B---3--:R-:W-:-:S02]  /*17940*/  @!P4 LEA.HI.X R15, R166, R23, R167, 0x2, P0 ;  /* 0x00000017a60fc211 */ /* 0x008fc400000f14a7 */
[----:B------:R-:W-:Y:S02]  /*17950*/  @!P5 LEA.HI.X R13, R168, R23, R169, 0x2, P6 ;  /* 0x00000017a80dd211 */ /* 0x000fe400030f14a9 */
[----:B------:R-:W-:Y:S02]  /*17960*/  ISETP.GE.AND P0, PT, R236, UR4, PT ;  /* 0x00000004ec007c0c */ /* 0x000fe4000bf06270 */
[----:B------:R-:W-:Y:S01]  /*17970*/  @!P3 LEA R20, P6, R164, R3, 0x2 ;  /* 0x00000003a414b211 */ /* 0x000fe200078c10ff */
[----:B------:R3:W-:Y:S01]  /*17980*/  @!P5 ST.E.64 desc[UR42][R12.64], R90 ;  /* 0x0000005a0c00d985 */ /* 0x0007e2000c101b2a */
[----:B------:R-:W-:Y:S02]  /*17990*/  ISETP.GE.AND P5, PT, R230, UR4, PT ;  /* 0x00000004e6007c0c */ /* 0x000fe4000bfa6270 */
[----:B------:R-:W-:Y:S01]  /*179a0*/  @!P3 LEA.HI.X R21, R164, R23, R165, 0x2, P6 ;  /* 0x00000017a415b211 */ /* 0x000fe200030f14a5 */
[----:B------:R5:W-:Y:S01]  /*179b0*/  @!P4 ST.E.64 desc[UR42][R14.64], R94 ;  /* 0x0000005e0e00c985 */ /* 0x000be2000c101b2a */
[----:B0-----:R-:W-:-:S02]  /*179c0*/  @!P2 LEA R4, P6, R162, R3, 0x2 ;  /* 0x00000003a204a211 */ /* 0x001fc400078c10ff */
[----:B------:R-:W-:Y:S01]  /*179d0*/  ISETP.GE.AND P4, PT, R229, UR4, PT ;  /* 0x00000004e5007c0c */ /* 0x000fe2000bf86270 */
[----:B------:R-:W-:Y:S01]  /*179e0*/  @!P3 ST.E.64 desc[UR42][R20.64], R98 ;  /* 0x000000621400b985 */ /* 0x000fe2000c101b2a */
[C---:B------:R-:W-:Y:S02]  /*179f0*/  @!P1 LEA R6, P3, R237.reuse, R3, 0x2 ;  /* 0x00000003ed069211 */ /* 0x040fe400078610ff */
[----:B------:R-:W-:Y:S02]  /*17a00*/  @!P2 LEA.HI.X R5, R162, R23, R163, 0x2, P6 ;  /* 0x00000017a205a211 */ /* 0x000fe400030f14a3 */
[----:B-1----:R-:W-:Y:S02]  /*17a10*/  @!P0 LEA R8, P6, R236, R3, 0x2 ;  /* 0x00000003ec088211 */ /* 0x002fe400078c10ff */
[----:B------:R-:W-:Y:S01]  /*17a20*/  @!P1 LEA.HI.X R7, R237, R23, R161, 0x2, P3 ;  /* 0x00000017ed079211 */ /* 0x000fe200018f14a1 */
[----:B------:R0:W-:Y:S01]  /*17a30*/  @!P2 ST.E.64 desc[UR42][R4.64], R102 ;  /* 0x000000660400a985 */ /* 0x0001e2000c101b2a */
[----:B------:R-:W-:-:S02]  /*17a40*/  ISETP.GE.AND P3, PT, R228, UR4, PT ;  /* 0x00000004e4007c0c */ /* 0x000fc4000bf66270 */
[----:B------:R-:W-:Y:S01]  /*17a50*/  @!P0 LEA.HI.X R9, R236, R23, R160, 0x2, P6 ;  /* 0x00000017ec098211 */ /* 0x000fe200030f14a0 */
[----:B------:R1:W-:Y:S01]  /*17a60*/  @!P1 ST.E.64 desc[UR42][R6.64], R106 ;  /* 0x0000006a06009985 */ /* 0x0003e2000c101b2a */
[CC--:B----4-:R-:W-:Y:S02]  /*17a70*/  @!P5 LEA R10, P1, R230.reuse, R3.reuse, 0x2 ;  /* 0x00000003e60ad211 */ /* 0x0d0fe400078210ff */
[----:B---3--:R-:W-:Y:S01]  /*17a80*/  @!P4 LEA R12, P2, R229, R3, 0x2 ;  /* 0x00000003e50cc211 */ /* 0x008fe200078410ff */
[----:B------:R3:W-:Y:S01]  /*17a90*/  @!P0 ST.E.64 desc[UR42][R8.64], R110 ;  /* 0x0000006e08008985 */ /* 0x0007e2000c101b2a */
[----:B------:R-:W-:Y:S02]  /*17aa0*/  ISETP.GE.AND P0, PT, R227, UR4, PT ;  /* 0x00000004e3007c0c */ /* 0x000fe4000bf06270 */
[----:B------:R-:W-:Y:S02]  /*17ab0*/  @!P5 LEA.HI.X R11, R230, R23, R159, 0x2, P1 ;  /* 0x00000017e60bd211 */ /* 0x000fe400008f149f */
[----:B------:R-:W-:-:S02]  /*17ac0*/  ISETP.GE.AND P1, PT, R226, UR4, PT ;  /* 0x00000004e2007c0c */ /* 0x000fc4000bf26270 */
[C---:B-----5:R-:W-:Y:S01]  /*17ad0*/  @!P3 LEA R14, P6, R228.reuse, R3, 0x2 ;  /* 0x00000003e40eb211 */ /* 0x060fe200078c10ff */
[----:B------:R4:W-:Y:S01]  /*17ae0*/  @!P5 ST.E.64 desc[UR42][R10.64], R114 ;  /* 0x000000720a00d985 */ /* 0x0009e2000c101b2a */
[-C--:B------:R-:W-:Y:S02]  /*17af0*/  @!P4 LEA.HI.X R13, R229, R23.reuse, R158, 0x2, P2 ;  /* 0x00000017e50dc211 */ /* 0x080fe400010f149e */
[----:B------:R-:W-:Y:S02]  /*17b00*/  @!P3 LEA.HI.X R15, R228, R23, R157, 0x2, P6 ;  /* 0x00000017e40fb211 */ /* 0x000fe400030f149d */
[----:B------:R-:W-:Y:S01]  /*17b10*/  ISETP.GE.AND P2, PT, R223, UR4, PT ;  /* 0x00000004df007c0c */ /* 0x000fe2000bf46270 */
[----:B------:R5:W-:Y:S01]  /*17b20*/  @!P4 ST.E.64 desc[UR42][R12.64], R118 ;  /* 0x000000760c00c985 */ /* 0x000be2000c101b2a */
[----:B------:R-:W-:Y:S02]  /*17b30*/  ISETP.GE.AND P4, PT, R225, UR4, PT ;  /* 0x00000004e1007c0c */ /* 0x000fe4000bf86270 */
[----:B0-----:R-:W-:Y:S01]  /*17b40*/  @!P0 LEA R4, P5, R227, R3, 0x2 ;  /* 0x00000003e3048211 */ /* 0x001fe200078a10ff */
[----:B------:R0:W-:Y:S01]  /*17b50*/  @!P3 ST.E.64 desc[UR42][R14.64], R122 ;  /* 0x0000007a0e00b985 */ /* 0x0001e2000c101b2a */
[----:B------:R-:W-:-:S02]  /*17b60*/  ISETP.GE.AND P3, PT, R224, UR4, PT ;  /* 0x00000004e0007c0c */ /* 0x000fc4000bf66270 */
[----:B------:R-:W-:Y:S02]  /*17b70*/  @!P0 LEA.HI.X R5, R227, R23, R156, 0x2, P5 ;  /* 0x00000017e3058211 */ /* 0x000fe400028f149c */
[----:B------:R-:W-:Y:S02]  /*17b80*/  ISETP.GE.AND P5, PT, R222, UR4, PT ;  /* 0x00000004de007c0c */ /* 0x000fe4000bfa6270 */
[CC--:B-1----:R-:W-:Y:S01]  /*17b90*/  @!P1 LEA R6, P6, R226.reuse, R3.reuse, 0x2 ;  /* 0x00000003e2069211 */ /* 0x0c2fe200078c10ff */
[----:B------:R1:W-:Y:S02]  /*17ba0*/  @!P0 ST.E.64 desc[UR42][R4.64], R126 ;  /* 0x0000007e04008985 */ /* 0x0003e4000c101b2a */
[----:B---3--:R-:W-:Y:S02]  /*17bb0*/  @!P4 LEA R8, P0, R225, R3, 0x2 ;  /* 0x00000003e108c211 */ /* 0x008fe400078010ff */
[----:B------:R-:W-:Y:S02]  /*17bc0*/  @!P1 LEA.HI.X R7, R226, R23, R155, 0x2, P6 ;  /* 0x00000017e2079211 */ /* 0x000fe400030f149b */
[----:B----4-:R-:W-:-:S02]  /*17bd0*/  @!P3 LEA R10, P6, R224, R3, 0x2 ;  /* 0x00000003e00ab211 */ /* 0x010fc400078c10ff */
[----:B------:R-:W-:Y:S01]  /*17be0*/  @!P4 LEA.HI.X R9, R225, R23, R154, 0x2, P0 ;  /* 0x00000017e109c211 */ /* 0x000fe200000f149a */
[----:B------:R1:W-:Y:S01]  /*17bf0*/  @!P1 ST.E.64 desc[UR42][R6.64], R130 ;  /* 0x0000008206009985 */ /* 0x0003e2000c101b2a */
[CC--:B-----5:R-:W-:Y:S02]  /*17c00*/  @!P2 LEA R12, P1, R223.reuse, R3.reuse, 0x2 ;  /* 0x00000003df0ca211 */ /* 0x0e0fe400078210ff */
[----:B0-----:R-:W-:Y:S01]  /*17c10*/  @!P5 LEA R14, P0, R222, R3, 0x2 ;  /* 0x00000003de0ed211 */ /* 0x001fe200078010ff */
[----:B------:R1:W-:Y:S01]  /*17c20*/  @!P4 ST.E.64 desc[UR42][R8.64], R134 ;  /* 0x000000860800c985 */ /* 0x0003e2000c101b2a */
[-C--:B------:R-:W-:Y:S02]  /*17c30*/  @!P3 LEA.HI.X R11, R224, R23.reuse, R153, 0x2, P6 ;  /* 0x00000017e00bb211 */ /* 0x080fe400030f1499 */
[-C--:B------:R-:W-:Y:S02]  /*17c40*/  @!P2 LEA.HI.X R13, R223, R23.reuse, R152, 0x2, P1 ;  /* 0x00000017df0da211 */ /* 0x080fe400008f1498 */
[----:B------:R-:W-:Y:S01]  /*17c50*/  @!P5 LEA.HI.X R15, R222, R23, R76, 0x2, P0 ;  /* 0x00000017de0fd211 */ /* 0x000fe200000f144c */
[----:B------:R1:W-:Y:S01]  /*17c60*/  @!P3 ST.E.64 desc[UR42][R10.64], R138 ;  /* 0x0000008a0a00b985 */ /* 0x0003e2000c101b2a */
[----:B------:R-:W-:-:S03]  /*17c70*/  ISETP.GE.AND P0, PT, R221, UR4, PT ;  /* 0x00000004dd007c0c */ /* 0x000fc6000bf06270 */
[----:B------:R1:W-:Y:S04]  /*17c80*/  @!P2 ST.E.64 desc[UR42][R12.64], R142 ;  /* 0x0000008e0c00a985 */ /* 0x0003e8000c101b2a */
[----:B------:R1:W-:Y:S06]  /*17c90*/  @!P5 ST.E.64 desc[UR42][R14.64], R146 ;  /* 0x000000920e00d985 */ /* 0x0003ec000c101b2a */
[----:B------:R-:W-:Y:S05]  /*17ca0*/  @P0 BRA `(.L_x_5795) ;  /* 0x0000000c00d80947 */ /* 0x000fea0003800000 */
[----:B-1----:R-:W-:-:S04]  /*17cb0*/  LEA R4, P0, R221, R3, 0x2 ;  /* 0x00000003dd047211 */ /* 0x002fc800078010ff */
[----:B------:R-:W-:-:S05]  /*17cc0*/  LEA.HI.X R5, R221, R23, R22, 0x2, P0 ;  /* 0x00000017dd057211 */ /* 0x000fca00000f1416 */
[----:B------:R0:W-:Y:S01]  /*17cd0*/  ST.E.64 desc[UR42][R4.64], R150 ;  /* 0x0000009604007985 */ /* 0x0001e2000c101b2a */
[----:B------:R-:W-:Y:S05]  /*17ce0*/  BRA `(.L_x_5795) ;  /* 0x0000000c00c87947 */ /* 0x000fea0003800000 */
.L_x_5789:
[----:B------:R-:W-:Y:S01]  /*17cf0*/  ULDC.64 UR4, c[0x0][0xc08] ;  /* 0x0003020000047ab9 */ /* 0x000fe20000000a00 */
[----:B------:R-:W4:Y:S01]  /*17d00*/  LDC.64 R4, c[0x0][0xc00] ;  /* 0x00030000ff047b82 */ /* 0x000f220000000a00 */
[----:B------:R-:W-:Y:S01]  /*17d10*/  ISETP.NE.U32.AND P0, PT, RZ, UR4, PT ;  /* 0x00000004ff007c0c */ /* 0x000fe2000bf05070 */
[----:B------:R-:W-:-:S03]  /*17d20*/  IMAD.MOV.U32 R3, RZ, RZ, RZ ;  /* 0x000000ffff037224 */ /* 0x000fc600078e00ff */
[----:B------:R-:W-:Y:S01]  /*17d30*/  ISETP.NE.AND.EX P1, PT, RZ, UR5, PT, P0 ;  /* 0x00000005ff007c0c */ /* 0x000fe2000bf25300 */
[----:B------:R-:W-:Y:S02]  /*17d40*/  ULDC.64 UR4, c[0x0][0xc00] ;  /* 0x0003000000047ab9 */ /* 0x000fe40000000a00 */
[----:B------:R-:W-:-:S04]  /*17d50*/  ISETP.NE.U32.AND P0, PT, RZ, UR4, PT ;  /* 0x00000004ff007c0c */ /* 0x000fc8000bf05070 */
[----:B------:R-:W-:-:S06]  /*17d60*/  ISETP.NE.AND.EX P0, PT, RZ, UR5, PT, P0 ;  /* 0x00000005ff007c0c */ /* 0x000fcc000bf05300 */
[----:B------:R-:W0:Y:S01]  /*17d70*/  @P1 LDC.64 R6, c[0x0][0xc08] ;  /* 0x00030200ff061b82 */ /* 0x000e220000000a00 */
[----:B------:R-:W-:Y:S02]  /*17d80*/  ULDC UR4, c[0x0][0xa88] ;  /* 0x0002a20000047ab9 */ /* 0x000fe40000000800 */
[----:B------:R-:W-:Y:S02]  /*17d90*/  IMAD.U32 R0, RZ, RZ, UR4 ;  /* 0x00000004ff007e24 */ /* 0x000fe4000f8e00ff */
[----:B----4-:R-:W-:-:S05]  /*17da0*/  IMAD.WIDE R4, R214, 0x4, R4 ;  /* 0x00000004d6047825 */ /* 0x010fca00078e0204 */
[----:B------:R4:W5:Y:S01]  /*17db0*/  @P0 LDG.E R3, desc[UR42][R4.64] ;  /* 0x0000002a04030981 */ /* 0x000962000c1e1900 */
[----:B0-----:R-:W-:-:S05]  /*17dc0*/  @P1 IMAD.WIDE R6, R214, 0x4, R6 ;  /* 0x00000004d6061825 */ /* 0x001fca00078e0206 */
[----:B------:R4:W5:Y:S01]  /*17dd0*/  @P1 LDG.E R0, desc[UR42][R6.64] ;  /* 0x0000002a06001981 */ /* 0x000962000c1e1900 */
[----:B------:R-:W-:Y:S02]  /*17de0*/  ISETP.NE.AND P2, PT, R205, RZ, PT ;  /* 0x000000ffcd00720c */ /* 0x000fe40003f45270 */
[----:B------:R-:W-:Y:S01]  /*17df0*/  SHF.R.S32.HI R26, RZ, 0x1f, R214 ;  /* 0x0000001fff1a7819 */ /* 0x000fe200000114d6 */
[----:B------:R-:W0:Y:S10]  /*17e00*/  S2R R29, SR_TID.X ;  /* 0x00000000001d7919 */ /* 0x000e340000002100 */
[----:B------:R-:W1:Y:S01]  /*17e10*/  @!P2 LDC R205, c[0x0][0xad4] ;  /* 0x0002b500ffcdab82 */ /* 0x000e620000000800 */
[----:B0-----:R-:W-:Y:S01]  /*17e20*/  VIADD R8, R29, 0xffffff80 ;  /* 0xffffff801d087836 */ /* 0x001fe20000000000 */
[----:B-1----:R-:W-:-:S04]  /*17e30*/  ISETP.GT.AND P2, PT, R205, 0x1, PT ;  /* 0x00000001cd00780c */ /* 0x002fc80003f44270 */
[----:B------:R-:W-:Y:S01]  /*17e40*/  ISETP.GT.AND P3, PT, R8, 0x3f, PT ;  /* 0x0000003f0800780c */ /* 0x000fe20003f64270 */
[----:B----4-:R-:W-:-:S12]  /*17e50*/  @P1 BRA `(.L_x_5798) ;  /* 0x0000000000101947 */ /* 0x010fd80003800000 */
[----:B------:R-:W-:Y:S05]  /*17e60*/  @!P0 BRA `(.L_x_5798) ;  /* 0x00000000000c8947 */ /* 0x000fea0003800000 */
[----:B------:R-:W4:Y:S04]  /*17e70*/  LDG.E R7, desc[UR42][R4.64] ;  /* 0x0000002a04077981 */ /* 0x000f28000c1e1900 */
[----:B-----5:R-:W4:Y:S02]  /*17e80*/  LDG.E R0, desc[UR42][R4.64+0x4] ;  /* 0x0000042a04007981 */ /* 0x020f24000c1e1900 */
[----:B----4-:R-:W-:-:S07]  /*17e90*/  IMAD.IADD R0, R0, 0x1, -R7 ;  /* 0x0000000100007824 */ /* 0x010fce00078e0a07 */
.L_x_5798:
[----:B------:R-:W-:Y:S01]  /*17ea0*/  BSSY B1, `(.L_x_5799) ;  /* 0x0000035000017945 */ /* 0x000fe20003800000 */
[----:B------:R-:W-:Y:S02]  /*17eb0*/  SEL R27, R214, RZ, !P0 ;  /* 0x000000ffd61b7207 */ /* 0x000fe40004000000 */
[----:B------:R-:W-:Y:S02]  /*17ec0*/  SEL R26, R26, RZ, !P0 ;  /* 0x000000ff1a1a7207 */ /* 0x000fe40004000000 */
[----:B-----5:R-:W-:Y:S01]  /*17ed0*/  SHF.R.S32.HI R24, RZ, 0x1f, R3 ;  /* 0x0000001fff187819 */ /* 0x020fe20000011403 */
[----:B------:R-:W-:Y:S06]  /*17ee0*/  @P3 BRA `(.L_x_5800) ;  /* 0x0000000000c03947 */ /* 0x000fec0003800000 */
[----:B------:R-:W0:Y:S01]  /*17ef0*/  LDC R31, c[0x0][0xbe8] ;  /* 0x0002fa00ff1f7b82 */ /* 0x000e220000000800 */
[----:B------:R-:W-:Y:S01]  /*17f00*/  IADD3 R29, R192, -0x80, R29 ;  /* 0xffffff80c01d7810 */ /* 0x000fe20007ffe01d */
[----:B0-----:R-:W-:-:S05]  /*17f10*/  IMAD R4, R0, R31, RZ ;  /* 0x0000001f00047224 */ /* 0x001fca00078e02ff */
        /* <DEDUP_REMOVED lines=9> */
[----:B------:R-:W4:Y:S08]  /*17fb0*/  LDC.64 R14, c[0x0][R22+0x218] ;  /* 0x00008600160e7b82 */ /* 0x000f300000000a00 */
[----:B------:R-:W5:Y:S08]  /*17fc0*/  LDC.64 R8, c[0x0][R22+0x228] ;  /* 0x00008a0016087b82 */ /* 0x000f700000000a00 */
[----:B------:R-:W2:Y:S08]  /*17fd0*/  LDC.64 R6, c[0x0][R22+0x210] ;  /* 0x0000840016067b82 */ /* 0x000eb00000000a00 */
[----:B------:R-:W3:Y:S08]  /*17fe0*/  @P1 LDC R20, c[0x0][0xbec] ;  /* 0x0002fb00ff141b82 */ /* 0x000ef00000000800 */
[----:B------:R-:W5:Y:S01]  /*17ff0*/  @P1 LDC R25, c[0x0][0xbf0] ;  /* 0x0002fc00ff191b82 */ /* 0x000f620000000800 */
[----:B-1----:R-:W-:-:S07]  /*18000*/  IMAD R13, R13, R27, RZ ;  /* 0x0000001b0d0d7224 */ /* 0x002fce00078e02ff */
[----:B0-----:R-:W0:Y:S01]  /*18010*/  @!P0 LDC R4, c[0x0][0xb50] ;  /* 0x0002d400ff048b82 */ /* 0x001e220000000800 */
[----:B------:R-:W-:-:S04]  /*18020*/  IMAD.WIDE.U32 R10, R12, R27, RZ ;  /* 0x0000001b0c0a7225 */ /* 0x000fc800078e00ff */
[----:B---3--:R-:W-:-:S03]  /*18030*/  @P1 IMAD.HI.U32 R20, R29, R20, RZ ;  /* 0x000000141d141227 */ /* 0x008fc600078e00ff */
[----:B------:R-:W1:Y:S01]  /*18040*/  @!P0 LDC R5, c[0x0][0xb54] ;  /* 0x0002d500ff058b82 */ /* 0x000e620000000800 */
[-C--:B----4-:R-:W-:Y:S02]  /*18050*/  IMAD R23, R15, R204.reuse, RZ ;  /* 0x000000cc0f177224 */ /* 0x090fe400078e02ff */
        /* <DEDUP_REMOVED lines=14> */
[----:B--2---:R-:W-:Y:S01]  /*18140*/  IMAD R7, R7, R11, RZ ;  /* 0x0000000b07077224 */ /* 0x004fe200078e02ff */
[----:B------:R-:W-:Y:S02]  /*18150*/  SHF.R.S32.HI R21, RZ, 0x1f, R21 ;  /* 0x0000001fff157819 */ /* 0x000fe40000011415 */
[----:B------:R-:W-:Y:S02]  /*18160*/  SHF.R.S32.HI R13, RZ, 0x1f, R11 ;  /* 0x0000001fff0d7819 */ /* 0x000fe4000001140b */
[----:B------:R-:W-:-:S03]  /*18170*/  IADD3.X R9, R21, R10, R15, P0, P1 ;  /* 0x0000000a15097210 */ /* 0x000fc600007e240f */
[C---:B------:R-:W-:Y:S02]  /*18180*/  IMAD R13, R6.reuse, R13, R7 ;  /* 0x0000000d060d7224 */ /* 0x040fe400078e0207 */
[----:B------:R-:W-:-:S04]  /*18190*/  IMAD.WIDE.U32 R6, R6, R11, R8 ;  /* 0x0000000b06067225 */ /* 0x000fc800078e0008 */
[----:B------:R-:W-:Y:S01]  /*181a0*/  IMAD.IADD R7, R7, 0x1, R13 ;  /* 0x0000000107077824 */ /* 0x000fe200078e020d */
[----:B0-----:R-:W-:-:S04]  /*181b0*/  LEA R4, P0, R6, R4, 0x2 ;  /* 0x0000000406047211 */ /* 0x001fc800078010ff */
[----:B-1----:R-:W-:Y:S01]  /*181c0*/  LEA.HI.X R5, R6, R5, R7, 0x2, P0 ;  /* 0x0000000506057211 */ /* 0x002fe200000f1407 */
[----:B------:R-:W-:-:S05]  /*181d0*/  IMAD.MOV.U32 R7, RZ, RZ, -0x800000 ;  /* 0xff800000ff077424 */ /* 0x000fca00078e00ff */
[----:B------:R0:W-:Y:S03]  /*181e0*/  STG.E desc[UR42][R4.64], R7 ;  /* 0x0000000704007986 */ /* 0x0001e6000c10192a */
.L_x_5800:
[----:B------:R-:W-:Y:S05]  /*181f0*/  BSYNC B1 ;  /* 0x0000000000017941 */ /* 0x000fea0003800000 */
.L_x_5799:
[----:B------:R-:W-:Y:S05]  /*18200*/  @P2 BRA `(.L_x_5795) ;  /* 0x0000000800802947 */ /* 0x000fea0003800000 */
[----:B0-----:R-:W0:Y:S01]  /*18210*/  S2R R5, SR_TID.X ;  /* 0x0000000000057919 */ /* 0x001e220000002100 */
[----:B------:R-:W1:Y:S01]  /*18220*/  LDC R9, c[0x0][0xbe8] ;  /* 0x0002fa00ff097b82 */ /* 0x000e620000000800 */
[----:B------:R-:W-:Y:S01]  /*18230*/  ULDC.64 UR4, c[0x0][0xaa0] ;  /* 0x0002a80000047ab9 */ /* 0x000fe20000000a00 */
[C---:B------:R-:W-:Y:S01]  /*18240*/  VIADD R31, R193.reuse, 0x140 ;  /* 0x00000140c11f7836 */ /* 0x040fe20000000000 */
[----:B------:R-:W-:Y:S01]  /*18250*/  BSSY B1, `(.L_x_5801) ;  /* 0x0000077000017945 */ /* 0x000fe20003800000 */
[----:B------:R-:W-:Y:S01]  /*18260*/  IMAD R4, R24, UR4, RZ ;  /* 0x0000000418047c24 */ /* 0x000fe2000f8e02ff */
[----:B------:R-:W-:Y:S01]  /*18270*/  SHF.R.S32.HI R30, RZ, 0x1f, R215 ;  /* 0x0000001fff1e7819 */ /* 0x000fe200000114d7 */
[----:B------:R-:W-:Y:S01]  /*18280*/  VIADD R29, R193, 0x1c0 ;  /* 0x000001c0c11d7836 */ /* 0x000fe20000000000 */
[----:B------:R-:W-:Y:S01]  /*18290*/  SHF.R.S32.HI R32, RZ, 0x1f, R216 ;  /* 0x0000001fff207819 */ /* 0x000fe200000114d8 */
[----:B------:R-:W-:Y:S01]  /*182a0*/  IMAD R7, R3, UR5, R4 ;  /* 0x0000000503077c24 */ /* 0x000fe2000f8e0204 */
[----:B------:R-:W4:Y:S01]  /*182b0*/  LDC R22, c[0x0][0xac8] ;  /* 0x0002b200ff167b82 */ /* 0x000f220000000800 */
[----:B------:R-:W-:-:S02]  /*182c0*/  SHF.R.S32.HI R33, RZ, 0x1f, R217 ;  /* 0x0000001fff217819 */ /* 0x000fc400000114d9 */
[----:B------:R-:W-:Y:S02]  /*182d0*/  SHF.R.S32.HI R24, RZ, 0x1f, R29 ;  /* 0x0000001fff187819 */ /* 0x000fe4000001141d */
[----:B------:R-:W-:Y:S02]  /*182e0*/  SHF.R.S32.HI R34, RZ, 0x1f, R218 ;  /* 0x0000001fff227819 */ /* 0x000fe400000114da */
[----:B-1----:R-:W-:Y:S01]  /*182f0*/  ISETP.NE.AND P0, PT, R9, 0x1, PT ;  /* 0x000000010900780c */ /* 0x002fe20003f05270 */
[----:B------:R-:W-:Y:S02]  /*18300*/  IMAD R25, R0, R9, RZ ;  /* 0x0000000900197224 */ /* 0x000fe400078e02ff */
[----:B0-----:R-:W-:Y:S02]  /*18310*/  VIADD R6, R5, 0xffffff80 ;  /* 0xffffff8005067836 */ /* 0x001fe40000000000 */
[----:B------:R-:W-:Y:S01]  /*18320*/  IMAD.WIDE.U32 R4, R3, UR4, RZ ;  /* 0x0000000403047c25 */ /* 0x000fe2000f8e00ff */
[----:B------:R-:W-:Y:S01]  /*18330*/  ULDC.64 UR4, c[0x0][0xae8] ;  /* 0x0002ba0000047ab9 */ /* 0x000fe20000000a00 */
[----:B----4-:R-:W-:-:S02]  /*18340*/  ISETP.GE.AND P1, PT, R193, R22, PT ;  /* 0x00000016c100720c */ /* 0x010fc40003f26270 */
[----:B------:R-:W-:-:S04]  /*18350*/  SHF.R.S32.HI R3, RZ, 0x1f, R6 ;  /* 0x0000001fff037819 */ /* 0x000fc80000011406 */
[----:B------:R-:W0:Y:S01]  /*18360*/  @P0 LDC R11, c[0x0][0xbec] ;  /* 0x0002fb00ff0b0b82 */ /* 0x000e220000000800 */
[----:B------:R-:W-:Y:S01]  /*18370*/  IMAD.IADD R5, R5, 0x1, R7 ;  /* 0x0000000105057824 */ /* 0x000fe200078e0207 */
[----:B------:R-:W-:Y:S02]  /*18380*/  SEL R10, RZ, 0x1, P1 ;  /* 0x00000001ff0a7807 */ /* 0x000fe40000800000 */
[----:B------:R-:W-:Y:S01]  /*18390*/  LEA.HI R3, R3, R6, RZ, 0x3 ;  /* 0x0000000603037211 */ /* 0x000fe200078f18ff */
[----:B------:R-:W-:-:S03]  /*183a0*/  IMAD.WIDE.U32 R4, R204, UR4, R4 ;  /* 0x00000004cc047c25 */ /* 0x000fc6000f8e0004 */
[----:B------:R-:W1:Y:S01]  /*183b0*/  @P0 LDC R13, c[0x0][0xbf0] ;  /* 0x0002fc00ff0d0b82 */ /* 0x000e620000000800 */
[----:B------:R-:W-:Y:S01]  /*183c0*/  LOP3.LUT R7, R3, 0xfffffff8, RZ, 0xc0, !PT ;  /* 0xfffffff803077812 */ /* 0x000fe200078ec0ff */
[----:B------:R-:W-:Y:S01]  /*183d0*/  IMAD R5, R204, UR5, R5 ;  /* 0x00000005cc057c24 */ /* 0x000fe2000f8e0205 */
[----:B------:R-:W-:Y:S01]  /*183e0*/  SHF.R.S32.HI R15, RZ, 0x3, R3 ;  /* 0x00000003ff0f7819 */ /* 0x000fe20000011403 */
[----:B------:R-:W-:Y:S02]  /*183f0*/  ULDC.64 UR4, c[0x0][0xaf0] ;  /* 0x0002bc0000047ab9 */ /* 0x000fe40000000a00 */
[----:B------:R-:W-:Y:S02]  /*18400*/  IMAD.IADD R6, R6, 0x1, -R7 ;  /* 0x0000000106067824 */ /* 0x000fe400078e0a07 */
[----:B------:R-:W-:Y:S01]  /*18410*/  IMAD R3, R26, UR4, RZ ;  /* 0x000000041a037c24 */ /* 0x000fe2000f8e02ff */
[----:B------:R-:W-:Y:S01]  /*18420*/  SHF.R.S32.HI R26, RZ, 0x1f, R31 ;  /* 0x0000001fff1a7819 */ /* 0x000fe2000001141f */
[----:B------:R-:W-:-:S02]  /*18430*/  IMAD R7, R6, 0x20, R15 ;  /* 0x0000002006077824 */ /* 0x000fc400078e020f */
[----:B------:R-:W-:-:S04]  /*18440*/  IMAD.WIDE.U32 R4, R27, UR4, R4 ;  /* 0x000000041b047c25 */ /* 0x000fc8000f8e0004 */
[----:B------:R-:W-:Y:S02]  /*18450*/  IMAD.IADD R8, R192, 0x1, R7 ;  /* 0x00000001c0087824 */ /* 0x000fe400078e0207 */
[----:B------:R-:W-:Y:S01]  /*18460*/  IMAD R7, R27, UR5, R3 ;  /* 0x000000051b077c24 */ /* 0x000fe2000f8e0203 */
[----:B------:R-:W-:Y:S01]  /*18470*/  ULDC.64 UR4, c[0x0][0xae0] ;  /* 0x0002b80000047ab9 */ /* 0x000fe20000000a00 */
[----:B0-----:R-:W-:-:S04]  /*18480*/  @P0 IMAD.HI.U32 R6, R8, R11, RZ ;  /* 0x0000000b08060227 */ /* 0x001fc800078e00ff */
[----:B------:R-:W-:Y:S01]  /*18490*/  IMAD.MOV.U32 R3, RZ, RZ, R8 ;  /* 0x000000ffff037224 */ /* 0x000fe200078e0008 */
[----:B-1----:R-:W-:Y:S01]  /*184a0*/  @P0 SHF.R.U32.HI R3, RZ, R13, R6 ;  /* 0x0000000dff030219 */ /* 0x002fe20000011606 */
[----:B------:R-:W-:Y:S01]  /*184b0*/  IMAD.IADD R5, R5, 0x1, R7 ;  /* 0x0000000105057824 */ /* 0x000fe200078e0207 */
[-C--:B------:R-:W-:Y:S01]  /*184c0*/  ISETP.GE.AND P0, PT, R218, R22.reuse, PT ;  /* 0x00000016da00720c */ /* 0x080fe20003f06270 */
[----:B------:R-:W-:Y:S01]  /*184d0*/  IMAD.IADD R192, R15, 0x1, R192 ;  /* 0x000000010fc07824 */ /* 0x000fe200078e02c0 */
[----:B------:R-:W-:Y:S01]  /*184e0*/  SHF.R.S32.HI R6, RZ, 0x1f, R3 ;  /* 0x0000001fff067819 */ /* 0x000fe20000011403 */
[----:B------:R-:W-:Y:S01]  /*184f0*/  IMAD.WIDE.U32 R4, R3, UR4, R4 ;  /* 0x0000000403047c25 */ /* 0x000fe2000f8e0004 */
[----:B------:R-:W-:Y:S02]  /*18500*/  SEL R7, RZ, 0xffffffff, P0 ;  /* 0xffffffffff077807 */ /* 0x000fe40000000000 */
[----:B------:R-:W-:Y:S01]  /*18510*/  ISETP.GE.AND P0, PT, R217, R22, PT ;  /* 0x00000016d900720c */ /* 0x000fe20003f06270 */
[----:B------:R-:W-:-:S02]  /*18520*/  IMAD R6, R6, UR4, RZ ;  /* 0x0000000406067c24 */ /* 0x000fc4000f8e02ff */
[----:B------:R-:W-:Y:S02]  /*18530*/  IMAD.SHL.U32 R11, R7, 0x2, RZ ;  /* 0x00000002070b7824 */ /* 0x000fe400078e00ff */
[----:B------:R-:W-:Y:S01]  /*18540*/  IMAD R7, R3, UR5, R6 ;  /* 0x0000000503077c24 */ /* 0x000fe2000f8e0206 */
[----:B------:R-:W-:Y:S01]  /*18550*/  SEL R6, RZ, 0xffffffff, P0 ;  /* 0xffffffffff067807 */ /* 0x000fe20000000000 */
[----:B------:R-:W-:Y:S01]  /*18560*/  IMAD.MOV R3, RZ, RZ, -R3 ;  /* 0x000000ffff037224 */ /* 0x000fe200078e0a03 */
[----:B------:R-:W-:Y:S01]  /*18570*/  ISETP.GE.AND P0, PT, R216, R22, PT ;  /* 0x00000016d800720c */ /* 0x000fe20003f06270 */
[----:B------:R-:W-:Y:S01]  /*18580*/  IMAD.IADD R5, R5, 0x1, R7 ;  /* 0x0000000105057824 */ /* 0x000fe200078e0207 */
[----:B------:R-:W-:Y:S01]  /*18590*/  LOP3.LUT R10, R11, 0x2, R10, 0xe2, !PT ;  /* 0x000000020b0a7812 */ /* 0x000fe200078ee20a */
[----:B------:R-:W-:Y:S01]  /*185a0*/  IMAD R3, R9, R3, R8 ;  /* 0x0000000309037224 */ /* 0x000fe200078e0208 */
[----:B------:R-:W-:Y:S01]  /*185b0*/  ULDC.64 UR4, c[0x0][0xad8] ;  /* 0x0002b60000047ab9 */ /* 0x000fe20000000a00 */
[----:B------:R-:W-:Y:S01]  /*185c0*/  IMAD.SHL.U32 R7, R6, 0x4, RZ ;  /* 0x0000000406077824 */ /* 0x000fe200078e00ff */
[----:B------:R-:W-:Y:S01]  /*185d0*/  SEL R6, RZ, 0xffffffff, P0 ;  /* 0xffffffffff067807 */ /* 0x000fe20000000000 */
[----:B------:R-:W-:Y:S01]  /*185e0*/  IMAD.WIDE.U32 R4, R3, UR4, R4 ;  /* 0x0000000403047c25 */ /* 0x000fe2000f8e0004 */
[----:B------:R-:W-:-:S02]  /*185f0*/  SHF.R.S32.HI R0, RZ, 0x1f, R3 ;  /* 0x0000001fff007819 */ /* 0x000fc40000011403 */
[----:B------:R-:W-:Y:S01]  /*18600*/  LOP3.LUT R10, R7, 0x4, R10, 0xe2, !PT ;  /* 0x00000004070a7812 */ /* 0x000fe200078ee20a */
[----:B------:R-:W-:Y:S01]  /*18610*/  IMAD.SHL.U32 R7, R6, 0x8, RZ ;  /* 0x0000000806077824 */ /* 0x000fe200078e00ff */
[-C--:B------:R-:W-:Y:S01]  /*18620*/  ISETP.GE.AND P0, PT, R215, R22.reuse, PT ;  /* 0x00000016d700720c */ /* 0x080fe20003f06270 */
[----:B------:R-:W-:Y:S02]  /*18630*/  IMAD R0, R0, UR4, RZ ;  /* 0x0000000400007c24 */ /* 0x000fe4000f8e02ff */
[----:B------:R-:W-:Y:S01]  /*18640*/  VIADD R27, R193, 0x180 ;  /* 0x00000180c11b7836 */ /* 0x000fe20000000000 */
[----:B------:R-:W-:Y:S02]  /*18650*/  SEL R6, RZ, 0xffffffff, P0 ;  /* 0xffffffffff067807 */ /* 0x000fe40000000000 */
[----:B------:R-:W-:Y:S01]  /*18660*/  LOP3.LUT R10, R7, 0x8, R10, 0xe2, !PT ;  /* 0x00000008070a7812 */ /* 0x000fe200078ee20a */
[----:B------:R-:W-:Y:S01]  /*18670*/  IMAD R7, R3, UR5, R0 ;  /* 0x0000000503077c24 */ /* 0x000fe2000f8e0200 */
[-C--:B------:R-:W-:Y:S01]  /*18680*/  ISETP.GE.AND P0, PT, R31, R22.reuse, PT ;  /* 0x000000161f00720c */ /* 0x080fe20003f06270 */
[----:B------:R-:W-:Y:S01]  /*18690*/  ULDC.64 UR4, c[0x0][0xa80] ;  /* 0x0002a00000047ab9 */ /* 0x000fe20000000a00 */
[----:B------:R-:W-:Y:S01]  /*186a0*/  IMAD.SHL.U32 R9, R6, 0x10, RZ ;  /* 0x0000001006097824 */ /* 0x000fe200078e00ff */
[----:B------:R-:W-:Y:S01]  /*186b0*/  ISETP.GE.AND P1, PT, R27, R22, PT ;  /* 0x000000161b00720c */ /* 0x000fe20003f26270 */
[----:B------:R-:W-:Y:S01]  /*186c0*/  IMAD.IADD R3, R5, 0x1, R7 ;  /* 0x0000000105037824 */ /* 0x000fe200078e0207 */
[----:B------:R-:W-:-:S02]  /*186d0*/  SEL R0, RZ, 0xffffffff, P0 ;  /* 0xffffffffff007807 */ /* 0x000fc40000000000 */
[----:B------:R-:W-:Y:S02]  /*186e0*/  LEA R20, P0, R4, UR4, 0x1 ;  /* 0x0000000404147c11 */ /* 0x000fe4000f8008ff */
[----:B------:R-:W-:Y:S01]  /*186f0*/  LOP3.LUT R10, R9, 0x10, R10, 0xe2, !PT ;  /* 0x00000010090a7812 */ /* 0x000fe200078ee20a */
[----:B------:R-:W-:Y:S01]  /*18700*/  IMAD.SHL.U32 R9, R0, 0x20, RZ ;  /* 0x0000002000097824 */ /* 0x000fe200078e00ff */
[----:B------:R-:W-:Y:S02]  /*18710*/  LEA.HI.X R3, R4, UR5, R3, 0x1, P0 ;  /* 0x0000000504037c11 */ /* 0x000fe400080f0c03 */
[----:B------:R-:W-:Y:S01]  /*18720*/  ISETP.GE.AND P0, PT, R192, R25, PT ;  /* 0x00000019c000720c */ /* 0x000fe20003f06270 */
[----:B------:R0:W1:Y:S01]  /*18730*/  SHFL.IDX PT, R4, R20, RZ, 0x181f ;  /* 0x00181fff14047589 */ /* 0x00006200000e0000 */
[----:B------:R-:W-:Y:S02]  /*18740*/  SEL R5, RZ, 0x40, P1 ;  /* 0x00000040ff057807 */ /* 0x000fe40000800000 */
[----:B------:R-:W-:-:S02]  /*18750*/  LOP3.LUT R10, R9, 0x20, R10, 0xe2, !PT ;  /* 0x00000020090a7812 */ /* 0x000fc400078ee20a */
[----:B------:R-:W-:Y:S02]  /*18760*/  ISETP.GE.AND P1, PT, R29, R22, PT ;  /* 0x000000161d00720c */ /* 0x000fe40003f26270 */
[----:B------:R-:W-:Y:S02]  /*18770*/  LOP3.LUT R21, R10, R5, RZ, 0xfc, !PT ;  /* 0x000000050a157212 */ /* 0x000fe400078efcff */
[----:B------:R-:W-:Y:S01]  /*18780*/  SEL R0, RZ, 0x80, P1 ;  /* 0x00000080ff007807 */ /* 0x000fe20000800000 */
[----:B------:R0:W4:Y:S01]  /*18790*/  SHFL.IDX PT, R5, R3, RZ, 0x181f ;  /* 0x00181fff03057589 */ /* 0x00012200000e0000 */
[----:B------:R-:W-:Y:S02]  /*187a0*/  SHF.R.S32.HI R28, RZ, 0x1f, R27 ;  /* 0x0000001fff1c7819 */ /* 0x000fe4000001141b */
[----:B------:R-:W-:Y:S01]  /*187b0*/  LOP3.LUT R23, R21, R0, RZ, 0xfc, !PT ;  /* 0x0000000015177212 */ /* 0x000fe200078efcff */
[----:B------:R-:W-:Y:S06]  /*187c0*/  @P0 BRA `(.L_x_5802) ;  /* 0x00000000007c0947 */ /* 0x000fec0003800000 */
[-C--:B------:R-:W-:Y:S02]  /*187d0*/  ISETP.GE.AND P2, PT, R218, R22.reuse, PT ;  /* 0x00000016da00720c */ /* 0x080fe40003f46270 */
[-C--:B------:R-:W-:Y:S02]  /*187e0*/  ISETP.GE.AND P1, PT, R193, R22.reuse, PT ;  /* 0x00000016c100720c */ /* 0x080fe40003f26270 */
[-C--:B------:R-:W-:Y:S02]  /*187f0*/  ISETP.GE.AND P5, PT, R217, R22.reuse, PT ;  /* 0x00000016d900720c */ /* 0x080fe40003fa6270 */
[----:B------:R-:W-:-:S07]  /*18800*/  ISETP.GE.AND P3, PT, R216, R22, PT ;  /* 0x00000016d800720c */ /* 0x000fce0003f66270 */
[CC--:B-1----:R-:W-:Y:S02]  /*18810*/  @!P2 LEA R8, P0, R218.reuse, R4.reuse, 0x1 ;  /* 0x00000004da08a211 */ /* 0x0c2fe400078008ff */
        /* <DEDUP_REMOVED lines=26> */
.L_x_5802:
[----:B------:R-:W-:Y:S05]  /*189c0*/  BSYNC B1 ;  /* 0x0000000000017941 */ /* 0x000fea0003800000 */
.L_x_5801:
[----:B------:R-:W-:Y:S01]  /*189d0*/  VIADD R0, R192, 0x20 ;  /* 0x00000020c0007836 */ /* 0x000fe20000000000 */
[----:B----4-:R4:W0:Y:S04]  /*189e0*/  SHFL.IDX PT, R5, R3, 0x1, 0x181f ;  /* 0x00381f0003057f89 */ /* 0x01082800000e0000 */
[----:B------:R-:W-:Y:S01]  /*189f0*/  ISETP.GE.AND P0, PT, R0, R25, PT ;  /* 0x000000190000720c */ /* 0x000fe20003f06270 */
[----:B-1----:R4:W1:-:S12]  /*18a00*/  SHFL.IDX PT, R4, R20, 0x1, 0x181f ;  /* 0x00381f0014047f89 */ /* 0x00285800000e0000 */
[----:B----4-:R-:W-:Y:S05]  /*18a10*/  @P0 BRA `(.L_x_5795) ;  /* 0x00000000007c0947 */ /* 0x010fea0003800000 */
[-C--:B------:R-:W-:Y:S02]  /*18a20*/  ISETP.GE.AND P5, PT, R218, R22.reuse, PT ;  /* 0x00000016da00720c */ /* 0x080fe40003fa6270 */
[-C--:B------:R-:W-:Y:S02]  /*18a30*/  ISETP.GE.AND P6, PT, R193, R22.reuse, PT ;  /* 0x00000016c100720c */ /* 0x080fe40003fc6270 */
[-C--:B------:R-:W-:Y:S02]  /*18a40*/  ISETP.GE.AND P4, PT, R217, R22.reuse, PT ;  /* 0x00000016d900720c */ /* 0x080fe40003f86270 */
[-C--:B------:R-:W-:Y:S02]  /*18a50*/  ISETP.GE.AND P3, PT, R216, R22.reuse, PT ;  /* 0x00000016d800720c */ /* 0x080fe40003f66270 */
[-C--:B------:R-:W-:Y:S02]  /*18a60*/  ISETP.GE.AND P2, PT, R215, R22.reuse, PT ;  /* 0x00000016d700720c */ /* 0x080fe40003f46270 */
[----:B------:R-:W-:-:S03]  /*18a70*/  ISETP.GE.AND P1, PT, R31, R22, PT ;  /* 0x000000161f00720c */ /* 0x000fc60003f26270 */
[CC--:B-1----:R-:W-:Y:S02]  /*18a80*/  @!P5 LEA R8, P0, R218.reuse, R4.reuse, 0x1 ;  /* 0x00000004da08d211 */ /* 0x0c2fe400078008ff */
[----:B0-----:R-:W-:Y:S02]  /*18a90*/  @!P6 IMAD.WIDE R6, R193, 0x2, R4 ;  /* 0x00000002c106e825 */ /* 0x001fe400078e0204 */
[----:B------:R-:W-:Y:S02]  /*18aa0*/  @!P5 LEA.HI.X R9, R218, R5, R34, 0x1, P0 ;  /* 0x00000005da09d211 */ /* 0x000fe400000f0c22 */
[----:B------:R-:W-:Y:S01]  /*18ab0*/  LOP3.LUT P0, RZ, R21, 0x40, RZ, 0xc0, !PT ;  /* 0x0000004015ff7812 */ /* 0x000fe2000780c0ff */
[----:B------:R0:W-:Y:S01]  /*18ac0*/  @!P6 ST.E.128 desc[UR42][R6.64], RZ ;  /* 0x000000ff0600e985 */ /* 0x0001e2000c101d2a */
[----:B------:R-:W-:-:S03]  /*18ad0*/  @!P4 LEA R10, P6, R217, R4, 0x1 ;  /* 0x00000004d90ac211 */ /* 0x000fc600078c08ff */
[----:B------:R4:W-:Y:S01]  /*18ae0*/  @!P5 ST.E.128 desc[UR42][R8.64], RZ ;  /* 0x000000ff0800d985 */ /* 0x0009e2000c101d2a */
[CC--:B------:R-:W-:Y:S02]  /*18af0*/  @!P3 LEA R12, P5, R216.reuse, R4.reuse, 0x1 ;  /* 0x00000004d80cb211 */ /* 0x0c0fe400078a08ff */
[-C--:B------:R-:W-:Y:S02]  /*18b00*/  @!P4 LEA.HI.X R11, R217, R5.reuse, R33, 0x1, P6 ;  /* 0x00000005d90bc211 */ /* 0x080fe400030f0c21 */
[-C--:B------:R-:W-:Y:S02]  /*18b10*/  @!P2 LEA R14, P6, R215, R4.reuse, 0x1 ;  /* 0x00000004d70ea211 */ /* 0x080fe400078c08ff */
[-C--:B------:R-:W-:Y:S01]  /*18b20*/  @!P3 LEA.HI.X R13, R216, R5.reuse, R32, 0x1, P5 ;  /* 0x00000005d80db211 */ /* 0x080fe200028f0c20 */
[----:B------:R4:W-:Y:S01]  /*18b30*/  @!P4 ST.E.128 desc[UR42][R10.64], RZ ;  /* 0x000000ff0a00c985 */ /* 0x0009e2000c101d2a */
[----:B------:R-:W-:Y:S02]  /*18b40*/  LOP3.LUT P5, RZ, R23, 0x80, RZ, 0xc0, !PT ;  /* 0x0000008017ff7812 */ /* 0x000fe400078ac0ff */
[----:B------:R-:W-:Y:S01]  /*18b50*/  @!P2 LEA.HI.X R15, R215, R5, R30, 0x1, P6 ;  /* 0x00000005d70fa211 */ /* 0x000fe200030f0c1e */
[----:B------:R4:W-:Y:S01]  /*18b60*/  @!P3 ST.E.128 desc[UR42][R12.64], RZ ;  /* 0x000000ff0c00b985 */ /* 0x0009e2000c101d2a */
[----:B------:R-:W-:-:S03]  /*18b70*/  @!P1 LEA R20, P6, R31, R4, 0x1 ;  /* 0x000000041f149211 */ /* 0x000fc600078c08ff */
[----:B------:R4:W-:Y:S01]  /*18b80*/  @!P2 ST.E.128 desc[UR42][R14.64], RZ ;  /* 0x000000ff0e00a985 */ /* 0x0009e2000c101d2a */
[----:B------:R-:W-:Y:S02]  /*18b90*/  @!P1 LEA.HI.X R21, R31, R5, R26, 0x1, P6 ;  /* 0x000000051f159211 */ /* 0x000fe400030f0c1a */
[----:B0-----:R-:W-:-:S03]  /*18ba0*/  @P0 LEA R6, P6, R27, R4, 0x1 ;  /* 0x000000041b060211 */ /* 0x001fc600078c08ff */
[----:B------:R4:W-:Y:S01]  /*18bb0*/  @!P1 ST.E.128 desc[UR42][R20.64], RZ ;  /* 0x000000ff14009985 */ /* 0x0009e2000c101d2a */
[----:B------:R-:W-:Y:S02]  /*18bc0*/  @P0 LEA.HI.X R7, R27, R5, R28, 0x1, P6 ;  /* 0x000000051b070211 */ /* 0x000fe400030f0c1c */
[----:B------:R-:W-:-:S03]  /*18bd0*/  @P5 LEA R4, P6, R29, R4, 0x1 ;  /* 0x000000041d045211 */ /* 0x000fc600078c08ff */
[----:B------:R4:W-:Y:S01]  /*18be0*/  @P0 ST.E.128 desc[UR42][R6.64], RZ ;  /* 0x000000ff06000985 */ /* 0x0009e2000c101d2a */
[----:B------:R-:W-:-:S05]  /*18bf0*/  @P5 LEA.HI.X R5, R29, R5, R24, 0x1, P6 ;  /* 0x000000051d055211 */ /* 0x000fca00030f0c18 */
[----:B------:R4:W-:Y:S04]  /*18c00*/  @P5 ST.E.128 desc[UR42][R4.64], RZ ;  /* 0x000000ff04005985 */ /* 0x0009e8000c101d2a */
.L_x_5795:
[----:B------:R-:W-:Y:S05]  /*18c10*/  BSYNC B0 ;  /* 0x0000000000007941 */ /* 0x000fea0003800000 */
.L_x_5788:
[----:B------:R-:W-:Y:S02]  /*18c20*/  ULDC UR4, c[0x0][0xc3c] ;  /* 0x00030f0000047ab9 */ /* 0x000fe40000000800 */
[----:B---3--:R-:W-:-:S13]  /*18c30*/  ISETP.GE.AND P0, PT, R79, UR4, PT ;  /* 0x000000044f007c0c */ /* 0x008fda000bf06270 */
[----:B------:R-:W-:Y:S05]  /*18c40*/  @!P0 BRA `(.L_x_5803) ;  /* 0xfffffe8800508947 */ /* 0x000fea000383ffff */
[----:B------:R-:W-:Y:S05]  /*18c50*/  BRA `(.L_x_5585) ;  /* 0x000000a000447947 */ /* 0x000fea0003800000 */
.L_x_5583:
        /* <DEDUP_REMOVED lines=20> */
.L_x_5804:
        /* <DEDUP_REMOVED lines=43> */
.L_x_5808:
        /* <DEDUP_REMOVED lines=39> */
.L_x_5806:
        /* <DEDUP_REMOVED lines=12> */
.L_x_5809:
        /* <DEDUP_REMOVED lines=63> */
.L_x_5810:
        /* <DEDUP_REMOVED lines=61> */
.L_x_5811:
[----:B01----:R-:W-:-:S05]  /*19b40*/  LOP3.LUT R3, RZ, R2, RZ, 0x33, !PT ;  /* 0x00000002ff037212 */ /* 0x003fca00078e33ff */
[----:B------:R-:W-:-:S05]  /*19b50*/  IMAD.IADD R2, R4, 0x1, R3 ;  /* 0x0000000104027824 */ /* 0x000fca00078e0203 */
[----:B------:R1:W-:Y:S01]  /*19b60*/  STL [R1+0x4], R2 ;  /* 0x0000040201007387 */ /* 0x0003e20000100800 */
[----:B------:R-:W-:Y:S05]  /*19b70*/  BRA `(.L_x_5812) ;  /* 0x0000000000107947 */ /* 0x000fea0003800000 */
.L_x_5807:
[----:B------:R-:W-:Y:S01]  /*19b80*/  IMAD.U32 R2, RZ, RZ, UR6 ;  /* 0x00000006ff027e24 */ /* 0x000fe2000f8e00ff */
[----:B------:R0:W-:Y:S04]  /*19b90*/  STL [R1+0x4], RZ ;  /* 0x000004ff01007387 */ /* 0x0001e80000100800 */
[----:B------:R0:W-:Y:S04]  /*19ba0*/  STL [R1+0x8], RZ ;  /* 0x000008ff01007387 */ /* 0x0001e80000100800 */
[----:B------:R0:W-:Y:S02]  /*19bb0*/  STL [R1], R2 ;  /* 0x0000000201007387 */ /* 0x0001e40000100800 */
.L_x_5812:
        /* <DEDUP_REMOVED lines=10> */
.L_x_5805:
        /* <DEDUP_REMOVED lines=24> */
[----:B----4-:R-:W-:-:S06]  /*19de0*/  ULEA UR4, UR5, UR4, 0x18 ;  /* 0x0000000405047291 */ /* 0x010fcc000f8ec03f */
[----:B------:R-:W-:-:S04]  /*19df0*/  IMAD.U32 R18, RZ, RZ, UR4 ;  /* 0x00000004ff127e24 */ /* 0x000fc8000f8e00ff */
[----:B------:R-:W-:-:S05]  /*19e00*/  IMAD R2, R3, 0x2, R18 ;  /* 0x0000000203027824 */ /* 0x000fca00078e0212 */
[----:B------:R0:W-:Y:S04]  /*19e10*/  STL [R1+0x60], R2 ;  /* 0x0000600201007387 */ /* 0x0001e80000100800 */
[----:B------:R0:W-:Y:S04]  /*19e20*/  STL [R1+0x54], RZ ;  /* 0x000054ff01007387 */ /* 0x0001e80000100800 */
[----:B------:R0:W-:Y:S04]  /*19e30*/  STL [R1+0x18], R0 ;  /* 0x0000180001007387 */ /* 0x0001e80000100800 */
[----:B------:R0:W-:Y:S04]  /*19e40*/  STL [R1+0x10], RZ ;  /* 0x000010ff01007387 */ /* 0x0001e80000100800 */
[----:B------:R0:W-:Y:S02]  /*19e50*/  STL [R1+0x14], R0 ;  /* 0x0000140001007387 */ /* 0x0001e40000100800 */
.L_x_5997:
[----:B------:R-:W2:Y:S01]  /*19e60*/  LDL R14, [R1+0xc] ;  /* 0x00000c00010e7983 */ /* 0x000ea20000100800 */
[----:B------:R-:W-:Y:S05]  /*19e70*/  YIELD ;  /* 0x0000000000007946 */ /* 0x000fea0003800000 */
[----:B------:R-:W-:Y:S01]  /*19e80*/  ULDC.64 UR4, c[0x0][0xa28] ;  /* 0x00028a0000047ab9 */ /* 0x000fe20000000a00 */
[----:B01----:R-:W-:Y:S02]  /*19e90*/  CS2R R6, SRZ ;  /* 0x0000000000067805 */ /* 0x003fe4000001ff00 */
[----:B------:R-:W-:Y:S01]  /*19ea0*/  ISETP.NE.U32.AND P0, PT, RZ, UR4, PT ;  /* 0x00000004ff007c0c */ /* 0x000fe2000bf05070 */
[----:B------:R-:W1:Y:S01]  /*19eb0*/  LDC.64 R12, c[0x0][0xa00] ;  /* 0x00028000ff0c7b82 */ /* 0x000e620000000a00 */
[----:B------:R-:W-:Y:S01]  /*19ec0*/  ULDC.64 UR6, c[0x0][0xa08] ;  /* 0x0002820000067ab9 */ /* 0x000fe20000000a00 */
[----:B------:R-:W-:Y:S01]  /*19ed0*/  ULDC.64 UR8, c[0x0][0xa10] ;  /* 0x0002840000087ab9 */ /* 0x000fe20000000a00 */
[----:B------:R-:W-:Y:S01]  /*19ee0*/  ISETP.NE.AND.EX P0, PT, RZ, UR5, PT, P0 ;  /* 0x00000005ff007c0c */ /* 0x000fe2000bf05300 */
[----:B------:R-:W-:-:S04]  /*19ef0*/  ULDC.64 UR4, c[0x0][0xa18] ;  /* 0x0002860000047ab9 */ /* 0x000fc80000000a00 */
[----:B------:R-:W4:Y:S08]  /*19f00*/  LDC.64 R4, c[0x0][0xa08] ;  /* 0x00028200ff047b82 */ /* 0x000f300000000a00 */
[----:B0-----:R-:W2:Y:S02]  /*19f10*/  @P0 LDC.64 R2, c[0x0][0xa28] ;  /* 0x00028a00ff020b82 */ /* 0x001ea40000000a00 */
[----:B--2---:R-:W-:-:S05]  /*19f20*/  @P0 IMAD.WIDE R2, R14, 0x4, R2 ;  /* 0x000000040e020825 */ /* 0x004fca00078e0202 */
[----:B------:R0:W5:Y:S01]  /*19f30*/  @P0 LDG.E R6, desc[UR42][R2.64] ;  /* 0x0000002a02060981 */ /* 0x000162000c1e1900 */
[----:B------:R-:W-:Y:S01]  /*19f40*/  ISETP.NE.U32.AND P0, PT, RZ, UR4, PT ;  /* 0x00000004ff007c0c */ /* 0x000fe2000bf05070 */
[----:B-1----:R-:W-:Y:S01]  /*19f50*/  IMAD.WIDE R12, R14, 0x4, R12 ;  /* 0x000000040e0c7825 */ /* 0x002fe200078e020c */
[----:B------:R-:W-:Y:S02]  /*19f60*/  ISETP.NE.U32.AND P2, PT, RZ, UR6, PT ;  /* 0x00000006ff007c0c */ /* 0x000fe4000bf45070 */
[----:B------:R-:W-:Y:S01]  /*19f70*/  ISETP.NE.AND.EX P0, PT, RZ, UR5, PT, P0 ;  /* 0x00000005ff007c0c */ /* 0x000fe2000bf05300 */
[----:B------:R-:W-:Y:S01]  /*19f80*/  ULDC.64 UR4, c[0x0][0xa00] ;  /* 0x0002800000047ab9 */ /* 0x000fe20000000a00 */
[----:B------:R-:W-:Y:S01]  /*19f90*/  ISETP.NE.U32.AND P4, PT, RZ, UR8, PT ;  /* 0x00000008ff007c0c */ /* 0x000fe2000bf85070 */
[----:B---3--:R-:W-:Y:S01]  /*19fa0*/  IMAD.MOV.U32 R8, RZ, RZ, RZ ;  /* 0x000000ffff087224 */ /* 0x008fe200078e00ff */
[----:B------:R-:W-:Y:S01]  /*19fb0*/  ISETP.NE.U32.AND P1, PT, RZ, UR4, PT ;  /* 0x00000004ff007c0c */ /* 0x000fe2000bf25070 */
[----:B0-----:R-:W0:Y:S01]  /*19fc0*/  LDC.64 R2, c[0x0][0xa10] ;  /* 0x00028400ff027b82 */ /* 0x001e220000000a00 */
[----:B------:R-:W-:-:S02]  /*19fd0*/  IMAD.MOV.U32 R0, RZ, RZ, RZ ;  /* 0x000000ffff007224 */ /* 0x000fc400078e00ff */
[----:B------:R-:W-:Y:S01]  /*19fe0*/  ISETP.NE.AND.EX P3, PT, RZ, UR5, PT, P1 ;  /* 0x00000005ff007c0c */ /* 0x000fe2000bf65310 */
[----:B----4-:R-:W-:-:S04]  /*19ff0*/  IMAD.WIDE R4, R14, 0x4, R4 ;  /* 0x000000040e047825 */ /* 0x010fc800078e0204 */
[----:B------:R-:W1:Y:S01]  /*1a000*/  @P0 LDC.64 R10, c[0x0][0xa18] ;  /* 0x00028600ff0a0b82 */ /* 0x000e620000000a00 */
[----:B------:R-:W-:Y:S01]  /*1a010*/  ULDC UR4, c[0x0][0x288] ;  /* 0x0000a20000047ab9 */ /* 0x000fe20000000800 */
[----:B------:R-:W-:Y:S02]  /*1a020*/  ISETP.NE.AND.EX P1, PT, RZ, UR7, PT, P2 ;  /* 0x00000007ff007c0c */ /* 0x000fe4000bf25320 */
[----:B------:R-:W-:-:S04]  /*1a030*/  ISETP.NE.AND.EX P2, PT, RZ, UR9, PT, P4 ;  /* 0x00000009ff007c0c */ /* 0x000fc8000bf45340 */
[----:B------:R-:W2:Y:S07]  /*1a040*/  @P3 LDG.E R7, desc[UR42][R12.64] ;  /* 0x0000002a0c073981 */ /* 0x000eae000c1e1900 */
[----:B------:R3:W5:Y:S01]  /*1a050*/  @P1 LDG.E R8, desc[UR42][R4.64] ;  /* 0x0000002a04081981 */ /* 0x000762000c1e1900 */
[----:B0-----:R-:W-:-:S05]  /*1a060*/  IMAD.WIDE R2, R14, 0x4, R2 ;  /* 0x000000040e027825 */ /* 0x001fca00078e0202 */
[----:B------:R3:W5:Y:S01]  /*1a070*/  @P2 LDG.E R0, desc[UR42][R2.64] ;  /* 0x0000002a02002981 */ /* 0x000762000c1e1900 */
[----:B-1----:R-:W-:-:S03]  /*1a080*/  @P0 IMAD.WIDE R10, R14, 0x4, R10 ;  /* 0x000000040e0a0825 */ /* 0x002fc600078e020a */
[----:B--2---:R0:W-:Y:S02]  /*1a090*/  STL [R1+0x40], R7 ;  /* 0x0000400701007387 */ /* 0x0041e40000100800 */
[----:B0-----:R-:W-:Y:S01]  /*1a0a0*/  IMAD.U32 R7, RZ, RZ, UR4 ;  /* 0x00000004ff077e24 */ /* 0x001fe2000f8e00ff */
        /* <DEDUP_REMOVED lines=12> */
[----:B0-----:R-:W-:Y:S01]  /*1a170*/  IMAD.U32 R7, RZ, RZ, UR4 ;  /* 0x00000004ff077e24 */ /* 0x001fe2000f8e00ff */
[----:B---3--:R-:W-:Y:S06]  /*1a180*/  @P0 BRA `(.L_x_5814) ;  /* 0x0000000000140947 */ /* 0x008fec0003800000 */
[----:B------:R-:W-:Y:S05]  /*1a190*/  @!P3 BRA `(.L_x_5814) ;  /* 0x000000000010b947 */ /* 0x000fea0003800000 */
[----:B------:R-:W2:Y:S04]  /*1a1a0*/  LDG.E R9, desc[UR42][R12.64] ;  /* 0x0000002a0c097981 */ /* 0x000ea8000c1e1900 */
[----:B------:R-:W2:Y:S02]  /*1a1b0*/  LDG.E R12, desc[UR42][R12.64+0x4] ;  /* 0x0000042a0c0c7981 */ /* 0x000ea4000c1e1900 */
[----:B--2--5:R-:W-:-:S05]  /*1a1c0*/  IMAD.IADD R15, R12, 0x1, -R9 ;  /* 0x000000010c0f7824 */ /* 0x024fca00078e0a09 */
[----:B------:R0:W-:Y:S02]  /*1a1d0*/  STL [R1+0x38], R15 ;  /* 0x0000380f01007387 */ /* 0x0001e40000100800 */
.L_x_5814:
        /* <DEDUP_REMOVED lines=16> */
.L_x_5815:
[----:B------:R-:W-:Y:S05]  /*1a2e0*/  @!P1 BRA `(.L_x_5816) ;  /* 0x00000000000c9947 */ /* 0x000fea0003800000 */
[----:B------:R-:W2:Y:S04]  /*1a2f0*/  LDG.E R7, desc[UR42][R4.64] ;  /* 0x0000002a04077981 */ /* 0x000ea8000c1e1900 */
[----:B------:R-:W2:Y:S02]  /*1a300*/  LDG.E R4, desc[UR42][R4.64+0x4] ;  /* 0x0000042a04047981 */ /* 0x000ea4000c1e1900 */
[----:B--2---:R-:W-:-:S07]  /*1a310*/  IMAD.IADD R7, R4, 0x1, -R7 ;  /* 0x0000000104077824 */ /* 0x004fce00078e0a07 */
.L_x_5816:
        /* <DEDUP_REMOVED lines=16> */
[----:B------:R-:W-:-:S04]  /*1a420*/  IADD3 R20, R6, 0x1, -R15 ;  /* 0x0000000106147810 */ /* 0x000fc80007ffe80f */
[----:B------:R-:W-:Y:S01]  /*1a430*/  SHF.R.S32.HI R3, RZ, 0x1f, R2 ;  /* 0x0000001fff037819 */ /* 0x000fe20000011402 */
[----:B------:R-:W-:-:S03]  /*1a440*/  IMAD.IADD R7, R20, 0x1, R7 ;  /* 0x0000000114077824 */ /* 0x000fc600078e0207 */
[----:B------:R-:W-:Y:S02]  /*1a450*/  LEA.HI R4, R3, R2, RZ, 0x6 ;  /* 0x0000000203047211 */ /* 0x000fe400078f30ff */
[----:B------:R-:W1:Y:S02]  /*1a460*/  LDC.64 R2, c[0x0][0x9e0] ;  /* 0x00027800ff027b82 */ /* 0x000e640000000a00 */
[----:B------:R-:W-:-:S05]  /*1a470*/  SHF.R.S32.HI R12, RZ, 0x6, R4 ;  /* 0x00000006ff0c7819 */ /* 0x000fca0000011404 */
        /* <DEDUP_REMOVED lines=15> */
.L_x_5819:
[----:B------:R-:W-:-:S13]  /*1a570*/  ISETP.NE.AND P0, PT, R3, 0x1, PT ;  /* 0x000000010300780c */ /* 0x000fda0003f05270 */
[----:B------:R-:W1:Y:S02]  /*1a580*/  @P0 LDC.64 R4, c[0x0][0x9e8] ;  /* 0x00027a00ff040b82 */ /* 0x000e640000000a00 */
[----:B-1----:R-:W-:-:S05]  /*1a590*/  @P0 IMAD.HI.U32 R4, R8, R4, RZ ;  /* 0x0000000408040227 */ /* 0x002fca00078e00ff */
[----:B------:R-:W-:-:S07]  /*1a5a0*/  @P0 SHF.R.U32.HI R8, RZ, R5, R4 ;  /* 0x00000005ff080219 */ /* 0x000fce0000011604 */
.L_x_5820:
[----:B------:R-:W-:Y:S05]  /*1a5b0*/  BSYNC B0 ;  /* 0x0000000000007941 */ /* 0x000fea0003800000 */
.L_x_5818:
[----:B------:R-:W-:-:S05]  /*1a5c0*/  IMAD R8, R8, R3, R3 ;  /* 0x0000000308087224 */ /* 0x000fca00078e0203 */
[----:B------:R-:W-:-:S07]  /*1a5d0*/  VIMNMX R2, R2, R8, PT ;  /* 0x0000000802027248 */ /* 0x000fce0003fe0100 */
.L_x_5817:
[----:B------:R-:W1:Y:S01]  /*1a5e0*/  @P1 LDC R5, c[0x0][0x44c] ;  /* 0x00011300ff051b82 */ /* 0x000e620000000800 */
[----:B------:R-:W-:Y:S01]  /*1a5f0*/  VIADD R2, R2, 0x3f ;  /* 0x0000003f02027836 */ /* 0x000fe20000000000 */
[----:B------:R-:W-:Y:S01]  /*1a600*/  ULDC UR4, c[0x0][0x9dc] ;  /* 0x0002770000047ab9 */ /* 0x000fe20000000800 */
[----:B------:R-:W-:Y:S02]  /*1a610*/  IMAD.MOV.U32 R4, RZ, RZ, R13 ;  /* 0x000000ffff047224 */ /* 0x000fe400078e000d */
[----:B------:R-:W-:-:S03]  /*1a620*/  IMAD.IADD R17, R6, 0x1, -R15 ;  /* 0x0000000106117824 */ /* 0x000fc600078e0a0f */
[----:B------:R-:W2:Y:S01]  /*1a630*/  @P1 LDC R7, c[0x0][0x450] ;  /* 0x00011400ff071b82 */ /* 0x000ea20000000800 */
[----:B-1----:R-:W-:-:S05]  /*1a640*/  @P1 IMAD.HI.U32 R5, R13, R5, RZ ;  /* 0x000000050d051227 */ /* 0x002fca00078e00ff */
[----:B--2---:R-:W-:Y:S02]  /*1a650*/  @P1 SHF.R.U32.HI R4, RZ, R7, R5 ;  /* 0x00000007ff041219 */ /* 0x004fe40000011605 */
[----:B------:R-:W-:-:S03]  /*1a660*/  SHF.R.S32.HI R7, RZ, 0x1f, R2 ;  /* 0x0000001fff077819 */ /* 0x000fc60000011402 */
[----:B------:R-:W-:Y:S01]  /*1a670*/  IMAD.IADD R6, R17, 0x1, R4 ;  /* 0x0000000111067824 */ /* 0x000fe200078e0204 */
[----:B------:R-:W-:-:S03]  /*1a680*/  LEA.HI R7, R7, R2, RZ, 0x6 ;  /* 0x0000000207077211 */ /* 0x000fc600078f30ff */
[----:B------:R-:W-:Y:S01]  /*1a690*/  VIADD R2, R6, -UR4 ;  /* 0x8000000406027c36 */ /* 0x000fe20008000000 */
[----:B------:R-:W-:-:S04]  /*1a6a0*/  SHF.R.S32.HI R7, RZ, 0x6, R7 ;  /* 0x00000006ff077819 */ /* 0x000fc80000011407 */
[----:B------:R-:W-:Y:S01]  /*1a6b0*/  VIMNMX R7, R12, R7, PT ;  /* 0x000000070c077248 */ /* 0x000fe20003fe0100 */
        /* <DEDUP_REMOVED lines=11> */
.L_x_5823:
[----:B------:R-:W-:-:S13]  /*1a770*/  ISETP.NE.AND P0, PT, R3, 0x1, PT ;  /* 0x000000010300780c */ /* 0x000fda0003f05270 */
[----:B------:R-:W1:Y:S02]  /*1a780*/  @P0 LDC.64 R4, c[0x0][0x9e8] ;  /* 0x00027a00ff040b82 */ /* 0x000e640000000a00 */
[----:B-1----:R-:W-:-:S05]  /*1a790*/  @P0 IMAD.HI.U32 R4, R6, R4, RZ ;  /* 0x0000000406040227 */ /* 0x002fca00078e00ff */
[----:B------:R-:W-:-:S07]  /*1a7a0*/  @P0 SHF.R.U32.HI R6, RZ, R5, R4 ;  /* 0x00000005ff060219 */ /* 0x000fce0000011604 */
.L_x_5824:
[----:B------:R-:W-:Y:S05]  /*1a7b0*/  BSYNC B0 ;  /* 0x0000000000007941 */ /* 0x000fea0003800000 */
.L_x_5822:
[----:B------:R-:W-:-:S05]  /*1a7c0*/  IMAD R3, R6, R3, RZ ;  /* 0x0000000306037224 */ /* 0x000fca00078e02ff */
[----:B------:R-:W-:-:S07]  /*1a7d0*/  VIMNMX R2, R2, R3, !PT ;  /* 0x0000000302027248 */ /* 0x000fce0007fe0100 */
.L_x_5821:
[----:B------:R-:W-:Y:S01]  /*1a7e0*/  SHF.R.S32.HI R5, RZ, 0x1f, R2 ;  /* 0x0000001fff057819 */ /* 0x000fe20000011402 */
[----:B------:R-:W-:Y:S01]  /*1a7f0*/  BSSY B0, `(.L_x_5825) ;  /* 0x0000028000007945 */ /* 0x000fe20003800000 */
[----:B------:R-:W-:Y:S02]  /*1a800*/  LOP3.LUT R13, R11, 0xff, RZ, 0xc0, !PT ;  /* 0x000000ff0b0d7812 */ /* 0x000fe400078ec0ff */
[----:B------:R-:W-:Y:S01]  /*1a810*/  LEA.HI R5, R5, R2, RZ, 0x6 ;  /* 0x0000000205057211 */ /* 0x000fe200078f30ff */
[----:B------:R-:W-:Y:S01]  /*1a820*/  IMAD.MOV.U32 R2, RZ, RZ, RZ ;  /* 0x000000ffff027224 */ /* 0x000fe200078e00ff */
[----:B------:R-:W-:Y:S01]  /*1a830*/  SHF.R.U32.HI R4, RZ, 0x10, R11 ;  /* 0x00000010ff047819 */ /* 0x000fe2000001160b */
[----:B------:R1:W-:Y:S01]  /*1a840*/  STL [R1+0x50], R13 ;  /* 0x0000500d01007387 */ /* 0x0003e20000100800 */
[----:B------:R-:W-:-:S04]  /*1a850*/  SHF.R.S32.HI R5, RZ, 0x6, R5 ;  /* 0x00000006ff057819 */ /* 0x000fc80000011405 */
        /* <DEDUP_REMOVED lines=33> */
.L_x_5826:
[----:B------:R-:W-:Y:S05]  /*1aa70*/  BSYNC B0 ;  /* 0x0000000000007941 */ /* 0x000fea0003800000 */
.L_x_5825:
[-C--:B------:R-:W-:Y:S01]  /*1aa80*/  IMAD R5, R13, R2.reuse, R5 ;  /* 0x000000020d057224 */ /* 0x080fe200078e0205 */
[----:B------:R-:W-:Y:S04]  /*1aa90*/  BSSY B0, `(.L_x_5827) ;  /* 0x00001b8000007945 */ /* 0x000fe80003800000 */
[C---:B------:R-:W-:Y:S01]  /*1aaa0*/  VIADDMNMX R2, R5.reuse, R2, R7, PT ;  /* 0x0000000205027246 */ /* 0x040fe20003800107 */
[----:B------:R-:W-:-:S04]  /*1aab0*/  IMAD R5, R5, 0x40, -R9 ;  /* 0x0000004005057824 */ /* 0x000fc800078e0a09 */
[----:B------:R-:W-:Y:S01]  /*1aac0*/  IMAD R2, R2, 0x40, -R9 ;  /* 0x0000004002027824 */ /* 0x000fe200078e0a09 */
[----:B------:R-:W-:-:S04]  /*1aad0*/  VIMNMX R5, RZ, R5, !PT ;  /* 0x00000005ff057248 */ /* 0x000fc80007fe0100 */
[----:B------:R-:W-:Y:S02]  /*1aae0*/  VIMNMX R2, R2, R10, PT ;  /* 0x0000000a02027248 */ /* 0x000fe40003fe0100 */
[----:B------:R-:W-:Y:S02]  /*1aaf0*/  SHF.R.U32.HI R3, RZ, 0x6, R5 ;  /* 0x00000006ff037819 */ /* 0x000fe40000011605 */
[----:B------:R-:W-:-:S13]  /*1ab00*/  ISETP.GT.AND P0, PT, R2, R5, PT ;  /* 0x000000050200720c */ /* 0x000fda0003f04270 */
[----:B------:R-:W-:-:S05]  /*1ab10*/  @P0 VIADD R2, R2, 0x3f ;  /* 0x0000003f02020836 */ /* 0x000fca0000000000 */
[----:B------:R-:W-:-:S04]  /*1ab20*/  @P0 SHF.R.S32.HI R5, RZ, 0x1f, R2 ;  /* 0x0000001fff050819 */ /* 0x000fc80000011402 */
[----:B------:R-:W-:Y:S01]  /*1ab30*/  @P0 LEA.HI R2, R5, R2, RZ, 0x6 ;  /* 0x0000000205020211 */ /* 0x000fe200078f30ff */
[----:B------:R-:W-:-:S03]  /*1ab40*/  IMAD.MOV.U32 R5, RZ, RZ, R3 ;  /* 0x000000ffff057224 */ /* 0x000fc600078e0003 */
        /* <DEDUP_REMOVED lines=11> */
.L_x_6041:
[----:B--2---:R-:W-:Y:S02]  /*1ac00*/  ISETP.NE.AND P0, PT, R14, RZ, PT ;  /* 0x000000ff0e00720c */ /* 0x004fe40003f05270 */
[----:B------:R-:W-:-:S11]  /*1ac10*/  PLOP3.LUT P6, PT, PT, PT, PT, 0x8, 0x0 ;  /* 0x000000000000781c */ /* 0x000fd60003fce170 */
[----:B------:R-:W-:Y:S05]  /*1ac20*/  @P0 BRA `(.L_x_5830) ;  /* 0x00000000000c0947 */ /* 0x000fea0003800000 */
[----:B------:R-:W-:-:S03]  /*1ac30*/  UMOV UR4, 0xffffffff ;  /* 0xffffffff00047882 */ /* 0x000fc60000000000 */
[----:B------:R-:W-:Y:S05]  /*1ac40*/  BRA.DIV UR4, `(.L_x_5831) ;  /* 0x0000008e04987947 */ /* 0x000fea000b800000 */
[----:B------:R-:W-:-:S13]  /*1ac50*/  ELECT P6, URZ, PT ;  /* 0x00000000003f782f */ /* 0x000fda00038c0000 */
.L_x_5830:
        /* <DEDUP_REMOVED lines=9> */
.L_x_6044:
[----:B------:R-:W-:Y:S05]  /*1acf0*/  BSYNC B1 ;  /* 0x0000000000017941 */ /* 0x000fea0003800000 */
.L_x_5832:
        /* <DEDUP_REMOVED lines=12> */
.L_x_6045:
[----:B------:R-:W-:Y:S05]  /*1adc0*/  BSYNC B2 ;  /* 0x0000000000027941 */ /* 0x000fea0003800000 */
.L_x_5836:
[----:B------:R-:W-:Y:S04]  /*1add0*/  BSSY B2, `(.L_x_5838) ;  /* 0x0000009000027945 */ /* 0x000fe80003800000 */
        /* <DEDUP_REMOVED lines=8> */
.L_x_5839:
[----:B------:R-:W-:Y:S05]  /*1ae60*/  BSYNC B2 ;  /* 0x0000000000027941 */ /* 0x000fea0003800000 */
.L_x_5838:
[----:B------:R-:W3:Y:S01]  /*1ae70*/  LDL R8, [R1+0x10] ;  /* 0x0000100001087983 */ /* 0x000ee20000100800 */
[----:B------:R-:W-:Y:S01]  /*1ae80*/  IMAD.MOV.U32 R12, RZ, RZ, RZ ;  /* 0x000000ffff0c7224 */ /* 0x000fe200078e00ff */
[----:B------:R-:W-:Y:S01]  /*1ae90*/  UIADD3 UR4, UP0, UR40, 0x570, URZ ;  /* 0x0000057028047890 */ /* 0x000fe2000ff1e03f */
[----:B-1----:R-:W-:Y:S01]  /*1aea0*/  IMAD R6, R5, 0x40, R0 ;  /* 0x0000004005067824 */ /* 0x002fe200078e0200 */
[----:B------:R-:W-:Y:S01]  /*1aeb0*/  PLOP3.LUT P0, PT, PT, PT, PT, 0x80, 0x0 ;  /* 0x000000000000781c */ /* 0x000fe20003f0f070 */
[----:B------:R-:W-:Y:S01]  /*1aec0*/  VIADD R9, R7, 0x28c90 ;  /* 0x00028c9007097836 */ /* 0x000fe20000000000 */
[----:B------:R-:W-:Y:S01]  /*1aed0*/  R2UR UR10, R12 ;  /* 0x000000000c0a72ca */ /* 0x000fe200000e0000 */
[----:B------:R-:W-:Y:S01]  /*1aee0*/  VIADD R6, R6, 0xffffffc0 ;  /* 0xffffffc006067836 */ /* 0x000fe20000000000 */
[----:B------:R-:W-:Y:S01]  /*1aef0*/  UIADD3.X UR5, URZ, UR41, URZ, UP0, !UPT ;  /* 0x000000293f057290 */ /* 0x000fe200087fe43f */
[----:B------:R-:W-:Y:S01]  /*1af00*/  UMOV UR6, 0x0 ;  /* 0x0000000000067882 */ /* 0x000fe20000000000 */
[----:B------:R-:W-:Y:S01]  /*1af10*/  UMOV UR7, 0x12f00000 ;  /* 0x12f0000000077882 */ /* 0x000fe20000000000 */
[----:B---3--:R-:W-:-:S04]  /*1af20*/  IMAD R8, R8, 0x2000, R18 ;  /* 0x0000200008087824 */ /* 0x008fc800078e0212 */
[----:B------:R-:W-:-:S07]  /*1af30*/  VIADD R8, R8, 0x22400 ;  /* 0x0002240008087836 */ /* 0x000fce0000000000 */
.L_x_5840:
        /* <DEDUP_REMOVED lines=13> */
.L_x_6046:
[----:B------:R-:W-:Y:S05]  /*1b010*/  BSYNC B2 ;  /* 0x0000000000027941 */ /* 0x000fea0003800000 */
.L_x_5841:
[----:B------:R-:W-:Y:S01]  /*1b020*/  BSSY B2, `(.L_x_5843) ;  /* 0x000000b000027945 */ /* 0x000fe20003800000 */
[----:B-12---:R-:W-:Y:S02]  /*1b030*/  IMAD.MOV.U32 R10, RZ, RZ, 0x0 ;  /* 0x00000000ff0a7424 */ /* 0x006fe400078e00ff */
        /* <DEDUP_REMOVED lines=9> */
.L_x_5844:
[----:B------:R-:W-:Y:S05]  /*1b0d0*/  BSYNC B2 ;  /* 0x0000000000027941 */ /* 0x000fea0003800000 */
.L_x_5843:
        /* <DEDUP_REMOVED lines=10> */
.L_x_5845:
        /* <DEDUP_REMOVED lines=12> */
[----:B------:R-:W-:Y:S01]  /*1b240*/  R2UR UR7, R11 ;  /* 0x000000000b0772ca */ /* 0x000fe200000e0000 */
[----:B------:R-:W-:Y:S01]  /*1b250*/  UMOV UR10, 0x40 ;  /* 0x00000040000a7882 */ /* 0x000fe20000000000 */
[----:B------:R-:W-:-:S13]  /*1b260*/  PLOP3.LUT P0, PT, PT, PT, PT, 0x80, 0x0 ;  /* 0x000000000000781c */ /* 0x000fda0003f0f070 */
.L_x_5846:
        /* <DEDUP_REMOVED lines=15> */
.L_x_5847:
        /* <DEDUP_REMOVED lines=15> */
.L_x_5848:
        /* <DEDUP_REMOVED lines=15> */
.L_x_5849:
        /* <DEDUP_REMOVED lines=15> */
.L_x_5850:
        /* <DEDUP_REMOVED lines=15> */
.L_x_5851:
        /* <DEDUP_REMOVED lines=15> */
.L_x_5852:
        /* <DEDUP_REMOVED lines=10> */
.L_x_5835:
[----:B------:R-:W-:Y:S05]  /*1b8b0*/  BSYNC B1 ;  /* 0x0000000000017941 */ /* 0x000fea0003800000 */
.L_x_5834:
[----:B------:R-:W1:Y:S04]  /*1b8c0*/  LDL.LU R10, [R1+0x10] ;  /* 0x00001000010a7983 */ /* 0x000e680000300800 */
[----:B------:R-:W2:Y:S01]  /*1b8d0*/  LDL.LU R9, [R1+0x18] ;  /* 0x0000180001097983 */ /* 0x000ea20000300800 */
[----:B------:R-:W-:Y:S01]  /*1b8e0*/  VIADD R5, R5, 0xfffffffe ;  /* 0xfffffffe05057836 */ /* 0x000fe20000000000 */
[----:B------:R-:W-:-:S04]  /*1b8f0*/  PLOP3.LUT P0, PT, PT, PT, PT, 0x8, 0x0 ;  /* 0x000000000000781c */ /* 0x000fc80003f0e170 */
[----:B------:R-:W-:Y:S01]  /*1b900*/  ISETP.GE.AND P2, PT, R5, R3, PT ;  /* 0x000000030500720c */ /* 0x000fe20003f46270 */
[----:B-1----:R-:W-:-:S05]  /*1b910*/  VIADD R6, R10, 0x1 ;  /* 0x000000010a067836 */ /* 0x002fca0000000000 */
[----:B------:R-:W-:-:S04]  /*1b920*/  ISETP.NE.AND P1, PT, R6, 0x2, PT ;  /* 0x000000020600780c */ /* 0x000fc80003f25270 */
[----:B------:R-:W-:Y:S02]  /*1b930*/  SEL R7, RZ, 0x1, P1 ;  /* 0x00000001ff077807 */ /* 0x000fe40000800000 */
[----:B------:R-:W-:Y:S02]  /*1b940*/  SEL R6, R6, RZ, P1 ;  /* 0x000000ff06067207 */ /* 0x000fe40000800000 */
[----:B--2---:R-:W-:-:S03]  /*1b950*/  LOP3.LUT R9, R9, R7, RZ, 0x3c, !PT ;  /* 0x0000000709097212 */ /* 0x004fc600078e3cff */
[----:B------:R1:W-:Y:S04]  /*1b960*/  STL [R1+0x10], R6 ;  /* 0x0000100601007387 */ /* 0x0003e80000100800 */
[----:B------:R1:W-:Y:S01]  /*1b970*/  STL [R1+0x18], R9 ;  /* 0x0000180901007387 */ /* 0x0003e20000100800 */
[----:B------:R-:W-:Y:S05]  /*1b980*/  @!P2 BRA `(.L_x_5828) ;  /* 0x0000000c0020a947 */ /* 0x000fea0003800000 */
.L_x_5872:
[----:B------:R-:W-:Y:S05]  /*1b990*/  YIELD ;  /* 0x0000000000007946 */ /* 0x000fea0003800000 */
[----:B------:R-:W-:Y:S04]  /*1b9a0*/  BSSY B1, `(.L_x_5853) ;  /* 0x00000ba000017945 */ /* 0x000fe80003800000 */
[----:B--2---:R-:W-:Y:S05]  /*1b9b0*/  @!P6 BRA `(.L_x_5854) ;  /* 0x0000000800e0e947 */ /* 0x004fea0003800000 */
[----:B-1----:R-:W2:Y:S04]  /*1b9c0*/  LDL R6, [R1+0x10] ;  /* 0x0000100001067983 */ /* 0x002ea80000100800 */
        /* <DEDUP_REMOVED lines=9> */
.L_x_6047:
[----:B------:R-:W-:Y:S05]  /*1ba60*/  BSYNC B2 ;  /* 0x0000000000027941 */ /* 0x000fea0003800000 */
.L_x_5855:
        /* <DEDUP_REMOVED lines=9> */
.L_x_5858:
[----:B------:R-:W-:Y:S05]  /*1bb00*/  BSYNC B2 ;  /* 0x0000000000027941 */ /* 0x000fea0003800000 */
.L_x_5857:
        /* <DEDUP_REMOVED lines=12> */
.L_x_5859:
        /* <DEDUP_REMOVED lines=13> */
.L_x_6048:
[----:B------:R-:W-:Y:S05]  /*1bca0*/  BSYNC B2 ;  /* 0x0000000000027941 */ /* 0x000fea0003800000 */
.L_x_5860:
[----:B------:R-:W-:Y:S01]  /*1bcb0*/  BSSY B2, `(.L_x_5862) ;  /* 0x000000b000027945 */ /* 0x000fe20003800000 */
[----:B------:R-:W-:Y:S02]  /*1bcc0*/  IMAD.MOV.U32 R10, RZ, RZ, 0x0 ;  /* 0x00000000ff0a7424 */ /* 0x000fe400078e00ff */
[----:B------:R-:W-:Y:S01]  /*1bcd0*/  IMAD.MOV.U32 R11, RZ, RZ, 0x12f00000 ;  /* 0x12f00000ff0b7424 */ /* 0x000fe200078e00ff */
[----:B------:R-:W-:Y:S06]  /*1bce0*/  @P2 BRA `(.L_x_5863) ;  /* 0x00000000001c2947 */ /* 0x000fec0003800000 */
[----:B------:R-:W3:Y:S01]  /*1bcf0*/  S2R R8, SR_TID.X ;  /* 0x0000000000087919 */ /* 0x000ee20000002100 */
[----:B-12---:R-:W-:-:S04]  /*1bd00*/  IMAD.MOV.U32 R7, RZ, RZ, 0x10000 ;  /* 0x00010000ff077424 */ /* 0x006fc800078e00ff */
[----:B------:R4:W-:Y:S01]  /*1bd10*/  SYNCS.ARRIVE.TRANS64 RZ, [R6+URZ+0x28cb0], R7 ;  /* 0x028cb00706ff79a7 */ /* 0x0009e2000800003f */
[----:B---3--:R-:W-:-:S04]  /*1bd20*/  LOP3.LUT R8, R8, 0x1f, RZ, 0xc0, !PT ;  /* 0x0000001f08087812 */ /* 0x008fc800078ec0ff */
[----:B------:R-:W-:-:S13]  /*1bd30*/  ISETP.NE.AND P1, PT, R8, RZ, PT ;  /* 0x000000ff0800720c */ /* 0x000fda0003f25270 */
[----:B----4-:R-:W-:Y:S05]  /*1bd40*/  @!P1 BRA `(.L_x_5863) ;  /* 0x0000000000049947 */ /* 0x010fea0003800000 */
[----:B------:R-:W-:Y:S01]  /*1bd50*/  BPT.TRAP 0x1 ;  /* 0x000000040000795c */ /* 0x000fe20000300000 */
.L_x_5863:
[----:B------:R-:W-:Y:S05]  /*1bd60*/  BSYNC B2 ;  /* 0x0000000000027941 */ /* 0x000fea0003800000 */
.L_x_5862:
        /* <DEDUP_REMOVED lines=10> */
.L_x_5864:
        /* <DEDUP_REMOVED lines=15> */
.L_x_5865:
        /* <DEDUP_REMOVED lines=15> */
.L_x_5866:
        /* <DEDUP_REMOVED lines=15> */
.L_x_5867:
        /* <DEDUP_REMOVED lines=15> */
.L_x_5868:
        /* <DEDUP_REMOVED lines=15> */
.L_x_5869:
        /* <DEDUP_REMOVED lines=15> */
.L_x_5870:
        /* <DEDUP_REMOVED lines=15> */
.L_x_5871:
        /* <DEDUP_REMOVED lines=10> */
.L_x_5854:
[----:B------:R-:W-:Y:S05]  /*1c540*/  BSYNC B1 ;  /* 0x0000000000017941 */ /* 0x000fea0003800000 */
.L_x_5853:
[----:B------:R-:W1:Y:S04]  /*1c550*/  LDL.LU R10, [R1+0x10] ;  /* 0x00001000010a7983 */ /* 0x000e680000300800 */
[----:B------:R-:W2:Y:S01]  /*1c560*/  LDL.LU R8, [R1+0x18] ;  /* 0x0000180001087983 */ /* 0x000ea20000300800 */
[C---:B------:R-:W-:Y:S01]  /*1c570*/  ISETP.GT.AND P2, PT, R5.reuse, R3, PT ;  /* 0x000000030500720c */ /* 0x040fe20003f44270 */
[----:B------:R-:W-:Y:S02]  /*1c580*/  VIADD R5, R5, 0xffffffff ;  /* 0xffffffff05057836 */ /* 0x000fe40000000000 */
[----:B-1----:R-:W-:-:S05]  /*1c590*/  VIADD R6, R10, 0x1 ;  /* 0x000000010a067836 */ /* 0x002fca0000000000 */
[----:B------:R-:W-:-:S04]  /*1c5a0*/  ISETP.NE.AND P1, PT, R6, 0x2, PT ;  /* 0x000000020600780c */ /* 0x000fc80003f25270 */
[----:B------:R-:W-:Y:S02]  /*1c5b0*/  SEL R7, RZ, 0x1, P1 ;  /* 0x00000001ff077807 */ /* 0x000fe40000800000 */
[----:B------:R-:W-:Y:S02]  /*1c5c0*/  SEL R6, R6, RZ, P1 ;  /* 0x000000ff06067207 */ /* 0x000fe40000800000 */
[----:B--2---:R-:W-:-:S05]  /*1c5d0*/  LOP3.LUT R8, R8, R7, RZ, 0x3c, !PT ;  /* 0x0000000708087212 */ /* 0x004fca00078e3cff */
[----:B------:R2:W-:Y:S04]  /*1c5e0*/  STL [R1+0x18], R8 ;  /* 0x0000180801007387 */ /* 0x0005e80000100800 */
[----:B------:R2:W-:Y:S01]  /*1c5f0*/  STL [R1+0x10], R6 ;  /* 0x0000100601007387 */ /* 0x0005e20000100800 */
[----:B------:R-:W-:Y:S05]  /*1c600*/  @P2 BRA `(.L_x_5872) ;  /* 0xfffffff000e02947 */ /* 0x000fea000383ffff */
.L_x_5828:
[----:B------:R-:W-:Y:S05]  /*1c610*/  BSYNC B0 ;  /* 0x0000000000007941 */ /* 0x000fea0003800000 */
.L_x_5827:
[----:B--2---:R-:W2:Y:S01]  /*1c620*/  LDL R8, [R1+0x28] ;  /* 0x0000280001087983 */ /* 0x004ea20000100800 */
[----:B------:R-:W3:Y:S01]  /*1c630*/  LDC R0, c[0x0][0x448] ;  /* 0x00011200ff007b82 */ /* 0x000ee20000000800 */
[----:B------:R-:W-:Y:S07]  /*1c640*/  @!P0 WARPSYNC.ALL ;  /* 0x0000000000008948 */ /* 0x000fee0003800000 */
[----:B------:R-:W-:Y:S01]  /*1c650*/  @!P0 BAR.SYNC.DEFER_BLOCKING 0xc, 0x180 ;  /* 0x0306000000008b1d */ /* 0x000fe20000010000 */
[----:B---3--:R-:W-:-:S13]  /*1c660*/  ISETP.NE.AND P1, PT, R0, 0x1, PT ;  /* 0x000000010000780c */ /* 0x008fda0003f25270 */
[----:B------:R-:W3:Y:S08]  /*1c670*/  @P1 LDC R0, c[0x0][0x44c] ;  /* 0x00011300ff001b82 */ /* 0x000ef00000000800 */
[----:B------:R-:W4:Y:S01]  /*1c680*/  @P1 LDC R3, c[0x0][0x450] ;  /* 0x00011400ff031b82 */ /* 0x000f220000000800 */
[----:B--2---:R-:W-:-:S04]  /*1c690*/  VIADD R2, R8, 0x3f ;  /* 0x0000003f08027836 */ /* 0x004fc80000000000 */
[----:B---3--:R-:W-:-:S05]  /*1c6a0*/  @P1 IMAD.HI.U32 R0, R2, R0, RZ ;  /* 0x0000000002001227 */ /* 0x008fca00078e00ff */
[----:B----4-:R-:W-:-:S05]  /*1c6b0*/  @P1 SHF.R.U32.HI R2, RZ, R3, R0 ;  /* 0x00000003ff021219 */ /* 0x010fca0000011600 */
[----:B------:R-:W-:Y:S02]  /*1c6c0*/  IMAD.IADD R0, R20, 0x1, R2 ;  /* 0x0000000114007824 */ /* 0x000fe400078e0202 */
[----:B------:R-:W2:Y:S02]  /*1c6d0*/  LDC.64 R2, c[0x0][0x9e0] ;  /* 0x00027800ff027b82 */ /* 0x000ea40000000a00 */
[----:B--2---:R-:W-:Y:S01]  /*1c6e0*/  ISETP.GE.AND P2, PT, R3, 0x1, PT ;  /* 0x000000010300780c */ /* 0x004fe20003f46270 */
[----:B------:R-:W-:-:S12]  /*1c6f0*/  IMAD.IADD R2, R0, 0x1, R2 ;  /* 0x0000000100027824 */ /* 0x000fd800078e0202 */
[----:B------:R-:W-:Y:S05]  /*1c700*/  @!P2 BRA `(.L_x_5873) ;  /* 0x000000000048a947 */ /* 0x000fea0003800000 */
[C---:B------:R-:W-:Y:S01]  /*1c710*/  ISETP.GT.AND P0, PT, R0.reuse, RZ, PT ;  /* 0x000000ff0000720c */ /* 0x040fe20003f04270 */
[----:B------:R-:W-:Y:S01]  /*1c720*/  BSSY B0, `(.L_x_5874) ;  /* 0x000000e000007945 */ /* 0x000fe20003800000 */
[----:B------:R-:W-:-:S11]  /*1c730*/  VIADD R5, R0, 0xffffffff ;  /* 0xffffffff00057836 */ /* 0x000fd60000000000 */
[----:B------:R-:W-:Y:S05]  /*1c740*/  @P0 BRA `(.L_x_5875) ;  /* 0x00000000001c0947 */ /* 0x000fea0003800000 */
[----:B------:R-:W-:Y:S01]  /*1c750*/  ISETP.NE.AND P0, PT, R3, 0x1, PT ;  /* 0x000000010300780c */ /* 0x000fe20003f05270 */
[----:B------:R-:W-:-:S12]  /*1c760*/  IMAD.MOV R0, RZ, RZ, -R0 ;  /* 0x000000ffff007224 */ /* 0x000fd800078e0a00 */
[----:B-1----:R-:W1:Y:S02]  /*1c770*/  @P0 LDC.64 R6, c[0x0][0x9e8] ;  /* 0x00027a00ff060b82 */ /* 0x002e640000000a00 */
[----:B-1----:R-:W-:-:S05]  /*1c780*/  @P0 IMAD.HI.U32 R6, R0, R6, RZ ;  /* 0x0000000600060227 */ /* 0x002fca00078e00ff */
[----:B------:R-:W-:-:S04]  /*1c790*/  @P0 SHF.R.U32.HI R0, RZ, R7, R6 ;  /* 0x00000007ff000219 */ /* 0x000fc80000011606 */
[----:B------:R-:W-:Y:S01]  /*1c7a0*/  LOP3.LUT R5, RZ, R0, RZ, 0x33, !PT ;  /* 0x00000000ff057212 */ /* 0x000fe200078e33ff */
[----:B------:R-:W-:Y:S06]  /*1c7b0*/  BRA `(.L_x_5876) ;  /* 0x0000000000107947 */ /* 0x000fec0003800000 */
.L_x_5875:
[----:B------:R-:W-:-:S13]  /*1c7c0*/  ISETP.NE.AND P0, PT, R3, 0x1, PT ;  /* 0x000000010300780c */ /* 0x000fda0003f05270 */
[----:B-1----:R-:W1:Y:S02]  /*1c7d0*/  @P0 LDC.64 R6, c[0x0][0x9e8] ;  /* 0x00027a00ff060b82 */ /* 0x002e640000000a00 */
[----:B-1----:R-:W-:-:S05]  /*1c7e0*/  @P0 IMAD.HI.U32 R6, R5, R6, RZ ;  /* 0x0000000605060227 */ /* 0x002fca00078e00ff */
[----:B------:R-:W-:-:S07]  /*1c7f0*/  @P0 SHF.R.U32.HI R5, RZ, R7, R6 ;  /* 0x00000007ff050219 */ /* 0x000fce0000011606 */
.L_x_5876:
[----:B------:R-:W-:Y:S05]  /*1c800*/  BSYNC B0 ;  /* 0x0000000000007941 */ /* 0x000fea0003800000 */
.L_x_5874:
[----:B------:R-:W-:-:S05]  /*1c810*/  IMAD R5, R5, R3, R3 ;  /* 0x0000000305057224 */ /* 0x000fca00078e0203 */
[----:B------:R-:W-:-:S07]  /*1c820*/  VIMNMX R2, R2, R5, PT ;  /* 0x0000000502027248 */ /* 0x000fce0003fe0100 */
.L_x_5873:
[----:B------:R-:W2:Y:S01]  /*1c830*/  LDL R7, [R1+0x5c] ;  /* 0x00005c0001077983 */ /* 0x000ea20000100800 */
[----:B------:R-:W3:Y:S01]  /*1c840*/  @P1 LDC R5, c[0x0][0x44c] ;  /* 0x00011300ff051b82 */ /* 0x000ee20000000800 */
[----:B------:R-:W-:Y:S01]  /*1c850*/  IMAD.MOV.U32 R0, RZ, RZ, R8 ;  /* 0x000000ffff007224 */ /* 0x000fe200078e0008 */
[----:B------:R-:W-:-:S06]  /*1c860*/  ULDC UR4, c[0x0][0x9dc] ;  /* 0x0002770000047ab9 */ /* 0x000fcc0000000800 */
[----:B-1----:R-:W1:Y:S01]  /*1c870*/  @P1 LDC R6, c[0x0][0x450] ;  /* 0x00011400ff061b82 */ /* 0x002e620000000800 */
[----:B---3--:R-:W-:-:S05]  /*1c880*/  @P1 IMAD.HI.U32 R5, R8, R5, RZ ;  /* 0x0000000508051227 */ /* 0x008fca00078e00ff */
[----:B-1----:R-:W-:Y:S01]  /*1c890*/  @P1 SHF.R.U32.HI R0, RZ, R6, R5 ;  /* 0x00000006ff001219 */ /* 0x002fe20000011605 */
[----:B------:R-:W-:-:S04]  /*1c8a0*/  VIADD R5, R2, 0x3f ;  /* 0x0000003f02057836 */ /* 0x000fc80000000000 */
[----:B------:R-:W-:Y:S01]  /*1c8b0*/  IMAD.IADD R2, R17, 0x1, R0 ;  /* 0x0000000111027824 */ /* 0x000fe200078e0200 */
[----:B------:R-:W-:-:S04]  /*1c8c0*/  SHF.R.S32.HI R0, RZ, 0x1f, R5 ;  /* 0x0000001fff007819 */ /* 0x000fc80000011405 */
[----:B------:R-:W-:-:S04]  /*1c8d0*/  LEA.HI R0, R0, R5, RZ, 0x6 ;  /* 0x0000000500007211 */ /* 0x000fc800078f30ff */
[----:B------:R-:W-:Y:S01]  /*1c8e0*/  SHF.R.S32.HI R8, RZ, 0x6, R0 ;  /* 0x00000006ff087819 */ /* 0x000fe20000011400 */
        /* <DEDUP_REMOVED lines=14> */
.L_x_5879:
[----:B------:R-:W-:-:S13]  /*1c9d0*/  ISETP.NE.AND P0, PT, R3, 0x1, PT ;  /* 0x000000010300780c */ /* 0x000fda0003f05270 */
[----:B------:R-:W1:Y:S02]  /*1c9e0*/  @P0 LDC.64 R6, c[0x0][0x9e8] ;  /* 0x00027a00ff060b82 */ /* 0x000e640000000a00 */
[----:B-1----:R-:W-:-:S05]  /*1c9f0*/  @P0 IMAD.HI.U32 R6, R2, R6, RZ ;  /* 0x0000000602060227 */ /* 0x002fca00078e00ff */
[----:B------:R-:W-:-:S07]  /*1ca00*/  @P0 SHF.R.U32.HI R2, RZ, R7, R6 ;  /* 0x00000007ff020219 */ /* 0x000fce0000011606 */
.L_x_5880:
[----:B------:R-:W-:Y:S05]  /*1ca10*/  BSYNC B0 ;  /* 0x0000000000007941 */ /* 0x000fea0003800000 */
.L_x_5878:
[----:B------:R-:W-:-:S05]  /*1ca20*/  IMAD R2, R2, R3, RZ ;  /* 0x0000000302027224 */ /* 0x000fca00078e02ff */
[----:B------:R-:W-:-:S07]  /*1ca30*/  VIMNMX R0, R0, R2, !PT ;  /* 0x0000000200007248 */ /* 0x000fce0007fe0100 */
.L_x_5877:
[----:B------:R-:W-:Y:S01]  /*1ca40*/  SHF.R.S32.HI R2, RZ, 0x1f, R0 ;  /* 0x0000001fff027819 */ /* 0x000fe20000011400 */
[----:B------:R-:W-:Y:S01]  /*1ca50*/  BSSY B0, `(.L_x_5881) ;  /* 0x0000025000007945 */ /* 0x000fe20003800000 */
[----:B------:R-:W-:Y:S02]  /*1ca60*/  ISETP.NE.AND P1, PT, R4, RZ, PT ;  /* 0x000000ff0400720c */ /* 0x000fe40003f25270 */
[----:B------:R-:W-:-:S04]  /*1ca70*/  LEA.HI R2, R2, R0, RZ, 0x6 ;  /* 0x0000000002027211 */ /* 0x000fc800078f30ff */
[----:B------:R-:W-:-:S04]  /*1ca80*/  SHF.R.S32.HI R2, RZ, 0x6, R2 ;  /* 0x00000006ff027819 */ /* 0x000fc80000011402 */
[----:B------:R-:W-:-:S03]  /*1ca90*/  VIMNMX R8, RZ, R2, !PT ;  /* 0x00000002ff087248 */ /* 0x000fc60007fe0100 */
[----:B------:R-:W1:Y:S01]  /*1caa0*/  @!P1 LDC R4, c[0x0][0x9f0] ;  /* 0x00027c00ff049b82 */ /* 0x000e620000000800 */
[----:B------:R-:W-:Y:S01]  /*1cab0*/  ISETP.GT.AND P0, PT, R5, R8, PT ;  /* 0x000000080500720c */ /* 0x000fe20003f04270 */
[----:B------:R2:W-:Y:S04]  /*1cac0*/  STL [R1+0x34], R8 ;  /* 0x0000340801007387 */ /* 0x0005e80000100800 */
[----:B------:R2:W-:Y:S08]  /*1cad0*/  STL [R1+0x3c], RZ ;  /* 0x00003cff01007387 */ /* 0x0005f00000100800 */
[----:B--2---:R-:W-:Y:S05]  /*1cae0*/  @!P0 BRA `(.L_x_5882) ;  /* 0x00000000006c8947 */ /* 0x004fea0003800000 */
[-C--:B-1----:R-:W-:Y:S02]  /*1caf0*/  IABS R0, R4.reuse ;  /* 0x0000000400007213 */ /* 0x082fe40000000000 */
[----:B------:R-:W-:Y:S02]  /*1cb00*/  IABS R7, R4 ;  /* 0x0000000400077213 */ /* 0x000fe40000000000 */
[----:B------:R-:W1:Y:S03]  /*1cb10*/  I2F.RP R2, R0 ;  /* 0x0000000000027306 */ /* 0x000e660000209400 */
[----:B------:R-:W-:-:S05]  /*1cb20*/  IMAD.MOV R7, RZ, RZ, -R7 ;  /* 0x000000ffff077224 */ /* 0x000fca00078e0a07 */
[----:B-1----:R-:W1:Y:S02]  /*1cb30*/  MUFU.RCP R2, R2 ;  /* 0x0000000200027308 */ /* 0x002e640000001000 */
[----:B-1----:R-:W-:-:S06]  /*1cb40*/  VIADD R2, R2, 0xffffffe ;  /* 0x0ffffffe02027836 */ /* 0x002fcc0000000000 */
[----:B------:R-:W1:Y:S02]  /*1cb50*/  F2I.FTZ.U32.TRUNC.NTZ R3, R2 ;  /* 0x0000000200037305 */ /* 0x000e64000021f000 */
[----:B-1----:R-:W-:-:S04]  /*1cb60*/  IMAD.MOV R2, RZ, RZ, -R3 ;  /* 0x000000ffff027224 */ /* 0x002fc800078e0a03 */
        /* <DEDUP_REMOVED lines=19> */
.L_x_5882:
[----:B------:R-:W-:Y:S05]  /*1cca0*/  BSYNC B0 ;  /* 0x0000000000007941 */ /* 0x000fea0003800000 */
.L_x_5881:
        /* <DEDUP_REMOVED lines=15> */
[----:B------:R-:W3:Y:S01]  /*1cda0*/  LDC.64 R2, c[0x0][0xc60] ;  /* 0x00031800ff027b82 */ /* 0x000ee20000000a00 */
[----:B------:R-:W2:Y:S02]  /*1cdb0*/  FLO.U32 R0, UR4 ;  /* 0x0000000400007d00 */ /* 0x000ea400080e0000 */
[----:B--2---:R-:W-:-:S06]  /*1cdc0*/  ISETP.EQ.U32.AND P0, PT, R0, R5, PT ;  /* 0x000000050000720c */ /* 0x004fcc0003f02070 */
[----:B------:R-:W3:Y:S07]  /*1cdd0*/  POPC R5, UR4 ;  /* 0x0000000400057d09 */ /* 0x000eee0008000000 */
[----:B---3--:R-:W2:Y:S01]  /*1cde0*/  @P0 ATOMG.E.ADD.STRONG.GPU PT, R3, desc[UR42][R2.64], R5 ;  /* 0x00000005020309a8 */ /* 0x008ea200081ee1ea */
[----:B-1----:R-:W1:Y:S02]  /*1cdf0*/  S2R R4, SR_LTMASK ;  /* 0x0000000000047919 */ /* 0x002e640000003900 */
[----:B-1----:R-:W-:-:S04]  /*1ce00*/  LOP3.LUT R4, R4, UR4, RZ, 0xc0, !PT ;  /* 0x0000000404047c12 */ /* 0x002fc8000f8ec0ff */
[----:B------:R-:W1:Y:S01]  /*1ce10*/  POPC R7, R4 ;  /* 0x0000000400077309 */ /* 0x000e620000000000 */
[----:B--2---:R-:W1:Y:S02]  /*1ce20*/  SHFL.IDX PT, R0, R3, R0, 0x1f ;  /* 0x00001f0003007589 */ /* 0x004e6400000e0000 */
[----:B-1----:R-:W-:-:S05]  /*1ce30*/  IADD3 R0, R0, UR37, R7 ;  /* 0x0000002500007c10 */ /* 0x002fca000fffe007 */
[----:B------:R2:W-:Y:S01]  /*1ce40*/  STL [R1], R0 ;  /* 0x0000000001007387 */ /* 0x0005e20000100800 */
[----:B------:R-:W-:Y:S05]  /*1ce50*/  BRA `(.L_x_5885) ;  /* 0x0000004800647947 */ /* 0x000fea0003800000 */
.L_x_5884:
        /* <DEDUP_REMOVED lines=20> */
.L_x_5887:
[----:B------:R-:W-:Y:S05]  /*1cfa0*/  BSYNC B6 ;  /* 0x0000000000067941 */ /* 0x000fea0003800000 */
.L_x_5886:
        /* <DEDUP_REMOVED lines=8> */
[----:B------:R2:W3:Y:S01]  /*1d030*/  LDC.64 R2, c[0x4][R17] ;  /* 0x0100000011027b82 */ /* 0x0004e20000000a00 */
[----:B-1----:R-:W-:Y:S02]  /*1d040*/  IMAD.U32 R4, RZ, RZ, UR6 ;  /* 0x00000006ff047e24 */ /* 0x002fe4000f8e00ff */
[----:B------:R-:W-:Y:S02]  /*1d050*/  IMAD.U32 R5, RZ, RZ, UR7 ;  /* 0x00000007ff057e24 */ /* 0x000fe4000f8e00ff */
[----:B------:R-:W-:Y:S02]  /*1d060*/  IMAD.U32 R6, RZ, RZ, UR8 ;  /* 0x00000008ff067e24 */ /* 0x000fe4000f8e00ff */
[----:B------:R-:W-:-:S02]  /*1d070*/  IMAD.U32 R7, RZ, RZ, UR9 ;  /* 0x00000009ff077e24 */ /* 0x000fc4000f8e00ff */
[----:B------:R-:W-:Y:S02]  /*1d080*/  IMAD.U32 R10, RZ, RZ, UR4 ;  /* 0x00000004ff0a7e24 */ /* 0x000fe4000f8e00ff */
[----:B------:R-:W-:Y:S02]  /*1d090*/  IMAD.U32 R11, RZ, RZ, UR5 ;  /* 0x00000005ff0b7e24 */ /* 0x000fe4000f8e00ff */
[----:B------:R-:W-:Y:S02]  /*1d0a0*/  IMAD.MOV.U32 R8, RZ, RZ, 0x70 ;  /* 0x00000070ff087424 */ /* 0x000fe400078e00ff */
[----:B------:R-:W-:Y:S02]  /*1d0b0*/  IMAD.MOV.U32 R12, RZ, RZ, 0x1 ;  /* 0x00000001ff0c7424 */ /* 0x000fe400078e00ff */
[----:B--2---:R-:W-:-:S07]  /*1d0c0*/  IMAD.MOV.U32 R13, RZ, RZ, RZ ;  /* 0x000000ffff0d7224 */ /* 0x004fce00078e00ff */
[----:B------:R-:W-:-:S07]  /*1d0d0*/  LEPC R20, `(.L_x_5890) ;  /* 0x000000001014794e */ /* 0x000fce0000000000 */
[----:B0--3--:R-:W-:Y:S05]  /*1d0e0*/  CALL.ABS.NOINC R2 ;  /* 0x0000000002007343 */ /* 0x009fea0003c00000 */
.L_x_5890:
        /* <DEDUP_REMOVED lines=15> */
.L_x_5889:
[----:B------:R-:W-:Y:S05]  /*1d1e0*/  BSYNC B6 ;  /* 0x0000000000067941 */ /* 0x000fea0003800000 */
.L_x_5888:
[----:B------:R-:W2:Y:S01]  /*1d1f0*/  LDL R0, [R1+0xc] ;  /* 0x00000c0001007983 */ /* 0x000ea20000100800 */
[----:B------:R-:W-:Y:S02]  /*1d200*/  ULDC.64 UR4, c[0x0][0x9f8] ;  /* 0x00027e0000047ab9 */ /* 0x000fe40000000a00 */
[----:B------:R-:W-:Y:S01]  /*1d210*/  ISETP.NE.U32.AND P0, PT, RZ, UR4, PT ;  /* 0x00000004ff007c0c */ /* 0x000fe2000bf05070 */
[----:B------:R-:W3:Y:S03]  /*1d220*/  LDL R17, [R1+0x30] ;  /* 0x0000300001117983 */ /* 0x000ee60000100800 */
[----:B------:R-:W-:Y:S01]  /*1d230*/  ISETP.NE.AND.EX P0, PT, RZ, UR5, PT, P0 ;  /* 0x00000005ff007c0c */ /* 0x000fe2000bf05300 */
[----:B------:R-:W-:-:S12]  /*1d240*/  ULDC.64 UR4, c[0x0][0xa08] ;  /* 0x0002820000047ab9 */ /* 0x000fd80000000a00 */
[----:B------:R-:W4:Y:S01]  /*1d250*/  @P0 LDC.64 R2, c[0x0][0x9f8] ;  /* 0x00027e00ff020b82 */ /* 0x000f220000000a00 */
[----:B--2---:R-:W-:Y:S02]  /*1d260*/  IMAD.MOV.U32 R7, RZ, RZ, R0 ;  /* 0x000000ffff077224 */ /* 0x004fe400078e0000 */
[----:B----4-:R-:W-:-:S05]  /*1d270*/  @P0 IMAD.WIDE R2, R0, 0x4, R2 ;  /* 0x0000000400020825 */ /* 0x010fca00078e0202 */
[----:B------:R2:W4:Y:S01]  /*1d280*/  @P0 LDG.E R7, desc[UR42][R2.64] ;  /* 0x0000002a02070981 */ /* 0x000522000c1e1900 */
[----:B---3--:R-:W-:Y:S01]  /*1d290*/  VIADD R0, R17, 0xffffffff ;  /* 0xffffffff11007836 */ /* 0x008fe20000000000 */
[----:B--2---:R-:W2:Y:S02]  /*1d2a0*/  LDC.64 R2, c[0x0][0x418] ;  /* 0x00010600ff027b82 */ /* 0x004ea40000000a00 */
[----:B--2---:R-:W-:Y:S01]  /*1d2b0*/  LOP3.LUT P0, RZ, R2, UR4, RZ, 0xfc, !PT ;  /* 0x0000000402ff7c12 */ /* 0x004fe2000f80fcff */
[----:B------:R-:W-:-:S03]  /*1d2c0*/  UMOV UR4, 0xffffffff ;  /* 0xffffffff00047882 */ /* 0x000fc60000000000 */
[----:B------:R-:W-:Y:S02]  /*1d2d0*/  LOP3.LUT P0, RZ, R3, UR5, RZ, 0xfc, P0 ;  /* 0x0000000503ff7c12 */ /* 0x000fe4000800fcff */
[----:B----4-:R-:W-:Y:S01]  /*1d2e0*/  SHF.R.S32.HI R8, RZ, 0x1f, R7 ;  /* 0x0000001fff087819 */ /* 0x010fe20000011407 */
        /* <DEDUP_REMOVED lines=8> */
.L_x_6051:
        /* <DEDUP_REMOVED lines=11> */
.L_x_6054:
[----:B------:R-:W-:Y:S05]  /*1d420*/  @!P6 BRA `(.L_x_5892) ;  /* 0x0000000000fce947 */ /* 0x000fea0003800000 */
[----:B------:R-:W-:-:S04]  /*1d430*/  ISETP.NE.U32.AND P0, PT, R2, RZ, PT ;  /* 0x000000ff0200720c */ /* 0x000fc80003f05070 */
[----:B------:R-:W-:-:S13]  /*1d440*/  ISETP.NE.AND.EX P0, PT, R3, RZ, PT, P0 ;  /* 0x000000ff0300720c */ /* 0x000fda0003f05300 */
[----:B------:R-:W-:Y:S05]  /*1d450*/  @!P0 BRA `(.L_x_5894) ;  /* 0x0000000000508947 */ /* 0x000fea0003800000 */
[----:B------:R-:W3:Y:S01]  /*1d460*/  LDC R6, c[0x0][0x43c] ;  /* 0x00010f00ff067b82 */ /* 0x000ee20000000800 */
[----:B------:R-:W-:Y:S01]  /*1d470*/  IMAD.MOV.U32 R9, RZ, RZ, R0 ;  /* 0x000000ffff097224 */ /* 0x000fe200078e0000 */
[----:B------:R-:W-:-:S03]  /*1d480*/  ULDC.64 UR4, c[0x0][0x428] ;  /* 0x00010a0000047ab9 */ /* 0x000fc60000000a00 */
        /* <DEDUP_REMOVED lines=17> */
.L_x_5894:
[----:B---3--:R-:W3:Y:S01]  /*1d5a0*/  LDL R2, [R1+0x14] ;  /* 0x0000140001027983 */ /* 0x008ee20000100800 */
[----:B-1----:R-:W-:Y:S01]  /*1d5b0*/  IMAD R0, R19, 0x8, R18 ;  /* 0x0000000813007824 */ /* 0x002fe200078e0212 */
[----:B---3--:R-:W-:-:S04]  /*1d5c0*/  SHF.L.U32 R2, R2, 0x1f, RZ ;  /* 0x0000001f02027819 */ /* 0x008fc800000006ff */
[----:B------:R-:W1:Y:S02]  /*1d5d0*/  SYNCS.PHASECHK.TRANS64.TRYWAIT P0, [R0+URZ+0x28c40], R2 ;  /* 0x028c4002000075a7 */ /* 0x000e64000800017f */
[----:B-1----:R-:W-:Y:S05]  /*1d5e0*/  @!P0 BRA `(.L_x_5895) ;  /* 0x0000006800088947 */ /* 0x002fea0003800000 */
.L_x_6055:
        /* <DEDUP_REMOVED lines=11> */
.L_x_5896:
[----:B------:R-:W3:Y:S04]  /*1d6a0*/  LDL R4, [R1+0x2c] ;  /* 0x00002c0001047983 */ /* 0x000ee80000100800 */
[----:B------:R-:W4:Y:S04]  /*1d6b0*/  LDL R3, [R1+0x20] ;  /* 0x0000200001037983 */ /* 0x000f280000100800 */
[----:B-1----:R-:W2:Y:S01]  /*1d6c0*/  LDL.LU R2, [R1+0x1c] ;  /* 0x00001c0001027983 */ /* 0x002ea20000300800 */
        /* <DEDUP_REMOVED lines=12> */
[----:B---3--:R-:W-:Y:S02]  /*1d790*/  R2UR UR11, R4 ;  /* 0x00000000040b72ca */ /* 0x008fe400000e0000 */
[----:B----4-:R-:W-:Y:S02]  /*1d7a0*/  R2UR UR4, R3 ;  /* 0x00000000030472ca */ /* 0x010fe400000e0000 */
[----:B--2---:R-:W-:-:S04]  /*1d7b0*/  LOP3.LUT R2, R2, 0xfffffffe, RZ, 0xc0, !PT ;  /* 0xfffffffe02027812 */ /* 0x004fc800078ec0ff */
[----:B------:R-:W-:-:S07]  /*1d7c0*/  @P0 LOP3.LUT R2, R2, 0x1, RZ, 0xfc, !PT ;  /* 0x0000000102020812 */ /* 0x000fce00078efcff */
[----:B------:R-:W-:Y:S01]  /*1d7d0*/  ULEA UR11, UR11, UR4, 0x6 ;  /* 0x000000040b0b7291 */ /* 0x000fe2000f8e303f */
[----:B------:R3:W-:Y:S02]  /*1d7e0*/  STL [R1+0x1c], R2 ;  /* 0x00001c0201007387 */ /* 0x0007e40000100800 */
[----:B------:R-:W-:-:S06]  /*1d7f0*/  UMOV UR4, 0x0 ;  /* 0x0000000000047882 */ /* 0x000fcc0000000000 */
[----:B------:R3:W-:Y:S01]  /*1d800*/  UTMALDG.4D [UR8], [UR6], desc[UR4] ;  /* 0x00000408060075b4 */ /* 0x0007e20008019000 */
[----:B------:R-:W-:Y:S02]  /*1d810*/  NOP ;  /* 0x0000000000007918 */ /* 0x000fe40000000000 */
.L_x_5892:
[----:B------:R-:W1:Y:S01]  /*1d820*/  LDL.LU R3, [R1+0x40] ;  /* 0x0000400001037983 */ /* 0x000e620000300800 */
[----:B------:R-:W-:Y:S05]  /*1d830*/  WARPSYNC.ALL ;  /* 0x0000000000007948 */ /* 0x000fea0003800000 */
[----:B---3--:R-:W-:Y:S01]  /*1d840*/  ULDC.64 UR4, c[0x0][0x298] ;  /* 0x0000a60000047ab9 */ /* 0x008fe20000000a00 */
        /* <DEDUP_REMOVED lines=21> */
[----:B------:R-:W-:Y:S02]  /*1d9a0*/  IMAD.U32 R10, RZ, RZ, UR8 ;  /* 0x00000008ff0a7e24 */ /* 0x000fe4000f8e00ff */
[----:B------:R-:W-:Y:S02]  /*1d9b0*/  IMAD.U32 R11, RZ, RZ, UR9 ;  /* 0x00000009ff0b7e24 */ /* 0x000fe4000f8e00ff */
[----:B------:R-:W-:Y:S02]  /*1d9c0*/  IMAD.MOV.U32 R8, RZ, RZ, 0x70 ;  /* 0x00000070ff087424 */ /* 0x000fe400078e00ff */
[----:B------:R-:W-:Y:S02]  /*1d9d0*/  IMAD.MOV.U32 R12, RZ, RZ, 0x1 ;  /* 0x00000001ff0c7424 */ /* 0x000fe400078e00ff */
[----:B------:R-:W-:-:S07]  /*1d9e0*/  IMAD.MOV.U32 R13, RZ, RZ, RZ ;  /* 0x000000ffff0d7224 */ /* 0x000fce00078e00ff */
[----:B------:R-:W-:-:S07]  /*1d9f0*/  LEPC R20, `(.L_x_5898) ;  /* 0x000000001014794e */ /* 0x000fce0000000000 */
[----:B01----:R-:W-:Y:S05]  /*1da00*/  CALL.ABS.NOINC R2 ;  /* 0x0000000002007343 */ /* 0x003fea0003c00000 */
.L_x_5898:
[----:B------:R-:W-:Y:S05]  /*1da10*/  BSYNC B6 ;  /* 0x0000000000067941 */ /* 0x000fea0003800000 */
.L_x_5897:
[----:B-1----:R-:W3:Y:S01]  /*1da20*/  LDL.LU R0, [R1+0x40] ;  /* 0x0000400001007983 */ /* 0x002ee20000300800 */
[----:B------:R-:W-:Y:S01]  /*1da30*/  ULDC.64 UR6, c[0x0][0xa00] ;  /* 0x0002800000067ab9 */ /* 0x000fe20000000a00 */
[----:B------:R-:W-:Y:S01]  /*1da40*/  ULDC.64 UR4, c[0x0][0x2d8] ;  /* 0x0000b60000047ab9 */ /* 0x000fe20000000a00 */
[----:B--2---:R-:W1:Y:S01]  /*1da50*/  LDC R7, c[0x0][0x448] ;  /* 0x00011200ff077b82 */ /* 0x004e620000000800 */
[----:B------:R-:W3:Y:S04]  /*1da60*/  LDL.LU.64 R2, [R1+0x48] ;  /* 0x0000480001027983 */ /* 0x000ee80000300a00 */
[----:B------:R-:W2:Y:S04]  /*1da70*/  LDL R5, [R1+0xc] ;  /* 0x00000c0001057983 */ /* 0x000ea80000100800 */
[----:B------:R-:W4:Y:S01]  /*1da80*/  LDL R12, [R1+0x28] ;  /* 0x00002800010c7983 */ /* 0x000f220000100800 */
[----:B------:R-:W-:Y:S01]  /*1da90*/  ISETP.NE.U32.AND P0, PT, RZ, UR6, PT ;  /* 0x00000006ff007c0c */ /* 0x000fe2000bf05070 */
[----:B------:R-:W-:-:S03]  /*1daa0*/  ULDC UR6, c[0x0][0x2b8] ;  /* 0x0000ae0000067ab9 */ /* 0x000fc60000000800 */
[----:B------:R-:W-:Y:S01]  /*1dab0*/  ISETP.NE.AND.EX P0, PT, RZ, UR7, PT, P0 ;  /* 0x00000007ff007c0c */ /* 0x000fe2000bf05300 */
[----:B------:R-:W0:Y:S02]  /*1dac0*/  S2R R8, SR_TID.X ;  /* 0x0000000000087919 */ /* 0x000e240000002100 */
[----:B0-----:R-:W-:Y:S02]  /*1dad0*/  IMAD.SHL.U32 R8, R8, 0x10, RZ ;  /* 0x0000001008087824 */ /* 0x001fe400078e00ff */
[----:B---3--:R-:W-:Y:S01]  /*1dae0*/  IMAD.MOV.U32 R3, RZ, RZ, R0 ;  /* 0x000000ffff037224 */ /* 0x008fe200078e0000 */
[----:B--2---:R-:W-:-:S04]  /*1daf0*/  SHF.R.S32.HI R0, RZ, 0x1f, R5 ;  /* 0x0000001fff007819 */ /* 0x004fc80000011405 */
[----:B------:R-:W-:Y:S02]  /*1db00*/  SEL R4, R0, RZ, !P0 ;  /* 0x000000ff00047207 */ /* 0x000fe40004000000 */
[----:B------:R-:W-:Y:S02]  /*1db10*/  SEL R0, R5, RZ, !P0 ;  /* 0x000000ff05007207 */ /* 0x000fe40004000000 */
[----:B------:R-:W0:Y:S01]  /*1db20*/  S2R R5, SR_TID.X ;  /* 0x0000000000057919 */ /* 0x000e220000002100 */
[----:B------:R-:W-:-:S04]  /*1db30*/  IMAD.WIDE.U32 R2, R16, UR4, R2 ;  /* 0x0000000410027c25 */ /* 0x000fc8000f8e0002 */
[----:B------:R-:W-:Y:S01]  /*1db40*/  IMAD R3, R16, UR5, R3 ;  /* 0x0000000510037c24 */ /* 0x000fe2000f8e0203 */
[----:B------:R-:W-:Y:S02]  /*1db50*/  ULDC.64 UR4, c[0x0][0x2e0] ;  /* 0x0000b80000047ab9 */ /* 0x000fe40000000a00 */
[----:B------:R-:W-:Y:S02]  /*1db60*/  IMAD R4, R4, UR4, RZ ;  /* 0x0000000404047c24 */ /* 0x000fe4000f8e02ff */
[----:B------:R-:W-:-:S04]  /*1db70*/  IMAD.WIDE.U32 R2, R0, UR4, R2 ;  /* 0x0000000400027c25 */ /* 0x000fc8000f8e0002 */
[----:B------:R-:W-:Y:S01]  /*1db80*/  IMAD R0, R0, UR5, R4 ;  /* 0x0000000500007c24 */ /* 0x000fe2000f8e0204 */
[----:B-1----:R-:W-:Y:S01]  /*1db90*/  ISETP.NE.AND P0, PT, R7, 0x1, PT ;  /* 0x000000010700780c */ /* 0x002fe20003f05270 */
[----:B------:R-:W1:Y:S01]  /*1dba0*/  S2R R9, SR_TID.X ;  /* 0x0000000000097919 */ /* 0x000e620000002100 */
[----:B------:R-:W-:-:S11]  /*1dbb0*/  ULDC.64 UR4, c[0x0][0x2d0] ;  /* 0x0000b40000047ab9 */ /* 0x000fd60000000a00 */
[----:B------:R-:W2:Y:S01]  /*1dbc0*/  @P0 LDC R6, c[0x0][0x450] ;  /* 0x00011400ff060b82 */ /* 0x000ea20000000800 */
[----:B0-----:R-:W-:-:S04]  /*1dbd0*/  LOP3.LUT R5, R5, 0x7f, RZ, 0xc0, !PT ;  /* 0x0000007f05057812 */ /* 0x001fc800078ec0ff */
[----:B------:R-:W-:-:S04]  /*1dbe0*/  SHF.R.U32.HI R5, RZ, 0x3, R5 ;  /* 0x00000003ff057819 */ /* 0x000fc80000011605 */
[----:B------:R-:W-:Y:S02]  /*1dbf0*/  LOP3.LUT R8, R5, 0x70, R8, 0xf8, !PT ;  /* 0x0000007005087812 */ /* 0x000fe400078ef808 */
[----:B------:R-:W0:Y:S03]  /*1dc00*/  @P0 LDC R5, c[0x0][0x44c] ;  /* 0x00011300ff050b82 */ /* 0x000e260000000800 */
[----:B----4-:R-:W-:Y:S02]  /*1dc10*/  IMAD.IADD R4, R8, 0x1, R12 ;  /* 0x0000000108047824 */ /* 0x010fe400078e020c */
[----:B------:R3:W5:Y:S01]  /*1dc20*/  LDL R8, [R1+0x60] ;  /* 0x0000600001087983 */ /* 0x0007620000100800 */
[----:B------:R-:W-:Y:S02]  /*1dc30*/  IMAD.IADD R3, R3, 0x1, R0 ;  /* 0x0000000103037824 */ /* 0x000fe400078e0200 */
[----:B------:R-:W-:Y:S01]  /*1dc40*/  IMAD.MOV.U32 R0, RZ, RZ, R4 ;  /* 0x000000ffff007224 */ /* 0x000fe200078e0004 */
[----:B------:R-:W4:Y:S01]  /*1dc50*/  S2R R10, SR_TID.X ;  /* 0x00000000000a7919 */ /* 0x000f220000002100 */
[----:B0-----:R-:W-:-:S05]  /*1dc60*/  @P0 IMAD.HI.U32 R5, R4, R5, RZ ;  /* 0x0000000504050227 */ /* 0x001fca00078e00ff */
[----:B--2---:R-:W-:-:S05]  /*1dc70*/  @P0 SHF.R.U32.HI R0, RZ, R6, R5 ;  /* 0x00000006ff000219 */ /* 0x004fca0000011605 */
        /* <DEDUP_REMOVED lines=9> */
[----:B-1----:R-:W-:-:S04]  /*1dd10*/  IMAD.SHL.U32 R9, R9, 0x8, RZ ;  /* 0x0000000809097824 */ /* 0x002fc800078e00ff */
        /* <DEDUP_REMOVED lines=12> */
[----:B---3--:R-:W-:Y:S08]  /*1dde0*/  BRA.DIV UR4, `(.L_x_5899) ;  /* 0x00000062041c7947 */ /* 0x008ff0000b800000 */
        /* <DEDUP_REMOVED lines=34> */
.L_x_6064:
        /* <DEDUP_REMOVED lines=10> */
.L_x_5900:
        /* <DEDUP_REMOVED lines=18> */
.L_x_6065:
[----:B------:R-:W-:Y:S05]  /*1e1d0*/  BSYNC B0 ;  /* 0x0000000000007941 */ /* 0x000fea0003800000 */
.L_x_5901:
        /* <DEDUP_REMOVED lines=13> */
.L_x_6066:
[----:B------:R-:W-:Y:S05]  /*1e2b0*/  BSYNC B1 ;  /* 0x0000000000017941 */ /* 0x000fea0003800000 */
.L_x_5905:
        /* <DEDUP_REMOVED lines=9> */
.L_x_5908:
[----:B------:R-:W-:Y:S05]  /*1e350*/  BSYNC B1 ;  /* 0x0000000000017941 */ /* 0x000fea0003800000 */
.L_x_5907:
        /* <DEDUP_REMOVED lines=12> */
.L_x_5909:
        /* <DEDUP_REMOVED lines=15> */
.L_x_5910:
        /* <DEDUP_REMOVED lines=15> */
.L_x_5911:
        /* <DEDUP_REMOVED lines=15> */
.L_x_5912:
        /* <DEDUP_REMOVED lines=15> */
.L_x_5913:
        /* <DEDUP_REMOVED lines=15> */
.L_x_5914:
        /* <DEDUP_REMOVED lines=15> */
.L_x_5915:
        /* <DEDUP_REMOVED lines=15> */
.L_x_5916:
        /* <DEDUP_REMOVED lines=10> */
.L_x_5904:
[----:B------:R-:W-:Y:S05]  /*1eb50*/  BSYNC B0 ;  /* 0x0000000000007941 */ /* 0x000fea0003800000 */
.L_x_5903:
        /* <DEDUP_REMOVED lines=8> */
[----:B------:R-:W4:Y:S04]  /*1ebe0*/  LDL.LU R7, [R1+0x58] ;  /* 0x0000580001077983 */ /* 0x000f280000300800 */
[----:B------:R-:W5:Y:S04]  /*1ebf0*/  LDL.LU R6, [R1+0x34] ;  /* 0x0000340001067983 */ /* 0x000f680000300800 */
[----:B------:R-:W5:Y:S01]  /*1ec00*/  LDL.LU R4, [R1+0x5c] ;  /* 0x00005c0001047983 */ /* 0x000f620000300800 */
[----:B------:R-:W-:Y:S01]  /*1ec10*/  BSSY B2, `(.L_x_5919) ;  /* 0x00000e9000027945 */ /* 0x000fe20003800000 */
[----:B--2---:R-:W-:-:S04]  /*1ec20*/  VIADD R2, R9, 0x1 ;  /* 0x0000000109027836 */ /* 0x004fc80000000000 */
[----:B---3--:R-:W-:Y:S01]  /*1ec30*/  IMAD R2, R2, R8, RZ ;  /* 0x0000000802027224 */ /* 0x008fe200078e02ff */
[----:B------:R-:W-:Y:S02]  /*1ec40*/  LOP3.LUT R8, RZ, R5, RZ, 0x33, !PT ;  /* 0x00000005ff087212 */ /* 0x000fe400078e33ff */
[----:B----4-:R-:W-:Y:S02]  /*1ec50*/  LOP3.LUT R3, RZ, R7, RZ, 0x33, !PT ;  /* 0x00000007ff037212 */ /* 0x010fe400078e33ff */
        /* <DEDUP_REMOVED lines=44> */
.L_x_5923:
        /* <DEDUP_REMOVED lines=8> */
.L_x_6067:
[----:B------:R-:W-:Y:S05]  /*1efa0*/  BSYNC B3 ;  /* 0x0000000000037941 */ /* 0x000fea0003800000 */
.L_x_5924:
        /* <DEDUP_REMOVED lines=9> */
.L_x_5927:
[----:B------:R-:W-:Y:S05]  /*1f040*/  BSYNC B3 ;  /* 0x0000000000037941 */ /* 0x000fea0003800000 */
.L_x_5926:
        /* <DEDUP_REMOVED lines=12> */
.L_x_5928:
        /* <DEDUP_REMOVED lines=13> */
.L_x_6068:
[----:B------:R-:W-:Y:S05]  /*1f1e0*/  BSYNC B3 ;  /* 0x0000000000037941 */ /* 0x000fea0003800000 */
.L_x_5929:
        /* <DEDUP_REMOVED lines=11> */
.L_x_5932:
[----:B------:R-:W-:Y:S05]  /*1f2a0*/  BSYNC B3 ;  /* 0x0000000000037941 */ /* 0x000fea0003800000 */
.L_x_5931:
        /* <DEDUP_REMOVED lines=9> */
.L_x_5933:
        /* <DEDUP_REMOVED lines=15> */
.L_x_5934:
        /* <DEDUP_REMOVED lines=15> */
.L_x_5935:
        /* <DEDUP_REMOVED lines=15> */
.L_x_5936:
        /* <DEDUP_REMOVED lines=15> */
.L_x_5937:
        /* <DEDUP_REMOVED lines=15> */
.L_x_5938:
        /* <DEDUP_REMOVED lines=15> */
.L_x_5939:
        /* <DEDUP_REMOVED lines=15> */
.L_x_5940:
        /* <DEDUP_REMOVED lines=10> */
.L_x_5922:
[----:B------:R-:W-:Y:S05]  /*1fa70*/  BSYNC B1 ;  /* 0x0000000000017941 */ /* 0x000fea0003800000 */
.L_x_5921:
[----:B------:R-:W2:Y:S02]  /*1fa80*/  LDL.LU R5, [R1+0x30] ;  /* 0x0000300001057983 */ /* 0x000ea40000300800 */
[----:B--2---:R-:W-:-:S07]  /*1fa90*/  VIADD R0, R5, 0xfffffffd ;  /* 0xfffffffd05007836 */ /* 0x004fce0000000000 */
.L_x_5920:
[----:B------:R-:W-:Y:S05]  /*1faa0*/  BSYNC B2 ;  /* 0x0000000000027941 */ /* 0x000fea0003800000 */
.L_x_5919:
[----:B------:R-:W-:-:S05]  /*1fab0*/  VIADD R8, R8, 0xfffffffe ;  /* 0xfffffffe08087836 */ /* 0x000fca0000000000 */
[----:B------:R-:W-:-:S13]  /*1fac0*/  ISETP.NE.AND P0, PT, R8, R4, PT ;  /* 0x000000040800720c */ /* 0x000fda0003f05270 */
[----:B------:R-:W-:Y:S05]  /*1fad0*/  @!P0 BRA `(.L_x_5918) ;  /* 0x0000001800d88947 */ /* 0x000fea0003800000 */
.L_x_5981:
        /* <DEDUP_REMOVED lines=35> */
.L_x_5943:
        /* <DEDUP_REMOVED lines=8> */
.L_x_6069:
[----:B------:R-:W-:Y:S05]  /*1fd90*/  BSYNC B2 ;  /* 0x0000000000027941 */ /* 0x000fea0003800000 */
.L_x_5944:
        /* <DEDUP_REMOVED lines=9> */
.L_x_5947:
[----:B------:R-:W-:Y:S05]  /*1fe30*/  BSYNC B2 ;  /* 0x0000000000027941 */ /* 0x000fea0003800000 */
.L_x_5946:
        /* <DEDUP_REMOVED lines=12> */
.L_x_5948:
        /* <DEDUP_REMOVED lines=13> */
.L_x_6070:
[----:B------:R-:W-:Y:S05]  /*1ffd0*/  BSYNC B2 ;  /* 0x0000000000027941 */ /* 0x000fea0003800000 */
.L_x_5949:
        /* <DEDUP_REMOVED lines=11> */
.L_x_5952:
[----:B------:R-:W-:Y:S05]  /*20090*/  BSYNC B2 ;  /* 0x0000000000027941 */ /* 0x000fea0003800000 */
.L_x_5951:
        /* <DEDUP_REMOVED lines=9> */
.L_x_5953:
        /* <DEDUP_REMOVED lines=15> */
.L_x_5954:
        /* <DEDUP_REMOVED lines=15> */
.L_x_5955:
        /* <DEDUP_REMOVED lines=15> */
.L_x_5956:
        /* <DEDUP_REMOVED lines=15> */
.L_x_5957:
        /* <DEDUP_REMOVED lines=15> */
.L_x_5958:
        /* <DEDUP_REMOVED lines=15> */
.L_x_5959:
        /* <DEDUP_REMOVED lines=15> */
.L_x_5960:
        /* <DEDUP_REMOVED lines=10> */
.L_x_5942:
[----:B------:R-:W-:Y:S05]  /*20860*/  BSYNC B1 ;  /* 0x0000000000017941 */ /* 0x000fea0003800000 */
.L_x_5941:
        /* <DEDUP_REMOVED lines=35> */
.L_x_5963:
        /* <DEDUP_REMOVED lines=8> */
.L_x_6071:
[----:B------:R-:W-:Y:S05]  /*20b20*/  BSYNC B2 ;  /* 0x0000000000027941 */ /* 0x000fea0003800000 */
.L_x_5964:
        /* <DEDUP_REMOVED lines=9> */
.L_x_5967:
[----:B------:R-:W-:Y:S05]  /*20bc0*/  BSYNC B2 ;  /* 0x0000000000027941 */ /* 0x000fea0003800000 */
.L_x_5966:
        /* <DEDUP_REMOVED lines=12> */
.L_x_5968:
        /* <DEDUP_REMOVED lines=13> */
.L_x_6072:
[----:B------:R-:W-:Y:S05]  /*20d60*/  BSYNC B2 ;  /* 0x0000000000027941 */ /* 0x000fea0003800000 */
.L_x_5969:
        /* <DEDUP_REMOVED lines=11> */
.L_x_5972:
[----:B------:R-:W-:Y:S05]  /*20e20*/  BSYNC B2 ;  /* 0x0000000000027941 */ /* 0x000fea0003800000 */
.L_x_5971:
        /* <DEDUP_REMOVED lines=9> */
.L_x_5973:
        /* <DEDUP_REMOVED lines=15> */
.L_x_5974:
        /* <DEDUP_REMOVED lines=15> */
.L_x_5975:
        /* <DEDUP_REMOVED lines=15> */
.L_x_5976:
        /* <DEDUP_REMOVED lines=15> */
.L_x_5977:
        /* <DEDUP_REMOVED lines=15> */
.L_x_5978:
        /* <DEDUP_REMOVED lines=15> */
.L_x_5979:
        /* <DEDUP_REMOVED lines=15> */
.L_x_5980:
        /* <DEDUP_REMOVED lines=10> */
.L_x_5962:
[----:B------:R-:W-:Y:S05]  /*215f0*/  BSYNC B1 ;  /* 0x0000000000017941 */ /* 0x000fea0003800000 */
.L_x_5961:
[----:B------:R-:W2:Y:S01]  /*21600*/  LDL R5, [R1+0x24] ;  /* 0x0000240001057983 */ /* 0x000ea20000100800 */
[----:B------:R-:W-:Y:S01]  /*21610*/  VIADD R0, R0, 0xfffffffe ;  /* 0xfffffffe00007836 */ /* 0x000fe20000000000 */
[----:B--2---:R-:W-:-:S13]  /*21620*/  ISETP.GT.AND P0, PT, R6, R5, PT ;  /* 0x000000050600720c */ /* 0x004fda0003f04270 */
[----:B------:R-:W-:Y:S05]  /*21630*/  @P0 BRA `(.L_x_5981) ;  /* 0xffffffe400280947 */ /* 0x000fea000383ffff */
.L_x_5918:
[----:B------:R-:W-:Y:S05]  /*21640*/  BSYNC B0 ;  /* 0x0000000000007941 */ /* 0x000fea0003800000 */
.L_x_5917:
        /* <DEDUP_REMOVED lines=24> */
.L_x_5983:
[----:B------:R-:W-:Y:S05]  /*217d0*/  BSYNC B0 ;  /* 0x0000000000007941 */ /* 0x000fea0003800000 */
.L_x_5982:
[----:B------:R-:W-:-:S07]  /*217e0*/  SEL R19, R19, RZ, P0 ;  /* 0x000000ff13137207 */ /* 0x000fce0000000000 */
.L_x_5885:
[----:B------:R-:W-:Y:S05]  /*217f0*/  BSYNC B7 ;  /* 0x0000000000077941 */ /* 0x000fea0003800000 */
.L_x_5883:
[----:B--2---:R-:W2:Y:S02]  /*21800*/  LDL R0, [R1+0x1c] ;  /* 0x00001c0001007983 */ /* 0x004ea40000100800 */
        /* <DEDUP_REMOVED lines=13> */
.L_x_5984:
[----:B------:R-:W2:Y:S01]  /*218e0*/  S2R R16, SR_TID.X ;  /* 0x0000000000107919 */ /* 0x000ea20000002100 */
[----:B------:R-:W-:Y:S01]  /*218f0*/  UMOV UR4, 0xffffffff ;  /* 0xffffffff00047882 */ /* 0x000fe20000000000 */
[----:B--2---:R-:W-:-:S04]  /*21900*/  LOP3.LUT R16, R16, 0x1f, RZ, 0xc0, !PT ;  /* 0x0000001f10107812 */ /* 0x004fc800078ec0ff */
[----:B------:R-:W-:Y:S01]  /*21910*/  ISETP.NE.AND P0, PT, R16, 0x1f, PT ;  /* 0x0000001f1000780c */ /* 0x000fe20003f05270 */
[----:B------:R-:W-:-:S12]  /*21920*/  BRA.DIV UR4, `(.L_x_5986) ;  /* 0x0000002e04307947 */ /* 0x000fd8000b800000 */
[----:B-1----:R-:W2:Y:S01]  /*21930*/  LDL.LU R2, [R1] ;  /* 0x0000000001027983 */ /* 0x002ea20000300800 */
        /* <DEDUP_REMOVED lines=15> */
[----:B------:R-:W-:Y:S01]  /*21a30*/  SHFL.IDX PT, R0, R10, 0x1, 0x1f ;  /* 0x00201f000a007f89 */ /* 0x000fe200000e0000 */
        /* <DEDUP_REMOVED lines=10> */
[----:B------:R-:W-:Y:S04]  /*21ae0*/  SHFL.IDX PT, R5, R10, RZ, 0x1f ;  /* 0x00001fff0a057589 */ /* 0x000fe800000e0000 */
        /* <DEDUP_REMOVED lines=13> */
.L_x_6082:
[----:B------:R-:W-:Y:S02]  /*21bc0*/  ULDC UR4, c[0x0][0xc38] ;  /* 0x00030e0000047ab9 */ /* 0x000fe40000000800 */
[----:B------:R-:W-:-:S04]  /*21bd0*/  IMAD.U32 R2, RZ, RZ, UR4 ;  /* 0x00000004ff027e24 */ /* 0x000fc8000f8e00ff */
[----:B-1----:R-:W-:-:S04]  /*21be0*/  IMAD R9, R9, R2, RZ ;  /* 0x0000000209097224 */ /* 0x002fc800078e02ff */
[----:B------:R-:W-:-:S05]  /*21bf0*/  IMAD.IADD R0, R0, 0x1, R9 ;  /* 0x0000000100007824 */ /* 0x000fca00078e0209 */
[----:B------:R-:W-:-:S13]  /*21c00*/  ISETP.GT.AND P6, PT, R0, R5, PT ;  /* 0x000000050000720c */ /* 0x000fda0003fc4270 */
[----:B------:R-:W-:Y:S05]  /*21c10*/  @P6 BRA `(.L_x_5987) ;  /* 0x0000000000ac6947 */ /* 0x000fea0003800000 */
.L_x_5990:
        /* <DEDUP_REMOVED lines=37> */
.L_x_6090:
[----:B------:R-:W-:Y:S02]  /*21e70*/  ULDC UR4, c[0x0][0xc38] ;  /* 0x00030e0000047ab9 */ /* 0x000fe40000000800 */
[----:B------:R-:W-:-:S04]  /*21e80*/  IMAD.U32 R2, RZ, RZ, UR4 ;  /* 0x00000004ff027e24 */ /* 0x000fc8000f8e00ff */
[----:B-1----:R-:W-:-:S04]  /*21e90*/  IMAD R9, R9, R2, RZ ;  /* 0x0000000209097224 */ /* 0x002fc800078e02ff */
[----:B------:R-:W-:-:S05]  /*21ea0*/  IMAD.IADD R0, R9, 0x1, R0 ;  /* 0x0000000109007824 */ /* 0x000fca00078e0200 */
[----:B------:R-:W-:-:S13]  /*21eb0*/  ISETP.GT.AND P6, PT, R0, R5, PT ;  /* 0x000000050000720c */ /* 0x000fda0003fc4270 */
[----:B------:R-:W-:Y:S05]  /*21ec0*/  @!P6 BRA `(.L_x_5990) ;  /* 0xfffffffc0054e947 */ /* 0x000fea000383ffff */
.L_x_5987:
        /* <DEDUP_REMOVED lines=12> */
.L_x_6095:
[----:B------:R-:W-:-:S13]  /*21f90*/  ISETP.NE.AND P0, PT, R0, RZ, PT ;  /* 0x000000ff0000720c */ /* 0x000fda0003f05270 */
[----:B------:R-:W-:Y:S05]  /*21fa0*/  @!P0 BRA `(.L_x_5992) ;  /* 0x0000000000108947 */ /* 0x000fea0003800000 */
[----:B------:R-:W-:Y:S01]  /*21fb0*/  UMOV UR4, 0xffffffff ;  /* 0xffffffff00047882 */ /* 0x000fe20000000000 */
[----:B-1----:R-:W-:Y:S02]  /*21fc0*/  VIADD R7, R7, 0xffffffff ;  /* 0xffffffff07077836 */ /* 0x002fe40000000000 */
[----:B------:R-:W-:Y:S05]  /*21fd0*/  BRA.DIV UR4, `(.L_x_5993) ;  /* 0x0000003204247947 */ /* 0x000fea000b800000 */
[----:B------:R3:W4:Y:S02]  /*21fe0*/  SHFL.IDX PT, R8, R3, R7, 0x1f ;  /* 0x00001f0703087589 */ /* 0x00072400000e0000 */
.L_x_5992:
[----:B------:R-:W-:Y:S01]  /*21ff0*/  ISETP.NE.AND P0, PT, R6, 0x1, PT ;  /* 0x000000010600780c */ /* 0x000fe20003f05270 */
[----:B----4-:R-:W-:-:S05]  /*22000*/  IMAD R0, R8, R2, R9 ;  /* 0x0000000208007224 */ /* 0x010fca00078e0209 */
[----:B------:R4:W-:Y:S02]  /*22010*/  STL [R1], R0 ;  /* 0x0000000001007387 */ /* 0x0009e40000100800 */
[----:B----4-:R-:W-:-:S05]  /*22020*/  IMAD.IADD R0, R5, 0x1, -R0 ;  /* 0x0000000105007824 */ /* 0x010fca00078e0a00 */
[----:B------:R-:W-:Y:S05]  /*22030*/  @!P0 BRA `(.L_x_5994) ;  /* 0x0000000000e48947 */ /* 0x000fea0003800000 */
[----:B------:R-:W-:-:S04]  /*22040*/  IABS R5, R4 ;  /* 0x0000000400057213 */ /* 0x000fc80000000000 */
[----:B-1-3--:R-:W1:Y:S08]  /*22050*/  I2F.RP R7, R5 ;  /* 0x0000000500077306 */ /* 0x00ae700000209400 */
        /* <DEDUP_REMOVED lines=55> */
.L_x_5994:
[----:B0--3--:R-:W3:Y:S01]  /*223d0*/  LDL R3, [R1+0xc] ;  /* 0x00000c0001037983 */ /* 0x009ee20000100800 */
[----:B-1----:R-:W3:Y:S02]  /*223e0*/  LDC.64 R6, c[0x0][0xc90] ;  /* 0x00032400ff067b82 */ /* 0x002ee40000000a00 */
        /* <DEDUP_REMOVED lines=61> */
.L_x_5995:
[----:B------:R-:W-:-:S05]  /*227c0*/  LOP3.LUT R3, RZ, R0, RZ, 0x33, !PT ;  /* 0x00000000ff037212 */ /* 0x000fca00078e33ff */
[----:B------:R-:W-:-:S05]  /*227d0*/  IMAD.IADD R0, R4, 0x1, R3 ;  /* 0x0000000104007824 */ /* 0x000fca00078e0203 */
[----:B------:R3:W-:Y:S01]  /*227e0*/  STL [R1+0x4], R0 ;  /* 0x0000040001007387 */ /* 0x0007e20000100800 */
[----:B------:R-:W-:Y:S05]  /*227f0*/  BRA `(.L_x_5996) ;  /* 0x0000000000287947 */ /* 0x000fea0003800000 */
.L_x_5988:
        /* <DEDUP_REMOVED lines=10> */
.L_x_5996:
[----:B0-----:R-:W4:Y:S04]  /*228a0*/  LDL R3, [R1+0x8] ;  /* 0x0000080001037983 */ /* 0x001f280000100800 */
[----:B-1----:R-:W5:Y:S04]  /*228b0*/  LDL R2, [R1+0xc] ;  /* 0x00000c0001027983 */ /* 0x002f680000100800 */
[----:B------:R-:W2:Y:S04]  /*228c0*/  LDL R5, [R1+0x4] ;  /* 0x0000040001057983 */ /* 0x000ea80000100800 */
[----:B------:R-:W2:Y:S01]  /*228d0*/  LDL R4, [R1] ;  /* 0x0000000001047983 */ /* 0x000ea20000100800 */
[----:B---3--:R-:W0:Y:S01]  /*228e0*/  S2R R0, SR_TID.X ;  /* 0x0000000000007919 */ /* 0x008e220000002100 */
[----:B------:R-:W-:Y:S05]  /*228f0*/  WARPSYNC.ALL ;  /* 0x0000000000007948 */ /* 0x000fea0003800000 */
[----:B0-----:R-:W-:Y:S01]  /*22900*/  LOP3.LUT R0, R0, 0x1f, RZ, 0xc0, !PT ;  /* 0x0000001f00007812 */ /* 0x001fe200078ec0ff */
[----:B------:R-:W-:Y:S03]  /*22910*/  BAR.SYNC.DEFER_BLOCKING 0x4, 0x180 ;  /* 0x0106000000007b1d */ /* 0x000fe60000010000 */
[----:B------:R-:W-:-:S13]  /*22920*/  ISETP.NE.AND P0, PT, R0, RZ, PT ;  /* 0x000000ff0000720c */ /* 0x000fda0003f05270 */
[----:B------:R-:W-:Y:S01]  /*22930*/  @!P0 MOV R0, 0x400 ;  /* 0x0000040000008802 */ /* 0x000fe20000000f00 */
[----:B----4-:R-:W-:Y:S02]  /*22940*/  IMAD.MOV.U32 R6, RZ, RZ, R3 ;  /* 0x000000ffff067224 */ /* 0x010fe400078e0003 */
[----:B------:R-:W0:Y:S01]  /*22950*/  @!P0 S2R R3, SR_CgaCtaId ;  /* 0x0000000000038919 */ /* 0x000e220000008800 */
[----:B-----5:R-:W-:Y:S01]  /*22960*/  IMAD.MOV.U32 R7, RZ, RZ, R2 ;  /* 0x000000ffff077224 */ /* 0x020fe200078e0002 */
[----:B0-----:R-:W-:-:S05]  /*22970*/  @!P0 LEA R18, R3, R0, 0x18 ;  /* 0x0000000003128211 */ /* 0x001fca00078ec0ff */
[----:B--2---:R0:W-:Y:S01]  /*22980*/  @!P0 STS.128 [R18+0x28cd0], R4 ;  /* 0x028cd00412008388 */ /* 0x0041e20000000c00 */
[----:B------:R-:W-:Y:S06]  /*22990*/  BAR.ARV 0x5, 0x180 ;  /* 0x0146000000007b1d */ /* 0x000fec0000002000 */
.L_x_5985:
[----:B------:R-:W2:Y:S01]  /*229a0*/  LDL R0, [R1+0xc] ;  /* 0x00000c0001007983 */ /* 0x000ea20000100800 */
[----:B------:R-:W-:Y:S02]  /*229b0*/  ULDC UR4, c[0x0][0xc3c] ;  /* 0x00030f0000047ab9 */ /* 0x000fe40000000800 */
[----:B--2---:R-:W-:-:S13]  /*229c0*/  ISETP.GE.AND P0, PT, R0, UR4, PT ;  /* 0x0000000400007c0c */ /* 0x004fda000bf06270 */
[----:B------:R-:W-:Y:S05]  /*229d0*/  @!P0 BRA `(.L_x_5997) ;  /* 0xffffff7400208947 */ /* 0x000fea000383ffff */
[----:B------:R-:W-:Y:S05]  /*229e0*/  BSYNC B8 ;  /* 0x0000000000087941 */ /* 0x000fea0003800000 */
.L_x_5813:
        /* <DEDUP_REMOVED lines=12> */
.L_x_6098:
[----:B------:R-:W-:Y:S05]  /*22ab0*/  BSYNC B0 ;  /* 0x0000000000007941 */ /* 0x000fea0003800000 */
.L_x_5998:
[----:B------:R-:W-:-:S03]  /*22ac0*/  UMOV UR4, 0xffffffff ;  /* 0xffffffff00047882 */ /* 0x000fc60000000000 */
[----:B------:R-:W-:Y:S05]  /*22ad0*/  BRA.DIV UR4, `(.L_x_6000) ;  /* 0x0000002604a47947 */ /* 0x000fea000b800000 */
[----:B------:R-:W1:Y:S02]  /*22ae0*/  S2R R2, SR_TID.X ;  /* 0x0000000000027919 */ /* 0x000e640000002100 */
[----:B-1----:R-:W-:-:S04]  /*22af0*/  SHF.R.U32.HI R2, RZ, 0x5, R2 ;  /* 0x00000005ff027819 */ /* 0x002fc80000011602 */
[----:B------:R-:W-:-:S05]  /*22b00*/  LOP3.LUT R2, R2, 0x3, RZ, 0xc0, !PT ;  /* 0x0000000302027812 */ /* 0x000fca00078ec0ff */
[----:B------:R1:W2:Y:S02]  /*22b10*/  SHFL.IDX PT, R14, R2, RZ, 0x1f ;  /* 0x00001fff020e7589 */ /* 0x0002a400000e0000 */
.L_x_6101:
[----:B--2---:R-:W-:-:S13]  /*22b20*/  ISETP.NE.AND P0, PT, R14, RZ, PT ;  /* 0x000000ff0e00720c */ /* 0x004fda0003f05270 */
[----:B------:R-:W-:Y:S05]  /*22b30*/  @P0 BRA `(.L_x_5585) ;  /* 0x00000000008c0947 */ /* 0x000fea0003800000 */
[----:B------:R-:W-:-:S03]  /*22b40*/  UMOV UR4, 0xffffffff ;  /* 0xffffffff00047882 */ /* 0x000fc60000000000 */
[----:B------:R-:W-:Y:S05]  /*22b50*/  BRA.DIV UR4, `(.L_x_6001) ;  /* 0x0000002604b87947 */ /* 0x000fea000b800000 */
[----:B------:R-:W-:-:S13]  /*22b60*/  ELECT P6, URZ, PT ;  /* 0x00000000003f782f */ /* 0x000fda00038c0000 */
.L_x_6104:
[----:B------:R-:W-:Y:S05]  /*22b70*/  @!P6 BRA `(.L_x_5585) ;  /* 0x00000000007ce947 */ /* 0x000fea0003800000 */
[----:B------:R-:W-:-:S06]  /*22b80*/  ULOP3.LUT UR4, UR36, 0x2, URZ, 0xfc, !UPT ;  /* 0x0000000224047892 */ /* 0x000fcc000f8efc3f */
[----:B-1----:R-:W-:-:S05]  /*22b90*/  IMAD.U32 R2, RZ, RZ, UR4 ;  /* 0x00000004ff027e24 */ /* 0x002fca000f8e00ff */
[----:B------:R-:W-:-:S13]  /*22ba0*/  ISETP.NE.AND P2, PT, R2, 0x3, PT ;  /* 0x000000030200780c */ /* 0x000fda0003f45270 */
[----:B------:R-:W-:Y:S05]  /*22bb0*/  @!P2 BRA `(.L_x_6002) ;  /* 0x000000000004a947 */ /* 0x000fea0003800000 */
[----:B------:R-:W-:Y:S01]  /*22bc0*/  BPT.TRAP 0x1 ;  /* 0x000000040000795c */ /* 0x000fe20000300000 */
.L_x_6002:
        /* <DEDUP_REMOVED lines=13> */
.L_x_6105:
[----:B------:R-:W1:Y:S02]  /*22ca0*/  SYNCS.PHASECHK.TRANS64.TRYWAIT P0, [R7+URZ], R2 ;  /* 0x00000002070075a7 */ /* 0x000e64000800017f */
[----:B-1----:R-:W-:Y:S05]  /*22cb0*/  @!P0 BRA `(.L_x_6004) ;  /* 0x0000002400948947 */ /* 0x002fea0003800000 */
.L_x_6106:
[----:B------:R-:W-:Y:S05]  /*22cc0*/  @!P2 BRA `(.L_x_6005) ;  /* 0x000000000004a947 */ /* 0x000fea0003800000 */
[----:B------:R-:W-:Y:S01]  /*22cd0*/  BPT.TRAP 0x1 ;  /* 0x000000040000795c */ /* 0x000fe20000300000 */
.L_x_6005:
[----:B------:R-:W-:-:S04]  /*22ce0*/  VIADD R0, R0, 0x28c60 ;  /* 0x00028c6000007836 */ /* 0x000fc80000000000 */
[----:B------:R-:W-:-:S04]  /*22cf0*/  IMAD R4, R19, 0x8, R0 ;  /* 0x0000000813047824 */ /* 0x000fc800078e0200 */
[----:B------:R-:W2:Y:S02]  /*22d00*/  SYNCS.PHASECHK.TRANS64.TRYWAIT P0, [R4+URZ], R5 ;  /* 0x00000005040075a7 */ /* 0x000ea4000800017f */
[----:B--2---:R-:W-:Y:S05]  /*22d10*/  @!P0 BRA `(.L_x_6006) ;  /* 0x0000002400908947 */ /* 0x004fea0003800000 */
.L_x_6107:
[----:B------:R-:W-:-:S07]  /*22d20*/  IMAD R3, R3, 0x8, R0 ;  /* 0x0000000803037824 */ /* 0x000fce00078e0200 */
.L_x_6007:
[----:B----4-:R4:W0:Y:S02]  /*22d30*/  SYNCS.PHASECHK.TRANS64.TRYWAIT P0, [R3+URZ], R2 ;  /* 0x00000002030075a7 */ /* 0x010824000800017f */
[----:B0-----:R-:W-:Y:S05]  /*22d40*/  @!P0 NANOSLEEP.SYNCS 0x989680 ;  /* 0x009896800000895d */ /* 0x001fea0003900000 */
[----:B------:R-:W0:Y:S02]  /*22d50*/  @!P0 SYNCS.PHASECHK.TRANS64 P0, [R3+URZ], R2 ;  /* 0x00000002030085a7 */ /* 0x000e24000800007f */
[----:B0-----:R-:W-:Y:S05]  /*22d60*/  @!P0 BRA `(.L_x_6007) ;  /* 0xfffffffc00f08947 */ /* 0x001fea000383ffff */
.L_x_5585:
[----:B------:R-:W-:Y:S05]  /*22d70*/  BSYNC B9 ;  /* 0x0000000000097941 */ /* 0x000fea0003800000 */
.L_x_5582:
[----:B------:R-:W-:Y:S05]  /*22d80*/  EXIT ;  /* 0x000000000000794d */ /* 0x000fea0003800000 */
.L_x_5611:
[----:B0-----:R0:W1:Y:S02]  /*22d90*/  SYNCS.PHASECHK.TRANS64.TRYWAIT P5, [R74+URZ+0x28c90], R75 ;  /* 0x028c904b4a0075a7 */ /* 0x00106400080a017f */
[----:B-1----:R-:W-:Y:S05]  /*22da0*/  @!P5 NANOSLEEP.SYNCS 0x989680 ;  /* 0x009896800000d95d */ /* 0x002fea0003900000 */
[----:B------:R-:W1:Y:S02]  /*22db0*/  @!P5 SYNCS.PHASECHK.TRANS64 P5, [R74+URZ+0x28c90], R75 ;  /* 0x028c904b4a00d5a7 */ /* 0x000e6400080a007f */
[----:B-1----:R-:W-:Y:S05]  /*22dc0*/  @!P5 BRA `(.L_x_5611) ;  /* 0xfffffffc00f0d947 */ /* 0x002fea000383ffff */
[----:B------:R-:W-:Y:S05]  /*22dd0*/  BRA `(.L_x_6008) ;  /* 0xfffffe0000a47947 */ /* 0x000fea000383ffff */
.L_x_5621:
[----:B-1----:R1:W2:Y:S02]  /*22de0*/  SYNCS.PHASECHK.TRANS64.TRYWAIT P5, [R74+URZ+0x28c90], R75 ;  /* 0x028c904b4a0075a7 */ /* 0x0022a400080a017f */
[----:B--2---:R-:W-:Y:S05]  /*22df0*/  @!P5 NANOSLEEP.SYNCS 0x989680 ;  /* 0x009896800000d95d */ /* 0x004fea0003900000 */
[----:B------:R-:W2:Y:S02]  /*22e00*/  @!P5 SYNCS.PHASECHK.TRANS64 P5, [R74+URZ+0x28c90], R75 ;  /* 0x028c904b4a00d5a7 */ /* 0x000ea400080a007f */
[----:B--2---:R-:W-:Y:S05]  /*22e10*/  @!P5 BRA `(.L_x_5621) ;  /* 0xfffffffc00f0d947 */ /* 0x004fea000383ffff */
[----:B------:R-:W-:Y:S05]  /*22e20*/  BRA `(.L_x_6009) ;  /* 0xfffffe0c00287947 */ /* 0x000fea000383ffff */
.L_x_5626:
[----:B0-----:R0:W1:Y:S02]  /*22e30*/  SYNCS.PHASECHK.TRANS64.TRYWAIT P5, [R74+URZ+0x28c90], R75 ;  /* 0x028c904b4a0075a7 */ /* 0x00106400080a017f */
[----:B-1----:R-:W-:Y:S05]  /*22e40*/  @!P5 NANOSLEEP.SYNCS 0x989680 ;  /* 0x009896800000d95d */ /* 0x002fea0003900000 */
[----:B------:R-:W1:Y:S02]  /*22e50*/  @!P5 SYNCS.PHASECHK.TRANS64 P5, [R74+URZ+0x28c90], R75 ;  /* 0x028c904b4a00d5a7 */ /* 0x000e6400080a007f */
[----:B-1----:R-:W-:Y:S05]  /*22e60*/  @!P5 BRA `(.L_x_5626) ;  /* 0xfffffffc00f0d947 */ /* 0x002fea000383ffff */
[----:B------:R-:W-:Y:S05]  /*22e70*/  BRA `(.L_x_6010) ;  /* 0xfffffe1400607947 */ /* 0x000fea000383ffff */
.L_x_5630:
[----:B------:R0:W0:Y:S02]  /*22e80*/  SYNCS.PHASECHK.TRANS64.TRYWAIT P0, [R74+URZ+0x28cb0], R75 ;  /* 0x028cb04b4a0075a7 */ /* 0x000024000800017f */
[----:B0-----:R-:W-:Y:S05]  /*22e90*/  @!P0 NANOSLEEP.SYNCS 0x989680 ;  /* 0x009896800000895d */ /* 0x001fea0003900000 */
[----:B------:R-:W0:Y:S02]  /*22ea0*/  @!P0 SYNCS.PHASECHK.TRANS64 P0, [R74+URZ+0x28cb0], R75 ;  /* 0x028cb04b4a0085a7 */ /* 0x000e24000800007f */
[----:B0-----:R-:W-:Y:S05]  /*22eb0*/  @!P0 BRA `(.L_x_5630) ;  /* 0xfffffffc00f08947 */ /* 0x001fea000383ffff */
[----:B------:R-:W-:Y:S05]  /*22ec0*/  BRA `(.L_x_6011) ;  /* 0xfffffe1400d87947 */ /* 0x000fea000383ffff */
.L_x_5651:
[----:B0-----:R0:W1:Y:S02]  /*22ed0*/  SYNCS.PHASECHK.TRANS64.TRYWAIT P1, [R9+URZ+0x28c50], R10 ;  /* 0x028c500a090075a7 */ /* 0x001064000802017f */
[----:B-1----:R-:W-:Y:S05]  /*22ee0*/  @!P1 NANOSLEEP.SYNCS 0x989680 ;  /* 0x009896800000995d */ /* 0x002fea0003900000 */
[----:B------:R-:W1:Y:S02]  /*22ef0*/  @!P1 SYNCS.PHASECHK.TRANS64 P1, [R9+URZ+0x28c50], R10 ;  /* 0x028c500a090095a7 */ /* 0x000e64000802007f */
[----:B-1----:R-:W-:Y:S05]  /*22f00*/  @!P1 BRA `(.L_x_5651) ;  /* 0xfffffffc00f09947 */ /* 0x002fea000383ffff */
[----:B------:R-:W-:Y:S05]  /*22f10*/  BRA `(.L_x_6012) ;  /* 0xfffffe2800907947 */ /* 0x000fea000383ffff */
.L_x_5658:
[----:B-1----:R1:W2:Y:S02]  /*22f20*/  SYNCS.PHASECHK.TRANS64.TRYWAIT P2, [R21+URZ+0x28c50], R8 ;  /* 0x028c5008150075a7 */ /* 0x0022a4000804017f */
[----:B--2---:R-:W-:Y:S05]  /*22f30*/  @!P2 NANOSLEEP.SYNCS 0x989680 ;  /* 0x009896800000a95d */ /* 0x004fea0003900000 */
[----:B------:R-:W2:Y:S02]  /*22f40*/  @!P2 SYNCS.PHASECHK.TRANS64 P2, [R21+URZ+0x28c50], R8 ;  /* 0x028c50081500a5a7 */ /* 0x000ea4000804007f */
[----:B--2---:R-:W-:Y:S05]  /*22f50*/  @!P2 BRA `(.L_x_5658) ;  /* 0xfffffffc00f0a947 */ /* 0x004fea000383ffff */
[----:B------:R-:W-:Y:S05]  /*22f60*/  BRA `(.L_x_5657) ;  /* 0xfffffe3400c07947 */ /* 0x000fea000383ffff */
.L_x_5681:
        /* <DEDUP_REMOVED lines=8> */
.L_x_6014:
[----:B------:R-:W-:Y:S05]  /*22ff0*/  BSYNC B1 ;  /* 0x0000000000017941 */ /* 0x000fea0003800000 */
.L_x_6013:
        /* <DEDUP_REMOVED lines=8> */
.L_x_6015:
[----:B------:R-:W-:Y:S02]  /*23080*/  IMAD.MOV.U32 R13, RZ, RZ, R7 ;  /* 0x000000ffff0d7224 */ /* 0x000fe400078e0007 */
[----:B------:R-:W-:-:S07]  /*23090*/  IMAD.MOV.U32 R0, RZ, RZ, R14 ;  /* 0x000000ffff007224 */ /* 0x000fce00078e000e */
[----:B------:R-:W-:Y:S05]  /*230a0*/  WARPSYNC.COLLECTIVE R15, `(.L_x_6016) ;  /* 0x000000000f087348 */ /* 0x000fea0003c00000 */
[----:B------:R0:W1:Y:S02]  /*230b0*/  SHFL.IDX P6, R14, R13, R12, R11 ;  /* 0x0000000c0d0e7389 */ /* 0x00006400000c000b */
[----:B01----:R-:W-:Y:S01]  /*230c0*/  ENDCOLLECTIVE ;  /* 0x000000000000791b */ /* 0x003fe20003800000 */
.L_x_6016:
[----:B------:R-:W-:Y:S02]  /*230d0*/  IMAD.MOV.U32 R13, RZ, RZ, R30 ;  /* 0x000000ffff0d7224 */ /* 0x000fe400078e001e */
[----:B------:R-:W-:-:S07]  /*230e0*/  IMAD.MOV.U32 R5, RZ, RZ, R14 ;  /* 0x000000ffff057224 */ /* 0x000fce00078e000e */
[----:B------:R-:W-:Y:S05]  /*230f0*/  WARPSYNC.COLLECTIVE R15, `(.L_x_6017) ;  /* 0x000000000f087348 */ /* 0x000fea0003c00000 */
[----:B------:R0:W1:Y:S02]  /*23100*/  SHFL.IDX P6, R14, R13, R12, R11 ;  /* 0x0000000c0d0e7389 */ /* 0x00006400000c000b */
[----:B01----:R-:W-:Y:S01]  /*23110*/  ENDCOLLECTIVE ;  /* 0x000000000000791b */ /* 0x003fe20003800000 */
.L_x_6017:
[----:B------:R-:W-:Y:S05]  /*23120*/  BRA `(.L_x_6018) ;  /* 0xfffffe5000f47947 */ /* 0x000fea000383ffff */
.L_x_5684:
[----:B------:R-:W-:Y:S01]  /*23130*/  BSSY B1, `(.L_x_6019) ;  /* 0x0000008000017945 */ /* 0x000fe20003800000 */
[----:B------:R-:W-:Y:S02]  /*23140*/  IMAD.MOV.U32 R13, RZ, RZ, R6 ;  /* 0x000000ffff0d7224 */ /* 0x000fe400078e0006 */
[----:B------:R-:W-:Y:S02]  /*23150*/  IMAD.MOV.U32 R12, RZ, RZ, 0x1 ;  /* 0x00000001ff0c7424 */ /* 0x000fe400078e00ff */
[----:B------:R-:W-:Y:S02]  /*23160*/  IMAD.MOV.U32 R11, RZ, RZ, 0x1c1f ;  /* 0x00001c1fff0b7424 */ /* 0x000fe400078e00ff */
[----:B------:R-:W-:-:S07]  /*23170*/  IMAD.MOV.U32 R15, RZ, RZ, -0x1 ;  /* 0xffffffffff0f7424 */ /* 0x000fce00078e00ff */
[----:B0---4-:R-:W-:Y:S05]  /*23180*/  WARPSYNC.COLLECTIVE R15, `(.L_x_6020) ;  /* 0x000000000f087348 */ /* 0x011fea0003c00000 */
[----:B----4-:R1:W2:Y:S02]  /*23190*/  SHFL.IDX P6, R14, R13, R12, R11 ;  /* 0x0000000c0d0e7389 */ /* 0x0102a400000c000b */
[----:B012---:R-:W-:Y:S01]  /*231a0*/  ENDCOLLECTIVE ;  /* 0x000000000000791b */ /* 0x007fe20003800000 */
.L_x_6020:
[----:B------:R-:W-:Y:S05]  /*231b0*/  BSYNC B1 ;  /* 0x0000000000017941 */ /* 0x000fea0003800000 */
.L_x_6019:
        /* <DEDUP_REMOVED lines=8> */
.L_x_6021:
[----:B------:R-:W-:Y:S02]  /*23240*/  IMAD.MOV.U32 R13, RZ, RZ, R7 ;  /* 0x000000ffff0d7224 */ /* 0x000fe400078e0007 */
[----:B------:R-:W-:-:S07]  /*23250*/  IMAD.MOV.U32 R4, RZ, RZ, R14 ;  /* 0x000000ffff047224 */ /* 0x000fce00078e000e */
[----:B------:R-:W-:Y:S05]  /*23260*/  WARPSYNC.COLLECTIVE R15, `(.L_x_6022) ;  /* 0x000000000f087348 */ /* 0x000fea0003c00000 */
[----:B------:R0:W1:Y:S02]  /*23270*/  SHFL.IDX P6, R14, R13, R12, R11 ;  /* 0x0000000c0d0e7389 */ /* 0x00006400000c000b */
[----:B01----:R-:W-:Y:S01]  /*23280*/  ENDCOLLECTIVE ;  /* 0x000000000000791b */ /* 0x003fe20003800000 */
.L_x_6022:
[----:B------:R-:W-:Y:S02]  /*23290*/  IMAD.MOV.U32 R13, RZ, RZ, R30 ;  /* 0x000000ffff0d7224 */ /* 0x000fe400078e001e */
[----:B------:R-:W-:-:S07]  /*232a0*/  IMAD.MOV.U32 R7, RZ, RZ, R14 ;  /* 0x000000ffff077224 */ /* 0x000fce00078e000e */
[----:B------:R-:W-:Y:S05]  /*232b0*/  WARPSYNC.COLLECTIVE R15, `(.L_x_6023) ;  /* 0x000000000f087348 */ /* 0x000fea0003c00000 */
[----:B------:R0:W1:Y:S02]  /*232c0*/  SHFL.IDX P6, R14, R13, R12, R11 ;  /* 0x0000000c0d0e7389 */ /* 0x00006400000c000b */
[----:B01----:R-:W-:Y:S01]  /*232d0*/  ENDCOLLECTIVE ;  /* 0x000000000000791b */ /* 0x003fe20003800000 */
.L_x_6023:
[----:B------:R-:W-:Y:S01]  /*232e0*/  IMAD.MOV.U32 R0, RZ, RZ, R14 ;  /* 0x000000ffff007224 */ /* 0x000fe200078e000e */
[----:B------:R-:W-:Y:S06]  /*232f0*/  BRA `(.L_x_6024) ;  /* 0xfffffe5400547947 */ /* 0x000fec000383ffff */
.L_x_5688:
[----:B0-----:R0:W1:Y:S02]  /*23300*/  SYNCS.PHASECHK.TRANS64.TRYWAIT P0, [R2+URZ+0x28c00], R35 ;  /* 0x028c0023020075a7 */ /* 0x001064000800017f */
[----:B-1----:R-:W-:Y:S05]  /*23310*/  @!P0 NANOSLEEP.SYNCS 0x989680 ;  /* 0x009896800000895d */ /* 0x002fea0003900000 */
[----:B------:R-:W1:Y:S02]  /*23320*/  @!P0 SYNCS.PHASECHK.TRANS64 P0, [R2+URZ+0x28c00], R35 ;  /* 0x028c0023020085a7 */ /* 0x000e64000800007f */
[----:B-1----:R-:W-:Y:S05]  /*23330*/  @!P0 BRA `(.L_x_5688) ;  /* 0xfffffffc00f08947 */ /* 0x002fea000383ffff */
[----:B------:R-:W-:Y:S05]  /*23340*/  BRA `(.L_x_6025) ;  /* 0xfffffe58003c7947 */ /* 0x000fea000383ffff */
.L_x_5696:
        /* <DEDUP_REMOVED lines=8> */
.L_x_6027:
[----:B------:R-:W-:Y:S05]  /*233d0*/  BSYNC B1 ;  /* 0x0000000000017941 */ /* 0x000fea0003800000 */
.L_x_6026:
        /* <DEDUP_REMOVED lines=8> */
.L_x_6028:
[----:B------:R-:W-:Y:S02]  /*23460*/  IMAD.MOV.U32 R13, RZ, RZ, R7 ;  /* 0x000000ffff0d7224 */ /* 0x000fe400078e0007 */
[----:B------:R-:W-:-:S07]  /*23470*/  IMAD.MOV.U32 R0, RZ, RZ, R14 ;  /* 0x000000ffff007224 */ /* 0x000fce00078e000e */
[----:B------:R-:W-:Y:S05]  /*23480*/  WARPSYNC.COLLECTIVE R15, `(.L_x_6029) ;  /* 0x000000000f087348 */ /* 0x000fea0003c00000 */
[----:B------:R0:W1:Y:S02]  /*23490*/  SHFL.IDX P6, R14, R13, R12, R11 ;  /* 0x0000000c0d0e7389 */ /* 0x00006400000c000b */
[----:B01----:R-:W-:Y:S01]  /*234a0*/  ENDCOLLECTIVE ;  /* 0x000000000000791b */ /* 0x003fe20003800000 */
.L_x_6029:
[----:B------:R-:W-:Y:S02]  /*234b0*/  IMAD.MOV.U32 R10, RZ, RZ, R0 ;  /* 0x000000ffff0a7224 */ /* 0x000fe400078e0000 */
[----:B------:R-:W-:Y:S02]  /*234c0*/  IMAD.MOV.U32 R13, RZ, RZ, R9 ;  /* 0x000000ffff0d7224 */ /* 0x000fe400078e0009 */
[----:B------:R-:W-:-:S07]  /*234d0*/  IMAD.MOV.U32 R5, RZ, RZ, R14 ;  /* 0x000000ffff057224 */ /* 0x000fce00078e000e */
[----:B------:R-:W-:Y:S05]  /*234e0*/  WARPSYNC.COLLECTIVE R15, `(.L_x_6030) ;  /* 0x000000000f087348 */ /* 0x000fea0003c00000 */
[----:B------:R0:W1:Y:S02]  /*234f0*/  SHFL.IDX P6, R14, R13, R12, R11 ;  /* 0x0000000c0d0e7389 */ /* 0x00006400000c000b */
[----:B01----:R-:W-:Y:S01]  /*23500*/  ENDCOLLECTIVE ;  /* 0x000000000000791b */ /* 0x003fe20003800000 */
.L_x_6030:
[----:B------:R-:W-:Y:S01]  /*23510*/  IMAD.MOV.U32 R11, RZ, RZ, R3 ;  /* 0x000000ffff0b7224 */ /* 0x000fe200078e0003 */
[----:B------:R-:W-:Y:S06]  /*23520*/  BRA `(.L_x_6031) ;  /* 0xfffffe6400907947 */ /* 0x000fec000383ffff */
.L_x_5699:
[----:B------:R-:W-:Y:S01]  /*23530*/  BSSY B1, `(.L_x_6032) ;  /* 0x0000008000017945 */ /* 0x000fe20003800000 */
[----:B------:R-:W-:Y:S02]  /*23540*/  IMAD.MOV.U32 R13, RZ, RZ, R8 ;  /* 0x000000ffff0d7224 */ /* 0x000fe400078e0008 */
[----:B------:R-:W-:Y:S02]  /*23550*/  IMAD.MOV.U32 R12, RZ, RZ, 0x1 ;  /* 0x00000001ff0c7424 */ /* 0x000fe400078e00ff */
[----:B0-----:R-:W-:Y:S02]  /*23560*/  IMAD.MOV.U32 R11, RZ, RZ, 0x1c1f ;  /* 0x00001c1fff0b7424 */ /* 0x001fe400078e00ff */
[----:B------:R-:W-:-:S07]  /*23570*/  IMAD.MOV.U32 R15, RZ, RZ, -0x1 ;  /* 0xffffffffff0f7424 */ /* 0x000fce00078e00ff */
[----:B----4-:R-:W-:Y:S05]  /*23580*/  WARPSYNC.COLLECTIVE R15, `(.L_x_6033) ;  /* 0x000000000f087348 */ /* 0x010fea0003c00000 */
[----:B----4-:R0:W1:Y:S02]  /*23590*/  SHFL.IDX P6, R14, R13, R12, R11 ;  /* 0x0000000c0d0e7389 */ /* 0x01006400000c000b */
[----:B01----:R-:W-:Y:S01]  /*235a0*/  ENDCOLLECTIVE ;  /* 0x000000000000791b */ /* 0x003fe20003800000 */
.L_x_6033:
[----:B------:R-:W-:Y:S05]  /*235b0*/  BSYNC B1 ;  /* 0x0000000000017941 */ /* 0x000fea0003800000 */
.L_x_6032:
        /* <DEDUP_REMOVED lines=8> */
.L_x_6034:
[----:B------:R-:W-:Y:S02]  /*23640*/  IMAD.MOV.U32 R13, RZ, RZ, R7 ;  /* 0x000000ffff0d7224 */ /* 0x000fe400078e0007 */
[----:B------:R-:W-:-:S07]  /*23650*/  IMAD.MOV.U32 R0, RZ, RZ, R14 ;  /* 0x000000ffff007224 */ /* 0x000fce00078e000e */
[----:B------:R-:W-:Y:S05]  /*23660*/  WARPSYNC.COLLECTIVE R15, `(.L_x_6035) ;  /* 0x000000000f087348 */ /* 0x000fea0003c00000 */
[----:B------:R0:W1:Y:S02]  /*23670*/  SHFL.IDX P6, R14, R13, R12, R11 ;  /* 0x0000000c0d0e7389 */ /* 0x00006400000c000b */
[----:B01----:R-:W-:Y:S01]  /*23680*/  ENDCOLLECTIVE ;  /* 0x000000000000791b */ /* 0x003fe20003800000 */
.L_x_6035:
[----:B------:R-:W-:Y:S02]  /*23690*/  IMAD.MOV.U32 R13, RZ, RZ, R9 ;  /* 0x000000ffff0d7224 */ /* 0x000fe400078e0009 */
[----:B------:R-:W-:-:S07]  /*236a0*/  IMAD.MOV.U32 R7, RZ, RZ, R14 ;  /* 0x000000ffff077224 */ /* 0x000fce00078e000e */
[----:B------:R-:W-:Y:S05]  /*236b0*/  WARPSYNC.COLLECTIVE R15, `(.L_x_6036) ;  /* 0x000000000f087348 */ /* 0x000fea0003c00000 */
[----:B------:R0:W1:Y:S02]  /*236c0*/  SHFL.IDX P6, R14, R13, R12, R11 ;  /* 0x0000000c0d0e7389 */ /* 0x00006400000c000b */
[----:B01----:R-:W-:Y:S01]  /*236d0*/  ENDCOLLECTIVE ;  /* 0x000000000000791b */ /* 0x003fe20003800000 */
.L_x_6036:
[----:B------:R-:W-:Y:S02]  /*236e0*/  IMAD.MOV.U32 R12, RZ, RZ, R0 ;  /* 0x000000ffff0c7224 */ /* 0x000fe400078e0000 */
[----:B------:R-:W-:Y:S01]  /*236f0*/  IMAD.MOV.U32 R13, RZ, RZ, R3 ;  /* 0x000000ffff0d7224 */ /* 0x000fe200078e0003 */
[----:B------:R-:W-:Y:S06]  /*23700*/  BRA `(.L_x_6037) ;  /* 0xfffffe6400bc7947 */ /* 0x000fec000383ffff */
.L_x_5703:
[----:B0-----:R0:W1:Y:S02]  /*23710*/  SYNCS.PHASECHK.TRANS64.TRYWAIT P1, [R2+URZ+0x28c00], R21 ;  /* 0x028c0015020075a7 */ /* 0x001064000802017f */
[----:B-1----:R-:W-:Y:S05]  /*23720*/  @!P1 NANOSLEEP.SYNCS 0x989680 ;  /* 0x009896800000995d */ /* 0x002fea0003900000 */
[----:B------:R-:W1:Y:S02]  /*23730*/  @!P1 SYNCS.PHASECHK.TRANS64 P1, [R2+URZ+0x28c00], R21 ;  /* 0x028c0015020095a7 */ /* 0x000e64000802007f */
[----:B-1----:R-:W-:Y:S05]  /*23740*/  @!P1 BRA `(.L_x_5703) ;  /* 0xfffffffc00f09947 */ /* 0x002fea000383ffff */
[----:B------:R-:W-:Y:S05]  /*23750*/  BRA `(.L_x_6038) ;  /* 0xfffffe6800587947 */ /* 0x000fea000383ffff */
.L_x_5709:
[----:B--2---:R2:W4:Y:S02]  /*23760*/  SYNCS.PHASECHK.TRANS64.TRYWAIT P2, [R14+URZ+0x28c30], R57 ;  /* 0x028c30390e0075a7 */ /* 0x004524000804017f */
[----:B----4-:R-:W-:Y:S05]  /*23770*/  @!P2 NANOSLEEP.SYNCS 0x989680 ;  /* 0x009896800000a95d */ /* 0x010fea0003900000 */
[----:B------:R-:W4:Y:S02]  /*23780*/  @!P2 SYNCS.PHASECHK.TRANS64 P2, [R14+URZ+0x28c30], R57 ;  /* 0x028c30390e00a5a7 */ /* 0x000f24000804007f */
[----:B----4-:R-:W-:Y:S05]  /*23790*/  @!P2 BRA `(.L_x_5709) ;  /* 0xfffffffc00f0a947 */ /* 0x010fea000383ffff */
[----:B------:R-:W-:Y:S05]  /*237a0*/  BRA `(.L_x_5708) ;  /* 0xfffffe7800087947 */ /* 0x000fea000383ffff */
.L_x_5722:
[----:B----4-:R4:W0:Y:S02]  /*237b0*/  SYNCS.PHASECHK.TRANS64.TRYWAIT P3, [R14+URZ+0x28c50], R57 ;  /* 0x028c50390e0075a7 */ /* 0x010824000806017f */
[----:B0-----:R-:W-:Y:S05]  /*237c0*/  @!P3 NANOSLEEP.SYNCS 0x989680 ;  /* 0x009896800000b95d */ /* 0x001fea0003900000 */
[----:B------:R-:W0:Y:S02]  /*237d0*/  @!P3 SYNCS.PHASECHK.TRANS64 P3, [R14+URZ+0x28c50], R57 ;  /* 0x028c50390e00b5a7 */ /* 0x000e24000806007f */
[----:B0-----:R-:W-:Y:S05]  /*237e0*/  @!P3 BRA `(.L_x_5722) ;  /* 0xfffffffc00f0b947 */ /* 0x001fea000383ffff */
[----:B------:R-:W-:Y:S05]  /*237f0*/  BRA `(.L_x_5721) ;  /* 0xfffffe9000f47947 */ /* 0x000fea000383ffff */
.L_x_5734:
[----:B-1----:R1:W2:Y:S02]  /*23800*/  SYNCS.PHASECHK.TRANS64.TRYWAIT P3, [R212+URZ+0x28c30], R213 ;  /* 0x028c30d5d40075a7 */ /* 0x0022a4000806017f */
[----:B--2---:R-:W-:Y:S05]  /*23810*/  @!P3 NANOSLEEP.SYNCS 0x989680 ;  /* 0x009896800000b95d */ /* 0x004fea0003900000 */
[----:B------:R-:W2:Y:S02]  /*23820*/  @!P3 SYNCS.PHASECHK.TRANS64 P3, [R212+URZ+0x28c30], R213 ;  /* 0x028c30d5d400b5a7 */ /* 0x000ea4000806007f */
[----:B--2---:R-:W-:Y:S05]  /*23830*/  @!P3 BRA `(.L_x_5734) ;  /* 0xfffffffc00f0b947 */ /* 0x004fea000383ffff */
[----:B------:R-:W-:Y:S05]  /*23840*/  BRA `(.L_x_5733) ;  /* 0xfffffe9800687947 */ /* 0x000fea000383ffff */
.L_x_5747:
[----:B---3--:R3:W4:Y:S02]  /*23850*/  SYNCS.PHASECHK.TRANS64.TRYWAIT P3, [R212+URZ+0x28c50], R213 ;  /* 0x028c50d5d40075a7 */ /* 0x008724000806017f */
[----:B----4-:R-:W-:Y:S05]  /*23860*/  @!P3 NANOSLEEP.SYNCS 0x989680 ;  /* 0x009896800000b95d */ /* 0x010fea0003900000 */
[----:B------:R-:W4:Y:S02]  /*23870*/  @!P3 SYNCS.PHASECHK.TRANS64 P3, [R212+URZ+0x28c50], R213 ;  /* 0x028c50d5d400b5a7 */ /* 0x000f24000806007f */
[----:B----4-:R-:W-:Y:S05]  /*23880*/  @!P3 BRA `(.L_x_5747) ;  /* 0xfffffffc00f0b947 */ /* 0x010fea000383ffff */
[----:B------:R-:W-:Y:S05]  /*23890*/  BRA `(.L_x_5746) ;  /* 0xfffffeb800687947 */ /* 0x000fea000383ffff */
.L_x_5760:
[----:B--2---:R2:W3:Y:S02]  /*238a0*/  SYNCS.PHASECHK.TRANS64.TRYWAIT P3, [R14+URZ+0x28c30], R207 ;  /* 0x028c30cf0e0075a7 */ /* 0x0044e4000806017f */
[----:B---3--:R-:W-:Y:S05]  /*238b0*/  @!P3 NANOSLEEP.SYNCS 0x989680 ;  /* 0x009896800000b95d */ /* 0x008fea0003900000 */
[----:B------:R-:W3:Y:S02]  /*238c0*/  @!P3 SYNCS.PHASECHK.TRANS64 P3, [R14+URZ+0x28c30], R207 ;  /* 0x028c30cf0e00b5a7 */ /* 0x000ee4000806007f */
[----:B---3--:R-:W-:Y:S05]  /*238d0*/  @!P3 BRA `(.L_x_5760) ;  /* 0xfffffffc00f0b947 */ /* 0x008fea000383ffff */
[----:B------:R-:W-:Y:S05]  /*238e0*/  BRA `(.L_x_5759) ;  /* 0xfffffec0002c7947 */ /* 0x000fea000383ffff */
.L_x_5765:
[----:B----4-:R4:W0:Y:S02]  /*238f0*/  SYNCS.PHASECHK.TRANS64.TRYWAIT P3, [R14+URZ+0x28c50], R207 ;  /* 0x028c50cf0e0075a7 */ /* 0x010824000806017f */
[----:B0-----:R-:W-:Y:S05]  /*23900*/  @!P3 NANOSLEEP.SYNCS 0x989680 ;  /* 0x009896800000b95d */ /* 0x001fea0003900000 */
[----:B------:R-:W0:Y:S02]  /*23910*/  @!P3 SYNCS.PHASECHK.TRANS64 P3, [R14+URZ+0x28c50], R207 ;  /* 0x028c50cf0e00b5a7 */ /* 0x000e24000806007f */
[----:B0-----:R-:W-:Y:S05]  /*23920*/  @!P3 BRA `(.L_x_5765) ;  /* 0xfffffffc00f0b947 */ /* 0x001fea000383ffff */
[----:B------:R-:W-:Y:S05]  /*23930*/  BRA `(.L_x_5764) ;  /* 0xfffffed400847947 */ /* 0x000fea000383ffff */
.L_x_5773:
[----:B--2---:R2:W3:Y:S02]  /*23940*/  SYNCS.PHASECHK.TRANS64.TRYWAIT P2, [R206+URZ+0x28c30], R207 ;  /* 0x028c30cfce0075a7 */ /* 0x0044e4000804017f */
[----:B---3--:R-:W-:Y:S05]  /*23950*/  @!P2 NANOSLEEP.SYNCS 0x989680 ;  /* 0x009896800000a95d */ /* 0x008fea0003900000 */
[----:B------:R-:W3:Y:S02]  /*23960*/  @!P2 SYNCS.PHASECHK.TRANS64 P2, [R206+URZ+0x28c30], R207 ;  /* 0x028c30cfce00a5a7 */ /* 0x000ee4000804007f */
[----:B---3--:R-:W-:Y:S05]  /*23970*/  @!P2 BRA `(.L_x_5773) ;  /* 0xfffffffc00f0a947 */ /* 0x008fea000383ffff */
[----:B------:R-:W-:Y:S05]  /*23980*/  BRA `(.L_x_5772) ;  /* 0xfffffed800947947 */ /* 0x000fea000383ffff */
.L_x_5786:
[----:B----4-:R4:W0:Y:S02]  /*23990*/  SYNCS.PHASECHK.TRANS64.TRYWAIT P2, [R206+URZ+0x28c50], R207 ;  /* 0x028c50cfce0075a7 */ /* 0x010824000804017f */
[----:B0-----:R-:W-:Y:S05]  /*239a0*/  @!P2 NANOSLEEP.SYNCS 0x989680 ;  /* 0x009896800000a95d */ /* 0x001fea0003900000 */
[----:B------:R-:W0:Y:S02]  /*239b0*/  @!P2 SYNCS.PHASECHK.TRANS64 P2, [R206+URZ+0x28c50], R207 ;  /* 0x028c50cfce00a5a7 */ /* 0x000e24000804007f */
[----:B0-----:R-:W-:Y:S05]  /*239c0*/  @!P2 BRA `(.L_x_5786) ;  /* 0xfffffffc00f0a947 */ /* 0x001fea000383ffff */
[----:B------:R-:W-:Y:S05]  /*239d0*/  BRA `(.L_x_5785) ;  /* 0xfffffef8009c7947 */ /* 0x000fea000383ffff */
.L_x_5829:
        /* <DEDUP_REMOVED lines=11> */
.L_x_6040:
[----:B------:R-:W-:Y:S05]  /*23a90*/  BSYNC B1 ;  /* 0x0000000000017941 */ /* 0x000fea0003800000 */
.L_x_6039:
[----:B------:R-:W-:Y:S05]  /*23aa0*/  BRA `(.L_x_6041) ;  /* 0xffffff7000547947 */ /* 0x000fea000383ffff */
.L_x_5831:
[----:B------:R-:W-:Y:S01]  /*23ab0*/  BSSY B1, `(.L_x_6042) ;  /* 0x0000006000017945 */ /* 0x000fe20003800000 */
[----:B0-----:R-:W-:-:S07]  /*23ac0*/  IMAD.MOV.U32 R15, RZ, RZ, -0x1 ;  /* 0xffffffffff0f7424 */ /* 0x001fce00078e00ff */
[----:B-1----:R-:W-:Y:S05]  /*23ad0*/  WARPSYNC.COLLECTIVE R15, `(.L_x_6043) ;  /* 0x000000000f0c7348 */ /* 0x002fea0003c00000 */
[----:B------:R-:W-:Y:S02]  /*23ae0*/  ELECT P6, UR62, PT ;  /* 0x00000000003e782f */ /* 0x000fe400038c0000 */
[----:B------:R-:W-:Y:S01]  /*23af0*/  MOV R14, UR62 ;  /* 0x0000003e000e7c02 */ /* 0x000fe20008000f00 */
[----:B-1----:R-:W-:Y:S10]  /*23b00*/  ENDCOLLECTIVE ;  /* 0x000000000000791b */ /* 0x002ff40003800000 */
.L_x_6043:
[----:B------:R-:W-:Y:S05]  /*23b10*/  BSYNC B1 ;  /* 0x0000000000017941 */ /* 0x000fea0003800000 */
.L_x_6042:
[----:B------:R-:W-:Y:S05]  /*23b20*/  BRA `(.L_x_5830) ;  /* 0xffffff70004c7947 */ /* 0x000fea000383ffff */
.L_x_5833:
[----:B-1----:R1:W2:Y:S02]  /*23b30*/  SYNCS.PHASECHK.TRANS64.TRYWAIT P0, [R18+URZ+0x28c20], R6 ;  /* 0x028c2006120075a7 */ /* 0x0022a4000800017f */
[----:B--2---:R-:W-:Y:S05]  /*23b40*/  @!P0 NANOSLEEP.SYNCS 0x989680 ;  /* 0x009896800000895d */ /* 0x004fea0003900000 */
[----:B------:R-:W2:Y:S02]  /*23b50*/  @!P0 SYNCS.PHASECHK.TRANS64 P0, [R18+URZ+0x28c20], R6 ;  /* 0x028c2006120085a7 */ /* 0x000ea4000800007f */
[----:B--2---:R-:W-:Y:S05]  /*23b60*/  @!P0 BRA `(.L_x_5833) ;  /* 0xfffffffc00f08947 */ /* 0x004fea000383ffff */
[----:B------:R-:W-:Y:S05]  /*23b70*/  BRA `(.L_x_6044) ;  /* 0xffffff70005c7947 */ /* 0x000fea000383ffff */
.L_x_5837:
[----:B--2---:R2:W3:Y:S02]  /*23b80*/  SYNCS.PHASECHK.TRANS64.TRYWAIT P0, [R7+URZ+0x28ca0], R10 ;  /* 0x028ca00a070075a7 */ /* 0x0044e4000800017f */
[----:B---3--:R-:W-:Y:S05]  /*23b90*/  @!P0 NANOSLEEP.SYNCS 0x989680 ;  /* 0x009896800000895d */ /* 0x008fea0003900000 */
[----:B------:R-:W3:Y:S02]  /*23ba0*/  @!P0 SYNCS.PHASECHK.TRANS64 P0, [R7+URZ+0x28ca0], R10 ;  /* 0x028ca00a070085a7 */ /* 0x000ee4000800007f */
[----:B---3--:R-:W-:Y:S05]  /*23bb0*/  @!P0 BRA `(.L_x_5837) ;  /* 0xfffffffc00f08947 */ /* 0x008fea000383ffff */
[----:B------:R-:W-:Y:S05]  /*23bc0*/  BRA `(.L_x_6045) ;  /* 0xffffff70007c7947 */ /* 0x000fea000383ffff */
.L_x_5842:
[----:B-1----:R1:W3:Y:S02]  /*23bd0*/  SYNCS.PHASECHK.TRANS64.TRYWAIT P0, [R7+URZ+0x28cc0], R10 ;  /* 0x028cc00a070075a7 */ /* 0x0022e4000800017f */
[----:B---3--:R-:W-:Y:S05]  /*23be0*/  @!P0 NANOSLEEP.SYNCS 0x989680 ;  /* 0x009896800000895d */ /* 0x008fea0003900000 */
[----:B------:R-:W3:Y:S02]  /*23bf0*/  @!P0 SYNCS.PHASECHK.TRANS64 P0, [R7+URZ+0x28cc0], R10 ;  /* 0x028cc00a070085a7 */ /* 0x000ee4000800007f */
[----:B---3--:R-:W-:Y:S05]  /*23c00*/  @!P0 BRA `(.L_x_5842) ;  /* 0xfffffffc00f08947 */ /* 0x008fea000383ffff */
[----:B------:R-:W-:Y:S05]  /*23c10*/  BRA `(.L_x_6046) ;  /* 0xffffff7000fc7947 */ /* 0x000fea000383ffff */
.L_x_5856:
[----:B-1----:R1:W2:Y:S02]  /*23c20*/  SYNCS.PHASECHK.TRANS64.TRYWAIT P1, [R6+URZ+0x28ca0], R7 ;  /* 0x028ca007060075a7 */ /* 0x0022a4000802017f */
[----:B--2---:R-:W-:Y:S05]  /*23c30*/  @!P1 NANOSLEEP.SYNCS 0x989680 ;  /* 0x009896800000995d */ /* 0x004fea0003900000 */
[----:B------:R-:W2:Y:S02]  /*23c40*/  @!P1 SYNCS.PHASECHK.TRANS64 P1, [R6+URZ+0x28ca0], R7 ;  /* 0x028ca007060095a7 */ /* 0x000ea4000802007f */
[----:B--2---:R-:W-:Y:S05]  /*23c50*/  @!P1 BRA `(.L_x_5856) ;  /* 0xfffffffc00f09947 */ /* 0x004fea000383ffff */
[----:B------:R-:W-:Y:S05]  /*23c60*/  BRA `(.L_x_6047) ;  /* 0xffffff7c007c7947 */ /* 0x000fea000383ffff */
.L_x_5861:
[----:B--2---:R2:W3:Y:S02]  /*23c70*/  SYNCS.PHASECHK.TRANS64.TRYWAIT P1, [R6+URZ+0x28cc0], R7 ;  /* 0x028cc007060075a7 */ /* 0x0044e4000802017f */
[----:B---3--:R-:W-:Y:S05]  /*23c80*/  @!P1 NANOSLEEP.SYNCS 0x989680 ;  /* 0x009896800000995d */ /* 0x008fea0003900000 */
[----:B------:R-:W3:Y:S02]  /*23c90*/  @!P1 SYNCS.PHASECHK.TRANS64 P1, [R6+URZ+0x28cc0], R7 ;  /* 0x028cc007060095a7 */ /* 0x000ee4000802007f */
[----:B---3--:R-:W-:Y:S05]  /*23ca0*/  @!P1 BRA `(.L_x_5861) ;  /* 0xfffffffc00f09947 */ /* 0x008fea000383ffff */
[----:B------:R-:W-:Y:S05]  /*23cb0*/  BRA `(.L_x_6048) ;  /* 0xffffff7c00f87947 */ /* 0x000fea000383ffff */
.L_x_5891:
[----:B-1----:R-:W1:Y:S01]  /*23cc0*/  S2R R4, SR_TID.X ;  /* 0x0000000000047919 */ /* 0x002e620000002100 */
[----:B------:R-:W-:Y:S01]  /*23cd0*/  BSSY B0, `(.L_x_6049) ;  /* 0x000000a000007945 */ /* 0x000fe20003800000 */
[----:B------:R-:W-:Y:S02]  /*23ce0*/  IMAD.MOV.U32 R12, RZ, RZ, RZ ;  /* 0x000000ffff0c7224 */ /* 0x000fe400078e00ff */
[----:B------:R-:W-:Y:S02]  /*23cf0*/  IMAD.MOV.U32 R11, RZ, RZ, 0x1f ;  /* 0x0000001fff0b7424 */ /* 0x000fe400078e00ff */
[----:B0-----:R-:W-:Y:S01]  /*23d00*/  IMAD.MOV.U32 R15, RZ, RZ, -0x1 ;  /* 0xffffffffff0f7424 */ /* 0x001fe200078e00ff */
[----:B-1----:R-:W-:-:S04]  /*23d10*/  SHF.R.U32.HI R4, RZ, 0x5, R4 ;  /* 0x00000005ff047819 */ /* 0x002fc80000011604 */
[----:B------:R-:W-:-:S05]  /*23d20*/  LOP3.LUT R4, R4, 0x3, RZ, 0xc0, !PT ;  /* 0x0000000304047812 */ /* 0x000fca00078ec0ff */
[----:B------:R-:W-:-:S07]  /*23d30*/  IMAD.MOV.U32 R13, RZ, RZ, R4 ;  /* 0x000000ffff0d7224 */ /* 0x000fce00078e0004 */
[----:B--2---:R-:W-:Y:S05]  /*23d40*/  WARPSYNC.COLLECTIVE R15, `(.L_x_6050) ;  /* 0x000000000f087348 */ /* 0x004fea0003c00000 */
[----:B------:R0:W1:Y:S02]  /*23d50*/  SHFL.IDX P6, R14, R13, R12, R11 ;  /* 0x0000000c0d0e7389 */ /* 0x00006400000c000b */
[----:B012---:R-:W-:Y:S01]  /*23d60*/  ENDCOLLECTIVE ;  /* 0x000000000000791b */ /* 0x007fe20003800000 */
.L_x_6050:
[----:B------:R-:W-:Y:S05]  /*23d70*/  BSYNC B0 ;  /* 0x0000000000007941 */ /* 0x000fea0003800000 */
.L_x_6049:
[----:B------:R-:W-:Y:S05]  /*23d80*/  BRA `(.L_x_6051) ;  /* 0xffffff9400787947 */ /* 0x000fea000383ffff */
.L_x_5893:
[----:B------:R-:W-:Y:S01]  /*23d90*/  BSSY B0, `(.L_x_6052) ;  /* 0x0000006000007945 */ /* 0x000fe20003800000 */
[----:B0-----:R-:W-:-:S07]  /*23da0*/  IMAD.MOV.U32 R15, RZ, RZ, -0x1 ;  /* 0xffffffffff0f7424 */ /* 0x001fce00078e00ff */
[----:B-12---:R-:W-:Y:S05]  /*23db0*/  WARPSYNC.COLLECTIVE R15, `(.L_x_6053) ;  /* 0x000000000f0c7348 */ /* 0x006fea0003c00000 */
[----:B------:R-:W-:Y:S02]  /*23dc0*/  ELECT P6, UR62, PT ;  /* 0x00000000003e782f */ /* 0x000fe400038c0000 */
[----:B------:R-:W-:Y:S01]  /*23dd0*/  MOV R14, UR62 ;  /* 0x0000003e000e7c02 */ /* 0x000fe20008000f00 */
[----:B-12---:R-:W-:Y:S10]  /*23de0*/  ENDCOLLECTIVE ;  /* 0x000000000000791b */ /* 0x006ff40003800000 */
.L_x_6053:
[----:B------:R-:W-:Y:S05]  /*23df0*/  BSYNC B0 ;  /* 0x0000000000007941 */ /* 0x000fea0003800000 */
.L_x_6052:
[----:B------:R-:W-:Y:S05]  /*23e00*/  BRA `(.L_x_6054) ;  /* 0xffffff9400847947 */ /* 0x000fea000383ffff */
.L_x_5895:
[----:B-1----:R1:W3:Y:S02]  /*23e10*/  SYNCS.PHASECHK.TRANS64.TRYWAIT P0, [R0+URZ+0x28c40], R2 ;  /* 0x028c4002000075a7 */ /* 0x0022e4000800017f */
[----:B---3--:R-:W-:Y:S05]  /*23e20*/  @!P0 NANOSLEEP.SYNCS 0x989680 ;  /* 0x009896800000895d */ /* 0x008fea0003900000 */
[----:B------:R-:W3:Y:S02]  /*23e30*/  @!P0 SYNCS.PHASECHK.TRANS64 P0, [R0+URZ+0x28c40], R2 ;  /* 0x028c4002000085a7 */ /* 0x000ee4000800007f */
[----:B---3--:R-:W-:Y:S05]  /*23e40*/  @!P0 BRA `(.L_x_5895) ;  /* 0xfffffffc00f08947 */ /* 0x008fea000383ffff */
[----:B------:R-:W-:Y:S05]  /*23e50*/  BRA `(.L_x_6055) ;  /* 0xffffff9400e47947 */ /* 0x000fea000383ffff */
.L_x_5899:
        /* <DEDUP_REMOVED lines=13> */
.L_x_6056:
[----:B------:R-:W-:Y:S02]  /*23f30*/  IMAD.MOV.U32 R13, RZ, RZ, R4 ;  /* 0x000000ffff0d7224 */ /* 0x000fe400078e0004 */
[----:B------:R-:W-:-:S07]  /*23f40*/  IMAD.MOV.U32 R6, RZ, RZ, R14 ;  /* 0x000000ffff067224 */ /* 0x000fce00078e000e */
[----:B------:R-:W-:Y:S05]  /*23f50*/  WARPSYNC.COLLECTIVE R15, `(.L_x_6057) ;  /* 0x000000000f087348 */ /* 0x000fea0003c00000 */
[----:B------:R0:W1:Y:S02]  /*23f60*/  SHFL.IDX P6, R14, R13, R12, R11 ;  /* 0x0000000c0d0e7389 */ /* 0x00006400000c000b */
[----:B01----:R-:W-:Y:S01]  /*23f70*/  ENDCOLLECTIVE ;  /* 0x000000000000791b */ /* 0x003fe20003800000 */
.L_x_6057:
[----:B------:R-:W-:Y:S02]  /*23f80*/  IMAD.MOV.U32 R13, RZ, RZ, R3 ;  /* 0x000000ffff0d7224 */ /* 0x000fe400078e0003 */
[----:B------:R-:W-:Y:S02]  /*23f90*/  IMAD.MOV.U32 R12, RZ, RZ, 0x1 ;  /* 0x00000001ff0c7424 */ /* 0x000fe400078e00ff */
[----:B------:R-:W-:-:S07]  /*23fa0*/  IMAD.MOV.U32 R7, RZ, RZ, R14 ;  /* 0x000000ffff077224 */ /* 0x000fce00078e000e */
[----:B------:R-:W-:Y:S05]  /*23fb0*/  WARPSYNC.COLLECTIVE R15, `(.L_x_6058) ;  /* 0x000000000f087348 */ /* 0x000fea0003c00000 */
[----:B------:R0:W1:Y:S02]  /*23fc0*/  SHFL.IDX P6, R14, R13, R12, R11 ;  /* 0x0000000c0d0e7389 */ /* 0x00006400000c000b */
[----:B01----:R-:W-:Y:S01]  /*23fd0*/  ENDCOLLECTIVE ;  /* 0x000000000000791b */ /* 0x003fe20003800000 */
.L_x_6058:
        /* <DEDUP_REMOVED lines=15> */
.L_x_6059:
[----:B------:R-:W-:Y:S02]  /*240d0*/  IMAD.MOV.U32 R13, RZ, RZ, R3 ;  /* 0x000000ffff0d7224 */ /* 0x000fe400078e0003 */
[----:B------:R-:W-:Y:S02]  /*240e0*/  IMAD.MOV.U32 R12, RZ, RZ, 0x2 ;  /* 0x00000002ff0c7424 */ /* 0x000fe400078e00ff */
[----:B------:R-:W-:-:S07]  /*240f0*/  IMAD.MOV.U32 R5, RZ, RZ, R14 ;  /* 0x000000ffff057224 */ /* 0x000fce00078e000e */
[----:B------:R-:W-:Y:S05]  /*24100*/  WARPSYNC.COLLECTIVE R15, `(.L_x_6060) ;  /* 0x000000000f087348 */ /* 0x000fea0003c00000 */
[----:B------:R0:W1:Y:S02]  /*24110*/  SHFL.IDX P6, R14, R13, R12, R11 ;  /* 0x0000000c0d0e7389 */ /* 0x00006400000c000b */
[----:B01----:R-:W-:Y:S01]  /*24120*/  ENDCOLLECTIVE ;  /* 0x000000000000791b */ /* 0x003fe20003800000 */
.L_x_6060:
        /* <DEDUP_REMOVED lines=15> */
.L_x_6061:
[----:B------:R-:W-:Y:S02]  /*24220*/  IMAD.MOV.U32 R13, RZ, RZ, R3 ;  /* 0x000000ffff0d7224 */ /* 0x000fe400078e0003 */
[----:B------:R-:W-:Y:S02]  /*24230*/  IMAD.MOV.U32 R12, RZ, RZ, 0x3 ;  /* 0x00000003ff0c7424 */ /* 0x000fe400078e00ff */
[----:B------:R-:W-:-:S07]  /*24240*/  IMAD.MOV.U32 R5, RZ, RZ, R14 ;  /* 0x000000ffff057224 */ /* 0x000fce00078e000e */
[----:B------:R-:W-:Y:S05]  /*24250*/  WARPSYNC.COLLECTIVE R15, `(.L_x_6062) ;  /* 0x000000000f087348 */ /* 0x000fea0003c00000 */
[----:B------:R0:W1:Y:S02]  /*24260*/  SHFL.IDX P6, R14, R13, R12, R11 ;  /* 0x0000000c0d0e7389 */ /* 0x00006400000c000b */
[----:B01----:R-:W-:Y:S01]  /*24270*/  ENDCOLLECTIVE ;  /* 0x000000000000791b */ /* 0x003fe20003800000 */
.L_x_6062:
        /* <DEDUP_REMOVED lines=13> */
.L_x_6063:
[----:B------:R-:W-:Y:S01]  /*24350*/  IMAD.MOV.U32 R3, RZ, RZ, R14 ;  /* 0x000000ffff037224 */ /* 0x000fe200078e000e */
[----:B------:R-:W-:Y:S06]  /*24360*/  BRA `(.L_x_6064) ;  /* 0xffffff9c00287947 */ /* 0x000fec000383ffff */
.L_x_5902:
[----:B0-----:R0:W1:Y:S02]  /*24370*/  SYNCS.PHASECHK.TRANS64.TRYWAIT P0, [R18+URZ+0x28c20], R0 ;  /* 0x028c2000120075a7 */ /* 0x001064000800017f */
[----:B-1----:R-:W-:Y:S05]  /*24380*/  @!P0 NANOSLEEP.SYNCS 0x989680 ;  /* 0x009896800000895d */ /* 0x002fea0003900000 */
[----:B------:R-:W1:Y:S02]  /*24390*/  @!P0 SYNCS.PHASECHK.TRANS64 P0, [R18+URZ+0x28c20], R0 ;  /* 0x028c2000120085a7 */ /* 0x000e64000800007f */
[----:B-1----:R-:W-:Y:S05]  /*243a0*/  @!P0 BRA `(.L_x_5902) ;  /* 0xfffffffc00f08947 */ /* 0x002fea000383ffff */
[----:B------:R-:W-:Y:S05]  /*243b0*/  BRA `(.L_x_6065) ;  /* 0xffffff9c00847947 */ /* 0x000fea000383ffff */
.L_x_5906:
[----:B0-----:R0:W1:Y:S02]  /*243c0*/  SYNCS.PHASECHK.TRANS64.TRYWAIT P0, [R0+URZ+0x28c60], R2 ;  /* 0x028c6002000075a7 */ /* 0x001064000800017f */
[----:B-1----:R-:W-:Y:S05]  /*243d0*/  @!P0 NANOSLEEP.SYNCS 0x989680 ;  /* 0x009896800000895d */ /* 0x002fea0003900000 */
[----:B------:R-:W1:Y:S02]  /*243e0*/  @!P0 SYNCS.PHASECHK.TRANS64 P0, [R0+URZ+0x28c60], R2 ;  /* 0x028c6002000085a7 */ /* 0x000e64000800007f */
[----:B-1----:R-:W-:Y:S05]  /*243f0*/  @!P0 BRA `(.L_x_5906) ;  /* 0xfffffffc00f08947 */ /* 0x002fea000383ffff */
[----:B------:R-:W-:Y:S05]  /*24400*/  BRA `(.L_x_6066) ;  /* 0xffffff9c00a87947 */ /* 0x000fea000383ffff */
.L_x_5925:
[----:B-1----:R1:W2:Y:S02]  /*24410*/  SYNCS.PHASECHK.TRANS64.TRYWAIT P0, [R2+URZ+0x28c40], R6 ;  /* 0x028c4006020075a7 */ /* 0x0022a4000800017f */
[----:B--2---:R-:W-:Y:S05]  /*24420*/  @!P0 NANOSLEEP.SYNCS 0x989680 ;  /* 0x009896800000895d */ /* 0x004fea0003900000 */
[----:B------:R-:W2:Y:S02]  /*24430*/  @!P0 SYNCS.PHASECHK.TRANS64 P0, [R2+URZ+0x28c40], R6 ;  /* 0x028c4006020085a7 */ /* 0x000ea4000800007f */
[----:B--2---:R-:W-:Y:S05]  /*24440*/  @!P0 BRA `(.L_x_5925) ;  /* 0xfffffffc00f08947 */ /* 0x004fea000383ffff */
[----:B------:R-:W-:Y:S05]  /*24450*/  BRA `(.L_x_6067) ;  /* 0xffffffa800d07947 */ /* 0x000fea000383ffff */
.L_x_5930:
[----:B0-----:R0:W2:Y:S02]  /*24460*/  SYNCS.PHASECHK.TRANS64.TRYWAIT P0, [R2+URZ+0x28c60], R6 ;  /* 0x028c6006020075a7 */ /* 0x0010a4000800017f */
[----:B--2---:R-:W-:Y:S05]  /*24470*/  @!P0 NANOSLEEP.SYNCS 0x989680 ;  /* 0x009896800000895d */ /* 0x004fea0003900000 */
[----:B------:R-:W2:Y:S02]  /*24480*/  @!P0 SYNCS.PHASECHK.TRANS64 P0, [R2+URZ+0x28c60], R6 ;  /* 0x028c6006020085a7 */ /* 0x000ea4000800007f */
[----:B--2---:R-:W-:Y:S05]  /*24490*/  @!P0 BRA `(.L_x_5930) ;  /* 0xfffffffc00f08947 */ /* 0x004fea000383ffff */
[----:B------:R-:W-:Y:S05]  /*244a0*/  BRA `(.L_x_6068) ;  /* 0xffffffac004c7947 */ /* 0x000fea000383ffff */
.L_x_5945:
[----:B-1----:R1:W2:Y:S02]  /*244b0*/  SYNCS.PHASECHK.TRANS64.TRYWAIT P0, [R2+URZ+0x28c40], R3 ;  /* 0x028c4003020075a7 */ /* 0x0022a4000800017f */
[----:B--2---:R-:W-:Y:S05]  /*244c0*/  @!P0 NANOSLEEP.SYNCS 0x989680 ;  /* 0x009896800000895d */ /* 0x004fea0003900000 */
[----:B------:R-:W2:Y:S02]  /*244d0*/  @!P0 SYNCS.PHASECHK.TRANS64 P0, [R2+URZ+0x28c40], R3 ;  /* 0x028c4003020085a7 */ /* 0x000ea4000800007f */
[----:B--2---:R-:W-:Y:S05]  /*244e0*/  @!P0 BRA `(.L_x_5945) ;  /* 0xfffffffc00f08947 */ /* 0x004fea000383ffff */
[----:B------:R-:W-:Y:S05]  /*244f0*/  BRA `(.L_x_6069) ;  /* 0xffffffb800247947 */ /* 0x000fea000383ffff */
.L_x_5950:
[----:B--2---:R2:W3:Y:S02]  /*24500*/  SYNCS.PHASECHK.TRANS64.TRYWAIT P0, [R2+URZ+0x28c60], R3 ;  /* 0x028c6003020075a7 */ /* 0x0044e4000800017f */
[----:B---3--:R-:W-:Y:S05]  /*24510*/  @!P0 NANOSLEEP.SYNCS 0x989680 ;  /* 0x009896800000895d */ /* 0x008fea0003900000 */
[----:B------:R-:W3:Y:S02]  /*24520*/  @!P0 SYNCS.PHASECHK.TRANS64 P0, [R2+URZ+0x28c60], R3 ;  /* 0x028c6003020085a7 */ /* 0x000ee4000800007f */
[----:B---3--:R-:W-:Y:S05]  /*24530*/  @!P0 BRA `(.L_x_5950) ;  /* 0xfffffffc00f08947 */ /* 0x008fea000383ffff */
[----:B------:R-:W-:Y:S05]  /*24540*/  BRA `(.L_x_6070) ;  /* 0xffffffb800a07947 */ /* 0x000fea000383ffff */
.L_x_5965:
[----:B-1----:R1:W2:Y:S02]  /*24550*/  SYNCS.PHASECHK.TRANS64.TRYWAIT P0, [R3+URZ+0x28c40], R2 ;  /* 0x028c4002030075a7 */ /* 0x0022a4000800017f */
[----:B--2---:R-:W-:Y:S05]  /*24560*/  @!P0 NANOSLEEP.SYNCS 0x989680 ;  /* 0x009896800000895d */ /* 0x004fea0003900000 */
[----:B------:R-:W2:Y:S02]  /*24570*/  @!P0 SYNCS.PHASECHK.TRANS64 P0, [R3+URZ+0x28c40], R2 ;  /* 0x028c4002030085a7 */ /* 0x000ea4000800007f */
[----:B--2---:R-:W-:Y:S05]  /*24580*/  @!P0 BRA `(.L_x_5965) ;  /* 0xfffffffc00f08947 */ /* 0x004fea000383ffff */
[----:B------:R-:W-:Y:S05]  /*24590*/  BRA `(.L_x_6071) ;  /* 0xffffffc400607947 */ /* 0x000fea000383ffff */
.L_x_5970:
[----:B--2---:R2:W3:Y:S02]  /*245a0*/  SYNCS.PHASECHK.TRANS64.TRYWAIT P0, [R3+URZ+0x28c60], R2 ;  /* 0x028c6002030075a7 */ /* 0x0044e4000800017f */
[----:B---3--:R-:W-:Y:S05]  /*245b0*/  @!P0 NANOSLEEP.SYNCS 0x989680 ;  /* 0x009896800000895d */ /* 0x008fea0003900000 */
[----:B------:R-:W3:Y:S02]  /*245c0*/  @!P0 SYNCS.PHASECHK.TRANS64 P0, [R3+URZ+0x28c60], R2 ;  /* 0x028c6002030085a7 */ /* 0x000ee4000800007f */
[----:B---3--:R-:W-:Y:S05]  /*245d0*/  @!P0 BRA `(.L_x_5970) ;  /* 0xfffffffc00f08947 */ /* 0x008fea000383ffff */
[----:B------:R-:W-:Y:S05]  /*245e0*/  BRA `(.L_x_6072) ;  /* 0xffffffc400dc7947 */ /* 0x000fea000383ffff */
.L_x_5986:
[----:B------:R-:W2:Y:S01]  /*245f0*/  LDL R0, [R1] ;  /* 0x0000000001007983 */ /* 0x000ea20000100800 */
[----:B------:R-:W-:Y:S01]  /*24600*/  BSSY B0, `(.L_x_6073) ;  /* 0x0000008000007945 */ /* 0x000fe20003800000 */
[----:B------:R-:W-:Y:S02]  /*24610*/  IMAD.MOV.U32 R12, RZ, RZ, RZ ;  /* 0x000000ffff0c7224 */ /* 0x000fe400078e00ff */
[----:B------:R-:W-:Y:S02]  /*24620*/  IMAD.MOV.U32 R11, RZ, RZ, 0x1f ;  /* 0x0000001fff0b7424 */ /* 0x000fe400078e00ff */
[----:B0-----:R-:W-:Y:S02]  /*24630*/  IMAD.MOV.U32 R15, RZ, RZ, -0x1 ;  /* 0xffffffffff0f7424 */ /* 0x001fe400078e00ff */
[----:B--2---:R-:W-:-:S07]  /*24640*/  IMAD.MOV.U32 R13, RZ, RZ, R0 ;  /* 0x000000ffff0d7224 */ /* 0x004fce00078e0000 */
[----:B-1----:R-:W-:Y:S05]  /*24650*/  WARPSYNC.COLLECTIVE R15, `(.L_x_6074) ;  /* 0x000000000f087348 */ /* 0x002fea0003c00000 */
[----:B------:R0:W2:Y:S02]  /*24660*/  SHFL.IDX P6, R14, R13, R12, R11 ;  /* 0x0000000c0d0e7389 */ /* 0x0000a400000c000b */
[----:B012---:R-:W-:Y:S01]  /*24670*/  ENDCOLLECTIVE ;  /* 0x000000000000791b */ /* 0x007fe20003800000 */
.L_x_6074:
[----:B------:R-:W-:Y:S05]  /*24680*/  BSYNC B0 ;  /* 0x0000000000007941 */ /* 0x000fea0003800000 */
.L_x_6073:
        /* <DEDUP_REMOVED lines=9> */
.L_x_6075:
        /* <DEDUP_REMOVED lines=26> */
.L_x_6076:
        /* <DEDUP_REMOVED lines=8> */
.L_x_6077:
        /* <DEDUP_REMOVED lines=8> */
.L_x_6078:
        /* <DEDUP_REMOVED lines=8> */
.L_x_6079:
        /* <DEDUP_REMOVED lines=8> */
.L_x_6080:
        /* <DEDUP_REMOVED lines=9> */
.L_x_6081:
[----:B------:R-:W-:Y:S01]  /*24b50*/  IMAD.MOV.U32 R9, RZ, RZ, R14 ;  /* 0x000000ffff097224 */ /* 0x000fe200078e000e */
[----:B------:R-:W-:Y:S06]  /*24b60*/  BRA `(.L_x_6082) ;  /* 0xffffffd000147947 */ /* 0x000fec000383ffff */
.L_x_5989:
        /* <DEDUP_REMOVED lines=8> */
.L_x_6084:
[----:B------:R-:W-:Y:S05]  /*24bf0*/  BSYNC B0 ;  /* 0x0000000000007941 */ /* 0x000fea0003800000 */
.L_x_6083:
        /* <DEDUP_REMOVED lines=10> */
.L_x_6085:
        /* <DEDUP_REMOVED lines=8> */
.L_x_6086:
        /* <DEDUP_REMOVED lines=8> */
.L_x_6087:
        /* <DEDUP_REMOVED lines=8> */
.L_x_6088:
        /* <DEDUP_REMOVED lines=9> */
.L_x_6089:
[----:B------:R-:W-:Y:S01]  /*24eb0*/  IMAD.MOV.U32 R9, RZ, RZ, R14 ;  /* 0x000000ffff097224 */ /* 0x000fe200078e000e */
[----:B------:R-:W-:Y:S06]  /*24ec0*/  BRA `(.L_x_6090) ;  /* 0xffffffcc00e87947 */ /* 0x000fec000383ffff */
.L_x_5991:
[----:B------:R-:W-:Y:S01]  /*24ed0*/  BSSY B0, `(.L_x_6091) ;  /* 0x0000006000007945 */ /* 0x000fe20003800000 */
[----:B------:R-:W-:Y:S01]  /*24ee0*/  PLOP3.LUT P6, PT, P6, PT, PT, 0x8, 0x0 ;  /* 0x000000000000781c */ /* 0x000fe200037ce170 */
[----:B------:R-:W-:-:S12]  /*24ef0*/  IMAD.MOV.U32 R15, RZ, RZ, -0x1 ;  /* 0xffffffffff0f7424 */ /* 0x000fd800078e00ff */
[----:B0-----:R-:W-:Y:S05]  /*24f00*/  WARPSYNC.COLLECTIVE R15, `(.L_x_6092) ;  /* 0x000000000f087348 */ /* 0x001fea0003c00000 */
[----:B------:R-:W-:Y:S01]  /*24f10*/  VOTE.ANY R14, PT, P6 ;  /* 0x00000000000e7806 */ /* 0x000fe200030e0100 */
[----:B0-----:R-:W-:Y:S06]  /*24f20*/  ENDCOLLECTIVE ;  /* 0x000000000000791b */ /* 0x001fec0003800000 */
.L_x_6092:
[----:B------:R-:W-:Y:S05]  /*24f30*/  BSYNC B0 ;  /* 0x0000000000007941 */ /* 0x000fea0003800000 */
.L_x_6091:
        /* <DEDUP_REMOVED lines=10> */
.L_x_6093:
[----:B------:R-:W-:Y:S02]  /*24fe0*/  IMAD.MOV.U32 R13, RZ, RZ, R6 ;  /* 0x000000ffff0d7224 */ /* 0x000fe400078e0006 */
[----:B------:R-:W-:-:S07]  /*24ff0*/  IMAD.MOV.U32 R4, RZ, RZ, R14 ;  /* 0x000000ffff047224 */ /* 0x000fce00078e000e */
[----:B------:R-:W-:Y:S05]  /*25000*/  WARPSYNC.COLLECTIVE R15, `(.L_x_6094) ;  /* 0x000000000f087348 */ /* 0x000fea0003c00000 */
[----:B------:R0:W1:Y:S02]  /*25010*/  SHFL.IDX P6, R14, R13, R12, R11 ;  /* 0x0000000c0d0e7389 */ /* 0x00006400000c000b */
[----:B01----:R-:W-:Y:S01]  /*25020*/  ENDCOLLECTIVE ;  /* 0x000000000000791b */ /* 0x003fe20003800000 */
.L_x_6094:
[----:B------:R-:W-:Y:S02]  /*25030*/  IMAD.MOV.U32 R6, RZ, RZ, R14 ;  /* 0x000000ffff067224 */ /* 0x000fe400078e000e */
[----:B------:R-:W-:-:S05]  /*25040*/  IMAD.IADD R10, R7, 0x1, R10 ;  /* 0x00000001070a7824 */ /* 0x000fca00078e020a */
[----:B------:R2:W-:Y:S01]  /*25050*/  STL [R1+0xc], R10 ;  /* 0x00000c0a01007387 */ /* 0x0005e20000100800 */
[----:B------:R-:W-:Y:S05]  /*25060*/  BRA `(.L_x_6095) ;  /* 0xffffffcc00c87947 */ /* 0x000fea000383ffff */
.L_x_5993:
        /* <DEDUP_REMOVED lines=8> */
.L_x_6097:
[----:B------:R-:W-:Y:S05]  /*250f0*/  BSYNC B0 ;  /* 0x0000000000007941 */ /* 0x000fea0003800000 */
.L_x_6096:
[----:B------:R-:W-:Y:S01]  /*25100*/  IMAD.MOV.U32 R8, RZ, RZ, R14 ;  /* 0x000000ffff087224 */ /* 0x000fe200078e000e */
[----:B------:R-:W-:Y:S06]  /*25110*/  BRA `(.L_x_5992) ;  /* 0xffffffcc00b47947 */ /* 0x000fec000383ffff */
.L_x_5999:
[----:B0-----:R0:W1:Y:S02]  /*25120*/  SYNCS.PHASECHK.TRANS64.TRYWAIT P0, [R0+URZ+0x28c20], R3 ;  /* 0x028c2003000075a7 */ /* 0x001064000800017f */
[----:B-1----:R-:W-:Y:S05]  /*25130*/  @!P0 NANOSLEEP.SYNCS 0x989680 ;  /* 0x009896800000895d */ /* 0x002fea0003900000 */
[----:B------:R-:W1:Y:S02]  /*25140*/  @!P0 SYNCS.PHASECHK.TRANS64 P0, [R0+URZ+0x28c20], R3 ;  /* 0x028c2003000085a7 */ /* 0x000e64000800007f */
[----:B-1----:R-:W-:Y:S05]  /*25150*/  @!P0 BRA `(.L_x_5999) ;  /* 0xfffffffc00f08947 */ /* 0x002fea000383ffff */
[----:B------:R-:W-:Y:S05]  /*25160*/  BRA `(.L_x_6098) ;  /* 0xffffffd800507947 */ /* 0x000fea000383ffff */
.L_x_6000:
        /* <DEDUP_REMOVED lines=11> */
.L_x_6100:
[----:B------:R-:W-:Y:S05]  /*25220*/  BSYNC B0 ;  /* 0x0000000000007941 */ /* 0x000fea0003800000 */
.L_x_6099:
[----:B------:R-:W-:Y:S05]  /*25230*/  BRA `(.L_x_6101) ;  /* 0xffffffd800387947 */ /* 0x000fea000383ffff */
.L_x_6001:
[----:B------:R-:W-:Y:S01]  /*25240*/  BSSY B0, `(.L_x_6102) ;  /* 0x0000006000007945 */ /* 0x000fe20003800000 */
[----:B------:R-:W-:-:S07]  /*25250*/  IMAD.MOV.U32 R15, RZ, RZ, -0x1 ;  /* 0xffffffffff0f7424 */ /* 0x000fce00078e00ff */
[----:B01-3--:R-:W-:Y:S05]  /*25260*/  WARPSYNC.COLLECTIVE R15, `(.L_x_6103) ;  /* 0x000000000f0c7348 */ /* 0x00bfea0003c00000 */
[----:B------:R-:W-:Y:S02]  /*25270*/  ELECT P6, UR62, PT ;  /* 0x00000000003e782f */ /* 0x000fe400038c0000 */
[----:B------:R-:W-:Y:S01]  /*25280*/  MOV R14, UR62 ;  /* 0x0000003e000e7c02 */ /* 0x000fe20008000f00 */
[----:B01-3--:R-:W-:Y:S10]  /*25290*/  ENDCOLLECTIVE ;  /* 0x000000000000791b */ /* 0x00bff40003800000 */
.L_x_6103:
[----:B------:R-:W-:Y:S05]  /*252a0*/  BSYNC B0 ;  /* 0x0000000000007941 */ /* 0x000fea0003800000 */
.L_x_6102:
[----:B------:R-:W-:Y:S05]  /*252b0*/  BRA `(.L_x_6104) ;  /* 0xffffffd8002c7947 */ /* 0x000fea000383ffff */
.L_x_6003:
[----:B0-----:R0:W1:Y:S02]  /*252c0*/  SYNCS.PHASECHK.TRANS64.TRYWAIT P0, [R6+URZ], R5 ;  /* 0x00000005060075a7 */ /* 0x001064000800017f */
[----:B-1----:R-:W-:Y:S05]  /*252d0*/  @!P0 NANOSLEEP.SYNCS 0x989680 ;  /* 0x009896800000895d */ /* 0x002fea0003900000 */
[----:B------:R-:W1:Y:S02]  /*252e0*/  @!P0 SYNCS.PHASECHK.TRANS64 P0, [R6+URZ], R5 ;  /* 0x00000005060085a7 */ /* 0x000e64000800007f */
[----:B-1----:R-:W-:Y:S05]  /*252f0*/  @!P0 BRA `(.L_x_6003) ;  /* 0xfffffffc00f08947 */ /* 0x002fea000383ffff */
[----:B------:R-:W-:Y:S05]  /*25300*/  BRA `(.L_x_6105) ;  /* 0xffffffd800647947 */ /* 0x000fea000383ffff */
.L_x_6004:
[----:B-1----:R1:W2:Y:S02]  /*25310*/  SYNCS.PHASECHK.TRANS64.TRYWAIT P0, [R7+URZ], R2 ;  /* 0x00000002070075a7 */ /* 0x0022a4000800017f */
[----:B--2---:R-:W-:Y:S05]  /*25320*/  @!P0 NANOSLEEP.SYNCS 0x989680 ;  /* 0x009896800000895d */ /* 0x004fea0003900000 */
[----:B------:R-:W2:Y:S02]  /*25330*/  @!P0 SYNCS.PHASECHK.TRANS64 P0, [R7+URZ], R2 ;  /* 0x00000002070085a7 */ /* 0x000ea4000800007f */
[----:B--2---:R-:W-:Y:S05]  /*25340*/  @!P0 BRA `(.L_x_6004) ;  /* 0xfffffffc00f08947 */ /* 0x004fea000383ffff */
[----:B------:R-:W-:Y:S05]  /*25350*/  BRA `(.L_x_6106) ;  /* 0xffffffd800587947 */ /* 0x000fea000383ffff */
.L_x_6006:
[----:B--2---:R2:W4:Y:S02]  /*25360*/  SYNCS.PHASECHK.TRANS64.TRYWAIT P0, [R4+URZ], R5 ;  /* 0x00000005040075a7 */ /* 0x004524000800017f */
[----:B----4-:R-:W-:Y:S05]  /*25370*/  @!P0 NANOSLEEP.SYNCS 0x989680 ;  /* 0x009896800000895d */ /* 0x010fea0003900000 */
[----:B------:R-:W4:Y:S02]  /*25380*/  @!P0 SYNCS.PHASECHK.TRANS64 P0, [R4+URZ], R5 ;  /* 0x00000005040085a7 */ /* 0x000f24000800007f */
[----:B----4-:R-:W-:Y:S05]  /*25390*/  @!P0 BRA `(.L_x_6006) ;  /* 0xfffffffc00f08947 */ /* 0x010fea000383ffff */
[----:B------:R-:W-:Y:S05]  /*253a0*/  BRA `(.L_x_6107) ;  /* 0xffffffd8005c7947 */ /* 0x000fea000383ffff */
.L_x_6108:
        /* <DEDUP_REMOVED lines=13> */
.L_x_15005:


//--------------------- .text._ZN7cutlass13device_kernelIN5flash11enable_sm90INS1_16FlashAttnFwdSm90INS1_25CollectiveMainloopFwdSm90ILi2EN4cute5tupleIJNS5_1CILi1EEES8_S8_EEENS6_IJNS7_ILi64EEESA_SA_EEELi512ENS_10bfloat16_tEfNS_4arch4Sm90ELb0ELb1ELb0ELb1ELb0ELb0ELb1ELb0ELb0ELb1ELb1ELb0EEENS1_21CollectiveEpilogueFwdINS6_IJSA_NS7_ILi512EEESA_EEES9_SC_SE_Li256ELb1ELb1ELb1ELb0EEENS1_36VarlenDynamicPersistentTileSchedulerILi64ELi64ELi256ELi128ELb1ELb1ELb1ELb1ELb0ELb1EEEEEEEEEvNT_6ParamsE --------------------------
	.section	.text._ZN7cutlass13device_kernelIN5flash11enable_sm90INS1_16FlashAttnFwdSm90INS1_25CollectiveMainloopFwdSm90ILi2EN4cute5tupleIJNS5_1CILi1EEES8_S8_EEENS6_IJNS7_ILi64EEESA_SA_EEELi512ENS_10bfloat16_tEfNS_4arch4Sm90ELb0ELb1ELb0ELb1ELb0ELb0ELb1ELb0ELb0ELb1ELb1ELb0EEENS1_21CollectiveEpilogueFwdINS6_IJSA_NS7_ILi512EEESA_EEES9_SC_SE_Li256ELb1ELb1ELb1ELb0EEENS1_36VarlenDynamicPersistentTileSchedulerILi64ELi64ELi256ELi128ELb1ELb1ELb1ELb1ELb0ELb1EEEEEEEEEvNT_6ParamsE,"ax",@progbits
	.align	128
.text._ZN7cutlass13device_kernelIN5flash11enable_sm90INS1_16FlashAttnFwdSm90INS1_25CollectiveMainloopFwdSm90ILi2EN4cute5tupleIJNS5_1CILi1EEES8_S8_EEENS6_IJNS7_ILi64EEESA_SA_EEELi512ENS_10bfloat16_tEfNS_4arch4Sm90ELb0ELb1ELb0ELb1ELb0ELb0ELb1ELb0ELb0ELb1ELb1ELb0EEENS1_21CollectiveEpilogueFwdINS6_IJSA_NS7_ILi512EEESA_EEES9_SC_SE_Li256ELb1ELb1ELb1ELb0EEENS1_36VarlenDynamicPersistentTileSchedulerILi64ELi64ELi256ELi128ELb1ELb1ELb1ELb1ELb0ELb1EEEEEEEEEvNT_6ParamsE:
        .type           _ZN7cutlass13device_kernelIN5flash11enable_sm90INS1_16FlashAttnFwdSm90INS1_25CollectiveMainloopFwdSm90ILi2EN4cute5tupleIJNS5_1CILi1EEES8_S8_EEENS6_IJNS7_ILi64EEESA_SA_EEELi512ENS_10bfloat16_tEfNS_4arch4Sm90ELb0ELb1ELb0ELb1ELb0ELb0ELb1ELb0ELb0ELb1ELb1ELb0EEENS1_21CollectiveEpilogueFwdINS6_IJSA_NS7_ILi512EEESA_EEES9_SC_SE_Li256ELb1ELb1ELb1ELb0EEENS1_36VarlenDynamicPersistentTileSchedulerILi64ELi64ELi256ELi128ELb1ELb1ELb1ELb1ELb0ELb1EEEEEEEEEvNT_6ParamsE,@function
        .size           _ZN7cutlass13device_kernelIN5flash11enable_sm90INS1_16FlashAttnFwdSm90INS1_25CollectiveMainloopFwdSm90ILi2EN4cute5tupleIJNS5_1CILi1EEES8_S8_EEENS6_IJNS7_ILi64EEESA_SA_EEELi512ENS_10bfloat16_tEfNS_4arch4Sm90ELb0ELb1ELb0ELb1ELb0ELb0ELb1ELb0ELb0ELb1ELb1ELb0EEENS1_21CollectiveEpilogueFwdINS6_IJSA_NS7_ILi512EEESA_EEES9_SC_SE_Li256ELb1ELb1ELb1ELb0EEENS1_36VarlenDynamicPersistentTileSchedulerILi64ELi64ELi256ELi128ELb1ELb1ELb1ELb1ELb0ELb1EEEEEEEEEvNT_6ParamsE,(.L_x_15006 - _ZN7cutlass13device_kernelIN5flash11enable_sm90INS1_16FlashAttnFwdSm90INS1_25CollectiveMainloopFwdSm90ILi2EN4cute5tupleIJNS5_1CILi1EEES8_S8_EEENS6_IJNS7_ILi64EEESA_SA_EEELi512ENS_10bfloat16_tEfNS_4arch4Sm90ELb0ELb1ELb0ELb1ELb0ELb0ELb1ELb0ELb0ELb1ELb1ELb0EEENS1_21CollectiveEpilogueFwdINS6_IJSA_NS7_ILi512EEESA_EEES9_SC_SE_Li256ELb1ELb1ELb1ELb0EEENS1_36VarlenDynamicPersistentTileSchedulerILi64ELi64ELi256ELi128ELb1ELb1ELb1ELb1ELb0ELb1EEEEEEEEEvNT_6ParamsE)
        .other          _ZN7cutlass13device_kernelIN5flash11enable_sm90INS1_16FlashAttnFwdSm90INS1_25CollectiveMainloopFwdSm90ILi2EN4cute5tupleIJNS5_1CILi1EEES8_S8_EEENS6_IJNS7_ILi64EEESA_SA_EEELi512ENS_10bfloat16_tEfNS_4arch4Sm90ELb0ELb1ELb0ELb1ELb0ELb0ELb1ELb0ELb0ELb1ELb1ELb0EEENS1_21CollectiveEpilogueFwdINS6_IJSA_NS7_ILi512EEESA_EEES9_SC_SE_Li256ELb1ELb1ELb1ELb0EEENS1_36VarlenDynamicPersistentTileSchedulerILi64ELi64ELi256ELi128ELb1ELb1ELb1ELb1ELb0ELb1EEEEEEEEEvNT_6ParamsE,@"STO_CUDA_ENTRY STV_DEFAULT"
_ZN7cutlass13device_kernelIN5flash11enable_sm90INS1_16FlashAttnFwdSm90INS1_25CollectiveMainloopFwdSm90ILi2EN4cute5tupleIJNS5_1CILi1EEES8_S8_EEENS6_IJNS7_ILi64EEESA_SA_EEELi512ENS_10bfloat16_tEfNS_4arch4Sm90ELb0ELb1ELb0ELb1ELb0ELb0ELb1ELb0ELb0ELb1ELb1ELb0EEENS1_21CollectiveEpilogueFwdINS6_IJSA_NS7_ILi512EEESA_EEES9_SC_SE_Li256ELb1ELb1ELb1ELb0EEENS1_36VarlenDynamicPersistentTileSchedulerILi64ELi64ELi256ELi128ELb1ELb1ELb1ELb1ELb0ELb1EEEEEEEEEvNT_6ParamsE:
        /* <DEDUP_REMOVED lines=18> */
.L_x_6110:
[----:B------:R-:W-:Y:S05]  /*0120*/  BSYNC B0 ;  /* 0x0000000000007941 */ /* 0x000fea0003800000 */
.L_x_6109:
        /* <DEDUP_REMOVED lines=39> */
.L_x_6111:
        /* <DEDUP_REMOVED lines=22> */
.L_x_6112:
        /* <DEDUP_REMOVED lines=18> */
.L_x_6113:
        /* <DEDUP_REMOVED lines=22> */
.L_x_6114:
        /* <DEDUP_REMOVED lines=22> */
.L_x_6115:
[----:B------:R-:W-:Y:S01]  /*08e0*/  PLOP3.LUT P0, PT, PT, PT, UP0, 0x80, 0x0 ;  /* 0x000000000000781c */ /* 0x000fe20003f0f008 */
[----:B------:R-:W-:Y:S01]  /*08f0*/  UMOV UR36, 0x1 ;  /* 0x0000000100247882 */ /* 0x000fe20000000000 */
[----:B------:R-:W-:Y:S01]  /*0900*/  NOP ;  /* 0x0000000000007918 */ /* 0x000fe20000000000 */
[----:B------:R-:W-:Y:S01]  /*0910*/  USEL UR36, UR36, 0x2, !UP0 ;  /* 0x0000000224247887 */ /* 0x000fe2000c000000 */
[----:B------:R-:W-:Y:S01]  /*0920*/  ULDC.64 UR38, c[0x0][0x208] ;  /* 0x0000820000267ab9 */ /* 0x000fe20000000a00 */
[----:B0123--:R-:W-:Y:S08]  /*0930*/  BAR.SYNC.DEFER_BLOCKING 0x0 ;  /* 0x0000000000007b1d */ /* 0x00fff00000010000 */
[----:B------:R-:W-:Y:S05]  /*0940*/  @!P0 BRA `(.L_x_6116) ;  /* 0x0000015400988947 */ /* 0x000fea0003800000 */
.L_x_6117:
        /* <DEDUP_REMOVED lines=21> */
[----:B------:R-:W-:Y:S01]  /*0aa0*/  UMOV UR37, URZ ;  /* 0x0000003f00257c82 */ /* 0x000fe20008000000 */
[----:B------:R-:W-:Y:S01]  /*0ab0*/  IMAD.MOV.U32 R227, RZ, RZ, RZ ;  /* 0x000000ffffe37224 */ /* 0x000fe200078e00ff */
[----:B------:R-:W-:-:S04]  /*0ac0*/  SHF.R.S32.HI R3, RZ, 0x1f, R6 ;  /* 0x0000001fff037819 */ /* 0x000fc80000011406 */
[CC--:B------:R-:W-:Y:S02]  /*0ad0*/  LEA.HI R2, R3.reuse, R6.reuse, RZ, 0x5 ;  /* 0x0000000603027211 */ /* 0x0c0fe400078f28ff */
[CC--:B------:R-:W-:Y:S02]  /*0ae0*/  LEA.HI R0, R3.reuse, R6.reuse, RZ, 0x4 ;  /* 0x0000000603007211 */ /* 0x0c0fe400078f20ff */
[CC--:B------:R-:W-:Y:S02]  /*0af0*/  LEA.HI R7, R3.reuse, R6.reuse, RZ, 0x7 ;  /* 0x0000000603077211 */ /* 0x0c0fe400078f38ff */
[CC--:B------:R-:W-:Y:S02]  /*0b00*/  LEA.HI R5, R3.reuse, R6.reuse, RZ, 0x3 ;  /* 0x0000000603057211 */ /* 0x0c0fe400078f18ff */
[----:B------:R-:W-:Y:S02]  /*0b10*/  LEA.HI R3, R3, R6, RZ, 0x2 ;  /* 0x0000000603037211 */ /* 0x000fe400078f10ff */
[----:B------:R-:W-:-:S02]  /*0b20*/  LOP3.LUT R13, R5, 0xfffffff8, RZ, 0xc0, !PT ;  /* 0xfffffff8050d7812 */ /* 0x000fc400078ec0ff */
[----:B------:R-:W-:Y:S02]  /*0b30*/  LOP3.LUT R15, R3, 0xfffffffc, RZ, 0xc0, !PT ;  /* 0xfffffffc030f7812 */ /* 0x000fe400078ec0ff */
[----:B------:R-:W-:Y:S01]  /*0b40*/  LOP3.LUT R3, R0, 0xfffffff0, RZ, 0xc0, !PT ;  /* 0xfffffff000037812 */ /* 0x000fe200078ec0ff */
[C---:B------:R-:W-:Y:S01]  /*0b50*/  IMAD.IADD R13, R6.reuse, 0x1, -R13 ;  /* 0x00000001060d7824 */ /* 0x040fe200078e0a0d */
[----:B------:R-:W-:Y:S01]  /*0b60*/  LOP3.LUT R11, R7, 0xffffff80, RZ, 0xc0, !PT ;  /* 0xffffff80070b7812 */ /* 0x000fe200078ec0ff */
[C---:B------:R-:W-:Y:S01]  /*0b70*/  IMAD.IADD R15, R6.reuse, 0x1, -R15 ;  /* 0x00000001060f7824 */ /* 0x040fe200078e0a0f */
[--C-:B------:R-:W-:Y:S01]  /*0b80*/  SHF.R.S32.HI R4, RZ, 0x5, R2.reuse ;  /* 0x00000005ff047819 */ /* 0x100fe20000011402 */
[C---:B------:R-:W-:Y:S01]  /*0b90*/  IMAD.IADD R3, R6.reuse, 0x1, -R3 ;  /* 0x0000000106037824 */ /* 0x040fe200078e0a03 */
[----:B------:R-:W-:Y:S01]  /*0ba0*/  SHF.R.S32.HI R9, RZ, 0x1f, R2 ;  /* 0x0000001fff097819 */ /* 0x000fe20000011402 */
[----:B------:R-:W-:Y:S01]  /*0bb0*/  IMAD.IADD R11, R6, 0x1, -R11 ;  /* 0x00000001060b7824 */ /* 0x000fe200078e0a0b */
[----:B------:R-:W-:Y:S01]  /*0bc0*/  SHF.R.S32.HI R5, RZ, 0x4, R0 ;  /* 0x00000004ff057819 */ /* 0x000fe20000011400 */
[----:B------:R-:W-:Y:S01]  /*0bd0*/  IMAD.SHL.U32 R22, R13, 0x8, RZ ;  /* 0x000000080d167824 */ /* 0x000fe200078e00ff */
[----:B------:R-:W-:-:S02]  /*0be0*/  LEA.HI R9, R9, R4, RZ, 0x2 ;  /* 0x0000000409097211 */ /* 0x000fc400078f10ff */
[----:B------:R-:W-:Y:S01]  /*0bf0*/  LEA.HI R0, R0, R5, RZ, 0x1 ;  /* 0x0000000500007211 */ /* 0x000fe200078f08ff */
[----:B------:R-:W-:Y:S01]  /*0c00*/  VIADD R194, R22, 0x40 ;  /* 0x0000004016c27836 */ /* 0x000fe20000000000 */
[----:B------:R-:W-:Y:S02]  /*0c10*/  SHF.R.S32.HI R6, RZ, 0x1f, R3 ;  /* 0x0000001fff067819 */ /* 0x000fe40000011403 */
[----:B------:R-:W-:Y:S02]  /*0c20*/  LOP3.LUT R0, R0, 0x1ffffffe, RZ, 0xc0, !PT ;  /* 0x1ffffffe00007812 */ /* 0x000fe400078ec0ff */
[----:B------:R-:W-:Y:S02]  /*0c30*/  SHF.R.S32.HI R228, RZ, 0x7, R7 ;  /* 0x00000007ffe47819 */ /* 0x000fe40000011407 */
[----:B------:R-:W-:Y:S01]  /*0c40*/  LOP3.LUT R9, R9, 0x3ffffc, RZ, 0xc0, !PT ;  /* 0x003ffffc09097812 */ /* 0x000fe200078ec0ff */
[----:B------:R-:W-:Y:S01]  /*0c50*/  IMAD.IADD R0, R5, 0x1, -R0 ;  /* 0x0000000105007824 */ /* 0x000fe200078e0a00 */
[----:B------:R-:W-:Y:S01]  /*0c60*/  LEA.HI R8, R15, R15, RZ, 0x1 ;  /* 0x0000000f0f087211 */ /* 0x000fe200078f08ff */
[----:B------:R-:W-:Y:S01]  /*0c70*/  IMAD R10, R228, 0x100, R3 ;  /* 0x00000100e40a7824 */ /* 0x000fe200078e0203 */
[----:B------:R-:W-:Y:S01]  /*0c80*/  LEA.HI R6, R6, R3, RZ, 0x3 ;  /* 0x0000000306067211 */ /* 0x000fe200078f18ff */
[----:B------:R-:W-:Y:S01]  /*0c90*/  IMAD.IADD R9, R4, 0x1, -R9 ;  /* 0x0000000104097824 */ /* 0x000fe200078e0a09 */
[----:B------:R-:W-:Y:S01]  /*0ca0*/  SHF.R.S32.HI R2, RZ, 0x1f, R11 ;  /* 0x0000001fff027819 */ /* 0x000fe2000001140b */
[----:B------:R-:W-:Y:S01]  /*0cb0*/  IMAD.SHL.U32 R0, R0, 0x8, RZ ;  /* 0x0000000800007824 */ /* 0x000fe200078e00ff */
[----:B------:R-:W-:Y:S01]  /*0cc0*/  LOP3.LUT R12, R8, 0x1ffffffe, RZ, 0xc0, !PT ;  /* 0x1ffffffe080c7812 */ /* 0x000fe200078ec0ff */
[----:B------:R-:W-:Y:S01]  /*0cd0*/  IMAD R19, R9, 0x10, R10 ;  /* 0x0000001009137824 */ /* 0x000fe200078e020a */
[C---:B------:R-:W-:Y:S01]  /*0ce0*/  LOP3.LUT R8, R6.reuse, 0xfffffff8, RZ, 0xc0, !PT ;  /* 0xfffffff806087812 */ /* 0x040fe200078ec0ff */
[----:B------:R-:W-:Y:S01]  /*0cf0*/  IMAD.SHL.U32 R9, R6, 0x40, RZ ;  /* 0x0000004006097824 */ /* 0x000fe200078e00ff */
[----:B------:R-:W-:Y:S01]  /*0d00*/  LEA.HI R5, R2, R11, RZ, 0x2 ;  /* 0x0000000b02057211 */ /* 0x000fe200078f10ff */
[----:B------:R-:W-:Y:S01]  /*0d10*/  IMAD.IADD R12, R15, 0x1, -R12 ;  /* 0x000000010f0c7824 */ /* 0x000fe200078e0a0c */
[----:B------:R-:W-:Y:S01]  /*0d20*/  LEA.HI R7, R7, R228, RZ, 0x1 ;  /* 0x000000e407077211 */ /* 0x000fe200078f08ff */
[----:B------:R-:W-:Y:S01]  /*0d30*/  IMAD.IADD R8, R3, 0x1, -R8 ;  /* 0x0000000103087824 */ /* 0x000fe200078e0a08 */
[----:B------:R-:W-:-:S02]  /*0d40*/  LOP3.LUT R10, R5, 0x7ffffffc, RZ, 0xc0, !PT ;  /* 0x7ffffffc050a7812 */ /* 0x000fc400078ec0ff */
[----:B------:R-:W-:Y:S01]  /*0d50*/  LEA.HI R3, R2, R11, RZ, 0x5 ;  /* 0x0000000b02037211 */ /* 0x000fe200078f28ff */
[----:B------:R-:W-:Y:S01]  /*0d60*/  IMAD.SHL.U32 R6, R8, 0x40, RZ ;  /* 0x0000004008067824 */ /* 0x000fe200078e00ff */
[----:B------:R-:W-:Y:S01]  /*0d70*/  LOP3.LUT R7, R7, 0xfffffe, RZ, 0xc0, !PT ;  /* 0x00fffffe07077812 */ /* 0x000fe200078ec0ff */
[----:B------:R-:W-:Y:S01]  /*0d80*/  IMAD.IADD R10, R11, 0x1, -R10 ;  /* 0x000000010b0a7824 */ /* 0x000fe200078e0a0a */
[----:B------:R-:W-:Y:S02]  /*0d90*/  LOP3.LUT R11, R9, 0x7ffffe00, RZ, 0xc0, !PT ;  /* 0x7ffffe00090b7812 */ /* 0x000fe400078ec0ff */
[----:B------:R-:W-:Y:S01]  /*0da0*/  LOP3.LUT R9, R6, 0x1c0, RZ, 0xc0, !PT ;  /* 0x000001c006097812 */ /* 0x000fe200078ec0ff */
[----:B------:R-:W-:Y:S01]  /*0db0*/  IMAD.IADD R7, R228, 0x1, -R7 ;  /* 0x00000001e4077824 */ /* 0x000fe200078e0a07 */
[----:B------:R-:W-:Y:S01]  /*0dc0*/  SHF.R.S32.HI R2, RZ, 0x2, R5 ;  /* 0x00000002ff027819 */ /* 0x000fe20000011405 */
[----:B------:R-:W-:Y:S01]  /*0dd0*/  IMAD R11, R4, 0x400, R11 ;  /* 0x00000400040b7824 */ /* 0x000fe200078e020b */
[----:B------:R-:W-:Y:S01]  /*0de0*/  SHF.R.S32.HI R5, RZ, 0x1f, R5 ;  /* 0x0000001fff057819 */ /* 0x000fe20000011405 */
[--C-:B------:R-:W-:Y:S01]  /*0df0*/  IMAD.U32 R4, R19, 0x40, R0.reuse ;  /* 0x0000004013047824 */ /* 0x100fe200078e0000 */
[----:B------:R-:W-:Y:S01]  /*0e00*/  LOP3.LUT R0, R9, 0x8, R0, 0xf8, !PT ;  /* 0x0000000809007812 */ /* 0x000fe200078ef800 */
[----:B------:R-:W-:Y:S01]  /*0e10*/  IMAD.SHL.U32 R19, R10, 0x2, RZ ;  /* 0x000000020a137824 */ /* 0x000fe200078e00ff */
[----:B------:R-:W-:Y:S01]  /*0e20*/  SHF.R.U32.HI R9, RZ, 0x3, R9 ;  /* 0x00000003ff097819 */ /* 0x000fe20000011609 */
[----:B------:R-:W-:Y:S01]  /*0e30*/  IMAD.MOV.U32 R6, RZ, RZ, R18 ;  /* 0x000000ffff067224 */ /* 0x000fe200078e0012 */
[----:B------:R-:W-:Y:S01]  /*0e40*/  LEA.HI R5, R5, R2, RZ, 0x3 ;  /* 0x0000000205057211 */ /* 0x000fe200078f18ff */
[----:B------:R0:W-:Y:S01]  /*0e50*/  STL [R1+0x68], R4 ;  /* 0x0000680401007387 */ /* 0x0001e20000100800 */
[----:B------:R-:W-:-:S02]  /*0e60*/  LOP3.LUT R0, R0, R9, RZ, 0x3c, !PT ;  /* 0x0000000900007212 */ /* 0x000fc400078e3cff */
[----:B------:R-:W-:Y:S02]  /*0e70*/  LOP3.LUT R5, R5, 0xfffffff8, RZ, 0xc0, !PT ;  /* 0xfffffff805057812 */ /* 0x000fe400078ec0ff */
[----:B------:R-:W-:Y:S01]  /*0e80*/  R2P PR, R8, 0x6 ;  /* 0x0000000608007804 */ /* 0x000fe20000000000 */
[----:B------:R-:W-:Y:S01]  /*0e90*/  IMAD.IADD R0, R11, 0x1, R0 ;  /* 0x000000010b007824 */ /* 0x000fe200078e0200 */
[----:B------:R-:W-:Y:S01]  /*0ea0*/  SHF.R.S32.HI R3, RZ, 0x5, R3 ;  /* 0x00000005ff037819 */ /* 0x000fe20000011403 */
[----:B------:R-:W-:Y:S02]  /*0eb0*/  IMAD.IADD R2, R2, 0x1, -R5 ;  /* 0x0000000102027824 */ /* 0x000fe400078e0a05 */
[----:B0-----:R-:W-:Y:S01]  /*0ec0*/  IMAD.SHL.U32 R4, R7, 0x100, RZ ;  /* 0x0000010007047824 */ /* 0x001fe200078e00ff */
[----:B------:R-:W-:Y:S01]  /*0ed0*/  LEA R186, R0, UR41, 0x1 ;  /* 0x0000002900ba7c11 */ /* 0x000fe2000f8e08ff */
[----:B------:R-:W-:Y:S01]  /*0ee0*/  IMAD R23, R3, 0x10, R2 ;  /* 0x0000001003177824 */ /* 0x000fe200078e0202 */
[----:B------:R-:W-:Y:S01]  /*0ef0*/  SEL R188, R188, 0xffffffe0, !P1 ;  /* 0xffffffe0bcbc7807 */ /* 0x000fe20004800000 */
[----:B------:R-:W-:Y:S01]  /*0f00*/  IMAD.IADD R184, R19, 0x1, R4 ;  /* 0x0000000113b87824 */ /* 0x000fe200078e0204 */
[----:B------:R0:W-:Y:S01]  /*0f10*/  STL [R1+0x64], R4 ;  /* 0x0000640401007387 */ /* 0x0001e20000100800 */
[----:B------:R-:W-:-:S02]  /*0f20*/  VIADD R189, R186, 0x36400 ;  /* 0x00036400babd7836 */ /* 0x000fc40000000000 */
[C---:B------:R-:W-:Y:S01]  /*0f30*/  VIADD R226, R184.reuse, 0x8 ;  /* 0x00000008b8e27836 */ /* 0x040fe20000000000 */
[----:B------:R-:W-:Y:S01]  /*0f40*/  SHF.R.S32.HI R3, RZ, 0x1f, R184 ;  /* 0x0000001fff037819 */ /* 0x000fe200000114b8 */
[C---:B------:R-:W-:Y:S02]  /*0f50*/  VIADD R225, R184.reuse, 0x10 ;  /* 0x00000010b8e17836 */ /* 0x040fe40000000000 */
        /* <DEDUP_REMOVED lines=63> */
[----:B------:R-:W-:Y:S01]  /*1350*/  IMAD.MOV.U32 R5, RZ, RZ, R17 ;  /* 0x000000ffff057224 */ /* 0x000fe200078e0011 */
[----:B------:R-:W-:Y:S01]  /*1360*/  SHF.R.S32.HI R229, RZ, 0x1f, R196 ;  /* 0x0000001fffe57819 */ /* 0x000fe200000114c4 */
[----:B------:R-:W-:-:S02]  /*1370*/  IMAD.MOV.U32 R2, RZ, RZ, RZ ;  /* 0x000000ffff027224 */ /* 0x000fc400078e00ff */
[----:B------:R-:W-:Y:S02]  /*1380*/  IMAD R190, R12, 0x8, R23 ;  /* 0x000000080cbe7824 */ /* 0x000fe400078e0217 */
[----:B------:R-:W-:-:S07]  /*1390*/  IMAD.IADD R188, R188, 0x1, R187 ;  /* 0x00000001bcbc7824 */ /* 0x000fce00078e02bb */
.L_x_6225:
[----:B------:R-:W-:Y:S01]  /*13a0*/  ULDC.64 UR6, c[0x0][0xb20] ;  /* 0x0002c80000067ab9 */ /* 0x000fe20000000a00 */
[----:B012-4-:R-:W0:Y:S01]  /*13b0*/  LDC R17, c[0x0][0x288] ;  /* 0x0000a200ff117b82 */ /* 0x017e220000000800 */
[----:B------:R-:W-:Y:S01]  /*13c0*/  UISETP.NE.U32.AND UP0, UPT, UR6, URZ, UPT ;  /* 0x0000003f0600728c */ /* 0x000fe2000bf05070 */
[----:B------:R-:W-:-:S03]  /*13d0*/  IMAD.MOV.U32 R13, RZ, RZ, RZ ;  /* 0x000000ffff0d7224 */ /* 0x000fc600078e00ff */
[----:B------:R-:W-:-:S03]  /*13e0*/  UISETP.NE.AND.EX UP0, UPT, UR7, URZ, UPT, UP0 ;  /* 0x0000003f0700728c */ /* 0x000fc6000bf05300 */
[----:B------:R-:W-:Y:S01]  /*13f0*/  ULDC.64 UR6, c[0x0][0xb10] ;  /* 0x0002c40000067ab9 */ /* 0x000fe20000000a00 */
[----:B------:R-:W1:Y:S01]  /*1400*/  LDC.64 R14, c[0x0][0x418] ;  /* 0x00010600ff0e7b82 */ /* 0x000e620000000a00 */
[----:B------:R-:W-:Y:S01]  /*1410*/  UISETP.NE.U32.AND UP1, UPT, UR6, URZ, UPT ;  /* 0x0000003f0600728c */ /* 0x000fe2000bf25070 */
[----:B------:R-:W-:-:S03]  /*1420*/  PLOP3.LUT P0, PT, PT, PT, UP0, 0x80, 0x0 ;  /* 0x000000000000781c */ /* 0x000fc60003f0f008 */
[----:B------:R-:W-:-:S03]  /*1430*/  UISETP.NE.AND.EX UP1, UPT, UR7, URZ, UPT, UP1 ;  /* 0x0000003f0700728c */ /* 0x000fc6000bf25310 */
[----:B------:R-:W-:Y:S01]  /*1440*/  @UP0 ULDC.64 UR6, c[0x0][0xb20] ;  /* 0x0002c80000060ab9 */ /* 0x000fe20000000a00 */
[----:B------:R-:W2:Y:S01]  /*1450*/  LDC R3, c[0x0][0x424] ;  /* 0x00010900ff037b82 */ /* 0x000ea20000000800 */
[----:B------:R-:W-:Y:S01]  /*1460*/  @UP0 UIMAD.WIDE UR6, UR4, 0x4, UR6 ;  /* 0x00000004040608a5 */ /* 0x000fe2000f8e0206 */
[----:B------:R-:W-:-:S05]  /*1470*/  PLOP3.LUT P2, PT, PT, PT, UP1, 0x80, 0x0 ;  /* 0x000000000000781c */ /* 0x000fca0003f4f018 */
[----:B------:R-:W-:Y:S01]  /*1480*/  @UP1 ULDC.64 UR8, c[0x0][0xb10] ;  /* 0x0002c40000081ab9 */ /* 0x000fe20000000a00 */
[----:B------:R-:W-:Y:S01]  /*1490*/  IMAD.U32 R8, RZ, RZ, UR6 ;  /* 0x00000006ff087e24 */ /* 0x000fe2000f8e00ff */
[----:B---3--:R-:W3:Y:S01]  /*14a0*/  LDC R16, c[0x0][0x2f0] ;  /* 0x0000bc00ff107b82 */ /* 0x008ee20000000800 */
[----:B------:R-:W-:Y:S01]  /*14b0*/  IMAD.U32 R9, RZ, RZ, UR7 ;  /* 0x00000007ff097e24 */ /* 0x000fe2000f8e00ff */
[----:B------:R-:W-:-:S04]  /*14c0*/  @UP1 UIMAD.WIDE UR6, UR4, 0x4, UR8 ;  /* 0x00000004040618a5 */ /* 0x000fc8000f8e0208 */
[----:B------:R4:W5:Y:S02]  /*14d0*/  @P0 LDG.E R13, desc[UR38][R8.64] ;  /* 0x00000026080d0981 */ /* 0x000964000c1e1900 */
[----:B------:R-:W-:Y:S02]  /*14e0*/  IMAD.U32 R10, RZ, RZ, UR6 ;  /* 0x00000006ff0a7e24 */ /* 0x000fe4000f8e00ff */
[----:B------:R-:W-:Y:S01]  /*14f0*/  IMAD.U32 R11, RZ, RZ, UR7 ;  /* 0x00000007ff0b7e24 */ /* 0x000fe2000f8e00ff */
[----:B-1----:R-:W-:Y:S01]  /*1500*/  ISETP.NE.U32.AND P0, PT, R14, RZ, PT ;  /* 0x000000ff0e00720c */ /* 0x002fe20003f05070 */
[----:B------:R-:W-:-:S03]  /*1510*/  ULDC.64 UR6, c[0x0][0xb18] ;  /* 0x0002c60000067ab9 */ /* 0x000fc60000000a00 */
[----:B0-----:R4:W5:Y:S01]  /*1520*/  @P2 LDG.E R17, desc[UR38][R10.64] ;  /* 0x000000260a112981 */ /* 0x001962000c1e1900 */
[----:B------:R-:W-:Y:S02]  /*1530*/  ISETP.NE.AND.EX P0, PT, R15, RZ, PT, P0 ;  /* 0x000000ff0f00720c */ /* 0x000fe40003f05300 */
[C---:B------:R-:W-:Y:S02]  /*1540*/  LOP3.LUT R0, R6.reuse, 0xff000000, RZ, 0xc0, !PT ;  /* 0xff00000006007812 */ /* 0x040fe400078ec0ff */
[----:B------:R-:W-:Y:S02]  /*1550*/  ISETP.NE.U32.AND P1, PT, RZ, UR6, PT ;  /* 0x00000006ff007c0c */ /* 0x000fe4000bf25070 */
[----:B--2---:R-:W-:Y:S02]  /*1560*/  SEL R3, R3, 0x1, P0 ;  /* 0x0000000103037807 */ /* 0x004fe40000000000 */
[----:B------:R-:W-:Y:S02]  /*1570*/  LOP3.LUT R195, R6, 0xff0000, RZ, 0xc0, !PT ;  /* 0x00ff000006c37812 */ /* 0x000fe400078ec0ff */
[----:B------:R-:W-:Y:S01]  /*1580*/  SHF.R.U32.HI R0, RZ, 0x8, R0 ;  /* 0x00000008ff007819 */ /* 0x000fe20000011600 */
[----:B---3--:R-:W-:Y:S01]  /*1590*/  IMAD R16, R3, R16, RZ ;  /* 0x0000001003107224 */ /* 0x008fe200078e02ff */
[----:B------:R-:W-:-:S02]  /*15a0*/  ISETP.NE.AND.EX P1, PT, RZ, UR7, PT, P1 ;  /* 0x00000007ff007c0c */ /* 0x000fc4000bf25310 */
[----:B------:R-:W-:Y:S01]  /*15b0*/  LEA.HI R195, R195, R0, RZ, 0x10 ;  /* 0x00000000c3c37211 */ /* 0x000fe200078f80ff */
[----:B----4-:R-:W-:Y:S10]  /*15c0*/  @P2 BRA `(.L_x_6118) ;  /* 0x00000000002c2947 */ /* 0x010ff40003800000 */
        /* <DEDUP_REMOVED lines=8> */
[----:B-----5:R-:W2:Y:S04]  /*1650*/  LDG.E R17, desc[UR38][R8.64] ;  /* 0x0000002608117981 */ /* 0x020ea8000c1e1900 */
[----:B------:R-:W2:Y:S02]  /*1660*/  LDG.E R0, desc[UR38][R8.64+0x4] ;  /* 0x0000042608007981 */ /* 0x000ea4000c1e1900 */
[----:B--2---:R-:W-:-:S07]  /*1670*/  IMAD.IADD R17, R0, 0x1, -R17 ;  /* 0x0000000100117824 */ /* 0x004fce00078e0a11 */
.L_x_6118:
[----:B------:R-:W-:Y:S01]  /*1680*/  LOP3.LUT R192, R6, 0xffff, RZ, 0xc0, !PT ;  /* 0x0000ffff06c07812 */ /* 0x000fe200078ec0ff */
[----:B------:R-:W-:Y:S01]  /*1690*/  IMAD.U32 R193, RZ, RZ, UR4 ;  /* 0x00000004ffc17e24 */ /* 0x000fe2000f8e00ff */
[----:B------:R-:W-:Y:S06]  /*16a0*/  @!P1 BRA `(.L_x_6119) ;  /* 0x0000000000189947 */ /* 0x000fec0003800000 */
[----:B------:R-:W-:Y:S02]  /*16b0*/  ULDC.64 UR6, c[0x0][0xb18] ;  /* 0x0002c60000067ab9 */ /* 0x000fe40000000a00 */
[----:B------:R-:W-:-:S06]  /*16c0*/  UIMAD.WIDE UR4, UR4, 0x4, UR6 ;  /* 0x00000004040478a5 */ /* 0x000fcc000f8e0206 */
[----:B------:R-:W-:Y:S02]  /*16d0*/  IMAD.U32 R6, RZ, RZ, UR4 ;  /* 0x00000004ff067e24 */ /* 0x000fe4000f8e00ff */
[----:B------:R-:W-:-:S05]  /*16e0*/  IMAD.U32 R7, RZ, RZ, UR5 ;  /* 0x00000005ff077e24 */ /* 0x000fca000f8e00ff */
[----:B------:R0:W5:Y:S01]  /*16f0*/  LDG.E R16, desc[UR38][R6.64] ;  /* 0x0000002606107981 */ /* 0x000162000c1e1900 */
[----:B------:R-:W-:Y:S05]  /*1700*/  BRA `(.L_x_6120) ;  /* 0x00000000002c7947 */ /* 0x000fea0003800000 */
.L_x_6119:
        /* <DEDUP_REMOVED lines=9> */
[----:B------:R-:W2:Y:S02]  /*17a0*/  LDG.E R3, desc[UR38][R6.64+0x4] ;  /* 0x0000042606037981 */ /* 0x000ea4000c1e1900 */
[----:B--2---:R-:W-:-:S07]  /*17b0*/  IMAD.IADD R16, R3, 0x1, -R16 ;  /* 0x0000000103107824 */ /* 0x004fce00078e0a10 */
.L_x_6120:
[----:B------:R-:W-:Y:S01]  /*17c0*/  UISETP.NE.AND UP0, UPT, UR40, 0x1, UPT ;  /* 0x000000012800788c */ /* 0x000fe2000bf05270 */
[----:B-----5:R-:W-:Y:S02]  /*17d0*/  IMAD.IADD R16, R16, 0x1, -R13 ;  /* 0x0000000110107824 */ /* 0x020fe400078e0a0d */
[----:B------:R-:W-:Y:S02]  /*17e0*/  IMAD.SHL.U32 R185, R5, 0x40, RZ ;  /* 0x0000004005b97824 */ /* 0x000fe400078e00ff */
[----:B------:R-:W-:Y:S01]  /*17f0*/  VIADD R0, R16, 0x3f ;  /* 0x0000003f10007836 */ /* 0x000fe20000000000 */
[----:B------:R-:W-:-:S04]  /*1800*/  PLOP3.LUT P0, PT, PT, PT, UP0, 0x80, 0x0 ;  /* 0x000000000000781c */ /* 0x000fc80003f0f008 */
[----:B------:R-:W-:-:S04]  /*1810*/  SHF.R.S32.HI R3, RZ, 0x1f, R0 ;  /* 0x0000001fff037819 */ /* 0x000fc80000011400 */
[----:B------:R-:W-:-:S04]  /*1820*/  LEA.HI R3, R3, R0, RZ, 0x6 ;  /* 0x0000000003037211 */ /* 0x000fc800078f30ff */
[----:B------:R-:W-:Y:S01]  /*1830*/  SHF.R.S32.HI R8, RZ, 0x6, R3 ;  /* 0x00000006ff087819 */ /* 0x000fe20000011403 */
[----:B------:R-:W-:Y:S06]  /*1840*/  @!P0 BRA `(.L_x_6121) ;  /* 0x0000002000788947 */ /* 0x000fec0003800000 */
[----:B------:R-:W1:Y:S01]  /*1850*/  LDC R0, c[0x0][0x448] ;  /* 0x00011200ff007b82 */ /* 0x000e620000000800 */
[----:B0-----:R-:W-:-:S07]  /*1860*/  IADD3 R7, R16, 0x1, -R17 ;  /* 0x0000000110077810 */ /* 0x001fce0007ffe811 */
        /* <DEDUP_REMOVED lines=21> */
.L_x_6123:
[----:B------:R-:W-:-:S13]  /*19c0*/  ISETP.NE.AND P0, PT, R5, 0x1, PT ;  /* 0x000000010500780c */ /* 0x000fda0003f05270 */
[----:B------:R-:W0:Y:S02]  /*19d0*/  @P0 LDC.64 R6, c[0x0][0xae0] ;  /* 0x0002b800ff060b82 */ /* 0x000e240000000a00 */
[----:B0-----:R-:W-:-:S05]  /*19e0*/  @P0 IMAD.HI.U32 R6, R0, R6, RZ ;  /* 0x0000000600060227 */ /* 0x001fca00078e00ff */
[----:B------:R-:W-:-:S07]  /*19f0*/  @P0 SHF.R.U32.HI R0, RZ, R7, R6 ;  /* 0x00000007ff000219 */ /* 0x000fce0000011606 */
.L_x_6124:
[----:B------:R-:W-:-:S05]  /*1a00*/  IMAD R3, R0, R5, R5 ;  /* 0x0000000500037224 */ /* 0x000fca00078e0205 */
[----:B------:R-:W-:-:S07]  /*1a10*/  VIMNMX R4, R4, R3, PT ;  /* 0x0000000304047248 */ /* 0x000fce0003fe0100 */
.L_x_6122:
[----:B------:R-:W0:Y:S01]  /*1a20*/  @P1 LDC R6, c[0x0][0x44c] ;  /* 0x00011300ff061b82 */ /* 0x000e220000000800 */
[----:B------:R-:W-:Y:S01]  /*1a30*/  VIADD R4, R4, 0x3f ;  /* 0x0000003f04047836 */ /* 0x000fe20000000000 */
[----:B------:R-:W-:Y:S01]  /*1a40*/  ULDC UR4, c[0x0][0xad4] ;  /* 0x0002b50000047ab9 */ /* 0x000fe20000000800 */
[----:B------:R-:W-:-:S03]  /*1a50*/  IMAD.MOV.U32 R0, RZ, RZ, R185 ;  /* 0x000000ffff007224 */ /* 0x000fc600078e00b9 */
[----:B------:R-:W-:Y:S02]  /*1a60*/  SHF.R.S32.HI R3, RZ, 0x1f, R4 ;  /* 0x0000001fff037819 */ /* 0x000fe40000011404 */
[----:B------:R-:W1:Y:S02]  /*1a70*/  @P1 LDC R7, c[0x0][0x450] ;  /* 0x00011400ff071b82 */ /* 0x000e640000000800 */
[----:B------:R-:W-:-:S04]  /*1a80*/  LEA.HI R3, R3, R4, RZ, 0x6 ;  /* 0x0000000403037211 */ /* 0x000fc800078f30ff */
[----:B------:R-:W-:-:S04]  /*1a90*/  SHF.R.S32.HI R3, RZ, 0x6, R3 ;  /* 0x00000006ff037819 */ /* 0x000fc80000011403 */
[----:B------:R-:W-:Y:S01]  /*1aa0*/  VIMNMX R11, R8, R3, PT ;  /* 0x00000003080b7248 */ /* 0x000fe20003fe0100 */
[----:B0-----:R-:W-:-:S05]  /*1ab0*/  @P1 IMAD.HI.U32 R6, R185, R6, RZ ;  /* 0x00000006b9061227 */ /* 0x001fca00078e00ff */
[----:B-1----:R-:W-:-:S04]  /*1ac0*/  @P1 SHF.R.U32.HI R0, RZ, R7, R6 ;  /* 0x00000007ff001219 */ /* 0x002fc80000011606 */
[----:B------:R-:W-:-:S05]  /*1ad0*/  IADD3 R16, R0, R16, -R17 ;  /* 0x0000001000107210 */ /* 0x000fca0007ffe811 */
        /* <DEDUP_REMOVED lines=11> */
.L_x_6126:
[----:B------:R-:W-:-:S13]  /*1b90*/  ISETP.NE.AND P0, PT, R5, 0x1, PT ;  /* 0x000000010500780c */ /* 0x000fda0003f05270 */
[----:B------:R-:W0:Y:S02]  /*1ba0*/  @P0 LDC.64 R6, c[0x0][0xae0] ;  /* 0x0002b800ff060b82 */ /* 0x000e240000000a00 */
[----:B0-----:R-:W-:-:S05]  /*1bb0*/  @P0 IMAD.HI.U32 R4, R16, R6, RZ ;  /* 0x0000000610040227 */ /* 0x001fca00078e00ff */
[----:B------:R-:W-:-:S07]  /*1bc0*/  @P0 SHF.R.U32.HI R16, RZ, R7, R4 ;  /* 0x00000007ff100219 */ /* 0x000fce0000011604 */
.L_x_6127:
[----:B------:R-:W-:-:S05]  /*1bd0*/  IMAD R5, R16, R5, RZ ;  /* 0x0000000510057224 */ /* 0x000fca00078e02ff */
[----:B------:R-:W-:-:S07]  /*1be0*/  VIMNMX R0, R0, R5, !PT ;  /* 0x0000000500007248 */ /* 0x000fce0007fe0100 */
.L_x_6125:
[----:B------:R-:W-:Y:S02]  /*1bf0*/  SHF.R.S32.HI R3, RZ, 0x1f, R0 ;  /* 0x0000001fff037819 */ /* 0x000fe40000011400 */
[----:B------:R-:W-:Y:S02]  /*1c00*/  LOP3.LUT R8, R195, 0xff, RZ, 0xc0, !PT ;  /* 0x000000ffc3087812 */ /* 0x000fe400078ec0ff */
[----:B------:R-:W-:-:S04]  /*1c10*/  LEA.HI R3, R3, R0, RZ, 0x6 ;  /* 0x0000000003037211 */ /* 0x000fc800078f30ff */
[----:B------:R-:W-:-:S04]  /*1c20*/  SHF.R.S32.HI R3, RZ, 0x6, R3 ;  /* 0x00000006ff037819 */ /* 0x000fc80000011403 */
[----:B------:R-:W-:Y:S01]  /*1c30*/  VIMNMX R10, RZ, R3, !PT ;  /* 0x00000003ff0a7248 */ /* 0x000fe20007fe0100 */
[----:B------:R-:W-:-:S03]  /*1c40*/  IMAD.MOV.U32 R3, RZ, RZ, RZ ;  /* 0x000000ffff037224 */ /* 0x000fc600078e00ff */
[----:B------:R-:W-:-:S13]  /*1c50*/  ISETP.GT.AND P0, PT, R11, R10, PT ;  /* 0x0000000a0b00720c */ /* 0x000fda0003f04270 */
[----:B------:R-:W-:Y:S05]  /*1c60*/  @!P0 BRA `(.L_x_6128) ;  /* 0x00000000007c8947 */ /* 0x000fea0003800000 */
[----:B------:R-:W-:-:S04]  /*1c70*/  SHF.R.U32.HI R0, RZ, 0x10, R195 ;  /* 0x00000010ff007819 */ /* 0x000fc800000116c3 */
[----:B------:R-:W-:-:S13]  /*1c80*/  ISETP.NE.AND P0, PT, R0, RZ, PT ;  /* 0x000000ff0000720c */ /* 0x000fda0003f05270 */
[----:B------:R-:W0:Y:S02]  /*1c90*/  @!P0 LDC R0, c[0x0][0xae8] ;  /* 0x0002ba00ff008b82 */ /* 0x000e240000000800 */
[-C--:B0-----:R-:W-:Y:S02]  /*1ca0*/  IABS R7, R0.reuse ;  /* 0x0000000000077213 */ /* 0x081fe40000000000 */
[----:B------:R-:W-:Y:S02]  /*1cb0*/  IADD3 R3, R0, -0x1, R11 ;  /* 0xffffffff00037810 */ /* 0x000fe40007ffe00b */
[----:B------:R-:W0:Y:S01]  /*1cc0*/  I2F.RP R6, R7 ;  /* 0x0000000700067306 */ /* 0x000e220000209400 */
[----:B------:R-:W-:Y:S02]  /*1cd0*/  IABS R13, R0 ;  /* 0x00000000000d7213 */ /* 0x000fe40000000000 */
[----:B------:R-:W-:-:S05]  /*1ce0*/  IMAD.IADD R3, R3, 0x1, -R10 ;  /* 0x0000000103037824 */ /* 0x000fca00078e0a0a */
        /* <DEDUP_REMOVED lines=8> */
[----:B------:R-:W-:Y:S01]  /*1d70*/  LOP3.LUT R3, R3, R0, RZ, 0x3c, !PT ;  /* 0x0000000003037212 */ /* 0x000fe200078e3cff */
        /* <DEDUP_REMOVED lines=14> */
.L_x_6128:
[-C--:B------:R-:W-:Y:S01]  /*1e60*/  IMAD R0, R8, R3.reuse, R10 ;  /* 0x0000000308007224 */ /* 0x080fe200078e020a */
        /* <DEDUP_REMOVED lines=8> */
[----:B------:R-:W-:Y:S02]  /*1ef0*/  R2UR UR16, R11 ;  /* 0x000000000b1072ca */ /* 0x000fe400000e0000 */
        /* <DEDUP_REMOVED lines=120> */
.L_x_6131:
[----:B------:R-:W-:Y:S01]  /*2680*/  BAR.SYNC.DEFER_BLOCKING 0xe, 0x100 ;  /* 0x0384000000007b1d */ /* 0x000fe20000010000 */
[----:B------:R-:W-:Y:S01]  /*2690*/  IMAD.U32 R4, RZ, RZ, UR37 ;  /* 0x00000025ff047e24 */ /* 0x000fe2000f8e00ff */
[----:B------:R-:W-:Y:S01]  /*26a0*/  UIADD3 UR37, UR37, 0x1, URZ ;  /* 0x0000000125257890 */ /* 0x000fe2000fffe03f */
[----:B------:R-:W-:Y:S01]  /*26b0*/  ISETP.LT.AND P0, PT, R0, UR20, PT ;  /* 0x0000001400007c0c */ /* 0x000fe2000bf01270 */
[----:B------:R-:W-:Y:S01]  /*26c0*/  UIADD3 UR20, UR20, -0x1, URZ ;  /* 0xffffffff14147890 */ /* 0x000fe2000fffe03f */
[----:B01----:R-:W-:Y:S01]  /*26d0*/  IMAD R3, R4, 0x40, R23 ;  /* 0x0000004004037824 */ /* 0x003fe200078e0217 */
        /* <DEDUP_REMOVED lines=147> */
[----:B------:R-:W-:-:S06]  /*3010*/  USEL UR6, URZ, 0x1, UP0 ;  /* 0x000000013f067887 */ /* 0x000fcc0008000000 */
[----:B------:R-:W-:Y:S01]  /*3020*/  LOP3.LUT R2, R2, UR6, RZ, 0x3c, !PT ;  /* 0x0000000602027c12 */ /* 0x000fe2000f8e3cff */
        /* <DEDUP_REMOVED lines=16> */
.L_x_6130:
[----:B------:R-:W-:Y:S01]  /*3130*/  BAR.SYNC.DEFER_BLOCKING 0xe, 0x100 ;  /* 0x0384000000007b1d */ /* 0x000fe20000010000 */
[----:B------:R-:W-:Y:S01]  /*3140*/  IMAD.U32 R0, RZ, RZ, UR37 ;  /* 0x00000025ff007e24 */ /* 0x000fe2000f8e00ff */
[----:B------:R-:W-:Y:S01]  /*3150*/  UIADD3 UR37, UR37, 0x1, URZ ;  /* 0x0000000125257890 */ /* 0x000fe2000fffe03f */
[----:B------:R-:W-:Y:S01]  /*3160*/  PLOP3.LUT P0, PT, PT, PT, PT, 0x8, 0x0 ;  /* 0x000000000000781c */ /* 0x000fe20003f0e170 */
[----:B------:R-:W-:Y:S02]  /*3170*/  IMAD.MOV.U32 R20, RZ, RZ, RZ ;  /* 0x000000ffff147224 */ /* 0x000fe400078e00ff */
[----:B------:R-:W-:Y:S01]  /*3180*/  IMAD R0, R0, 0x40, R23 ;  /* 0x0000004000007824 */ /* 0x000fe200078e0217 */
[----:B------:R-:W-:-:S04]  /*3190*/  UISETP.NE.AND UP0, UPT, UR37, 0x2, UPT ;  /* 0x000000022500788c */ /* 0x000fc8000bf05270 */
[----:B------:R-:W-:Y:S01]  /*31a0*/  LEA R4, R0, UR41, 0x2 ;  /* 0x0000002900047c11 */ /* 0x000fe2000f8e10ff */
[----:B------:R-:W-:Y:S02]  /*31b0*/  USEL UR4, URZ, 0x1, UP0 ;  /* 0x000000013f047887 */ /* 0x000fe40008000000 */
[----:B------:R-:W-:-:S04]  /*31c0*/  USEL UR37, UR37, URZ, UP0 ;  /* 0x0000003f25257287 */ /* 0x000fc80008000000 */
[----:B------:R-:W-:Y:S01]  /*31d0*/  LOP3.LUT R2, R2, UR4, RZ, 0x3c, !PT ;  /* 0x0000000402027c12 */ /* 0x000fe2000f8e3cff */
[----:B01----:R-:W0:Y:S04]  /*31e0*/  LDS R3, [R4+0x38400] ;  /* 0x0384000004037984 */ /* 0x003e280000000800 */
        /* <DEDUP_REMOVED lines=132> */
.L_x_6121:
        /* <DEDUP_REMOVED lines=23> */
.L_x_6133:
[----:B------:R-:W-:-:S13]  /*3ba0*/  ISETP.NE.AND P0, PT, R5, 0x1, PT ;  /* 0x000000010500780c */ /* 0x000fda0003f05270 */
[----:B------:R-:W0:Y:S02]  /*3bb0*/  @P0 LDC.64 R6, c[0x0][0xae0] ;  /* 0x0002b800ff060b82 */ /* 0x000e240000000a00 */
[----:B0-----:R-:W-:-:S05]  /*3bc0*/  @P0 IMAD.HI.U32 R6, R0, R6, RZ ;  /* 0x0000000600060227 */ /* 0x001fca00078e00ff */
[----:B------:R-:W-:-:S07]  /*3bd0*/  @P0 SHF.R.U32.HI R0, RZ, R7, R6 ;  /* 0x00000007ff000219 */ /* 0x000fce0000011606 */
.L_x_6134:
[----:B------:R-:W-:-:S05]  /*3be0*/  IMAD R3, R0, R5, R5 ;  /* 0x0000000500037224 */ /* 0x000fca00078e0205 */
[----:B------:R-:W-:-:S07]  /*3bf0*/  VIMNMX R4, R4, R3, PT ;  /* 0x0000000304047248 */ /* 0x000fce0003fe0100 */
.L_x_6132:
[----:B------:R-:W0:Y:S01]  /*3c00*/  @P1 LDC R0, c[0x0][0x44c] ;  /* 0x00011300ff001b82 */ /* 0x000e220000000800 */
[----:B------:R-:W-:Y:S01]  /*3c10*/  VIADD R4, R4, 0x3f ;  /* 0x0000003f04047836 */ /* 0x000fe20000000000 */
[----:B------:R-:W-:Y:S01]  /*3c20*/  ULDC UR4, c[0x0][0xad4] ;  /* 0x0002b50000047ab9 */ /* 0x000fe20000000800 */
[----:B------:R-:W-:-:S03]  /*3c30*/  IMAD.IADD R7, R16, 0x1, -R17 ;  /* 0x0000000110077824 */ /* 0x000fc600078e0a11 */
[----:B------:R-:W-:Y:S02]  /*3c40*/  SHF.R.S32.HI R3, RZ, 0x1f, R4 ;  /* 0x0000001fff037819 */ /* 0x000fe40000011404 */
[----:B------:R-:W1:Y:S02]  /*3c50*/  @P1 LDC R9, c[0x0][0x450] ;  /* 0x00011400ff091b82 */ /* 0x000e640000000800 */
[----:B------:R-:W-:-:S04]  /*3c60*/  LEA.HI R3, R3, R4, RZ, 0x6 ;  /* 0x0000000403037211 */ /* 0x000fc800078f30ff */
[----:B------:R-:W-:-:S04]  /*3c70*/  SHF.R.S32.HI R3, RZ, 0x6, R3 ;  /* 0x00000006ff037819 */ /* 0x000fc80000011403 */
[----:B------:R-:W-:Y:S01]  /*3c80*/  VIMNMX R8, R8, R3, PT ;  /* 0x0000000308087248 */ /* 0x000fe20003fe0100 */
[----:B0-----:R-:W-:-:S04]  /*3c90*/  @P1 IMAD.HI.U32 R6, R185, R0, RZ ;  /* 0x00000000b9061227 */ /* 0x001fc800078e00ff */
[----:B------:R-:W-:Y:S01]  /*3ca0*/  IMAD.MOV.U32 R0, RZ, RZ, R185 ;  /* 0x000000ffff007224 */ /* 0x000fe200078e00b9 */
[----:B-1----:R-:W-:-:S05]  /*3cb0*/  @P1 SHF.R.U32.HI R0, RZ, R9, R6 ;  /* 0x00000009ff001219 */ /* 0x002fca0000011606 */
        /* <DEDUP_REMOVED lines=12> */
.L_x_6136:
[----:B------:R-:W-:-:S13]  /*3d80*/  ISETP.NE.AND P0, PT, R5, 0x1, PT ;  /* 0x000000010500780c */ /* 0x000fda0003f05270 */
[----:B------:R-:W0:Y:S02]  /*3d90*/  @P0 LDC.64 R6, c[0x0][0xae0] ;  /* 0x0002b800ff060b82 */ /* 0x000e240000000a00 */
[----:B0-----:R-:W-:-:S05]  /*3da0*/  @P0 IMAD.HI.U32 R4, R0, R6, RZ ;  /* 0x0000000600040227 */ /* 0x001fca00078e00ff */
[----:B------:R-:W-:-:S07]  /*3db0*/  @P0 SHF.R.U32.HI R0, RZ, R7, R4 ;  /* 0x00000007ff000219 */ /* 0x000fce0000011604 */
.L_x_6137:
[----:B------:R-:W-:-:S05]  /*3dc0*/  IMAD R0, R0, R5, RZ ;  /* 0x0000000500007224 */ /* 0x000fca00078e02ff */
[----:B------:R-:W-:-:S07]  /*3dd0*/  VIMNMX R3, R3, R0, !PT ;  /* 0x0000000003037248 */ /* 0x000fce0007fe0100 */
.L_x_6135:
[----:B------:R-:W-:Y:S01]  /*3de0*/  SHF.R.S32.HI R0, RZ, 0x1f, R3 ;  /* 0x0000001fff007819 */ /* 0x000fe20000011403 */
[----:B------:R-:W-:Y:S01]  /*3df0*/  IMAD.MOV.U32 R168, RZ, RZ, RZ ;  /* 0x000000ffffa87224 */ /* 0x000fe200078e00ff */
[----:B------:R-:W-:Y:S02]  /*3e00*/  LOP3.LUT R10, R195, 0xff, RZ, 0xc0, !PT ;  /* 0x000000ffc30a7812 */ /* 0x000fe400078ec0ff */
[----:B------:R-:W-:-:S04]  /*3e10*/  LEA.HI R0, R0, R3, RZ, 0x6 ;  /* 0x0000000300007211 */ /* 0x000fc800078f30ff */
[----:B------:R-:W-:-:S04]  /*3e20*/  SHF.R.S32.HI R0, RZ, 0x6, R0 ;  /* 0x00000006ff007819 */ /* 0x000fc80000011400 */
[----:B------:R-:W-:-:S04]  /*3e30*/  VIMNMX R191, RZ, R0, !PT ;  /* 0x00000000ffbf7248 */ /* 0x000fc80007fe0100 */
        /* <DEDUP_REMOVED lines=33> */
.L_x_6138:
        /* <DEDUP_REMOVED lines=101> */
.L_x_6139:
[----:B------:R-:W-:Y:S02]  /*46a0*/  LEA.HI R0, R227, R227, RZ, 0x1 ;  /* 0x000000e3e3007211 */ /* 0x000fe400078f08ff */
[----:B------:R-:W-:Y:S02]  /*46b0*/  ISETP.NE.AND P0, PT, RZ, UR40, PT ;  /* 0x00000028ff007c0c */ /* 0x000fe4000bf05270 */
[----:B------:R-:W-:-:S05]  /*46c0*/  LOP3.LUT R0, R0, 0xfffffffe, RZ, 0xc0, !PT ;  /* 0xfffffffe00007812 */ /* 0x000fca00078ec0ff */
[----:B------:R-:W-:-:S05]  /*46d0*/  IMAD.IADD R0, R227, 0x1, -R0 ;  /* 0x00000001e3007824 */ /* 0x000fca00078e0a00 */
[----:B------:R-:W-:Y:S01]  /*46e0*/  SHF.L.U32 R3, R0, 0x1f, RZ ;  /* 0x0000001f00037819 */ /* 0x000fe200000006ff */
[----:B------:R-:W-:-:S03]  /*46f0*/  IMAD.MOV.U32 R0, RZ, RZ, 0x1 ;  /* 0x00000001ff007424 */ /* 0x000fc600078e00ff */
[----:B------:R-:W0:Y:S02]  /*4700*/  SYNCS.PHASECHK.TRANS64.TRYWAIT P1, [UR41+0x38800], R3 ;  /* 0x03880003ff0075a7 */ /* 0x000e240008020169 */
[----:B------:R-:W-:-:S04]  /*4710*/  SEL R0, R0, 0x2, !P0 ;  /* 0x0000000200007807 */ /* 0x000fc80004000000 */
[----:B------:R-:W-:-:S04]  /*4720*/  LOP3.LUT R0, R0, 0x1, RZ, 0xfc, !PT ;  /* 0x0000000100007812 */ /* 0x000fc800078efcff */
[----:B------:R-:W-:Y:S01]  /*4730*/  ISETP.NE.AND P0, PT, R0, 0x3, PT ;  /* 0x000000030000780c */ /* 0x000fe20003f05270 */
[----:B0-----:R-:W-:-:S12]  /*4740*/  @!P1 BRA `(.L_x_6140) ;  /* 0x000001a400fc9947 */ /* 0x001fd80003800000 */
.L_x_6382:
[----:B------:R-:W-:Y:S05]  /*4750*/  @!P0 BRA `(.L_x_6141) ;  /* 0x0000000000048947 */ /* 0x000fea0003800000 */
[----:B------:R-:W-:Y:S01]  /*4760*/  BPT.TRAP 0x1 ;  /* 0x000000040000795c */ /* 0x000fe20000300000 */
.L_x_6141:
[----:B------:R-:W-:Y:S01]  /*4770*/  IMAD.U32 R7, RZ, RZ, UR37 ;  /* 0x00000025ff077e24 */ /* 0x000fe2000f8e00ff */
[----:B------:R-:W-:-:S04]  /*4780*/  SHF.L.U32 R4, R2, 0x1f, RZ ;  /* 0x0000001f02047819 */ /* 0x000fc800000006ff */
[----:B------:R-:W-:-:S04]  /*4790*/  LEA R7, R7, UR41, 0x3 ;  /* 0x0000002907077c11 */ /* 0x000fc8000f8e18ff */
[----:B------:R1:W2:Y:S01]  /*47a0*/  SYNCS.PHASECHK.TRANS64.TRYWAIT P1, [R7+URZ+0x38830], R4 ;  /* 0x03883004070075a7 */ /* 0x0002a2000802017f */
[----:B------:R-:W-:Y:S05]  /*47b0*/  @!P0 BRA `(.L_x_6142) ;  /* 0x0000000000048947 */ /* 0x000fea0003800000 */
[----:B------:R-:W-:Y:S01]  /*47c0*/  BPT.TRAP 0x1 ;  /* 0x000000040000795c */ /* 0x000fe20000300000 */
.L_x_6142:
[----:B--2---:R-:W-:Y:S05]  /*47d0*/  @P1 BRA `(.L_x_6143) ;  /* 0x0000000000081947 */ /* 0x004fea0003800000 */
[----:B------:R-:W2:Y:S02]  /*47e0*/  SYNCS.PHASECHK.TRANS64.TRYWAIT P1, [R7+URZ+0x38830], R4 ;  /* 0x03883004070075a7 */ /* 0x000ea4000802017f */
[----:B--2---:R-:W-:Y:S05]  /*47f0*/  @!P1 BRA `(.L_x_6144) ;  /* 0x000001a400e89947 */ /* 0x004fea0003800000 */
.L_x_6143:
        /* <DEDUP_REMOVED lines=40> */
.L_x_6383:
[----:B------:R-:W-:Y:S05]  /*4a80*/  @!P0 BRA `(.L_x_6146) ;  /* 0x0000000000048947 */ /* 0x000fea0003800000 */
[----:B------:R-:W-:Y:S01]  /*4a90*/  BPT.TRAP 0x1 ;  /* 0x000000040000795c */ /* 0x000fe20000300000 */
.L_x_6146:
[----:B------:R3:W4:Y:S01]  /*4aa0*/  SYNCS.PHASECHK.TRANS64.TRYWAIT P1, [R7+URZ+0x38850], R4 ;  /* 0x03885004070075a7 */ /* 0x000722000802017f */
[----:B------:R-:W-:Y:S05]  /*4ab0*/  @!P0 BRA `(.L_x_6147) ;  /* 0x0000000000048947 */ /* 0x000fea0003800000 */
[----:B------:R-:W-:Y:S01]  /*4ac0*/  BPT.TRAP 0x1 ;  /* 0x000000040000795c */ /* 0x000fe20000300000 */
.L_x_6147:
[----:B----4-:R-:W-:Y:S05]  /*4ad0*/  @P1 BRA `(.L_x_6148) ;  /* 0x0000000000081947 */ /* 0x010fea0003800000 */
[----:B------:R-:W4:Y:S02]  /*4ae0*/  SYNCS.PHASECHK.TRANS64.TRYWAIT P1, [R7+URZ+0x38850], R4 ;  /* 0x03885004070075a7 */ /* 0x000f24000802017f */
[----:B----4-:R-:W-:Y:S05]  /*4af0*/  @!P1 BRA `(.L_x_6149) ;  /* 0x000001a400549947 */ /* 0x010fea0003800000 */
.L_x_6148:
[----:B------:R-:W-:Y:S01]  /*4b00*/  UIADD3 UR4, UR41, 0x400, URZ ;  /* 0x0000040029047890 */ /* 0x000fe2000fffe03f */
[----:B------:R-:W-:Y:S01]  /*4b10*/  WARPGROUP.ARRIVE ;  /* 0x00000000000079c5 */ /* 0x000fe20000000000 */
[----:B------:R-:W-:-:S05]  /*4b20*/  UIADD3 UR5, UR41, 0x26400, URZ ;  /* 0x0002640029057890 */ /* 0x000fca000fffe03f */
[----:B0-----:R-:W0:Y:S01]  /*4b30*/  S2R R3, SR_TID.X ;  /* 0x0000000000037919 */ /* 0x001e220000002100 */
[----:B------:R-:W-:Y:S01]  /*4b40*/  USHF.R.U32.HI UR4, URZ, 0x4, UR4 ;  /* 0x000000043f047899 */ /* 0x000fe20008011604 */
[----:B------:R-:W-:Y:S01]  /*4b50*/  LEA R9, R168, 0xffffffc0, 0x6 ;  /* 0xffffffc0a8097811 */ /* 0x000fe200078e30ff */
[----:B------:R-:W-:Y:S01]  /*4b60*/  USHF.R.U32.HI UR5, URZ, 0x4, UR5 ;  /* 0x000000043f057899 */ /* 0x000fe20008011605 */
[----:B-1234-:R-:W1:Y:S01]  /*4b70*/  S2R R4, SR_TID.X ;  /* 0x0000000000047919 */ /* 0x01ee620000002100 */
[----:B------:R-:W-:Y:S01]  /*4b80*/  ULOP3.LUT UR4, UR4, 0x3fff, URZ, 0xc0, !UPT ;  /* 0x00003fff04047892 */ /* 0x000fe2000f8ec03f */
[----:B------:R-:W-:Y:S01]  /*4b90*/  IADD3 R8, -R19, R16, -R9 ;  /* 0x0000001013087210 */ /* 0x000fe20007ffe909 */
[----:B------:R-:W-:Y:S02]  /*4ba0*/  ULOP3.LUT UR5, UR5, 0x3fff, URZ, 0xc0, !UPT ;  /* 0x00003fff05057892 */ /* 0x000fe4000f8ec03f */
[----:B------:R-:W-:Y:S02]  /*4bb0*/  ULOP3.LUT UR4, UR4, 0x10000, URZ, 0xfc, !UPT ;  /* 0x0001000004047892 */ /* 0x000fe4000f8efc3f */
[----:B------:R-:W-:-:S02]  /*4bc0*/  ULOP3.LUT UR6, UR5, 0x10000, URZ, 0xfc, !UPT ;  /* 0x0001000005067892 */ /* 0x000fc4000f8efc3f */
[----:B------:R-:W-:Y:S01]  /*4bd0*/  ULEA UR26, UR37, UR4, 0xc ;  /* 0x00000004251a7291 */ /* 0x000fe2000f8e603f */
[----:B------:R-:W-:Y:S01]  /*4be0*/  UMOV UR25, 0x40000040 ;  /* 0x4000004000197882 */ /* 0x000fe20000000000 */
[----:B------:R-:W-:Y:S01]  /*4bf0*/  UMOV UR27, 0x40000040 ;  /* 0x40000040001b7882 */ /* 0x000fe20000000000 */
[----:B------:R-:W-:Y:S02]  /*4c00*/  UIADD3 UR28, UR6, 0x2, URZ ;  /* 0x00000002061c7890 */ /* 0x000fe4000fffe03f */
[----:B------:R-:W-:Y:S01]  /*4c10*/  UMOV UR24, UR6 ;  /* 0x0000000600187c82 */ /* 0x000fe20008000000 */
[----:B------:R-:W-:-:S03]  /*4c20*/  UIADD3 UR30, UR26, 0x2, URZ ;  /* 0x000000021a1e7890 */ /* 0x000fc6000fffe03f */
[----:B------:R-:W-:Y:S01]  /*4c30*/  HGMMA.64x64x16.F32.BF16 R24, gdesc[UR24], R24, gsb0 ;  /* 0x00e00000181879f0 */ /* 0x000fe20008001818 */
[----:B------:R-:W-:Y:S01]  /*4c40*/  UMOV UR29, 0x40000040 ;  /* 0x40000040001d7882 */ /* 0x000fe20000000000 */
[----:B------:R-:W-:Y:S01]  /*4c50*/  UMOV UR31, 0x40000040 ;  /* 0x40000040001f7882 */ /* 0x000fe20000000000 */
[----:B------:R-:W-:Y:S02]  /*4c60*/  UIADD3 UR11, UR6, 0x800, URZ ;  /* 0x00000800060b7890 */ /* 0x000fe4000fffe03f */
[----:B------:R-:W-:Y:S01]  /*4c70*/  UIADD3 UR14, UR26, 0x800, URZ ;  /* 0x000008001a0e7890 */ /* 0x000fe2000fffe03f */
[----:B0-----:R-:W-:Y:S02]  /*4c80*/  SHF.R.U32.HI R3, RZ, 0x7, R3 ;  /* 0x00000007ff037819 */ /* 0x001fe40000011603 */
[----:B-1----:R-:W-:-:S04]  /*4c90*/  LOP3.LUT R4, R4, 0x7f, RZ, 0xc0, !PT ;  /* 0x0000007f04047812 */ /* 0x002fc800078ec0ff */
[----:B------:R-:W0:Y:S01]  /*4ca0*/  SHFL.IDX PT, R3, R3, RZ, 0x1f ;  /* 0x00001fff03037589 */ /* 0x000e2200000e0000 */
[----:B------:R-:W-:Y:S02]  /*4cb0*/  ISETP.NE.AND P1, PT, R4, RZ, PT ;  /* 0x000000ff0400720c */ /* 0x000fe40003f25270 */
[----:B0-----:R-:W-:Y:S01]  /*4cc0*/  R2UR UR5, R3 ;  /* 0x00000000030572ca */ /* 0x001fe200000e0000 */
[----:B------:R-:W-:-:S04]  /*4cd0*/  IMAD.IADD R3, R190, 0x1, R185 ;  /* 0x00000001be037824 */ /* 0x000fc800078e02b9 */
[----:B------:R-:W-:-:S08]  /*4ce0*/  IMAD.MOV.U32 R4, RZ, RZ, R3 ;  /* 0x000000ffff047224 */ /* 0x000fd000078e0003 */
        /* <DEDUP_REMOVED lines=236> */
[----:B------:R-:W-:Y:S01]  /*5bb0*/  ULDC.64 UR10, c[0x0][0xad8] ;  /* 0x0002b600000a7ab9 */ /* 0x000fe20000000a00 */
[----:B------:R-:W-:Y:S02]  /*5bc0*/  USEL UR5, UR5, 0x3e, UP0 ;  /* 0x0000003e05057887 */ /* 0x000fe40008000000 */
[----:B------:R-:W-:-:S02]  /*5bd0*/  UISETP.GE.AND UP1, UPT, UR11, 0x1, UPT ;  /* 0x000000010b00788c */ /* 0x000fc4000bf26270 */
        /* <DEDUP_REMOVED lines=9> */
[----:B------:R-:W-:Y:S01]  /*5c70*/  ULDC UR26, c[0x0][0xad4] ;  /* 0x0002b500001a7ab9 */ /* 0x000fe20000000800 */
[----:B------:R-:W-:-:S06]  /*5c80*/  UISETP.NE.AND UP0, UPT, UR5, 0x1, UPT ;  /* 0x000000010500788c */ /* 0x000fcc000bf05270 */
[----:B------:R-:W-:Y:S02]  /*5c90*/  PLOP3.LUT P2, PT, PT, PT, UP0, 0x80, 0x0 ;  /* 0x000000000000781c */ /* 0x000fe40003f4f008 */
[----:B------:R-:W-:-:S03]  /*5ca0*/  PLOP3.LUT P3, PT, PT, PT, UP0, 0x80, 0x0 ;  /* 0x000000000000781c */ /* 0x000fc60003f6f008 */
[----:B------:R-:W-:-:S08]  /*5cb0*/  @UP0 ULDC UR5, c[0x0][0x44c] ;  /* 0x0001130000050ab9 */ /* 0x000fd00000000800 */
[----:B------:R-:W-:Y:S01]  /*5cc0*/  @P2 IMAD.HI.U32 R5, R3, UR5, RZ ;  /* 0x0000000503052c27 */ /* 0x000fe2000f8e00ff */
[----:B------:R-:W-:Y:S01]  /*5cd0*/  @UP0 ULDC UR5, c[0x0][0x450] ;  /* 0x0001140000050ab9 */ /* 0x000fe20000000800 */
[----:B------:R-:W-:Y:S02]  /*5ce0*/  PLOP3.LUT P2, PT, PT, PT, UP1, 0x40, 0x0 ;  /* 0x000000000000781c */ /* 0x000fe40003f4e818 */
[----:B------:R-:W-:Y:S01]  /*5cf0*/  @!P1 VIADD R3, R7, 0x38840 ;  /* 0x0003884007039836 */ /* 0x000fe20000000000 */
[----:B------:R-:W-:Y:S01]  /*5d00*/  @P3 SHF.R.U32.HI R4, RZ, UR5, R5 ;  /* 0x00000005ff043c19 */ /* 0x000fe20008011605 */
[----:B------:R-:W-:Y:S01]  /*5d10*/  IMAD.MOV.U32 R5, RZ, RZ, -0x40 ;  /* 0xffffffc0ff057424 */ /* 0x000fe200078e00ff */
[----:B------:R-:W-:Y:S02]  /*5d20*/  ULOP3.LUT UR5, URZ, UR26, URZ, 0x33, !UPT ;  /* 0x0000001a3f057292 */ /* 0x000fe4000f8e333f */
[----:B------:R-:W-:Y:S01]  /*5d30*/  @!P1 PRMT R3, RZ, 0x654, R3 ;  /* 0x00000654ff039816 */ /* 0x000fe20000000003 */
[----:B------:R-:W0:Y:S01]  /*5d40*/  SHFL.IDX PT, R13, R4, RZ, 0x1c1f ;  /* 0x001c1fff040d7589 */ /* 0x000e2200000e0000 */
[----:B------:R-:W-:-:S04]  /*5d50*/  IMAD R5, R168, R5, 0x41 ;  /* 0x00000041a8057424 */ /* 0x000fc800078e0205 */
[----:B------:R-:W-:Y:S01]  /*5d60*/  VIADD R12, R5, 0xffffffff ;  /* 0xffffffff050c7836 */ /* 0x000fe20000000000 */
[----:B------:R-:W-:-:S05]  /*5d70*/  IADD3 R6, -R19, R5, R16 ;  /* 0x0000000513067210 */ /* 0x000fca0007ffe110 */
[----:B------:R-:W-:-:S04]  /*5d80*/  IMAD.IADD R6, R6, 0x1, -R17 ;  /* 0x0000000106067824 */ /* 0x000fc800078e0a11 */
[C---:B------:R-:W-:Y:S02]  /*5d90*/  VIADD R11, R6.reuse, UR10 ;  /* 0x0000000a060b7c36 */ /* 0x040fe40008000000 */
[----:B------:R-:W-:-:S04]  /*5da0*/  VIADD R10, R6, UR5 ;  /* 0x00000005060a7c36 */ /* 0x000fc80008000000 */
[----:B0-----:R-:W-:Y:S01]  /*5db0*/  IMAD.IADD R5, R10, 0x1, R13 ;  /* 0x000000010a057824 */ /* 0x001fe200078e020d */
[----:B------:R-:W-:Y:S02]  /*5dc0*/  WARPGROUP.DEPBAR.LE gsb0, 0x0 ;  /* 0x00008000000079c5 */ /* 0x000fe40000010000 */
[----:B------:R-:W-:-:S06]  /*5dd0*/  WARPGROUP.ARRIVE ;  /* 0x00000000000079c5 */ /* 0x000fcc0000000000 */
[----:B------:R-:W-:Y:S03]  /*5de0*/  HGMMA.64x64x16.F32.BF16 R24, gdesc[UR28], R24, gsb0 ;  /* 0x00e000001c1879f0 */ /* 0x000fe60008001818 */
[----:B------:R-:W-:Y:S02]  /*5df0*/  WARPGROUP.DEPBAR.LE gsb0, 0x0 ;  /* 0x00008000000079c5 */ /* 0x000fe40000010000 */
[----:B------:R0:W-:Y:S02]  /*5e00*/  @!P1 SYNCS.ARRIVE.TRANS64.RED.A1T0 RZ, [R3+URZ], RZ ;  /* 0x000000ff03ff99a7 */ /* 0x0001e4000810043f */
[----:B0-----:R-:W-:Y:S01]  /*5e10*/  VIADDMNMX R3, R13, R11, R8, PT ;  /* 0x0000000b0d037246 */ /* 0x001fe20003800108 */
        /* <DEDUP_REMOVED lines=13> */
.L_x_6152:
[----:B------:R-:W-:-:S06]  /*5ef0*/  UISETP.NE.AND UP2, UPT, UR11, 0x1, UPT ;  /* 0x000000010b00788c */ /* 0x000fcc000bf45270 */
[----:B------:R-:W-:-:S05]  /*5f00*/  PLOP3.LUT P2, PT, PT, PT, UP2, 0x80, 0x0 ;  /* 0x000000000000781c */ /* 0x000fca0003f4f028 */
[----:B------:R-:W-:-:S08]  /*5f10*/  @UP2 ULDC.64 UR14, c[0x0][0xae0] ;  /* 0x0002b800000e2ab9 */ /* 0x000fd00000000a00 */
[----:B------:R-:W-:-:S05]  /*5f20*/  @P2 IMAD.HI.U32 R13, R6, UR14, RZ ;  /* 0x0000000e060d2c27 */ /* 0x000fca000f8e00ff */
[----:B------:R-:W-:-:S07]  /*5f30*/  @P2 SHF.R.U32.HI R6, RZ, UR15, R13 ;  /* 0x0000000fff062c19 */ /* 0x000fce000801160d */
.L_x_6153:
[----:B------:R-:W-:Y:S05]  /*5f40*/  BSYNC B0 ;  /* 0x0000000000007941 */ /* 0x000fea0003800000 */
.L_x_6151:
[----:B------:R-:W-:-:S04]  /*5f50*/  IMAD R6, R6, UR11, -R9 ;  /* 0x0000000b06067c24 */ /* 0x000fc8000f8e0a09 */
[----:B------:R-:W-:-:S05]  /*5f60*/  IMAD.IADD R6, R6, 0x1, -R19 ;  /* 0x0000000106067824 */ /* 0x000fca00078e0a13 */
[----:B------:R-:W-:Y:S02]  /*5f70*/  VIMNMX R5, R5, R6, !PT ;  /* 0x0000000605057248 */ /* 0x000fe40007fe0100 */
[----:B------:R-:W-:-:S07]  /*5f80*/  VIADDMNMX R3, R6, UR11, R3, PT ;  /* 0x0000000b06037c46 */ /* 0x000fce000b800103 */
.L_x_6150:
        /* <DEDUP_REMOVED lines=94> */
.L_x_6156:
[----:B------:R-:W-:-:S06]  /*6570*/  UISETP.NE.AND UP2, UPT, UR11, 0x1, UPT ;  /* 0x000000010b00788c */ /* 0x000fcc000bf45270 */
[----:B------:R-:W-:-:S05]  /*6580*/  PLOP3.LUT P6, PT, PT, PT, UP2, 0x80, 0x0 ;  /* 0x000000000000781c */ /* 0x000fca0003fcf028 */
[----:B------:R-:W-:-:S08]  /*6590*/  @UP2 ULDC.64 UR14, c[0x0][0xae0] ;  /* 0x0002b800000e2ab9 */ /* 0x000fd00000000a00 */
[----:B------:R-:W-:Y:S01]  /*65a0*/  @P6 IMAD.HI.U32 R5, R4, UR14, RZ ;  /* 0x0000000e04056c27 */ /* 0x000fe2000f8e00ff */
[----:B------:R-:W-:-:S13]  /*65b0*/  PLOP3.LUT P6, PT, PT, PT, UP2, 0x80, 0x0 ;  /* 0x000000000000781c */ /* 0x000fda0003fcf028 */
[----:B------:R-:W-:-:S07]  /*65c0*/  @P6 SHF.R.U32.HI R4, RZ, UR15, R5 ;  /* 0x0000000fff046c19 */ /* 0x000fce0008011605 */
.L_x_6157:
[----:B------:R-:W-:Y:S05]  /*65d0*/  BSYNC B0 ;  /* 0x0000000000007941 */ /* 0x000fea0003800000 */
.L_x_6155:
[----:B------:R-:W-:-:S04]  /*65e0*/  IMAD R4, R4, UR11, -R9 ;  /* 0x0000000b04047c24 */ /* 0x000fc8000f8e0a09 */
[----:B------:R-:W-:-:S05]  /*65f0*/  IMAD.IADD R4, R4, 0x1, -R19 ;  /* 0x0000000104047824 */ /* 0x000fca00078e0a13 */
[----:B------:R-:W-:Y:S02]  /*6600*/  VIMNMX R6, R6, R4, !PT ;  /* 0x0000000406067248 */ /* 0x000fe40007fe0100 */
[----:B------:R-:W-:-:S07]  /*6610*/  VIADDMNMX R3, R4, UR11, R3, PT ;  /* 0x0000000b04037c46 */ /* 0x000fce000b800103 */
.L_x_6154:
[----:B------:R-:W-:Y:S01]  /*6620*/  ISETP.GT.AND P2, PT, R6, 0x1, !P2 ;  /* 0x000000010600780c */ /* 0x000fe20005744270 */
[----:B------:R-:W-:Y:S01]  /*6630*/  ULDC UR19, c[0x0][0xa80] ;  /* 0x0002a00000137ab9 */ /* 0x000fe20000000800 */
[----:B------:R-:W-:Y:S01]  /*6640*/  FMNMX.FTZ R4, R24, R14, !PT ;  /* 0x0000000e18047209 */ /* 0x000fe20007810000 */
[----:B------:R-:W-:Y:S01]  /*6650*/  ULEA UR14, UR37, UR42, 0xc ;  /* 0x0000002a250e7291 */ /* 0x000fe2000f8e603f */
[----:B------:R-:W-:Y:S01]  /*6660*/  ISETP.LT.OR P2, PT, R3, 0x2, P2 ;  /* 0x000000020300780c */ /* 0x000fe20001741670 */
[----:B------:R-:W-:Y:S01]  /*6670*/  UMOV UR15, 0x40000040 ;  /* 0x40000040000f7882 */ /* 0x000fe20000000000 */
[----:B------:R-:W-:Y:S01]  /*6680*/  FMNMX.FTZ R4, R28, R4, !PT ;  /* 0x000000041c047209 */ /* 0x000fe20007810000 */
[----:B------:R-:W-:Y:S01]  /*6690*/  UIADD3 UR18, UR14, 0x80, URZ ;  /* 0x000000800e127890 */ /* 0x000fe2000fffe03f */
[----:B------:R-:W-:Y:S01]  /*66a0*/  FSEL R27, R27, -INF , !P2 ;  /* 0xff8000001b1b7808 */ /* 0x000fe20005000000 */
[----:B------:R-:W-:Y:S01]  /*66b0*/  UMOV UR23, 0x40000040 ;  /* 0x4000004000177882 */ /* 0x000fe20000000000 */
[----:B------:R-:W-:Y:S01]  /*66c0*/  ISETP.NE.AND P2, PT, R15, RZ, PT ;  /* 0x000000ff0f00720c */ /* 0x000fe20003f45270 */
[----:B------:R-:W-:Y:S01]  /*66d0*/  @!P1 VIADD R7, R7, 0x38860 ;  /* 0x0003886007079836 */ /* 0x000fe20000000000 */
[----:B------:R-:W-:-:S02]  /*66e0*/  FMNMX.FTZ R4, R20, R4, !PT ;  /* 0x0000000414047209 */ /* 0x000fc40007810000 */
[----:B------:R-:W-:Y:S01]  /*66f0*/  ISETP.GT.AND P2, PT, R6, 0x9, !P2 ;  /* 0x000000090600780c */ /* 0x000fe20005744270 */
[----:B------:R-:W-:Y:S01]  /*6700*/  UMOV UR22, UR18 ;  /* 0x0000001200167c82 */ /* 0x000fe20008000000 */
[----:B------:R-:W-:Y:S01]  /*6710*/  FMNMX.FTZ R4, R32, R4, !PT ;  /* 0x0000000420047209 */ /* 0x000fe20007810000 */
[----:B------:R-:W-:Y:S01]  /*6720*/  UIADD3 UR18, UR14, 0x100, URZ ;  /* 0x000001000e127890 */ /* 0x000fe2000fffe03f */
        /* <DEDUP_REMOVED lines=22> */
[----:B------:R-:W-:Y:S02]  /*6890*/  ISETP.GT.AND P3, PT, R6, 0x8, !P3 ;  /* 0x000000080600780c */ /* 0x000fe40005f64270 */
[----:B------:R-:W-:Y:S02]  /*68a0*/  FSEL R38, R38, -INF , !P2 ;  /* 0xff80000026267808 */ /* 0x000fe40005000000 */
[----:B------:R-:W-:Y:S02]  /*68b0*/  ISETP.NE.AND P2, PT, R33, RZ, PT ;  /* 0x000000ff2100720c */ /* 0x000fe40003f45270 */
[----:B------:R-:W-:Y:S02]  /*68c0*/  FMNMX.FTZ R5, R52, R5, !PT ;  /* 0x0000000534057209 */ /* 0x000fe40007810000 */
[----:B------:R-:W-:Y:S02]  /*68d0*/  ISETP.GT.AND P2, PT, R6, 0x19, !P2 ;  /* 0x000000190600780c */ /* 0x000fe40005744270 */
[----:B------:R-:W-:-:S02]  /*68e0*/  ISETP.LT.OR P3, PT, R3, 0x9, P3 ;  /* 0x000000090300780c */ /* 0x000fc40001f61670 */
[----:B------:R-:W-:Y:S02]  /*68f0*/  ISETP.LT.OR P2, PT, R3, 0x1a, P2 ;  /* 0x0000001a0300780c */ /* 0x000fe40001741670 */
[----:B------:R-:W-:Y:S02]  /*6900*/  FMNMX.FTZ R8, R66, R5, !PT ;  /* 0x0000000542087209 */ /* 0x000fe40007810000 */
[----:B------:R-:W-:Y:S02]  /*6910*/  FSEL R39, R39, -INF , !P2 ;  /* 0xff80000027277808 */ /* 0x000fe40005000000 */
[----:B------:R-:W-:Y:S01]  /*6920*/  ISETP.NE.AND P2, PT, R37, RZ, PT ;  /* 0x000000ff2500720c */ /* 0x000fe20003f45270 */
[----:B------:R-:W0:Y:S01]  /*6930*/  SHFL.BFLY PT, R5, R8, 0x2, 0x1f ;  /* 0x0c401f0008057f89 */ /* 0x000e2200000e0000 */
[----:B------:R-:W-:Y:S02]  /*6940*/  FSEL R30, R30, -INF , !P3 ;  /* 0xff8000001e1e7808 */ /* 0x000fe40005800000 */
[----:B------:R-:W-:-:S02]  /*6950*/  ISETP.GT.AND P2, PT, R6, 0x20, !P2 ;  /* 0x000000200600780c */ /* 0x000fc40005744270 */
[----:B------:R-:W-:Y:S01]  /*6960*/  ISETP.NE.AND P3, PT, R41, RZ, PT ;  /* 0x000000ff2900720c */ /* 0x000fe20003f65270 */
[----:B------:R-:W-:Y:S01]  /*6970*/  BAR.SYNC.DEFER_BLOCKING 0xf, 0x100 ;  /* 0x03c4000000007b1d */ /* 0x000fe20000010000 */
[----:B------:R-:W-:Y:S02]  /*6980*/  ISETP.LT.OR P2, PT, R3, 0x21, P2 ;  /* 0x000000210300780c */ /* 0x000fe40001741670 */
[----:B------:R-:W-:Y:S02]  /*6990*/  ISETP.NE.AND P6, PT, R13, RZ, PT ;  /* 0x000000ff0d00720c */ /* 0x000fe40003fc5270 */
[----:B------:R-:W-:Y:S02]  /*69a0*/  FSEL R42, R42, -INF , !P2 ;  /* 0xff8000002a2a7808 */ /* 0x000fe40005000000 */
[----:B------:R-:W-:Y:S02]  /*69b0*/  ISETP.NE.AND P2, PT, R57, RZ, PT ;  /* 0x000000ff3900720c */ /* 0x000fe40003f45270 */
[----:B------:R-:W-:-:S02]  /*69c0*/  ISETP.GT.AND P4, PT, R6, 0x31, !P4 ;  /* 0x000000310600780c */ /* 0x000fc40006784270 */
[C---:B------:R-:W-:Y:S02]  /*69d0*/  ISETP.GT.AND P2, PT, R6.reuse, 0x21, !P2 ;  /* 0x000000210600780c */ /* 0x040fe40005744270 */
[C---:B------:R-:W-:Y:S02]  /*69e0*/  ISETP.GT.AND P5, PT, R6.reuse, 0x38, !P5 ;  /* 0x000000380600780c */ /* 0x040fe40006fa4270 */
[C---:B------:R-:W-:Y:S02]  /*69f0*/  ISETP.LT.OR P2, PT, R3.reuse, 0x22, P2 ;  /* 0x000000220300780c */ /* 0x040fe40001741670 */
[----:B------:R-:W-:Y:S02]  /*6a00*/  ISETP.LT.OR P4, PT, R3, 0x32, P4 ;  /* 0x000000320300780c */ /* 0x000fe40002781670 */
[----:B------:R-:W-:Y:S02]  /*6a10*/  FSEL R43, R43, -INF , !P2 ;  /* 0xff8000002b2b7808 */ /* 0x000fe40005000000 */
[----:B------:R-:W-:-:S02]  /*6a20*/  ISETP.GT.AND P2, PT, R6, 0x28, !P3 ;  /* 0x000000280600780c */ /* 0x000fc40005f44270 */
[----:B0-----:R-:W-:Y:S02]  /*6a30*/  FMNMX.FTZ R10, R8, R5, !PT ;  /* 0x00000005080a7209 */ /* 0x001fe40007810000 */
[----:B------:R-:W-:Y:S02]  /*6a40*/  ISETP.LT.OR P2, PT, R3, 0x29, P2 ;  /* 0x000000290300780c */ /* 0x000fe40001741670 */
[----:B------:R-:W-:Y:S01]  /*6a50*/  ISETP.NE.AND P3, PT, R45, RZ, PT ;  /* 0x000000ff2d00720c */ /* 0x000fe20003f65270 */
[----:B------:R-:W0:Y:S01]  /*6a60*/  SHFL.BFLY PT, R11, R10, 0x1, 0x1f ;  /* 0x0c201f000a0b7f89 */ /* 0x000e2200000e0000 */
[----:B------:R-:W-:Y:S02]  /*6a70*/  FSEL R46, R46, -INF , !P2 ;  /* 0xff8000002e2e7808 */ /* 0x000fe40005000000 */
[C---:B------:R-:W-:Y:S02]  /*6a80*/  ISETP.GT.AND P2, PT, R6.reuse, RZ, !P6 ;  /* 0x000000ff0600720c */ /* 0x040fe40007744270 */
[----:B------:R-:W-:-:S02]  /*6a90*/  ISETP.GT.AND P3, PT, R6, 0x30, !P3 ;  /* 0x000000300600780c */ /* 0x000fc40005f64270 */
[C---:B------:R-:W-:Y:S02]  /*6aa0*/  ISETP.LT.OR P2, PT, R3.reuse, 0x1, P2 ;  /* 0x000000010300780c */ /* 0x040fe40001741670 */
[----:B------:R-:W-:Y:S02]  /*6ab0*/  ISETP.LT.OR P3, PT, R3, 0x31, P3 ;  /* 0x000000310300780c */ /* 0x000fe40001f61670 */
        /* <DEDUP_REMOVED lines=8> */
[----:B------:R-:W-:Y:S02]  /*6b40*/  FMNMX.FTZ R4, R34, R5, !PT ;  /* 0x0000000522047209 */ /* 0x000fe40007810000 */
[----:B0-----:R-:W-:-:S02]  /*6b50*/  FMNMX.FTZ R5, R10, R11, !PT ;  /* 0x0000000b0a057209 */ /* 0x001fc40007810000 */
[----:B------:R-:W-:Y:S02]  /*6b60*/  FMNMX.FTZ R9, R35, R4, !PT ;  /* 0x0000000423097209 */ /* 0x000fe40007810000 */
[C---:B------:R-:W-:Y:S01]  /*6b70*/  FSETP.NEU.FTZ.AND P2, PT, R5.reuse, -INF , PT ;  /* 0xff8000000500780b */ /* 0x040fe20003f5d000 */
[----:B------:R-:W-:Y:S01]  /*6b80*/  FMUL.FTZ R8, R5, UR19 ;  /* 0x0000001305087c20 */ /* 0x000fe20008410000 */
[----:B------:R-:W-:Y:S02]  /*6b90*/  FMNMX.FTZ R4, R38, R9, !PT ;  /* 0x0000000926047209 */ /* 0x000fe40007810000 */
[----:B------:R-:W-:Y:S02]  /*6ba0*/  ISETP.NE.AND P6, PT, R12, RZ, PT ;  /* 0x000000ff0c00720c */ /* 0x000fe40003fc5270 */
[----:B------:R-:W-:Y:S02]  /*6bb0*/  FMNMX.FTZ R9, R39, R4, !PT ;  /* 0x0000000427097209 */ /* 0x000fe40007810000 */
[----:B------:R-:W-:-:S02]  /*6bc0*/  FSEL R50, R50, -INF , !P3 ;  /* 0xff80000032327808 */ /* 0x000fc40005800000 */
        /* <DEDUP_REMOVED lines=16> */
[----:B------:R1:W2:Y:S01]  /*6cd0*/  MUFU.EX2 R9, R8 ;  /* 0x0000000800097308 */ /* 0x0002a20000000800 */
[----:B------:R-:W-:Y:S01]  /*6ce0*/  FSEL R54, R54, -INF , !P5 ;  /* 0xff80000036367808 */ /* 0x000fe20006800000 */
[--C-:B0-----:R-:W-:Y:S01]  /*6cf0*/  FFMA.FTZ R6, R28, UR19, -R11.reuse ;  /* 0x000000131c067c23 */ /* 0x101fe2000801080b */
[----:B------:R-:W-:Y:S01]  /*6d00*/  FMNMX.FTZ R3, R51, R4, !PT ;  /* 0x0000000433037209 */ /* 0x000fe20007810000 */
[--C-:B------:R-:W-:Y:S01]  /*6d10*/  FFMA.FTZ R20, R58, UR19, -R11.reuse ;  /* 0x000000133a147c23 */ /* 0x100fe2000801080b */
[----:B------:R-:W-:Y:S01]  /*6d20*/  FSEL R55, R55, -INF , !P2 ;  /* 0xff80000037377808 */ /* 0x000fe20005000000 */
[--C-:B------:R-:W-:Y:S01]  /*6d30*/  FFMA.FTZ R24, R40, UR19, -R11.reuse ;  /* 0x0000001328187c23 */ /* 0x100fe2000801080b */
[----:B------:R-:W-:Y:S01]  /*6d40*/  FMNMX.FTZ R4, R54, R3, !PT ;  /* 0x0000000336047209 */ /* 0x000fe20007810000 */
[----:B------:R-:W-:Y:S01]  /*6d50*/  MUFU.EX2 R154, R6 ;  /* 0x00000006009a7308 */ /* 0x000fe20000000800 */
[--C-:B-1----:R-:W-:Y:S01]  /*6d60*/  FFMA.FTZ R8, R56, UR19, -R11.reuse ;  /* 0x0000001338087c23 */ /* 0x102fe2000801080b */
[--C-:B------:R-:W-:Y:S01]  /*6d70*/  FFMA.FTZ R28, R64, UR19, -R11.reuse ;  /* 0x00000013401c7c23 */ /* 0x100fe2000801080b */
[----:B------:R-:W-:Y:S01]  /*6d80*/  FMNMX.FTZ R4, R55, R4, !PT ;  /* 0x0000000437047209 */ /* 0x000fe20007810000 */
[----:B------:R-:W-:Y:S01]  /*6d90*/  FFMA.FTZ R52, R52, UR19, -R11 ;  /* 0x0000001334347c23 */ /* 0x000fe2000801080b */
[----:B------:R-:W-:-:S02]  /*6da0*/  R2UR UR5, R185 ;  /* 0x00000000b90572ca */ /* 0x000fc400000e0000 */
[----:B------:R-:W-:Y:S01]  /*6db0*/  @!P1 PRMT R7, RZ, 0x654, R7 ;  /* 0x00000654ff079816 */ /* 0x000fe20000000007 */
[----:B------:R-:W0:Y:S01]  /*6dc0*/  SHFL.BFLY PT, R3, R4, 0x2, 0x1f ;  /* 0x0c401f0004037f89 */ /* 0x000e2200000e0000 */
[----:B------:R1:W-:Y:S01]  /*6dd0*/  MUFU.EX2 R13, R10 ;  /* 0x0000000a000d7308 */ /* 0x0003e20000000800 */
[----:B--2---:R-:W-:Y:S01]  /*6de0*/  FADD.FTZ R37, R152, R9 ;  /* 0x0000000998257221 */ /* 0x004fe20000010000 */
[----:B------:R-:W-:-:S06]  /*6df0*/  F2FP.BF16.F32.PACK_AB R152, R9, R152 ;  /* 0x000000980998723e */ /* 0x000fcc00000010ff */
[----:B------:R-:W-:Y:S01]  /*6e00*/  MUFU.EX2 R12, R12 ;  /* 0x0000000c000c7308 */ /* 0x000fe20000000800 */
[----:B-1----:R-:W-:-:S07]  /*6e10*/  FFMA.FTZ R10, R62, UR19, -R11 ;  /* 0x000000133e0a7c23 */ /* 0x002fce000801080b */
[----:B------:R1:W2:Y:S01]  /*6e20*/  MUFU.EX2 R15, R8 ;  /* 0x00000008000f7308 */ /* 0x0002a20000000800 */
[----:B0-----:R-:W-:Y:S01]  /*6e30*/  FMNMX.FTZ R3, R4, R3, !PT ;  /* 0x0000000304037209 */ /* 0x001fe20007810000 */
[----:B------:R-:W-:-:S06]  /*6e40*/  FFMA.FTZ R4, R60, UR19, -R11 ;  /* 0x000000133c047c23 */ /* 0x000fcc000801080b */
[----:B------:R-:W-:Y:S01]  /*6e50*/  MUFU.EX2 R14, R14 ;  /* 0x0000000e000e7308 */ /* 0x000fe20000000800 */
[----:B-1----:R-:W-:Y:S01]  /*6e60*/  FFMA.FTZ R8, R44, UR19, -R11 ;  /* 0x000000132c087c23 */ /* 0x002fe2000801080b */
[----:B------:R-:W0:Y:S06]  /*6e70*/  SHFL.BFLY PT, R6, R3, 0x1, 0x1f ;  /* 0x0c201f0003067f89 */ /* 0x000e2c00000e0000 */
[----:B------:R1:W-:Y:S01]  /*6e80*/  MUFU.EX2 R25, R4 ;  /* 0x0000000400197308 */ /* 0x0003e20000000800 */
[----:B--2---:R-:W-:-:S07]  /*6e90*/  F2FP.BF16.F32.PACK_AB R156, R15, R12 ;  /* 0x0000000c0f9c723e */ /* 0x004fce00000010ff */
[----:B------:R2:W3:Y:S01]  /*6ea0*/  MUFU.EX2 R21, R20 ;  /* 0x0000001400157308 */ /* 0x0004e20000000800 */
[----:B-1----:R-:W-:Y:S01]  /*6eb0*/  FADD.FTZ R4, R154, R37 ;  /* 0x000000259a047221 */ /* 0x002fe20000010000 */
[----:B------:R-:W-:-:S03]  /*6ec0*/  F2FP.BF16.F32.PACK_AB R154, R13, R154 ;  /* 0x0000009a0d9a723e */ /* 0x000fc600000010ff */
[----:B------:R-:W-:-:S03]  /*6ed0*/  FADD.FTZ R37, R13, R4 ;  /* 0x000000040d257221 */ /* 0x000fc60000010000 */
[----:B------:R-:W1:Y:S01]  /*6ee0*/  MUFU.EX2 R24, R24 ;  /* 0x0000001800187308 */ /* 0x000e620000000800 */
[----:B------:R-:W-:Y:S01]  /*6ef0*/  FADD.FTZ R4, R12, R37 ;  /* 0x000000250c047221 */ /* 0x000fe20000010000 */
[--C-:B--2---:R-:W-:Y:S01]  /*6f00*/  FFMA.FTZ R20, R48, UR19, -R11.reuse ;  /* 0x0000001330147c23 */ /* 0x104fe2000801080b */
[----:B0-----:R-:W-:Y:S01]  /*6f10*/  FMNMX.FTZ R6, R3, R6, !PT ;  /* 0x0000000603067209 */ /* 0x001fe20007810000 */
[----:B------:R-:W-:Y:S01]  /*6f20*/  FFMA.FTZ R11, R66, UR19, -R11 ;  /* 0x00000013420b7c23 */ /* 0x000fe2000801080b */
[----:B------:R-:W-:Y:S02]  /*6f30*/  FADD.FTZ R41, R15, R4 ;  /* 0x000000040f297221 */ /* 0x000fe40000010000 */
[C---:B------:R-:W-:Y:S01]  /*6f40*/  FSETP.NEU.FTZ.AND P2, PT, R6.reuse, -INF , PT ;  /* 0xff8000000600780b */ /* 0x040fe20003f5d000 */
[----:B------:R-:W-:Y:S01]  /*6f50*/  FMUL.FTZ R3, R6, UR19 ;  /* 0x0000001306037c20 */ /* 0x000fe20008410000 */
[----:B------:R-:W-:Y:S01]  /*6f60*/  MUFU.EX2 R8, R8 ;  /* 0x0000000800087308 */ /* 0x000fe20000000800 */
[----:B---3--:R-:W-:-:S03]  /*6f70*/  F2FP.BF16.F32.PACK_AB R158, R21, R14 ;  /* 0x0000000e159e723e */ /* 0x008fc600000010ff */
[----:B------:R-:W-:Y:S02]  /*6f80*/  FSEL R3, R3, RZ, P2 ;  /* 0x000000ff03037208 */ /* 0x000fe40001000000 */
[----:B------:R-:W-:Y:S02]  /*6f90*/  PLOP3.LUT P2, PT, PT, PT, UP1, 0x40, 0x0 ;  /* 0x000000000000781c */ /* 0x000fe40003f4e818 */
[----:B------:R0:W2:Y:S01]  /*6fa0*/  MUFU.EX2 R29, R10 ;  /* 0x0000000a001d7308 */ /* 0x0000a20000000800 */
        /* <DEDUP_REMOVED lines=9> */
[----:B------:R-:W-:Y:S01]  /*7040*/  FFMA.FTZ R42, R42, UR19, -R3 ;  /* 0x000000132a2a7c23 */ /* 0x000fe20008010803 */
[----:B0-----:R-:W-:Y:S01]  /*7050*/  FADD.FTZ R10, R14, R41 ;  /* 0x000000290e0a7221 */ /* 0x001fe20000010000 */
[--C-:B------:R-:W-:Y:S01]  /*7060*/  FFMA.FTZ R43, R43, UR19, -R3.reuse ;  /* 0x000000132b2b7c23 */ /* 0x100fe20008010803 */
[--C-:B------:R-:W-:Y:S01]  /*7070*/  FFMA.FTZ R46, R46, UR19, -R3.reuse ;  /* 0x000000132e2e7c23 */ /* 0x100fe20008010803 */
[--C-:B------:R-:W-:Y:S01]  /*7080*/  FFMA.FTZ R47, R47, UR19, -R3.reuse ;  /* 0x000000132f2f7c23 */ /* 0x100fe20008010803 */
[----:B------:R-:W-:Y:S01]  /*7090*/  FADD.FTZ R41, R21, R10 ;  /* 0x0000000a15297221 */ /* 0x000fe20000010000 */
[----:B------:R-:W0:Y:S01]  /*70a0*/  MUFU.EX2 R27, R27 ;  /* 0x0000001b001b7308 */ /* 0x000e220000000800 */
[--C-:B------:R-:W-:Y:S01]  /*70b0*/  FFMA.FTZ R50, R50, UR19, -R3.reuse ;  /* 0x0000001332327c23 */ /* 0x100fe20008010803 */
[----:B------:R-:W-:Y:S01]  /*70c0*/  FFMA.FTZ R51, R51, UR19, -R3 ;  /* 0x0000001333337c23 */ /* 0x000fe20008010803 */
[----:B-1----:R-:W-:Y:S01]  /*70d0*/  FADD.FTZ R10, R24, R41 ;  /* 0x00000029180a7221 */ /* 0x002fe20000010000 */
[--C-:B------:R-:W-:Y:S01]  /*70e0*/  FFMA.FTZ R54, R54, UR19, -R3.reuse ;  /* 0x0000001336367c23 */ /* 0x100fe20008010803 */
[----:B------:R-:W-:Y:S01]  /*70f0*/  FFMA.FTZ R55, R55, UR19, -R3 ;  /* 0x0000001337377c23 */ /* 0x000fe20008010803 */
[C---:B------:R-:W-:Y:S01]  /*7100*/  F2FP.BF16.F32.PACK_AB R160, R25.reuse, R24 ;  /* 0x0000001819a0723e */ /* 0x040fe200000010ff */
[----:B------:R-:W-:Y:S01]  /*7110*/  FADD.FTZ R41, R25, R10 ;  /* 0x0000000a19297221 */ /* 0x000fe20000010000 */
[----:B------:R-:W1:Y:S01]  /*7120*/  MUFU.EX2 R30, R30 ;  /* 0x0000001e001e7308 */ /* 0x000e620000000800 */
[----:B--2---:R-:W-:-:S02]  /*7130*/  F2FP.BF16.F32.PACK_AB R162, R29, R8 ;  /* 0x000000081da2723e */ /* 0x004fc400000010ff */
[----:B------:R-:W-:Y:S01]  /*7140*/  FADD.FTZ R10, R8, R41 ;  /* 0x00000029080a7221 */ /* 0x000fe20000010000 */
[----:B------:R-:W-:-:S03]  /*7150*/  IMAD.IADD R8, R16, 0x1, -R17 ;  /* 0x0000000110087824 */ /* 0x000fc600078e0a11 */
[----:B------:R-:W-:Y:S01]  /*7160*/  FADD.FTZ R3, R29, R10 ;  /* 0x0000000a1d037221 */ /* 0x000fe20000010000 */
[----:B------:R-:W2:Y:S01]  /*7170*/  MUFU.EX2 R31, R31 ;  /* 0x0000001f001f7308 */ /* 0x000ea20000000800 */
[----:B0-----:R-:W-:Y:S01]  /*7180*/  FADD.FTZ R37, R26, R27 ;  /* 0x0000001b1a257221 */ /* 0x001fe20000010000 */
[----:B------:R-:W-:Y:S02]  /*7190*/  F2FP.BF16.F32.PACK_AB R153, R27, R26 ;  /* 0x0000001a1b99723e */ /* 0x000fe400000010ff */
[----:B------:R-:W-:-:S04]  /*71a0*/  R2UR UR7, R8 ;  /* 0x00000000080772ca */ /* 0x000fc800000e0000 */
[----:B------:R-:W0:Y:S01]  /*71b0*/  MUFU.EX2 R34, R34 ;  /* 0x0000002200227308 */ /* 0x000e220000000800 */
[----:B-1----:R-:W-:-:S07]  /*71c0*/  FADD.FTZ R4, R30, R37 ;  /* 0x000000251e047221 */ /* 0x002fce0000010000 */
[----:B------:R-:W1:Y:S01]  /*71d0*/  MUFU.EX2 R35, R35 ;  /* 0x0000002300237308 */ /* 0x000e620000000800 */
[C---:B--2---:R-:W-:Y:S01]  /*71e0*/  FADD.FTZ R37, R31.reuse, R4 ;  /* 0x000000041f257221 */ /* 0x044fe20000010000 */
[----:B------:R-:W-:-:S05]  /*71f0*/  F2FP.BF16.F32.PACK_AB R155, R31, R30 ;  /* 0x0000001e1f9b723e */ /* 0x000fca00000010ff */
[----:B------:R2:W-:Y:S01]  /*7200*/  STSM.16.M88.4 [R186+0x36400], R152 ;  /* 0x03640098ba007844 */ /* 0x0005e20000000200 */
        /* <DEDUP_REMOVED lines=9> */
[----:B------:R-:W-:-:S05]  /*72a0*/  F2FP.BF16.F32.PACK_AB R159, R39, R38 ;  /* 0x00000026279f723e */ /* 0x000fca00000010ff */
[----:B------:R2:W-:Y:S01]  /*72b0*/  STSM.16.M88.4 [R189], R156 ;  /* 0x0000009cbd007844 */ /* 0x0005e20000000200 */
[----:B------:R-:W0:Y:S01]  /*72c0*/  MUFU.EX2 R43, R43 ;  /* 0x0000002b002b7308 */ /* 0x000e220000000800 */
[----:B-1----:R-:W-:-:S07]  /*72d0*/  FADD.FTZ R4, R42, R37 ;  /* 0x000000252a047221 */ /* 0x002fce0000010000 */
[----:B------:R-:W1:Y:S01]  /*72e0*/  MUFU.EX2 R33, R28 ;  /* 0x0000001c00217308 */ /* 0x000e620000000800 */
[----:B---3--:R-:W-:-:S07]  /*72f0*/  FADD.FTZ R10, R20, R3 ;  /* 0x00000003140a7221 */ /* 0x008fce0000010000 */
[----:B------:R-:W3:Y:S01]  /*7300*/  MUFU.EX2 R46, R46 ;  /* 0x0000002e002e7308 */ /* 0x000ee20000000800 */
[C---:B0-----:R-:W-:Y:S01]  /*7310*/  FADD.FTZ R3, R43.reuse, R4 ;  /* 0x000000042b037221 */ /* 0x041fe20000010000 */
[----:B------:R-:W-:-:S06]  /*7320*/  F2FP.BF16.F32.PACK_AB R161, R43, R42 ;  /* 0x0000002a2ba1723e */ /* 0x000fcc00000010ff */
[----:B------:R-:W0:Y:S01]  /*7330*/  MUFU.EX2 R52, R52 ;  /* 0x0000003400347308 */ /* 0x000e220000000800 */
[C---:B-1----:R-:W-:Y:S01]  /*7340*/  FADD.FTZ R9, R33.reuse, R10 ;  /* 0x0000000a21097221 */ /* 0x042fe20000010000 */
[----:B------:R-:W-:-:S06]  /*7350*/  F2FP.BF16.F32.PACK_AB R164, R33, R20 ;  /* 0x0000001421a4723e */ /* 0x000fcc00000010ff */
[----:B------:R-:W1:Y:S01]  /*7360*/  MUFU.EX2 R47, R47 ;  /* 0x0000002f002f7308 */ /* 0x000e620000000800 */
[----:B---3--:R-:W-:-:S07]  /*7370*/  FADD.FTZ R4, R46, R3 ;  /* 0x000000032e047221 */ /* 0x008fce0000010000 */
[----:B------:R-:W3:Y:S01]  /*7380*/  MUFU.EX2 R50, R50 ;  /* 0x0000003200327308 */ /* 0x000ee20000000800 */
[----:B0-----:R-:W-:-:S07]  /*7390*/  FADD.FTZ R10, R52, R9 ;  /* 0x00000009340a7221 */ /* 0x001fce0000010000 */
[----:B------:R-:W0:Y:S01]  /*73a0*/  MUFU.EX2 R51, R51 ;  /* 0x0000003300337308 */ /* 0x000e220000000800 */
[C---:B-1----:R-:W-:Y:S01]  /*73b0*/  FADD.FTZ R9, R47.reuse, R4 ;  /* 0x000000042f097221 */ /* 0x042fe20000010000 */
[----:B------:R-:W-:-:S05]  /*73c0*/  F2FP.BF16.F32.PACK_AB R163, R47, R46 ;  /* 0x0000002e2fa3723e */ /* 0x000fca00000010ff */
[----:B------:R2:W-:Y:S01]  /*73d0*/  STSM.16.M88.4 [R187], R160 ;  /* 0x000000a0bb007844 */ /* 0x0005e20000000200 */
[----:B------:R-:W1:Y:S01]  /*73e0*/  MUFU.EX2 R11, R11 ;  /* 0x0000000b000b7308 */ /* 0x000e620000000800 */
[----:B---3--:R-:W-:-:S07]  /*73f0*/  FADD.FTZ R4, R50, R9 ;  /* 0x0000000932047221 */ /* 0x008fce0000010000 */
[----:B------:R-:W3:Y:S01]  /*7400*/  MUFU.EX2 R54, R54 ;  /* 0x0000003600367308 */ /* 0x000ee20000000800 */
[C---:B0-----:R-:W-:Y:S01]  /*7410*/  FADD.FTZ R9, R51.reuse, R4 ;  /* 0x0000000433097221 */ /* 0x041fe20000010000 */
[----:B------:R-:W-:-:S06]  /*7420*/  F2FP.BF16.F32.PACK_AB R165, R51, R50 ;  /* 0x0000003233a5723e */ /* 0x000fcc00000010ff */
[----:B------:R-:W0:Y:S01]  /*7430*/  MUFU.EX2 R55, R55 ;  /* 0x0000003700377308 */ /* 0x000e220000000800 */
[C---:B-1----:R-:W-:Y:S01]  /*7440*/  F2FP.BF16.F32.PACK_AB R166, R11.reuse, R52 ;  /* 0x000000340ba6723e */ /* 0x042fe200000010ff */
[----:B------:R-:W-:Y:S01]  /*7450*/  FADD.FTZ R3, R11, R10 ;  /* 0x0000000a0b037221 */ /* 0x000fe20000010000 */
[----:B---3--:R-:W-:Y:S01]  /*7460*/  FADD.FTZ R4, R54, R9 ;  /* 0x0000000936047221 */ /* 0x008fe20000010000 */
[----:B0-----:R-:W-:-:S03]  /*7470*/  F2FP.BF16.F32.PACK_AB R167, R55, R54 ;  /* 0x0000003637a7723e */ /* 0x001fc600000010ff */
[----:B------:R-:W-:Y:S02]  /*7480*/  FADD.FTZ R4, R55, R4 ;  /* 0x0000000437047221 */ /* 0x000fe40000010000 */
        /* <DEDUP_REMOVED lines=11> */
[----:B------:R-:W-:Y:S01]  /*7540*/  @UP0 ULDC UR18, c[0x0][0x450] ;  /* 0x0001140000120ab9 */ /* 0x000fe20000000800 */
[----:B------:R-:W-:Y:S02]  /*7550*/  WARPGROUP.DEPBAR.LE gsb0, 0x0 ;  /* 0x00008000000079c5 */ /* 0x000fe40000010000 */
[----:B------:R-:W-:-:S15]  /*7560*/  WARPGROUP.ARRIVE ;  /* 0x00000000000079c5 */ /* 0x000fde0000000000 */
[----:B------:R-:W-:-:S07]  /*7570*/  NOP ;  /* 0x0000000000007918 */ /* 0x000fce0000000000 */
[----:B------:R-:W-:Y:S03]  /*7580*/  HGMMA.64x256x16.F32.BF16 R24, R160, gdesc[UR20].tnspB, R24, gsb0 ;  /* 0x43e00014a0187df0 */ /* 0x000fe60008001818 */
[----:B------:R-:W-:Y:S02]  /*7590*/  WARPGROUP.DEPBAR.LE gsb0, 0x0 ;  /* 0x00008000000079c5 */ /* 0x000fe40000010000 */
[----:B------:R-:W-:-:S15]  /*75a0*/  WARPGROUP.ARRIVE ;  /* 0x00000000000079c5 */ /* 0x000fde0000000000 */
[----:B------:R-:W-:-:S08]  /*75b0*/  NOP ;  /* 0x0000000000007918 */ /* 0x000fd00000000000 */
[----:B------:R-:W-:Y:S01]  /*75c0*/  HGMMA.64x256x16.F32.BF16 R24, R164, gdesc[UR12].tnspB, R24, gsb0 ;  /* 0x43e0000ca4187df0 */ /* 0x000fe20008001818 */
[----:B------:R-:W-:Y:S02]  /*75d0*/  @UP0 ULDC UR14, c[0x0][0x44c] ;  /* 0x00011300000e0ab9 */ /* 0x000fe40000000800 */
[----:B------:R-:W-:-:S04]  /*75e0*/  UIMAD.WIDE.U32 UR14, UR5, UR14, URZ ;  /* 0x0000000e050e72a5 */ /* 0x000fc8000f8e003f */
[----:B------:R-:W-:-:S04]  /*75f0*/  @UP0 USHF.R.U32.HI UR5, URZ, UR18, UR15 ;  /* 0x000000123f050299 */ /* 0x000fc8000801160f */
[----:B------:R-:W-:-:S04]  /*7600*/  UIADD3 UR7, UR7, UR5, URZ ;  /* 0x0000000507077290 */ /* 0x000fc8000fffe03f */
[----:B------:R-:W-:Y:S01]  /*7610*/  UIADD3 UR10, UR7, UR10, URZ ;  /* 0x0000000a070a7290 */ /* 0x000fe2000fffe03f */
[----:B------:R-:W-:Y:S02]  /*7620*/  WARPGROUP.DEPBAR.LE gsb0, 0x0 ;  /* 0x00008000000079c5 */ /* 0x000fe40000010000 */
[----:B------:R-:W-:Y:S01]  /*7630*/  @!PT LDS RZ, [RZ] ;  /* 0x00000000fffff984 */ /* 0x000fe20000000800 */
[----:B------:R0:W-:Y:S06]  /*7640*/  MEMBAR.ALL.CTA ;  /* 0x0000000000007992 */ /* 0x0001ec0000008000 */
[----:B0-----:R-:W0:Y:S02]  /*7650*/  FENCE.VIEW.ASYNC.S ;  /* 0x00000000000073c6 */ /* 0x001e240000000000 */
[----:B0-----:R-:W-:Y:S01]  /*7660*/  NOP ;  /* 0x0000000000007918 */ /* 0x001fe20000000000 */
[----:B------:R-:W-:Y:S06]  /*7670*/  BAR.ARV 0xe, 0x100 ;  /* 0x0384000000007b1d */ /* 0x000fec0000002000 */
[----:B------:R0:W-:Y:S02]  /*7680*/  @!P1 SYNCS.ARRIVE.TRANS64.RED.A1T0 RZ, [R7+URZ], RZ ;  /* 0x000000ff07ff99a7 */ /* 0x0001e4000810043f */
[----:B0-----:R-:W-:Y:S01]  /*7690*/  VIADD R7, R168, 0xfffffffe ;  /* 0xfffffffea8077836 */ /* 0x001fe20000000000 */
[----:B--2---:R-:W-:Y:S06]  /*76a0*/  @P2 BRA `(.L_x_6158) ;  /* 0x0000000000442947 */ /* 0x004fec0003800000 */
        /* <DEDUP_REMOVED lines=10> */
.L_x_6159:
[----:B------:R-:W-:-:S11]  /*7750*/  UISETP.NE.AND UP2, UPT, UR11, 0x1, UPT ;  /* 0x000000010b00788c */ /* 0x000fd6000bf45270 */
[----:B------:R-:W-:Y:S02]  /*7760*/  @UP2 ULDC.64 UR22, c[0x0][0xae0] ;  /* 0x0002b80000162ab9 */ /* 0x000fe40000000a00 */
[----:B------:R-:W-:-:S04]  /*7770*/  UIMAD.WIDE.U32 UR14, UR5, UR22, URZ ;  /* 0x00000016050e72a5 */ /* 0x000fc8000f8e003f */
[----:B------:R-:W-:-:S12]  /*7780*/  @UP2 USHF.R.U32.HI UR5, URZ, UR23, UR15 ;  /* 0x000000173f052299 */ /* 0x000fd8000801160f */
.L_x_6160:
[----:B------:R-:W-:-:S04]  /*7790*/  UIMAD UR5, UR5, UR11, UR11 ;  /* 0x0000000b050572a4 */ /* 0x000fc8000f8e020b */
[----:B------:R-:W-:-:S04]  /*77a0*/  UISETP.LT.AND UP2, UPT, UR10, UR5, UPT ;  /* 0x000000050a00728c */ /* 0x000fc8000bf41270 */
[----:B------:R-:W-:-:S12]  /*77b0*/  USEL UR10, UR10, UR5, UP2 ;  /* 0x000000050a0a7287 */ /* 0x000fd80009000000 */
.L_x_6158:
[----:B------:R-:W-:Y:S01]  /*77c0*/  R2UR UR32, R191 ;  /* 0x00000000bf2072ca */ /* 0x000fe200000e0000 */
[----:B------:R-:W-:-:S04]  /*77d0*/  USHF.R.S32.HI UR5, URZ, 0x1f, UR10 ;  /* 0x0000001f3f057899 */ /* 0x000fc8000801140a */
[----:B------:R-:W-:-:S04]  /*77e0*/  ULEA.HI UR5, UR5, UR10, URZ, 0x6 ;  /* 0x0000000a05057291 */ /* 0x000fc8000f8f303f */
[----:B------:R-:W-:-:S04]  /*77f0*/  USHF.R.S32.HI UR5, URZ, 0x6, UR5 ;  /* 0x000000063f057899 */ /* 0x000fc80008011405 */
[----:B------:R-:W-:-:S04]  /*7800*/  UISETP.LT.AND UP2, UPT, UR32, UR5, UPT ;  /* 0x000000052000728c */ /* 0x000fc8000bf41270 */
[----:B------:R-:W-:-:S06]  /*7810*/  USEL UR32, UR32, UR5, !UP2 ;  /* 0x0000000520207287 */ /* 0x000fcc000d000000 */
[----:B------:R-:W-:-:S13]  /*7820*/  ISETP.GE.AND P2, PT, R7, UR32, PT ;  /* 0x0000002007007c0c */ /* 0x000fda000bf46270 */
[----:B------:R-:W-:Y:S05]  /*7830*/  @!P2 BRA `(.L_x_6161) ;  /* 0x000000340060a947 */ /* 0x000fea0003800000 */
.L_x_6178:
[----:B------:R-:W-:-:S04]  /*7840*/  UIADD3 UR7, UR37, 0x1, URZ ;  /* 0x0000000125077890 */ /* 0x000fc8000fffe03f */
[----:B------:R-:W-:-:S04]  /*7850*/  UISETP.NE.AND UP2, UPT, UR7, 0x2, UPT ;  /* 0x000000020700788c */ /* 0x000fc8000bf45270 */
[----:B------:R-:W-:Y:S02]  /*7860*/  USEL UR5, URZ, 0x1, UP2 ;  /* 0x000000013f057887 */ /* 0x000fe40009000000 */
[----:B------:R-:W-:-:S04]  /*7870*/  USEL UR7, UR7, URZ, UP2 ;  /* 0x0000003f07077287 */ /* 0x000fc80009000000 */
[----:B------:R-:W-:Y:S01]  /*7880*/  LOP3.LUT R2, R2, UR5, RZ, 0x3c, !PT ;  /* 0x0000000502027c12 */ /* 0x000fe2000f8e3cff */
[----:B--2---:R-:W-:Y:S07]  /*7890*/  @!P0 BRA `(.L_x_6162) ;  /* 0x0000000000048947 */ /* 0x004fee0003800000 */
[----:B------:R-:W-:Y:S01]  /*78a0*/  BPT.TRAP 0x1 ;  /* 0x000000040000795c */ /* 0x000fe20000300000 */
.L_x_6162:
[----:B------:R-:W-:Y:S01]  /*78b0*/  ULEA UR5, UR7, UR41, 0x3 ;  /* 0x0000002907057291 */ /* 0x000fe2000f8e183f */
[----:B------:R-:W-:-:S08]  /*78c0*/  SHF.L.U32 R8, R2, 0x1f, RZ ;  /* 0x0000001f02087819 */ /* 0x000fd000000006ff */
[----:B------:R0:W1:Y:S01]  /*78d0*/  SYNCS.PHASECHK.TRANS64.TRYWAIT P2, [UR5+0x38830], R8 ;  /* 0x03883008ff0075a7 */ /* 0x0000620008040145 */
[----:B------:R-:W-:Y:S05]  /*78e0*/  @!P0 BRA `(.L_x_6163) ;  /* 0x0000000000048947 */ /* 0x000fea0003800000 */
[----:B------:R-:W-:Y:S01]  /*78f0*/  BPT.TRAP 0x1 ;  /* 0x000000040000795c */ /* 0x000fe20000300000 */
.L_x_6163:
[----:B-1----:R-:W-:Y:S05]  /*7900*/  @P2 BRA `(.L_x_6164) ;  /* 0x0000000000082947 */ /* 0x002fea0003800000 */
[----:B------:R-:W1:Y:S02]  /*7910*/  SYNCS.PHASECHK.TRANS64.TRYWAIT P2, [UR5+0x38830], R8 ;  /* 0x03883008ff0075a7 */ /* 0x000e640008040145 */
[----:B-1----:R-:W-:Y:S05]  /*7920*/  @!P2 BRA `(.L_x_6165) ;  /* 0x0000017400dca947 */ /* 0x002fea0003800000 */
.L_x_6164:
[----:B------:R-:W-:Y:S01]  /*7930*/  R2UR UR10, R0 ;  /* 0x00000000000a72ca */ /* 0x000fe200000e0000 */
[----:B------:R-:W-:Y:S01]  /*7940*/  WARPGROUP.ARRIVE ;  /* 0x00000000000079c5 */ /* 0x000fe20000000000 */
[----:B------:R-:W-:Y:S01]  /*7950*/  UMOV UR11, 0x40000040 ;  /* 0x40000040000b7882 */ /* 0x000fe20000000000 */
[----:B------:R-:W-:Y:S01]  /*7960*/  UMOV UR15, 0x40000040 ;  /* 0x40000040000f7882 */ /* 0x000fe20000000000 */
[----:B------:R-:W-:Y:S01]  /*7970*/  UMOV UR19, 0x40000040 ;  /* 0x4000004000137882 */ /* 0x000fe20000000000 */
[----:B------:R-:W-:-:S08]  /*7980*/  UMOV UR23, 0x40000040 ;  /* 0x4000004000177882 */ /* 0x000fd00000000000 */
        /* <DEDUP_REMOVED lines=17> */
.L_x_6166:
[----:B------:R2:W3:Y:S01]  /*7aa0*/  SYNCS.PHASECHK.TRANS64.TRYWAIT P2, [UR5+0x38850], R8 ;  /* 0x03885008ff0075a7 */ /* 0x0004e20008040145 */
[----:B------:R-:W-:Y:S05]  /*7ab0*/  @!P0 BRA `(.L_x_6167) ;  /* 0x0000000000048947 */ /* 0x000fea0003800000 */
[----:B------:R-:W-:Y:S01]  /*7ac0*/  BPT.TRAP 0x1 ;  /* 0x000000040000795c */ /* 0x000fe20000300000 */
.L_x_6167:
[----:B---3--:R-:W-:Y:S05]  /*7ad0*/  @P2 BRA `(.L_x_6168) ;  /* 0x0000000000082947 */ /* 0x008fea0003800000 */
[----:B------:R-:W3:Y:S02]  /*7ae0*/  SYNCS.PHASECHK.TRANS64.TRYWAIT P2, [UR5+0x38850], R8 ;  /* 0x03885008ff0075a7 */ /* 0x000ee40008040145 */
[----:B---3--:R-:W-:Y:S05]  /*7af0*/  @!P2 BRA `(.L_x_6169) ;  /* 0x000001740080a947 */ /* 0x008fea0003800000 */
.L_x_6168:
[----:B------:R-:W-:Y:S01]  /*7b00*/  ULEA UR26, UR7, UR4, 0xc ;  /* 0x00000004071a7291 */ /* 0x000fe2000f8e603f */
[----:B------:R-:W-:Y:S01]  /*7b10*/  WARPGROUP.ARRIVE ;  /* 0x00000000000079c5 */ /* 0x000fe20000000000 */
[----:B------:R-:W-:Y:S01]  /*7b20*/  UMOV UR27, 0x40000040 ;  /* 0x40000040001b7882 */ /* 0x000fe20000000000 */
[----:B------:R-:W-:-:S04]  /*7b30*/  UIADD3 UR28, UR6, 0x2, URZ ;  /* 0x00000002061c7890 */ /* 0x000fc8000fffe03f */
[----:B-1----:R-:W1:Y:S01]  /*7b40*/  S2R R9, SR_TID.X ;  /* 0x0000000000097919 */ /* 0x002e620000002100 */
[----:B------:R-:W-:Y:S01]  /*7b50*/  UIADD3 UR30, UR26, 0x2, URZ ;  /* 0x000000021a1e7890 */ /* 0x000fe2000fffe03f */
[----:B------:R-:W-:Y:S01]  /*7b60*/  PLOP3.LUT P2, PT, PT, PT, UP0, 0x80, 0x0 ;  /* 0x000000000000781c */ /* 0x000fe20003f4f008 */
[----:B------:R-:W-:Y:S01]  /*7b70*/  UMOV UR29, 0x40000040 ;  /* 0x40000040001d7882 */ /* 0x000fe20000000000 */
[----:B------:R-:W-:Y:S01]  /*7b80*/  UMOV UR31, 0x40000040 ;  /* 0x40000040001f7882 */ /* 0x000fe20000000000 */
[----:B------:R-:W-:Y:S01]  /*7b90*/  HGMMA.64x64x16.F32.BF16 R152, gdesc[UR24], R152, gsb0 ;  /* 0x00e00000189879f0 */ /* 0x000fe20008001898 */
[----:B------:R-:W-:Y:S01]  /*7ba0*/  UIADD3 UR18, UR6, 0x800, URZ ;  /* 0x0000080006127890 */ /* 0x000fe2000fffe03f */
[----:B------:R-:W-:Y:S01]  /*7bb0*/  PLOP3.LUT P3, PT, PT, PT, UP0, 0x80, 0x0 ;  /* 0x000000000000781c */ /* 0x000fe20003f6f008 */
[----:B------:R-:W-:Y:S01]  /*7bc0*/  UIADD3 UR15, UR26, 0x800, URZ ;  /* 0x000008001a0f7890 */ /* 0x000fe2000fffe03f */
[----:B------:R-:W-:Y:S02]  /*7bd0*/  IMAD.IADD R20, R190, 0x1, R185 ;  /* 0x00000001be147824 */ /* 0x000fe400078e02b9 */
[----:B------:R-:W-:-:S02]  /*7be0*/  IMAD.SHL.U32 R11, R7, 0x40, RZ ;  /* 0x00000040070b7824 */ /* 0x000fc400078e00ff */
[----:B------:R-:W-:-:S03]  /*7bf0*/  IMAD.U32 R10, RZ, RZ, UR5 ;  /* 0x00000005ff0a7e24 */ /* 0x000fc6000f8e00ff */
[----:B------:R-:W-:-:S04]  /*7c00*/  IADD3 R14, -R19, 0x1, -R11 ;  /* 0x00000001130e7810 */ /* 0x000fc80007ffe90b */
[----:B------:R-:W-:Y:S02]  /*7c10*/  IADD3 R14, -R17, R14, R16 ;  /* 0x0000000e110e7210 */ /* 0x000fe40007ffe110 */
[----:B-1----:R-:W-:-:S05]  /*7c20*/  SHF.R.U32.HI R9, RZ, 0x7, R9 ;  /* 0x00000007ff097819 */ /* 0x002fca0000011609 */
[----:B0-2---:R-:W0:Y:S02]  /*7c30*/  SHFL.IDX PT, R8, R9, RZ, 0x1f ;  /* 0x00001fff09087589 */ /* 0x005e2400000e0000 */
[----:B0-----:R-:W-:-:S13]  /*7c40*/  R2UR UR10, R8 ;  /* 0x00000000080a72ca */ /* 0x001fda00000e0000 */
[----:B------:R-:W-:-:S03]  /*7c50*/  UISETP.GT.AND UP2, UPT, UR10, 0x7f, UPT ;  /* 0x0000007f0a00788c */ /* 0x000fc6000bf44270 */
[----:B------:R-:W-:Y:S01]  /*7c60*/  UMOV UR10, 0x4 ;  /* 0x00000004000a7882 */ /* 0x000fe20000000000 */
[----:B------:R-:W-:Y:S02]  /*7c70*/  USEL UR14, URZ, 0x2, !UP2 ;  /* 0x000000023f0e7887 */ /* 0x000fe4000d000000 */
[----:B------:R-:W-:Y:S01]  /*7c80*/  USEL UR11, UR10, 0x2, UP2 ;  /* 0x000000020a0b7887 */ /* 0x000fe20009000000 */
[----:B------:R-:W-:Y:S02]  /*7c90*/  WARPGROUP.DEPBAR.LE gsb0, 0x0 ;  /* 0x00008000000079c5 */ /* 0x000fe40000010000 */
[----:B------:R-:W-:Y:S01]  /*7ca0*/  WARPGROUP.ARRIVE ;  /* 0x00000000000079c5 */ /* 0x000fe20000000000 */
[----:B------:R-:W-:-:S05]  /*7cb0*/  USEL UR10, UR10, 0x6, !UP2 ;  /* 0x000000060a0a7887 */ /* 0x000fca000d000000 */
        /* <DEDUP_REMOVED lines=238> */
[----:B------:R-:W-:Y:S01]  /*8ba0*/  @UP0 ULDC UR10, c[0x0][0x44c] ;  /* 0x00011300000a0ab9 */ /* 0x000fe20000000800 */
[----:B------:R-:W-:Y:S01]  /*8bb0*/  ULDC UR26, c[0x0][0xad4] ;  /* 0x0002b500001a7ab9 */ /* 0x000fe20000000800 */
[----:B------:R-:W-:Y:S01]  /*8bc0*/  @P2 IMAD.HI.U32 R8, R20, UR10, RZ ;  /* 0x0000000a14082c27 */ /* 0x000fe2000f8e00ff */
[----:B------:R-:W-:Y:S01]  /*8bd0*/  @UP0 ULDC UR10, c[0x0][0x450] ;  /* 0x00011400000a0ab9 */ /* 0x000fe20000000800 */
[----:B------:R-:W-:Y:S01]  /*8be0*/  PLOP3.LUT P2, PT, PT, PT, UP1, 0x40, 0x0 ;  /* 0x000000000000781c */ /* 0x000fe20003f4e818 */
[----:B------:R-:W-:-:S02]  /*8bf0*/  ULOP3.LUT UR5, URZ, UR26, URZ, 0x33, !UPT ;  /* 0x0000001a3f057292 */ /* 0x000fc4000f8e333f */
[----:B------:R-:W-:Y:S01]  /*8c00*/  @P3 SHF.R.U32.HI R20, RZ, UR10, R8 ;  /* 0x0000000aff143c19 */ /* 0x000fe20008011608 */
[----:B------:R-:W-:Y:S01]  /*8c10*/  @!P1 VIADD R8, R10, 0x38840 ;  /* 0x000388400a089836 */ /* 0x000fe20000000000 */
[----:B------:R-:W-:Y:S02]  /*8c20*/  ULDC UR10, c[0x0][0xad8] ;  /* 0x0002b600000a7ab9 */ /* 0x000fe40000000800 */
[C---:B------:R-:W-:Y:S01]  /*8c30*/  VIADD R15, R14.reuse, UR10 ;  /* 0x0000000a0e0f7c36 */ /* 0x040fe20008000000 */
[----:B------:R-:W0:Y:S01]  /*8c40*/  SHFL.IDX PT, R21, R20, RZ, 0x1c1f ;  /* 0x001c1fff14157589 */ /* 0x000e2200000e0000 */
[----:B------:R-:W-:Y:S01]  /*8c50*/  @!P1 PRMT R8, RZ, 0x654, R8 ;  /* 0x00000654ff089816 */ /* 0x000fe20000000008 */
[----:B------:R-:W-:Y:S01]  /*8c60*/  VIADD R14, R14, UR5 ;  /* 0x000000050e0e7c36 */ /* 0x000fe20008000000 */
[----:B------:R-:W-:Y:S01]  /*8c70*/  ULDC UR5, c[0x0][0xadc] ;  /* 0x0002b70000057ab9 */ /* 0x000fe20000000800 */
[C---:B0-----:R-:W-:Y:S02]  /*8c80*/  IMAD.IADD R13, R21.reuse, 0x1, R15 ;  /* 0x00000001150d7824 */ /* 0x041fe400078e020f */
[----:B------:R-:W-:Y:S01]  /*8c90*/  IMAD.IADD R12, R21, 0x1, R14 ;  /* 0x00000001150c7824 */ /* 0x000fe200078e020e */
[----:B------:R-:W-:-:S02]  /*8ca0*/  WARPGROUP.DEPBAR.LE gsb0, 0x0 ;  /* 0x00008000000079c5 */ /* 0x000fc40000010000 */
[----:B------:R-:W-:-:S06]  /*8cb0*/  WARPGROUP.ARRIVE ;  /* 0x00000000000079c5 */ /* 0x000fcc0000000000 */
[----:B------:R-:W-:Y:S03]  /*8cc0*/  HGMMA.64x64x16.F32.BF16 R152, gdesc[UR28], R152, gsb0 ;  /* 0x00e000001c9879f0 */ /* 0x000fe60008001898 */
[----:B------:R-:W-:Y:S02]  /*8cd0*/  WARPGROUP.DEPBAR.LE gsb0, 0x0 ;  /* 0x00008000000079c5 */ /* 0x000fe40000010000 */
[----:B------:R0:W-:Y:S01]  /*8ce0*/  @!P1 SYNCS.ARRIVE.TRANS64.RED.A1T0 RZ, [R8+URZ], RZ ;  /* 0x000000ff08ff99a7 */ /* 0x0001e2000810043f */
        /* <DEDUP_REMOVED lines=8> */
[----:B0-----:R-:W0:Y:S02]  /*8d70*/  @P2 LDC.64 R8, c[0x0][0xae0] ;  /* 0x0002b800ff082b82 */ /* 0x001e240000000a00 */
[----:B0-----:R-:W-:-:S05]  /*8d80*/  @P2 IMAD.HI.U32 R8, R21, R8, RZ ;  /* 0x0000000815082227 */ /* 0x001fca00078e00ff */
[----:B------:R-:W-:-:S04]  /*8d90*/  @P2 SHF.R.U32.HI R21, RZ, R9, R8 ;  /* 0x00000009ff152219 */ /* 0x000fc80000011608 */
[----:B------:R-:W-:Y:S01]  /*8da0*/  LOP3.LUT R21, RZ, R21, RZ, 0x33, !PT ;  /* 0x00000015ff157212 */ /* 0x000fe200078e33ff */
[----:B------:R-:W-:Y:S06]  /*8db0*/  BRA `(.L_x_6173) ;  /* 0x0000000000147947 */ /* 0x000fec0003800000 */
.L_x_6172:
[----:B------:R-:W-:-:S05]  /*8dc0*/  IMAD.U32 R234, RZ, RZ, UR5 ;  /* 0x00000005ffea7e24 */ /* 0x000fca000f8e00ff */
[----:B------:R-:W-:-:S13]  /*8dd0*/  ISETP.NE.AND P2, PT, R234, 0x1, PT ;  /* 0x00000001ea00780c */ /* 0x000fda0003f45270 */
[----:B0-----:R-:W0:Y:S02]  /*8de0*/  @P2 LDC.64 R8, c[0x0][0xae0] ;  /* 0x0002b800ff082b82 */ /* 0x001e240000000a00 */
[----:B0-----:R-:W-:-:S05]  /*8df0*/  @P2 IMAD.HI.U32 R8, R21, R8, RZ ;  /* 0x0000000815082227 */ /* 0x001fca00078e00ff */
[----:B------:R-:W-:-:S07]  /*8e00*/  @P2 SHF.R.U32.HI R21, RZ, R9, R8 ;  /* 0x00000009ff152219 */ /* 0x000fce0000011608 */
.L_x_6173:
[----:B------:R-:W-:Y:S05]  /*8e10*/  BSYNC B0 ;  /* 0x0000000000007941 */ /* 0x000fea0003800000 */
.L_x_6171:
[----:B------:R-:W-:-:S04]  /*8e20*/  IMAD R21, R21, R234, -R11 ;  /* 0x000000ea15157224 */ /* 0x000fc800078e0a0b */
[----:B------:R-:W-:-:S05]  /*8e30*/  IMAD.IADD R21, R21, 0x1, -R19 ;  /* 0x0000000115157824 */ /* 0x000fca00078e0a13 */
[----:B------:R-:W-:Y:S02]  /*8e40*/  VIMNMX R12, R12, R21, !PT ;  /* 0x000000150c0c7248 */ /* 0x000fe40007fe0100 */
[----:B------:R-:W-:-:S07]  /*8e50*/  VIADDMNMX R13, R21, R234, R13, PT ;  /* 0x000000ea150d7246 */ /* 0x000fce000380010d */
.L_x_6170:
[----:B------:R-:W-:Y:S01]  /*8e60*/  ISETP.GT.AND P2, PT, R7, -0x1, PT ;  /* 0xffffffff0700780c */ /* 0x000fe20003f44270 */
[----:B0-----:R-:W0:Y:S03]  /*8e70*/  SHFL.IDX PT, R8, R20, 0x1, 0x1c1f ;  /* 0x003c1f0014087f89 */ /* 0x001e2600000e0000 */
        /* <DEDUP_REMOVED lines=11> */
[--C-:B0-----:R-:W-:Y:S01]  /*8f30*/  IMAD.IADD R15, R15, 0x1, R8.reuse ;  /* 0x000000010f0f7824 */ /* 0x101fe200078e0208 */
[C---:B------:R-:W-:Y:S01]  /*8f40*/  ISETP.LT.OR P6, PT, R13.reuse, 0x9, P6 ;  /* 0x000000090d00780c */ /* 0x040fe200037c1670 */
[----:B------:R-:W-:Y:S01]  /*8f50*/  IMAD.IADD R14, R14, 0x1, R8 ;  /* 0x000000010e0e7824 */ /* 0x000fe200078e0208 */
        /* <DEDUP_REMOVED lines=36> */
[----:B------:R-:W-:Y:S01]  /*91a0*/  FSEL R181, R181, -INF , !P3 ;  /* 0xff800000b5b57808 */ /* 0x000fe20005800000 */
        /* <DEDUP_REMOVED lines=13> */
.L_x_6176:
[----:B------:R-:W-:-:S05]  /*9280*/  IMAD.U32 R13, RZ, RZ, UR5 ;  /* 0x00000005ff0d7e24 */ /* 0x000fca000f8e00ff */
[----:B------:R-:W-:-:S13]  /*9290*/  ISETP.NE.AND P3, PT, R13, 0x1, PT ;  /* 0x000000010d00780c */ /* 0x000fda0003f65270 */
[----:B------:R-:W0:Y:S02]  /*92a0*/  @P3 LDC.64 R8, c[0x0][0xae0] ;  /* 0x0002b800ff083b82 */ /* 0x000e240000000a00 */
[----:B0-----:R-:W-:-:S05]  /*92b0*/  @P3 IMAD.HI.U32 R8, R12, R8, RZ ;  /* 0x000000080c083227 */ /* 0x001fca00078e00ff */
[----:B------:R-:W-:-:S07]  /*92c0*/  @P3 SHF.R.U32.HI R12, RZ, R9, R8 ;  /* 0x00000009ff0c3219 */ /* 0x000fce0000011608 */
.L_x_6177:
[----:B------:R-:W-:Y:S05]  /*92d0*/  BSYNC B0 ;  /* 0x0000000000007941 */ /* 0x000fea0003800000 */
.L_x_6175:
[----:B------:R-:W-:-:S04]  /*92e0*/  IMAD R11, R12, R13, -R11 ;  /* 0x0000000d0c0b7224 */ /* 0x000fc800078e0a0b */
[----:B------:R-:W-:-:S05]  /*92f0*/  IMAD.IADD R11, R11, 0x1, -R19 ;  /* 0x000000010b0b7824 */ /* 0x000fca00078e0a13 */
[----:B------:R-:W-:Y:S02]  /*9300*/  VIMNMX R14, R14, R11, !PT ;  /* 0x0000000b0e0e7248 */ /* 0x000fe40007fe0100 */
[----:B------:R-:W-:-:S07]  /*9310*/  VIADDMNMX R15, R11, R13, R15, PT ;  /* 0x0000000d0b0f7246 */ /* 0x000fce000380010f */
.L_x_6174:
[----:B------:R-:W-:Y:S01]  /*9320*/  FMNMX.FTZ R8, R152, R5, !PT ;  /* 0x0000000598087209 */ /* 0x000fe20007810000 */
[----:B------:R-:W-:Y:S01]  /*9330*/  ULDC UR19, c[0x0][0xa80] ;  /* 0x0002a00000137ab9 */ /* 0x000fe20000000800 */
[----:B------:R-:W-:Y:S01]  /*9340*/  LOP3.LUT R18, R18, 0xffffdfff, RZ, 0xc0, !PT ;  /* 0xffffdfff12127812 */ /* 0x000fe200078ec0ff */
[----:B------:R-:W-:Y:S01]  /*9350*/  ULEA UR10, UR7, UR42, 0xc ;  /* 0x0000002a070a7291 */ /* 0x000fe2000f8e603f */
[----:B------:R-:W-:Y:S01]  /*9360*/  FMNMX.FTZ R8, R153, R8, !PT ;  /* 0x0000000899087209 */ /* 0x000fe20007810000 */
[----:B------:R-:W-:Y:S01]  /*9370*/  UMOV UR11, 0x40000040 ;  /* 0x40000040000b7882 */ /* 0x000fe20000000000 */
[----:B------:R-:W-:Y:S01]  /*9380*/  @P1 LOP3.LUT R18, R18, 0x2000, RZ, 0xfc, !PT ;  /* 0x0000200012121812 */ /* 0x000fe200078efcff */
[----:B------:R-:W-:Y:S01]  /*9390*/  UIADD3 UR14, UR10, 0x80, URZ ;  /* 0x000000800a0e7890 */ /* 0x000fe2000fffe03f */
[----:B------:R-:W-:Y:S01]  /*93a0*/  FMNMX.FTZ R8, R156, R8, !PT ;  /* 0x000000089c087209 */ /* 0x000fe20007810000 */
[----:B------:R-:W-:Y:S01]  /*93b0*/  UMOV UR15, 0x40000040 ;  /* 0x40000040000f7882 */ /* 0x000fe20000000000 */
        /* <DEDUP_REMOVED lines=8> */
[C---:B------:R-:W-:Y:S02]  /*9440*/  ISETP.GT.AND P3, PT, R14.reuse, 0x1, P2 ;  /* 0x000000010e00780c */ /* 0x040fe40001764270 */
[----:B------:R-:W-:Y:S02]  /*9450*/  FMNMX.FTZ R8, R165, R8, !PT ;  /* 0x00000008a5087209 */ /* 0x000fe40007810000 */
[----:B------:R-:W-:Y:S02]  /*9460*/  ISETP.GT.AND P4, PT, R14, 0x8, P2 ;  /* 0x000000080e00780c */ /* 0x000fe40001784270 */
[----:B------:R-:W-:Y:S02]  /*9470*/  FMNMX.FTZ R8, R168, R8, !PT ;  /* 0x00000008a8087209 */ /* 0x000fe40007810000 */
[----:B------:R-:W-:-:S02]  /*9480*/  ISETP.GT.AND P5, PT, R14, 0x9, P2 ;  /* 0x000000090e00780c */ /* 0x000fc400017a4270 */
[----:B------:R-:W-:Y:S02]  /*9490*/  FMNMX.FTZ R8, R169, R8, !PT ;  /* 0x00000008a9087209 */ /* 0x000fe40007810000 */
[----:B------:R-:W-:Y:S02]  /*94a0*/  @P1 LOP3.LUT R18, R18, 0x2, RZ, 0xfc, !PT ;  /* 0x0000000212121812 */ /* 0x000fe400078efcff */
[----:B------:R-:W-:Y:S02]  /*94b0*/  FMNMX.FTZ R8, R172, R8, !PT ;  /* 0x00000008ac087209 */ /* 0x000fe40007810000 */
[----:B------:R-:W-:Y:S02]  /*94c0*/  ISETP.LT.OR P3, PT, R15, 0x2, P3 ;  /* 0x000000020f00780c */ /* 0x000fe40001f61670 */
        /* <DEDUP_REMOVED lines=17> */
[----:B------:R-:W0:Y:S01]  /*95e0*/  SHFL.BFLY PT, R9, R8, 0x2, 0x1f ;  /* 0x0c401f0008097f89 */ /* 0x000e2200000e0000 */
        /* <DEDUP_REMOVED lines=16> */
[C---:B------:R-:W-:Y:S02]  /*96f0*/  ISETP.LT.OR P0, PT, R15.reuse, 0x21, P0 ;  /* 0x000000210f00780c */ /* 0x040fe40000701670 */
[----:B0-----:R-:W-:Y:S02]  /*9700*/  FMNMX.FTZ R8, R8, R9, !PT ;  /* 0x0000000908087209 */ /* 0x001fe40007810000 */
[C---:B------:R-:W-:Y:S02]  /*9710*/  ISETP.LT.OR P1, PT, R15.reuse, 0x1, P1 ;  /* 0x000000010f00780c */ /* 0x040fe40000f21670 */
[----:B------:R-:W-:Y:S01]  /*9720*/  ISETP.LT.OR P6, PT, R15, 0x31, P6 ;  /* 0x000000310f00780c */ /* 0x000fe200037c1670 */
[----:B------:R-:W0:Y:S01]  /*9730*/  SHFL.BFLY PT, R9, R8, 0x1, 0x1f ;  /* 0x0c201f0008097f89 */ /* 0x000e2200000e0000 */
[----:B------:R-:W-:-:S02]  /*9740*/  FSEL R154, R154, -INF , !P1 ;  /* 0xff8000009a9a7808 */ /* 0x000fc40004800000 */
[----:B------:R-:W-:-:S04]  /*9750*/  @P2 LOP3.LUT R18, R18, 0x20, RZ, 0xfc, !PT ;  /* 0x0000002012122812 */ /* 0x000fc800078efcff */
[C---:B------:R-:W-:Y:S02]  /*9760*/  LOP3.LUT P2, RZ, R18.reuse, 0x8, RZ, 0xc0, !PT ;  /* 0x0000000812ff7812 */ /* 0x040fe4000784c0ff */
[----:B------:R-:W-:Y:S02]  /*9770*/  LOP3.LUT R18, R18, 0xfffffeff, RZ, 0xc0, !PT ;  /* 0xfffffeff12127812 */ /* 0x000fe400078ec0ff */
[C---:B------:R-:W-:Y:S02]  /*9780*/  ISETP.LT.OR P2, PT, R15.reuse, 0x39, P2 ;  /* 0x000000390f00780c */ /* 0x040fe40001741670 */
[----:B------:R-:W-:Y:S02]  /*9790*/  @P0 LOP3.LUT R18, R18, 0x100, RZ, 0xfc, !PT ;  /* 0x0000010012120812 */ /* 0x000fe400078efcff */
[----:B------:R-:W-:Y:S02]  /*97a0*/  ISETP.LT.OR P0, PT, R15, 0x22, P3 ;  /* 0x000000220f00780c */ /* 0x000fe40001f01670 */
[----:B------:R-:W-:-:S02]  /*97b0*/  LOP3.LUT P3, RZ, R18, 0x2, RZ, 0xc0, !PT ;  /* 0x0000000212ff7812 */ /* 0x000fc4000786c0ff */
[----:B------:R-:W-:Y:S02]  /*97c0*/  LOP3.LUT R18, R18, 0xffffffbf, RZ, 0xc0, !PT ;  /* 0xffffffbf12127812 */ /* 0x000fe400078ec0ff */
[----:B------:R-:W-:Y:S02]  /*97d0*/  ISETP.LT.OR P3, PT, R15, 0x32, P3 ;  /* 0x000000320f00780c */ /* 0x000fe40001f61670 */
[----:B------:R-:W-:Y:S02]  /*97e0*/  FSEL R182, R182, -INF , !P2 ;  /* 0xff800000b6b67808 */ /* 0x000fe40005000000 */
[----:B0-----:R-:W-:Y:S02]  /*97f0*/  FMNMX.FTZ R8, R8, R9, !PT ;  /* 0x0000000908087209 */ /* 0x001fe40007810000 */
[----:B------:R-:W-:Y:S02]  /*9800*/  FSEL R179, R179, -INF , !P3 ;  /* 0xff800000b3b37808 */ /* 0x000fe40005800000 */
[----:B------:R-:W-:-:S02]  /*9810*/  @P0 LOP3.LUT R18, R18, 0x40, RZ, 0xfc, !PT ;  /* 0x0000004012120812 */ /* 0x000fc400078efcff */
[C---:B------:R-:W-:Y:S02]  /*9820*/  ISETP.LT.OR P0, PT, R15.reuse, 0x29, P4 ;  /* 0x000000290f00780c */ /* 0x040fe40002701670 */
        /* <DEDUP_REMOVED lines=38> */
[----:B------:R-:W0:Y:S01]  /*9a90*/  MUFU.EX2 R153, R153 ;  /* 0x0000009900997308 */ /* 0x000e220000000800 */
        /* <DEDUP_REMOVED lines=9> */
[----:B------:R-:W-:Y:S01]  /*9b30*/  MUFU.EX2 R12, R160 ;  /* 0x000000a0000c7308 */ /* 0x000fe20000000800 */
        /* <DEDUP_REMOVED lines=18> */
[----:B------:R-:W-:Y:S02]  /*9c60*/  MUFU.EX2 R160, R168 ;  /* 0x000000a800a07308 */ /* 0x000fe40000000800 */
[----:B------:R-:W-:Y:S01]  /*9c70*/  @!P1 VIADD R10, R10, 0x38860 ;  /* 0x000388600a0a9836 */ /* 0x000fe20000000000 */
[----:B------:R-:W-:-:S04]  /*9c80*/  FMNMX.FTZ R9, R183, R9, !PT ;  /* 0x00000009b7097209 */ /* 0x000fc80007810000 */
[----:B------:R-:W-:Y:S01]  /*9c90*/  @!P1 PRMT R10, RZ, 0x654, R10 ;  /* 0x00000654ff0a9816 */ /* 0x000fe2000000000a */
[----:B------:R-:W1:Y:S01]  /*9ca0*/  SHFL.BFLY PT, R11, R9, 0x2, 0x1f ;  /* 0x0c401f00090b7f89 */ /* 0x000e6200000e0000 */
[----:B------:R-:W-:Y:S08]  /*9cb0*/  MUFU.EX2 R169, R169 ;  /* 0x000000a900a97308 */ /* 0x000ff00000000800 */
[----:B------:R-:W-:Y:S08]  /*9cc0*/  MUFU.EX2 R172, R172 ;  /* 0x000000ac00ac7308 */ /* 0x000ff00000000800 */
[----:B------:R-:W-:Y:S01]  /*9cd0*/  MUFU.EX2 R173, R173 ;  /* 0x000000ad00ad7308 */ /* 0x000fe20000000800 */
[----:B-1----:R-:W-:-:S07]  /*9ce0*/  FMNMX.FTZ R9, R9, R11, !PT ;  /* 0x0000000b09097209 */ /* 0x002fce0007810000 */
[----:B------:R-:W-:Y:S01]  /*9cf0*/  MUFU.EX2 R176, R176 ;  /* 0x000000b000b07308 */ /* 0x000fe20000000800 */
[----:B------:R-:W1:Y:S07]  /*9d00*/  SHFL.BFLY PT, R13, R9, 0x1, 0x1f ;  /* 0x0c201f00090d7f89 */ /* 0x000e6e00000e0000 */
[----:B------:R0:W-:Y:S08]  /*9d10*/  MUFU.EX2 R11, R156 ;  /* 0x0000009c000b7308 */ /* 0x0001f00000000800 */
[----:B------:R-:W-:Y:S01]  /*9d20*/  MUFU.EX2 R177, R177 ;  /* 0x000000b100b17308 */ /* 0x000fe20000000800 */
[----:B0-----:R-:W-:-:S07]  /*9d30*/  F2FP.BF16.F32.PACK_AB R156, R153, R152 ;  /* 0x00000098999c723e */ /* 0x001fce00000010ff */
[----:B------:R-:W-:Y:S01]  /*9d40*/  MUFU.EX2 R180, R180 ;  /* 0x000000b400b47308 */ /* 0x000fe20000000800 */
[----:B-1----:R-:W-:-:S04]  /*9d50*/  FMNMX.FTZ R9, R9, R13, !PT ;  /* 0x0000000d09097209 */ /* 0x002fc80007810000 */
[C---:B------:R-:W-:Y:S01]  /*9d60*/  FSETP.NEU.FTZ.AND P3, PT, R9.reuse, -INF , PT ;  /* 0xff8000000900780b */ /* 0x040fe20003f7d000 */
[C---:B------:R-:W-:Y:S02]  /*9d70*/  FMUL.FTZ R14, R9.reuse, UR19 ;  /* 0x00000013090e7c20 */ /* 0x040fe40008410000 */
[----:B------:R-:W-:Y:S01]  /*9d80*/  MUFU.EX2 R181, R181 ;  /* 0x000000b500b57308 */ /* 0x000fe20000000800 */
[----:B------:R-:W-:Y:S02]  /*9d90*/  FSEL R13, R9, RZ, P3 ;  /* 0x000000ff090d7208 */ /* 0x000fe40001800000 */
[----:B------:R-:W-:-:S03]  /*9da0*/  FSEL R14, R14, RZ, P3 ;  /* 0x000000ff0e0e7208 */ /* 0x000fc60001800000 */
[----:B------:R-:W-:Y:S02]  /*9db0*/  FADD.FTZ R13, -R13, R6 ;  /* 0x000000060d0d7221 */ /* 0x000fe40000010100 */
[----:B------:R0:W1:Y:S01]  /*9dc0*/  MUFU.EX2 R6, R5 ;  /* 0x0000000500067308 */ /* 0x0000620000000800 */
[--C-:B------:R-:W-:Y:S01]  /*9dd0*/  FFMA.FTZ R154, R154, UR19, -R14.reuse ;  /* 0x000000139a9a7c23 */ /* 0x100fe2000801080e */
[--C-:B------:R-:W-:Y:S01]  /*9de0*/  FFMA.FTZ R155, R155, UR19, -R14.reuse ;  /* 0x000000139b9b7c23 */ /* 0x100fe2000801080e */
[--C-:B------:R-:W-:Y:S01]  /*9df0*/  FFMA.FTZ R159, R159, UR19, -R14.reuse ;  /* 0x000000139f9f7c23 */ /* 0x100fe2000801080e */
[--C-:B------:R-:W-:Y:S01]  /*9e00*/  FFMA.FTZ R162, R162, UR19, -R14.reuse ;  /* 0x00000013a2a27c23 */ /* 0x100fe2000801080e */
[--C-:B------:R-:W-:Y:S01]  /*9e10*/  FFMA.FTZ R163, R163, UR19, -R14.reuse ;  /* 0x00000013a3a37c23 */ /* 0x100fe2000801080e */
[--C-:B------:R-:W-:Y:S01]  /*9e20*/  FFMA.FTZ R166, R166, UR19, -R14.reuse ;  /* 0x00000013a6a67c23 */ /* 0x100fe2000801080e */
[----:B------:R-:W-:Y:S01]  /*9e30*/  FFMA.FTZ R167, R167, UR19, -R14 ;  /* 0x00000013a7a77c23 */ /* 0x000fe2000801080e */
[----:B------:R-:W-:Y:S01]  /*9e40*/  MUFU.EX2 R155, R155 ;  /* 0x0000009b009b7308 */ /* 0x000fe20000000800 */
[----:B0-----:R-:W-:Y:S01]  /*9e50*/  FMUL.FTZ R5, R13, UR19 ;  /* 0x000000130d057c20 */ /* 0x001fe20008410000 */
[----:B------:R-:W-:-:S02]  /*9e60*/  IMAD.U32 R13, RZ, RZ, UR37 ;  /* 0x00000025ff0d7e24 */ /* 0x000fc4000f8e00ff */
[--C-:B------:R-:W-:Y:S01]  /*9e70*/  FFMA.FTZ R170, R170, UR19, -R14.reuse ;  /* 0x00000013aaaa7c23 */ /* 0x100fe2000801080e */
[--C-:B------:R-:W-:Y:S01]  /*9e80*/  FFMA.FTZ R171, R171, UR19, -R14.reuse ;  /* 0x00000013abab7c23 */ /* 0x100fe2000801080e */
[--C-:B------:R-:W-:Y:S01]  /*9e90*/  FFMA.FTZ R174, R174, UR19, -R14.reuse ;  /* 0x00000013aeae7c23 */ /* 0x100fe2000801080e */
[----:B------:R-:W-:Y:S02]  /*9ea0*/  @!P2 IMAD R13, R13, 0x40, R23 ;  /* 0x000000400d0da824 */ /* 0x000fe400078e0217 */
[----:B------:R-:W-:Y:S01]  /*9eb0*/  FFMA.FTZ R175, R175, UR19, -R14 ;  /* 0x00000013afaf7c23 */ /* 0x000fe2000801080e */
[----:B------:R-:W0:Y:S01]  /*9ec0*/  MUFU.EX2 R5, R5 ;  /* 0x0000000500057308 */ /* 0x000e220000000800 */
[----:B-1----:R-:W-:Y:S01]  /*9ed0*/  FFMA.FTZ R3, R6, R3, R152 ;  /* 0x0000000306037223 */ /* 0x002fe20000010098 */
[--C-:B------:R-:W-:Y:S01]  /*9ee0*/  FFMA.FTZ R178, R178, UR19, -R14.reuse ;  /* 0x00000013b2b27c23 */ /* 0x100fe2000801080e */
[----:B------:R-:W-:Y:S01]  /*9ef0*/  @!P2 LEA R13, R13, UR41, 0x2 ;  /* 0x000000290d0dac11 */ /* 0x000fe2000f8e10ff */
[--C-:B------:R-:W-:Y:S01]  /*9f00*/  FFMA.FTZ R179, R179, UR19, -R14.reuse ;  /* 0x00000013b3b37c23 */ /* 0x100fe2000801080e */
[----:B------:R-:W-:Y:S01]  /*9f10*/  FADD.FTZ R3, R153, R3 ;  /* 0x0000000399037221 */ /* 0x000fe20000010000 */
[--C-:B------:R-:W-:Y:S01]  /*9f20*/  FFMA.FTZ R182, R182, UR19, -R14.reuse ;  /* 0x00000013b6b67c23 */ /* 0x100fe2000801080e */
[----:B------:R-:W-:Y:S01]  /*9f30*/  F2FP.BF16.F32.PACK_AB R152, R161, R12 ;  /* 0x0000000ca198723e */ /* 0x000fe200000010ff */
[----:B------:R-:W-:Y:S01]  /*9f40*/  @!P2 STS [R13+0x38400], R6 ;  /* 0x038400060d00a388 */ /* 0x000fe20000000800 */
[----:B------:R-:W-:Y:S01]  /*9f50*/  FADD.FTZ R3, R11, R3 ;  /* 0x000000030b037221 */ /* 0x000fe20000010000 */
[----:B------:R-:W-:Y:S01]  /*9f60*/  MUFU.EX2 R159, R159 ;  /* 0x0000009f009f7308 */ /* 0x000fe20000000800 */
[-C--:B------:R-:W-:Y:S01]  /*9f70*/  FMUL.FTZ R24, R24, R6.reuse ;  /* 0x0000000618187220 */ /* 0x080fe20000410000 */
[-C--:B------:R-:W-:Y:S01]  /*9f80*/  FMUL.FTZ R25, R25, R6.reuse ;  /* 0x0000000619197220 */ /* 0x080fe20000410000 */
[----:B------:R-:W-:Y:S01]  /*9f90*/  FADD.FTZ R15, R157, R3 ;  /* 0x000000039d0f7221 */ /* 0x000fe20000010000 */
[-C--:B------:R-:W-:Y:S01]  /*9fa0*/  FMUL.FTZ R28, R28, R6.reuse ;  /* 0x000000061c1c7220 */ /* 0x080fe20000410000 */
[-C--:B------:R-:W-:Y:S01]  /*9fb0*/  FMUL.FTZ R29, R29, R6.reuse ;  /* 0x000000061d1d7220 */ /* 0x080fe20000410000 */
[-C--:B------:R-:W-:Y:S01]  /*9fc0*/  FMUL.FTZ R32, R32, R6.reuse ;  /* 0x0000000620207220 */ /* 0x080fe20000410000 */
[----:B0-----:R0:W-:Y:S01]  /*9fd0*/  @!P2 STS [R13+0x38420], R5 ;  /* 0x038420050d00a388 */ /* 0x0011e20000000800 */
[----:B------:R1:W2:Y:S01]  /*9fe0*/  MUFU.EX2 R3, R154 ;  /* 0x0000009a00037308 */ /* 0x0002a20000000800 */
[----:B------:R-:W-:Y:S01]  /*9ff0*/  FADD.FTZ R15, R12, R15 ;  /* 0x0000000f0c0f7221 */ /* 0x000fe20000010000 */
[-C--:B------:R-:W-:Y:S01]  /*a000*/  FMUL.FTZ R33, R33, R6.reuse ;  /* 0x0000000621217220 */ /* 0x080fe20000410000 */
[-C--:B------:R-:W-:Y:S01]  /*a010*/  FMUL.FTZ R36, R36, R6.reuse ;  /* 0x0000000624247220 */ /* 0x080fe20000410000 */
[-C--:B------:R-:W-:Y:S01]  /*a020*/  FMUL.FTZ R37, R37, R6.reuse ;  /* 0x0000000625257220 */ /* 0x080fe20000410000 */
[----:B------:R-:W-:Y:S01]  /*a030*/  FADD.FTZ R15, R161, R15 ;  /* 0x0000000fa10f7221 */ /* 0x000fe20000010000 */
[-C--:B------:R-:W-:Y:S01]  /*a040*/  FMUL.FTZ R40, R40, R6.reuse ;  /* 0x0000000628287220 */ /* 0x080fe20000410000 */
[----:B------:R-:W-:Y:S01]  /*a050*/  FMUL.FTZ R41, R41, R6 ;  /* 0x0000000629297220 */ /* 0x000fe20000410000 */
[----:B------:R3:W-:Y:S01]  /*a060*/  MUFU.EX2 R153, R162 ;  /* 0x000000a200997308 */ /* 0x0007e20000000800 */
[--C-:B0-----:R-:W-:Y:S01]  /*a070*/  FFMA.FTZ R13, R158, UR19, -R14.reuse ;  /* 0x000000139e0d7c23 */ /* 0x101fe2000801080e */
[----:B------:R-:W-:Y:S01]  /*a080*/  FFMA.FTZ R14, R183, UR19, -R14 ;  /* 0x00000013b70e7c23 */ /* 0x000fe2000801080e */
[----:B------:R-:W-:Y:S01]  /*a090*/  F2FP.BF16.F32.PACK_AB R158, R157, R11 ;  /* 0x0000000b9d9e723e */ /* 0x000fe200000010ff */
[----:B------:R-:W-:Y:S01]  /*a0a0*/  FADD.FTZ R11, R164, R15 ;  /* 0x0000000fa40b7221 */ /* 0x000fe20000010000 */
[----:B-1----:R-:W-:Y:S01]  /*a0b0*/  F2FP.BF16.F32.PACK_AB R154, R165, R164 ;  /* 0x000000a4a59a723e */ /* 0x002fe200000010ff */
[-C--:B------:R-:W-:Y:S01]  /*a0c0*/  FMUL.FTZ R44, R44, R6.reuse ;  /* 0x000000062c2c7220 */ /* 0x080fe20000410000 */
[----:B------:R-:W-:Y:S01]  /*a0d0*/  FMUL.FTZ R45, R45, R6 ;  /* 0x000000062d2d7220 */ /* 0x000fe20000410000 */
[----:B------:R-:W0:Y:S01]  /*a0e0*/  MUFU.EX2 R13, R13 ;  /* 0x0000000d000d7308 */ /* 0x000e220000000800 */
[----:B--2---:R-:W-:Y:S01]  /*a0f0*/  FFMA.FTZ R4, R5, R4, R3 ;  /* 0x0000000405047223 */ /* 0x004fe20000010003 */
[----:B------:R-:W-:Y:S01]  /*a100*/  FADD.FTZ R11, R165, R11 ;  /* 0x0000000ba50b7221 */ /* 0x000fe20000010000 */
[C---:B------:R-:W-:Y:S01]  /*a110*/  F2FP.BF16.F32.PACK_AB R157, R155.reuse, R3 ;  /* 0x000000039b9d723e */ /* 0x040fe200000010ff */
[----:B------:R-:W-:Y:S01]  /*a120*/  FMUL.FTZ R48, R48, R6 ;  /* 0x0000000630307220 */ /* 0x000fe20000410000 */
[----:B------:R-:W-:Y:S01]  /*a130*/  FADD.FTZ R4, R155, R4 ;  /* 0x000000049b047221 */ /* 0x000fe20000010000 */
[----:B------:R-:W-:Y:S01]  /*a140*/  FADD.FTZ R11, R160, R11 ;  /* 0x0000000ba00b7221 */ /* 0x000fe20000010000 */
[----:B------:R-:W-:Y:S01]  /*a150*/  F2FP.BF16.F32.PACK_AB R160, R169, R160 ;  /* 0x000000a0a9a0723e */ /* 0x000fe200000010ff */
[----:B------:R-:W1:Y:S01]  /*a160*/  MUFU.EX2 R163, R163 ;  /* 0x000000a300a37308 */ /* 0x000e620000000800 */
[----:B---3--:R-:W-:Y:S01]  /*a170*/  F2FP.BF16.F32.PACK_AB R162, R173, R172 ;  /* 0x000000acada2723e */ /* 0x008fe200000010ff */
[-C--:B------:R-:W-:Y:S01]  /*a180*/  FMUL.FTZ R49, R49, R6.reuse ;  /* 0x0000000631317220 */ /* 0x080fe20000410000 */
[-C--:B------:R-:W-:Y:S01]  /*a190*/  FMUL.FTZ R52, R52, R6.reuse ;  /* 0x0000000634347220 */ /* 0x080fe20000410000 */
[-C--:B------:R-:W-:Y:S01]  /*a1a0*/  FMUL.FTZ R53, R53, R6.reuse ;  /* 0x0000000635357220 */ /* 0x080fe20000410000 */
[-C--:B------:R-:W-:Y:S01]  /*a1b0*/  FMUL.FTZ R56, R56, R6.reuse ;  /* 0x0000000638387220 */ /* 0x080fe20000410000 */
[-C--:B------:R-:W-:Y:S01]  /*a1c0*/  FMUL.FTZ R57, R57, R6.reuse ;  /* 0x0000000639397220 */ /* 0x080fe20000410000 */
[-C--:B------:R-:W-:Y:S01]  /*a1d0*/  FMUL.FTZ R60, R60, R6.reuse ;  /* 0x000000063c3c7220 */ /* 0x080fe20000410000 */
[----:B------:R-:W2:Y:S01]  /*a1e0*/  MUFU.EX2 R166, R166 ;  /* 0x000000a600a67308 */ /* 0x000ea20000000800 */
        /* <DEDUP_REMOVED lines=9> */
[----:B-1----:R-:W-:Y:S01]  /*a280*/  F2FP.BF16.F32.PACK_AB R153, R163, R153 ;  /* 0x00000099a399723e */ /* 0x002fe200000010ff */
[-C--:B------:R-:W-:Y:S01]  /*a290*/  FMUL.FTZ R69, R69, R6.reuse ;  /* 0x0000000645457220 */ /* 0x080fe20000410000 */
[-C--:B------:R-:W-:Y:S01]  /*a2a0*/  FMUL.FTZ R72, R72, R6.reuse ;  /* 0x0000000648487220 */ /* 0x080fe20000410000 */
[----:B------:R-:W0:Y:S01]  /*a2b0*/  MUFU.EX2 R167, R167 ;  /* 0x000000a700a77308 */ /* 0x000e220000000800 */
[----:B------:R-:W-:Y:S01]  /*a2c0*/  FADD.FTZ R4, R163, R4 ;  /* 0x00000004a3047221 */ /* 0x000fe20000010000 */
[-C--:B------:R-:W-:Y:S01]  /*a2d0*/  FMUL.FTZ R73, R73, R6.reuse ;  /* 0x0000000649497220 */ /* 0x080fe20000410000 */
[-C--:B------:R-:W-:Y:S01]  /*a2e0*/  FMUL.FTZ R76, R76, R6.reuse ;  /* 0x000000064c4c7220 */ /* 0x080fe20000410000 */
[-C--:B------:R-:W-:Y:S01]  /*a2f0*/  FMUL.FTZ R77, R77, R6.reuse ;  /* 0x000000064d4d7220 */ /* 0x080fe20000410000 */
[----:B--2---:R-:W-:Y:S01]  /*a300*/  FADD.FTZ R3, R166, R4 ;  /* 0x00000004a6037221 */ /* 0x004fe20000010000 */
        /* <DEDUP_REMOVED lines=11> */
[C---:B0-----:R-:W-:Y:S01]  /*a3c0*/  F2FP.BF16.F32.PACK_AB R155, R167.reuse, R166 ;  /* 0x000000a6a79b723e */ /* 0x041fe200000010ff */
[----:B------:R-:W-:Y:S01]  /*a3d0*/  FADD.FTZ R3, R167, R3 ;  /* 0x00000003a7037221 */ /* 0x000fe20000010000 */
        /* <DEDUP_REMOVED lines=99> */
[----:B------:R-:W-:Y:S01]  /*aa10*/  F2FP.BF16.F32.PACK_AB R164, R177, R176 ;  /* 0x000000b0b1a4723e */ /* 0x000fe200000010ff */
[----:B------:R2:W-:Y:S01]  /*aa20*/  STSM.16.M88.4 [R186+0x36400], R156 ;  /* 0x0364009cba007844 */ /* 0x0005e20000000200 */
[----:B------:R-:W-:Y:S01]  /*aa30*/  F2FP.BF16.F32.PACK_AB R166, R181, R180 ;  /* 0x000000b4b5a6723e */ /* 0x000fe200000010ff */
[----:B------:R-:W-:Y:S01]  /*aa40*/  FADD.FTZ R3, R170, R3 ;  /* 0x00000003aa037221 */ /* 0x000fe20000010000 */
[----:B-1----:R-:W-:Y:S01]  /*aa50*/  F2FP.BF16.F32.PACK_AB R165, R179, R178 ;  /* 0x000000b2b3a5723e */ /* 0x002fe200000010ff */
[----:B------:R2:W-:Y:S01]  /*aa60*/  STSM.16.M88.4 [R189], R152 ;  /* 0x00000098bd007844 */ /* 0x0005e20000000200 */
[----:B0-----:R-:W-:Y:S01]  /*aa70*/  F2FP.BF16.F32.PACK_AB R167, R14, R182 ;  /* 0x000000b60ea7723e */ /* 0x001fe200000010ff */
[----:B------:R-:W-:Y:S01]  /*aa80*/  FADD.FTZ R11, R169, R11 ;  /* 0x0000000ba90b7221 */ /* 0x000fe20000010000 */
[----:B------:R-:W-:Y:S01]  /*aa90*/  FADD.FTZ R3, R171, R3 ;  /* 0x00000003ab037221 */ /* 0x000fe20000010000 */
[----:B------:R2:W-:Y:S01]  /*aaa0*/  STSM.16.M88.4 [R187], R160 ;  /* 0x000000a0bb007844 */ /* 0x0005e20000000200 */
[----:B------:R-:W-:Y:S01]  /*aab0*/  ISETP.GT.AND P2, PT, R7, UR32, PT ;  /* 0x0000002007007c0c */ /* 0x000fe2000bf44270 */
[----:B------:R-:W-:Y:S01]  /*aac0*/  FADD.FTZ R172, R172, R11 ;  /* 0x0000000bacac7221 */ /* 0x000fe20000010000 */
[----:B------:R-:W-:Y:S01]  /*aad0*/  FADD.FTZ R174, R174, R3 ;  /* 0x00000003aeae7221 */ /* 0x000fe20000010000 */
[----:B------:R2:W-:Y:S01]  /*aae0*/  STSM.16.M88.4 [R188], R164 ;  /* 0x000000a4bc007844 */ /* 0x0005e20000000200 */
[----:B------:R-:W-:Y:S01]  /*aaf0*/  WARPGROUP.ARRIVE ;  /* 0x00000000000079c5 */ /* 0x000fe20000000000 */
[----:B------:R-:W-:Y:S01]  /*ab00*/  FADD.FTZ R173, R173, R172 ;  /* 0x000000acadad7221 */ /* 0x000fe20000010000 */
[----:B------:R-:W-:Y:S01]  /*ab10*/  FADD.FTZ R175, R175, R174 ;  /* 0x000000aeafaf7221 */ /* 0x000fe20000010000 */
[----:B------:R-:W-:Y:S01]  /*ab20*/  UMOV UR37, UR7 ;  /* 0x0000000700257c82 */ /* 0x000fe20008000000 */
[----:B------:R-:W-:-:S02]  /*ab30*/  VIADD R7, R7, 0xffffffff ;  /* 0xffffffff07077836 */ /* 0x000fc40000000000 */
[----:B------:R-:W-:Y:S01]  /*ab40*/  FADD.FTZ R176, R176, R173 ;  /* 0x000000adb0b07221 */ /* 0x000fe20000010000 */
[----:B------:R-:W-:Y:S01]  /*ab50*/  HGMMA.64x256x16.F32.BF16 R24, R156, gdesc[UR8].tnspB, R24, gsb0 ;  /* 0x43e000089c187df0 */ /* 0x000fe20008001818 */
[----:B------:R-:W-:Y:S01]  /*ab60*/  UMOV UR11, 0x40000040 ;  /* 0x40000040000b7882 */ /* 0x000fe20000000000 */
[----:B------:R-:W-:Y:S01]  /*ab70*/  FADD.FTZ R178, R178, R175 ;  /* 0x000000afb2b27221 */ /* 0x000fe20000010000 */
[----:B------:R-:W-:Y:S01]  /*ab80*/  FADD.FTZ R177, R177, R176 ;  /* 0x000000b0b1b17221 */ /* 0x000fe20000010000 */
[----:B------:R-:W-:Y:S02]  /*ab90*/  IMAD.MOV.U32 R5, RZ, RZ, R8 ;  /* 0x000000ffff057224 */ /* 0x000fe400078e0008 */
[----:B------:R-:W-:Y:S01]  /*aba0*/  FADD.FTZ R179, R179, R178 ;  /* 0x000000b2b3b37221 */ /* 0x000fe20000010000 */
[----:B------:R-:W-:Y:S01]  /*abb0*/  FADD.FTZ R180, R180, R177 ;  /* 0x000000b1b4b47221 */ /* 0x000fe20000010000 */
[----:B------:R-:W-:Y:S02]  /*abc0*/  IMAD.MOV.U32 R6, RZ, RZ, R9 ;  /* 0x000000ffff067224 */ /* 0x000fe400078e0009 */
[----:B------:R-:W-:Y:S01]  /*abd0*/  FADD.FTZ R179, R182, R179 ;  /* 0x000000b3b6b37221 */ /* 0x000fe20000010000 */
[----:B------:R-:W-:-:S03]  /*abe0*/  FADD.FTZ R3, R181, R180 ;  /* 0x000000b4b5037221 */ /* 0x000fc60000010000 */
[----:B------:R-:W-:Y:S01]  /*abf0*/  FADD.FTZ R4, R14, R179 ;  /* 0x000000b30e047221 */ /* 0x000fe20000010000 */
[----:B------:R-:W-:Y:S02]  /*ac00*/  WARPGROUP.DEPBAR.LE gsb0, 0x0 ;  /* 0x00008000000079c5 */ /* 0x000fe40000010000 */
[----:B------:R-:W-:-:S11]  /*ac10*/  WARPGROUP.ARRIVE ;  /* 0x00000000000079c5 */ /* 0x000fd60000000000 */
[----:B------:R-:W-:Y:S01]  /*ac20*/  HGMMA.64x256x16.F32.BF16 R24, R152, gdesc[UR12].tnspB, R24, gsb0 ;  /* 0x43e0000c98187df0 */ /* 0x000fe20008001818 */
[----:B------:R-:W-:Y:S01]  /*ac30*/  UIADD3 UR14, UR10, 0x100, URZ ;  /* 0x000001000a0e7890 */ /* 0x000fe2000fffe03f */
[----:B------:R-:W-:Y:S01]  /*ac40*/  UMOV UR15, 0x40000040 ;  /* 0x40000040000f7882 */ /* 0x000fe20000000000 */
[----:B------:R-:W-:Y:S01]  /*ac50*/  UIADD3 UR10, UR10, 0x180, URZ ;  /* 0x000001800a0a7890 */ /* 0x000fe2000fffe03f */
[----:B------:R-:W-:Y:S02]  /*ac60*/  WARPGROUP.DEPBAR.LE gsb0, 0x0 ;  /* 0x00008000000079c5 */ /* 0x000fe40000010000 */
[----:B------:R-:W-:-:S15]  /*ac70*/  WARPGROUP.ARRIVE ;  /* 0x00000000000079c5 */ /* 0x000fde0000000000 */
[----:B------:R-:W-:-:S07]  /*ac80*/  NOP ;  /* 0x0000000000007918 */ /* 0x000fce0000000000 */
        /* <DEDUP_REMOVED lines=16> */
[----:B------:R-:W-:Y:S01]  /*ad90*/  IMAD.MOV.U32 R6, RZ, RZ, R9 ;  /* 0x000000ffff067224 */ /* 0x000fe200078e0009 */
[----:B------:R-:W-:Y:S01]  /*ada0*/  UMOV UR37, UR7 ;  /* 0x0000000700257c82 */ /* 0x000fe20008000000 */
[----:B------:R-:W-:-:S07]  /*adb0*/  IMAD.MOV.U32 R5, RZ, RZ, R8 ;  /* 0x000000ffff057224 */ /* 0x000fce00078e0008 */
.L_x_6161:
[----:B------:R-:W0:Y:S08]  /*adc0*/  LDC R8, c[0x0][0x448] ;  /* 0x00011200ff087b82 */ /* 0x000e300000000800 */
[----:B--2---:R-:W1:Y:S01]  /*add0*/  LDC R10, c[0x0][0xadc] ;  /* 0x0002b700ff0a7b82 */ /* 0x004e620000000800 */
[----:B0-----:R-:W-:Y:S01]  /*ade0*/  ISETP.NE.AND P5, PT, R8, 0x1, PT ;  /* 0x000000010800780c */ /* 0x001fe20003fa5270 */
[----:B------:R-:W-:Y:S01]  /*adf0*/  VIADD R8, R185, 0x3f ;  /* 0x0000003fb9087836 */ /* 0x000fe20000000000 */
[----:B-1----:R-:W-:-:S11]  /*ae00*/  ISETP.GE.AND P6, PT, R10, 0x1, PT ;  /* 0x000000010a00780c */ /* 0x002fd60003fc6270 */
[----:B------:R-:W0:Y:S08]  /*ae10*/  @P5 LDC R9, c[0x0][0x44c] ;  /* 0x00011300ff095b82 */ /* 0x000e300000000800 */
[----:B------:R-:W1:Y:S01]  /*ae20*/  @P5 LDC R12, c[0x0][0x450] ;  /* 0x00011400ff0c5b82 */ /* 0x000e620000000800 */
[----:B0-----:R-:W-:-:S05]  /*ae30*/  @P5 IMAD.HI.U32 R9, R8, R9, RZ ;  /* 0x0000000908095227 */ /* 0x001fca00078e00ff */
[----:B-1----:R-:W-:Y:S02]  /*ae40*/  @P5 SHF.R.U32.HI R8, RZ, R12, R9 ;  /* 0x0000000cff085219 */ /* 0x002fe40000011609 */
[----:B------:R-:W-:-:S05]  /*ae50*/  IADD3 R9, R16, 0x1, -R17 ;  /* 0x0000000110097810 */ /* 0x000fca0007ffe811 */
[----:B------:R-:W-:-:S04]  /*ae60*/  IMAD.IADD R8, R9, 0x1, R8 ;  /* 0x0000000109087824 */ /* 0x000fc800078e0208 */
[----:B------:R-:W-:Y:S01]  /*ae70*/  VIADD R12, R8, -UR26 ;  /* 0x8000001a080c7c36 */ /* 0x000fe20008000000 */
[----:B------:R-:W-:Y:S06]  /*ae80*/  @!P6 BRA `(.L_x_6179) ;  /* 0x000000000040e947 */ /* 0x000fec0003800000 */
[----:B------:R-:W-:-:S05]  /*ae90*/  IMAD.MOV.U32 R11, RZ, RZ, R8 ;  /* 0x000000ffff0b7224 */ /* 0x000fca00078e0008 */
        /* <DEDUP_REMOVED lines=9> */
.L_x_6180:
[----:B------:R-:W-:-:S13]  /*af30*/  ISETP.NE.AND P2, PT, R10, 0x1, PT ;  /* 0x000000010a00780c */ /* 0x000fda0003f45270 */
[----:B------:R-:W0:Y:S02]  /*af40*/  @P2 LDC.64 R8, c[0x0][0xae0] ;  /* 0x0002b800ff082b82 */ /* 0x000e240000000a00 */
[----:B0-----:R-:W-:-:S05]  /*af50*/  @P2 IMAD.HI.U32 R8, R11, R8, RZ ;  /* 0x000000080b082227 */ /* 0x001fca00078e00ff */
[----:B------:R-:W-:-:S07]  /*af60*/  @P2 SHF.R.U32.HI R11, RZ, R9, R8 ;  /* 0x00000009ff0b2219 */ /* 0x000fce0000011608 */
.L_x_6181:
[----:B------:R-:W-:-:S05]  /*af70*/  IMAD R11, R11, R10, RZ ;  /* 0x0000000a0b0b7224 */ /* 0x000fca00078e02ff */
[----:B------:R-:W-:-:S07]  /*af80*/  VIMNMX R12, R12, R11, !PT ;  /* 0x0000000b0c0c7248 */ /* 0x000fce0007fe0100 */
.L_x_6179:
[----:B------:R-:W-:-:S05]  /*af90*/  VIADD R12, R12, 0x3f ;  /* 0x0000003f0c0c7836 */ /* 0x000fca0000000000 */
[----:B------:R-:W-:-:S04]  /*afa0*/  SHF.R.S32.HI R9, RZ, 0x1f, R12 ;  /* 0x0000001fff097819 */ /* 0x000fc8000001140c */
[----:B------:R-:W-:-:S04]  /*afb0*/  LEA.HI R9, R9, R12, RZ, 0x6 ;  /* 0x0000000c09097211 */ /* 0x000fc800078f30ff */
[----:B------:R-:W-:-:S04]  /*afc0*/  SHF.R.S32.HI R8, RZ, 0x6, R9 ;  /* 0x00000006ff087819 */ /* 0x000fc80000011409 */
[----:B------:R-:W-:-:S04]  /*afd0*/  VIMNMX R8, R191, R8, !PT ;  /* 0x00000008bf087248 */ /* 0x000fc80007fe0100 */
[----:B------:R-:W-:-:S13]  /*afe0*/  ISETP.GE.AND P2, PT, R7, R8, PT ;  /* 0x000000080700720c */ /* 0x000fda0003f46270 */
[----:B------:R-:W-:Y:S05]  /*aff0*/  @!P2 BRA `(.L_x_6182) ;  /* 0x000000280038a947 */ /* 0x000fea0003800000 */
[----:B------:R-:W-:Y:S01]  /*b000*/  IMAD.MOV.U32 R9, RZ, RZ, R6 ;  /* 0x000000ffff097224 */ /* 0x000fe200078e0006 */
[----:B------:R-:W-:Y:S01]  /*b010*/  UMOV UR7, UR37 ;  /* 0x0000002500077c82 */ /* 0x000fe20008000000 */
[----:B------:R-:W-:-:S07]  /*b020*/  IMAD.MOV.U32 R10, RZ, RZ, R5 ;  /* 0x000000ffff0a7224 */ /* 0x000fce00078e0005 */
.L_x_6191:
[----:B------:R-:W-:Y:S01]  /*b030*/  UIADD3 UR37, UR7, 0x1, URZ ;  /* 0x0000000107257890 */ /* 0x000fe2000fffe03f */
[C---:B------:R-:W-:Y:S01]  /*b040*/  ISETP.GT.AND P2, PT, R7.reuse, R8, PT ;  /* 0x000000080700720c */ /* 0x040fe20003f44270 */
[----:B------:R-:W-:Y:S02]  /*b050*/  VIADD R7, R7, 0xffffffff ;  /* 0xffffffff07077836 */ /* 0x000fe40000000000 */
[----:B------:R-:W-:-:S04]  /*b060*/  UISETP.NE.AND UP0, UPT, UR37, 0x2, UPT ;  /* 0x000000022500788c */ /* 0x000fc8000bf05270 */
[----:B------:R-:W-:Y:S02]  /*b070*/  USEL UR5, URZ, 0x1, UP0 ;  /* 0x000000013f057887 */ /* 0x000fe40008000000 */
[----:B------:R-:W-:-:S04]  /*b080*/  USEL UR37, UR37, URZ, UP0 ;  /* 0x0000003f25257287 */ /* 0x000fc80008000000 */
[----:B------:R-:W-:Y:S01]  /*b090*/  LOP3.LUT R2, R2, UR5, RZ, 0x3c, !PT ;  /* 0x0000000502027c12 */ /* 0x000fe2000f8e3cff */
[----:B-1----:R-:W-:Y:S07]  /*b0a0*/  @!P0 BRA `(.L_x_6183) ;  /* 0x0000000000048947 */ /* 0x002fee0003800000 */
[----:B------:R-:W-:Y:S01]  /*b0b0*/  BPT.TRAP 0x1 ;  /* 0x000000040000795c */ /* 0x000fe20000300000 */
.L_x_6183:
[----:B------:R-:W-:Y:S01]  /*b0c0*/  ULEA UR5, UR37, UR41, 0x3 ;  /* 0x0000002925057291 */ /* 0x000fe2000f8e183f */
[----:B------:R-:W-:-:S08]  /*b0d0*/  SHF.L.U32 R5, R2, 0x1f, RZ ;  /* 0x0000001f02057819 */ /* 0x000fd000000006ff */
[----:B------:R0:W1:Y:S01]  /*b0e0*/  SYNCS.PHASECHK.TRANS64.TRYWAIT P3, [UR5+0x38830], R5 ;  /* 0x03883005ff0075a7 */ /* 0x0000620008060145 */
[----:B------:R-:W-:Y:S05]  /*b0f0*/  @!P0 BRA `(.L_x_6184) ;  /* 0x0000000000048947 */ /* 0x000fea0003800000 */
[----:B------:R-:W-:Y:S01]  /*b100*/  BPT.TRAP 0x1 ;  /* 0x000000040000795c */ /* 0x000fe20000300000 */
.L_x_6184:
[----:B-1----:R-:W-:Y:S05]  /*b110*/  @P3 BRA `(.L_x_6185) ;  /* 0x0000000000083947 */ /* 0x002fea0003800000 */
[----:B------:R-:W1:Y:S02]  /*b120*/  SYNCS.PHASECHK.TRANS64.TRYWAIT P3, [UR5+0x38830], R5 ;  /* 0x03883005ff0075a7 */ /* 0x000e640008060145 */
[----:B-1----:R-:W-:Y:S05]  /*b130*/  @!P3 BRA `(.L_x_6186) ;  /* 0x000001400008b947 */ /* 0x002fea0003800000 */
.L_x_6185:
        /* <DEDUP_REMOVED lines=23> */
.L_x_6187:
[----:B------:R2:W3:Y:S01]  /*b2b0*/  SYNCS.PHASECHK.TRANS64.TRYWAIT P3, [UR5+0x38850], R5 ;  /* 0x03885005ff0075a7 */ /* 0x0004e20008060145 */
[----:B------:R-:W-:Y:S05]  /*b2c0*/  @!P0 BRA `(.L_x_6188) ;  /* 0x0000000000048947 */ /* 0x000fea0003800000 */
[----:B------:R-:W-:Y:S01]  /*b2d0*/  BPT.TRAP 0x1 ;  /* 0x000000040000795c */ /* 0x000fe20000300000 */
.L_x_6188:
[----:B---3--:R-:W-:Y:S05]  /*b2e0*/  @P3 BRA `(.L_x_6189) ;  /* 0x0000000000083947 */ /* 0x008fea0003800000 */
[----:B------:R-:W3:Y:S02]  /*b2f0*/  SYNCS.PHASECHK.TRANS64.TRYWAIT P3, [UR5+0x38850], R5 ;  /* 0x03885005ff0075a7 */ /* 0x000ee40008060145 */
[----:B---3--:R-:W-:Y:S05]  /*b300*/  @!P3 BRA `(.L_x_6190) ;  /* 0x0000013c00acb947 */ /* 0x008fea0003800000 */
.L_x_6189:
[----:B------:R-:W-:Y:S01]  /*b310*/  ULEA UR26, UR37, UR4, 0xc ;  /* 0x00000004251a7291 */ /* 0x000fe2000f8e603f */
[----:B------:R-:W-:Y:S01]  /*b320*/  WARPGROUP.ARRIVE ;  /* 0x00000000000079c5 */ /* 0x000fe20000000000 */
[----:B------:R-:W-:Y:S01]  /*b330*/  UMOV UR27, 0x40000040 ;  /* 0x40000040001b7882 */ /* 0x000fe20000000000 */
[----:B------:R-:W-:-:S04]  /*b340*/  UIADD3 UR28, UR6, 0x2, URZ ;  /* 0x00000002061c7890 */ /* 0x000fc8000fffe03f */
[----:B-1----:R-:W1:Y:S01]  /*b350*/  S2R R6, SR_TID.X ;  /* 0x0000000000067919 */ /* 0x002e620000002100 */
[----:B------:R-:W-:Y:S01]  /*b360*/  UIADD3 UR30, UR26, 0x2, URZ ;  /* 0x000000021a1e7890 */ /* 0x000fe2000fffe03f */
[----:B------:R-:W-:Y:S01]  /*b370*/  IMAD.U32 R11, RZ, RZ, UR5 ;  /* 0x00000005ff0b7e24 */ /* 0x000fe2000f8e00ff */
[----:B------:R-:W-:Y:S01]  /*b380*/  UMOV UR29, 0x40000040 ;  /* 0x40000040001d7882 */ /* 0x000fe20000000000 */
[----:B------:R-:W-:Y:S01]  /*b390*/  UMOV UR31, 0x40000040 ;  /* 0x40000040001f7882 */ /* 0x000fe20000000000 */
[----:B------:R-:W-:Y:S01]  /*b3a0*/  HGMMA.64x64x16.F32.BF16 R152, gdesc[UR24], R152, gsb0 ;  /* 0x00e00000189879f0 */ /* 0x000fe20008001898 */
[----:B------:R-:W-:Y:S01]  /*b3b0*/  UIADD3 UR15, UR6, 0x800, URZ ;  /* 0x00000800060f7890 */ /* 0x000fe2000fffe03f */
[----:B------:R-:W-:Y:S01]  /*b3c0*/  ISETP.NE.AND P3, PT, R184, RZ, PT ;  /* 0x000000ffb800720c */ /* 0x000fe20003f65270 */
[----:B------:R-:W-:Y:S01]  /*b3d0*/  UIADD3 UR18, UR26, 0x800, URZ ;  /* 0x000008001a127890 */ /* 0x000fe2000fffe03f */
[----:B------:R-:W-:Y:S01]  /*b3e0*/  ULDC UR19, c[0x0][0xa80] ;  /* 0x0002a00000137ab9 */ /* 0x000fe20000000800 */
        /* <DEDUP_REMOVED lines=249> */
[----:B------:R-:W-:Y:S01]  /*c380*/  ULEA UR10, UR37, UR42, 0xc ;  /* 0x0000002a250a7291 */ /* 0x000fe2000f8e603f */
[----:B------:R-:W-:-:S03]  /*c390*/  UMOV UR11, 0x40000040 ;  /* 0x40000040000b7882 */ /* 0x000fc60000000000 */
[----:B------:R-:W-:Y:S01]  /*c3a0*/  UIADD3 UR14, UR10, 0x80, URZ ;  /* 0x000000800a0e7890 */ /* 0x000fe2000fffe03f */
        /* <DEDUP_REMOVED lines=56> */
[----:B------:R-:W-:Y:S01]  /*c730*/  FMUL.FTZ R24, R24, R10 ;  /* 0x0000000a18187220 */ /* 0x000fe20000410000 */
        /* <DEDUP_REMOVED lines=8> */
[----:B------:R-:W-:Y:S01]  /*c7c0*/  FMUL.FTZ R32, R32, R10 ;  /* 0x0000000a20207220 */ /* 0x000fe20000410000 */
[----:B------:R-:W-:Y:S01]  /*c7d0*/  FMNMX.FTZ R6, R163, R6, !PT ;  /* 0x00000006a3067209 */ /* 0x000fe20007810000 */
[-C--:B------:R-:W-:Y:S01]  /*c7e0*/  FMUL.FTZ R33, R33, R10.reuse ;  /* 0x0000000a21217220 */ /* 0x080fe20000410000 */
[-C--:B------:R-:W-:Y:S01]  /*c7f0*/  FMUL.FTZ R36, R36, R10.reuse ;  /* 0x0000000a24247220 */ /* 0x080fe20000410000 */
[----:B------:R-:W-:Y:S01]  /*c800*/  FMUL.FTZ R37, R37, R10 ;  /* 0x0000000a25257220 */ /* 0x000fe20000410000 */
[----:B------:R-:W-:Y:S01]  /*c810*/  FMNMX.FTZ R6, R166, R6, !PT ;  /* 0x00000006a6067209 */ /* 0x000fe20007810000 */
[----:B------:R-:W0:Y:S01]  /*c820*/  MUFU.EX2 R160, R160 ;  /* 0x000000a000a07308 */ /* 0x000e220000000800 */
        /* <DEDUP_REMOVED lines=8> */
[----:B-1----:R-:W-:Y:S01]  /*c8b0*/  FADD.FTZ R3, R157, R3 ;  /* 0x000000039d037221 */ /* 0x002fe20000010000 */
[----:B------:R-:W-:Y:S01]  /*c8c0*/  FMUL.FTZ R48, R48, R10 ;  /* 0x0000000a30307220 */ /* 0x000fe20000410000 */
[----:B------:R-:W-:Y:S01]  /*c8d0*/  FMNMX.FTZ R6, R171, R6, !PT ;  /* 0x00000006ab067209 */ /* 0x000fe20007810000 */
[-C--:B------:R-:W-:Y:S01]  /*c8e0*/  FMUL.FTZ R49, R49, R10.reuse ;  /* 0x0000000a31317220 */ /* 0x080fe20000410000 */
[-C--:B------:R-:W-:Y:S01]  /*c8f0*/  FMUL.FTZ R52, R52, R10.reuse ;  /* 0x0000000a34347220 */ /* 0x080fe20000410000 */
[----:B------:R-:W-:Y:S01]  /*c900*/  FMUL.FTZ R53, R53, R10 ;  /* 0x0000000a35357220 */ /* 0x000fe20000410000 */
[----:B------:R-:W-:Y:S01]  /*c910*/  FMNMX.FTZ R6, R174, R6, !PT ;  /* 0x00000006ae067209 */ /* 0x000fe20007810000 */
[----:B------:R-:W1:Y:S01]  /*c920*/  MUFU.EX2 R164, R164 ;  /* 0x000000a400a47308 */ /* 0x000e620000000800 */
[----:B0-----:R-:W-:Y:S01]  /*c930*/  FADD.FTZ R3, R160, R3 ;  /* 0x00000003a0037221 */ /* 0x001fe20000010000 */
        /* <DEDUP_REMOVED lines=75> */
[----:B------:R-:W-:-:S03]  /*cdf0*/  UMOV UR7, UR37 ;  /* 0x0000002500077c82 */ /* 0x000fc60008000000 */
[----:B------:R-:W-:Y:S01]  /*ce00*/  FADD.FTZ R9, -R6, R9 ;  /* 0x0000000906097221 */ /* 0x000fe20000010100 */
[----:B------:R-:W-:Y:S02]  /*ce10*/  @!P3 IMAD R12, R12, 0x40, R23 ;  /* 0x000000400c0cb824 */ /* 0x000fe400078e0217 */
[----:B--2---:R-:W-:Y:S01]  /*ce20*/  FADD.FTZ R3, R180, R3 ;  /* 0x00000003b4037221 */ /* 0x004fe20000010000 */
[----:B------:R-:W-:Y:S02]  /*ce30*/  FMUL.FTZ R9, R9, UR19 ;  /* 0x0000001309097c20 */ /* 0x000fe40008410000 */
        /* <DEDUP_REMOVED lines=17> */
[-C--:B------:R-:W-:Y:S01]  /*cf50*/  FMUL.FTZ R47, R47, R9.reuse ;  /* 0x000000092f2f7220 */ /* 0x080fe20000410000 */
        /* <DEDUP_REMOVED lines=19> */
[-C--:B------:R-:W-:Y:S01]  /*d090*/  FMUL.FTZ R50, R50, R9.reuse ;  /* 0x0000000932327220 */ /* 0x080fe20000410000 */
        /* <DEDUP_REMOVED lines=17> */
[----:B0-----:R-:W-:Y:S01]  /*d1b0*/  F2FP.BF16.F32.PACK_AB R158, R165, R164 ;  /* 0x000000a4a59e723e */ /* 0x001fe200000010ff */
[-C--:B------:R-:W-:Y:S01]  /*d1c0*/  FMUL.FTZ R71, R71, R9.reuse ;  /* 0x0000000947477220 */ /* 0x080fe20000410000 */
        /* <DEDUP_REMOVED lines=74> */
[----:B------:R-:W2:Y:S03]  /*d670*/  MUFU.EX2 R182, R182 ;  /* 0x000000b600b67308 */ /* 0x000ea60000000800 */
[----:B------:R-:W-:-:S05]  /*d680*/  FADD.FTZ R175, R175, R174 ;  /* 0x000000aeafaf7221 */ /* 0x000fca0000010000 */
[----:B------:R-:W3:Y:S01]  /*d690*/  MUFU.EX2 R183, R183 ;  /* 0x000000b700b77308 */ /* 0x000ee20000000800 */
[----:B0-----:R-:W-:Y:S01]  /*d6a0*/  F2FP.BF16.F32.PACK_AB R165, R179, R178 ;  /* 0x000000b2b3a5723e */ /* 0x001fe200000010ff */
        /* <DEDUP_REMOVED lines=8> */
[----:B------:R-:W-:Y:S02]  /*d730*/  UMOV UR11, 0x40000040 ;  /* 0x40000040000b7882 */ /* 0x000fe40000000000 */
[----:B------:R-:W-:Y:S02]  /*d740*/  WARPGROUP.DEPBAR.LE gsb0, 0x0 ;  /* 0x00008000000079c5 */ /* 0x000fe40000010000 */
        /* <DEDUP_REMOVED lines=25> */
.L_x_6182:
[----:B------:R-:W-:-:S13]  /*d8e0*/  ISETP.GE.AND P2, PT, R7, R191, PT ;  /* 0x000000bf0700720c */ /* 0x000fda0003f46270 */
[----:B------:R-:W-:Y:S05]  /*d8f0*/  @!P2 BRA `(.L_x_6192) ;  /* 0x0000003000dca947 */ /* 0x000fea0003800000 */
[----:B-1----:R-:W-:Y:S01]  /*d900*/  IMAD.MOV.U32 R11, RZ, RZ, R6 ;  /* 0x000000ffff0b7224 */ /* 0x002fe200078e0006 */
[----:B------:R-:W-:Y:S01]  /*d910*/  UMOV UR7, UR37 ;  /* 0x0000002500077c82 */ /* 0x000fe20008000000 */
[----:B------:R-:W-:-:S07]  /*d920*/  IMAD.MOV.U32 R12, RZ, RZ, R5 ;  /* 0x000000ffff0c7224 */ /* 0x000fce00078e0005 */
.L_x_6209:
[----:B------:R-:W-:-:S04]  /*d930*/  UIADD3 UR37, UR7, 0x1, URZ ;  /* 0x0000000107257890 */ /* 0x000fc8000fffe03f */
[----:B------:R-:W-:-:S04]  /*d940*/  UISETP.NE.AND UP0, UPT, UR37, 0x2, UPT ;  /* 0x000000022500788c */ /* 0x000fc8000bf05270 */
[----:B------:R-:W-:Y:S02]  /*d950*/  USEL UR5, URZ, 0x1, UP0 ;  /* 0x000000013f057887 */ /* 0x000fe40008000000 */
[----:B------:R-:W-:-:S04]  /*d960*/  USEL UR37, UR37, URZ, UP0 ;  /* 0x0000003f25257287 */ /* 0x000fc80008000000 */
[----:B------:R-:W-:Y:S01]  /*d970*/  LOP3.LUT R2, R2, UR5, RZ, 0x3c, !PT ;  /* 0x0000000502027c12 */ /* 0x000fe2000f8e3cff */
[----:B--2---:R-:W-:Y:S07]  /*d980*/  @!P0 BRA `(.L_x_6193) ;  /* 0x0000000000048947 */ /* 0x004fee0003800000 */
[----:B------:R-:W-:Y:S01]  /*d990*/  BPT.TRAP 0x1 ;  /* 0x000000040000795c */ /* 0x000fe20000300000 */
.L_x_6193:
[----:B------:R-:W-:Y:S01]  /*d9a0*/  ULEA UR5, UR37, UR41, 0x3 ;  /* 0x0000002925057291 */ /* 0x000fe2000f8e183f */
[----:B------:R-:W-:-:S08]  /*d9b0*/  SHF.L.U32 R5, R2, 0x1f, RZ ;  /* 0x0000001f02057819 */ /* 0x000fd000000006ff */
[----:B------:R0:W1:Y:S01]  /*d9c0*/  SYNCS.PHASECHK.TRANS64.TRYWAIT P2, [UR5+0x38830], R5 ;  /* 0x03883005ff0075a7 */ /* 0x0000620008040145 */
[----:B------:R-:W-:Y:S05]  /*d9d0*/  @!P0 BRA `(.L_x_6194) ;  /* 0x0000000000048947 */ /* 0x000fea0003800000 */
[----:B------:R-:W-:Y:S01]  /*d9e0*/  BPT.TRAP 0x1 ;  /* 0x000000040000795c */ /* 0x000fe20000300000 */
.L_x_6194:
[----:B-1----:R-:W-:Y:S05]  /*d9f0*/  @P2 BRA `(.L_x_6195) ;  /* 0x0000000000082947 */ /* 0x002fea0003800000 */
[----:B------:R-:W1:Y:S02]  /*da00*/  SYNCS.PHASECHK.TRANS64.TRYWAIT P2, [UR5+0x38830], R5 ;  /* 0x03883005ff0075a7 */ /* 0x000e640008040145 */
[----:B-1----:R-:W-:Y:S05]  /*da10*/  @!P2 BRA `(.L_x_6196) ;  /* 0x000001180000a947 */ /* 0x002fea0003800000 */
.L_x_6195:
        /* <DEDUP_REMOVED lines=23> */
.L_x_6197:
[----:B------:R2:W3:Y:S01]  /*db90*/  SYNCS.PHASECHK.TRANS64.TRYWAIT P2, [UR5+0x38850], R5 ;  /* 0x03885005ff0075a7 */ /* 0x0004e20008040145 */
[----:B------:R-:W-:Y:S05]  /*dba0*/  @!P0 BRA `(.L_x_6198) ;  /* 0x0000000000048947 */ /* 0x000fea0003800000 */
[----:B------:R-:W-:Y:S01]  /*dbb0*/  BPT.TRAP 0x1 ;  /* 0x000000040000795c */ /* 0x000fe20000300000 */
.L_x_6198:
[----:B---3--:R-:W-:Y:S05]  /*dbc0*/  @P2 BRA `(.L_x_6199) ;  /* 0x0000000000082947 */ /* 0x008fea0003800000 */
[----:B------:R-:W3:Y:S02]  /*dbd0*/  SYNCS.PHASECHK.TRANS64.TRYWAIT P2, [UR5+0x38850], R5 ;  /* 0x03885005ff0075a7 */ /* 0x000ee40008040145 */
[----:B---3--:R-:W-:Y:S05]  /*dbe0*/  @!P2 BRA `(.L_x_6200) ;  /* 0x0000011400a4a947 */ /* 0x008fea0003800000 */
.L_x_6199:
[----:B------:R-:W-:Y:S01]  /*dbf0*/  ULEA UR26, UR37, UR4, 0xc ;  /* 0x00000004251a7291 */ /* 0x000fe2000f8e603f */
[----:B------:R-:W-:Y:S01]  /*dc00*/  WARPGROUP.ARRIVE ;  /* 0x00000000000079c5 */ /* 0x000fe20000000000 */
[----:B------:R-:W-:Y:S01]  /*dc10*/  UMOV UR27, 0x40000040 ;  /* 0x40000040001b7882 */ /* 0x000fe20000000000 */
[----:B------:R-:W-:-:S04]  /*dc20*/  UIADD3 UR28, UR6, 0x2, URZ ;  /* 0x00000002061c7890 */ /* 0x000fc8000fffe03f */
[----:B-1----:R-:W1:Y:S01]  /*dc30*/  S2R R6, SR_TID.X ;  /* 0x0000000000067919 */ /* 0x002e620000002100 */
[----:B------:R-:W-:Y:S01]  /*dc40*/  UIADD3 UR30, UR26, 0x2, URZ ;  /* 0x000000021a1e7890 */ /* 0x000fe2000fffe03f */
[----:B------:R-:W3:Y:S01]  /*dc50*/  @P5 LDC R8, c[0x0][0x44c] ;  /* 0x00011300ff085b82 */ /* 0x000ee20000000800 */
[----:B------:R-:W-:Y:S01]  /*dc60*/  UMOV UR29, 0x40000040 ;  /* 0x40000040001d7882 */ /* 0x000fe20000000000 */
[----:B------:R-:W-:Y:S01]  /*dc70*/  UMOV UR31, 0x40000040 ;  /* 0x40000040001f7882 */ /* 0x000fe20000000000 */
[----:B------:R-:W-:Y:S01]  /*dc80*/  HGMMA.64x64x16.F32.BF16 R152, gdesc[UR24], R152, gsb0 ;  /* 0x00e00000189879f0 */ /* 0x000fe20008001898 */
[----:B------:R-:W-:Y:S01]  /*dc90*/  UIADD3 UR15, UR6, 0x800, URZ ;  /* 0x00000800060f7890 */ /* 0x000fe2000fffe03f */
[----:B------:R-:W-:Y:S01]  /*dca0*/  IMAD.U32 R10, RZ, RZ, UR5 ;  /* 0x00000005ff0a7e24 */ /* 0x000fe2000f8e00ff */
[----:B------:R-:W-:Y:S01]  /*dcb0*/  UIADD3 UR18, UR26, 0x800, URZ ;  /* 0x000008001a127890 */ /* 0x000fe2000fffe03f */
[----:B------:R-:W-:Y:S02]  /*dcc0*/  ULDC UR5, c[0x0][0xad4] ;  /* 0x0002b50000057ab9 */ /* 0x000fe40000000800 */
[----:B------:R-:W-:Y:S01]  /*dcd0*/  ULOP3.LUT UR5, URZ, UR5, URZ, 0x33, !UPT ;  /* 0x000000053f057292 */ /* 0x000fe2000f8e333f */
[----:B-1----:R-:W-:-:S05]  /*dce0*/  SHF.R.U32.HI R6, RZ, 0x7, R6 ;  /* 0x00000007ff067819 */ /* 0x002fca0000011606 */
[----:B0-2---:R0:W1:Y:S02]  /*dcf0*/  SHFL.IDX PT, R5, R6, RZ, 0x1f ;  /* 0x00001fff06057589 */ /* 0x00506400000e0000 */
[----:B0-----:R-:W-:-:S04]  /*dd00*/  IMAD.IADD R6, R190, 0x1, R185 ;  /* 0x00000001be067824 */ /* 0x001fc800078e02b9 */
[----:B---3--:R-:W-:Y:S01]  /*dd10*/  @P5 IMAD.HI.U32 R8, R6, R8, RZ ;  /* 0x0000000806085227 */ /* 0x008fe200078e00ff */
[----:B-1----:R-:W-:Y:S02]  /*dd20*/  R2UR UR10, R5 ;  /* 0x00000000050a72ca */ /* 0x002fe400000e0000 */
[----:B------:R-:W0:Y:S11]  /*dd30*/  @P5 LDC R5, c[0x0][0x450] ;  /* 0x00011400ff055b82 */ /* 0x000e360000000800 */
[----:B------:R-:W-:-:S03]  /*dd40*/  UISETP.GT.AND UP0, UPT, UR10, 0x7f, UPT ;  /* 0x0000007f0a00788c */ /* 0x000fc6000bf04270 */
[----:B------:R-:W-:Y:S01]  /*dd50*/  UMOV UR10, 0x4 ;  /* 0x00000004000a7882 */ /* 0x000fe20000000000 */
[----:B------:R-:W-:Y:S02]  /*dd60*/  USEL UR14, URZ, 0x2, !UP0 ;  /* 0x000000023f0e7887 */ /* 0x000fe4000c000000 */
[----:B------:R-:W-:Y:S01]  /*dd70*/  USEL UR11, UR10, 0x2, UP0 ;  /* 0x000000020a0b7887 */ /* 0x000fe20008000000 */
[----:B------:R-:W-:Y:S02]  /*dd80*/  WARPGROUP.DEPBAR.LE gsb0, 0x0 ;  /* 0x00008000000079c5 */ /* 0x000fe40000010000 */
[----:B------:R-:W-:Y:S01]  /*dd90*/  WARPGROUP.ARRIVE ;  /* 0x00000000000079c5 */ /* 0x000fe20000000000 */
[----:B------:R-:W-:Y:S01]  /*dda0*/  USEL UR10, UR10, 0x6, !UP0 ;  /* 0x000000060a0a7887 */ /* 0x000fe2000c000000 */
[----:B0-----:R-:W-:Y:S01]  /*ddb0*/  @P5 SHF.R.U32.HI R6, RZ, R5, R8 ;  /* 0x00000005ff065219 */ /* 0x001fe20000011608 */
[----:B------:R-:W-:-:S03]  /*ddc0*/  @!P1 VIADD R5, R10, 0x38840 ;  /* 0x000388400a059836 */ /* 0x000fc60000000000 */
[----:B------:R-:W-:Y:S01]  /*ddd0*/  HGMMA.64x64x16.F32.BF16 R152, gdesc[UR28], R152, gsb0 ;  /* 0x00e000001c9879f0 */ /* 0x000fe20008001898 */
[----:B------:R-:W-:Y:S02]  /*dde0*/  UIADD3 UR28, UR6, 0x4, URZ ;  /* 0x00000004061c7890 */ /* 0x000fe4000fffe03f */
[----:B------:R-:W-:Y:S01]  /*ddf0*/  UIADD3 UR30, UR26, 0x4, URZ ;  /* 0x000000041a1e7890 */ /* 0x000fe2000fffe03f */
[----:B------:R-:W0:Y:S01]  /*de00*/  SHFL.IDX PT, R21, R6, RZ, 0x1c1f ;  /* 0x001c1fff06157589 */ /* 0x000e2200000e0000 */
[----:B------:R-:W-:Y:S01]  /*de10*/  UMOV UR29, 0x40000040 ;  /* 0x40000040001d7882 */ /* 0x000fe20000000000 */
[----:B------:R-:W-:Y:S01]  /*de20*/  UMOV UR31, 0x40000040 ;  /* 0x40000040001f7882 */ /* 0x000fe20000000000 */
[----:B------:R-:W-:Y:S01]  /*de30*/  @!P1 PRMT R5, RZ, 0x654, R5 ;  /* 0x00000654ff059816 */ /* 0x000fe20000000005 */
        /* <DEDUP_REMOVED lines=238> */
[----:B------:R1:W-:Y:S02]  /*ed20*/  @!P1 SYNCS.ARRIVE.TRANS64.RED.A1T0 RZ, [R5+URZ], RZ ;  /* 0x000000ff05ff99a7 */ /* 0x0003e4000810043f */
[----:B-1----:R-:W-:-:S05]  /*ed30*/  IMAD.SHL.U32 R5, R7, 0x40, RZ ;  /* 0x0000004007057824 */ /* 0x002fca00078e00ff */
[----:B------:R-:W-:-:S04]  /*ed40*/  IADD3 R14, -R19, 0x1, -R5 ;  /* 0x00000001130e7810 */ /* 0x000fc80007ffe905 */
[----:B------:R-:W-:-:S05]  /*ed50*/  IADD3 R14, -R17, R14, R16 ;  /* 0x0000000e110e7210 */ /* 0x000fca0007ffe110 */
[C---:B------:R-:W-:Y:S02]  /*ed60*/  VIADD R13, R14.reuse, UR10 ;  /* 0x0000000a0e0d7c36 */ /* 0x040fe40008000000 */
[----:B------:R-:W-:Y:S01]  /*ed70*/  VIADD R14, R14, UR5 ;  /* 0x000000050e0e7c36 */ /* 0x000fe20008000000 */
[----:B------:R-:W-:Y:S01]  /*ed80*/  ULDC UR5, c[0x0][0xadc] ;  /* 0x0002b70000057ab9 */ /* 0x000fe20000000800 */
        /* <DEDUP_REMOVED lines=15> */
.L_x_6203:
[----:B------:R-:W-:-:S05]  /*ee80*/  IMAD.U32 R234, RZ, RZ, UR5 ;  /* 0x00000005ffea7e24 */ /* 0x000fca000f8e00ff */
[----:B------:R-:W-:-:S13]  /*ee90*/  ISETP.NE.AND P2, PT, R234, 0x1, PT ;  /* 0x00000001ea00780c */ /* 0x000fda0003f45270 */
[----:B------:R-:W0:Y:S02]  /*eea0*/  @P2 LDC.64 R8, c[0x0][0xae0] ;  /* 0x0002b800ff082b82 */ /* 0x000e240000000a00 */
[----:B0-----:R-:W-:-:S05]  /*eeb0*/  @P2 IMAD.HI.U32 R8, R21, R8, RZ ;  /* 0x0000000815082227 */ /* 0x001fca00078e00ff */
[----:B------:R-:W-:-:S07]  /*eec0*/  @P2 SHF.R.U32.HI R21, RZ, R9, R8 ;  /* 0x00000009ff152219 */ /* 0x000fce0000011608 */
.L_x_6204:
[----:B------:R-:W-:Y:S05]  /*eed0*/  BSYNC B0 ;  /* 0x0000000000007941 */ /* 0x000fea0003800000 */
.L_x_6202:
[----:B------:R-:W-:-:S04]  /*eee0*/  IMAD R21, R21, R234, -R5 ;  /* 0x000000ea15157224 */ /* 0x000fc800078e0a05 */
[----:B------:R-:W-:-:S05]  /*eef0*/  IMAD.IADD R21, R21, 0x1, -R19 ;  /* 0x0000000115157824 */ /* 0x000fca00078e0a13 */
[----:B------:R-:W-:Y:S02]  /*ef00*/  VIMNMX R20, R20, R21, !PT ;  /* 0x0000001514147248 */ /* 0x000fe40007fe0100 */
[----:B------:R-:W-:-:S07]  /*ef10*/  VIADDMNMX R15, R21, R234, R15, PT ;  /* 0x000000ea150f7246 */ /* 0x000fce000380010f */
.L_x_6201:
[----:B------:R-:W-:Y:S01]  /*ef20*/  ISETP.GT.AND P2, PT, R7, -0x1, PT ;  /* 0xffffffff0700780c */ /* 0x000fe20003f44270 */
[----:B------:R-:W0:Y:S03]  /*ef30*/  SHFL.IDX PT, R6, R6, 0x1, 0x1c1f ;  /* 0x003c1f0006067f89 */ /* 0x000e2600000e0000 */
        /* <DEDUP_REMOVED lines=11> */
[--C-:B0-----:R-:W-:Y:S01]  /*eff0*/  IMAD.IADD R13, R13, 0x1, R6.reuse ;  /* 0x000000010d0d7824 */ /* 0x101fe200078e0206 */
        /* <DEDUP_REMOVED lines=51> */
.L_x_6207:
[----:B------:R-:W-:-:S05]  /*f330*/  IMAD.U32 R15, RZ, RZ, UR5 ;  /* 0x00000005ff0f7e24 */ /* 0x000fca000f8e00ff */
[----:B------:R-:W-:-:S13]  /*f340*/  ISETP.NE.AND P3, PT, R15, 0x1, PT ;  /* 0x000000010f00780c */ /* 0x000fda0003f65270 */
[----:B------:R-:W0:Y:S02]  /*f350*/  @P3 LDC.64 R8, c[0x0][0xae0] ;  /* 0x0002b800ff083b82 */ /* 0x000e240000000a00 */
[----:B0-----:R-:W-:-:S05]  /*f360*/  @P3 IMAD.HI.U32 R8, R6, R8, RZ ;  /* 0x0000000806083227 */ /* 0x001fca00078e00ff */
[----:B------:R-:W-:-:S07]  /*f370*/  @P3 SHF.R.U32.HI R6, RZ, R9, R8 ;  /* 0x00000009ff063219 */ /* 0x000fce0000011608 */
.L_x_6208:
[----:B------:R-:W-:Y:S05]  /*f380*/  BSYNC B0 ;  /* 0x0000000000007941 */ /* 0x000fea0003800000 */
.L_x_6206:
[----:B------:R-:W-:-:S04]  /*f390*/  IMAD R5, R6, R15, -R5 ;  /* 0x0000000f06057224 */ /* 0x000fc800078e0a05 */
[----:B------:R-:W-:-:S05]  /*f3a0*/  IMAD.IADD R5, R5, 0x1, -R19 ;  /* 0x0000000105057824 */ /* 0x000fca00078e0a13 */
[----:B------:R-:W-:Y:S02]  /*f3b0*/  VIMNMX R14, R14, R5, !PT ;  /* 0x000000050e0e7248 */ /* 0x000fe40007fe0100 */
[----:B------:R-:W-:-:S07]  /*f3c0*/  VIADDMNMX R13, R5, R15, R13, PT ;  /* 0x0000000f050d7246 */ /* 0x000fce000380010d */
.L_x_6205:
[----:B------:R-:W-:Y:S01]  /*f3d0*/  FMNMX.FTZ R5, R152, R12, !PT ;  /* 0x0000000c98057209 */ /* 0x000fe20007810000 */
[----:B------:R-:W-:Y:S01]  /*f3e0*/  ULDC UR19, c[0x0][0xa80] ;  /* 0x0002a00000137ab9 */ /* 0x000fe20000000800 */
[----:B------:R-:W-:Y:S01]  /*f3f0*/  ULEA UR10, UR37, UR42, 0xc ;  /* 0x0000002a250a7291 */ /* 0x000fe2000f8e603f */
[----:B------:R-:W-:Y:S01]  /*f400*/  @!P1 VIADD R10, R10, 0x38860 ;  /* 0x000388600a0a9836 */ /* 0x000fe20000000000 */
[----:B------:R-:W-:Y:S01]  /*f410*/  FMNMX.FTZ R5, R153, R5, !PT ;  /* 0x0000000599057209 */ /* 0x000fe20007810000 */
[----:B------:R-:W-:Y:S01]  /*f420*/  UMOV UR11, 0x40000040 ;  /* 0x40000040000b7882 */ /* 0x000fe20000000000 */
[----:B------:R-:W-:Y:S02]  /*f430*/  UIADD3 UR14, UR10, 0x80, URZ ;  /* 0x000000800a0e7890 */ /* 0x000fe4000fffe03f */
[----:B------:R-:W-:Y:S01]  /*f440*/  FMNMX.FTZ R5, R156, R5, !PT ;  /* 0x000000059c057209 */ /* 0x000fe20007810000 */
[----:B------:R-:W-:Y:S01]  /*f450*/  UMOV UR15, 0x40000040 ;  /* 0x40000040000f7882 */ /* 0x000fe20000000000 */
[----:B------:R-:W-:-:S02]  /*f460*/  @!P1 PRMT R10, RZ, 0x654, R10 ;  /* 0x00000654ff0a9816 */ /* 0x000fc4000000000a */
        /* <DEDUP_REMOVED lines=16> */
[----:B0-----:R-:W-:-:S04]  /*f570*/  FMNMX.FTZ R5, R5, R6, !PT ;  /* 0x0000000605057209 */ /* 0x001fc80007810000 */
[C---:B------:R-:W-:Y:S01]  /*f580*/  FSETP.NEU.FTZ.AND P3, PT, R5.reuse, -INF , PT ;  /* 0xff8000000500780b */ /* 0x040fe20003f7d000 */
[----:B------:R-:W-:-:S03]  /*f590*/  FMUL.FTZ R6, R5, UR19 ;  /* 0x0000001305067c20 */ /* 0x000fc60008410000 */
[----:B------:R-:W-:Y:S02]  /*f5a0*/  FSEL R8, R5, RZ, P3 ;  /* 0x000000ff05087208 */ /* 0x000fe40001800000 */
[----:B------:R-:W-:Y:S02]  /*f5b0*/  FSEL R6, R6, RZ, P3 ;  /* 0x000000ff06067208 */ /* 0x000fe40001800000 */
[----:B------:R-:W-:Y:S01]  /*f5c0*/  ISETP.GT.AND P3, PT, R14, 0x1, P2 ;  /* 0x000000010e00780c */ /* 0x000fe20001764270 */
[----:B------:R-:W-:Y:S02]  /*f5d0*/  FADD.FTZ R8, -R8, R12 ;  /* 0x0000000c08087221 */ /* 0x000fe40000010100 */
[--C-:B------:R-:W-:Y:S01]  /*f5e0*/  FFMA.FTZ R152, R152, UR19, -R6.reuse ;  /* 0x0000001398987c23 */ /* 0x100fe20008010806 */
[----:B------:R-:W-:Y:S01]  /*f5f0*/  ISETP.LT.OR P4, PT, R13, 0x2, P3 ;  /* 0x000000020d00780c */ /* 0x000fe20001f81670 */
[--C-:B------:R-:W-:Y:S01]  /*f600*/  FFMA.FTZ R153, R153, UR19, -R6.reuse ;  /* 0x0000001399997c23 */ /* 0x100fe20008010806 */
[----:B------:R-:W-:Y:S01]  /*f610*/  ISETP.GT.AND P3, PT, R14, 0x8, P2 ;  /* 0x000000080e00780c */ /* 0x000fe20001764270 */
[--C-:B------:R-:W-:Y:S01]  /*f620*/  FFMA.FTZ R156, R156, UR19, -R6.reuse ;  /* 0x000000139c9c7c23 */ /* 0x100fe20008010806 */
[----:B------:R-:W-:Y:S01]  /*f630*/  FSEL R155, R155, -INF , !P4 ;  /* 0xff8000009b9b7808 */ /* 0x000fe20006000000 */
[--C-:B------:R-:W-:Y:S01]  /*f640*/  FFMA.FTZ R157, R157, UR19, -R6.reuse ;  /* 0x000000139d9d7c23 */ /* 0x100fe20008010806 */
[----:B------:R-:W-:Y:S01]  /*f650*/  ISETP.GT.AND P4, PT, R14, 0x9, P2 ;  /* 0x000000090e00780c */ /* 0x000fe20001784270 */
[--C-:B------:R-:W-:Y:S01]  /*f660*/  FFMA.FTZ R160, R160, UR19, -R6.reuse ;  /* 0x00000013a0a07c23 */ /* 0x100fe20008010806 */
[----:B------:R-:W-:Y:S01]  /*f670*/  ISETP.LT.OR P3, PT, R13, 0x9, P3 ;  /* 0x000000090d00780c */ /* 0x000fe20001f61670 */
[--C-:B------:R-:W-:Y:S01]  /*f680*/  FFMA.FTZ R161, R161, UR19, -R6.reuse ;  /* 0x00000013a1a17c23 */ /* 0x100fe20008010806 */
[----:B------:R-:W-:Y:S01]  /*f690*/  ISETP.LT.OR P4, PT, R13, 0xa, P4 ;  /* 0x0000000a0d00780c */ /* 0x000fe20002781670 */
[--C-:B------:R-:W-:Y:S01]  /*f6a0*/  FFMA.FTZ R164, R164, UR19, -R6.reuse ;  /* 0x00000013a4a47c23 */ /* 0x100fe20008010806 */
[----:B------:R-:W-:Y:S01]  /*f6b0*/  FSEL R158, R158, -INF , !P3 ;  /* 0xff8000009e9e7808 */ /* 0x000fe20005800000 */
[--C-:B------:R-:W-:Y:S01]  /*f6c0*/  FFMA.FTZ R165, R165, UR19, -R6.reuse ;  /* 0x00000013a5a57c23 */ /* 0x100fe20008010806 */
[----:B------:R-:W-:Y:S01]  /*f6d0*/  FSEL R159, R159, -INF , !P4 ;  /* 0xff8000009f9f7808 */ /* 0x000fe20006000000 */
[--C-:B------:R-:W-:Y:S01]  /*f6e0*/  FFMA.FTZ R168, R168, UR19, -R6.reuse ;  /* 0x00000013a8a87c23 */ /* 0x100fe20008010806 */
[C---:B------:R-:W-:Y:S01]  /*f6f0*/  ISETP.GT.AND P4, PT, R14.reuse, 0x11, P2 ;  /* 0x000000110e00780c */ /* 0x040fe20001784270 */
[--C-:B------:R-:W-:Y:S01]  /*f700*/  FFMA.FTZ R169, R169, UR19, -R6.reuse ;  /* 0x00000013a9a97c23 */ /* 0x100fe20008010806 */
[----:B------:R-:W-:Y:S01]  /*f710*/  ISETP.GT.AND P3, PT, R14, 0x10, P2 ;  /* 0x000000100e00780c */ /* 0x000fe20001764270 */
[--C-:B------:R-:W-:Y:S01]  /*f720*/  FFMA.FTZ R172, R172, UR19, -R6.reuse ;  /* 0x00000013acac7c23 */ /* 0x100fe20008010806 */
[----:B------:R-:W-:Y:S01]  /*f730*/  ISETP.LT.OR P4, PT, R13, 0x12, P4 ;  /* 0x000000120d00780c */ /* 0x000fe20002781670 */
[--C-:B------:R-:W-:Y:S01]  /*f740*/  FFMA.FTZ R173, R173, UR19, -R6.reuse ;  /* 0x00000013adad7c23 */ /* 0x100fe20008010806 */
[--C-:B------:R-:W-:Y:S01]  /*f750*/  FFMA.FTZ R176, R176, UR19, -R6.reuse ;  /* 0x00000013b0b07c23 */ /* 0x100fe20008010806 */
[--C-:B------:R-:W-:Y:S01]  /*f760*/  FFMA.FTZ R177, R177, UR19, -R6.reuse ;  /* 0x00000013b1b17c23 */ /* 0x100fe20008010806 */
[----:B------:R-:W-:Y:S01]  /*f770*/  FSEL R163, R163, -INF , !P4 ;  /* 0xff800000a3a37808 */ /* 0x000fe20006000000 */
[--C-:B------:R-:W-:Y:S01]  /*f780*/  FFMA.FTZ R180, R180, UR19, -R6.reuse ;  /* 0x00000013b4b47c23 */ /* 0x100fe20008010806 */
[----:B------:R-:W-:Y:S01]  /*f790*/  ISETP.GT.AND P4, PT, R14, 0x19, P2 ;  /* 0x000000190e00780c */ /* 0x000fe20001784270 */
[----:B------:R-:W-:Y:S01]  /*f7a0*/  FFMA.FTZ R181, R181, UR19, -R6 ;  /* 0x00000013b5b57c23 */ /* 0x000fe20008010806 */
[C---:B------:R-:W-:Y:S01]  /*f7b0*/  ISETP.LT.OR P3, PT, R13.reuse, 0x11, P3 ;  /* 0x000000110d00780c */ /* 0x040fe20001f61670 */
[----:B------:R-:W-:Y:S01]  /*f7c0*/  FMUL.FTZ R8, R8, UR19 ;  /* 0x0000001308087c20 */ /* 0x000fe20008410000 */
        /* <DEDUP_REMOVED lines=11> */
[----:B------:R-:W1:Y:S01]  /*f880*/  MUFU.EX2 R153, R153 ;  /* 0x0000009900997308 */ /* 0x000e620000000800 */
[----:B------:R-:W-:Y:S02]  /*f890*/  FSEL R166, R166, -INF , !P3 ;  /* 0xff800000a6a67808 */ /* 0x000fe40005800000 */
[----:B------:R-:W-:Y:S02]  /*f8a0*/  ISETP.LT.OR P4, PT, R13, 0x2a, P4 ;  /* 0x0000002a0d00780c */ /* 0x000fe40002781670 */
[C---:B------:R-:W-:Y:S02]  /*f8b0*/  ISETP.GT.AND P3, PT, R14.reuse, 0x20, P2 ;  /* 0x000000200e00780c */ /* 0x040fe40001764270 */
[----:B------:R-:W-:Y:S01]  /*f8c0*/  FSEL R175, R175, -INF , !P4 ;  /* 0xff800000afaf7808 */ /* 0x000fe20006000000 */
[----:B------:R-:W-:Y:S01]  /*f8d0*/  MUFU.EX2 R157, R157 ;  /* 0x0000009d009d7308 */ /* 0x000fe20000000800 */
[----:B------:R-:W-:Y:S01]  /*f8e0*/  ISETP.GT.AND P4, PT, R14, RZ, P2 ;  /* 0x000000ff0e00720c */ /* 0x000fe20001784270 */
[----:B0-----:R-:W-:Y:S01]  /*f8f0*/  FFMA.FTZ R3, R8, R3, R152 ;  /* 0x0000000308037223 */ /* 0x001fe20000010098 */
[C---:B------:R-:W-:Y:S01]  /*f900*/  ISETP.LT.OR P3, PT, R13.reuse, 0x21, P3 ;  /* 0x000000210d00780c */ /* 0x040fe20001f61670 */
[-C--:B------:R-:W-:Y:S01]  /*f910*/  FMUL.FTZ R24, R24, R8.reuse ;  /* 0x0000000818187220 */ /* 0x080fe20000410000 */
[----:B------:R-:W-:Y:S01]  /*f920*/  ISETP.LT.OR P4, PT, R13, 0x1, P4 ;  /* 0x000000010d00780c */ /* 0x000fe20002781670 */
[-C--:B------:R-:W-:Y:S01]  /*f930*/  FMUL.FTZ R25, R25, R8.reuse ;  /* 0x0000000819197220 */ /* 0x080fe20000410000 */
[----:B------:R-:W-:Y:S01]  /*f940*/  FSEL R170, R170, -INF , !P3 ;  /* 0xff800000aaaa7808 */ /* 0x000fe20005800000 */
[----:B------:R-:W-:Y:S01]  /*f950*/  MUFU.EX2 R161, R161 ;  /* 0x000000a100a17308 */ /* 0x000fe20000000800 */
[----:B------:R-:W-:Y:S01]  /*f960*/  FSEL R9, R154, -INF , !P4 ;  /* 0xff8000009a097808 */ /* 0x000fe20006000000 */
[----:B-1----:R-:W-:Y:S01]  /*f970*/  FADD.FTZ R3, R153, R3 ;  /* 0x0000000399037221 */ /* 0x002fe20000010000 */
[----:B------:R-:W-:Y:S01]  /*f980*/  ISETP.GT.AND P3, PT, R14, 0x28, P2 ;  /* 0x000000280e00780c */ /* 0x000fe20001764270 */
[-C--:B------:R-:W-:Y:S01]  /*f990*/  FMUL.FTZ R28, R28, R8.reuse ;  /* 0x000000081c1c7220 */ /* 0x080fe20000410000 */
[----:B------:R-:W-:Y:S01]  /*f9a0*/  FMNMX.FTZ R6, R9, R11, !PT ;  /* 0x0000000b09067209 */ /* 0x000fe20007810000 */
[----:B------:R-:W-:Y:S01]  /*f9b0*/  FMUL.FTZ R29, R29, R8 ;  /* 0x000000081d1d7220 */ /* 0x000fe20000410000 */
[----:B------:R-:W-:Y:S01]  /*f9c0*/  ISETP.LT.OR P3, PT, R13, 0x29, P3 ;  /* 0x000000290d00780c */ /* 0x000fe20001f61670 */
[----:B------:R-:W0:Y:S01]  /*f9d0*/  MUFU.EX2 R154, R156 ;  /* 0x0000009c009a7308 */ /* 0x000e220000000800 */
[----:B------:R-:W-:Y:S01]  /*f9e0*/  FMNMX.FTZ R6, R155, R6, !PT ;  /* 0x000000069b067209 */ /* 0x000fe20007810000 */
[-C--:B------:R-:W-:Y:S01]  /*f9f0*/  FMUL.FTZ R32, R32, R8.reuse ;  /* 0x0000000820207220 */ /* 0x080fe20000410000 */
[----:B------:R-:W-:Y:S01]  /*fa00*/  FSEL R174, R174, -INF , !P3 ;  /* 0xff800000aeae7808 */ /* 0x000fe20005800000 */
[----:B------:R-:W-:Y:S01]  /*fa10*/  FMUL.FTZ R33, R33, R8 ;  /* 0x0000000821217220 */ /* 0x000fe20000410000 */
[----:B------:R-:W-:Y:S01]  /*fa20*/  FMNMX.FTZ R6, R158, R6, !PT ;  /* 0x000000069e067209 */ /* 0x000fe20007810000 */
[----:B------:R-:W-:Y:S01]  /*fa30*/  FMUL.FTZ R36, R36, R8 ;  /* 0x0000000824247220 */ /* 0x000fe20000410000 */
[----:B------:R-:W-:Y:S01]  /*fa40*/  ISETP.GT.AND P3, PT, R14, 0x30, P2 ;  /* 0x000000300e00780c */ /* 0x000fe20001764270 */
[----:B------:R-:W1:Y:S01]  /*fa50*/  MUFU.EX2 R156, R160 ;  /* 0x000000a0009c7308 */ /* 0x000e620000000800 */
[----:B------:R-:W-:Y:S01]  /*fa60*/  FMNMX.FTZ R6, R159, R6, !PT ;  /* 0x000000069f067209 */ /* 0x000fe20007810000 */
[-C--:B------:R-:W-:Y:S01]  /*fa70*/  FMUL.FTZ R37, R37, R8.reuse ;  /* 0x0000000825257220 */ /* 0x080fe20000410000 */
[----:B------:R-:W-:Y:S01]  /*fa80*/  ISETP.LT.OR P3, PT, R13, 0x31, P3 ;  /* 0x000000310d00780c */ /* 0x000fe20001f61670 */
[----:B------:R-:W-:Y:S01]  /*fa90*/  FMUL.FTZ R40, R40, R8 ;  /* 0x0000000828287220 */ /* 0x000fe20000410000 */
[----:B------:R-:W-:Y:S01]  /*faa0*/  FMNMX.FTZ R6, R162, R6, !PT ;  /* 0x00000006a2067209 */ /* 0x000fe20007810000 */
[----:B------:R-:W-:Y:S01]  /*fab0*/  FMUL.FTZ R41, R41, R8 ;  /* 0x0000000829297220 */ /* 0x000fe20000410000 */
[----:B------:R-:W-:Y:S01]  /*fac0*/  FSEL R178, R178, -INF , !P3 ;  /* 0xff800000b2b27808 */ /* 0x000fe20005800000 */
[----:B------:R-:W2:Y:S01]  /*fad0*/  MUFU.EX2 R164, R164 ;  /* 0x000000a400a47308 */ /* 0x000ea20000000800 */
[----:B------:R-:W-:Y:S01]  /*fae0*/  FMNMX.FTZ R6, R163, R6, !PT ;  /* 0x00000006a3067209 */ /* 0x000fe20007810000 */
[----:B0-----:R-:W-:Y:S01]  /*faf0*/  FADD.FTZ R3, R154, R3 ;  /* 0x000000039a037221 */ /* 0x001fe20000010000 */
[----:B------:R-:W-:Y:S01]  /*fb00*/  ISETP.GT.AND P3, PT, R14, 0x31, P2 ;  /* 0x000000310e00780c */ /* 0x000fe20001764270 */
[----:B------:R-:W-:Y:S01]  /*fb10*/  FMUL.FTZ R44, R44, R8 ;  /* 0x000000082c2c7220 */ /* 0x000fe20000410000 */
[----:B------:R-:W-:Y:S01]  /*fb20*/  FMNMX.FTZ R6, R166, R6, !PT ;  /* 0x00000006a6067209 */ /* 0x000fe20007810000 */
[----:B------:R-:W-:Y:S01]  /*fb30*/  FADD.FTZ R3, R157, R3 ;  /* 0x000000039d037221 */ /* 0x000fe20000010000 */
[----:B------:R-:W-:Y:S01]  /*fb40*/  ISETP.GT.AND P4, PT, R14, 0x38, P2 ;  /* 0x000000380e00780c */ /* 0x000fe20001784270 */
[----:B------:R-:W0:Y:S01]  /*fb50*/  MUFU.EX2 R165, R165 ;  /* 0x000000a500a57308 */ /* 0x000e220000000800 */
[----:B------:R-:W-:Y:S01]  /*fb60*/  FMNMX.FTZ R6, R167, R6, !PT ;  /* 0x00000006a7067209 */ /* 0x000fe20007810000 */
[----:B-1----:R-:W-:Y:S01]  /*fb70*/  FADD.FTZ R3, R156, R3 ;  /* 0x000000039c037221 */ /* 0x002fe20000010000 */
[----:B------:R-:W-:Y:S01]  /*fb80*/  ISETP.LT.OR P3, PT, R13, 0x32, P3 ;  /* 0x000000320d00780c */ /* 0x000fe20001f61670 */
[----:B------:R-:W-:Y:S01]  /*fb90*/  FMUL.FTZ R45, R45, R8 ;  /* 0x000000082d2d7220 */ /* 0x000fe20000410000 */
[----:B------:R-:W-:Y:S01]  /*fba0*/  FMNMX.FTZ R6, R170, R6, !PT ;  /* 0x00000006aa067209 */ /* 0x000fe20007810000 */
[----:B------:R-:W-:Y:S01]  /*fbb0*/  FADD.FTZ R3, R161, R3 ;  /* 0x00000003a1037221 */ /* 0x000fe20000010000 */
[----:B------:R-:W-:Y:S01]  /*fbc0*/  ISETP.GT.AND P2, PT, R14, 0x39, P2 ;  /* 0x000000390e00780c */ /* 0x000fe20001744270 */
[----:B------:R-:W1:Y:S01]  /*fbd0*/  MUFU.EX2 R160, R168 ;  /* 0x000000a800a07308 */ /* 0x000e620000000800 */
[----:B------:R-:W-:Y:S01]  /*fbe0*/  FMNMX.FTZ R6, R171, R6, !PT ;  /* 0x00000006ab067209 */ /* 0x000fe20007810000 */
[----:B--2---:R-:W-:Y:S01]  /*fbf0*/  FADD.FTZ R3, R164, R3 ;  /* 0x00000003a4037221 */ /* 0x004fe20000010000 */
        /* <DEDUP_REMOVED lines=8> */
[----:B------:R-:W-:Y:S01]  /*fc80*/  ISETP.LT.OR P2, PT, R13, 0x3a, P2 ;  /* 0x0000003a0d00780c */ /* 0x000fe20001741670 */
[----:B------:R-:W-:Y:S01]  /*fc90*/  FMUL.FTZ R52, R52, R8 ;  /* 0x0000000834347220 */ /* 0x000fe20000410000 */
[----:B------:R-:W-:Y:S01]  /*fca0*/  FMNMX.FTZ R6, R178, R6, !PT ;  /* 0x00000006b2067209 */ /* 0x000fe20007810000 */
[----:B------:R-:W-:Y:S01]  /*fcb0*/  FMUL.FTZ R53, R53, R8 ;  /* 0x0000000835357220 */ /* 0x000fe20000410000 */
[----:B------:R-:W-:Y:S01]  /*fcc0*/  FSEL R182, R182, -INF , !P4 ;  /* 0xff800000b6b67808 */ /* 0x000fe20006000000 */
[----:B------:R-:W0:Y:S01]  /*fcd0*/  MUFU.EX2 R172, R172 ;  /* 0x000000ac00ac7308 */ /* 0x000e220000000800 */
[----:B------:R-:W-:Y:S01]  /*fce0*/  FMNMX.FTZ R6, R179, R6, !PT ;  /* 0x00000006b3067209 */ /* 0x000fe20007810000 */
[----:B-1----:R-:W-:Y:S01]  /*fcf0*/  FADD.FTZ R3, R160, R3 ;  /* 0x00000003a0037221 */ /* 0x002fe20000010000 */
[----:B------:R-:W-:Y:S01]  /*fd00*/  FSEL R183, R183, -INF , !P2 ;  /* 0xff800000b7b77808 */ /* 0x000fe20005000000 */
[----:B------:R-:W-:Y:S01]  /*fd10*/  FMUL.FTZ R56, R56, R8 ;  /* 0x0000000838387220 */ /* 0x000fe20000410000 */
[----:B------:R-:W-:Y:S01]  /*fd20*/  FMNMX.FTZ R6, R182, R6, !PT ;  /* 0x00000006b6067209 */ /* 0x000fe20007810000 */
[----:B------:R-:W-:Y:S01]  /*fd30*/  FMUL.FTZ R57, R57, R8 ;  /* 0x0000000839397220 */ /* 0x000fe20000410000 */
[----:B------:R-:W-:Y:S01]  /*fd40*/  ISETP.NE.AND P3, PT, R184, RZ, PT ;  /* 0x000000ffb800720c */ /* 0x000fe20003f65270 */
[----:B------:R-:W1:Y:S01]  /*fd50*/  MUFU.EX2 R173, R173 ;  /* 0x000000ad00ad7308 */ /* 0x000e620000000800 */
[----:B------:R-:W-:Y:S01]  /*fd60*/  FMNMX.FTZ R6, R183, R6, !PT ;  /* 0x00000006b7067209 */ /* 0x000fe20007810000 */
[----:B------:R-:W-:Y:S01]  /*fd70*/  FMUL.FTZ R60, R60, R8 ;  /* 0x000000083c3c7220 */ /* 0x000fe20000410000 */
[----:B------:R-:W-:Y:S01]  /*fd80*/  F2FP.BF16.F32.PACK_AB R152, R153, R152 ;  /* 0x000000989998723e */ /* 0x000fe200000010ff */
[----:B------:R-:W-:Y:S01]  /*fd90*/  FMUL.FTZ R61, R61, R8 ;  /* 0x000000083d3d7220 */ /* 0x000fe20000410000 */
[----:B------:R-:W-:Y:S01]  /*fda0*/  F2FP.BF16.F32.PACK_AB R154, R157, R154 ;  /* 0x0000009a9d9a723e */ /* 0x000fe200000010ff */
[----:B------:R-:W3:Y:S01]  /*fdb0*/  SHFL.BFLY PT, R12, R6, 0x2, 0x1f ;  /* 0x0c401f00060c7f89 */ /* 0x000ee200000e0000 */
[----:B------:R-:W-:Y:S01]  /*fdc0*/  F2FP.BF16.F32.PACK_AB R156, R161, R156 ;  /* 0x0000009ca19c723e */ /* 0x000fe200000010ff */
[----:B------:R-:W4:Y:S01]  /*fdd0*/  MUFU.EX2 R176, R176 ;  /* 0x000000b000b07308 */ /* 0x000f220000000800 */
[----:B--2---:R-:W-:Y:S01]  /*fde0*/  F2FP.BF16.F32.PACK_AB R160, R169, R160 ;  /* 0x000000a0a9a0723e */ /* 0x004fe200000010ff */
        /* <DEDUP_REMOVED lines=14> */
[----:B------:R-:W5:Y:S01]  /*fed0*/  MUFU.EX2 R180, R180 ;  /* 0x000000b400b47308 */ /* 0x000f620000000800 */
[-C--:B------:R-:W-:Y:S01]  /*fee0*/  FMUL.FTZ R89, R89, R8.reuse ;  /* 0x0000000859597220 */ /* 0x080fe20000410000 */
[-C--:B------:R-:W-:Y:S01]  /*fef0*/  FMUL.FTZ R92, R92, R8.reuse ;  /* 0x000000085c5c7220 */ /* 0x080fe20000410000 */
[-C--:B------:R-:W-:Y:S01]  /*ff00*/  FMUL.FTZ R93, R93, R8.reuse ;  /* 0x000000085d5d7220 */ /* 0x080fe20000410000 */
[-C--:B------:R-:W-:Y:S01]  /*ff10*/  FMUL.FTZ R96, R96, R8.reuse ;  /* 0x0000000860607220 */ /* 0x080fe20000410000 */
[----:B------:R-:W-:Y:S01]  /*ff20*/  FMUL.FTZ R97, R97, R8 ;  /* 0x0000000861617220 */ /* 0x000fe20000410000 */
[----:B---3--:R-:W-:Y:S01]  /*ff30*/  FMNMX.FTZ R6, R6, R12, !PT ;  /* 0x0000000c06067209 */ /* 0x008fe20007810000 */
[-C--:B------:R-:W-:Y:S01]  /*ff40*/  FMUL.FTZ R100, R100, R8.reuse ;  /* 0x0000000864647220 */ /* 0x080fe20000410000 */
[----:B------:R-:W3:Y:S01]  /*ff50*/  MUFU.EX2 R181, R181 ;  /* 0x000000b500b57308 */ /* 0x000ee20000000800 */
        /* <DEDUP_REMOVED lines=26> */
[----:B0-----:R-:W-:Y:S01]  /*10100*/  FMNMX.FTZ R6, R6, R12, !PT ;  /* 0x0000000c06067209 */ /* 0x001fe20007810000 */
[----:B------:R-:W-:-:S03]  /*10110*/  FADD.FTZ R3, R169, R3 ;  /* 0x00000003a9037221 */ /* 0x000fc60000010000 */
[----:B------:R-:W-:Y:S01]  /*10120*/  FSETP.NEU.FTZ.AND P2, PT, R6, -INF , PT ;  /* 0xff8000000600780b */ /* 0x000fe20003f5d000 */
[----:B------:R-:W-:-:S03]  /*10130*/  FADD.FTZ R3, R172, R3 ;  /* 0x00000003ac037221 */ /* 0x000fc60000010000 */
[----:B------:R-:W-:Y:S01]  /*10140*/  FSEL R12, R6, RZ, P2 ;  /* 0x000000ff060c7208 */ /* 0x000fe20001000000 */
[----:B-1----:R-:W-:-:S04]  /*10150*/  FADD.FTZ R3, R173, R3 ;  /* 0x00000003ad037221 */ /* 0x002fc80000010000 */
[----:B------:R-:W-:Y:S01]  /*10160*/  FADD.FTZ R12, -R12, R11 ;  /* 0x0000000b0c0c7221 */ /* 0x000fe20000010100 */
[----:B----4-:R-:W-:-:S03]  /*10170*/  FADD.FTZ R3, R176, R3 ;  /* 0x00000003b0037221 */ /* 0x010fc60000010000 */
[----:B------:R-:W-:Y:S01]  /*10180*/  FMUL.FTZ R11, R12, UR19 ;  /* 0x000000130c0b7c20 */ /* 0x000fe20008410000 */
[----:B------:R-:W-:Y:S02]  /*10190*/  IMAD.U32 R12, RZ, RZ, UR7 ;  /* 0x00000007ff0c7e24 */ /* 0x000fe4000f8e00ff */
[----:B--2---:R-:W-:Y:S01]  /*101a0*/  FADD.FTZ R3, R177, R3 ;  /* 0x00000003b1037221 */ /* 0x004fe20000010000 */
[----:B------:R-:W-:Y:S01]  /*101b0*/  UMOV UR7, UR37 ;  /* 0x0000002500077c82 */ /* 0x000fe20008000000 */
[----:B------:R-:W-:Y:S01]  /*101c0*/  @!P3 IMAD R12, R12, 0x40, R23 ;  /* 0x000000400c0cb824 */ /* 0x000fe200078e0217 */
[----:B------:R-:W0:Y:S01]  /*101d0*/  MUFU.EX2 R11, R11 ;  /* 0x0000000b000b7308 */ /* 0x000e220000000800 */
[----:B-----5:R-:W-:-:S03]  /*101e0*/  FADD.FTZ R3, R180, R3 ;  /* 0x00000003b4037221 */ /* 0x020fc60000010000 */
[----:B------:R-:W-:Y:S01]  /*101f0*/  @!P3 LEA R12, R12, UR41, 0x2 ;  /* 0x000000290c0cbc11 */ /* 0x000fe2000f8e10ff */
[----:B---3--:R-:W-:-:S04]  /*10200*/  FADD.FTZ R3, R181, R3 ;  /* 0x00000003b5037221 */ /* 0x008fc80000010000 */
[----:B------:R-:W-:Y:S04]  /*10210*/  @!P3 STS [R12+0x38400], R8 ;  /* 0x038400080c00b388 */ /* 0x000fe80000000800 */
        /* <DEDUP_REMOVED lines=14> */
[-C--:B------:R-:W-:Y:S01]  /*10300*/  FMUL.FTZ R50, R50, R11.reuse ;  /* 0x0000000b32327220 */ /* 0x080fe20000410000 */
[----:B------:R-:W-:Y:S01]  /*10310*/  FSEL R12, R12, RZ, P2 ;  /* 0x000000ff0c0c7208 */ /* 0x000fe20001000000 */
[-C--:B------:R-:W-:Y:S01]  /*10320*/  FMUL.FTZ R51, R51, R11.reuse ;  /* 0x0000000b33337220 */ /* 0x080fe20000410000 */
[-C--:B------:R-:W-:Y:S01]  /*10330*/  FMUL.FTZ R54, R54, R11.reuse ;  /* 0x0000000b36367220 */ /* 0x080fe20000410000 */
[-C--:B------:R-:W-:Y:S01]  /*10340*/  FMUL.FTZ R55, R55, R11.reuse ;  /* 0x0000000b37377220 */ /* 0x080fe20000410000 */
[-C--:B------:R-:W-:Y:S01]  /*10350*/  FMUL.FTZ R58, R58, R11.reuse ;  /* 0x0000000b3a3a7220 */ /* 0x080fe20000410000 */
        /* <DEDUP_REMOVED lines=41> */
[----:B0-----:R-:W-:Y:S01]  /*105f0*/  F2FP.BF16.F32.PACK_AB R153, R12, R13 ;  /* 0x0000000d0c99723e */ /* 0x001fe200000010ff */
[-C--:B------:R-:W-:Y:S01]  /*10600*/  FMUL.FTZ R99, R99, R11.reuse ;  /* 0x0000000b63637220 */ /* 0x080fe20000410000 */
[----:B-1----:R-:W-:Y:S01]  /*10610*/  F2FP.BF16.F32.PACK_AB R158, R165, R164 ;  /* 0x000000a4a59e723e */ /* 0x002fe200000010ff */
[-C--:B------:R-:W-:Y:S01]  /*10620*/  FMUL.FTZ R102, R102, R11.reuse ;  /* 0x0000000b66667220 */ /* 0x080fe20000410000 */
        /* <DEDUP_REMOVED lines=12> */
[----:B--2---:R-:W-:Y:S01]  /*106f0*/  F2FP.BF16.F32.PACK_AB R155, R15, R14 ;  /* 0x0000000e0f9b723e */ /* 0x004fe200000010ff */
        /* <DEDUP_REMOVED lines=15> */
[----:B-1----:R-:W-:Y:S01]  /*107f0*/  F2FP.BF16.F32.PACK_AB R157, R21, R20 ;  /* 0x00000014159d723e */ /* 0x002fe200000010ff */
[-C--:B------:R-:W-:Y:S01]  /*10800*/  FMUL.FTZ R143, R143, R11.reuse ;  /* 0x0000000b8f8f7220 */ /* 0x080fe20000410000 */
[-C--:B------:R-:W-:Y:S01]  /*10810*/  FMUL.FTZ R146, R146, R11.reuse ;  /* 0x0000000b92927220 */ /* 0x080fe20000410000 */
[-C--:B------:R-:W-:Y:S01]  /*10820*/  FMUL.FTZ R147, R147, R11.reuse ;  /* 0x0000000b93937220 */ /* 0x080fe20000410000 */
[-C--:B------:R-:W-:Y:S01]  /*10830*/  FMUL.FTZ R150, R150, R11.reuse ;  /* 0x0000000b96967220 */ /* 0x080fe20000410000 */
[----:B------:R-:W-:Y:S01]  /*10840*/  FMUL.FTZ R151, R151, R11 ;  /* 0x0000000b97977220 */ /* 0x000fe20000410000 */
[----:B------:R-:W-:Y:S01]  /*10850*/  FFMA.FTZ R4, R11, R4, R13 ;  /* 0x000000040b047223 */ /* 0x000fe2000001000d */
[----:B------:R-:W-:Y:S01]  /*10860*/  MUFU.EX2 R170, R170 ;  /* 0x000000aa00aa7308 */ /* 0x000fe20000000800 */
[C---:B------:R-:W-:Y:S01]  /*10870*/  ISETP.GT.AND P2, PT, R7.reuse, R191, PT ;  /* 0x000000bf0700720c */ /* 0x040fe20003f44270 */
[----:B------:R2:W-:Y:S01]  /*10880*/  STSM.16.M88.4 [R186+0x36400], R152 ;  /* 0x03640098ba007844 */ /* 0x0005e20000000200 */
[----:B------:R-:W-:Y:S01]  /*10890*/  FADD.FTZ R4, R12, R4 ;  /* 0x000000040c047221 */ /* 0x000fe20000010000 */
[----:B------:R-:W-:-:S02]  /*108a0*/  VIADD R7, R7, 0xffffffff ;  /* 0xffffffff07077836 */ /* 0x000fc40000000000 */
[----:B------:R-:W-:Y:S02]  /*108b0*/  IMAD.MOV.U32 R12, RZ, RZ, R5 ;  /* 0x000000ffff0c7224 */ /* 0x000fe400078e0005 */
[----:B------:R-:W-:Y:S01]  /*108c0*/  FADD.FTZ R4, R14, R4 ;  /* 0x000000040e047221 */ /* 0x000fe20000010000 */
[----:B------:R-:W1:Y:S01]  /*108d0*/  MUFU.EX2 R171, R171 ;  /* 0x000000ab00ab7308 */ /* 0x000e620000000800 */
[----:B0-----:R-:W-:Y:S01]  /*108e0*/  F2FP.BF16.F32.PACK_AB R159, R168, R9 ;  /* 0x00000009a89f723e */ /* 0x001fe200000010ff */
[----:B------:R-:W-:Y:S02]  /*108f0*/  IMAD.MOV.U32 R11, RZ, RZ, R6 ;  /* 0x000000ffff0b7224 */ /* 0x000fe400078e0006 */
[----:B------:R-:W-:Y:S02]  /*10900*/  FADD.FTZ R15, R15, R4 ;  /* 0x000000040f0f7221 */ /* 0x000fe40000010000 */
[----:B------:R2:W-:Y:S02]  /*10910*/  STSM.16.M88.4 [R189], R156 ;  /* 0x0000009cbd007844 */ /* 0x0005e40000000200 */
[----:B------:R-:W-:Y:S01]  /*10920*/  FADD.FTZ R20, R20, R15 ;  /* 0x0000000f14147221 */ /* 0x000fe20000010000 */
[----:B------:R-:W-:Y:S03]  /*10930*/  MUFU.EX2 R174, R174 ;  /* 0x000000ae00ae7308 */ /* 0x000fe60000000800 */
[----:B------:R-:W-:-:S04]  /*10940*/  FADD.FTZ R20, R21, R20 ;  /* 0x0000001415147221 */ /* 0x000fc80000010000 */
[----:B------:R-:W-:Y:S01]  /*10950*/  FADD.FTZ R9, R9, R20 ;  /* 0x0000001409097221 */ /* 0x000fe20000010000 */
[----:B------:R-:W0:Y:S01]  /*10960*/  MUFU.EX2 R175, R175 ;  /* 0x000000af00af7308 */ /* 0x000e220000000800 */
[----:B-1----:R-:W-:Y:S02]  /*10970*/  F2FP.BF16.F32.PACK_AB R161, R171, R170 ;  /* 0x000000aaaba1723e */ /* 0x002fe400000010ff */
[----:B------:R-:W-:-:S04]  /*10980*/  FADD.FTZ R9, R168, R9 ;  /* 0x00000009a8097221 */ /* 0x000fc80000010000 */
[----:B------:R-:W-:Y:S01]  /*10990*/  FADD.FTZ R170, R170, R9 ;  /* 0x00000009aaaa7221 */ /* 0x000fe20000010000 */
[----:B------:R-:W-:Y:S03]  /*109a0*/  MUFU.EX2 R178, R178 ;  /* 0x000000b200b27308 */ /* 0x000fe60000000800 */
[----:B------:R-:W-:-:S05]  /*109b0*/  FADD.FTZ R171, R171, R170 ;  /* 0x000000aaabab7221 */ /* 0x000fca0000010000 */
[----:B------:R-:W1:Y:S01]  /*109c0*/  MUFU.EX2 R179, R179 ;  /* 0x000000b300b37308 */ /* 0x000e620000000800 */
[----:B0-----:R-:W-:Y:S01]  /*109d0*/  F2FP.BF16.F32.PACK_AB R163, R175, R174 ;  /* 0x000000aeafa3723e */ /* 0x001fe200000010ff */
[----:B------:R-:W-:-:S04]  /*109e0*/  FADD.FTZ R174, R174, R171 ;  /* 0x000000abaeae7221 */ /* 0x000fc80000010000 */
[----:B------:R2:W-:Y:S01]  /*109f0*/  STSM.16.M88.4 [R187], R160 ;  /* 0x000000a0bb007844 */ /* 0x0005e20000000200 */
[----:B------:R-:W-:Y:S01]  /*10a00*/  FADD.FTZ R175, R175, R174 ;  /* 0x000000aeafaf7221 */ /* 0x000fe20000010000 */
[----:B------:R-:W0:Y:S08]  /*10a10*/  MUFU.EX2 R182, R182 ;  /* 0x000000b600b67308 */ /* 0x000e300000000800 */
[----:B------:R-:W3:Y:S01]  /*10a20*/  MUFU.EX2 R183, R183 ;  /* 0x000000b700b77308 */ /* 0x000ee20000000800 */
[----:B-1----:R-:W-:Y:S01]  /*10a30*/  F2FP.BF16.F32.PACK_AB R165, R179, R178 ;  /* 0x000000b2b3a5723e */ /* 0x002fe200000010ff */
[----:B------:R-:W-:-:S04]  /*10a40*/  FADD.FTZ R178, R178, R175 ;  /* 0x000000afb2b27221 */ /* 0x000fc80000010000 */
[----:B------:R-:W-:-:S04]  /*10a50*/  FADD.FTZ R179, R179, R178 ;  /* 0x000000b2b3b37221 */ /* 0x000fc80000010000 */
[----:B0-----:R-:W-:Y:S01]  /*10a60*/  FADD.FTZ R4, R182, R179 ;  /* 0x000000b3b6047221 */ /* 0x001fe20000010000 */
        /* <DEDUP_REMOVED lines=32> */
.L_x_6192:
[----:B------:R-:W0:Y:S01]  /*10c70*/  SHFL.BFLY PT, R0, R3, 0x2, 0x1f ;  /* 0x0c401f0003007f89 */ /* 0x000e2200000e0000 */
[----:B-1----:R-:W-:Y:S01]  /*10c80*/  IMAD.U32 R11, RZ, RZ, UR19 ;  /* 0x00000013ff0b7e24 */ /* 0x002fe2000f8e00ff */
[----:B------:R-:W-:Y:S06]  /*10c90*/  BAR.ARV 0x8, 0x100 ;  /* 0x0204000000007b1d */ /* 0x000fec0000002000 */
[----:B------:R-:W-:Y:S02]  /*10ca0*/  IMAD.MOV.U32 R20, RZ, RZ, -0x800000 ;  /* 0xff800000ff147424 */ /* 0x000fe400078e00ff */
[----:B------:R-:W-:Y:S01]  /*10cb0*/  BAR.SYNC.DEFER_BLOCKING 0xf, 0x100 ;  /* 0x03c4000000007b1d */ /* 0x000fe20000010000 */
[----:B------:R-:W-:Y:S01]  /*10cc0*/  ISETP.NE.AND P2, PT, R184, RZ, PT ;  /* 0x000000ffb800720c */ /* 0x000fe20003f45270 */
[----:B------:R-:W-:-:S04]  /*10cd0*/  VIADD R227, R227, 0x1 ;  /* 0x00000001e3e37836 */ /* 0x000fc80000000000 */
[----:B------:R-:W1:Y:S01]  /*10ce0*/  SHFL.BFLY PT, R9, R4, 0x2, 0x1f ;  /* 0x0c401f0004097f89 */ /* 0x000e6200000e0000 */
[----:B0-----:R-:W-:Y:S01]  /*10cf0*/  FADD.FTZ R0, R0, R3 ;  /* 0x0000000300007221 */ /* 0x001fe20000010000 */
[----:B------:R-:W-:-:S04]  /*10d00*/  IMAD.MOV.U32 R3, RZ, RZ, RZ ;  /* 0x000000ffff037224 */ /* 0x000fc800078e00ff */
[----:B------:R-:W2:Y:S01]  /*10d10*/  SHFL.BFLY PT, R7, R0, 0x1, 0x1f ;  /* 0x0c201f0000077f89 */ /* 0x000ea200000e0000 */
[----:B-1----:R-:W-:Y:S01]  /*10d20*/  FADD.FTZ R9, R9, R4 ;  /* 0x0000000409097221 */ /* 0x002fe20000010000 */
[----:B------:R-:W-:Y:S01]  /*10d30*/  IMAD.U32 R4, RZ, RZ, UR37 ;  /* 0x00000025ff047e24 */ /* 0x000fe2000f8e00ff */
[----:B------:R-:W-:-:S03]  /*10d40*/  UIADD3 UR37, UR37, 0x1, URZ ;  /* 0x0000000125257890 */ /* 0x000fc6000fffe03f */
[----:B------:R-:W0:Y:S01]  /*10d50*/  SHFL.BFLY PT, R8, R9, 0x1, 0x1f ;  /* 0x0c201f0009087f89 */ /* 0x000e2200000e0000 */
[----:B------:R-:W-:Y:S01]  /*10d60*/  @!P2 IMAD R4, R4, 0x40, R23 ;  /* 0x000000400404a824 */ /* 0x000fe200078e0217 */
[----:B------:R-:W-:Y:S01]  /*10d70*/  UISETP.NE.AND UP0, UPT, UR37, 0x2, UPT ;  /* 0x000000022500788c */ /* 0x000fe2000bf05270 */
[----:B--2---:R-:W-:-:S03]  /*10d80*/  FADD.FTZ R10, R0, R7 ;  /* 0x00000007000a7221 */ /* 0x004fc60000010000 */
[----:B------:R-:W-:Y:S01]  /*10d90*/  @!P2 LEA R4, R4, UR41, 0x2 ;  /* 0x000000290404ac11 */ /* 0x000fe2000f8e10ff */
[----:B------:R-:W-:Y:S01]  /*10da0*/  USEL UR4, URZ, 0x1, UP0 ;  /* 0x000000013f047887 */ /* 0x000fe20008000000 */
[----:B------:R-:W-:Y:S01]  /*10db0*/  FSETP.NE.FTZ.AND P0, PT, R10, RZ, PT ;  /* 0x000000ff0a00720b */ /* 0x000fe20003f15000 */
[----:B------:R-:W-:-:S04]  /*10dc0*/  USEL UR37, UR37, URZ, UP0 ;  /* 0x0000003f25257287 */ /* 0x000fc80008000000 */
[----:B------:R-:W-:-:S08]  /*10dd0*/  LOP3.LUT R2, R2, UR4, RZ, 0x3c, !PT ;  /* 0x0000000402027c12 */ /* 0x000fd0000f8e3cff */
[----:B------:R-:W1:Y:S01]  /*10de0*/  @P0 MUFU.LG2 R7, R10 ;  /* 0x0000000a00070308 */ /* 0x000e620000000c00 */
[----:B------:R-:W-:Y:S01]  /*10df0*/  @P0 FMUL.FTZ R0, R11, 0.69314718246459960938 ;  /* 0x3f3172180b000820 */ /* 0x000fe20000410000 */
[----:B0-----:R-:W-:-:S05]  /*10e00*/  FADD.FTZ R8, R9, R8 ;  /* 0x0000000809087221 */ /* 0x001fca0000010000 */
[----:B------:R-:W-:Y:S01]  /*10e10*/  FSETP.NE.FTZ.AND P1, PT, R8, RZ, PT ;  /* 0x000000ff0800720b */ /* 0x000fe20003f35000 */
[----:B------:R-:W0:Y:S01]  /*10e20*/  @P0 MUFU.RCP R3, R10 ;  /* 0x0000000a00030308 */ /* 0x000e220000001000 */
[----:B-1----:R-:W-:-:S04]  /*10e30*/  @P0 FMUL.FTZ R7, R7, 0.69314718246459960938 ;  /* 0x3f31721807070820 */ /* 0x002fc80000410000 */
[----:B------:R-:W-:Y:S01]  /*10e40*/  @P0 FFMA.FTZ R20, R0, R5, R7 ;  /* 0x0000000500140223 */ /* 0x000fe20000010007 */
[----:B------:R-:W-:-:S06]  /*10e50*/  IMAD.MOV.U32 R0, RZ, RZ, RZ ;  /* 0x000000ffff007224 */ /* 0x000fcc00078e00ff */
[----:B------:R-:W1:Y:S01]  /*10e60*/  @P1 MUFU.LG2 R5, R8 ;  /* 0x0000000800051308 */ /* 0x000e620000000c00 */
[----:B------:R-:W-:Y:S01]  /*10e70*/  PLOP3.LUT P0, PT, PT, PT, PT, 0x8, 0x0 ;  /* 0x000000000000781c */ /* 0x000fe20003f0e170 */
[----:B0-----:R-:W-:Y:S01]  /*10e80*/  @!P2 STS [R4+0x38400], R3 ;  /* 0x038400030400a388 */ /* 0x001fe20000000800 */
[-C--:B------:R-:W-:Y:S01]  /*10e90*/  FMUL.FTZ R24, R24, R3.reuse ;  /* 0x0000000318187220 */ /* 0x080fe20000410000 */
[-C--:B------:R-:W-:Y:S01]  /*10ea0*/  FMUL.FTZ R25, R25, R3.reuse ;  /* 0x0000000319197220 */ /* 0x080fe20000410000 */
[-C--:B------:R-:W-:Y:S01]  /*10eb0*/  FMUL.FTZ R28, R28, R3.reuse ;  /* 0x000000031c1c7220 */ /* 0x080fe20000410000 */
[-C--:B------:R-:W-:Y:S01]  /*10ec0*/  FMUL.FTZ R29, R29, R3.reuse ;  /* 0x000000031d1d7220 */ /* 0x080fe20000410000 */
[-C--:B------:R-:W-:Y:S01]  /*10ed0*/  FMUL.FTZ R32, R32, R3.reuse ;  /* 0x0000000320207220 */ /* 0x080fe20000410000 */
[----:B------:R-:W0:Y:S01]  /*10ee0*/  @P1 MUFU.RCP R0, R8 ;  /* 0x0000000800001308 */ /* 0x000e220000001000 */
        /* <DEDUP_REMOVED lines=63> */
[----:B------:R-:W-:-:S02]  /*112e0*/  IMAD.MOV.U32 R3, RZ, RZ, -0x800000 ;  /* 0xff800000ff037424 */ /* 0x000fc400078e00ff */
        /* <DEDUP_REMOVED lines=65> */
[----:B------:R-:W-:Y:S06]  /*11700*/  BAR.ARV 0xe, 0x100 ;  /* 0x0384000000007b1d */ /* 0x000fec0000002000 */
.L_x_6129:
[----:B------:R-:W0:Y:S08]  /*11710*/  S2UR UR4, SR_CgaCtaId ;  /* 0x00000000000479c3 */ /* 0x000e300000008800 */
[----:B------:R-:W-:Y:S01]  /*11720*/  BAR.SYNC.DEFER_BLOCKING 0x5, 0x180 ;  /* 0x0146000000007b1d */ /* 0x000fe20000010000 */
[----:B------:R-:W-:-:S05]  /*11730*/  SHF.R.U32.HI R0, RZ, 0x10, R195 ;  /* 0x00000010ff007819 */ /* 0x000fca00000116c3 */
[----:B------:R-:W-:Y:S01]  /*11740*/  UMOV UR41, 0x400 ;  /* 0x0000040000297882 */ /* 0x000fe20000000000 */
[----:B------:R-:W-:Y:S01]  /*11750*/  BSSY B0, `(.L_x_6210) ;  /* 0x0000480000007945 */ /* 0x000fe20003800000 */
[----:B0-----:R-:W-:-:S09]  /*11760*/  ULEA UR41, UR4, UR41, 0x18 ;  /* 0x0000002904297291 */ /* 0x001fd2000f8ec03f */
[----:B------:R-:W0:Y:S02]  /*11770*/  LDS.128 R4, [UR41+0x388d0] ;  /* 0x0388d029ff047984 */ /* 0x000e240008000c00 */
[----:B0-----:R-:W-:Y:S01]  /*11780*/  R2UR UR4, R7 ;  /* 0x00000000070472ca */ /* 0x001fe200000e0000 */
[----:B------:R-:W-:Y:S06]  /*11790*/  BAR.ARV 0x4, 0x180 ;  /* 0x0106000000007b1d */ /* 0x000fec0000002000 */
[----:B------:R-:W-:Y:S08]  /*117a0*/  @P0 BRA `(.L_x_6211) ;  /* 0x0000003800140947 */ /* 0x000ff00003800000 */
[----:B------:R-:W2:Y:S01]  /*117b0*/  LDL R8, [R1+0x68] ;  /* 0x0000680001087983 */ /* 0x000ea20000100800 */
[----:B------:R-:W0:Y:S01]  /*117c0*/  S2UR UR5, SR_SWINHI ;  /* 0x00000000000579c3 */ /* 0x000e220000002f00 */
[----:B------:R-:W-:Y:S01]  /*117d0*/  UMOV UR6, UR41 ;  /* 0x0000002900067c82 */ /* 0x000fe20008000000 */
[----:B0-----:R-:W-:Y:S01]  /*117e0*/  UMOV UR7, UR5 ;  /* 0x0000000500077c82 */ /* 0x001fe20008000000 */
[----:B------:R-:W-:Y:S02]  /*117f0*/  IMAD.U32 R16, RZ, RZ, UR6 ;  /* 0x00000006ff107e24 */ /* 0x000fe4000f8e00ff */
[----:B------:R-:W-:-:S03]  /*11800*/  IMAD.U32 R17, RZ, RZ, UR7 ;  /* 0x00000007ff117e24 */ /* 0x000fc6000f8e00ff */
        /* <DEDUP_REMOVED lines=11> */
[----:B------:R-:W-:Y:S02]  /*118c0*/  SHF.R.U64 R156, R156, 0x3, RZ ;  /* 0x000000039c9c7819 */ /* 0x000fe400000012ff */
[----:B------:R-:W-:Y:S02]  /*118d0*/  MOV R21, R8 ;  /* 0x0000000800157202 */ /* 0x000fe40000000f00 */
[----:B------:R-:W-:Y:S02]  /*118e0*/  LOP3.LUT R9, R152, 0x380, RZ, 0xc0, !PT ;  /* 0x0000038098097812 */ /* 0x000fe400078ec0ff */
[----:B------:R-:W-:-:S02]  /*118f0*/  SHF.R.U64 R13, R13, 0x3, RZ ;  /* 0x000000030d0d7819 */ /* 0x000fc400000012ff */
[----:B------:R-:W-:Y:S02]  /*11900*/  SHF.R.U64 R9, R9, 0x3, RZ ;  /* 0x0000000309097819 */ /* 0x000fe400000012ff */
[----:B------:R-:W-:Y:S01]  /*11910*/  LOP3.LUT R156, R156, R157, RZ, 0x3c, !PT ;  /* 0x0000009d9c9c7212 */ /* 0x000fe200078e3cff */
[--C-:B------:R-:W-:Y:S01]  /*11920*/  IMAD.X R157, RZ, RZ, R153.reuse, P2 ;  /* 0x000000ffff9d7224 */ /* 0x100fe200010e0699 */
[C---:B------:R-:W-:Y:S02]  /*11930*/  IADD3 R161, P0, R152.reuse, 0x6040, RZ ;  /* 0x0000604098a17810 */ /* 0x040fe40007f1e0ff */
[----:B------:R-:W-:Y:S01]  /*11940*/  LOP3.LUT R12, R13, R12, RZ, 0x3c, !PT ;  /* 0x0000000c0d0c7212 */ /* 0x000fe200078e3cff */
[--C-:B------:R-:W-:Y:S01]  /*11950*/  IMAD.X R13, RZ, RZ, R153.reuse, P5 ;  /* 0x000000ffff0d7224 */ /* 0x100fe200028e0699 */
[----:B------:R-:W-:Y:S01]  /*11960*/  LOP3.LUT R8, R9, R152, RZ, 0x3c, !PT ;  /* 0x0000009809087212 */ /* 0x000fe200078e3cff */
[----:B------:R-:W-:Y:S01]  /*11970*/  IMAD.MOV.U32 R9, RZ, RZ, R153 ;  /* 0x000000ffff097224 */ /* 0x000fe200078e0099 */
[----:B------:R-:W-:-:S02]  /*11980*/  IADD3 R10, P4, R152, 0x4040, RZ ;  /* 0x00004040980a7810 */ /* 0x000fc40007f9e0ff */
[----:B------:R-:W-:Y:S02]  /*11990*/  LOP3.LUT R160, R161, 0x380, RZ, 0xc0, !PT ;  /* 0x00000380a1a07812 */ /* 0x000fe400078ec0ff */
[----:B------:R-:W-:Y:S02]  /*119a0*/  MOV R7, R156 ;  /* 0x0000009c00077202 */ /* 0x000fe40000000f00 */
[----:B------:R-:W-:Y:S02]  /*119b0*/  MOV R157, R12 ;  /* 0x0000000c009d7202 */ /* 0x000fe40000000f00 */
[----:B------:R-:W-:Y:S02]  /*119c0*/  LOP3.LUT R11, R10, 0x380, RZ, 0xc0, !PT ;  /* 0x000003800a0b7812 */ /* 0x000fe400078ec0ff */
[----:B------:R-:W-:Y:S02]  /*119d0*/  MOV R12, R8 ;  /* 0x00000008000c7202 */ /* 0x000fe40000000f00 */
[----:B------:R-:W-:Y:S01]  /*119e0*/  IADD3 R163, P1, R152, 0x6020, RZ ;  /* 0x0000602098a37810 */ /* 0x000fe20007f3e0ff */
[----:B------:R-:W0:Y:S01]  /*119f0*/  LDC R9, c[0x0][0xbd4] ;  /* 0x0002f500ff097b82 */ /* 0x000e220000000800 */
[----:B------:R-:W-:-:S02]  /*11a00*/  SHF.R.U64 R160, R160, 0x3, RZ ;  /* 0x00000003a0a07819 */ /* 0x000fc400000012ff */
[----:B------:R-:W-:Y:S02]  /*11a10*/  SHF.R.U64 R11, R11, 0x3, RZ ;  /* 0x000000030b0b7819 */ /* 0x000fe400000012ff */
[----:B------:R-:W-:Y:S02]  /*11a20*/  LOP3.LUT R162, R163, 0x380, RZ, 0xc0, !PT ;  /* 0x00000380a3a27812 */ /* 0x000fe400078ec0ff */
[----:B------:R-:W-:Y:S01]  /*11a30*/  LOP3.LUT R160, R160, R161, RZ, 0x3c, !PT ;  /* 0x000000a1a0a07212 */ /* 0x000fe200078e3cff */
[--C-:B------:R-:W-:Y:S01]  /*11a40*/  IMAD.X R161, RZ, RZ, R153.reuse, P0 ;  /* 0x000000ffffa17224 */ /* 0x100fe200000e0699 */
[----:B------:R-:W-:Y:S02]  /*11a50*/  IADD3 R154, P0, R152, 0x2060, RZ ;  /* 0x00002060989a7810 */ /* 0x000fe40007f1e0ff */
[----:B------:R-:W-:Y:S01]  /*11a60*/  LOP3.LUT R10, R11, R10, RZ, 0x3c, !PT ;  /* 0x0000000a0b0a7212 */ /* 0x000fe200078e3cff */
[----:B------:R-:W-:Y:S01]  /*11a70*/  IMAD.X R11, RZ, RZ, R153, P4 ;  /* 0x000000ffff0b7224 */ /* 0x000fe200020e0699 */
[----:B------:R-:W-:-:S02]  /*11a80*/  SHF.R.U64 R162, R162, 0x3, RZ ;  /* 0x00000003a2a27819 */ /* 0x000fc400000012ff */
[----:B------:R-:W-:Y:S02]  /*11a90*/  LOP3.LUT R155, R154, 0x380, RZ, 0xc0, !PT ;  /* 0x000003809a9b7812 */ /* 0x000fe400078ec0ff */
[----:B------:R-:W-:Y:S02]  /*11aa0*/  IADD3 R159, P6, R152, 0x6060, RZ ;  /* 0x00006060989f7810 */ /* 0x000fe40007fde0ff */
[----:B------:R-:W-:Y:S01]  /*11ab0*/  LOP3.LUT R162, R162, R163, RZ, 0x3c, !PT ;  /* 0x000000a3a2a27212 */ /* 0x000fe200078e3cff */
[----:B------:R-:W-:Y:S01]  /*11ac0*/  IMAD.X R163, RZ, RZ, R153, P1 ;  /* 0x000000ffffa37224 */ /* 0x000fe200008e0699 */
[----:B------:R-:W-:Y:S02]  /*11ad0*/  MOV R156, R10 ;  /* 0x0000000a009c7202 */ /* 0x000fe40000000f00 */
[----:B------:R-:W-:Y:S02]  /*11ae0*/  SHF.R.U64 R155, R155, 0x3, RZ ;  /* 0x000000039b9b7819 */ /* 0x000fe400000012ff */
[----:B------:R-:W-:-:S02]  /*11af0*/  IADD3 R11, P1, R152, 0x2040, RZ ;  /* 0x00002040980b7810 */ /* 0x000fc40007f3e0ff */
[----:B------:R-:W-:Y:S02]  /*11b00*/  LOP3.LUT R158, R159, 0x380, RZ, 0xc0, !PT ;  /* 0x000003809f9e7812 */ /* 0x000fe400078ec0ff */
[----:B------:R-:W-:Y:S01]  /*11b10*/  LOP3.LUT R154, R155, R154, RZ, 0x3c, !PT ;  /* 0x0000009a9b9a7212 */ /* 0x000fe200078e3cff */
[----:B------:R-:W-:Y:S01]  /*11b20*/  IMAD.X R155, RZ, RZ, R153, P0 ;  /* 0x000000ffff9b7224 */ /* 0x000fe200000e0699 */
[----:B------:R-:W-:Y:S02]  /*11b30*/  LOP3.LUT R8, R11, 0x380, RZ, 0xc0, !PT ;  /* 0x000003800b087812 */ /* 0x000fe400078ec0ff */
[----:B------:R-:W-:Y:S02]  /*11b40*/  SHF.R.U64 R158, R158, 0x3, RZ ;  /* 0x000000039e9e7819 */ /* 0x000fe400000012ff */
[----:B------:R-:W-:Y:S02]  /*11b50*/  ISETP.NE.AND P0, PT, R0, RZ, PT ;  /* 0x000000ff0000720c */ /* 0x000fe40003f05270 */
[----:B------:R-:W-:-:S02]  /*11b60*/  SHF.R.U64 R8, R8, 0x3, RZ ;  /* 0x0000000308087819 */ /* 0x000fc400000012ff */
[----:B------:R-:W-:Y:S01]  /*11b70*/  LOP3.LUT R158, R158, R159, RZ, 0x3c, !PT ;  /* 0x0000009f9e9e7212 */ /* 0x000fe200078e3cff */
[--C-:B------:R-:W-:Y:S01]  /*11b80*/  IMAD.X R159, RZ, RZ, R153.reuse, P6 ;  /* 0x000000ffff9f7224 */ /* 0x100fe200030e0699 */
[----:B0-----:R-:W-:Y:S01]  /*11b90*/  SEL R0, R0, R9, P0 ;  /* 0x0000000900007207 */ /* 0x001fe20000000000 */
[----:B------:R-:W-:Y:S01]  /*11ba0*/  IMAD.X R9, RZ, RZ, R153, P1 ;  /* 0x000000ffff097224 */ /* 0x000fe200008e0699 */
[----:B------:R-:W-:Y:S02]  /*11bb0*/  IADD3 R14, P6, R152, 0x4000, RZ ;  /* 0x00004000980e7810 */ /* 0x000fe40007fde0ff */
[----:B------:R-:W-:Y:S02]  /*11bc0*/  LOP3.LUT R8, R8, R11, RZ, 0x3c, !PT ;  /* 0x0000000b08087212 */ /* 0x000fe400078e3cff */
[----:B------:R-:W-:Y:S02]  /*11bd0*/  MOV R4, R162 ;  /* 0x000000a200047202 */ /* 0x000fe40000000f00 */
[----:B------:R-:W-:-:S02]  /*11be0*/  LOP3.LUT R15, R14, 0x380, RZ, 0xc0, !PT ;  /* 0x000003800e0f7812 */ /* 0x000fc400078ec0ff */
[----:B------:R-:W-:Y:S02]  /*11bf0*/  MOV R162, R8 ;  /* 0x0000000800a27202 */ /* 0x000fe40000000f00 */
[----:B------:R-:W-:Y:S02]  /*11c00*/  IADD3 R9, P0, R152, 0x2020, RZ ;  /* 0x0000202098097810 */ /* 0x000fe40007f1e0ff */
[----:B------:R-:W-:Y:S02]  /*11c10*/  SHF.R.U64 R15, R15, 0x3, RZ ;  /* 0x000000030f0f7819 */ /* 0x000fe400000012ff */
[----:B------:R-:W-:Y:S02]  /*11c20*/  LOP3.LUT R8, R9, 0x380, RZ, 0xc0, !PT ;  /* 0x0000038009087812 */ /* 0x000fe400078ec0ff */
[----:B------:R-:W-:Y:S01]  /*11c30*/  LOP3.LUT R14, R15, R14, RZ, 0x3c, !PT ;  /* 0x0000000e0f0e7212 */ /* 0x000fe200078e3cff */
[----:B------:R-:W-:Y:S01]  /*11c40*/  IMAD.X R15, RZ, RZ, R153, P6 ;  /* 0x000000ffff0f7224 */ /* 0x000fe200030e0699 */
[----:B------:R-:W-:-:S02]  /*11c50*/  SHF.R.U64 R8, R8, 0x3, RZ ;  /* 0x0000000308087819 */ /* 0x000fc400000012ff */
[----:B------:R-:W-:Y:S02]  /*11c60*/  MOV R159, R158 ;  /* 0x0000009e009f7202 */ /* 0x000fe40000000f00 */
[----:B------:R-:W-:Y:S01]  /*11c70*/  LOP3.LUT R8, R8, R9, RZ, 0x3c, !PT ;  /* 0x0000000908087212 */ /* 0x000fe200078e3cff */
[----:B------:R-:W-:Y:S01]  /*11c80*/  IMAD.X R9, RZ, RZ, R153, P0 ;  /* 0x000000ffff097224 */ /* 0x000fe200000e0699 */
[----:B------:R-:W-:Y:S02]  /*11c90*/  MOV R158, R14 ;  /* 0x0000000e009e7202 */ /* 0x000fe40000000f00 */
[----:B------:R-:W-:Y:S02]  /*11ca0*/  IADD3 R14, P0, R152, 0x20, RZ ;  /* 0x00000020980e7810 */ /* 0x000fe40007f1e0ff */
[----:B------:R-:W-:Y:S02]  /*11cb0*/  MOV R163, R8 ;  /* 0x0000000800a37202 */ /* 0x000fe40000000f00 */
[----:B------:R-:W-:-:S02]  /*11cc0*/  LOP3.LUT R13, R14, 0x380, RZ, 0xc0, !PT ;  /* 0x000003800e0d7812 */ /* 0x000fc400078ec0ff */
[----:B------:R-:W-:Y:S02]  /*11cd0*/  F2FP.BF16.F32.PACK_AB R8, R25, R24 ;  /* 0x000000181908723e */ /* 0x000fe400000010ff */
[----:B------:R-:W-:Y:S02]  /*11ce0*/  F2FP.BF16.F32.PACK_AB R9, R27, R26 ;  /* 0x0000001a1b09723e */ /* 0x000fe400000010ff */
[----:B------:R-:W-:Y:S02]  /*11cf0*/  F2FP.BF16.F32.PACK_AB R10, R29, R28 ;  /* 0x0000001c1d0a723e */ /* 0x000fe400000010ff */
[----:B------:R-:W-:Y:S02]  /*11d00*/  F2FP.BF16.F32.PACK_AB R11, R31, R30 ;  /* 0x0000001e1f0b723e */ /* 0x000fe400000010ff */
[----:B------:R-:W-:Y:S02]  /*11d10*/  SHF.R.U64 R13, R13, 0x3, RZ ;  /* 0x000000030d0d7819 */ /* 0x000fe400000012ff */
[----:B------:R-:W-:Y:S01]  /*11d20*/  F2FP.BF16.F32.PACK_AB R15, R39, R38 ;  /* 0x00000026270f723e */ /* 0x000fe200000010ff */
[----:B------:R0:W-:Y:S01]  /*11d30*/  STSM.16.M88.4 [R12], R8 ;  /* 0x000000080c007844 */ /* 0x0001e20000000200 */
[----:B------:R-:W-:-:S02]  /*11d40*/  MOV R160, R160 ;  /* 0x000000a000a07202 */ /* 0x000fc40000000f00 */
[----:B------:R-:W-:Y:S02]  /*11d50*/  MOV R161, R154 ;  /* 0x0000009a00a17202 */ /* 0x000fe40000000f00 */
[----:B------:R-:W-:Y:S01]  /*11d60*/  F2FP.BF16.F32.PACK_AB R155, R71, R70 ;  /* 0x00000046479b723e */ /* 0x000fe200000010ff */
[----:B0-----:R-:W-:Y:S01]  /*11d70*/  IMAD.X R9, RZ, RZ, R153, P0 ;  /* 0x000000ffff097224 */ /* 0x001fe200000e0699 */
[----:B------:R-:W-:Y:S02]  /*11d80*/  LOP3.LUT R8, R13, R14, RZ, 0x3c, !PT ;  /* 0x0000000e0d087212 */ /* 0x000fe400078e3cff */
[----:B------:R-:W-:Y:S02]  /*11d90*/  IADD3 R10, P0, R152, 0x40, RZ ;  /* 0x00000040980a7810 */ /* 0x000fe40007f1e0ff */
[----:B------:R-:W-:Y:S02]  /*11da0*/  MOV R8, R8 ;  /* 0x0000000800087202 */ /* 0x000fe40000000f00 */
[----:B------:R-:W-:-:S02]  /*11db0*/  LOP3.LUT R9, R10, 0x380, RZ, 0xc0, !PT ;  /* 0x000003800a097812 */ /* 0x000fc400078ec0ff */
[----:B------:R-:W-:Y:S02]  /*11dc0*/  F2FP.BF16.F32.PACK_AB R12, R33, R32 ;  /* 0x00000020210c723e */ /* 0x000fe400000010ff */
[----:B------:R-:W-:Y:S02]  /*11dd0*/  F2FP.BF16.F32.PACK_AB R13, R35, R34 ;  /* 0x00000022230d723e */ /* 0x000fe400000010ff */
[----:B------:R-:W-:Y:S02]  /*11de0*/  F2FP.BF16.F32.PACK_AB R14, R37, R36 ;  /* 0x00000024250e723e */ /* 0x000fe400000010ff */
[----:B------:R-:W-:Y:S02]  /*11df0*/  SHF.R.U64 R9, R9, 0x3, RZ ;  /* 0x0000000309097819 */ /* 0x000fe400000012ff */
[----:B------:R-:W-:Y:S01]  /*11e00*/  F2FP.BF16.F32.PACK_AB R11, R47, R46 ;  /* 0x0000002e2f0b723e */ /* 0x000fe200000010ff */
[----:B------:R0:W-:Y:S02]  /*11e10*/  STSM.16.M88.4 [R8], R12 ;  /* 0x0000000c08007844 */ /* 0x0001e40000000200 */
[----:B0-----:R-:W-:Y:S01]  /*11e20*/  LOP3.LUT R8, R9, R10, RZ, 0x3c, !PT ;  /* 0x0000000a09087212 */ /* 0x001fe200078e3cff */
[----:B------:R-:W-:Y:S01]  /*11e30*/  IMAD.X R9, RZ, RZ, R153, P0 ;  /* 0x000000ffff097224 */ /* 0x000fe200000e0699 */
[----:B------:R-:W-:-:S02]  /*11e40*/  IADD3 R14, P0, R152, 0x2000, RZ ;  /* 0x00002000980e7810 */ /* 0x000fc40007f1e0ff */
[----:B------:R-:W-:Y:S02]  /*11e50*/  F2FP.BF16.F32.PACK_AB R10, R45, R44 ;  /* 0x0000002c2d0a723e */ /* 0x000fe400000010ff */
[----:B------:R-:W-:Y:S02]  /*11e60*/  MOV R12, R8 ;  /* 0x00000008000c7202 */ /* 0x000fe40000000f00 */
[----:B------:R-:W-:Y:S02]  /*11e70*/  F2FP.BF16.F32.PACK_AB R8, R41, R40 ;  /* 0x000000282908723e */ /* 0x000fe400000010ff */
[----:B------:R-:W-:Y:S02]  /*11e80*/  F2FP.BF16.F32.PACK_AB R9, R43, R42 ;  /* 0x0000002a2b09723e */ /* 0x000fe400000010ff */
[----:B------:R-:W-:Y:S02]  /*11e90*/  LOP3.LUT R13, R14, 0x380, RZ, 0xc0, !PT ;  /* 0x000003800e0d7812 */ /* 0x000fe400078ec0ff */
[----:B------:R-:W-:Y:S01]  /*11ea0*/  F2FP.BF16.F32.PACK_AB R15, R63, R62 ;  /* 0x0000003e3f0f723e */ /* 0x000fe200000010ff */
[----:B------:R0:W-:Y:S01]  /*11eb0*/  STSM.16.M88.4 [R12], R8 ;  /* 0x000000080c007844 */ /* 0x0001e20000000200 */
[----:B------:R-:W-:-:S02]  /*11ec0*/  SHF.R.U64 R13, R13, 0x3, RZ ;  /* 0x000000030d0d7819 */ /* 0x000fc400000012ff */
[----:B0-----:R-:W-:Y:S01]  /*11ed0*/  IADD3 R10, P1, R152, 0x60, RZ ;  /* 0x00000060980a7810 */ /* 0x001fe20007f3e0ff */
[--C-:B------:R-:W-:Y:S01]  /*11ee0*/  IMAD.X R9, RZ, RZ, R153.reuse, P0 ;  /* 0x000000ffff097224 */ /* 0x100fe200000e0699 */
[----:B------:R-:W-:Y:S02]  /*11ef0*/  LOP3.LUT R8, R13, R14, RZ, 0x3c, !PT ;  /* 0x0000000e0d087212 */ /* 0x000fe400078e3cff */
[----:B------:R-:W-:Y:S01]  /*11f00*/  LOP3.LUT R13, R10, 0x380, RZ, 0xc0, !PT ;  /* 0x000003800a0d7812 */ /* 0x000fe200078ec0ff */
[----:B------:R-:W-:Y:S01]  /*11f10*/  IMAD.X R153, RZ, RZ, R153, P1 ;  /* 0x000000ffff997224 */ /* 0x000fe200008e0699 */
[----:B------:R-:W-:Y:S02]  /*11f20*/  MOV R154, R8 ;  /* 0x00000008009a7202 */ /* 0x000fe40000000f00 */
[----:B------:R-:W-:Y:S02]  /*11f30*/  SHF.R.U64 R13, R13, 0x3, RZ ;  /* 0x000000030d0d7819 */ /* 0x000fe400000012ff */
[----:B------:R-:W-:-:S02]  /*11f40*/  F2FP.BF16.F32.PACK_AB R8, R49, R48 ;  /* 0x000000303108723e */ /* 0x000fc400000010ff */
[----:B------:R-:W-:Y:S02]  /*11f50*/  LOP3.LUT R152, R13, R10, RZ, 0x3c, !PT ;  /* 0x0000000a0d987212 */ /* 0x000fe400078e3cff */
[----:B------:R-:W-:Y:S02]  /*11f60*/  F2FP.BF16.F32.PACK_AB R9, R51, R50 ;  /* 0x000000323309723e */ /* 0x000fe400000010ff */
[----:B------:R-:W-:Y:S02]  /*11f70*/  MOV R152, R152 ;  /* 0x0000009800987202 */ /* 0x000fe40000000f00 */
[----:B------:R-:W-:Y:S02]  /*11f80*/  F2FP.BF16.F32.PACK_AB R10, R53, R52 ;  /* 0x00000034350a723e */ /* 0x000fe400000010ff */
[----:B------:R-:W-:Y:S02]  /*11f90*/  F2FP.BF16.F32.PACK_AB R11, R55, R54 ;  /* 0x00000036370b723e */ /* 0x000fe400000010ff */
[----:B------:R-:W-:-:S02]  /*11fa0*/  F2FP.BF16.F32.PACK_AB R12, R57, R56 ;  /* 0x00000038390c723e */ /* 0x000fc400000010ff */
[----:B------:R-:W-:Y:S01]  /*11fb0*/  F2FP.BF16.F32.PACK_AB R13, R59, R58 ;  /* 0x0000003a3b0d723e */ /* 0x000fe200000010ff */
[----:B------:R0:W-:Y:S01]  /*11fc0*/  STSM.16.M88.4 [R152], R8 ;  /* 0x0000000898007844 */ /* 0x0001e20000000200 */
[----:B------:R-:W-:Y:S02]  /*11fd0*/  F2FP.BF16.F32.PACK_AB R14, R61, R60 ;  /* 0x0000003c3d0e723e */ /* 0x000fe400000010ff */
[----:B------:R-:W-:-:S03]  /*11fe0*/  F2FP.BF16.F32.PACK_AB R153, R67, R66 ;  /* 0x000000424399723e */ /* 0x000fc600000010ff */
[----:B------:R1:W-:Y:S01]  /*11ff0*/  STSM.16.M88.4 [R154], R12 ;  /* 0x0000000c9a007844 */ /* 0x0003e20000000200 */
[----:B0-----:R-:W-:Y:S02]  /*12000*/  F2FP.BF16.F32.PACK_AB R152, R65, R64 ;  /* 0x000000404198723e */ /* 0x001fe400000010ff */
[----:B------:R-:W-:Y:S02]  /*12010*/  F2FP.BF16.F32.PACK_AB R8, R73, R72 ;  /* 0x000000484908723e */ /* 0x000fe400000010ff */
[----:B------:R-:W-:Y:S02]  /*12020*/  F2FP.BF16.F32.PACK_AB R9, R75, R74 ;  /* 0x0000004a4b09723e */ /* 0x000fe400000010ff */
[----:B-1----:R-:W-:Y:S02]  /*12030*/  F2FP.BF16.F32.PACK_AB R154, R69, R68 ;  /* 0x00000044459a723e */ /* 0x002fe400000010ff */
[----:B------:R-:W-:Y:S02]  /*12040*/  F2FP.BF16.F32.PACK_AB R10, R77, R76 ;  /* 0x0000004c4d0a723e */ /* 0x000fe400000010ff */
[----:B------:R-:W-:Y:S01]  /*12050*/  F2FP.BF16.F32.PACK_AB R11, R79, R78 ;  /* 0x0000004e4f0b723e */ /* 0x000fe200000010ff */
[----:B------:R0:W-:Y:S01]  /*12060*/  STSM.16.M88.4 [R163], R152 ;  /* 0x00000098a3007844 */ /* 0x0001e20000000200 */
[----:B------:R-:W-:-:S02]  /*12070*/  F2FP.BF16.F32.PACK_AB R12, R81, R80 ;  /* 0x00000050510c723e */ /* 0x000fc400000010ff */
        /* <DEDUP_REMOVED lines=44> */
[----:B-1----:R-:W0:Y:S04]  /*12340*/  LDC.64 R12, c[0x0][0xd08] ;  /* 0x00034200ff0c7b82 */ /* 0x002e280000000a00 */
[----:B------:R1:W-:Y:S04]  /*12350*/  STSM.16.M88.4 [R159], R8 ;  /* 0x000000089f007844 */ /* 0x0003e80000000200 */
[----:B-1----:R-:W1:Y:S08]  /*12360*/  LDC.64 R8, c[0x0][0xd00] ;  /* 0x00034000ff087b82 */ /* 0x002e700000000a00 */
[----:B------:R-:W-:Y:S01]  /*12370*/  BAR.SYNC.DEFER_BLOCKING 0x1, 0x100 ;  /* 0x0044000000007b1d */ /* 0x000fe20000010000 */
[----:B0-----:R-:W-:-:S04]  /*12380*/  ISETP.NE.U32.AND P0, PT, R12, RZ, PT ;  /* 0x000000ff0c00720c */ /* 0x001fc80003f05070 */
[----:B------:R-:W-:-:S03]  /*12390*/  ISETP.NE.AND.EX P0, PT, R13, RZ, PT, P0 ;  /* 0x000000ff0d00720c */ /* 0x000fc60003f05300 */
[----:B------:R-:W0:Y:S10]  /*123a0*/  LDC.64 R12, c[0x0][0xd00] ;  /* 0x00034000ff0c7b82 */ /* 0x000e340000000a00 */
[----:B------:R-:W2:Y:S01]  /*123b0*/  @P0 LDC.64 R10, c[0x0][0xd08] ;  /* 0x00034200ff0a0b82 */ /* 0x000ea20000000a00 */
[----:B-1----:R-:W-:-:S04]  /*123c0*/  ISETP.NE.U32.AND P1, PT, R8, RZ, PT ;  /* 0x000000ff0800720c */ /* 0x002fc80003f25070 */
[----:B------:R-:W-:Y:S01]  /*123d0*/  ISETP.NE.AND.EX P1, PT, R9, RZ, PT, P1 ;  /* 0x000000ff0900720c */ /* 0x000fe20003f25310 */
[----:B------:R-:W-:Y:S02]  /*123e0*/  IMAD.MOV.U32 R4, RZ, RZ, RZ ;  /* 0x000000ffff047224 */ /* 0x000fe400078e00ff */
[----:B--2---:R-:W-:-:S05]  /*123f0*/  @P0 IMAD.WIDE R10, R193, 0x4, R10 ;  /* 0x00000004c10a0825 */ /* 0x004fca00078e020a */
[----:B------:R0:W2:Y:S02]  /*12400*/  @P0 LDG.E R7, desc[UR38][R10.64] ;  /* 0x000000260a070981 */ /* 0x0000a4000c1e1900 */
[----:B0-----:R-:W-:-:S05]  /*12410*/  IMAD.WIDE R10, R193, 0x4, R12 ;  /* 0x00000004c10a7825 */ /* 0x001fca00078e020c */
        /* <DEDUP_REMOVED lines=10> */
.L_x_6212:
[----:B------:R-:W0:Y:S01]  /*124c0*/  SHFL.IDX PT, R7, R228, RZ, 0x1f ;  /* 0x00001fffe4077589 */ /* 0x000e2200000e0000 */
[----:B------:R-:W-:Y:S02]  /*124d0*/  LOP3.LUT R195, R195, 0xff, RZ, 0xc0, !PT ;  /* 0x000000ffc3c37812 */ /* 0x000fe400078ec0ff */
[----:B0-----:R-:W-:Y:S02]  /*124e0*/  ISETP.NE.AND P0, PT, R7, RZ, PT ;  /* 0x000000ff0700720c */ /* 0x001fe40003f05270 */
[----:B-----5:R-:W-:-:S11]  /*124f0*/  SHF.R.S32.HI R7, RZ, 0x1f, R4 ;  /* 0x0000001fff077819 */ /* 0x020fd60000011404 */
[----:B------:R-:W-:Y:S05]  /*12500*/  @P0 BRA `(.L_x_6213) ;  /* 0x0000000000f80947 */ /* 0x000fea0003800000 */
[----:B------:R-:W2:Y:S01]  /*12510*/  LDL R155, [R1+0x64] ;  /* 0x00006400019b7983 */ /* 0x000ea20000100800 */
[----:B------:R-:W0:Y:S01]  /*12520*/  LDC R154, c[0x0][0xce8] ;  /* 0x00033a00ff9a7b82 */ /* 0x000e220000000800 */
[----:B------:R-:W-:Y:S01]  /*12530*/  IMAD.MOV.U32 R14, RZ, RZ, 0xab8 ;  /* 0x00000ab8ff0e7424 */ /* 0x000fe200078e00ff */
[----:B------:R-:W-:Y:S02]  /*12540*/  ISETP.GT.AND P1, PT, R0, 0x1, PT ;  /* 0x000000010000780c */ /* 0x000fe40003f24270 */
[----:B------:R-:W-:Y:S02]  /*12550*/  ISETP.NE.U32.AND P0, PT, R8, RZ, PT ;  /* 0x000000ff0800720c */ /* 0x000fe40003f05070 */
[----:B------:R-:W-:Y:S02]  /*12560*/  SEL R14, R14, 0xa78, P1 ;  /* 0x00000a780e0e7807 */ /* 0x000fe40000800000 */
[----:B------:R-:W-:Y:S02]  /*12570*/  ISETP.NE.AND.EX P0, PT, R9, RZ, PT, P0 ;  /* 0x000000ff0900720c */ /* 0x000fe40003f05300 */
[----:B------:R-:W1:Y:S01]  /*12580*/  LDC.64 R12, c[0x0][R14+0x220] ;  /* 0x000088000e0c7b82 */ /* 0x000e620000000a00 */
[----:B------:R-:W-:-:S02]  /*12590*/  SHF.R.S32.HI R15, RZ, 0x1f, R193 ;  /* 0x0000001fff0f7819 */ /* 0x000fc400000114c1 */
[----:B------:R-:W-:Y:S02]  /*125a0*/  SEL R153, R193, RZ, !P0 ;  /* 0x000000ffc1997207 */ /* 0x000fe40004000000 */
[----:B------:R-:W-:-:S03]  /*125b0*/  SEL R15, R15, RZ, !P0 ;  /* 0x000000ff0f0f7207 */ /* 0x000fc60004000000 */
[----:B------:R-:W3:Y:S01]  /*125c0*/  LDC.64 R10, c[0x0][R14+0x218] ;  /* 0x000086000e0a7b82 */ /* 0x000ee20000000a00 */
[----:B0-----:R-:W-:Y:S01]  /*125d0*/  ISETP.NE.AND P2, PT, R154, 0x1, PT ;  /* 0x000000019a00780c */ /* 0x001fe20003f45270 */
[----:B-1----:R-:W-:-:S12]  /*125e0*/  IMAD R13, R13, R153, RZ ;  /* 0x000000990d0d7224 */ /* 0x002fd800078e02ff */
[----:B------:R-:W0:Y:S01]  /*125f0*/  @P2 LDC R21, c[0x0][0xcec] ;  /* 0x00033b00ff152b82 */ /* 0x000e220000000800 */
[C---:B------:R-:W-:Y:S02]  /*12600*/  IMAD R15, R12.reuse, R15, R13 ;  /* 0x0000000f0c0f7224 */ /* 0x040fe400078e020d */
[----:B------:R-:W-:-:S04]  /*12610*/  IMAD.WIDE.U32 R12, R12, R153, RZ ;  /* 0x000000990c0c7225 */ /* 0x000fc800078e00ff */
[-C--:B---3--:R-:W-:Y:S01]  /*12620*/  IMAD R153, R11, R192.reuse, RZ ;  /* 0x000000c00b997224 */ /* 0x088fe200078e02ff */
[----:B------:R-:W1:Y:S01]  /*12630*/  @P2 LDC R152, c[0x0][0xcf0] ;  /* 0x00033c00ff982b82 */ /* 0x000e620000000800 */
[----:B------:R-:W-:-:S04]  /*12640*/  IMAD.WIDE.U32 R10, R10, R192, RZ ;  /* 0x000000c00a0a7225 */ /* 0x000fc800078e00ff */
[----:B------:R-:W-:Y:S01]  /*12650*/  IMAD.IADD R13, R13, 0x1, R15 ;  /* 0x000000010d0d7824 */ /* 0x000fe200078e020f */
[----:B------:R-:W-:Y:S01]  /*12660*/  IADD3 R12, P0, P3, R12, R10, R4 ;  /* 0x0000000a0c0c7210 */ /* 0x000fe20007b1e004 */
[----:B------:R-:W-:Y:S02]  /*12670*/  IMAD.IADD R15, R190, 0x1, R185 ;  /* 0x00000001be0f7824 */ /* 0x000fe400078e02b9 */
[----:B------:R-:W-:Y:S02]  /*12680*/  IMAD.IADD R156, R11, 0x1, R153 ;  /* 0x000000010b9c7824 */ /* 0x000fe400078e0299 */
[----:B0-----:R-:W-:-:S04]  /*12690*/  @P2 IMAD.HI.U32 R11, R15, R21, RZ ;  /* 0x000000150f0b2227 */ /* 0x001fc800078e00ff */
[----:B------:R-:W-:Y:S01]  /*126a0*/  IMAD.MOV.U32 R21, RZ, RZ, R15 ;  /* 0x000000ffff157224 */ /* 0x000fe200078e000f */
[----:B-1----:R-:W-:Y:S02]  /*126b0*/  @P2 SHF.R.U32.HI R21, RZ, R152, R11 ;  /* 0x00000098ff152219 */ /* 0x002fe4000001160b */
[----:B------:R-:W0:Y:S01]  /*126c0*/  LDC.64 R10, c[0x0][R14+0x228] ;  /* 0x00008a000e0a7b82 */ /* 0x000e220000000a00 */
[----:B------:R-:W-:Y:S02]  /*126d0*/  IADD3.X R152, R13, R156, R7, P0, P3 ;  /* 0x0000009c0d987210 */ /* 0x000fe400007e6407 */
[----:B------:R-:W-:-:S05]  /*126e0*/  SEL R13, R195, RZ, P1 ;  /* 0x000000ffc30d7207 */ /* 0x000fca0000800000 */
[-C--:B0-----:R-:W-:Y:S02]  /*126f0*/  IMAD R153, R11, R13.reuse, RZ ;  /* 0x0000000d0b997224 */ /* 0x081fe400078e02ff */
[----:B------:R-:W-:-:S04]  /*12700*/  IMAD.WIDE.U32 R10, R10, R13, RZ ;  /* 0x0000000d0a0a7225 */ /* 0x000fc800078e00ff */
[----:B------:R-:W-:Y:S01]  /*12710*/  IMAD.IADD R11, R11, 0x1, R153 ;  /* 0x000000010b0b7824 */ /* 0x000fe200078e0299 */
[----:B------:R-:W-:Y:S01]  /*12720*/  IADD3 R10, P0, P2, R21, R12, R10 ;  /* 0x0000000c150a7210 */ /* 0x000fe20007a1e00a */
[--C-:B------:R-:W-:Y:S01]  /*12730*/  IMAD.MOV R153, RZ, RZ, -R21.reuse ;  /* 0x000000ffff997224 */ /* 0x100fe200078e0a15 */
[----:B------:R-:W0:Y:S01]  /*12740*/  LDC.64 R12, c[0x0][0xca8] ;  /* 0x00032a00ff0c7b82 */ /* 0x000e220000000a00 */
[----:B------:R-:W-:Y:S02]  /*12750*/  SHF.R.S32.HI R21, RZ, 0x1f, R21 ;  /* 0x0000001fff157819 */ /* 0x000fe40000011415 */
[----:B------:R-:W-:Y:S02]  /*12760*/  IMAD R153, R154, R153, R15 ;  /* 0x000000999a997224 */ /* 0x000fe400078e020f */
[----:B------:R-:W-:-:S03]  /*12770*/  IADD3.X R11, R21, R152, R11, P0, P2 ;  /* 0x00000098150b7210 */ /* 0x000fc600007e440b */
[----:B------:R-:W1:Y:S01]  /*12780*/  LDC.64 R14, c[0x0][R14+0x210] ;  /* 0x000084000e0e7b82 */ /* 0x000e620000000a00 */
[----:B------:R-:W-:-:S07]  /*12790*/  SHF.R.S32.HI R21, RZ, 0x1f, R153 ;  /* 0x0000001fff157819 */ /* 0x000fce0000011499 */
[----:B0-----:R-:W0:Y:S08]  /*127a0*/  @!P1 LDC R12, c[0x0][0xc50] ;  /* 0x00031400ff0c9b82 */ /* 0x001e300000000800 */
[----:B------:R-:W3:Y:S01]  /*127b0*/  @!P1 LDC R13, c[0x0][0xc54] ;  /* 0x00031500ff0d9b82 */ /* 0x000ee20000000800 */
[-C--:B-1----:R-:W-:Y:S02]  /*127c0*/  IMAD R15, R15, R153.reuse, RZ ;  /* 0x000000990f0f7224 */ /* 0x082fe400078e02ff */
[----:B------:R-:W-:-:S04]  /*127d0*/  IMAD.WIDE.U32 R10, R14, R153, R10 ;  /* 0x000000990e0a7225 */ /* 0x000fc800078e000a */
[----:B------:R-:W-:Y:S02]  /*127e0*/  IMAD R15, R14, R21, R15 ;  /* 0x000000150e0f7224 */ /* 0x000fe400078e020f */
[----:B------:R-:W-:Y:S02]  /*127f0*/  IMAD R153, R154, UR5, RZ ;  /* 0x000000059a997c24 */ /* 0x000fe4000f8e02ff */
[----:B------:R-:W-:Y:S02]  /*12800*/  IMAD.IADD R11, R11, 0x1, R15 ;  /* 0x000000010b0b7824 */ /* 0x000fe400078e020f */
[----:B------:R-:W-:Y:S01]  /*12810*/  IMAD.IADD R14, R23, 0x1, R185 ;  /* 0x00000001170e7824 */ /* 0x000fe200078e02b9 */
[----:B0-----:R-:W-:-:S05]  /*12820*/  LEA R15, P0, R10, R12, 0x2 ;  /* 0x0000000c0a0f7211 */ /* 0x001fca00078010ff */
[----:B------:R-:W-:Y:S01]  /*12830*/  SHFL.IDX PT, R12, R15, 0x1, 0x1c1f ;  /* 0x003c1f000f0c7f89 */ /* 0x000fe200000e0000 */
[----:B---3--:R-:W-:-:S05]  /*12840*/  LEA.HI.X R21, R10, R13, R11, 0x2, P0 ;  /* 0x0000000d0a157211 */ /* 0x008fca00000f140b */
[----:B------:R-:W-:Y:S04]  /*12850*/  SHFL.IDX PT, R11, R21, RZ, 0x1c1f ;  /* 0x001c1fff150b7589 */ /* 0x000fe800000e0000 */
[----:B------:R-:W-:Y:S01]  /*12860*/  SHFL.IDX PT, R13, R21, 0x1, 0x1c1f ;  /* 0x003c1f00150d7f89 */ /* 0x000fe200000e0000 */
[----:B--2---:R-:W-:-:S05]  /*12870*/  IMAD.MOV R10, RZ, RZ, -R155 ;  /* 0x000000ffff0a7224 */ /* 0x004fca00078e0a9b */
[----:B------:R-:W-:Y:S02]  /*12880*/  ISETP.NE.AND P0, PT, R19, R10, PT ;  /* 0x0000000a1300720c */ /* 0x000fe40003f05270 */
[----:B------:R-:W0:Y:S02]  /*12890*/  SHFL.IDX PT, R10, R15, RZ, 0x1c1f ;  /* 0x001c1fff0f0a7589 */ /* 0x000e2400000e0000 */
[C---:B------:R-:W-:Y:S01]  /*128a0*/  ISETP.GE.OR P1, PT, R14.reuse, R153, P0 ;  /* 0x000000990e00720c */ /* 0x040fe20000726670 */
[----:B------:R-:W-:-:S05]  /*128b0*/  VIADD R14, R14, 0x8 ;  /* 0x000000080e0e7836 */ /* 0x000fca0000000000 */
[----:B------:R-:W-:-:S07]  /*128c0*/  ISETP.GE.OR P0, PT, R14, R153, P0 ;  /* 0x000000990e00720c */ /* 0x000fce0000706670 */
[----:B0-----:R0:W-:Y:S06]  /*128d0*/  @!P1 ST.E desc[UR38][R10.64], R20 ;  /* 0x000000140a009985 */ /* 0x0011ec000c101926 */
[----:B------:R0:W-:Y:S02]  /*128e0*/  @!P0 ST.E desc[UR38][R12.64], R3 ;  /* 0x000000030c008985 */ /* 0x0001e4000c101926 */
.L_x_6213:
[----:B------:R-:W-:Y:S02]  /*128f0*/  ISETP.GT.AND P1, PT, R0, 0x1, PT ;  /* 0x000000010000780c */ /* 0x000fe40003f24270 */
[----:B------:R-:W-:-:S04]  /*12900*/  ISETP.NE.U32.AND P0, PT, R8, RZ, PT ;  /* 0x000000ff0800720c */ /* 0x000fc80003f05070 */
[----:B------:R-:W-:-:S04]  /*12910*/  ISETP.NE.AND.EX P0, PT, R9, RZ, PT, P0 ;  /* 0x000000ff0900720c */ /* 0x000fc80003f05300 */
[----:B------:R-:W-:-:S03]  /*12920*/  SEL R193, R193, RZ, !P0 ;  /* 0x000000ffc1c17207 */ /* 0x000fc60004000000 */
[----:B------:R-:W-:Y:S06]  /*12930*/  @P1 BRA `(.L_x_6214) ;  /* 0x0000001000541947 */ /* 0x000fec0003800000 */
[----:B0-----:R-:W0:Y:S01]  /*12940*/  S2R R3, SR_TID.X ;  /* 0x0000000000037919 */ /* 0x001e220000002100 */
[----:B------:R-:W1:Y:S01]  /*12950*/  LDC R84, c[0x0][0xce8] ;  /* 0x00033a00ff547b82 */ /* 0x000e620000000800 */
[----:B------:R-:W-:Y:S01]  /*12960*/  ULDC.64 UR6, c[0x0][0xba0] ;  /* 0x0002e80000067ab9 */ /* 0x000fe20000000a00 */
[----:B------:R-:W-:Y:S01]  /*12970*/  ULDC UR10, c[0x0][0xbc8] ;  /* 0x0002f200000a7ab9 */ /* 0x000fe20000000800 */
[----:B------:R-:W-:Y:S01]  /*12980*/  VIADD R89, R22, 0xc0 ;  /* 0x000000c016597836 */ /* 0x000fe20000000000 */
[----:B------:R-:W-:Y:S01]  /*12990*/  ULDC.64 UR8, c[0x0][0xb80] ;  /* 0x0002e00000087ab9 */ /* 0x000fe20000000a00 */
[----:B0-----:R-:W-:-:S05]  /*129a0*/  VIADD R3, R3, 0xffffff80 ;  /* 0xffffff8003037836 */ /* 0x001fca0000000000 */
[----:B------:R-:W-:-:S04]  /*129b0*/  SHF.R.S32.HI R20, RZ, 0x1f, R3 ;  /* 0x0000001fff147819 */ /* 0x000fc80000011403 */
[----:B------:R-:W-:-:S04]  /*129c0*/  LEA.HI R20, R20, R3, RZ, 0x3 ;  /* 0x0000000314147211 */ /* 0x000fc800078f18ff */
[----:B------:R-:W-:-:S05]  /*129d0*/  SHF.R.S32.HI R0, RZ, 0x3, R20 ;  /* 0x00000003ff007819 */ /* 0x000fca0000011414 */
[----:B------:R-:W-:-:S04]  /*129e0*/  IMAD R9, R0, 0x40, R22 ;  /* 0x0000004000097824 */ /* 0x000fc800078e0216 */
        /* <DEDUP_REMOVED lines=11> */
[C---:B------:R-:W-:Y:S01]  /*12aa0*/  IADD3 R37, P0, R16.reuse, 0x5000, RZ ;  /* 0x0000500010257810 */ /* 0x040fe20007f1e0ff */
[----:B------:R-:W-:Y:S01]  /*12ab0*/  IMAD R7, R7, UR6, RZ ;  /* 0x0000000607077c24 */ /* 0x000fe2000f8e02ff */
[----:B------:R-:W-:Y:S01]  /*12ac0*/  IADD3 R41, P1, R16, 0x6000, RZ ;  /* 0x0000600010297810 */ /* 0x000fe20007f3e0ff */
[C---:B------:R-:W-:Y:S01]  /*12ad0*/  VIADD R91, R22.reuse, 0x140 ;  /* 0x00000140165b7836 */ /* 0x040fe20000000000 */
[----:B------:R-:W-:Y:S01]  /*12ae0*/  LOP3.LUT R44, R45, 0x380, RZ, 0xc0, !PT ;  /* 0x000003802d2c7812 */ /* 0x000fe200078ec0ff */
[----:B------:R-:W-:Y:S01]  /*12af0*/  VIADD R95, R22, 0x180 ;  /* 0x00000180165f7836 */ /* 0x000fe20000000000 */
[----:B------:R-:W-:Y:S01]  /*12b00*/  LOP3.LUT R48, R49, 0x380, RZ, 0xc0, !PT ;  /* 0x0000038031307812 */ /* 0x000fe200078ec0ff */
[----:B------:R-:W5:Y:S01]  /*12b10*/  LD.E.128 R12, desc[UR38][R12.64] ;  /* 0x000000260c0c7980 */ /* 0x000f62000c101d00 */
[----:B------:R-:W-:-:S02]  /*12b20*/  LOP3.LUT R24, R25, 0x380, RZ, 0xc0, !PT ;  /* 0x0000038019187812 */ /* 0x000fc400078ec0ff */
[----:B------:R-:W-:Y:S02]  /*12b30*/  LOP3.LUT R28, R29, 0x380, RZ, 0xc0, !PT ;  /* 0x000003801d1c7812 */ /* 0x000fe400078ec0ff */
[----:B------:R-:W-:Y:S02]  /*12b40*/  LOP3.LUT R32, R33, 0x380, RZ, 0xc0, !PT ;  /* 0x0000038021207812 */ /* 0x000fe400078ec0ff */
[----:B------:R-:W-:Y:S02]  /*12b50*/  LOP3.LUT R36, R37, 0x380, RZ, 0xc0, !PT ;  /* 0x0000038025247812 */ /* 0x000fe400078ec0ff */
[----:B------:R-:W-:Y:S02]  /*12b60*/  LOP3.LUT R40, R41, 0x380, RZ, 0xc0, !PT ;  /* 0x0000038029287812 */ /* 0x000fe400078ec0ff */
[----:B------:R-:W-:Y:S02]  /*12b70*/  SHF.R.U64 R44, R44, 0x3, RZ ;  /* 0x000000032c2c7819 */ /* 0x000fe400000012ff */
[----:B------:R-:W-:-:S02]  /*12b80*/  SHF.R.U64 R48, R48, 0x3, RZ ;  /* 0x0000000330307819 */ /* 0x000fc400000012ff */
[----:B------:R-:W-:Y:S02]  /*12b90*/  SHF.R.U64 R24, R24, 0x3, RZ ;  /* 0x0000000318187819 */ /* 0x000fe400000012ff */
[----:B------:R-:W-:Y:S02]  /*12ba0*/  SHF.R.U64 R28, R28, 0x3, RZ ;  /* 0x000000031c1c7819 */ /* 0x000fe400000012ff */
[----:B------:R-:W-:Y:S02]  /*12bb0*/  SHF.R.U64 R32, R32, 0x3, RZ ;  /* 0x0000000320207819 */ /* 0x000fe400000012ff */
[----:B------:R-:W-:Y:S02]  /*12bc0*/  SHF.R.U64 R36, R36, 0x3, RZ ;  /* 0x0000000324247819 */ /* 0x000fe400000012ff */
[----:B------:R-:W-:Y:S02]  /*12bd0*/  SHF.R.U64 R40, R40, 0x3, RZ ;  /* 0x0000000328287819 */ /* 0x000fe400000012ff */
[----:B------:R-:W-:Y:S01]  /*12be0*/  LOP3.LUT R44, R44, R45, RZ, 0x3c, !PT ;  /* 0x0000002d2c2c7212 */ /* 0x000fe200078e3cff */
[----:B------:R-:W-:Y:S01]  /*12bf0*/  IMAD.X R45, RZ, RZ, R17, P2 ;  /* 0x000000ffff2d7224 */ /* 0x000fe200010e0611 */
[----:B------:R-:W-:-:S02]  /*12c00*/  IADD3 R73, P2, R16, 0xe000, RZ ;  /* 0x0000e00010497810 */ /* 0x000fc40007f5e0ff */
        /* <DEDUP_REMOVED lines=12> */
[----:B------:R-:W-:-:S02]  /*12cd0*/  IADD3 R9, P3, R16, 0xf000, RZ ;  /* 0x0000f00010097810 */ /* 0x000fc40007f7e0ff */
[----:B------:R-:W-:Y:S01]  /*12ce0*/  LOP3.LUT R11, R16, 0x380, RZ, 0xc0, !PT ;  /* 0x00000380100b7812 */ /* 0x000fe200078ec0ff */
[----:B------:R-:W-:Y:S01]  /*12cf0*/  IMAD R7, R4, UR7, R7 ;  /* 0x0000000704077c24 */ /* 0x000fe2000f8e0207 */
[C---:B------:R-:W-:Y:S01]  /*12d00*/  IADD3 R53, P4, R16.reuse, 0x9000, RZ ;  /* 0x0000900010357810 */ /* 0x040fe20007f9e0ff */
[----:B------:R-:W-:Y:S01]  /*12d10*/  IMAD.X R77, RZ, RZ, R17, P3 ;  /* 0x000000ffff4d7224 */ /* 0x000fe200018e0611 */
[C---:B------:R-:W-:Y:S01]  /*12d20*/  IADD3 R57, P5, R16.reuse, 0xa000, RZ ;  /* 0x0000a00010397810 */ /* 0x040fe20007fbe0ff */
[----:B------:R-:W5:Y:S01]  /*12d30*/  LD.E.128 R24, desc[UR38][R24.64] ;  /* 0x0000002618187980 */ /* 0x000f62000c101d00 */
[C---:B------:R-:W-:Y:S02]  /*12d40*/  IADD3 R61, P6, R16.reuse, 0xb000, RZ ;  /* 0x0000b000103d7810 */ /* 0x040fe40007fde0ff */
[C---:B------:R-:W-:Y:S01]  /*12d50*/  IADD3 R65, P0, R16.reuse, 0xc000, RZ ;  /* 0x0000c00010417810 */ /* 0x040fe20007f1e0ff */
[----:B------:R-:W5:Y:S01]  /*12d60*/  LD.E.128 R28, desc[UR38][R28.64] ;  /* 0x000000261c1c7980 */ /* 0x000f62000c101d00 */
[----:B------:R-:W-:-:S02]  /*12d70*/  IADD3 R69, P1, R16, 0xd000, RZ ;  /* 0x0000d00010457810 */ /* 0x000fc40007f3e0ff */
[----:B------:R-:W-:Y:S01]  /*12d80*/  LOP3.LUT R72, R73, 0x380, RZ, 0xc0, !PT ;  /* 0x0000038049487812 */ /* 0x000fe200078ec0ff */
[----:B------:R-:W5:Y:S01]  /*12d90*/  LD.E.128 R32, desc[UR38][R32.64] ;  /* 0x0000002620207980 */ /* 0x000f62000c101d00 */
[----:B------:R-:W-:Y:S02]  /*12da0*/  LOP3.LUT R8, R9, 0x380, RZ, 0xc0, !PT ;  /* 0x0000038009087812 */ /* 0x000fe400078ec0ff */
[----:B------:R-:W-:Y:S01]  /*12db0*/  LOP3.LUT R52, R53, 0x380, RZ, 0xc0, !PT ;  /* 0x0000038035347812 */ /* 0x000fe200078ec0ff */
[----:B------:R-:W5:Y:S01]  /*12dc0*/  LD.E.128 R36, desc[UR38][R36.64] ;  /* 0x0000002624247980 */ /* 0x000f62000c101d00 */
[----:B------:R-:W-:Y:S02]  /*12dd0*/  LOP3.LUT R56, R57, 0x380, RZ, 0xc0, !PT ;  /* 0x0000038039387812 */ /* 0x000fe400078ec0ff */
[----:B------:R-:W-:Y:S01]  /*12de0*/  LOP3.LUT R60, R61, 0x380, RZ, 0xc0, !PT ;  /* 0x000003803d3c7812 */ /* 0x000fe200078ec0ff */
[----:B------:R-:W5:Y:S01]  /*12df0*/  LD.E.128 R40, desc[UR38][R40.64] ;  /* 0x0000002628287980 */ /* 0x000f62000c101d00 */
[----:B------:R-:W-:-:S02]  /*12e00*/  LOP3.LUT R64, R65, 0x380, RZ, 0xc0, !PT ;  /* 0x0000038041407812 */ /* 0x000fc400078ec0ff */
[----:B------:R-:W-:Y:S01]  /*12e10*/  LOP3.LUT R68, R69, 0x380, RZ, 0xc0, !PT ;  /* 0x0000038045447812 */ /* 0x000fe200078ec0ff */
[----:B------:R-:W5:Y:S01]  /*12e20*/  LD.E.128 R44, desc[UR38][R44.64] ;  /* 0x000000262c2c7980 */ /* 0x000f62000c101d00 */
[----:B------:R-:W-:Y:S02]  /*12e30*/  SHF.R.U64 R72, R72, 0x3, RZ ;  /* 0x0000000348487819 */ /* 0x000fe400000012ff */
[----:B------:R-:W-:Y:S01]  /*12e40*/  SHF.R.U64 R11, R11, 0x3, RZ ;  /* 0x000000030b0b7819 */ /* 0x000fe200000012ff */
[----:B------:R-:W5:Y:S01]  /*12e50*/  LD.E.128 R48, desc[UR38][R48.64] ;  /* 0x0000002630307980 */ /* 0x000f62000c101d00 */
[----:B------:R-:W-:Y:S02]  /*12e60*/  SHF.R.U64 R8, R8, 0x3, RZ ;  /* 0x0000000308087819 */ /* 0x000fe400000012ff */
[----:B------:R-:W-:Y:S02]  /*12e70*/  SHF.R.U64 R52, R52, 0x3, RZ ;  /* 0x0000000334347819 */ /* 0x000fe400000012ff */
[----:B------:R-:W-:-:S02]  /*12e80*/  SHF.R.U64 R56, R56, 0x3, RZ ;  /* 0x0000000338387819 */ /* 0x000fc400000012ff */
[----:B------:R-:W-:Y:S02]  /*12e90*/  SHF.R.U64 R60, R60, 0x3, RZ ;  /* 0x000000033c3c7819 */ /* 0x000fe400000012ff */
[----:B------:R-:W-:Y:S02]  /*12ea0*/  SHF.R.U64 R64, R64, 0x3, RZ ;  /* 0x0000000340407819 */ /* 0x000fe400000012ff */
[----:B------:R-:W-:Y:S02]  /*12eb0*/  SHF.R.U64 R68, R68, 0x3, RZ ;  /* 0x0000000344447819 */ /* 0x000fe400000012ff */
[----:B------:R-:W-:Y:S01]  /*12ec0*/  LOP3.LUT R72, R72, R73, RZ, 0x3c, !PT ;  /* 0x0000004948487212 */ /* 0x000fe200078e3cff */
[----:B------:R-:W-:Y:S01]  /*12ed0*/  IMAD.X R73, RZ, RZ, R17, P2 ;  /* 0x000000ffff497224 */ /* 0x000fe200010e0611 */
[----:B------:R-:W-:Y:S02]  /*12ee0*/  LOP3.LUT R16, R11, R16, RZ, 0x3c, !PT ;  /* 0x000000100b107212 */ /* 0x000fe400078e3cff */
[----:B-1----:R-:W-:-:S02]  /*12ef0*/  ISETP.NE.AND P2, PT, R84, 0x1, PT ;  /* 0x000000015400780c */ /* 0x002fc40003f45270 */
        /* <DEDUP_REMOVED lines=11> */
[----:B------:R-:W0:Y:S01]  /*12fb0*/  @P2 LDC R83, c[0x0][0xcec] ;  /* 0x00033b00ff532b82 */ /* 0x000e220000000800 */
[----:B------:R1:W5:Y:S01]  /*12fc0*/  LD.E.128 R8, desc[UR38][R16.64] ;  /* 0x0000002610087980 */ /* 0x000362000c101d00 */
[----:B------:R-:W-:-:S02]  /*12fd0*/  ISETP.GE.AND P0, PT, R194, UR10, PT ;  /* 0x0000000ac2007c0c */ /* 0x000fc4000bf06270 */
[----:B------:R-:W-:Y:S01]  /*12fe0*/  ISETP.GE.AND P1, PT, R22, UR10, PT ;  /* 0x0000000a16007c0c */ /* 0x000fe2000bf26270 */
[----:B------:R-:W5:Y:S01]  /*12ff0*/  LD.E.128 R52, desc[UR38][R52.64] ;  /* 0x0000002634347980 */ /* 0x000f62000c101d00 */
[----:B------:R-:W-:Y:S02]  /*13000*/  LOP3.LUT R20, R20, 0xfffffff8, RZ, 0xc0, !PT ;  /* 0xfffffff814147812 */ /* 0x000fe400078ec0ff */
[----:B------:R-:W2:Y:S01]  /*13010*/  @P2 LDC R85, c[0x0][0xcf0] ;  /* 0x00033c00ff552b82 */ /* 0x000ea20000000800 */
[----:B------:R-:W5:Y:S01]  /*13020*/  LD.E.128 R56, desc[UR38][R56.64] ;  /* 0x0000002638387980 */ /* 0x000f62000c101d00 */
[----:B-1----:R-:W-:Y:S01]  /*13030*/  IMAD.WIDE.U32 R16, R4, UR6, RZ ;  /* 0x0000000604107c25 */ /* 0x002fe2000f8e00ff */
[----:B------:R-:W-:Y:S01]  /*13040*/  SEL R21, RZ, 0xffffffff, P0 ;  /* 0xffffffffff157807 */ /* 0x000fe20000000000 */
[----:B------:R-:W-:Y:S01]  /*13050*/  ULDC.64 UR6, c[0x0][0xbe8] ;  /* 0x0002fa0000067ab9 */ /* 0x000fe20000000a00 */
[----:B------:R-:W5:Y:S01]  /*13060*/  LD.E.128 R60, desc[UR38][R60.64] ;  /* 0x000000263c3c7980 */ /* 0x000f62000c101d00 */
[----:B------:R-:W-:-:S02]  /*13070*/  IMAD.IADD R17, R17, 0x1, R7 ;  /* 0x0000000111117824 */ /* 0x000fc400078e0207 */
[----:B------:R-:W-:Y:S01]  /*13080*/  VIADD R7, R22, 0x80 ;  /* 0x0000008016077836 */ /* 0x000fe20000000000 */
[----:B------:R-:W5:Y:S01]  /*13090*/  LD.E.128 R64, desc[UR38][R64.64] ;  /* 0x0000002640407980 */ /* 0x000f62000c101d00 */
[----:B------:R-:W-:-:S03]  /*130a0*/  IMAD.SHL.U32 R81, R21, 0x2, RZ ;  /* 0x0000000215517824 */ /* 0x000fc600078e00ff */
[----:B------:R-:W-:Y:S01]  /*130b0*/  ISETP.GE.AND P0, PT, R7, UR10, PT ;  /* 0x0000000a07007c0c */ /* 0x000fe2000bf06270 */
[----:B------:R-:W5:Y:S01]  /*130c0*/  LD.E.128 R68, desc[UR38][R68.64] ;  /* 0x0000002644447980 */ /* 0x000f62000c101d00 */
[----:B------:R-:W-:Y:S02]  /*130d0*/  SEL R4, RZ, 0x1, P1 ;  /* 0x00000001ff047807 */ /* 0x000fe40000800000 */
[----:B------:R-:W-:Y:S01]  /*130e0*/  SEL R21, RZ, 0xffffffff, P0 ;  /* 0xffffffffff157807 */ /* 0x000fe20000000000 */
[----:B------:R-:W5:Y:S01]  /*130f0*/  LD.E.128 R72, desc[UR38][R72.64] ;  /* 0x0000002648487980 */ /* 0x000f62000c101d00 */
[----:B------:R-:W-:Y:S01]  /*13100*/  LOP3.LUT R4, R81, 0x2, R4, 0xe2, !PT ;  /* 0x0000000251047812 */ /* 0x000fe200078ee204 */
[----:B------:R-:W-:Y:S02]  /*13110*/  IMAD.IADD R81, R3, 0x1, -R20 ;  /* 0x0000000103517824 */ /* 0x000fe400078e0a14 */
[----:B------:R-:W-:Y:S01]  /*13120*/  IMAD.SHL.U32 R21, R21, 0x4, RZ ;  /* 0x0000000415157824 */ /* 0x000fe200078e00ff */
[----:B------:R-:W5:Y:S01]  /*13130*/  LD.E.128 R76, desc[UR38][R76.64] ;  /* 0x000000264c4c7980 */ /* 0x000f62000c101d00 */
[----:B------:R-:W-:-:S03]  /*13140*/  IMAD.WIDE.U32 R16, R192, UR6, R16 ;  /* 0x00000006c0107c25 */ /* 0x000fc6000f8e0010 */
[----:B------:R-:W-:Y:S01]  /*13150*/  LOP3.LUT R20, R21, 0x4, R4, 0xe2, !PT ;  /* 0x0000000415147812 */ /* 0x000fe200078ee204 */
[----:B------:R-:W-:Y:S01]  /*13160*/  IMAD R4, R81, 0x20, R0 ;  /* 0x0000002051047824 */ /* 0x000fe200078e0200 */
[----:B------:R-:W-:Y:S01]  /*13170*/  SHF.R.S32.HI R21, RZ, 0x1f, R193 ;  /* 0x0000001fff157819 */ /* 0x000fe200000114c1 */
[----:B------:R-:W-:Y:S01]  /*13180*/  IMAD R17, R192, UR7, R17 ;  /* 0x00000007c0117c24 */ /* 0x000fe2000f8e0211 */
[----:B------:R-:W-:Y:S01]  /*13190*/  ISETP.GE.AND P1, PT, R89, UR10, PT ;  /* 0x0000000a59007c0c */ /* 0x000fe2000bf26270 */
[----:B------:R-:W-:Y:S01]  /*131a0*/  ULDC.64 UR6, c[0x0][0xbf0] ;  /* 0x0002fc0000067ab9 */ /* 0x000fe20000000a00 */
[----:B------:R-:W-:Y:S01]  /*131b0*/  VIADD R3, R22, 0x100 ;  /* 0x0000010016037836 */ /* 0x000fe20000000000 */
[----:B------:R-:W-:Y:S01]  /*131c0*/  @!PT LDS RZ, [RZ] ;  /* 0x00000000fffff984 */ /* 0x000fe20000000800 */
[----:B------:R-:W-:Y:S01]  /*131d0*/  @!PT LDS RZ, [RZ] ;  /* 0x00000000fffff984 */ /* 0x000fe20000000800 */
[----:B------:R-:W-:Y:S01]  /*131e0*/  @!PT LDS RZ, [RZ] ;  /* 0x00000000fffff984 */ /* 0x000fe20000000800 */
[----:B------:R-:W-:Y:S01]  /*131f0*/  @!PT LDS RZ, [RZ] ;  /* 0x00000000fffff984 */ /* 0x000fe20000000800 */
[----:B------:R1:W-:Y:S06]  /*13200*/  MEMBAR.ALL.CTA ;  /* 0x0000000000007992 */ /* 0x0003ec0000008000 */
[----:B-1----:R-:W1:Y:S01]  /*13210*/  FENCE.VIEW.ASYNC.S ;  /* 0x00000000000073c6 */ /* 0x002e620000000000 */
[----:B------:R-:W-:-:S02]  /*13220*/  IMAD.IADD R82, R185, 0x1, R4 ;  /* 0x00000001b9527824 */ /* 0x000fc400078e0204 */
[----:B------:R-:W-:Y:S01]  /*13230*/  IMAD R80, R21, UR6, RZ ;  /* 0x0000000615507c24 */ /* 0x000fe2000f8e02ff */
[----:B------:R-:W-:Y:S01]  /*13240*/  SEL R21, RZ, 0xffffffff, P1 ;  /* 0xffffffffff157807 */ /* 0x000fe20000800000 */
[----:B0-----:R-:W-:Y:S01]  /*13250*/  @P2 IMAD.HI.U32 R4, R82, R83, RZ ;  /* 0x0000005352042227 */ /* 0x001fe200078e00ff */
[----:B------:R-:W-:-:S03]  /*13260*/  ISETP.GE.AND P0, PT, R3, UR10, PT ;  /* 0x0000000a03007c0c */ /* 0x000fc6000bf06270 */
[----:B------:R-:W-:Y:S02]  /*13270*/  IMAD.SHL.U32 R87, R21, 0x8, RZ ;  /* 0x0000000815577824 */ /* 0x000fe400078e00ff */
[C---:B------:R-:W-:Y:S01]  /*13280*/  IMAD R81, R193.reuse, UR7, R80 ;  /* 0x00000007c1517c24 */ /* 0x040fe2000f8e0250 */
[----:B------:R-:W-:Y:S01]  /*13290*/  SEL R80, RZ, 0xffffffff, P0 ;  /* 0xffffffffff507807 */ /* 0x000fe20000000000 */
[----:B------:R-:W-:Y:S01]  /*132a0*/  IMAD.MOV.U32 R21, RZ, RZ, R82 ;  /* 0x000000ffff157224 */ /* 0x000fe200078e0052 */
[----:B--2---:R-:W-:Y:S01]  /*132b0*/  @P2 SHF.R.U32.HI R21, RZ, R85, R4 ;  /* 0x00000055ff152219 */ /* 0x004fe20000011604 */
[----:B------:R-:W-:Y:S01]  /*132c0*/  IMAD.WIDE.U32 R16, R193, UR6, R16 ;  /* 0x00000006c1107c25 */ /* 0x000fe2000f8e0010 */
[----:B------:R-:W-:Y:S01]  /*132d0*/  ISETP.GE.AND P0, PT, R91, UR10, PT ;  /* 0x0000000a5b007c0c */ /* 0x000fe2000bf06270 */
[----:B------:R-:W-:Y:S02]  /*132e0*/  ULDC.64 UR6, c[0x0][0xbe0] ;  /* 0x0002f80000067ab9 */ /* 0x000fe40000000a00 */
[----:B------:R-:W-:-:S02]  /*132f0*/  IMAD.IADD R17, R17, 0x1, R81 ;  /* 0x0000000111117824 */ /* 0x000fc400078e0251 */
[----:B------:R-:W-:Y:S01]  /*13300*/  IMAD.SHL.U32 R83, R80, 0x10, RZ ;  /* 0x0000001050537824 */ /* 0x000fe200078e00ff */
[--C-:B------:R-:W-:Y:S01]  /*13310*/  SHF.R.S32.HI R80, RZ, 0x1f, R21.reuse ;  /* 0x0000001fff507819 */ /* 0x100fe20000011415 */
[----:B------:R-:W-:Y:S01]  /*13320*/  IMAD.MOV R81, RZ, RZ, -R21 ;  /* 0x000000ffff517224 */ /* 0x000fe200078e0a15 */
[----:B------:R-:W-:Y:S02]  /*13330*/  SEL R4, RZ, 0xffffffff, P0 ;  /* 0xffffffffff047807 */ /* 0x000fe40000000000 */
[----:B------:R-:W-:Y:S01]  /*13340*/  LOP3.LUT R20, R87, 0x8, R20, 0xe2, !PT ;  /* 0x0000000857147812 */ /* 0x000fe200078ee214 */
[----:B------:R-:W-:Y:S02]  /*13350*/  IMAD R81, R84, R81, R82 ;  /* 0x0000005154517224 */ /* 0x000fe400078e0252 */
[----:B------:R-:W-:Y:S01]  /*13360*/  IMAD R80, R80, UR6, RZ ;  /* 0x0000000650507c24 */ /* 0x000fe2000f8e02ff */
[----:B------:R-:W-:Y:S01]  /*13370*/  LOP3.LUT R20, R83, 0x10, R20, 0xe2, !PT ;  /* 0x0000001053147812 */ /* 0x000fe200078ee214 */
[----:B------:R-:W-:Y:S01]  /*13380*/  IMAD.SHL.U32 R85, R4, 0x20, RZ ;  /* 0x0000002004557824 */ /* 0x000fe200078e00ff */
[----:B------:R-:W-:Y:S01]  /*13390*/  SHF.R.S32.HI R4, RZ, 0x1f, R81 ;  /* 0x0000001fff047819 */ /* 0x000fe20000011451 */
[----:B------:R-:W-:Y:S01]  /*133a0*/  IMAD.WIDE.U32 R16, R21, UR6, R16 ;  /* 0x0000000615107c25 */ /* 0x000fe2000f8e0010 */
[----:B------:R-:W-:-:S03]  /*133b0*/  ISETP.GE.AND P0, PT, R95, UR10, PT ;  /* 0x0000000a5f007c0c */ /* 0x000fc6000bf06270 */
[----:B------:R-:W-:Y:S01]  /*133c0*/  IMAD R83, R21, UR7, R80 ;  /* 0x0000000715537c24 */ /* 0x000fe2000f8e0250 */
[----:B------:R-:W-:Y:S01]  /*133d0*/  ULDC.64 UR6, c[0x0][0xbd8] ;  /* 0x0002f60000067ab9 */ /* 0x000fe20000000a00 */
[----:B------:R-:W-:Y:S01]  /*133e0*/  VIADD R93, R22, 0x1c0 ;  /* 0x000001c0165d7836 */ /* 0x000fe20000000000 */
[----:B------:R-:W-:Y:S01]  /*133f0*/  LOP3.LUT R20, R85, 0x20, R20, 0xe2, !PT ;  /* 0x0000002055147812 */ /* 0x000fe200078ee214 */
[----:B------:R-:W-:Y:S01]  /*13400*/  IMAD.IADD R17, R17, 0x1, R83 ;  /* 0x0000000111117824 */ /* 0x000fe200078e0253 */
[----:B------:R-:W-:Y:S01]  /*13410*/  SEL R21, RZ, 0x40, P0 ;  /* 0x00000040ff157807 */ /* 0x000fe20000000000 */
[----:B------:R-:W-:Y:S01]  /*13420*/  IMAD R4, R4, UR6, RZ ;  /* 0x0000000604047c24 */ /* 0x000fe2000f8e02ff */
[----:B------:R-:W-:Y:S01]  /*13430*/  ISETP.GE.AND P0, PT, R93, UR10, PT ;  /* 0x0000000a5d007c0c */ /* 0x000fe2000bf06270 */
[----:B------:R-:W-:Y:S02]  /*13440*/  IMAD.IADD R185, R0, 0x1, R185 ;  /* 0x0000000100b97824 */ /* 0x000fe400078e02b9 */
[----:B------:R-:W-:Y:S01]  /*13450*/  IMAD R92, R84, UR5, RZ ;  /* 0x00000005545c7c24 */ /* 0x000fe2000f8e02ff */
[----:B------:R-:W-:Y:S01]  /*13460*/  LOP3.LUT R0, R20, R21, RZ, 0xfc, !PT ;  /* 0x0000001514007212 */ /* 0x000fe200078efcff */
[C---:B------:R-:W-:Y:S01]  /*13470*/  IMAD R83, R81.reuse, UR7, R4 ;  /* 0x0000000751537c24 */ /* 0x040fe2000f8e0204 */
[----:B------:R-:W-:Y:S01]  /*13480*/  SEL R21, RZ, 0x80, P0 ;  /* 0x00000080ff157807 */ /* 0x000fe20000000000 */
[----:B------:R-:W-:Y:S01]  /*13490*/  IMAD.WIDE.U32 R16, R81, UR6, R16 ;  /* 0x0000000651107c25 */ /* 0x000fe2000f8e0010 */
[----:B------:R-:W-:Y:S01]  /*134a0*/  UIADD3 UR6, UR41, 0x38820, URZ ;  /* 0x0003882029067890 */ /* 0x000fe2000fffe03f */
[----:B------:R-:W-:-:S02]  /*134b0*/  ISETP.GE.AND P0, PT, R185, R92, PT ;  /* 0x0000005cb900720c */ /* 0x000fc40003f06270 */
[----:B------:R-:W-:Y:S01]  /*134c0*/  IMAD.IADD R17, R17, 0x1, R83 ;  /* 0x0000000111117824 */ /* 0x000fe200078e0253 */
[----:B------:R-:W-:Y:S01]  /*134d0*/  UPRMT UR6, URZ, 0x654, UR6 ;  /* 0x000006543f067896 */ /* 0x000fe20008000006 */
[----:B------:R-:W-:-:S04]  /*134e0*/  LEA R88, P1, R16, UR8, 0x1 ;  /* 0x0000000810587c11 */ /* 0x000fc8000f8208ff */
[----:B------:R-:W-:Y:S01]  /*134f0*/  LEA.HI.X R90, R16, UR9, R17, 0x1, P1 ;  /* 0x00000009105a7c11 */ /* 0x000fe200088f0c11 */
[----:B------:R-:W-:Y:S01]  /*13500*/  BSSY B1, `(.L_x_6215) ;  /* 0x000002c000017945 */ /* 0x000fe20003800000 */
[----:B-1----:R0:W1:Y:S02]  /*13510*/  SHFL.IDX PT, R16, R88, RZ, 0x181f ;  /* 0x00181fff58107589 */ /* 0x00206400000e0000 */
        /* <DEDUP_REMOVED lines=42> */
.L_x_6216:
[----:B------:R-:W-:Y:S05]  /*137c0*/  BSYNC B1 ;  /* 0x0000000000017941 */ /* 0x000fea0003800000 */
.L_x_6215:
        /* <DEDUP_REMOVED lines=11> */
[----:B------:R-:W-:Y:S01]  /*13880*/  SHF.R.S32.HI R25, RZ, 0x1f, R89 ;  /* 0x0000001fff197819 */ /* 0x000fe20000011459 */
[----:B0---4-:R-:W-:Y:S02]  /*13890*/  @!P0 IMAD.WIDE R10, R22, 0x2, R8 ;  /* 0x00000002160a8825 */ /* 0x011fe400078e0208 */
[CC--:B-1----:R-:W-:Y:S02]  /*138a0*/  @!P4 LEA R16, P5, R194.reuse, R8.reuse, 0x1 ;  /* 0x00000008c210c211 */ /* 0x0c2fe400078a08ff */
[-C--:B------:R-:W-:Y:S01]  /*138b0*/  @!P3 LEA R20, P6, R7, R8.reuse, 0x1 ;  /* 0x000000080714b211 */ /* 0x080fe200078c08ff */
[----:B------:R0:W-:Y:S01]  /*138c0*/  @!P0 ST.E.128 desc[UR38][R10.64], R12 ;  /* 0x0000000c0a008985 */ /* 0x0001e2000c101d26 */
[----:B------:R-:W-:Y:S02]  /*138d0*/  ISETP.GE.AND P0, PT, R91, UR10, PT ;  /* 0x0000000a5b007c0c */ /* 0x000fe4000bf06270 */
[----:B--2---:R-:W-:Y:S02]  /*138e0*/  @!P4 LEA.HI.X R17, R194, R9, R152, 0x1, P5 ;  /* 0x00000009c211c211 */ /* 0x004fe400028f0c98 */
[----:B------:R-:W-:-:S02]  /*138f0*/  @!P2 LEA R24, P5, R89, R8, 0x1 ;  /* 0x000000085918a211 */ /* 0x000fc400078a08ff */
        /* <DEDUP_REMOVED lines=25> */
.L_x_6214:
[----:B------:R-:W-:Y:S01]  /*13a90*/  ULDC.64 UR6, c[0x0][0xc08] ;  /* 0x0003020000067ab9 */ /* 0x000fe20000000a00 */
[----:B------:R-:W-:Y:S01]  /*13aa0*/  ULDC.64 UR8, c[0x0][0xc38] ;  /* 0x00030e0000087ab9 */ /* 0x000fe20000000a00 */
[----:B------:R-:W-:Y:S01]  /*13ab0*/  IMAD R7, R7, UR6, RZ ;  /* 0x0000000607077c24 */ /* 0x000fe2000f8e02ff */
[----:B------:R-:W-:Y:S01]  /*13ac0*/  SHF.R.S32.HI R0, RZ, 0x1f, R193 ;  /* 0x0000001fff007819 */ /* 0x000fe200000114c1 */
[C---:B------:R-:W-:Y:S01]  /*13ad0*/  IMAD.WIDE.U32 R8, R4.reuse, UR6, RZ ;  /* 0x0000000604087c25 */ /* 0x040fe2000f8e00ff */
[----:B------:R-:W-:Y:S01]  /*13ae0*/  ULDC.64 UR10, c[0x0][0xc30] ;  /* 0x00030c00000a7ab9 */ /* 0x000fe20000000a00 */
[----:B------:R-:W-:Y:S01]  /*13af0*/  BSSY B1, `(.L_x_6218) ;  /* 0x00000c8000017945 */ /* 0x000fe20003800000 */
[----:B------:R-:W-:Y:S01]  /*13b00*/  SHF.R.S32.HI R152, RZ, 0x1f, R204 ;  /* 0x0000001fff987819 */ /* 0x000fe200000114cc */
[----:B------:R-:W-:Y:S01]  /*13b10*/  IMAD R7, R4, UR7, R7 ;  /* 0x0000000704077c24 */ /* 0x000fe2000f8e0207 */
[----:B------:R-:W-:Y:S01]  /*13b20*/  ULDC UR7, c[0x0][0xce8] ;  /* 0x00033a0000077ab9 */ /* 0x000fe20000000800 */
[----:B------:R-:W-:Y:S01]  /*13b30*/  IMAD.IADD R4, R190, 0x1, R185 ;  /* 0x00000001be047824 */ /* 0x000fe200078e02b9 */
[----:B------:R-:W-:Y:S01]  /*13b40*/  UISETP.NE.AND UP0, UPT, UR7, 0x1, UPT ;  /* 0x000000010700788c */ /* 0x000fe2000bf05270 */
[----:B------:R-:W-:Y:S01]  /*13b50*/  IMAD.IADD R9, R9, 0x1, R7 ;  /* 0x0000000109097824 */ /* 0x000fe200078e0207 */
[----:B------:R-:W-:Y:S01]  /*13b60*/  UIMAD UR5, UR5, UR7, URZ ;  /* 0x00000007050572a4 */ /* 0x000fe2000f8e023f */
[----:B0-----:R-:W-:Y:S01]  /*13b70*/  IMAD.MOV.U32 R3, RZ, RZ, R4 ;  /* 0x000000ffff037224 */ /* 0x001fe200078e0004 */
[----:B------:R-:W-:Y:S01]  /*13b80*/  SHF.R.S32.HI R153, RZ, 0x1f, R205 ;  /* 0x0000001fff997819 */ /* 0x000fe200000114cd */
[----:B------:R-:W-:Y:S01]  /*13b90*/  IMAD.WIDE.U32 R8, R192, UR8, R8 ;  /* 0x00000008c0087c25 */ /* 0x000fe2000f8e0008 */
[----:B------:R-:W-:-:S02]  /*13ba0*/  PLOP3.LUT P0, PT, PT, PT, UP0, 0x80, 0x0 ;  /* 0x000000000000781c */ /* 0x000fc40003f0f008 */
[----:B------:R-:W-:Y:S01]  /*13bb0*/  SHF.R.S32.HI R154, RZ, 0x1f, R206 ;  /* 0x0000001fff9a7819 */ /* 0x000fe200000114ce */
[----:B------:R-:W-:Y:S01]  /*13bc0*/  IMAD R9, R192, UR9, R9 ;  /* 0x00000009c0097c24 */ /* 0x000fe2000f8e0209 */
[----:B------:R-:W-:Y:S01]  /*13bd0*/  ULDC.64 UR8, c[0x0][0xc40] ;  /* 0x0003100000087ab9 */ /* 0x000fe20000000a00 */
[----:B------:R-:W-:Y:S01]  /*13be0*/  @UP0 ULDC UR6, c[0x0][0xcec] ;  /* 0x00033b0000060ab9 */ /* 0x000fe20000000800 */
[----:B------:R-:W-:Y:S01]  /*13bf0*/  IMAD R0, R0, UR8, RZ ;  /* 0x0000000800007c24 */ /* 0x000fe2000f8e02ff */
[----:B------:R-:W-:Y:S01]  /*13c00*/  SHF.R.S32.HI R155, RZ, 0x1f, R207 ;  /* 0x0000001fff9b7819 */ /* 0x000fe200000114cf */
[C---:B------:R-:W-:Y:S01]  /*13c10*/  IMAD.WIDE.U32 R8, R193.reuse, UR8, R8 ;  /* 0x00000008c1087c25 */ /* 0x040fe2000f8e0008 */
[----:B------:R-:W-:Y:S02]  /*13c20*/  SHF.R.S32.HI R156, RZ, 0x1f, R208 ;  /* 0x0000001fff9c7819 */ /* 0x000fe400000114d0 */
[----:B------:R-:W-:Y:S01]  /*13c30*/  SHF.R.S32.HI R157, RZ, 0x1f, R209 ;  /* 0x0000001fff9d7819 */ /* 0x000fe200000114d1 */
[----:B------:R-:W-:Y:S01]  /*13c40*/  IMAD R7, R193, UR9, R0 ;  /* 0x00000009c1077c24 */ /* 0x000fe2000f8e0200 */
[----:B------:R-:W-:Y:S01]  /*13c50*/  ULDC.64 UR8, c[0x0][0xc48] ;  /* 0x0003120000087ab9 */ /* 0x000fe20000000a00 */
[----:B------:R-:W-:Y:S01]  /*13c60*/  @P0 IMAD.HI.U32 R0, R4, UR6, RZ ;  /* 0x0000000604000c27 */ /* 0x000fe2000f8e00ff */
[----:B------:R-:W-:Y:S01]  /*13c70*/  @UP0 ULDC UR6, c[0x0][0xcf0] ;  /* 0x00033c0000060ab9 */ /* 0x000fe20000000800 */
[----:B------:R-:W-:-:S02]  /*13c80*/  SHF.R.S32.HI R158, RZ, 0x1f, R210 ;  /* 0x0000001fff9e7819 */ /* 0x000fc400000114d2 */
[----:B------:R-:W-:Y:S01]  /*13c90*/  IMAD.IADD R9, R9, 0x1, R7 ;  /* 0x0000000109097824 */ /* 0x000fe200078e0207 */
[----:B------:R-:W-:Y:S01]  /*13ca0*/  @P0 SHF.R.U32.HI R3, RZ, UR6, R0 ;  /* 0x00000006ff030c19 */ /* 0x000fe20008011600 */
[----:B------:R-:W-:Y:S01]  /*13cb0*/  IMAD.IADD R185, R23, 0x1, R185 ;  /* 0x0000000117b97824 */ /* 0x000fe200078e02b9 */
[----:B------:R-:W-:Y:S01]  /*13cc0*/  UIADD3 UR6, UR41, 0x38820, URZ ;  /* 0x0003882029067890 */ /* 0x000fe2000fffe03f */
[----:B------:R-:W-:Y:S01]  /*13cd0*/  IMAD.WIDE.U32 R8, R195, UR8, R8 ;  /* 0x00000008c3087c25 */ /* 0x000fe2000f8e0008 */
[--C-:B------:R-:W-:Y:S02]  /*13ce0*/  SHF.R.S32.HI R0, RZ, 0x1f, R3.reuse ;  /* 0x0000001fff007819 */ /* 0x100fe40000011403 */
[----:B------:R-:W-:Y:S01]  /*13cf0*/  ISETP.GE.AND P0, PT, R185, UR5, PT ;  /* 0x00000005b9007c0c */ /* 0x000fe2000bf06270 */
[----:B------:R-:W-:Y:S01]  /*13d00*/  IMAD.MOV R7, RZ, RZ, -R3 ;  /* 0x000000ffff077224 */ /* 0x000fe200078e0a03 */
[----:B------:R-:W-:Y:S01]  /*13d10*/  UPRMT UR6, URZ, 0x654, UR6 ;  /* 0x000006543f067896 */ /* 0x000fe20008000006 */
[----:B------:R-:W-:Y:S01]  /*13d20*/  IMAD R0, R0, UR10, RZ ;  /* 0x0000000a00007c24 */ /* 0x000fe2000f8e02ff */
[----:B------:R-:W-:Y:S01]  /*13d30*/  SHF.R.S32.HI R159, RZ, 0x1f, R211 ;  /* 0x0000001fff9f7819 */ /* 0x000fe200000114d3 */
[----:B------:R-:W-:Y:S01]  /*13d40*/  IMAD R7, R7, UR7, R4 ;  /* 0x0000000707077c24 */ /* 0x000fe2000f8e0204 */
[----:B------:R-:W-:Y:S01]  /*13d50*/  SHF.R.S32.HI R160, RZ, 0x1f, R212 ;  /* 0x0000001fffa07819 */ /* 0x000fe200000114d4 */
[----:B------:R-:W-:Y:S01]  /*13d60*/  IMAD R9, R195, UR9, R9 ;  /* 0x00000009c3097c24 */ /* 0x000fe2000f8e0209 */
[----:B------:R-:W-:Y:S01]  /*13d70*/  ULDC.64 UR8, c[0x0][0xc28] ;  /* 0x00030a0000087ab9 */ /* 0x000fe20000000a00 */
[C---:B------:R-:W-:Y:S01]  /*13d80*/  IMAD R11, R3.reuse, UR11, R0 ;  /* 0x0000000b030b7c24 */ /* 0x040fe2000f8e0200 */
[----:B------:R-:W-:Y:S01]  /*13d90*/  SHF.R.S32.HI R0, RZ, 0x1f, R7 ;  /* 0x0000001fff007819 */ /* 0x000fe20000011407 */
[----:B------:R-:W-:Y:S01]  /*13da0*/  IMAD.WIDE.U32 R8, R3, UR10, R8 ;  /* 0x0000000a03087c25 */ /* 0x000fe2000f8e0008 */
[----:B------:R-:W-:Y:S01]  /*13db0*/  SYNCS.ARRIVE.TRANS64.RED.A1T0 RZ, [UR6], RZ ;  /* 0x000000ffffff79a7 */ /* 0x000fe20008100406 */
[----:B------:R-:W-:-:S02]  /*13dc0*/  SHF.R.S32.HI R161, RZ, 0x1f, R213 ;  /* 0x0000001fffa17819 */ /* 0x000fc400000114d5 */
[----:B------:R-:W-:Y:S01]  /*13dd0*/  IMAD R0, R0, UR8, RZ ;  /* 0x0000000800007c24 */ /* 0x000fe2000f8e02ff */
[----:B------:R-:W-:Y:S01]  /*13de0*/  SHF.R.S32.HI R162, RZ, 0x1f, R214 ;  /* 0x0000001fffa27819 */ /* 0x000fe200000114d6 */
[----:B------:R-:W-:Y:S01]  /*13df0*/  IMAD.IADD R9, R9, 0x1, R11 ;  /* 0x0000000109097824 */ /* 0x000fe200078e020b */
[----:B------:R-:W-:Y:S01]  /*13e00*/  SHF.R.S32.HI R163, RZ, 0x1f, R215 ;  /* 0x0000001fffa37819 */ /* 0x000fe200000114d7 */
[C---:B------:R-:W-:Y:S01]  /*13e10*/  IMAD R3, R7.reuse, UR9, R0 ;  /* 0x0000000907037c24 */ /* 0x040fe2000f8e0200 */
[----:B------:R-:W-:Y:S01]  /*13e20*/  SHF.R.S32.HI R164, RZ, 0x1f, R216 ;  /* 0x0000001fffa47819 */ /* 0x000fe200000114d8 */
[----:B------:R-:W-:Y:S01]  /*13e30*/  IMAD.WIDE.U32 R8, R7, UR8, R8 ;  /* 0x0000000807087c25 */ /* 0x000fe2000f8e0008 */
[----:B------:R-:W-:Y:S01]  /*13e40*/  ULDC.64 UR8, c[0x0][0xc00] ;  /* 0x0003000000087ab9 */ /* 0x000fe20000000a00 */
[----:B------:R-:W-:Y:S02]  /*13e50*/  SHF.R.S32.HI R165, RZ, 0x1f, R217 ;  /* 0x0000001fffa57819 */ /* 0x000fe400000114d9 */
[----:B------:R-:W-:Y:S01]  /*13e60*/  IMAD.IADD R3, R9, 0x1, R3 ;  /* 0x0000000109037824 */ /* 0x000fe200078e0203 */
[----:B------:R-:W-:-:S02]  /*13e70*/  LEA R0, P1, R8, UR8, 0x2 ;  /* 0x0000000808007c11 */ /* 0x000fc4000f8210ff */
[----:B------:R-:W-:Y:S02]  /*13e80*/  SHF.R.S32.HI R166, RZ, 0x1f, R218 ;  /* 0x0000001fffa67819 */ /* 0x000fe400000114da */
[----:B------:R-:W-:Y:S01]  /*13e90*/  LEA.HI.X R3, R8, UR9, R3, 0x2, P1 ;  /* 0x0000000908037c11 */ /* 0x000fe200088f1403 */
[----:B------:R0:W1:Y:S01]  /*13ea0*/  SHFL.IDX PT, R4, R0, RZ, 0x1c1f ;  /* 0x001c1fff00047589 */ /* 0x00006200000e0000 */
[----:B------:R-:W-:Y:S02]  /*13eb0*/  SHF.R.S32.HI R167, RZ, 0x1f, R219 ;  /* 0x0000001fffa77819 */ /* 0x000fe400000114db */
[----:B------:R-:W-:Y:S01]  /*13ec0*/  SHF.R.S32.HI R168, RZ, 0x1f, R220 ;  /* 0x0000001fffa87819 */ /* 0x000fe200000114dc */
[----:B------:R0:W2:Y:S01]  /*13ed0*/  SHFL.IDX PT, R7, R3, RZ, 0x1c1f ;  /* 0x001c1fff03077589 */ /* 0x0000a200000e0000 */
[----:B------:R-:W-:Y:S02]  /*13ee0*/  SHF.R.S32.HI R169, RZ, 0x1f, R221 ;  /* 0x0000001fffa97819 */ /* 0x000fe400000114dd */
[----:B------:R-:W-:-:S02]  /*13ef0*/  SHF.R.S32.HI R170, RZ, 0x1f, R222 ;  /* 0x0000001fffaa7819 */ /* 0x000fc400000114de */
[----:B------:R-:W-:Y:S02]  /*13f00*/  SHF.R.S32.HI R171, RZ, 0x1f, R223 ;  /* 0x0000001fffab7819 */ /* 0x000fe400000114df */
[----:B------:R-:W-:Y:S02]  /*13f10*/  SHF.R.S32.HI R16, RZ, 0x1f, R224 ;  /* 0x0000001fff107819 */ /* 0x000fe400000114e0 */
[----:B------:R-:W-:Y:S02]  /*13f20*/  SHF.R.S32.HI R17, RZ, 0x1f, R225 ;  /* 0x0000001fff117819 */ /* 0x000fe400000114e1 */
[----:B------:R-:W-:Y:S02]  /*13f30*/  SHF.R.S32.HI R20, RZ, 0x1f, R226 ;  /* 0x0000001fff147819 */ /* 0x000fe400000114e2 */
[----:B------:R-:W-:Y:S01]  /*13f40*/  SHF.R.S32.HI R21, RZ, 0x1f, R184 ;  /* 0x0000001fff157819 */ /* 0x000fe200000114b8 */
[----:B0-----:R-:W-:Y:S06]  /*13f50*/  @P0 BRA `(.L_x_6219) ;  /* 0x0000000800040947 */ /* 0x001fec0003800000 */
        /* <DEDUP_REMOVED lines=14> */
[CC--:B0-----:R-:W-:Y:S02]  /*14040*/  @!P2 LEA R8, P6, R225.reuse, R4.reuse, 0x2 ;  /* 0x00000004e108a211 */ /* 0x0c1fe400078c10ff */
[CC--:B-1----:R-:W-:Y:S02]  /*14050*/  @!P1 LEA R10, P5, R224.reuse, R4.reuse, 0x2 ;  /* 0x00000004e00a9211 */ /* 0x0c2fe400078a10ff */
        /* <DEDUP_REMOVED lines=12> */
[----:B------:R-:W-:Y:S02]  /*14120*/  ISETP.GE.AND P1, PT, R218, UR6, PT ;  /* 0x00000006da007c0c */ /* 0x000fe4000bf26270 */
[----:B------:R-:W-:Y:S01]  /*14130*/  @!P4 LEA.HI.X R11, R221, R7, R169, 0x2, P2 ;  /* 0x00000007dd0bc211 */ /* 0x000fe200010f14a9 */
[----:B------:R0:W-:Y:S01]  /*14140*/  @!P3 ST.E.64 desc[UR38][R8.64], R44 ;  /* 0x0000002c0800b985 */ /* 0x0001e2000c101b26 */
[----:B------:R-:W-:Y:S02]  /*14150*/  ISETP.GE.AND P2, PT, R217, UR6, PT ;  /* 0x00000006d9007c0c */ /* 0x000fe4000bf46270 */
[----:B--2---:R-:W-:Y:S01]  /*14160*/  @!P5 LEA R12, P6, R220, R4, 0x2 ;  /* 0x00000004dc0cd211 */ /* 0x004fe200078c10ff */
[----:B------:R1:W-:Y:S01]  /*14170*/  @!P4 ST.E.64 desc[UR38][R10.64], R48 ;  /* 0x000000300a00c985 */ /* 0x0003e2000c101b26 */
[----:B------:R-:W-:-:S02]  /*14180*/  ISETP.GE.AND P3, PT, R216, UR6, PT ;  /* 0x00000006d8007c0c */ /* 0x000fc4000bf66270 */
[----:B------:R-:W-:Y:S02]  /*14190*/  @!P5 LEA.HI.X R13, R220, R7, R168, 0x2, P6 ;  /* 0x00000007dc0dd211 */ /* 0x000fe400030f14a8 */
        /* <DEDUP_REMOVED lines=20> */
[----:B--2---:R-:W-:-:S03]  /*142e0*/  @!P5 LEA R12, P6, R214, R4, 0x2 ;  /* 0x00000004d60cd211 */ /* 0x004fc600078c10ff */
[----:B------:R1:W-:Y:S01]  /*142f0*/  @!P4 ST.E.64 desc[UR38][R10.64], R72 ;  /* 0x000000480a00c985 */ /* 0x0003e2000c101b26 */
[----:B------:R-:W-:-:S05]  /*14300*/  @!P5 LEA.HI.X R13, R214, R7, R162, 0x2, P6 ;  /* 0x00000007d60dd211 */ /* 0x000fca00030f14a2 */
[----:B------:R2:W-:Y:S01]  /*14310*/  @!P5 ST.E.64 desc[UR38][R12.64], R76 ;  /* 0x0000004c0c00d985 */ /* 0x0005e2000c101b26 */
[----:B------:R-:W-:Y:S02]  /*14320*/  ISETP.GE.AND P5, PT, R210, UR6, PT ;  /* 0x00000006d2007c0c */ /* 0x000fe4000bfa6270 */
[----:B0-----:R-:W-:-:S04]  /*14330*/  @!P0 LEA R8, P4, R213, R4, 0x2 ;  /* 0x00000004d5088211 */ /* 0x001fc800078810ff */
[-C--:B------:R-:W-:Y:S02]  /*14340*/  @!P0 LEA.HI.X R9, R213, R7.reuse, R161, 0x2, P4 ;  /* 0x00000007d5098211 */ /* 0x080fe400020f14a1 */
[----:B------:R-:W-:Y:S02]  /*14350*/  ISETP.GE.AND P4, PT, R209, UR6, PT ;  /* 0x00000006d1007c0c */ /* 0x000fe4000bf86270 */
[CC--:B-1----:R-:W-:Y:S01]  /*14360*/  @!P1 LEA R10, P3, R212.reuse, R4.reuse, 0x2 ;  /* 0x00000004d40a9211 */ /* 0x0c2fe200078610ff */
        /* <DEDUP_REMOVED lines=13> */
[----:B------:R-:W-:Y:S02]  /*14440*/  ISETP.GE.AND P5, PT, R204, UR6, PT ;  /* 0x00000006cc007c0c */ /* 0x000fe4000bfa6270 */
[-C--:B------:R-:W-:Y:S02]  /*14450*/  @!P4 LEA.HI.X R11, R209, R7.reuse, R157, 0x2, P0 ;  /* 0x00000007d10bc211 */ /* 0x080fe400000f149d */
[----:B------:R-:W-:Y:S02]  /*14460*/  ISETP.GE.AND P0, PT, R205, UR6, PT ;  /* 0x00000006cd007c0c */ /* 0x000fe4000bf06270 */
[C---:B--2---:R-:W-:Y:S01]  /*14470*/  @!P3 LEA R12, P6, R208.reuse, R4, 0x2 ;  /* 0x00000004d00cb211 */ /* 0x044fe200078c10ff */
[----:B------:R1:W-:Y:S01]  /*14480*/  @!P4 ST.E.64 desc[UR38][R10.64], R96 ;  /* 0x000000600a00c985 */ /* 0x0003e2000c101b26 */
[----:B------:R-:W-:Y:S02]  /*14490*/  ISETP.GE.AND P4, PT, R203, UR6, PT ;  /* 0x00000006cb007c0c */ /* 0x000fe4000bf86270 */
[----:B------:R-:W-:-:S02]  /*144a0*/  @!P3 LEA.HI.X R13, R208, R7, R156, 0x2, P6 ;  /* 0x00000007d00db211 */ /* 0x000fc400030f149c */
[----:B0-----:R-:W-:-:S03]  /*144b0*/  @!P2 LEA R8, P6, R207, R4, 0x2 ;  /* 0x00000004cf08a211 */ /* 0x001fc600078c10ff */
[----:B------:R0:W-:Y:S01]  /*144c0*/  @!P3 ST.E.64 desc[UR38][R12.64], R100 ;  /* 0x000000640c00b985 */ /* 0x0001e2000c101b26 */
        /* <DEDUP_REMOVED lines=42> */
.L_x_6219:
[----:B------:R-:W-:Y:S05]  /*14770*/  BSYNC B1 ;  /* 0x0000000000017941 */ /* 0x000fea0003800000 */
.L_x_6218:
[----:B------:R-:W-:Y:S01]  /*14780*/  VIADD R185, R185, 0x8 ;  /* 0x00000008b9b97836 */ /* 0x000fe20000000000 */
[----:B------:R-:W4:Y:S04]  /*14790*/  SHFL.IDX PT, R3, R3, 0x1, 0x1c1f ;  /* 0x003c1f0003037f89 */ /* 0x000f2800000e0000 */
[----:B------:R-:W-:Y:S01]  /*147a0*/  ISETP.GE.AND P0, PT, R185, UR5, PT ;  /* 0x00000005b9007c0c */ /* 0x000fe2000bf06270 */
[----:B--2---:R2:W3:-:S12]  /*147b0*/  SHFL.IDX PT, R7, R0, 0x1, 0x1c1f ;  /* 0x003c1f0000077f89 */ /* 0x0044d800000e0000 */
[----:B--2---:R-:W-:Y:S05]  /*147c0*/  @P0 BRA `(.L_x_6217) ;  /* 0x0000001400e00947 */ /* 0x004fea0003800000 */
[----:B------:R-:W-:Y:S02]  /*147d0*/  ULDC UR5, c[0x0][0xbc8] ;  /* 0x0002f20000057ab9 */ /* 0x000fe40000000800 */
[----:B------:R-:W-:Y:S02]  /*147e0*/  ISETP.GE.AND P4, PT, R184, UR5, PT ;  /* 0x00000005b8007c0c */ /* 0x000fe4000bf86270 */
[----:B------:R-:W-:Y:S02]  /*147f0*/  ISETP.GE.AND P2, PT, R226, UR5, PT ;  /* 0x00000005e2007c0c */ /* 0x000fe4000bf46270 */
[----:B------:R-:W-:Y:S02]  /*14800*/  ISETP.GE.AND P1, PT, R225, UR5, PT ;  /* 0x00000005e1007c0c */ /* 0x000fe4000bf26270 */
[----:B------:R-:W-:-:S07]  /*14810*/  ISETP.GE.AND P0, PT, R224, UR5, PT ;  /* 0x00000005e0007c0c */ /* 0x000fce000bf06270 */
[-C--:B0--3--:R-:W-:Y:S02]  /*14820*/  @!P4 LEA R14, P3, R184, R7.reuse, 0x2 ;  /* 0x00000007b80ec211 */ /* 0x089fe400078610ff */
[----:B------:R-:W-:Y:S02]  /*14830*/  @!P2 LEA R8, P6, R226, R7, 0x2 ;  /* 0x00000007e208a211 */ /* 0x000fe400078c10ff */
[----:B----4-:R-:W-:Y:S02]  /*14840*/  @!P4 LEA.HI.X R15, R184, R3, R21, 0x2, P3 ;  /* 0x00000003b80fc211 */ /* 0x010fe400018f1415 */
        /* <DEDUP_REMOVED lines=14> */
[C---:B------:R-:W-:Y:S02]  /*14930*/  @!P4 LEA R16, P2, R222.reuse, R7, 0x2 ;  /* 0x00000007de10c211 */ /* 0x040fe400078410ff */
        /* <DEDUP_REMOVED lines=9> */
[-C--:B--2---:R-:W-:Y:S02]  /*149d0*/  @!P0 LEA R8, P6, R220, R7.reuse, 0x2 ;  /* 0x00000007dc088211 */ /* 0x084fe400078c10ff */
        /* <DEDUP_REMOVED lines=11> */
[-C--:B----4-:R-:W-:Y:S01]  /*14a90*/  @!P3 LEA R14, P6, R217, R7.reuse, 0x2 ;  /* 0x00000007d90eb211 */ /* 0x090fe200078c10ff */
[----:B------:R4:W-:Y:S01]  /*14aa0*/  @!P2 ST.E.64 desc[UR38][R12.64], R62 ;  /* 0x0000003e0c00a985 */ /* 0x0009e2000c101b26 */
[C---:B-----5:R-:W-:Y:S02]  /*14ab0*/  @!P4 LEA R16, P2, R216.reuse, R7, 0x2 ;  /* 0x00000007d810c211 */ /* 0x060fe400078410ff */
[----:B------:R-:W-:Y:S02]  /*14ac0*/  ISETP.GE.AND P1, PT, R213, UR5, PT ;  /* 0x00000005d5007c0c */ /* 0x000fe4000bf26270 */
[-C--:B------:R-:W-:Y:S02]  /*14ad0*/  @!P3 LEA.HI.X R15, R217, R3.reuse, R165, 0x2, P6 ;  /* 0x00000003d90fb211 */ /* 0x080fe400030f14a5 */
[----:B------:R-:W-:Y:S02]  /*14ae0*/  @!P4 LEA.HI.X R17, R216, R3, R164, 0x2, P2 ;  /* 0x00000003d811c211 */ /* 0x000fe400010f14a4 */
[----:B------:R-:W-:Y:S01]  /*14af0*/  ISETP.GE.AND P2, PT, R212, UR5, PT ;  /* 0x00000005d4007c0c */ /* 0x000fe2000bf46270 */
[----:B------:R-:W-:Y:S01]  /*14b00*/  @!P3 ST.E.64 desc[UR38][R14.64], R66 ;  /* 0x000000420e00b985 */ /* 0x000fe2000c101b26 */
[----:B--2---:R-:W-:-:S03]  /*14b10*/  @!P5 LEA R20, P6, R215, R7, 0x2 ;  /* 0x00000007d714d211 */ /* 0x004fc600078c10ff */
        /* <DEDUP_REMOVED lines=9> */
[----:B----4-:R-:W-:-:S02]  /*14bb0*/  @!P2 LEA R12, P6, R212, R7, 0x2 ;  /* 0x00000007d40ca211 */ /* 0x010fc400078c10ff */
        /* <DEDUP_REMOVED lines=20> */
[----:B----4-:R-:W-:Y:S02]  /*14d00*/  @!P1 LEA R10, P3, R207, R7, 0x2 ;  /* 0x00000007cf0a9211 */ /* 0x010fe400078610ff */
[----:B------:R-:W-:Y:S02]  /*14d10*/  @!P2 LEA.HI.X R9, R208, R3, R156, 0x2, P6 ;  /* 0x00000003d009a211 */ /* 0x000fe400030f149c */
[----:B--2---:R-:W-:-:S02]  /*14d20*/  @!P0 LEA R12, P6, R206, R7, 0x2 ;  /* 0x00000007ce0c8211 */ /* 0x004fc400078c10ff */
[-C--:B------:R-:W-:Y:S01]  /*14d30*/  @!P1 LEA.HI.X R11, R207, R3.reuse, R155, 0x2, P3 ;  /* 0x00000003cf0b9211 */ /* 0x080fe200018f149b */
[----:B------:R2:W-:Y:S01]  /*14d40*/  @!P2 ST.E.64 desc[UR38][R8.64], R102 ;  /* 0x000000660800a985 */ /* 0x0005e2000c101b26 */
[----:B------:R-:W-:Y:S02]  /*14d50*/  ISETP.GE.AND P3, PT, R203, UR5, PT ;  /* 0x00000005cb007c0c */ /* 0x000fe4000bf66270 */
[----:B------:R-:W-:Y:S01]  /*14d60*/  @!P0 LEA.HI.X R13, R206, R3, R154, 0x2, P6 ;  /* 0x00000003ce0d8211 */ /* 0x000fe200030f149a */
[----:B------:R4:W-:Y:S01]  /*14d70*/  @!P1 ST.E.64 desc[UR38][R10.64], R106 ;  /* 0x0000006a0a009985 */ /* 0x0009e2000c101b26 */
[-C--:B0-----:R-:W-:Y:S02]  /*14d80*/  @!P5 LEA R14, P1, R205, R7.reuse, 0x2 ;  /* 0x00000007cd0ed211 */ /* 0x081fe400078210ff */
[----:B-----5:R-:W-:Y:S01]  /*14d90*/  @!P4 LEA R16, P2, R204, R7, 0x2 ;  /* 0x00000007cc10c211 */ /* 0x020fe200078410ff */
        /* <DEDUP_REMOVED lines=16> */
[-C--:B----4-:R-:W-:Y:S01]  /*14ea0*/  @!P1 LEA R10, P6, R201, R7.reuse, 0x2 ;  /* 0x00000007c90a9211 */ /* 0x090fe200078c10ff */
[----:B------:R4:W-:Y:S02]  /*14eb0*/  @!P0 ST.E.64 desc[UR38][R8.64], R126 ;  /* 0x0000007e08008985 */ /* 0x0009e4000c101b26 */
[----:B0-----:R-:W-:-:S02]  /*14ec0*/  @!P4 LEA R12, P0, R200, R7, 0x2 ;  /* 0x00000007c80cc211 */ /* 0x001fc400078010ff */
[----:B------:R-:W-:Y:S02]  /*14ed0*/  @!P1 LEA.HI.X R11, R201, R3, R235, 0x2, P6 ;  /* 0x00000003c90b9211 */ /* 0x000fe400030f14eb */
[----:B---3--:R-:W-:Y:S02]  /*14ee0*/  @!P3 LEA R14, P6, R199, R7, 0x2 ;  /* 0x00000007c70eb211 */ /* 0x008fe400078c10ff */
[----:B------:R-:W-:Y:S01]  /*14ef0*/  @!P4 LEA.HI.X R13, R200, R3, R233, 0x2, P0 ;  /* 0x00000003c80dc211 */ /* 0x000fe200000f14e9 */
[----:B------:R4:W-:Y:S01]  /*14f00*/  @!P1 ST.E.64 desc[UR38][R10.64], R130 ;  /* 0x000000820a009985 */ /* 0x0009e2000c101b26 */
[-C--:B-----5:R-:W-:Y:S02]  /*14f10*/  @!P2 LEA R16, P1, R198, R7.reuse, 0x2 ;  /* 0x00000007c610a211 */ /* 0x0a0fe400078210ff */
        /* <DEDUP_REMOVED lines=10> */
[----:B----4-:R-:W-:-:S04]  /*14fc0*/  LEA R8, P0, R196, R7, 0x2 ;  /* 0x00000007c4087211 */ /* 0x010fc800078010ff */
[----:B------:R-:W-:-:S05]  /*14fd0*/  LEA.HI.X R9, R196, R3, R229, 0x2, P0 ;  /* 0x00000003c4097211 */ /* 0x000fca00000f14e5 */
[----:B------:R0:W-:Y:S01]  /*14fe0*/  ST.E.64 desc[UR38][R8.64], R150 ;  /* 0x0000009608007985 */ /* 0x0001e2000c101b26 */
[----:B------:R-:W-:Y:S05]  /*14ff0*/  BRA `(.L_x_6217) ;  /* 0x0000000c00d47947 */ /* 0x000fea0003800000 */
.L_x_6211:
[----:B------:R-:W0:Y:S01]  /*15000*/  LDC.64 R12, c[0x0][0xd08] ;  /* 0x00034200ff0c7b82 */ /* 0x000e220000000a00 */
[----:B------:R-:W-:-:S07]  /*15010*/  IMAD.MOV.U32 R3, RZ, RZ, RZ ;  /* 0x000000ffff037224 */ /* 0x000fce00078e00ff */
[----:B------:R-:W1:Y:S08]  /*15020*/  LDC.64 R10, c[0x0][0xd00] ;  /* 0x00034000ff0a7b82 */ /* 0x000e700000000a00 */
[----:B------:R-:W2:Y:S01]  /*15030*/  LDC.64 R8, c[0x0][0xd00] ;  /* 0x00034000ff087b82 */ /* 0x000ea20000000a00 */
[----:B0-----:R-:W-:-:S04]  /*15040*/  ISETP.NE.U32.AND P0, PT, R12, RZ, PT ;  /* 0x000000ff0c00720c */ /* 0x001fc80003f05070 */
[----:B------:R-:W-:Y:S02]  /*15050*/  ISETP.NE.AND.EX P1, PT, R13, RZ, PT, P0 ;  /* 0x000000ff0d00720c */ /* 0x000fe40003f25300 */
[----:B-1----:R-:W-:-:S04]  /*15060*/  ISETP.NE.U32.AND P0, PT, R10, RZ, PT ;  /* 0x000000ff0a00720c */ /* 0x002fc80003f05070 */
[----:B------:R-:W-:Y:S01]  /*15070*/  ISETP.NE.AND.EX P0, PT, R11, RZ, PT, P0 ;  /* 0x000000ff0b00720c */ /* 0x000fe20003f05300 */
[----:B------:R-:W-:Y:S01]  /*15080*/  ULDC UR5, c[0x0][0xb88] ;  /* 0x0002e20000057ab9 */ /* 0x000fe20000000800 */
[----:B--2---:R-:W-:-:S05]  /*15090*/  IMAD.WIDE R8, R193, 0x4, R8 ;  /* 0x00000004c1087825 */ /* 0x004fca00078e0208 */
[----:B------:R-:W0:Y:S01]  /*150a0*/  @P1 LDC.64 R10, c[0x0][0xd08] ;  /* 0x00034200ff0a1b82 */ /* 0x000e220000000a00 */
[----:B------:R-:W-:-:S05]  /*150b0*/  IMAD.U32 R4, RZ, RZ, UR5 ;  /* 0x00000005ff047e24 */ /* 0x000fca000f8e00ff */
[----:B------:R1:W5:Y:S01]  /*150c0*/  @P0 LDG.E R3, desc[UR38][R8.64] ;  /* 0x0000002608030981 */ /* 0x000362000c1e1900 */
[----:B0-----:R-:W-:-:S05]  /*150d0*/  @P1 IMAD.WIDE R10, R193, 0x4, R10 ;  /* 0x00000004c10a1825 */ /* 0x001fca00078e020a */
[----:B------:R1:W5:Y:S01]  /*150e0*/  @P1 LDG.E R4, desc[UR38][R10.64] ;  /* 0x000000260a041981 */ /* 0x000362000c1e1900 */
[----:B------:R-:W-:Y:S02]  /*150f0*/  ISETP.NE.AND P2, PT, R0, RZ, PT ;  /* 0x000000ff0000720c */ /* 0x000fe40003f45270 */
[----:B------:R-:W-:Y:S01]  /*15100*/  SHF.R.S32.HI R28, RZ, 0x1f, R193 ;  /* 0x0000001fff1c7819 */ /* 0x000fe200000114c1 */
[----:B------:R-:W0:Y:S10]  /*15110*/  S2R R7, SR_TID.X ;  /* 0x0000000000077919 */ /* 0x000e340000002100 */
[----:B------:R-:W2:Y:S01]  /*15120*/  @!P2 LDC R0, c[0x0][0xbd4] ;  /* 0x0002f500ff00ab82 */ /* 0x000ea20000000800 */
[----:B0-----:R-:W-:Y:S01]  /*15130*/  VIADD R30, R7, 0xffffff80 ;  /* 0xffffff80071e7836 */ /* 0x001fe20000000000 */
[----:B--2---:R-:W-:-:S04]  /*15140*/  ISETP.GT.AND P2, PT, R0, 0x1, PT ;  /* 0x000000010000780c */ /* 0x004fc80003f44270 */
[----:B------:R-:W-:Y:S01]  /*15150*/  ISETP.GT.AND P3, PT, R30, 0x3f, PT ;  /* 0x0000003f1e00780c */ /* 0x000fe20003f64270 */
[----:B-1----:R-:W-:-:S12]  /*15160*/  @P1 BRA `(.L_x_6220) ;  /* 0x0000000000101947 */ /* 0x002fd80003800000 */
[----:B------:R-:W-:Y:S05]  /*15170*/  @!P0 BRA `(.L_x_6220) ;  /* 0x00000000000c8947 */ /* 0x000fea0003800000 */
[----:B------:R-:W2:Y:S04]  /*15180*/  LDG.E R7, desc[UR38][R8.64] ;  /* 0x0000002608077981 */ /* 0x000ea8000c1e1900 */
[----:B-----5:R-:W2:Y:S02]  /*15190*/  LDG.E R4, desc[UR38][R8.64+0x4] ;  /* 0x0000042608047981 */ /* 0x020ea4000c1e1900 */
[----:B--2---:R-:W-:-:S07]  /*151a0*/  IMAD.IADD R4, R4, 0x1, -R7 ;  /* 0x0000000104047824 */ /* 0x004fce00078e0a07 */
.L_x_6220:
[----:B------:R-:W-:Y:S01]  /*151b0*/  BSSY B1, `(.L_x_6221) ;  /* 0x0000037000017945 */ /* 0x000fe20003800000 */
[----:B------:R-:W-:Y:S02]  /*151c0*/  SEL R193, R193, RZ, !P0 ;  /* 0x000000ffc1c17207 */ /* 0x000fe40004000000 */
[----:B------:R-:W-:Y:S02]  /*151d0*/  SEL R28, R28, RZ, !P0 ;  /* 0x000000ff1c1c7207 */ /* 0x000fe40004000000 */
[----:B-----5:R-:W-:Y:S01]  /*151e0*/  SHF.R.S32.HI R26, RZ, 0x1f, R3 ;  /* 0x0000001fff1a7819 */ /* 0x020fe20000011403 */
[----:B------:R-:W-:Y:S06]  /*151f0*/  @P3 BRA `(.L_x_6222) ;  /* 0x0000000000c83947 */ /* 0x000fec0003800000 */
[----:B------:R-:W0:Y:S01]  /*15200*/  S2R R8, SR_TID.X ;  /* 0x0000000000087919 */ /* 0x000e220000002100 */
[----:B------:R-:W1:Y:S02]  /*15210*/  LDC R31, c[0x0][0xce8] ;  /* 0x00033a00ff1f7b82 */ /* 0x000e640000000800 */
[----:B-1----:R-:W-:Y:S01]  /*15220*/  IMAD R7, R4, R31, RZ ;  /* 0x0000001f04077224 */ /* 0x002fe200078e02ff */
[----:B0-----:R-:W-:-:S04]  /*15230*/  IADD3 R29, R185, -0x80, R8 ;  /* 0xffffff80b91d7810 */ /* 0x001fc80007ffe008 */
[----:B------:R-:W-:-:S13]  /*15240*/  ISETP.GE.AND P0, PT, R29, R7, PT ;  /* 0x000000071d00720c */ /* 0x000fda0003f06270 */
[----:B------:R-:W-:Y:S05]  /*15250*/  @P0 BRA `(.L_x_6222) ;  /* 0x0000000000b00947 */ /* 0x000fea0003800000 */
[----:B------:R-:W-:Y:S01]  /*15260*/  ISETP.NE.AND P1, PT, R31, 0x1, PT ;  /* 0x000000011f00780c */ /* 0x000fe20003f25270 */
[----:B------:R-:W-:Y:S01]  /*15270*/  IMAD.MOV.U32 R24, RZ, RZ, 0xab8 ;  /* 0x00000ab8ff187424 */ /* 0x000fe200078e00ff */
[----:B------:R-:W-:Y:S01]  /*15280*/  ISETP.GT.AND P0, PT, R0, 0x1, PT ;  /* 0x000000010000780c */ /* 0x000fe20003f04270 */
[----:B------:R-:W0:Y:S01]  /*15290*/  LDC.64 R8, c[0x0][0xca8] ;  /* 0x00032a00ff087b82 */ /* 0x000e220000000a00 */
[----:B------:R-:W-:Y:S01]  /*152a0*/  LOP3.LUT R195, R195, 0xff, RZ, 0xc0, !PT ;  /* 0x000000ffc3c37812 */ /* 0x000fe200078ec0ff */
[----:B------:R-:W-:Y:S01]  /*152b0*/  IMAD.MOV.U32 R25, RZ, RZ, R29 ;  /* 0x000000ffff197224 */ /* 0x000fe200078e001d */
        /* <DEDUP_REMOVED lines=8> */
[----:B------:R-:W1:Y:S01]  /*15340*/  LDC.64 R16, c[0x0][R24+0x228] ;  /* 0x00008a0018107b82 */ /* 0x000e620000000a00 */
[----:B--2---:R-:W-:Y:S01]  /*15350*/  @P1 IMAD.HI.U32 R0, R29, R0, RZ ;  /* 0x000000001d001227 */ /* 0x004fe200078e00ff */
[----:B------:R-:W-:-:S06]  /*15360*/  SEL R7, R195, RZ, P0 ;  /* 0x000000ffc3077207 */ /* 0x000fcc0000000000 */
[----:B------:R-:W2:Y:S01]  /*15370*/  LDC.64 R10, c[0x0][R24+0x210] ;  /* 0x00008400180a7b82 */ /* 0x000ea20000000a00 */
[-C--:B---3--:R-:W-:Y:S02]  /*15380*/  IMAD R27, R13, R192.reuse, RZ ;  /* 0x000000c00d1b7224 */ /* 0x088fe400078e02ff */
[----:B------:R-:W-:-:S04]  /*15390*/  IMAD.WIDE.U32 R12, R12, R192, RZ ;  /* 0x000000c00c0c7225 */ /* 0x000fc800078e00ff */
[----:B------:R-:W-:Y:S01]  /*153a0*/  IMAD.IADD R27, R13, 0x1, R27 ;  /* 0x000000010d1b7824 */ /* 0x000fe200078e021b */
[----:B----4-:R-:W-:Y:S01]  /*153b0*/  @P1 SHF.R.U32.HI R25, RZ, R33, R0 ;  /* 0x00000021ff191219 */ /* 0x010fe20000011600 */
[----:B0-----:R-:W0:Y:S01]  /*153c0*/  @!P0 LDC R8, c[0x0][0xc50] ;  /* 0x00031400ff088b82 */ /* 0x001e220000000800 */
[----:B------:R-:W-:Y:S01]  /*153d0*/  IADD3 R0, P1, P3, R20, R12, R3 ;  /* 0x0000000c14007210 */ /* 0x000fe20007b3e003 */
[----:B------:R-:W-:Y:S02]  /*153e0*/  IMAD.IADD R20, R21, 0x1, R15 ;  /* 0x0000000115147824 */ /* 0x000fe400078e020f */
[----:B------:R-:W-:Y:S02]  /*153f0*/  IMAD.MOV R14, RZ, RZ, -R25 ;  /* 0x000000ffff0e7224 */ /* 0x000fe400078e0a19 */
[-C--:B-1----:R-:W-:Y:S02]  /*15400*/  IMAD.WIDE.U32 R12, R16, R7.reuse, RZ ;  /* 0x00000007100c7225 */ /* 0x082fe400078e00ff */
[----:B------:R-:W1:Y:S02]  /*15410*/  @!P0 LDC R9, c[0x0][0xc54] ;  /* 0x00031500ff098b82 */ /* 0x000e640000000800 */
[----:B------:R-:W-:-:S02]  /*15420*/  IMAD R15, R17, R7, RZ ;  /* 0x00000007110f7224 */ /* 0x000fc400078e02ff */
[----:B------:R-:W-:Y:S01]  /*15430*/  IMAD R7, R31, R14, R29 ;  /* 0x0000000e1f077224 */ /* 0x000fe200078e021d */
[----:B------:R-:W-:Y:S01]  /*15440*/  IADD3.X R14, R20, R27, R26, P1, P3 ;  /* 0x0000001b140e7210 */ /* 0x000fe20000fe641a */
[----:B------:R-:W-:Y:S01]  /*15450*/  IMAD.IADD R15, R13, 0x1, R15 ;  /* 0x000000010d0f7824 */ /* 0x000fe200078e020f */
[----:B------:R-:W-:Y:S01]  /*15460*/  IADD3 R12, P0, P1, R25, R0, R12 ;  /* 0x00000000190c7210 */ /* 0x000fe2000791e00c */
[----:B--2---:R-:W-:Y:S01]  /*15470*/  IMAD R0, R11, R7, RZ ;  /* 0x000000070b007224 */ /* 0x004fe200078e02ff */
[----:B------:R-:W-:-:S04]  /*15480*/  SHF.R.S32.HI R25, RZ, 0x1f, R25 ;  /* 0x0000001fff197819 */ /* 0x000fc80000011419 */
[----:B------:R-:W-:Y:S02]  /*15490*/  IADD3.X R13, R25, R14, R15, P0, P1 ;  /* 0x0000000e190d7210 */ /* 0x000fe400007e240f */
[----:B------:R-:W-:-:S05]  /*154a0*/  SHF.R.S32.HI R15, RZ, 0x1f, R7 ;  /* 0x0000001fff0f7819 */ /* 0x000fca0000011407 */
[C---:B------:R-:W-:Y:S02]  /*154b0*/  IMAD R15, R10.reuse, R15, R0 ;  /* 0x0000000f0a0f7224 */ /* 0x040fe400078e0200 */
[----:B------:R-:W-:-:S04]  /*154c0*/  IMAD.WIDE.U32 R10, R10, R7, R12 ;  /* 0x000000070a0a7225 */ /* 0x000fc800078e000c */
[----:B------:R-:W-:Y:S01]  /*154d0*/  IMAD.IADD R0, R11, 0x1, R15 ;  /* 0x000000010b007824 */ /* 0x000fe200078e020f */
[----:B0-----:R-:W-:Y:S01]  /*154e0*/  LEA R8, P0, R10, R8, 0x2 ;  /* 0x000000080a087211 */ /* 0x001fe200078010ff */
[----:B------:R-:W-:-:S03]  /*154f0*/  IMAD.MOV.U32 R7, RZ, RZ, -0x800000 ;  /* 0xff800000ff077424 */ /* 0x000fc600078e00ff */
[----:B-1----:R-:W-:-:S05]  /*15500*/  LEA.HI.X R9, R10, R9, R0, 0x2, P0 ;  /* 0x000000090a097211 */ /* 0x002fca00000f1400 */
[----:B------:R0:W-:Y:S04]  /*15510*/  STG.E desc[UR38][R8.64], R7 ;  /* 0x0000000708007986 */ /* 0x0001e8000c101926 */
.L_x_6222:
[----:B------:R-:W-:Y:S05]  /*15520*/  BSYNC B1 ;  /* 0x0000000000017941 */ /* 0x000fea0003800000 */
.L_x_6221:
[----:B------:R-:W-:Y:S05]  /*15530*/  @P2 BRA `(.L_x_6217) ;  /* 0x0000000800842947 */ /* 0x000fea0003800000 */
[----:B------:R-:W1:Y:S01]  /*15540*/  LDC R13, c[0x0][0xce8] ;  /* 0x00033a00ff0d7b82 */ /* 0x000e620000000800 */
[----:B------:R-:W-:Y:S01]  /*15550*/  ULDC.64 UR6, c[0x0][0xba0] ;  /* 0x0002e80000067ab9 */ /* 0x000fe20000000a00 */
[----:B------:R-:W-:Y:S01]  /*15560*/  ULDC UR5, c[0x0][0xbc8] ;  /* 0x0002f20000057ab9 */ /* 0x000fe20000000800 */
[----:B------:R-:W-:Y:S01]  /*15570*/  IMAD R0, R26, UR6, RZ ;  /* 0x000000061a007c24 */ /* 0x000fe2000f8e02ff */
[----:B------:R-:W-:Y:S01]  /*15580*/  ISETP.GE.AND P2, PT, R194, UR5, PT ;  /* 0x00000005c2007c0c */ /* 0x000fe2000bf46270 */
[C---:B0-----:R-:W-:Y:S01]  /*15590*/  IMAD.WIDE.U32 R8, R3.reuse, UR6, RZ ;  /* 0x0000000603087c25 */ /* 0x041fe2000f8e00ff */
[C---:B------:R-:W-:Y:S01]  /*155a0*/  ISETP.GE.AND P3, PT, R22.reuse, UR5, PT ;  /* 0x0000000516007c0c */ /* 0x040fe2000bf66270 */
[----:B------:R-:W-:Y:S01]  /*155b0*/  BSSY B1, `(.L_x_6223) ;  /* 0x0000075000017945 */ /* 0x000fe20003800000 */
[----:B------:R-:W-:Y:S01]  /*155c0*/  SHF.R.S32.HI R38, RZ, 0x1f, R194 ;  /* 0x0000001fff267819 */ /* 0x000fe200000114c2 */
[----:B------:R-:W-:Y:S01]  /*155d0*/  IMAD R3, R3, UR7, R0 ;  /* 0x0000000703037c24 */ /* 0x000fe2000f8e0200 */
[----:B------:R-:W-:Y:S01]  /*155e0*/  ULDC.64 UR6, c[0x0][0xbe8] ;  /* 0x0002fa0000067ab9 */ /* 0x000fe20000000a00 */
[C---:B------:R-:W-:Y:S01]  /*155f0*/  VIADD R33, R22.reuse, 0x80 ;  /* 0x0000008016217836 */ /* 0x040fe20000000000 */
[----:B------:R-:W-:Y:S01]  /*15600*/  SEL R12, RZ, 0x1, P3 ;  /* 0x00000001ff0c7807 */ /* 0x000fe20001800000 */
[----:B------:R-:W-:Y:S01]  /*15610*/  IMAD.IADD R9, R9, 0x1, R3 ;  /* 0x0000000109097824 */ /* 0x000fe200078e0203 */
[----:B------:R-:W-:Y:S01]  /*15620*/  SHF.R.S32.HI R3, RZ, 0x1f, R30 ;  /* 0x0000001fff037819 */ /* 0x000fe2000001141e */
[----:B------:R-:W-:Y:S01]  /*15630*/  VIADD R29, R22, 0xc0 ;  /* 0x000000c0161d7836 */ /* 0x000fe20000000000 */
[----:B------:R-:W-:Y:S01]  /*15640*/  ISETP.GE.AND P1, PT, R33, UR5, PT ;  /* 0x0000000521007c0c */ /* 0x000fe2000bf26270 */
[----:B------:R-:W-:Y:S01]  /*15650*/  IMAD.WIDE.U32 R8, R192, UR6, R8 ;  /* 0x00000006c0087c25 */ /* 0x000fe2000f8e0008 */
[----:B------:R-:W-:-:S02]  /*15660*/  LEA.HI R0, R3, R30, RZ, 0x3 ;  /* 0x0000001e03007211 */ /* 0x000fc400078f18ff */
[----:B------:R-:W-:Y:S01]  /*15670*/  SEL R14, RZ, 0xffffffff, P1 ;  /* 0xffffffffff0e7807 */ /* 0x000fe20000800000 */
[----:B------:R-:W-:Y:S01]  /*15680*/  IMAD R9, R192, UR7, R9 ;  /* 0x00000007c0097c24 */ /* 0x000fe2000f8e0209 */
[----:B------:R-:W-:Y:S01]  /*15690*/  LOP3.LUT R7, R0, 0xfffffff8, RZ, 0xc0, !PT ;  /* 0xfffffff800077812 */ /* 0x000fe200078ec0ff */
[----:B------:R-:W-:Y:S01]  /*156a0*/  ULDC.64 UR6, c[0x0][0xbf0] ;  /* 0x0002fc0000067ab9 */ /* 0x000fe20000000a00 */
[----:B-1----:R-:W-:Y:S01]  /*156b0*/  ISETP.NE.AND P0, PT, R13, 0x1, PT ;  /* 0x000000010d00780c */ /* 0x002fe20003f05270 */
[----:B------:R-:W-:Y:S01]  /*156c0*/  IMAD.WIDE.U32 R8, R193, UR6, R8 ;  /* 0x00000006c1087c25 */ /* 0x000fe2000f8e0008 */
[----:B------:R-:W-:Y:S02]  /*156d0*/  SHF.R.S32.HI R16, RZ, 0x3, R0 ;  /* 0x00000003ff107819 */ /* 0x000fe40000011400 */
[----:B------:R-:W-:Y:S01]  /*156e0*/  SHF.R.S32.HI R32, RZ, 0x1f, R29 ;  /* 0x0000001fff207819 */ /* 0x000fe2000001141d */
[----:B------:R-:W-:Y:S02]  /*156f0*/  IMAD.IADD R7, R30, 0x1, -R7 ;  /* 0x000000011e077824 */ /* 0x000fe400078e0a07 */
[----:B------:R-:W-:Y:S01]  /*15700*/  IMAD R0, R28, UR6, RZ ;  /* 0x000000061c007c24 */ /* 0x000fe2000f8e02ff */
[----:B------:R-:W-:Y:S01]  /*15710*/  SHF.R.S32.HI R28, RZ, 0x1f, R33 ;  /* 0x0000001fff1c7819 */ /* 0x000fe20000011421 */
[----:B------:R-:W-:-:S02]  /*15720*/  IMAD R10, R7, 0x20, R16 ;  /* 0x00000020070a7824 */ /* 0x000fc400078e0210 */
[----:B------:R-:W-:Y:S01]  /*15730*/  IMAD R7, R193, UR7, R0 ;  /* 0x00000007c1077c24 */ /* 0x000fe2000f8e0200 */
[----:B------:R-:W-:Y:S01]  /*15740*/  SEL R0, RZ, 0xffffffff, P2 ;  /* 0xffffffffff007807 */ /* 0x000fe20001000000 */
[----:B------:R-:W0:Y:S01]  /*15750*/  @P0 LDC R3, c[0x0][0xcec] ;  /* 0x00033b00ff030b82 */ /* 0x000e220000000800 */
[----:B------:R-:W-:Y:S01]  /*15760*/  IMAD.IADD R10, R185, 0x1, R10 ;  /* 0x00000001b90a7824 */ /* 0x000fe200078e020a */
[----:B------:R-:W-:Y:S01]  /*15770*/  ULDC.64 UR6, c[0x0][0xbe0] ;  /* 0x0002f80000067ab9 */ /* 0x000fe20000000a00 */
[----:B------:R-:W-:Y:S02]  /*15780*/  IMAD.IADD R9, R9, 0x1, R7 ;  /* 0x0000000109097824 */ /* 0x000fe400078e0207 */
[----:B------:R-:W-:Y:S02]  /*15790*/  IMAD.SHL.U32 R15, R0, 0x2, RZ ;  /* 0x00000002000f7824 */ /* 0x000fe400078e00ff */
[C---:B------:R-:W-:Y:S01]  /*157a0*/  VIADD R31, R22.reuse, 0x100 ;  /* 0x00000100161f7836 */ /* 0x040fe20000000000 */
[----:B------:R-:W1:Y:S01]  /*157b0*/  @P0 LDC R11, c[0x0][0xcf0] ;  /* 0x00033c00ff0b0b82 */ /* 0x000e620000000800 */
[----:B------:R-:W-:Y:S01]  /*157c0*/  VIADD R27, R22, 0x140 ;  /* 0x00000140161b7836 */ /* 0x000fe20000000000 */
[----:B------:R-:W-:Y:S01]  /*157d0*/  LOP3.LUT R12, R15, 0x2, R12, 0xe2, !PT ;  /* 0x000000020f0c7812 */ /* 0x000fe200078ee20c */
[----:B------:R-:W-:Y:S01]  /*157e0*/  IMAD.SHL.U32 R15, R14, 0x4, RZ ;  /* 0x000000040e0f7824 */ /* 0x000fe200078e00ff */
[----:B------:R-:W-:Y:S01]  /*157f0*/  SHF.R.S32.HI R36, RZ, 0x1f, R31 ;  /* 0x0000001fff247819 */ /* 0x000fe2000001141f */
[----:B------:R-:W-:Y:S01]  /*15800*/  VIADD R35, R22, 0x180 ;  /* 0x0000018016237836 */ /* 0x000fe20000000000 */
[----:B------:R-:W-:Y:S01]  /*15810*/  SHF.R.S32.HI R26, RZ, 0x1f, R27 ;  /* 0x0000001fff1a7819 */ /* 0x000fe2000001141b */
[----:B------:R-:W-:Y:S01]  /*15820*/  IMAD R25, R4, R13, RZ ;  /* 0x0000000d04197224 */ /* 0x000fe200078e02ff */
[----:B------:R-:W-:Y:S01]  /*15830*/  LOP3.LUT R12, R15, 0x4, R12, 0xe2, !PT ;  /* 0x000000040f0c7812 */ /* 0x000fe200078ee20c */
[----:B------:R-:W-:Y:S01]  /*15840*/  VIADD R37, R22, 0x1c0 ;  /* 0x000001c016257836 */ /* 0x000fe20000000000 */
[----:B------:R-:W-:-:S04]  /*15850*/  SHF.R.S32.HI R30, RZ, 0x1f, R35 ;  /* 0x0000001fff1e7819 */ /* 0x000fc80000011423 */
[----:B------:R-:W-:Y:S01]  /*15860*/  ISETP.GE.AND P1, PT, R37, UR5, PT ;  /* 0x0000000525007c0c */ /* 0x000fe2000bf26270 */
[----:B0-----:R-:W-:Y:S01]  /*15870*/  @P0 IMAD.HI.U32 R0, R10, R3, RZ ;  /* 0x000000030a000227 */ /* 0x001fe200078e00ff */
[----:B------:R-:W-:-:S03]  /*15880*/  SHF.R.S32.HI R34, RZ, 0x1f, R37 ;  /* 0x0000001fff227819 */ /* 0x000fc60000011425 */
[----:B------:R-:W-:Y:S01]  /*15890*/  IMAD.MOV.U32 R3, RZ, RZ, R10 ;  /* 0x000000ffff037224 */ /* 0x000fe200078e000a */
[----:B-1----:R-:W-:Y:S02]  /*158a0*/  @P0 SHF.R.U32.HI R3, RZ, R11, R0 ;  /* 0x0000000bff030219 */ /* 0x002fe40000011600 */
[----:B------:R-:W-:Y:S02]  /*158b0*/  ISETP.GE.AND P0, PT, R29, UR5, PT ;  /* 0x000000051d007c0c */ /* 0x000fe4000bf06270 */
[--C-:B------:R-:W-:Y:S01]  /*158c0*/  SHF.R.S32.HI R0, RZ, 0x1f, R3.reuse ;  /* 0x0000001fff007819 */ /* 0x100fe20000011403 */
[----:B------:R-:W-:Y:S02]  /*158d0*/  IMAD.MOV R7, RZ, RZ, -R3 ;  /* 0x000000ffff077224 */ /* 0x000fe400078e0a03 */
[----:B------:R-:W-:-:S04]  /*158e0*/  IMAD.WIDE.U32 R8, R3, UR6, R8 ;  /* 0x0000000603087c25 */ /* 0x000fc8000f8e0008 */
[----:B------:R-:W-:Y:S01]  /*158f0*/  IMAD R7, R13, R7, R10 ;  /* 0x000000070d077224 */ /* 0x000fe200078e020a */
[----:B------:R-:W-:Y:S01]  /*15900*/  SEL R10, RZ, 0xffffffff, P0 ;  /* 0xffffffffff0a7807 */ /* 0x000fe20000000000 */
[----:B------:R-:W-:Y:S01]  /*15910*/  IMAD R0, R0, UR6, RZ ;  /* 0x0000000600007c24 */ /* 0x000fe2000f8e02ff */
[----:B------:R-:W-:-:S03]  /*15920*/  ISETP.GE.AND P0, PT, R31, UR5, PT ;  /* 0x000000051f007c0c */ /* 0x000fc6000bf06270 */
[----:B------:R-:W-:Y:S01]  /*15930*/  IMAD.SHL.U32 R15, R10, 0x8, RZ ;  /* 0x000000080a0f7824 */ /* 0x000fe200078e00ff */
[----:B------:R-:W-:Y:S01]  /*15940*/  SEL R10, RZ, 0xffffffff, P0 ;  /* 0xffffffffff0a7807 */ /* 0x000fe20000000000 */
[----:B------:R-:W-:Y:S01]  /*15950*/  IMAD R11, R3, UR7, R0 ;  /* 0x00000007030b7c24 */ /* 0x000fe2000f8e0200 */
[----:B------:R-:W-:Y:S01]  /*15960*/  ISETP.GE.AND P0, PT, R27, UR5, PT ;  /* 0x000000051b007c0c */ /* 0x000fe2000bf06270 */
[----:B------:R-:W-:Y:S01]  /*15970*/  ULDC.64 UR6, c[0x0][0xbd8] ;  /* 0x0002f60000067ab9 */ /* 0x000fe20000000a00 */
[----:B------:R-:W-:Y:S01]  /*15980*/  LOP3.LUT R12, R15, 0x8, R12, 0xe2, !PT ;  /* 0x000000080f0c7812 */ /* 0x000fe200078ee20c */
[----:B------:R-:W-:Y:S01]  /*15990*/  IMAD.SHL.U32 R3, R10, 0x10, RZ ;  /* 0x000000100a037824 */ /* 0x000fe200078e00ff */
[----:B------:R-:W-:Y:S01]  /*159a0*/  SHF.R.S32.HI R0, RZ, 0x1f, R7 ;  /* 0x0000001fff007819 */ /* 0x000fe20000011407 */
[----:B------:R-:W-:-:S03]  /*159b0*/  IMAD.IADD R9, R9, 0x1, R11 ;  /* 0x0000000109097824 */ /* 0x000fc600078e020b */
[----:B------:R-:W-:Y:S01]  /*159c0*/  LOP3.LUT R12, R3, 0x10, R12, 0xe2, !PT ;  /* 0x00000010030c7812 */ /* 0x000fe200078ee20c */
[----:B------:R-:W-:Y:S01]  /*159d0*/  IMAD R0, R0, UR6, RZ ;  /* 0x0000000600007c24 */ /* 0x000fe2000f8e02ff */
[----:B------:R-:W-:Y:S01]  /*159e0*/  SEL R3, RZ, 0xffffffff, P0 ;  /* 0xffffffffff037807 */ /* 0x000fe20000000000 */
[----:B------:R-:W-:Y:S01]  /*159f0*/  IMAD.WIDE.U32 R8, R7, UR6, R8 ;  /* 0x0000000607087c25 */ /* 0x000fe2000f8e0008 */
[----:B------:R-:W-:-:S03]  /*15a00*/  ISETP.GE.AND P0, PT, R35, UR5, PT ;  /* 0x0000000523007c0c */ /* 0x000fc6000bf06270 */
[----:B------:R-:W-:Y:S02]  /*15a10*/  IMAD.SHL.U32 R11, R3, 0x20, RZ ;  /* 0x00000020030b7824 */ /* 0x000fe400078e00ff */
[----:B------:R-:W-:Y:S01]  /*15a20*/  IMAD R3, R7, UR7, R0 ;  /* 0x0000000707037c24 */ /* 0x000fe2000f8e0200 */
[----:B------:R-:W-:Y:S01]  /*15a30*/  ULDC.64 UR6, c[0x0][0xb80] ;  /* 0x0002e00000067ab9 */ /* 0x000fe20000000a00 */
[----:B------:R-:W-:Y:S01]  /*15a40*/  IMAD.IADD R0, R16, 0x1, R185 ;  /* 0x0000000110007824 */ /* 0x000fe200078e02b9 */
[----:B------:R-:W-:Y:S01]  /*15a50*/  LOP3.LUT R12, R11, 0x20, R12, 0xe2, !PT ;  /* 0x000000200b0c7812 */ /* 0x000fe200078ee20c */
[----:B------:R-:W-:Y:S01]  /*15a60*/  IMAD.IADD R3, R9, 0x1, R3 ;  /* 0x0000000109037824 */ /* 0x000fe200078e0203 */
[----:B------:R-:W-:Y:S02]  /*15a70*/  SEL R11, RZ, 0x40, P0 ;  /* 0x00000040ff0b7807 */ /* 0x000fe40000000000 */
        /* <DEDUP_REMOVED lines=40> */
.L_x_6224:
[----:B------:R-:W-:Y:S05]  /*15d00*/  BSYNC B1 ;  /* 0x0000000000017941 */ /* 0x000fea0003800000 */
.L_x_6223:
        /* <DEDUP_REMOVED lines=36> */
.L_x_6217:
[----:B------:R-:W-:Y:S05]  /*15f50*/  BSYNC B0 ;  /* 0x0000000000007941 */ /* 0x000fea0003800000 */
.L_x_6210:
[----:B------:R-:W-:Y:S02]  /*15f60*/  ULDC UR5, c[0x0][0xd3c] ;  /* 0x00034f0000057ab9 */ /* 0x000fe40000000800 */
[----:B------:R-:W-:-:S06]  /*15f70*/  UISETP.GE.AND UP0, UPT, UR4, UR5, UPT ;  /* 0x000000050400728c */ /* 0x000fcc000bf06270 */
[----:B------:R-:W-:-:S13]  /*15f80*/  PLOP3.LUT P0, PT, PT, PT, UP0, 0x80, 0x0 ;  /* 0x000000000000781c */ /* 0x000fda0003f0f008 */
[----:B------:R-:W-:Y:S05]  /*15f90*/  @!P0 BRA `(.L_x_6225) ;  /* 0xfffffeb400008947 */ /* 0x000fea000383ffff */
[----:B------:R-:W-:Y:S05]  /*15fa0*/  EXIT ;  /* 0x000000000000794d */ /* 0x000fea0003800000 */
.L_x_6116:
        /* <DEDUP_REMOVED lines=18> */
.L_x_6226:
        /* <DEDUP_REMOVED lines=43> */
.L_x_6230:
        /* <DEDUP_REMOVED lines=39> */
.L_x_6228:
        /* <DEDUP_REMOVED lines=12> */
.L_x_6231:
        /* <DEDUP_REMOVED lines=63> */
.L_x_6232:
        /* <DEDUP_REMOVED lines=61> */
.L_x_6233:
[----:B01----:R-:W-:-:S05]  /*16e70*/  LOP3.LUT R3, RZ, R2, RZ, 0x33, !PT ;  /* 0x00000002ff037212 */ /* 0x003fca00078e33ff */
[----:B------:R-:W-:-:S05]  /*16e80*/  IMAD.IADD R2, R4, 0x1, R3 ;  /* 0x0000000104027824 */ /* 0x000fca00078e0203 */
[----:B------:R1:W-:Y:S01]  /*16e90*/  STL [R1+0x4], R2 ;  /* 0x0000040201007387 */ /* 0x0003e20000100800 */
[----:B------:R-:W-:Y:S05]  /*16ea0*/  BRA `(.L_x_6234) ;  /* 0x0000000000107947 */ /* 0x000fea0003800000 */
.L_x_6229:
[----:B------:R-:W-:Y:S01]  /*16eb0*/  IMAD.U32 R2, RZ, RZ, UR6 ;  /* 0x00000006ff027e24 */ /* 0x000fe2000f8e00ff */
[----:B------:R0:W-:Y:S04]  /*16ec0*/  STL [R1+0x4], RZ ;  /* 0x000004ff01007387 */ /* 0x0001e80000100800 */
[----:B------:R0:W-:Y:S04]  /*16ed0*/  STL [R1+0x8], RZ ;  /* 0x000008ff01007387 */ /* 0x0001e80000100800 */
[----:B------:R0:W-:Y:S02]  /*16ee0*/  STL [R1], R2 ;  /* 0x0000000201007387 */ /* 0x0001e40000100800 */
.L_x_6234:
        /* <DEDUP_REMOVED lines=10> */
.L_x_6227:
        /* <DEDUP_REMOVED lines=9> */
[C---:B----4-:R-:W-:Y:S01]  /*17020*/  IMAD.SHL.U32 R0, R6.reuse, 0x8, RZ ;  /* 0x0000000806007824 */ /* 0x050fe200078e00ff */
[----:B------:R-:W-:Y:S01]  /*17030*/  LOP3.LUT R4, R6, 0x7f, RZ, 0xc0, !PT ;  /* 0x0000007f06047812 */ /* 0x000fe200078ec0ff */
[----:B------:R-:W-:Y:S01]  /*17040*/  UMOV UR4, 0x400 ;  /* 0x0000040000047882 */ /* 0x000fe20000000000 */
[----:B------:R-:W-:Y:S01]  /*17050*/  BSSY B8, `(.L_x_6235) ;  /* 0x00007b1000087945 */ /* 0x000fe20003800000 */
[----:B------:R-:W-:Y:S01]  /*17060*/  ULDC UR37, c[0x0][0xc] ;  /* 0x0000030000257ab9 */ /* 0x000fe20000000800 */
[----:B------:R-:W-:Y:S01]  /*17070*/  LOP3.LUT R3, R0, 0x1f8, RZ, 0xc0, !PT ;  /* 0x000001f800037812 */ /* 0x000fe200078ec0ff */
[----:B01----:R-:W-:Y:S01]  /*17080*/  IMAD.SHL.U32 R2, R4, 0x8, RZ ;  /* 0x0000000804027824 */ /* 0x003fe200078e00ff */
[----:B------:R-:W-:Y:S01]  /*17090*/  LOP3.LUT R0, R0, 0x38, RZ, 0xc0, !PT ;  /* 0x0000003800007812 */ /* 0x000fe200078ec0ff */
[----:B------:R-:W-:Y:S01]  /*170a0*/  ULDC.64 UR40, c[0x0][0x198] ;  /* 0x0000660000287ab9 */ /* 0x000fe20000000a00 */
[----:B------:R-:W-:Y:S01]  /*170b0*/  LOP3.LUT R3, R3, 0x38, R6, 0x78, !PT ;  /* 0x0000003803037812 */ /* 0x000fe200078e7806 */
[----:B------:R-:W-:-:S03]  /*170c0*/  IMAD.SHL.U32 R6, R6, 0x10, RZ ;  /* 0x0000001006067824 */ /* 0x000fc600078e00ff */
[----:B------:R-:W-:Y:S02]  /*170d0*/  LOP3.LUT R2, R3, 0x200, R2, 0xf8, !PT ;  /* 0x0000020003027812 */ /* 0x000fe400078ef802 */
[----:B------:R-:W-:-:S04]  /*170e0*/  SHF.R.U32.HI R3, RZ, 0x3, R4 ;  /* 0x00000003ff037819 */ /* 0x000fc80000011604 */
[----:B------:R-:W-:Y:S02]  /*170f0*/  LOP3.LUT R4, R3, 0x70, R6, 0xf8, !PT ;  /* 0x0000007003047812 */ /* 0x000fe400078ef806 */
[C---:B------:R-:W-:Y:S01]  /*17100*/  LOP3.LUT R4, R0.reuse, 0x40, RZ, 0xfc, !PT ;  /* 0x0000004000047812 */ /* 0x040fe200078efcff */
[----:B--2---:R-:W-:Y:S01]  /*17110*/  ULEA UR4, UR5, UR4, 0x18 ;  /* 0x0000000405047291 */ /* 0x004fe2000f8ec03f */
[----:B------:R-:W-:-:S05]  /*17120*/  LOP3.LUT R4, R0, 0x100, RZ, 0xfc, !PT ;  /* 0x0000010000047812 */ /* 0x000fca00078efcff */
[----:B------:R-:W-:-:S04]  /*17130*/  IMAD.U32 R19, RZ, RZ, UR4 ;  /* 0x00000004ff137e24 */ /* 0x000fc8000f8e00ff */
[----:B------:R-:W-:Y:S02]  /*17140*/  IMAD R3, R2, 0x2, R19 ;  /* 0x0000000202037824 */ /* 0x000fe400078e0213 */
[----:B------:R-:W-:-:S03]  /*17150*/  IMAD.MOV.U32 R2, RZ, RZ, 0x1 ;  /* 0x00000001ff027424 */ /* 0x000fc600078e00ff */
        /* <DEDUP_REMOVED lines=9> */
.L_x_6369:
[----:B--23--:R-:W2:Y:S01]  /*171f0*/  LDL R9, [R1+0xc] ;  /* 0x00000c0001097983 */ /* 0x00cea20000100800 */
[----:B------:R-:W-:Y:S05]  /*17200*/  YIELD ;  /* 0x0000000000007946 */ /* 0x000fea0003800000 */
[----:B------:R-:W-:Y:S01]  /*17210*/  ULDC.64 UR4, c[0x0][0xb20] ;  /* 0x0002c80000047ab9 */ /* 0x000fe20000000a00 */
[----:B------:R-:W-:Y:S01]  /*17220*/  IMAD.MOV.U32 R0, RZ, RZ, RZ ;  /* 0x000000ffff007224 */ /* 0x000fe200078e00ff */
[----:B------:R-:W-:Y:S01]  /*17230*/  ISETP.NE.U32.AND P0, PT, RZ, UR4, PT ;  /* 0x00000004ff007c0c */ /* 0x000fe2000bf05070 */
[----:B01----:R-:W0:Y:S01]  /*17240*/  LDC.64 R4, c[0x0][0xaf8] ;  /* 0x0002be00ff047b82 */ /* 0x003e220000000a00 */
        /* <DEDUP_REMOVED lines=41> */
.L_x_6236:
        /* <DEDUP_REMOVED lines=16> */
.L_x_6237:
[----:B------:R-:W-:Y:S05]  /*175e0*/  @!P1 BRA `(.L_x_6238) ;  /* 0x00000000000c9947 */ /* 0x000fea0003800000 */
[----:B------:R-:W3:Y:S04]  /*175f0*/  LDG.E R6, desc[UR38][R2.64] ;  /* 0x0000002602067981 */ /* 0x000ee8000c1e1900 */
[----:B------:R-:W3:Y:S02]  /*17600*/  LDG.E R2, desc[UR38][R2.64+0x4] ;  /* 0x0000042602027981 */ /* 0x000ee4000c1e1900 */
[----:B---3--:R-:W-:-:S07]  /*17610*/  IMAD.IADD R6, R2, 0x1, -R6 ;  /* 0x0000000102067824 */ /* 0x008fce00078e0a06 */
.L_x_6238:
        /* <DEDUP_REMOVED lines=34> */
.L_x_6241:
[----:B------:R-:W-:-:S13]  /*17840*/  ISETP.NE.AND P0, PT, R3, 0x1, PT ;  /* 0x000000010300780c */ /* 0x000fda0003f05270 */
[----:B------:R-:W2:Y:S02]  /*17850*/  @P0 LDC.64 R4, c[0x0][0xae0] ;  /* 0x0002b800ff040b82 */ /* 0x000ea40000000a00 */
[----:B--2---:R-:W-:-:S05]  /*17860*/  @P0 IMAD.HI.U32 R4, R8, R4, RZ ;  /* 0x0000000408040227 */ /* 0x004fca00078e00ff */
[----:B------:R-:W-:-:S07]  /*17870*/  @P0 SHF.R.U32.HI R8, RZ, R5, R4 ;  /* 0x00000005ff080219 */ /* 0x000fce0000011604 */
.L_x_6242:
[----:B------:R-:W-:Y:S05]  /*17880*/  BSYNC B0 ;  /* 0x0000000000007941 */ /* 0x000fea0003800000 */
.L_x_6240:
[----:B------:R-:W-:-:S05]  /*17890*/  IMAD R8, R8, R3, R3 ;  /* 0x0000000308087224 */ /* 0x000fca00078e0203 */
[----:B------:R-:W-:-:S07]  /*178a0*/  VIMNMX R2, R2, R8, PT ;  /* 0x0000000802027248 */ /* 0x000fce0003fe0100 */
.L_x_6239:
        /* <DEDUP_REMOVED lines=25> */
.L_x_6245:
[----:B------:R-:W-:-:S13]  /*17a40*/  ISETP.NE.AND P0, PT, R3, 0x1, PT ;  /* 0x000000010300780c */ /* 0x000fda0003f05270 */
[----:B--2---:R-:W2:Y:S02]  /*17a50*/  @P0 LDC.64 R4, c[0x0][0xae0] ;  /* 0x0002b800ff040b82 */ /* 0x004ea40000000a00 */
[----:B--2---:R-:W-:-:S05]  /*17a60*/  @P0 IMAD.HI.U32 R4, R6, R4, RZ ;  /* 0x0000000406040227 */ /* 0x004fca00078e00ff */
[----:B------:R-:W-:-:S07]  /*17a70*/  @P0 SHF.R.U32.HI R6, RZ, R5, R4 ;  /* 0x00000005ff060219 */ /* 0x000fce0000011604 */
.L_x_6246:
[----:B------:R-:W-:Y:S05]  /*17a80*/  BSYNC B0 ;  /* 0x0000000000007941 */ /* 0x000fea0003800000 */
.L_x_6244:
[----:B------:R-:W-:-:S05]  /*17a90*/  IMAD R3, R6, R3, RZ ;  /* 0x0000000306037224 */ /* 0x000fca00078e02ff */
[----:B------:R-:W-:-:S07]  /*17aa0*/  VIMNMX R2, R2, R3, !PT ;  /* 0x0000000302027248 */ /* 0x000fce0007fe0100 */
.L_x_6243:
        /* <DEDUP_REMOVED lines=44> */
.L_x_6248:
[----:B------:R-:W-:Y:S05]  /*17d70*/  BSYNC B0 ;  /* 0x0000000000007941 */ /* 0x000fea0003800000 */
.L_x_6247:
        /* <DEDUP_REMOVED lines=12> */
[----:B------:R-:W3:Y:S01]  /*17e40*/  S2R R2, SR_LANEID ;  /* 0x0000000000027919 */ /* 0x000ee20000000000 */
[----:B------:R-:W-:Y:S02]  /*17e50*/  VOTEU.ANY UR4, UPT, PT ;  /* 0x0000000000047886 */ /* 0x000fe400038e0100 */
[----:B------:R-:W3:Y:S08]  /*17e60*/  FLO.U32 R0, UR4 ;  /* 0x0000000400007d00 */ /* 0x000ef000080e0000 */
[----:B-1----:R-:W1:Y:S01]  /*17e70*/  POPC R4, UR4 ;  /* 0x0000000400047d09 */ /* 0x002e620008000000 */
[----:B---3--:R-:W-:-:S02]  /*17e80*/  ISETP.EQ.U32.AND P0, PT, R0, R2, PT ;  /* 0x000000020000720c */ /* 0x008fc40003f02070 */
[----:B------:R-:W1:Y:S11]  /*17e90*/  LDC.64 R2, c[0x0][0xd60] ;  /* 0x00035800ff027b82 */ /* 0x000e760000000a00 */
[----:B-1----:R-:W3:Y:S04]  /*17ea0*/  @P0 ATOMG.E.ADD.STRONG.GPU PT, R2, desc[UR38][R2.64], R4 ;  /* 0x00000004020209a8 */ /* 0x002ee800081ee1e6 */
[----:B---3--:R1:W3:Y:S02]  /*17eb0*/  SHFL.IDX PT, R2, R2, R0, 0x1f ;  /* 0x00001f0002027589 */ /* 0x0082e400000e0000 */
[----:B-1----:R-:W1:Y:S02]  /*17ec0*/  S2R R0, SR_LTMASK ;  /* 0x0000000000007919 */ /* 0x002e640000003900 */
[----:B-1----:R-:W-:-:S06]  /*17ed0*/  LOP3.LUT R0, R0, UR4, RZ, 0xc0, !PT ;  /* 0x0000000400007c12 */ /* 0x002fcc000f8ec0ff */
[----:B------:R-:W3:Y:S02]  /*17ee0*/  POPC R0, R0 ;  /* 0x0000000000007309 */ /* 0x000ee40000000000 */
[----:B---3--:R-:W-:-:S05]  /*17ef0*/  IADD3 R0, R2, UR37, R0 ;  /* 0x0000002502007c10 */ /* 0x008fca000fffe000 */
[----:B------:R4:W-:Y:S01]  /*17f00*/  STL [R1], R0 ;  /* 0x0000000001007387 */ /* 0x0009e20000100800 */
[----:B------:R-:W-:Y:S05]  /*17f10*/  BRA `(.L_x_6251) ;  /* 0x0000005800987947 */ /* 0x000fea0003800000 */
.L_x_6250:
        /* <DEDUP_REMOVED lines=20> */
.L_x_6253:
[----:B------:R-:W-:Y:S05]  /*18060*/  BSYNC B6 ;  /* 0x0000000000067941 */ /* 0x000fea0003800000 */
.L_x_6252:
        /* <DEDUP_REMOVED lines=20> */
.L_x_6256:
        /* <DEDUP_REMOVED lines=15> */
.L_x_6255:
[----:B------:R-:W-:Y:S05]  /*182a0*/  BSYNC B6 ;  /* 0x0000000000067941 */ /* 0x000fea0003800000 */
.L_x_6254:
        /* <DEDUP_REMOVED lines=24> */
.L_x_6386:
        /* <DEDUP_REMOVED lines=9> */
.L_x_6389:
        /* <DEDUP_REMOVED lines=24> */
.L_x_6260:
[----:B------:R-:W4:Y:S04]  /*18640*/  LDL R0, [R1+0x10] ;  /* 0x0000100001007983 */ /* 0x000f280000100800 */
[----:B---3--:R-:W3:Y:S01]  /*18650*/  LDL R2, [R1+0x18] ;  /* 0x0000180001027983 */ /* 0x008ee20000100800 */
[----:B----4-:R-:W-:Y:S01]  /*18660*/  IMAD R0, R0, 0x8, R19 ;  /* 0x0000000800007824 */ /* 0x010fe200078e0213 */
[----:B---3--:R-:W-:-:S04]  /*18670*/  SHF.L.U32 R2, R2, 0x1f, RZ ;  /* 0x0000001f02027819 */ /* 0x008fc800000006ff */
[----:B------:R-:W3:Y:S02]  /*18680*/  SYNCS.PHASECHK.TRANS64.TRYWAIT P0, [R0+URZ+0x38840], R2 ;  /* 0x03884002000075a7 */ /* 0x000ee4000800017f */
[----:B---3--:R-:W-:Y:S05]  /*18690*/  @!P0 BRA `(.L_x_6261) ;  /* 0x0000006c00648947 */ /* 0x008fea0003800000 */
.L_x_6390:
        /* <DEDUP_REMOVED lines=11> */
.L_x_6262:
        /* <DEDUP_REMOVED lines=23> */
.L_x_6258:
[----:B------:R-:W3:Y:S04]  /*188c0*/  LDL R2, [R1+0xc] ;  /* 0x00000c0001027983 */ /* 0x000ee80000100800 */
        /* <DEDUP_REMOVED lines=8> */
[----:B------:R-:W-:Y:S01]  /*18950*/  BSSY B6, `(.L_x_6263) ;  /* 0x0000019000067945 */ /* 0x000fe20003800000 */
[----:B---3--:R-:W-:-:S04]  /*18960*/  SHF.R.S32.HI R0, RZ, 0x1f, R2 ;  /* 0x0000001fff007819 */ /* 0x008fc80000011402 */
[----:B-1----:R-:W-:Y:S02]  /*18970*/  SEL R4, R0, RZ, !P0 ;  /* 0x000000ff00047207 */ /* 0x002fe40004000000 */
[----:B------:R-:W-:Y:S02]  /*18980*/  SEL R0, R2, RZ, !P0 ;  /* 0x000000ff02007207 */ /* 0x000fe40004000000 */
[----:B----4-:R-:W-:Y:S01]  /*18990*/  SHF.R.S32.HI R3, RZ, 0x1f, R3 ;  /* 0x0000001fff037819 */ /* 0x010fe20000011403 */
[----:B------:R1:W-:Y:S04]  /*189a0*/  STL [R1+0x58], R4 ;  /* 0x0000580401007387 */ /* 0x0003e80000100800 */
[----:B------:R1:W-:Y:S04]  /*189b0*/  STL [R1+0x38], R0 ;  /* 0x0000380001007387 */ /* 0x0003e80000100800 */
[----:B------:R1:W-:Y:S01]  /*189c0*/  STL [R1+0x50], R3 ;  /* 0x0000500301007387 */ /* 0x0003e20000100800 */
        /* <DEDUP_REMOVED lines=17> */
.L_x_6264:
[----:B------:R-:W-:Y:S05]  /*18ae0*/  BSYNC B6 ;  /* 0x0000000000067941 */ /* 0x000fea0003800000 */
.L_x_6263:
[----:B------:R-:W3:Y:S01]  /*18af0*/  LDL R11, [R1+0x34] ;  /* 0x00003400010b7983 */ /* 0x000ee20000100800 */
[----:B0-----:R-:W0:Y:S01]  /*18b00*/  LDC R7, c[0x0][0x448] ;  /* 0x00011200ff077b82 */ /* 0x001e220000000800 */
[----:B------:R-:W-:Y:S01]  /*18b10*/  ULDC.64 UR4, c[0x0][0x298] ;  /* 0x0000a60000047ab9 */ /* 0x000fe20000000a00 */
[----:B------:R-:W-:Y:S01]  /*18b20*/  ULDC.64 UR6, c[0x0][0x280] ;  /* 0x0000a00000067ab9 */ /* 0x000fe20000000a00 */
[----:B-1----:R-:W4:Y:S04]  /*18b30*/  LDL R4, [R1+0x50] ;  /* 0x0000500001047983 */ /* 0x002f280000100800 */
[----:B------:R-:W2:Y:S04]  /*18b40*/  LDL R9, [R1+0x28] ;  /* 0x0000280001097983 */ /* 0x000ea80000100800 */
[----:B------:R-:W2:Y:S01]  /*18b50*/  LDL R8, [R1+0x58] ;  /* 0x0000580001087983 */ /* 0x000ea20000100800 */
[----:B------:R-:W1:Y:S01]  /*18b60*/  S2R R2, SR_TID.X ;  /* 0x0000000000027919 */ /* 0x000e620000002100 */
[----:B------:R-:W1:Y:S02]  /*18b70*/  S2R R0, SR_TID.X ;  /* 0x0000000000007919 */ /* 0x000e640000002100 */
[----:B------:R-:W2:Y:S01]  /*18b80*/  LDL R6, [R1+0x38] ;  /* 0x0000380001067983 */ /* 0x000ea20000100800 */
[----:B0-----:R-:W-:-:S13]  /*18b90*/  ISETP.NE.AND P0, PT, R7, 0x1, PT ;  /* 0x000000010700780c */ /* 0x001fda0003f05270 */
[----:B------:R-:W0:Y:S01]  /*18ba0*/  @P0 LDC R3, c[0x0][0x450] ;  /* 0x00011400ff030b82 */ /* 0x000e220000000800 */
[----:B-1----:R-:W-:-:S04]  /*18bb0*/  LOP3.LUT R2, R2, 0x7f, RZ, 0xc0, !PT ;  /* 0x0000007f02027812 */ /* 0x002fc800078ec0ff */
[----:B------:R-:W-:Y:S01]  /*18bc0*/  SHF.R.U32.HI R2, RZ, 0x3, R2 ;  /* 0x00000003ff027819 */ /* 0x000fe20000011602 */
[----:B------:R-:W-:-:S05]  /*18bd0*/  IMAD.SHL.U32 R0, R0, 0x10, RZ ;  /* 0x0000001000007824 */ /* 0x000fca00078e00ff */
[----:B------:R-:W-:Y:S02]  /*18be0*/  LOP3.LUT R0, R2, 0x70, R0, 0xf8, !PT ;  /* 0x0000007002007812 */ /* 0x000fe400078ef800 */
[----:B------:R-:W1:Y:S03]  /*18bf0*/  @P0 LDC R2, c[0x0][0x44c] ;  /* 0x00011300ff020b82 */ /* 0x000e660000000800 */
[----:B---3--:R-:W-:-:S04]  /*18c00*/  IMAD.IADD R5, R0, 0x1, R11 ;  /* 0x0000000100057824 */ /* 0x008fc800078e020b */
[----:B-1----:R-:W-:-:S04]  /*18c10*/  @P0 IMAD.HI.U32 R2, R5, R2, RZ ;  /* 0x0000000205020227 */ /* 0x002fc800078e00ff */
[----:B------:R-:W-:Y:S01]  /*18c20*/  IMAD.MOV.U32 R0, RZ, RZ, R5 ;  /* 0x000000ffff007224 */ /* 0x000fe200078e0005 */
[----:B0-----:R-:W-:Y:S01]  /*18c30*/  @P0 SHF.R.U32.HI R0, RZ, R3, R2 ;  /* 0x00000003ff000219 */ /* 0x001fe20000011602 */
[----:B----4-:R-:W-:-:S04]  /*18c40*/  IMAD R2, R4, UR4, RZ ;  /* 0x0000000404027c24 */ /* 0x010fc8000f8e02ff */
[C---:B--2---:R-:W-:Y:S02]  /*18c50*/  IMAD R4, R9.reuse, UR5, R2 ;  /* 0x0000000509047c24 */ /* 0x044fe4000f8e0202 */
        /* <DEDUP_REMOVED lines=14> */
[----:B------:R-:W-:Y:S01]  /*18d40*/  SHF.R.S32.HI R4, RZ, 0x1f, R0 ;  /* 0x0000001fff047819 */ /* 0x000fe20000011400 */
[----:B------:R-:W3:Y:S04]  /*18d50*/  S2R R10, SR_TID.X ;  /* 0x00000000000a7919 */ /* 0x000ee80000002100 */
        /* <DEDUP_REMOVED lines=17> */
[----:B------:R-:W-:Y:S01]  /*18e70*/  UMOV UR4, 0xffffffff ;  /* 0xffffffff00047882 */ /* 0x000fe20000000000 */
[----:B---3--:R-:W-:Y:S02]  /*18e80*/  LOP3.LUT R10, R10, 0x7f, RZ, 0xc0, !PT ;  /* 0x0000007f0a0a7812 */ /* 0x008fe400078ec0ff */
[----:B------:R-:W-:Y:S02]  /*18e90*/  LEA.HI.X R2, R4, UR7, R0, 0x1, P1 ;  /* 0x0000000704027c11 */ /* 0x000fe400088f0c00 */
[----:B------:R-:W-:Y:S01]  /*18ea0*/  SHF.R.U32.HI R10, RZ, 0x3, R10 ;  /* 0x00000003ff0a7819 */ /* 0x000fe2000001160a */
[----:B-1----:R-:W-:Y:S06]  /*18eb0*/  BRA.DIV UR4, `(.L_x_6265) ;  /* 0x0000006604707947 */ /* 0x002fec000b800000 */
[----:B------:R-:W2:Y:S04]  /*18ec0*/  LDL R11, [R1+0x30] ;  /* 0x00003000010b7983 */ /* 0x000ea80000100800 */
[----:B------:R-:W3:Y:S04]  /*18ed0*/  LDL.LU R6, [R1+0x34] ;  /* 0x0000340001067983 */ /* 0x000ee80000300800 */
[----:B------:R-:W0:Y:S04]  /*18ee0*/  SHFL.IDX PT, R5, R3, RZ, 0x181f ;  /* 0x00181fff03057589 */ /* 0x000e2800000e0000 */
[----:B------:R-:W1:Y:S01]  /*18ef0*/  SHFL.IDX PT, R4, R2, RZ, 0x181f ;  /* 0x00181fff02047589 */ /* 0x000e6200000e0000 */
[----:B--2---:R-:W-:-:S02]  /*18f00*/  IMAD R0, R11, R7, RZ ;  /* 0x000000070b007224 */ /* 0x004fc400078e02ff */
[----:B---3--:R-:W-:Y:S02]  /*18f10*/  IMAD.IADD R10, R10, 0x1, R6 ;  /* 0x000000010a0a7824 */ /* 0x008fe400078e0206 */
[----:B------:R-:W-:Y:S02]  /*18f20*/  SHFL.IDX PT, R6, R2, 0x1, 0x181f ;  /* 0x00381f0002067f89 */ /* 0x000fe400000e0000 */
[C---:B------:R-:W-:Y:S01]  /*18f30*/  VIADD R7, R10.reuse, 0x10 ;  /* 0x000000100a077836 */ /* 0x040fe20000000000 */
[----:B------:R-:W-:Y:S01]  /*18f40*/  ISETP.GE.AND P1, PT, R10, R0, PT ;  /* 0x000000000a00720c */ /* 0x000fe20003f26270 */
[----:B------:R-:W-:Y:S04]  /*18f50*/  STL [R1+0x34], R10 ;  /* 0x0000340a01007387 */ /* 0x000fe80000100800 */
[----:B------:R2:W-:Y:S08]  /*18f60*/  STL [R1+0x48], R7 ;  /* 0x0000480701007387 */ /* 0x0005f00000100800 */
[----:B0-----:R-:W-:-:S05]  /*18f70*/  @!P1 LEA R5, P2, R9, R5, 0x1 ;  /* 0x0000000509059211 */ /* 0x001fca00078408ff */
[----:B-1----:R-:W-:-:S05]  /*18f80*/  @!P1 IMAD.X R4, RZ, RZ, R4, P2 ;  /* 0x000000ffff049224 */ /* 0x002fca00010e0604 */
[----:B------:R-:W-:-:S04]  /*18f90*/  @!P1 LOP3.LUT R5, R5, R4, RZ, 0x3c, !PT ;  /* 0x0000000405059212 */ /* 0x000fc800078e3cff */
[----:B------:R-:W-:-:S04]  /*18fa0*/  @!P1 LOP3.LUT R4, R5, R4, RZ, 0x3c, !PT ;  /* 0x0000000405049212 */ /* 0x000fc800078e3cff */
[----:B------:R-:W-:-:S05]  /*18fb0*/  @!P1 LOP3.LUT R5, R5, R4, RZ, 0x3c, !PT ;  /* 0x0000000405059212 */ /* 0x000fca00078e3cff */
[----:B-----5:R0:W-:Y:S01]  /*18fc0*/  @!P1 LDGSTS.E.BYPASS.LTC128B.128 [R8+0x20400], desc[UR38][R4.64], !P0 ;  /* 0x2040000004089fae */ /* 0x0201e2000c101d66 */
[----:B------:R-:W-:Y:S01]  /*18fd0*/  ISETP.GE.AND P1, PT, R7, R0, PT ;  /* 0x000000000700720c */ /* 0x000fe20003f26270 */
[----:B--2---:R-:W-:-:S05]  /*18fe0*/  VIADD R7, R10, 0x20 ;  /* 0x000000200a077836 */ /* 0x004fca0000000000 */
[----:B------:R-:W-:Y:S04]  /*18ff0*/  STL [R1+0x5c], R7 ;  /* 0x00005c0701007387 */ /* 0x000fe80000100800 */
[----:B0-----:R-:W0:Y:S03]  /*19000*/  SHFL.IDX PT, R4, R3, 0x1, 0x181f ;  /* 0x00381f0003047f89 */ /* 0x001e2600000e0000 */
[----:B0-----:R-:W-:-:S05]  /*19010*/  @!P1 LEA R5, P2, R9, R4, 0x1 ;  /* 0x0000000409059211 */ /* 0x001fca00078408ff */
[----:B------:R-:W-:Y:S02]  /*19020*/  @!P1 IMAD.X R4, RZ, RZ, R6, P2 ;  /* 0x000000ffff049224 */ /* 0x000fe400010e0606 */
[----:B------:R-:W-:Y:S03]  /*19030*/  SHFL.IDX PT, R6, R2, 0x2, 0x181f ;  /* 0x00581f0002067f89 */ /* 0x000fe600000e0000 */
[----:B------:R-:W-:-:S04]  /*19040*/  @!P1 LOP3.LUT R5, R5, R4, RZ, 0x3c, !PT ;  /* 0x0000000405059212 */ /* 0x000fc800078e3cff */
[----:B------:R-:W-:-:S04]  /*19050*/  @!P1 LOP3.LUT R4, R5, R4, RZ, 0x3c, !PT ;  /* 0x0000000405049212 */ /* 0x000fc800078e3cff */
[----:B------:R-:W-:-:S05]  /*19060*/  @!P1 LOP3.LUT R5, R5, R4, RZ, 0x3c, !PT ;  /* 0x0000000405059212 */ /* 0x000fca00078e3cff */
[----:B------:R0:W-:Y:S01]  /*19070*/  @!P1 LDGSTS.E.BYPASS.LTC128B.128 [R8+0x20c00], desc[UR38][R4.64], !P0 ;  /* 0x20c0000004089fae */ /* 0x0001e2000c101d66 */
[----:B------:R-:W-:-:S03]  /*19080*/  ISETP.GE.AND P1, PT, R7, R0, PT ;  /* 0x000000000700720c */ /* 0x000fc60003f26270 */
[----:B0-----:R-:W0:Y:S04]  /*19090*/  SHFL.IDX PT, R4, R3, 0x2, 0x181f ;  /* 0x00581f0003047f89 */ /* 0x001e2800000e0000 */
[----:B------:R-:W1:Y:S06]  /*190a0*/  SHFL.IDX PT, R3, R3, 0x3, 0x181f ;  /* 0x00781f0003037f89 */ /* 0x000e6c00000e0000 */
[----:B0-----:R-:W-:-:S05]  /*190b0*/  @!P1 LEA R5, P2, R9, R4, 0x1 ;  /* 0x0000000409059211 */ /* 0x001fca00078408ff */
[----:B------:R-:W-:-:S05]  /*190c0*/  @!P1 IMAD.X R4, RZ, RZ, R6, P2 ;  /* 0x000000ffff049224 */ /* 0x000fca00010e0606 */
[----:B------:R-:W-:-:S04]  /*190d0*/  @!P1 LOP3.LUT R5, R5, R4, RZ, 0x3c, !PT ;  /* 0x0000000405059212 */ /* 0x000fc800078e3cff */
[----:B------:R-:W-:-:S04]  /*190e0*/  @!P1 LOP3.LUT R4, R5, R4, RZ, 0x3c, !PT ;  /* 0x0000000405049212 */ /* 0x000fc800078e3cff */
[----:B------:R-:W-:-:S05]  /*190f0*/  @!P1 LOP3.LUT R5, R5, R4, RZ, 0x3c, !PT ;  /* 0x0000000405059212 */ /* 0x000fca00078e3cff */
[----:B------:R0:W-:Y:S04]  /*19100*/  @!P1 LDGSTS.E.BYPASS.LTC128B.128 [R8+0x21400], desc[UR38][R4.64], !P0 ;  /* 0x2140000004089fae */ /* 0x0001e8000c101d66 */
[----:B01----:R0:W2:Y:S02]  /*19110*/  SHFL.IDX PT, R4, R2, 0x3, 0x181f ;  /* 0x00781f0002047f89 */ /* 0x0030a400000e0000 */
.L_x_6399:
[----:B0-----:R-:W3:Y:S02]  /*19120*/  LDL R2, [R1+0x34] ;  /* 0x0000340001027983 */ /* 0x001ee40000100800 */
[----:B---3--:R-:W-:-:S05]  /*19130*/  VIADD R2, R2, 0x30 ;  /* 0x0000003002027836 */ /* 0x008fca0000000000 */
[----:B------:R-:W-:Y:S01]  /*19140*/  ISETP.GE.AND P1, PT, R2, R0, PT ;  /* 0x000000000200720c */ /* 0x000fe20003f26270 */
[----:B------:R0:W-:-:S12]  /*19150*/  STL [R1+0x60], R2 ;  /* 0x0000600201007387 */ /* 0x0001d80000100800 */
[----:B0-----:R-:W-:-:S05]  /*19160*/  @!P1 LEA R2, P2, R9, R3, 0x1 ;  /* 0x0000000309029211 */ /* 0x001fca00078408ff */
[----:B--2---:R-:W-:-:S05]  /*19170*/  @!P1 IMAD.X R3, RZ, RZ, R4, P2 ;  /* 0x000000ffff039224 */ /* 0x004fca00010e0604 */
[----:B------:R-:W-:Y:S01]  /*19180*/  @!PT LDS RZ, [RZ] ;  /* 0x00000000fffff984 */ /* 0x000fe20000000800 */
[----:B------:R-:W-:Y:S01]  /*19190*/  @!PT LDS RZ, [RZ] ;  /* 0x00000000fffff984 */ /* 0x000fe20000000800 */
[----:B------:R-:W-:Y:S01]  /*191a0*/  @!PT LDS RZ, [RZ] ;  /* 0x00000000fffff984 */ /* 0x000fe20000000800 */
[----:B------:R0:W-:Y:S01]  /*191b0*/  @!P1 LDGSTS.E.BYPASS.LTC128B.128 [R8+0x21c00], desc[UR38][R2.64], !P0 ;  /* 0x21c0000002089fae */ /* 0x0001e2000c101d66 */
[----:B------:R-:W-:Y:S01]  /*191c0*/  PLOP3.LUT P0, PT, PT, PT, PT, 0x80, 0x0 ;  /* 0x000000000000781c */ /* 0x000fe20003f0f070 */
[----:B------:R-:W-:-:S12]  /*191d0*/  NOP ;  /* 0x0000000000007918 */ /* 0x000fd80000000000 */
.L_x_6266:
        /* <DEDUP_REMOVED lines=37> */
.L_x_6268:
[----:B------:R-:W-:Y:S05]  /*19430*/  BSYNC B6 ;  /* 0x0000000000067941 */ /* 0x000fea0003800000 */
.L_x_6267:
        /* <DEDUP_REMOVED lines=122> */
[C---:B------:R-:W-:Y:S02]  /*19be0*/  @!P2 LOP3.LUT R2, R3.reuse, R2, RZ, 0x3c, !PT ;  /* 0x000000020302a212 */ /* 0x040fe400078e3cff */
[C---:B------:R-:W-:Y:S02]  /*19bf0*/  LOP3.LUT P6, RZ, R18.reuse, 0x4, RZ, 0xc0, !PT ;  /* 0x0000000412ff7812 */ /* 0x040fe400078cc0ff */
        /* <DEDUP_REMOVED lines=59> */
.L_x_6409:
        /* <DEDUP_REMOVED lines=30> */
.L_x_6271:
[----:B------:R-:W-:Y:S05]  /*1a190*/  BSYNC B0 ;  /* 0x0000000000007941 */ /* 0x000fea0003800000 */
.L_x_6270:
[----:B------:R-:W-:Y:S01]  /*1a1a0*/  NOP ;  /* 0x0000000000007918 */ /* 0x000fe20000000000 */
[----:B------:R-:W-:-:S13]  /*1a1b0*/  PLOP3.LUT P0, PT, PT, PT, PT, 0x80, 0x0 ;  /* 0x000000000000781c */ /* 0x000fda0003f0f070 */
.L_x_6272:
        /* <DEDUP_REMOVED lines=18> */
.L_x_6410:
[----:B------:R-:W-:Y:S05]  /*1a2e0*/  BSYNC B0 ;  /* 0x0000000000007941 */ /* 0x000fea0003800000 */
.L_x_6273:
        /* <DEDUP_REMOVED lines=13> */
.L_x_6411:
[----:B------:R-:W-:Y:S05]  /*1a3c0*/  BSYNC B1 ;  /* 0x0000000000017941 */ /* 0x000fea0003800000 */
.L_x_6277:
        /* <DEDUP_REMOVED lines=9> */
.L_x_6280:
[----:B------:R-:W-:Y:S05]  /*1a460*/  BSYNC B1 ;  /* 0x0000000000017941 */ /* 0x000fea0003800000 */
.L_x_6279:
        /* <DEDUP_REMOVED lines=13> */
.L_x_6281:
        /* <DEDUP_REMOVED lines=15> */
.L_x_6282:
        /* <DEDUP_REMOVED lines=15> */
.L_x_6283:
        /* <DEDUP_REMOVED lines=15> */
.L_x_6284:
        /* <DEDUP_REMOVED lines=15> */
.L_x_6285:
        /* <DEDUP_REMOVED lines=15> */
.L_x_6286:
        /* <DEDUP_REMOVED lines=15> */
.L_x_6287:
        /* <DEDUP_REMOVED lines=15> */
.L_x_6288:
        /* <DEDUP_REMOVED lines=10> */
.L_x_6276:
[----:B------:R-:W-:Y:S05]  /*1ac70*/  BSYNC B0 ;  /* 0x0000000000007941 */ /* 0x000fea0003800000 */
.L_x_6275:
        /* <DEDUP_REMOVED lines=61> */
.L_x_6295:
        /* <DEDUP_REMOVED lines=8> */
.L_x_6412:
[----:B------:R-:W-:Y:S05]  /*1b0d0*/  BSYNC B3 ;  /* 0x0000000000037941 */ /* 0x000fea0003800000 */
.L_x_6296:
        /* <DEDUP_REMOVED lines=9> */
.L_x_6299:
[----:B------:R-:W-:Y:S05]  /*1b170*/  BSYNC B3 ;  /* 0x0000000000037941 */ /* 0x000fea0003800000 */
.L_x_6298:
        /* <DEDUP_REMOVED lines=13> */
.L_x_6300:
        /* <DEDUP_REMOVED lines=13> */
.L_x_6413:
[----:B------:R-:W-:Y:S05]  /*1b320*/  BSYNC B3 ;  /* 0x0000000000037941 */ /* 0x000fea0003800000 */
.L_x_6301:
        /* <DEDUP_REMOVED lines=11> */
.L_x_6304:
[----:B------:R-:W-:Y:S05]  /*1b3e0*/  BSYNC B3 ;  /* 0x0000000000037941 */ /* 0x000fea0003800000 */
.L_x_6303:
        /* <DEDUP_REMOVED lines=10> */
.L_x_6305:
        /* <DEDUP_REMOVED lines=15> */
.L_x_6306:
        /* <DEDUP_REMOVED lines=15> */
.L_x_6307:
        /* <DEDUP_REMOVED lines=15> */
.L_x_6308:
        /* <DEDUP_REMOVED lines=15> */
.L_x_6309:
        /* <DEDUP_REMOVED lines=15> */
.L_x_6310:
        /* <DEDUP_REMOVED lines=15> */
.L_x_6311:
        /* <DEDUP_REMOVED lines=15> */
.L_x_6312:
        /* <DEDUP_REMOVED lines=10> */
.L_x_6294:
[----:B------:R-:W-:Y:S05]  /*1bbc0*/  BSYNC B1 ;  /* 0x0000000000017941 */ /* 0x000fea0003800000 */
.L_x_6293:
[----:B------:R-:W2:Y:S02]  /*1bbd0*/  LDL.LU R5, [R1+0x3c] ;  /* 0x00003c0001057983 */ /* 0x000ea40000300800 */
[----:B--2---:R-:W-:-:S07]  /*1bbe0*/  VIADD R0, R5, 0xfffffffd ;  /* 0xfffffffd05007836 */ /* 0x004fce0000000000 */
.L_x_6292:
[----:B------:R-:W-:Y:S05]  /*1bbf0*/  BSYNC B2 ;  /* 0x0000000000027941 */ /* 0x000fea0003800000 */
.L_x_6291:
[----:B------:R-:W-:-:S05]  /*1bc00*/  VIADD R8, R8, 0xfffffffe ;  /* 0xfffffffe08087836 */ /* 0x000fca0000000000 */
[----:B------:R-:W-:-:S13]  /*1bc10*/  ISETP.NE.AND P0, PT, R8, R4, PT ;  /* 0x000000040800720c */ /* 0x000fda0003f05270 */
[----:B------:R-:W-:Y:S05]  /*1bc20*/  @!P0 BRA `(.L_x_6290) ;  /* 0x0000001800e08947 */ /* 0x000fea0003800000 */
.L_x_6353:
        /* <DEDUP_REMOVED lines=35> */
.L_x_6315:
        /* <DEDUP_REMOVED lines=8> */
.L_x_6414:
[----:B------:R-:W-:Y:S05]  /*1bee0*/  BSYNC B2 ;  /* 0x0000000000027941 */ /* 0x000fea0003800000 */
.L_x_6316:
        /* <DEDUP_REMOVED lines=9> */
.L_x_6319:
[----:B------:R-:W-:Y:S05]  /*1bf80*/  BSYNC B2 ;  /* 0x0000000000027941 */ /* 0x000fea0003800000 */
.L_x_6318:
        /* <DEDUP_REMOVED lines=12> */
.L_x_6320:
        /* <DEDUP_REMOVED lines=13> */
.L_x_6415:
[----:B------:R-:W-:Y:S05]  /*1c120*/  BSYNC B2 ;  /* 0x0000000000027941 */ /* 0x000fea0003800000 */
.L_x_6321:
        /* <DEDUP_REMOVED lines=11> */
.L_x_6324:
[----:B------:R-:W-:Y:S05]  /*1c1e0*/  BSYNC B2 ;  /* 0x0000000000027941 */ /* 0x000fea0003800000 */
.L_x_6323:
        /* <DEDUP_REMOVED lines=9> */
.L_x_6325:
        /* <DEDUP_REMOVED lines=15> */
.L_x_6326:
        /* <DEDUP_REMOVED lines=15> */
.L_x_6327:
        /* <DEDUP_REMOVED lines=15> */
.L_x_6328:
        /* <DEDUP_REMOVED lines=15> */
.L_x_6329:
        /* <DEDUP_REMOVED lines=15> */
.L_x_6330:
        /* <DEDUP_REMOVED lines=15> */
.L_x_6331:
        /* <DEDUP_REMOVED lines=15> */
.L_x_6332:
        /* <DEDUP_REMOVED lines=10> */
.L_x_6314:
[----:B------:R-:W-:Y:S05]  /*1c9b0*/  BSYNC B1 ;  /* 0x0000000000017941 */ /* 0x000fea0003800000 */
.L_x_6313:
        /* <DEDUP_REMOVED lines=35> */
.L_x_6335:
        /* <DEDUP_REMOVED lines=8> */
.L_x_6416:
[----:B------:R-:W-:Y:S05]  /*1cc70*/  BSYNC B2 ;  /* 0x0000000000027941 */ /* 0x000fea0003800000 */
.L_x_6336:
        /* <DEDUP_REMOVED lines=9> */
.L_x_6339:
[----:B------:R-:W-:Y:S05]  /*1cd10*/  BSYNC B2 ;  /* 0x0000000000027941 */ /* 0x000fea0003800000 */
.L_x_6338:
        /* <DEDUP_REMOVED lines=13> */
.L_x_6340:
        /* <DEDUP_REMOVED lines=13> */
.L_x_6417:
[----:B------:R-:W-:Y:S05]  /*1cec0*/  BSYNC B2 ;  /* 0x0000000000027941 */ /* 0x000fea0003800000 */
.L_x_6341:
        /* <DEDUP_REMOVED lines=11> */
.L_x_6344:
[----:B------:R-:W-:Y:S05]  /*1cf80*/  BSYNC B2 ;  /* 0x0000000000027941 */ /* 0x000fea0003800000 */
.L_x_6343:
        /* <DEDUP_REMOVED lines=10> */
.L_x_6345:
        /* <DEDUP_REMOVED lines=15> */
.L_x_6346:
        /* <DEDUP_REMOVED lines=15> */
.L_x_6347:
        /* <DEDUP_REMOVED lines=15> */
.L_x_6348:
        /* <DEDUP_REMOVED lines=15> */
.L_x_6349:
        /* <DEDUP_REMOVED lines=15> */
.L_x_6350:
        /* <DEDUP_REMOVED lines=15> */
.L_x_6351:
        /* <DEDUP_REMOVED lines=15> */
.L_x_6352:
        /* <DEDUP_REMOVED lines=10> */
.L_x_6334:
[----:B------:R-:W-:Y:S05]  /*1d760*/  BSYNC B1 ;  /* 0x0000000000017941 */ /* 0x000fea0003800000 */
.L_x_6333:
[----:B------:R-:W2:Y:S01]  /*1d770*/  LDL R2, [R1+0x20] ;  /* 0x0000200001027983 */ /* 0x000ea20000100800 */
[----:B------:R-:W-:Y:S01]  /*1d780*/  VIADD R0, R0, 0xfffffffe ;  /* 0xfffffffe00007836 */ /* 0x000fe20000000000 */
[----:B--2---:R-:W-:-:S13]  /*1d790*/  ISETP.GT.AND P0, PT, R6, R2, PT ;  /* 0x000000020600720c */ /* 0x004fda0003f04270 */
[----:B------:R-:W-:Y:S05]  /*1d7a0*/  @P0 BRA `(.L_x_6353) ;  /* 0xffffffe400200947 */ /* 0x000fea000383ffff */
.L_x_6290:
[----:B------:R-:W-:Y:S05]  /*1d7b0*/  BSYNC B0 ;  /* 0x0000000000007941 */ /* 0x000fea0003800000 */
.L_x_6289:
        /* <DEDUP_REMOVED lines=25> */
.L_x_6355:
[----:B------:R-:W-:Y:S05]  /*1d950*/  BSYNC B0 ;  /* 0x0000000000007941 */ /* 0x000fea0003800000 */
.L_x_6354:
[----:B------:R-:W-:-:S05]  /*1d960*/  SEL R0, R0, RZ, P0 ;  /* 0x000000ff00007207 */ /* 0x000fca0000000000 */
[----:B------:R3:W-:Y:S02]  /*1d970*/  STL [R1+0x10], R0 ;  /* 0x0000100001007387 */ /* 0x0007e40000100800 */
.L_x_6251:
[----:B------:R-:W-:Y:S05]  /*1d980*/  BSYNC B7 ;  /* 0x0000000000077941 */ /* 0x000fea0003800000 */
.L_x_6249:
        /* <DEDUP_REMOVED lines=13> */
.L_x_6356:
[----:B------:R-:W5:Y:S01]  /*1da60*/  S2R R16, SR_TID.X ;  /* 0x0000000000107919 */ /* 0x000f620000002100 */
[----:B------:R-:W-:Y:S01]  /*1da70*/  UMOV UR4, 0xffffffff ;  /* 0xffffffff00047882 */ /* 0x000fe20000000000 */
[----:B-----5:R-:W-:-:S04]  /*1da80*/  LOP3.LUT R16, R16, 0x1f, RZ, 0xc0, !PT ;  /* 0x0000001f10107812 */ /* 0x020fc800078ec0ff */
[----:B------:R-:W-:Y:S01]  /*1da90*/  ISETP.NE.AND P0, PT, R16, 0x1f, PT ;  /* 0x0000001f1000780c */ /* 0x000fe20003f05270 */
[----:B------:R-:W-:-:S12]  /*1daa0*/  BRA.DIV UR4, `(.L_x_6358) ;  /* 0x0000002e04387947 */ /* 0x000fd8000b800000 */
[----:B-1----:R-:W0:Y:S01]  /*1dab0*/  LDL.LU R3, [R1] ;  /* 0x0000000001037983 */ /* 0x002e220000300800 */
[----:B------:R-:W-:-:S03]  /*1dac0*/  ULDC UR4, c[0x0][0xd3c] ;  /* 0x00034f0000047ab9 */ /* 0x000fc60000000800 */
[----:B------:R-:W3:Y:S01]  /*1dad0*/  LDL R4, [R1+0xc] ;  /* 0x00000c0001047983 */ /* 0x000ee20000100800 */
[----:B0-----:R-:W-:Y:S02]  /*1dae0*/  IMAD.MOV.U32 R8, RZ, RZ, R3 ;  /* 0x000000ffff087224 */ /* 0x001fe400078e0003 */
[----:B---34-:R-:W-:-:S05]  /*1daf0*/  IMAD.IADD R0, R4, 0x1, R16 ;  /* 0x0000000104007824 */ /* 0x018fca00078e0210 */
        /* <DEDUP_REMOVED lines=35> */
.L_x_6427:
[----:B------:R-:W-:Y:S02]  /*1dd30*/  ULDC UR4, c[0x0][0xd38] ;  /* 0x00034e0000047ab9 */ /* 0x000fe40000000800 */
[----:B------:R-:W-:-:S04]  /*1dd40*/  IMAD.U32 R8, RZ, RZ, UR4 ;  /* 0x00000004ff087e24 */ /* 0x000fc8000f8e00ff */
[----:B-1----:R-:W-:-:S04]  /*1dd50*/  IMAD R10, R10, R8, RZ ;  /* 0x000000080a0a7224 */ /* 0x002fc800078e02ff */
[----:B------:R-:W-:-:S05]  /*1dd60*/  IMAD.IADD R4, R9, 0x1, R10 ;  /* 0x0000000109047824 */ /* 0x000fca00078e020a */
[----:B------:R-:W-:-:S13]  /*1dd70*/  ISETP.GT.AND P6, PT, R4, R0, PT ;  /* 0x000000000400720c */ /* 0x000fda0003fc4270 */
[----:B------:R-:W-:Y:S05]  /*1dd80*/  @P6 BRA `(.L_x_6359) ;  /* 0x0000000000ac6947 */ /* 0x000fea0003800000 */
.L_x_6362:
        /* <DEDUP_REMOVED lines=37> */
.L_x_6435:
[----:B------:R-:W-:Y:S02]  /*1dfe0*/  ULDC UR4, c[0x0][0xd38] ;  /* 0x00034e0000047ab9 */ /* 0x000fe40000000800 */
[----:B------:R-:W-:-:S04]  /*1dff0*/  IMAD.U32 R8, RZ, RZ, UR4 ;  /* 0x00000004ff087e24 */ /* 0x000fc8000f8e00ff */
[----:B-1----:R-:W-:-:S04]  /*1e000*/  IMAD R10, R10, R8, RZ ;  /* 0x000000080a0a7224 */ /* 0x002fc800078e02ff */
[----:B------:R-:W-:-:S05]  /*1e010*/  IMAD.IADD R4, R10, 0x1, R4 ;  /* 0x000000010a047824 */ /* 0x000fca00078e0204 */
[----:B------:R-:W-:-:S13]  /*1e020*/  ISETP.GT.AND P6, PT, R4, R0, PT ;  /* 0x000000000400720c */ /* 0x000fda0003fc4270 */
[----:B------:R-:W-:Y:S05]  /*1e030*/  @!P6 BRA `(.L_x_6362) ;  /* 0xfffffffc0054e947 */ /* 0x000fea000383ffff */
.L_x_6359:
        /* <DEDUP_REMOVED lines=12> */
.L_x_6440:
[----:B------:R-:W-:-:S13]  /*1e100*/  ISETP.NE.AND P0, PT, R3, RZ, PT ;  /* 0x000000ff0300720c */ /* 0x000fda0003f05270 */
[----:B------:R-:W-:Y:S05]  /*1e110*/  @!P0 BRA `(.L_x_6364) ;  /* 0x0000000000148947 */ /* 0x000fea0003800000 */
[----:B------:R-:W-:Y:S01]  /*1e120*/  UMOV UR4, 0xffffffff ;  /* 0xffffffff00047882 */ /* 0x000fe20000000000 */
[----:B---3--:R-:W-:Y:S02]  /*1e130*/  VIADD R9, R9, 0xffffffff ;  /* 0xffffffff09097836 */ /* 0x008fe40000000000 */
[----:B------:R-:W-:Y:S05]  /*1e140*/  BRA.DIV UR4, `(.L_x_6365) ;  /* 0x00000032042c7947 */ /* 0x000fea000b800000 */
[----:B0-----:R0:W2:Y:S02]  /*1e150*/  SHFL.IDX PT, R2, R2, R9, 0x1f ;  /* 0x00001f0902027589 */ /* 0x0010a400000e0000 */
.L_x_6443:
[----:B--2---:R-:W-:-:S07]  /*1e160*/  IMAD.MOV.U32 R6, RZ, RZ, R2 ;  /* 0x000000ffff067224 */ /* 0x004fce00078e0002 */
.L_x_6364:
[----:B0-----:R-:W-:Y:S01]  /*1e170*/  IMAD R2, R6, R8, R10 ;  /* 0x0000000806027224 */ /* 0x001fe200078e020a */
[----:B------:R-:W-:-:S03]  /*1e180*/  ISETP.NE.AND P0, PT, R7, 0x1, PT ;  /* 0x000000010700780c */ /* 0x000fc60003f05270 */
[----:B------:R-:W-:Y:S01]  /*1e190*/  IMAD.IADD R0, R0, 0x1, -R2 ;  /* 0x0000000100007824 */ /* 0x000fe200078e0a02 */
[----:B------:R0:W-:Y:S09]  /*1e1a0*/  STL [R1], R2 ;  /* 0x0000000201007387 */ /* 0x0001f20000100800 */
[----:B------:R-:W-:Y:S05]  /*1e1b0*/  @!P0 BRA `(.L_x_6366) ;  /* 0x0000000000e48947 */ /* 0x000fea0003800000 */
[----:B-1-3--:R-:W-:-:S04]  /*1e1c0*/  IABS R5, R4 ;  /* 0x0000000400057213 */ /* 0x00afc80000000000 */
        /* <DEDUP_REMOVED lines=56> */
.L_x_6366:
[----:B-1-3--:R-:W2:Y:S01]  /*1e550*/  LDL R5, [R1+0xc] ;  /* 0x00000c0001057983 */ /* 0x00aea20000100800 */
        /* <DEDUP_REMOVED lines=62> */
.L_x_6367:
[----:B------:R-:W-:-:S05]  /*1e940*/  LOP3.LUT R0, RZ, R0, RZ, 0x33, !PT ;  /* 0x00000000ff007212 */ /* 0x000fca00078e33ff */
[----:B------:R-:W-:-:S05]  /*1e950*/  IMAD.IADD R0, R4, 0x1, R0 ;  /* 0x0000000104007824 */ /* 0x000fca00078e0200 */
[----:B------:R2:W-:Y:S01]  /*1e960*/  STL [R1+0x4], R0 ;  /* 0x0000040001007387 */ /* 0x0005e20000100800 */
[----:B------:R-:W-:Y:S05]  /*1e970*/  BRA `(.L_x_6368) ;  /* 0x0000000000287947 */ /* 0x000fea0003800000 */
.L_x_6360:
        /* <DEDUP_REMOVED lines=10> */
.L_x_6368:
[----:B01----:R-:W3:Y:S04]  /*1ea20*/  LDL R2, [R1+0xc] ;  /* 0x00000c0001027983 */ /* 0x003ee80000100800 */
[----:B------:R-:W4:Y:S04]  /*1ea30*/  LDL R3, [R1+0x8] ;  /* 0x0000080001037983 */ /* 0x000f280000100800 */
[----:B------:R-:W5:Y:S04]  /*1ea40*/  LDL R5, [R1+0x4] ;  /* 0x0000040001057983 */ /* 0x000f680000100800 */
[----:B------:R-:W5:Y:S01]  /*1ea50*/  LDL R4, [R1] ;  /* 0x0000000001047983 */ /* 0x000f620000100800 */
[----:B--2---:R-:W0:Y:S01]  /*1ea60*/  S2R R0, SR_TID.X ;  /* 0x0000000000007919 */ /* 0x004e220000002100 */
[----:B------:R-:W-:Y:S05]  /*1ea70*/  WARPSYNC.ALL ;  /* 0x0000000000007948 */ /* 0x000fea0003800000 */
[----:B0-----:R-:W-:Y:S01]  /*1ea80*/  LOP3.LUT R0, R0, 0x1f, RZ, 0xc0, !PT ;  /* 0x0000001f00007812 */ /* 0x001fe200078ec0ff */
[----:B------:R-:W-:Y:S03]  /*1ea90*/  BAR.SYNC.DEFER_BLOCKING 0x4, 0x180 ;  /* 0x0106000000007b1d */ /* 0x000fe60000010000 */
[----:B------:R-:W-:-:S13]  /*1eaa0*/  ISETP.NE.AND P0, PT, R0, RZ, PT ;  /* 0x000000ff0000720c */ /* 0x000fda0003f05270 */
[----:B------:R-:W0:Y:S01]  /*1eab0*/  @!P0 S2R R0, SR_CgaCtaId ;  /* 0x0000000000008919 */ /* 0x000e220000008800 */
[----:B---3--:R-:W-:Y:S01]  /*1eac0*/  IMAD.MOV.U32 R7, RZ, RZ, R2 ;  /* 0x000000ffff077224 */ /* 0x008fe200078e0002 */
[----:B------:R-:W-:Y:S01]  /*1ead0*/  @!P0 MOV R2, 0x400 ;  /* 0x0000040000028802 */ /* 0x000fe20000000f00 */
[----:B----4-:R-:W-:-:S03]  /*1eae0*/  IMAD.MOV.U32 R6, RZ, RZ, R3 ;  /* 0x000000ffff067224 */ /* 0x010fc600078e0003 */
[----:B0-----:R-:W-:-:S05]  /*1eaf0*/  @!P0 LEA R19, R0, R2, 0x18 ;  /* 0x0000000200138211 */ /* 0x001fca00078ec0ff */
[----:B-----5:R0:W-:Y:S01]  /*1eb00*/  @!P0 STS.128 [R19+0x388d0], R4 ;  /* 0x0388d00413008388 */ /* 0x0201e20000000c00 */
[----:B------:R-:W-:Y:S06]  /*1eb10*/  BAR.ARV 0x5, 0x180 ;  /* 0x0146000000007b1d */ /* 0x000fec0000002000 */
.L_x_6357:
[----:B---34-:R-:W3:Y:S01]  /*1eb20*/  LDL R0, [R1+0xc] ;  /* 0x00000c0001007983 */ /* 0x018ee20000100800 */
[----:B------:R-:W-:Y:S02]  /*1eb30*/  ULDC UR4, c[0x0][0xd3c] ;  /* 0x00034f0000047ab9 */ /* 0x000fe40000000800 */
[----:B---3--:R-:W-:-:S13]  /*1eb40*/  ISETP.GE.AND P0, PT, R0, UR4, PT ;  /* 0x0000000400007c0c */ /* 0x008fda000bf06270 */
[----:B------:R-:W-:Y:S05]  /*1eb50*/  @!P0 BRA `(.L_x_6369) ;  /* 0xffffff8400a48947 */ /* 0x000fea000383ffff */
[----:B------:R-:W-:Y:S05]  /*1eb60*/  BSYNC B8 ;  /* 0x0000000000087941 */ /* 0x000fea0003800000 */
.L_x_6235:
[----:B----4-:R-:W4:Y:S01]  /*1eb70*/  LDL.LU R0, [R1+0x64] ;  /* 0x0000640001007983 */ /* 0x010f220000300800 */
[----:B------:R-:W-:Y:S01]  /*1eb80*/  BSSY B0, `(.L_x_6370) ;  /* 0x000000b000007945 */ /* 0x000fe20003800000 */
[----:B01----:R-:W0:Y:S01]  /*1eb90*/  S2R R5, SR_CgaCtaId ;  /* 0x0000000000057919 */ /* 0x003e220000008800 */
[----:B----4-:R-:W-:-:S05]  /*1eba0*/  VIADD R0, R0, 0x1 ;  /* 0x0000000100007836 */ /* 0x010fca0000000000 */
        /* <DEDUP_REMOVED lines=8> */
.L_x_6444:
[----:B------:R-:W-:Y:S05]  /*1ec30*/  BSYNC B0 ;  /* 0x0000000000007941 */ /* 0x000fea0003800000 */
.L_x_6370:
[----:B------:R-:W-:-:S03]  /*1ec40*/  UMOV UR4, 0xffffffff ;  /* 0xffffffff00047882 */ /* 0x000fc60000000000 */
[----:B------:R-:W-:Y:S05]  /*1ec50*/  BRA.DIV UR4, `(.L_x_6372) ;  /* 0x0000002604a87947 */ /* 0x000fea000b800000 */
[----:B------:R-:W1:Y:S02]  /*1ec60*/  S2R R2, SR_TID.X ;  /* 0x0000000000027919 */ /* 0x000e640000002100 */
[----:B-1----:R-:W-:-:S04]  /*1ec70*/  SHF.R.U32.HI R2, RZ, 0x5, R2 ;  /* 0x00000005ff027819 */ /* 0x002fc80000011602 */
[----:B------:R-:W-:-:S05]  /*1ec80*/  LOP3.LUT R2, R2, 0x3, RZ, 0xc0, !PT ;  /* 0x0000000302027812 */ /* 0x000fca00078ec0ff */
[----:B------:R1:W2:Y:S02]  /*1ec90*/  SHFL.IDX PT, R14, R2, RZ, 0x1f ;  /* 0x00001fff020e7589 */ /* 0x0002a400000e0000 */
.L_x_6447:
[----:B--2---:R-:W-:Y:S01]  /*1eca0*/  ISETP.NE.AND P0, PT, R14, RZ, PT ;  /* 0x000000ff0e00720c */ /* 0x004fe20003f05270 */
[----:B------:R-:W-:-:S12]  /*1ecb0*/  BSSY B0, `(.L_x_6373) ;  /* 0x0000027000007945 */ /* 0x000fd80003800000 */
[----:B------:R-:W-:Y:S05]  /*1ecc0*/  @P0 BRA `(.L_x_6374) ;  /* 0x0000000000940947 */ /* 0x000fea0003800000 */
[----:B------:R-:W-:-:S03]  /*1ecd0*/  UMOV UR4, 0xffffffff ;  /* 0xffffffff00047882 */ /* 0x000fc60000000000 */
[----:B------:R-:W-:Y:S05]  /*1ece0*/  BRA.DIV UR4, `(.L_x_6375) ;  /* 0x0000002604b87947 */ /* 0x000fea000b800000 */
[----:B------:R-:W-:-:S13]  /*1ecf0*/  ELECT P6, URZ, PT ;  /* 0x00000000003f782f */ /* 0x000fda00038c0000 */
.L_x_6450:
[----:B------:R-:W-:Y:S05]  /*1ed00*/  @!P6 BRA `(.L_x_6374) ;  /* 0x000000000084e947 */ /* 0x000fea0003800000 */
[----:B------:R-:W-:-:S06]  /*1ed10*/  ULOP3.LUT UR4, UR36, 0x2, URZ, 0xfc, !UPT ;  /* 0x0000000224047892 */ /* 0x000fcc000f8efc3f */
[----:B-1----:R-:W-:-:S05]  /*1ed20*/  IMAD.U32 R2, RZ, RZ, UR4 ;  /* 0x00000004ff027e24 */ /* 0x002fca000f8e00ff */
[----:B------:R-:W-:-:S13]  /*1ed30*/  ISETP.NE.AND P2, PT, R2, 0x3, PT ;  /* 0x000000030200780c */ /* 0x000fda0003f45270 */
[----:B------:R-:W-:Y:S05]  /*1ed40*/  @!P2 BRA `(.L_x_6376) ;  /* 0x000000000004a947 */ /* 0x000fea0003800000 */
[----:B------:R-:W-:Y:S01]  /*1ed50*/  BPT.TRAP 0x1 ;  /* 0x000000040000795c */ /* 0x000fe20000300000 */
.L_x_6376:
[----:B0-----:R-:W2:Y:S04]  /*1ed60*/  LDL R3, [R1+0x10] ;  /* 0x0000100001037983 */ /* 0x001ea80000100800 */
[----:B------:R-:W4:Y:S01]  /*1ed70*/  LDL.LU R7, [R1+0x18] ;  /* 0x0000180001077983 */ /* 0x000f220000300800 */
[----:B------:R-:W-:-:S04]  /*1ed80*/  VIADD R2, R0, 0x38840 ;  /* 0x0003884000027836 */ /* 0x000fc80000000000 */
[C---:B--2---:R-:W-:Y:S02]  /*1ed90*/  IMAD R6, R3.reuse, 0x8, R2 ;  /* 0x0000000803067824 */ /* 0x044fe400078e0202 */
[----:B------:R-:W-:Y:S01]  /*1eda0*/  VIADD R3, R3, 0x1 ;  /* 0x0000000103037836 */ /* 0x000fe20000000000 */
[----:B----4-:R-:W-:-:S04]  /*1edb0*/  SHF.L.U32 R5, R7, 0x1f, RZ ;  /* 0x0000001f07057819 */ /* 0x010fc800000006ff */
        /* <DEDUP_REMOVED lines=8> */
.L_x_6451:
[----:B------:R-:W1:Y:S02]  /*1ee40*/  SYNCS.PHASECHK.TRANS64.TRYWAIT P0, [R7+URZ], R2 ;  /* 0x00000002070075a7 */ /* 0x000e64000800017f */
[----:B-1----:R-:W-:Y:S05]  /*1ee50*/  @!P0 BRA `(.L_x_6378) ;  /* 0x0000002400908947 */ /* 0x002fea0003800000 */
.L_x_6452:
[----:B------:R-:W-:Y:S05]  /*1ee60*/  @!P2 BRA `(.L_x_6379) ;  /* 0x000000000004a947 */ /* 0x000fea0003800000 */
[----:B------:R-:W-:Y:S01]  /*1ee70*/  BPT.TRAP 0x1 ;  /* 0x000000040000795c */ /* 0x000fe20000300000 */
.L_x_6379:
[----:B------:R-:W2:Y:S01]  /*1ee80*/  LDL.LU R4, [R1+0x10] ;  /* 0x0000100001047983 */ /* 0x000ea20000300800 */
[----:B------:R-:W-:-:S04]  /*1ee90*/  VIADD R0, R0, 0x38860 ;  /* 0x0003886000007836 */ /* 0x000fc80000000000 */
[----:B--2---:R-:W-:-:S04]  /*1eea0*/  IMAD R4, R4, 0x8, R0 ;  /* 0x0000000804047824 */ /* 0x004fc800078e0200 */
[----:B------:R-:W2:Y:S02]  /*1eeb0*/  SYNCS.PHASECHK.TRANS64.TRYWAIT P0, [R4+URZ], R5 ;  /* 0x00000005040075a7 */ /* 0x000ea4000800017f */
[----:B--2---:R-:W-:Y:S05]  /*1eec0*/  @!P0 BRA `(.L_x_6380) ;  /* 0x0000002400888947 */ /* 0x004fea0003800000 */
.L_x_6453:
[----:B------:R-:W-:-:S07]  /*1eed0*/  IMAD R3, R3, 0x8, R0 ;  /* 0x0000000803037824 */ /* 0x000fce00078e0200 */
.L_x_6381:
[----:B----4-:R4:W0:Y:S02]  /*1eee0*/  SYNCS.PHASECHK.TRANS64.TRYWAIT P0, [R3+URZ], R2 ;  /* 0x00000002030075a7 */ /* 0x010824000800017f */
[----:B0-----:R-:W-:Y:S05]  /*1eef0*/  @!P0 NANOSLEEP.SYNCS 0x989680 ;  /* 0x009896800000895d */ /* 0x001fea0003900000 */
[----:B------:R-:W0:Y:S02]  /*1ef00*/  @!P0 SYNCS.PHASECHK.TRANS64 P0, [R3+URZ], R2 ;  /* 0x00000002030085a7 */ /* 0x000e24000800007f */
[----:B0-----:R-:W-:Y:S05]  /*1ef10*/  @!P0 BRA `(.L_x_6381) ;  /* 0xfffffffc00f08947 */ /* 0x001fea000383ffff */
.L_x_6374:
[----:B------:R-:W-:Y:S05]  /*1ef20*/  BSYNC B0 ;  /* 0x0000000000007941 */ /* 0x000fea0003800000 */
.L_x_6373:
[----:B------:R-:W-:Y:S05]  /*1ef30*/  EXIT ;  /* 0x000000000000794d */ /* 0x000fea0003800000 */
.L_x_6140:
[----:B0-----:R-:W-:-:S04]  /*1ef40*/  IMAD.U32 R0, RZ, RZ, UR41 ;  /* 0x00000029ff007e24 */ /* 0x001fc8000f8e00ff */
[----:B------:R0:W1:Y:S03]  /*1ef50*/  SYNCS.PHASECHK.TRANS64.TRYWAIT P1, [R0+URZ+0x38800], R3 ;  /* 0x03880003000075a7 */ /* 0x000066000802017f */
[----:B-1----:R-:W-:Y:S05]  /*1ef60*/  @!P1 NANOSLEEP.SYNCS 0x989680 ;  /* 0x009896800000995d */ /* 0x002fea0003900000 */
[----:B------:R-:W1:Y:S02]  /*1ef70*/  @!P1 SYNCS.PHASECHK.TRANS64 P1, [R0+URZ+0x38800], R3 ;  /* 0x03880003000095a7 */ /* 0x000e64000802007f */
[----:B-1----:R-:W-:Y:S05]  /*1ef80*/  @!P1 BRA `(.L_x_6140) ;  /* 0xfffffffc00ec9947 */ /* 0x002fea000383ffff */
[----:B------:R-:W-:Y:S05]  /*1ef90*/  BRA `(.L_x_6382) ;  /* 0xfffffe5400ec7947 */ /* 0x000fea000383ffff */
.L_x_6144:
[----:B--2---:R2:W3:Y:S02]  /*1efa0*/  SYNCS.PHASECHK.TRANS64.TRYWAIT P1, [R7+URZ+0x38830], R4 ;  /* 0x03883004070075a7 */ /* 0x0044e4000802017f */
[----:B---3--:R-:W-:Y:S05]  /*1efb0*/  @!P1 NANOSLEEP.SYNCS 0x989680 ;  /* 0x009896800000995d */ /* 0x008fea0003900000 */
[----:B------:R-:W3:Y:S02]  /*1efc0*/  @!P1 SYNCS.PHASECHK.TRANS64 P1, [R7+URZ+0x38830], R4 ;  /* 0x03883004070095a7 */ /* 0x000ee4000802007f */
[----:B---3--:R-:W-:Y:S05]  /*1efd0*/  @!P1 BRA `(.L_x_6144) ;  /* 0xfffffffc00f09947 */ /* 0x008fea000383ffff */
[----:B------:R-:W-:Y:S05]  /*1efe0*/  BRA `(.L_x_6143) ;  /* 0xfffffe5800047947 */ /* 0x000fea000383ffff */
.L_x_6145:
[----:B0-----:R-:W-:-:S04]  /*1eff0*/  IMAD.U32 R6, RZ, RZ, UR41 ;  /* 0x00000029ff067e24 */ /* 0x001fc8000f8e00ff */
[----:B------:R0:W3:Y:S03]  /*1f000*/  SYNCS.PHASECHK.TRANS64.TRYWAIT P1, [R6+URZ+0x38810], R3 ;  /* 0x03881003060075a7 */ /* 0x0000e6000802017f */
[----:B---3--:R-:W-:Y:S05]  /*1f010*/  @!P1 NANOSLEEP.SYNCS 0x989680 ;  /* 0x009896800000995d */ /* 0x008fea0003900000 */
[----:B------:R-:W3:Y:S02]  /*1f020*/  @!P1 SYNCS.PHASECHK.TRANS64 P1, [R6+URZ+0x38810], R3 ;  /* 0x03881003060095a7 */ /* 0x000ee4000802007f */
[----:B---3--:R-:W-:Y:S05]  /*1f030*/  @!P1 BRA `(.L_x_6145) ;  /* 0xfffffffc00ec9947 */ /* 0x008fea000383ffff */
[----:B------:R-:W-:Y:S05]  /*1f040*/  BRA `(.L_x_6383) ;  /* 0xfffffe58008c7947 */ /* 0x000fea000383ffff */
.L_x_6149:
[----:B----4-:R4:W0:Y:S02]  /*1f050*/  SYNCS.PHASECHK.TRANS64.TRYWAIT P1, [R7+URZ+0x38850], R4 ;  /* 0x03885004070075a7 */ /* 0x010824000802017f */
[----:B0-----:R-:W-:Y:S05]  /*1f060*/  @!P1 NANOSLEEP.SYNCS 0x989680 ;  /* 0x009896800000995d */ /* 0x001fea0003900000 */
[----:B------:R-:W0:Y:S02]  /*1f070*/  @!P1 SYNCS.PHASECHK.TRANS64 P1, [R7+URZ+0x38850], R4 ;  /* 0x03885004070095a7 */ /* 0x000e24000802007f */
[----:B0-----:R-:W-:Y:S05]  /*1f080*/  @!P1 BRA `(.L_x_6149) ;  /* 0xfffffffc00f09947 */ /* 0x001fea000383ffff */
[----:B------:R-:W-:Y:S05]  /*1f090*/  BRA `(.L_x_6148) ;  /* 0xfffffe5800987947 */ /* 0x000fea000383ffff */
.L_x_6165:
[----:B-1----:R-:W-:-:S04]  /*1f0a0*/  IMAD.U32 R9, RZ, RZ, UR5 ;  /* 0x00000005ff097e24 */ /* 0x002fc8000f8e00ff */
[----:B------:R1:W2:Y:S03]  /*1f0b0*/  SYNCS.PHASECHK.TRANS64.TRYWAIT P2, [R9+URZ+0x38830], R8 ;  /* 0x03883008090075a7 */ /* 0x0002a6000804017f */
[----:B--2---:R-:W-:Y:S05]  /*1f0c0*/  @!P2 NANOSLEEP.SYNCS 0x989680 ;  /* 0x009896800000a95d */ /* 0x004fea0003900000 */
[----:B------:R-:W2:Y:S02]  /*1f0d0*/  @!P2 SYNCS.PHASECHK.TRANS64 P2, [R9+URZ+0x38830], R8 ;  /* 0x038830080900a5a7 */ /* 0x000ea4000804007f */
[----:B--2---:R-:W-:Y:S05]  /*1f0e0*/  @!P2 BRA `(.L_x_6165) ;  /* 0xfffffffc00eca947 */ /* 0x004fea000383ffff */
[----:B------:R-:W-:Y:S05]  /*1f0f0*/  BRA `(.L_x_6164) ;  /* 0xfffffe88000c7947 */ /* 0x000fea000383ffff */
.L_x_6169:
[----:B-1----:R-:W-:-:S04]  /*1f100*/  IMAD.U32 R9, RZ, RZ, UR5 ;  /* 0x00000005ff097e24 */ /* 0x002fc8000f8e00ff */
[----:B------:R1:W3:Y:S03]  /*1f110*/  SYNCS.PHASECHK.TRANS64.TRYWAIT P2, [R9+URZ+0x38850], R8 ;  /* 0x03885008090075a7 */ /* 0x0002e6000804017f */
[----:B---3--:R-:W-:Y:S05]  /*1f120*/  @!P2 NANOSLEEP.SYNCS 0x989680 ;  /* 0x009896800000a95d */ /* 0x008fea0003900000 */
[----:B------:R-:W3:Y:S02]  /*1f130*/  @!P2 SYNCS.PHASECHK.TRANS64 P2, [R9+URZ+0x38850], R8 ;  /* 0x038850080900a5a7 */ /* 0x000ee4000804007f */
[----:B---3--:R-:W-:Y:S05]  /*1f140*/  @!P2 BRA `(.L_x_6169) ;  /* 0xfffffffc00eca947 */ /* 0x008fea000383ffff */
[----:B------:R-:W-:Y:S05]  /*1f150*/  BRA `(.L_x_6168) ;  /* 0xfffffe8800687947 */ /* 0x000fea000383ffff */
.L_x_6186:
[----:B-1----:R-:W-:-:S04]  /*1f160*/  IMAD.U32 R6, RZ, RZ, UR5 ;  /* 0x00000005ff067e24 */ /* 0x002fc8000f8e00ff */
[----:B------:R1:W2:Y:S03]  /*1f170*/  SYNCS.PHASECHK.TRANS64.TRYWAIT P3, [R6+URZ+0x38830], R5 ;  /* 0x03883005060075a7 */ /* 0x0002a6000806017f */
[----:B--2---:R-:W-:Y:S05]  /*1f180*/  @!P3 NANOSLEEP.SYNCS 0x989680 ;  /* 0x009896800000b95d */ /* 0x004fea0003900000 */
[----:B------:R-:W2:Y:S02]  /*1f190*/  @!P3 SYNCS.PHASECHK.TRANS64 P3, [R6+URZ+0x38830], R5 ;  /* 0x038830050600b5a7 */ /* 0x000ea4000806007f */
[----:B--2---:R-:W-:Y:S05]  /*1f1a0*/  @!P3 BRA `(.L_x_6186) ;  /* 0xfffffffc00ecb947 */ /* 0x004fea000383ffff */
[----:B------:R-:W-:Y:S05]  /*1f1b0*/  BRA `(.L_x_6185) ;  /* 0xfffffebc00e07947 */ /* 0x000fea000383ffff */
.L_x_6190:
[----:B-1----:R-:W-:-:S04]  /*1f1c0*/  IMAD.U32 R6, RZ, RZ, UR5 ;  /* 0x00000005ff067e24 */ /* 0x002fc8000f8e00ff */
[----:B------:R1:W3:Y:S03]  /*1f1d0*/  SYNCS.PHASECHK.TRANS64.TRYWAIT P3, [R6+URZ+0x38850], R5 ;  /* 0x03885005060075a7 */ /* 0x0002e6000806017f */
[----:B---3--:R-:W-:Y:S05]  /*1f1e0*/  @!P3 NANOSLEEP.SYNCS 0x989680 ;  /* 0x009896800000b95d */ /* 0x008fea0003900000 */
[----:B------:R-:W3:Y:S02]  /*1f1f0*/  @!P3 SYNCS.PHASECHK.TRANS64 P3, [R6+URZ+0x38850], R5 ;  /* 0x038850050600b5a7 */ /* 0x000ee4000806007f */
[----:B---3--:R-:W-:Y:S05]  /*1f200*/  @!P3 BRA `(.L_x_6190) ;  /* 0xfffffffc00ecb947 */ /* 0x008fea000383ffff */
[----:B------:R-:W-:Y:S05]  /*1f210*/  BRA `(.L_x_6189) ;  /* 0xfffffec0003c7947 */ /* 0x000fea000383ffff */
.L_x_6196:
[----:B-1----:R-:W-:-:S04]  /*1f220*/  IMAD.U32 R6, RZ, RZ, UR5 ;  /* 0x00000005ff067e24 */ /* 0x002fc8000f8e00ff */
[----:B------:R1:W2:Y:S03]  /*1f230*/  SYNCS.PHASECHK.TRANS64.TRYWAIT P2, [R6+URZ+0x38830], R5 ;  /* 0x03883005060075a7 */ /* 0x0002a6000804017f */
[----:B--2---:R-:W-:Y:S05]  /*1f240*/  @!P2 NANOSLEEP.SYNCS 0x989680 ;  /* 0x009896800000a95d */ /* 0x004fea0003900000 */
[----:B------:R-:W2:Y:S02]  /*1f250*/  @!P2 SYNCS.PHASECHK.TRANS64 P2, [R6+URZ+0x38830], R5 ;  /* 0x038830050600a5a7 */ /* 0x000ea4000804007f */
[----:B--2---:R-:W-:Y:S05]  /*1f260*/  @!P2 BRA `(.L_x_6196) ;  /* 0xfffffffc00eca947 */ /* 0x004fea000383ffff */
[----:B------:R-:W-:Y:S05]  /*1f270*/  BRA `(.L_x_6195) ;  /* 0xfffffee400e87947 */ /* 0x000fea000383ffff */
.L_x_6200:
[----:B-1----:R-:W-:-:S04]  /*1f280*/  IMAD.U32 R6, RZ, RZ, UR5 ;  /* 0x00000005ff067e24 */ /* 0x002fc8000f8e00ff */
[----:B------:R1:W3:Y:S03]  /*1f290*/  SYNCS.PHASECHK.TRANS64.TRYWAIT P2, [R6+URZ+0x38850], R5 ;  /* 0x03885005060075a7 */ /* 0x0002e6000804017f */
[----:B---3--:R-:W-:Y:S05]  /*1f2a0*/  @!P2 NANOSLEEP.SYNCS 0x989680 ;  /* 0x009896800000a95d */ /* 0x008fea0003900000 */
[----:B------:R-:W3:Y:S02]  /*1f2b0*/  @!P2 SYNCS.PHASECHK.TRANS64 P2, [R6+URZ+0x38850], R5 ;  /* 0x038850050600a5a7 */ /* 0x000ee4000804007f */
[----:B---3--:R-:W-:Y:S05]  /*1f2c0*/  @!P2 BRA `(.L_x_6200) ;  /* 0xfffffffc00eca947 */ /* 0x008fea000383ffff */
[----:B------:R-:W-:Y:S05]  /*1f2d0*/  BRA `(.L_x_6199) ;  /* 0xfffffee800447947 */ /* 0x000fea000383ffff */
.L_x_6257:
        /* <DEDUP_REMOVED lines=11> */
.L_x_6385:
[----:B------:R-:W-:Y:S05]  /*1f390*/  BSYNC B0 ;  /* 0x0000000000007941 */ /* 0x000fea0003800000 */
.L_x_6384:
[----:B------:R-:W-:Y:S05]  /*1f3a0*/  BRA `(.L_x_6386) ;  /* 0xffffff9000207947 */ /* 0x000fea000383ffff */
.L_x_6259:
[----:B------:R-:W-:Y:S01]  /*1f3b0*/  BSSY B0, `(.L_x_6387) ;  /* 0x0000006000007945 */ /* 0x000fe20003800000 */
[----:B------:R-:W-:-:S07]  /*1f3c0*/  IMAD.MOV.U32 R15, RZ, RZ, -0x1 ;  /* 0xffffffffff0f7424 */ /* 0x000fce00078e00ff */
[----:B012---:R-:W-:Y:S05]  /*1f3d0*/  WARPSYNC.COLLECTIVE R15, `(.L_x_6388) ;  /* 0x000000000f0c7348 */ /* 0x007fea0003c00000 */
[----:B------:R-:W-:Y:S02]  /*1f3e0*/  ELECT P6, UR62, PT ;  /* 0x00000000003e782f */ /* 0x000fe400038c0000 */
[----:B------:R-:W-:Y:S01]  /*1f3f0*/  MOV R14, UR62 ;  /* 0x0000003e000e7c02 */ /* 0x000fe20008000f00 */
[----:B012---:R-:W-:Y:S10]  /*1f400*/  ENDCOLLECTIVE ;  /* 0x000000000000791b */ /* 0x007ff40003800000 */
.L_x_6388:
[----:B------:R-:W-:Y:S05]  /*1f410*/  BSYNC B0 ;  /* 0x0000000000007941 */ /* 0x000fea0003800000 */
.L_x_6387:
[----:B------:R-:W-:Y:S05]  /*1f420*/  BRA `(.L_x_6389) ;  /* 0xffffff9000247947 */ /* 0x000fea000383ffff */
.L_x_6261:
[----:B---3--:R3:W4:Y:S02]  /*1f430*/  SYNCS.PHASECHK.TRANS64.TRYWAIT P0, [R0+URZ+0x38840], R2 ;  /* 0x03884002000075a7 */ /* 0x008724000800017f */
[----:B----4-:R-:W-:Y:S05]  /*1f440*/  @!P0 NANOSLEEP.SYNCS 0x989680 ;  /* 0x009896800000895d */ /* 0x010fea0003900000 */
[----:B------:R-:W4:Y:S02]  /*1f450*/  @!P0 SYNCS.PHASECHK.TRANS64 P0, [R0+URZ+0x38840], R2 ;  /* 0x03884002000085a7 */ /* 0x000f24000800007f */
[----:B----4-:R-:W-:Y:S05]  /*1f460*/  @!P0 BRA `(.L_x_6261) ;  /* 0xfffffffc00f08947 */ /* 0x010fea000383ffff */
[----:B------:R-:W-:Y:S05]  /*1f470*/  BRA `(.L_x_6390) ;  /* 0xffffff9000887947 */ /* 0x000fea000383ffff */
.L_x_6265:
[----:B------:R0:W5:Y:S01]  /*1f480*/  LDL R0, [R1+0x30] ;  /* 0x0000300001007983 */ /* 0x0001620000100800 */
[----:B------:R-:W-:Y:S02]  /*1f490*/  IMAD.MOV.U32 R6, RZ, RZ, R11 ;  /* 0x000000ffff067224 */ /* 0x000fe400078e000b */
[----:B------:R-:W-:Y:S02]  /*1f4a0*/  IMAD.MOV.U32 R13, RZ, RZ, R2 ;  /* 0x000000ffff0d7224 */ /* 0x000fe400078e0002 */
[----:B------:R-:W-:Y:S02]  /*1f4b0*/  IMAD.MOV.U32 R12, RZ, RZ, RZ ;  /* 0x000000ffff0c7224 */ /* 0x000fe400078e00ff */
[----:B------:R-:W-:Y:S02]  /*1f4c0*/  IMAD.MOV.U32 R11, RZ, RZ, 0x181f ;  /* 0x0000181fff0b7424 */ /* 0x000fe400078e00ff */
[----:B------:R-:W-:Y:S02]  /*1f4d0*/  IMAD.MOV.U32 R15, RZ, RZ, -0x1 ;  /* 0xffffffffff0f7424 */ /* 0x000fe400078e00ff */
[----:B0-----:R-:W-:-:S07]  /*1f4e0*/  IMAD.IADD R10, R10, 0x1, R6 ;  /* 0x000000010a0a7824 */ /* 0x001fce00078e0206 */
[----:B-----5:R-:W-:Y:S05]  /*1f4f0*/  WARPSYNC.COLLECTIVE R15, `(.L_x_6391) ;  /* 0x000000000f087348 */ /* 0x020fea0003c00000 */
[----:B------:R0:W1:Y:S02]  /*1f500*/  SHFL.IDX P6, R14, R13, R12, R11 ;  /* 0x0000000c0d0e7389 */ /* 0x00006400000c000b */
[----:B01---5:R-:W-:Y:S01]  /*1f510*/  ENDCOLLECTIVE ;  /* 0x000000000000791b */ /* 0x023fe20003800000 */
.L_x_6391:
[----:B------:R0:W-:Y:S01]  /*1f520*/  STL [R1+0x34], R10 ;  /* 0x0000340a01007387 */ /* 0x0001e20000100800 */
[----:B------:R-:W-:Y:S02]  /*1f530*/  IMAD.MOV.U32 R13, RZ, RZ, R3 ;  /* 0x000000ffff0d7224 */ /* 0x000fe400078e0003 */
[----:B------:R-:W-:-:S07]  /*1f540*/  IMAD.MOV.U32 R4, RZ, RZ, R14 ;  /* 0x000000ffff047224 */ /* 0x000fce00078e000e */
[----:B0-----:R-:W-:Y:S05]  /*1f550*/  WARPSYNC.COLLECTIVE R15, `(.L_x_6392) ;  /* 0x000000000f087348 */ /* 0x001fea0003c00000 */
[----:B------:R1:W2:Y:S02]  /*1f560*/  SHFL.IDX P6, R14, R13, R12, R11 ;  /* 0x0000000c0d0e7389 */ /* 0x0002a400000c000b */
[----:B012---:R-:W-:Y:S01]  /*1f570*/  ENDCOLLECTIVE ;  /* 0x000000000000791b */ /* 0x007fe20003800000 */
.L_x_6392:
[----:B------:R-:W-:Y:S02]  /*1f580*/  IMAD.MOV.U32 R13, RZ, RZ, R2 ;  /* 0x000000ffff0d7224 */ /* 0x000fe400078e0002 */
[----:B------:R-:W-:Y:S02]  /*1f590*/  IMAD.MOV.U32 R12, RZ, RZ, 0x1 ;  /* 0x00000001ff0c7424 */ /* 0x000fe400078e00ff */
[----:B------:R-:W-:-:S07]  /*1f5a0*/  IMAD.MOV.U32 R5, RZ, RZ, R14 ;  /* 0x000000ffff057224 */ /* 0x000fce00078e000e */
[----:B------:R-:W-:Y:S05]  /*1f5b0*/  WARPSYNC.COLLECTIVE R15, `(.L_x_6393) ;  /* 0x000000000f087348 */ /* 0x000fea0003c00000 */
[----:B------:R0:W1:Y:S02]  /*1f5c0*/  SHFL.IDX P6, R14, R13, R12, R11 ;  /* 0x0000000c0d0e7389 */ /* 0x00006400000c000b */
[----:B01----:R-:W-:Y:S01]  /*1f5d0*/  ENDCOLLECTIVE ;  /* 0x000000000000791b */ /* 0x003fe20003800000 */
.L_x_6393:
[----:B------:R-:W-:Y:S02]  /*1f5e0*/  IMAD.MOV.U32 R13, RZ, RZ, R3 ;  /* 0x000000ffff0d7224 */ /* 0x000fe400078e0003 */
[----:B------:R-:W-:-:S07]  /*1f5f0*/  IMAD.MOV.U32 R6, RZ, RZ, R14 ;  /* 0x000000ffff067224 */ /* 0x000fce00078e000e */
[----:B------:R-:W-:Y:S05]  /*1f600*/  WARPSYNC.COLLECTIVE R15, `(.L_x_6394) ;  /* 0x000000000f087348 */ /* 0x000fea0003c00000 */
[----:B------:R0:W1:Y:S02]  /*1f610*/  SHFL.IDX P6, R14, R13, R12, R11 ;  /* 0x0000000c0d0e7389 */ /* 0x00006400000c000b */
[----:B01----:R-:W-:Y:S01]  /*1f620*/  ENDCOLLECTIVE ;  /* 0x000000000000791b */ /* 0x003fe20003800000 */
.L_x_6394:
        /* <DEDUP_REMOVED lines=22> */
.L_x_6395:
        /* <DEDUP_REMOVED lines=10> */
.L_x_6396:
        /* <DEDUP_REMOVED lines=11> */
.L_x_6397:
        /* <DEDUP_REMOVED lines=14> */
.L_x_6398:
[----:B------:R-:W-:Y:S01]  /*1f9c0*/  IMAD.MOV.U32 R3, RZ, RZ, R14 ;  /* 0x000000ffff037224 */ /* 0x000fe200078e000e */
[----:B------:R-:W-:Y:S06]  /*1f9d0*/  BRA `(.L_x_6399) ;  /* 0xffffff9400d07947 */ /* 0x000fec000383ffff */
.L_x_6269:
        /* <DEDUP_REMOVED lines=26> */
.L_x_6401:
[----:B------:R-:W-:Y:S05]  /*1fb80*/  BSYNC B0 ;  /* 0x0000000000007941 */ /* 0x000fea0003800000 */
.L_x_6400:
        /* <DEDUP_REMOVED lines=13> */
.L_x_6402:
        /* <DEDUP_REMOVED lines=41> */
.L_x_6403:
        /* <DEDUP_REMOVED lines=16> */
.L_x_6404:
        /* <DEDUP_REMOVED lines=29> */
.L_x_6405:
        /* <DEDUP_REMOVED lines=12> */
.L_x_6406:
        /* <DEDUP_REMOVED lines=34> */
.L_x_6407:
[----:B------:R-:W-:Y:S02]  /*204a0*/  IMAD.MOV.U32 R13, RZ, RZ, R0 ;  /* 0x000000ffff0d7224 */ /* 0x000fe400078e0000 */
[----:B------:R-:W-:-:S07]  /*204b0*/  IMAD.MOV.U32 R4, RZ, RZ, R14 ;  /* 0x000000ffff047224 */ /* 0x000fce00078e000e */
[----:B------:R-:W-:Y:S05]  /*204c0*/  WARPSYNC.COLLECTIVE R15, `(.L_x_6408) ;  /* 0x000000000f087348 */ /* 0x000fea0003c00000 */
[----:B------:R0:W1:Y:S02]  /*204d0*/  SHFL.IDX P6, R14, R13, R12, R11 ;  /* 0x0000000c0d0e7389 */ /* 0x00006400000c000b */
[----:B01----:R-:W-:Y:S01]  /*204e0*/  ENDCOLLECTIVE ;  /* 0x000000000000791b */ /* 0x003fe20003800000 */
.L_x_6408:
[----:B------:R-:W-:Y:S01]  /*204f0*/  IMAD.MOV.U32 R0, RZ, RZ, R14 ;  /* 0x000000ffff007224 */ /* 0x000fe200078e000e */
[----:B------:R-:W-:Y:S06]  /*20500*/  BRA `(.L_x_6409) ;  /* 0xffffff9800a87947 */ /* 0x000fec000383ffff */
.L_x_6274:
[----:B0-----:R0:W2:Y:S02]  /*20510*/  SYNCS.PHASECHK.TRANS64.TRYWAIT P0, [R19+URZ+0x38820], R0 ;  /* 0x03882000130075a7 */ /* 0x0010a4000800017f */
[----:B--2---:R-:W-:Y:S05]  /*20520*/  @!P0 NANOSLEEP.SYNCS 0x989680 ;  /* 0x009896800000895d */ /* 0x004fea0003900000 */
[----:B------:R-:W2:Y:S02]  /*20530*/  @!P0 SYNCS.PHASECHK.TRANS64 P0, [R19+URZ+0x38820], R0 ;  /* 0x03882000130085a7 */ /* 0x000ea4000800007f */
[----:B--2---:R-:W-:Y:S05]  /*20540*/  @!P0 BRA `(.L_x_6274) ;  /* 0xfffffffc00f08947 */ /* 0x004fea000383ffff */
[----:B------:R-:W-:Y:S05]  /*20550*/  BRA `(.L_x_6410) ;  /* 0xffffff9c00607947 */ /* 0x000fea000383ffff */
.L_x_6278:
[----:B0-----:R0:W1:Y:S02]  /*20560*/  SYNCS.PHASECHK.TRANS64.TRYWAIT P0, [R0+URZ+0x38860], R2 ;  /* 0x03886002000075a7 */ /* 0x001064000800017f */
[----:B-1----:R-:W-:Y:S05]  /*20570*/  @!P0 NANOSLEEP.SYNCS 0x989680 ;  /* 0x009896800000895d */ /* 0x002fea0003900000 */
[----:B------:R-:W1:Y:S02]  /*20580*/  @!P0 SYNCS.PHASECHK.TRANS64 P0, [R0+URZ+0x38860], R2 ;  /* 0x03886002000085a7 */ /* 0x000e64000800007f */
[----:B-1----:R-:W-:Y:S05]  /*20590*/  @!P0 BRA `(.L_x_6278) ;  /* 0xfffffffc00f08947 */ /* 0x002fea000383ffff */
[----:B------:R-:W-:Y:S05]  /*205a0*/  BRA `(.L_x_6411) ;  /* 0xffffff9c00847947 */ /* 0x000fea000383ffff */
.L_x_6297:
[----:B--2---:R2:W3:Y:S02]  /*205b0*/  SYNCS.PHASECHK.TRANS64.TRYWAIT P0, [R3+URZ+0x38840], R2 ;  /* 0x03884002030075a7 */ /* 0x0044e4000800017f */
[----:B---3--:R-:W-:Y:S05]  /*205c0*/  @!P0 NANOSLEEP.SYNCS 0x989680 ;  /* 0x009896800000895d */ /* 0x008fea0003900000 */
[----:B------:R-:W3:Y:S02]  /*205d0*/  @!P0 SYNCS.PHASECHK.TRANS64 P0, [R3+URZ+0x38840], R2 ;  /* 0x03884002030085a7 */ /* 0x000ee4000800007f */
[----:B---3--:R-:W-:Y:S05]  /*205e0*/  @!P0 BRA `(.L_x_6297) ;  /* 0xfffffffc00f08947 */ /* 0x008fea000383ffff */
[----:B------:R-:W-:Y:S05]  /*205f0*/  BRA `(.L_x_6412) ;  /* 0xffffffa800b47947 */ /* 0x000fea000383ffff */
.L_x_6302:
[----:B0-----:R0:W1:Y:S02]  /*20600*/  SYNCS.PHASECHK.TRANS64.TRYWAIT P0, [R3+URZ+0x38860], R2 ;  /* 0x03886002030075a7 */ /* 0x001064000800017f */
[----:B-1----:R-:W-:Y:S05]  /*20610*/  @!P0 NANOSLEEP.SYNCS 0x989680 ;  /* 0x009896800000895d */ /* 0x002fea0003900000 */
[----:B------:R-:W1:Y:S02]  /*20620*/  @!P0 SYNCS.PHASECHK.TRANS64 P0, [R3+URZ+0x38860], R2 ;  /* 0x03886002030085a7 */ /* 0x000e64000800007f */
[----:B-1----:R-:W-:Y:S05]  /*20630*/  @!P0 BRA `(.L_x_6302) ;  /* 0xfffffffc00f08947 */ /* 0x002fea000383ffff */
[----:B------:R-:W-:Y:S05]  /*20640*/  BRA `(.L_x_6413) ;  /* 0xffffffac00347947 */ /* 0x000fea000383ffff */
.L_x_6317:
[----:B-1----:R1:W2:Y:S02]  /*20650*/  SYNCS.PHASECHK.TRANS64.TRYWAIT P0, [R4+URZ+0x38840], R2 ;  /* 0x03884002040075a7 */ /* 0x0022a4000800017f */
[----:B--2---:R-:W-:Y:S05]  /*20660*/  @!P0 NANOSLEEP.SYNCS 0x989680 ;  /* 0x009896800000895d */ /* 0x004fea0003900000 */
[----:B------:R-:W2:Y:S02]  /*20670*/  @!P0 SYNCS.PHASECHK.TRANS64 P0, [R4+URZ+0x38840], R2 ;  /* 0x03884002040085a7 */ /* 0x000ea4000800007f */
[----:B--2---:R-:W-:Y:S05]  /*20680*/  @!P0 BRA `(.L_x_6317) ;  /* 0xfffffffc00f08947 */ /* 0x004fea000383ffff */
[----:B------:R-:W-:Y:S05]  /*20690*/  BRA `(.L_x_6414) ;  /* 0xffffffb800107947 */ /* 0x000fea000383ffff */
.L_x_6322:
[----:B0-----:R0:W2:Y:S02]  /*206a0*/  SYNCS.PHASECHK.TRANS64.TRYWAIT P0, [R4+URZ+0x38860], R2 ;  /* 0x03886002040075a7 */ /* 0x0010a4000800017f */
[----:B--2---:R-:W-:Y:S05]  /*206b0*/  @!P0 NANOSLEEP.SYNCS 0x989680 ;  /* 0x009896800000895d */ /* 0x004fea0003900000 */
[----:B------:R-:W2:Y:S02]  /*206c0*/  @!P0 SYNCS.PHASECHK.TRANS64 P0, [R4+URZ+0x38860], R2 ;  /* 0x03886002040085a7 */ /* 0x000ea4000800007f */
[----:B--2---:R-:W-:Y:S05]  /*206d0*/  @!P0 BRA `(.L_x_6322) ;  /* 0xfffffffc00f08947 */ /* 0x004fea000383ffff */
[----:B------:R-:W-:Y:S05]  /*206e0*/  BRA `(.L_x_6415) ;  /* 0xffffffb8008c7947 */ /* 0x000fea000383ffff */
.L_x_6337:
[----:B-1----:R1:W2:Y:S02]  /*206f0*/  SYNCS.PHASECHK.TRANS64.TRYWAIT P0, [R4+URZ+0x38840], R2 ;  /* 0x03884002040075a7 */ /* 0x0022a4000800017f */
[----:B--2---:R-:W-:Y:S05]  /*20700*/  @!P0 NANOSLEEP.SYNCS 0x989680 ;  /* 0x009896800000895d */ /* 0x004fea0003900000 */
[----:B------:R-:W2:Y:S02]  /*20710*/  @!P0 SYNCS.PHASECHK.TRANS64 P0, [R4+URZ+0x38840], R2 ;  /* 0x03884002040085a7 */ /* 0x000ea4000800007f */
[----:B--2---:R-:W-:Y:S05]  /*20720*/  @!P0 BRA `(.L_x_6337) ;  /* 0xfffffffc00f08947 */ /* 0x004fea000383ffff */
[----:B------:R-:W-:Y:S05]  /*20730*/  BRA `(.L_x_6416) ;  /* 0xffffffc4004c7947 */ /* 0x000fea000383ffff */
.L_x_6342:
[----:B0-----:R0:W2:Y:S02]  /*20740*/  SYNCS.PHASECHK.TRANS64.TRYWAIT P0, [R4+URZ+0x38860], R2 ;  /* 0x03886002040075a7 */ /* 0x0010a4000800017f */
[----:B--2---:R-:W-:Y:S05]  /*20750*/  @!P0 NANOSLEEP.SYNCS 0x989680 ;  /* 0x009896800000895d */ /* 0x004fea0003900000 */
[----:B------:R-:W2:Y:S02]  /*20760*/  @!P0 SYNCS.PHASECHK.TRANS64 P0, [R4+URZ+0x38860], R2 ;  /* 0x03886002040085a7 */ /* 0x000ea4000800007f */
[----:B--2---:R-:W-:Y:S05]  /*20770*/  @!P0 BRA `(.L_x_6342) ;  /* 0xfffffffc00f08947 */ /* 0x004fea000383ffff */
[----:B------:R-:W-:Y:S05]  /*20780*/  BRA `(.L_x_6417) ;  /* 0xffffffc400cc7947 */ /* 0x000fea000383ffff */
.L_x_6358:
[----:B-1----:R-:W5:Y:S01]  /*20790*/  LDL R3, [R1] ;  /* 0x0000000001037983 */ /* 0x002f620000100800 */
[----:B------:R-:W-:Y:S01]  /*207a0*/  BSSY B0, `(.L_x_6418) ;  /* 0x0000008000007945 */ /* 0x000fe20003800000 */
[----:B------:R-:W-:Y:S02]  /*207b0*/  IMAD.MOV.U32 R12, RZ, RZ, RZ ;  /* 0x000000ffff0c7224 */ /* 0x000fe400078e00ff */
[----:B------:R-:W-:Y:S02]  /*207c0*/  IMAD.MOV.U32 R11, RZ, RZ, 0x1f ;  /* 0x0000001fff0b7424 */ /* 0x000fe400078e00ff */
[----:B------:R-:W-:Y:S02]  /*207d0*/  IMAD.MOV.U32 R15, RZ, RZ, -0x1 ;  /* 0xffffffffff0f7424 */ /* 0x000fe400078e00ff */
[----:B-----5:R-:W-:-:S07]  /*207e0*/  IMAD.MOV.U32 R13, RZ, RZ, R3 ;  /* 0x000000ffff0d7224 */ /* 0x020fce00078e0003 */
[----:B0-234-:R-:W-:Y:S05]  /*207f0*/  WARPSYNC.COLLECTIVE R15, `(.L_x_6419) ;  /* 0x000000000f087348 */ /* 0x01dfea0003c00000 */
[----:B------:R1:W0:Y:S02]  /*20800*/  SHFL.IDX P6, R14, R13, R12, R11 ;  /* 0x0000000c0d0e7389 */ /* 0x00022400000c000b */
[----:B01234-:R-:W-:Y:S01]  /*20810*/  ENDCOLLECTIVE ;  /* 0x000000000000791b */ /* 0x01ffe20003800000 */
.L_x_6419:
[----:B------:R-:W-:Y:S05]  /*20820*/  BSYNC B0 ;  /* 0x0000000000007941 */ /* 0x000fea0003800000 */
.L_x_6418:
        /* <DEDUP_REMOVED lines=9> */
.L_x_6420:
        /* <DEDUP_REMOVED lines=25> */
.L_x_6421:
        /* <DEDUP_REMOVED lines=8> */
.L_x_6422:
        /* <DEDUP_REMOVED lines=8> */
.L_x_6423:
        /* <DEDUP_REMOVED lines=8> */
.L_x_6424:
        /* <DEDUP_REMOVED lines=8> */
.L_x_6425:
        /* <DEDUP_REMOVED lines=9> */
.L_x_6426:
[----:B------:R-:W-:Y:S01]  /*20ce0*/  IMAD.MOV.U32 R10, RZ, RZ, R14 ;  /* 0x000000ffff0a7224 */ /* 0x000fe200078e000e */
[----:B------:R-:W-:Y:S06]  /*20cf0*/  BRA `(.L_x_6427) ;  /* 0xffffffd0000c7947 */ /* 0x000fec000383ffff */
.L_x_6361:
        /* <DEDUP_REMOVED lines=8> */
.L_x_6429:
[----:B------:R-:W-:Y:S05]  /*20d80*/  BSYNC B0 ;  /* 0x0000000000007941 */ /* 0x000fea0003800000 */
.L_x_6428:
        /* <DEDUP_REMOVED lines=10> */
.L_x_6430:
        /* <DEDUP_REMOVED lines=8> */
.L_x_6431:
        /* <DEDUP_REMOVED lines=8> */
.L_x_6432:
        /* <DEDUP_REMOVED lines=8> */
.L_x_6433:
        /* <DEDUP_REMOVED lines=9> */
.L_x_6434:
[----:B------:R-:W-:Y:S01]  /*21040*/  IMAD.MOV.U32 R10, RZ, RZ, R14 ;  /* 0x000000ffff0a7224 */ /* 0x000fe200078e000e */
[----:B------:R-:W-:Y:S06]  /*21050*/  BRA `(.L_x_6435) ;  /* 0xffffffcc00e07947 */ /* 0x000fec000383ffff */
.L_x_6363:
[----:B------:R-:W-:Y:S01]  /*21060*/  BSSY B0, `(.L_x_6436) ;  /* 0x0000006000007945 */ /* 0x000fe20003800000 */
[----:B------:R-:W-:Y:S01]  /*21070*/  PLOP3.LUT P6, PT, P6, PT, PT, 0x8, 0x0 ;  /* 0x000000000000781c */ /* 0x000fe200037ce170 */
[----:B------:R-:W-:-:S12]  /*21080*/  IMAD.MOV.U32 R15, RZ, RZ, -0x1 ;  /* 0xffffffffff0f7424 */ /* 0x000fd800078e00ff */
[----:B0-----:R-:W-:Y:S05]  /*21090*/  WARPSYNC.COLLECTIVE R15, `(.L_x_6437) ;  /* 0x000000000f087348 */ /* 0x001fea0003c00000 */
[----:B------:R-:W-:Y:S01]  /*210a0*/  VOTE.ANY R14, PT, P6 ;  /* 0x00000000000e7806 */ /* 0x000fe200030e0100 */
[----:B0-----:R-:W-:Y:S06]  /*210b0*/  ENDCOLLECTIVE ;  /* 0x000000000000791b */ /* 0x001fec0003800000 */
.L_x_6437:
[----:B------:R-:W-:Y:S05]  /*210c0*/  BSYNC B0 ;  /* 0x0000000000007941 */ /* 0x000fea0003800000 */
.L_x_6436:
        /* <DEDUP_REMOVED lines=10> */
.L_x_6438:
[----:B------:R-:W-:Y:S02]  /*21170*/  IMAD.MOV.U32 R13, RZ, RZ, R7 ;  /* 0x000000ffff0d7224 */ /* 0x000fe400078e0007 */
[----:B------:R-:W-:-:S07]  /*21180*/  IMAD.MOV.U32 R4, RZ, RZ, R14 ;  /* 0x000000ffff047224 */ /* 0x000fce00078e000e */
[----:B------:R-:W-:Y:S05]  /*21190*/  WARPSYNC.COLLECTIVE R15, `(.L_x_6439) ;  /* 0x000000000f087348 */ /* 0x000fea0003c00000 */
[----:B------:R0:W1:Y:S02]  /*211a0*/  SHFL.IDX P6, R14, R13, R12, R11 ;  /* 0x0000000c0d0e7389 */ /* 0x00006400000c000b */
[----:B01----:R-:W-:Y:S01]  /*211b0*/  ENDCOLLECTIVE ;  /* 0x000000000000791b */ /* 0x003fe20003800000 */
.L_x_6439:
[----:B------:R-:W-:Y:S02]  /*211c0*/  IMAD.MOV.U32 R7, RZ, RZ, R14 ;  /* 0x000000ffff077224 */ /* 0x000fe400078e000e */
[----:B------:R-:W-:-:S05]  /*211d0*/  IMAD.IADD R5, R9, 0x1, R16 ;  /* 0x0000000109057824 */ /* 0x000fca00078e0210 */
[----:B------:R1:W-:Y:S01]  /*211e0*/  STL [R1+0xc], R5 ;  /* 0x00000c0501007387 */ /* 0x0003e20000100800 */
[----:B------:R-:W-:Y:S05]  /*211f0*/  BRA `(.L_x_6440) ;  /* 0xffffffcc00c07947 */ /* 0x000fea000383ffff */
.L_x_6365:
[----:B------:R-:W-:Y:S01]  /*21200*/  BSSY B0, `(.L_x_6441) ;  /* 0x0000008000007945 */ /* 0x000fe20003800000 */
[----:B------:R-:W-:Y:S02]  /*21210*/  IMAD.MOV.U32 R13, RZ, RZ, R2 ;  /* 0x000000ffff0d7224 */ /* 0x000fe400078e0002 */
[----:B------:R-:W-:Y:S02]  /*21220*/  IMAD.MOV.U32 R12, RZ, RZ, R9 ;  /* 0x000000ffff0c7224 */ /* 0x000fe400078e0009 */
[----:B------:R-:W-:Y:S02]  /*21230*/  IMAD.MOV.U32 R11, RZ, RZ, 0x1f ;  /* 0x0000001fff0b7424 */ /* 0x000fe400078e00ff */
[----:B------:R-:W-:-:S07]  /*21240*/  IMAD.MOV.U32 R15, RZ, RZ, -0x1 ;  /* 0xffffffffff0f7424 */ /* 0x000fce00078e00ff */
[----:B01----:R-:W-:Y:S05]  /*21250*/  WARPSYNC.COLLECTIVE R15, `(.L_x_6442) ;  /* 0x000000000f087348 */ /* 0x003fea0003c00000 */
[----:B------:R2:W3:Y:S02]  /*21260*/  SHFL.IDX P6, R14, R13, R12, R11 ;  /* 0x0000000c0d0e7389 */ /* 0x0004e400000c000b */
[----:B0123--:R-:W-:Y:S01]  /*21270*/  ENDCOLLECTIVE ;  /* 0x000000000000791b */ /* 0x00ffe20003800000 */
.L_x_6442:
[----:B------:R-:W-:Y:S05]  /*21280*/  BSYNC B0 ;  /* 0x0000000000007941 */ /* 0x000fea0003800000 */
.L_x_6441:
[----:B------:R-:W-:Y:S01]  /*21290*/  IMAD.MOV.U32 R2, RZ, RZ, R14 ;  /* 0x000000ffff027224 */ /* 0x000fe200078e000e */
[----:B------:R-:W-:Y:S06]  /*212a0*/  BRA `(.L_x_6443) ;  /* 0xffffffcc00ac7947 */ /* 0x000fec000383ffff */
.L_x_6371:
[----:B0-----:R0:W1:Y:S02]  /*212b0*/  SYNCS.PHASECHK.TRANS64.TRYWAIT P0, [R0+URZ+0x38820], R3 ;  /* 0x03882003000075a7 */ /* 0x001064000800017f */
[----:B-1----:R-:W-:Y:S05]  /*212c0*/  @!P0 NANOSLEEP.SYNCS 0x989680 ;  /* 0x009896800000895d */ /* 0x002fea0003900000 */
[----:B------:R-:W1:Y:S02]  /*212d0*/  @!P0 SYNCS.PHASECHK.TRANS64 P0, [R0+URZ+0x38820], R3 ;  /* 0x03882003000085a7 */ /* 0x000e64000800007f */
[----:B-1----:R-:W-:Y:S05]  /*212e0*/  @!P0 BRA `(.L_x_6371) ;  /* 0xfffffffc00f08947 */ /* 0x002fea000383ffff */
[----:B------:R-:W-:Y:S05]  /*212f0*/  BRA `(.L_x_6444) ;  /* 0xffffffd8004c7947 */ /* 0x000fea000383ffff */
.L_x_6372:
        /* <DEDUP_REMOVED lines=11> */
.L_x_6446:
[----:B------:R-:W-:Y:S05]  /*213b0*/  BSYNC B0 ;  /* 0x0000000000007941 */ /* 0x000fea0003800000 */
.L_x_6445:
[----:B------:R-:W-:Y:S05]  /*213c0*/  BRA `(.L_x_6447) ;  /* 0xffffffd800347947 */ /* 0x000fea000383ffff */
.L_x_6375:
[----:B------:R-:W-:Y:S01]  /*213d0*/  BSSY B1, `(.L_x_6448) ;  /* 0x0000006000017945 */ /* 0x000fe20003800000 */
[----:B------:R-:W-:-:S07]  /*213e0*/  IMAD.MOV.U32 R15, RZ, RZ, -0x1 ;  /* 0xffffffffff0f7424 */ /* 0x000fce00078e00ff */
[----:B01-3--:R-:W-:Y:S05]  /*213f0*/  WARPSYNC.COLLECTIVE R15, `(.L_x_6449) ;  /* 0x000000000f0c7348 */ /* 0x00bfea0003c00000 */
[----:B------:R-:W-:Y:S02]  /*21400*/  ELECT P6, UR62, PT ;  /* 0x00000000003e782f */ /* 0x000fe400038c0000 */
[----:B------:R-:W-:Y:S01]  /*21410*/  MOV R14, UR62 ;  /* 0x0000003e000e7c02 */ /* 0x000fe20008000f00 */
[----:B01-3--:R-:W-:Y:S10]  /*21420*/  ENDCOLLECTIVE ;  /* 0x000000000000791b */ /* 0x00bff40003800000 */
.L_x_6449:
[----:B------:R-:W-:Y:S05]  /*21430*/  BSYNC B1 ;  /* 0x0000000000017941 */ /* 0x000fea0003800000 */
.L_x_6448:
[----:B------:R-:W-:Y:S05]  /*21440*/  BRA `(.L_x_6450) ;  /* 0xffffffd8002c7947 */ /* 0x000fea000383ffff */
.L_x_6377:
[----:B0-----:R0:W1:Y:S02]  /*21450*/  SYNCS.PHASECHK.TRANS64.TRYWAIT P0, [R6+URZ], R5 ;  /* 0x00000005060075a7 */ /* 0x001064000800017f */
[----:B-1----:R-:W-:Y:S05]  /*21460*/  @!P0 NANOSLEEP.SYNCS 0x989680 ;  /* 0x009896800000895d */ /* 0x002fea0003900000 */
[----:B------:R-:W1:Y:S02]  /*21470*/  @!P0 SYNCS.PHASECHK.TRANS64 P0, [R6+URZ], R5 ;  /* 0x00000005060085a7 */ /* 0x000e64000800007f */
[----:B-1----:R-:W-:Y:S05]  /*21480*/  @!P0 BRA `(.L_x_6377) ;  /* 0xfffffffc00f08947 */ /* 0x002fea000383ffff */
[----:B------:R-:W-:Y:S05]  /*21490*/  BRA `(.L_x_6451) ;  /* 0xffffffd800687947 */ /* 0x000fea000383ffff */
.L_x_6378:
[----:B-1----:R1:W2:Y:S02]  /*214a0*/  SYNCS.PHASECHK.TRANS64.TRYWAIT P0, [R7+URZ], R2 ;  /* 0x00000002070075a7 */ /* 0x0022a4000800017f */
[----:B--2---:R-:W-:Y:S05]  /*214b0*/  @!P0 NANOSLEEP.SYNCS 0x989680 ;  /* 0x009896800000895d */ /* 0x004fea0003900000 */
[----:B------:R-:W2:Y:S02]  /*214c0*/  @!P0 SYNCS.PHASECHK.TRANS64 P0, [R7+URZ], R2 ;  /* 0x00000002070085a7 */ /* 0x000ea4000800007f */
[----:B--2---:R-:W-:Y:S05]  /*214d0*/  @!P0 BRA `(.L_x_6378) ;  /* 0xfffffffc00f08947 */ /* 0x004fea000383ffff */
[----:B------:R-:W-:Y:S05]  /*214e0*/  BRA `(.L_x_6452) ;  /* 0xffffffd8005c7947 */ /* 0x000fea000383ffff */
.L_x_6380:
[----:B--2---:R2:W4:Y:S02]  /*214f0*/  SYNCS.PHASECHK.TRANS64.TRYWAIT P0, [R4+URZ], R5 ;  /* 0x00000005040075a7 */ /* 0x004524000800017f */
[----:B----4-:R-:W-:Y:S05]  /*21500*/  @!P0 NANOSLEEP.SYNCS 0x989680 ;  /* 0x009896800000895d */ /* 0x010fea0003900000 */
[----:B------:R-:W4:Y:S02]  /*21510*/  @!P0 SYNCS.PHASECHK.TRANS64 P0, [R4+URZ], R5 ;  /* 0x00000005040085a7 */ /* 0x000f24000800007f */
[----:B----4-:R-:W-:Y:S05]  /*21520*/  @!P0 BRA `(.L_x_6380) ;  /* 0xfffffffc00f08947 */ /* 0x010fea000383ffff */
[----:B------:R-:W-:Y:S05]  /*21530*/  BRA `(.L_x_6453) ;  /* 0xffffffd800647947 */ /* 0x000fea000383ffff */
.L_x_6454:
        /* <DEDUP_REMOVED lines=12> */
.L_x_15006:


//--------------------- .text._ZN7cutlass13device_kernelIN5flash11enable_sm90INS1_16FlashAttnFwdSm90INS1_25CollectiveMainloopFwdSm90ILi2EN4cute5tupleIJNS5_1CILi1EEES8_S8_EEENS6_IJNS7_ILi64EEESA_SA_EEELi512ENS_10bfloat16_tEfNS_4arch4Sm90ELb0ELb1ELb0ELb1ELb0ELb1ELb1ELb0ELb0ELb1ELb1ELb0EEENS1_21CollectiveEpilogueFwdINS6_IJSA_NS7_ILi512EEESA_EEES9_SC_SE_Li256ELb1ELb1ELb1ELb0EEENS1_36VarlenDynamicPersistentTileSchedulerILi64ELi64ELi256ELi128ELb1ELb1ELb1ELb1ELb0ELb1EEEEEEEEEvNT_6ParamsE --------------------------
	.section	.text._ZN7cutlass13device_kernelIN5flash11enable_sm90INS1_16FlashAttnFwdSm90INS1_25CollectiveMainloopFwdSm90ILi2EN4cute5tupleIJNS5_1CILi1EEES8_S8_EEENS6_IJNS7_ILi64EEESA_SA_EEELi512ENS_10bfloat16_tEfNS_4arch4Sm90ELb0ELb1ELb0ELb1ELb0ELb1ELb1ELb0ELb0ELb1ELb1ELb0EEENS1_21CollectiveEpilogueFwdINS6_IJSA_NS7_ILi512EEESA_EEES9_SC_SE_Li256ELb1ELb1ELb1ELb0EEENS1_36VarlenDynamicPersistentTileSchedulerILi64ELi64ELi256ELi128ELb1ELb1ELb1ELb1ELb0ELb1EEEEEEEEEvNT_6ParamsE,"ax",@progbits
	.align	128
.text._ZN7cutlass13device_kernelIN5flash11enable_sm90INS1_16FlashAttnFwdSm90INS1_25CollectiveMainloopFwdSm90ILi2EN4cute5tupleIJNS5_1CILi1EEES8_S8_EEENS6_IJNS7_ILi64EEESA_SA_EEELi512ENS_10bfloat16_tEfNS_4arch4Sm90ELb0ELb1ELb0ELb1ELb0ELb1ELb1ELb0ELb0ELb1ELb1ELb0EEENS1_21CollectiveEpilogueFwdINS6_IJSA_NS7_ILi512EEESA_EEES9_SC_SE_Li256ELb1ELb1ELb1ELb0EEENS1_36VarlenDynamicPersistentTileSchedulerILi64ELi64ELi256ELi128ELb1ELb1ELb1ELb1ELb0ELb1EEEEEEEEEvNT_6ParamsE:
        .type           _ZN7cutlass13device_kernelIN5flash11enable_sm90INS1_16FlashAttnFwdSm90INS1_25CollectiveMainloopFwdSm90ILi2EN4cute5tupleIJNS5_1CILi1EEES8_S8_EEENS6_IJNS7_ILi64EEESA_SA_EEELi512ENS_10bfloat16_tEfNS_4arch4Sm90ELb0ELb1ELb0ELb1ELb0ELb1ELb1ELb0ELb0ELb1ELb1ELb0EEENS1_21CollectiveEpilogueFwdINS6_IJSA_NS7_ILi512EEESA_EEES9_SC_SE_Li256ELb1ELb1ELb1ELb0EEENS1_36VarlenDynamicPersistentTileSchedulerILi64ELi64ELi256ELi128ELb1ELb1ELb1ELb1ELb0ELb1EEEEEEEEEvNT_6ParamsE,@function
        .size           _ZN7cutlass13device_kernelIN5flash11enable_sm90INS1_16FlashAttnFwdSm90INS1_25CollectiveMainloopFwdSm90ILi2EN4cute5tupleIJNS5_1CILi1EEES8_S8_EEENS6_IJNS7_ILi64EEESA_SA_EEELi512ENS_10bfloat16_tEfNS_4arch4Sm90ELb0ELb1ELb0ELb1ELb0ELb1ELb1ELb0ELb0ELb1ELb1ELb0EEENS1_21CollectiveEpilogueFwdINS6_IJSA_NS7_ILi512EEESA_EEES9_SC_SE_Li256ELb1ELb1ELb1ELb0EEENS1_36VarlenDynamicPersistentTileSchedulerILi64ELi64ELi256ELi128ELb1ELb1ELb1ELb1ELb0ELb1EEEEEEEEEvNT_6ParamsE,(.L_x_15007 - _ZN7cutlass13device_kernelIN5flash11enable_sm90INS1_16FlashAttnFwdSm90INS1_25CollectiveMainloopFwdSm90ILi2EN4cute5tupleIJNS5_1CILi1EEES8_S8_EEENS6_IJNS7_ILi64EEESA_SA_EEELi512ENS_10bfloat16_tEfNS_4arch4Sm90ELb0ELb1ELb0ELb1ELb0ELb1ELb1ELb0ELb0ELb1ELb1ELb0EEENS1_21CollectiveEpilogueFwdINS6_IJSA_NS7_ILi512EEESA_EEES9_SC_SE_Li256ELb1ELb1ELb1ELb0EEENS1_36VarlenDynamicPersistentTileSchedulerILi64ELi64ELi256ELi128ELb1ELb1ELb1ELb1ELb0ELb1EEEEEEEEEvNT_6ParamsE)
        .other          _ZN7cutlass13device_kernelIN5flash11enable_sm90INS1_16FlashAttnFwdSm90INS1_25CollectiveMainloopFwdSm90ILi2EN4cute5tupleIJNS5_1CILi1EEES8_S8_EEENS6_IJNS7_ILi64EEESA_SA_EEELi512ENS_10bfloat16_tEfNS_4arch4Sm90ELb0ELb1ELb0ELb1ELb0ELb1ELb1ELb0ELb0ELb1ELb1ELb0EEENS1_21CollectiveEpilogueFwdINS6_IJSA_NS7_ILi512EEESA_EEES9_SC_SE_Li256ELb1ELb1ELb1ELb0EEENS1_36VarlenDynamicPersistentTileSchedulerILi64ELi64ELi256ELi128ELb1ELb1ELb1ELb1ELb0ELb1EEEEEEEEEvNT_6ParamsE,@"STO_CUDA_ENTRY STV_DEFAULT"
_ZN7cutlass13device_kernelIN5flash11enable_sm90INS1_16FlashAttnFwdSm90INS1_25CollectiveMainloopFwdSm90ILi2EN4cute5tupleIJNS5_1CILi1EEES8_S8_EEENS6_IJNS7_ILi64EEESA_SA_EEELi512ENS_10bfloat16_tEfNS_4arch4Sm90ELb0ELb1ELb0ELb1ELb0ELb1ELb1ELb0ELb0ELb1ELb1ELb0EEENS1_21CollectiveEpilogueFwdINS6_IJSA_NS7_ILi512EEESA_EEES9_SC_SE_Li256ELb1ELb1ELb1ELb0EEENS1_36VarlenDynamicPersistentTileSchedulerILi64ELi64ELi256ELi128ELb1ELb1ELb1ELb1ELb0ELb1EEEEEEEEEvNT_6ParamsE:
        /* <DEDUP_REMOVED lines=24> */
.L_x_6456:
[----:B------:R-:W-:Y:S05]  /*0180*/  BSYNC B0 ;  /* 0x0000000000007941 */ /* 0x000fea0003800000 */
.L_x_6455:
        /* <DEDUP_REMOVED lines=39> */
.L_x_6457:
        /* <DEDUP_REMOVED lines=22> */
.L_x_6458:
        /* <DEDUP_REMOVED lines=18> */
.L_x_6459:
        /* <DEDUP_REMOVED lines=22> */
.L_x_6460:
        /* <DEDUP_REMOVED lines=22> */
.L_x_6461:
[----:B------:R-:W-:Y:S01]  /*0940*/  PLOP3.LUT P0, PT, PT, PT, UP0, 0x80, 0x0 ;  /* 0x000000000000781c */ /* 0x000fe20003f0f008 */
[----:B------:R-:W-:Y:S01]  /*0950*/  UMOV UR36, 0x1 ;  /* 0x0000000100247882 */ /* 0x000fe20000000000 */
[----:B------:R-:W-:Y:S01]  /*0960*/  NOP ;  /* 0x0000000000007918 */ /* 0x000fe20000000000 */
[----:B------:R-:W-:Y:S01]  /*0970*/  USEL UR36, UR36, 0x2, !UP0 ;  /* 0x0000000224247887 */ /* 0x000fe2000c000000 */
[----:B------:R-:W-:Y:S01]  /*0980*/  BSSY B9, `(.L_x_6462) ;  /* 0x0002971000097945 */ /* 0x000fe20003800000 */
[----:B------:R-:W-:Y:S01]  /*0990*/  ULDC.64 UR50, c[0x0][0x208] ;  /* 0x0000820000327ab9 */ /* 0x000fe20000000a00 */
[----:B0123--:R-:W-:Y:S07]  /*09a0*/  BAR.SYNC.DEFER_BLOCKING 0x0 ;  /* 0x0000000000007b1d */ /* 0x00ffee0000010000 */
[----:B------:R-:W-:Y:S05]  /*09b0*/  @!P0 BRA `(.L_x_6463) ;  /* 0x000001e400188947 */ /* 0x000fea0003800000 */
.L_x_6464:
        /* <DEDUP_REMOVED lines=19> */
[----:B------:R-:W-:Y:S01]  /*0af0*/  VIADD R6, R6, 0xffffff80 ;  /* 0xffffff8006067836 */ /* 0x000fe20000000000 */
[----:B------:R-:W-:Y:S01]  /*0b00*/  ULOP3.LUT UR47, UR36, 0x1, URZ, 0xfc, !UPT ;  /* 0x00000001242f7892 */ /* 0x000fe2000f8efc3f */
[----:B------:R-:W-:Y:S02]  /*0b10*/  IMAD.MOV.U32 R215, RZ, RZ, 0x20 ;  /* 0x00000020ffd77424 */ /* 0x000fe400078e00ff */
[----:B------:R-:W-:Y:S01]  /*0b20*/  IMAD.MOV.U32 R185, RZ, RZ, RZ ;  /* 0x000000ffffb97224 */ /* 0x000fe200078e00ff */
[----:B------:R-:W-:Y:S01]  /*0b30*/  SHF.R.S32.HI R3, RZ, 0x1f, R6 ;  /* 0x0000001fff037819 */ /* 0x000fe20000011406 */
[----:B------:R-:W-:Y:S02]  /*0b40*/  IMAD.MOV.U32 R190, RZ, RZ, RZ ;  /* 0x000000ffffbe7224 */ /* 0x000fe400078e00ff */
[----:B------:R-:W-:Y:S01]  /*0b50*/  IMAD.MOV.U32 R22, RZ, RZ, RZ ;  /* 0x000000ffff167224 */ /* 0x000fe200078e00ff */
[CC--:B------:R-:W-:Y:S01]  /*0b60*/  LEA.HI R0, R3.reuse, R6.reuse, RZ, 0x4 ;  /* 0x0000000603007211 */ /* 0x0c0fe200078f20ff */
[----:B------:R-:W-:Y:S01]  /*0b70*/  IMAD.MOV.U32 R19, RZ, RZ, RZ ;  /* 0x000000ffff137224 */ /* 0x000fe200078e00ff */
[CC--:B------:R-:W-:Y:S01]  /*0b80*/  LEA.HI R2, R3.reuse, R6.reuse, RZ, 0x5 ;  /* 0x0000000603027211 */ /* 0x0c0fe200078f28ff */
[----:B------:R-:W-:Y:S01]  /*0b90*/  IMAD.MOV.U32 R229, RZ, RZ, RZ ;  /* 0x000000ffffe57224 */ /* 0x000fe200078e00ff */
[----:B------:R-:W-:-:S02]  /*0ba0*/  LEA.HI R4, R3, R6, RZ, 0x7 ;  /* 0x0000000603047211 */ /* 0x000fc400078f38ff */
[CC--:B------:R-:W-:Y:S02]  /*0bb0*/  LEA.HI R8, R3.reuse, R6.reuse, RZ, 0x2 ;  /* 0x0000000603087211 */ /* 0x0c0fe400078f10ff */
[----:B------:R-:W-:Y:S02]  /*0bc0*/  LEA.HI R3, R3, R6, RZ, 0x3 ;  /* 0x0000000603037211 */ /* 0x000fe400078f18ff */
[----:B------:R-:W-:Y:S02]  /*0bd0*/  SHF.R.S32.HI R5, RZ, 0x4, R0 ;  /* 0x00000004ff057819 */ /* 0x000fe40000011400 */
[----:B------:R-:W-:Y:S02]  /*0be0*/  LOP3.LUT R13, R3, 0xfffffff8, RZ, 0xc0, !PT ;  /* 0xfffffff8030d7812 */ /* 0x000fe400078ec0ff */
[----:B------:R-:W-:Y:S02]  /*0bf0*/  LOP3.LUT R3, R0, 0xfffffff0, RZ, 0xc0, !PT ;  /* 0xfffffff000037812 */ /* 0x000fe400078ec0ff */
[--C-:B------:R-:W-:Y:S01]  /*0c00*/  SHF.R.S32.HI R220, RZ, 0x5, R2.reuse ;  /* 0x00000005ffdc7819 */ /* 0x100fe20000011402 */
[C---:B------:R-:W-:Y:S01]  /*0c10*/  IMAD.IADD R13, R6.reuse, 0x1, -R13 ;  /* 0x00000001060d7824 */ /* 0x040fe200078e0a0d */
[----:B------:R-:W-:Y:S01]  /*0c20*/  SHF.R.S32.HI R7, RZ, 0x1f, R2 ;  /* 0x0000001fff077819 */ /* 0x000fe20000011402 */
[----:B------:R-:W-:Y:S01]  /*0c30*/  IMAD.IADD R3, R6, 0x1, -R3 ;  /* 0x0000000106037824 */ /* 0x000fe200078e0a03 */
[----:B------:R-:W-:Y:S01]  /*0c40*/  LOP3.LUT R9, R4, 0xffffff80, RZ, 0xc0, !PT ;  /* 0xffffff8004097812 */ /* 0x000fe200078ec0ff */
[----:B------:R-:W-:Y:S01]  /*0c50*/  IMAD.SHL.U32 R196, R13, 0x8, RZ ;  /* 0x000000080dc47824 */ /* 0x000fe200078e00ff */
[----:B------:R-:W-:-:S02]  /*0c60*/  LOP3.LUT R11, R8, 0xfffffffc, RZ, 0xc0, !PT ;  /* 0xfffffffc080b7812 */ /* 0x000fc400078ec0ff */
[----:B------:R-:W-:Y:S01]  /*0c70*/  LEA.HI R0, R0, R5, RZ, 0x1 ;  /* 0x0000000500007211 */ /* 0x000fe200078f08ff */
[C---:B------:R-:W-:Y:S01]  /*0c80*/  IMAD.IADD R9, R6.reuse, 0x1, -R9 ;  /* 0x0000000106097824 */ /* 0x040fe200078e0a09 */
[----:B------:R-:W-:Y:S01]  /*0c90*/  LEA.HI R7, R7, R220, RZ, 0x2 ;  /* 0x000000dc07077211 */ /* 0x000fe200078f10ff */
[----:B------:R-:W-:Y:S01]  /*0ca0*/  IMAD.IADD R188, R6, 0x1, -R11 ;  /* 0x0000000106bc7824 */ /* 0x000fe200078e0a0b */
[----:B------:R-:W-:Y:S01]  /*0cb0*/  SHF.R.S32.HI R6, RZ, 0x1f, R3 ;  /* 0x0000001fff067819 */ /* 0x000fe20000011403 */
[----:B------:R-:W-:Y:S01]  /*0cc0*/  VIADD R227, R196, 0x80 ;  /* 0x00000080c4e37836 */ /* 0x000fe20000000000 */
[----:B------:R-:W-:Y:S01]  /*0cd0*/  LOP3.LUT R0, R0, 0x1ffffffe, RZ, 0xc0, !PT ;  /* 0x1ffffffe00007812 */ /* 0x000fe200078ec0ff */
[C---:B------:R-:W-:Y:S01]  /*0ce0*/  VIADD R225, R196.reuse, 0x100 ;  /* 0x00000100c4e17836 */ /* 0x040fe20000000000 */
[----:B------:R-:W-:Y:S01]  /*0cf0*/  SHF.R.S32.HI R20, RZ, 0x7, R4 ;  /* 0x00000007ff147819 */ /* 0x000fe20000011404 */
[----:B------:R-:W-:Y:S01]  /*0d00*/  VIADD R224, R196, 0x140 ;  /* 0x00000140c4e07836 */ /* 0x000fe20000000000 */
[----:B------:R-:W-:Y:S01]  /*0d10*/  LOP3.LUT R7, R7, 0x3ffffc, RZ, 0xc0, !PT ;  /* 0x003ffffc07077812 */ /* 0x000fe200078ec0ff */
[----:B------:R-:W-:Y:S01]  /*0d20*/  IMAD.IADD R0, R5, 0x1, -R0 ;  /* 0x0000000105007824 */ /* 0x000fe200078e0a00 */
[----:B------:R-:W-:Y:S01]  /*0d30*/  SHF.R.S32.HI R2, RZ, 0x1f, R9 ;  /* 0x0000001fff027819 */ /* 0x000fe20000011409 */
[----:B------:R-:W-:Y:S01]  /*0d40*/  IMAD R14, R20, 0x100, R3 ;  /* 0x00000100140e7824 */ /* 0x000fe200078e0203 */
[----:B------:R-:W-:Y:S01]  /*0d50*/  LEA.HI R10, R6, R3, RZ, 0x3 ;  /* 0x00000003060a7211 */ /* 0x000fe200078f18ff */
[----:B------:R-:W-:Y:S01]  /*0d60*/  IMAD.IADD R7, R220, 0x1, -R7 ;  /* 0x00000001dc077824 */ /* 0x000fe200078e0a07 */
[----:B------:R-:W-:Y:S01]  /*0d70*/  SHF.R.S32.HI R187, RZ, 0x2, R8 ;  /* 0x00000002ffbb7819 */ /* 0x000fe20000011408 */
[----:B------:R-:W-:Y:S01]  /*0d80*/  IMAD.SHL.U32 R0, R0, 0x8, RZ ;  /* 0x0000000800007824 */ /* 0x000fe200078e00ff */
[----:B------:R-:W-:Y:S01]  /*0d90*/  LEA.HI R5, R2, R9, RZ, 0x2 ;  /* 0x0000000902057211 */ /* 0x000fe200078f10ff */
[----:B------:R-:W-:Y:S01]  /*0da0*/  IMAD R15, R7, 0x10, R14 ;  /* 0x00000010070f7824 */ /* 0x000fe200078e020e */
[C---:B------:R-:W-:Y:S01]  /*0db0*/  LOP3.LUT R12, R10.reuse, 0xfffffff8, RZ, 0xc0, !PT ;  /* 0xfffffff80a0c7812 */ /* 0x040fe200078ec0ff */
[----:B------:R-:W-:Y:S01]  /*0dc0*/  VIADD R7, R187, 0x20 ;  /* 0x00000020bb077836 */ /* 0x000fe20000000000 */
[--C-:B------:R-:W-:Y:S01]  /*0dd0*/  SHF.R.S32.HI R6, RZ, 0x2, R5.reuse ;  /* 0x00000002ff067819 */ /* 0x100fe20000011405 */
[----:B------:R-:W-:Y:S01]  /*0de0*/  IMAD.SHL.U32 R10, R10, 0x40, RZ ;  /* 0x000000400a0a7824 */ /* 0x000fe200078e00ff */
[----:B------:R-:W-:Y:S01]  /*0df0*/  SHF.R.S32.HI R11, RZ, 0x1f, R5 ;  /* 0x0000001fff0b7819 */ /* 0x000fe20000011405 */
[----:B------:R-:W-:Y:S01]  /*0e00*/  IMAD.IADD R12, R3, 0x1, -R12 ;  /* 0x00000001030c7824 */ /* 0x000fe200078e0a0c */
[----:B------:R-:W-:Y:S01]  /*0e10*/  SHF.R.S32.HI R16, RZ, 0x1f, R7 ;  /* 0x0000001fff107819 */ /* 0x000fe20000011407 */
[--C-:B------:R-:W-:Y:S01]  /*0e20*/  IMAD.U32 R15, R15, 0x40, R0.reuse ;  /* 0x000000400f0f7824 */ /* 0x100fe200078e0000 */
[----:B------:R-:W-:Y:S01]  /*0e30*/  LEA.HI R11, R11, R6, RZ, 0x3 ;  /* 0x000000060b0b7211 */ /* 0x000fe200078f18ff */
[----:B------:R-:W-:Y:S01]  /*0e40*/  IMAD.SHL.U32 R3, R12, 0x40, RZ ;  /* 0x000000400c037824 */ /* 0x000fe200078e00ff */
[----:B------:R-:W-:Y:S01]  /*0e50*/  LOP3.LUT R14, R5, 0x7ffffffc, RZ, 0xc0, !PT ;  /* 0x7ffffffc050e7812 */ /* 0x000fe200078ec0ff */
[----:B------:R-:W-:Y:S01]  /*0e60*/  STL [R1+0x64], R20 ;  /* 0x0000641401007387 */ /* 0x000fe20000100800 */
[----:B------:R-:W-:Y:S01]  /*0e70*/  LOP3.LUT R11, R11, 0xfffffff8, RZ, 0xc0, !PT ;  /* 0xfffffff80b0b7812 */ /* 0x000fe200078ec0ff */
[----:B------:R-:W-:Y:S01]  /*0e80*/  VIADD R228, R196, 0x40 ;  /* 0x00000040c4e47836 */ /* 0x000fe20000000000 */
[----:B------:R-:W-:Y:S01]  /*0e90*/  LEA.HI R5, R16, R7, RZ, 0x3 ;  /* 0x0000000710057211 */ /* 0x000fe200078f18ff */
[----:B------:R-:W-:Y:S01]  /*0ea0*/  IMAD.SHL.U32 R7, R7, 0x40, RZ ;  /* 0x0000004007077824 */ /* 0x000fe200078e00ff */
[----:B------:R-:W-:Y:S01]  /*0eb0*/  LOP3.LUT R3, R3, 0x1c0, RZ, 0xc0, !PT ;  /* 0x000001c003037812 */ /* 0x000fe200078ec0ff */
[----:B------:R-:W-:Y:S01]  /*0ec0*/  IMAD.IADD R11, R6, 0x1, -R11 ;  /* 0x00000001060b7824 */ /* 0x000fe200078e0a0b */
[----:B------:R-:W-:Y:S01]  /*0ed0*/  LEA.HI R4, R4, R20, RZ, 0x1 ;  /* 0x0000001404047211 */ /* 0x000fe200078f08ff */
[----:B------:R-:W-:Y:S01]  /*0ee0*/  IMAD.SHL.U32 R6, R5, 0x40, RZ ;  /* 0x0000004005067824 */ /* 0x000fe200078e00ff */
[----:B------:R-:W-:Y:S01]  /*0ef0*/  LOP3.LUT R0, R3, 0x8, R0, 0xf8, !PT ;  /* 0x0000000803007812 */ /* 0x000fe200078ef800 */
[----:B------:R-:W-:Y:S01]  /*0f00*/  IMAD.SHL.U32 R16, R188, 0x8, RZ ;  /* 0x00000008bc107824 */ /* 0x000fe200078e00ff */
[----:B------:R-:W-:Y:S01]  /*0f10*/  SHF.R.U32.HI R5, RZ, 0x3, R3 ;  /* 0x00000003ff057819 */ /* 0x000fe20000011603 */
[----:B------:R-:W-:Y:S01]  /*0f20*/  IMAD.IADD R14, R9, 0x1, -R14 ;  /* 0x00000001090e7824 */ /* 0x000fe200078e0a0e */
[----:B------:R-:W-:Y:S01]  /*0f30*/  LOP3.LUT R3, R10, 0x7ffffe00, RZ, 0xc0, !PT ;  /* 0x7ffffe000a037812 */ /* 0x000fe200078ec0ff */
[----:B------:R-:W-:Y:S01]  /*0f40*/  STL [R1+0x84], R15 ;  /* 0x0000840f01007387 */ /* 0x000fe20000100800 */
[----:B------:R-:W-:Y:S01]  /*0f50*/  LOP3.LUT R0, R0, R5, RZ, 0x3c, !PT ;  /* 0x0000000500007212 */ /* 0x000fe200078e3cff */
[----:B------:R-:W-:Y:S01]  /*0f60*/  IMAD.SHL.U32 R186, R14, 0x2, RZ ;  /* 0x000000020eba7824 */ /* 0x000fe200078e00ff */
[----:B------:R-:W-:Y:S01]  /*0f70*/  LOP3.LUT R7, R7, 0x1c0, RZ, 0xc0, !PT ;  /* 0x000001c007077812 */ /* 0x000fe200078ec0ff */
[----:B------:R-:W-:Y:S01]  /*0f80*/  IMAD R3, R220, 0x400, R3 ;  /* 0x00000400dc037824 */ /* 0x000fe200078e0203 */
[----:B------:R-:W-:Y:S01]  /*0f90*/  LOP3.LUT R4, R4, 0xfffffe, RZ, 0xc0, !PT ;  /* 0x00fffffe04047812 */ /* 0x000fe200078ec0ff */
[----:B------:R-:W-:Y:S01]  /*0fa0*/  VIADD R226, R196, 0xc0 ;  /* 0x000000c0c4e27836 */ /* 0x000fe20000000000 */
[----:B------:R-:W-:Y:S01]  /*0fb0*/  LEA.HI R2, R2, R9, RZ, 0x5 ;  /* 0x0000000902027211 */ /* 0x000fe200078f28ff */
[----:B------:R-:W-:Y:S01]  /*0fc0*/  IMAD.IADD R3, R3, 0x1, R0 ;  /* 0x0000000103037824 */ /* 0x000fe200078e0200 */
[----:B------:R-:W-:Y:S01]  /*0fd0*/  SHF.R.U32.HI R9, RZ, 0x3, R7 ;  /* 0x00000003ff097819 */ /* 0x000fe20000011607 */
[----:B------:R-:W-:Y:S01]  /*0fe0*/  IMAD.IADD R4, R20, 0x1, -R4 ;  /* 0x0000000114047824 */ /* 0x000fe200078e0a04 */
[----:B------:R-:W-:Y:S01]  /*0ff0*/  LOP3.LUT R7, R7, 0x38, R16, 0xf8, !PT ;  /* 0x0000003807077812 */ /* 0x000fe200078ef810 */
[----:B------:R-:W-:Y:S01]  /*1000*/  IMAD R199, R3, 0x2, R18 ;  /* 0x0000000203c77824 */ /* 0x000fe200078e0212 */
[----:B------:R-:W-:-:S02]  /*1010*/  LOP3.LUT R6, R6, 0xfffffe00, RZ, 0xc0, !PT ;  /* 0xfffffe0006067812 */ /* 0x000fc400078ec0ff */
[----:B------:R-:W-:Y:S01]  /*1020*/  LEA.HI R0, R188, R188, RZ, 0x1 ;  /* 0x000000bcbc007211 */ /* 0x000fe200078f08ff */
[C---:B------:R-:W-:Y:S01]  /*1030*/  VIADD R216, R199.reuse, 0x36400 ;  /* 0x00036400c7d87836 */ /* 0x040fe20000000000 */
[----:B------:R-:W-:Y:S01]  /*1040*/  SHF.R.S32.HI R2, RZ, 0x5, R2 ;  /* 0x00000005ff027819 */ /* 0x000fe20000011402 */
[----:B------:R-:W-:Y:S01]  /*1050*/  VIADD R214, R199, 0x36440 ;  /* 0x00036440c7d67836 */ /* 0x000fe20000000000 */
[----:B------:R-:W-:Y:S02]  /*1060*/  LOP3.LUT R7, R6, R7, R9, 0xf6, !PT ;  /* 0x0000000706077212 */ /* 0x000fe400078ef609 */
[----:B------:R-:W-:Y:S01]  /*1070*/  SHF.R.S32.HI R8, RZ, 0x1f, R8 ;  /* 0x0000001fff087819 */ /* 0x000fe20000011408 */
[----:B------:R-:W-:Y:S01]  /*1080*/  IMAD R193, R2, 0x10, R11 ;  /* 0x0000001002c17824 */ /* 0x000fe200078e020b */
[----:B------:R-:W-:Y:S01]  /*1090*/  LOP3.LUT R5, R0, 0x1ffffffe, RZ, 0xc0, !PT ;  /* 0x1ffffffe00057812 */ /* 0x000fe200078ec0ff */
[----:B------:R-:W-:Y:S01]  /*10a0*/  IMAD.SHL.U32 R0, R4, 0x100, RZ ;  /* 0x0000010004007824 */ /* 0x000fe200078e00ff */
[----:B------:R-:W-:-:S02]  /*10b0*/  R2P PR, R12, 0x6 ;  /* 0x000000060c007804 */ /* 0x000fc40000000000 */
[----:B------:R-:W-:Y:S01]  /*10c0*/  SHF.R.S32.HI R2, RZ, 0x1f, R227 ;  /* 0x0000001fff027819 */ /* 0x000fe200000114e3 */
[----:B------:R-:W-:Y:S01]  /*10d0*/  IMAD.IADD R197, R186, 0x1, R0 ;  /* 0x00000001bac57824 */ /* 0x000fe200078e0200 */
[----:B------:R-:W-:Y:S01]  /*10e0*/  LEA.HI R8, R8, R187, RZ, 0x3 ;  /* 0x000000bb08087211 */ /* 0x000fe200078f18ff */
[----:B------:R0:W-:Y:S01]  /*10f0*/  STL [R1+0x80], R0 ;  /* 0x0000800001007387 */ /* 0x0001e20000100800 */
[----:B------:R-:W-:Y:S01]  /*1100*/  SHF.R.S32.HI R2, RZ, 0x1f, R225 ;  /* 0x0000001fff027819 */ /* 0x000fe200000114e1 */
[----:B------:R-:W-:Y:S01]  /*1110*/  IMAD R2, R7, 0x2, R18 ;  /* 0x0000000207027824 */ /* 0x000fe200078e0212 */
[----:B------:R-:W-:Y:S01]  /*1120*/  LOP3.LUT R8, R8, 0xfffffff8, RZ, 0xc0, !PT ;  /* 0xfffffff808087812 */ /* 0x000fe200078ec0ff */
[C---:B------:R-:W-:Y:S01]  /*1130*/  VIADD R237, R197.reuse, 0xc8 ;  /* 0x000000c8c5ed7836 */ /* 0x040fe20000000000 */
[----:B------:R-:W-:Y:S01]  /*1140*/  SHF.R.S32.HI R4, RZ, 0x1f, R228 ;  /* 0x0000001fff047819 */ /* 0x000fe200000114e4 */
[----:B------:R-:W-:Y:S01]  /*1150*/  VIADD R236, R197, 0xd0 ;  /* 0x000000d0c5ec7836 */ /* 0x000fe20000000000 */
[----:B------:R1:W-:Y:S01]  /*1160*/  STL [R1+0x7c], R2 ;  /* 0x00007c0201007387 */ /* 0x0003e20000100800 */
[----:B------:R-:W-:Y:S01]  /*1170*/  IMAD.IADD R218, R188, 0x1, -R5 ;  /* 0x00000001bcda7824 */ /* 0x000fe200078e0a05 */
[----:B------:R-:W-:Y:S01]  /*1180*/  SHF.R.S32.HI R4, RZ, 0x1f, R226 ;  /* 0x0000001fff047819 */ /* 0x000fe200000114e2 */
[----:B------:R-:W-:Y:S01]  /*1190*/  IMAD.IADD R198, R187, 0x1, -R8 ;  /* 0x00000001bbc67824 */ /* 0x000fe200078e0a08 */
[----:B0-----:R-:W-:Y:S01]  /*11a0*/  SHF.R.S32.HI R0, RZ, 0x1f, R224 ;  /* 0x0000001fff007819 */ /* 0x001fe200000114e0 */
[C---:B------:R-:W-:Y:S01]  /*11b0*/  VIADD R234, R197.reuse, 0xe0 ;  /* 0x000000e0c5ea7836 */ /* 0x040fe20000000000 */
[----:B------:R-:W-:Y:S01]  /*11c0*/  SHF.R.S32.HI R0, RZ, 0x1f, R197 ;  /* 0x0000001fff007819 */ /* 0x000fe200000114c5 */
[----:B------:R-:W-:Y:S01]  /*11d0*/  VIADD R0, R197, 0xc0 ;  /* 0x000000c0c5007836 */ /* 0x000fe20000000000 */
[----:B------:R-:W-:Y:S01]  /*11e0*/  SEL R215, R215, 0xffffffe0, !P1 ;  /* 0xffffffe0d7d77807 */ /* 0x000fe20004800000 */
[----:B------:R-:W-:-:S02]  /*11f0*/  VIADD R233, R197, 0xe8 ;  /* 0x000000e8c5e97836 */ /* 0x000fc40000000000 */
[C---:B-1----:R-:W-:Y:S01]  /*1200*/  VIADD R2, R197.reuse, 0xb8 ;  /* 0x000000b8c5027836 */ /* 0x042fe20000000000 */
        /* <DEDUP_REMOVED lines=59> */
[----:B------:R-:W-:Y:S01]  /*15c0*/  IMAD R218, R218, 0x8, R193 ;  /* 0x00000008dada7824 */ /* 0x000fe200078e02c1 */
[----:B------:R-:W-:Y:S01]  /*15d0*/  SHF.R.S32.HI R0, RZ, 0x1f, R231 ;  /* 0x0000001fff007819 */ /* 0x000fe200000114e7 */
[----:B------:R-:W-:-:S07]  /*15e0*/  IMAD.IADD R215, R215, 0x1, R214 ;  /* 0x00000001d7d77824 */ /* 0x000fce00078e02d6 */
.L_x_6675:
[----:B------:R-:W-:Y:S01]  /*15f0*/  ULDC.64 UR4, c[0x0][0xb20] ;  /* 0x0002c80000047ab9 */ /* 0x000fe20000000a00 */
[----:B012-4-:R-:W0:Y:S01]  /*1600*/  LDC.64 R2, c[0x0][0xb00] ;  /* 0x0002c000ff027b82 */ /* 0x017e220000000a00 */
[----:B------:R-:W-:Y:S01]  /*1610*/  ISETP.NE.U32.AND P0, PT, RZ, UR4, PT ;  /* 0x00000004ff007c0c */ /* 0x000fe2000bf05070 */
[----:B-----5:R-:W-:Y:S01]  /*1620*/  IMAD.MOV.U32 R24, RZ, RZ, RZ ;  /* 0x000000ffff187224 */ /* 0x020fe200078e00ff */
        /* <DEDUP_REMOVED lines=15> */
[----:B------:R-:W5:Y:S01]  /*1720*/  @P3 LDG.E R24, desc[UR50][R2.64] ;  /* 0x0000003202183981 */ /* 0x000f62000c1e1900 */
[----:B------:R-:W-:Y:S01]  /*1730*/  ISETP.NE.U32.AND P2, PT, RZ, UR6, PT ;  /* 0x00000006ff007c0c */ /* 0x000fe2000bf45070 */
[----:B-1----:R-:W-:-:S04]  /*1740*/  @P0 IMAD.WIDE R4, R155, 0x4, R4 ;  /* 0x000000049b040825 */ /* 0x002fc800078e0204 */
[----:B0-----:R-:W-:Y:S01]  /*1750*/  @P1 IMAD.WIDE R6, R155, 0x4, R6 ;  /* 0x000000049b061825 */ /* 0x001fe200078e0206 */
[----:B------:R-:W-:Y:S01]  /*1760*/  UISETP.NE.U32.AND UP0, UPT, UR4, URZ, UPT ;  /* 0x0000003f0400728c */ /* 0x000fe2000bf05070 */
[----:B------:R0:W5:Y:S02]  /*1770*/  @P0 LDG.E R10, desc[UR50][R4.64] ;  /* 0x00000032040a0981 */ /* 0x000164000c1e1900 */
[----:B------:R-:W-:Y:S02]  /*1780*/  ULDC UR4, c[0x0][0x424] ;  /* 0x0001090000047ab9 */ /* 0x000fe40000000800 */
[----:B------:R1:W5:Y:S01]  /*1790*/  @P1 LDG.E R23, desc[UR50][R6.64] ;  /* 0x0000003206171981 */ /* 0x000362000c1e1900 */
[----:B------:R-:W-:Y:S01]  /*17a0*/  UISETP.NE.AND.EX UP0, UPT, UR5, URZ, UPT, UP0 ;  /* 0x0000003f0500728c */ /* 0x000fe2000bf05300 */
[C---:B------:R-:W-:Y:S02]  /*17b0*/  LOP3.LUT R0, R154.reuse, 0xff0000, RZ, 0xc0, !PT ;  /* 0x00ff00009a007812 */ /* 0x040fe400078ec0ff */
[----:B------:R-:W-:Y:S01]  /*17c0*/  ULDC UR5, c[0x0][0x2f0] ;  /* 0x0000bc0000057ab9 */ /* 0x000fe20000000800 */
[----:B------:R-:W-:Y:S01]  /*17d0*/  USEL UR4, UR4, 0x1, UP0 ;  /* 0x0000000104047887 */ /* 0x000fe20008000000 */
[----:B0-----:R-:W-:-:S02]  /*17e0*/  LOP3.LUT R4, R154, 0xff000000, RZ, 0xc0, !PT ;  /* 0xff0000009a047812 */ /* 0x001fc400078ec0ff */
[----:B------:R-:W-:Y:S01]  /*17f0*/  ISETP.NE.AND.EX P2, PT, RZ, UR7, PT, P2 ;  /* 0x00000007ff007c0c */ /* 0x000fe2000bf45320 */
[----:B------:R-:W-:Y:S01]  /*1800*/  UIMAD UR4, UR4, UR5, URZ ;  /* 0x00000005040472a4 */ /* 0x000fe2000f8e023f */
[----:B------:R-:W-:Y:S02]  /*1810*/  SHF.R.U32.HI R5, RZ, 0x8, R4 ;  /* 0x00000008ff057819 */ /* 0x000fe40000011604 */
[----:B------:R-:W-:Y:S01]  /*1820*/  ULDC UR5, c[0x0][0x348] ;  /* 0x0000d20000057ab9 */ /* 0x000fe20000000800 */
[----:B------:R-:W-:Y:S01]  /*1830*/  LOP3.LUT R221, R154, 0xffff, RZ, 0xc0, !PT ;  /* 0x0000ffff9add7812 */ /* 0x000fe200078ec0ff */
[----:B------:R-:W-:Y:S01]  /*1840*/  IMAD.MOV.U32 R223, RZ, RZ, R155 ;  /* 0x000000ffffdf7224 */ /* 0x000fe200078e009b */
[----:B------:R-:W-:Y:S01]  /*1850*/  LEA.HI R222, R0, R5, RZ, 0x10 ;  /* 0x0000000500de7211 */ /* 0x000fe200078f80ff */
[----:B-1----:R-:W-:Y:S06]  /*1860*/  @P1 BRA `(.L_x_6466) ;  /* 0x0000000000241947 */ /* 0x002fec0003800000 */
        /* <DEDUP_REMOVED lines=9> */
.L_x_6466:
[----:B------:R-:W-:Y:S02]  /*1900*/  IMAD.U32 R40, RZ, RZ, UR5 ;  /* 0x00000005ff287e24 */ /* 0x000fe4000f8e00ff */
[----:B------:R-:W-:Y:S01]  /*1910*/  IMAD.U32 R25, RZ, RZ, UR4 ;  /* 0x00000004ff197e24 */ /* 0x000fe2000f8e00ff */
[----:B------:R-:W-:Y:S06]  /*1920*/  @!P2 BRA `(.L_x_6467) ;  /* 0x000000000010a947 */ /* 0x000fec0003800000 */
[----:B------:R-:W0:Y:S02]  /*1930*/  LDC.64 R2, c[0x0][0xb18] ;  /* 0x0002c600ff027b82 */ /* 0x000e240000000a00 */
[----:B0-----:R-:W-:-:S05]  /*1940*/  IMAD.WIDE R2, R155, 0x4, R2 ;  /* 0x000000049b027825 */ /* 0x001fca00078e0202 */
[----:B------:R0:W5:Y:S01]  /*1950*/  LDG.E R25, desc[UR50][R2.64] ;  /* 0x0000003202197981 */ /* 0x000162000c1e1900 */
[----:B------:R-:W-:Y:S05]  /*1960*/  BRA `(.L_x_6468) ;  /* 0x0000000000107947 */ /* 0x000fea0003800000 */
.L_x_6467:
[----:B------:R-:W-:Y:S05]  /*1970*/  @!P3 BRA `(.L_x_6468) ;  /* 0x00000000000cb947 */ /* 0x000fea0003800000 */
[----:B------:R-:W2:Y:S04]  /*1980*/  LDG.E R0, desc[UR50][R2.64] ;  /* 0x0000003202007981 */ /* 0x000ea8000c1e1900 */
[----:B------:R-:W2:Y:S02]  /*1990*/  LDG.E R25, desc[UR50][R2.64+0x4] ;  /* 0x0000043202197981 */ /* 0x000ea4000c1e1900 */
[----:B--2---:R-:W-:-:S07]  /*19a0*/  IMAD.IADD R25, R25, 0x1, -R0 ;  /* 0x0000000119197824 */ /* 0x004fce00078e0a00 */
.L_x_6468:
[----:B------:R-:W-:Y:S01]  /*19b0*/  ULDC.64 UR4, c[0x0][0xb08] ;  /* 0x0002c20000047ab9 */ /* 0x000fe20000000a00 */
[----:B------:R-:W1:Y:S01]  /*19c0*/  LDC R4, c[0x0][0x448] ;  /* 0x00011200ff047b82 */ /* 0x000e620000000800 */
[----:B------:R-:W-:-:S04]  /*19d0*/  ISETP.NE.U32.AND P0, PT, RZ, UR4, PT ;  /* 0x00000004ff007c0c */ /* 0x000fc8000bf05070 */
[----:B------:R-:W-:Y:S01]  /*19e0*/  ISETP.NE.AND.EX P0, PT, RZ, UR5, PT, P0 ;  /* 0x00000005ff007c0c */ /* 0x000fe2000bf05300 */
[----:B------:R-:W-:Y:S02]  /*19f0*/  ULDC.64 UR4, c[0x0][0xb28] ;  /* 0x0002ca0000047ab9 */ /* 0x000fe40000000a00 */
[----:B------:R-:W-:-:S04]  /*1a00*/  ISETP.NE.U32.AND P1, PT, RZ, UR4, PT ;  /* 0x00000004ff007c0c */ /* 0x000fc8000bf25070 */
[----:B------:R-:W-:-:S06]  /*1a10*/  ISETP.NE.AND.EX P1, PT, RZ, UR5, PT, P1 ;  /* 0x00000005ff007c0c */ /* 0x000fcc000bf25310 */
[----:B------:R-:W2:Y:S08]  /*1a20*/  @P0 LDC.64 R6, c[0x0][0xb08] ;  /* 0x0002c200ff060b82 */ /* 0x000eb00000000a00 */
[----:B------:R-:W3:Y:S01]  /*1a30*/  @P1 LDC.64 R8, c[0x0][0xb28] ;  /* 0x0002ca00ff081b82 */ /* 0x000ee20000000a00 */
[----:B--2---:R-:W-:-:S05]  /*1a40*/  @P0 IMAD.WIDE R6, R155, 0x4, R6 ;  /* 0x000000049b060825 */ /* 0x004fca00078e0206 */
[----:B------:R-:W2:Y:S04]  /*1a50*/  @P0 LDG.E R0, desc[UR50][R6.64] ;  /* 0x0000003206000981 */ /* 0x000ea8000c1e1900 */
[----:B0-----:R-:W2:Y:S01]  /*1a60*/  @P0 LDG.E R3, desc[UR50][R6.64+0x4] ;  /* 0x0000043206030981 */ /* 0x001ea2000c1e1900 */
[----:B-----5:R-:W-:Y:S02]  /*1a70*/  IMAD.MOV.U32 R2, RZ, RZ, R25 ;  /* 0x000000ffff027224 */ /* 0x020fe400078e0019 */
[----:B---3--:R-:W-:-:S05]  /*1a80*/  @P1 IMAD.WIDE R8, R155, 0x4, R8 ;  /* 0x000000049b081825 */ /* 0x008fca00078e0208 */
[----:B------:R0:W5:Y:S01]  /*1a90*/  @P1 LDG.E R2, desc[UR50][R8.64] ;  /* 0x0000003208021981 */ /* 0x000162000c1e1900 */
[----:B-1----:R-:W-:Y:S01]  /*1aa0*/  ISETP.NE.AND P1, PT, R4, 0x1, PT ;  /* 0x000000010400780c */ /* 0x002fe20003f25270 */
[----:B------:R-:W-:Y:S01]  /*1ab0*/  IMAD.SHL.U32 R195, R153, 0x40, RZ ;  /* 0x0000004099c37824 */ /* 0x000fe200078e00ff */
[----:B------:R-:W1:Y:S01]  /*1ac0*/  LDC.64 R4, c[0x0][0xad8] ;  /* 0x0002b600ff047b82 */ /* 0x000e620000000a00 */
[----:B------:R-:W-:-:S10]  /*1ad0*/  IMAD.IADD R13, R25, 0x1, -R10 ;  /* 0x00000001190d7824 */ /* 0x000fd400078e0a0a */
[----:B------:R-:W3:Y:S08]  /*1ae0*/  @P1 LDC R11, c[0x0][0x44c] ;  /* 0x00011300ff0b1b82 */ /* 0x000ef00000000800 */
[----:B------:R-:W4:Y:S01]  /*1af0*/  @P1 LDC R12, c[0x0][0x450] ;  /* 0x00011400ff0c1b82 */ /* 0x000f220000000800 */
[----:B-1----:R-:W-:Y:S01]  /*1b00*/  ISETP.GE.AND P2, PT, R5, 0x1, PT ;  /* 0x000000010500780c */ /* 0x002fe20003f46270 */
[----:B--2---:R-:W-:-:S02]  /*1b10*/  @P0 IMAD.IADD R40, R3, 0x1, -R0 ;  /* 0x0000000103280824 */ /* 0x004fc400078e0a00 */
[----:B------:R-:W-:Y:S02]  /*1b20*/  VIADD R0, R195, 0x3f ;  /* 0x0000003fc3007836 */ /* 0x000fe40000000000 */
[----:B------:R-:W-:Y:S02]  /*1b30*/  IMAD.IADD R184, R13, 0x1, R40 ;  /* 0x000000010db87824 */ /* 0x000fe400078e0228 */
[----:B---3--:R-:W-:-:S03]  /*1b40*/  @P1 IMAD.HI.U32 R3, R0, R11, RZ ;  /* 0x0000000b00031227 */ /* 0x008fc600078e00ff */
[C---:B------:R-:W-:Y:S01]  /*1b50*/  IADD3 R44, R184.reuse, 0x1, -R23 ;  /* 0x00000001b82c7810 */ /* 0x040fe20007ffe817 */
[----:B------:R-:W-:Y:S01]  /*1b60*/  IMAD.MOV.U32 R7, RZ, RZ, R0 ;  /* 0x000000ffff077224 */ /* 0x000fe200078e0000 */
[----:B----4-:R-:W-:Y:S01]  /*1b70*/  @P1 SHF.R.U32.HI R7, RZ, R12, R3 ;  /* 0x0000000cff071219 */ /* 0x010fe20000011603 */
[----:B------:R-:W-:-:S04]  /*1b80*/  VIADD R0, R184, 0x3f ;  /* 0x0000003fb8007836 */ /* 0x000fc80000000000 */
[----:B0-----:R-:W-:Y:S01]  /*1b90*/  IMAD.IADD R9, R44, 0x1, R7 ;  /* 0x000000012c097824 */ /* 0x001fe200078e0207 */
        /* <DEDUP_REMOVED lines=16> */
.L_x_6471:
[----:B------:R-:W-:-:S13]  /*1ca0*/  ISETP.NE.AND P0, PT, R5, 0x1, PT ;  /* 0x000000010500780c */ /* 0x000fda0003f05270 */
[----:B------:R-:W0:Y:S02]  /*1cb0*/  @P0 LDC.64 R6, c[0x0][0xae0] ;  /* 0x0002b800ff060b82 */ /* 0x000e240000000a00 */
[----:B0-----:R-:W-:-:S05]  /*1cc0*/  @P0 IMAD.HI.U32 R6, R0, R6, RZ ;  /* 0x0000000600060227 */ /* 0x001fca00078e00ff */
[----:B------:R-:W-:-:S07]  /*1cd0*/  @P0 SHF.R.U32.HI R0, RZ, R7, R6 ;  /* 0x00000007ff000219 */ /* 0x000fce0000011606 */
.L_x_6472:
[----:B------:R-:W-:Y:S05]  /*1ce0*/  BSYNC B0 ;  /* 0x0000000000007941 */ /* 0x000fea0003800000 */
.L_x_6470:
[----:B------:R-:W-:-:S05]  /*1cf0*/  IMAD R3, R0, R5, R5 ;  /* 0x0000000500037224 */ /* 0x000fca00078e0205 */
[----:B------:R-:W-:-:S07]  /*1d00*/  VIMNMX R4, R4, R3, PT ;  /* 0x0000000304047248 */ /* 0x000fce0003fe0100 */
.L_x_6469:
[----:B------:R-:W0:Y:S01]  /*1d10*/  @P1 LDC R0, c[0x0][0x44c] ;  /* 0x00011300ff001b82 */ /* 0x000e220000000800 */
[----:B------:R-:W-:Y:S01]  /*1d20*/  VIADD R4, R4, 0x3f ;  /* 0x0000003f04047836 */ /* 0x000fe20000000000 */
[----:B------:R-:W-:Y:S01]  /*1d30*/  ULDC UR4, c[0x0][0xad4] ;  /* 0x0002b50000047ab9 */ /* 0x000fe20000000800 */
[----:B------:R-:W-:Y:S02]  /*1d40*/  IMAD.MOV.U32 R7, RZ, RZ, R195 ;  /* 0x000000ffff077224 */ /* 0x000fe400078e00c3 */
[----:B------:R-:W-:Y:S01]  /*1d50*/  IMAD.IADD R152, R184, 0x1, -R23 ;  /* 0x00000001b8987824 */ /* 0x000fe200078e0a17 */
[----:B------:R-:W-:Y:S02]  /*1d60*/  SHF.R.S32.HI R3, RZ, 0x1f, R4 ;  /* 0x0000001fff037819 */ /* 0x000fe40000011404 */
[----:B------:R-:W1:Y:S02]  /*1d70*/  @P1 LDC R9, c[0x0][0x450] ;  /* 0x00011400ff091b82 */ /* 0x000e640000000800 */
[----:B------:R-:W-:Y:S01]  /*1d80*/  LEA.HI R3, R3, R4, RZ, 0x6 ;  /* 0x0000000403037211 */ /* 0x000fe200078f30ff */
[----:B0-----:R-:W-:-:S05]  /*1d90*/  @P1 IMAD.HI.U32 R0, R195, R0, RZ ;  /* 0x00000000c3001227 */ /* 0x001fca00078e00ff */
[----:B-1----:R-:W-:Y:S02]  /*1da0*/  @P1 SHF.R.U32.HI R7, RZ, R9, R0 ;  /* 0x00000009ff071219 */ /* 0x002fe40000011600 */
[----:B------:R-:W-:-:S03]  /*1db0*/  SHF.R.S32.HI R0, RZ, 0x6, R3 ;  /* 0x00000006ff007819 */ /* 0x000fc60000011403 */
[----:B------:R-:W-:Y:S01]  /*1dc0*/  IMAD.IADD R3, R152, 0x1, R7 ;  /* 0x0000000198037824 */ /* 0x000fe200078e0207 */
        /* <DEDUP_REMOVED lines=13> */
.L_x_6475:
[----:B------:R-:W-:-:S13]  /*1ea0*/  ISETP.NE.AND P0, PT, R5, 0x1, PT ;  /* 0x000000010500780c */ /* 0x000fda0003f05270 */
[----:B------:R-:W0:Y:S02]  /*1eb0*/  @P0 LDC.64 R6, c[0x0][0xae0] ;  /* 0x0002b800ff060b82 */ /* 0x000e240000000a00 */
[----:B0-----:R-:W-:-:S05]  /*1ec0*/  @P0 IMAD.HI.U32 R6, R3, R6, RZ ;  /* 0x0000000603060227 */ /* 0x001fca00078e00ff */
[----:B------:R-:W-:-:S07]  /*1ed0*/  @P0 SHF.R.U32.HI R3, RZ, R7, R6 ;  /* 0x00000007ff030219 */ /* 0x000fce0000011606 */
.L_x_6476:
[----:B------:R-:W-:Y:S05]  /*1ee0*/  BSYNC B0 ;  /* 0x0000000000007941 */ /* 0x000fea0003800000 */
.L_x_6474:
[----:B------:R-:W-:-:S05]  /*1ef0*/  IMAD R3, R3, R5, RZ ;  /* 0x0000000503037224 */ /* 0x000fca00078e02ff */
[----:B------:R-:W-:-:S07]  /*1f00*/  VIMNMX R0, R0, R3, !PT ;  /* 0x0000000300007248 */ /* 0x000fce0007fe0100 */
.L_x_6473:
        /* <DEDUP_REMOVED lines=41> */
.L_x_6478:
[----:B------:R-:W-:Y:S05]  /*21a0*/  BSYNC B0 ;  /* 0x0000000000007941 */ /* 0x000fea0003800000 */
.L_x_6477:
        /* <DEDUP_REMOVED lines=36> */
.L_x_6481:
[----:B------:R-:W-:Y:S05]  /*23f0*/  BSYNC B6 ;  /* 0x0000000000067941 */ /* 0x000fea0003800000 */
.L_x_6480:
        /* <DEDUP_REMOVED lines=20> */
.L_x_6483:
[----:B------:R-:W-:Y:S05]  /*2540*/  BSYNC B6 ;  /* 0x0000000000067941 */ /* 0x000fea0003800000 */
.L_x_6482:
[----:B------:R-:W-:Y:S01]  /*2550*/  ULDC.64 UR4, c[0x0][0xaf0] ;  /* 0x0002bc0000047ab9 */ /* 0x000fe20000000a00 */
[----:B------:R-:W0:Y:S01]  /*2560*/  LDC.64 R6, c[0x0][0x300] ;  /* 0x0000c000ff067b82 */ /* 0x000e220000000a00 */
[----:B------:R-:W-:Y:S01]  /*2570*/  ISETP.NE.U32.AND P0, PT, RZ, UR4, PT ;  /* 0x00000004ff007c0c */ /* 0x000fe2000bf05070 */
[----:B------:R-:W-:Y:S01]  /*2580*/  IMAD.IADD R24, R24, 0x1, R25 ;  /* 0x0000000118187824 */ /* 0x000fe200078e0219 */
[----:B------:R-:W-:Y:S01]  /*2590*/  ULDC.64 UR8, c[0x0][0xb00] ;  /* 0x0002c00000087ab9 */ /* 0x000fe20000000a00 */
[----:B------:R-:W-:Y:S01]  /*25a0*/  SHF.R.S32.HI R17, RZ, 0x1f, R16 ;  /* 0x0000001fff117819 */ /* 0x000fe20000011410 */
[----:B------:R-:W-:Y:S01]  /*25b0*/  ULDC.64 UR6, c[0x0][0x330] ;  /* 0x0000cc0000067ab9 */ /* 0x000fe20000000a00 */
[----:B------:R-:W-:Y:S01]  /*25c0*/  ISETP.NE.AND.EX P0, PT, RZ, UR5, PT, P0 ;  /* 0x00000005ff007c0c */ /* 0x000fe2000bf05300 */
[----:B------:R-:W-:Y:S01]  /*25d0*/  ULDC.64 UR4, c[0x0][0x308] ;  /* 0x0000c20000047ab9 */ /* 0x000fe20000000a00 */
[----:B------:R-:W1:Y:S08]  /*25e0*/  LDC R25, c[0x0][0x3f4] ;  /* 0x0000fd00ff197b82 */ /* 0x000e700000000800 */
[----:B------:R-:W2:Y:S08]  /*25f0*/  LDC.64 R56, c[0x0][0x408] ;  /* 0x00010200ff387b82 */ /* 0x000eb00000000a00 */
        /* <DEDUP_REMOVED lines=10> */
[C---:B------:R-:W-:Y:S01]  /*26a0*/  IMAD.WIDE.U32 R20, R221.reuse, UR6, R16 ;  /* 0x00000006dd147c25 */ /* 0x040fe2000f8e0010 */
[----:B-1----:R-:W-:Y:S01]  /*26b0*/  ISETP.GE.AND P1, PT, R16, R25, PT ;  /* 0x000000191000720c */ /* 0x002fe20003f26270 */
[----:B---3--:R-:W1:Y:S01]  /*26c0*/  LDC.64 R4, c[0x0][0x3f8] ;  /* 0x0000fe00ff047b82 */ /* 0x008e620000000a00 */
[----:B------:R-:W-:Y:S01]  /*26d0*/  SHF.R.S32.HI R189, RZ, 0x1f, R188 ;  /* 0x0000001fffbd7819 */ /* 0x000fe200000114bc */
[----:B------:R-:W-:Y:S01]  /*26e0*/  IMAD R3, R24, R7, R0 ;  /* 0x0000000718037224 */ /* 0x000fe200078e0200 */
[----:B------:R-:W-:Y:S01]  /*26f0*/  P2R R74, PR, RZ, 0x2 ;  /* 0x00000002ff4a7803 */ /* 0x000fe20000000000 */
[----:B------:R-:W-:Y:S01]  /*2700*/  IMAD R21, R221, UR7, R21 ;  /* 0x00000007dd157c24 */ /* 0x000fe2000f8e0215 */
[----:B------:R-:W-:Y:S01]  /*2710*/  ULDC.64 UR6, c[0x0][0x338] ;  /* 0x0000ce0000067ab9 */ /* 0x000fe20000000a00 */
[----:B------:R-:W-:Y:S01]  /*2720*/  IMAD.IADD R29, R29, 0x1, R3 ;  /* 0x000000011d1d7824 */ /* 0x000fe200078e0203 */
[----:B------:R-:W-:Y:S01]  /*2730*/  SHF.L.U64.HI R62, R6, 0x6, R7 ;  /* 0x00000006063e7819 */ /* 0x000fe20000010207 */
[----:B------:R-:W-:-:S02]  /*2740*/  IMAD R12, R73, R6, RZ ;  /* 0x00000006490c7224 */ /* 0x000fc400078e02ff */
[----:B------:R-:W-:-:S04]  /*2750*/  IMAD.WIDE.U32 R28, R221, UR4, R28 ;  /* 0x00000004dd1c7c25 */ /* 0x000fc8000f8e001c */
[----:B------:R-:W-:Y:S01]  /*2760*/  IMAD R29, R221, UR5, R29 ;  /* 0x00000005dd1d7c24 */ /* 0x000fe2000f8e021d */
[----:B------:R-:W-:Y:S01]  /*2770*/  ULDC.64 UR4, c[0x0][0x310] ;  /* 0x0000c40000047ab9 */ /* 0x000fe20000000a00 */
[C---:B------:R-:W-:Y:S02]  /*2780*/  IMAD R13, R187.reuse, R7, R12 ;  /* 0x00000007bb0d7224 */ /* 0x040fe400078e020c */
[----:B------:R-:W-:Y:S02]  /*2790*/  IMAD.SHL.U32 R58, R198, 0x40, RZ ;  /* 0x00000040c63a7824 */ /* 0x000fe400078e00ff */
[----:B--2---:R-:W-:-:S03]  /*27a0*/  IMAD.WIDE.U32 R34, R187, R56, R188 ;  /* 0x00000038bb227225 */ /* 0x004fc600078e00bc */
[----:B------:R-:W-:Y:S01]  /*27b0*/  LOP3.LUT R58, R58, 0x1c0, RZ, 0xc0, !PT ;  /* 0x000001c03a3a7812 */ /* 0x000fe200078ec0ff */
[C---:B------:R-:W-:Y:S01]  /*27c0*/  IMAD.WIDE.U32 R36, R187.reuse, R56, R16 ;  /* 0x00000038bb247225 */ /* 0x040fe200078e0010 */
[----:B-1----:R-:W-:Y:S02]  /*27d0*/  SHF.L.U64.HI R60, R4, 0x6, R5 ;  /* 0x00000006043c7819 */ /* 0x002fe40000010205 */
[----:B------:R-:W-:Y:S01]  /*27e0*/  SHF.R.U32.HI R54, RZ, 0x3, R58 ;  /* 0x00000003ff367819 */ /* 0x000fe2000001163a */
[----:B------:R-:W-:Y:S01]  /*27f0*/  IMAD.WIDE.U32 R30, R187, R4, R188 ;  /* 0x00000004bb1e7225 */ /* 0x000fe200078e00bc */
[----:B0-----:R-:W-:-:S03]  /*2800*/  SHF.R.U32.HI R26, RZ, 0x7, R26 ;  /* 0x00000007ff1a7819 */ /* 0x001fc6000001161a */
[----:B------:R-:W-:-:S04]  /*2810*/  IMAD.WIDE.U32 R32, R187, R4, R16 ;  /* 0x00000004bb207225 */ /* 0x000fc800078e0010 */
[----:B------:R-:W-:Y:S02]  /*2820*/  VIADD R55, R16, 0x20 ;  /* 0x0000002010377836 */ /* 0x000fe40000000000 */
[----:B------:R-:W-:Y:S02]  /*2830*/  IMAD.SHL.U32 R61, R6, 0x40, RZ ;  /* 0x00000040063d7824 */ /* 0x000fe400078e00ff */
[----:B------:R-:W-:Y:S02]  /*2840*/  IMAD.SHL.U32 R59, R4, 0x40, RZ ;  /* 0x00000040043b7824 */ /* 0x000fe400078e00ff */
[----:B------:R-:W-:Y:S02]  /*2850*/  VIADD R53, R26, 0x8 ;  /* 0x000000081a357836 */ /* 0x000fe40000000000 */
[----:B------:R-:W-:Y:S01]  /*2860*/  IMAD.SHL.U32 R52, R25, 0x2, RZ ;  /* 0x0000000219347824 */ /* 0x000fe200078e00ff */
[----:B----4-:R-:W-:Y:S02]  /*2870*/  SHF.R.S32.HI R0, RZ, 0x1f, R155 ;  /* 0x0000001fff007819 */ /* 0x010fe4000001149b */
[----:B------:R-:W-:-:S02]  /*2880*/  SEL R155, R155, RZ, !P0 ;  /* 0x000000ff9b9b7207 */ /* 0x000fc40004000000 */
[----:B------:R-:W-:-:S03]  /*2890*/  SEL R0, R0, RZ, !P0 ;  /* 0x000000ff00007207 */ /* 0x000fc60004000000 */
[----:B------:R-:W-:-:S04]  /*28a0*/  IMAD.WIDE.U32 R28, R155, UR4, R28 ;  /* 0x000000049b1c7c25 */ /* 0x000fc8000f8e001c */
[C---:B------:R-:W-:Y:S02]  /*28b0*/  IMAD R8, R0.reuse, UR6, RZ ;  /* 0x0000000600087c24 */ /* 0x040fe4000f8e02ff */
[----:B------:R-:W-:Y:S01]  /*28c0*/  IMAD R0, R0, UR4, RZ ;  /* 0x0000000400007c24 */ /* 0x000fe2000f8e02ff */
[----:B------:R-:W-:Y:S01]  /*28d0*/  ULDC UR4, c[0x0][0x2f4] ;  /* 0x0000bd0000047ab9 */ /* 0x000fe20000000800 */
[C---:B------:R-:W-:Y:S01]  /*28e0*/  IMAD R15, R155.reuse, UR7, R8 ;  /* 0x000000079b0f7c24 */ /* 0x040fe2000f8e0208 */
[----:B------:R-:W-:Y:S01]  /*28f0*/  ISETP.GE.AND P4, PT, R16, UR4, PT ;  /* 0x0000000410007c0c */ /* 0x000fe2000bf86270 */
[----:B------:R-:W-:Y:S01]  /*2900*/  IMAD R3, R155, UR5, R0 ;  /* 0x000000059b037c24 */ /* 0x000fe2000f8e0200 */
[----:B------:R-:W-:Y:S01]  /*2910*/  ISETP.GE.AND P3, PT, R55, UR4, PT ;  /* 0x0000000437007c0c */ /* 0x000fe2000bf66270 */
[----:B------:R-:W-:-:S04]  /*2920*/  IMAD.WIDE.U32 R8, R187, R6, R16 ;  /* 0x00000006bb087225 */ /* 0x000fc800078e0010 */
[----:B------:R-:W-:Y:S01]  /*2930*/  IMAD.IADD R72, R29, 0x1, R3 ;  /* 0x000000011d487824 */ /* 0x000fe200078e0203 */
[----:B------:R-:W-:Y:S01]  /*2940*/  SEL R3, R25, RZ, P1 ;  /* 0x000000ff19037207 */ /* 0x000fe20000800000 */
[----:B------:R-:W-:Y:S01]  /*2950*/  IMAD R0, R73, R4, RZ ;  /* 0x0000000449007224 */ /* 0x000fe200078e02ff */
[----:B------:R-:W-:Y:S01]  /*2960*/  IADD3 R65, P0, R28, R8, RZ ;  /* 0x000000081c417210 */ /* 0x000fe20007f1e0ff */
[----:B------:R-:W-:-:S03]  /*2970*/  IMAD.WIDE.U32 R20, R155, UR6, R20 ;  /* 0x000000069b147c25 */ /* 0x000fc6000f8e0014 */
[----:B------:R-:W-:Y:S01]  /*2980*/  IADD3.X R64, R72, R9, R13, P0, !PT ;  /* 0x0000000948407210 */ /* 0x000fe200007fe40d */
[C---:B------:R-:W-:Y:S01]  /*2990*/  IMAD R11, R187.reuse, R5, R0 ;  /* 0x00000005bb0b7224 */ /* 0x040fe200078e0200 */
[----:B------:R-:W-:Y:S01]  /*29a0*/  IADD3 R38, P0, R187, R24, RZ ;  /* 0x00000018bb267210 */ /* 0x000fe20007f1e0ff */
[----:B------:R-:W-:Y:S02]  /*29b0*/  IMAD R0, R73, R56, RZ ;  /* 0x0000003849007224 */ /* 0x000fe400078e02ff */
[----:B------:R-:W-:Y:S02]  /*29c0*/  IMAD.IADD R3, R16, 0x1, R3 ;  /* 0x0000000110037824 */ /* 0x000fe400078e0203 */
[----:B------:R-:W-:Y:S02]  /*29d0*/  IMAD R9, R187, R57, R0 ;  /* 0x00000039bb097224 */ /* 0x000fe400078e0200 */
[----:B------:R-:W-:Y:S01]  /*29e0*/  IMAD.IADD R31, R31, 0x1, R11 ;  /* 0x000000011f1f7824 */ /* 0x000fe200078e020b */
[----:B------:R-:W-:Y:S01]  /*29f0*/  SHF.R.S32.HI R0, RZ, 0x1f, R3 ;  /* 0x0000001fff007819 */ /* 0x000fe20000011403 */
[----:B------:R-:W-:-:S02]  /*2a00*/  IMAD.IADD R35, R35, 0x1, R9 ;  /* 0x0000000123237824 */ /* 0x000fc400078e0209 */
[----:B------:R-:W-:Y:S01]  /*2a10*/  IMAD.IADD R37, R9, 0x1, R37 ;  /* 0x0000000109257824 */ /* 0x000fe200078e0225 */
[----:B------:R-:W-:Y:S01]  /*2a20*/  LEA.HI R63, R0, R3, RZ, 0x3 ;  /* 0x00000003003f7211 */ /* 0x000fe200078f18ff */
[----:B------:R-:W-:Y:S01]  /*2a30*/  IMAD.IADD R33, R11, 0x1, R33 ;  /* 0x000000010b217824 */ /* 0x000fe200078e0221 */
[----:B------:R-:W-:Y:S01]  /*2a40*/  LOP3.LUT R3, R58, 0x18, R16, 0xf8, !PT ;  /* 0x000000183a037812 */ /* 0x000fe200078ef810 */
[C---:B-----5:R-:W-:Y:S01]  /*2a50*/  IMAD.WIDE.U32 R30, R2.reuse, R4, R30 ;  /* 0x00000004021e7225 */ /* 0x060fe200078e001e */
[----:B------:R-:W-:Y:S02]  /*2a60*/  SHF.R.S32.HI R9, RZ, 0x1f, R2 ;  /* 0x0000001fff097819 */ /* 0x000fe40000011402 */
[----:B------:R-:W-:Y:S01]  /*2a70*/  LOP3.LUT R3, R3, R54, RZ, 0x3c, !PT ;  /* 0x0000003603037212 */ /* 0x000fe200078e3cff */
[----:B------:R-:W-:Y:S01]  /*2a80*/  IMAD.WIDE.U32 R32, R2, R4, R32 ;  /* 0x0000000402207225 */ /* 0x000fe200078e0020 */
[----:B------:R-:W-:-:S03]  /*2a90*/  LOP3.LUT R48, R63, 0xfffffff8, RZ, 0xc0, !PT ;  /* 0xfffffff83f307812 */ /* 0x000fc600078ec0ff */
[----:B------:R-:W-:Y:S01]  /*2aa0*/  IMAD R51, R220, 0x200, R3 ;  /* 0x00000200dc337824 */ /* 0x000fe200078e0203 */
[----:B------:R-:W-:Y:S01]  /*2ab0*/  LOP3.LUT R3, R58, 0x38, R63, 0xf8, !PT ;  /* 0x000000383a037812 */ /* 0x000fe200078ef83f */
[C---:B------:R-:W-:Y:S01]  /*2ac0*/  IMAD R0, R9.reuse, R4, RZ ;  /* 0x0000000409007224 */ /* 0x040fe200078e02ff */
[----:B------:R-:W-:Y:S01]  /*2ad0*/  SHF.R.S32.HI R45, RZ, 0x1f, R48 ;  /* 0x0000001fff2d7819 */ /* 0x000fe20000011430 */
[----:B------:R-:W-:Y:S01]  /*2ae0*/  IMAD R9, R9, R56, RZ ;  /* 0x0000003809097224 */ /* 0x000fe200078e02ff */
[----:B------:R-:W-:Y:S01]  /*2af0*/  LOP3.LUT R3, R3, R54, RZ, 0x3c, !PT ;  /* 0x0000003603037212 */ /* 0x000fe200078e3cff */
[C---:B------:R-:W-:Y:S02]  /*2b00*/  IMAD R49, R2.reuse, R5, R0 ;  /* 0x0000000502317224 */ /* 0x040fe400078e0200 */
[----:B------:R-:W-:Y:S01]  /*2b10*/  IMAD R9, R2, R57, R9 ;  /* 0x0000003902097224 */ /* 0x000fe200078e0209 */
[----:B------:R-:W-:Y:S01]  /*2b20*/  SHF.L.U64.HI R57, R56, 0x6, R57 ;  /* 0x0000000638397819 */ /* 0x000fe20000010239 */
[----:B------:R-:W-:-:S04]  /*2b30*/  IMAD.WIDE.U32 R34, R2, R56, R34 ;  /* 0x0000003802227225 */ /* 0x000fc800078e0022 */
[----:B------:R-:W-:-:S04]  /*2b40*/  IMAD.WIDE.U32 R36, R2, R56, R36 ;  /* 0x0000003802247225 */ /* 0x000fc800078e0024 */
[----:B------:R-:W-:Y:S02]  /*2b50*/  IMAD.IADD R50, R31, 0x1, R49 ;  /* 0x000000011f327824 */ /* 0x000fe400078e0231 */
[----:B------:R-:W-:Y:S02]  /*2b60*/  IMAD.SHL.U32 R56, R56, 0x40, RZ ;  /* 0x0000004038387824 */ /* 0x000fe400078e00ff */
[----:B------:R-:W-:Y:S02]  /*2b70*/  IMAD.X R39, R10, 0x1, R73, P0 ;  /* 0x000000010a277824 */ /* 0x000fe400000e0649 */
[----:B------:R-:W-:Y:S02]  /*2b80*/  IMAD.IADD R49, R49, 0x1, R33 ;  /* 0x0000000131317824 */ /* 0x000fe400078e0221 */
[----:B------:R-:W-:Y:S02]  /*2b90*/  IMAD.IADD R47, R35, 0x1, R9 ;  /* 0x00000001232f7824 */ /* 0x000fe400078e0209 */
[----:B------:R-:W-:-:S02]  /*2ba0*/  IMAD.IADD R46, R9, 0x1, R37 ;  /* 0x00000001092e7824 */ /* 0x000fc400078e0225 */
[----:B------:R-:W-:Y:S02]  /*2bb0*/  IMAD R3, R220, 0x200, R3 ;  /* 0x00000200dc037824 */ /* 0x000fe400078e0203 */
[----:B------:R-:W-:-:S07]  /*2bc0*/  IMAD.IADD R0, R21, 0x1, R15 ;  /* 0x0000000115007824 */ /* 0x000fce00078e020f */
.L_x_6513:
[----:B0-2-4-:R-:W0:Y:S01]  /*2bd0*/  LDC R27, c[0x0][0x3f4] ;  /* 0x0000fd00ff1b7b82 */ /* 0x015e220000000800 */
        /* <DEDUP_REMOVED lines=35> */
[----:B------:R-:W-:Y:S01]  /*2e10*/  IMAD.MOV.U32 R6, RZ, RZ, R34 ;  /* 0x000000ffff067224 */ /* 0x000fe200078e0022 */
[----:B------:R-:W-:Y:S01]  /*2e20*/  ULDC.64 UR4, c[0x0][0x3e8] ;  /* 0x0000fa0000047ab9 */ /* 0x000fe20000000a00 */
[----:B------:R-:W-:Y:S01]  /*2e30*/  IMAD.MOV.U32 R7, RZ, RZ, R47 ;  /* 0x000000ffff077224 */ /* 0x000fe200078e002f */
[----:B------:R-:W-:Y:S01]  /*2e40*/  ULDC.64 UR6, c[0x0][0x400] ;  /* 0x0001000000067ab9 */ /* 0x000fe20000000a00 */
[----:B------:R-:W-:Y:S02]  /*2e50*/  IMAD R5, R57, R41, RZ ;  /* 0x0000002939057224 */ /* 0x000fe400078e02ff */
[----:B------:R-:W-:Y:S01]  /*2e60*/  IMAD.WIDE.U32 R8, R41, R56, R6 ;  /* 0x0000003829087225 */ /* 0x000fe200078e0006 */
[----:B------:R-:W-:-:S03]  /*2e70*/  IADD3 R7, P0, R30, R4, RZ ;  /* 0x000000041e077210 */ /* 0x000fc60007f1e0ff */
[----:B------:R-:W-:Y:S01]  /*2e80*/  IMAD R5, R69, R56, R5 ;  /* 0x0000003845057224 */ /* 0x000fe200078e0205 */
[----:B------:R-:W-:Y:S01]  /*2e90*/  LEA R4, P5, R8, UR6, 0x1 ;  /* 0x0000000608047c11 */ /* 0x000fe2000f8a08ff */
[----:B------:R-:W-:Y:S01]  /*2ea0*/  IMAD.X R10, R70, 0x1, R50, P0 ;  /* 0x00000001460a7824 */ /* 0x000fe200000e0632 */
[----:B------:R-:W-:Y:S01]  /*2eb0*/  LEA R6, P0, R7, UR4, 0x1 ;  /* 0x0000000407067c11 */ /* 0x000fe2000f8008ff */
[----:B------:R-:W-:-:S03]  /*2ec0*/  IMAD.IADD R5, R9, 0x1, R5 ;  /* 0x0000000109057824 */ /* 0x000fc600078e0205 */
[----:B------:R-:W-:Y:S02]  /*2ed0*/  LEA.HI.X R7, R7, UR5, R10, 0x1, P0 ;  /* 0x0000000507077c11 */ /* 0x000fe400080f0c0a */
[----:B------:R-:W-:Y:S02]  /*2ee0*/  CS2R R10, SRZ ;  /* 0x00000000000a7805 */ /* 0x000fe4000001ff00 */
[----:B------:R-:W-:Y:S02]  /*2ef0*/  LEA.HI.X R5, R8, UR7, R5, 0x1, P5 ;  /* 0x0000000708057c11 */ /* 0x000fe4000a8f0c05 */
[----:B------:R-:W-:Y:S02]  /*2f00*/  CS2R R8, SRZ ;  /* 0x0000000000087805 */ /* 0x000fe4000001ff00 */
[-C--:B------:R-:W-:Y:S02]  /*2f10*/  ISETP.GE.AND P5, PT, R188, R27.reuse, PT ;  /* 0x0000001bbc00720c */ /* 0x080fe40003fa6270 */
[----:B------:R-:W-:-:S11]  /*2f20*/  ISETP.GE.AND P0, PT, R217, R27, PT ;  /* 0x0000001bd900720c */ /* 0x000fd60003f06270 */
[----:B------:R0:W5:Y:S04]  /*2f30*/  @!P5 LDG.E.64 R14, desc[UR50][R6.64] ;  /* 0x00000032060ed981 */ /* 0x000168000c1e1b00 */
[----:B------:R0:W5:Y:S04]  /*2f40*/  @!P0 LDG.E.64 R8, desc[UR50][R6.64+0x20] ;  /* 0x0000203206088981 */ /* 0x000168000c1e1b00 */
[----:B------:R0:W5:Y:S04]  /*2f50*/  @!P5 LDG.E.64 R24, desc[UR50][R4.64] ;  /* 0x000000320418d981 */ /* 0x000168000c1e1b00 */
[----:B------:R0:W5:Y:S02]  /*2f60*/  @!P0 LDG.E.64 R10, desc[UR50][R4.64+0x20] ;  /* 0x00002032040a8981 */ /* 0x000164000c1e1b00 */
.L_x_6488:
[----:B------:R-:W-:Y:S05]  /*2f70*/  BSYNC B1 ;  /* 0x0000000000017941 */ /* 0x000fea0003800000 */
.L_x_6487:
        /* <DEDUP_REMOVED lines=18> */
[----:B------:R-:W-:Y:S06]  /*30a0*/  @!P0 BRA `(.L_x_6489) ;  /* 0x0000000000048947 */ /* 0x000fec0003800000 */
[----:B------:R-:W-:Y:S01]  /*30b0*/  BPT.TRAP 0x1 ;  /* 0x000000040000795c */ /* 0x000fe20000300000 */
.L_x_6489:
[----:B------:R-:W-:Y:S01]  /*30c0*/  IMAD R75, R185, 0x8, R18 ;  /* 0x00000008b94b7824 */ /* 0x000fe200078e0212 */
[----:B------:R-:W-:Y:S01]  /*30d0*/  SHF.L.U32 R76, R190, 0x1f, RZ ;  /* 0x0000001fbe4c7819 */ /* 0x000fe200000006ff */
[----:B------:R-:W-:Y:S03]  /*30e0*/  BSSY B1, `(.L_x_6490) ;  /* 0x0000003000017945 */ /* 0x000fe60003800000 */
[----:B------:R-:W0:Y:S02]  /*30f0*/  SYNCS.PHASECHK.TRANS64.TRYWAIT P5, [R75+URZ+0x38890], R76 ;  /* 0x0388904c4b0075a7 */ /* 0x000e2400080a017f */
[----:B0-----:R-:W-:Y:S05]  /*3100*/  @!P5 BRA `(.L_x_6491) ;  /* 0x0000026c00e8d947 */ /* 0x001fea0003800000 */
.L_x_6886:
[----:B------:R-:W-:Y:S05]  /*3110*/  BSYNC B1 ;  /* 0x0000000000017941 */ /* 0x000fea0003800000 */
.L_x_6490:
        /* <DEDUP_REMOVED lines=53> */
.L_x_6496:
[----:B------:R-:W-:Y:S05]  /*3470*/  BSYNC B2 ;  /* 0x0000000000027941 */ /* 0x000fea0003800000 */
.L_x_6495:
[----:B--2---:R1:W-:Y:S02]  /*3480*/  STG.E.128 desc[UR50][R12.64], R4 ;  /* 0x000000040c007986 */ /* 0x0043e4000c101d32 */
.L_x_6494:
[----:B------:R-:W-:Y:S05]  /*3490*/  BSYNC B1 ;  /* 0x0000000000017941 */ /* 0x000fea0003800000 */
.L_x_6493:
        /* <DEDUP_REMOVED lines=56> */
.L_x_6498:
[----:B------:R-:W-:Y:S05]  /*3820*/  BSYNC B1 ;  /* 0x0000000000017941 */ /* 0x000fea0003800000 */
.L_x_6497:
[----:B-1----:R1:W-:Y:S01]  /*3830*/  STG.E.128 desc[UR50][R12.64+0x40], R4 ;  /* 0x000040040c007986 */ /* 0x0023e2000c101d32 */
[----:B------:R-:W-:Y:S05]  /*3840*/  BRA `(.L_x_6492) ;  /* 0x0000000c00547947 */ /* 0x000fea0003800000 */
.L_x_6486:
        /* <DEDUP_REMOVED lines=45> */
.L_x_6499:
[----:B------:R-:W-:Y:S01]  /*3b20*/  IMAD R75, R185, 0x8, R18 ;  /* 0x00000008b94b7824 */ /* 0x000fe200078e0212 */
[----:B------:R-:W-:Y:S01]  /*3b30*/  SHF.L.U32 R76, R190, 0x1f, RZ ;  /* 0x0000001fbe4c7819 */ /* 0x000fe200000006ff */
[----:B------:R-:W0:Y:S01]  /*3b40*/  LDC R77, c[0x0][0x2f4] ;  /* 0x0000bd00ff4d7b82 */ /* 0x000e220000000800 */
[----:B------:R-:W-:Y:S02]  /*3b50*/  BSSY B1, `(.L_x_6500) ;  /* 0x0000003000017945 */ /* 0x000fe40003800000 */
[----:B------:R-:W1:Y:S02]  /*3b60*/  SYNCS.PHASECHK.TRANS64.TRYWAIT P5, [R75+URZ+0x38890], R76 ;  /* 0x0388904c4b0075a7 */ /* 0x000e6400080a017f */
[----:B-1----:R-:W-:Y:S05]  /*3b70*/  @!P5 BRA `(.L_x_6501) ;  /* 0x000002640060d947 */ /* 0x002fea0003800000 */
.L_x_6887:
[----:B------:R-:W-:Y:S05]  /*3b80*/  BSYNC B1 ;  /* 0x0000000000017941 */ /* 0x000fea0003800000 */
.L_x_6500:
        /* <DEDUP_REMOVED lines=33> */
[----:B------:R-:W-:Y:S01]  /*3da0*/  SHF.R.U32.HI R82, RZ, 0x10, R5 ;  /* 0x00000010ff527819 */ /* 0x000fe20000011605 */
[----:B--2---:R-:W-:Y:S01]  /*3db0*/  IMAD.U32 R78, R25, 0x10000, RZ ;  /* 0x00010000194e7824 */ /* 0x004fe200078e00ff */
[----:B------:R-:W-:Y:S02]  /*3dc0*/  SHF.R.U32.HI R86, RZ, 0x10, R9 ;  /* 0x00000010ff567819 */ /* 0x000fe40000011609 */
[--C-:B------:R-:W-:Y:S01]  /*3dd0*/  SHF.R.U64 R83, R6, 0x10, R7.reuse ;  /* 0x0000001006537819 */ /* 0x100fe20000001207 */
[----:B0-----:R-:W-:Y:S01]  /*3de0*/  IMAD.U32 R6, R12, 0x10000, RZ ;  /* 0x000100000c067824 */ /* 0x001fe200078e00ff */
[----:B------:R-:W-:Y:S02]  /*3df0*/  PRMT R82, R92, 0x5432, R82 ;  /* 0x000054325c527816 */ /* 0x000fe40000000052 */
[----:B------:R-:W-:Y:S02]  /*3e00*/  PRMT R86, R87, 0x5432, R86 ;  /* 0x0000543257567816 */ /* 0x000fe40000000056 */
[----:B------:R-:W-:-:S02]  /*3e10*/  SHF.R.U32.HI R84, RZ, 0x10, R7 ;  /* 0x00000010ff547819 */ /* 0x000fc40000011607 */
[----:B------:R-:W-:Y:S01]  /*3e20*/  SHF.R.U64 R80, R4, 0x10, R5 ;  /* 0x0000001004507819 */ /* 0x000fe20000001205 */
[----:B------:R-:W-:Y:S01]  /*3e30*/  IMAD.U32 R5, R26, 0x10000, RZ ;  /* 0x000100001a057824 */ /* 0x000fe200078e00ff */
[----:B------:R-:W-:Y:S01]  /*3e40*/  SHF.R.U32.HI R89, RZ, 0x10, R11 ;  /* 0x00000010ff597819 */ /* 0x000fe2000001160b */
[----:B------:R-:W-:Y:S01]  /*3e50*/  IMAD.U32 R4, R14, 0x10000, RZ ;  /* 0x000100000e047824 */ /* 0x000fe200078e00ff */
[----:B------:R-:W-:Y:S01]  /*3e60*/  PRMT R7, R87, 0x5410, R83 ;  /* 0x0000541057077816 */ /* 0x000fe20000000053 */
[----:B------:R-:W-:Y:S01]  /*3e70*/  IMAD.U32 R87, R86, 0x10000, RZ ;  /* 0x0001000056577824 */ /* 0x000fe200078e00ff */
[----:B------:R-:W-:Y:S01]  /*3e80*/  SHF.R.U64 R88, R10, 0x10, R11 ;  /* 0x000000100a587819 */ /* 0x000fe2000000120b */
[----:B------:R-:W-:Y:S01]  /*3e90*/  IMAD.U32 R83, R82, 0x10000, RZ ;  /* 0x0001000052537824 */ /* 0x000fe200078e00ff */
[----:B------:R-:W-:Y:S01]  /*3ea0*/  PRMT R80, R91, 0x5432, R80 ;  /* 0x000054325b507816 */ /* 0x000fe20000000050 */
[----:B------:R-:W-:Y:S01]  /*3eb0*/  IMAD.U32 R10, R13, 0x10000, RZ ;  /* 0x000100000d0a7824 */ /* 0x000fe200078e00ff */
[----:B------:R-:W-:Y:S01]  /*3ec0*/  PRMT R84, R93, 0x5432, R84 ;  /* 0x000054325d547816 */ /* 0x000fe20000000054 */
[----:B------:R-:W-:Y:S01]  /*3ed0*/  FMUL.FTZ R91, R78, R87 ;  /* 0x000000574e5b7220 */ /* 0x000fe20000410000 */
[----:B------:R-:W-:Y:S01]  /*3ee0*/  PRMT R89, R92, 0x5410, R89 ;  /* 0x000054105c597816 */ /* 0x000fe20000000059 */
[-C--:B------:R-:W-:Y:S01]  /*3ef0*/  FMUL.FTZ R93, R78, R83.reuse ;  /* 0x000000534e5d7220 */ /* 0x080fe20000410000 */
[----:B------:R-:W-:Y:S01]  /*3f00*/  SHF.R.U64 R85, R8, 0x10, R9 ;  /* 0x0000001008557819 */ /* 0x000fe20000001209 */
[----:B------:R-:W-:Y:S01]  /*3f10*/  FFMA.FTZ R91, R10, R83, -R91 ;  /* 0x000000530a5b7223 */ /* 0x000fe2000001085b */
[----:B------:R-:W-:Y:S01]  /*3f20*/  LOP3.LUT R25, R25, 0xffff0000, RZ, 0xc0, !PT ;  /* 0xffff000019197812 */ /* 0x000fe200078ec0ff */
[----:B------:R-:W-:Y:S01]  /*3f30*/  IMAD.U32 R78, R89, 0x10000, RZ ;  /* 0x00010000594e7824 */ /* 0x000fe200078e00ff */
[----:B------:R-:W-:Y:S01]  /*3f40*/  LOP3.LUT R86, R86, 0xffff0000, RZ, 0xc0, !PT ;  /* 0xffff000056567812 */ /* 0x000fe200078ec0ff */
[----:B------:R-:W-:Y:S01]  /*3f50*/  FFMA.FTZ R93, R10, R87, R93 ;  /* 0x000000570a5d7223 */ /* 0x000fe2000001005d */
[----:B------:R-:W-:Y:S01]  /*3f60*/  LOP3.LUT R11, R13, 0xffff0000, RZ, 0xc0, !PT ;  /* 0xffff00000d0b7812 */ /* 0x000fe200078ec0ff */
[C---:B------:R-:W-:Y:S01]  /*3f70*/  IMAD.U32 R13, R15.reuse, 0x10000, RZ ;  /* 0x000100000f0d7824 */ /* 0x040fe200078e00ff */
[----:B------:R-:W-:Y:S01]  /*3f80*/  LOP3.LUT R9, R15, 0xffff0000, RZ, 0xc0, !PT ;  /* 0xffff00000f097812 */ /* 0x000fe200078ec0ff */
[----:B------:R-:W-:Y:S01]  /*3f90*/  IMAD.U32 R15, R27, 0x10000, RZ ;  /* 0x000100001b0f7824 */ /* 0x000fe200078e00ff */
[----:B------:R-:W-:Y:S01]  /*3fa0*/  PRMT R85, R90, 0x5410, R85 ;  /* 0x000054105a557816 */ /* 0x000fe20000000055 */
[----:B------:R-:W-:Y:S01]  /*3fb0*/  IMAD.U32 R10, R84, 0x10000, RZ ;  /* 0x00010000540a7824 */ /* 0x000fe200078e00ff */
[----:B------:R-:W-:Y:S01]  /*3fc0*/  PRMT R88, R90, 0x5432, R88 ;  /* 0x000054325a587816 */ /* 0x000fe20000000058 */
[----:B------:R-:W-:Y:S01]  /*3fd0*/  FMUL.FTZ R90, R25, R86 ;  /* 0x00000056195a7220 */ /* 0x000fe20000410000 */
[----:B------:R-:W-:Y:S01]  /*3fe0*/  LOP3.LUT R82, R82, 0xffff0000, RZ, 0xc0, !PT ;  /* 0xffff000052527812 */ /* 0x000fe200078ec0ff */
[C---:B------:R-:W-:Y:S01]  /*3ff0*/  FMUL.FTZ R94, R15.reuse, R78 ;  /* 0x0000004e0f5e7220 */ /* 0x040fe20000410000 */
[----:B------:R-:W-:Y:S01]  /*4000*/  FMUL.FTZ R15, R15, R10 ;  /* 0x0000000a0f0f7220 */ /* 0x000fe20000410000 */
[----:B------:R-:W-:Y:S01]  /*4010*/  LOP3.LUT R27, R27, 0xffff0000, RZ, 0xc0, !PT ;  /* 0xffff00001b1b7812 */ /* 0x000fe200078ec0ff */
[----:B------:R-:W-:-:S02]  /*4020*/  IMAD.U32 R8, R24, 0x10000, RZ ;  /* 0x0001000018087824 */ /* 0x000fc400078e00ff */
[-C--:B------:R-:W-:Y:S01]  /*4030*/  FMUL.FTZ R92, R25, R82.reuse ;  /* 0x00000052195c7220 */ /* 0x080fe20000410000 */
[----:B------:R-:W-:Y:S01]  /*4040*/  FFMA.FTZ R90, R11, R82, -R90 ;  /* 0x000000520b5a7223 */ /* 0x000fe2000001085a */
[----:B------:R-:W-:Y:S01]  /*4050*/  LOP3.LUT R82, R89, 0xffff0000, RZ, 0xc0, !PT ;  /* 0xffff000059527812 */ /* 0x000fe200078ec0ff */
[----:B------:R-:W-:Y:S01]  /*4060*/  FFMA.FTZ R78, R13, R78, R15 ;  /* 0x0000004e0d4e7223 */ /* 0x000fe2000001000f */
[----:B------:R-:W-:Y:S01]  /*4070*/  LOP3.LUT R84, R84, 0xffff0000, RZ, 0xc0, !PT ;  /* 0xffff000054547812 */ /* 0x000fe200078ec0ff */
[----:B------:R-:W-:Y:S01]  /*4080*/  FFMA.FTZ R92, R11, R86, R92 ;  /* 0x000000560b5c7223 */ /* 0x000fe2000001005c */
[----:B------:R-:W-:Y:S01]  /*4090*/  FFMA.FTZ R94, R13, R10, -R94 ;  /* 0x0000000a0d5e7223 */ /* 0x000fe2000001085e */
[----:B------:R-:W-:Y:S01]  /*40a0*/  IMAD.U32 R15, R85, 0x10000, RZ ;  /* 0x00010000550f7824 */ /* 0x000fe200078e00ff */
[----:B------:R-:W-:Y:S01]  /*40b0*/  LOP3.LUT R24, R24, 0xffff0000, RZ, 0xc0, !PT ;  /* 0xffff000018187812 */ /* 0x000fe200078ec0ff */
[C---:B------:R-:W-:Y:S01]  /*40c0*/  FMUL.FTZ R10, R27.reuse, R82 ;  /* 0x000000521b0a7220 */ /* 0x040fe20000410000 */
[-C--:B------:R-:W-:Y:S01]  /*40d0*/  FMUL.FTZ R86, R27, R84.reuse ;  /* 0x000000541b567220 */ /* 0x080fe20000410000 */
[----:B------:R-:W-:Y:S01]  /*40e0*/  LOP3.LUT R85, R85, 0xffff0000, RZ, 0xc0, !PT ;  /* 0xffff000055557812 */ /* 0x000fe200078ec0ff */
[----:B------:R-:W-:Y:S01]  /*40f0*/  IMAD.U32 R11, R80, 0x10000, RZ ;  /* 0x00010000500b7824 */ /* 0x000fe200078e00ff */
[----:B------:R-:W-:Y:S01]  /*4100*/  LOP3.LUT R12, R12, 0xffff0000, RZ, 0xc0, !PT ;  /* 0xffff00000c0c7812 */ /* 0x000fe200078ec0ff */
[C---:B------:R-:W-:Y:S01]  /*4110*/  FFMA.FTZ R27, R9.reuse, R84, -R10 ;  /* 0x00000054091b7223 */ /* 0x040fe2000001080a */
[----:B------:R-:W-:Y:S01]  /*4120*/  LOP3.LUT R13, R80, 0xffff0000, RZ, 0xc0, !PT ;  /* 0xffff0000500d7812 */ /* 0x000fe200078ec0ff */
[C---:B------:R-:W-:Y:S01]  /*4130*/  FMUL.FTZ R25, R8.reuse, R15 ;  /* 0x0000000f08197220 */ /* 0x040fe20000410000 */
[----:B------:R-:W-:Y:S01]  /*4140*/  FFMA.FTZ R83, R9, R82, R86 ;  /* 0x0000005209537223 */ /* 0x000fe20000010056 */
[----:B------:R-:W-:Y:S01]  /*4150*/  FMUL.FTZ R8, R8, R11 ;  /* 0x0000000b08087220 */ /* 0x000fe20000410000 */
[----:B------:R-:W-:Y:S01]  /*4160*/  FMUL.FTZ R9, R24, R85 ;  /* 0x0000005518097220 */ /* 0x000fe20000410000 */
[----:B------:R-:W-:Y:S01]  /*4170*/  FFMA.FTZ R25, R6, R11, -R25 ;  /* 0x0000000b06197223 */ /* 0x000fe20000010819 */
[----:B------:R-:W-:Y:S01]  /*4180*/  FMUL.FTZ R11, R24, R13 ;  /* 0x0000000d180b7220 */ /* 0x000fe20000410000 */
[----:B------:R-:W-:Y:S01]  /*4190*/  FFMA.FTZ R15, R6, R15, R8 ;  /* 0x0000000f060f7223 */ /* 0x000fe20000010008 */
[----:B------:R-:W-:Y:S01]  /*41a0*/  FFMA.FTZ R10, R12, R13, -R9 ;  /* 0x0000000d0c0a7223 */ /* 0x000fe20000010809 */
[----:B------:R-:W-:Y:S01]  /*41b0*/  LOP3.LUT R26, R26, 0xffff0000, RZ, 0xc0, !PT ;  /* 0xffff00001a1a7812 */ /* 0x000fe200078ec0ff */
[C---:B------:R-:W-:Y:S01]  /*41c0*/  IMAD.U32 R8, R88.reuse, 0x10000, RZ ;  /* 0x0001000058087824 */ /* 0x040fe200078e00ff */
[----:B------:R-:W-:Y:S01]  /*41d0*/  LOP3.LUT R9, R88, 0xffff0000, RZ, 0xc0, !PT ;  /* 0xffff000058097812 */ /* 0x000fe200078ec0ff */
[C---:B------:R-:W-:Y:S01]  /*41e0*/  IMAD.U32 R6, R7.reuse, 0x10000, RZ ;  /* 0x0001000007067824 */ /* 0x040fe200078e00ff */
[----:B------:R-:W-:Y:S01]  /*41f0*/  LOP3.LUT R7, R7, 0xffff0000, RZ, 0xc0, !PT ;  /* 0xffff000007077812 */ /* 0x000fe200078ec0ff */
[----:B------:R-:W-:Y:S01]  /*4200*/  FFMA.FTZ R12, R12, R85, R11 ;  /* 0x000000550c0c7223 */ /* 0x000fe2000001000b */
[C---:B------:R-:W-:Y:S01]  /*4210*/  FMUL.FTZ R11, R5.reuse, R8 ;  /* 0x00000008050b7220 */ /* 0x040fe20000410000 */
[----:B------:R-:W-:Y:S01]  /*4220*/  LOP3.LUT R14, R14, 0xffff0000, RZ, 0xc0, !PT ;  /* 0xffff00000e0e7812 */ /* 0x000fe200078ec0ff */
[-C--:B------:R-:W-:Y:S01]  /*4230*/  FMUL.FTZ R5, R5, R6.reuse ;  /* 0x0000000605057220 */ /* 0x080fe20000410000 */
[C---:B------:R-:W-:Y:S01]  /*4240*/  FMUL.FTZ R13, R26.reuse, R9 ;  /* 0x000000091a0d7220 */ /* 0x040fe20000410000 */
[-C--:B------:R-:W-:Y:S01]  /*4250*/  FMUL.FTZ R26, R26, R7.reuse ;  /* 0x000000071a1a7220 */ /* 0x080fe20000410000 */
[C---:B------:R-:W-:Y:S01]  /*4260*/  FFMA.FTZ R11, R4.reuse, R6, -R11 ;  /* 0x00000006040b7223 */ /* 0x040fe2000001080b */
[----:B------:R-:W-:Y:S01]  /*4270*/  FFMA.FTZ R5, R4, R8, R5 ;  /* 0x0000000804057223 */ /* 0x000fe20000010005 */
[----:B------:R-:W-:Y:S01]  /*4280*/  F2FP.BF16.F32.PACK_AB R27, R27, R94 ;  /* 0x0000005e1b1b723e */ /* 0x000fe200000010ff */
        /* <DEDUP_REMOVED lines=13> */
.L_x_6503:
[----:B------:R-:W-:Y:S05]  /*4360*/  BSYNC B1 ;  /* 0x0000000000017941 */ /* 0x000fea0003800000 */
.L_x_6502:
        /* <DEDUP_REMOVED lines=10> */
.L_x_6485:
[----:B------:R-:W-:-:S06]  /*4410*/  UISETP.NE.AND UP0, UPT, UR47, 0x3, UPT ;  /* 0x000000032f00788c */ /* 0x000fcc000bf05270 */
[----:B------:R-:W-:-:S13]  /*4420*/  PLOP3.LUT P0, PT, PT, PT, UP0, 0x80, 0x0 ;  /* 0x000000000000781c */ /* 0x000fda0003f0f008 */
[----:B------:R-:W-:Y:S05]  /*4430*/  @!P0 BRA `(.L_x_6504) ;  /* 0x0000000000048947 */ /* 0x000fea0003800000 */
[----:B------:R-:W-:Y:S01]  /*4440*/  BPT.TRAP 0x1 ;  /* 0x000000040000795c */ /* 0x000fe20000300000 */
.L_x_6504:
        /* <DEDUP_REMOVED lines=8> */
.L_x_6888:
[----:B------:R-:W-:Y:S05]  /*44d0*/  BSYNC B1 ;  /* 0x0000000000017941 */ /* 0x000fea0003800000 */
.L_x_6505:
        /* <DEDUP_REMOVED lines=12> */
.L_x_6492:
[----:B------:R-:W-:Y:S05]  /*45a0*/  BSYNC B0 ;  /* 0x0000000000007941 */ /* 0x000fea0003800000 */
.L_x_6484:
        /* <DEDUP_REMOVED lines=17> */
.L_x_6508:
[----:B------:R-:W-:Y:S05]  /*46c0*/  BSYNC B0 ;  /* 0x0000000000007941 */ /* 0x000fea0003800000 */
.L_x_6507:
[----:B------:R-:W5:Y:S01]  /*46d0*/  SYNCS.PHASECHK.TRANS64.TRYWAIT P0, [R75+URZ+0x388b0], R76 ;  /* 0x0388b04c4b0075a7 */ /* 0x000f62000800017f */
[----:B------:R-:W-:Y:S04]  /*46e0*/  BSSY B0, `(.L_x_6509) ;  /* 0x0000002000007945 */ /* 0x000fe80003800000 */
[----:B-----5:R-:W-:Y:S05]  /*46f0*/  @!P0 BRA `(.L_x_6510) ;  /* 0x0000025800a88947 */ /* 0x020fea0003800000 */
.L_x_6889:
[----:B------:R-:W-:Y:S05]  /*4700*/  BSYNC B0 ;  /* 0x0000000000007941 */ /* 0x000fea0003800000 */
.L_x_6509:
        /* <DEDUP_REMOVED lines=82> */
.L_x_6512:
[----:B------:R-:W-:Y:S05]  /*4c30*/  BSYNC B0 ;  /* 0x0000000000007941 */ /* 0x000fea0003800000 */
.L_x_6511:
        /* <DEDUP_REMOVED lines=17> */
.L_x_6479:
[----:B------:R-:W-:Y:S04]  /*4d50*/  BSSY B0, `(.L_x_6514) ;  /* 0x0000004000007945 */ /* 0x000fe80003800000 */
[----:B------:R-:W-:Y:S05]  /*4d60*/  @P0 BRA `(.L_x_6515) ;  /* 0x0000000000080947 */ /* 0x000fea0003800000 */
[----:B------:R-:W1:Y:S02]  /*4d70*/  FENCE.VIEW.ASYNC.G ;  /* 0x00000000000073c6 */ /* 0x000e640000000100 */
[----:B-1----:R-:W-:Y:S06]  /*4d80*/  BAR.ARV 0xc, 0x180 ;  /* 0x0306000000007b1d */ /* 0x002fec0000002000 */
.L_x_6515:
[----:B------:R-:W-:Y:S05]  /*4d90*/  BSYNC B0 ;  /* 0x0000000000007941 */ /* 0x000fea0003800000 */
.L_x_6514:
[----:B------:R-:W-:Y:S01]  /*4da0*/  UISETP.NE.AND UP0, UPT, UR37, 0x1, UPT ;  /* 0x000000012500788c */ /* 0x000fe2000bf05270 */
[----:B------:R-:W-:Y:S05]  /*4db0*/  BSSY B7, `(.L_x_6516) ;  /* 0x0001555000077945 */ /* 0x000fea0003800000 */
[----:B------:R-:W-:-:S13]  /*4dc0*/  PLOP3.LUT P0, PT, PT, PT, UP0, 0x80, 0x0 ;  /* 0x000000000000781c */ /* 0x000fda0003f0f008 */
[----:B------:R-:W-:Y:S05]  /*4dd0*/  @!P0 BRA `(.L_x_6517) ;  /* 0x0000002000ec8947 */ /* 0x000fea0003800000 */
[----:B------:R-:W1:Y:S01]  /*4de0*/  LDC R0, c[0x0][0x448] ;  /* 0x00011200ff007b82 */ /* 0x000e620000000800 */
[----:B------:R-:W-:-:S07]  /*4df0*/  VIADD R5, R195, 0x3f ;  /* 0x0000003fc3057836 */ /* 0x000fce0000000000 */
[----:B-----5:R-:W0:Y:S01]  /*4e00*/  LDC.64 R2, c[0x0][0xad8] ;  /* 0x0002b600ff027b82 */ /* 0x020e220000000a00 */
[----:B-1----:R-:W-:Y:S02]  /*4e10*/  ISETP.NE.AND P1, PT, R0, 0x1, PT ;  /* 0x000000010000780c */ /* 0x002fe40003f25270 */
        /* <DEDUP_REMOVED lines=19> */
.L_x_6520:
[----:B------:R-:W-:-:S13]  /*4f50*/  ISETP.NE.AND P0, PT, R3, 0x1, PT ;  /* 0x000000010300780c */ /* 0x000fda0003f05270 */
[----:B------:R-:W0:Y:S02]  /*4f60*/  @P0 LDC.64 R4, c[0x0][0xae0] ;  /* 0x0002b800ff040b82 */ /* 0x000e240000000a00 */
[----:B0-----:R-:W-:-:S05]  /*4f70*/  @P0 IMAD.HI.U32 R4, R0, R4, RZ ;  /* 0x0000000400040227 */ /* 0x001fca00078e00ff */
[----:B------:R-:W-:-:S07]  /*4f80*/  @P0 SHF.R.U32.HI R0, RZ, R5, R4 ;  /* 0x00000005ff000219 */ /* 0x000fce0000011604 */
.L_x_6521:
[----:B------:R-:W-:Y:S05]  /*4f90*/  BSYNC B0 ;  /* 0x0000000000007941 */ /* 0x000fea0003800000 */
.L_x_6519:
[----:B------:R-:W-:-:S05]  /*4fa0*/  IMAD R5, R0, R3, R3 ;  /* 0x0000000300057224 */ /* 0x000fca00078e0203 */
[----:B------:R-:W-:-:S07]  /*4fb0*/  VIMNMX R2, R2, R5, PT ;  /* 0x0000000502027248 */ /* 0x000fce0003fe0100 */
.L_x_6518:
        /* <DEDUP_REMOVED lines=24> */
.L_x_6524:
[----:B------:R-:W-:-:S13]  /*5140*/  ISETP.NE.AND P0, PT, R3, 0x1, PT ;  /* 0x000000010300780c */ /* 0x000fda0003f05270 */
[----:B------:R-:W0:Y:S02]  /*5150*/  @P0 LDC.64 R4, c[0x0][0xae0] ;  /* 0x0002b800ff040b82 */ /* 0x000e240000000a00 */
[----:B0-----:R-:W-:-:S05]  /*5160*/  @P0 IMAD.HI.U32 R2, R152, R4, RZ ;  /* 0x0000000498020227 */ /* 0x001fca00078e00ff */
[----:B------:R-:W-:-:S07]  /*5170*/  @P0 SHF.R.U32.HI R152, RZ, R5, R2 ;  /* 0x00000005ff980219 */ /* 0x000fce0000011602 */
.L_x_6525:
[----:B------:R-:W-:Y:S05]  /*5180*/  BSYNC B0 ;  /* 0x0000000000007941 */ /* 0x000fea0003800000 */
.L_x_6523:
[----:B------:R-:W-:-:S05]  /*5190*/  IMAD R3, R152, R3, RZ ;  /* 0x0000000398037224 */ /* 0x000fca00078e02ff */
[----:B------:R-:W-:-:S07]  /*51a0*/  VIMNMX R0, R0, R3, !PT ;  /* 0x0000000300007248 */ /* 0x000fce0007fe0100 */
.L_x_6522:
[----:B------:R-:W-:Y:S01]  /*51b0*/  SHF.R.S32.HI R3, RZ, 0x1f, R0 ;  /* 0x0000001fff037819 */ /* 0x000fe20000011400 */
[----:B------:R-:W-:Y:S03]  /*51c0*/  BSSY B0, `(.L_x_6526) ;  /* 0x0000025000007945 */ /* 0x000fe60003800000 */
[----:B------:R-:W-:-:S04]  /*51d0*/  LEA.HI R3, R3, R0, RZ, 0x6 ;  /* 0x0000000003037211 */ /* 0x000fc800078f30ff */
        /* <DEDUP_REMOVED lines=35> */
.L_x_6527:
[----:B------:R-:W-:Y:S05]  /*5410*/  BSYNC B0 ;  /* 0x0000000000007941 */ /* 0x000fea0003800000 */
.L_x_6526:
[-C--:B------:R-:W-:Y:S01]  /*5420*/  IMAD R0, R230, R3.reuse, R6 ;  /* 0x00000003e6007224 */ /* 0x080fe200078e0206 */
[----:B------:R-:W-:Y:S02]  /*5430*/  PLOP3.LUT P0, PT, PT, PT, PT, 0x80, 0x0 ;  /* 0x000000000000781c */ /* 0x000fe40003f0f070 */
[----:B---3--:R-:W-:Y:S02]  /*5440*/  CS2R R12, SRZ ;  /* 0x00000000000c7805 */ /* 0x008fe4000001ff00 */
        /* <DEDUP_REMOVED lines=64> */
[----:B--2---:R-:W-:Y:S02]  /*5850*/  CS2R R26, SRZ ;  /* 0x00000000001a7805 */ /* 0x004fe4000001ff00 */
        /* <DEDUP_REMOVED lines=23> */
[----:B------:R-:W-:-:S05]  /*59d0*/  LOP3.LUT R4, R4, 0x1fffe, RZ, 0xc0, !PT ;  /* 0x0001fffe04047812 */ /* 0x000fca00078ec0ff */
[----:B------:R-:W-:Y:S02]  /*59e0*/  IMAD.IADD R3, R3, 0x1, -R4 ;  /* 0x0000000103037824 */ /* 0x000fe400078e0a04 */
[----:B------:R-:W-:Y:S02]  /*59f0*/  VIADD R4, R18, 0x36400 ;  /* 0x0003640012047836 */ /* 0x000fe40000000000 */
[----:B------:R-:W-:-:S03]  /*5a00*/  IMAD R3, R3, 0x8000, R18 ;  /* 0x0000800003037824 */ /* 0x000fc600078e0212 */
[----:B------:R-:W-:Y:S01]  /*5a10*/  SHF.R.U32.HI R4, RZ, 0x4, R4 ;  /* 0x00000004ff047819 */ /* 0x000fe20000011604 */
[----:B------:R-:W-:-:S03]  /*5a20*/  VIADD R3, R3, 0x400 ;  /* 0x0000040003037836 */ /* 0x000fc60000000000 */
[----:B------:R-:W-:Y:S02]  /*5a30*/  LOP3.LUT R4, R4, 0x3fff, RZ, 0xc0, !PT ;  /* 0x00003fff04047812 */ /* 0x000fe400078ec0ff */
[----:B------:R-:W-:Y:S02]  /*5a40*/  SHF.R.U32.HI R3, RZ, 0x4, R3 ;  /* 0x00000004ff037819 */ /* 0x000fe40000011603 */
[----:B------:R-:W-:Y:S02]  /*5a50*/  LOP3.LUT R4, R4, 0x10000, RZ, 0xfc, !PT ;  /* 0x0001000004047812 */ /* 0x000fe400078efcff */
[----:B------:R-:W-:Y:S02]  /*5a60*/  LOP3.LUT R3, R3, 0x3fff, RZ, 0xc0, !PT ;  /* 0x00003fff03037812 */ /* 0x000fe400078ec0ff */
[C---:B------:R-:W-:Y:S01]  /*5a70*/  R2UR UR4, R4.reuse ;  /* 0x00000000040472ca */ /* 0x040fe200000e0000 */
[----:B------:R-:W-:Y:S01]  /*5a80*/  VIADD R10, R4, 0x2 ;  /* 0x00000002040a7836 */ /* 0x000fe20000000000 */
[----:B------:R-:W-:Y:S01]  /*5a90*/  LOP3.LUT R14, R3, 0x2000000, RZ, 0xfc, !PT ;  /* 0x02000000030e7812 */ /* 0x000fe200078efcff */
[----:B------:R-:W-:-:S04]  /*5aa0*/  @!P2 IMAD R3, R19, 0x8, R18 ;  /* 0x000000081303a824 */ /* 0x000fc800078e0212 */
[----:B------:R-:W-:Y:S02]  /*5ab0*/  IMAD R6, R19, 0x1000, R14 ;  /* 0x0000100013067824 */ /* 0x000fe400078e020e */
[----:B------:R-:W-:Y:S02]  /*5ac0*/  @!P2 VIADD R3, R3, 0x38860 ;  /* 0x000388600303a836 */ /* 0x000fe40000000000 */
[C---:B------:R-:W-:Y:S01]  /*5ad0*/  VIADD R8, R6.reuse, 0x80 ;  /* 0x0000008006087836 */ /* 0x040fe20000000000 */
[----:B------:R-:W-:Y:S02]  /*5ae0*/  R2UR UR6, R6 ;  /* 0x00000000060672ca */ /* 0x000fe400000e0000 */
[----:B------:R-:W-:-:S11]  /*5af0*/  @!P2 PRMT R3, RZ, 0x654, R3 ;  /* 0x00000654ff03a816 */ /* 0x000fd60000000003 */
        /* <DEDUP_REMOVED lines=33> */
.L_x_6531:
[----:B------:R-:W-:Y:S01]  /*5d10*/  BAR.SYNC.DEFER_BLOCKING 0xe, 0x100 ;  /* 0x0384000000007b1d */ /* 0x000fe20000010000 */
[C---:B-1----:R-:W-:Y:S01]  /*5d20*/  IMAD R2, R19.reuse, 0x40, R193 ;  /* 0x0000004013027824 */ /* 0x042fe200078e02c1 */
        /* <DEDUP_REMOVED lines=183> */
.L_x_6530:
[----:B------:R-:W-:Y:S05]  /*68a0*/  BSYNC B0 ;  /* 0x0000000000007941 */ /* 0x000fea0003800000 */
.L_x_6529:
[----:B------:R-:W-:Y:S01]  /*68b0*/  BAR.SYNC.DEFER_BLOCKING 0xe, 0x100 ;  /* 0x0384000000007b1d */ /* 0x000fe20000010000 */
[C---:B0-----:R-:W-:Y:S01]  /*68c0*/  IMAD R3, R19.reuse, 0x40, R193 ;  /* 0x0000004013037824 */ /* 0x041fe200078e02c1 */
[----:B------:R-:W-:Y:S01]  /*68d0*/  PLOP3.LUT P0, PT, PT, PT, PT, 0x8, 0x0 ;  /* 0x000000000000781c */ /* 0x000fe20003f0e170 */
[----:B------:R-:W-:Y:S01]  /*68e0*/  VIADD R19, R19, 0x1 ;  /* 0x0000000113137836 */ /* 0x000fe20000000000 */
[----:B------:R-:W-:Y:S01]  /*68f0*/  CS2R R12, SRZ ;  /* 0x00000000000c7805 */ /* 0x000fe2000001ff00 */
[----:B------:R-:W-:-:S03]  /*6900*/  IMAD R3, R3, 0x4, R18 ;  /* 0x0000000403037824 */ /* 0x000fc600078e0212 */
[----:B------:R-:W-:-:S04]  /*6910*/  ISETP.NE.AND P1, PT, R19, 0x2, PT ;  /* 0x000000021300780c */ /* 0x000fc80003f25270 */
[----:B------:R-:W-:Y:S01]  /*6920*/  SEL R19, R19, RZ, P1 ;  /* 0x000000ff13137207 */ /* 0x000fe20000800000 */
[----:B-1----:R-:W0:Y:S04]  /*6930*/  LDS R2, [R3+0x38400] ;  /* 0x0384000003027984 */ /* 0x002e280000000800 */
[----:B------:R1:W2:Y:S02]  /*6940*/  LDS R0, [R3+0x38420] ;  /* 0x0384200003007984 */ /* 0x0002a40000000800 */
[----:B-1----:R-:W-:-:S04]  /*6950*/  SEL R3, RZ, 0x1, P1 ;  /* 0x00000001ff037807 */ /* 0x002fc80000800000 */
[----:B------:R-:W-:Y:S01]  /*6960*/  LOP3.LUT R22, R22, R3, RZ, 0x3c, !PT ;  /* 0x0000000316167212 */ /* 0x000fe200078e3cff */
        /* <DEDUP_REMOVED lines=130> */
.L_x_6517:
[----:B------:R-:W1:Y:S01]  /*7190*/  LDC R0, c[0x0][0x448] ;  /* 0x00011200ff007b82 */ /* 0x000e620000000800 */
[----:B------:R-:W-:-:S07]  /*71a0*/  VIADD R3, R195, 0x3f ;  /* 0x0000003fc3037836 */ /* 0x000fce0000000000 */
[----:B------:R-:W0:Y:S01]  /*71b0*/  LDC.64 R4, c[0x0][0xad8] ;  /* 0x0002b600ff047b82 */ /* 0x000e220000000a00 */
        /* <DEDUP_REMOVED lines=20> */
.L_x_6534:
[----:B------:R-:W-:-:S13]  /*7300*/  ISETP.NE.AND P0, PT, R5, 0x1, PT ;  /* 0x000000010500780c */ /* 0x000fda0003f05270 */
[----:B------:R-:W0:Y:S02]  /*7310*/  @P0 LDC.64 R6, c[0x0][0xae0] ;  /* 0x0002b800ff060b82 */ /* 0x000e240000000a00 */
[----:B0-----:R-:W-:-:S05]  /*7320*/  @P0 IMAD.HI.U32 R6, R0, R6, RZ ;  /* 0x0000000600060227 */ /* 0x001fca00078e00ff */
[----:B------:R-:W-:-:S07]  /*7330*/  @P0 SHF.R.U32.HI R0, RZ, R7, R6 ;  /* 0x00000007ff000219 */ /* 0x000fce0000011606 */
.L_x_6535:
[----:B------:R-:W-:Y:S05]  /*7340*/  BSYNC B0 ;  /* 0x0000000000007941 */ /* 0x000fea0003800000 */
.L_x_6533:
[----:B------:R-:W-:-:S05]  /*7350*/  IMAD R3, R0, R5, R5 ;  /* 0x0000000500037224 */ /* 0x000fca00078e0205 */
[----:B------:R-:W-:-:S07]  /*7360*/  VIMNMX R4, R4, R3, PT ;  /* 0x0000000304047248 */ /* 0x000fce0003fe0100 */
.L_x_6532:
        /* <DEDUP_REMOVED lines=24> */
.L_x_6538:
[----:B------:R-:W-:-:S13]  /*74f0*/  ISETP.NE.AND P0, PT, R5, 0x1, PT ;  /* 0x000000010500780c */ /* 0x000fda0003f05270 */
[----:B------:R-:W0:Y:S02]  /*7500*/  @P0 LDC.64 R6, c[0x0][0xae0] ;  /* 0x0002b800ff060b82 */ /* 0x000e240000000a00 */
[----:B0-----:R-:W-:-:S05]  /*7510*/  @P0 IMAD.HI.U32 R4, R3, R6, RZ ;  /* 0x0000000603040227 */ /* 0x001fca00078e00ff */
[----:B------:R-:W-:-:S07]  /*7520*/  @P0 SHF.R.U32.HI R3, RZ, R7, R4 ;  /* 0x00000007ff030219 */ /* 0x000fce0000011604 */
.L_x_6539:
[----:B------:R-:W-:Y:S05]  /*7530*/  BSYNC B0 ;  /* 0x0000000000007941 */ /* 0x000fea0003800000 */
.L_x_6537:
[----:B------:R-:W-:-:S05]  /*7540*/  IMAD R3, R3, R5, RZ ;  /* 0x0000000503037224 */ /* 0x000fca00078e02ff */
[----:B------:R-:W-:-:S07]  /*7550*/  VIMNMX R0, R0, R3, !PT ;  /* 0x0000000300007248 */ /* 0x000fce0007fe0100 */
.L_x_6536:
        /* <DEDUP_REMOVED lines=39> */
.L_x_6541:
[----:B------:R-:W-:Y:S05]  /*77d0*/  BSYNC B0 ;  /* 0x0000000000007941 */ /* 0x000fea0003800000 */
.L_x_6540:
        /* <DEDUP_REMOVED lines=100> */
.L_x_6543:
[----:B------:R-:W-:Y:S05]  /*7e20*/  BSYNC B6 ;  /* 0x0000000000067941 */ /* 0x000fea0003800000 */
.L_x_6542:
        /* <DEDUP_REMOVED lines=12> */
.L_x_6547:
[----:B-1----:R1:W2:Y:S02]  /*7ef0*/  SYNCS.PHASECHK.TRANS64.TRYWAIT P0, [R18+URZ+0x38800], R3 ;  /* 0x03880003120075a7 */ /* 0x0022a4000800017f */
[----:B--2---:R-:W-:Y:S05]  /*7f00*/  @!P0 NANOSLEEP.SYNCS 0x989680 ;  /* 0x009896800000895d */ /* 0x004fea0003900000 */
[----:B------:R-:W2:Y:S02]  /*7f10*/  @!P0 SYNCS.PHASECHK.TRANS64 P0, [R18+URZ+0x38800], R3 ;  /* 0x03880003120085a7 */ /* 0x000ea4000800007f */
[----:B--2---:R-:W-:Y:S05]  /*7f20*/  @!P0 BRA `(.L_x_6547) ;  /* 0xfffffffc00f08947 */ /* 0x004fea000383ffff */
.L_x_6546:
[----:B------:R-:W-:Y:S05]  /*7f30*/  BSYNC B0 ;  /* 0x0000000000007941 */ /* 0x000fea0003800000 */
.L_x_6545:
[----:B------:R-:W-:Y:S05]  /*7f40*/  BRA `(.L_x_6548) ;  /* 0x0000002c00a47947 */ /* 0x000fea0003800000 */
.L_x_6544:
        /* <DEDUP_REMOVED lines=31> */
.L_x_6550:
[----:B------:R-:W-:Y:S05]  /*8140*/  BSYNC B6 ;  /* 0x0000000000067941 */ /* 0x000fea0003800000 */
.L_x_6549:
        /* <DEDUP_REMOVED lines=32> */
[----:B------:R-:W-:-:S04]  /*8350*/  IMAD.WIDE.U32 R2, R5, UR6, R2 ;  /* 0x0000000605027c25 */ /* 0x000fc8000f8e0002 */
[----:B------:R-:W-:Y:S01]  /*8360*/  IMAD R31, R5, UR7, R0 ;  /* 0x00000007051f7c24 */ /* 0x000fe2000f8e0200 */
[----:B------:R-:W-:Y:S01]  /*8370*/  ULDC.64 UR6, c[0x0][0x400] ;  /* 0x0001000000067ab9 */ /* 0x000fe20000000a00 */
[----:B------:R-:W-:Y:S01]  /*8380*/  IMAD.IADD R5, R11, 0x1, R7 ;  /* 0x000000010b057824 */ /* 0x000fe200078e0207 */
[----:B------:R-:W-:Y:S01]  /*8390*/  LEA R0, P0, R10, UR4, 0x1 ;  /* 0x000000040a007c11 */ /* 0x000fe2000f8008ff */
[----:B------:R-:W-:Y:S01]  /*83a0*/  IMAD.IADD R31, R3, 0x1, R31 ;  /* 0x00000001031f7824 */ /* 0x000fe200078e021f */
[----:B------:R-:W-:Y:S01]  /*83b0*/  LEA R30, P1, R2, UR6, 0x1 ;  /* 0x00000006021e7c11 */ /* 0x000fe2000f8208ff */
[----:B------:R-:W-:Y:S01]  /*83c0*/  UMOV UR4, 0xffffffff ;  /* 0xffffffff00047882 */ /* 0x000fe20000000000 */
[----:B------:R-:W-:Y:S02]  /*83d0*/  LEA.HI.X R10, R10, UR5, R5, 0x1, P0 ;  /* 0x000000050a0a7c11 */ /* 0x000fe400080f0c05 */
[----:B------:R-:W-:Y:S01]  /*83e0*/  LEA.HI.X R31, R2, UR7, R31, 0x1, P1 ;  /* 0x00000007021f7c11 */ /* 0x000fe200088f0c1f */
[----:B------:R-:W-:Y:S08]  /*83f0*/  BRA.DIV UR4, `(.L_x_6553) ;  /* 0x0000021e047c7947 */ /* 0x000ff0000b800000 */
[----:B------:R0:W1:Y:S04]  /*8400*/  SHFL.IDX PT, R3, R10, RZ, 0x1c1f ;  /* 0x001c1fff0a037589 */ /* 0x00006800000e0000 */
[----:B------:R0:W2:Y:S04]  /*8410*/  SHFL.IDX PT, R2, R0, RZ, 0x1c1f ;  /* 0x001c1fff00027589 */ /* 0x0000a800000e0000 */
[----:B------:R0:W3:Y:S04]  /*8420*/  SHFL.IDX PT, R5, R31, RZ, 0x1c1f ;  /* 0x001c1fff1f057589 */ /* 0x0000e800000e0000 */
[----:B------:R0:W4:Y:S02]  /*8430*/  SHFL.IDX PT, R14, R30, RZ, 0x1c1f ;  /* 0x001c1fff1e0e7589 */ /* 0x00012400000e0000 */
.L_x_6895:
        /* <DEDUP_REMOVED lines=9> */
[----:B------:R-:W-:Y:S02]  /*84d0*/  CS2R R26, SRZ ;  /* 0x00000000001a7805 */ /* 0x000fe4000001ff00 */
[----:B------:R-:W-:Y:S02]  /*84e0*/  ISETP.GE.AND P3, PT, R217, UR4, PT ;  /* 0x00000004d9007c0c */ /* 0x000fe4000bf66270 */
[----:B------:R-:W-:Y:S01]  /*84f0*/  ISETP.GE.AND P2, PT, R188, UR4, PT ;  /* 0x00000004bc007c0c */ /* 0x000fe2000bf46270 */
[----:B---3--:R-:W-:Y:S01]  /*8500*/  IMAD.MOV.U32 R15, RZ, RZ, R5 ;  /* 0x000000ffff0f7224 */ /* 0x008fe200078e0005 */
[----:B------:R-:W-:-:S09]  /*8510*/  CS2R R28, SRZ ;  /* 0x00000000001c7805 */ /* 0x000fd2000001ff00 */
[C---:B------:R-:W-:Y:S01]  /*8520*/  @!P3 IMAD.SHL.U32 R7, R217.reuse, 0x2, RZ ;  /* 0x00000002d907b824 */ /* 0x040fe200078e00ff */
[----:B------:R-:W-:Y:S01]  /*8530*/  @!P3 SHF.L.U64.HI R12, R217, 0x1, R34 ;  /* 0x00000001d90cb819 */ /* 0x000fe20000010222 */
[----:B-12---:R-:W-:-:S03]  /*8540*/  @!P2 IMAD.WIDE R8, R188, 0x2, R2 ;  /* 0x00000002bc08a825 */ /* 0x006fc600078e0202 */
[-C--:B------:R-:W-:Y:S02]  /*8550*/  @!P3 IADD3 R2, P0, R2, R7.reuse, RZ ;  /* 0x000000070202b210 */ /* 0x080fe40007f1e0ff */
[----:B----4-:R-:W-:Y:S02]  /*8560*/  @!P3 IADD3 R4, P1, R14, R7, RZ ;  /* 0x000000070e04b210 */ /* 0x010fe40007f3e0ff */
[----:B------:R-:W-:Y:S02]  /*8570*/  CS2R R24, SRZ ;  /* 0x0000000000187805 */ /* 0x000fe4000001ff00 */
[----:B------:R-:W-:Y:S01]  /*8580*/  CS2R R20, SRZ ;  /* 0x0000000000147805 */ /* 0x000fe2000001ff00 */
[----:B------:R-:W-:Y:S01]  /*8590*/  @!P2 IMAD.WIDE R6, R188, 0x2, R14 ;  /* 0x00000002bc06a825 */ /* 0x000fe200078e020e */
[----:B------:R1:W5:Y:S03]  /*85a0*/  @!P2 LD.E.64 R26, desc[UR50][R8.64] ;  /* 0x00000032081aa980 */ /* 0x000366000c101b00 */
[--C-:B------:R-:W-:Y:S01]  /*85b0*/  @!P3 IMAD.X R3, R3, 0x1, R12.reuse, P0 ;  /* 0x000000010303b824 */ /* 0x100fe200000e060c */
[----:B------:R1:W5:Y:S01]  /*85c0*/  @!P2 LD.E.64 R28, desc[UR50][R6.64] ;  /* 0x00000032061ca980 */ /* 0x000362000c101b00 */
[----:B------:R-:W-:-:S03]  /*85d0*/  @!P3 IMAD.X R5, R5, 0x1, R12, P1 ;  /* 0x000000010505b824 */ /* 0x000fc600008e060c */
[----:B------:R1:W5:Y:S04]  /*85e0*/  @!P3 LD.E.64 R24, desc[UR50][R2.64] ;  /* 0x000000320218b980 */ /* 0x000368000c101b00 */
[----:B------:R1:W5:Y:S02]  /*85f0*/  @!P3 LD.E.64 R20, desc[UR50][R4.64] ;  /* 0x000000320414b980 */ /* 0x000364000c101b00 */
.L_x_6555:
[----:B------:R-:W-:Y:S05]  /*8600*/  BSYNC B1 ;  /* 0x0000000000017941 */ /* 0x000fea0003800000 */
.L_x_6554:
[----:B-12--5:R-:W-:Y:S01]  /*8610*/  IMAD.MOV.U32 R2, RZ, RZ, R24 ;  /* 0x000000ffff027224 */ /* 0x026fe200078e0018 */
[----:B------:R-:W-:Y:S01]  /*8620*/  UMOV UR4, 0xffffffff ;  /* 0xffffffff00047882 */ /* 0x000fe20000000000 */
[----:B------:R-:W-:Y:S02]  /*8630*/  IMAD.MOV.U32 R3, RZ, RZ, R25 ;  /* 0x000000ffff037224 */ /* 0x000fe400078e0019 */
[----:B------:R-:W-:Y:S01]  /*8640*/  IMAD.MOV.U32 R4, RZ, RZ, R26 ;  /* 0x000000ffff047224 */ /* 0x000fe200078e001a */
[----:B------:R-:W-:Y:S01]  /*8650*/  PRMT R33, R33, 0x5410, R2 ;  /* 0x0000541021217816 */ /* 0x000fe20000000002 */
[----:B---3--:R-:W-:Y:S01]  /*8660*/  IMAD.MOV.U32 R5, RZ, RZ, R27 ;  /* 0x000000ffff057224 */ /* 0x008fe200078e001b */
        /* <DEDUP_REMOVED lines=13> */
[----:B------:R1:W2:Y:S04]  /*8740*/  SHFL.IDX PT, R5, R10, 0x1, 0x1c1f ;  /* 0x003c1f000a057f89 */ /* 0x0002a800000e0000 */
[----:B------:R1:W3:Y:S04]  /*8750*/  SHFL.IDX PT, R4, R0, 0x1, 0x1c1f ;  /* 0x003c1f0000047f89 */ /* 0x0002e800000e0000 */
[----:B------:R1:W0:Y:S04]  /*8760*/  SHFL.IDX PT, R7, R31, 0x1, 0x1c1f ;  /* 0x003c1f001f077f89 */ /* 0x00022800000e0000 */
[----:B----4-:R1:W4:Y:S02]  /*8770*/  SHFL.IDX PT, R14, R30, 0x1, 0x1c1f ;  /* 0x003c1f001e0e7f89 */ /* 0x01032400000e0000 */
.L_x_6901:
[----:B------:R-:W-:Y:S01]  /*8780*/  VIADD R32, R32, 0x20 ;  /* 0x0000002020207836 */ /* 0x000fe20000000000 */
[----:B01----:R-:W-:Y:S01]  /*8790*/  LEA.HI R0, R229, R229, RZ, 0x1 ;  /* 0x000000e5e5007211 */ /* 0x003fe200078f08ff */
[----:B------:R-:W-:Y:S01]  /*87a0*/  BSSY B1, `(.L_x_6557) ;  /* 0x0000021000017945 */ /* 0x000fe20003800000 */
[----:B------:R-:W-:Y:S02]  /*87b0*/  CS2R R10, SRZ ;  /* 0x00000000000a7805 */ /* 0x000fe4000001ff00 */
[----:B------:R-:W-:Y:S02]  /*87c0*/  CS2R R8, SRZ ;  /* 0x0000000000087805 */ /* 0x000fe4000001ff00 */
[----:B------:R-:W-:Y:S01]  /*87d0*/  ISETP.GE.AND P0, PT, R32, R37, PT ;  /* 0x000000252000720c */ /* 0x000fe20003f06270 */
[----:B------:R-:W-:Y:S01]  /*87e0*/  IMAD.SHL.U32 R32, R198, 0x40, RZ ;  /* 0x00000040c6207824 */ /* 0x000fe200078e00ff */
[----:B------:R-:W-:Y:S02]  /*87f0*/  LOP3.LUT R0, R0, 0xfffffffe, RZ, 0xc0, !PT ;  /* 0xfffffffe00007812 */ /* 0x000fe400078ec0ff */
[----:B------:R-:W-:-:S03]  /*8800*/  CS2R R12, SRZ ;  /* 0x00000000000c7805 */ /* 0x000fc6000001ff00 */
[----:B------:R-:W-:-:S05]  /*8810*/  IMAD.IADD R0, R229, 0x1, -R0 ;  /* 0x00000001e5007824 */ /* 0x000fca00078e0a00 */
[----:B------:R-:W-:Y:S01]  /*8820*/  SHF.L.U32 R35, R0, 0x1f, RZ ;  /* 0x0000001f00237819 */ /* 0x000fe200000006ff */
[----:B------:R-:W-:Y:S06]  /*8830*/  @P0 BRA `(.L_x_6558) ;  /* 0x00000000005c0947 */ /* 0x000fec0003800000 */
[----:B------:R-:W-:Y:S01]  /*8840*/  ULDC UR4, c[0x0][0x3f4] ;  /* 0x0000fd0000047ab9 */ /* 0x000fe20000000800 */
[----:B---3--:R-:W-:Y:S01]  /*8850*/  IMAD.MOV.U32 R2, RZ, RZ, R4 ;  /* 0x000000ffff027224 */ /* 0x008fe200078e0004 */
[----:B------:R-:W-:Y:S01]  /*8860*/  ISETP.GE.AND P2, PT, R188, UR4, PT ;  /* 0x00000004bc007c0c */ /* 0x000fe2000bf46270 */
[----:B--2---:R-:W-:Y:S01]  /*8870*/  IMAD.MOV.U32 R3, RZ, RZ, R5 ;  /* 0x000000ffff037224 */ /* 0x004fe200078e0005 */
[----:B------:R-:W-:Y:S02]  /*8880*/  ISETP.GE.AND P3, PT, R217, UR4, PT ;  /* 0x00000004d9007c0c */ /* 0x000fe4000bf66270 */
[----:B------:R-:W-:-:S09]  /*8890*/  CS2R R10, SRZ ;  /* 0x00000000000a7805 */ /* 0x000fd2000001ff00 */
[----:B------:R-:W-:Y:S02]  /*88a0*/  @!P2 IMAD.WIDE R30, R188, 0x2, R2 ;  /* 0x00000002bc1ea825 */ /* 0x000fe400078e0202 */
[C---:B------:R-:W-:Y:S02]  /*88b0*/  @!P3 SHF.L.U64.HI R8, R217.reuse, 0x1, R34 ;  /* 0x00000001d908b819 */ /* 0x040fe40000010222 */
[----:B------:R-:W-:Y:S01]  /*88c0*/  @!P3 IMAD.SHL.U32 R3, R217, 0x2, RZ ;  /* 0x00000002d903b824 */ /* 0x000fe200078e00ff */
[----:B------:R-:W-:Y:S01]  /*88d0*/  CS2R R12, SRZ ;  /* 0x00000000000c7805 */ /* 0x000fe2000001ff00 */
[----:B----4-:R-:W-:Y:S01]  /*88e0*/  IMAD.MOV.U32 R2, RZ, RZ, R14 ;  /* 0x000000ffff027224 */ /* 0x010fe200078e000e */
[----:B------:R0:W5:Y:S02]  /*88f0*/  @!P2 LD.E.64 R10, desc[UR50][R30.64] ;  /* 0x000000321e0aa980 */ /* 0x000164000c101b00 */
[-C--:B------:R-:W-:Y:S02]  /*8900*/  @!P3 IADD3 R4, P0, R4, R3.reuse, RZ ;  /* 0x000000030404b210 */ /* 0x080fe40007f1e0ff */
[----:B------:R-:W-:Y:S01]  /*8910*/  @!P3 IADD3 R6, P1, R14, R3, RZ ;  /* 0x000000030e06b210 */ /* 0x000fe20007f3e0ff */
[----:B------:R-:W-:-:S02]  /*8920*/  IMAD.MOV.U32 R3, RZ, RZ, R7 ;  /* 0x000000ffff037224 */ /* 0x000fc400078e0007 */
[----:B------:R-:W-:Y:S02]  /*8930*/  @!P3 IMAD.X R5, R5, 0x1, R8, P0 ;  /* 0x000000010505b824 */ /* 0x000fe400000e0608 */
[----:B------:R-:W-:Y:S01]  /*8940*/  @!P2 IMAD.WIDE R14, R188, 0x2, R2 ;  /* 0x00000002bc0ea825 */ /* 0x000fe200078e0202 */
[----:B------:R-:W-:-:S03]  /*8950*/  CS2R R2, SRZ ;  /* 0x0000000000027805 */ /* 0x000fc6000001ff00 */
[----:B------:R-:W-:Y:S01]  /*8960*/  @!P3 IMAD.X R7, R7, 0x1, R8, P1 ;  /* 0x000000010707b824 */ /* 0x000fe200008e0608 */
[----:B------:R-:W-:Y:S01]  /*8970*/  CS2R R8, SRZ ;  /* 0x0000000000087805 */ /* 0x000fe2000001ff00 */
[----:B------:R0:W5:Y:S04]  /*8980*/  @!P2 LD.E.64 R12, desc[UR50][R14.64] ;  /* 0x000000320e0ca980 */ /* 0x000168000c101b00 */
[----:B------:R0:W5:Y:S04]  /*8990*/  @!P3 LD.E.64 R2, desc[UR50][R4.64] ;  /* 0x000000320402b980 */ /* 0x000168000c101b00 */
[----:B------:R0:W5:Y:S02]  /*89a0*/  @!P3 LD.E.64 R8, desc[UR50][R6.64] ;  /* 0x000000320608b980 */ /* 0x000164000c101b00 */
.L_x_6558:
[----:B------:R-:W-:Y:S05]  /*89b0*/  BSYNC B1 ;  /* 0x0000000000017941 */ /* 0x000fea0003800000 */
.L_x_6557:
[----:B------:R-:W1:Y:S01]  /*89c0*/  SYNCS.PHASECHK.TRANS64.TRYWAIT P0, [R18+URZ+0x38800], R35 ;  /* 0x03880023120075a7 */ /* 0x000e62000800017f */
[----:B0-2---:R-:W-:Y:S01]  /*89d0*/  LOP3.LUT R5, R32, 0x1c0, RZ, 0xc0, !PT ;  /* 0x000001c020057812 */ /* 0x005fe200078ec0ff */
[----:B-----5:R-:W-:Y:S01]  /*89e0*/  IMAD.MOV.U32 R6, RZ, RZ, R2 ;  /* 0x000000ffff067224 */ /* 0x020fe200078e0002 */
[----:B------:R-:W-:Y:S01]  /*89f0*/  VIADDMNMX R30, R37, -R195, 0x40, PT ;  /* 0x00000040251e7446 */ /* 0x000fe200038009c3 */
[----:B----4-:R-:W-:Y:S01]  /*8a00*/  IMAD.MOV.U32 R14, RZ, RZ, R8 ;  /* 0x000000ffff0e7224 */ /* 0x010fe200078e0008 */
[----:B---3--:R-:W-:Y:S01]  /*8a10*/  LOP3.LUT R4, R5, 0x18, R16, 0xf8, !PT ;  /* 0x0000001805047812 */ /* 0x008fe200078ef810 */
[----:B------:R-:W-:Y:S01]  /*8a20*/  IMAD.MOV.U32 R7, RZ, RZ, R11 ;  /* 0x000000ffff077224 */ /* 0x000fe200078e000b */
[----:B------:R-:W-:Y:S01]  /*8a30*/  SHF.R.U32.HI R5, RZ, 0x3, R5 ;  /* 0x00000003ff057819 */ /* 0x000fe20000011605 */
[----:B------:R-:W-:Y:S01]  /*8a40*/  BSSY B1, `(.L_x_6559) ;  /* 0x0000014000017945 */ /* 0x000fe20003800000 */
[----:B------:R-:W-:Y:S01]  /*8a50*/  PRMT R33, R6, 0x7610, R33 ;  /* 0x0000761006217816 */ /* 0x000fe20000000021 */
[----:B------:R-:W-:Y:S01]  /*8a60*/  IMAD.MOV.U32 R6, RZ, RZ, R10 ;  /* 0x000000ffff067224 */ /* 0x000fe200078e000a */
[----:B------:R-:W-:Y:S01]  /*8a70*/  LOP3.LUT R5, R4, R5, RZ, 0x3c, !PT ;  /* 0x0000000504057212 */ /* 0x000fe200078e3cff */
[----:B------:R-:W-:Y:S01]  /*8a80*/  IMAD.MOV.U32 R4, RZ, RZ, R3 ;  /* 0x000000ffff047224 */ /* 0x000fe200078e0003 */
[----:B------:R-:W-:-:S02]  /*8a90*/  PRMT R49, R7, 0x7610, R49 ;  /* 0x0000761007317816 */ /* 0x000fc40000000031 */
[----:B------:R-:W-:Y:S01]  /*8aa0*/  PRMT R31, R14, 0x5410, R6 ;  /* 0x000054100e1f7816 */ /* 0x000fe20000000006 */
[----:B------:R-:W-:Y:S01]  /*8ab0*/  IMAD R5, R220, 0x200, R5 ;  /* 0x00000200dc057824 */ /* 0x000fe200078e0205 */
[----:B------:R-:W-:Y:S01]  /*8ac0*/  PRMT R32, R4, 0x7610, R32 ;  /* 0x0000761004207816 */ /* 0x000fe20000000020 */
[----:B------:R-:W-:Y:S01]  /*8ad0*/  IMAD.MOV.U32 R4, RZ, RZ, R9 ;  /* 0x000000ffff047224 */ /* 0x000fe200078e0009 */
[----:B------:R-:W-:Y:S01]  /*8ae0*/  LOP3.LUT P2, RZ, R198, 0x4, RZ, 0xc0, !PT ;  /* 0x00000004c6ff7812 */ /* 0x000fe2000784c0ff */
[----:B------:R-:W-:Y:S01]  /*8af0*/  IMAD.MOV.U32 R6, RZ, RZ, R12 ;  /* 0x000000ffff067224 */ /* 0x000fe200078e000c */
[----:B------:R-:W-:Y:S01]  /*8b00*/  ISETP.GE.AND P1, PT, R187, R30, PT ;  /* 0x0000001ebb00720c */ /* 0x000fe20003f26270 */
[----:B------:R-:W-:Y:S01]  /*8b10*/  IMAD R15, R5, 0x2, R18 ;  /* 0x00000002050f7824 */ /* 0x000fe200078e0212 */
[----:B------:R-:W-:Y:S01]  /*8b20*/  PRMT R34, R4, 0x7610, R34 ;  /* 0x0000761004227816 */ /* 0x000fe20000000022 */
[----:B------:R-:W-:Y:S01]  /*8b30*/  IMAD.MOV.U32 R5, RZ, RZ, R13 ;  /* 0x000000ffff057224 */ /* 0x000fe200078e000d */
[----:B------:R-:W-:Y:S01]  /*8b40*/  PRMT R50, R6, 0x7610, R50 ;  /* 0x0000761006327816 */ /* 0x000fe20000000032 */
[----:B------:R-:W-:-:S02]  /*8b50*/  VIADD R4, R15, 0x20400 ;  /* 0x000204000f047836 */ /* 0x000fc40000000000 */
[----:B------:R-:W-:Y:S01]  /*8b60*/  VIADD R14, R15, 0x20440 ;  /* 0x000204400f0e7836 */ /* 0x000fe20000000000 */
[----:B-1----:R-:W-:Y:S06]  /*8b70*/  @!P0 BRA `(.L_x_6560) ;  /* 0x00000218007c8947 */ /* 0x002fec0003800000 */
.L_x_6902:
[----:B------:R-:W-:Y:S05]  /*8b80*/  BSYNC B1 ;  /* 0x0000000000017941 */ /* 0x000fea0003800000 */
.L_x_6559:
        /* <DEDUP_REMOVED lines=9> */
[----:B------:R-:W1:Y:S01]  /*8c20*/  LDS.128 R4, [R15+0x20400] ;  /* 0x020400000f047984 */ /* 0x000e620000000c00 */
        /* <DEDUP_REMOVED lines=45> */
.L_x_6564:
[----:B------:R-:W-:Y:S05]  /*8f00*/  BSYNC B2 ;  /* 0x0000000000027941 */ /* 0x000fea0003800000 */
.L_x_6563:
[----:B------:R-:W-:Y:S05]  /*8f10*/  @P1 BRA `(.L_x_6562) ;  /* 0x0000000000b81947 */ /* 0x000fea0003800000 */
[----:B-1----:R-:W1:Y:S01]  /*8f20*/  LDS.128 R4, [R14] ;  /* 0x000000000e047984 */ /* 0x002e620000000c00 */
        /* <DEDUP_REMOVED lines=45> */
.L_x_6562:
[----:B------:R-:W-:Y:S05]  /*9200*/  BSYNC B1 ;  /* 0x0000000000017941 */ /* 0x000fea0003800000 */
.L_x_6561:
        /* <DEDUP_REMOVED lines=35> */
[----:B0-----:R-:W-:Y:S01]  /*9440*/  FMUL.FTZ R35, R13, R21 ;  /* 0x000000150d237220 */ /* 0x001fe20000410000 */
        /* <DEDUP_REMOVED lines=17> */
.L_x_6567:
[----:B------:R-:W-:Y:S05]  /*9560*/  BSYNC B1 ;  /* 0x0000000000017941 */ /* 0x000fea0003800000 */
.L_x_6566:
[----:B------:R-:W-:Y:S05]  /*9570*/  @P1 BRA `(.L_x_6565) ;  /* 0x0000001400f41947 */ /* 0x000fea0003800000 */
[----:B-1----:R-:W1:Y:S01]  /*9580*/  LDS.128 R4, [R14+0x1000] ;  /* 0x001000000e047984 */ /* 0x002e620000000c00 */
[----:B------:R-:W-:Y:S02]  /*9590*/  SHF.R.U64 R10, R2, 0x10, R3 ;  /* 0x00000010020a7819 */ /* 0x000fe40000001203 */
[--C-:B------:R-:W-:Y:S02]  /*95a0*/  SHF.R.U64 R2, R8, 0x10, R9.reuse ;  /* 0x0000001008027819 */ /* 0x100fe40000001209 */
        /* <DEDUP_REMOVED lines=9> */
[----:B------:R-:W-:Y:S01]  /*9640*/  PRMT R31, R31, 0x5410, R2 ;  /* 0x000054101f1f7816 */ /* 0x000fe20000000002 */
        /* <DEDUP_REMOVED lines=8> */
[----:B------:R-:W-:Y:S01]  /*96d0*/  FMUL.FTZ R10, R7, R34 ;  /* 0x00000022070a7220 */ /* 0x000fe20000410000 */
[----:B------:R-:W-:-:S02]  /*96e0*/  IMAD.U32 R4, R5, 0x10000, RZ ;  /* 0x0001000005047824 */ /* 0x000fc400078e00ff */
[C---:B------:R-:W-:Y:S01]  /*96f0*/  FFMA.FTZ R15, R8.reuse, R11, -R15 ;  /* 0x0000000b080f7223 */ /* 0x040fe2000001080f */
[----:B------:R-:W-:Y:S01]  /*9700*/  FFMA.FTZ R12, R8, R13, R6 ;  /* 0x0000000d080c7223 */ /* 0x000fe20000010006 */
[-C--:B------:R-:W-:Y:S01]  /*9710*/  FMUL.FTZ R8, R7, R32.reuse ;  /* 0x0000002007087220 */ /* 0x080fe20000410000 */
        /* <DEDUP_REMOVED lines=21> */
.L_x_6552:
        /* <DEDUP_REMOVED lines=34> */
.L_x_6908:
        /* <DEDUP_REMOVED lines=12> */
[----:B-12---:R-:W-:-:S04]  /*9b50*/  IMAD.WIDE R2, R16, 0x2, R2 ;  /* 0x0000000210027825 */ /* 0x006fc800078e0202 */
[----:B----4-:R-:W-:Y:S01]  /*9b60*/  IMAD.WIDE R14, R16, 0x2, R14 ;  /* 0x00000002100e7825 */ /* 0x010fe200078e020e */
[----:B------:R3:W5:Y:S04]  /*9b70*/  LD.E.128 R24, desc[UR50][R2.64] ;  /* 0x0000003202187980 */ /* 0x000768000c101d00 */
[----:B------:R3:W5:Y:S02]  /*9b80*/  LD.E.128 R28, desc[UR50][R14.64] ;  /* 0x000000320e1c7980 */ /* 0x000764000c101d00 */
.L_x_6570:
[----:B------:R-:W-:Y:S05]  /*9b90*/  BSYNC B1 ;  /* 0x0000000000017941 */ /* 0x000fea0003800000 */
.L_x_6569:
[----:B--23-5:R-:W-:Y:S01]  /*9ba0*/  IMAD.MOV.U32 R2, RZ, RZ, R28 ;  /* 0x000000ffff027224 */ /* 0x02cfe200078e001c */
[----:B------:R-:W-:Y:S01]  /*9bb0*/  UMOV UR4, 0xffffffff ;  /* 0xffffffff00047882 */ /* 0x000fe20000000000 */
[----:B------:R-:W-:Y:S02]  /*9bc0*/  IMAD.MOV.U32 R4, RZ, RZ, R30 ;  /* 0x000000ffff047224 */ /* 0x000fe400078e001e */
[----:B------:R-:W-:Y:S02]  /*9bd0*/  IMAD.MOV.U32 R5, RZ, RZ, R31 ;  /* 0x000000ffff057224 */ /* 0x000fe400078e001f */
        /* <DEDUP_REMOVED lines=16> */
[----:B0-----:R-:W0:Y:S04]  /*9ce0*/  SHFL.IDX PT, R6, R6, 0x1, 0x1c1f ;  /* 0x003c1f0006067f89 */ /* 0x001e2800000e0000 */
[----:B----4-:R1:W4:Y:S02]  /*9cf0*/  SHFL.IDX PT, R14, R8, 0x1, 0x1c1f ;  /* 0x003c1f00080e7f89 */ /* 0x01032400000e0000 */
.L_x_6914:
[----:B------:R-:W2:Y:S01]  /*9d00*/  LDC R21, c[0x0][0x3f4] ;  /* 0x0000fd00ff157b82 */ /* 0x000ea20000000800 */
[----:B-1----:R-:W-:Y:S01]  /*9d10*/  VIADD R7, R32, 0x20 ;  /* 0x0000002020077836 */ /* 0x002fe20000000000 */
[----:B------:R-:W-:Y:S01]  /*9d20*/  LEA.HI R0, R229, R229, RZ, 0x1 ;  /* 0x000000e5e5007211 */ /* 0x000fe200078f08ff */
[----:B------:R-:W-:Y:S01]  /*9d30*/  BSSY B1, `(.L_x_6572) ;  /* 0x0000015000017945 */ /* 0x000fe20003800000 */
[----:B0-----:R-:W-:Y:S01]  /*9d40*/  IMAD.MOV.U32 R13, RZ, RZ, R6 ;  /* 0x000000ffff0d7224 */ /* 0x001fe200078e0006 */
[----:B------:R-:W-:Y:S02]  /*9d50*/  CS2R R8, SRZ ;  /* 0x0000000000087805 */ /* 0x000fe4000001ff00 */
[----:B------:R-:W-:Y:S01]  /*9d60*/  ISETP.GE.AND P0, PT, R7, R20, PT ;  /* 0x000000140700720c */ /* 0x000fe20003f06270 */
[----:B----4-:R-:W-:Y:S01]  /*9d70*/  IMAD.MOV.U32 R12, RZ, RZ, R14 ;  /* 0x000000ffff0c7224 */ /* 0x010fe200078e000e */
[----:B------:R-:W-:Y:S02]  /*9d80*/  LOP3.LUT R0, R0, 0xfffffffe, RZ, 0xc0, !PT ;  /* 0xfffffffe00007812 */ /* 0x000fe400078ec0ff */
[----:B------:R-:W-:-:S02]  /*9d90*/  CS2R R6, SRZ ;  /* 0x0000000000067805 */ /* 0x000fc4000001ff00 */
[----:B------:R-:W-:Y:S01]  /*9da0*/  CS2R R10, SRZ ;  /* 0x00000000000a7805 */ /* 0x000fe2000001ff00 */
        /* <DEDUP_REMOVED lines=9> */
[----:B--23--:R-:W-:-:S04]  /*9e40*/  IMAD.WIDE R2, R16, 0x2, R2 ;  /* 0x0000000210027825 */ /* 0x00cfc800078e0202 */
[----:B------:R-:W-:Y:S01]  /*9e50*/  IMAD.WIDE R12, R16, 0x2, R12 ;  /* 0x00000002100c7825 */ /* 0x000fe200078e020c */
[----:B------:R0:W5:Y:S04]  /*9e60*/  LD.E.128 R8, desc[UR50][R2.64] ;  /* 0x0000003202087980 */ /* 0x000168000c101d00 */
[----:B------:R0:W5:Y:S02]  /*9e70*/  LD.E.128 R4, desc[UR50][R12.64] ;  /* 0x000000320c047980 */ /* 0x000164000c101d00 */
.L_x_6573:
[----:B------:R-:W-:Y:S05]  /*9e80*/  BSYNC B1 ;  /* 0x0000000000017941 */ /* 0x000fea0003800000 */
.L_x_6572:
[----:B------:R-:W1:Y:S01]  /*9e90*/  SYNCS.PHASECHK.TRANS64.TRYWAIT P1, [R18+URZ+0x38800], R15 ;  /* 0x0388000f120075a7 */ /* 0x000e62000802017f */
[----:B0--3--:R-:W-:Y:S01]  /*9ea0*/  VIADDMNMX R2, R20, -R195, 0x40, PT ;  /* 0x0000004014027446 */ /* 0x009fe200038009c3 */
[----:B--2--5:R-:W-:Y:S01]  /*9eb0*/  IMAD.MOV.U32 R3, RZ, RZ, R4 ;  /* 0x000000ffff037224 */ /* 0x024fe200078e0004 */
[----:B------:R-:W-:Y:S01]  /*9ec0*/  ISETP.GE.AND P0, PT, R16, R21, PT ;  /* 0x000000151000720c */ /* 0x000fe20003f06270 */
[----:B------:R-:W-:Y:S01]  /*9ed0*/  IMAD.MOV.U32 R12, RZ, RZ, R5 ;  /* 0x000000ffff0c7224 */ /* 0x000fe200078e0005 */
[----:B------:R-:W-:Y:S01]  /*9ee0*/  BSSY B1, `(.L_x_6574) ;  /* 0x000000f000017945 */ /* 0x000fe20003800000 */
[----:B------:R-:W-:Y:S01]  /*9ef0*/  IMAD.MOV.U32 R13, RZ, RZ, R9 ;  /* 0x000000ffff0d7224 */ /* 0x000fe200078e0009 */
[-C--:B------:R-:W-:Y:S02]  /*9f00*/  ISETP.GE.OR P2, PT, R187, R2.reuse, P0 ;  /* 0x00000002bb00720c */ /* 0x080fe40000746670 */
[----:B------:R-:W-:Y:S01]  /*9f10*/  PRMT R51, R51, 0x5410, R3 ;  /* 0x0000541033337816 */ /* 0x000fe20000000003 */
[----:B------:R-:W-:Y:S01]  /*9f20*/  IMAD.MOV.U32 R3, RZ, RZ, R7 ;  /* 0x000000ffff037224 */ /* 0x000fe200078e0007 */
[----:B------:R-:W-:Y:S01]  /*9f30*/  ISETP.GE.OR P0, PT, R36, R2, P0 ;  /* 0x000000022400720c */ /* 0x000fe20000706670 */
[----:B------:R-:W-:Y:S01]  /*9f40*/  IMAD.MOV.U32 R2, RZ, RZ, R6 ;  /* 0x000000ffff027224 */ /* 0x000fe200078e0006 */
[----:B------:R-:W-:Y:S01]  /*9f50*/  PRMT R53, R53, 0x5410, R12 ;  /* 0x0000541035357816 */ /* 0x000fe2000000000c */
[----:B------:R-:W-:-:S03]  /*9f60*/  IMAD.MOV.U32 R12, RZ, RZ, R8 ;  /* 0x000000ffff0c7224 */ /* 0x000fc600078e0008 */
[----:B------:R-:W-:Y:S01]  /*9f70*/  PRMT R51, R2, 0x7610, R51 ;  /* 0x0000761002337816 */ /* 0x000fe20000000033 */
[----:B------:R-:W-:Y:S01]  /*9f80*/  IMAD.MOV.U32 R2, RZ, RZ, R10 ;  /* 0x000000ffff027224 */ /* 0x000fe200078e000a */
[----:B------:R-:W-:Y:S01]  /*9f90*/  PRMT R53, R3, 0x7610, R53 ;  /* 0x0000761003357816 */ /* 0x000fe20000000035 */
[----:B------:R-:W-:Y:S01]  /*9fa0*/  IMAD.MOV.U32 R3, RZ, RZ, R11 ;  /* 0x000000ffff037224 */ /* 0x000fe200078e000b */
[----:B------:R-:W-:Y:S01]  /*9fb0*/  PRMT R54, R12, 0x5410, R13 ;  /* 0x000054100c367816 */ /* 0x000fe2000000000d */
[----:B-1----:R-:W-:Y:S06]  /*9fc0*/  @!P1 BRA `(.L_x_6575) ;  /* 0x00000208005c9947 */ /* 0x002fec0003800000 */
.L_x_6915:
[----:B------:R-:W-:Y:S05]  /*9fd0*/  BSYNC B1 ;  /* 0x0000000000017941 */ /* 0x000fea0003800000 */
.L_x_6574:
[----:B------:R-:W-:Y:S04]  /*9fe0*/  BSSY B1, `(.L_x_6576) ;  /* 0x000006a000017945 */ /* 0x000fe80003800000 */
[----:B------:R-:W-:Y:S05]  /*9ff0*/  @P2 BRA `(.L_x_6577) ;  /* 0x0000000400a02947 */ /* 0x000fea0003800000 */
[----:B------:R-:W-:Y:S01]  /*a000*/  IMAD.SHL.U32 R12, R198, 0x40, RZ ;  /* 0x00000040c60c7824 */ /* 0x000fe200078e00ff */
[----:B------:R-:W-:Y:S01]  /*a010*/  SHF.R.U64 R44, R28, 0x10, R29 ;  /* 0x000000101c2c7819 */ /* 0x000fe2000000121d */
[----:B------:R-:W-:Y:S01]  /*a020*/  IMAD.IADD R14, R16, 0x1, R21 ;  /* 0x00000001100e7824 */ /* 0x000fe200078e0215 */
[----:B------:R-:W-:Y:S02]  /*a030*/  SHF.R.U64 R39, R24, 0x10, R25 ;  /* 0x0000001018277819 */ /* 0x000fe40000001219 */
[----:B0-----:R-:W-:Y:S02]  /*a040*/  LOP3.LUT R15, R12, 0x1c0, RZ, 0xc0, !PT ;  /* 0x000001c00c0f7812 */ /* 0x001fe400078ec0ff */
[----:B------:R-:W-:Y:S02]  /*a050*/  SHF.R.U32.HI R43, RZ, 0x10, R27 ;  /* 0x00000010ff2b7819 */ /* 0x000fe4000001161b */
[----:B------:R-:W-:Y:S02]  /*a060*/  SHF.R.U32.HI R33, RZ, 0x3, R15 ;  /* 0x00000003ff217819 */ /* 0x000fe4000001160f */
[----:B------:R-:W-:-:S02]  /*a070*/  LOP3.LUT R14, R15, 0x38, R14, 0xf8, !PT ;  /* 0x000000380f0e7812 */ /* 0x000fc400078ef80e */
[----:B------:R-:W-:Y:S02]  /*a080*/  LOP3.LUT R12, R15, 0x38, R16, 0xf8, !PT ;  /* 0x000000380f0c7812 */ /* 0x000fe400078ef810 */
[-C--:B------:R-:W-:Y:S02]  /*a090*/  LOP3.LUT R15, R14, R33.reuse, RZ, 0x3c, !PT ;  /* 0x000000210e0f7212 */ /* 0x080fe400078e3cff */
[----:B------:R-:W-:Y:S02]  /*a0a0*/  LOP3.LUT R13, R12, R33, RZ, 0x3c, !PT ;  /* 0x000000210c0d7212 */ /* 0x000fe400078e3cff */
[----:B------:R-:W-:Y:S01]  /*a0b0*/  SHF.R.U32.HI R48, RZ, 0x10, R31 ;  /* 0x00000010ff307819 */ /* 0x000fe2000001161f */
[----:B------:R-:W-:Y:S01]  /*a0c0*/  IMAD R37, R220, 0x200, R15 ;  /* 0x00000200dc257824 */ /* 0x000fe200078e020f */
[----:B------:R-:W-:Y:S01]  /*a0d0*/  PRMT R44, R38, 0x5432, R44 ;  /* 0x00005432262c7816 */ /* 0x000fe2000000002c */
[----:B------:R-:W-:Y:S01]  /*a0e0*/  IMAD R13, R220, 0x200, R13 ;  /* 0x00000200dc0d7824 */ /* 0x000fe200078e020d */
[----:B------:R-:W-:Y:S01]  /*a0f0*/  SHF.R.U32.HI R46, RZ, 0x10, R29 ;  /* 0x00000010ff2e7819 */ /* 0x000fe2000001161d */
[--C-:B------:R-:W-:Y:S01]  /*a100*/  IMAD R37, R37, 0x2, R18.reuse ;  /* 0x0000000225257824 */ /* 0x100fe200078e0212 */
[----:B------:R-:W-:Y:S01]  /*a110*/  PRMT R39, R41, 0x5410, R39 ;  /* 0x0000541029277816 */ /* 0x000fe20000000027 */
[----:B------:R-:W-:Y:S01]  /*a120*/  IMAD R20, R13, 0x2, R18 ;  /* 0x000000020d147824 */ /* 0x000fe200078e0212 */
[----:B------:R-:W-:-:S02]  /*a130*/  SHF.R.U32.HI R40, RZ, 0x10, R25 ;  /* 0x00000010ff287819 */ /* 0x000fc40000011619 */
[----:B------:R-:W0:Y:S01]  /*a140*/  LDS.128 R32, [R37+0x20400] ;  /* 0x0204000025207984 */ /* 0x000e220000000c00 */
[----:B------:R-:W-:Y:S02]  /*a150*/  SHF.R.U64 R47, R30, 0x10, R31 ;  /* 0x000000101e2f7819 */ /* 0x000fe4000000121f */
[C---:B------:R-:W-:Y:S01]  /*a160*/  PRMT R43, R45.reuse, 0x5410, R43 ;  /* 0x000054102d2b7816 */ /* 0x040fe2000000002b */
[----:B------:R-:W1:Y:S01]  /*a170*/  LDS.128 R12, [R20+0x20400] ;  /* 0x02040000140c7984 */ /* 0x000e620000000c00 */
[----:B------:R-:W-:Y:S01]  /*a180*/  PRMT R48, R45, 0x5432, R48 ;  /* 0x000054322d307816 */ /* 0x000fe20000000030 */
[----:B------:R-:W-:Y:S01]  /*a190*/  IMAD.U32 R45, R44, 0x10000, RZ ;  /* 0x000100002c2d7824 */ /* 0x000fe200078e00ff */
[----:B------:R-:W-:Y:S01]  /*a1a0*/  PRMT R46, R41, 0x5432, R46 ;  /* 0x00005432292e7816 */ /* 0x000fe2000000002e */
[----:B------:R-:W-:Y:S01]  /*a1b0*/  IMAD.U32 R41, R39, 0x10000, RZ ;  /* 0x0001000027297824 */ /* 0x000fe200078e00ff */
[----:B------:R-:W-:Y:S02]  /*a1c0*/  PRMT R40, R49, 0x5432, R40 ;  /* 0x0000543231287816 */ /* 0x000fe40000000028 */
[----:B------:R-:W-:-:S02]  /*a1d0*/  PRMT R47, R38, 0x5410, R47 ;  /* 0x00005410262f7816 */ /* 0x000fc4000000002f */
        /* <DEDUP_REMOVED lines=10> */
[----:B-1----:R-:W-:-:S02]  /*a280*/  IMAD.U32 R24, R12, 0x10000, RZ ;  /* 0x000100000c187824 */ /* 0x002fc400078e00ff */
[C---:B------:R-:W-:Y:S01]  /*a290*/  FMUL.FTZ R49, R28.reuse, R45 ;  /* 0x0000002d1c317220 */ /* 0x040fe20000410000 */
[C---:B------:R-:W-:Y:S01]  /*a2a0*/  IMAD.U32 R38, R35.reuse, 0x10000, RZ ;  /* 0x0001000023267824 */ /* 0x040fe200078e00ff */
[----:B------:R-:W-:Y:S01]  /*a2b0*/  LOP3.LUT R34, R35, 0xffff0000, RZ, 0xc0, !PT ;  /* 0xffff000023227812 */ /* 0x000fe200078ec0ff */
[-C--:B------:R-:W-:Y:S01]  /*a2c0*/  FMUL.FTZ R35, R28, R41.reuse ;  /* 0x000000291c237220 */ /* 0x080fe20000410000 */
[----:B------:R-:W-:Y:S01]  /*a2d0*/  LOP3.LUT R12, R12, 0xffff0000, RZ, 0xc0, !PT ;  /* 0xffff00000c0c7812 */ /* 0x000fe200078ec0ff */
[----:B------:R-:W-:Y:S01]  /*a2e0*/  FFMA.FTZ R49, R24, R41, -R49 ;  /* 0x0000002918317223 */ /* 0x000fe20000010831 */
[----:B------:R-:W-:Y:S02]  /*a2f0*/  IMAD.U32 R28, R46, 0x10000, RZ ;  /* 0x000100002e1c7824 */ /* 0x000fe400078e00ff */
[----:B------:R-:W-:Y:S01]  /*a300*/  FMUL.FTZ R41, R29, R44 ;  /* 0x0000002c1d297220 */ /* 0x000fe20000410000 */
[----:B------:R-:W-:Y:S01]  /*a310*/  FFMA.FTZ R35, R24, R45, R35 ;  /* 0x0000002d18237223 */ /* 0x000fe20000010023 */
[----:B------:R-:W-:-:S02]  /*a320*/  IMAD.U32 R24, R40, 0x10000, RZ ;  /* 0x0001000028187824 */ /* 0x000fc400078e00ff */
[-C--:B------:R-:W-:Y:S01]  /*a330*/  FMUL.FTZ R29, R29, R39.reuse ;  /* 0x000000271d1d7220 */ /* 0x080fe20000410000 */
[C---:B------:R-:W-:Y:S02]  /*a340*/  IMAD.U32 R25, R13.reuse, 0x10000, RZ ;  /* 0x000100000d197824 */ /* 0x040fe400078e00ff */
        /* <DEDUP_REMOVED lines=51> */
.L_x_6577:
[----:B------:R-:W-:Y:S05]  /*a680*/  BSYNC B1 ;  /* 0x0000000000017941 */ /* 0x000fea0003800000 */
.L_x_6576:
[----:B-1----:R-:W-:Y:S02]  /*a690*/  PRMT R20, R2, 0x7610, R20 ;  /* 0x0000761002147816 */ /* 0x002fe40000000014 */
[----:B------:R-:W-:Y:S01]  /*a6a0*/  PRMT R30, R3, 0x7610, R30 ;  /* 0x00007610031e7816 */ /* 0x000fe2000000001e */
[----:B------:R-:W-:Y:S06]  /*a6b0*/  @P0 BRA `(.L_x_6565) ;  /* 0x0000000400a40947 */ /* 0x000fec0003800000 */
[----:B------:R-:W0:Y:S01]  /*a6c0*/  LDL R40, [R1+0x7c] ;  /* 0x00007c0001287983 */ /* 0x000e220000100800 */
[----:B------:R-:W-:Y:S01]  /*a6d0*/  IMAD.SHL.U32 R3, R36, 0x40, RZ ;  /* 0x0000004024037824 */ /* 0x000fe200078e00ff */
        /* <DEDUP_REMOVED lines=8> */
[----:B------:R-:W-:Y:S02]  /*a760*/  SHF.R.U64 R21, R8, 0x10, R9 ;  /* 0x0000001008157819 */ /* 0x000fe40000001209 */
        /* <DEDUP_REMOVED lines=11> */
[----:B------:R-:W1:Y:S01]  /*a820*/  LDS.128 R24, [R3+0x20400] ;  /* 0x0204000003187984 */ /* 0x000e620000000c00 */
        /* <DEDUP_REMOVED lines=10> */
[C---:B-1----:R-:W-:Y:S01]  /*a8d0*/  IMAD.U32 R9, R24.reuse, 0x10000, RZ ;  /* 0x0001000018097824 */ /* 0x042fe200078e00ff */
        /* <DEDUP_REMOVED lines=9> */
[----:B0-----:R-:W0:Y:S02]  /*a970*/  LDS.128 R12, [R40+0x20400] ;  /* 0x02040000280c7984 */ /* 0x001e240000000c00 */
        /* <DEDUP_REMOVED lines=61> */
.L_x_6565:
[----:B------:R-:W-:Y:S05]  /*ad50*/  BSYNC B0 ;  /* 0x0000000000007941 */ /* 0x000fea0003800000 */
.L_x_6551:
        /* <DEDUP_REMOVED lines=8> */
.L_x_6548:
[----:B-----5:R-:W-:-:S05]  /*ade0*/  IMAD.U32 R2, RZ, RZ, UR47 ;  /* 0x0000002fff027e24 */ /* 0x020fca000f8e00ff */
[----:B------:R-:W-:-:S13]  /*adf0*/  ISETP.NE.AND P0, PT, R2, 0x3, PT ;  /* 0x000000030200780c */ /* 0x000fda0003f05270 */
[----:B------:R-:W-:Y:S05]  /*ae00*/  @!P0 BRA `(.L_x_6578) ;  /* 0x0000000000048947 */ /* 0x000fea0003800000 */
[----:B------:R-:W-:Y:S01]  /*ae10*/  BPT.TRAP 0x1 ;  /* 0x000000040000795c */ /* 0x000fe20000300000 */
.L_x_6578:
[----:B01----:R-:W-:Y:S01]  /*ae20*/  IMAD R15, R19, 0x8, R18 ;  /* 0x00000008130f7824 */ /* 0x003fe200078e0212 */
[----:B------:R-:W-:-:S04]  /*ae30*/  SHF.L.U32 R8, R22, 0x1f, RZ ;  /* 0x0000001f16087819 */ /* 0x000fc800000006ff */
[----:B------:R0:W1:Y:S01]  /*ae40*/  SYNCS.PHASECHK.TRANS64.TRYWAIT P1, [R15+URZ+0x38830], R8 ;  /* 0x038830080f0075a7 */ /* 0x000062000802017f */
[----:B------:R-:W-:Y:S05]  /*ae50*/  @!P0 BRA `(.L_x_6579) ;  /* 0x0000000000048947 */ /* 0x000fea0003800000 */
[----:B------:R-:W-:Y:S01]  /*ae60*/  BPT.TRAP 0x1 ;  /* 0x000000040000795c */ /* 0x000fe20000300000 */
.L_x_6579:
[C---:B------:R-:W-:Y:S02]  /*ae70*/  VIADD R2, R18.reuse, 0x22400 ;  /* 0x0002240012027836 */ /* 0x040fe40000000000 */
[----:B------:R-:W-:-:S03]  /*ae80*/  VIADD R3, R18, 0x20400 ;  /* 0x0002040012037836 */ /* 0x000fc60000000000 */
[----:B------:R-:W-:Y:S02]  /*ae90*/  SHF.R.U32.HI R2, RZ, 0x4, R2 ;  /* 0x00000004ff027819 */ /* 0x000fe40000011602 */
[----:B------:R-:W-:Y:S02]  /*aea0*/  SHF.R.U32.HI R3, RZ, 0x4, R3 ;  /* 0x00000004ff037819 */ /* 0x000fe40000011603 */
[----:B------:R-:W-:Y:S02]  /*aeb0*/  LOP3.LUT R2, R2, 0x3fff, RZ, 0xc0, !PT ;  /* 0x00003fff02027812 */ /* 0x000fe400078ec0ff */
[----:B------:R-:W-:Y:S02]  /*aec0*/  LOP3.LUT R3, R3, 0x3fff, RZ, 0xc0, !PT ;  /* 0x00003fff03037812 */ /* 0x000fe400078ec0ff */
[----:B------:R-:W-:Y:S01]  /*aed0*/  LOP3.LUT R191, R2, 0x10000, RZ, 0xfc, !PT ;  /* 0x0001000002bf7812 */ /* 0x000fe200078efcff */
[----:B-1----:R-:W-:Y:S06]  /*aee0*/  @P1 BRA `(.L_x_6580) ;  /* 0x0000000000081947 */ /* 0x002fec0003800000 */
[----:B------:R-:W1:Y:S02]  /*aef0*/  SYNCS.PHASECHK.TRANS64.TRYWAIT P1, [R15+URZ+0x38830], R8 ;  /* 0x038830080f0075a7 */ /* 0x000e64000802017f */
[----:B-1----:R-:W-:Y:S05]  /*af00*/  @!P1 BRA `(.L_x_6581) ;  /* 0x000001f800a09947 */ /* 0x002fea0003800000 */
.L_x_6580:
[----:B--23--:R-:W-:Y:S01]  /*af10*/  LOP3.LUT R4, R3, 0x10000, RZ, 0xfc, !PT ;  /* 0x0001000003047812 */ /* 0x00cfe200078efcff */
[----:B------:R-:W-:Y:S01]  /*af20*/  IMAD R2, R19, 0x200, R191 ;  /* 0x0000020013027824 */ /* 0x000fe200078e02bf */
[----:B------:R-:W-:Y:S05]  /*af30*/  WARPSYNC.ALL ;  /* 0x0000000000007948 */ /* 0x000fea0003800000 */
[----:B------:R-:W-:Y:S01]  /*af40*/  IMAD.MOV.U32 R5, RZ, RZ, 0x40000040 ;  /* 0x40000040ff057424 */ /* 0x000fe200078e00ff */
[----:B------:R-:W-:Y:S01]  /*af50*/  R2UR UR4, R4 ;  /* 0x00000000040472ca */ /* 0x000fe200000e0000 */
[----:B------:R-:W-:Y:S01]  /*af60*/  IMAD.MOV.U32 R3, RZ, RZ, 0x40000040 ;  /* 0x40000040ff037424 */ /* 0x000fe200078e00ff */
[----:B------:R-:W-:Y:S01]  /*af70*/  R2UR UR6, R2 ;  /* 0x00000000020672ca */ /* 0x000fe200000e0000 */
[----:B------:R-:W-:Y:S01]  /*af80*/  WARPGROUP.ARRIVE ;  /* 0x00000000000079c5 */ /* 0x000fe20000000000 */
[----:B------:R-:W-:Y:S01]  /*af90*/  R2UR UR5, R5 ;  /* 0x00000000050572ca */ /* 0x000fe200000e0000 */
[----:B------:R-:W-:Y:S01]  /*afa0*/  VIADD R12, R4, 0x2 ;  /* 0x00000002040c7836 */ /* 0x000fe20000000000 */
[----:B------:R-:W-:Y:S01]  /*afb0*/  R2UR UR7, R3 ;  /* 0x00000000030772ca */ /* 0x000fe200000e0000 */
[----:B------:R-:W-:Y:S01]  /*afc0*/  VIADD R6, R2, 0x2 ;  /* 0x0000000202067836 */ /* 0x000fe20000000000 */
[----:B------:R-:W-:Y:S01]  /*afd0*/  BSSY B0, `(.L_x_6582) ;  /* 0x0000025000007945 */ /* 0x000fe20003800000 */
[----:B------:R-:W-:-:S02]  /*afe0*/  IMAD.MOV.U32 R13, RZ, RZ, 0x40000040 ;  /* 0x40000040ff0d7424 */ /* 0x000fc400078e00ff */
[----:B------:R-:W-:Y:S02]  /*aff0*/  IMAD.MOV.U32 R7, RZ, RZ, 0x40000040 ;  /* 0x40000040ff077424 */ /* 0x000fe400078e00ff */
[----:B------:R-:W-:Y:S02]  /*b000*/  VIADD R10, R4, 0x4 ;  /* 0x00000004040a7836 */ /* 0x000fe40000000000 */
[----:B------:R-:W-:Y:S02]  /*b010*/  IMAD.MOV.U32 R11, RZ, RZ, 0x40000040 ;  /* 0x40000040ff0b7424 */ /* 0x000fe400078e00ff */
[----:B------:R-:W-:Y:S02]  /*b020*/  IMAD.MOV.U32 R3, RZ, RZ, 0x40000040 ;  /* 0x40000040ff037424 */ /* 0x000fe400078e00ff */
[----:B------:R-:W-:Y:S01]  /*b030*/  HGMMA.64x64x16.F32.BF16 R24, gdesc[UR4], RZ, !UPT, gsb0 ;  /* 0x00e00000041879f0 */ /* 0x000fe2000c0018ff */
[----:B------:R-:W-:Y:S02]  /*b040*/  R2UR UR4, R12 ;  /* 0x000000000c0472ca */ /* 0x000fe400000e0000 */
        /* <DEDUP_REMOVED lines=27> */
[----:B------:R-:W2:Y:S02]  /*b200*/  SYNCS.PHASECHK.TRANS64.TRYWAIT P1, [R18+URZ+0x38810], R3 ;  /* 0x03881003120075a7 */ /* 0x000ea4000802017f */
[----:B--2---:R-:W-:Y:S05]  /*b210*/  @!P1 BRA `(.L_x_6583) ;  /* 0x000001f400f09947 */ /* 0x004fea0003800000 */
.L_x_6916:
[----:B------:R-:W-:Y:S05]  /*b220*/  BSYNC B0 ;  /* 0x0000000000007941 */ /* 0x000fea0003800000 */
.L_x_6582:
[----:B------:R-:W-:Y:S05]  /*b230*/  @!P0 BRA `(.L_x_6584) ;  /* 0x0000000000048947 */ /* 0x000fea0003800000 */
[----:B------:R-:W-:Y:S01]  /*b240*/  BPT.TRAP 0x1 ;  /* 0x000000040000795c */ /* 0x000fe20000300000 */
.L_x_6584:
[----:B------:R3:W4:Y:S01]  /*b250*/  SYNCS.PHASECHK.TRANS64.TRYWAIT P2, [R15+URZ+0x38850], R8 ;  /* 0x038850080f0075a7 */ /* 0x000722000804017f */
[----:B------:R-:W-:Y:S05]  /*b260*/  @!P0 BRA `(.L_x_6585) ;  /* 0x0000000000048947 */ /* 0x000fea0003800000 */
[----:B------:R-:W-:Y:S01]  /*b270*/  BPT.TRAP 0x1 ;  /* 0x000000040000795c */ /* 0x000fe20000300000 */
.L_x_6585:
[----:B------:R-:W5:Y:S02]  /*b280*/  S2R R0, SR_TID.X ;  /* 0x0000000000007919 */ /* 0x000f640000002100 */
[----:B-----5:R-:W-:-:S04]  /*b290*/  LOP3.LUT R0, R0, 0x7f, RZ, 0xc0, !PT ;  /* 0x0000007f00007812 */ /* 0x020fc800078ec0ff */
[----:B------:R-:W-:Y:S01]  /*b2a0*/  ISETP.NE.AND P1, PT, R0, RZ, PT ;  /* 0x000000ff0000720c */ /* 0x000fe20003f25270 */
[----:B------:R-:W-:-:S05]  /*b2b0*/  VIADD R0, R18, 0x400 ;  /* 0x0000040012007836 */ /* 0x000fca0000000000 */
[----:B------:R-:W-:Y:S01]  /*b2c0*/  SHF.R.U32.HI R0, RZ, 0x4, R0 ;  /* 0x00000004ff007819 */ /* 0x000fe20000011600 */
[----:B----4-:R-:W-:Y:S06]  /*b2d0*/  @P2 BRA `(.L_x_6586) ;  /* 0x0000000000082947 */ /* 0x010fec0003800000 */
[----:B------:R-:W4:Y:S02]  /*b2e0*/  SYNCS.PHASECHK.TRANS64.TRYWAIT P2, [R15+URZ+0x38850], R8 ;  /* 0x038850080f0075a7 */ /* 0x000f24000804017f */
[----:B----4-:R-:W-:Y:S05]  /*b2f0*/  @!P2 BRA `(.L_x_6587) ;  /* 0x000001f400cca947 */ /* 0x010fea0003800000 */
.L_x_6586:
[----:B------:R-:W-:Y:S01]  /*b300*/  LOP3.LUT R0, R0, 0x3fff, RZ, 0xc0, !PT ;  /* 0x00003fff00007812 */ /* 0x000fe200078ec0ff */
[----:B------:R-:W-:Y:S05]  /*b310*/  WARPSYNC.ALL ;  /* 0x0000000000007948 */ /* 0x000fea0003800000 */
[----:B------:R-:W-:Y:S01]  /*b320*/  LOP3.LUT R192, R0, 0x10000, RZ, 0xfc, !PT ;  /* 0x0001000000c07812 */ /* 0x000fe200078efcff */
[----:B------:R-:W-:Y:S01]  /*b330*/  VIADD R0, R18, 0x26400 ;  /* 0x0002640012007836 */ /* 0x000fe20000000000 */
[----:B------:R-:W-:-:S03]  /*b340*/  WARPGROUP.ARRIVE ;  /* 0x00000000000079c5 */ /* 0x000fc60000000000 */
[----:B01-34-:R-:W-:-:S03]  /*b350*/  IMAD R8, R19, 0x1000, R192 ;  /* 0x0000100013087824 */ /* 0x01bfc600078e02c0 */
[----:B------:R-:W0:Y:S01]  /*b360*/  S2R R14, SR_TID.X ;  /* 0x00000000000e7919 */ /* 0x000e220000002100 */
[----:B------:R-:W-:Y:S01]  /*b370*/  IMAD.MOV.U32 R9, RZ, RZ, 0x40000040 ;  /* 0x40000040ff097424 */ /* 0x000fe200078e00ff */
[----:B------:R-:W-:Y:S01]  /*b380*/  SHF.R.U32.HI R0, RZ, 0x4, R0 ;  /* 0x00000004ff007819 */ /* 0x000fe20000011600 */
[----:B--2---:R-:W-:Y:S01]  /*b390*/  IMAD.MOV.U32 R3, RZ, RZ, 0x40000040 ;  /* 0x40000040ff037424 */ /* 0x004fe200078e00ff */
        /* <DEDUP_REMOVED lines=8> */
[----:B------:R-:W-:-:S02]  /*b420*/  R2UR UR5, R3 ;  /* 0x00000000030572ca */ /* 0x000fc400000e0000 */
[C---:B------:R-:W-:Y:S01]  /*b430*/  R2UR UR4, R2.reuse ;  /* 0x00000000020472ca */ /* 0x040fe200000e0000 */
[----:B------:R-:W-:Y:S01]  /*b440*/  VIADD R56, R2, 0x2 ;  /* 0x0000000202387836 */ /* 0x000fe20000000000 */
[----:B------:R-:W-:Y:S01]  /*b450*/  LEA R67, R168, 0xffffffc0, 0x6 ;  /* 0xffffffc0a8437811 */ /* 0x000fe200078e30ff */
[----:B------:R-:W-:-:S10]  /*b460*/  VIADD R59, R2, 0x800 ;  /* 0x00000800023b7836 */ /* 0x000fd40000000000 */
        /* <DEDUP_REMOVED lines=10> */
[----:B------:R0:W1:Y:S02]  /*b510*/  SHFL.IDX PT, R0, R14, RZ, 0x1f ;  /* 0x00001fff0e007589 */ /* 0x00006400000e0000 */
[----:B0-----:R-:W-:Y:S01]  /*b520*/  IMAD.MOV.U32 R14, RZ, RZ, 0x4 ;  /* 0x00000004ff0e7424 */ /* 0x001fe200078e00ff */
[----:B-1----:R-:W-:-:S04]  /*b530*/  ISETP.GT.AND P2, PT, R0, 0x7f, PT ;  /* 0x0000007f0000780c */ /* 0x002fc80003f44270 */
[----:B------:R-:W-:Y:S02]  /*b540*/  SEL R9, RZ, 0x2, !P2 ;  /* 0x00000002ff097807 */ /* 0x000fe40005000000 */
[C---:B------:R-:W-:Y:S02]  /*b550*/  SEL R0, R14.reuse, 0x2, P2 ;  /* 0x000000020e007807 */ /* 0x040fe40001000000 */
[----:B------:R-:W-:Y:S01]  /*b560*/  SEL R14, R14, 0x6, !P2 ;  /* 0x000000060e0e7807 */ /* 0x000fe20005000000 */
        /* <DEDUP_REMOVED lines=149> */
[----:B------:R-:W-:Y:S01]  /*bec0*/  IMAD.MOV.U32 R21, RZ, RZ, 0x40000040 ;  /* 0x40000040ff157424 */ /* 0x000fe200078e00ff */
        /* <DEDUP_REMOVED lines=25> */
[----:B------:R-:W-:Y:S02]  /*c060*/  IMAD.MOV.U32 R57, RZ, RZ, 0x40000040 ;  /* 0x40000040ff397424 */ /* 0x000fe400078e00ff */
[----:B------:R-:W-:-:S02]  /*c070*/  VIADD R61, R8, 0xa00 ;  /* 0x00000a00083d7836 */ /* 0x000fc40000000000 */
[----:B------:R-:W-:Y:S01]  /*c080*/  VIADD R59, R2, 0xa00 ;  /* 0x00000a00023b7836 */ /* 0x000fe20000000000 */
[----:B------:R-:W-:Y:S02]  /*c090*/  WARPGROUP.DEPBAR.LE gsb0, 0x0 ;  /* 0x00008000000079c5 */ /* 0x000fe40000010000 */
[----:B------:R-:W-:-:S06]  /*c0a0*/  WARPGROUP.ARRIVE ;  /* 0x00000000000079c5 */ /* 0x000fcc0000000000 */
[----:B------:R-:W-:Y:S01]  /*c0b0*/  HGMMA.64x64x16.F32.BF16 R24, gdesc[UR4], R24, gsb0 ;  /* 0x00e00000041879f0 */ /* 0x000fe20008001818 */
[----:B------:R-:W-:Y:S01]  /*c0c0*/  R2UR UR6, R20 ;  /* 0x00000000140672ca */ /* 0x000fe200000e0000 */
[----:B------:R-:W-:Y:S01]  /*c0d0*/  IMAD.MOV.U32 R20, RZ, RZ, 0x28 ;  /* 0x00000028ff147424 */ /* 0x000fe200078e00ff */
[----:B------:R-:W-:Y:S01]  /*c0e0*/  R2UR UR7, R21 ;  /* 0x00000000150772ca */ /* 0x000fe200000e0000 */
[----:B------:R-:W-:Y:S01]  /*c0f0*/  IMAD.MOV.U32 R21, RZ, RZ, 0xa00 ;  /* 0x00000a00ff157424 */ /* 0x000fe200078e00ff */
[----:B------:R-:W-:Y:S02]  /*c100*/  R2UR UR4, R56 ;  /* 0x00000000380472ca */ /* 0x000fe400000e0000 */
[----:B------:R-:W-:Y:S02]  /*c110*/  R2UR UR5, R57 ;  /* 0x00000000390572ca */ /* 0x000fe400000e0000 */
[----:B------:R-:W-:Y:S02]  /*c120*/  SEL R20, R20, 0x26, P2 ;  /* 0x0000002614147807 */ /* 0x000fe40001000000 */
[----:B------:R-:W-:-:S02]  /*c130*/  SEL R21, R21, 0x980, P2 ;  /* 0x0000098015157807 */ /* 0x000fc40001000000 */
[----:B------:R-:W-:Y:S02]  /*c140*/  LOP3.LUT R57, R20, 0x6, RZ, 0xc0, !PT ;  /* 0x0000000614397812 */ /* 0x000fe400078ec0ff */
[----:B------:R-:W-:-:S04]  /*c150*/  LOP3.LUT R21, R21, 0xa00, RZ, 0xc0, !PT ;  /* 0x00000a0015157812 */ /* 0x000fc800078ec0ff */
[CC--:B------:R-:W-:Y:S02]  /*c160*/  IADD3 R20, R57.reuse, R21.reuse, R2 ;  /* 0x0000001539147210 */ /* 0x0c0fe40007ffe002 */
[----:B------:R-:W-:Y:S01]  /*c170*/  IADD3 R56, R57, R21, R8 ;  /* 0x0000001539387210 */ /* 0x000fe20007ffe008 */
[----:B------:R-:W-:Y:S02]  /*c180*/  IMAD.MOV.U32 R21, RZ, RZ, 0x40000040 ;  /* 0x40000040ff157424 */ /* 0x000fe400078e00ff */
        /* <DEDUP_REMOVED lines=127> */
[----:B------:R-:W-:-:S05]  /*c980*/  IMAD.MOV.U32 R0, RZ, RZ, 0x40 ;  /* 0x00000040ff007424 */ /* 0x000fca00078e00ff */
[----:B------:R-:W-:-:S04]  /*c990*/  SEL R0, R0, 0x3e, P2 ;  /* 0x0000003e00007807 */ /* 0x000fc80001000000 */
[----:B------:R-:W-:Y:S01]  /*c9a0*/  LOP3.LUT R9, R0, 0x6, RZ, 0xc0, !PT ;  /* 0x0000000600097812 */ /* 0x000fe200078ec0ff */
[----:B------:R-:W-:Y:S01]  /*c9b0*/  IMAD.IADD R0, R218, 0x1, R195 ;  /* 0x00000001da007824 */ /* 0x000fe200078e02c3 */
        /* <DEDUP_REMOVED lines=13> */
[----:B------:R-:W-:-:S04]  /*ca90*/  LOP3.LUT R14, R14, 0x1e00, RZ, 0xc0, !PT ;  /* 0x00001e000e0e7812 */ /* 0x000fc800078ec0ff */
[----:B------:R-:W-:Y:S01]  /*caa0*/  IADD3 R8, R9, R14, R8 ;  /* 0x0000000e09087210 */ /* 0x000fe20007ffe008 */
[----:B------:R-:W-:Y:S02]  /*cab0*/  WARPGROUP.DEPBAR.LE gsb0, 0x0 ;  /* 0x00008000000079c5 */ /* 0x000fe40000010000 */
[----:B------:R-:W-:-:S06]  /*cac0*/  WARPGROUP.ARRIVE ;  /* 0x00000000000079c5 */ /* 0x000fcc0000000000 */
[----:B------:R-:W-:Y:S01]  /*cad0*/  HGMMA.64x64x16.F32.BF16 R24, gdesc[UR4], R24, gsb0 ;  /* 0x00e00000041879f0 */ /* 0x000fe20008001818 */
[----:B------:R-:W-:Y:S02]  /*cae0*/  R2UR UR6, R20 ;  /* 0x00000000140672ca */ /* 0x000fe400000e0000 */
[----:B------:R-:W-:Y:S01]  /*caf0*/  R2UR UR7, R21 ;  /* 0x00000000150772ca */ /* 0x000fe200000e0000 */
[----:B------:R-:W-:Y:S01]  /*cb00*/  IMAD.MOV.U32 R21, RZ, RZ, 0x40000040 ;  /* 0x40000040ff157424 */ /* 0x000fe200078e00ff */
[----:B------:R-:W-:Y:S02]  /*cb10*/  R2UR UR4, R56 ;  /* 0x00000000380472ca */ /* 0x000fe400000e0000 */
[----:B------:R-:W-:Y:S01]  /*cb20*/  R2UR UR5, R57 ;  /* 0x00000000390572ca */ /* 0x000fe200000e0000 */
[----:B------:R-:W0:Y:S01]  /*cb30*/  LDC R56, c[0x0][0x448] ;  /* 0x00011200ff387b82 */ /* 0x000e220000000800 */
[----:B------:R-:W-:Y:S01]  /*cb40*/  IADD3 R20, R9, R14, R2 ;  /* 0x0000000e09147210 */ /* 0x000fe20007ffe002 */
[----:B------:R-:W-:Y:S01]  /*cb50*/  IMAD.MOV.U32 R9, RZ, RZ, 0x40000040 ;  /* 0x40000040ff097424 */ /* 0x000fe200078e00ff */
[----:B0-----:R-:W-:-:S13]  /*cb60*/  ISETP.NE.AND P2, PT, R56, 0x1, PT ;  /* 0x000000013800780c */ /* 0x001fda0003f45270 */
[----:B------:R-:W0:Y:S01]  /*cb70*/  @P2 LDC R14, c[0x0][0x450] ;  /* 0x00011400ff0e2b82 */ /* 0x000e220000000800 */
[----:B------:R-:W-:Y:S02]  /*cb80*/  WARPGROUP.DEPBAR.LE gsb0, 0x0 ;  /* 0x00008000000079c5 */ /* 0x000fe40000010000 */
[----:B------:R-:W-:-:S06]  /*cb90*/  WARPGROUP.ARRIVE ;  /* 0x00000000000079c5 */ /* 0x000fcc0000000000 */
[----:B------:R-:W-:Y:S01]  /*cba0*/  HGMMA.64x64x16.F32.BF16 R24, gdesc[UR4], R24, gsb0 ;  /* 0x00e00000041879f0 */ /* 0x000fe20008001818 */
[----:B------:R-:W-:Y:S02]  /*cbb0*/  R2UR UR4, R20 ;  /* 0x00000000140472ca */ /* 0x000fe400000e0000 */
[----:B------:R-:W-:Y:S02]  /*cbc0*/  R2UR UR5, R21 ;  /* 0x00000000150572ca */ /* 0x000fe400000e0000 */
[----:B------:R-:W-:Y:S01]  /*cbd0*/  R2UR UR6, R8 ;  /* 0x00000000080672ca */ /* 0x000fe200000e0000 */
[----:B------:R-:W-:Y:S01]  /*cbe0*/  IMAD.MOV.U32 R8, RZ, RZ, R0 ;  /* 0x000000ffff087224 */ /* 0x000fe200078e0000 */
[----:B------:R-:W-:Y:S02]  /*cbf0*/  R2UR UR7, R9 ;  /* 0x00000000090772ca */ /* 0x000fe400000e0000 */
[----:B------:R-:W1:Y:S01]  /*cc00*/  @P2 LDC R9, c[0x0][0x44c] ;  /* 0x00011300ff092b82 */ /* 0x000e620000000800 */
[----:B------:R-:W-:Y:S01]  /*cc10*/  IADD3 R20, -R186, R184, -R67 ;  /* 0x000000b8ba147210 */ /* 0x000fe20007ffe943 */
[----:B-1----:R-:W-:-:S04]  /*cc20*/  @P2 IMAD.HI.U32 R9, R0, R9, RZ ;  /* 0x0000000900092227 */ /* 0x002fc800078e00ff */
[----:B------:R-:W-:Y:S01]  /*cc30*/  @!P1 VIADD R0, R15, 0x38840 ;  /* 0x000388400f009836 */ /* 0x000fe20000000000 */
[----:B0-----:R-:W-:Y:S01]  /*cc40*/  @P2 SHF.R.U32.HI R8, RZ, R14, R9 ;  /* 0x0000000eff082219 */ /* 0x001fe20000011609 */
        /* <DEDUP_REMOVED lines=8> */
[----:B------:R-:W-:Y:S01]  /*ccd0*/  ULDC.64 UR4, c[0x0][0xad8] ;  /* 0x0002b60000047ab9 */ /* 0x000fe20000000a00 */
[----:B------:R-:W-:Y:S01]  /*cce0*/  ULDC UR6, c[0x0][0xad4] ;  /* 0x0002b50000067ab9 */ /* 0x000fe20000000800 */
[----:B------:R-:W-:Y:S01]  /*ccf0*/  UISETP.GE.AND UP0, UPT, UR5, 0x1, UPT ;  /* 0x000000010500788c */ /* 0x000fe2000bf06270 */
[----:B------:R-:W-:-:S03]  /*cd00*/  IMAD.U32 R21, RZ, RZ, UR6 ;  /* 0x00000006ff157e24 */ /* 0x000fc6000f8e00ff */
[----:B------:R-:W-:Y:S02]  /*cd10*/  UP2UR UR48, UPR, URZ, 0x1 ;  /* 0x000000013f307883 */ /* 0x000fe40008000000 */
[----:B------:R-:W-:Y:S02]  /*cd20*/  PLOP3.LUT P3, PT, PT, PT, UP0, 0x40, 0x0 ;  /* 0x000000000000781c */ /* 0x000fe40003f6e808 */
[----:B------:R-:W-:Y:S01]  /*cd30*/  LOP3.LUT R57, RZ, R21, RZ, 0x33, !PT ;  /* 0x00000015ff397212 */ /* 0x000fe200078e33ff */
[----:B------:R-:W-:Y:S02]  /*cd40*/  WARPGROUP.DEPBAR.LE gsb0, 0x0 ;  /* 0x00008000000079c5 */ /* 0x000fe40000010000 */
[----:B------:R1:W-:Y:S02]  /*cd50*/  @!P1 SYNCS.ARRIVE.TRANS64.RED.A1T0 RZ, [R0+URZ], RZ ;  /* 0x000000ff00ff99a7 */ /* 0x0003e4000810043f */
[----:B-1----:R-:W-:-:S05]  /*cd60*/  IADD3 R0, -R186, R9, R184 ;  /* 0x00000009ba007210 */ /* 0x002fca0007ffe1b8 */
[----:B------:R-:W-:-:S04]  /*cd70*/  IMAD.IADD R0, R0, 0x1, -R23 ;  /* 0x0000000100007824 */ /* 0x000fc800078e0a17 */
[C---:B------:R-:W-:Y:S02]  /*cd80*/  VIADD R69, R0.reuse, UR4 ;  /* 0x0000000400457c36 */ /* 0x040fe40008000000 */
[----:B------:R-:W-:-:S03]  /*cd90*/  IMAD.IADD R56, R0, 0x1, R57 ;  /* 0x0000000100387824 */ /* 0x000fc600078e0239 */
        /* <DEDUP_REMOVED lines=15> */
.L_x_6590:
[----:B------:R-:W-:-:S06]  /*ce90*/  UISETP.NE.AND UP0, UPT, UR5, 0x1, UPT ;  /* 0x000000010500788c */ /* 0x000fcc000bf05270 */
[----:B------:R-:W-:-:S05]  /*cea0*/  PLOP3.LUT P3, PT, PT, PT, UP0, 0x80, 0x0 ;  /* 0x000000000000781c */ /* 0x000fca0003f6f008 */
[----:B------:R-:W-:-:S08]  /*ceb0*/  @UP0 ULDC.64 UR6, c[0x0][0xae0] ;  /* 0x0002b80000060ab9 */ /* 0x000fd00000000a00 */
[----:B------:R-:W-:-:S05]  /*cec0*/  @P3 IMAD.HI.U32 R57, R14, UR6, RZ ;  /* 0x000000060e393c27 */ /* 0x000fca000f8e00ff */
[----:B------:R-:W-:-:S07]  /*ced0*/  @P3 SHF.R.U32.HI R14, RZ, UR7, R57 ;  /* 0x00000007ff0e3c19 */ /* 0x000fce0008011639 */
.L_x_6591:
[----:B------:R-:W-:Y:S05]  /*cee0*/  BSYNC B0 ;  /* 0x0000000000007941 */ /* 0x000fea0003800000 */
.L_x_6589:
[----:B------:R-:W-:-:S04]  /*cef0*/  IMAD R57, R14, UR5, -R67 ;  /* 0x000000050e397c24 */ /* 0x000fc8000f8e0a43 */
[----:B------:R-:W-:-:S05]  /*cf00*/  IMAD.IADD R57, R57, 0x1, -R186 ;  /* 0x0000000139397824 */ /* 0x000fca00078e0aba */
[----:B------:R-:W-:Y:S02]  /*cf10*/  VIMNMX R9, R9, R57, !PT ;  /* 0x0000003909097248 */ /* 0x000fe40007fe0100 */
[----:B------:R-:W-:-:S07]  /*cf20*/  VIADDMNMX R0, R57, UR5, R0, PT ;  /* 0x0000000539007c46 */ /* 0x000fce000b800100 */
.L_x_6588:
[C---:B------:R-:W-:Y:S01]  /*cf30*/  ISETP.GE.AND P3, PT, R58.reuse, 0x2, PT ;  /* 0x000000023a00780c */ /* 0x040fe20003f66270 */
[----:B------:R-:W-:Y:S01]  /*cf40*/  UISETP.NE.AND UP0, UPT, UR48, URZ, UPT ;  /* 0x0000003f3000728c */ /* 0x000fe2000bf05270 */
[----:B------:R-:W-:Y:S02]  /*cf50*/  ISETP.GE.AND P4, PT, R58, 0x9, PT ;  /* 0x000000093a00780c */ /* 0x000fe40003f86270 */
[C---:B------:R-:W-:Y:S02]  /*cf60*/  ISETP.GT.AND P6, PT, R9.reuse, 0x1, !P3 ;  /* 0x000000010900780c */ /* 0x040fe40005fc4270 */
[----:B------:R-:W-:Y:S02]  /*cf70*/  ISETP.GT.AND P5, PT, R9, 0x8, !P4 ;  /* 0x000000080900780c */ /* 0x000fe400067a4270 */
[C---:B------:R-:W-:Y:S02]  /*cf80*/  ISETP.LT.OR P6, PT, R0.reuse, 0x2, P6 ;  /* 0x000000020000780c */ /* 0x040fe400037c1670 */
[----:B------:R-:W-:-:S02]  /*cf90*/  ISETP.LT.OR P5, PT, R0, 0x9, P5 ;  /* 0x000000090000780c */ /* 0x000fc40002fa1670 */
[----:B------:R-:W-:Y:S02]  /*cfa0*/  FSEL R79, R25, -INF , !P6 ;  /* 0xff800000194f7808 */ /* 0x000fe40007000000 */
        /* <DEDUP_REMOVED lines=17> */
[C---:B------:R-:W-:Y:S02]  /*d0c0*/  ISETP.GT.AND P5, PT, R9.reuse, 0x18, !P6 ;  /* 0x000000180900780c */ /* 0x040fe400077a4270 */
        /* <DEDUP_REMOVED lines=70> */
.L_x_6594:
[----:B------:R-:W-:-:S06]  /*d530*/  UISETP.NE.AND UP0, UPT, UR5, 0x1, UPT ;  /* 0x000000010500788c */ /* 0x000fcc000bf05270 */
[----:B------:R-:W-:-:S05]  /*d540*/  PLOP3.LUT P6, PT, PT, PT, UP0, 0x80, 0x0 ;  /* 0x000000000000781c */ /* 0x000fca0003fcf008 */
[----:B------:R-:W-:-:S08]  /*d550*/  @UP0 ULDC.64 UR6, c[0x0][0xae0] ;  /* 0x0002b80000060ab9 */ /* 0x000fd00000000a00 */
[----:B------:R-:W-:Y:S01]  /*d560*/  @P6 IMAD.HI.U32 R9, R8, UR6, RZ ;  /* 0x0000000608096c27 */ /* 0x000fe2000f8e00ff */
[----:B------:R-:W-:-:S13]  /*d570*/  PLOP3.LUT P6, PT, PT, PT, UP0, 0x80, 0x0 ;  /* 0x000000000000781c */ /* 0x000fda0003fcf008 */
[----:B------:R-:W-:-:S07]  /*d580*/  @P6 SHF.R.U32.HI R8, RZ, UR7, R9 ;  /* 0x00000007ff086c19 */ /* 0x000fce0008011609 */
.L_x_6595:
[----:B------:R-:W-:Y:S05]  /*d590*/  BSYNC B0 ;  /* 0x0000000000007941 */ /* 0x000fea0003800000 */
.L_x_6593:
[----:B------:R-:W-:-:S04]  /*d5a0*/  IMAD R9, R8, UR5, -R67 ;  /* 0x0000000508097c24 */ /* 0x000fc8000f8e0a43 */
[----:B------:R-:W-:-:S05]  /*d5b0*/  IMAD.IADD R9, R9, 0x1, -R186 ;  /* 0x0000000109097824 */ /* 0x000fca00078e0aba */
[----:B------:R-:W-:Y:S02]  /*d5c0*/  VIMNMX R20, R20, R9, !PT ;  /* 0x0000000914147248 */ /* 0x000fe40007fe0100 */
[----:B------:R-:W-:-:S07]  /*d5d0*/  VIADDMNMX R0, R9, UR5, R0, PT ;  /* 0x0000000509007c46 */ /* 0x000fce000b800100 */
.L_x_6592:
[----:B------:R-:W-:Y:S01]  /*d5e0*/  ISETP.GT.AND P3, PT, R20, 0x1, !P3 ;  /* 0x000000011400780c */ /* 0x000fe20005f64270 */
[----:B------:R-:W-:Y:S01]  /*d5f0*/  ULDC UR6, c[0x0][0xa80] ;  /* 0x0002a00000067ab9 */ /* 0x000fe20000000800 */
[----:B------:R-:W-:Y:S01]  /*d600*/  FMNMX.FTZ R8, R81, R79, !PT ;  /* 0x0000004f51087209 */ /* 0x000fe20007810000 */
[----:B------:R-:W-:Y:S01]  /*d610*/  UISETP.NE.AND UP0, UPT, UR48, URZ, UPT ;  /* 0x0000003f3000728c */ /* 0x000fe2000bf05270 */
[----:B------:R-:W-:Y:S01]  /*d620*/  BAR.SYNC.DEFER_BLOCKING 0xf, 0x100 ;  /* 0x03c4000000007b1d */ /* 0x000fe20000010000 */
[----:B------:R-:W-:Y:S01]  /*d630*/  ISETP.LT.OR P3, PT, R0, 0x2, P3 ;  /* 0x000000020000780c */ /* 0x000fe20001f61670 */
[----:B------:R-:W-:Y:S01]  /*d640*/  @!P1 VIADD R15, R15, 0x38860 ;  /* 0x000388600f0f9836 */ /* 0x000fe20000000000 */
        /* <DEDUP_REMOVED lines=17> */
[C---:B------:R-:W-:Y:S02]  /*d760*/  ISETP.GT.AND P4, PT, R20.reuse, 0x8, !P4 ;  /* 0x000000081400780c */ /* 0x040fe40006784270 */
[----:B------:R-:W-:Y:S02]  /*d770*/  ISETP.GT.AND P3, PT, R20, 0x11, !P3 ;  /* 0x000000111400780c */ /* 0x000fe40005f64270 */
[----:B------:R-:W-:Y:S02]  /*d780*/  FMNMX.FTZ R8, R41, R8, !PT ;  /* 0x0000000829087209 */ /* 0x000fe40007810000 */
[----:B------:R-:W-:-:S02]  /*d790*/  ISETP.LT.OR P3, PT, R0, 0x12, P3 ;  /* 0x000000120000780c */ /* 0x000fc40001f61670 */
[----:B------:R-:W-:Y:S02]  /*d7a0*/  ISETP.LT.OR P4, PT, R0, 0x9, P4 ;  /* 0x000000090000780c */ /* 0x000fe40002781670 */
[----:B------:R-:W-:Y:S02]  /*d7b0*/  FSEL R35, R35, -INF , !P3 ;  /* 0xff80000023237808 */ /* 0x000fe40005800000 */
[----:B------:R-:W-:Y:S02]  /*d7c0*/  ISETP.NE.AND P3, PT, R62, RZ, PT ;  /* 0x000000ff3e00720c */ /* 0x000fe40003f65270 */
[----:B------:R-:W-:Y:S02]  /*d7d0*/  FMNMX.FTZ R8, R29, R8, !PT ;  /* 0x000000081d087209 */ /* 0x000fe40007810000 */
[----:B------:R-:W-:Y:S02]  /*d7e0*/  ISETP.GT.AND P3, PT, R20, 0x18, !P3 ;  /* 0x000000181400780c */ /* 0x000fe40005f64270 */
[----:B------:R-:W-:-:S02]  /*d7f0*/  FSEL R27, R30, -INF , !P4 ;  /* 0xff8000001e1b7808 */ /* 0x000fc40006000000 */
[----:B------:R-:W-:Y:S02]  /*d800*/  ISETP.LT.OR P3, PT, R0, 0x19, P3 ;  /* 0x000000190000780c */ /* 0x000fe40001f61670 */
[----:B------:R-:W-:Y:S02]  /*d810*/  FMNMX.FTZ R8, R45, R8, !PT ;  /* 0x000000082d087209 */ /* 0x000fe40007810000 */
[----:B------:R-:W-:Y:S02]  /*d820*/  FSEL R71, R38, -INF , !P3 ;  /* 0xff80000026477808 */ /* 0x000fe40005800000 */
[----:B------:R-:W-:Y:S02]  /*d830*/  ISETP.NE.AND P3, PT, R36, RZ, PT ;  /* 0x000000ff2400720c */ /* 0x000fe40003f65270 */
[----:B------:R-:W-:Y:S02]  /*d840*/  ISETP.NE.AND P4, PT, R44, RZ, PT ;  /* 0x000000ff2c00720c */ /* 0x000fe40003f85270 */
[----:B------:R-:W-:-:S02]  /*d850*/  ISETP.GT.AND P3, PT, R20, 0x19, !P3 ;  /* 0x000000191400780c */ /* 0x000fc40005f64270 */
[----:B------:R-:W-:Y:S02]  /*d860*/  FMNMX.FTZ R8, R33, R8, !PT ;  /* 0x0000000821087209 */ /* 0x000fe40007810000 */
[----:B------:R-:W-:Y:S02]  /*d870*/  ISETP.LT.OR P3, PT, R0, 0x1a, P3 ;  /* 0x0000001a0000780c */ /* 0x000fe40001f61670 */
[----:B------:R-:W-:Y:S02]  /*d880*/  FMNMX.FTZ R8, R49, R8, !PT ;  /* 0x0000000831087209 */ /* 0x000fe40007810000 */
[----:B------:R-:W-:Y:S02]  /*d890*/  FSEL R39, R39, -INF , !P3 ;  /* 0xff80000027277808 */ /* 0x000fe40005800000 */
[----:B------:R-:W-:Y:S02]  /*d8a0*/  ISETP.NE.AND P3, PT, R64, RZ, PT ;  /* 0x000000ff4000720c */ /* 0x000fe40003f65270 */
[----:B------:R-:W-:Y:S01]  /*d8b0*/  ISETP.NE.AND P6, PT, R14, RZ, PT ;  /* 0x000000ff0e00720c */ /* 0x000fe20003fc5270 */
[----:B------:R-:W-:Y:S01]  /*d8c0*/  IMAD.U32 R14, RZ, RZ, UR6 ;  /* 0x00000006ff0e7e24 */ /* 0x000fe2000f8e00ff */
[----:B------:R-:W-:-:S02]  /*d8d0*/  ISETP.GT.AND P3, PT, R20, 0x20, !P3 ;  /* 0x000000201400780c */ /* 0x000fc40005f64270 */
[----:B------:R-:W-:Y:S02]  /*d8e0*/  FMNMX.FTZ R8, R25, R8, !PT ;  /* 0x0000000819087209 */ /* 0x000fe40007810000 */
[----:B------:R-:W-:Y:S02]  /*d8f0*/  ISETP.LT.OR P3, PT, R0, 0x21, P3 ;  /* 0x000000210000780c */ /* 0x000fe40001f61670 */
[----:B------:R-:W-:Y:S02]  /*d900*/  ISETP.GT.AND P5, PT, R20, 0x38, !P5 ;  /* 0x000000381400780c */ /* 0x000fe40006fa4270 */
[----:B------:R-:W-:Y:S02]  /*d910*/  FSEL R75, R42, -INF , !P3 ;  /* 0xff8000002a4b7808 */ /* 0x000fe40005800000 */
[----:B------:R-:W-:Y:S02]  /*d920*/  ISETP.NE.AND P3, PT, R40, RZ, PT ;  /* 0x000000ff2800720c */ /* 0x000fe40003f65270 */
[----:B------:R-:W-:-:S02]  /*d930*/  ISETP.LT.OR P5, PT, R0, 0x39, P5 ;  /* 0x000000390000780c */ /* 0x000fc40002fa1670 */
[----:B------:R-:W-:Y:S02]  /*d940*/  ISETP.GT.AND P3, PT, R20, 0x21, !P3 ;  /* 0x000000211400780c */ /* 0x000fe40005f64270 */
[----:B------:R-:W-:Y:S02]  /*d950*/  @!P1 PRMT R15, RZ, 0x654, R15 ;  /* 0x00000654ff0f9816 */ /* 0x000fe4000000000f */
[----:B------:R-:W-:-:S04]  /*d960*/  ISETP.LT.OR P3, PT, R0, 0x22, P3 ;  /* 0x000000220000780c */ /* 0x000fc80001f61670 */
[----:B------:R-:W-:Y:S02]  /*d970*/  FSEL R43, R43, -INF , !P3 ;  /* 0xff8000002b2b7808 */ /* 0x000fe40005800000 */
[----:B------:R-:W-:-:S04]  /*d980*/  ISETP.NE.AND P3, PT, R66, RZ, PT ;  /* 0x000000ff4200720c */ /* 0x000fc80003f65270 */
        /* <DEDUP_REMOVED lines=9> */
[----:B------:R-:W-:Y:S02]  /*da20*/  ISETP.NE.AND P6, PT, R24, RZ, PT ;  /* 0x000000ff1800720c */ /* 0x000fe40003fc5270 */
[----:B------:R-:W-:Y:S02]  /*da30*/  FMNMX.FTZ R24, R53, R8, !PT ;  /* 0x0000000835187209 */ /* 0x000fe40007810000 */
[C---:B------:R-:W-:Y:S02]  /*da40*/  ISETP.LT.OR P3, PT, R0.reuse, 0x1, P3 ;  /* 0x000000010000780c */ /* 0x040fe40001f61670 */
[----:B------:R-:W-:Y:S01]  /*da50*/  ISETP.LT.OR P4, PT, R0, 0x32, P4 ;  /* 0x000000320000780c */ /* 0x000fe20002781670 */
[----:B------:R-:W0:Y:S01]  /*da60*/  SHFL.BFLY PT, R9, R24, 0x2, 0x1f ;  /* 0x0c401f0018097f89 */ /* 0x000e2200000e0000 */
[----:B------:R-:W-:-:S02]  /*da70*/  FSEL R26, R26, -INF , !P3 ;  /* 0xff8000001a1a7808 */ /* 0x000fc40005800000 */
[----:B------:R-:W-:Y:S02]  /*da80*/  ISETP.GT.AND P6, PT, R20, 0x39, !P6 ;  /* 0x000000391400780c */ /* 0x000fe400077c4270 */
[----:B------:R-:W-:Y:S02]  /*da90*/  FSEL R83, R51, -INF , !P4 ;  /* 0xff80000033537808 */ /* 0x000fe40006000000 */
[----:B------:R-:W-:-:S04]  /*daa0*/  ISETP.LT.OR P6, PT, R0, 0x3a, P6 ;  /* 0x0000003a0000780c */ /* 0x000fc800037c1670 */
[----:B------:R-:W-:Y:S02]  /*dab0*/  FSEL R85, R55, -INF , !P6 ;  /* 0xff80000037557808 */ /* 0x000fe40007000000 */
[----:B0-----:R-:W-:Y:S02]  /*dac0*/  FMNMX.FTZ R28, R24, R9, !PT ;  /* 0x00000009181c7209 */ /* 0x001fe40007810000 */
[----:B------:R-:W0:Y:S03]  /*dad0*/  @P2 LDC R24, c[0x0][0x44c] ;  /* 0x00011300ff182b82 */ /* 0x000e260000000800 */
[----:B------:R-:W1:Y:S01]  /*dae0*/  SHFL.BFLY PT, R9, R28, 0x1, 0x1f ;  /* 0x0c201f001c097f89 */ /* 0x000e6200000e0000 */
[----:B0-----:R-:W-:Y:S01]  /*daf0*/  @P2 IMAD.HI.U32 R24, R195, R24, RZ ;  /* 0x00000018c3182227 */ /* 0x001fe200078e00ff */
[----:B-1----:R-:W-:-:S04]  /*db00*/  FMNMX.FTZ R9, R28, R9, !PT ;  /* 0x000000091c097209 */ /* 0x002fc80007810000 */
[C---:B------:R-:W-:Y:S01]  /*db10*/  FSETP.NEU.FTZ.AND P3, PT, R9.reuse, -INF , PT ;  /* 0xff8000000900780b */ /* 0x040fe20003f7d000 */
[----:B------:R-:W-:-:S05]  /*db20*/  FMUL.FTZ R8, R9, R14 ;  /* 0x0000000e09087220 */ /* 0x000fca0000410000 */
        /* <DEDUP_REMOVED lines=17> */
[----:B------:R-:W0:Y:S01]  /*dc40*/  @P2 LDC R45, c[0x0][0x450] ;  /* 0x00011400ff2d2b82 */ /* 0x000e220000000800 */
[----:B------:R-:W-:Y:S01]  /*dc50*/  FSEL R79, R54, -INF , !P5 ;  /* 0xff800000364f7808 */ /* 0x000fe20006800000 */
[----:B------:R-:W1:Y:S01]  /*dc60*/  MUFU.EX2 R51, R51 ;  /* 0x0000003300337308 */ /* 0x000e620000000800 */
[----:B------:R-:W-:Y:S01]  /*dc70*/  FMNMX.FTZ R8, R71, R8, !PT ;  /* 0x0000000847087209 */ /* 0x000fe20007810000 */
[-CC-:B------:R-:W-:Y:S01]  /*dc80*/  FFMA.FTZ R160, R59, R14.reuse, -R30.reuse ;  /* 0x0000000e3ba07223 */ /* 0x180fe2000001081e */
[-CC-:B------:R-:W-:Y:S01]  /*dc90*/  FFMA.FTZ R59, R63, R14.reuse, -R30.reuse ;  /* 0x0000000e3f3b7223 */ /* 0x180fe2000001081e */
[--C-:B------:R-:W-:Y:S01]  /*dca0*/  FFMA.FTZ R162, R57, R14, -R30.reuse ;  /* 0x0000000e39a27223 */ /* 0x100fe2000001081e */
[----:B------:R-:W-:Y:S01]  /*dcb0*/  FMNMX.FTZ R8, R39, R8, !PT ;  /* 0x0000000827087209 */ /* 0x000fe20007810000 */
[-CC-:B------:R-:W-:Y:S01]  /*dcc0*/  FFMA.FTZ R154, R25, R14.reuse, -R30.reuse ;  /* 0x0000000e199a7223 */ /* 0x180fe2000001081e */
[--C-:B------:R-:W-:Y:S01]  /*dcd0*/  FFMA.FTZ R57, R61, R14, -R30.reuse ;  /* 0x0000000e3d397223 */ /* 0x100fe2000001081e */
[----:B------:R-:W2:Y:S01]  /*dce0*/  MUFU.EX2 R166, R166 ;  /* 0x000000a600a67308 */ /* 0x000ea20000000800 */
[----:B------:R-:W-:Y:S01]  /*dcf0*/  FMNMX.FTZ R8, R75, R8, !PT ;  /* 0x000000084b087209 */ /* 0x000fe20007810000 */
[-CC-:B------:R-:W-:Y:S01]  /*dd00*/  FFMA.FTZ R156, R37, R14.reuse, -R30.reuse ;  /* 0x0000000e259c7223 */ /* 0x180fe2000001081e */
[-CC-:B------:R-:W-:Y:S01]  /*dd10*/  FFMA.FTZ R37, R41, R14.reuse, -R30.reuse ;  /* 0x0000000e29257223 */ /* 0x180fe2000001081e */
[--C-:B------:R-:W-:Y:S01]  /*dd20*/  FFMA.FTZ R0, R33, R14, -R30.reuse ;  /* 0x0000000e21007223 */ /* 0x100fe2000001081e */
[----:B------:R-:W-:Y:S01]  /*dd30*/  FMNMX.FTZ R8, R43, R8, !PT ;  /* 0x000000082b087209 */ /* 0x000fe20007810000 */
[-CC-:B------:R-:W-:Y:S01]  /*dd40*/  FFMA.FTZ R33, R49, R14.reuse, -R30.reuse ;  /* 0x0000000e31217223 */ /* 0x180fe2000001081e */
[----:B------:R-:W-:Y:S01]  /*dd50*/  FFMA.FTZ R41, R53, R14, -R30 ;  /* 0x0000000e35297223 */ /* 0x000fe2000001081e */
[----:B------:R-:W3:Y:S01]  /*dd60*/  MUFU.EX2 R55, R55 ;  /* 0x0000003700377308 */ /* 0x000ee20000000800 */
[----:B------:R-:W-:Y:S01]  /*dd70*/  FMNMX.FTZ R8, R73, R8, !PT ;  /* 0x0000000849087209 */ /* 0x000fe20007810000 */
[----:B-1----:R-:W-:Y:S01]  /*dd80*/  FADD.FTZ R25, R164, R51 ;  /* 0x00000033a4197221 */ /* 0x002fe20000010000 */
[----:B------:R-:W-:-:S02]  /*dd90*/  F2FP.BF16.F32.PACK_AB R164, R51, R164 ;  /* 0x000000a433a4723e */ /* 0x000fc400000010ff */
[----:B------:R-:W-:-:S03]  /*dda0*/  FMNMX.FTZ R8, R47, R8, !PT ;  /* 0x000000082f087209 */ /* 0x000fc60007810000 */
[----:B------:R-:W1:Y:S01]  /*ddb0*/  MUFU.EX2 R160, R160 ;  /* 0x000000a000a07308 */ /* 0x000e620000000800 */
[----:B------:R-:W-:-:S04]  /*ddc0*/  FMNMX.FTZ R8, R81, R8, !PT ;  /* 0x0000000851087209 */ /* 0x000fc80007810000 */
[----:B------:R-:W-:-:S03]  /*ddd0*/  FMNMX.FTZ R8, R83, R8, !PT ;  /* 0x0000000853087209 */ /* 0x000fc60007810000 */
[----:B------:R-:W-:Y:S01]  /*dde0*/  MUFU.EX2 R59, R59 ;  /* 0x0000003b003b7308 */ /* 0x000fe20000000800 */
[----:B------:R-:W-:-:S04]  /*ddf0*/  FMNMX.FTZ R8, R79, R8, !PT ;  /* 0x000000084f087209 */ /* 0x000fc80007810000 */
[----:B------:R-:W-:-:S03]  /*de00*/  FMNMX.FTZ R8, R85, R8, !PT ;  /* 0x0000000855087209 */ /* 0x000fc60007810000 */
[----:B------:R-:W-:Y:S02]  /*de10*/  MUFU.EX2 R162, R162 ;  /* 0x000000a200a27308 */ /* 0x000fe40000000800 */
[----:B------:R-:W4:Y:S06]  /*de20*/  SHFL.BFLY PT, R65, R8, 0x2, 0x1f ;  /* 0x0c401f0008417f89 */ /* 0x000f2c00000e0000 */
[----:B------:R-:W-:Y:S08]  /*de30*/  MUFU.EX2 R57, R57 ;  /* 0x0000003900397308 */ /* 0x000ff00000000800 */
[----:B------:R-:W-:Y:S08]  /*de40*/  MUFU.EX2 R156, R156 ;  /* 0x0000009c009c7308 */ /* 0x000ff00000000800 */
[----:B------:R-:W-:Y:S01]  /*de50*/  MUFU.EX2 R37, R37 ;  /* 0x0000002500257308 */ /* 0x000fe20000000800 */
[----:B----4-:R-:W-:-:S05]  /*de60*/  FMNMX.FTZ R65, R8, R65, !PT ;  /* 0x0000004108417209 */ /* 0x010fca0007810000 */
[----:B------:R-:W4:Y:S02]  /*de70*/  SHFL.BFLY PT, R20, R65, 0x1, 0x1f ;  /* 0x0c201f0041147f89 */ /* 0x000f2400000e0000 */
[----:B------:R-:W-:Y:S08]  /*de80*/  MUFU.EX2 R158, R158 ;  /* 0x0000009e009e7308 */ /* 0x000ff00000000800 */
[----:B------:R-:W-:Y:S08]  /*de90*/  MUFU.EX2 R29, R29 ;  /* 0x0000001d001d7308 */ /* 0x000ff00000000800 */
[----:B------:R-:W-:Y:S01]  /*dea0*/  MUFU.EX2 R0, R0 ;  /* 0x0000000000007308 */ /* 0x000fe20000000800 */
[----:B----4-:R-:W-:-:S07]  /*deb0*/  FMNMX.FTZ R20, R65, R20, !PT ;  /* 0x0000001441147209 */ /* 0x010fce0007810000 */
[----:B------:R-:W-:Y:S01]  /*dec0*/  MUFU.EX2 R33, R33 ;  /* 0x0000002100217308 */ /* 0x000fe20000000800 */
[C---:B------:R-:W-:Y:S01]  /*ded0*/  FSETP.NEU.FTZ.AND P3, PT, R20.reuse, -INF , PT ;  /* 0xff8000001400780b */ /* 0x040fe20003f7d000 */
[----:B------:R-:W-:-:S06]  /*dee0*/  FMUL.FTZ R8, R20, R14 ;  /* 0x0000000e14087220 */ /* 0x000fcc0000410000 */
[----:B------:R-:W-:Y:S01]  /*def0*/  MUFU.EX2 R154, R154 ;  /* 0x0000009a009a7308 */ /* 0x000fe20000000800 */
[----:B------:R-:W-:Y:S02]  /*df00*/  FSEL R28, R8, RZ, P3 ;  /* 0x000000ff081c7208 */ /* 0x000fe40001800000 */
[----:B------:R-:W-:-:S03]  /*df10*/  PLOP3.LUT P3, PT, PT, PT, UP0, 0x40, 0x0 ;  /* 0x000000000000781c */ /* 0x000fc60003f6e808 */
[-CC-:B------:R-:W-:Y:S01]  /*df20*/  FFMA.FTZ R165, R26, R14.reuse, -R28.reuse ;  /* 0x0000000e1aa57223 */ /* 0x180fe2000001081c */
[-CC-:B------:R-:W-:Y:S01]  /*df30*/  FFMA.FTZ R8, R67, R14.reuse, -R28.reuse ;  /* 0x0000000e43087223 */ /* 0x180fe2000001081c */
[-CC-:B------:R-:W-:Y:S01]  /*df40*/  FFMA.FTZ R167, R27, R14.reuse, -R28.reuse ;  /* 0x0000000e1ba77223 */ /* 0x180fe2000001081c */
[-CC-:B------:R-:W-:Y:S01]  /*df50*/  FFMA.FTZ R31, R31, R14.reuse, -R28.reuse ;  /* 0x0000000e1f1f7223 */ /* 0x180fe2000001081c */
[-CC-:B------:R-:W-:Y:S01]  /*df60*/  FFMA.FTZ R69, R69, R14.reuse, -R28.reuse ;  /* 0x0000000e45457223 */ /* 0x180fe2000001081c */
[----:B--2---:R-:W-:Y:S01]  /*df70*/  FADD.FTZ R26, R166, R25 ;  /* 0x00000019a61a7221 */ /* 0x004fe20000010000 */
[----:B------:R-:W-:Y:S01]  /*df80*/  MUFU.EX2 R165, R165 ;  /* 0x000000a500a57308 */ /* 0x000fe20000000800 */
[-C--:B------:R-:W-:Y:S01]  /*df90*/  FFMA.FTZ R35, R35, R14.reuse, -R28 ;  /* 0x0000000e23237223 */ /* 0x080fe2000001081c */
[----:B------:R-:W-:Y:S02]  /*dfa0*/  IMAD.MOV.U32 R27, RZ, RZ, R195 ;  /* 0x000000ffff1b7224 */ /* 0x000fe400078e00c3 */
[----:B---3--:R-:W-:Y:S01]  /*dfb0*/  FADD.FTZ R25, R55, R26 ;  /* 0x0000001a37197221 */ /* 0x008fe20000010000 */
[-C--:B------:R-:W-:Y:S01]  /*dfc0*/  FFMA.FTZ R71, R71, R14.reuse, -R28 ;  /* 0x0000000e47477223 */ /* 0x080fe2000001081c */
[----:B0-----:R-:W-:Y:S01]  /*dfd0*/  @P2 SHF.R.U32.HI R27, RZ, R45, R24 ;  /* 0x0000002dff1b2219 */ /* 0x001fe20000011618 */
[----:B------:R-:W-:Y:S01]  /*dfe0*/  FFMA.FTZ R39, R39, R14, -R28 ;  /* 0x0000000e27277223 */ /* 0x000fe2000001081c */
[----:B-1----:R-:W-:Y:S01]  /*dff0*/  FADD.FTZ R38, R160, R25 ;  /* 0x00000019a0267221 */ /* 0x002fe20000010000 */
[----:B------:R-:W0:Y:S01]  /*e000*/  MUFU.EX2 R8, R8 ;  /* 0x0000000800087308 */ /* 0x000e220000000800 */
[----:B------:R-:W-:-:S02]  /*e010*/  IMAD.MOV.U32 R25, RZ, RZ, 0x40000040 ;  /* 0x40000040ff197424 */ /* 0x000fc400078e00ff */
        /* <DEDUP_REMOVED lines=8> */
[----:B------:R-:W-:Y:S01]  /*e0a0*/  FFMA.FTZ R85, R85, R14, -R28 ;  /* 0x0000000e55557223 */ /* 0x000fe2000001081c */
[----:B------:R-:W-:Y:S01]  /*e0b0*/  IMAD.IADD R169, R152, 0x1, R27 ;  /* 0x0000000198a97824 */ /* 0x000fe200078e021b */
[----:B------:R-:W-:Y:S01]  /*e0c0*/  R2UR UR7, R25 ;  /* 0x00000000190772ca */ /* 0x000fe200000e0000 */
[----:B------:R-:W-:Y:S01]  /*e0d0*/  IMAD.MOV.U32 R27, RZ, RZ, 0x40000040 ;  /* 0x40000040ff1b7424 */ /* 0x000fe200078e00ff */
[----:B------:R-:W-:Y:S01]  /*e0e0*/  F2FP.BF16.F32.PACK_AB R166, R55, R166 ;  /* 0x000000a637a6723e */ /* 0x000fe200000010ff */
[----:B------:R-:W-:Y:S01]  /*e0f0*/  IMAD R24, R19, 0x1000, R194 ;  /* 0x0000100013187824 */ /* 0x000fe200078e02c2 */
[----:B------:R2:W3:Y:S01]  /*e100*/  MUFU.EX2 R30, R31 ;  /* 0x0000001f001e7308 */ /* 0x0004e20000000800 */
[----:B0-----:R-:W-:Y:S01]  /*e110*/  FADD.FTZ R28, R165, R8 ;  /* 0x00000008a51c7221 */ /* 0x001fe20000010000 */
[----:B------:R-:W-:Y:S01]  /*e120*/  R2UR UR11, R27 ;  /* 0x000000001b0b72ca */ /* 0x000fe200000e0000 */
[C---:B------:R-:W-:Y:S01]  /*e130*/  VIADD R26, R24.reuse, 0x80 ;  /* 0x00000080181a7836 */ /* 0x040fe20000000000 */
[----:B------:R-:W-:-:S02]  /*e140*/  R2UR UR6, R24 ;  /* 0x00000000180672ca */ /* 0x000fc400000e0000 */
[----:B------:R-:W-:Y:S02]  /*e150*/  F2FP.BF16.F32.PACK_AB R165, R8, R165 ;  /* 0x000000a508a5723e */ /* 0x000fe400000010ff */
[----:B------:R-:W0:Y:S01]  /*e160*/  MUFU.EX2 R69, R69 ;  /* 0x0000004500457308 */ /* 0x000e220000000800 */
[----:B--2---:R-:W-:Y:S01]  /*e170*/  FADD.FTZ R31, R59, R38 ;  /* 0x000000263b1f7221 */ /* 0x004fe20000010000 */
[----:B-1----:R-:W-:Y:S01]  /*e180*/  FADD.FTZ R25, R167, R28 ;  /* 0x0000001ca7197221 */ /* 0x002fe20000010000 */
[----:B------:R-:W-:Y:S01]  /*e190*/  R2UR UR10, R26 ;  /* 0x000000001a0a72ca */ /* 0x000fe200000e0000 */
[----:B------:R-:W-:Y:S02]  /*e1a0*/  VIADD R26, R24, 0x100 ;  /* 0x00000100181a7836 */ /* 0x000fe40000000000 */
[----:B------:R-:W-:Y:S01]  /*e1b0*/  FADD.FTZ R40, R162, R31 ;  /* 0x0000001fa2287221 */ /* 0x000fe20000010000 */
[----:B------:R-:W-:Y:S01]  /*e1c0*/  VIADD R24, R24, 0x180 ;  /* 0x0000018018187836 */ /* 0x000fe20000000000 */
[----:B------:R-:W-:Y:S01]  /*e1d0*/  F2FP.BF16.F32.PACK_AB R160, R59, R160 ;  /* 0x000000a03ba0723e */ /* 0x000fe200000010ff */
[----:B------:R-:W1:Y:S01]  /*e1e0*/  MUFU.EX2 R32, R35 ;  /* 0x0000002300207308 */ /* 0x000e620000000800 */
[----:B---3--:R-:W-:Y:S01]  /*e1f0*/  FADD.FTZ R38, R30, R25 ;  /* 0x000000191e267221 */ /* 0x008fe20000010000 */
[----:B------:R-:W-:Y:S01]  /*e200*/  FADD.FTZ R27, R57, R40 ;  /* 0x00000028391b7221 */ /* 0x000fe20000010000 */
[----:B------:R-:W-:-:S02]  /*e210*/  R2UR UR18, R24 ;  /* 0x00000000181272ca */ /* 0x000fc400000e0000 */
[----:B------:R-:W-:Y:S01]  /*e220*/  R2UR UR14, R26 ;  /* 0x000000001a0e72ca */ /* 0x000fe200000e0000 */
[----:B------:R-:W-:Y:S01]  /*e230*/  FADD.FTZ R40, R156, R27 ;  /* 0x0000001b9c287221 */ /* 0x000fe20000010000 */
[----:B------:R-:W-:Y:S01]  /*e240*/  IMAD.MOV.U32 R27, RZ, RZ, 0x40000040 ;  /* 0x40000040ff1b7424 */ /* 0x000fe200078e00ff */
[----:B------:R-:W2:Y:S01]  /*e250*/  MUFU.EX2 R71, R71 ;  /* 0x0000004700477308 */ /* 0x000ea20000000800 */
[----:B0-----:R-:W-:Y:S01]  /*e260*/  FADD.FTZ R25, R69, R38 ;  /* 0x0000002645197221 */ /* 0x001fe20000010000 */
[----:B------:R-:W-:Y:S01]  /*e270*/  FADD.FTZ R31, R37, R40 ;  /* 0x00000028251f7221 */ /* 0x000fe20000010000 */
[----:B------:R-:W-:Y:S02]  /*e280*/  F2FP.BF16.F32.PACK_AB R167, R30, R167 ;  /* 0x000000a71ea7723e */ /* 0x000fe400000010ff */
[----:B------:R-:W-:Y:S01]  /*e290*/  R2UR UR15, R27 ;  /* 0x000000001b0f72ca */ /* 0x000fe200000e0000 */
[----:B------:R-:W-:Y:S01]  /*e2a0*/  FADD.FTZ R40, R158, R31 ;  /* 0x0000001f9e287221 */ /* 0x000fe20000010000 */
[----:B------:R-:W-:Y:S01]  /*e2b0*/  F2FP.BF16.F32.PACK_AB R162, R57, R162 ;  /* 0x000000a239a2723e */ /* 0x000fe200000010ff */
[----:B------:R-:W0:Y:S01]  /*e2c0*/  MUFU.EX2 R34, R39 ;  /* 0x0000002700227308 */ /* 0x000e220000000800 */
[C---:B-1----:R-:W-:Y:S01]  /*e2d0*/  FADD.FTZ R38, R32.reuse, R25 ;  /* 0x0000001920267221 */ /* 0x042fe20000010000 */
[----:B------:R-:W-:Y:S01]  /*e2e0*/  IMAD.MOV.U32 R25, RZ, RZ, 0x40000040 ;  /* 0x40000040ff197424 */ /* 0x000fe200078e00ff */
[----:B------:R-:W-:Y:S01]  /*e2f0*/  F2FP.BF16.F32.PACK_AB R161, R32, R69 ;  /* 0x0000004520a1723e */ /* 0x000fe200000010ff */
[----:B------:R-:W-:Y:S01]  /*e300*/  STSM.16.M88.4 [R199+0x36400], R164 ;  /* 0x036400a4c7007844 */ /* 0x000fe20000000200 */
[----:B------:R-:W-:-:S02]  /*e310*/  F2FP.BF16.F32.PACK_AB R156, R37, R156 ;  /* 0x0000009c259c723e */ /* 0x000fc400000010ff */
[----:B------:R-:W-:Y:S01]  /*e320*/  R2UR UR19, R25 ;  /* 0x00000000191372ca */ /* 0x000fe200000e0000 */
[----:B------:R-:W1:Y:S01]  /*e330*/  MUFU.EX2 R75, R75 ;  /* 0x0000004b004b7308 */ /* 0x000e620000000800 */
[----:B--2---:R-:W-:Y:S01]  /*e340*/  FADD.FTZ R27, R71, R38 ;  /* 0x00000026471b7221 */ /* 0x004fe20000010000 */
[----:B------:R-:W-:Y:S02]  /*e350*/  F2FP.BF16.F32.PACK_AB R158, R29, R158 ;  /* 0x0000009e1d9e723e */ /* 0x000fe400000010ff */
[----:B------:R-:W-:-:S04]  /*e360*/  F2FP.BF16.F32.PACK_AB R152, R33, R0 ;  /* 0x000000002198723e */ /* 0x000fc800000010ff */
[----:B------:R-:W2:Y:S01]  /*e370*/  MUFU.EX2 R36, R43 ;  /* 0x0000002b00247308 */ /* 0x000ea20000000800 */
[C---:B0-----:R-:W-:Y:S01]  /*e380*/  FADD.FTZ R38, R34.reuse, R27 ;  /* 0x0000001b22267221 */ /* 0x041fe20000010000 */
[----:B------:R-:W-:Y:S01]  /*e390*/  FADD.FTZ R27, R29, R40 ;  /* 0x000000281d1b7221 */ /* 0x000fe20000010000 */
[----:B------:R-:W-:-:S05]  /*e3a0*/  F2FP.BF16.F32.PACK_AB R163, R34, R71 ;  /* 0x0000004722a3723e */ /* 0x000fca00000010ff */
[----:B------:R-:W0:Y:S01]  /*e3b0*/  MUFU.EX2 R73, R73 ;  /* 0x0000004900497308 */ /* 0x000e220000000800 */
[----:B-1----:R-:W-:Y:S01]  /*e3c0*/  FADD.FTZ R25, R75, R38 ;  /* 0x000000264b197221 */ /* 0x002fe20000010000 */
[----:B------:R-:W-:Y:S01]  /*e3d0*/  FADD.FTZ R38, R0, R27 ;  /* 0x0000001b00267221 */ /* 0x000fe20000010000 */
[----:B------:R-:W-:Y:S03]  /*e3e0*/  STSM.16.M88.4 [R216], R160 ;  /* 0x000000a0d8007844 */ /* 0x000fe60000000200 */
        /* <DEDUP_REMOVED lines=9> */
[----:B------:R-:W-:-:S05]  /*e480*/  F2FP.BF16.F32.PACK_AB R159, R28, R73 ;  /* 0x000000491c9f723e */ /* 0x000fca00000010ff */
[----:B------:R-:W-:Y:S01]  /*e490*/  STSM.16.M88.4 [R214], R156 ;  /* 0x0000009cd6007844 */ /* 0x000fe20000000200 */
[----:B------:R-:W1:Y:S01]  /*e4a0*/  MUFU.EX2 R41, R41 ;  /* 0x0000002900297308 */ /* 0x000e620000000800 */
[----:B--2---:R-:W-:-:S07]  /*e4b0*/  FADD.FTZ R25, R81, R38 ;  /* 0x0000002651197221 */ /* 0x004fce0000010000 */
[----:B------:R-:W2:Y:S01]  /*e4c0*/  MUFU.EX2 R79, R79 ;  /* 0x0000004f004f7308 */ /* 0x000ea20000000800 */
[C---:B0-----:R-:W-:Y:S01]  /*e4d0*/  FADD.FTZ R8, R26.reuse, R25 ;  /* 0x000000191a087221 */ /* 0x041fe20000010000 */
[----:B------:R-:W-:-:S06]  /*e4e0*/  F2FP.BF16.F32.PACK_AB R153, R26, R81 ;  /* 0x000000511a99723e */ /* 0x000fcc00000010ff */
[----:B------:R-:W0:Y:S01]  /*e4f0*/  MUFU.EX2 R24, R85 ;  /* 0x0000005500187308 */ /* 0x000e220000000800 */
[C---:B-1----:R-:W-:Y:S01]  /*e500*/  F2FP.BF16.F32.PACK_AB R154, R41.reuse, R154 ;  /* 0x0000009a299a723e */ /* 0x042fe200000010ff */
[----:B------:R-:W-:Y:S01]  /*e510*/  FADD.FTZ R0, R41, R40 ;  /* 0x0000002829007221 */ /* 0x000fe20000010000 */
[----:B--2---:R-:W-:Y:S01]  /*e520*/  FADD.FTZ R25, R79, R8 ;  /* 0x000000084f197221 */ /* 0x004fe20000010000 */
[----:B0-----:R-:W-:-:S03]  /*e530*/  F2FP.BF16.F32.PACK_AB R155, R24, R79 ;  /* 0x0000004f189b723e */ /* 0x001fc600000010ff */
[----:B------:R-:W-:Y:S02]  /*e540*/  FADD.FTZ R8, R24, R25 ;  /* 0x0000001918087221 */ /* 0x000fe40000010000 */
[----:B------:R0:W-:Y:S01]  /*e550*/  STSM.16.M88.4 [R215], R152 ;  /* 0x00000098d7007844 */ /* 0x0001e20000000200 */
[----:B------:R-:W-:-:S06]  /*e560*/  WARPGROUP.ARRIVE ;  /* 0x00000000000079c5 */ /* 0x000fcc0000000000 */
        /* <DEDUP_REMOVED lines=14> */
[----:B------:R1:W-:Y:S06]  /*e650*/  MEMBAR.ALL.CTA ;  /* 0x0000000000007992 */ /* 0x0003ec0000008000 */
[----:B-1----:R-:W1:Y:S01]  /*e660*/  FENCE.VIEW.ASYNC.S ;  /* 0x00000000000073c6 */ /* 0x002e620000000000 */
[----:B0-----:R-:W-:Y:S01]  /*e670*/  VIADD R152, R169, UR4 ;  /* 0x00000004a9987c36 */ /* 0x001fe20008000000 */
[----:B-1----:R-:W-:Y:S01]  /*e680*/  NOP ;  /* 0x0000000000007918 */ /* 0x002fe20000000000 */
        /* <DEDUP_REMOVED lines=16> */
.L_x_6598:
[----:B------:R-:W-:-:S06]  /*e790*/  UISETP.NE.AND UP0, UPT, UR5, 0x1, UPT ;  /* 0x000000010500788c */ /* 0x000fcc000bf05270 */
[----:B------:R-:W-:-:S05]  /*e7a0*/  PLOP3.LUT P3, PT, PT, PT, UP0, 0x80, 0x0 ;  /* 0x000000000000781c */ /* 0x000fca0003f6f008 */
[----:B------:R-:W-:-:S08]  /*e7b0*/  @UP0 ULDC.64 UR6, c[0x0][0xae0] ;  /* 0x0002b80000060ab9 */ /* 0x000fd00000000a00 */
[----:B------:R-:W-:-:S05]  /*e7c0*/  @P3 IMAD.HI.U32 R154, R153, UR6, RZ ;  /* 0x00000006999a3c27 */ /* 0x000fca000f8e00ff */
[----:B------:R-:W-:-:S07]  /*e7d0*/  @P3 SHF.R.U32.HI R153, RZ, UR7, R154 ;  /* 0x00000007ff993c19 */ /* 0x000fce000801169a */
.L_x_6599:
[----:B------:R-:W-:Y:S05]  /*e7e0*/  BSYNC B0 ;  /* 0x0000000000007941 */ /* 0x000fea0003800000 */
.L_x_6597:
[----:B------:R-:W-:-:S04]  /*e7f0*/  IMAD.U32 R154, RZ, RZ, UR5 ;  /* 0x00000005ff9a7e24 */ /* 0x000fc8000f8e00ff */
[----:B------:R-:W-:-:S05]  /*e800*/  IMAD R154, R153, R154, UR5 ;  /* 0x00000005999a7e24 */ /* 0x000fca000f8e029a */
[----:B------:R-:W-:-:S07]  /*e810*/  VIMNMX R152, R152, R154, PT ;  /* 0x0000009a98987248 */ /* 0x000fce0003fe0100 */
.L_x_6596:
[----:B------:R-:W-:Y:S01]  /*e820*/  SHF.R.S32.HI R153, RZ, 0x1f, R152 ;  /* 0x0000001fff997819 */ /* 0x000fe20000011498 */
[----:B------:R-:W-:Y:S01]  /*e830*/  ULDC UR42, c[0x0][0xadc] ;  /* 0x0002b700002a7ab9 */ /* 0x000fe20000000800 */
[----:B------:R-:W-:Y:S01]  /*e840*/  ULDC UR39, c[0x0][0xadc] ;  /* 0x0002b70000277ab9 */ /* 0x000fe20000000800 */
[----:B------:R-:W-:Y:S01]  /*e850*/  ULDC UR43, c[0x0][0xad4] ;  /* 0x0002b500002b7ab9 */ /* 0x000fe20000000800 */
[----:B------:R-:W-:Y:S01]  /*e860*/  LEA.HI R153, R153, R152, RZ, 0x6 ;  /* 0x0000009899997211 */ /* 0x000fe200078f30ff */
[----:B------:R-:W-:Y:S01]  /*e870*/  ULDC UR45, c[0x0][0xad4] ;  /* 0x0002b500002d7ab9 */ /* 0x000fe20000000800 */
[----:B------:R-:W-:Y:S01]  /*e880*/  ULDC UR38, c[0x0][0xa80] ;  /* 0x0002a00000267ab9 */ /* 0x000fe20000000800 */
[----:B------:R-:W-:Y:S01]  /*e890*/  ULDC UR41, c[0x0][0xa80] ;  /* 0x0002a00000297ab9 */ /* 0x000fe20000000800 */
[----:B------:R-:W-:Y:S01]  /*e8a0*/  SHF.R.S32.HI R153, RZ, 0x6, R153 ;  /* 0x00000006ff997819 */ /* 0x000fe20000011499 */
[----:B------:R-:W-:Y:S01]  /*e8b0*/  ULDC UR40, c[0x0][0xa80] ;  /* 0x0002a00000287ab9 */ /* 0x000fe20000000800 */
[----:B------:R-:W-:Y:S01]  /*e8c0*/  ULDC UR46, c[0x0][0xad8] ;  /* 0x0002b600002e7ab9 */ /* 0x000fe20000000800 */
[----:B------:R-:W-:Y:S01]  /*e8d0*/  ULDC UR44, c[0x0][0xad8] ;  /* 0x0002b600002c7ab9 */ /* 0x000fe20000000800 */
[----:B------:R-:W-:Y:S01]  /*e8e0*/  VIMNMX R212, R219, R153, !PT ;  /* 0x00000099dbd47248 */ /* 0x000fe20007fe0100 */
[----:B------:R-:W-:Y:S03]  /*e8f0*/  BSSY B1, `(.L_x_6600) ;  /* 0x00003d7000017945 */ /* 0x000fe60003800000 */
[----:B------:R-:W-:-:S13]  /*e900*/  ISETP.GE.AND P3, PT, R15, R212, PT ;  /* 0x000000d40f00720c */ /* 0x000fda0003f66270 */
[----:B------:R-:W-:Y:S05]  /*e910*/  @!P3 BRA `(.L_x_6601) ;  /* 0x0000003c0050b947 */ /* 0x000fea0003800000 */
[----:B------:R-:W-:Y:S01]  /*e920*/  BSSY B0, `(.L_x_6602) ;  /* 0x00003cf000007945 */ /* 0x000fe20003800000 */
.L_x_6621:
[----:B------:R-:W-:-:S05]  /*e930*/  VIADD R200, R19, 0x1 ;  /* 0x0000000113c87836 */ /* 0x000fca0000000000 */
[----:B------:R-:W-:-:S04]  /*e940*/  ISETP.NE.AND P3, PT, R200, 0x2, PT ;  /* 0x00000002c800780c */ /* 0x000fc80003f65270 */
[----:B------:R-:W-:Y:S02]  /*e950*/  SEL R14, RZ, 0x1, P3 ;  /* 0x00000001ff0e7807 */ /* 0x000fe40001800000 */
[----:B------:R-:W-:Y:S02]  /*e960*/  SEL R200, R200, RZ, P3 ;  /* 0x000000ffc8c87207 */ /* 0x000fe40001800000 */
[----:B------:R-:W-:Y:S01]  /*e970*/  LOP3.LUT R22, R22, R14, RZ, 0x3c, !PT ;  /* 0x0000000e16167212 */ /* 0x000fe200078e3cff */
[----:B--2---:R-:W-:Y:S06]  /*e980*/  @!P0 BRA `(.L_x_6603) ;  /* 0x0000000000048947 */ /* 0x004fec0003800000 */
[----:B------:R-:W-:Y:S01]  /*e990*/  BPT.TRAP 0x1 ;  /* 0x000000040000795c */ /* 0x000fe20000300000 */
.L_x_6603:
[----:B------:R-:W-:Y:S01]  /*e9a0*/  IMAD R201, R200, 0x8, R18 ;  /* 0x00000008c8c97824 */ /* 0x000fe200078e0212 */
[----:B------:R-:W-:-:S04]  /*e9b0*/  SHF.L.U32 R14, R22, 0x1f, RZ ;  /* 0x0000001f160e7819 */ /* 0x000fc800000006ff */
[----:B------:R0:W1:Y:S01]  /*e9c0*/  SYNCS.PHASECHK.TRANS64.TRYWAIT P3, [R201+URZ+0x38830], R14 ;  /* 0x0388300ec90075a7 */ /* 0x000062000806017f */
[----:B------:R-:W-:Y:S05]  /*e9d0*/  @!P0 BRA `(.L_x_6604) ;  /* 0x0000000000048947 */ /* 0x000fea0003800000 */
[----:B------:R-:W-:Y:S01]  /*e9e0*/  BPT.TRAP 0x1 ;  /* 0x000000040000795c */ /* 0x000fe20000300000 */
.L_x_6604:
[----:B------:R-:W-:Y:S01]  /*e9f0*/  BSSY B2, `(.L_x_6605) ;  /* 0x0000006000027945 */ /* 0x000fe20003800000 */
[----:B------:R-:W-:Y:S02]  /*ea00*/  IMAD R156, R200, 0x200, R191 ;  /* 0x00000200c89c7824 */ /* 0x000fe400078e02bf */
[----:B------:R-:W-:Y:S01]  /*ea10*/  IMAD.MOV.U32 R157, RZ, RZ, 0x40000040 ;  /* 0x40000040ff9d7424 */ /* 0x000fe200078e00ff */
[----:B-1----:R-:W-:Y:S06]  /*ea20*/  @P3 BRA `(.L_x_6606) ;  /* 0x0000000000083947 */ /* 0x002fec0003800000 */
[----:B------:R-:W1:Y:S02]  /*ea30*/  SYNCS.PHASECHK.TRANS64.TRYWAIT P3, [R201+URZ+0x38830], R14 ;  /* 0x0388300ec90075a7 */ /* 0x000e64000806017f */
[----:B-1----:R-:W-:Y:S05]  /*ea40*/  @!P3 BRA `(.L_x_6607) ;  /* 0x000001c0000cb947 */ /* 0x002fea0003800000 */
.L_x_6606:
[----:B------:R-:W-:Y:S05]  /*ea50*/  BSYNC B2 ;  /* 0x0000000000027941 */ /* 0x000fea0003800000 */
.L_x_6605:
        /* <DEDUP_REMOVED lines=36> */
.L_x_6608:
[----:B------:R2:W3:Y:S01]  /*eca0*/  SYNCS.PHASECHK.TRANS64.TRYWAIT P3, [R201+URZ+0x38850], R14 ;  /* 0x0388500ec90075a7 */ /* 0x0004e2000806017f */
[----:B------:R-:W-:Y:S05]  /*ecb0*/  @!P0 BRA `(.L_x_6609) ;  /* 0x0000000000048947 */ /* 0x000fea0003800000 */
[----:B------:R-:W-:Y:S01]  /*ecc0*/  BPT.TRAP 0x1 ;  /* 0x000000040000795c */ /* 0x000fe20000300000 */
.L_x_6609:
[----:B------:R-:W-:Y:S04]  /*ecd0*/  BSSY B2, `(.L_x_6610) ;  /* 0x0000004000027945 */ /* 0x000fe80003800000 */
[----:B---3--:R-:W-:Y:S05]  /*ece0*/  @P3 BRA `(.L_x_6611) ;  /* 0x0000000000083947 */ /* 0x008fea0003800000 */
[----:B------:R-:W3:Y:S02]  /*ecf0*/  SYNCS.PHASECHK.TRANS64.TRYWAIT P3, [R201+URZ+0x38850], R14 ;  /* 0x0388500ec90075a7 */ /* 0x000ee4000806017f */
[----:B---3--:R-:W-:Y:S05]  /*ed00*/  @!P3 BRA `(.L_x_6612) ;  /* 0x000001bc0070b947 */ /* 0x008fea0003800000 */
.L_x_6611:
[----:B------:R-:W-:Y:S05]  /*ed10*/  BSYNC B2 ;  /* 0x0000000000027941 */ /* 0x000fea0003800000 */
.L_x_6610:
[----:B------:R-:W-:Y:S01]  /*ed20*/  IMAD R202, R200, 0x1000, R192 ;  /* 0x00001000c8ca7824 */ /* 0x000fe200078e02c0 */
[----:B------:R-:W-:Y:S01]  /*ed30*/  R2UR UR4, R2 ;  /* 0x00000000020472ca */ /* 0x000fe200000e0000 */
[----:B------:R-:W-:Y:S01]  /*ed40*/  IMAD.MOV.U32 R203, RZ, RZ, 0x40000040 ;  /* 0x40000040ffcb7424 */ /* 0x000fe200078e00ff */
[----:B------:R-:W-:Y:S01]  /*ed50*/  R2UR UR5, R3 ;  /* 0x00000000030572ca */ /* 0x000fe200000e0000 */
[----:B------:R-:W-:Y:S01]  /*ed60*/  WARPGROUP.ARRIVE ;  /* 0x00000000000079c5 */ /* 0x000fe20000000000 */
[----:B------:R-:W-:Y:S01]  /*ed70*/  R2UR UR6, R202 ;  /* 0x00000000ca0672ca */ /* 0x000fe200000e0000 */
[----:B------:R-:W-:Y:S01]  /*ed80*/  VIADD R204, R2, 0x2 ;  /* 0x0000000202cc7836 */ /* 0x000fe20000000000 */
[----:B------:R-:W-:Y:S01]  /*ed90*/  R2UR UR7, R203 ;  /* 0x00000000cb0772ca */ /* 0x000fe200000e0000 */
[----:B------:R-:W-:Y:S02]  /*eda0*/  IMAD.MOV.U32 R205, RZ, RZ, 0x40000040 ;  /* 0x40000040ffcd7424 */ /* 0x000fe400078e00ff */
[----:B------:R-:W4:Y:S01]  /*edb0*/  S2R R21, SR_TID.X ;  /* 0x0000000000157919 */ /* 0x000f220000002100 */
[----:B------:R-:W-:Y:S01]  /*edc0*/  VIADD R206, R202, 0x800 ;  /* 0x00000800cace7836 */ /* 0x000fe20000000000 */
[----:B------:R-:W-:Y:S01]  /*edd0*/  UISETP.NE.AND UP0, UPT, UR48, URZ, UPT ;  /* 0x0000003f3000728c */ /* 0x000fe2000bf05270 */
[----:B------:R-:W-:-:S02]  /*ede0*/  VIADD R207, R2, 0x800 ;  /* 0x0000080002cf7836 */ /* 0x000fc40000000000 */
[----:B------:R-:W-:Y:S02]  /*edf0*/  IMAD.IADD R213, R218, 0x1, R195 ;  /* 0x00000001dad57824 */ /* 0x000fe400078e02c3 */
[----:B------:R-:W-:Y:S02]  /*ee00*/  VIADD R210, R202, 0xe00 ;  /* 0x00000e00cad27836 */ /* 0x000fe40000000000 */
[----:B------:R-:W-:Y:S01]  /*ee10*/  IMAD.MOV.U32 R209, RZ, RZ, 0x40000040 ;  /* 0x40000040ffd17424 */ /* 0x000fe200078e00ff */
[----:B------:R-:W-:Y:S01]  /*ee20*/  HGMMA.64x64x16.F32.BF16 R152, gdesc[UR4], R152, gsb0 ;  /* 0x00e00000049879f0 */ /* 0x000fe20008001898 */
[----:B------:R-:W-:Y:S01]  /*ee30*/  R2UR UR4, R204 ;  /* 0x00000000cc0472ca */ /* 0x000fe200000e0000 */
[----:B------:R-:W-:Y:S01]  /*ee40*/  VIADD R204, R202, 0x2 ;  /* 0x00000002cacc7836 */ /* 0x000fe20000000000 */
[----:B------:R-:W-:Y:S01]  /*ee50*/  R2UR UR5, R205 ;  /* 0x00000000cd0572ca */ /* 0x000fe200000e0000 */
[----:B------:R-:W-:Y:S02]  /*ee60*/  IMAD.MOV.U32 R205, RZ, RZ, 0x40000040 ;  /* 0x40000040ffcd7424 */ /* 0x000fe400078e00ff */
[----:B------:R-:W-:Y:S01]  /*ee70*/  IMAD.MOV.U32 R211, RZ, RZ, 0x40000040 ;  /* 0x40000040ffd37424 */ /* 0x000fe200078e00ff */
[----:B------:R-:W-:Y:S01]  /*ee80*/  R2UR UR6, R204 ;  /* 0x00000000cc0672ca */ /* 0x000fe200000e0000 */
[----:B------:R-:W-:Y:S01]  /*ee90*/  VIADD R204, R2, 0x4 ;  /* 0x0000000402cc7836 */ /* 0x000fe20000000000 */
[----:B------:R-:W-:Y:S01]  /*eea0*/  R2UR UR7, R205 ;  /* 0x00000000cd0772ca */ /* 0x000fe200000e0000 */
[----:B------:R-:W-:Y:S01]  /*eeb0*/  IMAD.MOV.U32 R205, RZ, RZ, 0x40000040 ;  /* 0x40000040ffcd7424 */ /* 0x000fe200078e00ff */
[----:B----4-:R-:W-:-:S05]  /*eec0*/  SHF.R.U32.HI R21, RZ, 0x7, R21 ;  /* 0x00000007ff157819 */ /* 0x010fca0000011615 */
[----:B0123--:R-:W0:Y:S02]  /*eed0*/  SHFL.IDX PT, R14, R21, RZ, 0x1f ;  /* 0x00001fff150e7589 */ /* 0x00fe2400000e0000 */
[----:B0-----:R-:W-:Y:S01]  /*eee0*/  ISETP.GT.AND P3, PT, R14, 0x7f, PT ;  /* 0x0000007f0e00780c */ /* 0x001fe20003f64270 */
[----:B------:R-:W-:-:S03]  /*eef0*/  IMAD.MOV.U32 R14, RZ, RZ, 0x4 ;  /* 0x00000004ff0e7424 */ /* 0x000fc600078e00ff */
[----:B------:R-:W-:Y:S02]  /*ef00*/  SEL R203, RZ, 0x2, !P3 ;  /* 0x00000002ffcb7807 */ /* 0x000fe40005800000 */
[C---:B------:R-:W-:Y:S02]  /*ef10*/  SEL R21, R14.reuse, 0x2, P3 ;  /* 0x000000020e157807 */ /* 0x040fe40001800000 */
[----:B------:R-:W-:-:S03]  /*ef20*/  SEL R14, R14, 0x6, !P3 ;  /* 0x000000060e0e7807 */ /* 0x000fc60005800000 */
[----:B------:R-:W-:Y:S01]  /*ef30*/  IMAD.IADD R208, R21, 0x1, R210 ;  /* 0x0000000115d07824 */ /* 0x000fe200078e02d2 */
        /* <DEDUP_REMOVED lines=176> */
[----:B------:R-:W-:-:S05]  /*fa40*/  IMAD.MOV.U32 R207, RZ, RZ, 0xa00 ;  /* 0x00000a00ffcf7424 */ /* 0x000fca00078e00ff */
[----:B------:R-:W-:-:S04]  /*fa50*/  SEL R207, R207, 0x980, P3 ;  /* 0x00000980cfcf7807 */ /* 0x000fc80001800000 */
[----:B------:R-:W-:Y:S01]  /*fa60*/  LOP3.LUT R207, R207, 0xa00, RZ, 0xc0, !PT ;  /* 0x00000a00cfcf7812 */ /* 0x000fe200078ec0ff */
[----:B------:R-:W-:Y:S02]  /*fa70*/  WARPGROUP.DEPBAR.LE gsb0, 0x0 ;  /* 0x00008000000079c5 */ /* 0x000fe40000010000 */
[----:B------:R-:W-:-:S06]  /*fa80*/  WARPGROUP.ARRIVE ;  /* 0x00000000000079c5 */ /* 0x000fcc0000000000 */
[----:B------:R-:W-:Y:S01]  /*fa90*/  HGMMA.64x64x16.F32.BF16 R152, gdesc[UR4], R152, gsb0 ;  /* 0x00e00000049879f0 */ /* 0x000fe20008001898 */
[----:B------:R-:W-:Y:S01]  /*faa0*/  R2UR UR4, R204 ;  /* 0x00000000cc0472ca */ /* 0x000fe200000e0000 */
[----:B------:R-:W-:Y:S01]  /*fab0*/  IMAD.IADD R204, R206, 0x1, R14 ;  /* 0x00000001cecc7824 */ /* 0x000fe200078e020e */
[----:B------:R-:W-:Y:S01]  /*fac0*/  R2UR UR5, R205 ;  /* 0x00000000cd0572ca */ /* 0x000fe200000e0000 */
[----:B------:R-:W-:Y:S02]  /*fad0*/  IMAD.MOV.U32 R205, RZ, RZ, 0x40000040 ;  /* 0x40000040ffcd7424 */ /* 0x000fe400078e00ff */
[----:B------:R-:W-:Y:S01]  /*fae0*/  IMAD.MOV.U32 R206, RZ, RZ, 0x28 ;  /* 0x00000028ffce7424 */ /* 0x000fe200078e00ff */
[----:B------:R-:W-:Y:S02]  /*faf0*/  R2UR UR6, R204 ;  /* 0x00000000cc0672ca */ /* 0x000fe400000e0000 */
[----:B------:R-:W-:Y:S01]  /*fb00*/  R2UR UR7, R205 ;  /* 0x00000000cd0772ca */ /* 0x000fe200000e0000 */
[----:B------:R-:W-:Y:S01]  /*fb10*/  IMAD.MOV.U32 R205, RZ, RZ, 0x40000040 ;  /* 0x40000040ffcd7424 */ /* 0x000fe200078e00ff */
[----:B------:R-:W-:-:S04]  /*fb20*/  SEL R206, R206, 0x26, P3 ;  /* 0x00000026cece7807 */ /* 0x000fc80001800000 */
[----:B------:R-:W-:-:S04]  /*fb30*/  LOP3.LUT R206, R206, 0x6, RZ, 0xc0, !PT ;  /* 0x00000006cece7812 */ /* 0x000fc800078ec0ff */
[CC--:B------:R-:W-:Y:S02]  /*fb40*/  IADD3 R204, R206.reuse, R207.reuse, R2 ;  /* 0x000000cfcecc7210 */ /* 0x0c0fe40007ffe002 */
[----:B------:R-:W-:Y:S01]  /*fb50*/  IADD3 R206, R206, R207, R202 ;  /* 0x000000cfcece7210 */ /* 0x000fe20007ffe0ca */
[----:B------:R-:W-:Y:S01]  /*fb60*/  IMAD.MOV.U32 R207, RZ, RZ, 0x40000040 ;  /* 0x40000040ffcf7424 */ /* 0x000fe200078e00ff */
[----:B------:R-:W-:Y:S02]  /*fb70*/  WARPGROUP.DEPBAR.LE gsb0, 0x0 ;  /* 0x00008000000079c5 */ /* 0x000fe40000010000 */
[----:B------:R-:W-:-:S06]  /*fb80*/  WARPGROUP.ARRIVE ;  /* 0x00000000000079c5 */ /* 0x000fcc0000000000 */
[----:B------:R-:W-:Y:S01]  /*fb90*/  HGMMA.64x64x16.F32.BF16 R152, gdesc[UR4], R152, gsb0 ;  /* 0x00e00000049879f0 */ /* 0x000fe20008001898 */
[----:B------:R-:W-:Y:S02]  /*fba0*/  R2UR UR4, R204 ;  /* 0x00000000cc0472ca */ /* 0x000fe400000e0000 */
[----:B------:R-:W-:Y:S01]  /*fbb0*/  R2UR UR5, R205 ;  /* 0x00000000cd0572ca */ /* 0x000fe200000e0000 */
[----:B------:R-:W-:Y:S01]  /*fbc0*/  IMAD.MOV.U32 R205, RZ, RZ, 0x40000040 ;  /* 0x40000040ffcd7424 */ /* 0x000fe200078e00ff */
[----:B------:R-:W-:Y:S01]  /*fbd0*/  R2UR UR6, R206 ;  /* 0x00000000ce0672ca */ /* 0x000fe200000e0000 */
[----:B------:R-:W-:Y:S01]  /*fbe0*/  VIADD R206, R2, 0xa00 ;  /* 0x00000a0002ce7836 */ /* 0x000fe20000000000 */
[----:B------:R-:W-:Y:S01]  /*fbf0*/  R2UR UR7, R207 ;  /* 0x00000000cf0772ca */ /* 0x000fe200000e0000 */
[----:B------:R-:W-:Y:S02]  /*fc00*/  VIADD R207, R202, 0xa00 ;  /* 0x00000a00cacf7836 */ /* 0x000fe40000000000 */
[----:B------:R-:W-:Y:S01]  /*fc10*/  IMAD.IADD R204, R206, 0x1, R203 ;  /* 0x00000001cecc7824 */ /* 0x000fe200078e02cb */
[----:B------:R-:W-:-:S02]  /*fc20*/  WARPGROUP.DEPBAR.LE gsb0, 0x0 ;  /* 0x00008000000079c5 */ /* 0x000fc40000010000 */
[----:B------:R-:W-:-:S07]  /*fc30*/  WARPGROUP.ARRIVE ;  /* 0x00000000000079c5 */ /* 0x000fce0000000000 */
        /* <DEDUP_REMOVED lines=96> */
[----:B------:R-:W0:Y:S01]  /*10240*/  @P2 LDC R204, c[0x0][0x450] ;  /* 0x00011400ffcc2b82 */ /* 0x000e220000000800 */
[----:B------:R-:W-:Y:S01]  /*10250*/  R2UR UR6, R206 ;  /* 0x00000000ce0672ca */ /* 0x000fe200000e0000 */
[----:B------:R-:W-:Y:S01]  /*10260*/  VIADD R206, R2, 0xe00 ;  /* 0x00000e0002ce7836 */ /* 0x000fe20000000000 */
[----:B------:R-:W-:Y:S01]  /*10270*/  R2UR UR7, R207 ;  /* 0x00000000cf0772ca */ /* 0x000fe200000e0000 */
[----:B------:R-:W-:-:S04]  /*10280*/  IMAD.MOV.U32 R207, RZ, RZ, 0x40000040 ;  /* 0x40000040ffcf7424 */ /* 0x000fc800078e00ff */
[----:B------:R-:W1:Y:S02]  /*10290*/  @P2 LDC R205, c[0x0][0x44c] ;  /* 0x00011300ffcd2b82 */ /* 0x000e640000000800 */
[----:B-1----:R-:W-:-:S05]  /*102a0*/  @P2 IMAD.HI.U32 R205, R213, R205, RZ ;  /* 0x000000cdd5cd2227 */ /* 0x002fca00078e00ff */
[----:B0-----:R-:W-:Y:S01]  /*102b0*/  @P2 SHF.R.U32.HI R213, RZ, R204, R205 ;  /* 0x000000ccffd52219 */ /* 0x001fe200000116cd */
[----:B------:R-:W-:Y:S02]  /*102c0*/  IMAD.IADD R204, R206, 0x1, R203 ;  /* 0x00000001cecc7824 */ /* 0x000fe400078e02cb */
[----:B------:R-:W-:Y:S01]  /*102d0*/  IMAD.MOV.U32 R205, RZ, RZ, 0x40000040 ;  /* 0x40000040ffcd7424 */ /* 0x000fe200078e00ff */
[----:B------:R-:W-:Y:S02]  /*102e0*/  WARPGROUP.DEPBAR.LE gsb0, 0x0 ;  /* 0x00008000000079c5 */ /* 0x000fe40000010000 */
[----:B------:R-:W-:-:S06]  /*102f0*/  WARPGROUP.ARRIVE ;  /* 0x00000000000079c5 */ /* 0x000fcc0000000000 */
[----:B------:R-:W-:Y:S01]  /*10300*/  HGMMA.64x64x16.F32.BF16 R152, gdesc[UR4], R152, gsb0 ;  /* 0x00e00000049879f0 */ /* 0x000fe20008001898 */
[----:B------:R-:W-:Y:S01]  /*10310*/  R2UR UR4, R204 ;  /* 0x00000000cc0472ca */ /* 0x000fe200000e0000 */
[--C-:B------:R-:W-:Y:S01]  /*10320*/  IMAD.IADD R204, R203, 0x1, R210.reuse ;  /* 0x00000001cbcc7824 */ /* 0x100fe200078e02d2 */
[----:B------:R-:W-:Y:S01]  /*10330*/  R2UR UR5, R205 ;  /* 0x00000000cd0572ca */ /* 0x000fe200000e0000 */
[----:B------:R-:W-:Y:S02]  /*10340*/  IMAD.MOV.U32 R205, RZ, RZ, 0x40000040 ;  /* 0x40000040ffcd7424 */ /* 0x000fe400078e00ff */
[----:B------:R-:W-:Y:S01]  /*10350*/  IMAD.IADD R210, R14, 0x1, R210 ;  /* 0x000000010ed27824 */ /* 0x000fe200078e02d2 */
[----:B------:R-:W-:Y:S01]  /*10360*/  R2UR UR6, R204 ;  /* 0x00000000cc0672ca */ /* 0x000fe200000e0000 */
[----:B------:R-:W-:Y:S01]  /*10370*/  IMAD.IADD R204, R206, 0x1, R21 ;  /* 0x00000001cecc7824 */ /* 0x000fe200078e0215 */
[----:B------:R-:W-:Y:S01]  /*10380*/  R2UR UR7, R205 ;  /* 0x00000000cd0772ca */ /* 0x000fe200000e0000 */
[----:B------:R-:W-:-:S02]  /*10390*/  IMAD.MOV.U32 R205, RZ, RZ, 0x40000040 ;  /* 0x40000040ffcd7424 */ /* 0x000fc400078e00ff */
[----:B------:R-:W-:Y:S02]  /*103a0*/  IMAD.IADD R206, R206, 0x1, R14 ;  /* 0x00000001cece7824 */ /* 0x000fe400078e020e */
[----:B------:R-:W-:Y:S02]  /*103b0*/  IMAD.MOV.U32 R203, RZ, RZ, 0x40 ;  /* 0x00000040ffcb7424 */ /* 0x000fe400078e00ff */
[----:B------:R-:W-:Y:S02]  /*103c0*/  IMAD.MOV.U32 R14, RZ, RZ, 0x1000 ;  /* 0x00001000ff0e7424 */ /* 0x000fe400078e00ff */
[----:B------:R-:W-:Y:S01]  /*103d0*/  IMAD.U32 R21, RZ, RZ, UR43 ;  /* 0x0000002bff157e24 */ /* 0x000fe2000f8e00ff */
[----:B------:R-:W-:Y:S02]  /*103e0*/  SEL R203, R203, 0x3e, P3 ;  /* 0x0000003ecbcb7807 */ /* 0x000fe40001800000 */
[----:B------:R-:W-:Y:S02]  /*103f0*/  SEL R14, R14, 0xf80, P3 ;  /* 0x00000f800e0e7807 */ /* 0x000fe40001800000 */
[----:B------:R-:W-:-:S02]  /*10400*/  LOP3.LUT R203, R203, 0x6, RZ, 0xc0, !PT ;  /* 0x00000006cbcb7812 */ /* 0x000fc400078ec0ff */
[----:B------:R-:W-:Y:S02]  /*10410*/  LOP3.LUT R14, R14, 0x1e00, RZ, 0xc0, !PT ;  /* 0x00001e000e0e7812 */ /* 0x000fe400078ec0ff */
[----:B------:R-:W-:Y:S02]  /*10420*/  PLOP3.LUT P3, PT, PT, PT, UP0, 0x40, 0x0 ;  /* 0x000000000000781c */ /* 0x000fe40003f6e808 */
        /* <DEDUP_REMOVED lines=9> */
[----:B------:R-:W0:Y:S01]  /*104c0*/  SHFL.IDX PT, R208, R213, RZ, 0x1c1f ;  /* 0x001c1fffd5d07589 */ /* 0x000e2200000e0000 */
[----:B------:R-:W-:Y:S01]  /*104d0*/  IADD3 R204, R203, R14, R2 ;  /* 0x0000000ecbcc7210 */ /* 0x000fe20007ffe002 */
[----:B------:R-:W-:-:S02]  /*104e0*/  IMAD.MOV.U32 R203, RZ, RZ, 0x40000040 ;  /* 0x40000040ffcb7424 */ /* 0x000fc400078e00ff */
[----:B------:R-:W-:-:S05]  /*104f0*/  @!P1 VIADD R14, R201, 0x38840 ;  /* 0x00038840c90e9836 */ /* 0x000fca0000000000 */
[----:B------:R-:W-:Y:S01]  /*10500*/  @!P1 PRMT R14, RZ, 0x654, R14 ;  /* 0x00000654ff0e9816 */ /* 0x000fe2000000000e */
[----:B------:R-:W-:Y:S02]  /*10510*/  WARPGROUP.DEPBAR.LE gsb0, 0x0 ;  /* 0x00008000000079c5 */ /* 0x000fe40000010000 */
[----:B------:R-:W-:-:S06]  /*10520*/  WARPGROUP.ARRIVE ;  /* 0x00000000000079c5 */ /* 0x000fcc0000000000 */
[----:B------:R-:W-:Y:S01]  /*10530*/  HGMMA.64x64x16.F32.BF16 R152, gdesc[UR4], R152, gsb0 ;  /* 0x00e00000049879f0 */ /* 0x000fe20008001898 */
[----:B------:R-:W-:Y:S02]  /*10540*/  R2UR UR4, R206 ;  /* 0x00000000ce0472ca */ /* 0x000fe400000e0000 */
[----:B------:R-:W-:Y:S02]  /*10550*/  R2UR UR5, R207 ;  /* 0x00000000cf0572ca */ /* 0x000fe400000e0000 */
[----:B------:R-:W-:Y:S02]  /*10560*/  R2UR UR6, R210 ;  /* 0x00000000d20672ca */ /* 0x000fe400000e0000 */
[----:B------:R-:W-:Y:S02]  /*10570*/  R2UR UR7, R211 ;  /* 0x00000000d30772ca */ /* 0x000fe400000e0000 */
[----:B------:R-:W-:Y:S01]  /*10580*/  LOP3.LUT R207, RZ, R21, RZ, 0x33, !PT ;  /* 0x00000015ffcf7212 */ /* 0x000fe200078e33ff */
[----:B------:R-:W-:-:S02]  /*10590*/  WARPGROUP.DEPBAR.LE gsb0, 0x0 ;  /* 0x00008000000079c5 */ /* 0x000fc40000010000 */
[----:B------:R-:W-:-:S08]  /*105a0*/  WARPGROUP.ARRIVE ;  /* 0x00000000000079c5 */ /* 0x000fd00000000000 */
        /* <DEDUP_REMOVED lines=10> */
[----:B-1----:R-:W-:-:S05]  /*10650*/  IMAD.SHL.U32 R14, R15, 0x40, RZ ;  /* 0x000000400f0e7824 */ /* 0x002fca00078e00ff */
[----:B------:R-:W-:-:S04]  /*10660*/  IADD3 R206, -R186, 0x1, -R14 ;  /* 0x00000001bace7810 */ /* 0x000fc80007ffe90e */
[----:B------:R-:W-:-:S05]  /*10670*/  IADD3 R206, -R23, R206, R184 ;  /* 0x000000ce17ce7210 */ /* 0x000fca0007ffe1b8 */
[----:B------:R-:W-:Y:S02]  /*10680*/  IMAD.IADD R207, R207, 0x1, R206 ;  /* 0x00000001cfcf7824 */ /* 0x000fe400078e02ce */
[----:B------:R-:W-:Y:S02]  /*10690*/  VIADD R206, R206, UR46 ;  /* 0x0000002ecece7c36 */ /* 0x000fe40008000000 */
[C---:B0-----:R-:W-:Y:S02]  /*106a0*/  IMAD.IADD R204, R208.reuse, 0x1, R207 ;  /* 0x00000001d0cc7824 */ /* 0x041fe400078e02cf */
        /* <DEDUP_REMOVED lines=14> */
.L_x_6615:
[----:B------:R-:W-:-:S05]  /*10790*/  IMAD.U32 R209, RZ, RZ, UR42 ;  /* 0x0000002affd17e24 */ /* 0x000fca000f8e00ff */
[----:B------:R-:W-:-:S13]  /*107a0*/  ISETP.NE.AND P3, PT, R209, 0x1, PT ;  /* 0x00000001d100780c */ /* 0x000fda0003f65270 */
[----:B------:R-:W0:Y:S02]  /*107b0*/  @P3 LDC.64 R202, c[0x0][0xae0] ;  /* 0x0002b800ffca3b82 */ /* 0x000e240000000a00 */
[----:B0-----:R-:W-:-:S05]  /*107c0*/  @P3 IMAD.HI.U32 R202, R208, R202, RZ ;  /* 0x000000cad0ca3227 */ /* 0x001fca00078e00ff */
[----:B------:R-:W-:-:S07]  /*107d0*/  @P3 SHF.R.U32.HI R208, RZ, R203, R202 ;  /* 0x000000cbffd03219 */ /* 0x000fce00000116ca */
.L_x_6616:
[----:B------:R-:W-:Y:S05]  /*107e0*/  BSYNC B2 ;  /* 0x0000000000027941 */ /* 0x000fea0003800000 */
.L_x_6614:
[----:B------:R-:W-:-:S04]  /*107f0*/  IMAD R208, R208, R209, -R14 ;  /* 0x000000d1d0d07224 */ /* 0x000fc800078e0a0e */
[----:B------:R-:W-:-:S05]  /*10800*/  IMAD.IADD R208, R208, 0x1, -R186 ;  /* 0x00000001d0d07824 */ /* 0x000fca00078e0aba */
[----:B------:R-:W-:Y:S02]  /*10810*/  VIMNMX R204, R204, R208, !PT ;  /* 0x000000d0cccc7248 */ /* 0x000fe40007fe0100 */
[----:B------:R-:W-:-:S07]  /*10820*/  VIADDMNMX R205, R208, R209, R205, PT ;  /* 0x000000d1d0cd7246 */ /* 0x000fce00038001cd */
.L_x_6613:
[----:B------:R-:W-:Y:S01]  /*10830*/  ISETP.GT.AND P3, PT, R15, -0x1, PT ;  /* 0xffffffff0f00780c */ /* 0x000fe20003f64270 */
[----:B------:R-:W0:Y:S01]  /*10840*/  SHFL.IDX PT, R213, R213, 0x1, 0x1c1f ;  /* 0x003c1f00d5d57f89 */ /* 0x000e2200000e0000 */
[----:B------:R-:W-:Y:S02]  /*10850*/  UISETP.NE.AND UP0, UPT, UR48, URZ, UPT ;  /* 0x0000003f3000728c */ /* 0x000fe4000bf05270 */
[C---:B------:R-:W-:Y:S02]  /*10860*/  ISETP.GT.AND P4, PT, R204.reuse, RZ, P3 ;  /* 0x000000ffcc00720c */ /* 0x040fe40001f84270 */
[C---:B------:R-:W-:Y:S02]  /*10870*/  ISETP.GT.AND P6, PT, R204.reuse, 0x8, P3 ;  /* 0x00000008cc00780c */ /* 0x040fe40001fc4270 */
[----:B------:R-:W-:Y:S02]  /*10880*/  ISETP.LT.OR P5, PT, R205, 0x1, P4 ;  /* 0x00000001cd00780c */ /* 0x000fe400027a1670 */
[----:B------:R-:W-:-:S02]  /*10890*/  ISETP.GT.AND P4, PT, R204, 0x1, P3 ;  /* 0x00000001cc00780c */ /* 0x000fc40001f84270 */
[----:B------:R-:W-:Y:S02]  /*108a0*/  FSEL R202, R152, -INF , !P5 ;  /* 0xff80000098ca7808 */ /* 0x000fe40006800000 */
[----:B------:R-:W-:Y:S02]  /*108b0*/  ISETP.LT.OR P4, PT, R205, 0x2, P4 ;  /* 0x00000002cd00780c */ /* 0x000fe40002781670 */
[C---:B------:R-:W-:Y:S02]  /*108c0*/  ISETP.GT.AND P5, PT, R204.reuse, 0x9, P3 ;  /* 0x00000009cc00780c */ /* 0x040fe40001fa4270 */
[----:B------:R-:W-:Y:S02]  /*108d0*/  FSEL R203, R153, -INF , !P4 ;  /* 0xff80000099cb7808 */ /* 0x000fe40006000000 */
[----:B------:R-:W-:Y:S02]  /*108e0*/  ISETP.GT.AND P4, PT, R204, 0x10, P3 ;  /* 0x00000010cc00780c */ /* 0x000fe40001f84270 */
[----:B------:R-:W-:-:S02]  /*108f0*/  ISETP.LT.OR P6, PT, R205, 0x9, P6 ;  /* 0x00000009cd00780c */ /* 0x000fc400037c1670 */
[C---:B------:R-:W-:Y:S01]  /*10900*/  ISETP.LT.OR P4, PT, R205.reuse, 0x11, P4 ;  /* 0x00000011cd00780c */ /* 0x040fe20002781670 */
[--C-:B0-----:R-:W-:Y:S01]  /*10910*/  IMAD.IADD R206, R206, 0x1, R213.reuse ;  /* 0x00000001cece7824 */ /* 0x101fe200078e02d5 */
[----:B------:R-:W-:Y:S01]  /*10920*/  ISETP.LT.OR P5, PT, R205, 0xa, P5 ;  /* 0x0000000acd00780c */ /* 0x000fe20002fa1670 */
[----:B------:R-:W-:Y:S01]  /*10930*/  IMAD.IADD R207, R207, 0x1, R213 ;  /* 0x00000001cfcf7824 */ /* 0x000fe200078e02d5 */
[----:B------:R-:W-:Y:S02]  /*10940*/  FSEL R160, R160, -INF , !P4 ;  /* 0xff800000a0a07808 */ /* 0x000fe40006000000 */
[----:B------:R-:W-:Y:S02]  /*10950*/  ISETP.GT.AND P4, PT, R204, 0x19, P3 ;  /* 0x00000019cc00780c */ /* 0x000fe40001f84270 */
[----:B------:R-:W-:Y:S02]  /*10960*/  FSEL R156, R156, -INF , !P6 ;  /* 0xff8000009c9c7808 */ /* 0x000fe40007000000 */
[----:B------:R-:W-:-:S02]  /*10970*/  ISETP.LT.OR P4, PT, R205, 0x1a, P4 ;  /* 0x0000001acd00780c */ /* 0x000fc40002781670 */
[----:B------:R-:W-:Y:S02]  /*10980*/  FSEL R157, R157, -INF , !P5 ;  /* 0xff8000009d9d7808 */ /* 0x000fe40006800000 */
[C---:B------:R-:W-:Y:S02]  /*10990*/  ISETP.GT.AND P6, PT, R204.reuse, 0x11, P3 ;  /* 0x00000011cc00780c */ /* 0x040fe40001fc4270 */
[C---:B------:R-:W-:Y:S02]  /*109a0*/  ISETP.GT.AND P5, PT, R204.reuse, 0x18, P3 ;  /* 0x00000018cc00780c */ /* 0x040fe40001fa4270 */
[----:B------:R-:W-:Y:S02]  /*109b0*/  FSEL R165, R165, -INF , !P4 ;  /* 0xff800000a5a57808 */ /* 0x000fe40006000000 */
[----:B------:R-:W-:Y:S02]  /*109c0*/  ISETP.GT.AND P4, PT, R204, 0x28, P3 ;  /* 0x00000028cc00780c */ /* 0x000fe40001f84270 */
[----:B------:R-:W-:-:S02]  /*109d0*/  ISETP.LT.OR P6, PT, R205, 0x12, P6 ;  /* 0x00000012cd00780c */ /* 0x000fc400037c1670 */
[C---:B------:R-:W-:Y:S02]  /*109e0*/  ISETP.LT.OR P5, PT, R205.reuse, 0x19, P5 ;  /* 0x00000019cd00780c */ /* 0x040fe40002fa1670 */
[----:B------:R-:W-:Y:S02]  /*109f0*/  ISETP.LT.OR P4, PT, R205, 0x29, P4 ;  /* 0x00000029cd00780c */ /* 0x000fe40002781670 */
[----:B------:R-:W-:Y:S02]  /*10a00*/  FSEL R161, R161, -INF , !P6 ;  /* 0xff800000a1a17808 */ /* 0x000fe40007000000 */
[----:B------:R-:W-:Y:S02]  /*10a10*/  FSEL R164, R164, -INF , !P5 ;  /* 0xff800000a4a47808 */ /* 0x000fe40006800000 */
[C---:B------:R-:W-:Y:S02]  /*10a20*/  ISETP.GT.AND P6, PT, R204.reuse, 0x20, P3 ;  /* 0x00000020cc00780c */ /* 0x040fe40001fc4270 */
[----:B------:R-:W-:-:S02]  /*10a30*/  ISETP.GT.AND P5, PT, R204, 0x21, P3 ;  /* 0x00000021cc00780c */ /* 0x000fc40001fa4270 */
[----:B------:R-:W-:Y:S02]  /*10a40*/  FSEL R208, R172, -INF , !P4 ;  /* 0xff800000acd07808 */ /* 0x000fe40006000000 */
[----:B------:R-:W-:Y:S02]  /*10a50*/  ISETP.GT.AND P4, PT, R204, 0x31, P3 ;  /* 0x00000031cc00780c */ /* 0x000fe40001f84270 */
[C---:B------:R-:W-:Y:S02]  /*10a60*/  ISETP.LT.OR P6, PT, R205.reuse, 0x21, P6 ;  /* 0x00000021cd00780c */ /* 0x040fe400037c1670 */
[C---:B------:R-:W-:Y:S02]  /*10a70*/  ISETP.LT.OR P5, PT, R205.reuse, 0x22, P5 ;  /* 0x00000022cd00780c */ /* 0x040fe40002fa1670 */
[----:B------:R-:W-:Y:S02]  /*10a80*/  ISETP.LT.OR P4, PT, R205, 0x32, P4 ;  /* 0x00000032cd00780c */ /* 0x000fe40002781670 */
[----:B------:R-:W-:-:S02]  /*10a90*/  FSEL R168, R168, -INF , !P6 ;  /* 0xff800000a8a87808 */ /* 0x000fc40007000000 */
[----:B------:R-:W-:Y:S02]  /*10aa0*/  FSEL R169, R169, -INF , !P5 ;  /* 0xff800000a9a97808 */ /* 0x000fe40006800000 */
[C---:B------:R-:W-:Y:S02]  /*10ab0*/  ISETP.GT.AND P6, PT, R204.reuse, 0x29, P3 ;  /* 0x00000029cc00780c */ /* 0x040fe40001fc4270 */
[----:B------:R-:W-:Y:S02]  /*10ac0*/  ISETP.GT.AND P5, PT, R204, 0x30, P3 ;  /* 0x00000030cc00780c */ /* 0x000fe40001fa4270 */
[----:B------:R-:W-:Y:S02]  /*10ad0*/  FSEL R177, R177, -INF , !P4 ;  /* 0xff800000b1b17808 */ /* 0x000fe40006000000 */
[----:B------:R-:W-:Y:S02]  /*10ae0*/  PLOP3.LUT P4, PT, PT, PT, UP0, 0x40, 0x0 ;  /* 0x000000000000781c */ /* 0x000fe40003f8e808 */
[----:B------:R-:W-:-:S02]  /*10af0*/  ISETP.LT.OR P6, PT, R205, 0x2a, P6 ;  /* 0x0000002acd00780c */ /* 0x000fc400037c1670 */
[----:B------:R-:W-:Y:S02]  /*10b00*/  ISETP.LT.OR P5, PT, R205, 0x31, P5 ;  /* 0x00000031cd00780c */ /* 0x000fe40002fa1670 */
[----:B------:R-:W-:Y:S02]  /*10b10*/  FSEL R173, R173, -INF , !P6 ;  /* 0xff800000adad7808 */ /* 0x000fe40007000000 */
[----:B------:R-:W-:Y:S02]  /*10b20*/  FSEL R176, R176, -INF , !P5 ;  /* 0xff800000b0b07808 */ /* 0x000fe40006800000 */
[C---:B------:R-:W-:Y:S02]  /*10b30*/  ISETP.GT.AND P6, PT, R204.reuse, 0x38, P3 ;  /* 0x00000038cc00780c */ /* 0x040fe40001fc4270 */
[----:B------:R-:W-:Y:S02]  /*10b40*/  ISETP.GT.AND P5, PT, R204, 0x39, P3 ;  /* 0x00000039cc00780c */ /* 0x000fe40001fa4270 */
[----:B------:R-:W-:-:S02]  /*10b50*/  ISETP.LT.OR P6, PT, R205, 0x39, P6 ;  /* 0x00000039cd00780c */ /* 0x000fc400037c1670 */
        /* <DEDUP_REMOVED lines=16> */
.L_x_6619:
[----:B------:R-:W-:-:S05]  /*10c60*/  IMAD.U32 R172, RZ, RZ, UR42 ;  /* 0x0000002affac7e24 */ /* 0x000fca000f8e00ff */
[----:B------:R-:W-:-:S13]  /*10c70*/  ISETP.NE.AND P4, PT, R172, 0x1, PT ;  /* 0x00000001ac00780c */ /* 0x000fda0003f85270 */
[----:B------:R-:W0:Y:S02]  /*10c80*/  @P4 LDC.64 R152, c[0x0][0xae0] ;  /* 0x0002b800ff984b82 */ /* 0x000e240000000a00 */
[----:B0-----:R-:W-:-:S05]  /*10c90*/  @P4 IMAD.HI.U32 R152, R213, R152, RZ ;  /* 0x00000098d5984227 */ /* 0x001fca00078e00ff */
[----:B------:R-:W-:-:S07]  /*10ca0*/  @P4 SHF.R.U32.HI R213, RZ, R153, R152 ;  /* 0x00000099ffd54219 */ /* 0x000fce0000011698 */
.L_x_6620:
[----:B------:R-:W-:Y:S05]  /*10cb0*/  BSYNC B2 ;  /* 0x0000000000027941 */ /* 0x000fea0003800000 */
.L_x_6618:
[----:B------:R-:W-:-:S04]  /*10cc0*/  IMAD R14, R213, R172, -R14 ;  /* 0x000000acd50e7224 */ /* 0x000fc800078e0a0e */
[----:B------:R-:W-:-:S05]  /*10cd0*/  IMAD.IADD R14, R14, 0x1, -R186 ;  /* 0x000000010e0e7824 */ /* 0x000fca00078e0aba */
[----:B------:R-:W-:Y:S02]  /*10ce0*/  VIMNMX R207, R207, R14, !PT ;  /* 0x0000000ecfcf7248 */ /* 0x000fe40007fe0100 */
[----:B------:R-:W-:-:S07]  /*10cf0*/  VIADDMNMX R206, R14, R172, R206, PT ;  /* 0x000000ac0ece7246 */ /* 0x000fce00038001ce */
.L_x_6617:
[----:B------:R-:W-:Y:S01]  /*10d00*/  FMNMX.FTZ R14, R202, R9, !PT ;  /* 0x00000009ca0e7209 */ /* 0x000fe20007810000 */
[----:B------:R-:W-:Y:S01]  /*10d10*/  @!P1 VIADD R201, R201, 0x38860 ;  /* 0x00038860c9c99836 */ /* 0x000fe20000000000 */
        /* <DEDUP_REMOVED lines=32> */
[----:B------:R-:W0:Y:S01]  /*10f20*/  SHFL.BFLY PT, R152, R14, 0x2, 0x1f ;  /* 0x0c401f000e987f89 */ /* 0x000e2200000e0000 */
[C---:B------:R-:W-:Y:S02]  /*10f30*/  ISETP.LT.OR P5, PT, R206.reuse, 0x11, P5 ;  /* 0x00000011ce00780c */ /* 0x040fe40002fa1670 */
[----:B------:R-:W-:Y:S02]  /*10f40*/  ISETP.LT.OR P6, PT, R206, 0x39, P6 ;  /* 0x00000039ce00780c */ /* 0x000fe400037c1670 */
[----:B------:R-:W-:-:S02]  /*10f50*/  FSEL R162, R162, -INF , !P5 ;  /* 0xff800000a2a27808 */ /* 0x000fc40006800000 */
[----:B------:R-:W-:Y:S02]  /*10f60*/  ISETP.GT.AND P5, PT, R207, 0x19, P3 ;  /* 0x00000019cf00780c */ /* 0x000fe40001fa4270 */
[----:B------:R-:W-:Y:S02]  /*10f70*/  FSEL R182, R182, -INF , !P6 ;  /* 0xff800000b6b67808 */ /* 0x000fe40007000000 */
[----:B------:R-:W-:Y:S02]  /*10f80*/  ISETP.LT.OR P5, PT, R206, 0x1a, P5 ;  /* 0x0000001ace00780c */ /* 0x000fe40002fa1670 */
[----:B------:R-:W-:Y:S02]  /*10f90*/  @!P1 PRMT R201, RZ, 0x654, R201 ;  /* 0x00000654ffc99816 */ /* 0x000fe400000000c9 */
[----:B------:R-:W-:Y:S02]  /*10fa0*/  FSEL R167, R167, -INF , !P5 ;  /* 0xff800000a7a77808 */ /* 0x000fe40006800000 */
[----:B------:R-:W-:-:S04]  /*10fb0*/  ISETP.GT.AND P5, PT, R207, 0x28, P3 ;  /* 0x00000028cf00780c */ /* 0x000fc80001fa4270 */
[----:B------:R-:W-:Y:S02]  /*10fc0*/  ISETP.LT.OR P5, PT, R206, 0x29, P5 ;  /* 0x00000029ce00780c */ /* 0x000fe40002fa1670 */
[----:B0-----:R-:W-:Y:S01]  /*10fd0*/  FMNMX.FTZ R152, R14, R152, !PT ;  /* 0x000000980e987209 */ /* 0x001fe20007810000 */
[----:B------:R-:W-:Y:S01]  /*10fe0*/  IMAD.U32 R14, RZ, RZ, UR41 ;  /* 0x00000029ff0e7e24 */ /* 0x000fe2000f8e00ff */
[----:B------:R-:W-:Y:S02]  /*10ff0*/  FSEL R174, R174, -INF , !P5 ;  /* 0xff800000aeae7808 */ /* 0x000fe40006800000 */
[----:B------:R-:W-:Y:S01]  /*11000*/  ISETP.GT.AND P5, PT, R207, 0x30, P3 ;  /* 0x00000030cf00780c */ /* 0x000fe20001fa4270 */
[----:B------:R-:W0:Y:S03]  /*11010*/  SHFL.BFLY PT, R172, R152, 0x1, 0x1f ;  /* 0x0c201f0098ac7f89 */ /* 0x000e2600000e0000 */
[----:B------:R-:W-:-:S04]  /*11020*/  ISETP.LT.OR P5, PT, R206, 0x31, P5 ;  /* 0x00000031ce00780c */ /* 0x000fc80002fa1670 */
[----:B------:R-:W-:Y:S02]  /*11030*/  FSEL R178, R178, -INF , !P5 ;  /* 0xff800000b2b27808 */ /* 0x000fe40006800000 */
[----:B0-----:R-:W-:-:S04]  /*11040*/  FMNMX.FTZ R172, R152, R172, !PT ;  /* 0x000000ac98ac7209 */ /* 0x001fc80007810000 */
        /* <DEDUP_REMOVED lines=45> */
[----:B------:R-:W2:Y:S01]  /*11320*/  MUFU.EX2 R156, R156 ;  /* 0x0000009c009c7308 */ /* 0x000ea20000000800 */
[----:B------:R-:W-:Y:S01]  /*11330*/  ISETP.GT.AND P3, PT, R207, 0x39, P3 ;  /* 0x00000039cf00780c */ /* 0x000fe20001f64270 */
[----:B0-----:R-:W-:Y:S01]  /*11340*/  FFMA.FTZ R0, R9, R0, R202 ;  /* 0x0000000009007223 */ /* 0x001fe200000100ca */
[----:B------:R-:W-:Y:S01]  /*11350*/  FMNMX.FTZ R170, R166, R170, !PT ;  /* 0x000000aaa6aa7209 */ /* 0x000fe20007810000 */
[-C--:B------:R-:W-:Y:S01]  /*11360*/  FMUL.FTZ R24, R24, R9.reuse ;  /* 0x0000000918187220 */ /* 0x080fe20000410000 */
[----:B------:R-:W-:Y:S01]  /*11370*/  FSEL R179, R179, -INF , !P4 ;  /* 0xff800000b3b37808 */ /* 0x000fe20006000000 */
        /* <DEDUP_REMOVED lines=9> */
[----:B------:R-:W-:Y:S01]  /*11410*/  FMNMX.FTZ R170, R171, R170, !PT ;  /* 0x000000aaabaa7209 */ /* 0x000fe20007810000 */
[----:B------:R-:W1:Y:S01]  /*11420*/  MUFU.EX2 R160, R160 ;  /* 0x000000a000a07308 */ /* 0x000e620000000800 */
[----:B------:R-:W-:Y:S01]  /*11430*/  F2FP.BF16.F32.PACK_AB R152, R152, R202 ;  /* 0x000000ca9898723e */ /* 0x000fe200000010ff */
[----:B--2---:R-:W-:Y:S01]  /*11440*/  FADD.FTZ R0, R156, R0 ;  /* 0x000000009c007221 */ /* 0x004fe20000010000 */
[----:B------:R-:W-:Y:S01]  /*11450*/  FMNMX.FTZ R170, R174, R170, !PT ;  /* 0x000000aaaeaa7209 */ /* 0x000fe20007810000 */
[-C--:B------:R-:W-:Y:S01]  /*11460*/  FMUL.FTZ R32, R32, R9.reuse ;  /* 0x0000000920207220 */ /* 0x080fe20000410000 */
[----:B------:R-:W-:Y:S01]  /*11470*/  ISETP.NE.AND P3, PT, R197, RZ, PT ;  /* 0x000000ffc500720c */ /* 0x000fe20003f65270 */
[-C--:B------:R-:W-:Y:S01]  /*11480*/  FMUL.FTZ R33, R33, R9.reuse ;  /* 0x0000000921217220 */ /* 0x080fe20000410000 */
[----:B------:R-:W-:Y:S01]  /*11490*/  FMNMX.FTZ R170, R175, R170, !PT ;  /* 0x000000aaafaa7209 */ /* 0x000fe20007810000 */
[----:B------:R-:W2:Y:S01]  /*114a0*/  MUFU.EX2 R161, R161 ;  /* 0x000000a100a17308 */ /* 0x000ea20000000800 */
        /* <DEDUP_REMOVED lines=8> */
[----:B-1----:R-:W-:Y:S01]  /*11530*/  FADD.FTZ R0, R160, R0 ;  /* 0x00000000a0007221 */ /* 0x002fe20000010000 */
[----:B------:R-:W-:Y:S01]  /*11540*/  @!P3 IMAD R19, R19, 0x40, R193 ;  /* 0x000000401313b824 */ /* 0x000fe200078e02c1 */
[----:B------:R-:W-:Y:S01]  /*11550*/  FMNMX.FTZ R170, R182, R170, !PT ;  /* 0x000000aab6aa7209 */ /* 0x000fe20007810000 */
[-C--:B------:R-:W-:Y:S01]  /*11560*/  FMUL.FTZ R44, R44, R9.reuse ;  /* 0x000000092c2c7220 */ /* 0x080fe20000410000 */
[-C--:B------:R-:W-:Y:S01]  /*11570*/  FMUL.FTZ R45, R45, R9.reuse ;  /* 0x000000092d2d7220 */ /* 0x080fe20000410000 */
[----:B------:R-:W-:Y:S01]  /*11580*/  @!P3 IMAD R19, R19, 0x4, R18 ;  /* 0x000000041313b824 */ /* 0x000fe200078e0212 */
[----:B------:R-:W-:Y:S01]  /*11590*/  FMNMX.FTZ R170, R183, R170, !PT ;  /* 0x000000aab7aa7209 */ /* 0x000fe20007810000 */
[----:B------:R-:W1:Y:S01]  /*115a0*/  MUFU.EX2 R165, R165 ;  /* 0x000000a500a57308 */ /* 0x000e620000000800 */
[----:B--2---:R-:W-:Y:S01]  /*115b0*/  FADD.FTZ R0, R161, R0 ;  /* 0x00000000a1007221 */ /* 0x004fe20000010000 */
[-C--:B------:R-:W-:Y:S01]  /*115c0*/  FMUL.FTZ R48, R48, R9.reuse ;  /* 0x0000000930307220 */ /* 0x080fe20000410000 */
[----:B------:R-:W-:Y:S01]  /*115d0*/  @!P3 STS [R19+0x38400], R9 ;  /* 0x038400091300b388 */ /* 0x000fe20000000800 */
[-C--:B------:R-:W-:Y:S01]  /*115e0*/  FMUL.FTZ R49, R49, R9.reuse ;  /* 0x0000000931317220 */ /* 0x080fe20000410000 */
[-C--:B------:R-:W-:Y:S01]  /*115f0*/  FMUL.FTZ R52, R52, R9.reuse ;  /* 0x0000000934347220 */ /* 0x080fe20000410000 */
[-C--:B------:R-:W-:Y:S01]  /*11600*/  FMUL.FTZ R53, R53, R9.reuse ;  /* 0x0000000935357220 */ /* 0x080fe20000410000 */
[----:B------:R-:W2:Y:S01]  /*11610*/  SHFL.BFLY PT, R202, R170, 0x2, 0x1f ;  /* 0x0c401f00aaca7f89 */ /* 0x000ea200000e0000 */
[----:B------:R3:W-:Y:S01]  /*11620*/  MUFU.EX2 R203, R169 ;  /* 0x000000a900cb7308 */ /* 0x0007e20000000800 */
[----:B0-----:R-:W-:Y:S01]  /*11630*/  FADD.FTZ R0, R164, R0 ;  /* 0x00000000a4007221 */ /* 0x001fe20000010000 */
[-C--:B------:R-:W-:Y:S01]  /*11640*/  FMUL.FTZ R56, R56, R9.reuse ;  /* 0x0000000938387220 */ /* 0x080fe20000410000 */
[-C--:B------:R-:W-:Y:S01]  /*11650*/  FMUL.FTZ R57, R57, R9.reuse ;  /* 0x0000000939397220 */ /* 0x080fe20000410000 */
[-C--:B------:R-:W-:Y:S01]  /*11660*/  FMUL.FTZ R60, R60, R9.reuse ;  /* 0x000000093c3c7220 */ /* 0x080fe20000410000 */
[-C--:B------:R-:W-:Y:S01]  /*11670*/  FMUL.FTZ R61, R61, R9.reuse ;  /* 0x000000093d3d7220 */ /* 0x080fe20000410000 */
[-C--:B------:R-:W-:Y:S01]  /*11680*/  FMUL.FTZ R64, R64, R9.reuse ;  /* 0x0000000940407220 */ /* 0x080fe20000410000 */
[----:B------:R-:W-:Y:S01]  /*11690*/  FMUL.FTZ R65, R65, R9 ;  /* 0x0000000941417220 */ /* 0x000fe20000410000 */
[----:B------:R-:W-:Y:S01]  /*116a0*/  MUFU.EX2 R208, R208 ;  /* 0x000000d000d07308 */ /* 0x000fe20000000800 */
[----:B-1----:R-:W-:Y:S01]  /*116b0*/  FADD.FTZ R0, R165, R0 ;  /* 0x00000000a5007221 */ /* 0x002fe20000010000 */
[----:B---3--:R-:W-:-:S02]  /*116c0*/  IMAD.MOV.U32 R169, RZ, RZ, 0x40000040 ;  /* 0x40000040ffa97424 */ /* 0x008fc400078e00ff */
[-C--:B------:R-:W-:Y:S01]  /*116d0*/  FMUL.FTZ R68, R68, R9.reuse ;  /* 0x0000000944447220 */ /* 0x080fe20000410000 */
[-C--:B------:R-:W-:Y:S01]  /*116e0*/  FMUL.FTZ R69, R69, R9.reuse ;  /* 0x0000000945457220 */ /* 0x080fe20000410000 */
[-C--:B------:R-:W-:Y:S01]  /*116f0*/  FMUL.FTZ R72, R72, R9.reuse ;  /* 0x0000000948487220 */ /* 0x080fe20000410000 */
[-C--:B------:R-:W-:Y:S01]  /*11700*/  FMUL.FTZ R73, R73, R9.reuse ;  /* 0x0000000949497220 */ /* 0x080fe20000410000 */
[----:B------:R-:W-:Y:S01]  /*11710*/  R2UR UR7, R169 ;  /* 0x00000000a90772ca */ /* 0x000fe200000e0000 */
        /* <DEDUP_REMOVED lines=36> */
[----:B0-----:R-:W-:Y:S01]  /*11960*/  FMNMX.FTZ R170, R170, R202, !PT ;  /* 0x000000caaaaa7209 */ /* 0x001fe20007810000 */
[-C--:B------:R-:W-:Y:S01]  /*11970*/  FMUL.FTZ R136, R136, R9.reuse ;  /* 0x0000000988887220 */ /* 0x080fe20000410000 */
[----:B------:R0:W1:Y:S01]  /*11980*/  MUFU.EX2 R202, R168 ;  /* 0x000000a800ca7308 */ /* 0x0000620000000800 */
[-C--:B------:R-:W-:Y:S01]  /*11990*/  FMUL.FTZ R137, R137, R9.reuse ;  /* 0x0000000989897220 */ /* 0x080fe20000410000 */
[----:B------:R-:W-:Y:S01]  /*119a0*/  FSETP.NEU.FTZ.AND P4, PT, R170, -INF , PT ;  /* 0xff800000aa00780b */ /* 0x000fe20003f9d000 */
[-C--:B------:R-:W-:Y:S01]  /*119b0*/  FMUL.FTZ R140, R140, R9.reuse ;  /* 0x000000098c8c7220 */ /* 0x080fe20000410000 */
[-C--:B------:R-:W-:Y:S01]  /*119c0*/  FMUL.FTZ R141, R141, R9.reuse ;  /* 0x000000098d8d7220 */ /* 0x080fe20000410000 */
[-C--:B------:R-:W-:Y:S01]  /*119d0*/  FMUL.FTZ R144, R144, R9.reuse ;  /* 0x0000000990907220 */ /* 0x080fe20000410000 */
[-C--:B------:R-:W-:Y:S01]  /*119e0*/  FMUL.FTZ R145, R145, R9.reuse ;  /* 0x0000000991917220 */ /* 0x080fe20000410000 */
[-C--:B------:R-:W-:Y:S01]  /*119f0*/  FMUL.FTZ R148, R148, R9.reuse ;  /* 0x0000000994947220 */ /* 0x080fe20000410000 */
[----:B------:R-:W-:Y:S01]  /*11a00*/  FMUL.FTZ R149, R149, R9 ;  /* 0x0000000995957220 */ /* 0x000fe20000410000 */
[----:B0-----:R-:W-:Y:S01]  /*11a10*/  FSEL R168, R170, RZ, P4 ;  /* 0x000000ffaaa87208 */ /* 0x001fe20002000000 */
[----:B------:R-:W-:-:S04]  /*11a20*/  IMAD.MOV.U32 R9, RZ, RZ, 0x40000040 ;  /* 0x40000040ff097424 */ /* 0x000fc800078e00ff */
[----:B------:R-:W-:Y:S01]  /*11a30*/  FADD.FTZ R168, -R168, R20 ;  /* 0x00000014a8a87221 */ /* 0x000fe20000010100 */
[----:B-1----:R-:W-:-:S03]  /*11a40*/  FADD.FTZ R0, R202, R0 ;  /* 0x00000000ca007221 */ /* 0x002fc60000010000 */
[-C--:B------:R-:W-:Y:S01]  /*11a50*/  FMUL.FTZ R20, R168, R14.reuse ;  /* 0x0000000ea8147220 */ /* 0x080fe20000410000 */
[----:B------:R-:W-:Y:S01]  /*11a60*/  FMUL.FTZ R168, R170, R14 ;  /* 0x0000000eaaa87220 */ /* 0x000fe20000410000 */
[----:B------:R-:W-:-:S04]  /*11a70*/  FADD.FTZ R0, R203, R0 ;  /* 0x00000000cb007221 */ /* 0x000fc80000010000 */
[----:B------:R-:W0:Y:S01]  /*11a80*/  MUFU.EX2 R20, R20 ;  /* 0x0000001400147308 */ /* 0x000e220000000800 */
[----:B------:R-:W-:Y:S01]  /*11a90*/  FSEL R168, R168, RZ, P4 ;  /* 0x000000ffa8a87208 */ /* 0x000fe20002000000 */
[----:B------:R-:W-:-:S04]  /*11aa0*/  FADD.FTZ R0, R208, R0 ;  /* 0x00000000d0007221 */ /* 0x000fc80000010000 */
[----:B------:R-:W-:Y:S01]  /*11ab0*/  FADD.FTZ R0, R173, R0 ;  /* 0x00000000ad007221 */ /* 0x000fe20000010000 */
        /* <DEDUP_REMOVED lines=10> */
[----:B0-----:R0:W-:Y:S01]  /*11b60*/  @!P3 STS [R19+0x38420], R20 ;  /* 0x038420141300b388 */ /* 0x0011e20000000800 */
[-CC-:B------:R-:W-:Y:S01]  /*11b70*/  FFMA.FTZ R178, R178, R14.reuse, -R168.reuse ;  /* 0x0000000eb2b27223 */ /* 0x180fe200000108a8 */
[-CC-:B------:R-:W-:Y:S01]  /*11b80*/  FFMA.FTZ R205, R179, R14.reuse, -R168.reuse ;  /* 0x0000000eb3cd7223 */ /* 0x180fe200000108a8 */
[-CC-:B------:R-:W-:Y:S01]  /*11b90*/  FFMA.FTZ R182, R182, R14.reuse, -R168.reuse ;  /* 0x0000000eb6b67223 */ /* 0x180fe200000108a8 */
[-C--:B------:R-:W-:Y:S01]  /*11ba0*/  FFMA.FTZ R183, R183, R14.reuse, -R168 ;  /* 0x0000000eb7b77223 */ /* 0x080fe200000108a8 */
[----:B------:R-:W-:Y:S01]  /*11bb0*/  FADD.FTZ R0, R176, R0 ;  /* 0x00000000b0007221 */ /* 0x000fe20000010000 */
[----:B------:R-:W-:Y:S01]  /*11bc0*/  FFMA.FTZ R153, R153, R14, -R168 ;  /* 0x0000000e99997223 */ /* 0x000fe200000108a8 */
[----:B------:R1:W-:Y:S01]  /*11bd0*/  MUFU.EX2 R179, R158 ;  /* 0x0000009e00b37308 */ /* 0x0003e20000000800 */
[----:B------:R-:W-:Y:S01]  /*11be0*/  FMUL.FTZ R26, R26, R20 ;  /* 0x000000141a1a7220 */ /* 0x000fe20000410000 */
[----:B------:R-:W-:Y:S01]  /*11bf0*/  FADD.FTZ R0, R177, R0 ;  /* 0x00000000b1007221 */ /* 0x000fe20000010000 */
[----:B0-----:R-:W-:Y:S01]  /*11c00*/  FFMA.FTZ R19, R166, R14, -R168 ;  /* 0x0000000ea6137223 */ /* 0x001fe200000108a8 */
[----:B------:R-:W-:-:S02]  /*11c10*/  IMAD R168, R200, 0x1000, R194 ;  /* 0x00001000c8a87824 */ /* 0x000fc400078e02c2 */
[-C--:B------:R-:W-:Y:S01]  /*11c20*/  FMUL.FTZ R27, R27, R20.reuse ;  /* 0x000000141b1b7220 */ /* 0x080fe20000410000 */
[-C--:B------:R-:W-:Y:S01]  /*11c30*/  FMUL.FTZ R30, R30, R20.reuse ;  /* 0x000000141e1e7220 */ /* 0x080fe20000410000 */
[----:B------:R-:W-:Y:S01]  /*11c40*/  FMUL.FTZ R31, R31, R20 ;  /* 0x000000141f1f7220 */ /* 0x000fe20000410000 */
[----:B------:R-:W0:Y:S01]  /*11c50*/  MUFU.EX2 R166, R180 ;  /* 0x000000b400a67308 */ /* 0x000e220000000800 */
[----:B-1----:R-:W-:Y:S01]  /*11c60*/  F2FP.BF16.F32.PACK_AB R158, R165, R164 ;  /* 0x000000a4a59e723e */ /* 0x002fe200000010ff */
[----:B------:R-:W-:Y:S01]  /*11c70*/  FMUL.FTZ R34, R34, R20 ;  /* 0x0000001422227220 */ /* 0x000fe20000410000 */
[----:B------:R-:W-:Y:S01]  /*11c80*/  F2FP.BF16.F32.PACK_AB R164, R177, R176 ;  /* 0x000000b0b1a4723e */ /* 0x000fe200000010ff */
[-C--:B------:R-:W-:Y:S01]  /*11c90*/  FMUL.FTZ R35, R35, R20.reuse ;  /* 0x0000001423237220 */ /* 0x080fe20000410000 */
[----:B------:R-:W-:Y:S01]  /*11ca0*/  R2UR UR6, R168 ;  /* 0x00000000a80672ca */ /* 0x000fe200000e0000 */
        /* <DEDUP_REMOVED lines=10> */
[----:B------:R2:W-:Y:S01]  /*11d50*/  MUFU.EX2 R206, R154 ;  /* 0x0000009a00ce7308 */ /* 0x0005e20000000800 */
[----:B-1----:R-:W-:Y:S01]  /*11d60*/  F2FP.BF16.F32.PACK_AB R162, R173, R208 ;  /* 0x000000d0ada2723e */ /* 0x002fe200000010ff */
[----:B0-----:R-:W-:Y:S01]  /*11d70*/  FADD.FTZ R0, R166, R0 ;  /* 0x00000000a6007221 */ /* 0x001fe20000010000 */
[----:B------:R-:W-:Y:S01]  /*11d80*/  F2FP.BF16.F32.PACK_AB R166, R169, R166 ;  /* 0x000000a6a9a6723e */ /* 0x000fe200000010ff */
[-C--:B------:R-:W-:Y:S01]  /*11d90*/  FMUL.FTZ R55, R55, R20.reuse ;  /* 0x0000001437377220 */ /* 0x080fe20000410000 */
[-C--:B------:R-:W-:Y:S01]  /*11da0*/  FMUL.FTZ R58, R58, R20.reuse ;  /* 0x000000143a3a7220 */ /* 0x080fe20000410000 */
[-C--:B------:R-:W-:Y:S01]  /*11db0*/  FMUL.FTZ R59, R59, R20.reuse ;  /* 0x000000143b3b7220 */ /* 0x080fe20000410000 */
[----:B------:R-:W-:Y:S01]  /*11dc0*/  FMUL.FTZ R62, R62, R20 ;  /* 0x000000143e3e7220 */ /* 0x000fe20000410000 */
[----:B------:R-:W-:Y:S01]  /*11dd0*/  MUFU.EX2 R174, R155 ;  /* 0x0000009b00ae7308 */ /* 0x000fe20000000800 */
[----:B--2---:R-:W-:Y:S01]  /*11de0*/  F2FP.BF16.F32.PACK_AB R154, R157, R156 ;  /* 0x0000009c9d9a723e */ /* 0x004fe200000010ff */
[----:B------:R-:W-:Y:S01]  /*11df0*/  FMUL.FTZ R63, R63, R20 ;  /* 0x000000143f3f7220 */ /* 0x000fe20000410000 */
[----:B------:R-:W-:Y:S01]  /*11e00*/  F2FP.BF16.F32.PACK_AB R156, R161, R160 ;  /* 0x000000a0a19c723e */ /* 0x000fe200000010ff */
[----:B------:R-:W-:Y:S01]  /*11e10*/  FMUL.FTZ R66, R66, R20 ;  /* 0x0000001442427220 */ /* 0x000fe20000410000 */
[----:B------:R-:W-:Y:S01]  /*11e20*/  F2FP.BF16.F32.PACK_AB R160, R203, R202 ;  /* 0x000000cacba0723e */ /* 0x000fe200000010ff */
        /* <DEDUP_REMOVED lines=54> */
[----:B------:R-:W-:Y:S01]  /*12190*/  FMUL.FTZ R151, R151, R20 ;  /* 0x0000001497977220 */ /* 0x000fe20000410000 */
[----:B------:R-:W-:Y:S01]  /*121a0*/  FFMA.FTZ R202, R20, R8, R206 ;  /* 0x0000000814ca7223 */ /* 0x000fe200000100ce */
[----:B------:R-:W-:-:S02]  /*121b0*/  VIADD R8, R168, 0x80 ;  /* 0x00000080a8087836 */ /* 0x000fc40000000000 */
[----:B------:R-:W-:Y:S01]  /*121c0*/  FADD.FTZ R0, R169, R0 ;  /* 0x00000000a9007221 */ /* 0x000fe20000010000 */
[----:B------:R-:W0:Y:S01]  /*121d0*/  MUFU.EX2 R175, R175 ;  /* 0x000000af00af7308 */ /* 0x000e220000000800 */
[----:B--2---:R-:W-:Y:S01]  /*121e0*/  F2FP.BF16.F32.PACK_AB R161, R171, R177 ;  /* 0x000000b1aba1723e */ /* 0x004fe200000010ff */
[----:B------:R-:W-:Y:S02]  /*121f0*/  IMAD.MOV.U32 R169, RZ, RZ, 0x40000040 ;  /* 0x40000040ffa97424 */ /* 0x000fe400078e00ff */
[----:B------:R-:W-:Y:S01]  /*12200*/  FADD.FTZ R202, R174, R202 ;  /* 0x000000caaeca7221 */ /* 0x000fe20000010000 */
[----:B------:R-:W-:Y:S01]  /*12210*/  ISETP.GT.AND P3, PT, R15, R212, PT ;  /* 0x000000d40f00720c */ /* 0x000fe20003f64270 */
[----:B------:R-:W-:Y:S02]  /*12220*/  IMAD.MOV.U32 R20, RZ, RZ, R170 ;  /* 0x000000ffff147224 */ /* 0x000fe400078e00aa */
[----:B------:R-:W-:Y:S01]  /*12230*/  FADD.FTZ R202, R179, R202 ;  /* 0x000000cab3ca7221 */ /* 0x000fe20000010000 */
[----:B------:R-:W-:Y:S01]  /*12240*/  MUFU.EX2 R178, R178 ;  /* 0x000000b200b27308 */ /* 0x000fe20000000800 */
[----:B------:R1:W-:Y:S02]  /*12250*/  STSM.16.M88.4 [R199+0x36400], R152 ;  /* 0x03640098c7007844 */ /* 0x0003e40000000200 */
[----:B------:R-:W-:-:S02]  /*12260*/  FADD.FTZ R202, R180, R202 ;  /* 0x000000cab4ca7221 */ /* 0x000fc40000010000 */
[----:B------:R2:W-:Y:S02]  /*12270*/  STSM.16.M88.4 [R216], R156 ;  /* 0x0000009cd8007844 */ /* 0x0005e40000000200 */
[----:B------:R-:W-:Y:S01]  /*12280*/  FADD.FTZ R202, R181, R202 ;  /* 0x000000cab5ca7221 */ /* 0x000fe20000010000 */
[----:B------:R-:W3:Y:S01]  /*12290*/  MUFU.EX2 R205, R205 ;  /* 0x000000cd00cd7308 */ /* 0x000ee20000000800 */
[----:B0-----:R-:W-:Y:S02]  /*122a0*/  F2FP.BF16.F32.PACK_AB R163, R175, R204 ;  /* 0x000000ccafa3723e */ /* 0x001fe400000010ff */
[----:B------:R-:W-:-:S03]  /*122b0*/  FADD.FTZ R202, R173, R202 ;  /* 0x000000caadca7221 */ /* 0x000fc60000010000 */
[----:B------:R2:W-:Y:S01]  /*122c0*/  STSM.16.M88.4 [R214], R160 ;  /* 0x000000a0d6007844 */ /* 0x0005e20000000200 */
[----:B------:R-:W-:Y:S01]  /*122d0*/  FADD.FTZ R202, R19, R202 ;  /* 0x000000ca13ca7221 */ /* 0x000fe20000010000 */
[----:B------:R-:W-:Y:S01]  /*122e0*/  MUFU.EX2 R182, R182 ;  /* 0x000000b600b67308 */ /* 0x000fe20000000800 */
[----:B------:R-:W-:Y:S02]  /*122f0*/  IMAD.MOV.U32 R19, RZ, RZ, R200 ;  /* 0x000000ffff137224 */ /* 0x000fe400078e00c8 */
[----:B------:R-:W-:-:S04]  /*12300*/  FADD.FTZ R202, R176, R202 ;  /* 0x000000cab0ca7221 */ /* 0x000fc80000010000 */
[----:B------:R-:W-:Y:S01]  /*12310*/  FADD.FTZ R202, R177, R202 ;  /* 0x000000cab1ca7221 */ /* 0x000fe20000010000 */
[----:B------:R-:W0:Y:S01]  /*12320*/  MUFU.EX2 R183, R183 ;  /* 0x000000b700b77308 */ /* 0x000e220000000800 */
[----:B---3--:R-:W-:Y:S02]  /*12330*/  F2FP.BF16.F32.PACK_AB R165, R205, R178 ;  /* 0x000000b2cda5723e */ /* 0x008fe400000010ff */
[----:B------:R-:W-:-:S04]  /*12340*/  FADD.FTZ R202, R171, R202 ;  /* 0x000000caabca7221 */ /* 0x000fc80000010000 */
[----:B------:R-:W-:-:S04]  /*12350*/  FADD.FTZ R202, R204, R202 ;  /* 0x000000caccca7221 */ /* 0x000fc80000010000 */
[----:B------:R-:W-:-:S04]  /*12360*/  FADD.FTZ R202, R175, R202 ;  /* 0x000000caafca7221 */ /* 0x000fc80000010000 */
[----:B------:R-:W-:Y:S01]  /*12370*/  FADD.FTZ R202, R178, R202 ;  /* 0x000000cab2ca7221 */ /* 0x000fe20000010000 */
[----:B0-----:R-:W-:-:S03]  /*12380*/  F2FP.BF16.F32.PACK_AB R167, R183, R182 ;  /* 0x000000b6b7a7723e */ /* 0x001fc600000010ff */
[----:B------:R-:W-:Y:S02]  /*12390*/  FADD.FTZ R202, R205, R202 ;  /* 0x000000cacdca7221 */ /* 0x000fe40000010000 */
[----:B------:R2:W-:Y:S01]  /*123a0*/  STSM.16.M88.4 [R215], R164 ;  /* 0x000000a4d7007844 */ /* 0x0005e20000000200 */
[----:B------:R-:W-:Y:S01]  /*123b0*/  WARPGROUP.ARRIVE ;  /* 0x00000000000079c5 */ /* 0x000fe20000000000 */
[----:B------:R-:W-:-:S05]  /*123c0*/  FADD.FTZ R202, R182, R202 ;  /* 0x000000cab6ca7221 */ /* 0x000fca0000010000 */
[----:B------:R-:W-:Y:S01]  /*123d0*/  HGMMA.64x256x16.F32.BF16 R24, R152, gdesc[UR4].tnspB, R24, gsb0 ;  /* 0x43e0000498187df0 */ /* 0x000fe20008001818 */
[----:B------:R-:W-:Y:S01]  /*123e0*/  R2UR UR6, R8 ;  /* 0x00000000080672ca */ /* 0x000fe200000e0000 */
[C---:B------:R-:W-:Y:S01]  /*123f0*/  VIADD R8, R168.reuse, 0x100 ;  /* 0x00000100a8087836 */ /* 0x040fe20000000000 */
[----:B------:R-:W-:Y:S01]  /*12400*/  R2UR UR7, R9 ;  /* 0x00000000090772ca */ /* 0x000fe200000e0000 */
[----:B------:R-:W-:Y:S02]  /*12410*/  IMAD.MOV.U32 R9, RZ, RZ, 0x40000040 ;  /* 0x40000040ff097424 */ /* 0x000fe400078e00ff */
[----:B------:R-:W-:Y:S01]  /*12420*/  VIADD R168, R168, 0x180 ;  /* 0x00000180a8a87836 */ /* 0x000fe20000000000 */
[----:B------:R-:W-:Y:S02]  /*12430*/  WARPGROUP.DEPBAR.LE gsb0, 0x0 ;  /* 0x00008000000079c5 */ /* 0x000fe40000010000 */
[----:B------:R-:W-:Y:S01]  /*12440*/  WARPGROUP.ARRIVE ;  /* 0x00000000000079c5 */ /* 0x000fe20000000000 */
[----:B-1----:R-:W-:-:S04]  /*12450*/  VIADD R152, R15, 0xffffffff ;  /* 0xffffffff0f987836 */ /* 0x002fc80000000000 */
[----:B------:R-:W-:-:S14]  /*12460*/  IMAD.MOV.U32 R15, RZ, RZ, R152 ;  /* 0x000000ffff0f7224 */ /* 0x000fdc00078e0098 */
[----:B------:R-:W-:Y:S01]  /*12470*/  HGMMA.64x256x16.F32.BF16 R24, R156, gdesc[UR4].tnspB, R24, gsb0 ;  /* 0x43e000049c187df0 */ /* 0x000fe20008001818 */
[----:B------:R-:W-:Y:S01]  /*12480*/  R2UR UR6, R8 ;  /* 0x00000000080672ca */ /* 0x000fe200000e0000 */
[----:B------:R-:W-:Y:S01]  /*12490*/  FADD.FTZ R8, R183, R202 ;  /* 0x000000cab7087221 */ /* 0x000fe20000010000 */
[----:B------:R-:W-:Y:S01]  /*124a0*/  R2UR UR7, R9 ;  /* 0x00000000090772ca */ /* 0x000fe200000e0000 */
[----:B------:R-:W-:Y:S01]  /*124b0*/  IMAD.MOV.U32 R9, RZ, RZ, R172 ;  /* 0x000000ffff097224 */ /* 0x000fe200078e00ac */
        /* <DEDUP_REMOVED lines=22> */
.L_x_6602:
[----:B------:R-:W-:Y:S02]  /*12620*/  IMAD.MOV.U32 R20, RZ, RZ, R170 ;  /* 0x000000ffff147224 */ /* 0x000fe400078e00aa */
[----:B------:R-:W-:Y:S02]  /*12630*/  IMAD.MOV.U32 R9, RZ, RZ, R172 ;  /* 0x000000ffff097224 */ /* 0x000fe400078e00ac */
[----:B------:R-:W-:Y:S02]  /*12640*/  IMAD.MOV.U32 R19, RZ, RZ, R200 ;  /* 0x000000ffff137224 */ /* 0x000fe400078e00c8 */
[----:B------:R-:W-:-:S07]  /*12650*/  IMAD.MOV.U32 R15, RZ, RZ, R152 ;  /* 0x000000ffff0f7224 */ /* 0x000fce00078e0098 */
.L_x_6601:
[----:B------:R-:W-:Y:S05]  /*12660*/  BSYNC B1 ;  /* 0x0000000000017941 */ /* 0x000fea0003800000 */
.L_x_6600:
[----:B------:R-:W0:Y:S01]  /*12670*/  LDC R152, c[0x0][0x448] ;  /* 0x00011200ff987b82 */ /* 0x000e220000000800 */
[----:B------:R-:W-:-:S07]  /*12680*/  VIADD R153, R195, 0x3f ;  /* 0x0000003fc3997836 */ /* 0x000fce0000000000 */
[----:B------:R-:W1:Y:S01]  /*12690*/  LDC R155, c[0x0][0xadc] ;  /* 0x0002b700ff9b7b82 */ /* 0x000e620000000800 */
[----:B0-----:R-:W-:Y:S02]  /*126a0*/  ISETP.NE.AND P5, PT, R152, 0x1, PT ;  /* 0x000000019800780c */ /* 0x001fe40003fa5270 */
[----:B-1----:R-:W-:-:S11]  /*126b0*/  ISETP.GE.AND P6, PT, R155, 0x1, PT ;  /* 0x000000019b00780c */ /* 0x002fd60003fc6270 */
[----:B------:R-:W0:Y:S08]  /*126c0*/  @P5 LDC R154, c[0x0][0x44c] ;  /* 0x00011300ff9a5b82 */ /* 0x000e300000000800 */
[----:B------:R-:W1:Y:S01]  /*126d0*/  @P5 LDC R152, c[0x0][0x450] ;  /* 0x00011400ff985b82 */ /* 0x000e620000000800 */
[----:B0-----:R-:W-:-:S05]  /*126e0*/  @P5 IMAD.HI.U32 R154, R153, R154, RZ ;  /* 0x0000009a999a5227 */ /* 0x001fca00078e00ff */
[----:B-1----:R-:W-:Y:S02]  /*126f0*/  @P5 SHF.R.U32.HI R153, RZ, R152, R154 ;  /* 0x00000098ff995219 */ /* 0x002fe4000001169a */
        /* <DEDUP_REMOVED lines=15> */
.L_x_6624:
[----:B------:R-:W-:-:S13]  /*127f0*/  ISETP.NE.AND P2, PT, R155, 0x1, PT ;  /* 0x000000019b00780c */ /* 0x000fda0003f45270 */
[----:B------:R-:W0:Y:S02]  /*12800*/  @P2 LDC.64 R152, c[0x0][0xae0] ;  /* 0x0002b800ff982b82 */ /* 0x000e240000000a00 */
[----:B0-----:R-:W-:-:S05]  /*12810*/  @P2 IMAD.HI.U32 R152, R154, R152, RZ ;  /* 0x000000989a982227 */ /* 0x001fca00078e00ff */
[----:B------:R-:W-:-:S07]  /*12820*/  @P2 SHF.R.U32.HI R154, RZ, R153, R152 ;  /* 0x00000099ff9a2219 */ /* 0x000fce0000011698 */
.L_x_6625:
[----:B------:R-:W-:Y:S05]  /*12830*/  BSYNC B0 ;  /* 0x0000000000007941 */ /* 0x000fea0003800000 */
.L_x_6623:
[----:B------:R-:W-:-:S05]  /*12840*/  IMAD R154, R154, R155, RZ ;  /* 0x0000009b9a9a7224 */ /* 0x000fca00078e02ff */
[----:B------:R-:W-:-:S07]  /*12850*/  VIMNMX R21, R21, R154, !PT ;  /* 0x0000009a15157248 */ /* 0x000fce0007fe0100 */
.L_x_6622:
        /* <DEDUP_REMOVED lines=11> */
[----:B------:R-:W-:-:S07]  /*12910*/  IMAD.MOV.U32 R204, RZ, RZ, R19 ;  /* 0x000000ffffcc7224 */ /* 0x000fce00078e0013 */
.L_x_6638:
[----:B------:R-:W-:Y:S02]  /*12920*/  IMAD.MOV.U32 R9, RZ, RZ, R15 ;  /* 0x000000ffff097224 */ /* 0x000fe400078e000f */
[----:B------:R-:W-:-:S03]  /*12930*/  VIADD R15, R15, 0xffffffff ;  /* 0xffffffff0f0f7836 */ /* 0x000fc60000000000 */
[----:B------:R-:W-:Y:S01]  /*12940*/  ISETP.GT.AND P2, PT, R9, R205, PT ;  /* 0x000000cd0900720c */ /* 0x000fe20003f44270 */
[----:B------:R-:W-:-:S05]  /*12950*/  VIADD R9, R204, 0x1 ;  /* 0x00000001cc097836 */ /* 0x000fca0000000000 */
[----:B------:R-:W-:-:S04]  /*12960*/  ISETP.NE.AND P3, PT, R9, 0x2, PT ;  /* 0x000000020900780c */ /* 0x000fc80003f65270 */
[----:B------:R-:W-:Y:S02]  /*12970*/  SEL R9, R9, RZ, P3 ;  /* 0x000000ff09097207 */ /* 0x000fe40001800000 */
[----:B------:R-:W-:-:S03]  /*12980*/  SEL R14, RZ, 0x1, P3 ;  /* 0x00000001ff0e7807 */ /* 0x000fc60001800000 */
[----:B------:R-:W-:Y:S01]  /*12990*/  IMAD.MOV.U32 R19, RZ, RZ, R9 ;  /* 0x000000ffff137224 */ /* 0x000fe200078e0009 */
[----:B------:R-:W-:Y:S01]  /*129a0*/  LOP3.LUT R22, R22, R14, RZ, 0x3c, !PT ;  /* 0x0000000e16167212 */ /* 0x000fe200078e3cff */
[----:B-1----:R-:W-:Y:S06]  /*129b0*/  @!P0 BRA `(.L_x_6628) ;  /* 0x0000000000048947 */ /* 0x002fec0003800000 */
[----:B------:R-:W-:Y:S01]  /*129c0*/  BPT.TRAP 0x1 ;  /* 0x000000040000795c */ /* 0x000fe20000300000 */
.L_x_6628:
[----:B------:R-:W-:Y:S01]  /*129d0*/  IMAD R21, R19, 0x8, R18 ;  /* 0x0000000813157824 */ /* 0x000fe200078e0212 */
[----:B------:R-:W-:-:S04]  /*129e0*/  SHF.L.U32 R14, R22, 0x1f, RZ ;  /* 0x0000001f160e7819 */ /* 0x000fc800000006ff */
[----:B------:R0:W1:Y:S01]  /*129f0*/  SYNCS.PHASECHK.TRANS64.TRYWAIT P3, [R21+URZ+0x38830], R14 ;  /* 0x0388300e150075a7 */ /* 0x000062000806017f */
[----:B------:R-:W-:Y:S05]  /*12a00*/  @!P0 BRA `(.L_x_6629) ;  /* 0x0000000000048947 */ /* 0x000fea0003800000 */
[----:B------:R-:W-:Y:S01]  /*12a10*/  BPT.TRAP 0x1 ;  /* 0x000000040000795c */ /* 0x000fe20000300000 */
.L_x_6629:
[----:B------:R-:W-:Y:S01]  /*12a20*/  BSSY B2, `(.L_x_6630) ;  /* 0x0000006000027945 */ /* 0x000fe20003800000 */
[----:B--2---:R-:W-:Y:S02]  /*12a30*/  IMAD R156, R19, 0x200, R191 ;  /* 0x00000200139c7824 */ /* 0x004fe400078e02bf */
[----:B------:R-:W-:Y:S01]  /*12a40*/  IMAD.MOV.U32 R157, RZ, RZ, 0x40000040 ;  /* 0x40000040ff9d7424 */ /* 0x000fe200078e00ff */
[----:B-1----:R-:W-:Y:S06]  /*12a50*/  @P3 BRA `(.L_x_6631) ;  /* 0x0000000000083947 */ /* 0x002fec0003800000 */
[----:B------:R-:W1:Y:S02]  /*12a60*/  SYNCS.PHASECHK.TRANS64.TRYWAIT P3, [R21+URZ+0x38830], R14 ;  /* 0x0388300e150075a7 */ /* 0x000e64000806017f */
[----:B-1----:R-:W-:Y:S05]  /*12a70*/  @!P3 BRA `(.L_x_6632) ;  /* 0x000001800028b947 */ /* 0x002fea0003800000 */
.L_x_6631:
[----:B------:R-:W-:Y:S05]  /*12a80*/  BSYNC B2 ;  /* 0x0000000000027941 */ /* 0x000fea0003800000 */
.L_x_6630:
        /* <DEDUP_REMOVED lines=36> */
.L_x_6633:
[----:B------:R2:W3:Y:S01]  /*12cd0*/  SYNCS.PHASECHK.TRANS64.TRYWAIT P3, [R21+URZ+0x38850], R14 ;  /* 0x0388500e150075a7 */ /* 0x0004e2000806017f */
[----:B------:R-:W-:Y:S05]  /*12ce0*/  @!P0 BRA `(.L_x_6634) ;  /* 0x0000000000048947 */ /* 0x000fea0003800000 */
[----:B------:R-:W-:Y:S01]  /*12cf0*/  BPT.TRAP 0x1 ;  /* 0x000000040000795c */ /* 0x000fe20000300000 */
.L_x_6634:
[----:B------:R-:W-:Y:S04]  /*12d00*/  BSSY B2, `(.L_x_6635) ;  /* 0x0000004000027945 */ /* 0x000fe80003800000 */
[----:B---3--:R-:W-:Y:S05]  /*12d10*/  @P3 BRA `(.L_x_6636) ;  /* 0x0000000000083947 */ /* 0x008fea0003800000 */
[----:B------:R-:W3:Y:S02]  /*12d20*/  SYNCS.PHASECHK.TRANS64.TRYWAIT P3, [R21+URZ+0x38850], R14 ;  /* 0x0388500e150075a7 */ /* 0x000ee4000806017f */
[----:B---3--:R-:W-:Y:S05]  /*12d30*/  @!P3 BRA `(.L_x_6637) ;  /* 0x0000017c008cb947 */ /* 0x008fea0003800000 */
.L_x_6636:
[----:B------:R-:W-:Y:S05]  /*12d40*/  BSYNC B2 ;  /* 0x0000000000027941 */ /* 0x000fea0003800000 */
.L_x_6635:
        /* <DEDUP_REMOVED lines=10> */
[----:B------:R-:W-:-:S02]  /*12df0*/  VIADD R201, R200, 0x800 ;  /* 0x00000800c8c97836 */ /* 0x000fc40000000000 */
[----:B------:R-:W-:Y:S02]  /*12e00*/  VIADD R208, R2, 0x800 ;  /* 0x0000080002d07836 */ /* 0x000fe40000000000 */
[----:B------:R-:W-:Y:S02]  /*12e10*/  IMAD.MOV.U32 R212, RZ, RZ, 0x4 ;  /* 0x00000004ffd47424 */ /* 0x000fe400078e00ff */
[----:B------:R-:W-:Y:S02]  /*12e20*/  IMAD.MOV.U32 R209, RZ, RZ, 0xa00 ;  /* 0x00000a00ffd17424 */ /* 0x000fe400078e00ff */
[----:B------:R-:W-:Y:S01]  /*12e30*/  VIADD R213, R200, 0xe00 ;  /* 0x00000e00c8d57836 */ /* 0x000fe20000000000 */
[----:B------:R-:W-:Y:S01]  /*12e40*/  HGMMA.64x64x16.F32.BF16 R152, gdesc[UR4], R152, gsb0 ;  /* 0x00e00000049879f0 */ /* 0x000fe20008001898 */
[----:B------:R-:W-:Y:S01]  /*12e50*/  R2UR UR4, R206 ;  /* 0x00000000ce0472ca */ /* 0x000fe200000e0000 */
[----:B------:R-:W-:Y:S01]  /*12e60*/  VIADD R206, R200, 0x2 ;  /* 0x00000002c8ce7836 */ /* 0x000fe20000000000 */
[----:B------:R-:W-:Y:S01]  /*12e70*/  R2UR UR5, R207 ;  /* 0x00000000cf0572ca */ /* 0x000fe200000e0000 */
[----:B------:R-:W-:-:S02]  /*12e80*/  IMAD.MOV.U32 R207, RZ, RZ, 0x40000040 ;  /* 0x40000040ffcf7424 */ /* 0x000fc400078e00ff */
[----:B------:R-:W-:Y:S01]  /*12e90*/  VIADD R210, R2, 0xe00 ;  /* 0x00000e0002d27836 */ /* 0x000fe20000000000 */
[----:B------:R-:W-:Y:S01]  /*12ea0*/  R2UR UR6, R206 ;  /* 0x00000000ce0672ca */ /* 0x000fe200000e0000 */
[----:B------:R-:W-:Y:S01]  /*12eb0*/  VIADD R206, R2, 0x4 ;  /* 0x0000000402ce7836 */ /* 0x000fe20000000000 */
[----:B------:R-:W-:Y:S01]  /*12ec0*/  R2UR UR7, R207 ;  /* 0x00000000cf0772ca */ /* 0x000fe200000e0000 */
[----:B------:R-:W-:Y:S02]  /*12ed0*/  IMAD.MOV.U32 R207, RZ, RZ, 0x40000040 ;  /* 0x40000040ffcf7424 */ /* 0x000fe400078e00ff */
[----:B------:R-:W-:Y:S01]  /*12ee0*/  IMAD.MOV.U32 R211, RZ, RZ, 0x40000040 ;  /* 0x40000040ffd37424 */ /* 0x000fe200078e00ff */
[----:B----4-:R-:W-:-:S05]  /*12ef0*/  SHF.R.U32.HI R20, RZ, 0x7, R20 ;  /* 0x00000007ff147819 */ /* 0x010fca0000011614 */
[----:B0123--:R-:W0:Y:S02]  /*12f00*/  SHFL.IDX PT, R14, R20, RZ, 0x1f ;  /* 0x00001fff140e7589 */ /* 0x00fe2400000e0000 */
[----:B0-----:R-:W-:-:S04]  /*12f10*/  ISETP.GT.AND P3, PT, R14, 0x7f, PT ;  /* 0x0000007f0e00780c */ /* 0x001fc80003f64270 */
[----:B------:R-:W-:Y:S02]  /*12f20*/  SEL R20, RZ, 0x2, !P3 ;  /* 0x00000002ff147807 */ /* 0x000fe40005800000 */
[C---:B------:R-:W-:Y:S02]  /*12f30*/  SEL R14, R212.reuse, 0x2, P3 ;  /* 0x00000002d40e7807 */ /* 0x040fe40001800000 */
[----:B------:R-:W-:Y:S02]  /*12f40*/  SEL R212, R212, 0x6, !P3 ;  /* 0x00000006d4d47807 */ /* 0x000fe40005800000 */
[----:B------:R-:W-:-:S04]  /*12f50*/  SEL R209, R209, 0x980, P3 ;  /* 0x00000980d1d17807 */ /* 0x000fc80001800000 */
        /* <DEDUP_REMOVED lines=202> */
[----:B------:R-:W-:Y:S01]  /*13c00*/  VIADD R208, R200, 0xa00 ;  /* 0x00000a00c8d07836 */ /* 0x000fe20000000000 */
[----:B------:R-:W-:Y:S01]  /*13c10*/  R2UR UR7, R209 ;  /* 0x00000000d10772ca */ /* 0x000fe200000e0000 */
        /* <DEDUP_REMOVED lines=115> */
[C---:B------:R-:W-:Y:S01]  /*14350*/  IMAD.IADD R206, R210.reuse, 0x1, R14 ;  /* 0x00000001d2ce7824 */ /* 0x040fe200078e020e */
[----:B------:R-:W-:Y:S01]  /*14360*/  R2UR UR5, R207 ;  /* 0x00000000cf0572ca */ /* 0x000fe200000e0000 */
[----:B------:R-:W-:Y:S02]  /*14370*/  IMAD.MOV.U32 R207, RZ, RZ, 0x40000040 ;  /* 0x40000040ffcf7424 */ /* 0x000fe400078e00ff */
[--C-:B------:R-:W-:Y:S02]  /*14380*/  IMAD.IADD R210, R210, 0x1, R212.reuse ;  /* 0x00000001d2d27824 */ /* 0x100fe400078e02d4 */
[----:B------:R-:W-:Y:S02]  /*14390*/  IMAD.IADD R212, R213, 0x1, R212 ;  /* 0x00000001d5d47824 */ /* 0x000fe400078e02d4 */
[----:B------:R-:W-:Y:S02]  /*143a0*/  IMAD.MOV.U32 R213, RZ, RZ, 0x40000040 ;  /* 0x40000040ffd57424 */ /* 0x000fe400078e00ff */
        /* <DEDUP_REMOVED lines=12> */
[----:B------:R-:W-:Y:S02]  /*14470*/  R2UR UR7, R209 ;  /* 0x00000000d10772ca */ /* 0x000fe400000e0000 */
[----:B------:R-:W-:Y:S01]  /*14480*/  IADD3 R206, R201, R14, R2 ;  /* 0x0000000ec9ce7210 */ /* 0x000fe20007ffe002 */
[----:B------:R-:W-:Y:S01]  /*14490*/  IMAD.MOV.U32 R201, RZ, RZ, 0x40000040 ;  /* 0x40000040ffc97424 */ /* 0x000fe200078e00ff */
[----:B------:R-:W-:-:S02]  /*144a0*/  WARPGROUP.DEPBAR.LE gsb0, 0x0 ;  /* 0x00008000000079c5 */ /* 0x000fc40000010000 */
        /* <DEDUP_REMOVED lines=11> */
[----:B------:R-:W-:Y:S01]  /*14560*/  R2UR UR6, R200 ;  /* 0x00000000c80672ca */ /* 0x000fe200000e0000 */
[----:B------:R-:W-:Y:S01]  /*14570*/  IMAD R200, R9, 0x1000, R194 ;  /* 0x0000100009c87824 */ /* 0x000fe200078e02c2 */
[----:B------:R-:W-:Y:S01]  /*14580*/  R2UR UR7, R201 ;  /* 0x00000000c90772ca */ /* 0x000fe200000e0000 */
[----:B------:R-:W-:Y:S01]  /*14590*/  IMAD.MOV.U32 R201, RZ, RZ, 0x40000040 ;  /* 0x40000040ffc97424 */ /* 0x000fe200078e00ff */
[----:B------:R-:W-:Y:S02]  /*145a0*/  WARPGROUP.DEPBAR.LE gsb0, 0x0 ;  /* 0x00008000000079c5 */ /* 0x000fe40000010000 */
[----:B------:R-:W-:-:S09]  /*145b0*/  WARPGROUP.ARRIVE ;  /* 0x00000000000079c5 */ /* 0x000fd20000000000 */
[----:B------:R-:W-:Y:S01]  /*145c0*/  HGMMA.64x64x16.F32.BF16 R152, gdesc[UR4], R152, gsb0 ;  /* 0x00e00000049879f0 */ /* 0x000fe20008001898 */
[----:B------:R-:W-:Y:S02]  /*145d0*/  R2UR UR7, R201 ;  /* 0x00000000c90772ca */ /* 0x000fe400000e0000 */
        /* <DEDUP_REMOVED lines=26> */
[----:B------:R-:W-:Y:S01]  /*14780*/  IMAD.U32 R14, RZ, RZ, UR40 ;  /* 0x00000028ff0e7e24 */ /* 0x000fe2000f8e00ff */
[----:B------:R-:W-:-:S03]  /*14790*/  FMNMX.FTZ R20, R162, R201, !PT ;  /* 0x000000c9a2147209 */ /* 0x000fc60007810000 */
[----:B------:R-:W-:Y:S01]  /*147a0*/  FMUL.FTZ R206, R9, R14 ;  /* 0x0000000e09ce7220 */ /* 0x000fe20000410000 */
[----:B------:R-:W-:Y:S01]  /*147b0*/  FMNMX.FTZ R20, R163, R20, !PT ;  /* 0x00000014a3147209 */ /* 0x000fe20007810000 */
[----:B------:R-:W-:Y:S02]  /*147c0*/  FADD.FTZ R201, -R9, R202 ;  /* 0x000000ca09c97221 */ /* 0x000fe40000010100 */
[--C-:B------:R-:W-:Y:S01]  /*147d0*/  FFMA.FTZ R207, R160, R14, -R206.reuse ;  /* 0x0000000ea0cf7223 */ /* 0x100fe200000108ce */
[----:B------:R-:W-:Y:S01]  /*147e0*/  FMNMX.FTZ R20, R166, R20, !PT ;  /* 0x00000014a6147209 */ /* 0x000fe20007810000 */
[-CC-:B------:R-:W-:Y:S01]  /*147f0*/  FFMA.FTZ R160, R164, R14.reuse, -R206.reuse ;  /* 0x0000000ea4a07223 */ /* 0x180fe200000108ce */
[-C--:B------:R-:W-:Y:S01]  /*14800*/  FMUL.FTZ R201, R201, R14.reuse ;  /* 0x0000000ec9c97220 */ /* 0x080fe20000410000 */
[--C-:B------:R-:W-:Y:S01]  /*14810*/  FFMA.FTZ R152, R152, R14, -R206.reuse ;  /* 0x0000000e98987223 */ /* 0x100fe200000108ce */
[----:B------:R-:W-:Y:S01]  /*14820*/  FMNMX.FTZ R20, R167, R20, !PT ;  /* 0x00000014a7147209 */ /* 0x000fe20007810000 */
[-CC-:B------:R-:W-:Y:S01]  /*14830*/  FFMA.FTZ R153, R153, R14.reuse, -R206.reuse ;  /* 0x0000000e99997223 */ /* 0x180fe200000108ce */
[----:B------:R0:W1:Y:S01]  /*14840*/  MUFU.EX2 R202, R201 ;  /* 0x000000c900ca7308 */ /* 0x0000620000000800 */
        /* <DEDUP_REMOVED lines=17> */
[----:B------:R-:W-:Y:S01]  /*14960*/  FMNMX.FTZ R20, R178, R20, !PT ;  /* 0x00000014b2147209 */ /* 0x000fe20007810000 */
[-C--:B-1----:R-:W-:Y:S01]  /*14970*/  FMUL.FTZ R24, R24, R202.reuse ;  /* 0x000000ca18187220 */ /* 0x082fe20000410000 */
[-C--:B------:R-:W-:Y:S01]  /*14980*/  FMUL.FTZ R25, R25, R202.reuse ;  /* 0x000000ca19197220 */ /* 0x080fe20000410000 */
[----:B------:R-:W-:Y:S01]  /*14990*/  FMUL.FTZ R28, R28, R202 ;  /* 0x000000ca1c1c7220 */ /* 0x000fe20000410000 */
[----:B------:R-:W-:Y:S01]  /*149a0*/  FMNMX.FTZ R20, R179, R20, !PT ;  /* 0x00000014b3147209 */ /* 0x000fe20007810000 */
[-C--:B------:R-:W-:Y:S01]  /*149b0*/  FMUL.FTZ R29, R29, R202.reuse ;  /* 0x000000ca1d1d7220 */ /* 0x080fe20000410000 */
[----:B------:R-:W-:Y:S01]  /*149c0*/  FMUL.FTZ R32, R32, R202 ;  /* 0x000000ca20207220 */ /* 0x000fe20000410000 */
[----:B------:R-:W-:Y:S01]  /*149d0*/  MUFU.EX2 R153, R153 ;  /* 0x0000009900997308 */ /* 0x000fe20000000800 */
[----:B------:R-:W-:Y:S01]  /*149e0*/  FMNMX.FTZ R20, R182, R20, !PT ;  /* 0x00000014b6147209 */ /* 0x000fe20007810000 */
[-C--:B------:R-:W-:Y:S01]  /*149f0*/  FMUL.FTZ R33, R33, R202.reuse ;  /* 0x000000ca21217220 */ /* 0x080fe20000410000 */
[-C--:B------:R-:W-:Y:S01]  /*14a00*/  FMUL.FTZ R36, R36, R202.reuse ;  /* 0x000000ca24247220 */ /* 0x080fe20000410000 */
[----:B------:R-:W-:Y:S01]  /*14a10*/  FMUL.FTZ R37, R37, R202 ;  /* 0x000000ca25257220 */ /* 0x000fe20000410000 */
[----:B------:R-:W-:Y:S01]  /*14a20*/  FMNMX.FTZ R20, R183, R20, !PT ;  /* 0x00000014b7147209 */ /* 0x000fe20007810000 */
[-C--:B------:R-:W-:Y:S01]  /*14a30*/  FMUL.FTZ R40, R40, R202.reuse ;  /* 0x000000ca28287220 */ /* 0x080fe20000410000 */
[-C--:B------:R-:W-:Y:S01]  /*14a40*/  FMUL.FTZ R41, R41, R202.reuse ;  /* 0x000000ca29297220 */ /* 0x080fe20000410000 */
[----:B------:R-:W-:Y:S01]  /*14a50*/  MUFU.EX2 R156, R156 ;  /* 0x0000009c009c7308 */ /* 0x000fe20000000800 */
[-C--:B------:R-:W-:Y:S01]  /*14a60*/  FMUL.FTZ R44, R44, R202.reuse ;  /* 0x000000ca2c2c7220 */ /* 0x080fe20000410000 */
[----:B------:R-:W0:Y:S01]  /*14a70*/  SHFL.BFLY PT, R208, R20, 0x2, 0x1f ;  /* 0x0c401f0014d07f89 */ /* 0x000e2200000e0000 */
        /* <DEDUP_REMOVED lines=23> */
[----:B0-----:R-:W-:Y:S01]  /*14bf0*/  FMNMX.FTZ R20, R20, R208, !PT ;  /* 0x000000d014147209 */ /* 0x001fe20007810000 */
        /* <DEDUP_REMOVED lines=27> */
[----:B------:R-:W-:Y:S01]  /*14db0*/  FMUL.FTZ R132, R132, R202 ;  /* 0x000000ca84847220 */ /* 0x000fe20000410000 */
[----:B0-----:R-:W-:Y:S01]  /*14dc0*/  FMNMX.FTZ R20, R20, R164, !PT ;  /* 0x000000a414147209 */ /* 0x001fe20007810000 */
        /* <DEDUP_REMOVED lines=9> */
[----:B------:R-:W-:Y:S01]  /*14e60*/  FFMA.FTZ R165, R154, R14, -R206 ;  /* 0x0000000e9aa57223 */ /* 0x000fe200000108ce */
[----:B------:R-:W-:-:S02]  /*14e70*/  @!P1 VIADD R154, R21, 0x38840 ;  /* 0x00038840159a9836 */ /* 0x000fc40000000000 */
[-CC-:B------:R-:W-:Y:S01]  /*14e80*/  FFMA.FTZ R155, R155, R14.reuse, -R206.reuse ;  /* 0x0000000e9b9b7223 */ /* 0x180fe200000108ce */
[-CC-:B------:R-:W-:Y:S01]  /*14e90*/  FFMA.FTZ R158, R158, R14.reuse, -R206.reuse ;  /* 0x0000000e9e9e7223 */ /* 0x180fe200000108ce */
[-C--:B------:R-:W-:Y:S01]  /*14ea0*/  FFMA.FTZ R159, R159, R14.reuse, -R206 ;  /* 0x0000000e9f9f7223 */ /* 0x080fe200000108ce */
[----:B------:R-:W0:Y:S01]  /*14eb0*/  MUFU.EX2 R164, R164 ;  /* 0x000000a400a47308 */ /* 0x000e220000000800 */
[----:B------:R-:W-:Y:S01]  /*14ec0*/  @!P1 PRMT R154, RZ, 0x654, R154 ;  /* 0x00000654ff9a9816 */ /* 0x000fe2000000009a */
[-CC-:B------:R-:W-:Y:S01]  /*14ed0*/  FFMA.FTZ R162, R162, R14.reuse, -R206.reuse ;  /* 0x0000000ea2a27223 */ /* 0x180fe200000108ce */
[-CC-:B------:R-:W-:Y:S01]  /*14ee0*/  FFMA.FTZ R203, R166, R14.reuse, -R206.reuse ;  /* 0x0000000ea6cb7223 */ /* 0x180fe200000108ce */
[-CC-:B------:R-:W-:Y:S01]  /*14ef0*/  FFMA.FTZ R166, R167, R14.reuse, -R206.reuse ;  /* 0x0000000ea7a67223 */ /* 0x180fe200000108ce */
[----:B------:R1:W-:Y:S01]  /*14f00*/  @!P1 SYNCS.ARRIVE.TRANS64.RED.A1T0 RZ, [R154+URZ], RZ ;  /* 0x000000ff9aff99a7 */ /* 0x0003e2000810043f */
[-CC-:B------:R-:W-:Y:S01]  /*14f10*/  FFMA.FTZ R163, R163, R14.reuse, -R206.reuse ;  /* 0x0000000ea3a37223 */ /* 0x180fe200000108ce */
[-CC-:B------:R-:W-:Y:S01]  /*14f20*/  FFMA.FTZ R167, R170, R14.reuse, -R206.reuse ;  /* 0x0000000eaaa77223 */ /* 0x180fe200000108ce */
[----:B------:R-:W2:Y:S01]  /*14f30*/  MUFU.EX2 R165, R165 ;  /* 0x000000a500a57308 */ /* 0x000ea20000000800 */
[-CC-:B------:R-:W-:Y:S01]  /*14f40*/  FFMA.FTZ R174, R174, R14.reuse, -R206.reuse ;  /* 0x0000000eaeae7223 */ /* 0x180fe200000108ce */
[-CC-:B------:R-:W-:Y:S01]  /*14f50*/  FFMA.FTZ R175, R175, R14.reuse, -R206.reuse ;  /* 0x0000000eafaf7223 */ /* 0x180fe200000108ce */
[-CC-:B------:R-:W-:Y:S01]  /*14f60*/  FFMA.FTZ R182, R182, R14.reuse, -R206.reuse ;  /* 0x0000000eb6b67223 */ /* 0x180fe200000108ce */
[----:B------:R-:W-:Y:S01]  /*14f70*/  FFMA.FTZ R183, R183, R14, -R206 ;  /* 0x0000000eb7b77223 */ /* 0x000fe200000108ce */
[----:B-1----:R-:W-:-:S02]  /*14f80*/  @!P3 IMAD R154, R204, 0x40, R193 ;  /* 0x00000040cc9ab824 */ /* 0x002fc400078e02c1 */
[----:B------:R-:W-:Y:S01]  /*14f90*/  FFMA.FTZ R204, R171, R14, -R206 ;  /* 0x0000000eabcc7223 */ /* 0x000fe200000108ce */
[-C--:B------:R-:W-:Y:S01]  /*14fa0*/  FMUL.FTZ R144, R144, R202.reuse ;  /* 0x000000ca90907220 */ /* 0x080fe20000410000 */
[----:B------:R-:W1:Y:S01]  /*14fb0*/  MUFU.EX2 R155, R155 ;  /* 0x0000009b009b7308 */ /* 0x000e620000000800 */
[----:B------:R-:W-:Y:S02]  /*14fc0*/  @!P3 IMAD R154, R154, 0x4, R18 ;  /* 0x000000049a9ab824 */ /* 0x000fe400078e0212 */
[-C--:B------:R-:W-:Y:S01]  /*14fd0*/  FMUL.FTZ R145, R145, R202.reuse ;  /* 0x000000ca91917220 */ /* 0x080fe20000410000 */
[-C--:B------:R-:W-:Y:S01]  /*14fe0*/  FMUL.FTZ R148, R148, R202.reuse ;  /* 0x000000ca94947220 */ /* 0x080fe20000410000 */
[----:B------:R-:W-:Y:S01]  /*14ff0*/  FMUL.FTZ R149, R149, R202 ;  /* 0x000000ca95957220 */ /* 0x000fe20000410000 */
[-C--:B0-----:R-:W-:Y:S01]  /*15000*/  FMUL.FTZ R26, R26, R164.reuse ;  /* 0x000000a41a1a7220 */ /* 0x081fe20000410000 */
[----:B------:R-:W-:Y:S01]  /*15010*/  @!P3 STS [R154+0x38400], R202 ;  /* 0x038400ca9a00b388 */ /* 0x000fe20000000800 */
[----:B------:R-:W-:Y:S01]  /*15020*/  FMUL.FTZ R27, R27, R164 ;  /* 0x000000a41b1b7220 */ /* 0x000fe20000410000 */
[----:B------:R-:W0:Y:S01]  /*15030*/  MUFU.EX2 R158, R158 ;  /* 0x0000009e009e7308 */ /* 0x000e220000000800 */
[----:B--2---:R-:W-:Y:S01]  /*15040*/  FFMA.FTZ R8, R164, R8, R165 ;  /* 0x00000008a4087223 */ /* 0x004fe200000100a5 */
[----:B------:R2:W-:Y:S01]  /*15050*/  @!P3 STS [R154+0x38420], R164 ;  /* 0x038420a49a00b388 */ /* 0x0005e20000000800 */
        /* <DEDUP_REMOVED lines=8> */
[----:B------:R-:W-:Y:S01]  /*150e0*/  FMUL.FTZ R43, R43, R164 ;  /* 0x000000a42b2b7220 */ /* 0x000fe20000410000 */
[----:B--2---:R-:W-:Y:S01]  /*150f0*/  FFMA.FTZ R154, R202, R0, R152 ;  /* 0x00000000ca9a7223 */ /* 0x004fe20000010098 */
[----:B------:R-:W-:Y:S01]  /*15100*/  F2FP.BF16.F32.PACK_AB R152, R153, R152 ;  /* 0x000000989998723e */ /* 0x000fe200000010ff */
[-C--:B------:R-:W-:Y:S01]  /*15110*/  FMUL.FTZ R46, R46, R164.reuse ;  /* 0x000000a42e2e7220 */ /* 0x080fe20000410000 */
[-C--:B------:R-:W-:Y:S01]  /*15120*/  FMUL.FTZ R47, R47, R164.reuse ;  /* 0x000000a42f2f7220 */ /* 0x080fe20000410000 */
[----:B------:R-:W-:Y:S01]  /*15130*/  FADD.FTZ R154, R153, R154 ;  /* 0x0000009a999a7221 */ /* 0x000fe20000010000 */
[----:B------:R2:W-:Y:S01]  /*15140*/  MUFU.EX2 R170, R166 ;  /* 0x000000a600aa7308 */ /* 0x0005e20000000800 */
[-C--:B------:R-:W-:Y:S01]  /*15150*/  FMUL.FTZ R50, R50, R164.reuse ;  /* 0x000000a432327220 */ /* 0x080fe20000410000 */
[-C--:B------:R-:W-:Y:S01]  /*15160*/  FMUL.FTZ R51, R51, R164.reuse ;  /* 0x000000a433337220 */ /* 0x080fe20000410000 */
[----:B------:R-:W-:Y:S01]  /*15170*/  FADD.FTZ R154, R156, R154 ;  /* 0x0000009a9c9a7221 */ /* 0x000fe20000010000 */
[-C--:B------:R-:W-:Y:S01]  /*15180*/  FMUL.FTZ R54, R54, R164.reuse ;  /* 0x000000a436367220 */ /* 0x080fe20000410000 */
[-C--:B------:R-:W-:Y:S01]  /*15190*/  FMUL.FTZ R55, R55, R164.reuse ;  /* 0x000000a437377220 */ /* 0x080fe20000410000 */
[----:B------:R-:W-:Y:S01]  /*151a0*/  FMUL.FTZ R58, R58, R164 ;  /* 0x000000a43a3a7220 */ /* 0x000fe20000410000 */
[----:B------:R-:W-:Y:S01]  /*151b0*/  FADD.FTZ R153, R157, R154 ;  /* 0x0000009a9d997221 */ /* 0x000fe20000010000 */
[----:B------:R-:W4:Y:S01]  /*151c0*/  MUFU.EX2 R162, R162 ;  /* 0x000000a200a27308 */ /* 0x000f220000000800 */
[-CC-:B--2---:R-:W-:Y:S01]  /*151d0*/  FFMA.FTZ R166, R178, R14.reuse, -R206.reuse ;  /* 0x0000000eb2a67223 */ /* 0x184fe200000108ce */
[----:B------:R-:W-:Y:S01]  /*151e0*/  FFMA.FTZ R178, R179, R14, -R206 ;  /* 0x0000000eb3b27223 */ /* 0x000fe200000108ce */
[----:B------:R-:W-:Y:S01]  /*151f0*/  FADD.FTZ R153, R207, R153 ;  /* 0x00000099cf997221 */ /* 0x000fe20000010000 */
[----:B------:R-:W-:Y:S01]  /*15200*/  F2FP.BF16.F32.PACK_AB R154, R157, R156 ;  /* 0x0000009c9d9a723e */ /* 0x000fe200000010ff */
        /* <DEDUP_REMOVED lines=12> */
[----:B--2---:R-:W-:Y:S01]  /*152d0*/  FADD.FTZ R167, R161, R153 ;  /* 0x00000099a1a77221 */ /* 0x004fe20000010000 */
[----:B-1----:R-:W-:Y:S01]  /*152e0*/  FADD.FTZ R153, R155, R8 ;  /* 0x000000089b997221 */ /* 0x002fe20000010000 */
[-C--:B------:R-:W-:Y:S01]  /*152f0*/  FMUL.FTZ R78, R78, R164.reuse ;  /* 0x000000a44e4e7220 */ /* 0x080fe20000410000 */
[----:B------:R-:W-:Y:S01]  /*15300*/  FMUL.FTZ R79, R79, R164 ;  /* 0x000000a44f4f7220 */ /* 0x000fe20000410000 */
[----:B------:R-:W-:Y:S01]  /*15310*/  FADD.FTZ R202, R160, R167 ;  /* 0x000000a7a0ca7221 */ /* 0x000fe20000010000 */
[----:B0-----:R-:W-:Y:S01]  /*15320*/  FADD.FTZ R157, R158, R153 ;  /* 0x000000999e9d7221 */ /* 0x001fe20000010000 */
[----:B------:R-:W-:Y:S01]  /*15330*/  F2FP.BF16.F32.PACK_AB R153, R155, R165 ;  /* 0x000000a59b99723e */ /* 0x000fe200000010ff */
[----:B------:R-:W0:Y:S01]  /*15340*/  MUFU.EX2 R203, R203 ;  /* 0x000000cb00cb7308 */ /* 0x000e220000000800 */
[C---:B---3--:R-:W-:Y:S01]  /*15350*/  F2FP.BF16.F32.PACK_AB R155, R159.reuse, R158 ;  /* 0x0000009e9f9b723e */ /* 0x048fe200000010ff */
[----:B------:R-:W-:Y:S01]  /*15360*/  BAR.SYNC.DEFER_BLOCKING 0xf, 0x100 ;  /* 0x03c4000000007b1d */ /* 0x000fe20000010000 */
[----:B------:R-:W-:Y:S01]  /*15370*/  FADD.FTZ R157, R159, R157 ;  /* 0x0000009d9f9d7221 */ /* 0x000fe20000010000 */
[----:B------:R-:W-:Y:S01]  /*15380*/  F2FP.BF16.F32.PACK_AB R158, R201, R160 ;  /* 0x000000a0c99e723e */ /* 0x000fe200000010ff */
[-C--:B------:R-:W-:Y:S01]  /*15390*/  FMUL.FTZ R82, R82, R164.reuse ;  /* 0x000000a452527220 */ /* 0x080fe20000410000 */
[-C--:B------:R-:W-:Y:S01]  /*153a0*/  FMUL.FTZ R83, R83, R164.reuse ;  /* 0x000000a453537220 */ /* 0x080fe20000410000 */
[----:B----4-:R-:W-:Y:S01]  /*153b0*/  FADD.FTZ R157, R162, R157 ;  /* 0x0000009da29d7221 */ /* 0x010fe20000010000 */
[----:B------:R-:W-:Y:S01]  /*153c0*/  MUFU.EX2 R172, R172 ;  /* 0x000000ac00ac7308 */ /* 0x000fe20000000800 */
[-C--:B------:R-:W-:Y:S01]  /*153d0*/  FMUL.FTZ R86, R86, R164.reuse ;  /* 0x000000a456567220 */ /* 0x080fe20000410000 */
[----:B------:R-:W-:Y:S01]  /*153e0*/  FMUL.FTZ R87, R87, R164 ;  /* 0x000000a457577220 */ /* 0x000fe20000410000 */
[C---:B-----5:R-:W-:Y:S01]  /*153f0*/  FADD.FTZ R179, R163.reuse, R157 ;  /* 0x0000009da3b37221 */ /* 0x060fe20000010000 */
[----:B------:R-:W-:Y:S01]  /*15400*/  F2FP.BF16.F32.PACK_AB R157, R163, R162 ;  /* 0x000000a2a39d723e */ /* 0x000fe200000010ff */
        /* <DEDUP_REMOVED lines=38> */
[----:B------:R-:W-:Y:S01]  /*15670*/  F2FP.BF16.F32.PACK_AB R160, R169, R168 ;  /* 0x000000a8a9a0723e */ /* 0x000fe200000010ff */
[----:B------:R2:W-:Y:S01]  /*15680*/  STSM.16.M88.4 [R199+0x36400], R152 ;  /* 0x03640098c7007844 */ /* 0x0005e20000000200 */
[----:B0-----:R-:W-:Y:S01]  /*15690*/  F2FP.BF16.F32.PACK_AB R161, R0, R171 ;  /* 0x000000ab00a1723e */ /* 0x001fe200000010ff */
[----:B------:R-:W-:Y:S01]  /*156a0*/  FADD.FTZ R179, R203, R179 ;  /* 0x000000b3cbb37221 */ /* 0x000fe20000010000 */
[----:B------:R-:W-:Y:S01]  /*156b0*/  F2FP.BF16.F32.PACK_AB R162, R173, R172 ;  /* 0x000000acada2723e */ /* 0x000fe200000010ff */
[----:B------:R-:W0:Y:S01]  /*156c0*/  MUFU.EX2 R177, R177 ;  /* 0x000000b100b17308 */ /* 0x000e220000000800 */
[----:B-1----:R-:W-:Y:S01]  /*156d0*/  F2FP.BF16.F32.PACK_AB R163, R175, R174 ;  /* 0x000000aeafa3723e */ /* 0x002fe200000010ff */
[----:B------:R1:W-:Y:S01]  /*156e0*/  STSM.16.M88.4 [R216], R156 ;  /* 0x0000009cd8007844 */ /* 0x0003e20000000200 */
[----:B------:R-:W-:Y:S01]  /*156f0*/  FADD.FTZ R202, R201, R202 ;  /* 0x000000cac9ca7221 */ /* 0x000fe20000010000 */
[----:B------:R-:W-:Y:S01]  /*15700*/  FADD.FTZ R179, R170, R179 ;  /* 0x000000b3aab37221 */ /* 0x000fe20000010000 */
[----:B------:R-:W-:Y:S01]  /*15710*/  @!P1 VIADD R21, R21, 0x38860 ;  /* 0x0003886015159836 */ /* 0x000fe20000000000 */
[----:B------:R1:W-:Y:S01]  /*15720*/  STSM.16.M88.4 [R214], R160 ;  /* 0x000000a0d6007844 */ /* 0x0003e20000000200 */
[----:B------:R-:W-:Y:S01]  /*15730*/  FADD.FTZ R202, R168, R202 ;  /* 0x000000caa8ca7221 */ /* 0x000fe20000010000 */
[----:B------:R-:W3:Y:S01]  /*15740*/  MUFU.EX2 R180, R180 ;  /* 0x000000b400b47308 */ /* 0x000ee20000000800 */
[----:B------:R-:W-:Y:S01]  /*15750*/  FADD.FTZ R179, R171, R179 ;  /* 0x000000b3abb37221 */ /* 0x000fe20000010000 */
[----:B------:R-:W-:Y:S01]  /*15760*/  @!P1 PRMT R21, RZ, 0x654, R21 ;  /* 0x00000654ff159816 */ /* 0x000fe20000000015 */
[----:B------:R-:W-:Y:S01]  /*15770*/  FADD.FTZ R202, R169, R202 ;  /* 0x000000caa9ca7221 */ /* 0x000fe20000010000 */
[----:B------:R-:W-:-:S02]  /*15780*/  IMAD.MOV.U32 R204, RZ, RZ, R19 ;  /* 0x000000ffffcc7224 */ /* 0x000fc400078e0013 */
[----:B------:R-:W-:Y:S01]  /*15790*/  FADD.FTZ R179, R0, R179 ;  /* 0x000000b300b37221 */ /* 0x000fe20000010000 */
[----:B------:R-:W-:Y:S02]  /*157a0*/  IMAD.MOV.U32 R203, RZ, RZ, R20 ;  /* 0x000000ffffcb7224 */ /* 0x000fe400078e0014 */
[----:B------:R-:W-:Y:S01]  /*157b0*/  FADD.FTZ R202, R172, R202 ;  /* 0x000000caacca7221 */ /* 0x000fe20000010000 */
[----:B------:R-:W4:Y:S01]  /*157c0*/  MUFU.EX2 R181, R181 ;  /* 0x000000b500b57308 */ /* 0x000f220000000800 */
[----:B0-----:R-:W-:Y:S01]  /*157d0*/  F2FP.BF16.F32.PACK_AB R164, R177, R176 ;  /* 0x000000b0b1a4723e */ /* 0x001fe200000010ff */
[----:B------:R-:W-:Y:S01]  /*157e0*/  FADD.FTZ R179, R174, R179 ;  /* 0x000000b3aeb37221 */ /* 0x000fe20000010000 */
[----:B------:R-:W-:-:S03]  /*157f0*/  FADD.FTZ R202, R173, R202 ;  /* 0x000000caadca7221 */ /* 0x000fc60000010000 */
[----:B------:R-:W-:Y:S01]  /*15800*/  FADD.FTZ R179, R175, R179 ;  /* 0x000000b3afb37221 */ /* 0x000fe20000010000 */
[----:B------:R-:W-:Y:S01]  /*15810*/  FADD.FTZ R202, R176, R202 ;  /* 0x000000cab0ca7221 */ /* 0x000fe20000010000 */
[----:B------:R4:W0:Y:S03]  /*15820*/  MUFU.EX2 R8, R166 ;  /* 0x000000a600087308 */ /* 0x0008260000000800 */
[----:B------:R-:W-:-:S04]  /*15830*/  FADD.FTZ R202, R177, R202 ;  /* 0x000000cab1ca7221 */ /* 0x000fc80000010000 */
[----:B---3--:R-:W-:Y:S01]  /*15840*/  FADD.FTZ R202, R180, R202 ;  /* 0x000000cab4ca7221 */ /* 0x008fe20000010000 */
[----:B------:R-:W3:Y:S01]  /*15850*/  MUFU.EX2 R178, R178 ;  /* 0x000000b200b27308 */ /* 0x000ee20000000800 */
[C---:B----4-:R-:W-:Y:S02]  /*15860*/  F2FP.BF16.F32.PACK_AB R166, R181.reuse, R180 ;  /* 0x000000b4b5a6723e */ /* 0x050fe400000010ff */
[----:B------:R-:W-:Y:S01]  /*15870*/  FADD.FTZ R0, R181, R202 ;  /* 0x000000cab5007221 */ /* 0x000fe20000010000 */
[----:B------:R-:W-:-:S04]  /*15880*/  IMAD.MOV.U32 R202, RZ, RZ, R9 ;  /* 0x000000ffffca7224 */ /* 0x000fc800078e0009 */
[----:B------:R-:W4:Y:S01]  /*15890*/  MUFU.EX2 R182, R182 ;  /* 0x000000b600b67308 */ /* 0x000f220000000800 */
[----:B0-----:R-:W-:-:S07]  /*158a0*/  FADD.FTZ R179, R8, R179 ;  /* 0x000000b308b37221 */ /* 0x001fce0000010000 */
[----:B------:R-:W0:Y:S01]  /*158b0*/  MUFU.EX2 R183, R183 ;  /* 0x000000b700b77308 */ /* 0x000e220000000800 */
[C---:B---3--:R-:W-:Y:S01]  /*158c0*/  F2FP.BF16.F32.PACK_AB R165, R178.reuse, R8 ;  /* 0x00000008b2a5723e */ /* 0x048fe200000010ff */
[----:B------:R-:W-:-:S04]  /*158d0*/  FADD.FTZ R179, R178, R179 ;  /* 0x000000b3b2b37221 */ /* 0x000fc80000010000 */
[----:B----4-:R-:W-:Y:S01]  /*158e0*/  FADD.FTZ R179, R182, R179 ;  /* 0x000000b3b6b37221 */ /* 0x010fe20000010000 */
[----:B0-----:R-:W-:-:S03]  /*158f0*/  F2FP.BF16.F32.PACK_AB R167, R183, R182 ;  /* 0x000000b6b7a7723e */ /* 0x001fc600000010ff */
[----:B------:R-:W-:Y:S02]  /*15900*/  FADD.FTZ R8, R183, R179 ;  /* 0x000000b3b7087221 */ /* 0x000fe40000010000 */
[----:B------:R1:W-:Y:S01]  /*15910*/  STSM.16.M88.4 [R215], R164 ;  /* 0x000000a4d7007844 */ /* 0x0003e20000000200 */
[----:B------:R-:W-:-:S06]  /*15920*/  WARPGROUP.ARRIVE ;  /* 0x00000000000079c5 */ /* 0x000fcc0000000000 */
[----:B------:R-:W-:Y:S03]  /*15930*/  HGMMA.64x256x16.F32.BF16 R24, R152, gdesc[UR4].tnspB, R24, gsb0 ;  /* 0x43e0000498187df0 */ /* 0x000fe60008001818 */
[----:B------:R-:W-:Y:S02]  /*15940*/  WARPGROUP.DEPBAR.LE gsb0, 0x0 ;  /* 0x00008000000079c5 */ /* 0x000fe40000010000 */
[----:B--2---:R-:W-:Y:S01]  /*15950*/  VIADD R152, R200, 0x80 ;  /* 0x00000080c8987836 */ /* 0x004fe20000000000 */
[----:B------:R-:W-:Y:S01]  /*15960*/  WARPGROUP.ARRIVE ;  /* 0x00000000000079c5 */ /* 0x000fe20000000000 */
[----:B------:R-:W-:-:S03]  /*15970*/  IMAD.MOV.U32 R153, RZ, RZ, 0x40000040 ;  /* 0x40000040ff997424 */ /* 0x000fc600078e00ff */
[----:B------:R-:W-:Y:S01]  /*15980*/  R2UR UR6, R152 ;  /* 0x00000000980672ca */ /* 0x000fe200000e0000 */
[----:B------:R-:W-:Y:S01]  /*15990*/  VIADD R152, R200, 0x100 ;  /* 0x00000100c8987836 */ /* 0x000fe20000000000 */
[----:B------:R-:W-:Y:S01]  /*159a0*/  R2UR UR7, R153 ;  /* 0x00000000990772ca */ /* 0x000fe200000e0000 */
[----:B------:R-:W-:-:S15]  /*159b0*/  IMAD.MOV.U32 R153, RZ, RZ, 0x40000040 ;  /* 0x40000040ff997424 */ /* 0x000fde00078e00ff */
        /* <DEDUP_REMOVED lines=27> */
.L_x_6627:
[----:B------:R-:W-:Y:S05]  /*15b70*/  BSYNC B0 ;  /* 0x0000000000007941 */ /* 0x000fea0003800000 */
.L_x_6626:
[----:B------:R-:W-:Y:S01]  /*15b80*/  ISETP.GE.AND P2, PT, R15, R219, PT ;  /* 0x000000db0f00720c */ /* 0x000fe20003f46270 */
[----:B------:R-:W-:-:S12]  /*15b90*/  BSSY B0, `(.L_x_6639) ;  /* 0x00003cf000007945 */ /* 0x000fd80003800000 */
[----:B------:R-:W-:Y:S05]  /*15ba0*/  @!P2 BRA `(.L_x_6640) ;  /* 0x0000003c0034a947 */ /* 0x000fea0003800000 */
[----:B------:R-:W-:Y:S02]  /*15bb0*/  IMAD.MOV.U32 R200, RZ, RZ, R20 ;  /* 0x000000ffffc87224 */ /* 0x000fe400078e0014 */
[----:B------:R-:W-:Y:S02]  /*15bc0*/  IMAD.MOV.U32 R202, RZ, RZ, R9 ;  /* 0x000000ffffca7224 */ /* 0x000fe400078e0009 */
[----:B--2---:R-:W-:-:S07]  /*15bd0*/  IMAD.MOV.U32 R201, RZ, RZ, R19 ;  /* 0x000000ffffc97224 */ /* 0x004fce00078e0013 */
.L_x_6659:
[----:B------:R-:W-:-:S05]  /*15be0*/  VIADD R19, R201, 0x1 ;  /* 0x00000001c9137836 */ /* 0x000fca0000000000 */
[----:B------:R-:W-:-:S04]  /*15bf0*/  ISETP.NE.AND P2, PT, R19, 0x2, PT ;  /* 0x000000021300780c */ /* 0x000fc80003f45270 */
[----:B------:R-:W-:Y:S02]  /*15c00*/  SEL R9, RZ, 0x1, P2 ;  /* 0x00000001ff097807 */ /* 0x000fe40001000000 */
[----:B------:R-:W-:Y:S02]  /*15c10*/  SEL R19, R19, RZ, P2 ;  /* 0x000000ff13137207 */ /* 0x000fe40001000000 */
[----:B------:R-:W-:Y:S01]  /*15c20*/  LOP3.LUT R22, R22, R9, RZ, 0x3c, !PT ;  /* 0x0000000916167212 */ /* 0x000fe200078e3cff */
[----:B------:R-:W-:Y:S06]  /*15c30*/  @!P0 BRA `(.L_x_6641) ;  /* 0x0000000000048947 */ /* 0x000fec0003800000 */
[----:B------:R-:W-:Y:S01]  /*15c40*/  BPT.TRAP 0x1 ;  /* 0x000000040000795c */ /* 0x000fe20000300000 */
.L_x_6641:
[----:B-1----:R-:W-:Y:S01]  /*15c50*/  IMAD R21, R19, 0x8, R18 ;  /* 0x0000000813157824 */ /* 0x002fe200078e0212 */
[----:B------:R-:W-:-:S04]  /*15c60*/  SHF.L.U32 R9, R22, 0x1f, RZ ;  /* 0x0000001f16097819 */ /* 0x000fc800000006ff */
[----:B------:R0:W1:Y:S01]  /*15c70*/  SYNCS.PHASECHK.TRANS64.TRYWAIT P2, [R21+URZ+0x38830], R9 ;  /* 0x03883009150075a7 */ /* 0x000062000804017f */
[----:B------:R-:W-:Y:S05]  /*15c80*/  @!P0 BRA `(.L_x_6642) ;  /* 0x0000000000048947 */ /* 0x000fea0003800000 */
[----:B------:R-:W-:Y:S01]  /*15c90*/  BPT.TRAP 0x1 ;  /* 0x000000040000795c */ /* 0x000fe20000300000 */
.L_x_6642:
[----:B------:R-:W-:Y:S01]  /*15ca0*/  BSSY B1, `(.L_x_6643) ;  /* 0x0000006000017945 */ /* 0x000fe20003800000 */
[----:B------:R-:W-:Y:S02]  /*15cb0*/  IMAD R156, R19, 0x200, R191 ;  /* 0x00000200139c7824 */ /* 0x000fe400078e02bf */
[----:B------:R-:W-:Y:S01]  /*15cc0*/  IMAD.MOV.U32 R157, RZ, RZ, 0x40000040 ;  /* 0x40000040ff9d7424 */ /* 0x000fe200078e00ff */
[----:B-1----:R-:W-:Y:S06]  /*15cd0*/  @P2 BRA `(.L_x_6644) ;  /* 0x0000000000082947 */ /* 0x002fec0003800000 */
[----:B------:R-:W1:Y:S02]  /*15ce0*/  SYNCS.PHASECHK.TRANS64.TRYWAIT P2, [R21+URZ+0x38830], R9 ;  /* 0x03883009150075a7 */ /* 0x000e64000804017f */
[----:B-1----:R-:W-:Y:S05]  /*15cf0*/  @!P2 BRA `(.L_x_6645) ;  /* 0x0000014c00b0a947 */ /* 0x002fea0003800000 */
.L_x_6644:
[----:B------:R-:W-:Y:S05]  /*15d00*/  BSYNC B1 ;  /* 0x0000000000017941 */ /* 0x000fea0003800000 */
.L_x_6643:
        /* <DEDUP_REMOVED lines=36> */
.L_x_6646:
[----:B------:R2:W3:Y:S01]  /*15f50*/  SYNCS.PHASECHK.TRANS64.TRYWAIT P2, [R21+URZ+0x38850], R9 ;  /* 0x03885009150075a7 */ /* 0x0004e2000804017f */
[----:B------:R-:W-:Y:S05]  /*15f60*/  @!P0 BRA `(.L_x_6647) ;  /* 0x0000000000048947 */ /* 0x000fea0003800000 */
[----:B------:R-:W-:Y:S01]  /*15f70*/  BPT.TRAP 0x1 ;  /* 0x000000040000795c */ /* 0x000fe20000300000 */
.L_x_6647:
[----:B------:R-:W-:Y:S04]  /*15f80*/  BSSY B1, `(.L_x_6648) ;  /* 0x0000004000017945 */ /* 0x000fe80003800000 */
[----:B---3--:R-:W-:Y:S05]  /*15f90*/  @P2 BRA `(.L_x_6649) ;  /* 0x0000000000082947 */ /* 0x008fea0003800000 */
[----:B------:R-:W3:Y:S02]  /*15fa0*/  SYNCS.PHASECHK.TRANS64.TRYWAIT P2, [R21+URZ+0x38850], R9 ;  /* 0x03885009150075a7 */ /* 0x000ee4000804017f */
[----:B---3--:R-:W-:Y:S05]  /*15fb0*/  @!P2 BRA `(.L_x_6650) ;  /* 0x0000014c0014a947 */ /* 0x008fea0003800000 */
.L_x_6649:
[----:B------:R-:W-:Y:S05]  /*15fc0*/  BSYNC B1 ;  /* 0x0000000000017941 */ /* 0x000fea0003800000 */
.L_x_6648:
        /* <DEDUP_REMOVED lines=20> */
[----:B------:R-:W-:Y:S01]  /*16110*/  IMAD.MOV.U32 R211, RZ, RZ, 0x40000040 ;  /* 0x40000040ffd37424 */ /* 0x000fe200078e00ff */
[----:B------:R-:W-:Y:S01]  /*16120*/  R2UR UR6, R206 ;  /* 0x00000000ce0672ca */ /* 0x000fe200000e0000 */
[----:B------:R-:W-:Y:S01]  /*16130*/  VIADD R206, R2, 0x4 ;  /* 0x0000000402ce7836 */ /* 0x000fe20000000000 */
[----:B------:R-:W-:Y:S01]  /*16140*/  R2UR UR7, R207 ;  /* 0x00000000cf0772ca */ /* 0x000fe200000e0000 */
[----:B------:R-:W-:Y:S02]  /*16150*/  IMAD.MOV.U32 R207, RZ, RZ, 0x40000040 ;  /* 0x40000040ffcf7424 */ /* 0x000fe400078e00ff */
[----:B------:R-:W-:Y:S01]  /*16160*/  IMAD.MOV.U32 R213, RZ, RZ, 0x40000040 ;  /* 0x40000040ffd57424 */ /* 0x000fe200078e00ff */
[----:B----4-:R-:W-:-:S05]  /*16170*/  SHF.R.U32.HI R14, RZ, 0x7, R14 ;  /* 0x00000007ff0e7819 */ /* 0x010fca000001160e */
[----:B0123--:R-:W0:Y:S02]  /*16180*/  SHFL.IDX PT, R9, R14, RZ, 0x1f ;  /* 0x00001fff0e097589 */ /* 0x00fe2400000e0000 */
[----:B0-----:R-:W-:Y:S01]  /*16190*/  ISETP.GT.AND P2, PT, R9, 0x7f, PT ;  /* 0x0000007f0900780c */ /* 0x001fe20003f44270 */
[----:B------:R-:W-:-:S03]  /*161a0*/  IMAD.MOV.U32 R9, RZ, RZ, 0x4 ;  /* 0x00000004ff097424 */ /* 0x000fc600078e00ff */
[----:B------:R-:W-:Y:S02]  /*161b0*/  SEL R20, RZ, 0x2, !P2 ;  /* 0x00000002ff147807 */ /* 0x000fe40005000000 */
[C---:B------:R-:W-:Y:S02]  /*161c0*/  SEL R14, R9.reuse, 0x2, P2 ;  /* 0x00000002090e7807 */ /* 0x040fe40001000000 */
[----:B------:R-:W-:Y:S02]  /*161d0*/  SEL R9, R9, 0x6, !P2 ;  /* 0x0000000609097807 */ /* 0x000fe40005000000 */
[----:B------:R-:W-:Y:S01]  /*161e0*/  SEL R208, R208, 0x26, P2 ;  /* 0x00000026d0d07807 */ /* 0x000fe20001000000 */
[----:B------:R-:W-:Y:S01]  /*161f0*/  IMAD.IADD R210, R212, 0x1, R14 ;  /* 0x00000001d4d27824 */ /* 0x000fe200078e020e */
[----:B------:R-:W-:Y:S02]  /*16200*/  SEL R209, R209, 0x980, P2 ;  /* 0x00000980d1d17807 */ /* 0x000fe40001000000 */
[----:B------:R-:W-:-:S02]  /*16210*/  LOP3.LUT R208, R208, 0x6, RZ, 0xc0, !PT ;  /* 0x00000006d0d07812 */ /* 0x000fc400078ec0ff */
        /* <DEDUP_REMOVED lines=281> */
[----:B------:R-:W-:Y:S01]  /*173b0*/  IMAD.IADD R203, R218, 0x1, R195 ;  /* 0x00000001dacb7824 */ /* 0x000fe200078e02c3 */
[----:B------:R-:W-:Y:S02]  /*173c0*/  WARPGROUP.DEPBAR.LE gsb0, 0x0 ;  /* 0x00008000000079c5 */ /* 0x000fe40000010000 */
[----:B------:R-:W-:-:S07]  /*173d0*/  WARPGROUP.ARRIVE ;  /* 0x00000000000079c5 */ /* 0x000fce0000000000 */
[----:B------:R-:W-:Y:S01]  /*173e0*/  HGMMA.64x64x16.F32.BF16 R152, gdesc[UR4], R152, gsb0 ;  /* 0x00e00000049879f0 */ /* 0x000fe20008001898 */
[----:B------:R-:W-:Y:S01]  /*173f0*/  R2UR UR4, R206 ;  /* 0x00000000ce0472ca */ /* 0x000fe200000e0000 */
[----:B------:R-:W-:Y:S01]  /*17400*/  IMAD.IADD R206, R205, 0x1, R9 ;  /* 0x00000001cdce7824 */ /* 0x000fe200078e0209 */
[----:B------:R-:W-:Y:S01]  /*17410*/  R2UR UR5, R207 ;  /* 0x00000000cf0572ca */ /* 0x000fe200000e0000 */
[----:B------:R-:W-:Y:S01]  /*17420*/  IMAD.MOV.U32 R207, RZ, RZ, 0x40000040 ;  /* 0x40000040ffcf7424 */ /* 0x000fe200078e00ff */
[----:B------:R-:W0:Y:S02]  /*17430*/  @P5 LDC R205, c[0x0][0x450] ;  /* 0x00011400ffcd5b82 */ /* 0x000e240000000800 */
        /* <DEDUP_REMOVED lines=9> */
[----:B------:R-:W-:Y:S02]  /*174d0*/  R2UR UR4, R206 ;  /* 0x00000000ce0472ca */ /* 0x000fe400000e0000 */
[----:B------:R-:W-:Y:S01]  /*174e0*/  R2UR UR5, R207 ;  /* 0x00000000cf0572ca */ /* 0x000fe200000e0000 */
[----:B------:R-:W1:Y:S01]  /*174f0*/  @P5 LDC R206, c[0x0][0x44c] ;  /* 0x00011300ffce5b82 */ /* 0x000e620000000800 */
[----:B------:R-:W-:Y:S01]  /*17500*/  R2UR UR6, R208 ;  /* 0x00000000d00672ca */ /* 0x000fe200000e0000 */
[----:B------:R-:W-:Y:S01]  /*17510*/  VIADD R208, R2, 0xe00 ;  /* 0x00000e0002d07836 */ /* 0x000fe20000000000 */
[----:B------:R-:W-:Y:S01]  /*17520*/  R2UR UR7, R209 ;  /* 0x00000000d10772ca */ /* 0x000fe200000e0000 */
[----:B------:R-:W-:Y:S02]  /*17530*/  IMAD.MOV.U32 R207, RZ, RZ, 0x40000040 ;  /* 0x40000040ffcf7424 */ /* 0x000fe400078e00ff */
[----:B------:R-:W-:-:S02]  /*17540*/  IMAD.MOV.U32 R209, RZ, RZ, 0x40000040 ;  /* 0x40000040ffd17424 */ /* 0x000fc400078e00ff */
[----:B-1----:R-:W-:-:S05]  /*17550*/  @P5 IMAD.HI.U32 R206, R203, R206, RZ ;  /* 0x000000cecbce5227 */ /* 0x002fca00078e00ff */
[----:B0-----:R-:W-:Y:S01]  /*17560*/  @P5 SHF.R.U32.HI R203, RZ, R205, R206 ;  /* 0x000000cdffcb5219 */ /* 0x001fe200000116ce */
[----:B------:R-:W-:Y:S02]  /*17570*/  IMAD.IADD R206, R208, 0x1, R20 ;  /* 0x00000001d0ce7824 */ /* 0x000fe400078e0214 */
[----:B------:R-:W-:-:S05]  /*17580*/  IMAD.MOV.U32 R205, RZ, RZ, 0x40 ;  /* 0x00000040ffcd7424 */ /* 0x000fca00078e00ff */
[----:B------:R-:W-:-:S04]  /*17590*/  SEL R205, R205, 0x3e, P2 ;  /* 0x0000003ecdcd7807 */ /* 0x000fc80001000000 */
[----:B------:R-:W-:Y:S01]  /*175a0*/  LOP3.LUT R205, R205, 0x6, RZ, 0xc0, !PT ;  /* 0x00000006cdcd7812 */ /* 0x000fe200078ec0ff */
[----:B------:R-:W-:Y:S02]  /*175b0*/  WARPGROUP.DEPBAR.LE gsb0, 0x0 ;  /* 0x00008000000079c5 */ /* 0x000fe40000010000 */
[----:B------:R-:W-:-:S06]  /*175c0*/  WARPGROUP.ARRIVE ;  /* 0x00000000000079c5 */ /* 0x000fcc0000000000 */
[----:B------:R-:W-:Y:S01]  /*175d0*/  HGMMA.64x64x16.F32.BF16 R152, gdesc[UR4], R152, gsb0 ;  /* 0x00e00000049879f0 */ /* 0x000fe20008001898 */
[----:B------:R-:W-:Y:S01]  /*175e0*/  R2UR UR4, R206 ;  /* 0x00000000ce0472ca */ /* 0x000fe200000e0000 */
[C---:B------:R-:W-:Y:S01]  /*175f0*/  IMAD.IADD R206, R212.reuse, 0x1, R20 ;  /* 0x00000001d4ce7824 */ /* 0x040fe200078e0214 */
[----:B------:R-:W-:Y:S01]  /*17600*/  R2UR UR5, R207 ;  /* 0x00000000cf0572ca */ /* 0x000fe200000e0000 */
[----:B------:R-:W-:Y:S01]  /*17610*/  IMAD.MOV.U32 R207, RZ, RZ, 0x40000040 ;  /* 0x40000040ffcf7424 */ /* 0x000fe200078e00ff */
[----:B------:R-:W0:Y:S01]  /*17620*/  SHFL.IDX PT, R20, R203, RZ, 0x1c1f ;  /* 0x001c1fffcb147589 */ /* 0x000e2200000e0000 */
[----:B------:R-:W-:Y:S01]  /*17630*/  IMAD.IADD R212, R212, 0x1, R9 ;  /* 0x00000001d4d47824 */ /* 0x000fe200078e0209 */
[----:B------:R-:W-:Y:S01]  /*17640*/  R2UR UR6, R206 ;  /* 0x00000000ce0672ca */ /* 0x000fe200000e0000 */
[----:B------:R-:W-:Y:S01]  /*17650*/  IMAD.IADD R206, R208, 0x1, R14 ;  /* 0x00000001d0ce7824 */ /* 0x000fe200078e020e */
[----:B------:R-:W-:Y:S01]  /*17660*/  R2UR UR7, R207 ;  /* 0x00000000cf0772ca */ /* 0x000fe200000e0000 */
[----:B------:R-:W-:-:S02]  /*17670*/  IMAD.MOV.U32 R207, RZ, RZ, 0x40000040 ;  /* 0x40000040ffcf7424 */ /* 0x000fc400078e00ff */
[----:B------:R-:W-:Y:S02]  /*17680*/  IMAD.IADD R208, R208, 0x1, R9 ;  /* 0x00000001d0d07824 */ /* 0x000fe400078e0209 */
        /* <DEDUP_REMOVED lines=33> */
[----:B------:R-:W-:Y:S02]  /*178a0*/  ULOP3.LUT UR4, URZ, UR45, URZ, 0x33, !UPT ;  /* 0x0000002d3f047292 */ /* 0x000fe4000f8e333f */
[----:B------:R-:W-:Y:S02]  /*178b0*/  WARPGROUP.DEPBAR.LE gsb0, 0x0 ;  /* 0x00008000000079c5 */ /* 0x000fe40000010000 */
[----:B------:R1:W-:Y:S02]  /*178c0*/  @!P1 SYNCS.ARRIVE.TRANS64.RED.A1T0 RZ, [R9+URZ], RZ ;  /* 0x000000ff09ff99a7 */ /* 0x0003e4000810043f */
[----:B-1----:R-:W-:-:S05]  /*178d0*/  IMAD.SHL.U32 R9, R15, 0x40, RZ ;  /* 0x000000400f097824 */ /* 0x002fca00078e00ff */
[----:B------:R-:W-:-:S04]  /*178e0*/  IADD3 R207, -R186, 0x1, -R9 ;  /* 0x00000001bacf7810 */ /* 0x000fc80007ffe909 */
[----:B------:R-:W-:-:S05]  /*178f0*/  IADD3 R207, -R23, R207, R184 ;  /* 0x000000cf17cf7210 */ /* 0x000fca0007ffe1b8 */
[C---:B------:R-:W-:Y:S02]  /*17900*/  VIADD R208, R207.reuse, UR44 ;  /* 0x0000002ccfd07c36 */ /* 0x040fe40008000000 */
[----:B------:R-:W-:Y:S02]  /*17910*/  VIADD R207, R207, UR4 ;  /* 0x00000004cfcf7c36 */ /* 0x000fe40008000000 */
        /* <DEDUP_REMOVED lines=15> */
.L_x_6653:
[----:B------:R-:W-:-:S05]  /*17a10*/  IMAD.U32 R209, RZ, RZ, UR39 ;  /* 0x00000027ffd17e24 */ /* 0x000fca000f8e00ff */
[----:B------:R-:W-:-:S13]  /*17a20*/  ISETP.NE.AND P2, PT, R209, 0x1, PT ;  /* 0x00000001d100780c */ /* 0x000fda0003f45270 */
[----:B------:R-:W0:Y:S02]  /*17a30*/  @P2 LDC.64 R204, c[0x0][0xae0] ;  /* 0x0002b800ffcc2b82 */ /* 0x000e240000000a00 */
[----:B0-----:R-:W-:-:S05]  /*17a40*/  @P2 IMAD.HI.U32 R204, R20, R204, RZ ;  /* 0x000000cc14cc2227 */ /* 0x001fca00078e00ff */
[----:B------:R-:W-:-:S07]  /*17a50*/  @P2 SHF.R.U32.HI R20, RZ, R205, R204 ;  /* 0x000000cdff142219 */ /* 0x000fce00000116cc */
.L_x_6654:
[----:B------:R-:W-:Y:S05]  /*17a60*/  BSYNC B1 ;  /* 0x0000000000017941 */ /* 0x000fea0003800000 */
.L_x_6652:
[----:B------:R-:W-:-:S04]  /*17a70*/  IMAD R20, R20, R209, -R9 ;  /* 0x000000d114147224 */ /* 0x000fc800078e0a09 */
[----:B------:R-:W-:-:S05]  /*17a80*/  IMAD.IADD R20, R20, 0x1, -R186 ;  /* 0x0000000114147824 */ /* 0x000fca00078e0aba */
[----:B------:R-:W-:Y:S02]  /*17a90*/  VIMNMX R14, R14, R20, !PT ;  /* 0x000000140e0e7248 */ /* 0x000fe40007fe0100 */
[----:B------:R-:W-:-:S07]  /*17aa0*/  VIADDMNMX R206, R20, R209, R206, PT ;  /* 0x000000d114ce7246 */ /* 0x000fce00038001ce */
.L_x_6651:
        /* <DEDUP_REMOVED lines=65> */
.L_x_6657:
[----:B------:R-:W-:-:S05]  /*17ec0*/  IMAD.U32 R14, RZ, RZ, UR39 ;  /* 0x00000027ff0e7e24 */ /* 0x000fca000f8e00ff */
[----:B------:R-:W-:-:S13]  /*17ed0*/  ISETP.NE.AND P3, PT, R14, 0x1, PT ;  /* 0x000000010e00780c */ /* 0x000fda0003f65270 */
[----:B------:R-:W0:Y:S02]  /*17ee0*/  @P3 LDC.64 R152, c[0x0][0xae0] ;  /* 0x0002b800ff983b82 */ /* 0x000e240000000a00 */
[----:B0-----:R-:W-:-:S05]  /*17ef0*/  @P3 IMAD.HI.U32 R152, R203, R152, RZ ;  /* 0x00000098cb983227 */ /* 0x001fca00078e00ff */
[----:B------:R-:W-:-:S07]  /*17f00*/  @P3 SHF.R.U32.HI R203, RZ, R153, R152 ;  /* 0x00000099ffcb3219 */ /* 0x000fce0000011698 */
.L_x_6658:
[----:B------:R-:W-:Y:S05]  /*17f10*/  BSYNC B1 ;  /* 0x0000000000017941 */ /* 0x000fea0003800000 */
.L_x_6656:
[----:B------:R-:W-:-:S04]  /*17f20*/  IMAD R9, R203, R14, -R9 ;  /* 0x0000000ecb097224 */ /* 0x000fc800078e0a09 */
[----:B------:R-:W-:-:S05]  /*17f30*/  IMAD.IADD R9, R9, 0x1, -R186 ;  /* 0x0000000109097824 */ /* 0x000fca00078e0aba */
[----:B------:R-:W-:Y:S02]  /*17f40*/  VIMNMX R207, R207, R9, !PT ;  /* 0x00000009cfcf7248 */ /* 0x000fe40007fe0100 */
[----:B------:R-:W-:-:S07]  /*17f50*/  VIADDMNMX R208, R9, R14, R208, PT ;  /* 0x0000000e09d07246 */ /* 0x000fce00038001d0 */
.L_x_6655:
[----:B------:R-:W-:Y:S01]  /*17f60*/  FMNMX.FTZ R9, R20, R202, !PT ;  /* 0x000000ca14097209 */ /* 0x000fe20007810000 */
[----:B------:R-:W-:-:S03]  /*17f70*/  @!P1 VIADD R21, R21, 0x38860 ;  /* 0x0003886015159836 */ /* 0x000fc60000000000 */
[----:B------:R-:W-:Y:S02]  /*17f80*/  FMNMX.FTZ R9, R204, R9, !PT ;  /* 0x00000009cc097209 */ /* 0x000fe40007810000 */
[----:B------:R-:W-:Y:S02]  /*17f90*/  @!P1 PRMT R21, RZ, 0x654, R21 ;  /* 0x00000654ff159816 */ /* 0x000fe40000000015 */
        /* <DEDUP_REMOVED lines=27> */
[-C--:B------:R-:W-:Y:S01]  /*18150*/  FMUL.FTZ R153, R153, R14.reuse ;  /* 0x0000000e99997220 */ /* 0x080fe20000410000 */
[----:B------:R-:W-:Y:S01]  /*18160*/  ISETP.GT.AND P3, PT, R207, 0x8, P2 ;  /* 0x00000008cf00780c */ /* 0x000fe20001764270 */
[-CC-:B------:R-:W-:Y:S01]  /*18170*/  FFMA.FTZ R204, R204, R14.reuse, -R152.reuse ;  /* 0x0000000ecccc7223 */ /* 0x180fe20000010898 */
[----:B------:R-:W-:Y:S01]  /*18180*/  FSEL R155, R155, -INF , !P4 ;  /* 0xff8000009b9b7808 */ /* 0x000fe20006000000 */
[----:B------:R-:W-:Y:S01]  /*18190*/  MUFU.EX2 R20, R20 ;  /* 0x0000001400147308 */ /* 0x000fe20000000800 */
[----:B------:R-:W-:Y:S01]  /*181a0*/  ISETP.GT.AND P4, PT, R207, 0x9, P2 ;  /* 0x00000009cf00780c */ /* 0x000fe20001784270 */
[-CC-:B------:R-:W-:Y:S01]  /*181b0*/  FFMA.FTZ R202, R156, R14.reuse, -R152.reuse ;  /* 0x0000000e9cca7223 */ /* 0x180fe20000010898 */
[C---:B------:R-:W-:Y:S01]  /*181c0*/  ISETP.LT.OR P3, PT, R208.reuse, 0x9, P3 ;  /* 0x00000009d000780c */ /* 0x040fe20001f61670 */
[-CC-:B------:R-:W-:Y:S01]  /*181d0*/  FFMA.FTZ R157, R157, R14.reuse, -R152.reuse ;  /* 0x0000000e9d9d7223 */ /* 0x180fe20000010898 */
[----:B------:R-:W-:Y:S01]  /*181e0*/  ISETP.LT.OR P4, PT, R208, 0xa, P4 ;  /* 0x0000000ad000780c */ /* 0x000fe20002781670 */
[-CC-:B------:R-:W-:Y:S01]  /*181f0*/  FFMA.FTZ R160, R160, R14.reuse, -R152.reuse ;  /* 0x0000000ea0a07223 */ /* 0x180fe20000010898 */
[----:B------:R-:W-:Y:S01]  /*18200*/  FSEL R158, R158, -INF , !P3 ;  /* 0xff8000009e9e7808 */ /* 0x000fe20005800000 */
[----:B------:R-:W0:Y:S01]  /*18210*/  MUFU.EX2 R153, R153 ;  /* 0x0000009900997308 */ /* 0x000e220000000800 */
        /* <DEDUP_REMOVED lines=16> */
[C---:B------:R-:W-:Y:S01]  /*18320*/  ISETP.LT.OR P4, PT, R208.reuse, 0x1a, P4 ;  /* 0x0000001ad000780c */ /* 0x040fe20002781670 */
[----:B------:R-:W-:Y:S01]  /*18330*/  FFMA.FTZ R152, R181, R14, -R152 ;  /* 0x0000000eb5987223 */ /* 0x000fe20000010898 */
[----:B------:R-:W-:Y:S01]  /*18340*/  ISETP.LT.OR P3, PT, R208, 0x11, P3 ;  /* 0x00000011d000780c */ /* 0x000fe20001f61670 */
[----:B0-----:R-:W-:Y:S01]  /*18350*/  FFMA.FTZ R181, R153, R0, R20 ;  /* 0x0000000099b57223 */ /* 0x001fe20000010014 */
[----:B------:R-:W-:Y:S01]  /*18360*/  FSEL R167, R167, -INF , !P4 ;  /* 0xff800000a7a77808 */ /* 0x000fe20006000000 */
[----:B------:R-:W0:Y:S01]  /*18370*/  MUFU.EX2 R156, R204 ;  /* 0x000000cc009c7308 */ /* 0x000e220000000800 */
[----:B------:R-:W-:Y:S01]  /*18380*/  ISETP.GT.AND P4, PT, R207, 0x21, P2 ;  /* 0x00000021cf00780c */ /* 0x000fe20001784270 */
[-C--:B------:R-:W-:Y:S01]  /*18390*/  FMUL.FTZ R24, R24, R153.reuse ;  /* 0x0000009918187220 */ /* 0x080fe20000410000 */
[----:B------:R-:W-:Y:S01]  /*183a0*/  FSEL R162, R162, -INF , !P3 ;  /* 0xff800000a2a27808 */ /* 0x000fe20005800000 */
[-C--:B------:R-:W-:Y:S01]  /*183b0*/  FMUL.FTZ R25, R25, R153.reuse ;  /* 0x0000009919197220 */ /* 0x080fe20000410000 */
[----:B------:R-:W-:Y:S01]  /*183c0*/  ISETP.LT.OR P4, PT, R208, 0x22, P4 ;  /* 0x00000022d000780c */ /* 0x000fe20002781670 */
[-C--:B------:R-:W-:Y:S01]  /*183d0*/  FMUL.FTZ R28, R28, R153.reuse ;  /* 0x000000991c1c7220 */ /* 0x080fe20000410000 */
[----:B------:R-:W-:Y:S01]  /*183e0*/  ISETP.GT.AND P3, PT, R207, 0x18, P2 ;  /* 0x00000018cf00780c */ /* 0x000fe20001764270 */
[----:B------:R-:W-:Y:S01]  /*183f0*/  MUFU.EX2 R203, R160 ;  /* 0x000000a000cb7308 */ /* 0x000fe20000000800 */
[----:B------:R-:W-:Y:S01]  /*18400*/  FSEL R171, R171, -INF , !P4 ;  /* 0xff800000abab7808 */ /* 0x000fe20006000000 */
[-C--:B------:R-:W-:Y:S01]  /*18410*/  FMUL.FTZ R29, R29, R153.reuse ;  /* 0x000000991d1d7220 */ /* 0x080fe20000410000 */
[----:B------:R-:W-:Y:S01]  /*18420*/  ISETP.GT.AND P4, PT, R207, 0x29, P2 ;  /* 0x00000029cf00780c */ /* 0x000fe20001784270 */
[-C--:B------:R-:W-:Y:S01]  /*18430*/  FMUL.FTZ R32, R32, R153.reuse ;  /* 0x0000009920207220 */ /* 0x080fe20000410000 */
[C---:B------:R-:W-:Y:S01]  /*18440*/  ISETP.LT.OR P3, PT, R208.reuse, 0x19, P3 ;  /* 0x00000019d000780c */ /* 0x040fe20001f61670 */
[-C--:B------:R-:W-:Y:S01]  /*18450*/  FMUL.FTZ R33, R33, R153.reuse ;  /* 0x0000009921217220 */ /* 0x080fe20000410000 */
[----:B------:R-:W-:Y:S01]  /*18460*/  ISETP.LT.OR P4, PT, R208, 0x2a, P4 ;  /* 0x0000002ad000780c */ /* 0x000fe20002781670 */
[----:B------:R-:W1:Y:S01]  /*18470*/  MUFU.EX2 R202, R202 ;  /* 0x000000ca00ca7308 */ /* 0x000e620000000800 */
[----:B------:R-:W-:Y:S01]  /*18480*/  FSEL R166, R166, -INF , !P3 ;  /* 0xff800000a6a67808 */ /* 0x000fe20005800000 */
[----:B0-----:R-:W-:Y:S01]  /*18490*/  FADD.FTZ R181, R156, R181 ;  /* 0x000000b59cb57221 */ /* 0x001fe20000010000 */
[----:B------:R-:W-:Y:S01]  /*184a0*/  FSEL R175, R175, -INF , !P4 ;  /* 0xff800000afaf7808 */ /* 0x000fe20006000000 */
[-C--:B------:R-:W-:Y:S01]  /*184b0*/  FMUL.FTZ R36, R36, R153.reuse ;  /* 0x0000009924247220 */ /* 0x080fe20000410000 */
[----:B------:R-:W-:Y:S01]  /*184c0*/  ISETP.GT.AND P4, PT, R207, RZ, P2 ;  /* 0x000000ffcf00720c */ /* 0x000fe20001784270 */
[-C--:B------:R-:W-:Y:S01]  /*184d0*/  FMUL.FTZ R37, R37, R153.reuse ;  /* 0x0000009925257220 */ /* 0x080fe20000410000 */
[----:B------:R-:W-:Y:S01]  /*184e0*/  ISETP.GT.AND P3, PT, R207, 0x20, P2 ;  /* 0x00000020cf00780c */ /* 0x000fe20001764270 */
[----:B------:R-:W-:Y:S01]  /*184f0*/  MUFU.EX2 R160, R168 ;  /* 0x000000a800a07308 */ /* 0x000fe20000000800 */
[----:B------:R-:W-:Y:S01]  /*18500*/  ISETP.LT.OR P4, PT, R208, 0x1, P4 ;  /* 0x00000001d000780c */ /* 0x000fe20002781670 */
[-C--:B------:R-:W-:Y:S01]  /*18510*/  FMUL.FTZ R40, R40, R153.reuse ;  /* 0x0000009928287220 */ /* 0x080fe20000410000 */
[----:B------:R-:W-:Y:S01]  /*18520*/  ISETP.LT.OR P3, PT, R208, 0x21, P3 ;  /* 0x00000021d000780c */ /* 0x000fe20001f61670 */
[-C--:B------:R-:W-:Y:S01]  /*18530*/  FMUL.FTZ R41, R41, R153.reuse ;  /* 0x0000009929297220 */ /* 0x080fe20000410000 */
[----:B------:R-:W-:Y:S01]  /*18540*/  FSEL R154, R154, -INF , !P4 ;  /* 0xff8000009a9a7808 */ /* 0x000fe20006000000 */
[-C--:B------:R-:W-:Y:S01]  /*18550*/  FMUL.FTZ R44, R44, R153.reuse ;  /* 0x000000992c2c7220 */ /* 0x080fe20000410000 */
[----:B------:R-:W-:Y:S01]  /*18560*/  FSEL R170, R170, -INF , !P3 ;  /* 0xff800000aaaa7808 */ /* 0x000fe20005800000 */
[----:B------:R-:W0:Y:S01]  /*18570*/  MUFU.EX2 R157, R157 ;  /* 0x0000009d009d7308 */ /* 0x000e220000000800 */
[----:B------:R-:W-:Y:S01]  /*18580*/  FMNMX.FTZ R0, R154, R200, !PT ;  /* 0x000000c89a007209 */ /* 0x000fe20007810000 */
[----:B-1----:R-:W-:Y:S01]  /*18590*/  FADD.FTZ R181, R202, R181 ;  /* 0x000000b5cab57221 */ /* 0x002fe20000010000 */
[----:B------:R-:W-:Y:S01]  /*185a0*/  ISETP.GT.AND P3, PT, R207, 0x28, P2 ;  /* 0x00000028cf00780c */ /* 0x000fe20001764270 */
[-C--:B------:R-:W-:Y:S01]  /*185b0*/  FMUL.FTZ R45, R45, R153.reuse ;  /* 0x000000992d2d7220 */ /* 0x080fe20000410000 */
[----:B------:R-:W-:Y:S01]  /*185c0*/  FMNMX.FTZ R0, R155, R0, !PT ;  /* 0x000000009b007209 */ /* 0x000fe20007810000 */
[-C--:B------:R-:W-:Y:S01]  /*185d0*/  FMUL.FTZ R48, R48, R153.reuse ;  /* 0x0000009930307220 */ /* 0x080fe20000410000 */
[----:B------:R-:W-:Y:S01]  /*185e0*/  ISETP.LT.OR P3, PT, R208, 0x29, P3 ;  /* 0x00000029d000780c */ /* 0x000fe20001f61670 */
[----:B------:R-:W1:Y:S01]  /*185f0*/  MUFU.EX2 R161, R161 ;  /* 0x000000a100a17308 */ /* 0x000e620000000800 */
[----:B------:R-:W-:Y:S01]  /*18600*/  FMNMX.FTZ R0, R158, R0, !PT ;  /* 0x000000009e007209 */ /* 0x000fe20007810000 */
[-C--:B------:R-:W-:Y:S01]  /*18610*/  FMUL.FTZ R49, R49, R153.reuse ;  /* 0x0000009931317220 */ /* 0x080fe20000410000 */
[----:B------:R-:W-:Y:S01]  /*18620*/  FSEL R174, R174, -INF , !P3 ;  /* 0xff800000aeae7808 */ /* 0x000fe20005800000 */
[-C--:B------:R-:W-:Y:S01]  /*18630*/  FMUL.FTZ R52, R52, R153.reuse ;  /* 0x0000009934347220 */ /* 0x080fe20000410000 */
[----:B------:R-:W-:Y:S01]  /*18640*/  FMNMX.FTZ R0, R159, R0, !PT ;  /* 0x000000009f007209 */ /* 0x000fe20007810000 */
[-C--:B------:R-:W-:Y:S01]  /*18650*/  FMUL.FTZ R53, R53, R153.reuse ;  /* 0x0000009935357220 */ /* 0x080fe20000410000 */
[----:B------:R-:W-:Y:S01]  /*18660*/  ISETP.GT.AND P3, PT, R207, 0x30, P2 ;  /* 0x00000030cf00780c */ /* 0x000fe20001764270 */
[----:B------:R-:W2:Y:S01]  /*18670*/  MUFU.EX2 R164, R164 ;  /* 0x000000a400a47308 */ /* 0x000ea20000000800 */
[----:B------:R-:W-:Y:S01]  /*18680*/  FMNMX.FTZ R0, R162, R0, !PT ;  /* 0x00000000a2007209 */ /* 0x000fe20007810000 */
[----:B0-----:R-:W-:Y:S01]  /*18690*/  FADD.FTZ R181, R157, R181 ;  /* 0x000000b59db57221 */ /* 0x001fe20000010000 */
[----:B------:R-:W-:Y:S01]  /*186a0*/  ISETP.LT.OR P3, PT, R208, 0x31, P3 ;  /* 0x00000031d000780c */ /* 0x000fe20001f61670 */
[-C--:B------:R-:W-:Y:S01]  /*186b0*/  FMUL.FTZ R56, R56, R153.reuse ;  /* 0x0000009938387220 */ /* 0x080fe20000410000 */
[----:B------:R-:W-:Y:S01]  /*186c0*/  FMNMX.FTZ R0, R163, R0, !PT ;  /* 0x00000000a3007209 */ /* 0x000fe20007810000 */
[----:B------:R-:W-:Y:S01]  /*186d0*/  FADD.FTZ R181, R203, R181 ;  /* 0x000000b5cbb57221 */ /* 0x000fe20000010000 */
[----:B------:R-:W-:Y:S01]  /*186e0*/  FSEL R178, R178, -INF , !P3 ;  /* 0xff800000b2b27808 */ /* 0x000fe20005800000 */
[----:B------:R-:W-:Y:S01]  /*186f0*/  MUFU.EX2 R165, R165 ;  /* 0x000000a500a57308 */ /* 0x000fe20000000800 */
[----:B------:R-:W-:Y:S01]  /*18700*/  FMNMX.FTZ R0, R166, R0, !PT ;  /* 0x00000000a6007209 */ /* 0x000fe20007810000 */
[----:B-1----:R-:W-:Y:S01]  /*18710*/  FADD.FTZ R181, R161, R181 ;  /* 0x000000b5a1b57221 */ /* 0x002fe20000010000 */
[----:B------:R-:W-:Y:S01]  /*18720*/  ISETP.GT.AND P3, PT, R207, 0x31, P2 ;  /* 0x00000031cf00780c */ /* 0x000fe20001764270 */
[-C--:B------:R-:W-:Y:S01]  /*18730*/  FMUL.FTZ R57, R57, R153.reuse ;  /* 0x0000009939397220 */ /* 0x080fe20000410000 */
[----:B------:R-:W-:Y:S01]  /*18740*/  FMNMX.FTZ R0, R167, R0, !PT ;  /* 0x00000000a7007209 */ /* 0x000fe20007810000 */
[-C--:B------:R-:W-:Y:S01]  /*18750*/  FMUL.FTZ R60, R60, R153.reuse ;  /* 0x000000993c3c7220 */ /* 0x080fe20000410000 */
[----:B------:R-:W-:Y:S01]  /*18760*/  ISETP.GT.AND P4, PT, R207, 0x38, P2 ;  /* 0x00000038cf00780c */ /* 0x000fe20001784270 */
[----:B------:R-:W-:Y:S01]  /*18770*/  MUFU.EX2 R172, R172 ;  /* 0x000000ac00ac7308 */ /* 0x000fe20000000800 */
[----:B------:R-:W-:Y:S01]  /*18780*/  FMNMX.FTZ R0, R170, R0, !PT ;  /* 0x00000000aa007209 */ /* 0x000fe20007810000 */
[----:B--2---:R-:W-:Y:S01]  /*18790*/  FADD.FTZ R181, R164, R181 ;  /* 0x000000b5a4b57221 */ /* 0x004fe20000010000 */
[----:B------:R-:W-:Y:S01]  /*187a0*/  ISETP.LT.OR P3, PT, R208, 0x32, P3 ;  /* 0x00000032d000780c */ /* 0x000fe20001f61670 */
[-C--:B------:R-:W-:Y:S01]  /*187b0*/  FMUL.FTZ R61, R61, R153.reuse ;  /* 0x000000993d3d7220 */ /* 0x080fe20000410000 */
[----:B------:R-:W-:Y:S01]  /*187c0*/  FMNMX.FTZ R0, R171, R0, !PT ;  /* 0x00000000ab007209 */ /* 0x000fe20007810000 */
[-C--:B------:R-:W-:Y:S01]  /*187d0*/  FMUL.FTZ R64, R64, R153.reuse ;  /* 0x0000009940407220 */ /* 0x080fe20000410000 */
[----:B------:R-:W-:Y:S01]  /*187e0*/  ISETP.GT.AND P2, PT, R207, 0x39, P2 ;  /* 0x00000039cf00780c */ /* 0x000fe20001744270 */
[----:B------:R-:W-:Y:S01]  /*187f0*/  MUFU.EX2 R173, R173 ;  /* 0x000000ad00ad7308 */ /* 0x000fe20000000800 */
[----:B------:R-:W-:Y:S01]  /*18800*/  FMNMX.FTZ R0, R174, R0, !PT ;  /* 0x00000000ae007209 */ /* 0x000fe20007810000 */
[-C--:B------:R-:W-:Y:S01]  /*18810*/  FMUL.FTZ R65, R65, R153.reuse ;  /* 0x0000009941417220 */ /* 0x080fe20000410000 */
        /* <DEDUP_REMOVED lines=8> */
[----:B------:R-:W-:Y:S01]  /*188a0*/  ISETP.LT.OR P2, PT, R208, 0x3a, P2 ;  /* 0x0000003ad000780c */ /* 0x000fe20001741670 */
[-C--:B------:R-:W-:Y:S01]  /*188b0*/  FMUL.FTZ R73, R73, R153.reuse ;  /* 0x0000009949497220 */ /* 0x080fe20000410000 */
[----:B------:R-:W-:Y:S01]  /*188c0*/  FSEL R182, R182, -INF , !P4 ;  /* 0xff800000b6b67808 */ /* 0x000fe20006000000 */
[-C--:B------:R-:W-:Y:S01]  /*188d0*/  FMUL.FTZ R76, R76, R153.reuse ;  /* 0x000000994c4c7220 */ /* 0x080fe20000410000 */
[----:B------:R-:W-:Y:S01]  /*188e0*/  FMNMX.FTZ R0, R179, R0, !PT ;  /* 0x00000000b3007209 */ /* 0x000fe20007810000 */
[----:B------:R-:W-:Y:S01]  /*188f0*/  MUFU.EX2 R177, R177 ;  /* 0x000000b100b17308 */ /* 0x000fe20000000800 */
[----:B------:R-:W-:Y:S01]  /*18900*/  FSEL R183, R183, -INF , !P2 ;  /* 0xff800000b7b77808 */ /* 0x000fe20005000000 */
[-C--:B------:R-:W-:Y:S01]  /*18910*/  FMUL.FTZ R77, R77, R153.reuse ;  /* 0x000000994d4d7220 */ /* 0x080fe20000410000 */
[----:B------:R-:W-:Y:S01]  /*18920*/  FMNMX.FTZ R0, R182, R0, !PT ;  /* 0x00000000b6007209 */ /* 0x000fe20007810000 */
[-C--:B------:R-:W-:Y:S01]  /*18930*/  FMUL.FTZ R80, R80, R153.reuse ;  /* 0x0000009950507220 */ /* 0x080fe20000410000 */
[----:B------:R-:W-:Y:S01]  /*18940*/  F2FP.BF16.F32.PACK_AB R156, R156, R20 ;  /* 0x000000149c9c723e */ /* 0x000fe200000010ff */
[-C--:B------:R-:W-:Y:S01]  /*18950*/  FMUL.FTZ R81, R81, R153.reuse ;  /* 0x0000009951517220 */ /* 0x080fe20000410000 */
[----:B------:R-:W-:Y:S01]  /*18960*/  FMNMX.FTZ R20, R183, R0, !PT ;  /* 0x00000000b7147209 */ /* 0x000fe20007810000 */
        /* <DEDUP_REMOVED lines=30> */
[----:B------:R0:W-:Y:S01]  /*18b50*/  MUFU.EX2 R0, R169 ;  /* 0x000000a900007308 */ /* 0x0001e20000000800 */
[-C--:B------:R-:W-:Y:S01]  /*18b60*/  FMUL.FTZ R137, R137, R153.reuse ;  /* 0x0000009989897220 */ /* 0x080fe20000410000 */
[-C--:B------:R-:W-:Y:S01]  /*18b70*/  FMUL.FTZ R140, R140, R153.reuse ;  /* 0x000000998c8c7220 */ /* 0x080fe20000410000 */
[----:B------:R-:W1:Y:S01]  /*18b80*/  SHFL.BFLY PT, R204, R20, 0x1, 0x1f ;  /* 0x0c201f0014cc7f89 */ /* 0x000e6200000e0000 */
[-C--:B------:R-:W-:Y:S01]  /*18b90*/  FMUL.FTZ R141, R141, R153.reuse ;  /* 0x000000998d8d7220 */ /* 0x080fe20000410000 */
[-C--:B------:R-:W-:Y:S01]  /*18ba0*/  FMUL.FTZ R144, R144, R153.reuse ;  /* 0x0000009990907220 */ /* 0x080fe20000410000 */
[-C--:B------:R-:W-:Y:S01]  /*18bb0*/  FMUL.FTZ R145, R145, R153.reuse ;  /* 0x0000009991917220 */ /* 0x080fe20000410000 */
[-C--:B------:R-:W-:Y:S01]  /*18bc0*/  FMUL.FTZ R148, R148, R153.reuse ;  /* 0x0000009994947220 */ /* 0x080fe20000410000 */
[----:B------:R-:W-:Y:S01]  /*18bd0*/  FMUL.FTZ R149, R149, R153 ;  /* 0x0000009995957220 */ /* 0x000fe20000410000 */
[----:B-1----:R-:W-:-:S04]  /*18be0*/  FMNMX.FTZ R20, R20, R204, !PT ;  /* 0x000000cc14147209 */ /* 0x002fc80007810000 */
[C---:B------:R-:W-:Y:S01]  /*18bf0*/  FSETP.NEU.FTZ.AND P2, PT, R20.reuse, -INF , PT ;  /* 0xff8000001400780b */ /* 0x040fe20003f5d000 */
[----:B0-----:R-:W-:-:S03]  /*18c00*/  FMUL.FTZ R169, R20, R14 ;  /* 0x0000000e14a97220 */ /* 0x001fc60000410000 */
[----:B------:R-:W-:Y:S02]  /*18c10*/  FSEL R168, R20, RZ, P2 ;  /* 0x000000ff14a87208 */ /* 0x000fe40001000000 */
[----:B------:R-:W-:Y:S02]  /*18c20*/  FSEL R169, R169, RZ, P2 ;  /* 0x000000ffa9a97208 */ /* 0x000fe40001000000 */
[----:B------:R-:W-:Y:S01]  /*18c30*/  ISETP.NE.AND P2, PT, R197, RZ, PT ;  /* 0x000000ffc500720c */ /* 0x000fe20003f45270 */
[----:B------:R-:W-:Y:S02]  /*18c40*/  FADD.FTZ R168, -R168, R200 ;  /* 0x000000c8a8a87221 */ /* 0x000fe40000010100 */
        /* <DEDUP_REMOVED lines=16> */
[----:B------:R-:W-:-:S02]  /*18d50*/  IMAD.MOV.U32 R169, RZ, RZ, 0x40000040 ;  /* 0x40000040ffa97424 */ /* 0x000fc400078e00ff */
[----:B------:R-:W-:Y:S01]  /*18d60*/  FMUL.FTZ R168, R168, R14 ;  /* 0x0000000ea8a87220 */ /* 0x000fe20000410000 */
[----:B------:R-:W-:Y:S01]  /*18d70*/  MUFU.EX2 R155, R155 ;  /* 0x0000009b009b7308 */ /* 0x000fe20000000800 */
[----:B------:R-:W-:Y:S01]  /*18d80*/  F2FP.BF16.F32.PACK_AB R158, R157, R202 ;  /* 0x000000ca9d9e723e */ /* 0x000fe200000010ff */
[----:B------:R-:W-:Y:S01]  /*18d90*/  IMAD.MOV.U32 R202, RZ, RZ, R9 ;  /* 0x000000ffffca7224 */ /* 0x000fe200078e0009 */
[----:B------:R-:W-:-:S05]  /*18da0*/  R2UR UR7, R169 ;  /* 0x00000000a90772ca */ /* 0x000fca00000e0000 */
[----:B------:R0:W1:Y:S08]  /*18db0*/  MUFU.EX2 R183, R168 ;  /* 0x000000a800b77308 */ /* 0x0000700000000800 */
[----:B------:R-:W2:Y:S01]  /*18dc0*/  MUFU.EX2 R169, R154 ;  /* 0x0000009a00a97308 */ /* 0x000ea20000000800 */
[----:B0-----:R-:W-:-:S05]  /*18dd0*/  IMAD R168, R19, 0x1000, R194 ;  /* 0x0000100013a87824 */ /* 0x001fca00078e02c2 */
[----:B------:R-:W-:Y:S02]  /*18de0*/  R2UR UR6, R168 ;  /* 0x00000000a80672ca */ /* 0x000fe400000e0000 */
[----:B------:R-:W0:Y:S01]  /*18df0*/  MUFU.EX2 R200, R200 ;  /* 0x000000c800c87308 */ /* 0x000e220000000800 */
[-C--:B-1----:R-:W-:Y:S01]  /*18e00*/  FMUL.FTZ R26, R26, R183.reuse ;  /* 0x000000b71a1a7220 */ /* 0x082fe20000410000 */
[-C--:B------:R-:W-:Y:S01]  /*18e10*/  FMUL.FTZ R27, R27, R183.reuse ;  /* 0x000000b71b1b7220 */ /* 0x080fe20000410000 */
[-C--:B------:R-:W-:Y:S01]  /*18e20*/  FMUL.FTZ R30, R30, R183.reuse ;  /* 0x000000b71e1e7220 */ /* 0x080fe20000410000 */
[-C--:B------:R-:W-:Y:S01]  /*18e30*/  FMUL.FTZ R31, R31, R183.reuse ;  /* 0x000000b71f1f7220 */ /* 0x080fe20000410000 */
[-C--:B------:R-:W-:Y:S01]  /*18e40*/  FMUL.FTZ R34, R34, R183.reuse ;  /* 0x000000b722227220 */ /* 0x080fe20000410000 */
[-C--:B------:R-:W-:Y:S01]  /*18e50*/  FMUL.FTZ R35, R35, R183.reuse ;  /* 0x000000b723237220 */ /* 0x080fe20000410000 */
[----:B------:R-:W-:Y:S01]  /*18e60*/  FMUL.FTZ R38, R38, R183 ;  /* 0x000000b726267220 */ /* 0x000fe20000410000 */
[----:B------:R1:W-:Y:S01]  /*18e70*/  MUFU.EX2 R170, R152 ;  /* 0x0000009800aa7308 */ /* 0x0003e20000000800 */
[----:B--2---:R-:W-:Y:S01]  /*18e80*/  FFMA.FTZ R8, R183, R8, R169 ;  /* 0x00000008b7087223 */ /* 0x004fe200000100a9 */
[----:B------:R-:W-:Y:S01]  /*18e90*/  F2FP.BF16.F32.PACK_AB R157, R155, R169 ;  /* 0x000000a99b9d723e */ /* 0x000fe200000010ff */
[-C--:B------:R-:W-:Y:S01]  /*18ea0*/  FMUL.FTZ R39, R39, R183.reuse ;  /* 0x000000b727277220 */ /* 0x080fe20000410000 */
[-C--:B------:R-:W-:Y:S01]  /*18eb0*/  FMUL.FTZ R42, R42, R183.reuse ;  /* 0x000000b72a2a7220 */ /* 0x080fe20000410000 */
[----:B------:R-:W-:Y:S01]  /*18ec0*/  FADD.FTZ R8, R155, R8 ;  /* 0x000000089b087221 */ /* 0x000fe20000010000 */
[-C--:B------:R-:W-:Y:S01]  /*18ed0*/  FMUL.FTZ R43, R43, R183.reuse ;  /* 0x000000b72b2b7220 */ /* 0x080fe20000410000 */
[----:B------:R-:W-:Y:S01]  /*18ee0*/  FMUL.FTZ R46, R46, R183 ;  /* 0x000000b72e2e7220 */ /* 0x000fe20000410000 */
[----:B------:R-:W2:Y:S01]  /*18ef0*/  MUFU.EX2 R159, R159 ;  /* 0x0000009f009f7308 */ /* 0x000ea20000000800 */
[----:B-1----:R-:W-:-:S02]  /*18f00*/  @!P2 IMAD R152, R201, 0x40, R193 ;  /* 0x00000040c998a824 */ /* 0x002fc400078e02c1 */
[----:B0-----:R-:W-:Y:S01]  /*18f10*/  FADD.FTZ R8, R200, R8 ;  /* 0x00000008c8087221 */ /* 0x001fe20000010000 */
[-C--:B------:R-:W-:Y:S01]  /*18f20*/  FMUL.FTZ R47, R47, R183.reuse ;  /* 0x000000b72f2f7220 */ /* 0x080fe20000410000 */
[-C--:B------:R-:W-:Y:S01]  /*18f30*/  FMUL.FTZ R50, R50, R183.reuse ;  /* 0x000000b732327220 */ /* 0x080fe20000410000 */
[----:B------:R-:W-:Y:S02]  /*18f40*/  @!P2 IMAD R152, R152, 0x4, R18 ;  /* 0x000000049898a824 */ /* 0x000fe400078e0212 */
[-C--:B------:R-:W-:Y:S01]  /*18f50*/  FMUL.FTZ R51, R51, R183.reuse ;  /* 0x000000b733337220 */ /* 0x080fe20000410000 */
[-C--:B------:R-:W-:Y:S01]  /*18f60*/  FMUL.FTZ R54, R54, R183.reuse ;  /* 0x000000b736367220 */ /* 0x080fe20000410000 */
[----:B------:R-:W0:Y:S01]  /*18f70*/  MUFU.EX2 R162, R162 ;  /* 0x000000a200a27308 */ /* 0x000e220000000800 */
[-C--:B------:R-:W-:Y:S01]  /*18f80*/  FMUL.FTZ R55, R55, R183.reuse ;  /* 0x000000b737377220 */ /* 0x080fe20000410000 */
[----:B------:R-:W-:Y:S01]  /*18f90*/  @!P2 STS [R152+0x38400], R153 ;  /* 0x038400999800a388 */ /* 0x000fe20000000800 */
[-C--:B------:R-:W-:Y:S01]  /*18fa0*/  FMUL.FTZ R58, R58, R183.reuse ;  /* 0x000000b73a3a7220 */ /* 0x080fe20000410000 */
[-C--:B------:R-:W-:Y:S01]  /*18fb0*/  FMUL.FTZ R59, R59, R183.reuse ;  /* 0x000000b73b3b7220 */ /* 0x080fe20000410000 */
[-C--:B------:R-:W-:Y:S01]  /*18fc0*/  FMUL.FTZ R62, R62, R183.reuse ;  /* 0x000000b73e3e7220 */ /* 0x080fe20000410000 */
[----:B------:R1:W-:Y:S01]  /*18fd0*/  @!P2 STS [R152+0x38420], R183 ;  /* 0x038420b79800a388 */ /* 0x0003e20000000800 */
        /* <DEDUP_REMOVED lines=9> */
[----:B-1----:R-:W-:Y:S01]  /*19070*/  F2FP.BF16.F32.PACK_AB R152, R161, R203 ;  /* 0x000000cba198723e */ /* 0x002fe200000010ff */
[----:B------:R-:W-:Y:S01]  /*19080*/  FADD.FTZ R161, R165, R181 ;  /* 0x000000b5a5a17221 */ /* 0x000fe20000010000 */
[----:B------:R-:W1:Y:S01]  /*19090*/  MUFU.EX2 R166, R166 ;  /* 0x000000a600a67308 */ /* 0x000e620000000800 */
[----:B0-----:R-:W-:Y:S01]  /*190a0*/  FADD.FTZ R8, R162, R8 ;  /* 0x00000008a2087221 */ /* 0x001fe20000010000 */
[-C--:B------:R-:W-:Y:S01]  /*190b0*/  FMUL.FTZ R78, R78, R183.reuse ;  /* 0x000000b74e4e7220 */ /* 0x080fe20000410000 */
[-C--:B------:R-:W-:Y:S01]  /*190c0*/  FMUL.FTZ R79, R79, R183.reuse ;  /* 0x000000b74f4f7220 */ /* 0x080fe20000410000 */
[-C--:B------:R-:W-:Y:S01]  /*190d0*/  FMUL.FTZ R82, R82, R183.reuse ;  /* 0x000000b752527220 */ /* 0x080fe20000410000 */
[-C--:B------:R-:W-:Y:S01]  /*190e0*/  FMUL.FTZ R83, R83, R183.reuse ;  /* 0x000000b753537220 */ /* 0x080fe20000410000 */
[-C--:B------:R-:W-:Y:S01]  /*190f0*/  FMUL.FTZ R86, R86, R183.reuse ;  /* 0x000000b756567220 */ /* 0x080fe20000410000 */
[----:B---3--:R-:W-:Y:S01]  /*19100*/  FADD.FTZ R155, R163, R8 ;  /* 0x00000008a39b7221 */ /* 0x008fe20000010000 */
        /* <DEDUP_REMOVED lines=33> */
[-C--:B------:R-:W-:Y:S01]  /*19320*/  FMUL.FTZ R143, R143, R183.reuse ;  /* 0x000000b78f8f7220 */ /* 0x080fe20000410000 */
[-C--:B------:R-:W-:Y:S01]  /*19330*/  FMUL.FTZ R146, R146, R183.reuse ;  /* 0x000000b792927220 */ /* 0x080fe20000410000 */
[-C--:B------:R-:W-:Y:S01]  /*19340*/  FMUL.FTZ R147, R147, R183.reuse ;  /* 0x000000b793937220 */ /* 0x080fe20000410000 */
[-C--:B------:R-:W-:Y:S01]  /*19350*/  FMUL.FTZ R150, R150, R183.reuse ;  /* 0x000000b796967220 */ /* 0x080fe20000410000 */
[----:B------:R-:W-:Y:S01]  /*19360*/  FMUL.FTZ R151, R151, R183 ;  /* 0x000000b797977220 */ /* 0x000fe20000410000 */
[----:B------:R-:W-:Y:S01]  /*19370*/  F2FP.BF16.F32.PACK_AB R159, R159, R200 ;  /* 0x000000c89f9f723e */ /* 0x000fe200000010ff */
[----:B------:R-:W-:Y:S01]  /*19380*/  BAR.SYNC.DEFER_BLOCKING 0xf, 0x100 ;  /* 0x03c4000000007b1d */ /* 0x000fe20000010000 */
[----:B-1----:R-:W-:Y:S01]  /*19390*/  FADD.FTZ R183, R166, R155 ;  /* 0x0000009ba6b77221 */ /* 0x002fe20000010000 */
[----:B------:R-:W-:Y:S01]  /*193a0*/  F2FP.BF16.F32.PACK_AB R154, R165, R164 ;  /* 0x000000a4a59a723e */ /* 0x000fe200000010ff */
[----:B------:R-:W-:Y:S01]  /*193b0*/  FADD.FTZ R8, R160, R161 ;  /* 0x000000a1a0087221 */ /* 0x000fe20000010000 */
[----:B------:R-:W-:Y:S01]  /*193c0*/  F2FP.BF16.F32.PACK_AB R153, R163, R162 ;  /* 0x000000a2a399723e */ /* 0x000fe200000010ff */
[----:B------:R-:W-:Y:S01]  /*193d0*/  IMAD.MOV.U32 R169, RZ, RZ, 0x40000040 ;  /* 0x40000040ffa97424 */ /* 0x000fe200078e00ff */
[----:B------:R-:W1:Y:S01]  /*193e0*/  MUFU.EX2 R178, R178 ;  /* 0x000000b200b27308 */ /* 0x000e620000000800 */
[C---:B0-----:R-:W-:Y:S01]  /*193f0*/  F2FP.BF16.F32.PACK_AB R155, R181.reuse, R166 ;  /* 0x000000a6b59b723e */ /* 0x041fe200000010ff */
[----:B------:R-:W-:Y:S01]  /*19400*/  FADD.FTZ R183, R181, R183 ;  /* 0x000000b7b5b77221 */ /* 0x000fe20000010000 */
[C---:B------:R-:W-:Y:S01]  /*19410*/  F2FP.BF16.F32.PACK_AB R160, R0.reuse, R160 ;  /* 0x000000a000a0723e */ /* 0x040fe200000010ff */
[----:B------:R-:W-:Y:S01]  /*19420*/  FADD.FTZ R8, R0, R8 ;  /* 0x0000000800087221 */ /* 0x000fe20000010000 */
[----:B------:R-:W-:Y:S01]  /*19430*/  F2FP.BF16.F32.PACK_AB R162, R173, R172 ;  /* 0x000000acada2723e */ /* 0x000fe200000010ff */
[----:B--2---:R-:W-:Y:S01]  /*19440*/  FADD.FTZ R183, R204, R183 ;  /* 0x000000b7ccb77221 */ /* 0x004fe20000010000 */
[----:B---3--:R-:W-:Y:S01]  /*19450*/  F2FP.BF16.F32.PACK_AB R161, R171, R204 ;  /* 0x000000ccaba1723e */ /* 0x008fe200000010ff */
[----:B------:R-:W0:Y:S01]  /*19460*/  MUFU.EX2 R179, R179 ;  /* 0x000000b300b37308 */ /* 0x000e220000000800 */
[----:B----4-:R-:W-:Y:S01]  /*19470*/  F2FP.BF16.F32.PACK_AB R163, R175, R174 ;  /* 0x000000aeafa3723e */ /* 0x010fe200000010ff */
[----:B------:R-:W-:Y:S01]  /*19480*/  FADD.FTZ R183, R171, R183 ;  /* 0x000000b7abb77221 */ /* 0x000fe20000010000 */
[----:B------:R-:W-:Y:S01]  /*19490*/  F2FP.BF16.F32.PACK_AB R164, R177, R176 ;  /* 0x000000b0b1a4723e */ /* 0x000fe200000010ff */
[----:B------:R-:W-:Y:S01]  /*194a0*/  FADD.FTZ R8, R172, R8 ;  /* 0x00000008ac087221 */ /* 0x000fe20000010000 */
[----:B------:R-:W-:Y:S01]  /*194b0*/  F2FP.BF16.F32.PACK_AB R166, R170, R180 ;  /* 0x000000b4aaa6723e */ /* 0x000fe200000010ff */
[----:B------:R-:W-:Y:S01]  /*194c0*/  FADD.FTZ R183, R174, R183 ;  /* 0x000000b7aeb77221 */ /* 0x000fe20000010000 */
[----:B------:R-:W-:Y:S01]  /*194d0*/  ISETP.GT.AND P2, PT, R15, R219, PT ;  /* 0x000000db0f00720c */ /* 0x000fe20003f44270 */
[----:B------:R-:W2:Y:S01]  /*194e0*/  MUFU.EX2 R182, R182 ;  /* 0x000000b600b67308 */ /* 0x000ea20000000800 */
[----:B------:R-:W-:Y:S01]  /*194f0*/  FADD.FTZ R8, R173, R8 ;  /* 0x00000008ad087221 */ /* 0x000fe20000010000 */
[----:B------:R3:W-:Y:S01]  /*19500*/  STSM.16.M88.4 [R199+0x36400], R156 ;  /* 0x0364009cc7007844 */ /* 0x0007e20000000200 */
[----:B------:R-:W-:Y:S01]  /*19510*/  FADD.FTZ R183, R175, R183 ;  /* 0x000000b7afb77221 */ /* 0x000fe20000010000 */
[----:B------:R-:W-:-:S02]  /*19520*/  IMAD.MOV.U32 R201, RZ, RZ, R19 ;  /* 0x000000ffffc97224 */ /* 0x000fc400078e0013 */
[----:B------:R-:W-:Y:S01]  /*19530*/  FADD.FTZ R8, R176, R8 ;  /* 0x00000008b0087221 */ /* 0x000fe20000010000 */
[----:B------:R4:W-:Y:S01]  /*19540*/  STSM.16.M88.4 [R216], R152 ;  /* 0x00000098d8007844 */ /* 0x0009e20000000200 */
[----:B-1----:R-:W-:Y:S01]  /*19550*/  FADD.FTZ R183, R178, R183 ;  /* 0x000000b7b2b77221 */ /* 0x002fe20000010000 */
[----:B------:R-:W1:Y:S01]  /*19560*/  MUFU.EX2 R205, R205 ;  /* 0x000000cd00cd7308 */ /* 0x000e620000000800 */
[----:B0-----:R-:W-:Y:S01]  /*19570*/  F2FP.BF16.F32.PACK_AB R165, R179, R178 ;  /* 0x000000b2b3a5723e */ /* 0x001fe200000010ff */
[----:B------:R0:W-:Y:S01]  /*19580*/  STSM.16.M88.4 [R214], R160 ;  /* 0x000000a0d6007844 */ /* 0x0001e20000000200 */
[----:B------:R-:W-:Y:S01]  /*19590*/  FADD.FTZ R8, R177, R8 ;  /* 0x00000008b1087221 */ /* 0x000fe20000010000 */
[----:B------:R-:W-:Y:S01]  /*195a0*/  FADD.FTZ R183, R179, R183 ;  /* 0x000000b7b3b77221 */ /* 0x000fe20000010000 */
[----:B------:R-:W-:Y:S02]  /*195b0*/  IMAD.MOV.U32 R200, RZ, RZ, R20 ;  /* 0x000000ffffc87224 */ /* 0x000fe400078e0014 */
[----:B------:R-:W-:Y:S01]  /*195c0*/  FADD.FTZ R8, R180, R8 ;  /* 0x00000008b4087221 */ /* 0x000fe20000010000 */
[----:B--2---:R-:W-:-:S03]  /*195d0*/  FADD.FTZ R183, R182, R183 ;  /* 0x000000b7b6b77221 */ /* 0x004fc60000010000 */
[----:B------:R-:W-:Y:S01]  /*195e0*/  FADD.FTZ R0, R170, R8 ;  /* 0x00000008aa007221 */ /* 0x000fe20000010000 */
[C---:B-1----:R-:W-:Y:S01]  /*195f0*/  F2FP.BF16.F32.PACK_AB R167, R205.reuse, R182 ;  /* 0x000000b6cda7723e */ /* 0x042fe200000010ff */
[----:B------:R-:W-:-:S04]  /*19600*/  FADD.FTZ R8, R205, R183 ;  /* 0x000000b7cd087221 */ /* 0x000fc80000010000 */
[----:B------:R0:W-:Y:S01]  /*19610*/  STSM.16.M88.4 [R215], R164 ;  /* 0x000000a4d7007844 */ /* 0x0001e20000000200 */
[----:B------:R-:W-:-:S06]  /*19620*/  WARPGROUP.ARRIVE ;  /* 0x00000000000079c5 */ /* 0x000fcc0000000000 */
[----:B------:R-:W-:Y:S03]  /*19630*/  HGMMA.64x256x16.F32.BF16 R24, R156, gdesc[UR4].tnspB, R24, gsb0 ;  /* 0x43e000049c187df0 */ /* 0x000fe60008001818 */
[----:B------:R-:W-:Y:S02]  /*19640*/  WARPGROUP.DEPBAR.LE gsb0, 0x0 ;  /* 0x00008000000079c5 */ /* 0x000fe40000010000 */
[----:B---3--:R-:W-:Y:S01]  /*19650*/  VIADD R156, R168, 0x80 ;  /* 0x00000080a89c7836 */ /* 0x008fe20000000000 */
[----:B------:R-:W-:Y:S01]  /*19660*/  WARPGROUP.ARRIVE ;  /* 0x00000000000079c5 */ /* 0x000fe20000000000 */
[----:B------:R-:W-:-:S03]  /*19670*/  IMAD.MOV.U32 R157, RZ, RZ, 0x40000040 ;  /* 0x40000040ff9d7424 */ /* 0x000fc600078e00ff */
[----:B------:R-:W-:Y:S02]  /*19680*/  R2UR UR6, R156 ;  /* 0x000000009c0672ca */ /* 0x000fe400000e0000 */
[----:B------:R-:W-:-:S15]  /*19690*/  R2UR UR7, R157 ;  /* 0x000000009d0772ca */ /* 0x000fde00000e0000 */
[----:B------:R-:W-:-:S01]  /*196a0*/  NOP ;  /* 0x0000000000007918 */ /* 0x000fc20000000000 */
[----:B------:R-:W-:Y:S03]  /*196b0*/  HGMMA.64x256x16.F32.BF16 R24, R152, gdesc[UR4].tnspB, R24, gsb0 ;  /* 0x43e0000498187df0 */ /* 0x000fe60008001818 */
[----:B------:R-:W-:Y:S02]  /*196c0*/  WARPGROUP.DEPBAR.LE gsb0, 0x0 ;  /* 0x00008000000079c5 */ /* 0x000fe40000010000 */
[C---:B----4-:R-:W-:Y:S01]  /*196d0*/  VIADD R152, R168.reuse, 0x100 ;  /* 0x00000100a8987836 */ /* 0x050fe20000000000 */
[----:B------:R-:W-:Y:S01]  /*196e0*/  WARPGROUP.ARRIVE ;  /* 0x00000000000079c5 */ /* 0x000fe20000000000 */
[----:B------:R-:W-:Y:S02]  /*196f0*/  IMAD.MOV.U32 R153, RZ, RZ, 0x40000040 ;  /* 0x40000040ff997424 */ /* 0x000fe400078e00ff */
[----:B------:R-:W-:Y:S01]  /*19700*/  VIADD R168, R168, 0x180 ;  /* 0x00000180a8a87836 */ /* 0x000fe20000000000 */
[----:B------:R-:W-:-:S02]  /*19710*/  R2UR UR6, R152 ;  /* 0x00000000980672ca */ /* 0x000fc400000e0000 */
[----:B------:R-:W-:-:S15]  /*19720*/  R2UR UR7, R153 ;  /* 0x00000000990772ca */ /* 0x000fde00000e0000 */
[----:B------:R-:W-:-:S01]  /*19730*/  NOP ;  /* 0x0000000000007918 */ /* 0x000fc20000000000 */
        /* <DEDUP_REMOVED lines=17> */
[----:B-1----:R-:W-:-:S04]  /*19850*/  VIADD R21, R15, 0xffffffff ;  /* 0xffffffff0f157836 */ /* 0x002fc80000000000 */
[----:B------:R-:W-:Y:S01]  /*19860*/  IMAD.MOV.U32 R15, RZ, RZ, R21 ;  /* 0x000000ffff0f7224 */ /* 0x000fe200078e0015 */
[----:B0-----:R-:W-:Y:S06]  /*19870*/  @P2 BRA `(.L_x_6659) ;  /* 0xffffffc000d82947 */ /* 0x001fec000383ffff */
.L_x_6640:
[----:B------:R-:W-:Y:S05]  /*19880*/  BSYNC B0 ;  /* 0x0000000000007941 */ /* 0x000fea0003800000 */
.L_x_6639:
[----:B------:R-:W0:Y:S01]  /*19890*/  SHFL.BFLY PT, R2, R0, 0x2, 0x1f ;  /* 0x0c401f0000027f89 */ /* 0x000e2200000e0000 */
[----:B------:R-:W-:Y:S02]  /*198a0*/  IMAD.MOV.U32 R13, RZ, RZ, -0x800000 ;  /* 0xff800000ff0d7424 */ /* 0x000fe400078e00ff */
[----:B------:R-:W-:Y:S01]  /*198b0*/  IMAD.MOV.U32 R12, RZ, RZ, -0x800000 ;  /* 0xff800000ff0c7424 */ /* 0x000fe200078e00ff */
[----:B------:R-:W-:Y:S06]  /*198c0*/  BAR.ARV 0x8, 0x100 ;  /* 0x0204000000007b1d */ /* 0x000fec0000002000 */
[----:B------:R-:W-:-:S02]  /*198d0*/  VIADD R229, R229, 0x1 ;  /* 0x00000001e5e57836 */ /* 0x000fc40000000000 */
[----:B------:R-:W-:Y:S01]  /*198e0*/  BAR.SYNC.DEFER_BLOCKING 0xf, 0x100 ;  /* 0x03c4000000007b1d */ /* 0x000fe20000010000 */
[----:B0-----:R-:W-:-:S05]  /*198f0*/  FADD.FTZ R2, R2, R0 ;  /* 0x0000000002027221 */ /* 0x001fca0000010000 */
[----:B------:R-:W0:Y:S02]  /*19900*/  SHFL.BFLY PT, R0, R2, 0x1, 0x1f ;  /* 0x0c201f0002007f89 */ /* 0x000e2400000e0000 */
[----:B0-----:R-:W-:Y:S01]  /*19910*/  FADD.FTZ R0, R2, R0 ;  /* 0x0000000002007221 */ /* 0x001fe20000010000 */
[----:B------:R-:W-:-:S04]  /*19920*/  IMAD.MOV.U32 R2, RZ, RZ, RZ ;  /* 0x000000ffff027224 */ /* 0x000fc800078e00ff */
[----:B------:R-:W-:-:S13]  /*19930*/  FSETP.NE.FTZ.AND P0, PT, R0, RZ, PT ;  /* 0x000000ff0000720b */ /* 0x000fda0003f15000 */
[----:B------:R-:W0:Y:S01]  /*19940*/  @P0 MUFU.RCP R2, R0 ;  /* 0x0000000000020308 */ /* 0x000e220000001000 */
[----:B------:R-:W-:-:S07]  /*19950*/  @P0 FMUL.FTZ R3, R14, 0.69314718246459960938 ;  /* 0x3f3172180e030820 */ /* 0x000fce0000410000 */
[----:B------:R-:W3:Y:S01]  /*19960*/  @P0 MUFU.LG2 R0, R0 ;  /* 0x0000000000000308 */ /* 0x000ee20000000c00 */
        /* <DEDUP_REMOVED lines=11> */
[-C--:B------:R-:W-:Y:S01]  /*19a20*/  FMUL.FTZ R44, R44, R2.reuse ;  /* 0x000000022c2c7220 */ /* 0x080fe20000410000 */
[----:B------:R-:W-:Y:S01]  /*19a30*/  @P0 FFMA.FTZ R13, R3, R9, R0 ;  /* 0x00000009030d0223 */ /* 0x000fe20000010000 */
        /* <DEDUP_REMOVED lines=57> */
[----:B------:R-:W-:Y:S01]  /*19dd0*/  FMUL.FTZ R149, R149, R2 ;  /* 0x0000000295957220 */ /* 0x000fe20000410000 */
        /* <DEDUP_REMOVED lines=53> */
[----:B0-----:R-:W-:Y:S01]  /*1a130*/  SEL R3, RZ, 0x1, P1 ;  /* 0x00000001ff037807 */ /* 0x001fe20000800000 */
        /* <DEDUP_REMOVED lines=25> */
[----:B------:R-:W-:-:S02]  /*1a2d0*/  PLOP3.LUT P0, PT, PT, PT, PT, 0x8, 0x0 ;  /* 0x000000000000781c */ /* 0x000fc40003f0e170 */
[----:B------:R-:W-:Y:S02]  /*1a2e0*/  LOP3.LUT R22, R22, R3, RZ, 0x3c, !PT ;  /* 0x0000000316167212 */ /* 0x000fe400078e3cff */
[----:B------:R-:W-:-:S09]  /*1a2f0*/  SEL R19, R19, RZ, P1 ;  /* 0x000000ff13137207 */ /* 0x000fd20000800000 */
.L_x_6528:
[----:B------:R-:W-:Y:S05]  /*1a300*/  BSYNC B7 ;  /* 0x0000000000077941 */ /* 0x000fea0003800000 */
.L_x_6516:
[----:B------:R-:W0:Y:S08]  /*1a310*/  S2UR UR5, SR_CgaCtaId ;  /* 0x00000000000579c3 */ /* 0x000e300000008800 */
[----:B------:R-:W-:Y:S06]  /*1a320*/  BAR.SYNC.DEFER_BLOCKING 0x5, 0x180 ;  /* 0x0146000000007b1d */ /* 0x000fec0000010000 */
[----:B------:R-:W-:Y:S01]  /*1a330*/  UMOV UR4, 0x400 ;  /* 0x0000040000047882 */ /* 0x000fe20000000000 */
[----:B------:R-:W-:Y:S01]  /*1a340*/  BSSY B0, `(.L_x_6660) ;  /* 0x00004a9000007945 */ /* 0x000fe20003800000 */
[----:B0-----:R-:W-:-:S06]  /*1a350*/  ULEA UR4, UR5, UR4, 0x18 ;  /* 0x0000000405047291 */ /* 0x001fcc000f8ec03f */
[----:B------:R-:W-:-:S05]  /*1a360*/  IMAD.U32 R18, RZ, RZ, UR4 ;  /* 0x00000004ff127e24 */ /* 0x000fca000f8e00ff */
[----:B------:R0:W3:Y:S01]  /*1a370*/  LDS.128 R152, [R18+0x388d0] ;  /* 0x0388d00012987984 */ /* 0x0000e20000000c00 */
        /* <DEDUP_REMOVED lines=12> */
[----:B-----5:R-:W-:Y:S02]  /*1a440*/  MOV R2, R18 ;  /* 0x0000001200027202 */ /* 0x020fe40000000f00 */
[----:B-1----:R-:W-:Y:S01]  /*1a450*/  MOV R3, R0 ;  /* 0x0000000000037202 */ /* 0x002fe20000000f00 */
        /* <DEDUP_REMOVED lines=10> */
[----:B-1----:R-:W-:Y:S02]  /*1a500*/  IADD3 R4, P0, R14, 0x20, RZ ;  /* 0x000000200e047810 */ /* 0x002fe40007f1e0ff */
        /* <DEDUP_REMOVED lines=8> */
[----:B-1----:R-:W-:Y:S02]  /*1a590*/  IADD3 R4, P0, R14, 0x40, RZ ;  /* 0x000000400e047810 */ /* 0x002fe40007f1e0ff */
        /* <DEDUP_REMOVED lines=148> */
[----:B-1----:R-:W-:-:S11]  /*1aee0*/  LOP3.LUT R4, R0, 0x380, RZ, 0xc0, !PT ;  /* 0x0000038000047812 */ /* 0x002fd600078ec0ff */
[----:B------:R-:W1:Y:S01]  /*1aef0*/  @P0 LDC.64 R6, c[0x0][0xd08] ;  /* 0x00034200ff060b82 */ /* 0x000e620000000a00 */
[----:B------:R-:W-:Y:S02]  /*1af00*/  F2FP.BF16.F32.PACK_AB R8, R145, R144 ;  /* 0x000000909108723e */ /* 0x000fe400000010ff */
[----:B------:R-:W-:-:S04]  /*1af10*/  SHF.R.U64 R4, R4, 0x3, RZ ;  /* 0x0000000304047819 */ /* 0x000fc800000012ff */
[----:B------:R-:W-:Y:S01]  /*1af20*/  LOP3.LUT R14, R4, R0, RZ, 0x3c, !PT ;  /* 0x00000000040e7212 */ /* 0x000fe200078e3cff */
[----:B------:R-:W-:-:S03]  /*1af30*/  IMAD.U32 R4, RZ, RZ, UR4 ;  /* 0x00000004ff047e24 */ /* 0x000fc6000f8e00ff */
[----:B------:R-:W-:-:S05]  /*1af40*/  MOV R14, R14 ;  /* 0x0000000e000e7202 */ /* 0x000fca0000000f00 */
[----:B------:R4:W-:Y:S01]  /*1af50*/  STSM.16.M88.4 [R14], R8 ;  /* 0x000000080e007844 */ /* 0x0009e20000000200 */
[----:B-1----:R-:W-:Y:S01]  /*1af60*/  @P0 IMAD.WIDE R6, R223, 0x4, R6 ;  /* 0x00000004df060825 */ /* 0x002fe200078e0206 */
[----:B------:R-:W-:Y:S01]  /*1af70*/  BAR.SYNC.DEFER_BLOCKING 0x1, 0x100 ;  /* 0x0044000000007b1d */ /* 0x000fe20000010000 */
[----:B------:R-:W-:-:S04]  /*1af80*/  ISETP.NE.U32.AND P1, PT, RZ, UR6, PT ;  /* 0x00000006ff007c0c */ /* 0x000fc8000bf25070 */
[----:B------:R-:W-:Y:S01]  /*1af90*/  ISETP.NE.AND.EX P1, PT, RZ, UR7, PT, P1 ;  /* 0x00000007ff007c0c */ /* 0x000fe2000bf25310 */
[----:B------:R1:W5:Y:S01]  /*1afa0*/  @P0 LDG.E R4, desc[UR50][R6.64] ;  /* 0x0000003206040981 */ /* 0x000362000c1e1900 */
[----:B------:R-:W-:Y:S01]  /*1afb0*/  IMAD.MOV.U32 R0, RZ, RZ, RZ ;  /* 0x000000ffff007224 */ /* 0x000fe200078e00ff */
[----:B-1----:R-:W1:Y:S02]  /*1afc0*/  LDC.64 R6, c[0x0][0xd00] ;  /* 0x00034000ff067b82 */ /* 0x002e640000000a00 */
[----:B-1----:R-:W-:-:S08]  /*1afd0*/  IMAD.WIDE R6, R223, 0x4, R6 ;  /* 0x00000004df067825 */ /* 0x002fd000078e0206 */
[----:B------:R4:W5:Y:S01]  /*1afe0*/  @P1 LDG.E R0, desc[UR50][R6.64] ;  /* 0x0000003206001981 */ /* 0x000962000c1e1900 */
[----:B------:R-:W-:Y:S05]  /*1aff0*/  @P0 BRA `(.L_x_6662) ;  /* 0x0000000000100947 */ /* 0x000fea0003800000 */
[----:B------:R-:W-:Y:S05]  /*1b000*/  @!P1 BRA `(.L_x_6662) ;  /* 0x00000000000c9947 */ /* 0x000fea0003800000 */
[----:B-----5:R-:W2:Y:S04]  /*1b010*/  LDG.E R4, desc[UR50][R6.64] ;  /* 0x0000003206047981 */ /* 0x020ea8000c1e1900 */
[----:B----4-:R-:W2:Y:S02]  /*1b020*/  LDG.E R6, desc[UR50][R6.64+0x4] ;  /* 0x0000043206067981 */ /* 0x010ea4000c1e1900 */
[----:B--2---:R-:W-:-:S07]  /*1b030*/  IMAD.IADD R4, R6, 0x1, -R4 ;  /* 0x0000000106047824 */ /* 0x004fce00078e0a04 */
.L_x_6662:
        /* <DEDUP_REMOVED lines=8> */
[----:B---3--:R-:W2:Y:S01]  /*1b0c0*/  LDL R152, [R1+0x80] ;  /* 0x0000800001987983 */ /* 0x008ea20000100800 */
[----:B----4-:R-:W-:Y:S01]  /*1b0d0*/  IMAD.MOV.U32 R10, RZ, RZ, 0xab8 ;  /* 0x00000ab8ff0a7424 */ /* 0x010fe200078e00ff */
[----:B------:R-:W-:Y:S01]  /*1b0e0*/  ISETP.GT.AND P1, PT, R222, 0x1, PT ;  /* 0x00000001de00780c */ /* 0x000fe20003f24270 */
[----:B------:R-:W1:Y:S01]  /*1b0f0*/  LDC R23, c[0x0][0xce8] ;  /* 0x00033a00ff177b82 */ /* 0x000e620000000800 */
[----:B------:R-:W-:Y:S01]  /*1b100*/  ISETP.NE.U32.AND P0, PT, RZ, UR6, PT ;  /* 0x00000006ff007c0c */ /* 0x000fe2000bf05070 */
[----:B------:R-:W-:Y:S01]  /*1b110*/  IMAD.IADD R20, R218, 0x1, R195 ;  /* 0x00000001da147824 */ /* 0x000fe200078e02c3 */
[----:B------:R-:W-:Y:S02]  /*1b120*/  SEL R10, R10, 0xa78, P1 ;  /* 0x00000a780a0a7807 */ /* 0x000fe40000800000 */
[----:B------:R-:W-:Y:S02]  /*1b130*/  ISETP.NE.AND.EX P0, PT, RZ, UR7, PT, P0 ;  /* 0x00000007ff007c0c */ /* 0x000fe4000bf05300 */
[----:B------:R-:W-:Y:S01]  /*1b140*/  SHF.R.S32.HI R11, RZ, 0x1f, R223 ;  /* 0x0000001fff0b7819 */ /* 0x000fe200000114df */
[----:B------:R-:W3:Y:S01]  /*1b150*/  LDC.64 R8, c[0x0][R10+0x220] ;  /* 0x000088000a087b82 */ /* 0x000ee20000000a00 */
[----:B------:R-:W-:-:S02]  /*1b160*/  SEL R14, R223, RZ, !P0 ;  /* 0x000000ffdf0e7207 */ /* 0x000fc40004000000 */
[----:B------:R-:W-:Y:S02]  /*1b170*/  SEL R11, R11, RZ, !P0 ;  /* 0x000000ff0b0b7207 */ /* 0x000fe40004000000 */
[----:B------:R-:W-:-:S03]  /*1b180*/  SEL R21, R230, RZ, P1 ;  /* 0x000000ffe6157207 */ /* 0x000fc60000800000 */
[----:B------:R-:W4:Y:S01]  /*1b190*/  LDC.64 R6, c[0x0][R10+0x218] ;  /* 0x000086000a067b82 */ /* 0x000f220000000a00 */
[----:B-1----:R-:W-:Y:S01]  /*1b1a0*/  ISETP.NE.AND P0, PT, R23, 0x1, PT ;  /* 0x000000011700780c */ /* 0x002fe20003f05270 */
[----:B---3--:R-:W-:-:S04]  /*1b1b0*/  IMAD R9, R9, R14, RZ ;  /* 0x0000000e09097224 */ /* 0x008fc800078e02ff */
[C---:B------:R-:W-:Y:S02]  /*1b1c0*/  IMAD R11, R8.reuse, R11, R9 ;  /* 0x0000000b080b7224 */ /* 0x040fe400078e0209 */
[----:B------:R-:W-:-:S04]  /*1b1d0*/  IMAD.WIDE.U32 R8, R8, R14, RZ ;  /* 0x0000000e08087225 */ /* 0x000fc800078e00ff */
[-C--:B----4-:R-:W-:Y:S02]  /*1b1e0*/  IMAD R14, R7, R221.reuse, RZ ;  /* 0x000000dd070e7224 */ /* 0x090fe400078e02ff */
[----:B------:R-:W-:-:S04]  /*1b1f0*/  IMAD.WIDE.U32 R6, R6, R221, RZ ;  /* 0x000000dd06067225 */ /* 0x000fc800078e00ff */
[----:B------:R-:W-:Y:S01]  /*1b200*/  IMAD.IADD R14, R7, 0x1, R14 ;  /* 0x00000001070e7824 */ /* 0x000fe200078e020e */
[----:B------:R-:W-:Y:S01]  /*1b210*/  IADD3 R15, P2, P3, R8, R6, R0 ;  /* 0x00000006080f7210 */ /* 0x000fe20007b5e000 */
[----:B------:R-:W1:Y:S01]  /*1b220*/  @P0 LDC R7, c[0x0][0xcec] ;  /* 0x00033b00ff070b82 */ /* 0x000e620000000800 */
[----:B------:R-:W-:-:S05]  /*1b230*/  IMAD.IADD R11, R9, 0x1, R11 ;  /* 0x00000001090b7824 */ /* 0x000fca00078e020b */
[----:B------:R-:W-:Y:S01]  /*1b240*/  IADD3.X R11, R11, R14, R5, P2, P3 ;  /* 0x0000000e0b0b7210 */ /* 0x000fe200017e6405 */
[----:B------:R-:W-:Y:S01]  /*1b250*/  IMAD.MOV.U32 R14, RZ, RZ, R20 ;  /* 0x000000ffff0e7224 */ /* 0x000fe200078e0014 */
[----:B------:R-:W3:Y:S01]  /*1b260*/  @P0 LDC R6, c[0x0][0xcf0] ;  /* 0x00033c00ff060b82 */ /* 0x000ee20000000800 */
[----:B-1----:R-:W-:-:S05]  /*1b270*/  @P0 IMAD.HI.U32 R7, R20, R7, RZ ;  /* 0x0000000714070227 */ /* 0x002fca00078e00ff */
[----:B---3--:R-:W-:Y:S02]  /*1b280*/  @P0 SHF.R.U32.HI R14, RZ, R6, R7 ;  /* 0x00000006ff0e0219 */ /* 0x008fe40000011607 */
[----:B------:R-:W1:Y:S02]  /*1b290*/  LDC.64 R6, c[0x0][R10+0x228] ;  /* 0x00008a000a067b82 */ /* 0x000e640000000a00 */
[----:B-1----:R-:W-:-:S04]  /*1b2a0*/  IMAD.WIDE.U32 R8, R6, R21, RZ ;  /* 0x0000001506087225 */ /* 0x002fc800078e00ff */
[----:B------:R-:W-:Y:S01]  /*1b2b0*/  IMAD R6, R7, R21, RZ ;  /* 0x0000001507067224 */ /* 0x000fe200078e02ff */
[----:B------:R-:W-:Y:S01]  /*1b2c0*/  IADD3 R8, P0, P2, R14, R15, R8 ;  /* 0x0000000f0e087210 */ /* 0x000fe20007a1e008 */
[--C-:B------:R-:W-:Y:S01]  /*1b2d0*/  IMAD.MOV R15, RZ, RZ, -R14.reuse ;  /* 0x000000ffff0f7224 */ /* 0x100fe200078e0a0e */
[----:B------:R-:W-:Y:S01]  /*1b2e0*/  SHF.R.S32.HI R14, RZ, 0x1f, R14 ;  /* 0x0000001fff0e7819 */ /* 0x000fe2000001140e */
[----:B------:R-:W-:Y:S02]  /*1b2f0*/  IMAD.IADD R9, R9, 0x1, R6 ;  /* 0x0000000109097824 */ /* 0x000fe400078e0206 */
[----:B------:R1:W3:Y:S01]  /*1b300*/  LDC.64 R6, c[0x0][R10+0x210] ;  /* 0x000084000a067b82 */ /* 0x0002e20000000a00 */
[----:B------:R-:W-:Y:S02]  /*1b310*/  IMAD R15, R23, R15, R20 ;  /* 0x0000000f170f7224 */ /* 0x000fe400078e0214 */
[----:B------:R-:W-:Y:S01]  /*1b320*/  IADD3.X R9, R14, R11, R9, P0, P2 ;  /* 0x0000000b0e097210 */ /* 0x000fe200007e4409 */
[----:B------:R-:W-:-:S02]  /*1b330*/  IMAD.IADD R11, R193, 0x1, R195 ;  /* 0x00000001c10b7824 */ /* 0x000fc400078e02c3 */
[----:B-1----:R-:W-:Y:S01]  /*1b340*/  SHF.R.S32.HI R10, RZ, 0x1f, R15 ;  /* 0x0000001fff0a7819 */ /* 0x002fe2000001140f */
[-C--:B---3--:R-:W-:Y:S02]  /*1b350*/  IMAD R7, R7, R15.reuse, RZ ;  /* 0x0000000f07077224 */ /* 0x088fe400078e02ff */
[----:B------:R-:W-:-:S04]  /*1b360*/  IMAD.WIDE.U32 R8, R6, R15, R8 ;  /* 0x0000000f06087225 */ /* 0x000fc800078e0008 */
[----:B------:R-:W-:Y:S02]  /*1b370*/  IMAD R10, R6, R10, R7 ;  /* 0x0000000a060a7224 */ /* 0x000fe400078e0207 */
[----:B------:R-:W1:Y:S02]  /*1b380*/  LDC.64 R6, c[0x0][0xca8] ;  /* 0x00032a00ff067b82 */ /* 0x000e640000000a00 */
[----:B------:R-:W-:-:S06]  /*1b390*/  IMAD.IADD R10, R9, 0x1, R10 ;  /* 0x00000001090a7824 */ /* 0x000fcc00078e020a */
[----:B-1----:R-:W1:Y:S08]  /*1b3a0*/  @!P1 LDC R6, c[0x0][0xc50] ;  /* 0x00031400ff069b82 */ /* 0x002e700000000800 */
[----:B------:R-:W3:Y:S01]  /*1b3b0*/  @!P1 LDC R7, c[0x0][0xc54] ;  /* 0x00031500ff079b82 */ /* 0x000ee20000000800 */
[----:B-1----:R-:W-:-:S04]  /*1b3c0*/  LEA R9, P0, R8, R6, 0x2 ;  /* 0x0000000608097211 */ /* 0x002fc800078010ff */
[----:B---3--:R-:W-:Y:S02]  /*1b3d0*/  LEA.HI.X R10, R8, R7, R10, 0x2, P0 ;  /* 0x00000007080a7211 */ /* 0x008fe400000f140a */
[----:B------:R-:W-:Y:S04]  /*1b3e0*/  SHFL.IDX PT, R8, R9, 0x1, 0x1c1f ;  /* 0x003c1f0009087f89 */ /* 0x000fe800000e0000 */
[----:B------:R-:W-:Y:S01]  /*1b3f0*/  SHFL.IDX PT, R7, R10, RZ, 0x1c1f ;  /* 0x001c1fff0a077589 */ /* 0x000fe200000e0000 */
[----:B--2---:R-:W-:-:S05]  /*1b400*/  IMAD.MOV R6, RZ, RZ, -R152 ;  /* 0x000000ffff067224 */ /* 0x004fca00078e0a98 */
[----:B------:R-:W-:Y:S02]  /*1b410*/  ISETP.NE.AND P0, PT, R186, R6, PT ;  /* 0x00000006ba00720c */ /* 0x000fe40003f05270 */
[----:B------:R-:W1:Y:S04]  /*1b420*/  SHFL.IDX PT, R6, R9, RZ, 0x1c1f ;  /* 0x001c1fff09067589 */ /* 0x000e6800000e0000 */
[----:B------:R2:W3:Y:S02]  /*1b430*/  SHFL.IDX PT, R9, R10, 0x1, 0x1c1f ;  /* 0x003c1f000a097f89 */ /* 0x0004e400000e0000 */
[----:B--2---:R-:W-:-:S05]  /*1b440*/  IMAD R10, R4, R23, RZ ;  /* 0x00000017040a7224 */ /* 0x004fca00078e02ff */
[C---:B------:R-:W-:Y:S01]  /*1b450*/  ISETP.GE.OR P1, PT, R11.reuse, R10, P0 ;  /* 0x0000000a0b00720c */ /* 0x040fe20000726670 */
[----:B------:R-:W-:-:S05]  /*1b460*/  VIADD R11, R11, 0x8 ;  /* 0x000000080b0b7836 */ /* 0x000fca0000000000 */
[----:B------:R-:W-:-:S07]  /*1b470*/  ISETP.GE.OR P0, PT, R11, R10, P0 ;  /* 0x0000000a0b00720c */ /* 0x000fce0000706670 */
[----:B-1----:R1:W-:Y:S06]  /*1b480*/  @!P1 ST.E desc[UR50][R6.64], R13 ;  /* 0x0000000d06009985 */ /* 0x0023ec000c101932 */
[----:B---3--:R1:W-:Y:S02]  /*1b490*/  @!P0 ST.E desc[UR50][R8.64], R12 ;  /* 0x0000000c08008985 */ /* 0x0083e4000c101932 */
.L_x_6663:
[----:B------:R-:W-:Y:S02]  /*1b4a0*/  ISETP.GT.AND P1, PT, R222, 0x1, PT ;  /* 0x00000001de00780c */ /* 0x000fe40003f24270 */
[----:B------:R-:W-:-:S04]  /*1b4b0*/  ISETP.NE.U32.AND P0, PT, RZ, UR6, PT ;  /* 0x00000006ff007c0c */ /* 0x000fc8000bf05070 */
[----:B------:R-:W-:-:S04]  /*1b4c0*/  ISETP.NE.AND.EX P0, PT, RZ, UR7, PT, P0 ;  /* 0x00000007ff007c0c */ /* 0x000fc8000bf05300 */
[----:B-1--4-:R-:W-:-:S03]  /*1b4d0*/  SEL R6, R223, RZ, !P0 ;  /* 0x000000ffdf067207 */ /* 0x012fc60004000000 */
[----:B------:R-:W-:Y:S06]  /*1b4e0*/  @P1 BRA `(.L_x_6664) ;  /* 0x0000001000381947 */ /* 0x000fec0003800000 */
[----:B------:R-:W1:Y:S01]  /*1b4f0*/  S2R R20, SR_TID.X ;  /* 0x0000000000147919 */ /* 0x000e620000002100 */
[----:B------:R-:W2:Y:S01]  /*1b500*/  LDC R81, c[0x0][0xce8] ;  /* 0x00033a00ff517b82 */ /* 0x000ea20000000800 */
[----:B------:R-:W-:-:S07]  /*1b510*/  ULDC.64 UR4, c[0x0][0xba0] ;  /* 0x0002e80000047ab9 */ /* 0x000fce0000000a00 */
[----:B------:R-:W4:Y:S01]  /*1b520*/  LDC R23, c[0x0][0xbc8] ;  /* 0x0002f200ff177b82 */ /* 0x000f220000000800 */
[----:B-1----:R-:W-:-:S05]  /*1b530*/  VIADD R20, R20, 0xffffff80 ;  /* 0xffffff8014147836 */ /* 0x002fca0000000000 */
        /* <DEDUP_REMOVED lines=45> */
[C---:B------:R-:W-:Y:S01]  /*1b810*/  IADD3 R11, P3, R2.reuse, 0xf000, RZ ;  /* 0x0000f000020b7810 */ /* 0x040fe20007f7e0ff */
[----:B------:R-:W-:Y:S01]  /*1b820*/  IMAD R5, R5, UR4, RZ ;  /* 0x0000000405057c24 */ /* 0x000fe2000f8e02ff */
[C---:B------:R-:W-:Y:S01]  /*1b830*/  IADD3 R53, P4, R2.reuse, 0x9000, RZ ;  /* 0x0000900002357810 */ /* 0x040fe20007f9e0ff */
[----:B------:R-:W5:Y:S01]  /*1b840*/  LD.E.128 R24, desc[UR50][R24.64] ;  /* 0x0000003218187980 */ /* 0x000f62000c101d00 */
[C---:B------:R-:W-:Y:S01]  /*1b850*/  IADD3 R57, P5, R2.reuse, 0xa000, RZ ;  /* 0x0000a00002397810 */ /* 0x040fe20007fbe0ff */
[----:B------:R-:W-:Y:S01]  /*1b860*/  IMAD.X R77, RZ, RZ, R3, P3 ;  /* 0x000000ffff4d7224 */ /* 0x000fe200018e0603 */
[C---:B------:R-:W-:Y:S01]  /*1b870*/  IADD3 R61, P6, R2.reuse, 0xb000, RZ ;  /* 0x0000b000023d7810 */ /* 0x040fe20007fde0ff */
[----:B------:R-:W5:Y:S01]  /*1b880*/  LD.E.128 R28, desc[UR50][R28.64] ;  /* 0x000000321c1c7980 */ /* 0x000f62000c101d00 */
[----:B------:R-:W-:-:S02]  /*1b890*/  IADD3 R65, P0, R2, 0xc000, RZ ;  /* 0x0000c00002417810 */ /* 0x000fc40007f1e0ff */
[C---:B------:R-:W-:Y:S01]  /*1b8a0*/  IADD3 R69, P1, R2.reuse, 0xd000, RZ ;  /* 0x0000d00002457810 */ /* 0x040fe20007f3e0ff */
[----:B------:R-:W5:Y:S01]  /*1b8b0*/  LD.E.128 R32, desc[UR50][R32.64] ;  /* 0x0000003220207980 */ /* 0x000f62000c101d00 */
[C---:B------:R-:W-:Y:S02]  /*1b8c0*/  IADD3 R73, P2, R2.reuse, 0xe000, RZ ;  /* 0x0000e00002497810 */ /* 0x040fe40007f5e0ff */
        /* <DEDUP_REMOVED lines=11> */
[----:B------:R-:W-:Y:S02]  /*1b980*/  SHF.R.U64 R15, R15, 0x3, RZ ;  /* 0x000000030f0f7819 */ /* 0x000fe400000012ff */
[----:B------:R-:W-:Y:S02]  /*1b990*/  LOP3.LUT R9, R11, 0x380, RZ, 0xc0, !PT ;  /* 0x000003800b097812 */ /* 0x000fe400078ec0ff */
[----:B--2---:R-:W-:-:S02]  /*1b9a0*/  ISETP.NE.AND P3, PT, R81, 0x1, PT ;  /* 0x000000015100780c */ /* 0x004fc40003f65270 */
[----:B------:R-:W-:Y:S02]  /*1b9b0*/  SHF.R.U64 R52, R52, 0x3, RZ ;  /* 0x0000000334347819 */ /* 0x000fe400000012ff */
[----:B------:R-:W-:Y:S02]  /*1b9c0*/  SHF.R.U64 R56, R56, 0x3, RZ ;  /* 0x0000000338387819 */ /* 0x000fe400000012ff */
[----:B------:R-:W-:Y:S02]  /*1b9d0*/  SHF.R.U64 R60, R60, 0x3, RZ ;  /* 0x000000033c3c7819 */ /* 0x000fe400000012ff */
[----:B------:R-:W-:Y:S02]  /*1b9e0*/  SHF.R.U64 R64, R64, 0x3, RZ ;  /* 0x0000000340407819 */ /* 0x000fe400000012ff */
[----:B------:R-:W-:Y:S02]  /*1b9f0*/  SHF.R.U64 R68, R68, 0x3, RZ ;  /* 0x0000000344447819 */ /* 0x000fe400000012ff */
[----:B------:R-:W-:Y:S01]  /*1ba00*/  SHF.R.U64 R72, R72, 0x3, RZ ;  /* 0x0000000348487819 */ /* 0x000fe200000012ff */
[----:B------:R-:W-:Y:S01]  /*1ba10*/  IMAD R5, R0, UR5, R5 ;  /* 0x0000000500057c24 */ /* 0x000fe2000f8e0205 */
[----:B------:R-:W-:Y:S01]  /*1ba20*/  LOP3.LUT R8, R15, R2, RZ, 0x3c, !PT ;  /* 0x000000020f087212 */ /* 0x000fe200078e3cff */
[----:B------:R-:W1:Y:S01]  /*1ba30*/  @P3 LDC R83, c[0x0][0xcec] ;  /* 0x00033b00ff533b82 */ /* 0x000e620000000800 */
        /* <DEDUP_REMOVED lines=16> */
[----:B------:R-:W-:Y:S01]  /*1bb40*/  ULDC.64 UR4, c[0x0][0xbe8] ;  /* 0x0002fa0000047ab9 */ /* 0x000fe20000000a00 */
[----:B------:R-:W2:Y:S01]  /*1bb50*/  @P3 LDC R85, c[0x0][0xcf0] ;  /* 0x00033c00ff553b82 */ /* 0x000ea20000000800 */
[----:B------:R-:W-:Y:S01]  /*1bb60*/  LOP3.LUT R21, R21, 0xfffffff8, RZ, 0xc0, !PT ;  /* 0xfffffff815157812 */ /* 0x000fe200078ec0ff */
[----:B------:R-:W-:Y:S01]  /*1bb70*/  IMAD.IADD R3, R3, 0x1, R5 ;  /* 0x0000000103037824 */ /* 0x000fe200078e0205 */
[----:B------:R-:W-:Y:S01]  /*1bb80*/  SHF.R.S32.HI R5, RZ, 0x1f, R6 ;  /* 0x0000001fff057819 */ /* 0x000fe20000011406 */
[----:B------:R-:W5:Y:S01]  /*1bb90*/  LD.E.128 R8, desc[UR50][R8.64] ;  /* 0x0000003208087980 */ /* 0x000f62000c101d00 */
[----:B------:R-:W-:Y:S01]  /*1bba0*/  IMAD.WIDE.U32 R2, R221, UR4, R2 ;  /* 0x00000004dd027c25 */ /* 0x000fe2000f8e0002 */
[----:B----4-:R-:W-:-:S02]  /*1bbb0*/  ISETP.GE.AND P1, PT, R228, R23, PT ;  /* 0x00000017e400720c */ /* 0x010fc40003f26270 */
[----:B------:R-:W5:Y:S01]  /*1bbc0*/  LD.E.128 R12, desc[UR50][R12.64] ;  /* 0x000000320c0c7980 */ /* 0x000f62000c101d00 */
[----:B------:R-:W-:Y:S01]  /*1bbd0*/  IMAD R3, R221, UR5, R3 ;  /* 0x00000005dd037c24 */ /* 0x000fe2000f8e0203 */
[----:B------:R-:W-:Y:S01]  /*1bbe0*/  ULDC.64 UR4, c[0x0][0xbf0] ;  /* 0x0002fc0000047ab9 */ /* 0x000fe20000000a00 */
[----:B------:R-:W-:Y:S01]  /*1bbf0*/  IMAD.IADD R20, R20, 0x1, -R21 ;  /* 0x0000000114147824 */ /* 0x000fe200078e0a15 */
[-C--:B------:R-:W-:Y:S01]  /*1bc00*/  ISETP.GE.AND P0, PT, R227, R23.reuse, PT ;  /* 0x00000017e300720c */ /* 0x080fe20003f06270 */
[----:B------:R-:W-:Y:S01]  /*1bc10*/  IMAD R5, R5, UR4, RZ ;  /* 0x0000000405057c24 */ /* 0x000fe2000f8e02ff */
[-C--:B------:R-:W-:Y:S01]  /*1bc20*/  ISETP.GE.AND P2, PT, R196, R23.reuse, PT ;  /* 0x00000017c400720c */ /* 0x080fe20003f46270 */
[----:B------:R-:W-:Y:S01]  /*1bc30*/  IMAD R20, R20, 0x20, R7 ;  /* 0x0000002014147824 */ /* 0x000fe200078e0207 */
[----:B------:R-:W5:Y:S01]  /*1bc40*/  LD.E.128 R52, desc[UR50][R52.64] ;  /* 0x0000003234347980 */ /* 0x000f62000c101d00 */
[C---:B------:R-:W-:Y:S01]  /*1bc50*/  IMAD R21, R6.reuse, UR5, R5 ;  /* 0x0000000506157c24 */ /* 0x040fe2000f8e0205 */
[----:B------:R-:W-:Y:S01]  /*1bc60*/  SEL R5, RZ, 0xffffffff, P1 ;  /* 0xffffffffff057807 */ /* 0x000fe20000800000 */
[----:B------:R-:W-:Y:S01]  /*1bc70*/  IMAD.IADD R80, R195, 0x1, R20 ;  /* 0x00000001c3507824 */ /* 0x000fe200078e0214 */
[----:B------:R-:W-:Y:S01]  /*1bc80*/  SEL R20, RZ, 0xffffffff, P0 ;  /* 0xffffffffff147807 */ /* 0x000fe20000000000 */
[----:B------:R-:W-:Y:S01]  /*1bc90*/  IMAD.IADD R0, R7, 0x1, R195 ;  /* 0x0000000107007824 */ /* 0x000fe200078e02c3 */
[----:B------:R-:W-:Y:S01]  /*1bca0*/  SEL R7, RZ, 0x1, P2 ;  /* 0x00000001ff077807 */ /* 0x000fe20001000000 */
[----:B------:R-:W-:Y:S01]  /*1bcb0*/  IMAD.SHL.U32 R82, R5, 0x2, RZ ;  /* 0x0000000205527824 */ /* 0x000fe200078e00ff */
[----:B------:R-:W5:Y:S01]  /*1bcc0*/  LD.E.128 R56, desc[UR50][R56.64] ;  /* 0x0000003238387980 */ /* 0x000f62000c101d00 */
[----:B------:R-:W-:Y:S01]  /*1bcd0*/  IMAD.WIDE.U32 R2, R6, UR4, R2 ;  /* 0x0000000406027c25 */ /* 0x000fe2000f8e0002 */
[----:B------:R-:W-:Y:S01]  /*1bce0*/  ISETP.GE.AND P0, PT, R226, R23, PT ;  /* 0x00000017e200720c */ /* 0x000fe20003f06270 */
[----:B------:R-:W-:Y:S01]  /*1bcf0*/  ULDC.64 UR4, c[0x0][0xbe0] ;  /* 0x0002f80000047ab9 */ /* 0x000fe20000000a00 */
[----:B------:R-:W5:Y:S01]  /*1bd00*/  LD.E.128 R60, desc[UR50][R60.64] ;  /* 0x000000323c3c7980 */ /* 0x000f62000c101d00 */
[----:B-1----:R-:W-:Y:S01]  /*1bd10*/  @P3 IMAD.HI.U32 R6, R80, R83, RZ ;  /* 0x0000005350063227 */ /* 0x002fe200078e00ff */
[----:B------:R-:W-:-:S02]  /*1bd20*/  LOP3.LUT R7, R82, 0x2, R7, 0xe2, !PT ;  /* 0x0000000252077812 */ /* 0x000fc400078ee207 */
[----:B------:R-:W5:Y:S01]  /*1bd30*/  LD.E.128 R64, desc[UR50][R64.64] ;  /* 0x0000003240407980 */ /* 0x000f62000c101d00 */
[----:B------:R-:W-:Y:S02]  /*1bd40*/  IMAD.SHL.U32 R20, R20, 0x4, RZ ;  /* 0x0000000414147824 */ /* 0x000fe400078e00ff */
[----:B------:R-:W-:Y:S01]  /*1bd50*/  IMAD.MOV.U32 R5, RZ, RZ, R80 ;  /* 0x000000ffff057224 */ /* 0x000fe200078e0050 */
[----:B--2---:R-:W-:Y:S01]  /*1bd60*/  @P3 SHF.R.U32.HI R5, RZ, R85, R6 ;  /* 0x00000055ff053219 */ /* 0x004fe20000011606 */
[----:B------:R-:W5:Y:S01]  /*1bd70*/  LD.E.128 R68, desc[UR50][R68.64] ;  /* 0x0000003244447980 */ /* 0x000f62000c101d00 */
[----:B------:R-:W-:Y:S02]  /*1bd80*/  LOP3.LUT R6, R20, 0x4, R7, 0xe2, !PT ;  /* 0x0000000414067812 */ /* 0x000fe400078ee207 */
        /* <DEDUP_REMOVED lines=17> */
[----:B-1----:R-:W1:Y:S01]  /*1bea0*/  FENCE.VIEW.ASYNC.S ;  /* 0x00000000000073c6 */ /* 0x002e620000000000 */
[----:B------:R-:W-:-:S02]  /*1beb0*/  IMAD R7, R81, R21, R80 ;  /* 0x0000001551077224 */ /* 0x000fc400078e0250 */
[----:B------:R-:W-:Y:S01]  /*1bec0*/  IMAD.SHL.U32 R81, R4, 0x10, RZ ;  /* 0x0000001004517824 */ /* 0x000fe200078e00ff */
[----:B------:R-:W-:Y:S01]  /*1bed0*/  SEL R4, RZ, 0xffffffff, P0 ;  /* 0xffffffffff047807 */ /* 0x000fe20000000000 */
[----:B------:R-:W-:Y:S01]  /*1bee0*/  IMAD.WIDE.U32 R2, R5, UR4, R2 ;  /* 0x0000000405027c25 */ /* 0x000fe2000f8e0002 */
[----:B------:R-:W-:-:S03]  /*1bef0*/  LOP3.LUT R6, R83, 0x8, R6, 0xe2, !PT ;  /* 0x0000000853067812 */ /* 0x000fc600078ee206 */
[----:B------:R-:W-:Y:S01]  /*1bf00*/  IMAD R21, R5, UR5, R20 ;  /* 0x0000000505157c24 */ /* 0x000fe2000f8e0214 */
[----:B------:R-:W-:Y:S01]  /*1bf10*/  SHF.R.S32.HI R5, RZ, 0x1f, R7 ;  /* 0x0000001fff057819 */ /* 0x000fe20000011407 */
[----:B------:R-:W-:Y:S01]  /*1bf20*/  VIADD R89, R196, 0x180 ;  /* 0x00000180c4597836 */ /* 0x000fe20000000000 */
[----:B------:R-:W-:Y:S01]  /*1bf30*/  ULDC.64 UR4, c[0x0][0xbd8] ;  /* 0x0002f60000047ab9 */ /* 0x000fe20000000a00 */
[----:B------:R-:W-:Y:S01]  /*1bf40*/  IMAD.IADD R3, R3, 0x1, R21 ;  /* 0x0000000103037824 */ /* 0x000fe200078e0215 */
[----:B------:R-:W-:Y:S01]  /*1bf50*/  LOP3.LUT R6, R81, 0x10, R6, 0xe2, !PT ;  /* 0x0000001051067812 */ /* 0x000fe200078ee206 */
[----:B------:R-:W-:Y:S01]  /*1bf60*/  IMAD.SHL.U32 R21, R4, 0x20, RZ ;  /* 0x0000002004157824 */ /* 0x000fe200078e00ff */
[----:B------:R-:W-:Y:S01]  /*1bf70*/  ISETP.GE.AND P0, PT, R89, R23, PT ;  /* 0x000000175900720c */ /* 0x000fe20003f06270 */
[----:B------:R-:W-:Y:S02]  /*1bf80*/  IMAD R4, R5, UR4, RZ ;  /* 0x0000000405047c24 */ /* 0x000fe4000f8e02ff */
[----:B------:R-:W-:Y:S01]  /*1bf90*/  VIADD R87, R196, 0x1c0 ;  /* 0x000001c0c4577836 */ /* 0x000fe20000000000 */
[----:B------:R-:W-:Y:S01]  /*1bfa0*/  LOP3.LUT R6, R21, 0x20, R6, 0xe2, !PT ;  /* 0x0000002015067812 */ /* 0x000fe200078ee206 */
[C---:B------:R-:W-:Y:S01]  /*1bfb0*/  IMAD R21, R7.reuse, UR5, R4 ;  /* 0x0000000507157c24 */ /* 0x040fe2000f8e0204 */
[----:B------:R-:W-:Y:S01]  /*1bfc0*/  SEL R5, RZ, 0x40, P0 ;  /* 0x00000040ff057807 */ /* 0x000fe20000000000 */
[----:B------:R-:W-:Y:S01]  /*1bfd0*/  IMAD.WIDE.U32 R2, R7, UR4, R2 ;  /* 0x0000000407027c25 */ /* 0x000fe2000f8e0002 */
[----:B------:R-:W-:Y:S01]  /*1bfe0*/  ISETP.GE.AND P1, PT, R0, R85, PT ;  /* 0x000000550000720c */ /* 0x000fe20003f26270 */
[----:B------:R-:W-:Y:S01]  /*1bff0*/  ULDC.64 UR4, c[0x0][0xb80] ;  /* 0x0002e00000047ab9 */ /* 0x000fe20000000a00 */
[----:B------:R-:W-:Y:S01]  /*1c000*/  LOP3.LUT R80, R6, R5, RZ, 0xfc, !PT ;  /* 0x0000000506507212 */ /* 0x000fe200078efcff */
[----:B------:R-:W-:Y:S01]  /*1c010*/  IMAD.IADD R5, R3, 0x1, R21 ;  /* 0x0000000103057824 */ /* 0x000fe200078e0215 */
[----:B------:R-:W-:Y:S01]  /*1c020*/  ISETP.GE.AND P0, PT, R87, R23, PT ;  /* 0x000000175700720c */ /* 0x000fe20003f06270 */
[----:B------:R-:W-:Y:S01]  /*1c030*/  VIADD R4, R18, 0x38820 ;  /* 0x0003882012047836 */ /* 0x000fe20000000000 */
[----:B------:R-:W-:-:S02]  /*1c040*/  LEA R82, P2, R2, UR4, 0x1 ;  /* 0x0000000402527c11 */ /* 0x000fc4000f8408ff */
[----:B------:R-:W-:Y:S02]  /*1c050*/  SEL R3, RZ, 0x80, P0 ;  /* 0x00000080ff037807 */ /* 0x000fe40000000000 */
[----:B------:R-:W-:Y:S02]  /*1c060*/  LEA.HI.X R83, R2, UR5, R5, 0x1, P2 ;  /* 0x0000000502537c11 */ /* 0x000fe400090f0c05 */
[----:B------:R-:W-:Y:S01]  /*1c070*/  PRMT R4, RZ, 0x654, R4 ;  /* 0x00000654ff047816 */ /* 0x000fe20000000004 */
[----:B-1----:R1:W2:Y:S01]  /*1c080*/  SHFL.IDX PT, R2, R82, RZ, 0x181f ;  /* 0x00181fff52027589 */ /* 0x0022a200000e0000 */
[----:B------:R-:W-:Y:S01]  /*1c090*/  LOP3.LUT R81, R80, R3, RZ, 0xfc, !PT ;  /* 0x0000000350517212 */ /* 0x000fe200078efcff */
[----:B------:R-:W-:Y:S01]  /*1c0a0*/  BSSY B1, `(.L_x_6665) ;  /* 0x000002a000017945 */ /* 0x000fe20003800000 */
[----:B------:R1:W-:Y:S01]  /*1c0b0*/  SYNCS.ARRIVE.TRANS64.RED.A1T0 RZ, [R4+URZ], RZ ;  /* 0x000000ff04ff79a7 */ /* 0x0003e2000810043f */
[----:B------:R1:W4:Y:S01]  /*1c0c0*/  SHFL.IDX PT, R3, R83, RZ, 0x181f ;  /* 0x00181fff53037589 */ /* 0x00032200000e0000 */
[----:B---3--:R-:W-:-:S02]  /*1c0d0*/  SHF.R.S32.HI R152, RZ, 0x1f, R224 ;  /* 0x0000001fff987819 */ /* 0x008fc400000114e0 */
        /* <DEDUP_REMOVED lines=11> */
[----:B--2-4-:R-:W-:Y:S02]  /*1c190*/  @!P2 IMAD.WIDE R6, R196, 0x2, R2 ;  /* 0x00000002c406a825 */ /* 0x014fe400078e0202 */
        /* <DEDUP_REMOVED lines=10> */
[CC--:B-1----:R-:W-:Y:S02]  /*1c240*/  @!P1 LEA R10, P6, R225.reuse, R2.reuse, 0x1 ;  /* 0x00000002e10a9211 */ /* 0x0c2fe400078c08ff */
[----:B------:R-:W-:Y:S02]  /*1c250*/  SHF.R.S32.HI R7, RZ, 0x1f, R87 ;  /* 0x0000001fff077819 */ /* 0x000fe40000011457 */
[-C--:B------:R-:W-:Y:S02]  /*1c260*/  @!P1 LEA.HI.X R11, R225, R3.reuse, R156, 0x1, P6 ;  /* 0x00000003e10b9211 */ /* 0x080fe400030f0c9c */
[CC--:B--2---:R-:W-:Y:S02]  /*1c270*/  @!P0 LEA R4, P5, R226.reuse, R2.reuse, 0x1 ;  /* 0x00000002e2048211 */ /* 0x0c4fe400078a08ff */
        /* <DEDUP_REMOVED lines=12> */
.L_x_6666:
[----:B------:R-:W-:Y:S05]  /*1c340*/  BSYNC B1 ;  /* 0x0000000000017941 */ /* 0x000fea0003800000 */
.L_x_6665:
[----:B------:R-:W-:Y:S01]  /*1c350*/  VIADD R0, R0, 0x20 ;  /* 0x0000002000007836 */ /* 0x000fe20000000000 */
[----:B---34-:R1:W3:Y:S04]  /*1c360*/  SHFL.IDX PT, R3, R83, 0x1, 0x181f ;  /* 0x00381f0053037f89 */ /* 0x0182e800000e0000 */
[----:B------:R-:W-:Y:S01]  /*1c370*/  ISETP.GE.AND P0, PT, R0, R85, PT ;  /* 0x000000550000720c */ /* 0x000fe20003f06270 */
[----:B--2---:R1:W2:-:S12]  /*1c380*/  SHFL.IDX PT, R2, R82, 0x1, 0x181f ;  /* 0x00381f0052027f89 */ /* 0x00429800000e0000 */
        /* <DEDUP_REMOVED lines=8> */
[----:B--2---:R-:W-:Y:S01]  /*1c410*/  @!P5 LEA R6, P1, R228, R2, 0x1 ;  /* 0x00000002e406d211 */ /* 0x004fe200078208ff */
[----:B---3--:R-:W-:-:S03]  /*1c420*/  @!P6 IMAD.WIDE R4, R196, 0x2, R2 ;  /* 0x00000002c404e825 */ /* 0x008fc600078e0202 */
[----:B------:R-:W-:Y:S02]  /*1c430*/  @!P5 LEA.HI.X R7, R228, R3, R159, 0x1, P1 ;  /* 0x00000003e407d211 */ /* 0x000fe400008f0c9f */
[----:B------:R-:W-:Y:S01]  /*1c440*/  ISETP.GE.AND P1, PT, R224, R23, PT ;  /* 0x00000017e000720c */ /* 0x000fe20003f26270 */
[----:B-----5:R1:W-:Y:S04]  /*1c450*/  @!P6 ST.E.128 desc[UR50][R4.64], R12 ;  /* 0x0000000c0400e985 */ /* 0x0203e8000c101d32 */
[----:B------:R2:W-:Y:S01]  /*1c460*/  @!P5 ST.E.128 desc[UR50][R6.64], R28 ;  /* 0x0000001c0600d985 */ /* 0x0005e2000c101d32 */
[----:B-1----:R-:W-:-:S04]  /*1c470*/  @!P4 LEA R4, P6, R227, R2, 0x1 ;  /* 0x00000002e304c211 */ /* 0x002fc800078c08ff */
[-C--:B------:R-:W-:Y:S02]  /*1c480*/  @!P4 LEA.HI.X R5, R227, R3.reuse, R158, 0x1, P6 ;  /* 0x00000003e305c211 */ /* 0x080fe400030f0c9e */
[CC--:B------:R-:W-:Y:S02]  /*1c490*/  @!P2 LEA R8, P6, R225.reuse, R2.reuse, 0x1 ;  /* 0x00000002e108a211 */ /* 0x0c0fe400078c08ff */
[CC--:B--2---:R-:W-:Y:S01]  /*1c4a0*/  @!P3 LEA R6, P5, R226.reuse, R2.reuse, 0x1 ;  /* 0x00000002e206b211 */ /* 0x0c4fe200078a08ff */
        /* <DEDUP_REMOVED lines=18> */
.L_x_6664:
[----:B------:R-:W-:Y:S01]  /*1c5d0*/  ULDC.64 UR4, c[0x0][0xc08] ;  /* 0x0003020000047ab9 */ /* 0x000fe20000000a00 */
[----:B------:R-:W-:Y:S01]  /*1c5e0*/  IMAD.IADD R7, R218, 0x1, R195 ;  /* 0x00000001da077824 */ /* 0x000fe200078e02c3 */
[----:B------:R-:W-:Y:S01]  /*1c5f0*/  BSSY B1, `(.L_x_6668) ;  /* 0x0000103000017945 */ /* 0x000fe20003800000 */
[----:B------:R-:W-:Y:S01]  /*1c600*/  IMAD R5, R5, UR4, RZ ;  /* 0x0000000405057c24 */ /* 0x000fe2000f8e02ff */
[----:B------:R-:W-:Y:S01]  /*1c610*/  SHF.R.S32.HI R15, RZ, 0x1f, R231 ;  /* 0x0000001fff0f7819 */ /* 0x000fe200000114e7 */
[C---:B------:R-:W-:Y:S01]  /*1c620*/  IMAD.WIDE.U32 R2, R0.reuse, UR4, RZ ;  /* 0x0000000400027c25 */ /* 0x040fe2000f8e00ff */
[----:B------:R-:W-:Y:S02]  /*1c630*/  SHF.R.S32.HI R21, RZ, 0x1f, R232 ;  /* 0x0000001fff157819 */ /* 0x000fe400000114e8 */
[----:B------:R-:W-:Y:S01]  /*1c640*/  SHF.R.S32.HI R23, RZ, 0x1f, R233 ;  /* 0x0000001fff177819 */ /* 0x000fe200000114e9 */
[----:B------:R-:W-:Y:S01]  /*1c650*/  IMAD R5, R0, UR5, R5 ;  /* 0x0000000500057c24 */ /* 0x000fe2000f8e0205 */
[----:B------:R-:W-:Y:S01]  /*1c660*/  ULDC.64 UR4, c[0x0][0xc38] ;  /* 0x00030e0000047ab9 */ /* 0x000fe20000000a00 */
[----:B------:R-:W-:Y:S01]  /*1c670*/  SHF.R.S32.HI R0, RZ, 0x1f, R6 ;  /* 0x0000001fff007819 */ /* 0x000fe20000011406 */
[----:B------:R-:W-:Y:S01]  /*1c680*/  IMAD.IADD R195, R193, 0x1, R195 ;  /* 0x00000001c1c37824 */ /* 0x000fe200078e02c3 */
[----:B---3--:R-:W-:Y:S01]  /*1c690*/  SHF.R.S32.HI R152, RZ, 0x1f, R234 ;  /* 0x0000001fff987819 */ /* 0x008fe200000114ea */
        /* <DEDUP_REMOVED lines=8> */
[----:B------:R-:W-:Y:S01]  /*1c720*/  ULDC.64 UR4, c[0x0][0xc40] ;  /* 0x0003100000047ab9 */ /* 0x000fe20000000a00 */
[----:B------:R-:W-:Y:S02]  /*1c730*/  VIADD R162, R197, 0xb8 ;  /* 0x000000b8c5a27836 */ /* 0x000fe40000000000 */
[----:B------:R-:W-:Y:S02]  /*1c740*/  IMAD R0, R0, UR4, RZ ;  /* 0x0000000400007c24 */ /* 0x000fe4000f8e02ff */
[----:B------:R-:W-:Y:S01]  /*1c750*/  IMAD.WIDE.U32 R2, R6, UR4, R2 ;  /* 0x0000000406027c25 */ /* 0x000fe2000f8e0002 */
[----:B------:R-:W-:-:S03]  /*1c760*/  SHF.R.S32.HI R162, RZ, 0x1f, R162 ;  /* 0x0000001fffa27819 */ /* 0x000fc600000114a2 */
[----:B------:R-:W-:Y:S01]  /*1c770*/  IMAD R0, R6, UR5, R0 ;  /* 0x0000000506007c24 */ /* 0x000fe2000f8e0200 */
[----:B------:R-:W-:Y:S01]  /*1c780*/  ULDC.64 UR4, c[0x0][0xc48] ;  /* 0x0003120000047ab9 */ /* 0x000fe20000000a00 */
[----:B------:R-:W-:Y:S02]  /*1c790*/  IMAD.MOV.U32 R6, RZ, RZ, R7 ;  /* 0x000000ffff067224 */ /* 0x000fe400078e0007 */
[----:B------:R-:W-:Y:S02]  /*1c7a0*/  IMAD.IADD R3, R3, 0x1, R0 ;  /* 0x0000000103037824 */ /* 0x000fe400078e0200 */
[----:B------:R-:W1:Y:S01]  /*1c7b0*/  LDC R0, c[0x0][0xce8] ;  /* 0x00033a00ff007b82 */ /* 0x000e620000000800 */
[----:B------:R-:W-:Y:S02]  /*1c7c0*/  VIADD R164, R197, 0xb0 ;  /* 0x000000b0c5a47836 */ /* 0x000fe40000000000 */
        /* <DEDUP_REMOVED lines=17> */
[----:B-1----:R-:W-:Y:S01]  /*1c8e0*/  ISETP.NE.AND P0, PT, R0, 0x1, PT ;  /* 0x000000010000780c */ /* 0x002fe20003f05270 */
        /* <DEDUP_REMOVED lines=20> */
[----:B------:R-:W2:Y:S01]  /*1ca30*/  @P0 LDC R5, c[0x0][0xcf0] ;  /* 0x00033c00ff050b82 */ /* 0x000ea20000000800 */
        /* <DEDUP_REMOVED lines=15> */
[----:B-1----:R-:W-:-:S04]  /*1cb30*/  @P0 IMAD.HI.U32 R8, R7, R8, RZ ;  /* 0x0000000807080227 */ /* 0x002fc800078e00ff */
[C---:B------:R-:W-:Y:S02]  /*1cb40*/  VIADD R169, R197.reuse, 0x98 ;  /* 0x00000098c5a97836 */ /* 0x040fe40000000000 */
[C---:B------:R-:W-:Y:S01]  /*1cb50*/  VIADD R171, R197.reuse, 0x90 ;  /* 0x00000090c5ab7836 */ /* 0x040fe20000000000 */
[----:B--2---:R-:W-:Y:S01]  /*1cb60*/  @P0 SHF.R.U32.HI R6, RZ, R5, R8 ;  /* 0x00000005ff060219 */ /* 0x004fe20000011608 */
        /* <DEDUP_REMOVED lines=8> */
[C---:B------:R-:W-:Y:S02]  /*1cbf0*/  VIADD R179, R197.reuse, 0x70 ;  /* 0x00000070c5b37836 */ /* 0x040fe40000000000 */
[----:B------:R-:W-:Y:S02]  /*1cc00*/  IMAD R4, R4, UR4, RZ ;  /* 0x0000000404047c24 */ /* 0x000fe4000f8e02ff */
[----:B------:R-:W-:-:S02]  /*1cc10*/  VIADD R181, R197, 0x68 ;  /* 0x00000068c5b57836 */ /* 0x000fc40000000000 */
[----:B------:R-:W-:Y:S01]  /*1cc20*/  IMAD R4, R6, UR5, R4 ;  /* 0x0000000506047c24 */ /* 0x000fe2000f8e0204 */
[----:B------:R-:W-:Y:S01]  /*1cc30*/  ULDC.64 UR4, c[0x0][0xc28] ;  /* 0x00030a0000047ab9 */ /* 0x000fe20000000a00 */
[----:B------:R-:W-:Y:S02]  /*1cc40*/  VIADD R183, R197, 0x60 ;  /* 0x00000060c5b77836 */ /* 0x000fe40000000000 */
[----:B------:R-:W-:Y:S01]  /*1cc50*/  IMAD.IADD R3, R3, 0x1, R4 ;  /* 0x0000000103037824 */ /* 0x000fe200078e0204 */
[----:B------:R-:W-:Y:S01]  /*1cc60*/  SHF.R.S32.HI R4, RZ, 0x1f, R5 ;  /* 0x0000001fff047819 */ /* 0x000fe20000011405 */
[----:B------:R-:W-:Y:S02]  /*1cc70*/  VIADD R191, R197, 0x58 ;  /* 0x00000058c5bf7836 */ /* 0x000fe40000000000 */
[----:B------:R-:W-:-:S04]  /*1cc80*/  IMAD.WIDE.U32 R2, R5, UR4, R2 ;  /* 0x0000000405027c25 */ /* 0x000fc8000f8e0002 */
[----:B------:R-:W-:Y:S02]  /*1cc90*/  IMAD R4, R4, UR4, RZ ;  /* 0x0000000404047c24 */ /* 0x000fe4000f8e02ff */
[----:B------:R-:W-:Y:S02]  /*1cca0*/  VIADD R194, R197, 0x50 ;  /* 0x00000050c5c27836 */ /* 0x000fe40000000000 */
[----:B------:R-:W-:Y:S01]  /*1ccb0*/  IMAD R4, R5, UR5, R4 ;  /* 0x0000000505047c24 */ /* 0x000fe2000f8e0204 */
[----:B------:R-:W-:Y:S01]  /*1ccc0*/  ULDC.64 UR4, c[0x0][0xc00] ;  /* 0x0003000000047ab9 */ /* 0x000fe20000000a00 */
[----:B------:R-:W-:Y:S01]  /*1ccd0*/  VIADD R201, R197, 0x48 ;  /* 0x00000048c5c97836 */ /* 0x000fe20000000000 */
[----:B------:R-:W-:Y:S01]  /*1cce0*/  LEA R8, P0, R2, UR4, 0x2 ;  /* 0x0000000402087c11 */ /* 0x000fe2000f8010ff */
[----:B------:R-:W-:Y:S02]  /*1ccf0*/  IMAD.IADD R4, R3, 0x1, R4 ;  /* 0x0000000103047824 */ /* 0x000fe400078e0204 */
[----:B------:R-:W-:-:S02]  /*1cd00*/  VIADD R203, R197, 0x40 ;  /* 0x00000040c5cb7836 */ /* 0x000fc40000000000 */
[----:B------:R1:W2:Y:S01]  /*1cd10*/  SHFL.IDX PT, R11, R8, RZ, 0x1c1f ;  /* 0x001c1fff080b7589 */ /* 0x0002a200000e0000 */
[----:B------:R-:W-:Y:S01]  /*1cd20*/  LEA.HI.X R9, R2, UR5, R4, 0x2, P0 ;  /* 0x0000000502097c11 */ /* 0x000fe200080f1404 */
[----:B------:R-:W-:Y:S01]  /*1cd30*/  VIADD R2, R18, 0x38820 ;  /* 0x0003882012027836 */ /* 0x000fe20000000000 */
[----:B------:R-:W-:Y:S01]  /*1cd40*/  ISETP.GE.AND P0, PT, R195, R0, PT ;  /* 0x00000000c300720c */ /* 0x000fe20003f06270 */
[C---:B------:R-:W-:Y:S02]  /*1cd50*/  VIADD R205, R197.reuse, 0x38 ;  /* 0x00000038c5cd7836 */ /* 0x040fe40000000000 */
[----:B------:R1:W3:Y:S01]  /*1cd60*/  SHFL.IDX PT, R10, R9, RZ, 0x1c1f ;  /* 0x001c1fff090a7589 */ /* 0x0002e200000e0000 */
[----:B------:R-:W-:Y:S01]  /*1cd70*/  PRMT R2, RZ, 0x654, R2 ;  /* 0x00000654ff027816 */ /* 0x000fe20000000002 */
[C---:B------:R-:W-:Y:S02]  /*1cd80*/  VIADD R207, R197.reuse, 0x30 ;  /* 0x00000030c5cf7836 */ /* 0x040fe40000000000 */
[C---:B------:R-:W-:Y:S01]  /*1cd90*/  VIADD R209, R197.reuse, 0x28 ;  /* 0x00000028c5d17836 */ /* 0x040fe20000000000 */
[----:B------:R1:W-:Y:S01]  /*1cda0*/  SYNCS.ARRIVE.TRANS64.RED.A1T0 RZ, [R2+URZ], RZ ;  /* 0x000000ff02ff79a7 */ /* 0x0003e2000810043f */
[----:B------:R-:W-:-:S02]  /*1cdb0*/  VIADD R211, R197, 0x20 ;  /* 0x00000020c5d37836 */ /* 0x000fc40000000000 */
[C---:B------:R-:W-:Y:S02]  /*1cdc0*/  VIADD R213, R197.reuse, 0x18 ;  /* 0x00000018c5d57836 */ /* 0x040fe40000000000 */
[C---:B------:R-:W-:Y:S02]  /*1cdd0*/  VIADD R222, R197.reuse, 0x10 ;  /* 0x00000010c5de7836 */ /* 0x040fe40000000000 */
[----:B------:R-:W-:Y:S01]  /*1cde0*/  VIADD R221, R197, 0x8 ;  /* 0x00000008c5dd7836 */ /* 0x000fe20000000000 */
[----:B-1----:R-:W-:Y:S06]  /*1cdf0*/  @P0 BRA `(.L_x_6669) ;  /* 0x0000000800080947 */ /* 0x002fec0003800000 */
[----:B------:R-:W-:Y:S01]  /*1ce00*/  ULDC UR4, c[0x0][0xbc8] ;  /* 0x0002f20000047ab9 */ /* 0x000fe20000000800 */
[----:B------:R-:W-:Y:S02]  /*1ce10*/  SHF.R.S32.HI R12, RZ, 0x1f, R197 ;  /* 0x0000001fff0c7819 */ /* 0x000fe400000114c5 */
[----:B------:R-:W-:Y:S02]  /*1ce20*/  ISETP.GE.AND P0, PT, R197, UR4, PT ;  /* 0x00000004c5007c0c */ /* 0x000fe4000bf06270 */
[----:B------:R-:W-:Y:S02]  /*1ce30*/  ISETP.GE.AND P4, PT, R183, UR4, PT ;  /* 0x00000004b7007c0c */ /* 0x000fe4000bf86270 */
[----:B------:R-:W-:-:S09]  /*1ce40*/  ISETP.GE.AND P5, PT, R181, UR4, PT ;  /* 0x00000004b5007c0c */ /* 0x000fd2000bfa6270 */
[----:B--2---:R-:W-:-:S04]  /*1ce50*/  @!P0 LEA R2, P1, R197, R11, 0x2 ;  /* 0x0000000bc5028211 */ /* 0x004fc800078210ff */
[----:B---3--:R-:W-:-:S05]  /*1ce60*/  @!P0 LEA.HI.X R3, R197, R10, R12, 0x2, P1 ;  /* 0x0000000ac5038211 */ /* 0x008fca00008f140c */
[----:B------:R1:W-:Y:S01]  /*1ce70*/  @!P0 ST.E.64 desc[UR50][R2.64], R24 ;  /* 0x0000001802008985 */ /* 0x0003e2000c101b32 */
[----:B------:R-:W-:-:S13]  /*1ce80*/  ISETP.GE.AND P0, PT, R221, UR4, PT ;  /* 0x00000004dd007c0c */ /* 0x000fda000bf06270 */
[----:B-1----:R-:W-:-:S04]  /*1ce90*/  @!P0 LEA R2, P1, R221, R11, 0x2 ;  /* 0x0000000bdd028211 */ /* 0x002fc800078210ff */
[----:B------:R-:W-:Y:S02]  /*1cea0*/  @!P0 LEA.HI.X R3, R221, R10, R230, 0x2, P1 ;  /* 0x0000000add038211 */ /* 0x000fe400008f14e6 */
[----:B------:R-:W-:-:S03]  /*1ceb0*/  ISETP.GE.AND P1, PT, R213, UR4, PT ;  /* 0x00000004d5007c0c */ /* 0x000fc6000bf26270 */
[----:B------:R1:W-:Y:S01]  /*1cec0*/  @!P0 ST.E.64 desc[UR50][R2.64], R28 ;  /* 0x0000001c02008985 */ /* 0x0003e2000c101b32 */
[----:B------:R-:W-:-:S13]  /*1ced0*/  ISETP.GE.AND P0, PT, R222, UR4, PT ;  /* 0x00000004de007c0c */ /* 0x000fda000bf06270 */
[----:B-1----:R-:W-:-:S04]  /*1cee0*/  @!P0 LEA R2, P2, R222, R11, 0x2 ;  /* 0x0000000bde028211 */ /* 0x002fc800078410ff */
[----:B------:R-:W-:-:S05]  /*1cef0*/  @!P0 LEA.HI.X R3, R222, R10, R223, 0x2, P2 ;  /* 0x0000000ade038211 */ /* 0x000fca00010f14df */
[----:B------:R1:W-:Y:S01]  /*1cf00*/  @!P0 ST.E.64 desc[UR50][R2.64], R32 ;  /* 0x0000002002008985 */ /* 0x0003e2000c101b32 */
[----:B------:R-:W-:Y:S02]  /*1cf10*/  ISETP.GE.AND P0, PT, R211, UR4, PT ;  /* 0x00000004d3007c0c */ /* 0x000fe4000bf06270 */
        /* <DEDUP_REMOVED lines=13> */
[----:B------:R-:W-:Y:S02]  /*1cff0*/  @!P0 LEA.HI.X R3, R207, R10, R208, 0x2, P2 ;  /* 0x0000000acf038211 */ /* 0x000fe400010f14d0 */
[----:B------:R-:W-:-:S03]  /*1d000*/  ISETP.GE.AND P2, PT, R203, UR4, PT ;  /* 0x00000004cb007c0c */ /* 0x000fc6000bf46270 */
[----:B------:R1:W-:Y:S02]  /*1d010*/  @!P0 ST.E.64 desc[UR50][R2.64], R48 ;  /* 0x0000003002008985 */ /* 0x0003e4000c101b32 */
[----:B-1----:R-:W-:-:S04]  /*1d020*/  @!P1 LEA R2, P0, R205, R11, 0x2 ;  /* 0x0000000bcd029211 */ /* 0x002fc800078010ff */
[----:B------:R-:W-:Y:S02]  /*1d030*/  @!P1 LEA.HI.X R3, R205, R10, R206, 0x2, P0 ;  /* 0x0000000acd039211 */ /* 0x000fe400000f14ce */
[----:B------:R-:W-:-:S03]  /*1d040*/  ISETP.GE.AND P0, PT, R201, UR4, PT ;  /* 0x00000004c9007c0c */ /* 0x000fc6000bf06270 */
[----:B------:R1:W-:Y:S01]  /*1d050*/  @!P1 ST.E.64 desc[UR50][R2.64], R52 ;  /* 0x0000003402009985 */ /* 0x0003e2000c101b32 */
[----:B------:R-:W-:Y:S02]  /*1d060*/  ISETP.GE.AND P1, PT, R194, UR4, PT ;  /* 0x00000004c2007c0c */ /* 0x000fe4000bf26270 */
[----:B-1----:R-:W-:-:S11]  /*1d070*/  @!P2 LEA R2, P3, R203, R11, 0x2 ;  /* 0x0000000bcb02a211 */ /* 0x002fd600078610ff */
[CC--:B------:R-:W-:Y:S02]  /*1d080*/  @!P1 LEA R4, P6, R194.reuse, R11.reuse, 0x2 ;  /* 0x0000000bc2049211 */ /* 0x0c0fe400078c10ff */
[-C--:B------:R-:W-:Y:S02]  /*1d090*/  @!P2 LEA.HI.X R3, R203, R10.reuse, R204, 0x2, P3 ;  /* 0x0000000acb03a211 */ /* 0x080fe400018f14cc */
[----:B------:R-:W-:Y:S02]  /*1d0a0*/  ISETP.GE.AND P3, PT, R191, UR4, PT ;  /* 0x00000004bf007c0c */ /* 0x000fe4000bf66270 */
[----:B------:R-:W-:Y:S01]  /*1d0b0*/  @!P1 LEA.HI.X R5, R194, R10, R200, 0x2, P6 ;  /* 0x0000000ac2059211 */ /* 0x000fe200030f14c8 */
[----:B------:R1:W-:Y:S02]  /*1d0c0*/  @!P2 ST.E.64 desc[UR50][R2.64], R56 ;  /* 0x000000380200a985 */ /* 0x0003e4000c101b32 */
[----:B-1----:R-:W-:-:S04]  /*1d0d0*/  @!P0 LEA R2, P2, R201, R11, 0x2 ;  /* 0x0000000bc9028211 */ /* 0x002fc800078410ff */
[----:B------:R-:W-:-:S05]  /*1d0e0*/  @!P0 LEA.HI.X R3, R201, R10, R202, 0x2, P2 ;  /* 0x0000000ac9038211 */ /* 0x000fca00010f14ca */
[----:B------:R1:W-:Y:S01]  /*1d0f0*/  @!P0 ST.E.64 desc[UR50][R2.64], R60 ;  /* 0x0000003c02008985 */ /* 0x0003e2000c101b32 */
[----:B------:R-:W-:-:S03]  /*1d100*/  ISETP.GE.AND P0, PT, R179, UR4, PT ;  /* 0x00000004b3007c0c */ /* 0x000fc6000bf06270 */
[----:B------:R2:W-:Y:S01]  /*1d110*/  @!P1 ST.E.64 desc[UR50][R4.64], R64 ;  /* 0x0000004004009985 */ /* 0x0005e2000c101b32 */
[----:B------:R-:W-:Y:S02]  /*1d120*/  ISETP.GE.AND P1, PT, R177, UR4, PT ;  /* 0x00000004b1007c0c */ /* 0x000fe4000bf26270 */
[-C--:B-1----:R-:W-:Y:S02]  /*1d130*/  @!P3 LEA R2, P6, R191, R11.reuse, 0x2 ;  /* 0x0000000bbf02b211 */ /* 0x082fe400078c10ff */
[-C--:B--2---:R-:W-:Y:S02]  /*1d140*/  @!P4 LEA R4, P2, R183, R11.reuse, 0x2 ;  /* 0x0000000bb704c211 */ /* 0x084fe400078410ff */
[-C--:B------:R-:W-:Y:S02]  /*1d150*/  @!P3 LEA.HI.X R3, R191, R10.reuse, R192, 0x2, P6 ;  /* 0x0000000abf03b211 */ /* 0x080fe400030f14c0 */
[----:B------:R-:W-:Y:S02]  /*1d160*/  @!P4 LEA.HI.X R5, R183, R10, R184, 0x2, P2 ;  /* 0x0000000ab705c211 */ /* 0x000fe400010f14b8 */
[----:B------:R-:W-:Y:S01]  /*1d170*/  ISETP.GE.AND P2, PT, R175, UR4, PT ;  /* 0x00000004af007c0c */ /* 0x000fe2000bf46270 */
[----:B------:R1:W-:Y:S01]  /*1d180*/  @!P3 ST.E.64 desc[UR50][R2.64], R68 ;  /* 0x000000440200b985 */ /* 0x0003e2000c101b32 */
[----:B------:R-:W-:-:S02]  /*1d190*/  @!P5 LEA R6, P6, R181, R11, 0x2 ;  /* 0x0000000bb506d211 */ /* 0x000fc400078c10ff */
[----:B------:R-:W-:Y:S01]  /*1d1a0*/  ISETP.GE.AND P3, PT, R173, UR4, PT ;  /* 0x00000004ad007c0c */ /* 0x000fe2000bf66270 */
[----:B------:R2:W-:Y:S01]  /*1d1b0*/  @!P4 ST.E.64 desc[UR50][R4.64], R72 ;  /* 0x000000480400c985 */ /* 0x0005e2000c101b32 */
[----:B------:R-:W-:-:S05]  /*1d1c0*/  @!P5 LEA.HI.X R7, R181, R10, R182, 0x2, P6 ;  /* 0x0000000ab507d211 */ /* 0x000fca00030f14b6 */
[----:B------:R3:W-:Y:S01]  /*1d1d0*/  @!P5 ST.E.64 desc[UR50][R6.64], R76 ;  /* 0x0000004c0600d985 */ /* 0x0007e2000c101b32 */
[----:B-1----:R-:W-:-:S04]  /*1d1e0*/  @!P0 LEA R2, P4, R179, R11, 0x2 ;  /* 0x0000000bb3028211 */ /* 0x002fc800078810ff */
[-C--:B------:R-:W-:Y:S02]  /*1d1f0*/  @!P0 LEA.HI.X R3, R179, R10.reuse, R180, 0x2, P4 ;  /* 0x0000000ab3038211 */ /* 0x080fe400020f14b4 */
[----:B------:R-:W-:Y:S02]  /*1d200*/  ISETP.GE.AND P4, PT, R171, UR4, PT ;  /* 0x00000004ab007c0c */ /* 0x000fe4000bf86270 */
[-C--:B--2---:R-:W-:Y:S01]  /*1d210*/  @!P1 LEA R4, P5, R177, R11.reuse, 0x2 ;  /* 0x0000000bb1049211 */ /* 0x084fe200078a10ff */
        /* <DEDUP_REMOVED lines=13> */
[-C--:B------:R-:W-:Y:S02]  /*1d2f0*/  @!P4 LEA.HI.X R5, R171, R10.reuse, R172, 0x2, P0 ;  /* 0x0000000aab05c211 */ /* 0x080fe400000f14ac */
[----:B------:R-:W-:Y:S02]  /*1d300*/  ISETP.GE.AND P0, PT, R163, UR4, PT ;  /* 0x00000004a3007c0c */ /* 0x000fe4000bf06270 */
[-C--:B---3--:R-:W-:Y:S01]  /*1d310*/  @!P5 LEA R6, P6, R169, R11.reuse, 0x2 ;  /* 0x0000000ba906d211 */ /* 0x088fe200078c10ff */
[----:B------:R2:W-:Y:S01]  /*1d320*/  @!P4 ST.E.64 desc[UR50][R4.64], R96 ;  /* 0x000000600400c985 */ /* 0x0005e2000c101b32 */
[----:B------:R-:W-:Y:S02]  /*1d330*/  ISETP.GE.AND P4, PT, R159, UR4, PT ;  /* 0x000000049f007c0c */ /* 0x000fe4000bf86270 */
[----:B------:R-:W-:Y:S02]  /*1d340*/  @!P5 LEA.HI.X R7, R169, R10, R170, 0x2, P6 ;  /* 0x0000000aa907d211 */ /* 0x000fe400030f14aa */
[----:B-1----:R-:W-:-:S03]  /*1d350*/  @!P2 LEA R2, P6, R167, R11, 0x2 ;  /* 0x0000000ba702a211 */ /* 0x002fc600078c10ff */
[----:B------:R1:W-:Y:S01]  /*1d360*/  @!P5 ST.E.64 desc[UR50][R6.64], R100 ;  /* 0x000000640600d985 */ /* 0x0003e2000c101b32 */
[----:B------:R-:W-:Y:S02]  /*1d370*/  ISETP.GE.AND P5, PT, R161, UR4, PT ;  /* 0x00000004a1007c0c */ /* 0x000fe4000bfa6270 */
        /* <DEDUP_REMOVED lines=42> */
.L_x_6669:
[----:B------:R-:W-:Y:S05]  /*1d620*/  BSYNC B1 ;  /* 0x0000000000017941 */ /* 0x000fea0003800000 */
.L_x_6668:
[----:B------:R-:W-:Y:S01]  /*1d630*/  VIADD R195, R195, 0x8 ;  /* 0x00000008c3c37836 */ /* 0x000fe20000000000 */
[----:B------:R4:W0:Y:S04]  /*1d640*/  SHFL.IDX PT, R14, R9, 0x1, 0x1c1f ;  /* 0x003c1f00090e7f89 */ /* 0x00082800000e0000 */
[----:B------:R-:W-:Y:S01]  /*1d650*/  ISETP.GE.AND P0, PT, R195, R0, PT ;  /* 0x00000000c300720c */ /* 0x000fe20003f06270 */
[----:B------:R4:W0:-:S12]  /*1d660*/  SHFL.IDX PT, R20, R8, 0x1, 0x1c1f ;  /* 0x003c1f0008147f89 */ /* 0x00081800000e0000 */
[----:B----4-:R-:W-:Y:S05]  /*1d670*/  @P0 BRA `(.L_x_6667) ;  /* 0x0000001400d40947 */ /* 0x010fea0003800000 */
[----:B------:R-:W-:Y:S01]  /*1d680*/  ULDC UR4, c[0x0][0xbc8] ;  /* 0x0002f20000047ab9 */ /* 0x000fe20000000800 */
[----:B-1----:R-:W-:Y:S02]  /*1d690*/  SHF.R.S32.HI R4, RZ, 0x1f, R197 ;  /* 0x0000001fff047819 */ /* 0x002fe400000114c5 */
[----:B------:R-:W-:Y:S02]  /*1d6a0*/  ISETP.GE.AND P4, PT, R197, UR4, PT ;  /* 0x00000004c5007c0c */ /* 0x000fe4000bf86270 */
[----:B------:R-:W-:Y:S02]  /*1d6b0*/  ISETP.GE.AND P2, PT, R221, UR4, PT ;  /* 0x00000004dd007c0c */ /* 0x000fe4000bf46270 */
[----:B------:R-:W-:Y:S02]  /*1d6c0*/  ISETP.GE.AND P1, PT, R222, UR4, PT ;  /* 0x00000004de007c0c */ /* 0x000fe4000bf26270 */
[----:B------:R-:W-:-:S07]  /*1d6d0*/  ISETP.GE.AND P0, PT, R213, UR4, PT ;  /* 0x00000004d5007c0c */ /* 0x000fce000bf06270 */
[----:B0-----:R-:W-:-:S04]  /*1d6e0*/  @!P4 LEA R2, P3, R197, R20, 0x2 ;  /* 0x00000014c502c211 */ /* 0x001fc800078610ff */
        /* <DEDUP_REMOVED lines=69> */
[----:B------:R-:W-:Y:S02]  /*1db40*/  @!P4 LEA.HI.X R5, R173, R14, R174, 0x2, P0 ;  /* 0x0000000ead05c211 */ /* 0x000fe400000f14ae */
[----:B------:R-:W-:Y:S02]  /*1db50*/  ISETP.GE.AND P0, PT, R165, UR4, PT ;  /* 0x00000004a5007c0c */ /* 0x000fe4000bf06270 */
[----:B----4-:R-:W-:Y:S01]  /*1db60*/  @!P3 LEA R6, P6, R171, R20, 0x2 ;  /* 0x00000014ab06b211 */ /* 0x010fe200078c10ff */
[----:B------:R1:W-:Y:S01]  /*1db70*/  @!P4 ST.E.64 desc[UR50][R4.64], R94 ;  /* 0x0000005e0400c985 */ /* 0x0003e2000c101b32 */
[----:B------:R-:W-:Y:S02]  /*1db80*/  ISETP.GE.AND P4, PT, R161, UR4, PT ;  /* 0x00000004a1007c0c */ /* 0x000fe4000bf86270 */
[----:B------:R-:W-:-:S02]  /*1db90*/  @!P3 LEA.HI.X R7, R171, R14, R172, 0x2, P6 ;  /* 0x0000000eab07b211 */ /* 0x000fc400030f14ac */
[----:B------:R-:W-:-:S03]  /*1dba0*/  @!P2 LEA R8, P6, R169, R20, 0x2 ;  /* 0x00000014a908a211 */ /* 0x000fc600078c10ff */
[----:B------:R4:W-:Y:S01]  /*1dbb0*/  @!P3 ST.E.64 desc[UR50][R6.64], R98 ;  /* 0x000000620600b985 */ /* 0x0009e2000c101b32 */
[----:B---3--:R-:W-:Y:S02]  /*1dbc0*/  @!P1 LEA R10, P3, R167, R20, 0x2 ;  /* 0x00000014a70a9211 */ /* 0x008fe400078610ff */
[----:B------:R-:W-:Y:S02]  /*1dbd0*/  @!P2 LEA.HI.X R9, R169, R14, R170, 0x2, P6 ;  /* 0x0000000ea909a211 */ /* 0x000fe400030f14aa */
[----:B------:R-:W-:Y:S02]  /*1dbe0*/  @!P0 LEA R12, P6, R165, R20, 0x2 ;  /* 0x00000014a50c8211 */ /* 0x000fe400078c10ff */
[-C--:B--2---:R-:W-:Y:S01]  /*1dbf0*/  @!P1 LEA.HI.X R11, R167, R14.reuse, R168, 0x2, P3 ;  /* 0x0000000ea70b9211 */ /* 0x084fe200018f14a8 */
[----:B------:R2:W-:Y:S01]  /*1dc00*/  @!P2 ST.E.64 desc[UR50][R8.64], R102 ;  /* 0x000000660800a985 */ /* 0x0005e2000c101b32 */
[----:B------:R-:W-:Y:S02]  /*1dc10*/  ISETP.GE.AND P3, PT, R159, UR4, PT ;  /* 0x000000049f007c0c */ /* 0x000fe4000bf66270 */
[----:B------:R-:W-:Y:S01]  /*1dc20*/  @!P0 LEA.HI.X R13, R165, R14, R166, 0x2, P6 ;  /* 0x0000000ea50d8211 */ /* 0x000fe200030f14a6 */
[----:B------:R3:W-:Y:S01]  /*1dc30*/  @!P1 ST.E.64 desc[UR50][R10.64], R106 ;  /* 0x0000006a0a009985 */ /* 0x0007e2000c101b32 */
[----:B0-----:R-:W-:-:S02]  /*1dc40*/  @!P5 LEA R2, P1, R163, R20, 0x2 ;  /* 0x00000014a302d211 */ /* 0x001fc400078210ff */
[----:B-1----:R-:W-:Y:S01]  /*1dc50*/  @!P4 LEA R4, P2, R161, R20, 0x2 ;  /* 0x00000014a104c211 */ /* 0x002fe200078410ff */
[----:B------:R-:W-:Y:S01]  /*1dc60*/  @!P0 ST.E.64 desc[UR50][R12.64], R110 ;  /* 0x0000006e0c008985 */ /* 0x000fe2000c101b32 */
[----:B------:R-:W-:Y:S02]  /*1dc70*/  ISETP.GE.AND P0, PT, R237, UR4, PT ;  /* 0x00000004ed007c0c */ /* 0x000fe4000bf06270 */
[----:B------:R-:W-:Y:S02]  /*1dc80*/  @!P5 LEA.HI.X R3, R163, R14, R164, 0x2, P1 ;  /* 0x0000000ea303d211 */ /* 0x000fe400008f14a4 */
[----:B------:R-:W-:Y:S02]  /*1dc90*/  ISETP.GE.AND P1, PT, R236, UR4, PT ;  /* 0x00000004ec007c0c */ /* 0x000fe4000bf26270 */
[----:B----4-:R-:W-:Y:S01]  /*1dca0*/  @!P3 LEA R6, P6, R159, R20, 0x2 ;  /* 0x000000149f06b211 */ /* 0x010fe200078c10ff */
[----:B------:R0:W-:Y:S01]  /*1dcb0*/  @!P5 ST.E.64 desc[UR50][R2.64], R114 ;  /* 0x000000720200d985 */ /* 0x0001e2000c101b32 */
[----:B------:R-:W-:-:S02]  /*1dcc0*/  @!P4 LEA.HI.X R5, R161, R14, R162, 0x2, P2 ;  /* 0x0000000ea105c211 */ /* 0x000fc400010f14a2 */
[----:B------:R-:W-:Y:S02]  /*1dcd0*/  @!P3 LEA.HI.X R7, R159, R14, R160, 0x2, P6 ;  /* 0x0000000e9f07b211 */ /* 0x000fe400030f14a0 */
[----:B------:R-:W-:Y:S01]  /*1dce0*/  ISETP.GE.AND P2, PT, R233, UR4, PT ;  /* 0x00000004e9007c0c */ /* 0x000fe2000bf46270 */
[----:B------:R1:W-:Y:S01]  /*1dcf0*/  @!P4 ST.E.64 desc[UR50][R4.64], R118 ;  /* 0x000000760400c985 */ /* 0x0003e2000c101b32 */
[----:B------:R-:W-:Y:S02]  /*1dd00*/  ISETP.GE.AND P4, PT, R235, UR4, PT ;  /* 0x00000004eb007c0c */ /* 0x000fe4000bf86270 */
[C---:B--2---:R-:W-:Y:S01]  /*1dd10*/  @!P0 LEA R8, P5, R237.reuse, R20, 0x2 ;  /* 0x00000014ed088211 */ /* 0x044fe200078a10ff */
[----:B------:R2:W-:Y:S01]  /*1dd20*/  @!P3 ST.E.64 desc[UR50][R6.64], R122 ;  /* 0x0000007a0600b985 */ /* 0x0005e2000c101b32 */
[----:B------:R-:W-:Y:S02]  /*1dd30*/  ISETP.GE.AND P3, PT, R234, UR4, PT ;  /* 0x00000004ea007c0c */ /* 0x000fe4000bf66270 */
[----:B------:R-:W-:-:S02]  /*1dd40*/  @!P0 LEA.HI.X R9, R237, R14, R158, 0x2, P5 ;  /* 0x0000000eed098211 */ /* 0x000fc400028f149e */
[----:B------:R-:W-:Y:S02]  /*1dd50*/  ISETP.GE.AND P5, PT, R232, UR4, PT ;  /* 0x00000004e8007c0c */ /* 0x000fe4000bfa6270 */
[CC--:B---3--:R-:W-:Y:S01]  /*1dd60*/  @!P1 LEA R10, P6, R236.reuse, R20.reuse, 0x2 ;  /* 0x00000014ec0a9211 */ /* 0x0c8fe200078c10ff */
[----:B------:R3:W-:Y:S02]  /*1dd70*/  @!P0 ST.E.64 desc[UR50][R8.64], R126 ;  /* 0x0000007e08008985 */ /* 0x0007e4000c101b32 */
[C---:B0-----:R-:W-:Y:S02]  /*1dd80*/  @!P4 LEA R2, P0, R235.reuse, R20, 0x2 ;  /* 0x00000014eb02c211 */ /* 0x041fe400078010ff */
[----:B------:R-:W-:Y:S02]  /*1dd90*/  @!P1 LEA.HI.X R11, R236, R14, R157, 0x2, P6 ;  /* 0x0000000eec0b9211 */ /* 0x000fe400030f149d */
[----:B-1----:R-:W-:Y:S02]  /*1dda0*/  @!P3 LEA R4, P6, R234, R20, 0x2 ;  /* 0x00000014ea04b211 */ /* 0x002fe400078c10ff */
[----:B------:R-:W-:Y:S01]  /*1ddb0*/  @!P4 LEA.HI.X R3, R235, R14, R156, 0x2, P0 ;  /* 0x0000000eeb03c211 */ /* 0x000fe200000f149c */
[----:B------:R3:W-:Y:S01]  /*1ddc0*/  @!P1 ST.E.64 desc[UR50][R10.64], R130 ;  /* 0x000000820a009985 */ /* 0x0007e2000c101b32 */
[----:B--2---:R-:W-:-:S02]  /*1ddd0*/  @!P2 LEA R6, P1, R233, R20, 0x2 ;  /* 0x00000014e906a211 */ /* 0x004fc400078210ff */
[----:B------:R-:W-:Y:S01]  /*1dde0*/  @!P5 LEA R12, P0, R232, R20, 0x2 ;  /* 0x00000014e80cd211 */ /* 0x000fe200078010ff */
        /* <DEDUP_REMOVED lines=13> */
.L_x_6661:
[----:B------:R-:W-:Y:S01]  /*1dec0*/  ULDC.64 UR4, c[0x0][0xd08] ;  /* 0x0003420000047ab9 */ /* 0x000fe20000000a00 */
[----:B-----5:R-:W4:Y:S01]  /*1ded0*/  LDC.64 R2, c[0x0][0xd00] ;  /* 0x00034000ff027b82 */ /* 0x020f220000000a00 */
[----:B------:R-:W-:Y:S01]  /*1dee0*/  ISETP.NE.U32.AND P0, PT, RZ, UR4, PT ;  /* 0x00000004ff007c0c */ /* 0x000fe2000bf05070 */
[----:B------:R-:W-:-:S03]  /*1def0*/  IMAD.MOV.U32 R15, RZ, RZ, RZ ;  /* 0x000000ffff0f7224 */ /* 0x000fc600078e00ff */
[----:B------:R-:W-:Y:S01]  /*1df00*/  ISETP.NE.AND.EX P1, PT, RZ, UR5, PT, P0 ;  /* 0x00000005ff007c0c */ /* 0x000fe2000bf25300 */
[----:B------:R-:W-:Y:S02]  /*1df10*/  ULDC.64 UR4, c[0x0][0xd00] ;  /* 0x0003400000047ab9 */ /* 0x000fe40000000a00 */
[----:B------:R-:W-:-:S04]  /*1df20*/  ISETP.NE.U32.AND P0, PT, RZ, UR4, PT ;  /* 0x00000004ff007c0c */ /* 0x000fc8000bf05070 */
[----:B------:R-:W-:-:S06]  /*1df30*/  ISETP.NE.AND.EX P0, PT, RZ, UR5, PT, P0 ;  /* 0x00000005ff007c0c */ /* 0x000fcc000bf05300 */
[----:B------:R-:W1:Y:S01]  /*1df40*/  @P1 LDC.64 R4, c[0x0][0xd08] ;  /* 0x00034200ff041b82 */ /* 0x000e620000000a00 */
[----:B------:R-:W-:Y:S02]  /*1df50*/  ULDC UR4, c[0x0][0xb88] ;  /* 0x0002e20000047ab9 */ /* 0x000fe40000000800 */
[----:B------:R-:W-:Y:S02]  /*1df60*/  IMAD.U32 R0, RZ, RZ, UR4 ;  /* 0x00000004ff007e24 */ /* 0x000fe4000f8e00ff */
[----:B----4-:R-:W-:-:S05]  /*1df70*/  IMAD.WIDE R2, R223, 0x4, R2 ;  /* 0x00000004df027825 */ /* 0x010fca00078e0202 */
[----:B------:R4:W5:Y:S01]  /*1df80*/  @P0 LDG.E R15, desc[UR50][R2.64] ;  /* 0x00000032020f0981 */ /* 0x000962000c1e1900 */
[----:B-1----:R-:W-:-:S05]  /*1df90*/  @P1 IMAD.WIDE R4, R223, 0x4, R4 ;  /* 0x00000004df041825 */ /* 0x002fca00078e0204 */
[----:B------:R4:W5:Y:S01]  /*1dfa0*/  @P1 LDG.E R0, desc[UR50][R4.64] ;  /* 0x0000003204001981 */ /* 0x000962000c1e1900 */
[----:B------:R-:W-:Y:S02]  /*1dfb0*/  ISETP.NE.AND P2, PT, R222, RZ, PT ;  /* 0x000000ffde00720c */ /* 0x000fe40003f45270 */
[----:B------:R-:W-:Y:S01]  /*1dfc0*/  SHF.R.S32.HI R26, RZ, 0x1f, R223 ;  /* 0x0000001fff1a7819 */ /* 0x000fe200000114df */
[----:B------:R-:W1:Y:S10]  /*1dfd0*/  S2R R6, SR_TID.X ;  /* 0x0000000000067919 */ /* 0x000e740000002100 */
[----:B------:R-:W2:Y:S01]  /*1dfe0*/  @!P2 LDC R222, c[0x0][0xbd4] ;  /* 0x0002f500ffdeab82 */ /* 0x000ea20000000800 */
[----:B-1----:R-:W-:Y:S01]  /*1dff0*/  VIADD R7, R6, 0xffffff80 ;  /* 0xffffff8006077836 */ /* 0x002fe20000000000 */
[----:B--2---:R-:W-:-:S04]  /*1e000*/  ISETP.GT.AND P2, PT, R222, 0x1, PT ;  /* 0x00000001de00780c */ /* 0x004fc80003f44270 */
[----:B------:R-:W-:Y:S01]  /*1e010*/  ISETP.GT.AND P3, PT, R7, 0x3f, PT ;  /* 0x0000003f0700780c */ /* 0x000fe20003f64270 */
[----:B----4-:R-:W-:-:S12]  /*1e020*/  @P1 BRA `(.L_x_6670) ;  /* 0x0000000000101947 */ /* 0x010fd80003800000 */
[----:B------:R-:W-:Y:S05]  /*1e030*/  @!P0 BRA `(.L_x_6670) ;  /* 0x00000000000c8947 */ /* 0x000fea0003800000 */
[----:B------:R-:W2:Y:S04]  /*1e040*/  LDG.E R5, desc[UR50][R2.64] ;  /* 0x0000003202057981 */ /* 0x000ea8000c1e1900 */
[----:B-----5:R-:W2:Y:S02]  /*1e050*/  LDG.E R0, desc[UR50][R2.64+0x4] ;  /* 0x0000043202007981 */ /* 0x020ea4000c1e1900 */
[----:B--2---:R-:W-:-:S07]  /*1e060*/  IMAD.IADD R0, R0, 0x1, -R5 ;  /* 0x0000000100007824 */ /* 0x004fce00078e0a05 */
.L_x_6670:
        /* <DEDUP_REMOVED lines=17> */
[----:B------:R-:W4:Y:S08]  /*1e180*/  LDC.64 R12, c[0x0][R20+0x218] ;  /* 0x00008600140c7b82 */ /* 0x000f300000000a00 */
[----:B------:R-:W5:Y:S08]  /*1e190*/  LDC.64 R6, c[0x0][R20+0x228] ;  /* 0x00008a0014067b82 */ /* 0x000f700000000a00 */
[----:B------:R-:W0:Y:S08]  /*1e1a0*/  @P1 LDC R14, c[0x0][0xcec] ;  /* 0x00033b00ff0e1b82 */ /* 0x000e300000000800 */
[----:B------:R-:W3:Y:S08]  /*1e1b0*/  LDC.64 R4, c[0x0][R20+0x210] ;  /* 0x0000840014047b82 */ /* 0x000ef00000000a00 */
[----:B------:R-:W5:Y:S01]  /*1e1c0*/  @P1 LDC R25, c[0x0][0xcf0] ;  /* 0x00033c00ff191b82 */ /* 0x000f620000000800 */
[----:B0-----:R-:W-:-:S07]  /*1e1d0*/  @P1 IMAD.HI.U32 R14, R29, R14, RZ ;  /* 0x0000000e1d0e1227 */ /* 0x001fce00078e00ff */
[----:B-1----:R-:W0:Y:S01]  /*1e1e0*/  @!P0 LDC R2, c[0x0][0xc50] ;  /* 0x00031400ff028b82 */ /* 0x002e220000000800 */
[-C--:B--2---:R-:W-:Y:S02]  /*1e1f0*/  IMAD R9, R9, R27.reuse, RZ ;  /* 0x0000001b09097224 */ /* 0x084fe400078e02ff */
[----:B------:R-:W-:-:S05]  /*1e200*/  IMAD.WIDE.U32 R10, R8, R27, RZ ;  /* 0x0000001b080a7225 */ /* 0x000fca00078e00ff */
        /* <DEDUP_REMOVED lines=16> */
[----:B---3--:R-:W-:Y:S01]  /*1e310*/  IMAD R5, R5, R9, RZ ;  /* 0x0000000905057224 */ /* 0x008fe200078e02ff */
        /* <DEDUP_REMOVED lines=10> */
.L_x_6672:
[----:B------:R-:W-:Y:S05]  /*1e3c0*/  BSYNC B1 ;  /* 0x0000000000017941 */ /* 0x000fea0003800000 */
.L_x_6671:
[----:B------:R-:W-:Y:S05]  /*1e3d0*/  @P2 BRA `(.L_x_6667) ;  /* 0x00000008007c2947 */ /* 0x000fea0003800000 */
[----:B-1----:R-:W1:Y:S01]  /*1e3e0*/  S2R R3, SR_TID.X ;  /* 0x0000000000037919 */ /* 0x002e620000002100 */
[----:B------:R-:W2:Y:S01]  /*1e3f0*/  LDC R9, c[0x0][0xce8] ;  /* 0x00033a00ff097b82 */ /* 0x000ea20000000800 */
[----:B------:R-:W-:Y:S01]  /*1e400*/  ULDC.64 UR4, c[0x0][0xba0] ;  /* 0x0002e80000047ab9 */ /* 0x000fe20000000a00 */
[----:B------:R-:W-:Y:S01]  /*1e410*/  VIADD R29, R196, 0x1c0 ;  /* 0x000001c0c41d7836 */ /* 0x000fe20000000000 */
[----:B------:R-:W-:Y:S01]  /*1e420*/  BSSY B1, `(.L_x_6673) ;  /* 0x0000076000017945 */ /* 0x000fe20003800000 */
[----:B------:R-:W-:Y:S01]  /*1e430*/  IMAD R2, R24, UR4, RZ ;  /* 0x0000000418027c24 */ /* 0x000fe2000f8e02ff */
[----:B------:R-:W-:Y:S02]  /*1e440*/  SHF.R.S32.HI R30, RZ, 0x1f, R224 ;  /* 0x0000001fff1e7819 */ /* 0x000fe400000114e0 */
[----:B------:R-:W-:Y:S01]  /*1e450*/  SHF.R.S32.HI R28, RZ, 0x1f, R29 ;  /* 0x0000001fff1c7819 */ /* 0x000fe2000001141d */
[----:B------:R-:W-:Y:S01]  /*1e460*/  IMAD R5, R15, UR5, R2 ;  /* 0x000000050f057c24 */ /* 0x000fe2000f8e0202 */
[----:B------:R-:W4:Y:S01]  /*1e470*/  LDC R21, c[0x0][0xbc8] ;  /* 0x0002f200ff157b82 */ /* 0x000f220000000800 */
[----:B------:R-:W-:-:S02]  /*1e480*/  SHF.R.S32.HI R31, RZ, 0x1f, R225 ;  /* 0x0000001fff1f7819 */ /* 0x000fc400000114e1 */
[----:B------:R-:W-:Y:S02]  /*1e490*/  SHF.R.S32.HI R32, RZ, 0x1f, R226 ;  /* 0x0000001fff207819 */ /* 0x000fe400000114e2 */
[----:B------:R-:W-:Y:S02]  /*1e4a0*/  SHF.R.S32.HI R33, RZ, 0x1f, R227 ;  /* 0x0000001fff217819 */ /* 0x000fe400000114e3 */
[----:B------:R-:W-:Y:S02]  /*1e4b0*/  SHF.R.S32.HI R34, RZ, 0x1f, R228 ;  /* 0x0000001fff227819 */ /* 0x000fe400000114e4 */
[----:B--2---:R-:W-:Y:S01]  /*1e4c0*/  ISETP.NE.AND P0, PT, R9, 0x1, PT ;  /* 0x000000010900780c */ /* 0x004fe20003f05270 */
[----:B------:R-:W-:Y:S02]  /*1e4d0*/  IMAD R25, R0, R9, RZ ;  /* 0x0000000900197224 */ /* 0x000fe400078e02ff */
[----:B-1----:R-:W-:Y:S02]  /*1e4e0*/  VIADD R4, R3, 0xffffff80 ;  /* 0xffffff8003047836 */ /* 0x002fe40000000000 */
[----:B------:R-:W-:Y:S01]  /*1e4f0*/  IMAD.WIDE.U32 R2, R15, UR4, RZ ;  /* 0x000000040f027c25 */ /* 0x000fe2000f8e00ff */
[----:B------:R-:W-:Y:S01]  /*1e500*/  ULDC.64 UR4, c[0x0][0xbe8] ;  /* 0x0002fa0000047ab9 */ /* 0x000fe20000000a00 */
[----:B----4-:R-:W-:-:S02]  /*1e510*/  ISETP.GE.AND P1, PT, R228, R21, PT ;  /* 0x00000015e400720c */ /* 0x010fc40003f26270 */
[----:B------:R-:W-:-:S04]  /*1e520*/  SHF.R.S32.HI R7, RZ, 0x1f, R4 ;  /* 0x0000001fff077819 */ /* 0x000fc80000011404 */
[----:B------:R-:W1:Y:S01]  /*1e530*/  @P0 LDC R11, c[0x0][0xcec] ;  /* 0x00033b00ff0b0b82 */ /* 0x000e620000000800 */
[----:B------:R-:W-:Y:S01]  /*1e540*/  IMAD.IADD R3, R3, 0x1, R5 ;  /* 0x0000000103037824 */ /* 0x000fe200078e0205 */
[----:B------:R-:W-:Y:S02]  /*1e550*/  ISETP.GE.AND P2, PT, R196, R21, PT ;  /* 0x00000015c400720c */ /* 0x000fe40003f46270 */
[----:B------:R-:W-:Y:S01]  /*1e560*/  LEA.HI R7, R7, R4, RZ, 0x3 ;  /* 0x0000000407077211 */ /* 0x000fe200078f18ff */
[----:B------:R-:W-:-:S03]  /*1e570*/  IMAD.WIDE.U32 R2, R221, UR4, R2 ;  /* 0x00000004dd027c25 */ /* 0x000fc6000f8e0002 */
[----:B------:R-:W2:Y:S01]  /*1e580*/  @P0 LDC R13, c[0x0][0xcf0] ;  /* 0x00033c00ff0d0b82 */ /* 0x000ea20000000800 */
[----:B------:R-:W-:Y:S01]  /*1e590*/  LOP3.LUT R5, R7, 0xfffffff8, RZ, 0xc0, !PT ;  /* 0xfffffff807057812 */ /* 0x000fe200078ec0ff */
[----:B------:R-:W-:Y:S01]  /*1e5a0*/  IMAD R3, R221, UR5, R3 ;  /* 0x00000005dd037c24 */ /* 0x000fe2000f8e0203 */
[----:B------:R-:W-:Y:S01]  /*1e5b0*/  SHF.R.S32.HI R24, RZ, 0x3, R7 ;  /* 0x00000003ff187819 */ /* 0x000fe20000011407 */
[----:B------:R-:W-:Y:S02]  /*1e5c0*/  ULDC.64 UR4, c[0x0][0xbf0] ;  /* 0x0002fc0000047ab9 */ /* 0x000fe40000000a00 */
[----:B------:R-:W-:Y:S02]  /*1e5d0*/  IMAD.IADD R5, R4, 0x1, -R5 ;  /* 0x0000000104057824 */ /* 0x000fe400078e0a05 */
[----:B------:R-:W-:Y:S02]  /*1e5e0*/  IMAD R4, R26, UR4, RZ ;  /* 0x000000041a047c24 */ /* 0x000fe4000f8e02ff */
[----:B------:R-:W-:-:S02]  /*1e5f0*/  IMAD R6, R5, 0x20, R24 ;  /* 0x0000002005067824 */ /* 0x000fc400078e0218 */
[----:B------:R-:W-:Y:S02]  /*1e600*/  IMAD R7, R27, UR5, R4 ;  /* 0x000000051b077c24 */ /* 0x000fe4000f8e0204 */
[----:B------:R-:W-:Y:S02]  /*1e610*/  IMAD.IADD R6, R195, 0x1, R6 ;  /* 0x00000001c3067824 */ /* 0x000fe400078e0206 */
[----:B------:R-:W-:Y:S01]  /*1e620*/  IMAD.WIDE.U32 R2, R27, UR4, R2 ;  /* 0x000000041b027c25 */ /* 0x000fe2000f8e0002 */
[----:B------:R-:W-:-:S03]  /*1e630*/  ULDC.64 UR4, c[0x0][0xbe0] ;  /* 0x0002f80000047ab9 */ /* 0x000fc60000000a00 */
[----:B-1----:R-:W-:-:S04]  /*1e640*/  @P0 IMAD.HI.U32 R4, R6, R11, RZ ;  /* 0x0000000b06040227 */ /* 0x002fc800078e00ff */
[----:B------:R-:W-:Y:S01]  /*1e650*/  IMAD.MOV.U32 R5, RZ, RZ, R6 ;  /* 0x000000ffff057224 */ /* 0x000fe200078e0006 */
[----:B--2---:R-:W-:Y:S01]  /*1e660*/  @P0 SHF.R.U32.HI R5, RZ, R13, R4 ;  /* 0x0000000dff050219 */ /* 0x004fe20000011604 */
[----:B------:R-:W-:Y:S01]  /*1e670*/  IMAD.IADD R3, R3, 0x1, R7 ;  /* 0x0000000103037824 */ /* 0x000fe200078e0207 */
[----:B------:R-:W-:Y:S01]  /*1e680*/  SEL R4, RZ, 0xffffffff, P1 ;  /* 0xffffffffff047807 */ /* 0x000fe20000800000 */
[----:B------:R-:W-:Y:S01]  /*1e690*/  VIADD R27, R196, 0x180 ;  /* 0x00000180c41b7836 */ /* 0x000fe20000000000 */
[--C-:B------:R-:W-:Y:S01]  /*1e6a0*/  SHF.R.S32.HI R0, RZ, 0x1f, R5.reuse ;  /* 0x0000001fff007819 */ /* 0x100fe20000011405 */
[----:B------:R-:W-:Y:S01]  /*1e6b0*/  IMAD.MOV R7, RZ, RZ, -R5 ;  /* 0x000000ffff077224 */ /* 0x000fe200078e0a05 */
[----:B------:R-:W-:Y:S01]  /*1e6c0*/  ISETP.GE.AND P0, PT, R227, R21, PT ;  /* 0x00000015e300720c */ /* 0x000fe20003f06270 */
[----:B------:R-:W-:Y:S01]  /*1e6d0*/  IMAD.WIDE.U32 R2, R5, UR4, R2 ;  /* 0x0000000405027c25 */ /* 0x000fe2000f8e0002 */
[----:B------:R-:W-:-:S03]  /*1e6e0*/  SHF.R.S32.HI R26, RZ, 0x1f, R27 ;  /* 0x0000001fff1a7819 */ /* 0x000fc6000001141b */
[----:B------:R-:W-:Y:S02]  /*1e6f0*/  IMAD R0, R0, UR4, RZ ;  /* 0x0000000400007c24 */ /* 0x000fe4000f8e02ff */
[----:B------:R-:W-:Y:S02]  /*1e700*/  IMAD R7, R9, R7, R6 ;  /* 0x0000000709077224 */ /* 0x000fe400078e0206 */
[----:B------:R-:W-:Y:S01]  /*1e710*/  IMAD R5, R5, UR5, R0 ;  /* 0x0000000505057c24 */ /* 0x000fe2000f8e0200 */
[----:B------:R-:W-:Y:S01]  /*1e720*/  SEL R0, RZ, 0x1, P2 ;  /* 0x00000001ff007807 */ /* 0x000fe20001000000 */
[----:B------:R-:W-:Y:S01]  /*1e730*/  IMAD.SHL.U32 R9, R4, 0x2, RZ ;  /* 0x0000000204097824 */ /* 0x000fe200078e00ff */
[----:B------:R-:W-:Y:S01]  /*1e740*/  SEL R4, RZ, 0xffffffff, P0 ;  /* 0xffffffffff047807 */ /* 0x000fe20000000000 */
[----:B------:R-:W-:Y:S01]  /*1e750*/  IMAD.IADD R3, R3, 0x1, R5 ;  /* 0x0000000103037824 */ /* 0x000fe200078e0205 */
[-C--:B------:R-:W-:Y:S01]  /*1e760*/  ISETP.GE.AND P0, PT, R226, R21.reuse, PT ;  /* 0x00000015e200720c */ /* 0x080fe20003f06270 */
[----:B------:R-:W-:Y:S01]  /*1e770*/  ULDC.64 UR4, c[0x0][0xbd8] ;  /* 0x0002f60000047ab9 */ /* 0x000fe20000000a00 */
[----:B------:R-:W-:Y:S01]  /*1e780*/  LOP3.LUT R0, R9, 0x2, R0, 0xe2, !PT ;  /* 0x0000000209007812 */ /* 0x000fe200078ee200 */
[----:B------:R-:W-:Y:S01]  /*1e790*/  IMAD.SHL.U32 R9, R4, 0x4, RZ ;  /* 0x0000000404097824 */ /* 0x000fe200078e00ff */
[----:B------:R-:W-:Y:S01]  /*1e7a0*/  SEL R5, RZ, 0xffffffff, P0 ;  /* 0xffffffffff057807 */ /* 0x000fe20000000000 */
[----:B------:R-:W-:Y:S01]  /*1e7b0*/  IMAD.IADD R24, R24, 0x1, R195 ;  /* 0x0000000118187824 */ /* 0x000fe200078e02c3 */
[----:B------:R-:W-:Y:S01]  /*1e7c0*/  ISETP.GE.AND P0, PT, R225, R21, PT ;  /* 0x00000015e100720c */ /* 0x000fe20003f06270 */
[----:B------:R-:W-:Y:S01]  /*1e7d0*/  IMAD.WIDE.U32 R2, R7, UR4, R2 ;  /* 0x0000000407027c25 */ /* 0x000fe2000f8e0002 */
[----:B------:R-:W-:-:S02]  /*1e7e0*/  LOP3.LUT R4, R9, 0x4, R0, 0xe2, !PT ;  /* 0x0000000409047812 */ /* 0x000fc400078ee200 */
[----:B------:R-:W-:Y:S01]  /*1e7f0*/  SHF.R.S32.HI R0, RZ, 0x1f, R7 ;  /* 0x0000001fff007819 */ /* 0x000fe20000011407 */
[----:B------:R-:W-:Y:S01]  /*1e800*/  IMAD.SHL.U32 R9, R5, 0x8, RZ ;  /* 0x0000000805097824 */ /* 0x000fe200078e00ff */
[----:B------:R-:W-:Y:S02]  /*1e810*/  SEL R5, RZ, 0xffffffff, P0 ;  /* 0xffffffffff057807 */ /* 0x000fe40000000000 */
[-C--:B------:R-:W-:Y:S01]  /*1e820*/  ISETP.GE.AND P0, PT, R224, R21.reuse, PT ;  /* 0x00000015e000720c */ /* 0x080fe20003f06270 */
[----:B------:R-:W-:Y:S01]  /*1e830*/  IMAD R0, R0, UR4, RZ ;  /* 0x0000000400007c24 */ /* 0x000fe2000f8e02ff */
[----:B------:R-:W-:Y:S01]  /*1e840*/  LOP3.LUT R4, R9, 0x8, R4, 0xe2, !PT ;  /* 0x0000000809047812 */ /* 0x000fe200078ee204 */
[----:B------:R-:W-:Y:S01]  /*1e850*/  IMAD.SHL.U32 R9, R5, 0x10, RZ ;  /* 0x0000001005097824 */ /* 0x000fe200078e00ff */
[----:B------:R-:W-:Y:S02]  /*1e860*/  SEL R5, RZ, 0xffffffff, P0 ;  /* 0xffffffffff057807 */ /* 0x000fe40000000000 */
[----:B------:R-:W-:-:S02]  /*1e870*/  ISETP.GE.AND P0, PT, R27, R21, PT ;  /* 0x000000151b00720c */ /* 0x000fc40003f06270 */
[----:B------:R-:W-:Y:S01]  /*1e880*/  LOP3.LUT R4, R9, 0x10, R4, 0xe2, !PT ;  /* 0x0000001009047812 */ /* 0x000fe200078ee204 */
[----:B------:R-:W-:Y:S01]  /*1e890*/  IMAD.SHL.U32 R9, R5, 0x20, RZ ;  /* 0x0000002005097824 */ /* 0x000fe200078e00ff */
[----:B------:R-:W-:Y:S01]  /*1e8a0*/  ISETP.GE.AND P2, PT, R29, R21, PT ;  /* 0x000000151d00720c */ /* 0x000fe20003f46270 */
[----:B------:R-:W-:Y:S01]  /*1e8b0*/  IMAD R5, R7, UR5, R0 ;  /* 0x0000000507057c24 */ /* 0x000fe2000f8e0200 */
[----:B------:R-:W-:Y:S01]  /*1e8c0*/  SEL R7, RZ, 0x40, P0 ;  /* 0x00000040ff077807 */ /* 0x000fe20000000000 */
[----:B------:R-:W-:Y:S01]  /*1e8d0*/  ULDC.64 UR4, c[0x0][0xb80] ;  /* 0x0002e00000047ab9 */ /* 0x000fe20000000a00 */
[----:B------:R-:W-:Y:S01]  /*1e8e0*/  ISETP.GE.AND P0, PT, R24, R25, PT ;  /* 0x000000191800720c */ /* 0x000fe20003f06270 */
[----:B------:R-:W-:Y:S01]  /*1e8f0*/  IMAD.IADD R3, R3, 0x1, R5 ;  /* 0x0000000103037824 */ /* 0x000fe200078e0205 */
[----:B------:R-:W-:Y:S02]  /*1e900*/  LEA R14, P1, R2, UR4, 0x1 ;  /* 0x00000004020e7c11 */ /* 0x000fe4000f8208ff */
[----:B------:R-:W-:-:S02]  /*1e910*/  LOP3.LUT R4, R9, 0x20, R4, 0xe2, !PT ;  /* 0x0000002009047812 */ /* 0x000fc400078ee204 */
[----:B------:R-:W-:Y:S02]  /*1e920*/  LEA.HI.X R15, R2, UR5, R3, 0x1, P1 ;  /* 0x00000005020f7c11 */ /* 0x000fe400088f0c03 */
[----:B------:R-:W-:Y:S01]  /*1e930*/  LOP3.LUT R20, R4, R7, RZ, 0xfc, !PT ;  /* 0x0000000704147212 */ /* 0x000fe200078efcff */
[----:B------:R1:W2:Y:S01]  /*1e940*/  SHFL.IDX PT, R2, R14, RZ, 0x181f ;  /* 0x00181fff0e027589 */ /* 0x0002a200000e0000 */
[----:B------:R-:W-:-:S03]  /*1e950*/  SEL R5, RZ, 0x80, P2 ;  /* 0x00000080ff057807 */ /* 0x000fc60001000000 */
[----:B------:R1:W4:Y:S01]  /*1e960*/  SHFL.IDX PT, R3, R15, RZ, 0x181f ;  /* 0x00181fff0f037589 */ /* 0x00032200000e0000 */
[----:B------:R-:W-:Y:S01]  /*1e970*/  LOP3.LUT R23, R20, R5, RZ, 0xfc, !PT ;  /* 0x0000000514177212 */ /* 0x000fe200078efcff */
[----:B------:R-:W-:Y:S06]  /*1e980*/  @P0 BRA `(.L_x_6674) ;  /* 0x00000000007c0947 */ /* 0x000fec0003800000 */
[-C--:B------:R-:W-:Y:S02]  /*1e990*/  ISETP.GE.AND P2, PT, R228, R21.reuse, PT ;  /* 0x00000015e400720c */ /* 0x080fe40003f46270 */
[-C--:B------:R-:W-:Y:S02]  /*1e9a0*/  ISETP.GE.AND P1, PT, R196, R21.reuse, PT ;  /* 0x00000015c400720c */ /* 0x080fe40003f26270 */
[-C--:B------:R-:W-:Y:S02]  /*1e9b0*/  ISETP.GE.AND P5, PT, R227, R21.reuse, PT ;  /* 0x00000015e300720c */ /* 0x080fe40003fa6270 */
[----:B------:R-:W-:-:S07]  /*1e9c0*/  ISETP.GE.AND P3, PT, R226, R21, PT ;  /* 0x00000015e200720c */ /* 0x000fce0003f66270 */
[-C--:B--2---:R-:W-:Y:S02]  /*1e9d0*/  @!P2 LEA R6, P0, R228, R2.reuse, 0x1 ;  /* 0x00000002e406a211 */ /* 0x084fe400078008ff */
        /* <DEDUP_REMOVED lines=26> */
.L_x_6674:
[----:B------:R-:W-:Y:S05]  /*1eb80*/  BSYNC B1 ;  /* 0x0000000000017941 */ /* 0x000fea0003800000 */
.L_x_6673:
        /* <DEDUP_REMOVED lines=10> */
[-C--:B--2---:R-:W-:Y:S02]  /*1ec30*/  @!P5 LEA R6, P3, R228, R2.reuse, 0x1 ;  /* 0x00000002e406d211 */ /* 0x084fe400078608ff */
        /* <DEDUP_REMOVED lines=17> */
[-C--:B-1----:R-:W-:Y:S01]  /*1ed50*/  @P4 LEA R14, P6, R29, R2.reuse, 0x1 ;  /* 0x000000021d0e4211 */ /* 0x082fe200078c08ff */
[----:B------:R4:W-:Y:S01]  /*1ed60*/  @!P3 ST.E.128 desc[UR50][R4.64], RZ ;  /* 0x000000ff0400b985 */ /* 0x0009e2000c101d32 */
[----:B------:R-:W-:-:S02]  /*1ed70*/  @!P5 LEA R2, P0, R224, R2, 0x1 ;  /* 0x00000002e002d211 */ /* 0x000fc400078008ff */
[-C--:B------:R-:W-:Y:S02]  /*1ed80*/  @P4 LEA.HI.X R15, R29, R3.reuse, R28, 0x1, P6 ;  /* 0x000000031d0f4211 */ /* 0x080fe400030f0c1c */
[----:B------:R-:W-:-:S05]  /*1ed90*/  @!P5 LEA.HI.X R3, R224, R3, R30, 0x1, P0 ;  /* 0x00000003e003d211 */ /* 0x000fca00000f0c1e */
[----:B------:R4:W-:Y:S04]  /*1eda0*/  @!P5 ST.E.128 desc[UR50][R2.64], RZ ;  /* 0x000000ff0200d985 */ /* 0x0009e8000c101d32 */
[----:B------:R4:W-:Y:S04]  /*1edb0*/  @P2 ST.E.128 desc[UR50][R12.64], RZ ;  /* 0x000000ff0c002985 */ /* 0x0009e8000c101d32 */
[----:B------:R4:W-:Y:S02]  /*1edc0*/  @P4 ST.E.128 desc[UR50][R14.64], RZ ;  /* 0x000000ff0e004985 */ /* 0x0009e4000c101d32 */
.L_x_6667:
[----:B------:R-:W-:Y:S05]  /*1edd0*/  BSYNC B0 ;  /* 0x0000000000007941 */ /* 0x000fea0003800000 */
.L_x_6660:
[----:B------:R-:W-:Y:S02]  /*1ede0*/  ULDC UR4, c[0x0][0xd3c] ;  /* 0x00034f0000047ab9 */ /* 0x000fe40000000800 */
[----:B---3--:R-:W-:-:S13]  /*1edf0*/  ISETP.GE.AND P0, PT, R155, UR4, PT ;  /* 0x000000049b007c0c */ /* 0x008fda000bf06270 */
[----:B------:R-:W-:Y:S05]  /*1ee00*/  @!P0 BRA `(.L_x_6675) ;  /* 0xfffffe2400f88947 */ /* 0x000fea000383ffff */
[----:B------:R-:W-:Y:S05]  /*1ee10*/  BRA `(.L_x_6465) ;  /* 0x000000b0009c7947 */ /* 0x000fea0003800000 */
.L_x_6463:
        /* <DEDUP_REMOVED lines=18> */
.L_x_6676:
        /* <DEDUP_REMOVED lines=43> */
.L_x_6680:
        /* <DEDUP_REMOVED lines=39> */
.L_x_6678:
        /* <DEDUP_REMOVED lines=12> */
.L_x_6681:
        /* <DEDUP_REMOVED lines=63> */
.L_x_6682:
        /* <DEDUP_REMOVED lines=61> */
.L_x_6683:
[----:B01----:R-:W-:-:S05]  /*1fce0*/  LOP3.LUT R3, RZ, R2, RZ, 0x33, !PT ;  /* 0x00000002ff037212 */ /* 0x003fca00078e33ff */
[----:B------:R-:W-:-:S05]  /*1fcf0*/  IMAD.IADD R2, R4, 0x1, R3 ;  /* 0x0000000104027824 */ /* 0x000fca00078e0203 */
[----:B------:R1:W-:Y:S01]  /*1fd00*/  STL [R1+0x4], R2 ;  /* 0x0000040201007387 */ /* 0x0003e20000100800 */
[----:B------:R-:W-:Y:S05]  /*1fd10*/  BRA `(.L_x_6684) ;  /* 0x0000000000107947 */ /* 0x000fea0003800000 */
.L_x_6679:
[----:B------:R-:W-:Y:S01]  /*1fd20*/  IMAD.U32 R2, RZ, RZ, UR6 ;  /* 0x00000006ff027e24 */ /* 0x000fe2000f8e00ff */
[----:B------:R0:W-:Y:S04]  /*1fd30*/  STL [R1+0x4], RZ ;  /* 0x000004ff01007387 */ /* 0x0001e80000100800 */
[----:B------:R0:W-:Y:S04]  /*1fd40*/  STL [R1+0x8], RZ ;  /* 0x000008ff01007387 */ /* 0x0001e80000100800 */
[----:B------:R0:W-:Y:S02]  /*1fd50*/  STL [R1], R2 ;  /* 0x0000000201007387 */ /* 0x0001e40000100800 */
.L_x_6684:
        /* <DEDUP_REMOVED lines=10> */
.L_x_6677:
        /* <DEDUP_REMOVED lines=13> */
[----:B------:R-:W-:Y:S01]  /*1fed0*/  ULDC.64 UR40, c[0x0][0x198] ;  /* 0x0000660000287ab9 */ /* 0x000fe20000000a00 */
[----:B------:R-:W-:Y:S01]  /*1fee0*/  LOP3.LUT R3, R0, 0x1f8, RZ, 0xc0, !PT ;  /* 0x000001f800037812 */ /* 0x000fe200078ec0ff */
[----:B01----:R-:W-:Y:S01]  /*1fef0*/  IMAD.SHL.U32 R2, R4, 0x8, RZ ;  /* 0x0000000804027824 */ /* 0x003fe200078e00ff */
[----:B------:R-:W-:Y:S01]  /*1ff00*/  LOP3.LUT R0, R0, 0x38, RZ, 0xc0, !PT ;  /* 0x0000003800007812 */ /* 0x000fe200078ec0ff */
[----:B------:R-:W-:Y:S01]  /*1ff10*/  ULDC UR38, c[0x0][0xc] ;  /* 0x0000030000267ab9 */ /* 0x000fe20000000800 */
[----:B------:R-:W-:Y:S01]  /*1ff20*/  LOP3.LUT R3, R3, 0x38, R6, 0x78, !PT ;  /* 0x0000003803037812 */ /* 0x000fe200078e7806 */
[----:B------:R-:W-:-:S03]  /*1ff30*/  IMAD.SHL.U32 R6, R6, 0x10, RZ ;  /* 0x0000001006067824 */ /* 0x000fc600078e00ff */
[----:B------:R-:W-:Y:S02]  /*1ff40*/  LOP3.LUT R3, R3, 0x200, R2, 0xf8, !PT ;  /* 0x0000020003037812 */ /* 0x000fe400078ef802 */
[----:B------:R-:W-:-:S04]  /*1ff50*/  SHF.R.U32.HI R2, RZ, 0x3, R4 ;  /* 0x00000003ff027819 */ /* 0x000fc80000011604 */
[----:B------:R-:W-:Y:S01]  /*1ff60*/  LOP3.LUT R4, R2, 0x70, R6, 0xf8, !PT ;  /* 0x0000007002047812 */ /* 0x000fe200078ef806 */
[----:B------:R-:W-:Y:S01]  /*1ff70*/  IMAD.MOV.U32 R2, RZ, RZ, 0x1 ;  /* 0x00000001ff027424 */ /* 0x000fe200078e00ff */
[C---:B------:R-:W-:Y:S01]  /*1ff80*/  LOP3.LUT R4, R0.reuse, 0x40, RZ, 0xfc, !PT ;  /* 0x0000004000047812 */ /* 0x040fe200078efcff */
[----:B--2---:R-:W-:Y:S01]  /*1ff90*/  ULEA UR4, UR5, UR4, 0x18 ;  /* 0x0000000405047291 */ /* 0x004fe2000f8ec03f */
        /* <DEDUP_REMOVED lines=9> */
[----:B------:R-:W-:Y:S04]  /*20030*/  STL [R1+0x10], RZ ;  /* 0x000010ff01007387 */ /* 0x000fe80000100800 */
[----:B------:R0:W-:Y:S02]  /*20040*/  STL [R1+0x1c], R2 ;  /* 0x00001c0201007387 */ /* 0x0001e40000100800 */
[C---:B0-----:R-:W-:Y:S02]  /*20050*/  LOP3.LUT R2, R0.reuse, 0xc0, RZ, 0xfc, !PT ;  /* 0x000000c000027812 */ /* 0x041fe400078efcff */
[C---:B------:R-:W-:Y:S02]  /*20060*/  LOP3.LUT R2, R0.reuse, 0x180, RZ, 0xfc, !PT ;  /* 0x0000018000027812 */ /* 0x040fe400078efcff */
[----:B------:R-:W-:-:S07]  /*20070*/  LOP3.LUT R0, R0, 0x1c0, RZ, 0xfc, !PT ;  /* 0x000001c000007812 */ /* 0x000fce00078efcff */
.L_x_6875:
[----:B------:R-:W2:Y:S01]  /*20080*/  LDL R14, [R1+0xc] ;  /* 0x00000c00010e7983 */ /* 0x000ea20000100800 */
[----:B------:R-:W-:Y:S05]  /*20090*/  YIELD ;  /* 0x0000000000007946 */ /* 0x000fea0003800000 */
[----:B------:R-:W-:Y:S01]  /*200a0*/  ULDC.64 UR4, c[0x0][0xb20] ;  /* 0x0002c80000047ab9 */ /* 0x000fe20000000a00 */
[----:B01----:R-:W-:Y:S02]  /*200b0*/  CS2R R6, SRZ ;  /* 0x0000000000067805 */ /* 0x003fe4000001ff00 */
[----:B------:R-:W-:Y:S01]  /*200c0*/  ISETP.NE.U32.AND P0, PT, RZ, UR4, PT ;  /* 0x00000004ff007c0c */ /* 0x000fe2000bf05070 */
[----:B------:R-:W0:Y:S01]  /*200d0*/  LDC.64 R12, c[0x0][0xaf8] ;  /* 0x0002be00ff0c7b82 */ /* 0x000e220000000a00 */
[----:B------:R-:W-:Y:S01]  /*200e0*/  ULDC.64 UR6, c[0x0][0xb00] ;  /* 0x0002c00000067ab9 */ /* 0x000fe20000000a00 */
[----:B------:R-:W-:Y:S01]  /*200f0*/  ULDC.64 UR8, c[0x0][0xb08] ;  /* 0x0002c20000087ab9 */ /* 0x000fe20000000a00 */
[----:B------:R-:W-:Y:S01]  /*20100*/  ISETP.NE.AND.EX P0, PT, RZ, UR5, PT, P0 ;  /* 0x00000005ff007c0c */ /* 0x000fe2000bf05300 */
[----:B------:R-:W-:-:S04]  /*20110*/  ULDC.64 UR4, c[0x0][0xb10] ;  /* 0x0002c40000047ab9 */ /* 0x000fc80000000a00 */
[----:B------:R-:W1:Y:S08]  /*20120*/  LDC.64 R4, c[0x0][0xb00] ;  /* 0x0002c000ff047b82 */ /* 0x000e700000000a00 */
        /* <DEDUP_REMOVED lines=8> */
[----:B------:R-:W-:Y:S01]  /*201b0*/  ISETP.NE.U32.AND P4, PT, RZ, UR8, PT ;  /* 0x00000008ff007c0c */ /* 0x000fe2000bf85070 */
[----:B---3--:R-:W-:Y:S01]  /*201c0*/  IMAD.MOV.U32 R8, RZ, RZ, RZ ;  /* 0x000000ffff087224 */ /* 0x008fe200078e00ff */
[----:B------:R-:W-:Y:S01]  /*201d0*/  ISETP.NE.U32.AND P1, PT, RZ, UR4, PT ;  /* 0x00000004ff007c0c */ /* 0x000fe2000bf25070 */
[----:B--2---:R-:W0:Y:S01]  /*201e0*/  LDC.64 R2, c[0x0][0xb08] ;  /* 0x0002c200ff027b82 */ /* 0x004e220000000a00 */
[----:B------:R-:W-:-:S02]  /*201f0*/  IMAD.MOV.U32 R0, RZ, RZ, RZ ;  /* 0x000000ffff007224 */ /* 0x000fc400078e00ff */
[----:B------:R-:W-:Y:S01]  /*20200*/  ISETP.NE.AND.EX P3, PT, RZ, UR5, PT, P1 ;  /* 0x00000005ff007c0c */ /* 0x000fe2000bf65310 */
[----:B-1----:R-:W-:-:S04]  /*20210*/  IMAD.WIDE R4, R14, 0x4, R4 ;  /* 0x000000040e047825 */ /* 0x002fc800078e0204 */
        /* <DEDUP_REMOVED lines=30> */
.L_x_6686:
        /* <DEDUP_REMOVED lines=16> */
.L_x_6687:
[----:B------:R-:W-:Y:S05]  /*20500*/  @!P1 BRA `(.L_x_6688) ;  /* 0x00000000000c9947 */ /* 0x000fea0003800000 */
[----:B------:R-:W2:Y:S04]  /*20510*/  LDG.E R7, desc[UR50][R4.64] ;  /* 0x0000003204077981 */ /* 0x000ea8000c1e1900 */
[----:B------:R-:W2:Y:S02]  /*20520*/  LDG.E R4, desc[UR50][R4.64+0x4] ;  /* 0x0000043204047981 */ /* 0x000ea4000c1e1900 */
[----:B--2---:R-:W-:-:S07]  /*20530*/  IMAD.IADD R7, R4, 0x1, -R7 ;  /* 0x0000000104077824 */ /* 0x004fce00078e0a07 */
.L_x_6688:
        /* <DEDUP_REMOVED lines=37> */
.L_x_6691:
[----:B------:R-:W-:-:S13]  /*20790*/  ISETP.NE.AND P0, PT, R3, 0x1, PT ;  /* 0x000000010300780c */ /* 0x000fda0003f05270 */
[----:B------:R-:W1:Y:S02]  /*207a0*/  @P0 LDC.64 R4, c[0x0][0xae0] ;  /* 0x0002b800ff040b82 */ /* 0x000e640000000a00 */
[----:B-1----:R-:W-:-:S05]  /*207b0*/  @P0 IMAD.HI.U32 R4, R2, R4, RZ ;  /* 0x0000000402040227 */ /* 0x002fca00078e00ff */
[----:B------:R-:W-:-:S07]  /*207c0*/  @P0 SHF.R.U32.HI R2, RZ, R5, R4 ;  /* 0x00000005ff020219 */ /* 0x000fce0000011604 */
.L_x_6692:
[----:B------:R-:W-:Y:S05]  /*207d0*/  BSYNC B0 ;  /* 0x0000000000007941 */ /* 0x000fea0003800000 */
.L_x_6690:
[----:B------:R-:W-:-:S05]  /*207e0*/  IMAD R2, R2, R3, R3 ;  /* 0x0000000302027224 */ /* 0x000fca00078e0203 */
[----:B------:R-:W-:-:S07]  /*207f0*/  VIMNMX R8, R8, R2, PT ;  /* 0x0000000208087248 */ /* 0x000fce0003fe0100 */
.L_x_6689:
        /* <DEDUP_REMOVED lines=25> */
.L_x_6695:
[----:B------:R-:W-:-:S13]  /*20990*/  ISETP.NE.AND P0, PT, R3, 0x1, PT ;  /* 0x000000010300780c */ /* 0x000fda0003f05270 */
[----:B------:R-:W1:Y:S02]  /*209a0*/  @P0 LDC.64 R4, c[0x0][0xae0] ;  /* 0x0002b800ff040b82 */ /* 0x000e640000000a00 */
[----:B-1----:R-:W-:-:S05]  /*209b0*/  @P0 IMAD.HI.U32 R4, R6, R4, RZ ;  /* 0x0000000406040227 */ /* 0x002fca00078e00ff */
[----:B------:R-:W-:-:S07]  /*209c0*/  @P0 SHF.R.U32.HI R6, RZ, R5, R4 ;  /* 0x00000005ff060219 */ /* 0x000fce0000011604 */
.L_x_6696:
[----:B------:R-:W-:Y:S05]  /*209d0*/  BSYNC B0 ;  /* 0x0000000000007941 */ /* 0x000fea0003800000 */
.L_x_6694:
[----:B------:R-:W-:-:S05]  /*209e0*/  IMAD R3, R6, R3, RZ ;  /* 0x0000000306037224 */ /* 0x000fca00078e02ff */
[----:B------:R-:W-:-:S07]  /*209f0*/  VIMNMX R2, R2, R3, !PT ;  /* 0x0000000302027248 */ /* 0x000fce0007fe0100 */
.L_x_6693:
        /* <DEDUP_REMOVED lines=41> */
.L_x_6698:
[----:B------:R-:W-:Y:S05]  /*20c90*/  BSYNC B0 ;  /* 0x0000000000007941 */ /* 0x000fea0003800000 */
.L_x_6697:
[-C--:B------:R-:W-:Y:S01]  /*20ca0*/  IMAD R7, R13, R2.reuse, R7 ;  /* 0x000000020d077224 */ /* 0x080fe200078e0207 */
        /* <DEDUP_REMOVED lines=23> */
.L_x_6919:
[----:B--2---:R-:W-:Y:S02]  /*20e20*/  ISETP.NE.AND P0, PT, R14, RZ, PT ;  /* 0x000000ff0e00720c */ /* 0x004fe40003f05270 */
[----:B------:R-:W-:-:S11]  /*20e30*/  PLOP3.LUT P6, PT, PT, PT, PT, 0x8, 0x0 ;  /* 0x000000000000781c */ /* 0x000fd60003fce170 */
[----:B------:R-:W-:Y:S05]  /*20e40*/  @P0 BRA `(.L_x_6702) ;  /* 0x00000000000c0947 */ /* 0x000fea0003800000 */
[----:B------:R-:W-:-:S03]  /*20e50*/  UMOV UR4, 0xffffffff ;  /* 0xffffffff00047882 */ /* 0x000fc60000000000 */
[----:B------:R-:W-:Y:S05]  /*20e60*/  BRA.DIV UR4, `(.L_x_6703) ;  /* 0x0000009e04b07947 */ /* 0x000fea000b800000 */
[----:B------:R-:W-:-:S13]  /*20e70*/  ELECT P6, URZ, PT ;  /* 0x00000000003f782f */ /* 0x000fda00038c0000 */
.L_x_6702:
        /* <DEDUP_REMOVED lines=9> */
.L_x_6922:
[----:B------:R-:W-:Y:S05]  /*20f10*/  BSYNC B1 ;  /* 0x0000000000017941 */ /* 0x000fea0003800000 */
.L_x_6704:
        /* <DEDUP_REMOVED lines=12> */
.L_x_6923:
[----:B------:R-:W-:Y:S05]  /*20fe0*/  BSYNC B2 ;  /* 0x0000000000027941 */ /* 0x000fea0003800000 */
.L_x_6708:
        /* <DEDUP_REMOVED lines=9> */
.L_x_6711:
[----:B------:R-:W-:Y:S05]  /*21080*/  BSYNC B2 ;  /* 0x0000000000027941 */ /* 0x000fea0003800000 */
.L_x_6710:
        /* <DEDUP_REMOVED lines=13> */
.L_x_6712:
        /* <DEDUP_REMOVED lines=13> */
.L_x_6924:
[----:B------:R-:W-:Y:S05]  /*21230*/  BSYNC B2 ;  /* 0x0000000000027941 */ /* 0x000fea0003800000 */
.L_x_6713:
        /* <DEDUP_REMOVED lines=11> */
.L_x_6716:
[----:B------:R-:W-:Y:S05]  /*212f0*/  BSYNC B2 ;  /* 0x0000000000027941 */ /* 0x000fea0003800000 */
.L_x_6715:
        /* <DEDUP_REMOVED lines=10> */
.L_x_6717:
        /* <DEDUP_REMOVED lines=15> */
.L_x_6718:
        /* <DEDUP_REMOVED lines=15> */
.L_x_6719:
        /* <DEDUP_REMOVED lines=15> */
.L_x_6720:
        /* <DEDUP_REMOVED lines=15> */
.L_x_6721:
        /* <DEDUP_REMOVED lines=15> */
.L_x_6722:
        /* <DEDUP_REMOVED lines=15> */
.L_x_6723:
        /* <DEDUP_REMOVED lines=15> */
.L_x_6724:
        /* <DEDUP_REMOVED lines=10> */
.L_x_6707:
[----:B------:R-:W-:Y:S05]  /*21ad0*/  BSYNC B1 ;  /* 0x0000000000017941 */ /* 0x000fea0003800000 */
.L_x_6706:
[----:B------:R-:W2:Y:S04]  /*21ae0*/  LDL.LU R10, [R1+0x14] ;  /* 0x00001400010a7983 */ /* 0x000ea80000300800 */
[----:B------:R-:W3:Y:S01]  /*21af0*/  LDL.LU R8, [R1+0x20] ;  /* 0x0000200001087983 */ /* 0x000ee20000300800 */
[----:B-1----:R-:W-:Y:S01]  /*21b00*/  VIADD R5, R9, 0xfffffffe ;  /* 0xfffffffe09057836 */ /* 0x002fe20000000000 */
        /* <DEDUP_REMOVED lines=10> */
.L_x_6744:
        /* <DEDUP_REMOVED lines=13> */
.L_x_6925:
[----:B------:R-:W-:Y:S05]  /*21c80*/  BSYNC B2 ;  /* 0x0000000000027941 */ /* 0x000fea0003800000 */
.L_x_6727:
        /* <DEDUP_REMOVED lines=9> */
.L_x_6730:
[----:B------:R-:W-:Y:S05]  /*21d20*/  BSYNC B2 ;  /* 0x0000000000027941 */ /* 0x000fea0003800000 */
.L_x_6729:
        /* <DEDUP_REMOVED lines=12> */
.L_x_6731:
        /* <DEDUP_REMOVED lines=13> */
.L_x_6926:
[----:B------:R-:W-:Y:S05]  /*21ec0*/  BSYNC B2 ;  /* 0x0000000000027941 */ /* 0x000fea0003800000 */
.L_x_6732:
        /* <DEDUP_REMOVED lines=11> */
.L_x_6735:
[----:B------:R-:W-:Y:S05]  /*21f80*/  BSYNC B2 ;  /* 0x0000000000027941 */ /* 0x000fea0003800000 */
.L_x_6734:
        /* <DEDUP_REMOVED lines=10> */
.L_x_6736:
        /* <DEDUP_REMOVED lines=15> */
.L_x_6737:
        /* <DEDUP_REMOVED lines=15> */
.L_x_6738:
        /* <DEDUP_REMOVED lines=15> */
.L_x_6739:
        /* <DEDUP_REMOVED lines=15> */
.L_x_6740:
        /* <DEDUP_REMOVED lines=15> */
.L_x_6741:
        /* <DEDUP_REMOVED lines=15> */
.L_x_6742:
        /* <DEDUP_REMOVED lines=15> */
.L_x_6743:
        /* <DEDUP_REMOVED lines=10> */
.L_x_6726:
[----:B------:R-:W-:Y:S05]  /*22760*/  BSYNC B1 ;  /* 0x0000000000017941 */ /* 0x000fea0003800000 */
.L_x_6725:
        /* <DEDUP_REMOVED lines=12> */
.L_x_6700:
[----:B------:R-:W-:Y:S05]  /*22830*/  BSYNC B0 ;  /* 0x0000000000007941 */ /* 0x000fea0003800000 */
.L_x_6699:
[----:B-12---:R-:W2:Y:S01]  /*22840*/  LDL R8, [R1+0x2c] ;  /* 0x00002c0001087983 */ /* 0x006ea20000100800 */
[----:B------:R-:W1:Y:S01]  /*22850*/  LDC R0, c[0x0][0x448] ;  /* 0x00011200ff007b82 */ /* 0x000e620000000800 */
[----:B------:R-:W-:Y:S07]  /*22860*/  @!P0 WARPSYNC.ALL ;  /* 0x0000000000008948 */ /* 0x000fee0003800000 */
[----:B------:R-:W-:Y:S01]  /*22870*/  @!P0 BAR.SYNC.DEFER_BLOCKING 0xc, 0x180 ;  /* 0x0306000000008b1d */ /* 0x000fe20000010000 */
[----:B-1----:R-:W-:-:S13]  /*22880*/  ISETP.NE.AND P1, PT, R0, 0x1, PT ;  /* 0x000000010000780c */ /* 0x002fda0003f25270 */
[----:B------:R-:W1:Y:S08]  /*22890*/  @P1 LDC R0, c[0x0][0x44c] ;  /* 0x00011300ff001b82 */ /* 0x000e700000000800 */
[----:B------:R-:W3:Y:S01]  /*228a0*/  @P1 LDC R3, c[0x0][0x450] ;  /* 0x00011400ff031b82 */ /* 0x000ee20000000800 */
[----:B--2---:R-:W-:-:S04]  /*228b0*/  VIADD R2, R8, 0x3f ;  /* 0x0000003f08027836 */ /* 0x004fc80000000000 */
[----:B-1----:R-:W-:-:S05]  /*228c0*/  @P1 IMAD.HI.U32 R0, R2, R0, RZ ;  /* 0x0000000002001227 */ /* 0x002fca00078e00ff */
[----:B---3--:R-:W-:-:S05]  /*228d0*/  @P1 SHF.R.U32.HI R2, RZ, R3, R0 ;  /* 0x00000003ff021219 */ /* 0x008fca0000011600 */
[----:B------:R-:W-:Y:S02]  /*228e0*/  IMAD.IADD R0, R20, 0x1, R2 ;  /* 0x0000000114007824 */ /* 0x000fe400078e0202 */
[----:B------:R-:W1:Y:S02]  /*228f0*/  LDC.64 R2, c[0x0][0xad8] ;  /* 0x0002b600ff027b82 */ /* 0x000e640000000a00 */
[----:B-1----:R-:W-:Y:S01]  /*22900*/  ISETP.GE.AND P2, PT, R3, 0x1, PT ;  /* 0x000000010300780c */ /* 0x002fe20003f46270 */
        /* <DEDUP_REMOVED lines=13> */
.L_x_6747:
[----:B------:R-:W-:-:S13]  /*229e0*/  ISETP.NE.AND P0, PT, R3, 0x1, PT ;  /* 0x000000010300780c */ /* 0x000fda0003f05270 */
[----:B------:R-:W1:Y:S02]  /*229f0*/  @P0 LDC.64 R6, c[0x0][0xae0] ;  /* 0x0002b800ff060b82 */ /* 0x000e640000000a00 */
[----:B-1----:R-:W-:-:S05]  /*22a00*/  @P0 IMAD.HI.U32 R6, R2, R6, RZ ;  /* 0x0000000602060227 */ /* 0x002fca00078e00ff */
[----:B------:R-:W-:-:S07]  /*22a10*/  @P0 SHF.R.U32.HI R2, RZ, R7, R6 ;  /* 0x00000007ff020219 */ /* 0x000fce0000011606 */
.L_x_6748:
[----:B------:R-:W-:Y:S05]  /*22a20*/  BSYNC B0 ;  /* 0x0000000000007941 */ /* 0x000fea0003800000 */
.L_x_6746:
[----:B------:R-:W-:-:S05]  /*22a30*/  IMAD R2, R2, R3, R3 ;  /* 0x0000000302027224 */ /* 0x000fca00078e0203 */
[----:B------:R-:W-:-:S07]  /*22a40*/  VIMNMX R5, R5, R2, PT ;  /* 0x0000000205057248 */ /* 0x000fce0003fe0100 */
.L_x_6745:
[----:B------:R-:W2:Y:S01]  /*22a50*/  LDL R7, [R1+0x74] ;  /* 0x0000740001077983 */ /* 0x000ea20000100800 */
[----:B------:R-:W1:Y:S01]  /*22a60*/  @P1 LDC R2, c[0x0][0x44c] ;  /* 0x00011300ff021b82 */ /* 0x000e620000000800 */
[----:B------:R-:W-:Y:S01]  /*22a70*/  IMAD.MOV.U32 R0, RZ, RZ, R8 ;  /* 0x000000ffff007224 */ /* 0x000fe200078e0008 */
[----:B------:R-:W-:Y:S01]  /*22a80*/  ULDC UR4, c[0x0][0xad4] ;  /* 0x0002b50000047ab9 */ /* 0x000fe20000000800 */
[----:B------:R-:W-:-:S05]  /*22a90*/  VIADD R5, R5, 0x3f ;  /* 0x0000003f05057836 */ /* 0x000fca0000000000 */
[----:B------:R-:W3:Y:S01]  /*22aa0*/  @P1 LDC R6, c[0x0][0x450] ;  /* 0x00011400ff061b82 */ /* 0x000ee20000000800 */
[----:B-1----:R-:W-:-:S05]  /*22ab0*/  @P1 IMAD.HI.U32 R2, R8, R2, RZ ;  /* 0x0000000208021227 */ /* 0x002fca00078e00ff */
[----:B---3--:R-:W-:-:S05]  /*22ac0*/  @P1 SHF.R.U32.HI R0, RZ, R6, R2 ;  /* 0x00000006ff001219 */ /* 0x008fca0000011602 */
        /* <DEDUP_REMOVED lines=18> */
.L_x_6751:
[----:B------:R-:W-:-:S13]  /*22bf0*/  ISETP.NE.AND P0, PT, R3, 0x1, PT ;  /* 0x000000010300780c */ /* 0x000fda0003f05270 */
[----:B------:R-:W1:Y:S02]  /*22c00*/  @P0 LDC.64 R6, c[0x0][0xae0] ;  /* 0x0002b800ff060b82 */ /* 0x000e640000000a00 */
[----:B-1----:R-:W-:-:S05]  /*22c10*/  @P0 IMAD.HI.U32 R6, R2, R6, RZ ;  /* 0x0000000602060227 */ /* 0x002fca00078e00ff */
[----:B------:R-:W-:-:S07]  /*22c20*/  @P0 SHF.R.U32.HI R2, RZ, R7, R6 ;  /* 0x00000007ff020219 */ /* 0x000fce0000011606 */
.L_x_6752:
[----:B------:R-:W-:Y:S05]  /*22c30*/  BSYNC B0 ;  /* 0x0000000000007941 */ /* 0x000fea0003800000 */
.L_x_6750:
[----:B------:R-:W-:-:S05]  /*22c40*/  IMAD R2, R2, R3, RZ ;  /* 0x0000000302027224 */ /* 0x000fca00078e02ff */
[----:B------:R-:W-:-:S07]  /*22c50*/  VIMNMX R0, R0, R2, !PT ;  /* 0x0000000200007248 */ /* 0x000fce0007fe0100 */
.L_x_6749:
        /* <DEDUP_REMOVED lines=39> */
.L_x_6754:
[----:B------:R-:W-:Y:S05]  /*22ed0*/  BSYNC B0 ;  /* 0x0000000000007941 */ /* 0x000fea0003800000 */
.L_x_6753:
        /* <DEDUP_REMOVED lines=25> */
[----:B------:R2:W-:Y:S01]  /*23070*/  STL [R1], R0 ;  /* 0x0000000001007387 */ /* 0x0005e20000100800 */
[----:B------:R-:W-:Y:S05]  /*23080*/  BRA `(.L_x_6757) ;  /* 0x0000005800987947 */ /* 0x000fea0003800000 */
.L_x_6756:
        /* <DEDUP_REMOVED lines=20> */
.L_x_6759:
[----:B------:R-:W-:Y:S05]  /*231d0*/  BSYNC B6 ;  /* 0x0000000000067941 */ /* 0x000fea0003800000 */
.L_x_6758:
        /* <DEDUP_REMOVED lines=20> */
.L_x_6762:
        /* <DEDUP_REMOVED lines=15> */
.L_x_6761:
[----:B------:R-:W-:Y:S05]  /*23410*/  BSYNC B6 ;  /* 0x0000000000067941 */ /* 0x000fea0003800000 */
.L_x_6760:
        /* <DEDUP_REMOVED lines=24> */
.L_x_6929:
        /* <DEDUP_REMOVED lines=9> */
.L_x_6932:
        /* <DEDUP_REMOVED lines=24> */
.L_x_6766:
[----:B------:R-:W4:Y:S04]  /*237b0*/  LDL R0, [R1+0x10] ;  /* 0x0000100001007983 */ /* 0x000f280000100800 */
[----:B---3--:R-:W3:Y:S01]  /*237c0*/  LDL R2, [R1+0x1c] ;  /* 0x00001c0001027983 */ /* 0x008ee20000100800 */
[----:B----4-:R-:W-:Y:S01]  /*237d0*/  IMAD R0, R0, 0x8, R18 ;  /* 0x0000000800007824 */ /* 0x010fe200078e0212 */
[----:B---3--:R-:W-:-:S04]  /*237e0*/  SHF.L.U32 R2, R2, 0x1f, RZ ;  /* 0x0000001f02027819 */ /* 0x008fc800000006ff */
[----:B------:R-:W3:Y:S02]  /*237f0*/  SYNCS.PHASECHK.TRANS64.TRYWAIT P0, [R0+URZ+0x38840], R2 ;  /* 0x03884002000075a7 */ /* 0x000ee4000800017f */
[----:B---3--:R-:W-:Y:S05]  /*23800*/  @!P0 BRA `(.L_x_6767) ;  /* 0x0000007800208947 */ /* 0x008fea0003800000 */
.L_x_6933:
        /* <DEDUP_REMOVED lines=11> */
.L_x_6768:
        /* <DEDUP_REMOVED lines=23> */
.L_x_6764:
        /* <DEDUP_REMOVED lines=34> */
.L_x_6770:
[----:B------:R-:W-:Y:S05]  /*23c50*/  BSYNC B6 ;  /* 0x0000000000067941 */ /* 0x000fea0003800000 */
.L_x_6769:
[----:B------:R-:W3:Y:S01]  /*23c60*/  LDL R11, [R1+0x2c] ;  /* 0x00002c00010b7983 */ /* 0x000ee20000100800 */
[----:B--2---:R-:W2:Y:S01]  /*23c70*/  LDC R7, c[0x0][0x448] ;  /* 0x00011200ff077b82 */ /* 0x004ea20000000800 */
[----:B------:R-:W-:Y:S01]  /*23c80*/  ULDC.64 UR4, c[0x0][0x298] ;  /* 0x0000a60000047ab9 */ /* 0x000fe20000000a00 */
[----:B------:R-:W-:Y:S01]  /*23c90*/  ULDC.64 UR6, c[0x0][0x280] ;  /* 0x0000a00000067ab9 */ /* 0x000fe20000000a00 */
[----:B-1----:R-:W4:Y:S04]  /*23ca0*/  LDL R4, [R1+0x58] ;  /* 0x0000580001047983 */ /* 0x002f280000100800 */
[----:B------:R-:W4:Y:S04]  /*23cb0*/  LDL R9, [R1+0x38] ;  /* 0x0000380001097983 */ /* 0x000f280000100800 */
[----:B------:R-:W4:Y:S01]  /*23cc0*/  LDL R8, [R1+0x60] ;  /* 0x0000600001087983 */ /* 0x000f220000100800 */
[----:B------:R-:W1:Y:S01]  /*23cd0*/  S2R R2, SR_TID.X ;  /* 0x0000000000027919 */ /* 0x000e620000002100 */
[----:B------:R-:W0:Y:S02]  /*23ce0*/  S2R R0, SR_TID.X ;  /* 0x0000000000007919 */ /* 0x000e240000002100 */
[----:B------:R-:W4:Y:S01]  /*23cf0*/  LDL R6, [R1+0x40] ;  /* 0x0000400001067983 */ /* 0x000f220000100800 */
[----:B--2---:R-:W-:-:S13]  /*23d00*/  ISETP.NE.AND P0, PT, R7, 0x1, PT ;  /* 0x000000010700780c */ /* 0x004fda0003f05270 */
[----:B------:R-:W2:Y:S01]  /*23d10*/  @P0 LDC R3, c[0x0][0x450] ;  /* 0x00011400ff030b82 */ /* 0x000ea20000000800 */
[----:B-1----:R-:W-:-:S04]  /*23d20*/  LOP3.LUT R2, R2, 0x7f, RZ, 0xc0, !PT ;  /* 0x0000007f02027812 */ /* 0x002fc800078ec0ff */
[----:B------:R-:W-:Y:S01]  /*23d30*/  SHF.R.U32.HI R2, RZ, 0x3, R2 ;  /* 0x00000003ff027819 */ /* 0x000fe20000011602 */
[----:B0-----:R-:W-:-:S05]  /*23d40*/  IMAD.SHL.U32 R0, R0, 0x10, RZ ;  /* 0x0000001000007824 */ /* 0x001fca00078e00ff */
[----:B------:R-:W-:Y:S02]  /*23d50*/  LOP3.LUT R0, R2, 0x70, R0, 0xf8, !PT ;  /* 0x0000007002007812 */ /* 0x000fe400078ef800 */
[----:B------:R-:W0:Y:S03]  /*23d60*/  @P0 LDC R2, c[0x0][0x44c] ;  /* 0x00011300ff020b82 */ /* 0x000e260000000800 */
[----:B---3--:R-:W-:-:S04]  /*23d70*/  IMAD.IADD R5, R0, 0x1, R11 ;  /* 0x0000000100057824 */ /* 0x008fc800078e020b */
[----:B0-----:R-:W-:-:S04]  /*23d80*/  @P0 IMAD.HI.U32 R2, R5, R2, RZ ;  /* 0x0000000205020227 */ /* 0x001fc800078e00ff */
[----:B------:R-:W-:Y:S01]  /*23d90*/  IMAD.MOV.U32 R0, RZ, RZ, R5 ;  /* 0x000000ffff007224 */ /* 0x000fe200078e0005 */
[----:B--2---:R-:W-:Y:S01]  /*23da0*/  @P0 SHF.R.U32.HI R0, RZ, R3, R2 ;  /* 0x00000003ff000219 */ /* 0x004fe20000011602 */
[----:B----4-:R-:W-:-:S04]  /*23db0*/  IMAD R2, R4, UR4, RZ ;  /* 0x0000000404027c24 */ /* 0x010fc8000f8e02ff */
[C---:B------:R-:W-:Y:S02]  /*23dc0*/  IMAD R4, R9.reuse, UR5, R2 ;  /* 0x0000000509047c24 */ /* 0x040fe4000f8e0202 */
        /* <DEDUP_REMOVED lines=76> */
.L_x_6942:
        /* <DEDUP_REMOVED lines=12> */
.L_x_6772:
        /* <DEDUP_REMOVED lines=37> */
.L_x_6774:
[----:B------:R-:W-:Y:S05]  /*245a0*/  BSYNC B6 ;  /* 0x0000000000067941 */ /* 0x000fea0003800000 */
.L_x_6773:
        /* <DEDUP_REMOVED lines=41> */
[----:B------:R-:W-:Y:S01]  /*24840*/  ULDC UR4, c[0x0][0x3b8] ;  /* 0x0000ee0000047ab9 */ /* 0x000fe20000000800 */
[----:B------:R-:W-:Y:S01]  /*24850*/  IMAD.IADD R4, R3, 0x1, R4 ;  /* 0x0000000103047824 */ /* 0x000fe200078e0204 */
[----:B------:R-:W-:-:S04]  /*24860*/  ISETP.GE.AND P3, PT, R10, UR4, PT ;  /* 0x000000040a007c0c */ /* 0x000fc8000bf66270 */
[----:B------:R-:W-:Y:S01]  /*24870*/  LEA.HI.X R4, R2, UR5, R4, 0x1, P0 ;  /* 0x0000000502047c11 */ /* 0x000fe200080f0c04 */
[----:B0-----:R-:W-:Y:S01]  /*24880*/  IMAD.SHL.U32 R6, R6, 0x8, RZ ;  /* 0x0000000806067824 */ /* 0x001fe200078e00ff */
[----:B------:R-:W-:-:S04]  /*24890*/  SEL R5, RZ, 0x1, P3 ;  /* 0x00000001ff057807 */ /* 0x000fc80001800000 */
[----:B------:R-:W-:-:S03]  /*248a0*/  LOP3.LUT R6, R6, 0x38, RZ, 0xc0, !PT ;  /* 0x0000003806067812 */ /* 0x000fc600078ec0ff */
[----:B------:R-:W-:Y:S02]  /*248b0*/  @P3 LOP3.LUT R19, R19, 0x8, RZ, 0xfc, !PT ;  /* 0x0000000813133812 */ /* 0x000fe400078efcff */
[C---:B------:R-:W-:Y:S02]  /*248c0*/  LOP3.LUT R8, R6.reuse, 0x80, RZ, 0xfc, !PT ;  /* 0x0000008006087812 */ /* 0x040fe400078efcff */
[----:B------:R-:W-:Y:S02]  /*248d0*/  LOP3.LUT R6, R6, 0x40, RZ, 0xfc, !PT ;  /* 0x0000004006067812 */ /* 0x000fe400078efcff */
[----:B------:R-:W-:Y:S02]  /*248e0*/  ISETP.GE.AND P2, PT, R8, UR4, PT ;  /* 0x0000000408007c0c */ /* 0x000fe4000bf46270 */
[----:B------:R-:W-:Y:S02]  /*248f0*/  ISETP.GE.AND P1, PT, R6, UR4, PT ;  /* 0x0000000406007c0c */ /* 0x000fe4000bf26270 */
[----:B------:R-:W0:Y:S01]  /*24900*/  S2R R6, SR_TID.X ;  /* 0x0000000000067919 */ /* 0x000e220000002100 */
[----:B------:R-:W-:-:S02]  /*24910*/  LOP3.LUT R19, R19, 0xfffffffd, RZ, 0xc0, !PT ;  /* 0xfffffffd13137812 */ /* 0x000fc400078ec0ff */
[----:B------:R-:W-:Y:S02]  /*24920*/  SEL R3, RZ, 0x4, P2 ;  /* 0x00000004ff037807 */ /* 0x000fe40001000000 */
[----:B------:R-:W-:-:S04]  /*24930*/  SEL R2, RZ, 0x2, P1 ;  /* 0x00000002ff027807 */ /* 0x000fc80000800000 */
        /* <DEDUP_REMOVED lines=38> */
[----:B------:R-:W-:-:S04]  /*24ba0*/  @P1 LOP3.LUT R19, R19, 0x10000, RZ, 0xfc, !PT ;  /* 0x0001000013131812 */ /* 0x000fc800078efcff */
[C---:B------:R-:W-:Y:S02]  /*24bb0*/  LOP3.LUT P1, RZ, R19.reuse, 0x8, RZ, 0xc0, !PT ;  /* 0x0000000813ff7812 */ /* 0x040fe4000782c0ff */
[C---:B------:R-:W-:Y:S02]  /*24bc0*/  LOP3.LUT P4, RZ, R19.reuse, 0x2, RZ, 0xc0, !PT ;  /* 0x0000000213ff7812 */ /* 0x040fe4000788c0ff */
[----:B------:R-:W-:Y:S01]  /*24bd0*/  LOP3.LUT R19, R19, 0xffffbfff, RZ, 0xc0, !PT ;  /* 0xffffbfff13137812 */ /* 0x000fe200078ec0ff */
[----:B------:R-:W0:Y:S02]  /*24be0*/  S2R R12, SR_TID.X ;  /* 0x00000000000c7919 */ /* 0x000e240000002100 */
[----:B0-----:R-:W-:-:S05]  /*24bf0*/  IMAD.SHL.U32 R12, R12, 0x8, RZ ;  /* 0x000000080c0c7824 */ /* 0x001fca00078e00ff */
[----:B------:R-:W-:Y:S01]  /*24c00*/  LOP3.LUT R12, R12, 0x38, RZ, 0xc0, !PT ;  /* 0x000000380c0c7812 */ /* 0x000fe200078ec0ff */
[----:B------:R-:W-:Y:S04]  /*24c10*/  SHFL.IDX PT, R14, R0, 0x1, 0x181f ;  /* 0x00381f00000e7f89 */ /* 0x000fe800000e0000 */
        /* <DEDUP_REMOVED lines=80> */
.L_x_6952:
        /* <DEDUP_REMOVED lines=30> */
.L_x_6777:
[----:B------:R-:W-:Y:S05]  /*25300*/  BSYNC B0 ;  /* 0x0000000000007941 */ /* 0x000fea0003800000 */
.L_x_6776:
[----:B------:R-:W-:Y:S01]  /*25310*/  NOP ;  /* 0x0000000000007918 */ /* 0x000fe20000000000 */
[----:B------:R-:W-:-:S13]  /*25320*/  PLOP3.LUT P0, PT, PT, PT, PT, 0x80, 0x0 ;  /* 0x000000000000781c */ /* 0x000fda0003f0f070 */
.L_x_6778:
        /* <DEDUP_REMOVED lines=18> */
.L_x_6953:
[----:B------:R-:W-:Y:S05]  /*25450*/  BSYNC B0 ;  /* 0x0000000000007941 */ /* 0x000fea0003800000 */
.L_x_6779:
        /* <DEDUP_REMOVED lines=13> */
.L_x_6954:
[----:B------:R-:W-:Y:S05]  /*25530*/  BSYNC B1 ;  /* 0x0000000000017941 */ /* 0x000fea0003800000 */
.L_x_6783:
        /* <DEDUP_REMOVED lines=9> */
.L_x_6786:
[----:B------:R-:W-:Y:S05]  /*255d0*/  BSYNC B1 ;  /* 0x0000000000017941 */ /* 0x000fea0003800000 */
.L_x_6785:
        /* <DEDUP_REMOVED lines=13> */
.L_x_6787:
        /* <DEDUP_REMOVED lines=15> */
.L_x_6788:
        /* <DEDUP_REMOVED lines=15> */
.L_x_6789:
        /* <DEDUP_REMOVED lines=15> */
.L_x_6790:
        /* <DEDUP_REMOVED lines=15> */
.L_x_6791:
        /* <DEDUP_REMOVED lines=15> */
.L_x_6792:
        /* <DEDUP_REMOVED lines=15> */
.L_x_6793:
        /* <DEDUP_REMOVED lines=15> */
.L_x_6794:
        /* <DEDUP_REMOVED lines=10> */
.L_x_6782:
[----:B------:R-:W-:Y:S05]  /*25de0*/  BSYNC B0 ;  /* 0x0000000000007941 */ /* 0x000fea0003800000 */
.L_x_6781:
        /* <DEDUP_REMOVED lines=61> */
.L_x_6801:
        /* <DEDUP_REMOVED lines=8> */
.L_x_6955:
[----:B------:R-:W-:Y:S05]  /*26240*/  BSYNC B3 ;  /* 0x0000000000037941 */ /* 0x000fea0003800000 */
.L_x_6802:
        /* <DEDUP_REMOVED lines=9> */
.L_x_6805:
[----:B------:R-:W-:Y:S05]  /*262e0*/  BSYNC B3 ;  /* 0x0000000000037941 */ /* 0x000fea0003800000 */
.L_x_6804:
        /* <DEDUP_REMOVED lines=13> */
.L_x_6806:
        /* <DEDUP_REMOVED lines=13> */
.L_x_6956:
[----:B------:R-:W-:Y:S05]  /*26490*/  BSYNC B3 ;  /* 0x0000000000037941 */ /* 0x000fea0003800000 */
.L_x_6807:
        /* <DEDUP_REMOVED lines=11> */
.L_x_6810:
[----:B------:R-:W-:Y:S05]  /*26550*/  BSYNC B3 ;  /* 0x0000000000037941 */ /* 0x000fea0003800000 */
.L_x_6809:
        /* <DEDUP_REMOVED lines=10> */
.L_x_6811:
        /* <DEDUP_REMOVED lines=15> */
.L_x_6812:
        /* <DEDUP_REMOVED lines=15> */
.L_x_6813:
        /* <DEDUP_REMOVED lines=15> */
.L_x_6814:
        /* <DEDUP_REMOVED lines=15> */
.L_x_6815:
        /* <DEDUP_REMOVED lines=15> */
.L_x_6816:
        /* <DEDUP_REMOVED lines=15> */
.L_x_6817:
        /* <DEDUP_REMOVED lines=15> */
.L_x_6818:
        /* <DEDUP_REMOVED lines=10> */
.L_x_6800:
[----:B------:R-:W-:Y:S05]  /*26d30*/  BSYNC B1 ;  /* 0x0000000000017941 */ /* 0x000fea0003800000 */
.L_x_6799:
[----:B------:R-:W2:Y:S02]  /*26d40*/  LDL.LU R5, [R1+0x4c] ;  /* 0x00004c0001057983 */ /* 0x000ea40000300800 */
[----:B--2---:R-:W-:-:S07]  /*26d50*/  VIADD R0, R5, 0xfffffffd ;  /* 0xfffffffd05007836 */ /* 0x004fce0000000000 */
.L_x_6798:
[----:B------:R-:W-:Y:S05]  /*26d60*/  BSYNC B2 ;  /* 0x0000000000027941 */ /* 0x000fea0003800000 */
.L_x_6797:
[----:B------:R-:W-:-:S05]  /*26d70*/  VIADD R8, R8, 0xfffffffe ;  /* 0xfffffffe08087836 */ /* 0x000fca0000000000 */
[----:B------:R-:W-:-:S13]  /*26d80*/  ISETP.NE.AND P0, PT, R8, R4, PT ;  /* 0x000000040800720c */ /* 0x000fda0003f05270 */
[----:B------:R-:W-:Y:S05]  /*26d90*/  @!P0 BRA `(.L_x_6796) ;  /* 0x0000001800e08947 */ /* 0x000fea0003800000 */
.L_x_6859:
        /* <DEDUP_REMOVED lines=35> */
.L_x_6821:
        /* <DEDUP_REMOVED lines=8> */
.L_x_6957:
[----:B------:R-:W-:Y:S05]  /*27050*/  BSYNC B2 ;  /* 0x0000000000027941 */ /* 0x000fea0003800000 */
.L_x_6822:
        /* <DEDUP_REMOVED lines=9> */
.L_x_6825:
[----:B------:R-:W-:Y:S05]  /*270f0*/  BSYNC B2 ;  /* 0x0000000000027941 */ /* 0x000fea0003800000 */
.L_x_6824:
        /* <DEDUP_REMOVED lines=12> */
.L_x_6826:
        /* <DEDUP_REMOVED lines=13> */
.L_x_6958:
[----:B------:R-:W-:Y:S05]  /*27290*/  BSYNC B2 ;  /* 0x0000000000027941 */ /* 0x000fea0003800000 */
.L_x_6827:
        /* <DEDUP_REMOVED lines=11> */
.L_x_6830:
[----:B------:R-:W-:Y:S05]  /*27350*/  BSYNC B2 ;  /* 0x0000000000027941 */ /* 0x000fea0003800000 */
.L_x_6829:
[----:B------:R-:W-:Y:S01]  /*27360*/  R2UR UR10, R10 ;  /* 0x000000000a0a72ca */ /* 0x000fe200000e0000 */
[----:B01----:R-:W-:Y:S01]  /*27370*/  IMAD R2, R7, 0x10000, R18 ;  /* 0x0001000007027824 */ /* 0x003fe200078e0212 */
[----:B------:R-:W-:Y:S01]  /*27380*/  R2UR UR6, R8 ;  /* 0x00000000080672ca */ /* 0x000fe200000e0000 */
[----:B------:R-:W-:Y:S01]  /*27390*/  UIADD3 UR4, UP0, UR40, 0x470, URZ ;  /* 0x0000047028047890 */ /* 0x000fe2000ff1e03f */
[----:B------:R-:W-:Y:S01]  /*273a0*/  R2UR UR7, R9 ;  /* 0x00000000090772ca */ /* 0x000fe200000e0000 */
[----:B------:R-:W-:Y:S01]  /*273b0*/  VIADD R3, R3, 0x38850 ;  /* 0x0003885003037836 */ /* 0x000fe20000000000 */
[----:B------:R-:W-:Y:S01]  /*273c0*/  PLOP3.LUT P0, PT, PT, PT, PT, 0x80, 0x0 ;  /* 0x000000000000781c */ /* 0x000fe20003f0f070 */
[----:B------:R-:W-:Y:S01]  /*273d0*/  VIADD R5, R2, 0x400 ;  /* 0x0000040002057836 */ /* 0x000fe20000000000 */
[----:B------:R-:W-:-:S12]  /*273e0*/  UIADD3.X UR5, URZ, UR41, URZ, UP0, !UPT ;  /* 0x000000293f057290 */ /* 0x000fd800087fe43f */
.L_x_6831:
        /* <DEDUP_REMOVED lines=15> */
.L_x_6832:
        /* <DEDUP_REMOVED lines=15> */
.L_x_6833:
        /* <DEDUP_REMOVED lines=15> */
.L_x_6834:
        /* <DEDUP_REMOVED lines=15> */
.L_x_6835:
        /* <DEDUP_REMOVED lines=15> */
.L_x_6836:
        /* <DEDUP_REMOVED lines=15> */
.L_x_6837:
        /* <DEDUP_REMOVED lines=15> */
.L_x_6838:
        /* <DEDUP_REMOVED lines=10> */
.L_x_6820:
[----:B------:R-:W-:Y:S05]  /*27b20*/  BSYNC B1 ;  /* 0x0000000000017941 */ /* 0x000fea0003800000 */
.L_x_6819:
        /* <DEDUP_REMOVED lines=35> */
.L_x_6841:
        /* <DEDUP_REMOVED lines=8> */
.L_x_6959:
[----:B------:R-:W-:Y:S05]  /*27de0*/  BSYNC B2 ;  /* 0x0000000000027941 */ /* 0x000fea0003800000 */
.L_x_6842:
        /* <DEDUP_REMOVED lines=9> */
.L_x_6845:
[----:B------:R-:W-:Y:S05]  /*27e80*/  BSYNC B2 ;  /* 0x0000000000027941 */ /* 0x000fea0003800000 */
.L_x_6844:
        /* <DEDUP_REMOVED lines=13> */
.L_x_6846:
        /* <DEDUP_REMOVED lines=13> */
.L_x_6960:
[----:B------:R-:W-:Y:S05]  /*28030*/  BSYNC B2 ;  /* 0x0000000000027941 */ /* 0x000fea0003800000 */
.L_x_6847:
        /* <DEDUP_REMOVED lines=11> */
.L_x_6850:
[----:B------:R-:W-:Y:S05]  /*280f0*/  BSYNC B2 ;  /* 0x0000000000027941 */ /* 0x000fea0003800000 */
.L_x_6849:
        /* <DEDUP_REMOVED lines=10> */
.L_x_6851:
        /* <DEDUP_REMOVED lines=15> */
.L_x_6852:
        /* <DEDUP_REMOVED lines=15> */
.L_x_6853:
        /* <DEDUP_REMOVED lines=15> */
.L_x_6854:
        /* <DEDUP_REMOVED lines=15> */
.L_x_6855:
        /* <DEDUP_REMOVED lines=15> */
.L_x_6856:
        /* <DEDUP_REMOVED lines=15> */
.L_x_6857:
        /* <DEDUP_REMOVED lines=15> */
.L_x_6858:
        /* <DEDUP_REMOVED lines=10> */
.L_x_6840:
[----:B------:R-:W-:Y:S05]  /*288d0*/  BSYNC B1 ;  /* 0x0000000000017941 */ /* 0x000fea0003800000 */
.L_x_6839:
[----:B------:R-:W2:Y:S01]  /*288e0*/  LDL R5, [R1+0x28] ;  /* 0x0000280001057983 */ /* 0x000ea20000100800 */
[----:B------:R-:W-:Y:S01]  /*288f0*/  VIADD R0, R0, 0xfffffffe ;  /* 0xfffffffe00007836 */ /* 0x000fe20000000000 */
[----:B--2---:R-:W-:-:S13]  /*28900*/  ISETP.GT.AND P0, PT, R6, R5, PT ;  /* 0x000000050600720c */ /* 0x004fda0003f04270 */
[----:B------:R-:W-:Y:S05]  /*28910*/  @P0 BRA `(.L_x_6859) ;  /* 0xffffffe400200947 */ /* 0x000fea000383ffff */
.L_x_6796:
[----:B------:R-:W-:Y:S05]  /*28920*/  BSYNC B0 ;  /* 0x0000000000007941 */ /* 0x000fea0003800000 */
.L_x_6795:
        /* <DEDUP_REMOVED lines=25> */
.L_x_6861:
[----:B------:R-:W-:Y:S05]  /*28ac0*/  BSYNC B0 ;  /* 0x0000000000007941 */ /* 0x000fea0003800000 */
.L_x_6860:
[----:B------:R-:W-:-:S05]  /*28ad0*/  SEL R0, R0, RZ, P0 ;  /* 0x000000ff00007207 */ /* 0x000fca0000000000 */
[----:B------:R3:W-:Y:S02]  /*28ae0*/  STL [R1+0x10], R0 ;  /* 0x0000100001007387 */ /* 0x0007e40000100800 */
.L_x_6757:
[----:B------:R-:W-:Y:S05]  /*28af0*/  BSYNC B7 ;  /* 0x0000000000077941 */ /* 0x000fea0003800000 */
.L_x_6755:
[----:B------:R-:W-:-:S13]  /*28b00*/  LOP3.LUT P0, RZ, R19, 0x40, RZ, 0xc0, !PT ;  /* 0x0000004013ff7812 */ /* 0x000fda000780c0ff */
[----:B------:R-:W-:Y:S05]  /*28b10*/  @!P0 BRA `(.L_x_6862) ;  /* 0x00000000002c8947 */ /* 0x000fea0003800000 */
[----:B------:R-:W-:Y:S05]  /*28b20*/  WARPSYNC.ALL ;  /* 0x0000000000007948 */ /* 0x000fea0003800000 */
[----:B------:R-:W4:Y:S08]  /*28b30*/  S2UR UR5, SR_CgaCtaId ;  /* 0x00000000000579c3 */ /* 0x000f300000008800 */
[----:B------:R-:W-:Y:S06]  /*28b40*/  BAR.SYNC.DEFER_BLOCKING 0x5, 0x180 ;  /* 0x0146000000007b1d */ /* 0x000fec0000010000 */
[----:B------:R-:W-:-:S02]  /*28b50*/  UMOV UR4, 0x400 ;  /* 0x0000040000047882 */ /* 0x000fc40000000000 */
[----:B----4-:R-:W-:-:S06]  /*28b60*/  ULEA UR4, UR5, UR4, 0x18 ;  /* 0x0000000405047291 */ /* 0x010fcc000f8ec03f */
[----:B------:R-:W-:-:S05]  /*28b70*/  IMAD.U32 R18, RZ, RZ, UR4 ;  /* 0x00000004ff127e24 */ /* 0x000fca000f8e00ff */
[----:B-1----:R-:W1:Y:S04]  /*28b80*/  LDS.128 R4, [R18+0x388d0] ;  /* 0x0388d00012047984 */ /* 0x002e680000000c00 */
[----:B-1----:R1:W-:Y:S04]  /*28b90*/  STL.64 [R1], R4 ;  /* 0x0000000401007387 */ /* 0x0023e80000100a00 */
[----:B------:R1:W-:Y:S01]  /*28ba0*/  STL.64 [R1+0x8], R6 ;  /* 0x0000080601007387 */ /* 0x0003e20000100a00 */
[----:B------:R-:W-:Y:S06]  /*28bb0*/  BAR.ARV 0x4, 0x180 ;  /* 0x0106000000007b1d */ /* 0x000fec0000002000 */
[----:B------:R-:W-:Y:S05]  /*28bc0*/  BRA `(.L_x_6863) ;  /* 0x0000001000347947 */ /* 0x000fea0003800000 */
.L_x_6862:
[----:B------:R-:W4:Y:S01]  /*28bd0*/  S2R R16, SR_TID.X ;  /* 0x0000000000107919 */ /* 0x000f220000002100 */
[----:B------:R-:W-:Y:S01]  /*28be0*/  UMOV UR4, 0xffffffff ;  /* 0xffffffff00047882 */ /* 0x000fe20000000000 */
[----:B----4-:R-:W-:-:S04]  /*28bf0*/  LOP3.LUT R16, R16, 0x1f, RZ, 0xc0, !PT ;  /* 0x0000001f10107812 */ /* 0x010fc800078ec0ff */
[----:B------:R-:W-:Y:S01]  /*28c00*/  ISETP.NE.AND P0, PT, R16, 0x1f, PT ;  /* 0x0000001f1000780c */ /* 0x000fe20003f05270 */
[----:B------:R-:W-:-:S12]  /*28c10*/  BRA.DIV UR4, `(.L_x_6864) ;  /* 0x0000003604f47947 */ /* 0x000fd8000b800000 */
[----:B--2---:R-:W0:Y:S01]  /*28c20*/  LDL.LU R2, [R1] ;  /* 0x0000000001027983 */ /* 0x004e220000300800 */
[----:B------:R-:W-:-:S03]  /*28c30*/  ULDC UR4, c[0x0][0xd3c] ;  /* 0x00034f0000047ab9 */ /* 0x000fc60000000800 */
[----:B-1----:R-:W3:Y:S01]  /*28c40*/  LDL R3, [R1+0xc] ;  /* 0x00000c0001037983 */ /* 0x002ee20000100800 */
[----:B0-----:R-:W-:Y:S02]  /*28c50*/  IMAD.MOV.U32 R10, RZ, RZ, R2 ;  /* 0x000000ffff0a7224 */ /* 0x001fe400078e0002 */
[----:B---3--:R-:W-:-:S05]  /*28c60*/  IMAD.IADD R0, R3, 0x1, R16 ;  /* 0x0000000103007824 */ /* 0x008fca00078e0210 */
        /* <DEDUP_REMOVED lines=36> */
.L_x_6970:
[----:B------:R-:W-:Y:S02]  /*28eb0*/  ULDC UR4, c[0x0][0xd38] ;  /* 0x00034e0000047ab9 */ /* 0x000fe40000000800 */
[----:B------:R-:W-:-:S04]  /*28ec0*/  IMAD.U32 R2, RZ, RZ, UR4 ;  /* 0x00000004ff027e24 */ /* 0x000fc8000f8e00ff */
[----:B-1----:R-:W-:-:S04]  /*28ed0*/  IMAD R9, R9, R2, RZ ;  /* 0x0000000209097224 */ /* 0x002fc800078e02ff */
[----:B------:R-:W-:-:S05]  /*28ee0*/  IMAD.IADD R4, R4, 0x1, R9 ;  /* 0x0000000104047824 */ /* 0x000fca00078e0209 */
[----:B------:R-:W-:-:S13]  /*28ef0*/  ISETP.GT.AND P6, PT, R4, R5, PT ;  /* 0x000000050400720c */ /* 0x000fda0003fc4270 */
[----:B------:R-:W-:Y:S05]  /*28f00*/  @P6 BRA `(.L_x_6865) ;  /* 0x0000000000ac6947 */ /* 0x000fea0003800000 */
.L_x_6868:
        /* <DEDUP_REMOVED lines=37> */
.L_x_6978:
[----:B------:R-:W-:Y:S02]  /*29160*/  ULDC UR4, c[0x0][0xd38] ;  /* 0x00034e0000047ab9 */ /* 0x000fe40000000800 */
[----:B------:R-:W-:-:S04]  /*29170*/  IMAD.U32 R2, RZ, RZ, UR4 ;  /* 0x00000004ff027e24 */ /* 0x000fc8000f8e00ff */
[----:B-1----:R-:W-:-:S04]  /*29180*/  IMAD R9, R9, R2, RZ ;  /* 0x0000000209097224 */ /* 0x002fc800078e02ff */
[----:B------:R-:W-:-:S05]  /*29190*/  IMAD.IADD R4, R9, 0x1, R4 ;  /* 0x0000000109047824 */ /* 0x000fca00078e0204 */
[----:B------:R-:W-:-:S13]  /*291a0*/  ISETP.GT.AND P6, PT, R4, R5, PT ;  /* 0x000000050400720c */ /* 0x000fda0003fc4270 */
[----:B------:R-:W-:Y:S05]  /*291b0*/  @!P6 BRA `(.L_x_6868) ;  /* 0xfffffffc0054e947 */ /* 0x000fea000383ffff */
.L_x_6865:
        /* <DEDUP_REMOVED lines=12> */
.L_x_6983:
[----:B------:R-:W-:-:S13]  /*29280*/  ISETP.NE.AND P0, PT, R3, RZ, PT ;  /* 0x000000ff0300720c */ /* 0x000fda0003f05270 */
[----:B------:R-:W-:Y:S05]  /*29290*/  @!P0 BRA `(.L_x_6870) ;  /* 0x0000000000148947 */ /* 0x000fea0003800000 */
[----:B------:R-:W-:Y:S01]  /*292a0*/  UMOV UR4, 0xffffffff ;  /* 0xffffffff00047882 */ /* 0x000fe20000000000 */
[----:B-1----:R-:W-:Y:S02]  /*292b0*/  VIADD R4, R4, 0xffffffff ;  /* 0xffffffff04047836 */ /* 0x002fe40000000000 */
[----:B------:R-:W-:Y:S05]  /*292c0*/  BRA.DIV UR4, `(.L_x_6871) ;  /* 0x0000003a04e87947 */ /* 0x000fea000b800000 */
[----:B------:R1:W3:Y:S02]  /*292d0*/  SHFL.IDX PT, R4, R7, R4, 0x1f ;  /* 0x00001f0407047589 */ /* 0x0002e400000e0000 */
.L_x_6986:
[----:B---3--:R-:W-:-:S07]  /*292e0*/  IMAD.MOV.U32 R8, RZ, RZ, R4 ;  /* 0x000000ffff087224 */ /* 0x008fce00078e0004 */
.L_x_6870:
[----:B------:R-:W-:Y:S01]  /*292f0*/  IMAD R3, R8, R2, R9 ;  /* 0x0000000208037224 */ /* 0x000fe200078e0209 */
[----:B------:R-:W-:-:S03]  /*29300*/  ISETP.NE.AND P0, PT, R6, 0x1, PT ;  /* 0x000000010600780c */ /* 0x000fc60003f05270 */
[----:B01----:R-:W-:Y:S01]  /*29310*/  IMAD.IADD R7, R5, 0x1, -R3 ;  /* 0x0000000105077824 */ /* 0x003fe200078e0a03 */
[----:B------:R0:W-:Y:S09]  /*29320*/  STL [R1], R3 ;  /* 0x0000000301007387 */ /* 0x0001f20000100800 */
[----:B------:R-:W-:Y:S05]  /*29330*/  @!P0 BRA `(.L_x_6872) ;  /* 0x0000000000e48947 */ /* 0x000fea0003800000 */
[----:B------:R-:W-:-:S04]  /*29340*/  IABS R4, R0 ;  /* 0x0000000000047213 */ /* 0x000fc80000000000 */
        /* <DEDUP_REMOVED lines=56> */
.L_x_6872:
[----:B0-----:R-:W3:Y:S01]  /*296d0*/  LDL R3, [R1+0xc] ;  /* 0x00000c0001037983 */ /* 0x001ee20000100800 */
[----:B------:R-:W3:Y:S02]  /*296e0*/  LDC.64 R4, c[0x0][0xd90] ;  /* 0x00036400ff047b82 */ /* 0x000ee40000000a00 */
        /* <DEDUP_REMOVED lines=61> */
.L_x_6873:
[----:B------:R-:W-:-:S05]  /*29ac0*/  LOP3.LUT R7, RZ, R7, RZ, 0x33, !PT ;  /* 0x00000007ff077212 */ /* 0x000fca00078e33ff */
[----:B------:R-:W-:-:S05]  /*29ad0*/  IMAD.IADD R0, R0, 0x1, R7 ;  /* 0x0000000100007824 */ /* 0x000fca00078e0207 */
[----:B------:R3:W-:Y:S01]  /*29ae0*/  STL [R1+0x4], R0 ;  /* 0x0000040001007387 */ /* 0x0007e20000100800 */
[----:B------:R-:W-:Y:S05]  /*29af0*/  BRA `(.L_x_6874) ;  /* 0x0000000000287947 */ /* 0x000fea0003800000 */
.L_x_6866:
        /* <DEDUP_REMOVED lines=10> */
.L_x_6874:
[----:B-1--4-:R-:W4:Y:S04]  /*29ba0*/  LDL R2, [R1+0xc] ;  /* 0x00000c0001027983 */ /* 0x012f280000100800 */
[----:B0-----:R-:W5:Y:S04]  /*29bb0*/  LDL R3, [R1+0x8] ;  /* 0x0000080001037983 */ /* 0x001f680000100800 */
[----:B------:R-:W2:Y:S04]  /*29bc0*/  LDL R5, [R1+0x4] ;  /* 0x0000040001057983 */ /* 0x000ea80000100800 */
[----:B------:R-:W2:Y:S01]  /*29bd0*/  LDL R4, [R1] ;  /* 0x0000000001047983 */ /* 0x000ea20000100800 */
[----:B---3--:R-:W0:Y:S01]  /*29be0*/  S2R R0, SR_TID.X ;  /* 0x0000000000007919 */ /* 0x008e220000002100 */
[----:B------:R-:W-:Y:S05]  /*29bf0*/  WARPSYNC.ALL ;  /* 0x0000000000007948 */ /* 0x000fea0003800000 */
[----:B0-----:R-:W-:Y:S01]  /*29c00*/  LOP3.LUT R0, R0, 0x1f, RZ, 0xc0, !PT ;  /* 0x0000001f00007812 */ /* 0x001fe200078ec0ff */
[----:B------:R-:W-:Y:S03]  /*29c10*/  BAR.SYNC.DEFER_BLOCKING 0x4, 0x180 ;  /* 0x0106000000007b1d */ /* 0x000fe60000010000 */
[----:B------:R-:W-:-:S13]  /*29c20*/  ISETP.NE.AND P0, PT, R0, RZ, PT ;  /* 0x000000ff0000720c */ /* 0x000fda0003f05270 */
[----:B------:R-:W0:Y:S01]  /*29c30*/  @!P0 S2R R0, SR_CgaCtaId ;  /* 0x0000000000008919 */ /* 0x000e220000008800 */
[----:B----4-:R-:W-:Y:S01]  /*29c40*/  IMAD.MOV.U32 R7, RZ, RZ, R2 ;  /* 0x000000ffff077224 */ /* 0x010fe200078e0002 */
[----:B------:R-:W-:Y:S01]  /*29c50*/  @!P0 MOV R2, 0x400 ;  /* 0x0000040000028802 */ /* 0x000fe20000000f00 */
[----:B-----5:R-:W-:-:S03]  /*29c60*/  IMAD.MOV.U32 R6, RZ, RZ, R3 ;  /* 0x000000ffff067224 */ /* 0x020fc600078e0003 */
[----:B0-----:R-:W-:-:S05]  /*29c70*/  @!P0 LEA R18, R0, R2, 0x18 ;  /* 0x0000000200128211 */ /* 0x001fca00078ec0ff */
[----:B--2---:R0:W-:Y:S01]  /*29c80*/  @!P0 STS.128 [R18+0x388d0], R4 ;  /* 0x0388d00412008388 */ /* 0x0041e20000000c00 */
[----:B------:R-:W-:Y:S06]  /*29c90*/  BAR.ARV 0x5, 0x180 ;  /* 0x0146000000007b1d */ /* 0x000fec0000002000 */
.L_x_6863:
[----:B--23--:R-:W2:Y:S01]  /*29ca0*/  LDL R0, [R1+0xc] ;  /* 0x00000c0001007983 */ /* 0x00cea20000100800 */
[----:B------:R-:W-:Y:S02]  /*29cb0*/  ULDC UR4, c[0x0][0xd3c] ;  /* 0x00034f0000047ab9 */ /* 0x000fe40000000800 */
[----:B--2---:R-:W-:-:S13]  /*29cc0*/  ISETP.GE.AND P0, PT, R0, UR4, PT ;  /* 0x0000000400007c0c */ /* 0x004fda000bf06270 */
[----:B------:R-:W-:Y:S05]  /*29cd0*/  @!P0 BRA `(.L_x_6875) ;  /* 0xffffff6000e88947 */ /* 0x000fea000383ffff */
[----:B------:R-:W-:Y:S05]  /*29ce0*/  BSYNC B8 ;  /* 0x0000000000087941 */ /* 0x000fea0003800000 */
.L_x_6685:
[----:B----4-:R-:W2:Y:S01]  /*29cf0*/  LDL.LU R0, [R1+0x6c] ;  /* 0x00006c0001007983 */ /* 0x010ea20000300800 */
        /* <DEDUP_REMOVED lines=11> */
.L_x_6987:
[----:B------:R-:W-:Y:S05]  /*29db0*/  BSYNC B0 ;  /* 0x0000000000007941 */ /* 0x000fea0003800000 */
.L_x_6876:
[----:B------:R-:W-:-:S03]  /*29dc0*/  UMOV UR4, 0xffffffff ;  /* 0xffffffff00047882 */ /* 0x000fc60000000000 */
[----:B------:R-:W-:Y:S05]  /*29dd0*/  BRA.DIV UR4, `(.L_x_6878) ;  /* 0x0000003204647947 */ /* 0x000fea000b800000 */
[----:B------:R-:W1:Y:S02]  /*29de0*/  S2R R2, SR_TID.X ;  /* 0x0000000000027919 */ /* 0x000e640000002100 */
[----:B-1----:R-:W-:-:S04]  /*29df0*/  SHF.R.U32.HI R2, RZ, 0x5, R2 ;  /* 0x00000005ff027819 */ /* 0x002fc80000011602 */
[----:B------:R-:W-:-:S05]  /*29e00*/  LOP3.LUT R2, R2, 0x3, RZ, 0xc0, !PT ;  /* 0x0000000302027812 */ /* 0x000fca00078ec0ff */
[----:B------:R1:W2:Y:S02]  /*29e10*/  SHFL.IDX PT, R14, R2, RZ, 0x1f ;  /* 0x00001fff020e7589 */ /* 0x0002a400000e0000 */
.L_x_6990:
[----:B--2---:R-:W-:-:S13]  /*29e20*/  ISETP.NE.AND P0, PT, R14, RZ, PT ;  /* 0x000000ff0e00720c */ /* 0x004fda0003f05270 */
[----:B------:R-:W-:Y:S05]  /*29e30*/  @P0 BRA `(.L_x_6465) ;  /* 0x0000000000940947 */ /* 0x000fea0003800000 */
[----:B------:R-:W-:-:S03]  /*29e40*/  UMOV UR4, 0xffffffff ;  /* 0xffffffff00047882 */ /* 0x000fc60000000000 */
[----:B------:R-:W-:Y:S05]  /*29e50*/  BRA.DIV UR4, `(.L_x_6879) ;  /* 0x0000003204787947 */ /* 0x000fea000b800000 */
[----:B------:R-:W-:-:S13]  /*29e60*/  ELECT P6, URZ, PT ;  /* 0x00000000003f782f */ /* 0x000fda00038c0000 */
.L_x_6993:
[----:B------:R-:W-:Y:S05]  /*29e70*/  @!P6 BRA `(.L_x_6465) ;  /* 0x000000000084e947 */ /* 0x000fea0003800000 */
[----:B------:R-:W-:-:S06]  /*29e80*/  ULOP3.LUT UR4, UR36, 0x2, URZ, 0xfc, !UPT ;  /* 0x0000000224047892 */ /* 0x000fcc000f8efc3f */
[----:B-1----:R-:W-:-:S05]  /*29e90*/  IMAD.U32 R2, RZ, RZ, UR4 ;  /* 0x00000004ff027e24 */ /* 0x002fca000f8e00ff */
[----:B------:R-:W-:-:S13]  /*29ea0*/  ISETP.NE.AND P2, PT, R2, 0x3, PT ;  /* 0x000000030200780c */ /* 0x000fda0003f45270 */
[----:B------:R-:W-:Y:S05]  /*29eb0*/  @!P2 BRA `(.L_x_6880) ;  /* 0x000000000004a947 */ /* 0x000fea0003800000 */
[----:B------:R-:W-:Y:S01]  /*29ec0*/  BPT.TRAP 0x1 ;  /* 0x000000040000795c */ /* 0x000fe20000300000 */
.L_x_6880:
        /* <DEDUP_REMOVED lines=14> */
.L_x_6994:
[----:B------:R-:W1:Y:S02]  /*29fb0*/  SYNCS.PHASECHK.TRANS64.TRYWAIT P0, [R7+URZ], R2 ;  /* 0x00000002070075a7 */ /* 0x000e64000800017f */
[----:B-1----:R-:W-:Y:S05]  /*29fc0*/  @!P0 BRA `(.L_x_6882) ;  /* 0x0000003000508947 */ /* 0x002fea0003800000 */
.L_x_6995:
[----:B------:R-:W-:Y:S05]  /*29fd0*/  @!P2 BRA `(.L_x_6883) ;  /* 0x000000000004a947 */ /* 0x000fea0003800000 */
[----:B------:R-:W-:Y:S01]  /*29fe0*/  BPT.TRAP 0x1 ;  /* 0x000000040000795c */ /* 0x000fe20000300000 */
.L_x_6883:
[----:B------:R-:W2:Y:S01]  /*29ff0*/  LDL.LU R4, [R1+0x10] ;  /* 0x0000100001047983 */ /* 0x000ea20000300800 */
[----:B------:R-:W-:-:S04]  /*2a000*/  VIADD R0, R0, 0x38860 ;  /* 0x0003886000007836 */ /* 0x000fc80000000000 */
[----:B--2---:R-:W-:-:S04]  /*2a010*/  IMAD R4, R4, 0x8, R0 ;  /* 0x0000000804047824 */ /* 0x004fc800078e0200 */
[----:B------:R-:W2:Y:S02]  /*2a020*/  SYNCS.PHASECHK.TRANS64.TRYWAIT P0, [R4+URZ], R5 ;  /* 0x00000005040075a7 */ /* 0x000ea4000800017f */
[----:B--2---:R-:W-:Y:S05]  /*2a030*/  @!P0 BRA `(.L_x_6884) ;  /* 0x0000003000488947 */ /* 0x004fea0003800000 */
.L_x_6996:
[----:B------:R-:W-:-:S07]  /*2a040*/  IMAD R3, R3, 0x8, R0 ;  /* 0x0000000803037824 */ /* 0x000fce00078e0200 */
.L_x_6885:
[----:B----4-:R4:W0:Y:S02]  /*2a050*/  SYNCS.PHASECHK.TRANS64.TRYWAIT P0, [R3+URZ], R2 ;  /* 0x00000002030075a7 */ /* 0x010824000800017f */
[----:B0-----:R-:W-:Y:S05]  /*2a060*/  @!P0 NANOSLEEP.SYNCS 0x989680 ;  /* 0x009896800000895d */ /* 0x001fea0003900000 */
[----:B------:R-:W0:Y:S02]  /*2a070*/  @!P0 SYNCS.PHASECHK.TRANS64 P0, [R3+URZ], R2 ;  /* 0x00000002030085a7 */ /* 0x000e24000800007f */
[----:B0-----:R-:W-:Y:S05]  /*2a080*/  @!P0 BRA `(.L_x_6885) ;  /* 0xfffffffc00f08947 */ /* 0x001fea000383ffff */
.L_x_6465:
[----:B------:R-:W-:Y:S05]  /*2a090*/  BSYNC B9 ;  /* 0x0000000000097941 */ /* 0x000fea0003800000 */
.L_x_6462:
[----:B------:R-:W-:Y:S05]  /*2a0a0*/  EXIT ;  /* 0x000000000000794d */ /* 0x000fea0003800000 */
.L_x_6491:
[----:B0-----:R0:W1:Y:S02]  /*2a0b0*/  SYNCS.PHASECHK.TRANS64.TRYWAIT P5, [R75+URZ+0x38890], R76 ;  /* 0x0388904c4b0075a7 */ /* 0x00106400080a017f */
[----:B-1----:R-:W-:Y:S05]  /*2a0c0*/  @!P5 NANOSLEEP.SYNCS 0x989680 ;  /* 0x009896800000d95d */ /* 0x002fea0003900000 */
[----:B------:R-:W1:Y:S02]  /*2a0d0*/  @!P5 SYNCS.PHASECHK.TRANS64 P5, [R75+URZ+0x38890], R76 ;  /* 0x0388904c4b00d5a7 */ /* 0x000e6400080a007f */
[----:B-1----:R-:W-:Y:S05]  /*2a0e0*/  @!P5 BRA `(.L_x_6491) ;  /* 0xfffffffc00f0d947 */ /* 0x002fea000383ffff */
[----:B------:R-:W-:Y:S05]  /*2a0f0*/  BRA `(.L_x_6886) ;  /* 0xfffffd9000047947 */ /* 0x000fea000383ffff */
.L_x_6501:
[----:B-1----:R1:W2:Y:S02]  /*2a100*/  SYNCS.PHASECHK.TRANS64.TRYWAIT P5, [R75+URZ+0x38890], R76 ;  /* 0x0388904c4b0075a7 */ /* 0x0022a400080a017f */
[----:B--2---:R-:W-:Y:S05]  /*2a110*/  @!P5 NANOSLEEP.SYNCS 0x989680 ;  /* 0x009896800000d95d */ /* 0x004fea0003900000 */
[----:B------:R-:W2:Y:S02]  /*2a120*/  @!P5 SYNCS.PHASECHK.TRANS64 P5, [R75+URZ+0x38890], R76 ;  /* 0x0388904c4b00d5a7 */ /* 0x000ea400080a007f */
[----:B--2---:R-:W-:Y:S05]  /*2a130*/  @!P5 BRA `(.L_x_6501) ;  /* 0xfffffffc00f0d947 */ /* 0x004fea000383ffff */
[----:B------:R-:W-:Y:S05]  /*2a140*/  BRA `(.L_x_6887) ;  /* 0xfffffd98008c7947 */ /* 0x000fea000383ffff */
.L_x_6506:
[----:B0-----:R0:W1:Y:S02]  /*2a150*/  SYNCS.PHASECHK.TRANS64.TRYWAIT P5, [R75+URZ+0x38890], R76 ;  /* 0x0388904c4b0075a7 */ /* 0x00106400080a017f */
[----:B-1----:R-:W-:Y:S05]  /*2a160*/  @!P5 NANOSLEEP.SYNCS 0x989680 ;  /* 0x009896800000d95d */ /* 0x002fea0003900000 */
[----:B------:R-:W1:Y:S02]  /*2a170*/  @!P5 SYNCS.PHASECHK.TRANS64 P5, [R75+URZ+0x38890], R76 ;  /* 0x0388904c4b00d5a7 */ /* 0x000e6400080a007f */
[----:B-1----:R-:W-:Y:S05]  /*2a180*/  @!P5 BRA `(.L_x_6506) ;  /* 0xfffffffc00f0d947 */ /* 0x002fea000383ffff */
[----:B------:R-:W-:Y:S05]  /*2a190*/  BRA `(.L_x_6888) ;  /* 0xfffffda000cc7947 */ /* 0x000fea000383ffff */
.L_x_6510:
[----:B------:R0:W0:Y:S02]  /*2a1a0*/  SYNCS.PHASECHK.TRANS64.TRYWAIT P0, [R75+URZ+0x388b0], R76 ;  /* 0x0388b04c4b0075a7 */ /* 0x000024000800017f */
[----:B0-----:R-:W-:Y:S05]  /*2a1b0*/  @!P0 NANOSLEEP.SYNCS 0x989680 ;  /* 0x009896800000895d */ /* 0x001fea0003900000 */
[----:B------:R-:W0:Y:S02]  /*2a1c0*/  @!P0 SYNCS.PHASECHK.TRANS64 P0, [R75+URZ+0x388b0], R76 ;  /* 0x0388b04c4b0085a7 */ /* 0x000e24000800007f */
[----:B0-----:R-:W-:Y:S05]  /*2a1d0*/  @!P0 BRA `(.L_x_6510) ;  /* 0xfffffffc00f08947 */ /* 0x001fea000383ffff */
[----:B------:R-:W-:Y:S05]  /*2a1e0*/  BRA `(.L_x_6889) ;  /* 0xfffffda400447947 */ /* 0x000fea000383ffff */
.L_x_6553:
        /* <DEDUP_REMOVED lines=8> */
.L_x_6891:
[----:B------:R-:W-:Y:S05]  /*2a270*/  BSYNC B1 ;  /* 0x0000000000017941 */ /* 0x000fea0003800000 */
.L_x_6890:
        /* <DEDUP_REMOVED lines=8> */
.L_x_6892:
[----:B------:R-:W-:Y:S02]  /*2a300*/  IMAD.MOV.U32 R13, RZ, RZ, R31 ;  /* 0x000000ffff0d7224 */ /* 0x000fe400078e001f */
[----:B------:R-:W-:-:S07]  /*2a310*/  IMAD.MOV.U32 R2, RZ, RZ, R14 ;  /* 0x000000ffff027224 */ /* 0x000fce00078e000e */
[----:B------:R-:W-:Y:S05]  /*2a320*/  WARPSYNC.COLLECTIVE R15, `(.L_x_6893) ;  /* 0x000000000f087348 */ /* 0x000fea0003c00000 */
[----:B------:R0:W1:Y:S02]  /*2a330*/  SHFL.IDX P6, R14, R13, R12, R11 ;  /* 0x0000000c0d0e7389 */ /* 0x00006400000c000b */
[----:B01----:R-:W-:Y:S01]  /*2a340*/  ENDCOLLECTIVE ;  /* 0x000000000000791b */ /* 0x003fe20003800000 */
.L_x_6893:
[----:B------:R-:W-:Y:S02]  /*2a350*/  IMAD.MOV.U32 R13, RZ, RZ, R30 ;  /* 0x000000ffff0d7224 */ /* 0x000fe400078e001e */
[----:B------:R-:W-:-:S07]  /*2a360*/  IMAD.MOV.U32 R5, RZ, RZ, R14 ;  /* 0x000000ffff057224 */ /* 0x000fce00078e000e */
[----:B------:R-:W-:Y:S05]  /*2a370*/  WARPSYNC.COLLECTIVE R15, `(.L_x_6894) ;  /* 0x000000000f087348 */ /* 0x000fea0003c00000 */
[----:B------:R0:W1:Y:S02]  /*2a380*/  SHFL.IDX P6, R14, R13, R12, R11 ;  /* 0x0000000c0d0e7389 */ /* 0x00006400000c000b */
[----:B01----:R-:W-:Y:S01]  /*2a390*/  ENDCOLLECTIVE ;  /* 0x000000000000791b */ /* 0x003fe20003800000 */
.L_x_6894:
[----:B------:R-:W-:Y:S05]  /*2a3a0*/  BRA `(.L_x_6895) ;  /* 0xfffffde000247947 */ /* 0x000fea000383ffff */
.L_x_6556:
        /* <DEDUP_REMOVED lines=8> */
.L_x_6897:
[----:B------:R-:W-:Y:S05]  /*2a430*/  BSYNC B1 ;  /* 0x0000000000017941 */ /* 0x000fea0003800000 */
.L_x_6896:
        /* <DEDUP_REMOVED lines=8> */
.L_x_6898:
[----:B------:R-:W-:Y:S02]  /*2a4c0*/  IMAD.MOV.U32 R13, RZ, RZ, R31 ;  /* 0x000000ffff0d7224 */ /* 0x000fe400078e001f */
[----:B------:R-:W-:-:S07]  /*2a4d0*/  IMAD.MOV.U32 R4, RZ, RZ, R14 ;  /* 0x000000ffff047224 */ /* 0x000fce00078e000e */
[----:B------:R-:W-:Y:S05]  /*2a4e0*/  WARPSYNC.COLLECTIVE R15, `(.L_x_6899) ;  /* 0x000000000f087348 */ /* 0x000fea0003c00000 */
[----:B------:R0:W1:Y:S02]  /*2a4f0*/  SHFL.IDX P6, R14, R13, R12, R11 ;  /* 0x0000000c0d0e7389 */ /* 0x00006400000c000b */
[----:B01----:R-:W-:Y:S01]  /*2a500*/  ENDCOLLECTIVE ;  /* 0x000000000000791b */ /* 0x003fe20003800000 */
.L_x_6899:
[----:B------:R-:W-:Y:S02]  /*2a510*/  IMAD.MOV.U32 R13, RZ, RZ, R30 ;  /* 0x000000ffff0d7224 */ /* 0x000fe400078e001e */
[----:B------:R-:W-:-:S07]  /*2a520*/  IMAD.MOV.U32 R7, RZ, RZ, R14 ;  /* 0x000000ffff077224 */ /* 0x000fce00078e000e */
[----:B------:R-:W-:Y:S05]  /*2a530*/  WARPSYNC.COLLECTIVE R15, `(.L_x_6900) ;  /* 0x000000000f087348 */ /* 0x000fea0003c00000 */
[----:B------:R0:W1:Y:S02]  /*2a540*/  SHFL.IDX P6, R14, R13, R12, R11 ;  /* 0x0000000c0d0e7389 */ /* 0x00006400000c000b */
[----:B01----:R-:W-:Y:S01]  /*2a550*/  ENDCOLLECTIVE ;  /* 0x000000000000791b */ /* 0x003fe20003800000 */
.L_x_6900:
[----:B------:R-:W-:Y:S05]  /*2a560*/  BRA `(.L_x_6901) ;  /* 0xfffffde000847947 */ /* 0x000fea000383ffff */
.L_x_6560:
[----:B0-----:R0:W1:Y:S02]  /*2a570*/  SYNCS.PHASECHK.TRANS64.TRYWAIT P0, [R18+URZ+0x38800], R35 ;  /* 0x03880023120075a7 */ /* 0x001064000800017f */
[----:B-1----:R-:W-:Y:S05]  /*2a580*/  @!P0 NANOSLEEP.SYNCS 0x989680 ;  /* 0x009896800000895d */ /* 0x002fea0003900000 */
[----:B------:R-:W1:Y:S02]  /*2a590*/  @!P0 SYNCS.PHASECHK.TRANS64 P0, [R18+URZ+0x38800], R35 ;  /* 0x03880023120085a7 */ /* 0x000e64000800007f */
[----:B-1----:R-:W-:Y:S05]  /*2a5a0*/  @!P0 BRA `(.L_x_6560) ;  /* 0xfffffffc00f08947 */ /* 0x002fea000383ffff */
[----:B------:R-:W-:Y:S05]  /*2a5b0*/  BRA `(.L_x_6902) ;  /* 0xfffffde400707947 */ /* 0x000fea000383ffff */
.L_x_6568:
        /* <DEDUP_REMOVED lines=8> */
.L_x_6904:
[----:B------:R-:W-:Y:S05]  /*2a640*/  BSYNC B1 ;  /* 0x0000000000017941 */ /* 0x000fea0003800000 */
.L_x_6903:
        /* <DEDUP_REMOVED lines=8> */
.L_x_6905:
[----:B------:R-:W-:Y:S02]  /*2a6d0*/  IMAD.MOV.U32 R13, RZ, RZ, R6 ;  /* 0x000000ffff0d7224 */ /* 0x000fe400078e0006 */
[----:B------:R-:W-:-:S07]  /*2a6e0*/  IMAD.MOV.U32 R2, RZ, RZ, R14 ;  /* 0x000000ffff027224 */ /* 0x000fce00078e000e */
[----:B------:R-:W-:Y:S05]  /*2a6f0*/  WARPSYNC.COLLECTIVE R15, `(.L_x_6906) ;  /* 0x000000000f087348 */ /* 0x000fea0003c00000 */
[----:B------:R0:W1:Y:S02]  /*2a700*/  SHFL.IDX P6, R14, R13, R12, R11 ;  /* 0x0000000c0d0e7389 */ /* 0x00006400000c000b */
[----:B01----:R-:W-:Y:S01]  /*2a710*/  ENDCOLLECTIVE ;  /* 0x000000000000791b */ /* 0x003fe20003800000 */
.L_x_6906:
[----:B------:R-:W-:Y:S02]  /*2a720*/  IMAD.MOV.U32 R13, RZ, RZ, R8 ;  /* 0x000000ffff0d7224 */ /* 0x000fe400078e0008 */
[----:B------:R-:W-:-:S07]  /*2a730*/  IMAD.MOV.U32 R5, RZ, RZ, R14 ;  /* 0x000000ffff057224 */ /* 0x000fce00078e000e */
[----:B------:R-:W-:Y:S05]  /*2a740*/  WARPSYNC.COLLECTIVE R15, `(.L_x_6907) ;  /* 0x000000000f087348 */ /* 0x000fea0003c00000 */
[----:B------:R0:W1:Y:S02]  /*2a750*/  SHFL.IDX P6, R14, R13, R12, R11 ;  /* 0x0000000c0d0e7389 */ /* 0x00006400000c000b */
[----:B01----:R-:W-:Y:S01]  /*2a760*/  ENDCOLLECTIVE ;  /* 0x000000000000791b */ /* 0x003fe20003800000 */
.L_x_6907:
[----:B------:R-:W-:Y:S05]  /*2a770*/  BRA `(.L_x_6908) ;  /* 0xfffffdf000c47947 */ /* 0x000fea000383ffff */
.L_x_6571:
        /* <DEDUP_REMOVED lines=8> */
.L_x_6910:
[----:B------:R-:W-:Y:S05]  /*2a800*/  BSYNC B1 ;  /* 0x0000000000017941 */ /* 0x000fea0003800000 */
.L_x_6909:
        /* <DEDUP_REMOVED lines=8> */
.L_x_6911:
[----:B------:R-:W-:Y:S02]  /*2a890*/  IMAD.MOV.U32 R13, RZ, RZ, R6 ;  /* 0x000000ffff0d7224 */ /* 0x000fe400078e0006 */
[----:B------:R-:W-:-:S07]  /*2a8a0*/  IMAD.MOV.U32 R2, RZ, RZ, R14 ;  /* 0x000000ffff027224 */ /* 0x000fce00078e000e */
[----:B------:R-:W-:Y:S05]  /*2a8b0*/  WARPSYNC.COLLECTIVE R15, `(.L_x_6912) ;  /* 0x000000000f087348 */ /* 0x000fea0003c00000 */
[----:B------:R0:W1:Y:S02]  /*2a8c0*/  SHFL.IDX P6, R14, R13, R12, R11 ;  /* 0x0000000c0d0e7389 */ /* 0x00006400000c000b */
[----:B01----:R-:W-:Y:S01]  /*2a8d0*/  ENDCOLLECTIVE ;  /* 0x000000000000791b */ /* 0x003fe20003800000 */
.L_x_6912:
[----:B------:R-:W-:Y:S02]  /*2a8e0*/  IMAD.MOV.U32 R13, RZ, RZ, R8 ;  /* 0x000000ffff0d7224 */ /* 0x000fe400078e0008 */
[----:B------:R-:W-:-:S07]  /*2a8f0*/  IMAD.MOV.U32 R6, RZ, RZ, R14 ;  /* 0x000000ffff067224 */ /* 0x000fce00078e000e */
[----:B------:R-:W-:Y:S05]  /*2a900*/  WARPSYNC.COLLECTIVE R15, `(.L_x_6913) ;  /* 0x000000000f087348 */ /* 0x000fea0003c00000 */
[----:B------:R0:W1:Y:S02]  /*2a910*/  SHFL.IDX P6, R14, R13, R12, R11 ;  /* 0x0000000c0d0e7389 */ /* 0x00006400000c000b */
[----:B01----:R-:W-:Y:S01]  /*2a920*/  ENDCOLLECTIVE ;  /* 0x000000000000791b */ /* 0x003fe20003800000 */
.L_x_6913:
[----:B------:R-:W-:Y:S05]  /*2a930*/  BRA `(.L_x_6914) ;  /* 0xfffffdf000f07947 */ /* 0x000fea000383ffff */
.L_x_6575:
[----:B0-----:R0:W1:Y:S02]  /*2a940*/  SYNCS.PHASECHK.TRANS64.TRYWAIT P1, [R18+URZ+0x38800], R15 ;  /* 0x0388000f120075a7 */ /* 0x001064000802017f */
[----:B-1----:R-:W-:Y:S05]  /*2a950*/  @!P1 NANOSLEEP.SYNCS 0x989680 ;  /* 0x009896800000995d */ /* 0x002fea0003900000 */
[----:B------:R-:W1:Y:S02]  /*2a960*/  @!P1 SYNCS.PHASECHK.TRANS64 P1, [R18+URZ+0x38800], R15 ;  /* 0x0388000f120095a7 */ /* 0x000e64000802007f */
[----:B-1----:R-:W-:Y:S05]  /*2a970*/  @!P1 BRA `(.L_x_6575) ;  /* 0xfffffffc00f09947 */ /* 0x002fea000383ffff */
[----:B------:R-:W-:Y:S05]  /*2a980*/  BRA `(.L_x_6915) ;  /* 0xfffffdf400907947 */ /* 0x000fea000383ffff */
.L_x_6581:
[----:B-1----:R1:W4:Y:S02]  /*2a990*/  SYNCS.PHASECHK.TRANS64.TRYWAIT P1, [R15+URZ+0x38830], R8 ;  /* 0x038830080f0075a7 */ /* 0x002324000802017f */
[----:B----4-:R-:W-:Y:S05]  /*2a9a0*/  @!P1 NANOSLEEP.SYNCS 0x989680 ;  /* 0x009896800000995d */ /* 0x010fea0003900000 */
[----:B------:R-:W4:Y:S02]  /*2a9b0*/  @!P1 SYNCS.PHASECHK.TRANS64 P1, [R15+URZ+0x38830], R8 ;  /* 0x038830080f0095a7 */ /* 0x000f24000802007f */
[----:B----4-:R-:W-:Y:S05]  /*2a9c0*/  @!P1 BRA `(.L_x_6581) ;  /* 0xfffffffc00f09947 */ /* 0x010fea000383ffff */
[----:B------:R-:W-:Y:S05]  /*2a9d0*/  BRA `(.L_x_6580) ;  /* 0xfffffe04004c7947 */ /* 0x000fea000383ffff */
.L_x_6583:
[----:B--2---:R2:W3:Y:S02]  /*2a9e0*/  SYNCS.PHASECHK.TRANS64.TRYWAIT P1, [R18+URZ+0x38810], R3 ;  /* 0x03881003120075a7 */ /* 0x0044e4000802017f */
[----:B---3--:R-:W-:Y:S05]  /*2a9f0*/  @!P1 NANOSLEEP.SYNCS 0x989680 ;  /* 0x009896800000995d */ /* 0x008fea0003900000 */
[----:B------:R-:W3:Y:S02]  /*2aa00*/  @!P1 SYNCS.PHASECHK.TRANS64 P1, [R18+URZ+0x38810], R3 ;  /* 0x03881003120095a7 */ /* 0x000ee4000802007f */
[----:B---3--:R-:W-:Y:S05]  /*2aa10*/  @!P1 BRA `(.L_x_6583) ;  /* 0xfffffffc00f09947 */ /* 0x008fea000383ffff */
[----:B------:R-:W-:Y:S05]  /*2aa20*/  BRA `(.L_x_6916) ;  /* 0xfffffe0400fc7947 */ /* 0x000fea000383ffff */
.L_x_6587:
[----:B----4-:R4:W0:Y:S02]  /*2aa30*/  SYNCS.PHASECHK.TRANS64.TRYWAIT P2, [R15+URZ+0x38850], R8 ;  /* 0x038850080f0075a7 */ /* 0x010824000804017f */
[----:B0-----:R-:W-:Y:S05]  /*2aa40*/  @!P2 NANOSLEEP.SYNCS 0x989680 ;  /* 0x009896800000a95d */ /* 0x001fea0003900000 */
[----:B------:R-:W0:Y:S02]  /*2aa50*/  @!P2 SYNCS.PHASECHK.TRANS64 P2, [R15+URZ+0x38850], R8 ;  /* 0x038850080f00a5a7 */ /* 0x000e24000804007f */
[----:B0-----:R-:W-:Y:S05]  /*2aa60*/  @!P2 BRA `(.L_x_6587) ;  /* 0xfffffffc00f0a947 */ /* 0x001fea000383ffff */
[----:B------:R-:W-:Y:S05]  /*2aa70*/  BRA `(.L_x_6586) ;  /* 0xfffffe0800207947 */ /* 0x000fea000383ffff */
.L_x_6607:
[----:B-1----:R1:W2:Y:S02]  /*2aa80*/  SYNCS.PHASECHK.TRANS64.TRYWAIT P3, [R201+URZ+0x38830], R14 ;  /* 0x0388300ec90075a7 */ /* 0x0022a4000806017f */
[----:B--2---:R-:W-:Y:S05]  /*2aa90*/  @!P3 NANOSLEEP.SYNCS 0x989680 ;  /* 0x009896800000b95d */ /* 0x004fea0003900000 */
[----:B------:R-:W2:Y:S02]  /*2aaa0*/  @!P3 SYNCS.PHASECHK.TRANS64 P3, [R201+URZ+0x38830], R14 ;  /* 0x0388300ec900b5a7 */ /* 0x000ea4000806007f */
[----:B--2---:R-:W-:Y:S05]  /*2aab0*/  @!P3 BRA `(.L_x_6607) ;  /* 0xfffffffc00f0b947 */ /* 0x004fea000383ffff */
[----:B------:R-:W-:Y:S05]  /*2aac0*/  BRA `(.L_x_6606) ;  /* 0xfffffe3c00e07947 */ /* 0x000fea000383ffff */
.L_x_6612:
[----:B---3--:R3:W4:Y:S02]  /*2aad0*/  SYNCS.PHASECHK.TRANS64.TRYWAIT P3, [R201+URZ+0x38850], R14 ;  /* 0x0388500ec90075a7 */ /* 0x008724000806017f */
[----:B----4-:R-:W-:Y:S05]  /*2aae0*/  @!P3 NANOSLEEP.SYNCS 0x989680 ;  /* 0x009896800000b95d */ /* 0x010fea0003900000 */
[----:B------:R-:W4:Y:S02]  /*2aaf0*/  @!P3 SYNCS.PHASECHK.TRANS64 P3, [R201+URZ+0x38850], R14 ;  /* 0x0388500ec900b5a7 */ /* 0x000f24000806007f */
[----:B----4-:R-:W-:Y:S05]  /*2ab00*/  @!P3 BRA `(.L_x_6612) ;  /* 0xfffffffc00f0b947 */ /* 0x010fea000383ffff */
[----:B------:R-:W-:Y:S05]  /*2ab10*/  BRA `(.L_x_6611) ;  /* 0xfffffe40007c7947 */ /* 0x000fea000383ffff */
.L_x_6632:
[----:B-1----:R1:W2:Y:S02]  /*2ab20*/  SYNCS.PHASECHK.TRANS64.TRYWAIT P3, [R21+URZ+0x38830], R14 ;  /* 0x0388300e150075a7 */ /* 0x0022a4000806017f */
[----:B--2---:R-:W-:Y:S05]  /*2ab30*/  @!P3 NANOSLEEP.SYNCS 0x989680 ;  /* 0x009896800000b95d */ /* 0x004fea0003900000 */
[----:B------:R-:W2:Y:S02]  /*2ab40*/  @!P3 SYNCS.PHASECHK.TRANS64 P3, [R21+URZ+0x38830], R14 ;  /* 0x0388300e1500b5a7 */ /* 0x000ea4000806007f */
[----:B--2---:R-:W-:Y:S05]  /*2ab50*/  @!P3 BRA `(.L_x_6632) ;  /* 0xfffffffc00f0b947 */ /* 0x004fea000383ffff */
[----:B------:R-:W-:Y:S05]  /*2ab60*/  BRA `(.L_x_6631) ;  /* 0xfffffe7c00c47947 */ /* 0x000fea000383ffff */
.L_x_6637:
[----:B---3--:R3:W4:Y:S02]  /*2ab70*/  SYNCS.PHASECHK.TRANS64.TRYWAIT P3, [R21+URZ+0x38850], R14 ;  /* 0x0388500e150075a7 */ /* 0x008724000806017f */
[----:B----4-:R-:W-:Y:S05]  /*2ab80*/  @!P3 NANOSLEEP.SYNCS 0x989680 ;  /* 0x009896800000b95d */ /* 0x010fea0003900000 */
[----:B------:R-:W4:Y:S02]  /*2ab90*/  @!P3 SYNCS.PHASECHK.TRANS64 P3, [R21+URZ+0x38850], R14 ;  /* 0x0388500e1500b5a7 */ /* 0x000f24000806007f */
[----:B----4-:R-:W-:Y:S05]  /*2aba0*/  @!P3 BRA `(.L_x_6637) ;  /* 0xfffffffc00f0b947 */ /* 0x010fea000383ffff */
[----:B------:R-:W-:Y:S05]  /*2abb0*/  BRA `(.L_x_6636) ;  /* 0xfffffe8000607947 */ /* 0x000fea000383ffff */
.L_x_6645:
[----:B-1----:R1:W2:Y:S02]  /*2abc0*/  SYNCS.PHASECHK.TRANS64.TRYWAIT P2, [R21+URZ+0x38830], R9 ;  /* 0x03883009150075a7 */ /* 0x0022a4000804017f */
[----:B--2---:R-:W-:Y:S05]  /*2abd0*/  @!P2 NANOSLEEP.SYNCS 0x989680 ;  /* 0x009896800000a95d */ /* 0x004fea0003900000 */
[----:B------:R-:W2:Y:S02]  /*2abe0*/  @!P2 SYNCS.PHASECHK.TRANS64 P2, [R21+URZ+0x38830], R9 ;  /* 0x038830091500a5a7 */ /* 0x000ea4000804007f */
[----:B--2---:R-:W-:Y:S05]  /*2abf0*/  @!P2 BRA `(.L_x_6645) ;  /* 0xfffffffc00f0a947 */ /* 0x004fea000383ffff */
[----:B------:R-:W-:Y:S05]  /*2ac00*/  BRA `(.L_x_6644) ;  /* 0xfffffeb0003c7947 */ /* 0x000fea000383ffff */
.L_x_6650:
[----:B---3--:R3:W4:Y:S02]  /*2ac10*/  SYNCS.PHASECHK.TRANS64.TRYWAIT P2, [R21+URZ+0x38850], R9 ;  /* 0x03885009150075a7 */ /* 0x008724000804017f */
[----:B----4-:R-:W-:Y:S05]  /*2ac20*/  @!P2 NANOSLEEP.SYNCS 0x989680 ;  /* 0x009896800000a95d */ /* 0x010fea0003900000 */
[----:B------:R-:W4:Y:S02]  /*2ac30*/  @!P2 SYNCS.PHASECHK.TRANS64 P2, [R21+URZ+0x38850], R9 ;  /* 0x038850091500a5a7 */ /* 0x000f24000804007f */
[----:B----4-:R-:W-:Y:S05]  /*2ac40*/  @!P2 BRA `(.L_x_6650) ;  /* 0xfffffffc00f0a947 */ /* 0x010fea000383ffff */
[----:B------:R-:W-:Y:S05]  /*2ac50*/  BRA `(.L_x_6649) ;  /* 0xfffffeb000d87947 */ /* 0x000fea000383ffff */
.L_x_6701:
        /* <DEDUP_REMOVED lines=11> */
.L_x_6918:
[----:B------:R-:W-:Y:S05]  /*2ad10*/  BSYNC B1 ;  /* 0x0000000000017941 */ /* 0x000fea0003800000 */
.L_x_6917:
[----:B------:R-:W-:Y:S05]  /*2ad20*/  BRA `(.L_x_6919) ;  /* 0xffffff60003c7947 */ /* 0x000fea000383ffff */
.L_x_6703:
[----:B------:R-:W-:Y:S01]  /*2ad30*/  BSSY B1, `(.L_x_6920) ;  /* 0x0000006000017945 */ /* 0x000fe20003800000 */
[----:B0-----:R-:W-:-:S07]  /*2ad40*/  IMAD.MOV.U32 R15, RZ, RZ, -0x1 ;  /* 0xffffffffff0f7424 */ /* 0x001fce00078e00ff */
[----:B-1----:R-:W-:Y:S05]  /*2ad50*/  WARPSYNC.COLLECTIVE R15, `(.L_x_6921) ;  /* 0x000000000f0c7348 */ /* 0x002fea0003c00000 */
[----:B------:R-:W-:Y:S02]  /*2ad60*/  ELECT P6, UR62, PT ;  /* 0x00000000003e782f */ /* 0x000fe400038c0000 */
[----:B------:R-:W-:Y:S01]  /*2ad70*/  MOV R14, UR62 ;  /* 0x0000003e000e7c02 */ /* 0x000fe20008000f00 */
[----:B-1----:R-:W-:Y:S10]  /*2ad80*/  ENDCOLLECTIVE ;  /* 0x000000000000791b */ /* 0x002ff40003800000 */
.L_x_6921:
[----:B------:R-:W-:Y:S05]  /*2ad90*/  BSYNC B1 ;  /* 0x0000000000017941 */ /* 0x000fea0003800000 */
.L_x_6920:
[----:B------:R-:W-:Y:S05]  /*2ada0*/  BRA `(.L_x_6702) ;  /* 0xffffff6000347947 */ /* 0x000fea000383ffff */
.L_x_6705:
[----:B-1----:R1:W2:Y:S02]  /*2adb0*/  SYNCS.PHASECHK.TRANS64.TRYWAIT P0, [R18+URZ+0x38820], R5 ;  /* 0x03882005120075a7 */ /* 0x0022a4000800017f */
[----:B--2---:R-:W-:Y:S05]  /*2adc0*/  @!P0 NANOSLEEP.SYNCS 0x989680 ;  /* 0x009896800000895d */ /* 0x004fea0003900000 */
[----:B------:R-:W2:Y:S02]  /*2add0*/  @!P0 SYNCS.PHASECHK.TRANS64 P0, [R18+URZ+0x38820], R5 ;  /* 0x03882005120085a7 */ /* 0x000ea4000800007f */
[----:B--2---:R-:W-:Y:S05]  /*2ade0*/  @!P0 BRA `(.L_x_6705) ;  /* 0xfffffffc00f08947 */ /* 0x004fea000383ffff */
[----:B------:R-:W-:Y:S05]  /*2adf0*/  BRA `(.L_x_6922) ;  /* 0xffffff6000447947 */ /* 0x000fea000383ffff */
.L_x_6709:
[----:B--2---:R2:W3:Y:S02]  /*2ae00*/  SYNCS.PHASECHK.TRANS64.TRYWAIT P0, [R6+URZ+0x388a0], R10 ;  /* 0x0388a00a060075a7 */ /* 0x0044e4000800017f */
[----:B---3--:R-:W-:Y:S05]  /*2ae10*/  @!P0 NANOSLEEP.SYNCS 0x989680 ;  /* 0x009896800000895d */ /* 0x008fea0003900000 */
[----:B------:R-:W3:Y:S02]  /*2ae20*/  @!P0 SYNCS.PHASECHK.TRANS64 P0, [R6+URZ+0x388a0], R10 ;  /* 0x0388a00a060085a7 */ /* 0x000ee4000800007f */
[----:B---3--:R-:W-:Y:S05]  /*2ae30*/  @!P0 BRA `(.L_x_6709) ;  /* 0xfffffffc00f08947 */ /* 0x008fea000383ffff */
[----:B------:R-:W-:Y:S05]  /*2ae40*/  BRA `(.L_x_6923) ;  /* 0xffffff6000647947 */ /* 0x000fea000383ffff */
.L_x_6714:
[----:B-1----:R1:W3:Y:S02]  /*2ae50*/  SYNCS.PHASECHK.TRANS64.TRYWAIT P0, [R6+URZ+0x388c0], R10 ;  /* 0x0388c00a060075a7 */ /* 0x0022e4000800017f */
[----:B---3--:R-:W-:Y:S05]  /*2ae60*/  @!P0 NANOSLEEP.SYNCS 0x989680 ;  /* 0x009896800000895d */ /* 0x008fea0003900000 */
[----:B------:R-:W3:Y:S02]  /*2ae70*/  @!P0 SYNCS.PHASECHK.TRANS64 P0, [R6+URZ+0x388c0], R10 ;  /* 0x0388c00a060085a7 */ /* 0x000ee4000800007f */
[----:B---3--:R-:W-:Y:S05]  /*2ae80*/  @!P0 BRA `(.L_x_6714) ;  /* 0xfffffffc00f08947 */ /* 0x008fea000383ffff */
[----:B------:R-:W-:Y:S05]  /*2ae90*/  BRA `(.L_x_6924) ;  /* 0xffffff6000e47947 */ /* 0x000fea000383ffff */
.L_x_6728:
[----:B-1----:R1:W2:Y:S02]  /*2aea0*/  SYNCS.PHASECHK.TRANS64.TRYWAIT P1, [R6+URZ+0x388a0], R7 ;  /* 0x0388a007060075a7 */ /* 0x0022a4000802017f */
[----:B--2---:R-:W-:Y:S05]  /*2aeb0*/  @!P1 NANOSLEEP.SYNCS 0x989680 ;  /* 0x009896800000995d */ /* 0x004fea0003900000 */
[----:B------:R-:W2:Y:S02]  /*2aec0*/  @!P1 SYNCS.PHASECHK.TRANS64 P1, [R6+URZ+0x388a0], R7 ;  /* 0x0388a007060095a7 */ /* 0x000ea4000802007f */
[----:B--2---:R-:W-:Y:S05]  /*2aed0*/  @!P1 BRA `(.L_x_6728) ;  /* 0xfffffffc00f09947 */ /* 0x004fea000383ffff */
[----:B------:R-:W-:Y:S05]  /*2aee0*/  BRA `(.L_x_6925) ;  /* 0xffffff6c00647947 */ /* 0x000fea000383ffff */
.L_x_6733:
[----:B--2---:R2:W3:Y:S02]  /*2aef0*/  SYNCS.PHASECHK.TRANS64.TRYWAIT P1, [R6+URZ+0x388c0], R7 ;  /* 0x0388c007060075a7 */ /* 0x0044e4000802017f */
[----:B---3--:R-:W-:Y:S05]  /*2af00*/  @!P1 NANOSLEEP.SYNCS 0x989680 ;  /* 0x009896800000995d */ /* 0x008fea0003900000 */
[----:B------:R-:W3:Y:S02]  /*2af10*/  @!P1 SYNCS.PHASECHK.TRANS64 P1, [R6+URZ+0x388c0], R7 ;  /* 0x0388c007060095a7 */ /* 0x000ee4000802007f */
[----:B---3--:R-:W-:Y:S05]  /*2af20*/  @!P1 BRA `(.L_x_6733) ;  /* 0xfffffffc00f09947 */ /* 0x008fea000383ffff */
[----:B------:R-:W-:Y:S05]  /*2af30*/  BRA `(.L_x_6926) ;  /* 0xffffff6c00e07947 */ /* 0x000fea000383ffff */
.L_x_6763:
        /* <DEDUP_REMOVED lines=11> */
.L_x_6928:
[----:B------:R-:W-:Y:S05]  /*2aff0*/  BSYNC B0 ;  /* 0x0000000000007941 */ /* 0x000fea0003800000 */
.L_x_6927:
[----:B------:R-:W-:Y:S05]  /*2b000*/  BRA `(.L_x_6929) ;  /* 0xffffff8400647947 */ /* 0x000fea000383ffff */
.L_x_6765:
[----:B------:R-:W-:Y:S01]  /*2b010*/  BSSY B0, `(.L_x_6930) ;  /* 0x0000006000007945 */ /* 0x000fe20003800000 */
[----:B0-----:R-:W-:-:S07]  /*2b020*/  IMAD.MOV.U32 R15, RZ, RZ, -0x1 ;  /* 0xffffffffff0f7424 */ /* 0x001fce00078e00ff */
[----:B-12---:R-:W-:Y:S05]  /*2b030*/  WARPSYNC.COLLECTIVE R15, `(.L_x_6931) ;  /* 0x000000000f0c7348 */ /* 0x006fea0003c00000 */
[----:B------:R-:W-:Y:S02]  /*2b040*/  ELECT P6, UR62, PT ;  /* 0x00000000003e782f */ /* 0x000fe400038c0000 */
[----:B------:R-:W-:Y:S01]  /*2b050*/  MOV R14, UR62 ;  /* 0x0000003e000e7c02 */ /* 0x000fe20008000f00 */
[----:B-12---:R-:W-:Y:S10]  /*2b060*/  ENDCOLLECTIVE ;  /* 0x000000000000791b */ /* 0x006ff40003800000 */
.L_x_6931:
[----:B------:R-:W-:Y:S05]  /*2b070*/  BSYNC B0 ;  /* 0x0000000000007941 */ /* 0x000fea0003800000 */
.L_x_6930:
[----:B------:R-:W-:Y:S05]  /*2b080*/  BRA `(.L_x_6932) ;  /* 0xffffff8400687947 */ /* 0x000fea000383ffff */
.L_x_6767:
[----:B---3--:R3:W4:Y:S02]  /*2b090*/  SYNCS.PHASECHK.TRANS64.TRYWAIT P0, [R0+URZ+0x38840], R2 ;  /* 0x03884002000075a7 */ /* 0x008724000800017f */
[----:B----4-:R-:W-:Y:S05]  /*2b0a0*/  @!P0 NANOSLEEP.SYNCS 0x989680 ;  /* 0x009896800000895d */ /* 0x010fea0003900000 */
[----:B------:R-:W4:Y:S02]  /*2b0b0*/  @!P0 SYNCS.PHASECHK.TRANS64 P0, [R0+URZ+0x38840], R2 ;  /* 0x03884002000085a7 */ /* 0x000f24000800007f */
[----:B----4-:R-:W-:Y:S05]  /*2b0c0*/  @!P0 BRA `(.L_x_6767) ;  /* 0xfffffffc00f08947 */ /* 0x010fea000383ffff */
[----:B------:R-:W-:Y:S05]  /*2b0d0*/  BRA `(.L_x_6933) ;  /* 0xffffff8400cc7947 */ /* 0x000fea000383ffff */
.L_x_6771:
        /* <DEDUP_REMOVED lines=10> */
.L_x_6934:
[----:B------:R0:W-:Y:S01]  /*2b180*/  STL [R1+0x2c], R10 ;  /* 0x00002c0a01007387 */ /* 0x0001e20000100800 */
[----:B------:R-:W-:Y:S02]  /*2b190*/  IMAD.MOV.U32 R13, RZ, RZ, R3 ;  /* 0x000000ffff0d7224 */ /* 0x000fe400078e0003 */
[----:B------:R-:W-:-:S07]  /*2b1a0*/  IMAD.MOV.U32 R4, RZ, RZ, R14 ;  /* 0x000000ffff047224 */ /* 0x000fce00078e000e */
[----:B0-----:R-:W-:Y:S05]  /*2b1b0*/  WARPSYNC.COLLECTIVE R15, `(.L_x_6935) ;  /* 0x000000000f087348 */ /* 0x001fea0003c00000 */
[----:B------:R1:W2:Y:S02]  /*2b1c0*/  SHFL.IDX P6, R14, R13, R12, R11 ;  /* 0x0000000c0d0e7389 */ /* 0x0002a400000c000b */
[----:B012---:R-:W-:Y:S01]  /*2b1d0*/  ENDCOLLECTIVE ;  /* 0x000000000000791b */ /* 0x007fe20003800000 */
.L_x_6935:
[----:B------:R-:W-:Y:S02]  /*2b1e0*/  IMAD.MOV.U32 R13, RZ, RZ, R2 ;  /* 0x000000ffff0d7224 */ /* 0x000fe400078e0002 */
[----:B------:R-:W-:Y:S02]  /*2b1f0*/  IMAD.MOV.U32 R12, RZ, RZ, 0x1 ;  /* 0x00000001ff0c7424 */ /* 0x000fe400078e00ff */
[----:B------:R-:W-:-:S07]  /*2b200*/  IMAD.MOV.U32 R5, RZ, RZ, R14 ;  /* 0x000000ffff057224 */ /* 0x000fce00078e000e */
[----:B------:R-:W-:Y:S05]  /*2b210*/  WARPSYNC.COLLECTIVE R15, `(.L_x_6936) ;  /* 0x000000000f087348 */ /* 0x000fea0003c00000 */
[----:B------:R0:W1:Y:S02]  /*2b220*/  SHFL.IDX P6, R14, R13, R12, R11 ;  /* 0x0000000c0d0e7389 */ /* 0x00006400000c000b */
[----:B01----:R-:W-:Y:S01]  /*2b230*/  ENDCOLLECTIVE ;  /* 0x000000000000791b */ /* 0x003fe20003800000 */
.L_x_6936:
[----:B------:R-:W-:Y:S02]  /*2b240*/  IMAD.MOV.U32 R13, RZ, RZ, R3 ;  /* 0x000000ffff0d7224 */ /* 0x000fe400078e0003 */
[----:B------:R-:W-:-:S07]  /*2b250*/  IMAD.MOV.U32 R6, RZ, RZ, R14 ;  /* 0x000000ffff067224 */ /* 0x000fce00078e000e */
[----:B------:R-:W-:Y:S05]  /*2b260*/  WARPSYNC.COLLECTIVE R15, `(.L_x_6937) ;  /* 0x000000000f087348 */ /* 0x000fea0003c00000 */
[----:B------:R0:W1:Y:S02]  /*2b270*/  SHFL.IDX P6, R14, R13, R12, R11 ;  /* 0x0000000c0d0e7389 */ /* 0x00006400000c000b */
[----:B01----:R-:W-:Y:S01]  /*2b280*/  ENDCOLLECTIVE ;  /* 0x000000000000791b */ /* 0x003fe20003800000 */
.L_x_6937:
        /* <DEDUP_REMOVED lines=22> */
.L_x_6938:
        /* <DEDUP_REMOVED lines=10> */
.L_x_6939:
        /* <DEDUP_REMOVED lines=11> */
.L_x_6940:
        /* <DEDUP_REMOVED lines=14> */
.L_x_6941:
[----:B------:R-:W-:Y:S01]  /*2b620*/  IMAD.MOV.U32 R3, RZ, RZ, R14 ;  /* 0x000000ffff037224 */ /* 0x000fe200078e000e */
[----:B------:R-:W-:Y:S06]  /*2b630*/  BRA `(.L_x_6942) ;  /* 0xffffff8c00147947 */ /* 0x000fec000383ffff */
.L_x_6775:
        /* <DEDUP_REMOVED lines=26> */
.L_x_6944:
[----:B------:R-:W-:Y:S05]  /*2b7e0*/  BSYNC B0 ;  /* 0x0000000000007941 */ /* 0x000fea0003800000 */
.L_x_6943:
        /* <DEDUP_REMOVED lines=13> */
.L_x_6945:
        /* <DEDUP_REMOVED lines=35> */
[----:B------:R0:W-:Y:S03]  /*2baf0*/  @!P2 LDGSTS.E.BYPASS.LTC128B.128 [R7+0x32400], desc[UR50][R2.64+0x300], P6 ;  /* 0x324003000207afae */ /* 0x0001e6000b101d72 */
[----:B------:R-:W-:-:S07]  /*2bb00*/  @!P3 SHF.R.U32.HI R8, RZ, 0x2, R8 ;  /* 0x00000002ff08b819 */ /* 0x000fce0000011608 */
[----:B0-----:R-:W-:Y:S05]  /*2bb10*/  WARPSYNC.COLLECTIVE R15, `(.L_x_6946) ;  /* 0x000000000f087348 */ /* 0x001fea0003c00000 */
[----:B------:R1:W2:Y:S02]  /*2bb20*/  SHFL.IDX P6, R14, R13, R12, R11 ;  /* 0x0000000c0d0e7389 */ /* 0x0002a400000c000b */
[----:B012---:R-:W-:Y:S01]  /*2bb30*/  ENDCOLLECTIVE ;  /* 0x000000000000791b */ /* 0x007fe20003800000 */
.L_x_6946:
        /* <DEDUP_REMOVED lines=17> */
.L_x_6947:
        /* <DEDUP_REMOVED lines=29> */
.L_x_6948:
        /* <DEDUP_REMOVED lines=12> */
.L_x_6949:
        /* <DEDUP_REMOVED lines=34> */
.L_x_6950:
[----:B------:R-:W-:Y:S02]  /*2c100*/  IMAD.MOV.U32 R13, RZ, RZ, R0 ;  /* 0x000000ffff0d7224 */ /* 0x000fe400078e0000 */
[----:B------:R-:W-:-:S07]  /*2c110*/  IMAD.MOV.U32 R4, RZ, RZ, R14 ;  /* 0x000000ffff047224 */ /* 0x000fce00078e000e */
[----:B------:R-:W-:Y:S05]  /*2c120*/  WARPSYNC.COLLECTIVE R15, `(.L_x_6951) ;  /* 0x000000000f087348 */ /* 0x000fea0003c00000 */
[----:B------:R0:W1:Y:S02]  /*2c130*/  SHFL.IDX P6, R14, R13, R12, R11 ;  /* 0x0000000c0d0e7389 */ /* 0x00006400000c000b */
[----:B01----:R-:W-:Y:S01]  /*2c140*/  ENDCOLLECTIVE ;  /* 0x000000000000791b */ /* 0x003fe20003800000 */
.L_x_6951:
[----:B------:R-:W-:Y:S01]  /*2c150*/  IMAD.MOV.U32 R0, RZ, RZ, R14 ;  /* 0x000000ffff007224 */ /* 0x000fe200078e000e */
[----:B------:R-:W-:Y:S06]  /*2c160*/  BRA `(.L_x_6952) ;  /* 0xffffff8c00ec7947 */ /* 0x000fec000383ffff */
.L_x_6780:
[----:B0-----:R0:W2:Y:S02]  /*2c170*/  SYNCS.PHASECHK.TRANS64.TRYWAIT P0, [R18+URZ+0x38820], R0 ;  /* 0x03882000120075a7 */ /* 0x0010a4000800017f */
[----:B--2---:R-:W-:Y:S05]  /*2c180*/  @!P0 NANOSLEEP.SYNCS 0x989680 ;  /* 0x009896800000895d */ /* 0x004fea0003900000 */
[----:B------:R-:W2:Y:S02]  /*2c190*/  @!P0 SYNCS.PHASECHK.TRANS64 P0, [R18+URZ+0x38820], R0 ;  /* 0x03882000120085a7 */ /* 0x000ea4000800007f */
[----:B--2---:R-:W-:Y:S05]  /*2c1a0*/  @!P0 BRA `(.L_x_6780) ;  /* 0xfffffffc00f08947 */ /* 0x004fea000383ffff */
[----:B------:R-:W-:Y:S05]  /*2c1b0*/  BRA `(.L_x_6953) ;  /* 0xffffff9000a47947 */ /* 0x000fea000383ffff */
.L_x_6784:
[----:B0-----:R0:W1:Y:S02]  /*2c1c0*/  SYNCS.PHASECHK.TRANS64.TRYWAIT P0, [R0+URZ+0x38860], R2 ;  /* 0x03886002000075a7 */ /* 0x001064000800017f */
[----:B-1----:R-:W-:Y:S05]  /*2c1d0*/  @!P0 NANOSLEEP.SYNCS 0x989680 ;  /* 0x009896800000895d */ /* 0x002fea0003900000 */
[----:B------:R-:W1:Y:S02]  /*2c1e0*/  @!P0 SYNCS.PHASECHK.TRANS64 P0, [R0+URZ+0x38860], R2 ;  /* 0x03886002000085a7 */ /* 0x000e64000800007f */
[----:B-1----:R-:W-:Y:S05]  /*2c1f0*/  @!P0 BRA `(.L_x_6784) ;  /* 0xfffffffc00f08947 */ /* 0x002fea000383ffff */
[----:B------:R-:W-:Y:S05]  /*2c200*/  BRA `(.L_x_6954) ;  /* 0xffffff9000c87947 */ /* 0x000fea000383ffff */
.L_x_6803:
[----:B-1----:R1:W2:Y:S02]  /*2c210*/  SYNCS.PHASECHK.TRANS64.TRYWAIT P0, [R2+URZ+0x38840], R6 ;  /* 0x03884006020075a7 */ /* 0x0022a4000800017f */
[----:B--2---:R-:W-:Y:S05]  /*2c220*/  @!P0 NANOSLEEP.SYNCS 0x989680 ;  /* 0x009896800000895d */ /* 0x004fea0003900000 */
[----:B------:R-:W2:Y:S02]  /*2c230*/  @!P0 SYNCS.PHASECHK.TRANS64 P0, [R2+URZ+0x38840], R6 ;  /* 0x03884006020085a7 */ /* 0x000ea4000800007f */
[----:B--2---:R-:W-:Y:S05]  /*2c240*/  @!P0 BRA `(.L_x_6803) ;  /* 0xfffffffc00f08947 */ /* 0x004fea000383ffff */
[----:B------:R-:W-:Y:S05]  /*2c250*/  BRA `(.L_x_6955) ;  /* 0xffffff9c00f87947 */ /* 0x000fea000383ffff */
.L_x_6808:
[----:B0-----:R0:W2:Y:S02]  /*2c260*/  SYNCS.PHASECHK.TRANS64.TRYWAIT P0, [R2+URZ+0x38860], R6 ;  /* 0x03886006020075a7 */ /* 0x0010a4000800017f */
[----:B--2---:R-:W-:Y:S05]  /*2c270*/  @!P0 NANOSLEEP.SYNCS 0x989680 ;  /* 0x009896800000895d */ /* 0x004fea0003900000 */
[----:B------:R-:W2:Y:S02]  /*2c280*/  @!P0 SYNCS.PHASECHK.TRANS64 P0, [R2+URZ+0x38860], R6 ;  /* 0x03886006020085a7 */ /* 0x000ea4000800007f */
[----:B--2---:R-:W-:Y:S05]  /*2c290*/  @!P0 BRA `(.L_x_6808) ;  /* 0xfffffffc00f08947 */ /* 0x004fea000383ffff */
[----:B------:R-:W-:Y:S05]  /*2c2a0*/  BRA `(.L_x_6956) ;  /* 0xffffffa000787947 */ /* 0x000fea000383ffff */
.L_x_6823:
[----:B-1----:R1:W2:Y:S02]  /*2c2b0*/  SYNCS.PHASECHK.TRANS64.TRYWAIT P0, [R3+URZ+0x38840], R2 ;  /* 0x03884002030075a7 */ /* 0x0022a4000800017f */
[----:B--2---:R-:W-:Y:S05]  /*2c2c0*/  @!P0 NANOSLEEP.SYNCS 0x989680 ;  /* 0x009896800000895d */ /* 0x004fea0003900000 */
[----:B------:R-:W2:Y:S02]  /*2c2d0*/  @!P0 SYNCS.PHASECHK.TRANS64 P0, [R3+URZ+0x38840], R2 ;  /* 0x03884002030085a7 */ /* 0x000ea4000800007f */
[----:B--2---:R-:W-:Y:S05]  /*2c2e0*/  @!P0 BRA `(.L_x_6823) ;  /* 0xfffffffc00f08947 */ /* 0x004fea000383ffff */
[----:B------:R-:W-:Y:S05]  /*2c2f0*/  BRA `(.L_x_6957) ;  /* 0xffffffac00547947 */ /* 0x000fea000383ffff */
.L_x_6828:
[----:B0-----:R0:W2:Y:S02]  /*2c300*/  SYNCS.PHASECHK.TRANS64.TRYWAIT P0, [R3+URZ+0x38860], R2 ;  /* 0x03886002030075a7 */ /* 0x0010a4000800017f */
[----:B--2---:R-:W-:Y:S05]  /*2c310*/  @!P0 NANOSLEEP.SYNCS 0x989680 ;  /* 0x009896800000895d */ /* 0x004fea0003900000 */
[----:B------:R-:W2:Y:S02]  /*2c320*/  @!P0 SYNCS.PHASECHK.TRANS64 P0, [R3+URZ+0x38860], R2 ;  /* 0x03886002030085a7 */ /* 0x000ea4000800007f */
[----:B--2---:R-:W-:Y:S05]  /*2c330*/  @!P0 BRA `(.L_x_6828) ;  /* 0xfffffffc00f08947 */ /* 0x004fea000383ffff */
[----:B------:R-:W-:Y:S05]  /*2c340*/  BRA `(.L_x_6958) ;  /* 0xffffffac00d07947 */ /* 0x000fea000383ffff */
.L_x_6843:
[----:B-1----:R1:W2:Y:S02]  /*2c350*/  SYNCS.PHASECHK.TRANS64.TRYWAIT P0, [R3+URZ+0x38840], R2 ;  /* 0x03884002030075a7 */ /* 0x0022a4000800017f */
[----:B--2---:R-:W-:Y:S05]  /*2c360*/  @!P0 NANOSLEEP.SYNCS 0x989680 ;  /* 0x009896800000895d */ /* 0x004fea0003900000 */
[----:B------:R-:W2:Y:S02]  /*2c370*/  @!P0 SYNCS.PHASECHK.TRANS64 P0, [R3+URZ+0x38840], R2 ;  /* 0x03884002030085a7 */ /* 0x000ea4000800007f */
[----:B--2---:R-:W-:Y:S05]  /*2c380*/  @!P0 BRA `(.L_x_6843) ;  /* 0xfffffffc00f08947 */ /* 0x004fea000383ffff */
[----:B------:R-:W-:Y:S05]  /*2c390*/  BRA `(.L_x_6959) ;  /* 0xffffffb800907947 */ /* 0x000fea000383ffff */
.L_x_6848:
[----:B--2---:R2:W3:Y:S02]  /*2c3a0*/  SYNCS.PHASECHK.TRANS64.TRYWAIT P0, [R3+URZ+0x38860], R2 ;  /* 0x03886002030075a7 */ /* 0x0044e4000800017f */
[----:B---3--:R-:W-:Y:S05]  /*2c3b0*/  @!P0 NANOSLEEP.SYNCS 0x989680 ;  /* 0x009896800000895d */ /* 0x008fea0003900000 */
[----:B------:R-:W3:Y:S02]  /*2c3c0*/  @!P0 SYNCS.PHASECHK.TRANS64 P0, [R3+URZ+0x38860], R2 ;  /* 0x03886002030085a7 */ /* 0x000ee4000800007f */
[----:B---3--:R-:W-:Y:S05]  /*2c3d0*/  @!P0 BRA `(.L_x_6848) ;  /* 0xfffffffc00f08947 */ /* 0x008fea000383ffff */
[----:B------:R-:W-:Y:S05]  /*2c3e0*/  BRA `(.L_x_6960) ;  /* 0xffffffbc00107947 */ /* 0x000fea000383ffff */
.L_x_6864:
[----:B--2---:R-:W2:Y:S01]  /*2c3f0*/  LDL R2, [R1] ;  /* 0x0000000001027983 */ /* 0x004ea20000100800 */
[----:B------:R-:W-:Y:S01]  /*2c400*/  BSSY B0, `(.L_x_6961) ;  /* 0x0000008000007945 */ /* 0x000fe20003800000 */
[----:B------:R-:W-:Y:S02]  /*2c410*/  IMAD.MOV.U32 R12, RZ, RZ, RZ ;  /* 0x000000ffff0c7224 */ /* 0x000fe400078e00ff */
[----:B------:R-:W-:Y:S02]  /*2c420*/  IMAD.MOV.U32 R11, RZ, RZ, 0x1f ;  /* 0x0000001fff0b7424 */ /* 0x000fe400078e00ff */
[----:B0-----:R-:W-:Y:S02]  /*2c430*/  IMAD.MOV.U32 R15, RZ, RZ, -0x1 ;  /* 0xffffffffff0f7424 */ /* 0x001fe400078e00ff */
[----:B--2---:R-:W-:-:S07]  /*2c440*/  IMAD.MOV.U32 R13, RZ, RZ, R2 ;  /* 0x000000ffff0d7224 */ /* 0x004fce00078e0002 */
[----:B-1-3--:R-:W-:Y:S05]  /*2c450*/  WARPSYNC.COLLECTIVE R15, `(.L_x_6962) ;  /* 0x000000000f087348 */ /* 0x00afea0003c00000 */
[----:B------:R0:W2:Y:S02]  /*2c460*/  SHFL.IDX P6, R14, R13, R12, R11 ;  /* 0x0000000c0d0e7389 */ /* 0x0000a400000c000b */
[----:B0123--:R-:W-:Y:S01]  /*2c470*/  ENDCOLLECTIVE ;  /* 0x000000000000791b */ /* 0x00ffe20003800000 */
.L_x_6962:
[----:B------:R-:W-:Y:S05]  /*2c480*/  BSYNC B0 ;  /* 0x0000000000007941 */ /* 0x000fea0003800000 */
.L_x_6961:
        /* <DEDUP_REMOVED lines=9> */
.L_x_6963:
        /* <DEDUP_REMOVED lines=26> */
.L_x_6964:
        /* <DEDUP_REMOVED lines=8> */
.L_x_6965:
        /* <DEDUP_REMOVED lines=8> */
.L_x_6966:
        /* <DEDUP_REMOVED lines=8> */
.L_x_6967:
        /* <DEDUP_REMOVED lines=8> */
.L_x_6968:
        /* <DEDUP_REMOVED lines=9> */
.L_x_6969:
[----:B------:R-:W-:Y:S01]  /*2c950*/  IMAD.MOV.U32 R9, RZ, RZ, R14 ;  /* 0x000000ffff097224 */ /* 0x000fe200078e000e */
[----:B------:R-:W-:Y:S06]  /*2c960*/  BRA `(.L_x_6970) ;  /* 0xffffffc400507947 */ /* 0x000fec000383ffff */
.L_x_6867:
        /* <DEDUP_REMOVED lines=8> */
.L_x_6972:
[----:B------:R-:W-:Y:S05]  /*2c9f0*/  BSYNC B0 ;  /* 0x0000000000007941 */ /* 0x000fea0003800000 */
.L_x_6971:
        /* <DEDUP_REMOVED lines=10> */
.L_x_6973:
        /* <DEDUP_REMOVED lines=8> */
.L_x_6974:
        /* <DEDUP_REMOVED lines=8> */
.L_x_6975:
        /* <DEDUP_REMOVED lines=8> */
.L_x_6976:
        /* <DEDUP_REMOVED lines=9> */
.L_x_6977:
[----:B------:R-:W-:Y:S01]  /*2ccb0*/  IMAD.MOV.U32 R9, RZ, RZ, R14 ;  /* 0x000000ffff097224 */ /* 0x000fe200078e000e */
[----:B------:R-:W-:Y:S06]  /*2ccc0*/  BRA `(.L_x_6978) ;  /* 0xffffffc400247947 */ /* 0x000fec000383ffff */
.L_x_6869:
[----:B------:R-:W-:Y:S01]  /*2ccd0*/  BSSY B0, `(.L_x_6979) ;  /* 0x0000006000007945 */ /* 0x000fe20003800000 */
[----:B------:R-:W-:Y:S01]  /*2cce0*/  PLOP3.LUT P6, PT, P6, PT, PT, 0x8, 0x0 ;  /* 0x000000000000781c */ /* 0x000fe200037ce170 */
[----:B------:R-:W-:-:S12]  /*2ccf0*/  IMAD.MOV.U32 R15, RZ, RZ, -0x1 ;  /* 0xffffffffff0f7424 */ /* 0x000fd800078e00ff */
[----:B0-----:R-:W-:Y:S05]  /*2cd00*/  WARPSYNC.COLLECTIVE R15, `(.L_x_6980) ;  /* 0x000000000f087348 */ /* 0x001fea0003c00000 */
[----:B------:R-:W-:Y:S01]  /*2cd10*/  VOTE.ANY R14, PT, P6 ;  /* 0x00000000000e7806 */ /* 0x000fe200030e0100 */
[----:B0-----:R-:W-:Y:S06]  /*2cd20*/  ENDCOLLECTIVE ;  /* 0x000000000000791b */ /* 0x001fec0003800000 */
.L_x_6980:
[----:B------:R-:W-:Y:S05]  /*2cd30*/  BSYNC B0 ;  /* 0x0000000000007941 */ /* 0x000fea0003800000 */
.L_x_6979:
        /* <DEDUP_REMOVED lines=10> */
.L_x_6981:
[----:B------:R-:W-:Y:S02]  /*2cde0*/  IMAD.MOV.U32 R13, RZ, RZ, R6 ;  /* 0x000000ffff0d7224 */ /* 0x000fe400078e0006 */
[----:B------:R-:W-:-:S07]  /*2cdf0*/  IMAD.MOV.U32 R0, RZ, RZ, R14 ;  /* 0x000000ffff007224 */ /* 0x000fce00078e000e */
[----:B------:R-:W-:Y:S05]  /*2ce00*/  WARPSYNC.COLLECTIVE R15, `(.L_x_6982) ;  /* 0x000000000f087348 */ /* 0x000fea0003c00000 */
[----:B------:R0:W1:Y:S02]  /*2ce10*/  SHFL.IDX P6, R14, R13, R12, R11 ;  /* 0x0000000c0d0e7389 */ /* 0x00006400000c000b */
[----:B01----:R-:W-:Y:S01]  /*2ce20*/  ENDCOLLECTIVE ;  /* 0x000000000000791b */ /* 0x003fe20003800000 */
.L_x_6982:
[----:B------:R-:W-:Y:S02]  /*2ce30*/  IMAD.MOV.U32 R6, RZ, RZ, R14 ;  /* 0x000000ffff067224 */ /* 0x000fe400078e000e */
[----:B------:R-:W-:-:S05]  /*2ce40*/  IMAD.IADD R10, R4, 0x1, R10 ;  /* 0x00000001040a7824 */ /* 0x000fca00078e020a */
[----:B------:R2:W-:Y:S01]  /*2ce50*/  STL [R1+0xc], R10 ;  /* 0x00000c0a01007387 */ /* 0x0005e20000100800 */
[----:B------:R-:W-:Y:S05]  /*2ce60*/  BRA `(.L_x_6983) ;  /* 0xffffffc400047947 */ /* 0x000fea000383ffff */
.L_x_6871:
        /* <DEDUP_REMOVED lines=8> */
.L_x_6985:
[----:B------:R-:W-:Y:S05]  /*2cef0*/  BSYNC B0 ;  /* 0x0000000000007941 */ /* 0x000fea0003800000 */
.L_x_6984:
[----:B------:R-:W-:Y:S01]  /*2cf00*/  IMAD.MOV.U32 R4, RZ, RZ, R14 ;  /* 0x000000ffff047224 */ /* 0x000fe200078e000e */
[----:B------:R-:W-:Y:S06]  /*2cf10*/  BRA `(.L_x_6986) ;  /* 0xffffffc000f07947 */ /* 0x000fec000383ffff */
.L_x_6877:
[----:B0-----:R0:W1:Y:S02]  /*2cf20*/  SYNCS.PHASECHK.TRANS64.TRYWAIT P0, [R0+URZ+0x38820], R3 ;  /* 0x03882003000075a7 */ /* 0x001064000800017f */
[----:B-1----:R-:W-:Y:S05]  /*2cf30*/  @!P0 NANOSLEEP.SYNCS 0x989680 ;  /* 0x009896800000895d */ /* 0x002fea0003900000 */
[----:B------:R-:W1:Y:S02]  /*2cf40*/  @!P0 SYNCS.PHASECHK.TRANS64 P0, [R0+URZ+0x38820], R3 ;  /* 0x03882003000085a7 */ /* 0x000e64000800007f */
[----:B-1----:R-:W-:Y:S05]  /*2cf50*/  @!P0 BRA `(.L_x_6877) ;  /* 0xfffffffc00f08947 */ /* 0x002fea000383ffff */
[----:B------:R-:W-:Y:S05]  /*2cf60*/  BRA `(.L_x_6987) ;  /* 0xffffffcc00907947 */ /* 0x000fea000383ffff */
.L_x_6878:
        /* <DEDUP_REMOVED lines=11> */
.L_x_6989:
[----:B------:R-:W-:Y:S05]  /*2d020*/  BSYNC B0 ;  /* 0x0000000000007941 */ /* 0x000fea0003800000 */
.L_x_6988:
[----:B------:R-:W-:Y:S05]  /*2d030*/  BRA `(.L_x_6990) ;  /* 0xffffffcc00787947 */ /* 0x000fea000383ffff */
.L_x_6879:
[----:B------:R-:W-:Y:S01]  /*2d040*/  BSSY B0, `(.L_x_6991) ;  /* 0x0000006000007945 */ /* 0x000fe20003800000 */
[----:B------:R-:W-:-:S07]  /*2d050*/  IMAD.MOV.U32 R15, RZ, RZ, -0x1 ;  /* 0xffffffffff0f7424 */ /* 0x000fce00078e00ff */
[----:B01-3--:R-:W-:Y:S05]  /*2d060*/  WARPSYNC.COLLECTIVE R15, `(.L_x_6992) ;  /* 0x000000000f0c7348 */ /* 0x00bfea0003c00000 */
[----:B------:R-:W-:Y:S02]  /*2d070*/  ELECT P6, UR62, PT ;  /* 0x00000000003e782f */ /* 0x000fe400038c0000 */
[----:B------:R-:W-:Y:S01]  /*2d080*/  MOV R14, UR62 ;  /* 0x0000003e000e7c02 */ /* 0x000fe20008000f00 */
[----:B01-3--:R-:W-:Y:S10]  /*2d090*/  ENDCOLLECTIVE ;  /* 0x000000000000791b */ /* 0x00bff40003800000 */
.L_x_6992:
[----:B------:R-:W-:Y:S05]  /*2d0a0*/  BSYNC B0 ;  /* 0x0000000000007941 */ /* 0x000fea0003800000 */
.L_x_6991:
[----:B------:R-:W-:Y:S05]  /*2d0b0*/  BRA `(.L_x_6993) ;  /* 0xffffffcc006c7947 */ /* 0x000fea000383ffff */
.L_x_6881:
[----:B0-----:R0:W1:Y:S02]  /*2d0c0*/  SYNCS.PHASECHK.TRANS64.TRYWAIT P0, [R6+URZ], R5 ;  /* 0x00000005060075a7 */ /* 0x001064000800017f */
[----:B-1----:R-:W-:Y:S05]  /*2d0d0*/  @!P0 NANOSLEEP.SYNCS 0x989680 ;  /* 0x009896800000895d */ /* 0x002fea0003900000 */
[----:B------:R-:W1:Y:S02]  /*2d0e0*/  @!P0 SYNCS.PHASECHK.TRANS64 P0, [R6+URZ], R5 ;  /* 0x00000005060085a7 */ /* 0x000e64000800007f */
[----:B-1----:R-:W-:Y:S05]  /*2d0f0*/  @!P0 BRA `(.L_x_6881) ;  /* 0xfffffffc00f08947 */ /* 0x002fea000383ffff */
[----:B------:R-:W-:Y:S05]  /*2d100*/  BRA `(.L_x_6994) ;  /* 0xffffffcc00a87947 */ /* 0x000fea000383ffff */
.L_x_6882:
[----:B-1----:R1:W2:Y:S02]  /*2d110*/  SYNCS.PHASECHK.TRANS64.TRYWAIT P0, [R7+URZ], R2 ;  /* 0x00000002070075a7 */ /* 0x0022a4000800017f */
[----:B--2---:R-:W-:Y:S05]  /*2d120*/  @!P0 NANOSLEEP.SYNCS 0x989680 ;  /* 0x009896800000895d */ /* 0x004fea0003900000 */
[----:B------:R-:W2:Y:S02]  /*2d130*/  @!P0 SYNCS.PHASECHK.TRANS64 P0, [R7+URZ], R2 ;  /* 0x00000002070085a7 */ /* 0x000ea4000800007f */
[----:B--2---:R-:W-:Y:S05]  /*2d140*/  @!P0 BRA `(.L_x_6882) ;  /* 0xfffffffc00f08947 */ /* 0x004fea000383ffff */
[----:B------:R-:W-:Y:S05]  /*2d150*/  BRA `(.L_x_6995) ;  /* 0xffffffcc009c7947 */ /* 0x000fea000383ffff */
.L_x_6884:
[----:B--2---:R2:W4:Y:S02]  /*2d160*/  SYNCS.PHASECHK.TRANS64.TRYWAIT P0, [R4+URZ], R5 ;  /* 0x00000005040075a7 */ /* 0x004524000800017f */
[----:B----4-:R-:W-:Y:S05]  /*2d170*/  @!P0 NANOSLEEP.SYNCS 0x989680 ;  /* 0x009896800000895d */ /* 0x010fea0003900000 */
[----:B------:R-:W4:Y:S02]  /*2d180*/  @!P0 SYNCS.PHASECHK.TRANS64 P0, [R4+URZ], R5 ;  /* 0x00000005040085a7 */ /* 0x000f24000800007f */
[----:B----4-:R-:W-:Y:S05]  /*2d190*/  @!P0 BRA `(.L_x_6884) ;  /* 0xfffffffc00f08947 */ /* 0x010fea000383ffff */
[----:B------:R-:W-:Y:S05]  /*2d1a0*/  BRA `(.L_x_6996) ;  /* 0xffffffcc00a47947 */ /* 0x000fea000383ffff */
.L_x_6997:
        /* <DEDUP_REMOVED lines=13> */
.L_x_15007:


//--------------------- .text._ZN7cutlass13device_kernelIN5flash11enable_sm90INS1_16FlashAttnFwdSm90INS1_25CollectiveMainloopFwdSm90ILi2EN4cute5tupleIJNS5_1CILi1EEES8_S8_EEENS6_IJNS7_ILi64EEESA_SA_EEELi512ENS_10bfloat16_tEfNS_4arch4Sm90ELb1ELb0ELb0ELb0ELb0ELb0ELb0ELb0ELb0ELb1ELb1ELb0EEENS1_21CollectiveEpilogueFwdINS6_IJSA_NS7_ILi512EEESA_EEES9_SC_SE_Li256ELb0ELb1ELb1ELb0EEENS1_19SingleTileSchedulerILb0ELb1ELb1ELi64EEEEEEEEEvNT_6ParamsE --------------------------
	.section	.text._ZN7cutlass13device_kernelIN5flash11enable_sm90INS1_16FlashAttnFwdSm90INS1_25CollectiveMainloopFwdSm90ILi2EN4cute5tupleIJNS5_1CILi1EEES8_S8_EEENS6_IJNS7_ILi64EEESA_SA_EEELi512ENS_10bfloat16_tEfNS_4arch4Sm90ELb1ELb0ELb0ELb0ELb0ELb0ELb0ELb0ELb0ELb1ELb1ELb0EEENS1_21CollectiveEpilogueFwdINS6_IJSA_NS7_ILi512EEESA_EEES9_SC_SE_Li256ELb0ELb1ELb1ELb0EEENS1_19SingleTileSchedulerILb0ELb1ELb1ELi64EEEEEEEEEvNT_6ParamsE,"ax",@progbits
	.align	128
.text._ZN7cutlass13device_kernelIN5flash11enable_sm90INS1_16FlashAttnFwdSm90INS1_25CollectiveMainloopFwdSm90ILi2EN4cute5tupleIJNS5_1CILi1EEES8_S8_EEENS6_IJNS7_ILi64EEESA_SA_EEELi512ENS_10bfloat16_tEfNS_4arch4Sm90ELb1ELb0ELb0ELb0ELb0ELb0ELb0ELb0ELb0ELb1ELb1ELb0EEENS1_21CollectiveEpilogueFwdINS6_IJSA_NS7_ILi512EEESA_EEES9_SC_SE_Li256ELb0ELb1ELb1ELb0EEENS1_19SingleTileSchedulerILb0ELb1ELb1ELi64EEEEEEEEEvNT_6ParamsE:
        .type           _ZN7cutlass13device_kernelIN5flash11enable_sm90INS1_16FlashAttnFwdSm90INS1_25CollectiveMainloopFwdSm90ILi2EN4cute5tupleIJNS5_1CILi1EEES8_S8_EEENS6_IJNS7_ILi64EEESA_SA_EEELi512ENS_10bfloat16_tEfNS_4arch4Sm90ELb1ELb0ELb0ELb0ELb0ELb0ELb0ELb0ELb0ELb1ELb1ELb0EEENS1_21CollectiveEpilogueFwdINS6_IJSA_NS7_ILi512EEESA_EEES9_SC_SE_Li256ELb0ELb1ELb1ELb0EEENS1_19SingleTileSchedulerILb0ELb1ELb1ELi64EEEEEEEEEvNT_6ParamsE,@function
        .size           _ZN7cutlass13device_kernelIN5flash11enable_sm90INS1_16FlashAttnFwdSm90INS1_25CollectiveMainloopFwdSm90ILi2EN4cute5tupleIJNS5_1CILi1EEES8_S8_EEENS6_IJNS7_ILi64EEESA_SA_EEELi512ENS_10bfloat16_tEfNS_4arch4Sm90ELb1ELb0ELb0ELb0ELb0ELb0ELb0ELb0ELb0ELb1ELb1ELb0EEENS1_21CollectiveEpilogueFwdINS6_IJSA_NS7_ILi512EEESA_EEES9_SC_SE_Li256ELb0ELb1ELb1ELb0EEENS1_19SingleTileSchedulerILb0ELb1ELb1ELi64EEEEEEEEEvNT_6ParamsE,(.L_x_15008 - _ZN7cutlass13device_kernelIN5flash11enable_sm90INS1_16FlashAttnFwdSm90INS1_25CollectiveMainloopFwdSm90ILi2EN4cute5tupleIJNS5_1CILi1EEES8_S8_EEENS6_IJNS7_ILi64EEESA_SA_EEELi512ENS_10bfloat16_tEfNS_4arch4Sm90ELb1ELb0ELb0ELb0ELb0ELb0ELb0ELb0ELb0ELb1ELb1ELb0EEENS1_21CollectiveEpilogueFwdINS6_IJSA_NS7_ILi512EEESA_EEES9_SC_SE_Li256ELb0ELb1ELb1ELb0EEENS1_19SingleTileSchedulerILb0ELb1ELb1ELi64EEEEEEEEEvNT_6ParamsE)
        .other          _ZN7cutlass13device_kernelIN5flash11enable_sm90INS1_16FlashAttnFwdSm90INS1_25CollectiveMainloopFwdSm90ILi2EN4cute5tupleIJNS5_1CILi1EEES8_S8_EEENS6_IJNS7_ILi64EEESA_SA_EEELi512ENS_10bfloat16_tEfNS_4arch4Sm90ELb1ELb0ELb0ELb0ELb0ELb0ELb0ELb0ELb0ELb1ELb1ELb0EEENS1_21CollectiveEpilogueFwdINS6_IJSA_NS7_ILi512EEESA_EEES9_SC_SE_Li256ELb0ELb1ELb1ELb0EEENS1_19SingleTileSchedulerILb0ELb1ELb1ELi64EEEEEEEEEvNT_6ParamsE,@"STO_CUDA_ENTRY STV_DEFAULT"
_ZN7cutlass13device_kernelIN5flash11enable_sm90INS1_16FlashAttnFwdSm90INS1_25CollectiveMainloopFwdSm90ILi2EN4cute5tupleIJNS5_1CILi1EEES8_S8_EEENS6_IJNS7_ILi64EEESA_SA_EEELi512ENS_10bfloat16_tEfNS_4arch4Sm90ELb1ELb0ELb0ELb0ELb0ELb0ELb0ELb0ELb0ELb1ELb1ELb0EEENS1_21CollectiveEpilogueFwdINS6_IJSA_NS7_ILi512EEESA_EEES9_SC_SE_Li256ELb0ELb1ELb1ELb0EEENS1_19SingleTileSchedulerILb0ELb1ELb1ELi64EEEEEEEEEvNT_6ParamsE:
        /* <DEDUP_REMOVED lines=18> */
.L_x_6999:
[----:B------:R-:W-:Y:S05]  /*0120*/  BSYNC B0 ;  /* 0x0000000000007941 */ /* 0x000fea0003800000 */
.L_x_6998:
        /* <DEDUP_REMOVED lines=37> */
.L_x_7000:
        /* <DEDUP_REMOVED lines=22> */
.L_x_7001:
        /* <DEDUP_REMOVED lines=18> */
.L_x_7002:
        /* <DEDUP_REMOVED lines=22> */
.L_x_7003:
        /* <DEDUP_REMOVED lines=22> */
.L_x_7004:
        /* <DEDUP_REMOVED lines=8> */
.L_x_7007:
        /* <DEDUP_REMOVED lines=24> */
[----:B------:R-:W-:Y:S01]  /*0ac0*/  ULDC UR37, c[0x0][0x424] ;  /* 0x0001090000257ab9 */ /* 0x000fe20000000800 */
[----:B------:R-:W-:Y:S01]  /*0ad0*/  UISETP.NE.U32.AND UP0, UPT, UR4, URZ, UPT ;  /* 0x0000003f0400728c */ /* 0x000fe2000bf05070 */
[----:B------:R-:W0:Y:S01]  /*0ae0*/  S2UR UR7, SR_CTAID.X ;  /* 0x00000000000779c3 */ /* 0x000e220000002500 */
[----:B------:R-:W-:Y:S01]  /*0af0*/  ULDC UR10, c[0x0][0x2f0] ;  /* 0x0000bc00000a7ab9 */ /* 0x000fe20000000800 */
[----:B------:R-:W-:Y:S01]  /*0b00*/  VIADD R16, R2, 0xffffff80 ;  /* 0xffffff8002107836 */ /* 0x000fe20000000000 */
[----:B------:R-:W-:-:S04]  /*0b10*/  UISETP.NE.AND.EX UP0, UPT, UR5, URZ, UPT, UP0 ;  /* 0x0000003f0500728c */ /* 0x000fc8000bf05300 */
[----:B------:R-:W-:Y:S02]  /*0b20*/  USEL UR37, UR37, 0x1, UP0 ;  /* 0x0000000125257887 */ /* 0x000fe40008000000 */
[----:B------:R-:W-:Y:S02]  /*0b30*/  UISETP.NE.AND UP0, UPT, UR11, 0x1, UPT ;  /* 0x000000010b00788c */ /* 0x000fe4000bf05270 */
[----:B------:R-:W-:-:S04]  /*0b40*/  UIMAD UR4, UR37, UR10, 0x3f ;  /* 0x0000003f250474a4 */ /* 0x000fc8000f8e020a */
[----:B------:R-:W-:Y:S01]  /*0b50*/  PLOP3.LUT P0, PT, PT, PT, UP0, 0x80, 0x0 ;  /* 0x000000000000781c */ /* 0x000fe20003f0f008 */
[----:B------:R-:W-:-:S04]  /*0b60*/  USHF.R.S32.HI UR5, URZ, 0x1f, UR4 ;  /* 0x0000001f3f057899 */ /* 0x000fc80008011404 */
[----:B------:R-:W-:-:S04]  /*0b70*/  ULEA.HI UR5, UR5, UR4, URZ, 0x6 ;  /* 0x0000000405057291 */ /* 0x000fc8000f8f303f */
[----:B------:R-:W-:-:S04]  /*0b80*/  USHF.R.S32.HI UR6, URZ, 0x6, UR5 ;  /* 0x000000063f067899 */ /* 0x000fc80008011405 */
[----:B0-----:R-:W-:Y:S08]  /*0b90*/  @!P0 BRA `(.L_x_7009) ;  /* 0x0000002000408947 */ /* 0x001ff00003800000 */
[----:B------:R-:W-:Y:S01]  /*0ba0*/  ULDC UR4, c[0x0][0x448] ;  /* 0x0001120000047ab9 */ /* 0x000fe20000000800 */
[----:B------:R-:W-:Y:S01]  /*0bb0*/  ULEA UR7, UR7, 0x3f, 0x6 ;  /* 0x0000003f07077891 */ /* 0x000fe2000f8e303f */
[----:B------:R-:W-:Y:S01]  /*0bc0*/  PLOP3.LUT P0, PT, PT, PT, PT, 0x80, 0x0 ;  /* 0x000000000000781c */ /* 0x000fe20003f0f070 */
[----:B------:R-:W-:Y:S01]  /*0bd0*/  UISETP.NE.AND UP0, UPT, UR4, 0x1, UPT ;  /* 0x000000010400788c */ /* 0x000fe2000bf05270 */
[----:B------:R-:W-:Y:S01]  /*0be0*/  IMAD.MOV.U32 R3, RZ, RZ, RZ ;  /* 0x000000ffff037224 */ /* 0x000fe200078e00ff */
[----:B------:R-:W-:Y:S01]  /*0bf0*/  ULDC UR8, c[0x0][0x288] ;  /* 0x0000a20000087ab9 */ /* 0x000fe20000000800 */
[----:B------:R-:W-:Y:S01]  /*0c00*/  USHF.R.U32.HI UR11, URZ, 0x10, UR9 ;  /* 0x000000103f0b7899 */ /* 0x000fe20008011609 */
[----:B------:R-:W-:Y:S01]  /*0c10*/  IMAD.MOV.U32 R6, RZ, RZ, RZ ;  /* 0x000000ffff067224 */ /* 0x000fe200078e00ff */
[----:B------:R-:W-:Y:S01]  /*0c20*/  UIADD3 UR8, -UR8, 0x40, URZ ;  /* 0x0000004008087890 */ /* 0x000fe2000fffe13f */
[----:B------:R-:W-:Y:S01]  /*0c30*/  MOV R5, RZ ;  /* 0x000000ff00057202 */ /* 0x000fe20000000f00 */
[----:B------:R-:W-:Y:S01]  /*0c40*/  ULOP3.LUT UR9, UR9, 0xffff, URZ, 0xc0, !UPT ;  /* 0x0000ffff09097892 */ /* 0x000fe2000f8ec03f */
[----:B------:R-:W-:Y:S01]  /*0c50*/  CS2R R150, SRZ ;  /* 0x0000000000967805 */ /* 0x000fe2000001ff00 */
[----:B------:R-:W-:Y:S01]  /*0c60*/  UIMAD UR8, UR37, UR10, UR8 ;  /* 0x0000000a250872a4 */ /* 0x000fe2000f8e0208 */
[----:B------:R-:W-:Y:S01]  /*0c70*/  CS2R R148, SRZ ;  /* 0x0000000000947805 */ /* 0x000fe2000001ff00 */
[----:B------:R-:W-:Y:S01]  /*0c80*/  @UP0 ULDC UR4, c[0x0][0x44c] ;  /* 0x0001130000040ab9 */ /* 0x000fe20000000800 */
[----:B------:R-:W-:Y:S01]  /*0c90*/  @UP0 ULDC UR12, c[0x0][0x450] ;  /* 0x00011400000c0ab9 */ /* 0x000fe20000000800 */
[----:B------:R-:W-:Y:S01]  /*0ca0*/  UIMAD.WIDE.U32 UR4, UR7, UR4, URZ ;  /* 0x00000004070472a5 */ /* 0x000fe2000f8e003f */
[----:B------:R-:W-:-:S02]  /*0cb0*/  CS2R R146, SRZ ;  /* 0x0000000000927805 */ /* 0x000fc4000001ff00 */
[----:B------:R-:W-:Y:S02]  /*0cc0*/  CS2R R144, SRZ ;  /* 0x0000000000907805 */ /* 0x000fe4000001ff00 */
[----:B------:R-:W-:Y:S01]  /*0cd0*/  CS2R R142, SRZ ;  /* 0x00000000008e7805 */ /* 0x000fe2000001ff00 */
[----:B------:R-:W-:Y:S01]  /*0ce0*/  @UP0 USHF.R.U32.HI UR7, URZ, UR12, UR5 ;  /* 0x0000000c3f070299 */ /* 0x000fe20008011605 */
[----:B------:R-:W-:Y:S02]  /*0cf0*/  CS2R R140, SRZ ;  /* 0x00000000008c7805 */ /* 0x000fe4000001ff00 */
[----:B------:R-:W-:Y:S02]  /*0d00*/  CS2R R138, SRZ ;  /* 0x00000000008a7805 */ /* 0x000fe4000001ff00 */
[----:B------:R-:W-:Y:S01]  /*0d10*/  CS2R R136, SRZ ;  /* 0x0000000000887805 */ /* 0x000fe2000001ff00 */
[----:B------:R-:W-:Y:S01]  /*0d20*/  UIADD3 UR7, UR8, UR7, URZ ;  /* 0x0000000708077290 */ /* 0x000fe2000fffe03f */
[----:B------:R-:W-:-:S02]  /*0d30*/  CS2R R134, SRZ ;  /* 0x0000000000867805 */ /* 0x000fc4000001ff00 */
[----:B------:R-:W-:Y:S02]  /*0d40*/  CS2R R132, SRZ ;  /* 0x0000000000847805 */ /* 0x000fe4000001ff00 */
[----:B------:R-:W-:Y:S01]  /*0d50*/  CS2R R130, SRZ ;  /* 0x0000000000827805 */ /* 0x000fe2000001ff00 */
[----:B------:R-:W-:Y:S01]  /*0d60*/  USHF.R.S32.HI UR4, URZ, 0x1f, UR7 ;  /* 0x0000001f3f047899 */ /* 0x000fe20008011407 */
[----:B------:R-:W-:Y:S02]  /*0d70*/  CS2R R128, SRZ ;  /* 0x0000000000807805 */ /* 0x000fe4000001ff00 */
[----:B------:R-:W-:Y:S02]  /*0d80*/  CS2R R126, SRZ ;  /* 0x00000000007e7805 */ /* 0x000fe4000001ff00 */
[----:B------:R-:W-:Y:S01]  /*0d90*/  CS2R R124, SRZ ;  /* 0x00000000007c7805 */ /* 0x000fe2000001ff00 */
[----:B------:R-:W-:Y:S01]  /*0da0*/  ULEA.HI UR4, UR4, UR7, URZ, 0x6 ;  /* 0x0000000704047291 */ /* 0x000fe2000f8f303f */
[----:B------:R-:W-:-:S02]  /*0db0*/  CS2R R122, SRZ ;  /* 0x00000000007a7805 */ /* 0x000fc4000001ff00 */
[----:B------:R-:W-:Y:S02]  /*0dc0*/  CS2R R120, SRZ ;  /* 0x0000000000787805 */ /* 0x000fe4000001ff00 */
[----:B------:R-:W-:Y:S01]  /*0dd0*/  CS2R R118, SRZ ;  /* 0x0000000000767805 */ /* 0x000fe2000001ff00 */
[----:B------:R-:W-:Y:S01]  /*0de0*/  USHF.R.S32.HI UR4, URZ, 0x6, UR4 ;  /* 0x000000063f047899 */ /* 0x000fe20008011404 */
[----:B------:R-:W-:Y:S02]  /*0df0*/  CS2R R116, SRZ ;  /* 0x0000000000747805 */ /* 0x000fe4000001ff00 */
[----:B------:R-:W-:Y:S02]  /*0e00*/  CS2R R114, SRZ ;  /* 0x0000000000727805 */ /* 0x000fe4000001ff00 */
[----:B------:R-:W-:Y:S01]  /*0e10*/  CS2R R112, SRZ ;  /* 0x0000000000707805 */ /* 0x000fe2000001ff00 */
[----:B------:R-:W-:Y:S01]  /*0e20*/  UISETP.LT.AND UP0, UPT, UR6, UR4, UPT ;  /* 0x000000040600728c */ /* 0x000fe2000bf01270 */
[----:B------:R-:W-:-:S02]  /*0e30*/  CS2R R110, SRZ ;  /* 0x00000000006e7805 */ /* 0x000fc4000001ff00 */
[----:B------:R-:W-:Y:S02]  /*0e40*/  CS2R R108, SRZ ;  /* 0x00000000006c7805 */ /* 0x000fe4000001ff00 */
[----:B------:R-:W-:Y:S01]  /*0e50*/  CS2R R106, SRZ ;  /* 0x00000000006a7805 */ /* 0x000fe2000001ff00 */
[----:B------:R-:W-:Y:S01]  /*0e60*/  USEL UR6, UR6, UR4, UP0 ;  /* 0x0000000406067287 */ /* 0x000fe20008000000 */
[----:B------:R-:W-:Y:S01]  /*0e70*/  CS2R R104, SRZ ;  /* 0x0000000000687805 */ /* 0x000fe2000001ff00 */
[----:B------:R-:W-:Y:S01]  /*0e80*/  UISETP.NE.AND UP0, UPT, UR11, URZ, UPT ;  /* 0x0000003f0b00728c */ /* 0x000fe2000bf05270 */
[----:B------:R-:W-:Y:S01]  /*0e90*/  CS2R R102, SRZ ;  /* 0x0000000000667805 */ /* 0x000fe2000001ff00 */
[----:B------:R-:W-:Y:S01]  /*0ea0*/  UISETP.GE.AND UP1, UPT, UR6, 0x1, UPT ;  /* 0x000000010600788c */ /* 0x000fe2000bf26270 */
[----:B------:R-:W-:Y:S02]  /*0eb0*/  CS2R R100, SRZ ;  /* 0x0000000000647805 */ /* 0x000fe4000001ff00 */
[----:B------:R-:W-:-:S02]  /*0ec0*/  CS2R R98, SRZ ;  /* 0x0000000000627805 */ /* 0x000fc4000001ff00 */
[----:B------:R-:W-:Y:S02]  /*0ed0*/  CS2R R96, SRZ ;  /* 0x0000000000607805 */ /* 0x000fe4000001ff00 */
[----:B------:R-:W-:Y:S02]  /*0ee0*/  CS2R R94, SRZ ;  /* 0x00000000005e7805 */ /* 0x000fe4000001ff00 */
[----:B------:R-:W-:Y:S02]  /*0ef0*/  CS2R R92, SRZ ;  /* 0x00000000005c7805 */ /* 0x000fe4000001ff00 */
[----:B------:R-:W-:Y:S02]  /*0f00*/  PLOP3.LUT P1, PT, PT, PT, UP1, 0x80, 0x0 ;  /* 0x000000000000781c */ /* 0x000fe40003f2f018 */
[----:B------:R-:W-:Y:S02]  /*0f10*/  CS2R R90, SRZ ;  /* 0x00000000005a7805 */ /* 0x000fe4000001ff00 */
[----:B------:R-:W-:Y:S01]  /*0f20*/  CS2R R88, SRZ ;  /* 0x0000000000587805 */ /* 0x000fe2000001ff00 */
[----:B------:R-:W-:Y:S01]  /*0f30*/  @!UP0 ULDC UR11, c[0x0][0x9f0] ;  /* 0x00027c00000b8ab9 */ /* 0x000fe20000000800 */
        /* <DEDUP_REMOVED lines=30> */
[----:B------:R-:W-:Y:S01]  /*1120*/  MOV R8, UR4 ;  /* 0x0000000400087c02 */ /* 0x000fe20008000f00 */
[----:B------:R-:W-:Y:S01]  /*1130*/  ULOP3.LUT UR4, UR4, UR11, URZ, 0x3c, !UPT ;  /* 0x0000000b04047292 */ /* 0x000fe2000f8e3c3f */
[----:B------:R-:W0:Y:S01]  /*1140*/  I2F.RP R0, R7 ;  /* 0x0000000700007306 */ /* 0x000e220000209400 */
[----:B------:R-:W-:-:S04]  /*1150*/  IABS R4, R4 ;  /* 0x0000000400047213 */ /* 0x000fc80000000000 */
[----:B------:R-:W-:Y:S01]  /*1160*/  ISETP.LE.AND P3, PT, RZ, UR4, PT ;  /* 0x00000004ff007c0c */ /* 0x000fe2000bf63270 */
[----:B------:R-:W-:Y:S02]  /*1170*/  IMAD.MOV R4, RZ, RZ, -R4 ;  /* 0x000000ffff047224 */ /* 0x000fe400078e0a04 */
[----:B0-----:R-:W0:Y:S02]  /*1180*/  MUFU.RCP R0, R0 ;  /* 0x0000000000007308 */ /* 0x001e240000001000 */
        /* <DEDUP_REMOVED lines=17> */
[----:B------:R-:W-:-:S07]  /*12a0*/  @!P2 LOP3.LUT R3, RZ, UR11, RZ, 0x33, !PT ;  /* 0x0000000bff03ac12 */ /* 0x000fce000f8e33ff */
.L_x_7010:
        /* <DEDUP_REMOVED lines=30> */
[----:B0-----:R-:W-:Y:S01]  /*1490*/  ULEA UR5, UR8, UR7, 0x18 ;  /* 0x0000000708057291 */ /* 0x001fe2000f8ec03f */
[----:B------:R-:W-:Y:S01]  /*14a0*/  IADD3 R7, R6, -R7, RZ ;  /* 0x8000000706077210 */ /* 0x000fe20007ffe0ff */
[----:B------:R-:W-:Y:S02]  /*14b0*/  UIADD3 UR6, UR4, -UR6, URZ ;  /* 0x8000000604067290 */ /* 0x000fe4000fffe03f */
        /* <DEDUP_REMOVED lines=11> */
.L_x_7012:
[----:B------:R-:W-:-:S04]  /*1570*/  SHF.L.U32 R2, RZ, 0x1f, RZ ;  /* 0x0000001fff027819 */ /* 0x000fc800000006ff */
[----:B------:R-:W0:Y:S02]  /*1580*/  SYNCS.PHASECHK.TRANS64.TRYWAIT P1, [UR5+0x28c50], R2 ;  /* 0x028c5002ff0075a7 */ /* 0x000e240008020145 */
[----:B0-----:R-:W-:Y:S05]  /*1590*/  @!P1 BRA `(.L_x_7013) ;  /* 0x000000ec00149947 */ /* 0x001fea0003800000 */
.L_x_7155:
        /* <DEDUP_REMOVED lines=47> */
[----:B------:R-:W-:Y:S01]  /*1890*/  MOV R7, RZ ;  /* 0x000000ff00077202 */ /* 0x000fe20000000f00 */
[----:B------:R-:W-:-:S06]  /*18a0*/  UMOV UR4, URZ ;  /* 0x0000003f00047c82 */ /* 0x000fcc0008000000 */
.L_x_7019:
[----:B------:R-:W-:Y:S01]  /*18b0*/  BAR.SYNC.DEFER_BLOCKING 0xe, 0x100 ;  /* 0x0384000000007b1d */ /* 0x000fe20000010000 */
[----:B------:R-:W-:Y:S01]  /*18c0*/  IMAD.U32 R5, RZ, RZ, UR4 ;  /* 0x00000004ff057e24 */ /* 0x000fe2000f8e00ff */
[----:B------:R-:W-:Y:S01]  /*18d0*/  UIADD3 UR4, UR4, 0x1, URZ ;  /* 0x0000000104047890 */ /* 0x000fe2000fffe03f */
[C---:B------:R-:W-:Y:S01]  /*18e0*/  ISETP.GT.AND P3, PT, R3.reuse, R0, PT ;  /* 0x000000000300720c */ /* 0x040fe20003f64270 */
[----:B------:R-:W-:Y:S02]  /*18f0*/  VIADD R3, R3, 0xffffffff ;  /* 0xffffffff03037836 */ /* 0x000fe40000000000 */
[----:B01----:R-:W-:Y:S01]  /*1900*/  IMAD R2, R5, 0x40, R4 ;  /* 0x0000004005027824 */ /* 0x003fe200078e0204 */
        /* <DEDUP_REMOVED lines=137> */
.L_x_7015:
[----:B------:R-:W-:Y:S01]  /*21a0*/  ULEA UR7, UR4, UR5, 0x3 ;  /* 0x0000000504077291 */ /* 0x000fe2000f8e183f */
[----:B------:R-:W-:-:S08]  /*21b0*/  SHF.L.U32 R2, R7, 0x1f, RZ ;  /* 0x0000001f07027819 */ /* 0x000fd000000006ff */
[----:B------:R0:W1:Y:S01]  /*21c0*/  SYNCS.PHASECHK.TRANS64.TRYWAIT P1, [UR7+0x28c50], R2 ;  /* 0x028c5002ff0075a7 */ /* 0x0000620008020147 */
[----:B------:R-:W-:Y:S05]  /*21d0*/  @!P0 BRA `(.L_x_7016) ;  /* 0x0000000000048947 */ /* 0x000fea0003800000 */
[----:B------:R-:W-:Y:S01]  /*21e0*/  BPT.TRAP 0x1 ;  /* 0x000000040000795c */ /* 0x000fe20000300000 */
.L_x_7016:
[----:B-1----:R-:W-:Y:S05]  /*21f0*/  @P1 BRA `(.L_x_7017) ;  /* 0x0000000000081947 */ /* 0x002fea0003800000 */
[----:B------:R-:W1:Y:S02]  /*2200*/  SYNCS.PHASECHK.TRANS64.TRYWAIT P1, [UR7+0x28c50], R2 ;  /* 0x028c5002ff0075a7 */ /* 0x000e640008020147 */
[----:B-1----:R-:W-:Y:S05]  /*2210*/  @!P1 BRA `(.L_x_7018) ;  /* 0x000000e0000c9947 */ /* 0x002fea0003800000 */
.L_x_7017:
        /* <DEDUP_REMOVED lines=10> */
[----:B------:R-:W-:Y:S01]  /*22c0*/  @!P2 IADD3 R2, R2, 0x28c60, RZ ;  /* 0x00028c600202a810 */ /* 0x000fe20007ffe0ff */
[----:B------:R-:W-:-:S03]  /*22d0*/  UMOV UR23, 0x40000040 ;  /* 0x4000004000177882 */ /* 0x000fc60000000000 */
[----:B------:R-:W-:Y:S01]  /*22e0*/  @!P2 PRMT R2, RZ, 0x654, R2 ;  /* 0x00000654ff02a816 */ /* 0x000fe20000000002 */
        /* <DEDUP_REMOVED lines=17> */
.L_x_7014:
[----:B------:R-:W-:Y:S01]  /*2400*/  BAR.SYNC.DEFER_BLOCKING 0xe, 0x100 ;  /* 0x0384000000007b1d */ /* 0x000fe20000010000 */
[----:B------:R-:W-:Y:S01]  /*2410*/  VIADD R4, R4, UR4 ;  /* 0x0000000404047c36 */ /* 0x000fe20008000000 */
[----:B------:R-:W-:Y:S01]  /*2420*/  PLOP3.LUT P0, PT, PT, PT, PT, 0x8, 0x0 ;  /* 0x000000000000781c */ /* 0x000fe20003f0e170 */
[----:B------:R-:W-:Y:S02]  /*2430*/  IMAD.MOV.U32 R6, RZ, RZ, RZ ;  /* 0x000000ffff067224 */ /* 0x000fe400078e00ff */
[----:B------:R-:W-:Y:S01]  /*2440*/  IMAD.MOV.U32 R5, RZ, RZ, RZ ;  /* 0x000000ffff057224 */ /* 0x000fe200078e00ff */
[----:B------:R-:W-:-:S05]  /*2450*/  LEA R4, R4, UR5, 0x2 ;  /* 0x0000000504047c11 */ /* 0x000fca000f8e10ff */
        /* <DEDUP_REMOVED lines=132> */
.L_x_7009:
[----:B------:R-:W-:Y:S01]  /*2ca0*/  ULDC UR4, c[0x0][0x448] ;  /* 0x0001120000047ab9 */ /* 0x000fe20000000800 */
[----:B------:R-:W-:Y:S02]  /*2cb0*/  ULEA UR7, UR7, 0x3f, 0x6 ;  /* 0x0000003f07077891 */ /* 0x000fe4000f8e303f */
[----:B------:R-:W-:Y:S01]  /*2cc0*/  UISETP.NE.AND UP0, UPT, UR4, 0x1, UPT ;  /* 0x000000010400788c */ /* 0x000fe2000bf05270 */
[----:B------:R-:W-:Y:S01]  /*2cd0*/  ULDC UR8, c[0x0][0x288] ;  /* 0x0000a20000087ab9 */ /* 0x000fe20000000800 */
[----:B------:R-:W-:Y:S02]  /*2ce0*/  ULOP3.LUT UR40, UR9, 0xffff, URZ, 0xc0, !UPT ;  /* 0x0000ffff09287892 */ /* 0x000fe4000f8ec03f */
[----:B------:R-:W-:-:S04]  /*2cf0*/  UIADD3 UR8, -UR8, 0x40, URZ ;  /* 0x0000004008087890 */ /* 0x000fc8000fffe13f */
[----:B------:R-:W-:-:S03]  /*2d00*/  UIMAD UR8, UR37, UR10, UR8 ;  /* 0x0000000a250872a4 */ /* 0x000fc6000f8e0208 */
[----:B------:R-:W-:Y:S01]  /*2d10*/  @UP0 ULDC UR4, c[0x0][0x44c] ;  /* 0x0001130000040ab9 */ /* 0x000fe20000000800 */
[----:B------:R-:W-:Y:S01]  /*2d20*/  @UP0 ULDC UR11, c[0x0][0x450] ;  /* 0x00011400000b0ab9 */ /* 0x000fe20000000800 */
[----:B------:R-:W-:-:S04]  /*2d30*/  UIMAD.WIDE.U32 UR4, UR7, UR4, URZ ;  /* 0x00000004070472a5 */ /* 0x000fc8000f8e003f */
[----:B------:R-:W-:Y:S02]  /*2d40*/  @UP0 USHF.R.U32.HI UR7, URZ, UR11, UR5 ;  /* 0x0000000b3f070299 */ /* 0x000fe40008011605 */
[----:B------:R-:W-:Y:S02]  /*2d50*/  USHF.R.U32.HI UR11, URZ, 0x10, UR9 ;  /* 0x000000103f0b7899 */ /* 0x000fe40008011609 */
[----:B------:R-:W-:Y:S02]  /*2d60*/  UIADD3 UR7, UR8, UR7, URZ ;  /* 0x0000000708077290 */ /* 0x000fe4000fffe03f */
[----:B------:R-:W-:Y:S02]  /*2d70*/  UISETP.NE.AND UP1, UPT, UR11, URZ, UPT ;  /* 0x0000003f0b00728c */ /* 0x000fe4000bf25270 */
[----:B------:R-:W-:-:S04]  /*2d80*/  USHF.R.S32.HI UR4, URZ, 0x1f, UR7 ;  /* 0x0000001f3f047899 */ /* 0x000fc80008011407 */
[----:B------:R-:W-:-:S04]  /*2d90*/  ULEA.HI UR4, UR4, UR7, URZ, 0x6 ;  /* 0x0000000704047291 */ /* 0x000fc8000f8f303f */
[----:B------:R-:W-:Y:S01]  /*2da0*/  USHF.R.S32.HI UR4, URZ, 0x6, UR4 ;  /* 0x000000063f047899 */ /* 0x000fe20008011404 */
[----:B------:R-:W-:-:S03]  /*2db0*/  @!UP1 ULDC UR11, c[0x0][0x9f0] ;  /* 0x00027c00000b9ab9 */ /* 0x000fc60000000800 */
[----:B------:R-:W-:-:S04]  /*2dc0*/  UISETP.LT.AND UP0, UPT, UR6, UR4, UPT ;  /* 0x000000040600728c */ /* 0x000fc8000bf01270 */
[----:B------:R-:W-:-:S03]  /*2dd0*/  USEL UR10, UR6, UR4, UP0 ;  /* 0x00000004060a7287 */ /* 0x000fc60008000000 */
[----:B------:R-:W-:Y:S01]  /*2de0*/  UMOV UR4, URZ ;  /* 0x0000003f00047c82 */ /* 0x000fe20008000000 */
[----:B------:R-:W-:-:S06]  /*2df0*/  UISETP.GE.AND UP0, UPT, UR10, 0x1, UPT ;  /* 0x000000010a00788c */ /* 0x000fcc000bf06270 */
        /* <DEDUP_REMOVED lines=15> */
[----:B0-----:R-:W-:Y:S01]  /*2ef0*/  IADD3 R2, R0, 0xffffffe, RZ ;  /* 0x0ffffffe00027810 */ /* 0x001fe20007ffe0ff */
[----:B------:R-:W-:-:S05]  /*2f00*/  IMAD.MOV R0, RZ, RZ, -R5 ;  /* 0x000000ffff007224 */ /* 0x000fca00078e0a05 */
        /* <DEDUP_REMOVED lines=18> */
.L_x_7020:
[----:B------:R-:W-:Y:S01]  /*3030*/  UIMAD UR40, UR40, UR4, URZ ;  /* 0x00000004282872a4 */ /* 0x000fe2000f8e023f */
[----:B------:R-:W-:Y:S01]  /*3040*/  IMAD.U32 R0, RZ, RZ, UR10 ;  /* 0x0000000aff007e24 */ /* 0x000fe2000f8e00ff */
[----:B------:R-:W-:Y:S01]  /*3050*/  MOV R3, UR4 ;  /* 0x0000000400037c02 */ /* 0x000fe20008000f00 */
[----:B------:R-:W-:Y:S01]  /*3060*/  IMAD.MOV.U32 R6, RZ, RZ, RZ ;  /* 0x000000ffff067224 */ /* 0x000fe200078e00ff */
[----:B------:R-:W-:Y:S01]  /*3070*/  PLOP3.LUT P0, PT, PT, PT, PT, 0x80, 0x0 ;  /* 0x000000000000781c */ /* 0x000fe20003f0f070 */
[----:B------:R-:W-:Y:S01]  /*3080*/  IMAD.MOV.U32 R5, RZ, RZ, RZ ;  /* 0x000000ffff057224 */ /* 0x000fe200078e00ff */
[----:B------:R-:W-:Y:S02]  /*3090*/  VIADDMNMX R0, R3, UR40, R0, PT ;  /* 0x0000002803007c46 */ /* 0x000fe4000b800100 */
[----:B------:R-:W-:Y:S02]  /*30a0*/  CS2R R150, SRZ ;  /* 0x0000000000967805 */ /* 0x000fe4000001ff00 */
        /* <DEDUP_REMOVED lines=96> */
[----:B------:R-:W-:Y:S01]  /*36b0*/  IMAD.U32 R7, RZ, RZ, UR5 ;  /* 0x00000005ff077e24 */ /* 0x000fe2000f8e00ff */
[----:B------:R-:W-:Y:S01]  /*36c0*/  MOV R12, 0x1 ;  /* 0x00000001000c7802 */ /* 0x000fe20000000f00 */
[----:B------:R-:W-:-:S02]  /*36d0*/  IMAD.U32 R11, RZ, RZ, UR7 ;  /* 0x00000007ff0b7e24 */ /* 0x000fc4000f8e00ff */
[----:B------:R-:W-:Y:S02]  /*36e0*/  IMAD.MOV.U32 R8, RZ, RZ, 0x70 ;  /* 0x00000070ff087424 */ /* 0x000fe400078e00ff */
[----:B0-----:R-:W-:-:S07]  /*36f0*/  IMAD.MOV.U32 R13, RZ, RZ, RZ ;  /* 0x000000ffff0d7224 */ /* 0x001fce00078e00ff */
[----:B------:R-:W-:-:S07]  /*3700*/  LEPC R20, `(.L_x_7021) ;  /* 0x000000001014794e */ /* 0x000fce0000000000 */
[----:B-1----:R-:W-:Y:S05]  /*3710*/  CALL.ABS.NOINC R2 ;  /* 0x0000000002007343 */ /* 0x002fea0003c00000 */
.L_x_7021:
        /* <DEDUP_REMOVED lines=11> */
.L_x_7156:
[----:B------:R-:W-:Y:S01]  /*37d0*/  ULOP3.LUT UR4, UR42, 0x1, URZ, 0xfc, !UPT ;  /* 0x000000012a047892 */ /* 0x000fe2000f8efc3f */
[----:B0-----:R-:W-:Y:S01]  /*37e0*/  LEA.HI R6, R0, R5, RZ, 0x3 ;  /* 0x0000000500067211 */ /* 0x001fe200078f18ff */
[----:B------:R-:W-:Y:S01]  /*37f0*/  IMAD.IADD R2, R23, 0x1, -R2 ;  /* 0x0000000117027824 */ /* 0x000fe200078e0a02 */
[----:B------:R-:W-:Y:S02]  /*3800*/  LOP3.LUT R0, R3, 0x7ffffffc, RZ, 0xc0, !PT ;  /* 0x7ffffffc03007812 */ /* 0x000fe400078ec0ff */
[----:B------:R-:W-:Y:S01]  /*3810*/  LOP3.LUT R6, R6, 0xfffffff8, RZ, 0xc0, !PT ;  /* 0xfffffff806067812 */ /* 0x000fe200078ec0ff */
[----:B------:R-:W-:Y:S01]  /*3820*/  IMAD.U32 R3, RZ, RZ, UR4 ;  /* 0x00000004ff037e24 */ /* 0x000fe2000f8e00ff */
[-C--:B------:R-:W-:Y:S02]  /*3830*/  IADD3 R0, -R0, R17.reuse, RZ ;  /* 0x0000001100007210 */ /* 0x080fe40007ffe1ff */
[----:B------:R-:W-:Y:S01]  /*3840*/  LEA.HI R4, R4, R17, RZ, 0x5 ;  /* 0x0000001104047211 */ /* 0x000fe200078f28ff */
[----:B------:R-:W-:Y:S01]  /*3850*/  IMAD.IADD R6, R5, 0x1, -R6 ;  /* 0x0000000105067824 */ /* 0x000fe200078e0a06 */
[----:B------:R-:W-:Y:S01]  /*3860*/  ISETP.NE.AND P0, PT, R3, 0x3, PT ;  /* 0x000000030300780c */ /* 0x000fe20003f05270 */
[----:B------:R-:W-:Y:S01]  /*3870*/  IMAD.SHL.U32 R11, R0, 0x2, RZ ;  /* 0x00000002000b7824 */ /* 0x000fe200078e00ff */
[----:B------:R-:W-:-:S03]  /*3880*/  SHF.R.S32.HI R3, RZ, 0x5, R4 ;  /* 0x00000005ff037819 */ /* 0x000fc60000011404 */
[----:B------:R-:W-:Y:S02]  /*3890*/  IMAD R4, R2, 0x100, R11 ;  /* 0x0000010002047824 */ /* 0x000fe400078e020b */
[----:B------:R-:W-:-:S06]  /*38a0*/  IMAD R3, R3, 0x10, R6 ;  /* 0x0000001003037824 */ /* 0x000fcc00078e0206 */
[----:B------:R-:W-:Y:S05]  /*38b0*/  @!P0 BRA `(.L_x_7023) ;  /* 0x0000000000048947 */ /* 0x000fea0003800000 */
[----:B------:R-:W-:Y:S01]  /*38c0*/  BPT.TRAP 0x1 ;  /* 0x000000040000795c */ /* 0x000fe20000300000 */
.L_x_7023:
[----:B------:R0:W1:Y:S01]  /*38d0*/  SYNCS.PHASECHK.TRANS64.TRYWAIT P2, [UR39+0x28c30], R13 ;  /* 0x028c300dff0075a7 */ /* 0x0000620008040167 */
[----:B------:R-:W-:Y:S05]  /*38e0*/  @!P0 BRA `(.L_x_7024) ;  /* 0x0000000000048947 */ /* 0x000fea0003800000 */
[----:B------:R-:W-:Y:S01]  /*38f0*/  BPT.TRAP 0x1 ;  /* 0x000000040000795c */ /* 0x000fe20000300000 */
.L_x_7024:
[----:B------:R-:W2:Y:S02]  /*3900*/  S2R R0, SR_TID.X ;  /* 0x0000000000007919 */ /* 0x000ea40000002100 */
[----:B--2---:R-:W-:-:S04]  /*3910*/  LOP3.LUT R0, R0, 0x7f, RZ, 0xc0, !PT ;  /* 0x0000007f00007812 */ /* 0x004fc800078ec0ff */
[----:B------:R-:W-:Y:S01]  /*3920*/  ISETP.NE.AND P1, PT, R0, RZ, PT ;  /* 0x000000ff0000720c */ /* 0x000fe20003f25270 */
[----:B-1----:R-:W-:-:S12]  /*3930*/  @P2 BRA `(.L_x_7025) ;  /* 0x0000000000082947 */ /* 0x002fd80003800000 */
[----:B------:R-:W1:Y:S02]  /*3940*/  SYNCS.PHASECHK.TRANS64.TRYWAIT P2, [UR39+0x28c30], R13 ;  /* 0x028c300dff0075a7 */ /* 0x000e640008040167 */
[----:B-1----:R-:W-:Y:S05]  /*3950*/  @!P2 BRA `(.L_x_7026) ;  /* 0x000000c8006ca947 */ /* 0x002fea0003800000 */
.L_x_7025:
[----:B------:R-:W-:Y:S05]  /*3960*/  WARPSYNC.ALL ;  /* 0x0000000000007948 */ /* 0x000fea0003800000 */
[----:B------:R-:W-:Y:S01]  /*3970*/  UIADD3 UR4, UR39, 0x20400, URZ ;  /* 0x0002040027047890 */ /* 0x000fe2000fffe03f */
[----:B------:R-:W-:Y:S01]  /*3980*/  WARPGROUP.ARRIVE ;  /* 0x00000000000079c5 */ /* 0x000fe20000000000 */
[----:B------:R-:W-:-:S05]  /*3990*/  UIADD3 UR5, UR39, 0x22400, URZ ;  /* 0x0002240027057890 */ /* 0x000fca000fffe03f */
[----:B------:R-:W2:Y:S01]  /*39a0*/  S2R R2, SR_CTAID.X ;  /* 0x0000000000027919 */ /* 0x000ea20000002500 */
[----:B------:R-:W-:Y:S01]  /*39b0*/  USHF.R.U32.HI UR4, URZ, 0x4, UR4 ;  /* 0x000000043f047899 */ /* 0x000fe20008011604 */
[----:B-1----:R-:W-:Y:S01]  /*39c0*/  LEA.HI R0, R19, R16, RZ, 0x2 ;  /* 0x0000001013007211 */ /* 0x002fe200078f10ff */
[----:B------:R-:W-:Y:S01]  /*39d0*/  USHF.R.U32.HI UR5, URZ, 0x4, UR5 ;  /* 0x000000043f057899 */ /* 0x000fe20008011605 */
[----:B------:R-:W-:Y:S01]  /*39e0*/  MOV R14, UR39 ;  /* 0x00000027000e7c02 */ /* 0x000fe20008000f00 */
[----:B------:R-:W-:Y:S01]  /*39f0*/  ULOP3.LUT UR4, UR4, 0x3fff, URZ, 0xc0, !UPT ;  /* 0x00003fff04047892 */ /* 0x000fe2000f8ec03f */
[----:B------:R-:W-:Y:S01]  /*3a00*/  LOP3.LUT R5, R0, 0xfffffffc, RZ, 0xc0, !PT ;  /* 0xfffffffc00057812 */ /* 0x000fe200078ec0ff */
[----:B------:R-:W-:Y:S02]  /*3a10*/  ULOP3.LUT UR5, UR5, 0x3fff, URZ, 0xc0, !UPT ;  /* 0x00003fff05057892 */ /* 0x000fe4000f8ec03f */
[----:B------:R-:W-:Y:S01]  /*3a20*/  ULOP3.LUT UR4, UR4, 0x10000, URZ, 0xfc, !UPT ;  /* 0x0001000004047892 */ /* 0x000fe2000f8efc3f */
[----:B------:R-:W-:Y:S01]  /*3a30*/  IADD3 R5, R16, -R5, RZ ;  /* 0x8000000510057210 */ /* 0x000fe20007ffe0ff */
[----:B------:R-:W-:Y:S01]  /*3a40*/  ULOP3.LUT UR24, UR5, 0x10000, URZ, 0xfc, !UPT ;  /* 0x0001000005187892 */ /* 0x000fe2000f8efc3f */
[----:B------:R-:W-:Y:S01]  /*3a50*/  UMOV UR9, 0x40000040 ;  /* 0x4000004000097882 */ /* 0x000fe20000000000 */
[----:B------:R-:W-:Y:S01]  /*3a60*/  UMOV UR11, 0x40000040 ;  /* 0x40000040000b7882 */ /* 0x000fe20000000000 */
[----:B------:R-:W-:Y:S01]  /*3a70*/  UIADD3 UR12, UR4, 0x2, URZ ;  /* 0x00000002040c7890 */ /* 0x000fe2000fffe03f */
[----:B------:R-:W-:Y:S01]  /*3a80*/  LEA.HI R0, R5, R5, RZ, 0x1 ;  /* 0x0000000505007211 */ /* 0x000fe200078f08ff */
[----:B------:R-:W-:-:S02]  /*3a90*/  UMOV UR8, UR4 ;  /* 0x0000000400087c82 */ /* 0x000fc40008000000 */
[----:B------:R-:W-:Y:S01]  /*3aa0*/  UMOV UR10, UR24 ;  /* 0x00000018000a7c82 */ /* 0x000fe20008000000 */
[----:B------:R-:W-:Y:S01]  /*3ab0*/  UIADD3 UR14, UR24, 0x2, URZ ;  /* 0x00000002180e7890 */ /* 0x000fe2000fffe03f */
        /* <DEDUP_REMOVED lines=11> */
[----:B--2---:R-:W-:Y:S01]  /*3b70*/  IMAD R5, R2, 0x40, R3 ;  /* 0x0000004002057824 */ /* 0x004fe200078e0203 */
[----:B------:R-:W-:Y:S01]  /*3b80*/  UMOV UR21, 0x40000040 ;  /* 0x4000004000157882 */ /* 0x000fe20000000000 */
[----:B------:R-:W-:Y:S01]  /*3b90*/  UMOV UR23, 0x40000040 ;  /* 0x4000004000177882 */ /* 0x000fe20000000000 */
[----:B------:R-:W-:Y:S01]  /*3ba0*/  ULDC UR4, c[0x0][0x448] ;  /* 0x0001120000047ab9 */ /* 0x000fe20000000800 */
[----:B------:R-:W-:Y:S01]  /*3bb0*/  IMAD R12, R0, 0x8, R5 ;  /* 0x00000008000c7824 */ /* 0x000fe200078e0205 */
[----:B------:R-:W-:Y:S01]  /*3bc0*/  UISETP.NE.AND UP0, UPT, UR4, 0x1, UPT ;  /* 0x000000010400788c */ /* 0x000fe2000bf05270 */
[----:B------:R-:W-:-:S02]  /*3bd0*/  ULDC UR10, c[0x0][0x2f0] ;  /* 0x0000bc00000a7ab9 */ /* 0x000fc40000000800 */
[----:B------:R-:W-:Y:S01]  /*3be0*/  IMAD.MOV.U32 R0, RZ, RZ, R12 ;  /* 0x000000ffff007224 */ /* 0x000fe200078e000c */
[----:B------:R-:W-:Y:S01]  /*3bf0*/  ULDC UR6, c[0x0][0x288] ;  /* 0x0000a20000067ab9 */ /* 0x000fe20000000800 */
[----:B------:R-:W-:Y:S01]  /*3c00*/  ULDC UR7, c[0x0][0x988] ;  /* 0x0002620000077ab9 */ /* 0x000fe20000000800 */
[----:B------:R-:W-:Y:S02]  /*3c10*/  PLOP3.LUT P2, PT, PT, PT, UP0, 0x80, 0x0 ;  /* 0x000000000000781c */ /* 0x000fe40003f4f008 */
[----:B------:R-:W-:-:S03]  /*3c20*/  MOV R8, UR6 ;  /* 0x0000000600087c02 */ /* 0x000fc60008000f00 */
[----:B------:R-:W-:-:S08]  /*3c30*/  @UP0 ULDC UR4, c[0x0][0x44c] ;  /* 0x0001130000040ab9 */ /* 0x000fd00000000800 */
[----:B------:R-:W-:Y:S01]  /*3c40*/  @P2 IMAD.HI.U32 R2, R12, UR4, RZ ;  /* 0x000000040c022c27 */ /* 0x000fe2000f8e00ff */
[----:B------:R-:W-:-:S04]  /*3c50*/  @UP0 ULDC UR4, c[0x0][0x450] ;  /* 0x0001140000040ab9 */ /* 0x000fc80000000800 */
[----:B------:R-:W-:Y:S01]  /*3c60*/  @P2 SHF.R.U32.HI R0, RZ, UR4, R2 ;  /* 0x00000004ff002c19 */ /* 0x000fe20008011602 */
[----:B------:R-:W-:Y:S02]  /*3c70*/  UMOV UR4, 0xffffffc0 ;  /* 0xffffffc000047882 */ /* 0x000fe40000000000 */
[----:B------:R-:W-:Y:S02]  /*3c80*/  UIMAD UR4, UR41, UR4, 0x40 ;  /* 0x00000040290474a4 */ /* 0x000fe4000f8e0204 */
[----:B------:R-:W1:Y:S02]  /*3c90*/  SHFL.IDX PT, R6, R0, 0x1, 0x1c1f ;  /* 0x003c1f0000067f89 */ /* 0x000e6400000e0000 */
[----:B------:R-:W-:Y:S02]  /*3ca0*/  UIADD3 UR5, UR4, 0x1, URZ ;  /* 0x0000000104057890 */ /* 0x000fe4000fffe03f */
[----:B------:R-:W-:Y:S01]  /*3cb0*/  UIMAD UR4, UR37, UR10, UR4 ;  /* 0x0000000a250472a4 */ /* 0x000fe2000f8e0204 */
[----:B------:R-:W2:Y:S01]  /*3cc0*/  SHFL.IDX PT, R0, R0, RZ, 0x1c1f ;  /* 0x001c1fff00007589 */ /* 0x000ea200000e0000 */
[----:B------:R-:W-:-:S04]  /*3cd0*/  UIMAD UR5, UR37, UR10, UR5 ;  /* 0x0000000a250572a4 */ /* 0x000fc8000f8e0205 */
[----:B------:R-:W-:Y:S02]  /*3ce0*/  IADD3 R2, -R11, UR4, RZ ;  /* 0x000000040b027c10 */ /* 0x000fe4000fffe1ff */
[----:B------:R-:W-:-:S04]  /*3cf0*/  IADD3 R5, -R8, UR5, -R11 ;  /* 0x0000000508057c10 */ /* 0x000fc8000fffe90b */
[----:B-1----:R-:W-:-:S04]  /*3d00*/  VIADDMNMX R6, R6, R5, R2, PT ;  /* 0x0000000506067246 */ /* 0x002fc80003800102 */
[C---:B------:R-:W-:Y:S01]  /*3d10*/  ISETP.GT.AND P3, PT, R6.reuse, RZ, PT ;  /* 0x000000ff0600720c */ /* 0x040fe20003f64270 */
[----:B------:R-:W-:Y:S02]  /*3d20*/  WARPGROUP.DEPBAR.LE gsb0, 0x0 ;  /* 0x00008000000079c5 */ /* 0x000fe40000010000 */
[----:B------:R-:W-:Y:S01]  /*3d30*/  WARPGROUP.ARRIVE ;  /* 0x00000000000079c5 */ /* 0x000fe20000000000 */
[C---:B------:R-:W-:Y:S02]  /*3d40*/  ISETP.GT.AND P4, PT, R6.reuse, 0x1, PT ;  /* 0x000000010600780c */ /* 0x040fe40003f84270 */
[----:B------:R-:W-:Y:S02]  /*3d50*/  ISETP.GT.AND P5, PT, R6, 0x8, PT ;  /* 0x000000080600780c */ /* 0x000fe40003fa4270 */
[----:B--2---:R-:W-:Y:S01]  /*3d60*/  VIADDMNMX R5, R0, R5, R2, PT ;  /* 0x0000000500057246 */ /* 0x004fe20003800102 */
[----:B------:R-:W-:Y:S03]  /*3d70*/  HGMMA.64x64x16.F32.BF16 R24, gdesc[UR12], R24, gsb0 ;  /* 0x00e000000c1879f0 */ /* 0x000fe60008001818 */
[----:B------:R-:W-:-:S02]  /*3d80*/  WARPGROUP.DEPBAR.LE gsb0, 0x0 ;  /* 0x00008000000079c5 */ /* 0x000fc40000010000 */
        /* <DEDUP_REMOVED lines=48> */
[----:B------:R-:W-:Y:S02]  /*4090*/  FMNMX.FTZ R6, R54, R7, !PT ;  /* 0x0000000736067209 */ /* 0x000fe40007810000 */
[----:B------:R-:W-:Y:S02]  /*40a0*/  ISETP.GT.AND P3, PT, R5, RZ, PT ;  /* 0x000000ff0500720c */ /* 0x000fe40003f64270 */
[----:B------:R-:W-:Y:S02]  /*40b0*/  FMNMX.FTZ R6, R55, R6, !PT ;  /* 0x0000000637067209 */ /* 0x000fe40007810000 */
[----:B------:R-:W-:-:S02]  /*40c0*/  ISETP.GT.AND P4, PT, R5, 0x1, PT ;  /* 0x000000010500780c */ /* 0x000fc40003f84270 */
[----:B------:R-:W-:Y:S01]  /*40d0*/  ISETP.GT.AND P5, PT, R5, 0x8, PT ;  /* 0x000000080500780c */ /* 0x000fe20003fa4270 */
[----:B------:R-:W1:Y:S01]  /*40e0*/  SHFL.BFLY PT, R7, R6, 0x2, 0x1f ;  /* 0x0c401f0006077f89 */ /* 0x000e6200000e0000 */
[----:B------:R-:W-:Y:S02]  /*40f0*/  FSEL R24, R24, -INF , P3 ;  /* 0xff80000018187808 */ /* 0x000fe40001800000 */
[----:B------:R-:W-:Y:S02]  /*4100*/  FSEL R25, R25, -INF , P4 ;  /* 0xff80000019197808 */ /* 0x000fe40002000000 */
[C---:B------:R-:W-:Y:S02]  /*4110*/  ISETP.GT.AND P3, PT, R5.reuse, 0x9, PT ;  /* 0x000000090500780c */ /* 0x040fe40003f64270 */
[----:B------:R-:W-:Y:S02]  /*4120*/  FSEL R28, R28, -INF , P5 ;  /* 0xff8000001c1c7808 */ /* 0x000fe40002800000 */
[----:B------:R-:W-:-:S02]  /*4130*/  ISETP.GT.AND P4, PT, R5, 0x10, PT ;  /* 0x000000100500780c */ /* 0x000fc40003f84270 */
[----:B------:R-:W-:Y:S02]  /*4140*/  FSEL R29, R29, -INF , P3 ;  /* 0xff8000001d1d7808 */ /* 0x000fe40001800000 */
[C---:B------:R-:W-:Y:S02]  /*4150*/  ISETP.GT.AND P3, PT, R5.reuse, 0x11, PT ;  /* 0x000000110500780c */ /* 0x040fe40003f64270 */
[----:B------:R-:W-:Y:S02]  /*4160*/  FSEL R32, R32, -INF , P4 ;  /* 0xff80000020207808 */ /* 0x000fe40002000000 */
[----:B------:R-:W-:Y:S02]  /*4170*/  ISETP.GT.AND P4, PT, R5, 0x18, PT ;  /* 0x000000180500780c */ /* 0x000fe40003f84270 */
[----:B------:R-:W-:Y:S02]  /*4180*/  FSEL R33, R33, -INF , P3 ;  /* 0xff80000021217808 */ /* 0x000fe40001800000 */
[----:B------:R-:W-:-:S02]  /*4190*/  ISETP.GT.AND P3, PT, R5, 0x19, PT ;  /* 0x000000190500780c */ /* 0x000fc40003f64270 */
[----:B------:R-:W-:Y:S02]  /*41a0*/  FSEL R36, R36, -INF , P4 ;  /* 0xff80000024247808 */ /* 0x000fe40002000000 */
[----:B-1----:R-:W-:Y:S02]  /*41b0*/  FMNMX.FTZ R2, R6, R7, !PT ;  /* 0x0000000706027209 */ /* 0x002fe40007810000 */
[----:B------:R-:W-:Y:S02]  /*41c0*/  FMNMX.FTZ R7, R24, R25, !PT ;  /* 0x0000001918077209 */ /* 0x000fe40007810000 */
[----:B------:R-:W-:Y:S01]  /*41d0*/  ISETP.GT.AND P4, PT, R5, 0x20, PT ;  /* 0x000000200500780c */ /* 0x000fe20003f84270 */
[----:B------:R-:W1:Y:S01]  /*41e0*/  SHFL.BFLY PT, R9, R2, 0x1, 0x1f ;  /* 0x0c201f0002097f89 */ /* 0x000e6200000e0000 */
[----:B------:R-:W-:Y:S02]  /*41f0*/  FMNMX.FTZ R0, R28, R7, !PT ;  /* 0x000000071c007209 */ /* 0x000fe40007810000 */
[----:B------:R-:W-:-:S02]  /*4200*/  FSEL R37, R37, -INF , P3 ;  /* 0xff80000025257808 */ /* 0x000fc40001800000 */
[----:B------:R-:W-:Y:S02]  /*4210*/  FMNMX.FTZ R7, R29, R0, !PT ;  /* 0x000000001d077209 */ /* 0x000fe40007810000 */
[----:B------:R-:W-:Y:S02]  /*4220*/  ISETP.GT.AND P5, PT, R5, 0x21, PT ;  /* 0x000000210500780c */ /* 0x000fe40003fa4270 */
[----:B------:R-:W-:Y:S02]  /*4230*/  FMNMX.FTZ R0, R32, R7, !PT ;  /* 0x0000000720007209 */ /* 0x000fe40007810000 */
[----:B------:R-:W-:Y:S02]  /*4240*/  FSEL R40, R40, -INF , P4 ;  /* 0xff80000028287808 */ /* 0x000fe40002000000 */
[----:B------:R-:W-:Y:S02]  /*4250*/  FMNMX.FTZ R7, R33, R0, !PT ;  /* 0x0000000021077209 */ /* 0x000fe40007810000 */
[----:B------:R-:W-:-:S02]  /*4260*/  ISETP.GT.AND P4, PT, R5, 0x28, PT ;  /* 0x000000280500780c */ /* 0x000fc40003f84270 */
[----:B------:R-:W-:Y:S02]  /*4270*/  FMNMX.FTZ R0, R36, R7, !PT ;  /* 0x0000000724007209 */ /* 0x000fe40007810000 */
[----:B------:R-:W-:Y:S02]  /*4280*/  FSEL R41, R41, -INF , P5 ;  /* 0xff80000029297808 */ /* 0x000fe40002800000 */
[----:B------:R-:W-:Y:S02]  /*4290*/  FMNMX.FTZ R7, R37, R0, !PT ;  /* 0x0000000025077209 */ /* 0x000fe40007810000 */
[----:B------:R-:W-:Y:S02]  /*42a0*/  ISETP.GT.AND P3, PT, R5, 0x29, PT ;  /* 0x000000290500780c */ /* 0x000fe40003f64270 */
[----:B------:R-:W-:Y:S02]  /*42b0*/  FMNMX.FTZ R0, R40, R7, !PT ;  /* 0x0000000728007209 */ /* 0x000fe40007810000 */
        /* <DEDUP_REMOVED lines=16> */
[----:B-1----:R-:W-:Y:S02]  /*43c0*/  FMNMX.FTZ R2, R2, R9, !PT ;  /* 0x0000000902027209 */ /* 0x002fe40007810000 */
[----:B------:R-:W-:Y:S02]  /*43d0*/  FMNMX.FTZ R0, R53, R0, !PT ;  /* 0x0000000035007209 */ /* 0x000fe40007810000 */
[C---:B------:R-:W-:Y:S01]  /*43e0*/  FSETP.NEU.FTZ.AND P5, PT, R2.reuse, -INF , PT ;  /* 0xff8000000200780b */ /* 0x040fe20003fbd000 */
[----:B------:R-:W-:-:S02]  /*43f0*/  FMUL.FTZ R6, R2, UR7 ;  /* 0x0000000702067c20 */ /* 0x000fc40008410000 */
[----:B------:R-:W1:Y:S03]  /*4400*/  SHFL.BFLY PT, R5, R0, 0x2, 0x1f ;  /* 0x0c401f0000057f89 */ /* 0x000e6600000e0000 */
[----:B------:R-:W-:-:S05]  /*4410*/  FSEL R6, R6, RZ, P5 ;  /* 0x000000ff06067208 */ /* 0x000fca0002800000 */
        /* <DEDUP_REMOVED lines=16> */
[----:B-1----:R-:W-:Y:S01]  /*4520*/  FMNMX.FTZ R5, R0, R5, !PT ;  /* 0x0000000500057209 */ /* 0x002fe20007810000 */
[----:B------:R-:W-:Y:S04]  /*4530*/  MUFU.EX2 R26, R26 ;  /* 0x0000001a001a7308 */ /* 0x000fe80000000800 */
[----:B------:R-:W1:Y:S04]  /*4540*/  SHFL.BFLY PT, R0, R5, 0x1, 0x1f ;  /* 0x0c201f0005007f89 */ /* 0x000e6800000e0000 */
[----:B------:R-:W-:Y:S08]  /*4550*/  MUFU.EX2 R17, R6 ;  /* 0x0000000600117308 */ /* 0x000ff00000000800 */
[----:B------:R-:W2:Y:S08]  /*4560*/  MUFU.EX2 R27, R27 ;  /* 0x0000001b001b7308 */ /* 0x000eb00000000800 */
[----:B------:R-:W3:Y:S01]  /*4570*/  MUFU.EX2 R30, R30 ;  /* 0x0000001e001e7308 */ /* 0x000ee20000000800 */
[----:B-1----:R-:W-:-:S04]  /*4580*/  FMNMX.FTZ R0, R5, R0, !PT ;  /* 0x0000000005007209 */ /* 0x002fc80007810000 */
[C---:B------:R-:W-:Y:S01]  /*4590*/  FSETP.NEU.FTZ.AND P3, PT, R0.reuse, -INF , PT ;  /* 0xff8000000000780b */ /* 0x040fe20003f7d000 */
[----:B------:R-:W-:Y:S02]  /*45a0*/  FMUL.FTZ R5, R0, UR7 ;  /* 0x0000000700057c20 */ /* 0x000fe40008410000 */
[----:B------:R-:W1:Y:S01]  /*45b0*/  MUFU.EX2 R31, R31 ;  /* 0x0000001f001f7308 */ /* 0x000e620000000800 */
[----:B--2---:R-:W-:Y:S02]  /*45c0*/  F2FP.BF16.F32.PACK_AB R161, R27, R26 ;  /* 0x0000001a1ba1723e */ /* 0x004fe400000010ff */
[----:B------:R-:W-:Y:S02]  /*45d0*/  FSEL R9, R5, RZ, P3 ;  /* 0x000000ff05097208 */ /* 0x000fe40001800000 */
[----:B------:R-:W-:-:S03]  /*45e0*/  LEA.HI R5, R19, R16, RZ, 0x4 ;  /* 0x0000001013057211 */ /* 0x000fc600078f20ff */
[----:B------:R-:W2:Y:S01]  /*45f0*/  MUFU.EX2 R34, R34 ;  /* 0x0000002200227308 */ /* 0x000ea20000000800 */
        /* <DEDUP_REMOVED lines=8> */
[--C-:B------:R-:W-:Y:S01]  /*4680*/  FFMA.FTZ R33, R33, UR7, -R9.reuse ;  /* 0x0000000721217c23 */ /* 0x100fe20008010809 */
[--C-:B------:R-:W-:Y:S01]  /*4690*/  FFMA.FTZ R36, R36, UR7, -R9.reuse ;  /* 0x0000000724247c23 */ /* 0x100fe20008010809 */
[----:B------:R-:W-:Y:S01]  /*46a0*/  LEA.HI R16, R19, R16, RZ, 0x5 ;  /* 0x0000001013107211 */ /* 0x000fe200078f28ff */
[----:B------:R-:W-:Y:S01]  /*46b0*/  FFMA.FTZ R37, R37, UR7, -R9 ;  /* 0x0000000725257c23 */ /* 0x000fe20008010809 */
[----:B------:R-:W-:Y:S01]  /*46c0*/  SHF.R.S32.HI R6, RZ, 0x1f, R7 ;  /* 0x0000001fff067819 */ /* 0x000fe20000011407 */
[--C-:B------:R-:W-:Y:S01]  /*46d0*/  FFMA.FTZ R40, R40, UR7, -R9.reuse ;  /* 0x0000000728287c23 */ /* 0x100fe20008010809 */
[----:B------:R-:W-:Y:S01]  /*46e0*/  FFMA.FTZ R41, R41, UR7, -R9 ;  /* 0x0000000729297c23 */ /* 0x000fe20008010809 */
[----:B------:R-:W-:Y:S01]  /*46f0*/  MUFU.EX2 R25, R25 ;  /* 0x0000001900197308 */ /* 0x000fe20000000800 */
[----:B------:R-:W-:Y:S01]  /*4700*/  LEA.HI R6, R6, R7, RZ, 0x3 ;  /* 0x0000000706067211 */ /* 0x000fe200078f18ff */
[----:B------:R-:W-:-:S02]  /*4710*/  IMAD.SHL.U32 R16, R16, 0x20, RZ ;  /* 0x0000002010107824 */ /* 0x000fc400078e00ff */
[--C-:B------:R-:W-:Y:S01]  /*4720*/  FFMA.FTZ R44, R44, UR7, -R9.reuse ;  /* 0x000000072c2c7c23 */ /* 0x100fe20008010809 */
[--C-:B------:R-:W-:Y:S01]  /*4730*/  FFMA.FTZ R45, R45, UR7, -R9.reuse ;  /* 0x000000072d2d7c23 */ /* 0x100fe20008010809 */
[C---:B------:R-:W-:Y:S01]  /*4740*/  LOP3.LUT R8, R6.reuse, 0xfffffff8, RZ, 0xc0, !PT ;  /* 0xfffffff806087812 */ /* 0x040fe200078ec0ff */
[----:B------:R-:W-:Y:S01]  /*4750*/  IMAD.SHL.U32 R6, R6, 0x40, RZ ;  /* 0x0000004006067824 */ /* 0x000fe200078e00ff */
[----:B------:R-:W-:Y:S01]  /*4760*/  LOP3.LUT R15, R16, 0x7ffffc00, RZ, 0xc0, !PT ;  /* 0x7ffffc00100f7812 */ /* 0x000fe200078ec0ff */
[----:B------:R-:W4:Y:S01]  /*4770*/  MUFU.EX2 R35, R35 ;  /* 0x0000002300237308 */ /* 0x000f220000000800 */
[----:B------:R-:W-:Y:S01]  /*4780*/  FFMA.FTZ R48, R48, UR7, -R9 ;  /* 0x0000000730307c23 */ /* 0x000fe20008010809 */
[----:B------:R-:W-:Y:S01]  /*4790*/  IMAD.IADD R8, R7, 0x1, -R8 ;  /* 0x0000000107087824 */ /* 0x000fe200078e0a08 */
[----:B------:R-:W-:Y:S01]  /*47a0*/  SHF.R.S32.HI R7, RZ, 0x4, R5 ;  /* 0x00000004ff077819 */ /* 0x000fe20000011405 */
[--C-:B------:R-:W-:Y:S01]  /*47b0*/  FFMA.FTZ R49, R49, UR7, -R9.reuse ;  /* 0x0000000731317c23 */ /* 0x100fe20008010809 */
[----:B------:R-:W-:Y:S01]  /*47c0*/  FFMA.FTZ R52, R52, UR7, -R9 ;  /* 0x0000000734347c23 */ /* 0x000fe20008010809 */
[C---:B------:R-:W-:Y:S01]  /*47d0*/  IMAD.SHL.U32 R5, R8.reuse, 0x40, RZ ;  /* 0x0000004008057824 */ /* 0x040fe200078e00ff */
[----:B------:R-:W-:Y:S01]  /*47e0*/  LOP3.LUT P3, RZ, R8, 0x2, RZ, 0xc0, !PT ;  /* 0x0000000208ff7812 */ /* 0x000fe2000786c0ff */
[----:B------:R-:W-:Y:S01]  /*47f0*/  IMAD.SHL.U32 R10, R7, 0x8, RZ ;  /* 0x00000008070a7824 */ /* 0x000fe200078e00ff */
[----:B------:R-:W-:Y:S01]  /*4800*/  MUFU.EX2 R28, R28 ;  /* 0x0000001c001c7308 */ /* 0x000fe20000000800 */
[----:B------:R-:W-:Y:S01]  /*4810*/  FADD.FTZ R7, R26, R27 ;  /* 0x0000001b1a077221 */ /* 0x000fe20000010000 */
[----:B------:R-:W-:Y:S01]  /*4820*/  LOP3.LUT R5, R5, 0x1c0, RZ, 0xc0, !PT ;  /* 0x000001c005057812 */ /* 0x000fe200078ec0ff */
[----:B------:R-:W-:Y:S01]  /*4830*/  IMAD.MOV.U32 R16, RZ, RZ, 0x20 ;  /* 0x00000020ff107424 */ /* 0x000fe200078e00ff */
[----:B------:R-:W-:Y:S01]  /*4840*/  LOP3.LUT P4, RZ, R8, 0x4, RZ, 0xc0, !PT ;  /* 0x0000000408ff7812 */ /* 0x000fe2000788c0ff */
[----:B---3--:R-:W-:Y:S01]  /*4850*/  FADD.FTZ R8, R30, R7 ;  /* 0x000000071e087221 */ /* 0x008fe20000010000 */
[----:B------:R-:W-:Y:S01]  /*4860*/  LOP3.LUT R10, R5, 0x8, R10, 0xf8, !PT ;  /* 0x00000008050a7812 */ /* 0x000fe200078ef80a */
[----:B------:R-:W-:Y:S01]  /*4870*/  FFMA.FTZ R9, R53, UR7, -R9 ;  /* 0x0000000735097c23 */ /* 0x000fe20008010809 */
[----:B------:R-:W-:Y:S01]  /*4880*/  SHF.R.U32.HI R5, RZ, 0x3, R5 ;  /* 0x00000003ff057819 */ /* 0x000fe20000011605 */
[----:B------:R-:W3:Y:S01]  /*4890*/  MUFU.EX2 R29, R29 ;  /* 0x0000001d001d7308 */ /* 0x000ee20000000800 */
[----:B-1----:R-:W-:Y:S01]  /*48a0*/  FADD.FTZ R7, R31, R8 ;  /* 0x000000081f077221 */ /* 0x002fe20000010000 */
[----:B------:R-:W-:-:S02]  /*48b0*/  LOP3.LUT R8, R6, 0x7ffffe00, RZ, 0xc0, !PT ;  /* 0x7ffffe0006087812 */ /* 0x000fc400078ec0ff */
[----:B------:R-:W-:Y:S01]  /*48c0*/  LOP3.LUT R10, R10, R5, RZ, 0x3c, !PT ;  /* 0x000000050a0a7212 */ /* 0x000fe200078e3cff */
[----:B------:R-:W-:Y:S02]  /*48d0*/  @!P1 VIADD R5, R14, 0x28c40 ;  /* 0x00028c400e059836 */ /* 0x000fe40000000000 */
[----:B--2---:R-:W-:Y:S01]  /*48e0*/  FADD.FTZ R6, R34, R7 ;  /* 0x0000000722067221 */ /* 0x004fe20000010000 */
[----:B------:R-:W-:Y:S01]  /*48f0*/  F2FP.BF16.F32.PACK_AB R163, R31, R30 ;  /* 0x0000001e1fa3723e */ /* 0x000fe200000010ff */
[----:B------:R-:W-:Y:S01]  /*4900*/  MUFU.EX2 R32, R32 ;  /* 0x0000002000207308 */ /* 0x000fe20000000800 */
[----:B------:R-:W-:Y:S01]  /*4910*/  IADD3 R10, R10, R8, R15 ;  /* 0x000000080a0a7210 */ /* 0x000fe20007ffe00f */
[----:B----4-:R-:W-:Y:S01]  /*4920*/  FADD.FTZ R7, R35, R6 ;  /* 0x0000000623077221 */ /* 0x010fe20000010000 */
[----:B------:R-:W-:Y:S02]  /*4930*/  @!P1 PRMT R5, RZ, 0x654, R5 ;  /* 0x00000654ff059816 */ /* 0x000fe40000000005 */
[----:B------:R-:W-:-:S02]  /*4940*/  F2FP.BF16.F32.PACK_AB R160, R25, R24 ;  /* 0x0000001819a0723e */ /* 0x000fc400000010ff */
[----:B------:R1:W-:Y:S01]  /*4950*/  @!P1 SYNCS.ARRIVE.TRANS64.RED.A1T0 RZ, [R5+URZ], RZ ;  /* 0x000000ff05ff99a7 */ /* 0x0003e2000810043f */
[----:B------:R-:W2:Y:S01]  /*4960*/  MUFU.EX2 R38, R38 ;  /* 0x0000002600267308 */ /* 0x000ea20000000800 */
[----:B---3--:R-:W-:Y:S02]  /*4970*/  F2FP.BF16.F32.PACK_AB R162, R29, R28 ;  /* 0x0000001c1da2723e */ /* 0x008fe400000010ff */
[----:B------:R-:W-:Y:S01]  /*4980*/  F2FP.BF16.F32.PACK_AB R157, R35, R34 ;  /* 0x00000022239d723e */ /* 0x000fe200000010ff */
[----:B-1----:R-:W-:-:S04]  /*4990*/  FADD.FTZ R5, R24, R25 ;  /* 0x0000001918057221 */ /* 0x002fc80000010000 */
[----:B------:R-:W1:Y:S01]  /*49a0*/  MUFU.EX2 R33, R33 ;  /* 0x0000002100217308 */ /* 0x000e620000000800 */
[----:B------:R-:W-:-:S04]  /*49b0*/  FADD.FTZ R6, R28, R5 ;  /* 0x000000051c067221 */ /* 0x000fc80000010000 */
[----:B------:R-:W-:-:S03]  /*49c0*/  FADD.FTZ R5, R29, R6 ;  /* 0x000000061d057221 */ /* 0x000fc60000010000 */
[----:B------:R-:W3:Y:S01]  /*49d0*/  MUFU.EX2 R39, R39 ;  /* 0x0000002700277308 */ /* 0x000ee20000000800 */
[----:B--2---:R-:W-:Y:S01]  /*49e0*/  FADD.FTZ R8, R38, R7 ;  /* 0x0000000726087221 */ /* 0x004fe20000010000 */
[----:B------:R-:W-:-:S06]  /*49f0*/  FADD.FTZ R6, R32, R5 ;  /* 0x0000000520067221 */ /* 0x000fcc0000010000 */
[----:B------:R-:W2:Y:S01]  /*4a00*/  MUFU.EX2 R36, R36 ;  /* 0x0000002400247308 */ /* 0x000ea20000000800 */
[C---:B-1----:R-:W-:Y:S01]  /*4a10*/  FADD.FTZ R5, R33.reuse, R6 ;  /* 0x0000000621057221 */ /* 0x042fe20000010000 */
[----:B------:R-:W-:-:S06]  /*4a20*/  F2FP.BF16.F32.PACK_AB R156, R33, R32 ;  /* 0x00000020219c723e */ /* 0x000fcc00000010ff */
[----:B------:R-:W1:Y:S01]  /*4a30*/  MUFU.EX2 R42, R42 ;  /* 0x0000002a002a7308 */ /* 0x000e620000000800 */
[C---:B---3--:R-:W-:Y:S01]  /*4a40*/  FADD.FTZ R7, R39.reuse, R8 ;  /* 0x0000000827077221 */ /* 0x048fe20000010000 */
[----:B------:R-:W-:-:S06]  /*4a50*/  F2FP.BF16.F32.PACK_AB R159, R39, R38 ;  /* 0x00000026279f723e */ /* 0x000fcc00000010ff */
[----:B------:R-:W3:Y:S01]  /*4a60*/  MUFU.EX2 R37, R37 ;  /* 0x0000002500257308 */ /* 0x000ee20000000800 */
[----:B--2---:R-:W-:-:S07]  /*4a70*/  FADD.FTZ R6, R36, R5 ;  /* 0x0000000524067221 */ /* 0x004fce0000010000 */
[----:B------:R-:W2:Y:S01]  /*4a80*/  MUFU.EX2 R43, R43 ;  /* 0x0000002b002b7308 */ /* 0x000ea20000000800 */
[----:B-1----:R-:W-:-:S07]  /*4a90*/  FADD.FTZ R8, R42, R7 ;  /* 0x000000072a087221 */ /* 0x002fce0000010000 */
[----:B------:R-:W1:Y:S01]  /*4aa0*/  MUFU.EX2 R40, R40 ;  /* 0x0000002800287308 */ /* 0x000e620000000800 */
[C---:B---3--:R-:W-:Y:S01]  /*4ab0*/  FADD.FTZ R5, R37.reuse, R6 ;  /* 0x0000000625057221 */ /* 0x048fe20000010000 */
[----:B------:R-:W-:-:S06]  /*4ac0*/  F2FP.BF16.F32.PACK_AB R158, R37, R36 ;  /* 0x00000024259e723e */ /* 0x000fcc00000010ff */
[----:B------:R-:W3:Y:S01]  /*4ad0*/  MUFU.EX2 R41, R41 ;  /* 0x0000002900297308 */ /* 0x000ee20000000800 */
[C---:B--2---:R-:W-:Y:S01]  /*4ae0*/  FADD.FTZ R21, R43.reuse, R8 ;  /* 0x000000082b157221 */ /* 0x044fe20000010000 */
[----:B------:R-:W-:Y:S01]  /*4af0*/  LEA R8, R10, UR39, 0x1 ;  /* 0x000000270a087c11 */ /* 0x000fe2000f8e08ff */
[----:B------:R-:W-:Y:S01]  /*4b00*/  BAR.SYNC.DEFER_BLOCKING 0xf, 0x100 ;  /* 0x03c4000000007b1d */ /* 0x000fe20000010000 */
[----:B------:R-:W-:Y:S02]  /*4b10*/  F2FP.BF16.F32.PACK_AB R153, R43, R42 ;  /* 0x0000002a2b99723e */ /* 0x000fe400000010ff */
[C---:B------:R-:W-:Y:S01]  /*4b20*/  IADD3 R10, R8.reuse, 0x26800, RZ ;  /* 0x00026800080a7810 */ /* 0x040fe20007ffe0ff */
[----:B------:R-:W-:Y:S02]  /*4b30*/  VIADD R7, R8, 0x26840 ;  /* 0x0002684008077836 */ /* 0x000fe40000000000 */
[----:B------:R-:W2:Y:S01]  /*4b40*/  MUFU.EX2 R46, R46 ;  /* 0x0000002e002e7308 */ /* 0x000ea20000000800 */
[----:B-1----:R-:W-:Y:S01]  /*4b50*/  FADD.FTZ R6, R40, R5 ;  /* 0x0000000528067221 */ /* 0x002fe20000010000 */
[----:B------:R-:W-:Y:S01]  /*4b60*/  SEL R5, R16, 0xffffffe0, !P3 ;  /* 0xffffffe010057807 */ /* 0x000fe20005800000 */
[----:B------:R-:W-:-:S05]  /*4b70*/  @P4 VIADD R7, R10, 0xffffffc0 ;  /* 0xffffffc00a074836 */ /* 0x000fca0000000000 */
[----:B------:R-:W1:Y:S01]  /*4b80*/  MUFU.EX2 R44, R44 ;  /* 0x0000002c002c7308 */ /* 0x000e620000000800 */
[C---:B---3--:R-:W-:Y:S01]  /*4b90*/  FADD.FTZ R19, R41.reuse, R6 ;  /* 0x0000000629137221 */ /* 0x048fe20000010000 */
[----:B------:R-:W-:Y:S01]  /*4ba0*/  IMAD.IADD R6, R10, 0x1, R5 ;  /* 0x000000010a067824 */ /* 0x000fe200078e0205 */
[----:B------:R-:W-:Y:S01]  /*4bb0*/  F2FP.BF16.F32.PACK_AB R152, R41, R40 ;  /* 0x000000282998723e */ /* 0x000fe200000010ff */
[----:B------:R-:W-:-:S04]  /*4bc0*/  IMAD.IADD R5, R5, 0x1, R7 ;  /* 0x0000000105057824 */ /* 0x000fc800078e0207 */
[----:B------:R-:W3:Y:S01]  /*4bd0*/  MUFU.EX2 R47, R47 ;  /* 0x0000002f002f7308 */ /* 0x000ee20000000800 */
[----:B--2---:R-:W-:Y:S01]  /*4be0*/  FADD.FTZ R16, R46, R21 ;  /* 0x000000152e107221 */ /* 0x004fe20000010000 */
[----:B------:R2:W-:Y:S04]  /*4bf0*/  STSM.16.M88.4 [R8+0x26800], R160 ;  /* 0x026800a008007844 */ /* 0x0005e80000000200 */
[----:B------:R2:W-:Y:S02]  /*4c00*/  STSM.16.M88.4 [R6], R156 ;  /* 0x0000009c06007844 */ /* 0x0005e40000000200 */
[----:B------:R-:W4:Y:S01]  /*4c10*/  MUFU.EX2 R45, R45 ;  /* 0x0000002d002d7308 */ /* 0x000f220000000800 */
[----:B-1----:R-:W-:-:S07]  /*4c20*/  FADD.FTZ R10, R44, R19 ;  /* 0x000000132c0a7221 */ /* 0x002fce0000010000 */
[----:B------:R-:W-:Y:S01]  /*4c30*/  MUFU.EX2 R50, R50 ;  /* 0x0000003200327308 */ /* 0x000fe20000000800 */
[C---:B---3--:R-:W-:Y:S01]  /*4c40*/  F2FP.BF16.F32.PACK_AB R155, R47.reuse, R46 ;  /* 0x0000002e2f9b723e */ /* 0x048fe200000010ff */
[----:B------:R-:W-:-:S06]  /*4c50*/  FADD.FTZ R47, R47, R16 ;  /* 0x000000102f2f7221 */ /* 0x000fcc0000010000 */
[----:B------:R-:W1:Y:S01]  /*4c60*/  MUFU.EX2 R51, R51 ;  /* 0x0000003300337308 */ /* 0x000e620000000800 */
[C---:B----4-:R-:W-:Y:S01]  /*4c70*/  F2FP.BF16.F32.PACK_AB R154, R45.reuse, R44 ;  /* 0x0000002c2d9a723e */ /* 0x050fe200000010ff */
[----:B------:R-:W-:-:S04]  /*4c80*/  FADD.FTZ R45, R45, R10 ;  /* 0x0000000a2d2d7221 */ /* 0x000fc80000010000 */
[----:B------:R2:W-:Y:S02]  /*4c90*/  STSM.16.M88.4 [R7], R152 ;  /* 0x0000009807007844 */ /* 0x0005e40000000200 */
[----:B------:R-:W-:Y:S08]  /*4ca0*/  MUFU.EX2 R48, R48 ;  /* 0x0000003000307308 */ /* 0x000ff00000000800 */
[----:B------:R-:W3:Y:S01]  /*4cb0*/  MUFU.EX2 R49, R49 ;  /* 0x0000003100317308 */ /* 0x000ee20000000800 */
[----:B-1----:R-:W-:Y:S01]  /*4cc0*/  F2FP.BF16.F32.PACK_AB R165, R51, R50 ;  /* 0x0000003233a5723e */ /* 0x002fe200000010ff */
[----:B------:R-:W-:-:S04]  /*4cd0*/  FADD.FTZ R50, R50, R47 ;  /* 0x0000002f32327221 */ /* 0x000fc80000010000 */
[----:B------:R-:W-:Y:S02]  /*4ce0*/  FADD.FTZ R51, R51, R50 ;  /* 0x0000003233337221 */ /* 0x000fe40000010000 */
[----:B------:R-:W1:Y:S08]  /*4cf0*/  MUFU.EX2 R54, R54 ;  /* 0x0000003600367308 */ /* 0x000e700000000800 */
[----:B------:R-:W4:Y:S01]  /*4d00*/  MUFU.EX2 R52, R52 ;  /* 0x0000003400347308 */ /* 0x000f220000000800 */
[----:B---3--:R-:W-:Y:S01]  /*4d10*/  F2FP.BF16.F32.PACK_AB R164, R49, R48 ;  /* 0x0000003031a4723e */ /* 0x008fe200000010ff */
[----:B------:R-:W-:-:S04]  /*4d20*/  FADD.FTZ R48, R48, R45 ;  /* 0x0000002d30307221 */ /* 0x000fc80000010000 */
[----:B------:R-:W-:Y:S02]  /*4d30*/  FADD.FTZ R49, R49, R48 ;  /* 0x0000003031317221 */ /* 0x000fe40000010000 */
[----:B------:R3:W5:Y:S01]  /*4d40*/  MUFU.EX2 R15, R9 ;  /* 0x00000009000f7308 */ /* 0x0007620000000800 */
[----:B-1----:R-:W-:Y:S01]  /*4d50*/  F2FP.BF16.F32.PACK_AB R167, R17, R54 ;  /* 0x0000003611a7723e */ /* 0x002fe200000010ff */
[----:B------:R-:W-:Y:S01]  /*4d60*/  FADD.FTZ R54, R54, R51 ;  /* 0x0000003336367221 */ /* 0x000fe20000010000 */
[----:B----4-:R-:W-:-:S03]  /*4d70*/  FADD.FTZ R10, R52, R49 ;  /* 0x00000031340a7221 */ /* 0x010fc60000010000 */
[----:B---3--:R-:W-:Y:S01]  /*4d80*/  FADD.FTZ R9, R17, R54 ;  /* 0x0000003611097221 */ /* 0x008fe20000010000 */
[C---:B-----5:R-:W-:Y:S01]  /*4d90*/  F2FP.BF16.F32.PACK_AB R166, R15.reuse, R52 ;  /* 0x000000340fa6723e */ /* 0x060fe200000010ff */
[----:B------:R-:W-:-:S04]  /*4da0*/  FADD.FTZ R10, R15, R10 ;  /* 0x0000000a0f0a7221 */ /* 0x000fc80000010000 */
[----:B------:R2:W-:Y:S01]  /*4db0*/  STSM.16.M88.4 [R5], R164 ;  /* 0x000000a405007844 */ /* 0x0005e20000000200 */
[----:B------:R-:W-:Y:S05]  /*4dc0*/  @!P0 BRA `(.L_x_7027) ;  /* 0x0000000000048947 */ /* 0x000fea0003800000 */
[----:B------:R-:W-:Y:S01]  /*4dd0*/  BPT.TRAP 0x1 ;  /* 0x000000040000795c */ /* 0x000fe20000300000 */
.L_x_7027:
[----:B------:R1:W3:Y:S01]  /*4de0*/  SYNCS.PHASECHK.TRANS64.TRYWAIT P3, [UR39+0x28c50], R13 ;  /* 0x028c500dff0075a7 */ /* 0x0002e20008060167 */
[----:B------:R-:W-:Y:S05]  /*4df0*/  @!P0 BRA `(.L_x_7028) ;  /* 0x0000000000048947 */ /* 0x000fea0003800000 */
[----:B------:R-:W-:Y:S01]  /*4e00*/  BPT.TRAP 0x1 ;  /* 0x000000040000795c */ /* 0x000fe20000300000 */
.L_x_7028:
[----:B---3--:R-:W-:Y:S05]  /*4e10*/  @P3 BRA `(.L_x_7029) ;  /* 0x0000000000083947 */ /* 0x008fea0003800000 */
[----:B------:R-:W3:Y:S02]  /*4e20*/  SYNCS.PHASECHK.TRANS64.TRYWAIT P3, [UR39+0x28c50], R13 ;  /* 0x028c500dff0075a7 */ /* 0x000ee40008060167 */
[----:B---3--:R-:W-:Y:S05]  /*4e30*/  @!P3 BRA `(.L_x_7030) ;  /* 0x000000b4004cb947 */ /* 0x008fea0003800000 */
.L_x_7029:
[----:B------:R-:W-:Y:S01]  /*4e40*/  WARPGROUP.ARRIVE ;  /* 0x00000000000079c5 */ /* 0x000fe20000000000 */
[----:B------:R-:W-:Y:S01]  /*4e50*/  UMOV UR14, UR38 ;  /* 0x00000026000e7c82 */ /* 0x000fe20008000000 */
[----:B------:R-:W-:Y:S01]  /*4e60*/  UMOV UR15, 0x40000040 ;  /* 0x40000040000f7882 */ /* 0x000fe20000000000 */
[----:B------:R-:W-:Y:S01]  /*4e70*/  UIADD3 UR4, UR38, 0x80, URZ ;  /* 0x0000008026047890 */ /* 0x000fe2000fffe03f */
[----:B---3--:R-:W-:Y:S01]  /*4e80*/  @!P1 IADD3 R14, R14, 0x28c60, RZ ;  /* 0x00028c600e0e9810 */ /* 0x008fe20007ffe0ff */
[----:B------:R-:W-:Y:S01]  /*4e90*/  UIMAD UR10, UR37, UR10, -UR6 ;  /* 0x0000000a250a72a4 */ /* 0x000fe2000f8e0a06 */
[----:B------:R-:W-:Y:S01]  /*4ea0*/  HGMMA.64x256x16.F32.BF16 R24, R160, gdesc[UR12].tnspB, RZ, !UPT, gsb0 ;  /* 0x43e0000ca0187df0 */ /* 0x000fe2000c0018ff */
[----:B------:R-:W-:Y:S01]  /*4eb0*/  UMOV UR15, 0x40000040 ;  /* 0x40000040000f7882 */ /* 0x000fe20000000000 */
[----:B------:R-:W-:Y:S01]  /*4ec0*/  UIADD3 UR41, UR41, -0x2, URZ ;  /* 0xfffffffe29297890 */ /* 0x000fe2000fffe03f */
[----:B------:R-:W-:Y:S01]  /*4ed0*/  @!P1 PRMT R14, RZ, 0x654, R14 ;  /* 0x00000654ff0e9816 */ /* 0x000fe2000000000e */
[----:B------:R-:W-:Y:S01]  /*4ee0*/  UMOV UR14, UR4 ;  /* 0x00000004000e7c82 */ /* 0x000fe20008000000 */
[----:B------:R-:W-:Y:S01]  /*4ef0*/  UIADD3 UR4, UR38, 0x100, URZ ;  /* 0x0000010026047890 */ /* 0x000fe2000fffe03f */
[----:B------:R-:W-:-:S02]  /*4f00*/  WARPGROUP.DEPBAR.LE gsb0, 0x0 ;  /* 0x00008000000079c5 */ /* 0x000fc40000010000 */
[----:B------:R-:W-:-:S15]  /*4f10*/  WARPGROUP.ARRIVE ;  /* 0x00000000000079c5 */ /* 0x000fde0000000000 */
[----:B------:R-:W-:-:S05]  /*4f20*/  NOP ;  /* 0x0000000000007918 */ /* 0x000fca0000000000 */
        /* <DEDUP_REMOVED lines=10> */
[----:B------:R-:W3:Y:S02]  /*4fd0*/  S2UR UR4, SR_CTAID.X ;  /* 0x00000000000479c3 */ /* 0x000ee40000002500 */
[----:B---3--:R-:W-:-:S03]  /*4fe0*/  USHF.L.U32 UR11, UR4, 0x6, URZ ;  /* 0x00000006040b7899 */ /* 0x008fc6000800063f */
[----:B------:R-:W-:Y:S02]  /*4ff0*/  @UP0 ULDC UR4, c[0x0][0x44c] ;  /* 0x0001130000040ab9 */ /* 0x000fe40000000800 */
[----:B------:R-:W-:Y:S02]  /*5000*/  UIMAD.WIDE.U32 UR4, UR11, UR4, URZ ;  /* 0x000000040b0472a5 */ /* 0x000fe4000f8e003f */
[----:B------:R-:W-:Y:S01]  /*5010*/  UMOV UR6, UR11 ;  /* 0x0000000b00067c82 */ /* 0x000fe20008000000 */
[----:B------:R-:W-:Y:S02]  /*5020*/  WARPGROUP.DEPBAR.LE gsb0, 0x0 ;  /* 0x00008000000079c5 */ /* 0x000fe40000010000 */
[----:B------:R-:W-:-:S13]  /*5030*/  WARPGROUP.ARRIVE ;  /* 0x00000000000079c5 */ /* 0x000fda0000000000 */
[----:B------:R-:W-:Y:S01]  /*5040*/  HGMMA.64x256x16.F32.BF16 R24, R164, gdesc[UR12].tnspB, R24, gsb0 ;  /* 0x43e0000ca4187df0 */ /* 0x000fe20008001818 */
[----:B------:R-:W-:Y:S02]  /*5050*/  @UP0 ULDC UR14, c[0x0][0x450] ;  /* 0x00011400000e0ab9 */ /* 0x000fe40000000800 */
[----:B------:R-:W-:-:S03]  /*5060*/  @UP0 USHF.R.U32.HI UR6, URZ, UR14, UR5 ;  /* 0x0000000e3f060299 */ /* 0x000fc60008011605 */
[----:B------:R-:W-:Y:S01]  /*5070*/  UMOV UR5, URZ ;  /* 0x0000003f00057c82 */ /* 0x000fe20008000000 */
[----:B------:R-:W-:-:S04]  /*5080*/  UIADD3 UR6, UR10, UR6, URZ ;  /* 0x000000060a067290 */ /* 0x000fc8000fffe03f */
[----:B------:R-:W-:-:S04]  /*5090*/  USHF.R.S32.HI UR4, URZ, 0x1f, UR6 ;  /* 0x0000001f3f047899 */ /* 0x000fc80008011406 */
[----:B------:R-:W-:-:S04]  /*50a0*/  ULEA.HI UR4, UR4, UR6, URZ, 0x6 ;  /* 0x0000000604047291 */ /* 0x000fc8000f8f303f */
[----:B------:R-:W-:-:S04]  /*50b0*/  USHF.R.S32.HI UR4, URZ, 0x6, UR4 ;  /* 0x000000063f047899 */ /* 0x000fc80008011404 */
[----:B------:R-:W-:-:S04]  /*50c0*/  UISETP.LT.AND UP1, UPT, UR40, UR4, UPT ;  /* 0x000000042800728c */ /* 0x000fc8000bf21270 */
[----:B------:R-:W-:-:S03]  /*50d0*/  USEL UR25, UR40, UR4, !UP1 ;  /* 0x0000000428197287 */ /* 0x000fc6000c800000 */
[----:B------:R-:W-:Y:S01]  /*50e0*/  UMOV UR4, URZ ;  /* 0x0000003f00047c82 */ /* 0x000fe20008000000 */
[----:B------:R-:W-:-:S06]  /*50f0*/  UISETP.GE.AND UP1, UPT, UR41, UR25, UPT ;  /* 0x000000192900728c */ /* 0x000fcc000bf26270 */
[----:B------:R-:W-:Y:S01]  /*5100*/  PLOP3.LUT P3, PT, PT, PT, UP1, 0x80, 0x0 ;  /* 0x000000000000781c */ /* 0x000fe20003f6f018 */
        /* <DEDUP_REMOVED lines=10> */
[----:B------:R-:W-:Y:S05]  /*51b0*/  @!P3 BRA `(.L_x_7031) ;  /* 0x0000001c0088b947 */ /* 0x000fea0003800000 */
[----:B---3--:R-:W-:Y:S01]  /*51c0*/  IMAD.MOV.U32 R14, RZ, RZ, R2 ;  /* 0x000000ffff0e7224 */ /* 0x008fe200078e0002 */
[----:B------:R-:W-:Y:S01]  /*51d0*/  UMOV UR5, URZ ;  /* 0x0000003f00057c82 */ /* 0x000fe20008000000 */
[----:B------:R-:W-:Y:S01]  /*51e0*/  IMAD.MOV.U32 R15, RZ, RZ, R0 ;  /* 0x000000ffff0f7224 */ /* 0x000fe200078e0000 */
[----:B------:R-:W-:Y:S01]  /*51f0*/  UMOV UR6, URZ ;  /* 0x0000003f00067c82 */ /* 0x000fe20008000000 */
[----:B------:R-:W-:Y:S01]  /*5200*/  ULDC UR29, c[0x0][0x288] ;  /* 0x0000a200001d7ab9 */ /* 0x000fe20000000800 */
[----:B------:R-:W-:Y:S01]  /*5210*/  ULDC UR28, c[0x0][0x2f0] ;  /* 0x0000bc00001c7ab9 */ /* 0x000fe20000000800 */
[----:B------:R-:W-:-:S05]  /*5220*/  ULDC UR26, c[0x0][0x988] ;  /* 0x00026200001a7ab9 */ /* 0x000fca0000000800 */
.L_x_7040:
[----:B------:R-:W-:-:S04]  /*5230*/  UIADD3 UR4, UR6, 0x1, URZ ;  /* 0x0000000106047890 */ /* 0x000fc8000fffe03f */
[----:B------:R-:W-:-:S04]  /*5240*/  UISETP.NE.AND UP1, UPT, UR4, 0x2, UPT ;  /* 0x000000020400788c */ /* 0x000fc8000bf25270 */
[----:B------:R-:W-:Y:S02]  /*5250*/  USEL UR7, URZ, 0x1, UP1 ;  /* 0x000000013f077887 */ /* 0x000fe40008800000 */
[----:B------:R-:W-:Y:S02]  /*5260*/  USEL UR4, UR4, URZ, UP1 ;  /* 0x0000003f04047287 */ /* 0x000fe40008800000 */
[----:B------:R-:W-:Y:S01]  /*5270*/  ULOP3.LUT UR5, UR5, UR7, URZ, 0x3c, !UPT ;  /* 0x0000000705057292 */ /* 0x000fe2000f8e3c3f */
[----:B----4-:R-:W-:Y:S11]  /*5280*/  @!P0 BRA `(.L_x_7032) ;  /* 0x0000000000048947 */ /* 0x010ff60003800000 */
[----:B------:R-:W-:Y:S01]  /*5290*/  BPT.TRAP 0x1 ;  /* 0x000000040000795c */ /* 0x000fe20000300000 */
.L_x_7032:
[----:B------:R-:W-:Y:S01]  /*52a0*/  ULEA UR27, UR4, UR39, 0x3 ;  /* 0x00000027041b7291 */ /* 0x000fe2000f8e183f */
[----:B01----:R-:W-:-:S05]  /*52b0*/  IMAD.U32 R13, RZ, RZ, UR5 ;  /* 0x00000005ff0d7e24 */ /* 0x003fca000f8e00ff */
[----:B------:R-:W-:-:S04]  /*52c0*/  SHF.L.U32 R13, R13, 0x1f, RZ ;  /* 0x0000001f0d0d7819 */ /* 0x000fc800000006ff */
[----:B------:R0:W1:Y:S01]  /*52d0*/  SYNCS.PHASECHK.TRANS64.TRYWAIT P3, [UR27+0x28c30], R13 ;  /* 0x028c300dff0075a7 */ /* 0x000062000806015b */
[----:B------:R-:W-:Y:S05]  /*52e0*/  @!P0 BRA `(.L_x_7033) ;  /* 0x0000000000048947 */ /* 0x000fea0003800000 */
[----:B------:R-:W-:Y:S01]  /*52f0*/  BPT.TRAP 0x1 ;  /* 0x000000040000795c */ /* 0x000fe20000300000 */
.L_x_7033:
[----:B-1----:R-:W-:Y:S05]  /*5300*/  @P3 BRA `(.L_x_7034) ;  /* 0x0000000000083947 */ /* 0x002fea0003800000 */
[----:B------:R-:W1:Y:S02]  /*5310*/  SYNCS.PHASECHK.TRANS64.TRYWAIT P3, [UR27+0x28c30], R13 ;  /* 0x028c300dff0075a7 */ /* 0x000e64000806015b */
[----:B-1----:R-:W-:Y:S05]  /*5320*/  @!P3 BRA `(.L_x_7035) ;  /* 0x000000b00024b947 */ /* 0x002fea0003800000 */
.L_x_7034:
[----:B------:R-:W-:Y:S01]  /*5330*/  ULEA UR10, UR4, UR24, 0x9 ;  /* 0x00000018040a7291 */ /* 0x000fe2000f8e483f */
[----:B--2---:R-:W-:Y:S01]  /*5340*/  WARPGROUP.ARRIVE ;  /* 0x00000000000079c5 */ /* 0x004fe20000000000 */
[----:B------:R-:W-:Y:S01]  /*5350*/  UMOV UR11, 0x40000040 ;  /* 0x40000040000b7882 */ /* 0x000fe20000000000 */
[----:B------:R-:W-:Y:S01]  /*5360*/  UMOV UR15, 0x40000040 ;  /* 0x40000040000f7882 */ /* 0x000fe20000000000 */
[----:B------:R-:W-:Y:S01]  /*5370*/  UIADD3 UR14, UR10, 0x2, URZ ;  /* 0x000000020a0e7890 */ /* 0x000fe2000fffe03f */
[----:B-1----:R-:W-:Y:S01]  /*5380*/  IMAD.MOV.U32 R0, RZ, RZ, R12 ;  /* 0x000000ffff007224 */ /* 0x002fe200078e000c */
[----:B------:R-:W-:Y:S01]  /*5390*/  UIADD3 UR18, UR10, 0x4, URZ ;  /* 0x000000040a127890 */ /* 0x000fe2000fffe03f */
[----:B------:R-:W-:Y:S01]  /*53a0*/  MOV R19, UR28 ;  /* 0x0000001c00137c02 */ /* 0x000fe20008000f00 */
[----:B------:R-:W-:Y:S01]  /*53b0*/  UMOV UR19, 0x40000040 ;  /* 0x4000004000137882 */ /* 0x000fe20000000000 */
[----:B------:R-:W-:Y:S01]  /*53c0*/  HGMMA.64x64x16.F32.BF16 R152, gdesc[UR8], RZ, !UPT, gsb0 ;  /* 0x00e00000089879f0 */ /* 0x000fe2000c0018ff */
[----:B------:R-:W-:Y:S01]  /*53d0*/  UIADD3 UR22, UR10, 0x6, URZ ;  /* 0x000000060a167890 */ /* 0x000fe2000fffe03f */
[----:B------:R-:W-:Y:S01]  /*53e0*/  UMOV UR23, 0x40000040 ;  /* 0x4000004000177882 */ /* 0x000fe20000000000 */
[----:B------:R-:W-:-:S02]  /*53f0*/  @UP0 ULDC UR7, c[0x0][0x44c] ;  /* 0x0001130000070ab9 */ /* 0x000fc40000000800 */
[----:B------:R-:W-:Y:S01]  /*5400*/  @P2 IMAD.HI.U32 R2, R12, UR7, RZ ;  /* 0x000000070c022c27 */ /* 0x000fe2000f8e00ff */
[----:B------:R-:W-:-:S04]  /*5410*/  @UP0 ULDC UR7, c[0x0][0x450] ;  /* 0x0001140000070ab9 */ /* 0x000fc80000000800 */
[----:B------:R-:W-:Y:S01]  /*5420*/  @P2 SHF.R.U32.HI R0, RZ, UR7, R2 ;  /* 0x00000007ff002c19 */ /* 0x000fe20008011602 */
[----:B------:R-:W-:Y:S02]  /*5430*/  UMOV UR7, 0xffffffc0 ;  /* 0xffffffc000077882 */ /* 0x000fe40000000000 */
[----:B------:R-:W-:Y:S02]  /*5440*/  UIMAD UR7, UR41, UR7, 0x1 ;  /* 0x00000001290774a4 */ /* 0x000fe4000f8e0207 */
[----:B------:R-:W1:Y:S04]  /*5450*/  SHFL.IDX PT, R17, R0, RZ, 0x1c1f ;  /* 0x001c1fff00117589 */ /* 0x000e6800000e0000 */
[----:B------:R-:W-:Y:S01]  /*5460*/  IADD3 R2, -R11, UR7, RZ ;  /* 0x000000070b027c10 */ /* 0x000fe2000fffe1ff */
[----:B------:R-:W-:-:S04]  /*5470*/  UMOV UR7, UR26 ;  /* 0x0000001a00077c82 */ /* 0x000fc80008000000 */
[----:B------:R-:W-:-:S05]  /*5480*/  IMAD R2, R19, UR37, R2 ;  /* 0x0000002513027c24 */ /* 0x000fca000f8e0202 */
[----:B-1----:R-:W-:-:S04]  /*5490*/  IADD3 R17, R17, -UR29, R2 ;  /* 0x8000001d11117c10 */ /* 0x002fc8000fffe002 */
[C---:B------:R-:W-:Y:S02]  /*54a0*/  ISETP.GT.AND P3, PT, R17.reuse, RZ, PT ;  /* 0x000000ff1100720c */ /* 0x040fe40003f64270 */
        /* <DEDUP_REMOVED lines=48> */
[----:B------:R-:W-:Y:S02]  /*57b0*/  FSEL R177, R177, -INF , P4 ;  /* 0xff800000b1b17808 */ /* 0x000fe40002000000 */
[----:B------:R-:W-:Y:S02]  /*57c0*/  FMNMX.FTZ R16, R176, R19, !PT ;  /* 0x00000013b0107209 */ /* 0x000fe40007810000 */
[----:B------:R-:W-:-:S02]  /*57d0*/  ISETP.GT.AND P3, PT, R17, 0x38, PT ;  /* 0x000000381100780c */ /* 0x000fc40003f64270 */
[----:B------:R-:W-:Y:S02]  /*57e0*/  ISETP.GT.AND P4, PT, R17, 0x39, PT ;  /* 0x000000391100780c */ /* 0x000fe40003f84270 */
[----:B------:R-:W-:Y:S02]  /*57f0*/  FMNMX.FTZ R17, R177, R16, !PT ;  /* 0x00000010b1117209 */ /* 0x000fe40007810000 */
[----:B------:R-:W-:Y:S02]  /*5800*/  FSEL R180, R180, -INF , P3 ;  /* 0xff800000b4b47808 */ /* 0x000fe40001800000 */
[----:B------:R-:W-:Y:S02]  /*5810*/  FSEL R181, R181, -INF , P4 ;  /* 0xff800000b5b57808 */ /* 0x000fe40002000000 */
[----:B------:R-:W-:Y:S02]  /*5820*/  FMNMX.FTZ R16, R180, R17, !PT ;  /* 0x00000011b4107209 */ /* 0x000fe40007810000 */
[----:B------:R-:W1:Y:S02]  /*5830*/  SHFL.IDX PT, R17, R0, 0x1, 0x1c1f ;  /* 0x003c1f0000117f89 */ /* 0x000e6400000e0000 */
[----:B------:R-:W-:-:S05]  /*5840*/  FMNMX.FTZ R16, R181, R16, !PT ;  /* 0x00000010b5107209 */ /* 0x000fca0007810000 */
[----:B------:R-:W2:Y:S01]  /*5850*/  SHFL.BFLY PT, R19, R16, 0x2, 0x1f ;  /* 0x0c401f0010137f89 */ /* 0x000ea200000e0000 */
[----:B-1----:R-:W-:-:S04]  /*5860*/  IADD3 R2, R17, -UR29, R2 ;  /* 0x8000001d11027c10 */ /* 0x002fc8000fffe002 */
[C---:B------:R-:W-:Y:S02]  /*5870*/  ISETP.GT.AND P3, PT, R2.reuse, RZ, PT ;  /* 0x000000ff0200720c */ /* 0x040fe40003f64270 */
[----:B------:R-:W-:Y:S02]  /*5880*/  ISETP.GT.AND P4, PT, R2, 0x1, PT ;  /* 0x000000010200780c */ /* 0x000fe40003f84270 */
[----:B------:R-:W-:Y:S02]  /*5890*/  FSEL R17, R154, -INF , P3 ;  /* 0xff8000009a117808 */ /* 0x000fe40001800000 */
[----:B------:R-:W-:Y:S02]  /*58a0*/  ISETP.GT.AND P3, PT, R2, 0x8, PT ;  /* 0x000000080200780c */ /* 0x000fe40003f64270 */
[----:B------:R-:W-:Y:S02]  /*58b0*/  FSEL R155, R155, -INF , P4 ;  /* 0xff8000009b9b7808 */ /* 0x000fe40002000000 */
[----:B------:R-:W-:-:S02]  /*58c0*/  FMNMX.FTZ R0, R17, R14, !PT ;  /* 0x0000000e11007209 */ /* 0x000fc40007810000 */
[----:B--2---:R-:W-:Y:S02]  /*58d0*/  FMNMX.FTZ R18, R16, R19, !PT ;  /* 0x0000001310127209 */ /* 0x004fe40007810000 */
[----:B------:R-:W-:Y:S02]  /*58e0*/  ISETP.GT.AND P4, PT, R2, 0x9, PT ;  /* 0x000000090200780c */ /* 0x000fe40003f84270 */
[----:B------:R-:W-:Y:S01]  /*58f0*/  FSEL R158, R158, -INF , P3 ;  /* 0xff8000009e9e7808 */ /* 0x000fe20001800000 */
[----:B------:R-:W1:Y:S01]  /*5900*/  SHFL.BFLY PT, R21, R18, 0x1, 0x1f ;  /* 0x0c201f0012157f89 */ /* 0x000e6200000e0000 */
        /* <DEDUP_REMOVED lines=28> */
[----:B-1----:R-:W-:Y:S02]  /*5ad0*/  FMNMX.FTZ R0, R18, R21, !PT ;  /* 0x0000001512007209 */ /* 0x002fe40007810000 */
[----:B------:R-:W-:Y:S02]  /*5ae0*/  ISETP.GT.AND P3, PT, R2, 0x31, PT ;  /* 0x000000310200780c */ /* 0x000fe40003f64270 */
[----:B------:R-:W-:Y:S01]  /*5af0*/  FSEL R178, R178, -INF , P5 ;  /* 0xff800000b2b27808 */ /* 0x000fe20002800000 */
[----:B------:R-:W-:Y:S01]  /*5b00*/  FMUL.FTZ R18, R0, UR7 ;  /* 0x0000000700127c20 */ /* 0x000fe20008410000 */
[----:B------:R-:W-:Y:S02]  /*5b10*/  FMNMX.FTZ R21, R175, R16, !PT ;  /* 0x00000010af157209 */ /* 0x000fe40007810000 */
[----:B------:R-:W-:-:S02]  /*5b20*/  ISETP.GT.AND P5, PT, R2, 0x38, PT ;  /* 0x000000380200780c */ /* 0x000fc40003fa4270 */
[----:B------:R-:W-:Y:S02]  /*5b30*/  FSEL R179, R179, -INF , P3 ;  /* 0xff800000b3b37808 */ /* 0x000fe40001800000 */
[----:B------:R-:W-:Y:S02]  /*5b40*/  FMNMX.FTZ R16, R178, R21, !PT ;  /* 0x00000015b2107209 */ /* 0x000fe40007810000 */
[----:B------:R-:W-:Y:S02]  /*5b50*/  ISETP.GT.AND P3, PT, R2, 0x39, PT ;  /* 0x000000390200780c */ /* 0x000fe40003f64270 */
[----:B------:R-:W-:Y:S02]  /*5b60*/  FSEL R182, R182, -INF , P5 ;  /* 0xff800000b6b67808 */ /* 0x000fe40002800000 */
[----:B------:R-:W-:Y:S02]  /*5b70*/  FMNMX.FTZ R21, R179, R16, !PT ;  /* 0x00000010b3157209 */ /* 0x000fe40007810000 */
[----:B------:R-:W-:-:S02]  /*5b80*/  FSETP.NEU.FTZ.AND P4, PT, R0, -INF , PT ;  /* 0xff8000000000780b */ /* 0x000fc40003f9d000 */
[----:B------:R-:W-:Y:S02]  /*5b90*/  FSEL R183, R183, -INF , P3 ;  /* 0xff800000b7b77808 */ /* 0x000fe40001800000 */
[----:B------:R-:W-:Y:S02]  /*5ba0*/  FMNMX.FTZ R2, R182, R21, !PT ;  /* 0x00000015b6027209 */ /* 0x000fe40007810000 */
[----:B------:R-:W-:Y:S02]  /*5bb0*/  FSEL R22, R18, RZ, P4 ;  /* 0x000000ff12167208 */ /* 0x000fe40002000000 */
[----:B------:R-:W-:-:S03]  /*5bc0*/  FMNMX.FTZ R2, R183, R2, !PT ;  /* 0x00000002b7027209 */ /* 0x000fc60007810000 */
[--C-:B------:R-:W-:Y:S01]  /*5bd0*/  FFMA.FTZ R19, R152, UR7, -R22.reuse ;  /* 0x0000000798137c23 */ /* 0x100fe20008010816 */
[--C-:B------:R-:W-:Y:S01]  /*5be0*/  FFMA.FTZ R152, R153, UR7, -R22.reuse ;  /* 0x0000000799987c23 */ /* 0x100fe20008010816 */
[--C-:B------:R-:W-:Y:S01]  /*5bf0*/  FFMA.FTZ R23, R161, UR7, -R22.reuse ;  /* 0x00000007a1177c23 */ /* 0x100fe20008010816 */
[----:B------:R-:W1:Y:S01]  /*5c00*/  SHFL.BFLY PT, R153, R2, 0x2, 0x1f ;  /* 0x0c401f0002997f89 */ /* 0x000e6200000e0000 */
        /* <DEDUP_REMOVED lines=13> */
[----:B------:R-:W-:Y:S01]  /*5ce0*/  FSEL R22, R0, RZ, P4 ;  /* 0x000000ff00167208 */ /* 0x000fe20002000000 */
[----:B------:R-:W-:Y:S01]  /*5cf0*/  MUFU.EX2 R19, R19 ;  /* 0x0000001300137308 */ /* 0x000fe20000000800 */
[----:B------:R-:W-:-:S02]  /*5d00*/  IMAD.U32 R168, RZ, RZ, UR27 ;  /* 0x0000001bffa87e24 */ /* 0x000fc4000f8e00ff */
[----:B------:R-:W-:Y:S02]  /*5d10*/  IMAD.U32 R180, RZ, RZ, UR6 ;  /* 0x00000006ffb47e24 */ /* 0x000fe4000f8e00ff */
[----:B------:R-:W-:-:S03]  /*5d20*/  FADD.FTZ R22, -R22, R15 ;  /* 0x0000000f16167221 */ /* 0x000fc60000010100 */
        /* <DEDUP_REMOVED lines=9> */
[----:B------:R-:W-:-:S03]  /*5dc0*/  FMUL.FTZ R153, R2, UR7 ;  /* 0x0000000702997c20 */ /* 0x000fc60008410000 */
[----:B------:R-:W-:Y:S02]  /*5dd0*/  FSEL R15, R2, RZ, P3 ;  /* 0x000000ff020f7208 */ /* 0x000fe40001800000 */
[----:B------:R-:W-:Y:S01]  /*5de0*/  FSEL R172, R153, RZ, P3 ;  /* 0x000000ff99ac7208 */ /* 0x000fe20001800000 */
[----:B------:R-:W-:Y:S01]  /*5df0*/  MUFU.EX2 R16, R16 ;  /* 0x0000001000107308 */ /* 0x000fe20000000800 */
[----:B------:R-:W-:Y:S01]  /*5e00*/  ISETP.NE.AND P3, PT, R4, RZ, PT ;  /* 0x000000ff0400720c */ /* 0x000fe20003f65270 */
[----:B------:R-:W-:Y:S02]  /*5e10*/  FADD.FTZ R15, -R15, R14 ;  /* 0x0000000e0f0f7221 */ /* 0x000fe40000010100 */
        /* <DEDUP_REMOVED lines=13> */
[----:B-1----:R-:W-:Y:S01]  /*5ef0*/  FMUL.FTZ R17, R22, UR7 ;  /* 0x0000000716117c20 */ /* 0x002fe20008410000 */
[----:B------:R-:W-:Y:S01]  /*5f00*/  FMUL.FTZ R22, R15, UR7 ;  /* 0x000000070f167c20 */ /* 0x000fe20008410000 */
[----:B------:R-:W-:-:S02]  /*5f10*/  @!P1 VIADD R15, R168, 0x28c40 ;  /* 0x00028c40a80f9836 */ /* 0x000fc40000000000 */
[--C-:B------:R-:W-:Y:S01]  /*5f20*/  FFMA.FTZ R175, R175, UR7, -R172.reuse ;  /* 0x00000007afaf7c23 */ /* 0x100fe200080108ac */
[--C-:B------:R-:W-:Y:S01]  /*5f30*/  FFMA.FTZ R178, R178, UR7, -R172.reuse ;  /* 0x00000007b2b27c23 */ /* 0x100fe200080108ac */
[--C-:B------:R-:W-:Y:S01]  /*5f40*/  FFMA.FTZ R179, R179, UR7, -R172.reuse ;  /* 0x00000007b3b37c23 */ /* 0x100fe200080108ac */
[--C-:B------:R-:W-:Y:S01]  /*5f50*/  FFMA.FTZ R182, R182, UR7, -R172.reuse ;  /* 0x00000007b6b67c23 */ /* 0x100fe200080108ac */
[----:B------:R-:W1:Y:S01]  /*5f60*/  MUFU.EX2 R14, R17 ;  /* 0x00000011000e7308 */ /* 0x000e620000000800 */
[----:B------:R-:W-:Y:S01]  /*5f70*/  @!P1 PRMT R15, RZ, 0x654, R15 ;  /* 0x00000654ff0f9816 */ /* 0x000fe2000000000f */
[----:B------:R-:W-:-:S03]  /*5f80*/  FFMA.FTZ R172, R183, UR7, -R172 ;  /* 0x00000007b7ac7c23 */ /* 0x000fc600080108ac */
[----:B------:R1:W-:Y:S03]  /*5f90*/  @!P1 SYNCS.ARRIVE.TRANS64.RED.A1T0 RZ, [R15+URZ], RZ ;  /* 0x000000ff0fff99a7 */ /* 0x0003e6000810043f */
[----:B------:R-:W2:Y:S08]  /*5fa0*/  MUFU.EX2 R22, R22 ;  /* 0x0000001600167308 */ /* 0x000eb00000000800 */
[----:B------:R-:W3:Y:S01]  /*5fb0*/  MUFU.EX2 R158, R158 ;  /* 0x0000009e009e7308 */ /* 0x000ee20000000800 */
[----:B-1----:R-:W-:Y:S01]  /*5fc0*/  FFMA.FTZ R15, R14, R10, R19 ;  /* 0x0000000a0e0f7223 */ /* 0x002fe20000010013 */
[-C--:B------:R-:W-:Y:S01]  /*5fd0*/  FMUL.FTZ R24, R24, R14.reuse ;  /* 0x0000000e18187220 */ /* 0x080fe20000410000 */
[-C--:B------:R-:W-:Y:S01]  /*5fe0*/  FMUL.FTZ R25, R25, R14.reuse ;  /* 0x0000000e19197220 */ /* 0x080fe20000410000 */
[-C--:B------:R-:W-:Y:S01]  /*5ff0*/  FMUL.FTZ R28, R28, R14.reuse ;  /* 0x0000000e1c1c7220 */ /* 0x080fe20000410000 */
[C---:B------:R-:W-:Y:S01]  /*6000*/  FADD.FTZ R15, R152.reuse, R15 ;  /* 0x0000000f980f7221 */ /* 0x040fe20000010000 */
[----:B------:R-:W-:Y:S01]  /*6010*/  F2FP.BF16.F32.PACK_AB R152, R152, R19 ;  /* 0x000000139898723e */ /* 0x000fe200000010ff */
[----:B------:R-:W-:Y:S01]  /*6020*/  FMUL.FTZ R29, R29, R14 ;  /* 0x0000000e1d1d7220 */ /* 0x000fe20000410000 */
[----:B------:R-:W1:Y:S01]  /*6030*/  MUFU.EX2 R157, R157 ;  /* 0x0000009d009d7308 */ /* 0x000e620000000800 */
[----:B--2---:R-:W-:Y:S01]  /*6040*/  FFMA.FTZ R17, R22, R9, R153 ;  /* 0x0000000916117223 */ /* 0x004fe20000010099 */
[----:B------:R-:W-:-:S02]  /*6050*/  @!P3 IMAD R9, R180, 0x40, R3 ;  /* 0x00000040b409b824 */ /* 0x000fc400078e0203 */
[----:B------:R-:W-:Y:S01]  /*6060*/  FADD.FTZ R10, R154, R15 ;  /* 0x0000000f9a0a7221 */ /* 0x000fe20000010000 */
[C---:B------:R-:W-:Y:S01]  /*6070*/  F2FP.BF16.F32.PACK_AB R153, R176.reuse, R153 ;  /* 0x00000099b099723e */ /* 0x040fe200000010ff */
[----:B------:R-:W-:Y:S01]  /*6080*/  FADD.FTZ R17, R176, R17 ;  /* 0x00000011b0117221 */ /* 0x000fe20000010000 */
[C---:B------:R-:W-:Y:S01]  /*6090*/  F2FP.BF16.F32.PACK_AB R154, R21.reuse, R154 ;  /* 0x0000009a159a723e */ /* 0x040fe200000010ff */
[----:B------:R-:W-:Y:S01]  /*60a0*/  FADD.FTZ R15, R21, R10 ;  /* 0x0000000a150f7221 */ /* 0x000fe20000010000 */
[----:B------:R-:W2:Y:S01]  /*60b0*/  MUFU.EX2 R162, R162 ;  /* 0x000000a200a27308 */ /* 0x000ea20000000800 */
[----:B---3--:R-:W-:Y:S01]  /*60c0*/  FADD.FTZ R180, R158, R17 ;  /* 0x000000119eb47221 */ /* 0x008fe20000010000 */
[----:B------:R-:W-:Y:S01]  /*60d0*/  @!P3 LEA R9, R9, UR39, 0x2 ;  /* 0x000000270909bc11 */ /* 0x000fe2000f8e10ff */
[----:B------:R-:W-:Y:S01]  /*60e0*/  FADD.FTZ R10, R156, R15 ;  /* 0x0000000f9c0a7221 */ /* 0x000fe20000010000 */
[----:B------:R-:W-:Y:S01]  /*60f0*/  F2FP.BF16.F32.PACK_AB R156, R23, R156 ;  /* 0x0000009c179c723e */ /* 0x000fe200000010ff */
[-C--:B------:R-:W-:Y:S01]  /*6100*/  FMUL.FTZ R32, R32, R14.reuse ;  /* 0x0000000e20207220 */ /* 0x080fe20000410000 */
[----:B------:R-:W-:Y:S01]  /*6110*/  FMUL.FTZ R33, R33, R14 ;  /* 0x0000000e21217220 */ /* 0x000fe20000410000 */
[----:B------:R-:W-:Y:S01]  /*6120*/  FADD.FTZ R15, R23, R10 ;  /* 0x0000000a170f7221 */ /* 0x000fe20000010000 */
[----:B------:R-:W3:Y:S01]  /*6130*/  MUFU.EX2 R163, R163 ;  /* 0x000000a300a37308 */ /* 0x000ee20000000800 */
[C---:B-1----:R-:W-:Y:S01]  /*6140*/  FADD.FTZ R17, R157.reuse, R180 ;  /* 0x000000b49d117221 */ /* 0x042fe20000010000 */
[----:B------:R-:W-:Y:S01]  /*6150*/  @!P3 STS [R9+0x28800], R14 ;  /* 0x0288000e0900b388 */ /* 0x000fe20000000800 */
[----:B------:R-:W-:Y:S01]  /*6160*/  FADD.FTZ R10, R16, R15 ;  /* 0x0000000f100a7221 */ /* 0x000fe20000010000 */
[----:B------:R-:W-:Y:S01]  /*6170*/  F2FP.BF16.F32.PACK_AB R155, R157, R158 ;  /* 0x0000009e9d9b723e */ /* 0x000fe200000010ff */
[-C--:B------:R-:W-:Y:S01]  /*6180*/  FMUL.FTZ R36, R36, R14.reuse ;  /* 0x0000000e24247220 */ /* 0x080fe20000410000 */
[----:B------:R1:W-:Y:S01]  /*6190*/  @!P3 STS [R9+0x28820], R22 ;  /* 0x028820160900b388 */ /* 0x0003e20000000800 */
[-C--:B------:R-:W-:Y:S01]  /*61a0*/  FMUL.FTZ R37, R37, R14.reuse ;  /* 0x0000000e25257220 */ /* 0x080fe20000410000 */
[----:B------:R-:W4:Y:S01]  /*61b0*/  MUFU.EX2 R159, R159 ;  /* 0x0000009f009f7308 */ /* 0x000f220000000800 */
[----:B--2---:R-:W-:Y:S01]  /*61c0*/  FADD.FTZ R180, R162, R17 ;  /* 0x00000011a2b47221 */ /* 0x004fe20000010000 */
[----:B------:R-:W-:Y:S01]  /*61d0*/  BAR.SYNC.DEFER_BLOCKING 0xf, 0x100 ;  /* 0x03c4000000007b1d */ /* 0x000fe20000010000 */
        /* <DEDUP_REMOVED lines=24> */
[----:B------:R2:W-:Y:S01]  /*6360*/  STSM.16.M88.4 [R8+0x26800], R152 ;  /* 0x0268009808007844 */ /* 0x0005e20000000200 */
        /* <DEDUP_REMOVED lines=31> */
[-C--:B------:R-:W-:Y:S01]  /*6560*/  FMUL.FTZ R112, R112, R14.reuse ;  /* 0x0000000e70707220 */ /* 0x080fe20000410000 */
[-C--:B------:R-:W-:Y:S01]  /*6570*/  FMUL.FTZ R113, R113, R14.reuse ;  /* 0x0000000e71717220 */ /* 0x080fe20000410000 */
[-C--:B------:R-:W-:Y:S01]  /*6580*/  FMUL.FTZ R116, R116, R14.reuse ;  /* 0x0000000e74747220 */ /* 0x080fe20000410000 */
        /* <DEDUP_REMOVED lines=23> */
[----:B------:R-:W-:Y:S01]  /*6700*/  FMUL.FTZ R149, R149, R14 ;  /* 0x0000000e95957220 */ /* 0x000fe20000410000 */
        /* <DEDUP_REMOVED lines=10> */
[----:B------:R-:W3:Y:S01]  /*67b0*/  MUFU.EX2 R178, R178 ;  /* 0x000000b200b27308 */ /* 0x000ee20000000800 */
[----:B----4-:R-:W-:Y:S01]  /*67c0*/  FADD.FTZ R15, R175, R162 ;  /* 0x000000a2af0f7221 */ /* 0x010fe20000010000 */
[----:B------:R-:W-:Y:S01]  /*67d0*/  F2FP.BF16.F32.PACK_AB R162, R169, R18 ;  /* 0x00000012a9a2723e */ /* 0x000fe200000010ff */
[----:B------:R-:W-:Y:S01]  /*67e0*/  FMUL.FTZ R42, R42, R22 ;  /* 0x000000162a2a7220 */ /* 0x000fe20000410000 */
[----:B------:R-:W-:Y:S01]  /*67f0*/  F2FP.BF16.F32.PACK_AB R163, R175, R174 ;  /* 0x000000aeafa3723e */ /* 0x000fe200000010ff */
[-C--:B------:R-:W-:Y:S01]  /*6800*/  FMUL.FTZ R43, R43, R22.reuse ;  /* 0x000000162b2b7220 */ /* 0x080fe20000410000 */
[-C--:B------:R-:W-:Y:S01]  /*6810*/  FMUL.FTZ R46, R46, R22.reuse ;  /* 0x000000162e2e7220 */ /* 0x080fe20000410000 */
[-C--:B------:R-:W-:Y:S01]  /*6820*/  FMUL.FTZ R47, R47, R22.reuse ;  /* 0x000000162f2f7220 */ /* 0x080fe20000410000 */
[----:B------:R-:W4:Y:S01]  /*6830*/  MUFU.EX2 R173, R173 ;  /* 0x000000ad00ad7308 */ /* 0x000f220000000800 */
[----:B-1----:R-:W-:Y:S01]  /*6840*/  FADD.FTZ R10, R164, R9 ;  /* 0x00000009a40a7221 */ /* 0x002fe20000010000 */
[----:B------:R2:W-:Y:S01]  /*6850*/  STSM.16.M88.4 [R7], R160 ;  /* 0x000000a007007844 */ /* 0x0005e20000000200 */
        /* <DEDUP_REMOVED lines=45> */
[----:B------:R-:W-:Y:S01]  /*6b30*/  FMUL.FTZ R115, R115, R22 ;  /* 0x0000001673737220 */ /* 0x000fe20000410000 */
[C---:B-1----:R-:W-:Y:S01]  /*6b40*/  F2FP.BF16.F32.PACK_AB R166, R177.reuse, R20 ;  /* 0x00000014b1a6723e */ /* 0x042fe200000010ff */
[----:B------:R-:W-:Y:S01]  /*6b50*/  FADD.FTZ R10, R177, R10 ;  /* 0x0000000ab10a7221 */ /* 0x000fe20000010000 */
[-C--:B------:R-:W-:Y:S01]  /*6b60*/  FMUL.FTZ R118, R118, R22.reuse ;  /* 0x0000001676767220 */ /* 0x080fe20000410000 */
[-C--:B------:R-:W-:Y:S01]  /*6b70*/  FMUL.FTZ R119, R119, R22.reuse ;  /* 0x0000001677777220 */ /* 0x080fe20000410000 */
[-C--:B------:R-:W-:Y:S01]  /*6b80*/  FMUL.FTZ R122, R122, R22.reuse ;  /* 0x000000167a7a7220 */ /* 0x080fe20000410000 */
[-C--:B------:R-:W-:Y:S01]  /*6b90*/  FMUL.FTZ R123, R123, R22.reuse ;  /* 0x000000167b7b7220 */ /* 0x080fe20000410000 */
[-C--:B------:R-:W-:Y:S01]  /*6ba0*/  FMUL.FTZ R126, R126, R22.reuse ;  /* 0x000000167e7e7220 */ /* 0x080fe20000410000 */
[-C--:B------:R-:W-:Y:S01]  /*6bb0*/  FMUL.FTZ R127, R127, R22.reuse ;  /* 0x000000167f7f7220 */ /* 0x080fe20000410000 */
        /* <DEDUP_REMOVED lines=17> */
.L_x_7036:
[----:B------:R1:W3:Y:S01]  /*6cd0*/  SYNCS.PHASECHK.TRANS64.TRYWAIT P3, [UR27+0x28c50], R13 ;  /* 0x028c500dff0075a7 */ /* 0x0002e2000806015b */
[----:B------:R-:W-:Y:S05]  /*6ce0*/  @!P0 BRA `(.L_x_7037) ;  /* 0x0000000000048947 */ /* 0x000fea0003800000 */
[----:B------:R-:W-:Y:S01]  /*6cf0*/  BPT.TRAP 0x1 ;  /* 0x000000040000795c */ /* 0x000fe20000300000 */
.L_x_7037:
[----:B---3--:R-:W-:Y:S05]  /*6d00*/  @P3 BRA `(.L_x_7038) ;  /* 0x0000000000083947 */ /* 0x008fea0003800000 */
[----:B------:R-:W3:Y:S02]  /*6d10*/  SYNCS.PHASECHK.TRANS64.TRYWAIT P3, [UR27+0x28c50], R13 ;  /* 0x028c500dff0075a7 */ /* 0x000ee4000806015b */
[----:B---3--:R-:W-:Y:S05]  /*6d20*/  @!P3 BRA `(.L_x_7039) ;  /* 0x0000009400bcb947 */ /* 0x008fea0003800000 */
.L_x_7038:
[----:B------:R-:W-:Y:S01]  /*6d30*/  ULEA UR6, UR4, UR38, 0xc ;  /* 0x0000002604067291 */ /* 0x000fe2000f8e603f */
[----:B------:R-:W-:Y:S01]  /*6d40*/  WARPGROUP.ARRIVE ;  /* 0x00000000000079c5 */ /* 0x000fe20000000000 */
[----:B------:R-:W-:Y:S01]  /*6d50*/  UMOV UR11, 0x40000040 ;  /* 0x40000040000b7882 */ /* 0x000fe20000000000 */
[----:B------:R-:W-:Y:S01]  /*6d60*/  UISETP.GT.AND UP1, UPT, UR41, UR25, UPT ;  /* 0x000000192900728c */ /* 0x000fe2000bf24270 */
[----:B---3--:R-:W-:Y:S01]  /*6d70*/  @!P1 IADD3 R168, R168, 0x28c60, RZ ;  /* 0x00028c60a8a89810 */ /* 0x008fe20007ffe0ff */
        /* <DEDUP_REMOVED lines=8> */
[----:B------:R-:W-:Y:S01]  /*6e00*/  IMAD.MOV.U32 R15, RZ, RZ, R0 ;  /* 0x000000ffff0f7224 */ /* 0x000fe200078e0000 */
[----:B------:R-:W-:-:S02]  /*6e10*/  WARPGROUP.DEPBAR.LE gsb0, 0x0 ;  /* 0x00008000000079c5 */ /* 0x000fc40000010000 */
[----:B------:R-:W-:-:S15]  /*6e20*/  WARPGROUP.ARRIVE ;  /* 0x00000000000079c5 */ /* 0x000fde0000000000 */
[----:B------:R-:W-:-:S06]  /*6e30*/  NOP ;  /* 0x0000000000007918 */ /* 0x000fcc0000000000 */
        /* <DEDUP_REMOVED lines=26> */
.L_x_7031:
[----:B------:R-:W-:-:S06]  /*6fe0*/  UISETP.GE.AND UP0, UPT, UR41, UR40, UPT ;  /* 0x000000282900728c */ /* 0x000fcc000bf06270 */
[----:B------:R-:W-:-:S13]  /*6ff0*/  PLOP3.LUT P2, PT, PT, PT, UP0, 0x80, 0x0 ;  /* 0x000000000000781c */ /* 0x000fda0003f4f008 */
[----:B------:R-:W-:Y:S05]  /*7000*/  @!P2 BRA `(.L_x_7041) ;  /* 0x000000180028a947 */ /* 0x000fea0003800000 */
[----:B01----:R-:W-:Y:S01]  /*7010*/  IMAD.MOV.U32 R13, RZ, RZ, R2 ;  /* 0x000000ffff0d7224 */ /* 0x003fe200078e0002 */
[----:B------:R-:W-:Y:S01]  /*7020*/  UMOV UR6, UR4 ;  /* 0x0000000400067c82 */ /* 0x000fe20008000000 */
[----:B------:R-:W-:Y:S01]  /*7030*/  IMAD.MOV.U32 R15, RZ, RZ, R0 ;  /* 0x000000ffff0f7224 */ /* 0x000fe200078e0000 */
[----:B------:R-:W-:-:S06]  /*7040*/  ULDC UR7, c[0x0][0x988] ;  /* 0x0002620000077ab9 */ /* 0x000fcc0000000800 */
.L_x_7050:
[----:B------:R-:W-:-:S04]  /*7050*/  UIADD3 UR4, UR6, 0x1, URZ ;  /* 0x0000000106047890 */ /* 0x000fc8000fffe03f */
[----:B------:R-:W-:-:S04]  /*7060*/  UISETP.NE.AND UP0, UPT, UR4, 0x2, UPT ;  /* 0x000000020400788c */ /* 0x000fc8000bf05270 */
[----:B------:R-:W-:Y:S02]  /*7070*/  USEL UR10, URZ, 0x1, UP0 ;  /* 0x000000013f0a7887 */ /* 0x000fe40008000000 */
[----:B------:R-:W-:Y:S02]  /*7080*/  USEL UR4, UR4, URZ, UP0 ;  /* 0x0000003f04047287 */ /* 0x000fe40008000000 */
[----:B------:R-:W-:Y:S01]  /*7090*/  ULOP3.LUT UR5, UR5, UR10, URZ, 0x3c, !UPT ;  /* 0x0000000a05057292 */ /* 0x000fe2000f8e3c3f */
[----:B0--3--:R-:W-:Y:S11]  /*70a0*/  @!P0 BRA `(.L_x_7042) ;  /* 0x0000000000048947 */ /* 0x009ff60003800000 */
[----:B------:R-:W-:Y:S01]  /*70b0*/  BPT.TRAP 0x1 ;  /* 0x000000040000795c */ /* 0x000fe20000300000 */
.L_x_7042:
[----:B------:R-:W-:Y:S01]  /*70c0*/  ULEA UR25, UR4, UR39, 0x3 ;  /* 0x0000002704197291 */ /* 0x000fe2000f8e183f */
[----:B------:R-:W-:-:S04]  /*70d0*/  MOV R11, UR5 ;  /* 0x00000005000b7c02 */ /* 0x000fc80008000f00 */
[----:B------:R-:W-:-:S04]  /*70e0*/  SHF.L.U32 R11, R11, 0x1f, RZ ;  /* 0x0000001f0b0b7819 */ /* 0x000fc800000006ff */
[----:B------:R0:W1:Y:S01]  /*70f0*/  SYNCS.PHASECHK.TRANS64.TRYWAIT P2, [UR25+0x28c30], R11 ;  /* 0x028c300bff0075a7 */ /* 0x0000620008040159 */
[----:B------:R-:W-:Y:S05]  /*7100*/  @!P0 BRA `(.L_x_7043) ;  /* 0x0000000000048947 */ /* 0x000fea0003800000 */
[----:B------:R-:W-:Y:S01]  /*7110*/  BPT.TRAP 0x1 ;  /* 0x000000040000795c */ /* 0x000fe20000300000 */
.L_x_7043:
[----:B-1----:R-:W-:Y:S05]  /*7120*/  @P2 BRA `(.L_x_7044) ;  /* 0x0000000000082947 */ /* 0x002fea0003800000 */
[----:B------:R-:W1:Y:S02]  /*7130*/  SYNCS.PHASECHK.TRANS64.TRYWAIT P2, [UR25+0x28c30], R11 ;  /* 0x028c300bff0075a7 */ /* 0x000e640008040159 */
[----:B-1----:R-:W-:Y:S05]  /*7140*/  @!P2 BRA `(.L_x_7045) ;  /* 0x0000009000c8a947 */ /* 0x002fea0003800000 */
.L_x_7044:
[----:B------:R-:W-:Y:S01]  /*7150*/  ULEA UR10, UR4, UR24, 0x9 ;  /* 0x00000018040a7291 */ /* 0x000fe2000f8e483f */
[----:B--2-4-:R-:W-:Y:S01]  /*7160*/  WARPGROUP.ARRIVE ;  /* 0x00000000000079c5 */ /* 0x014fe20000000000 */
        /* <DEDUP_REMOVED lines=36> */
[----:B------:R-:W3:Y:S02]  /*73b0*/  SHFL.BFLY PT, R17, R12, 0x2, 0x1f ;  /* 0x0c401f000c117f89 */ /* 0x000ee400000e0000 */
[----:B---3--:R-:W-:Y:S02]  /*73c0*/  FMNMX.FTZ R14, R12, R17, !PT ;  /* 0x000000110c0e7209 */ /* 0x008fe40007810000 */
        /* <DEDUP_REMOVED lines=15> */
[--C-:B------:R-:W-:Y:S01]  /*74c0*/  FFMA.FTZ R17, R153, UR7, -R22.reuse ;  /* 0x0000000799117c23 */ /* 0x100fe20008010816 */
[----:B------:R-:W-:Y:S01]  /*74d0*/  FMUL.FTZ R15, R15, UR7 ;  /* 0x000000070f0f7c20 */ /* 0x000fe20008410000 */
[--C-:B------:R-:W-:Y:S01]  /*74e0*/  FFMA.FTZ R152, R152, UR7, -R22.reuse ;  /* 0x0000000798987c23 */ /* 0x100fe20008010816 */
[----:B------:R-:W-:Y:S01]  /*74f0*/  FMNMX.FTZ R19, R175, R2, !PT ;  /* 0x00000002af137209 */ /* 0x000fe20007810000 */
[--C-:B------:R-:W-:Y:S01]  /*7500*/  FFMA.FTZ R12, R156, UR7, -R22.reuse ;  /* 0x000000079c0c7c23 */ /* 0x100fe20008010816 */
[--C-:B------:R-:W-:Y:S01]  /*7510*/  FFMA.FTZ R156, R160, UR7, -R22.reuse ;  /* 0x00000007a09c7c23 */ /* 0x100fe20008010816 */
[----:B------:R-:W-:Y:S01]  /*7520*/  MUFU.EX2 R17, R17 ;  /* 0x0000001100117308 */ /* 0x000fe20000000800 */
[----:B------:R-:W-:Y:S01]  /*7530*/  FMNMX.FTZ R2, R178, R19, !PT ;  /* 0x00000013b2027209 */ /* 0x000fe20007810000 */
[--C-:B------:R-:W-:Y:S01]  /*7540*/  FFMA.FTZ R21, R161, UR7, -R22.reuse ;  /* 0x00000007a1157c23 */ /* 0x100fe20008010816 */
[--C-:B------:R-:W-:Y:S01]  /*7550*/  FFMA.FTZ R14, R164, UR7, -R22.reuse ;  /* 0x00000007a40e7c23 */ /* 0x100fe20008010816 */
[--C-:B------:R-:W-:Y:S01]  /*7560*/  FFMA.FTZ R160, R168, UR7, -R22.reuse ;  /* 0x00000007a8a07c23 */ /* 0x100fe20008010816 */
[----:B------:R-:W-:Y:S01]  /*7570*/  FMNMX.FTZ R19, R179, R2, !PT ;  /* 0x00000002b3137209 */ /* 0x000fe20007810000 */
[--C-:B------:R-:W-:Y:S01]  /*7580*/  FFMA.FTZ R16, R172, UR7, -R22.reuse ;  /* 0x00000007ac107c23 */ /* 0x100fe20008010816 */
[--C-:B------:R-:W-:Y:S01]  /*7590*/  FFMA.FTZ R164, R176, UR7, -R22.reuse ;  /* 0x00000007b0a47c23 */ /* 0x100fe20008010816 */
[----:B------:R-:W1:Y:S01]  /*75a0*/  MUFU.EX2 R15, R15 ;  /* 0x0000000f000f7308 */ /* 0x000e620000000800 */
[----:B------:R-:W-:Y:S01]  /*75b0*/  FMNMX.FTZ R2, R182, R19, !PT ;  /* 0x00000013b6027209 */ /* 0x000fe20007810000 */
[--C-:B------:R-:W-:Y:S01]  /*75c0*/  FFMA.FTZ R19, R157, UR7, -R22.reuse ;  /* 0x000000079d137c23 */ /* 0x100fe20008010816 */
[--C-:B------:R-:W-:Y:S01]  /*75d0*/  FFMA.FTZ R157, R173, UR7, -R22.reuse ;  /* 0x00000007ad9d7c23 */ /* 0x100fe20008010816 */
[--C-:B------:R-:W-:Y:S01]  /*75e0*/  FFMA.FTZ R161, R177, UR7, -R22.reuse ;  /* 0x00000007b1a17c23 */ /* 0x100fe20008010816 */
[----:B------:R-:W-:Y:S01]  /*75f0*/  FMNMX.FTZ R2, R183, R2, !PT ;  /* 0x00000002b7027209 */ /* 0x000fe20007810000 */
[--C-:B------:R-:W-:Y:S01]  /*7600*/  FFMA.FTZ R20, R180, UR7, -R22.reuse ;  /* 0x00000007b4147c23 */ /* 0x100fe20008010816 */
[----:B------:R-:W-:Y:S01]  /*7610*/  FFMA.FTZ R181, R181, UR7, -R22 ;  /* 0x00000007b5b57c23 */ /* 0x000fe20008010816 */
[----:B------:R-:W2:Y:S01]  /*7620*/  MUFU.EX2 R152, R152 ;  /* 0x0000009800987308 */ /* 0x000ea20000000800 */
[----:B------:R-:W-:Y:S01]  /*7630*/  IMAD.U32 R180, RZ, RZ, UR25 ;  /* 0x00000019ffb47e24 */ /* 0x000fe2000f8e00ff */
[----:B------:R-:W3:Y:S06]  /*7640*/  SHFL.BFLY PT, R153, R2, 0x2, 0x1f ;  /* 0x0c401f0002997f89 */ /* 0x000eec00000e0000 */
        /* <DEDUP_REMOVED lines=8> */
[----:B------:R-:W-:Y:S01]  /*76d0*/  MUFU.EX2 R19, R19 ;  /* 0x0000001300137308 */ /* 0x000fe20000000800 */
[----:B--2---:R-:W-:Y:S01]  /*76e0*/  FFMA.FTZ R10, R15, R10, R152 ;  /* 0x0000000a0f0a7223 */ /* 0x004fe20000010098 */
        /* <DEDUP_REMOVED lines=9> */
[----:B------:R-:W-:Y:S01]  /*7780*/  FFMA.FTZ R153, R169, UR7, -R22 ;  /* 0x00000007a9997c23 */ /* 0x000fe20008010816 */
        /* <DEDUP_REMOVED lines=27> */
[----:B-1----:R-:W-:Y:S01]  /*7940*/  FMNMX.FTZ R2, R18, R165, !PT ;  /* 0x000000a512027209 */ /* 0x002fe20007810000 */
[----:B------:R-:W-:Y:S01]  /*7950*/  MUFU.EX2 R160, R160 ;  /* 0x000000a000a07308 */ /* 0x000fe20000000800 */
[-C--:B------:R-:W-:Y:S01]  /*7960*/  FMUL.FTZ R97, R97, R15.reuse ;  /* 0x0000000f61617220 */ /* 0x080fe20000410000 */
[-C--:B------:R-:W-:Y:S01]  /*7970*/  FMUL.FTZ R100, R100, R15.reuse ;  /* 0x0000000f64647220 */ /* 0x080fe20000410000 */
[-C--:B------:R-:W-:Y:S01]  /*7980*/  FMUL.FTZ R101, R101, R15.reuse ;  /* 0x0000000f65657220 */ /* 0x080fe20000410000 */
[C---:B------:R-:W-:Y:S01]  /*7990*/  FADD.FTZ R18, -R2.reuse, R13 ;  /* 0x0000000d02127221 */ /* 0x040fe20000010100 */
[----:B------:R-:W-:Y:S01]  /*79a0*/  FMUL.FTZ R169, R2, UR7 ;  /* 0x0000000702a97c20 */ /* 0x000fe20008410000 */
[-C--:B------:R-:W-:Y:S01]  /*79b0*/  FMUL.FTZ R104, R104, R15.reuse ;  /* 0x0000000f68687220 */ /* 0x080fe20000410000 */
[----:B------:R-:W-:Y:S01]  /*79c0*/  FMUL.FTZ R105, R105, R15 ;  /* 0x0000000f69697220 */ /* 0x000fe20000410000 */
[----:B------:R-:W-:Y:S01]  /*79d0*/  FMUL.FTZ R18, R18, UR7 ;  /* 0x0000000712127c20 */ /* 0x000fe20008410000 */
[--C-:B------:R-:W-:Y:S01]  /*79e0*/  FFMA.FTZ R165, R154, UR7, -R169.reuse ;  /* 0x000000079aa57c23 */ /* 0x100fe200080108a9 */
[--C-:B------:R-:W-:Y:S01]  /*79f0*/  FFMA.FTZ R22, R155, UR7, -R169.reuse ;  /* 0x000000079b167c23 */ /* 0x100fe200080108a9 */
[--C-:B------:R-:W-:Y:S01]  /*7a00*/  FFMA.FTZ R155, R158, UR7, -R169.reuse ;  /* 0x000000079e9b7c23 */ /* 0x100fe200080108a9 */
[--C-:B------:R-:W-:Y:S01]  /*7a10*/  FFMA.FTZ R167, R167, UR7, -R169.reuse ;  /* 0x00000007a7a77c23 */ /* 0x100fe200080108a9 */
[----:B------:R-:W-:Y:S01]  /*7a20*/  FFMA.FTZ R168, R159, UR7, -R169 ;  /* 0x000000079fa87c23 */ /* 0x000fe200080108a9 */
[----:B------:R-:W-:Y:S01]  /*7a30*/  MUFU.EX2 R18, R18 ;  /* 0x0000001200127308 */ /* 0x000fe20000000800 */
[----:B------:R-:W-:-:S02]  /*7a40*/  @!P1 VIADD R154, R180, 0x28c40 ;  /* 0x00028c40b49a9836 */ /* 0x000fc40000000000 */
[--C-:B------:R-:W-:Y:S01]  /*7a50*/  FFMA.FTZ R159, R162, UR7, -R169.reuse ;  /* 0x00000007a29f7c23 */ /* 0x100fe200080108a9 */
[--C-:B------:R-:W-:Y:S01]  /*7a60*/  FFMA.FTZ R172, R163, UR7, -R169.reuse ;  /* 0x00000007a3ac7c23 */ /* 0x100fe200080108a9 */
[--C-:B------:R-:W-:Y:S01]  /*7a70*/  FFMA.FTZ R163, R166, UR7, -R169.reuse ;  /* 0x00000007a6a37c23 */ /* 0x100fe200080108a9 */
[--C-:B------:R-:W-:Y:S01]  /*7a80*/  FFMA.FTZ R170, R170, UR7, -R169.reuse ;  /* 0x00000007aaaa7c23 */ /* 0x100fe200080108a9 */
[----:B------:R-:W-:Y:S01]  /*7a90*/  @!P1 PRMT R154, RZ, 0x654, R154 ;  /* 0x00000654ff9a9816 */ /* 0x000fe2000000009a */
[--C-:B------:R-:W-:Y:S01]  /*7aa0*/  FFMA.FTZ R171, R171, UR7, -R169.reuse ;  /* 0x00000007abab7c23 */ /* 0x100fe200080108a9 */
[----:B------:R-:W1:Y:S01]  /*7ab0*/  MUFU.EX2 R165, R165 ;  /* 0x000000a500a57308 */ /* 0x000e620000000800 */
[----:B------:R-:W-:Y:S01]  /*7ac0*/  IMAD.U32 R158, RZ, RZ, UR6 ;  /* 0x00000006ff9e7e24 */ /* 0x000fe2000f8e00ff */
[----:B------:R2:W-:Y:S01]  /*7ad0*/  @!P1 SYNCS.ARRIVE.TRANS64.RED.A1T0 RZ, [R154+URZ], RZ ;  /* 0x000000ff9aff99a7 */ /* 0x0005e2000810043f */
[--C-:B------:R-:W-:Y:S01]  /*7ae0*/  FFMA.FTZ R174, R174, UR7, -R169.reuse ;  /* 0x00000007aeae7c23 */ /* 0x100fe200080108a9 */
[----:B------:R-:W-:Y:S01]  /*7af0*/  FFMA.FTZ R175, R175, UR7, -R169 ;  /* 0x00000007afaf7c23 */ /* 0x000fe200080108a9 */
[----:B------:R-:W-:-:S02]  /*7b00*/  @!P2 IMAD R158, R158, 0x40, R3 ;  /* 0x000000409e9ea824 */ /* 0x000fc400078e0203 */
[--C-:B------:R-:W-:Y:S01]  /*7b10*/  FFMA.FTZ R178, R178, UR7, -R169.reuse ;  /* 0x00000007b2b27c23 */ /* 0x100fe200080108a9 */
[----:B------:R-:W-:Y:S01]  /*7b20*/  FFMA.FTZ R179, R179, UR7, -R169 ;  /* 0x00000007b3b37c23 */ /* 0x000fe200080108a9 */
[----:B------:R-:W3:Y:S01]  /*7b30*/  MUFU.EX2 R22, R22 ;  /* 0x0000001600167308 */ /* 0x000ee20000000800 */
[-C--:B------:R-:W-:Y:S01]  /*7b40*/  FMUL.FTZ R108, R108, R15.reuse ;  /* 0x0000000f6c6c7220 */ /* 0x080fe20000410000 */
[----:B------:R-:W-:Y:S01]  /*7b50*/  @!P2 LEA R158, R158, UR39, 0x2 ;  /* 0x000000279e9eac11 */ /* 0x000fe2000f8e10ff */
[-C--:B------:R-:W-:Y:S01]  /*7b60*/  FMUL.FTZ R109, R109, R15.reuse ;  /* 0x0000000f6d6d7220 */ /* 0x080fe20000410000 */
[-C--:B------:R-:W-:Y:S01]  /*7b70*/  FMUL.FTZ R112, R112, R15.reuse ;  /* 0x0000000f70707220 */ /* 0x080fe20000410000 */
[-C--:B------:R-:W-:Y:S01]  /*7b80*/  FMUL.FTZ R113, R113, R15.reuse ;  /* 0x0000000f71717220 */ /* 0x080fe20000410000 */
[----:B------:R-:W-:Y:S01]  /*7b90*/  FMUL.FTZ R116, R116, R15 ;  /* 0x0000000f74747220 */ /* 0x000fe20000410000 */
[----:B------:R-:W-:Y:S01]  /*7ba0*/  @!P2 STS [R158+0x28800], R15 ;  /* 0x0288000f9e00a388 */ /* 0x000fe20000000800 */
[----:B------:R4:W-:Y:S01]  /*7bb0*/  MUFU.EX2 R176, R167 ;  /* 0x000000a700b07308 */ /* 0x0009e20000000800 */
[----:B-1----:R-:W-:Y:S01]  /*7bc0*/  FFMA.FTZ R9, R18, R9, R165 ;  /* 0x0000000912097223 */ /* 0x002fe200000100a5 */
        /* <DEDUP_REMOVED lines=11> */
[----:B------:R-:W-:Y:S01]  /*7c80*/  FADD.FTZ R10, R12, R167 ;  /* 0x000000a70c0a7221 */ /* 0x000fe20000010000 */
[-C--:B------:R-:W-:Y:S01]  /*7c90*/  FMUL.FTZ R136, R136, R15.reuse ;  /* 0x0000000f88887220 */ /* 0x080fe20000410000 */
[-C--:B------:R-:W-:Y:S01]  /*7ca0*/  FMUL.FTZ R137, R137, R15.reuse ;  /* 0x0000000f89897220 */ /* 0x080fe20000410000 */
[----:B------:R-:W4:Y:S01]  /*7cb0*/  MUFU.EX2 R168, R168 ;  /* 0x000000a800a87308 */ /* 0x000f220000000800 */
[----:B------:R-:W-:Y:S01]  /*7cc0*/  FADD.FTZ R167, R19, R10 ;  /* 0x0000000a13a77221 */ /* 0x000fe20000010000 */
[----:B---3--:R-:W-:Y:S01]  /*7cd0*/  FADD.FTZ R10, R22, R9 ;  /* 0x00000009160a7221 */ /* 0x008fe20000010000 */
[-C--:B------:R-:W-:Y:S01]  /*7ce0*/  FMUL.FTZ R140, R140, R15.reuse ;  /* 0x0000000f8c8c7220 */ /* 0x080fe20000410000 */
[-C--:B------:R-:W-:Y:S01]  /*7cf0*/  FMUL.FTZ R141, R141, R15.reuse ;  /* 0x0000000f8d8d7220 */ /* 0x080fe20000410000 */
[----:B--2---:R-:W-:Y:S01]  /*7d00*/  FADD.FTZ R154, R156, R167 ;  /* 0x000000a79c9a7221 */ /* 0x004fe20000010000 */
[-C--:B------:R-:W-:Y:S01]  /*7d10*/  FMUL.FTZ R144, R144, R15.reuse ;  /* 0x0000000f90907220 */ /* 0x080fe20000410000 */
[-C--:B------:R-:W-:Y:S01]  /*7d20*/  FMUL.FTZ R145, R145, R15.reuse ;  /* 0x0000000f91917220 */ /* 0x080fe20000410000 */
[----:B------:R-:W2:Y:S01]  /*7d30*/  MUFU.EX2 R159, R159 ;  /* 0x0000009f009f7308 */ /* 0x000ea20000000800 */
[----:B------:R-:W-:Y:S01]  /*7d40*/  FADD.FTZ R167, R21, R154 ;  /* 0x0000009a15a77221 */ /* 0x000fe20000010000 */
[----:B-1----:R-:W-:Y:S01]  /*7d50*/  FADD.FTZ R9, R155, R10 ;  /* 0x0000000a9b097221 */ /* 0x002fe20000010000 */
[-C--:B------:R-:W-:Y:S01]  /*7d60*/  FMUL.FTZ R148, R148, R15.reuse ;  /* 0x0000000f94947220 */ /* 0x080fe20000410000 */
[----:B------:R-:W-:Y:S01]  /*7d70*/  FMUL.FTZ R149, R149, R15 ;  /* 0x0000000f95957220 */ /* 0x000fe20000410000 */
[----:B------:R-:W-:Y:S01]  /*7d80*/  FADD.FTZ R154, R14, R167 ;  /* 0x000000a70e9a7221 */ /* 0x000fe20000010000 */
[----:B------:R1:W-:Y:S01]  /*7d90*/  @!P2 STS [R158+0x28820], R18 ;  /* 0x028820129e00a388 */ /* 0x0003e20000000800 */
[----:B------:R-:W-:Y:S01]  /*7da0*/  FFMA.FTZ R182, R182, UR7, -R169 ;  /* 0x00000007b6b67c23 */ /* 0x000fe200080108a9 */
[----:B------:R-:W3:Y:S01]  /*7db0*/  MUFU.EX2 R172, R172 ;  /* 0x000000ac00ac7308 */ /* 0x000ee20000000800 */
[----:B----4-:R-:W-:Y:S01]  /*7dc0*/  FADD.FTZ R10, R168, R9 ;  /* 0x00000009a80a7221 */ /* 0x010fe20000010000 */
[----:B------:R-:W-:Y:S01]  /*7dd0*/  FADD.FTZ R167, R23, R154 ;  /* 0x0000009a17a77221 */ /* 0x000fe20000010000 */
[----:B------:R-:W-:Y:S01]  /*7de0*/  FFMA.FTZ R183, R183, UR7, -R169 ;  /* 0x00000007b7b77c23 */ /* 0x000fe200080108a9 */
[----:B------:R-:W-:Y:S01]  /*7df0*/  F2FP.BF16.F32.PACK_AB R152, R17, R152 ;  /* 0x000000981198723e */ /* 0x000fe200000010ff */
[----:B------:R-:W-:Y:S01]  /*7e00*/  FMUL.FTZ R26, R26, R18 ;  /* 0x000000121a1a7220 */ /* 0x000fe20000410000 */
[----:B------:R-:W-:Y:S01]  /*7e10*/  FADD.FTZ R154, R160, R167 ;  /* 0x000000a7a09a7221 */ /* 0x000fe20000010000 */
[----:B------:R-:W-:Y:S01]  /*7e20*/  F2FP.BF16.F32.PACK_AB R155, R168, R155 ;  /* 0x0000009ba89b723e */ /* 0x000fe200000010ff */
[----:B------:R-:W4:Y:S01]  /*7e30*/  MUFU.EX2 R153, R153 ;  /* 0x0000009900997308 */ /* 0x000f220000000800 */
[----:B--2---:R-:W-:Y:S01]  /*7e40*/  FADD.FTZ R9, R159, R10 ;  /* 0x0000000a9f097221 */ /* 0x004fe20000010000 */
[----:B-1----:R-:W-:Y:S01]  /*7e50*/  F2FP.BF16.F32.PACK_AB R158, R23, R14 ;  /* 0x0000000e179e723e */ /* 0x002fe200000010ff */
[----:B------:R-:W-:Y:S01]  /*7e60*/  FMUL.FTZ R27, R27, R18 ;  /* 0x000000121b1b7220 */ /* 0x000fe20000410000 */
[----:B------:R-:W-:Y:S01]  /*7e70*/  F2FP.BF16.F32.PACK_AB R156, R21, R156 ;  /* 0x0000009c159c723e */ /* 0x000fe200000010ff */
        /* <DEDUP_REMOVED lines=11> */
[----:B------:R-:W2:Y:S01]  /*7f30*/  MUFU.EX2 R16, R16 ;  /* 0x0000001000107308 */ /* 0x000ea20000000800 */
[C---:B----4-:R-:W-:Y:S01]  /*7f40*/  FADD.FTZ R167, R153.reuse, R154 ;  /* 0x0000009a99a77221 */ /* 0x050fe20000010000 */
[----:B------:R-:W-:Y:S01]  /*7f50*/  F2FP.BF16.F32.PACK_AB R160, R153, R160 ;  /* 0x000000a099a0723e */ /* 0x000fe200000010ff */
[-C--:B------:R-:W-:Y:S01]  /*7f60*/  FMUL.FTZ R47, R47, R18.reuse ;  /* 0x000000122f2f7220 */ /* 0x080fe20000410000 */
[----:B------:R-:W-:Y:S01]  /*7f70*/  F2FP.BF16.F32.PACK_AB R153, R22, R165 ;  /* 0x000000a51699723e */ /* 0x000fe200000010ff */
        /* <DEDUP_REMOVED lines=20> */
[----:B---3--:R-:W-:Y:S01]  /*80c0*/  FADD.FTZ R15, R157, R154 ;  /* 0x0000009a9d0f7221 */ /* 0x008fe20000010000 */
[----:B------:R-:W-:Y:S01]  /*80d0*/  F2FP.BF16.F32.PACK_AB R154, R19, R12 ;  /* 0x0000000c139a723e */ /* 0x000fe200000010ff */
[----:B------:R-:W-:Y:S01]  /*80e0*/  BAR.SYNC.DEFER_BLOCKING 0xf, 0x100 ;  /* 0x03c4000000007b1d */ /* 0x000fe20000010000 */
[----:B------:R-:W-:Y:S01]  /*80f0*/  F2FP.BF16.F32.PACK_AB R162, R157, R16 ;  /* 0x000000109da2723e */ /* 0x000fe200000010ff */
[-C--:B------:R-:W-:Y:S01]  /*8100*/  FMUL.FTZ R78, R78, R18.reuse ;  /* 0x000000124e4e7220 */ /* 0x080fe20000410000 */
[----:B------:R-:W-:Y:S01]  /*8110*/  F2FP.BF16.F32.PACK_AB R157, R172, R159 ;  /* 0x0000009fac9d723e */ /* 0x000fe200000010ff */
[-C--:B------:R-:W-:Y:S01]  /*8120*/  FMUL.FTZ R79, R79, R18.reuse ;  /* 0x000000124f4f7220 */ /* 0x080fe20000410000 */
[----:B------:R-:W-:Y:S01]  /*8130*/  F2FP.BF16.F32.PACK_AB R159, R176, R163 ;  /* 0x000000a3b09f723e */ /* 0x000fe200000010ff */
[----:B------:R-:W3:Y:S01]  /*8140*/  MUFU.EX2 R171, R171 ;  /* 0x000000ab00ab7308 */ /* 0x000ee20000000800 */
        /* <DEDUP_REMOVED lines=21> */
[----:B------:R3:W-:Y:S01]  /*82a0*/  STSM.16.M88.4 [R6], R156 ;  /* 0x0000009c06007844 */ /* 0x0007e20000000200 */
[----:B------:R-:W-:Y:S01]  /*82b0*/  FMUL.FTZ R111, R111, R18 ;  /* 0x000000126f6f7220 */ /* 0x000fe20000410000 */
[----:B------:R-:W4:Y:S01]  /*82c0*/  MUFU.EX2 R175, R175 ;  /* 0x000000af00af7308 */ /* 0x000f220000000800 */
[C---:B-1----:R-:W-:Y:S01]  /*82d0*/  FADD.FTZ R15, R161.reuse, R12 ;  /* 0x0000000ca10f7221 */ /* 0x042fe20000010000 */
[----:B------:R-:W-:Y:S01]  /*82e0*/  F2FP.BF16.F32.PACK_AB R164, R161, R164 ;  /* 0x000000a4a1a4723e */ /* 0x000fe200000010ff */
[----:B------:R-:W-:Y:S01]  /*82f0*/  FMUL.FTZ R114, R114, R18 ;  /* 0x0000001272727220 */ /* 0x000fe20000410000 */
[----:B------:R-:W-:Y:S01]  /*8300*/  F2FP.BF16.F32.PACK_AB R161, R171, R170 ;  /* 0x000000aaaba1723e */ /* 0x000fe200000010ff */
        /* <DEDUP_REMOVED lines=29> */
[----:B------:R-:W-:-:S06]  /*84e0*/  F2FP.BF16.F32.PACK_AB R165, R179, R178 ;  /* 0x000000b2b3a5723e */ /* 0x000fcc00000010ff */
[----:B------:R-:W2:Y:S01]  /*84f0*/  MUFU.EX2 R13, R181 ;  /* 0x000000b5000d7308 */ /* 0x000ea20000000800 */
[----:B----4-:R-:W-:-:S07]  /*8500*/  FADD.FTZ R9, R167, R14 ;  /* 0x0000000ea7097221 */ /* 0x010fce0000010000 */
[----:B------:R-:W4:Y:S01]  /*8510*/  MUFU.EX2 R12, R183 ;  /* 0x000000b7000c7308 */ /* 0x000f220000000800 */
[----:B-1----:R-:W-:Y:S01]  /*8520*/  FADD.FTZ R10, R20, R15 ;  /* 0x0000000f140a7221 */ /* 0x002fe20000010000 */
[----:B--2---:R-:W-:-:S03]  /*8530*/  F2FP.BF16.F32.PACK_AB R166, R13, R20 ;  /* 0x000000140da6723e */ /* 0x004fc600000010ff */
[----:B------:R-:W-:Y:S01]  /*8540*/  FADD.FTZ R10, R13, R10 ;  /* 0x0000000a0d0a7221 */ /* 0x000fe20000010000 */
[C---:B----4-:R-:W-:Y:S01]  /*8550*/  F2FP.BF16.F32.PACK_AB R167, R12.reuse, R167 ;  /* 0x000000a70ca7723e */ /* 0x050fe200000010ff */
[----:B------:R-:W-:-:S04]  /*8560*/  FADD.FTZ R9, R12, R9 ;  /* 0x000000090c097221 */ /* 0x000fc80000010000 */
[----:B------:R3:W-:Y:S01]  /*8570*/  STSM.16.M88.4 [R5], R164 ;  /* 0x000000a405007844 */ /* 0x0007e20000000200 */
[----:B------:R-:W-:Y:S05]  /*8580*/  @!P0 BRA `(.L_x_7046) ;  /* 0x0000000000048947 */ /* 0x000fea0003800000 */
[----:B------:R-:W-:Y:S01]  /*8590*/  BPT.TRAP 0x1 ;  /* 0x000000040000795c */ /* 0x000fe20000300000 */
.L_x_7046:
[----:B------:R1:W2:Y:S01]  /*85a0*/  SYNCS.PHASECHK.TRANS64.TRYWAIT P2, [UR25+0x28c50], R11 ;  /* 0x028c500bff0075a7 */ /* 0x0002a20008040159 */
[----:B------:R-:W-:Y:S05]  /*85b0*/  @!P0 BRA `(.L_x_7047) ;  /* 0x0000000000048947 */ /* 0x000fea0003800000 */
[----:B------:R-:W-:Y:S01]  /*85c0*/  BPT.TRAP 0x1 ;  /* 0x000000040000795c */ /* 0x000fe20000300000 */
.L_x_7047:
[----:B--2---:R-:W-:Y:S05]  /*85d0*/  @P2 BRA `(.L_x_7048) ;  /* 0x0000000000082947 */ /* 0x004fea0003800000 */
[----:B------:R-:W2:Y:S02]  /*85e0*/  SYNCS.PHASECHK.TRANS64.TRYWAIT P2, [UR25+0x28c50], R11 ;  /* 0x028c500bff0075a7 */ /* 0x000ea40008040159 */
[----:B--2---:R-:W-:Y:S05]  /*85f0*/  @!P2 BRA `(.L_x_7049) ;  /* 0x0000007c00b4a947 */ /* 0x004fea0003800000 */
.L_x_7048:
[----:B------:R-:W-:Y:S01]  /*8600*/  ULEA UR6, UR4, UR38, 0xc ;  /* 0x0000002604067291 */ /* 0x000fe2000f8e603f */
[----:B------:R-:W-:Y:S01]  /*8610*/  WARPGROUP.ARRIVE ;  /* 0x00000000000079c5 */ /* 0x000fe20000000000 */
[----:B------:R-:W-:Y:S01]  /*8620*/  UMOV UR11, 0x40000040 ;  /* 0x40000040000b7882 */ /* 0x000fe20000000000 */
[----:B------:R-:W-:Y:S01]  /*8630*/  UISETP.GT.AND UP0, UPT, UR41, UR40, UPT ;  /* 0x000000282900728c */ /* 0x000fe2000bf04270 */
[----:B012---:R-:W-:Y:S01]  /*8640*/  @!P1 IADD3 R11, R180, 0x28c60, RZ ;  /* 0x00028c60b40b9810 */ /* 0x007fe20007ffe0ff */
        /* <DEDUP_REMOVED lines=38> */
.L_x_7041:
[----:B--23--:R-:W2:Y:S01]  /*88b0*/  SHFL.BFLY PT, R5, R10, 0x2, 0x1f ;  /* 0x0c401f000a057f89 */ /* 0x00cea200000e0000 */
[----:B------:R-:W-:Y:S08]  /*88c0*/  BAR.ARV 0x8, 0x100 ;  /* 0x0204000000007b1d */ /* 0x000ff00000002000 */
[----:B------:R-:W-:Y:S01]  /*88d0*/  BAR.SYNC.DEFER_BLOCKING 0xf, 0x100 ;  /* 0x03c4000000007b1d */ /* 0x000fe20000010000 */
[----:B------:R-:W-:Y:S01]  /*88e0*/  ISETP.NE.AND P0, PT, R4, RZ, PT ;  /* 0x000000ff0400720c */ /* 0x000fe20003f05270 */
[----:B------:R-:W-:-:S04]  /*88f0*/  IMAD.MOV.U32 R4, RZ, RZ, RZ ;  /* 0x000000ffff047224 */ /* 0x000fc800078e00ff */
[----:B------:R-:W3:Y:S01]  /*8900*/  SHFL.BFLY PT, R8, R9, 0x2, 0x1f ;  /* 0x0c401f0009087f89 */ /* 0x000ee200000e0000 */
[----:B--2---:R-:W-:Y:S01]  /*8910*/  FADD.FTZ R5, R5, R10 ;  /* 0x0000000a05057221 */ /* 0x004fe20000010000 */
[----:B------:R-:W-:-:S04]  /*8920*/  MOV R10, UR4 ;  /* 0x00000004000a7c02 */ /* 0x000fc80008000f00 */
[----:B------:R-:W0:Y:S01]  /*8930*/  SHFL.BFLY PT, R6, R5, 0x1, 0x1f ;  /* 0x0c201f0005067f89 */ /* 0x000e2200000e0000 */
[----:B------:R-:W-:Y:S02]  /*8940*/  IMAD R3, R10, 0x40, R3 ;  /* 0x000000400a037824 */ /* 0x000fe400078e0203 */
[----:B------:R-:W-:-:S03]  /*8950*/  IMAD.U32 R10, RZ, RZ, UR7 ;  /* 0x00000007ff0a7e24 */ /* 0x000fc6000f8e00ff */
[----:B------:R-:W-:Y:S01]  /*8960*/  @!P0 LEA R3, R3, UR39, 0x2 ;  /* 0x0000002703038c11 */ /* 0x000fe2000f8e10ff */
[----:B---3--:R-:W-:-:S05]  /*8970*/  FADD.FTZ R8, R8, R9 ;  /* 0x0000000908087221 */ /* 0x008fca0000010000 */
[----:B------:R-:W2:Y:S01]  /*8980*/  SHFL.BFLY PT, R7, R8, 0x1, 0x1f ;  /* 0x0c201f0008077f89 */ /* 0x000ea200000e0000 */
[----:B0-----:R-:W-:Y:S01]  /*8990*/  FADD.FTZ R11, R5, R6 ;  /* 0x00000006050b7221 */ /* 0x001fe20000010000 */
[----:B------:R-:W-:Y:S01]  /*89a0*/  IMAD.MOV.U32 R6, RZ, RZ, RZ ;  /* 0x000000ffff067224 */ /* 0x000fe200078e00ff */
[----:B------:R-:W-:-:S03]  /*89b0*/  MOV R5, 0xff800000 ;  /* 0xff80000000057802 */ /* 0x000fc60000000f00 */
[----:B------:R-:W-:-:S13]  /*89c0*/  FSETP.NE.FTZ.AND P1, PT, R11, RZ, PT ;  /* 0x000000ff0b00720b */ /* 0x000fda0003f35000 */
[----:B------:R-:W0:Y:S01]  /*89d0*/  @P1 MUFU.RCP R6, R11 ;  /* 0x0000000b00061308 */ /* 0x000e220000001000 */
[----:B--2---:R-:W-:-:S05]  /*89e0*/  FADD.FTZ R12, R8, R7 ;  /* 0x00000007080c7221 */ /* 0x004fca0000010000 */
[----:B------:R-:W-:Y:S02]  /*89f0*/  FSETP.NE.FTZ.AND P2, PT, R12, RZ, PT ;  /* 0x000000ff0c00720b */ /* 0x000fe40003f55000 */
[----:B------:R-:W2:Y:S01]  /*8a00*/  @P1 MUFU.LG2 R7, R11 ;  /* 0x0000000b00071308 */ /* 0x000ea20000000c00 */
[----:B0-----:R-:W-:Y:S01]  /*8a10*/  @!P0 STS [R3+0x28800], R6 ;  /* 0x0288000603008388 */ /* 0x001fe20000000800 */
[-C--:B------:R-:W-:Y:S01]  /*8a20*/  FMUL.FTZ R24, R24, R6.reuse ;  /* 0x0000000618187220 */ /* 0x080fe20000410000 */
[----:B------:R-:W-:-:S08]  /*8a30*/  FMUL.FTZ R25, R25, R6 ;  /* 0x0000000619197220 */ /* 0x000fd00000410000 */
[----:B------:R-:W0:Y:S01]  /*8a40*/  @P2 MUFU.RCP R4, R12 ;  /* 0x0000000c00042308 */ /* 0x000e220000001000 */
[----:B------:R-:W-:Y:S01]  /*8a50*/  @P2 FMUL.FTZ R10, R10, 0.69314718246459960938 ;  /* 0x3f3172180a0a2820 */ /* 0x000fe20000410000 */
[-C--:B------:R-:W-:Y:S01]  /*8a60*/  FMUL.FTZ R28, R28, R6.reuse ;  /* 0x000000061c1c7220 */ /* 0x080fe20000410000 */
[-C--:B------:R-:W-:Y:S01]  /*8a70*/  FMUL.FTZ R29, R29, R6.reuse ;  /* 0x000000061d1d7220 */ /* 0x080fe20000410000 */
[-C--:B------:R-:W-:Y:S01]  /*8a80*/  FMUL.FTZ R32, R32, R6.reuse ;  /* 0x0000000620207220 */ /* 0x080fe20000410000 */
[----:B--2---:R-:W-:Y:S01]  /*8a90*/  @P1 FMUL.FTZ R8, R7, 0.69314718246459960938 ;  /* 0x3f31721807081820 */ /* 0x004fe20000410000 */
        /* <DEDUP_REMOVED lines=19> */
[----:B--2---:R-:W-:Y:S01]  /*8bd0*/  @P2 FMUL.FTZ R9, R9, 0.69314718246459960938 ;  /* 0x3f31721809092820 */ /* 0x004fe20000410000 */
        /* <DEDUP_REMOVED lines=113> */
.L_x_7011:
[----:B------:R-:W-:Y:S05]  /*92f0*/  @P0 BRA `(.L_x_7051) ;  /* 0x0000002000f80947 */ /* 0x000fea0003800000 */
[----:B------:R-:W0:Y:S01]  /*9300*/  S2R R0, SR_TID.X ;  /* 0x0000000000007919 */ /* 0x000e220000002100 */
[----:B------:R-:W2:Y:S01]  /*9310*/  S2UR UR5, SR_CgaCtaId ;  /* 0x00000000000579c3 */ /* 0x000ea20000008800 */
[----:B------:R-:W-:Y:S01]  /*9320*/  UMOV UR4, 0x400 ;  /* 0x0000040000047882 */ /* 0x000fe20000000000 */
[----:B------:R-:W-:-:S06]  /*9330*/  IMAD R2, RZ, RZ, -UR36 ;  /* 0x80000024ff027e24 */ /* 0x000fcc000f8e02ff */
[----:B------:R-:W-:Y:S08]  /*9340*/  BAR.SYNC.DEFER_BLOCKING 0x1, 0x100 ;  /* 0x0044000000007b1d */ /* 0x000ff00000010000 */
[----:B------:R-:W3:Y:S08]  /*9350*/  S2UR UR6, SR_CTAID.Y ;  /* 0x00000000000679c3 */ /* 0x000ef00000002600 */
[----:B------:R-:W3:Y:S01]  /*9360*/  LDC R3, c[0x0][0xc50] ;  /* 0x00031400ff037b82 */ /* 0x000ee20000000800 */
[----:B--2---:R-:W-:-:S07]  /*9370*/  ULEA UR4, UR5, UR4, 0x18 ;  /* 0x0000000405047291 */ /* 0x004fce000f8ec03f */
[----:B------:R-:W2:Y:S01]  /*9380*/  LDC R7, c[0x0][0xbe8] ;  /* 0x0002fa00ff077b82 */ /* 0x000ea20000000800 */
[----:B------:R-:W-:Y:S01]  /*9390*/  UIADD3 UR4, UR4, 0x28c20, URZ ;  /* 0x00028c2004047890 */ /* 0x000fe2000fffe03f */
[----:B0-----:R-:W-:-:S03]  /*93a0*/  VIADD R18, R0, 0xffffff80 ;  /* 0xffffff8000127836 */ /* 0x001fc60000000000 */
[----:B------:R-:W-:Y:S02]  /*93b0*/  UPRMT UR4, URZ, 0x654, UR4 ;  /* 0x000006543f047896 */ /* 0x000fe40008000004 */
[----:B------:R-:W-:-:S04]  /*93c0*/  SHF.R.S32.HI R21, RZ, 0x1f, R18 ;  /* 0x0000001fff157819 */ /* 0x000fc80000011412 */
[----:B------:R-:W-:Y:S01]  /*93d0*/  LEA.HI R4, R21, R18, RZ, 0x7 ;  /* 0x0000001215047211 */ /* 0x000fe200078f38ff */
[----:B---3--:R-:W-:Y:S01]  /*93e0*/  IMAD R2, R3, R2, UR6 ;  /* 0x0000000603027e24 */ /* 0x008fe2000f8e0202 */
[----:B------:R-:W-:Y:S01]  /*93f0*/  USHF.R.S32.HI UR6, URZ, 0x1f, UR36 ;  /* 0x0000001f3f067899 */ /* 0x000fe20008011424 */
[----:B------:R-:W-:Y:S01]  /*9400*/  SYNCS.ARRIVE.TRANS64.RED.A1T0 RZ, [UR4], RZ ;  /* 0x000000ffffff79a7 */ /* 0x000fe20008100404 */
[----:B------:R-:W-:Y:S02]  /*9410*/  SHF.R.S32.HI R0, RZ, 0x7, R4 ;  /* 0x00000007ff007819 */ /* 0x000fe40000011404 */
[----:B------:R-:W-:Y:S02]  /*9420*/  LOP3.LUT R9, R4, 0xffffff80, RZ, 0xc0, !PT ;  /* 0xffffff8004097812 */ /* 0x000fe400078ec0ff */
[----:B------:R-:W-:Y:S01]  /*9430*/  SHF.R.S32.HI R3, RZ, 0x1f, R2 ;  /* 0x0000001fff037819 */ /* 0x000fe20000011402 */
[----:B------:R-:W0:Y:S01]  /*9440*/  SHFL.IDX PT, R10, R0, RZ, 0x1f ;  /* 0x00001fff000a7589 */ /* 0x000e2200000e0000 */
[----:B--2---:R-:W-:Y:S01]  /*9450*/  ISETP.NE.AND P1, PT, R7, 0x1, PT ;  /* 0x000000010700780c */ /* 0x004fe20003f25270 */
[----:B------:R-:W-:-:S05]  /*9460*/  IMAD.IADD R8, R18, 0x1, -R9 ;  /* 0x0000000112087824 */ /* 0x000fca00078e0a09 */
[----:B------:R-:W-:-:S04]  /*9470*/  SHF.R.S32.HI R155, RZ, 0x1f, R8 ;  /* 0x0000001fff9b7819 */ /* 0x000fc80000011408 */
[----:B------:R-:W-:-:S04]  /*9480*/  LEA.HI R9, R155, R8, RZ, 0x2 ;  /* 0x000000089b097211 */ /* 0x000fc800078f10ff */
[----:B------:R-:W-:Y:S02]  /*9490*/  SHF.R.S32.HI R154, RZ, 0x2, R9 ;  /* 0x00000002ff9a7819 */ /* 0x000fe40000011409 */
[----:B0-----:R-:W-:-:S13]  /*94a0*/  ISETP.NE.AND P0, PT, R10, RZ, PT ;  /* 0x000000ff0a00720c */ /* 0x001fda0003f05270 */
[----:B------:R-:W-:Y:S05]  /*94b0*/  @P0 BRA `(.L_x_7052) ;  /* 0x0000000400440947 */ /* 0x000fea0003800000 */
[----:B------:R-:W0:Y:S01]  /*94c0*/  LDC R19, c[0x0][0xbe8] ;  /* 0x0002fa00ff137b82 */ /* 0x000e220000000800 */
[----:B------:R-:W-:Y:S01]  /*94d0*/  LOP3.LUT R11, R4, 0xffffff80, RZ, 0xc0, !PT ;  /* 0xffffff80040b7812 */ /* 0x000fe200078ec0ff */
[----:B------:R-:W2:Y:S01]  /*94e0*/  S2R R23, SR_CTAID.X ;  /* 0x0000000000177919 */ /* 0x000ea20000002500 */
[----:B------:R-:W-:Y:S01]  /*94f0*/  LEA.HI R10, R21, R18, RZ, 0x2 ;  /* 0x00000012150a7211 */ /* 0x000fe200078f10ff */
[----:B------:R-:W-:Y:S02]  /*9500*/  ULDC.64 UR4, c[0x0][0xbd0] ;  /* 0x0002f40000047ab9 */ /* 0x000fe40000000a00 */
[----:B------:R-:W-:Y:S01]  /*9510*/  IMAD.IADD R20, R18, 0x1, -R11 ;  /* 0x0000000112147824 */ /* 0x000fe200078e0a0b */
[----:B------:R-:W-:Y:S01]  /*9520*/  LOP3.LUT R17, R10, 0xfffffffc, RZ, 0xc0, !PT ;  /* 0xfffffffc0a117812 */ /* 0x000fe200078ec0ff */
[----:B------:R-:W3:Y:S01]  /*9530*/  S2UR UR7, SR_CTAID.Z ;  /* 0x00000000000779c3 */ /* 0x000ee20000002700 */
[----:B------:R-:W-:Y:S02]  /*9540*/  UIMAD.WIDE.U32 UR8, UR36, UR4, URZ ;  /* 0x00000004240872a5 */ /* 0x000fe4000f8e003f */
[----:B------:R-:W-:Y:S01]  /*9550*/  SHF.R.S32.HI R11, RZ, 0x1f, R20 ;  /* 0x0000001fff0b7819 */ /* 0x000fe20000011414 */
[----:B------:R-:W-:Y:S01]  /*9560*/  UIMAD UR4, UR6, UR4, URZ ;  /* 0x00000004060472a4 */ /* 0x000fe2000f8e023f */
[----:B------:R-:W-:-:S02]  /*9570*/  IADD3 R10, R18, -R17, RZ ;  /* 0x80000011120a7210 */ /* 0x000fc40007ffe0ff */
[C---:B------:R-:W-:Y:S01]  /*9580*/  LEA.HI R22, R11.reuse, R20, RZ, 0x2 ;  /* 0x000000140b167211 */ /* 0x040fe200078f10ff */
[----:B------:R-:W5:Y:S01]  /*9590*/  LDC.64 R14, c[0x0][0xbd8] ;  /* 0x0002f600ff0e7b82 */ /* 0x000f620000000a00 */
[----:B------:R-:W-:Y:S01]  /*95a0*/  LEA.HI R12, R10, R10, RZ, 0x1 ;  /* 0x0000000a0a0c7211 */ /* 0x000fe200078f08ff */
[----:B------:R-:W-:Y:S01]  /*95b0*/  UIMAD UR4, UR36, UR5, UR4 ;  /* 0x00000005240472a4 */ /* 0x000fe2000f8e0204 */
[--C-:B------:R-:W-:Y:S02]  /*95c0*/  SHF.R.S32.HI R4, RZ, 0x2, R22.reuse ;  /* 0x00000002ff047819 */ /* 0x100fe40000011416 */
[----:B-1----:R-:W-:Y:S01]  /*95d0*/  SHF.R.S32.HI R13, RZ, 0x1f, R22 ;  /* 0x0000001fff0d7819 */ /* 0x002fe20000011416 */
[----:B------:R-:W-:Y:S01]  /*95e0*/  UIADD3 UR4, UR9, UR4, URZ ;  /* 0x0000000409047290 */ /* 0x000fe2000fffe03f */
[----:B------:R-:W-:Y:S02]  /*95f0*/  LEA.HI R11, R11, R20, RZ, 0x5 ;  /* 0x000000140b0b7211 */ /* 0x000fe400078f28ff */
[----:B0-----:R-:W-:-:S02]  /*9600*/  ISETP.NE.AND P0, PT, R19, 0x1, PT ;  /* 0x000000011300780c */ /* 0x001fc40003f05270 */
[----:B------:R-:W-:Y:S02]  /*9610*/  LEA.HI R13, R13, R4, RZ, 0x3 ;  /* 0x000000040d0d7211 */ /* 0x000fe400078f18ff */
[----:B------:R-:W-:Y:S02]  /*9620*/  LOP3.LUT R153, R12, 0x1ffffffe, RZ, 0xc0, !PT ;  /* 0x1ffffffe0c997812 */ /* 0x000fe400078ec0ff */
[----:B------:R-:W-:Y:S01]  /*9630*/  LOP3.LUT R13, R13, 0xfffffff8, RZ, 0xc0, !PT ;  /* 0xfffffff80d0d7812 */ /* 0x000fe200078ec0ff */
[----:B---3--:R-:W-:Y:S01]  /*9640*/  USHF.R.S32.HI UR5, URZ, 0x1f, UR7 ;  /* 0x0000001f3f057899 */ /* 0x008fe20008011407 */
[----:B------:R-:W-:Y:S01]  /*9650*/  SHF.R.S32.HI R11, RZ, 0x5, R11 ;  /* 0x00000005ff0b7819 */ /* 0x000fe2000001140b */
[----:B------:R-:W-:Y:S02]  /*9660*/  IMAD.IADD R153, R10, 0x1, -R153 ;  /* 0x000000010a997824 */ /* 0x000fe400078e0a99 */
[----:B------:R-:W-:Y:S02]  /*9670*/  IMAD.IADD R4, R4, 0x1, -R13 ;  /* 0x0000000104047824 */ /* 0x000fe400078e0a0d */
[----:B------:R-:W0:Y:S01]  /*9680*/  @P0 LDC R13, c[0x0][0xbec] ;  /* 0x0002fb00ff0d0b82 */ /* 0x000e220000000800 */
[----:B------:R-:W-:-:S02]  /*9690*/  IMAD.U32 R10, RZ, RZ, UR8 ;  /* 0x00000008ff0a7e24 */ /* 0x000fc4000f8e00ff */
[----:B------:R-:W-:Y:S01]  /*96a0*/  IMAD R152, R11, 0x10, R4 ;  /* 0x000000100b987824 */ /* 0x000fe200078e0204 */
[----:B------:R-:W-:Y:S01]  /*96b0*/  MOV R11, UR9 ;  /* 0x00000009000b7c02 */ /* 0x000fe20008000f00 */
[----:B-----5:R-:W-:Y:S02]  /*96c0*/  IMAD R12, R14, UR5, RZ ;  /* 0x000000050e0c7c24 */ /* 0x020fe4000f8e02ff */
[----:B------:R-:W-:Y:S01]  /*96d0*/  IMAD R4, R153, 0x8, R152 ;  /* 0x0000000899047824 */ /* 0x000fe200078e0298 */
[----:B------:R-:W1:Y:S01]  /*96e0*/  @P0 LDC R17, c[0x0][0xbf0] ;  /* 0x0002fc00ff110b82 */ /* 0x000e620000000800 */
[----:B------:R-:W-:Y:S01]  /*96f0*/  IMAD.U32 R11, RZ, RZ, UR4 ;  /* 0x00000004ff0b7e24 */ /* 0x000fe2000f8e00ff */
[----:B------:R-:W-:Y:S01]  /*9700*/  ULDC.64 UR4, c[0x0][0xbe0] ;  /* 0x0002f80000047ab9 */ /* 0x000fe20000000a00 */
[C---:B--2---:R-:W-:Y:S01]  /*9710*/  IMAD R4, R23.reuse, 0x40, R4 ;  /* 0x0000004017047824 */ /* 0x044fe200078e0204 */
[----:B------:R-:W-:Y:S01]  /*9720*/  LEA R23, R23, R152, 0x6 ;  /* 0x0000009817177211 */ /* 0x000fe200078e30ff */
[----:B------:R-:W-:-:S02]  /*9730*/  IMAD R15, R15, UR7, R12 ;  /* 0x000000070f0f7c24 */ /* 0x000fc4000f8e020c */
[----:B------:R-:W-:-:S05]  /*9740*/  IMAD.WIDE.U32 R10, R14, UR7, R10 ;  /* 0x000000070e0a7c25 */ /* 0x000fca000f8e000a */
[----:B------:R-:W-:Y:S01]  /*9750*/  IADD3 R11, R11, R15, RZ ;  /* 0x0000000f0b0b7210 */ /* 0x000fe20007ffe0ff */
[----:B0-----:R-:W-:-:S04]  /*9760*/  @P0 IMAD.HI.U32 R12, R4, R13, RZ ;  /* 0x0000000d040c0227 */ /* 0x001fc800078e00ff */
[----:B------:R-:W-:Y:S02]  /*9770*/  IMAD.MOV.U32 R13, RZ, RZ, R4 ;  /* 0x000000ffff0d7224 */ /* 0x000fe400078e0004 */
[----:B------:R-:W-:Y:S01]  /*9780*/  IMAD.WIDE.U32 R10, R2, UR4, R10 ;  /* 0x00000004020a7c25 */ /* 0x000fe2000f8e000a */
[----:B-1----:R-:W-:-:S03]  /*9790*/  @P0 SHF.R.U32.HI R13, RZ, R17, R12 ;  /* 0x00000011ff0d0219 */ /* 0x002fc6000001160c */
[----:B------:R-:W-:Y:S01]  /*97a0*/  IMAD R17, R3, UR4, RZ ;  /* 0x0000000403117c24 */ /* 0x000fe2000f8e02ff */
[----:B------:R-:W-:Y:S01]  /*97b0*/  IADD3 R10, P0, R13, R10, RZ ;  /* 0x0000000a0d0a7210 */ /* 0x000fe20007f1e0ff */
[----:B------:R-:W-:Y:S02]  /*97c0*/  IMAD.MOV R15, RZ, RZ, -R13 ;  /* 0x000000ffff0f7224 */ /* 0x000fe400078e0a0d */
[----:B------:R-:W-:Y:S01]  /*97d0*/  IMAD R12, R2, UR5, R17 ;  /* 0x00000005020c7c24 */ /* 0x000fe2000f8e0211 */
[----:B------:R-:W-:Y:S01]  /*97e0*/  SHF.R.S32.HI R17, RZ, 0x1f, R13 ;  /* 0x0000001fff117819 */ /* 0x000fe2000001140d */
[----:B------:R-:W-:Y:S01]  /*97f0*/  IMAD R15, R19, R15, R4 ;  /* 0x0000000f130f7224 */ /* 0x000fe200078e0204 */
[----:B------:R-:W-:Y:S01]  /*9800*/  ULDC.64 UR4, c[0x0][0xbc8] ;  /* 0x0002f20000047ab9 */ /* 0x000fe20000000a00 */
[----:B------:R-:W-:Y:S02]  /*9810*/  LOP3.LUT R13, R22, 0x7ffffffc, RZ, 0xc0, !PT ;  /* 0x7ffffffc160d7812 */ /* 0x000fe400078ec0ff */
[----:B------:R-:W-:-:S02]  /*9820*/  IADD3.X R11, R17, R11, R12, P0, !PT ;  /* 0x0000000b110b7210 */ /* 0x000fc400007fe40c */
[----:B------:R-:W-:Y:S01]  /*9830*/  SHF.R.S32.HI R4, RZ, 0x1f, R15 ;  /* 0x0000001fff047819 */ /* 0x000fe2000001140f */
[----:B------:R-:W-:Y:S02]  /*9840*/  IMAD.IADD R20, R20, 0x1, -R13 ;  /* 0x0000000114147824 */ /* 0x000fe400078e0a0d */
[----:B------:R-:W-:-:S04]  /*9850*/  IMAD.WIDE.U32 R10, R15, UR4, R10 ;  /* 0x000000040f0a7c25 */ /* 0x000fc8000f8e000a */
[----:B------:R-:W-:-:S04]  /*9860*/  IMAD R4, R4, UR4, RZ ;  /* 0x0000000404047c24 */ /* 0x000fc8000f8e02ff */
        /* <DEDUP_REMOVED lines=9> */
[----:B------:R-:W-:Y:S02]  /*9900*/  SHFL.IDX PT, R12, R16, 0x1, 0x1c1f ;  /* 0x003c1f00100c7f89 */ /* 0x000fe400000e0000 */
[----:B------:R-:W-:-:S02]  /*9910*/  IMAD.IADD R14, R0, 0x1, -R15 ;  /* 0x00000001000e7824 */ /* 0x000fc400078e0a0f */
[----:B------:R-:W-:Y:S01]  /*9920*/  SHFL.IDX PT, R10, R16, RZ, 0x1c1f ;  /* 0x001c1fff100a7589 */ /* 0x000fe200000e0000 */
[----:B------:R-:W-:Y:S02]  /*9930*/  IMAD.SHL.U32 R15, R20, 0x2, RZ ;  /* 0x00000002140f7824 */ /* 0x000fe400078e00ff */
        /* <DEDUP_REMOVED lines=9> */
.L_x_7052:
[----:B------:R-:W2:Y:S01]  /*99d0*/  S2R R14, SR_CTAID.X ;  /* 0x00000000000e7919 */ /* 0x000ea20000002500 */
[----:B------:R-:W-:Y:S01]  /*99e0*/  LEA.HI R21, R21, R18, RZ, 0x2 ;  /* 0x0000001215157211 */ /* 0x000fe200078f10ff */
[----:B------:R-:W3:Y:S01]  /*99f0*/  S2UR UR7, SR_CTAID.Z ;  /* 0x00000000000779c3 */ /* 0x000ee20000002700 */
[----:B0-----:R-:W-:Y:S01]  /*9a00*/  SHF.R.S32.HI R5, RZ, 0x1f, R9 ;  /* 0x0000001fff057819 */ /* 0x001fe20000011409 */
[----:B------:R-:W-:Y:S01]  /*9a10*/  ULDC.64 UR8, c[0x0][0xb38] ;  /* 0x0002ce0000087ab9 */ /* 0x000fe20000000a00 */
[----:B------:R-:W-:Y:S01]  /*9a20*/  LOP3.LUT R21, R21, 0xfffffffc, RZ, 0xc0, !PT ;  /* 0xfffffffc15157812 */ /* 0x000fe200078ec0ff */
[----:B------:R-:W-:Y:S01]  /*9a30*/  UIMAD UR6, UR6, UR8, URZ ;  /* 0x00000008060672a4 */ /* 0x000fe2000f8e023f */
[----:B------:R-:W-:Y:S01]  /*9a40*/  LEA.HI R5, R5, R154, RZ, 0x3 ;  /* 0x0000009a05057211 */ /* 0x000fe200078f18ff */
[----:B------:R-:W-:Y:S01]  /*9a50*/  UIMAD.WIDE.U32 UR4, UR36, UR8, URZ ;  /* 0x00000008240472a5 */ /* 0x000fe2000f8e003f */
[----:B------:R-:W-:Y:S01]  /*9a60*/  LEA.HI R155, R155, R8, RZ, 0x5 ;  /* 0x000000089b9b7211 */ /* 0x000fe200078f28ff */
[----:B-1----:R-:W0:Y:S01]  /*9a70*/  LDC.64 R12, c[0x0][0xb40] ;  /* 0x0002d000ff0c7b82 */ /* 0x002e220000000a00 */
[----:B------:R-:W-:Y:S01]  /*9a80*/  IMAD.IADD R21, R18, 0x1, -R21 ;  /* 0x0000000112157824 */ /* 0x000fe200078e0a15 */
[----:B------:R-:W-:Y:S01]  /*9a90*/  LOP3.LUT R5, R5, 0xfffffff8, RZ, 0xc0, !PT ;  /* 0xfffffff805057812 */ /* 0x000fe200078ec0ff */
[----:B------:R-:W-:Y:S01]  /*9aa0*/  UIMAD UR6, UR36, UR9, UR6 ;  /* 0x00000009240672a4 */ /* 0x000fe2000f8e0206 */
[----:B------:R-:W-:Y:S01]  /*9ab0*/  SHF.R.S32.HI R155, RZ, 0x5, R155 ;  /* 0x00000005ff9b7819 */ /* 0x000fe2000001149b */
[----:B------:R-:W-:Y:S01]  /*9ac0*/  BSSY B0, `(.L_x_7053) ;  /* 0x00000fa000007945 */ /* 0x000fe20003800000 */
[----:B------:R-:W-:Y:S01]  /*9ad0*/  LEA.HI R4, R21, R21, RZ, 0x1 ;  /* 0x0000001515047211 */ /* 0x000fe200078f08ff */
[----:B------:R-:W-:Y:S01]  /*9ae0*/  UIADD3 UR6, UR5, UR6, URZ ;  /* 0x0000000605067290 */ /* 0x000fe2000fffe03f */
[----:B------:R-:W1:Y:S01]  /*9af0*/  @P1 LDC R10, c[0x0][0xbec] ;  /* 0x0002fb00ff0a1b82 */ /* 0x000e620000000800 */
[----:B------:R-:W-:-:S02]  /*9b00*/  IADD3 R154, R154, -R5, RZ ;  /* 0x800000059a9a7210 */ /* 0x000fc40007ffe0ff */
[----:B------:R-:W-:Y:S02]  /*9b10*/  LOP3.LUT R4, R4, 0x1ffffffe, RZ, 0xc0, !PT ;  /* 0x1ffffffe04047812 */ /* 0x000fe400078ec0ff */
[----:B------:R-:W-:Y:S01]  /*9b20*/  MOV R5, UR5 ;  /* 0x0000000500057c02 */ /* 0x000fe20008000f00 */
[----:B------:R-:W-:Y:S01]  /*9b30*/  IMAD R155, R155, 0x10, R154 ;  /* 0x000000109b9b7824 */ /* 0x000fe200078e029a */
[----:B------:R-:W-:Y:S01]  /*9b40*/  LOP3.LUT R9, R9, 0x7ffffffc, RZ, 0xc0, !PT ;  /* 0x7ffffffc09097812 */ /* 0x000fe200078ec0ff */
[----:B------:R-:W5:Y:S01]  /*9b50*/  @P1 LDC R17, c[0x0][0xbf0] ;  /* 0x0002fc00ff111b82 */ /* 0x000f620000000800 */
[----:B------:R-:W-:Y:S01]  /*9b60*/  IMAD.IADD R4, R21, 0x1, -R4 ;  /* 0x0000000115047824 */ /* 0x000fe200078e0a04 */
[----:B---3--:R-:W-:Y:S01]  /*9b70*/  USHF.R.S32.HI UR8, URZ, 0x1f, UR7 ;  /* 0x0000001f3f087899 */ /* 0x008fe20008011407 */
[----:B------:R-:W-:Y:S02]  /*9b80*/  IMAD.U32 R5, RZ, RZ, UR6 ;  /* 0x00000006ff057e24 */ /* 0x000fe4000f8e00ff */
[----:B------:R-:W-:-:S02]  /*9b90*/  IMAD R11, R4, 0x8, R155 ;  /* 0x00000008040b7824 */ /* 0x000fc400078e029b */
[----:B------:R-:W-:Y:S01]  /*9ba0*/  IMAD.U32 R4, RZ, RZ, UR4 ;  /* 0x00000004ff047e24 */ /* 0x000fe2000f8e00ff */
[----:B------:R-:W-:Y:S01]  /*9bb0*/  ULDC.64 UR4, c[0x0][0xb48] ;  /* 0x0002d20000047ab9 */ /* 0x000fe20000000a00 */
[----:B--2---:R-:W-:Y:S02]  /*9bc0*/  IMAD R15, R14, 0x40, R11 ;  /* 0x000000400e0f7824 */ /* 0x004fe400078e020b */
[C---:B0-----:R-:W-:Y:S02]  /*9bd0*/  IMAD R6, R12.reuse, UR8, RZ ;  /* 0x000000080c067c24 */ /* 0x041fe4000f8e02ff */
[----:B------:R-:W-:-:S04]  /*9be0*/  IMAD.WIDE.U32 R4, R12, UR7, R4 ;  /* 0x000000070c047c25 */ /* 0x000fc8000f8e0004 */
[----:B-1----:R-:W-:-:S04]  /*9bf0*/  @P1 IMAD.HI.U32 R10, R15, R10, RZ ;  /* 0x0000000a0f0a1227 */ /* 0x002fc800078e00ff */
[----:B------:R-:W-:Y:S02]  /*9c00*/  IMAD R13, R13, UR7, R6 ;  /* 0x000000070d0d7c24 */ /* 0x000fe4000f8e0206 */
[----:B------:R-:W-:Y:S01]  /*9c10*/  IMAD.MOV.U32 R11, RZ, RZ, R15 ;  /* 0x000000ffff0b7224 */ /* 0x000fe200078e000f */
[----:B-----5:R-:W-:Y:S01]  /*9c20*/  @P1 SHF.R.U32.HI R11, RZ, R17, R10 ;  /* 0x00000011ff0b1219 */ /* 0x020fe2000001160a */
[----:B------:R-:W-:Y:S02]  /*9c30*/  IMAD R3, R3, UR4, RZ ;  /* 0x0000000403037c24 */ /* 0x000fe4000f8e02ff */
[----:B------:R-:W-:Y:S01]  /*9c40*/  IMAD.IADD R5, R5, 0x1, R13 ;  /* 0x0000000105057824 */ /* 0x000fe200078e020d */
[----:B------:R-:W-:Y:S01]  /*9c50*/  IADD3 R10, -R11, RZ, RZ ;  /* 0x000000ff0b0a7210 */ /* 0x000fe20007ffe1ff */
[C---:B------:R-:W-:Y:S01]  /*9c60*/  IMAD R13, R2.reuse, UR5, R3 ;  /* 0x00000005020d7c24 */ /* 0x040fe2000f8e0203 */
[----:B------:R-:W-:Y:S01]  /*9c70*/  SHF.R.S32.HI R6, RZ, 0x1f, R11 ;  /* 0x0000001fff067819 */ /* 0x000fe2000001140b */
[----:B------:R-:W-:Y:S01]  /*9c80*/  IMAD.WIDE.U32 R2, R2, UR4, R4 ;  /* 0x0000000402027c25 */ /* 0x000fe2000f8e0004 */
[----:B------:R-:W-:-:S03]  /*9c90*/  ULDC.64 UR4, c[0x0][0xb30] ;  /* 0x0002cc0000047ab9 */ /* 0x000fc60000000a00 */
[----:B------:R-:W-:Y:S02]  /*9ca0*/  IMAD R5, R7, R10, R15 ;  /* 0x0000000a07057224 */ /* 0x000fe400078e020f */
[----:B------:R-:W-:Y:S02]  /*9cb0*/  IMAD R6, R6, UR4, RZ ;  /* 0x0000000406067c24 */ /* 0x000fe4000f8e02ff */
[----:B------:R-:W-:Y:S01]  /*9cc0*/  IMAD.IADD R3, R3, 0x1, R13 ;  /* 0x0000000103037824 */ /* 0x000fe200078e020d */
[----:B------:R-:W-:Y:S01]  /*9cd0*/  SHF.R.S32.HI R4, RZ, 0x1f, R5 ;  /* 0x0000001fff047819 */ /* 0x000fe20000011405 */
[C---:B------:R-:W-:Y:S01]  /*9ce0*/  IMAD R13, R11.reuse, UR5, R6 ;  /* 0x000000050b0d7c24 */ /* 0x040fe2000f8e0206 */
[----:B------:R-:W-:Y:S01]  /*9cf0*/  LEA.HI R6, R0, R0, RZ, 0x1 ;  /* 0x0000000000067211 */ /* 0x000fe200078f08ff */
[----:B------:R-:W-:Y:S01]  /*9d00*/  IMAD.WIDE.U32 R2, R11, UR4, R2 ;  /* 0x000000040b027c25 */ /* 0x000fe2000f8e0002 */
        /* <DEDUP_REMOVED lines=8> */
[----:B------:R-:W-:Y:S01]  /*9d90*/  ULDC UR4, c[0x0][0xa88] ;  /* 0x0002a20000047ab9 */ /* 0x000fe20000000800 */
[----:B------:R-:W-:Y:S01]  /*9da0*/  LOP3.LUT R11, R6, 0xfffffe, RZ, 0xc0, !PT ;  /* 0x00fffffe060b7812 */ /* 0x000fe200078ec0ff */
[----:B------:R-:W-:Y:S02]  /*9db0*/  IMAD R6, R7, UR4, RZ ;  /* 0x0000000407067c24 */ /* 0x000fe4000f8e02ff */
[----:B------:R-:W-:Y:S01]  /*9dc0*/  IMAD R7, R14, 0x40, R155 ;  /* 0x000000400e077824 */ /* 0x000fe200078e029b */
[----:B------:R-:W-:-:S02]  /*9dd0*/  LEA.HI.X R5, R2, UR5, R5, 0x2, P0 ;  /* 0x0000000502057c11 */ /* 0x000fc400080f1405 */
[----:B------:R-:W-:Y:S01]  /*9de0*/  IADD3 R11, -R11, R0, RZ ;  /* 0x000000000b0b7210 */ /* 0x000fe20007ffe1ff */
[----:B------:R-:W-:Y:S01]  /*9df0*/  IMAD.IADD R0, R8, 0x1, -R9 ;  /* 0x0000000108007824 */ /* 0x000fe200078e0a09 */
[----:B------:R-:W-:Y:S01]  /*9e00*/  ISETP.GE.AND P0, PT, R7, R6, PT ;  /* 0x000000060700720c */ /* 0x000fe20003f06270 */
[----:B------:R0:W1:Y:S02]  /*9e10*/  SHFL.IDX PT, R2, R4, RZ, 0x1c1f ;  /* 0x001c1fff04027589 */ /* 0x00006400000e0000 */
[----:B------:R-:W-:Y:S02]  /*9e20*/  IMAD R0, R11, 0x80, R0 ;  /* 0x000000800b007824 */ /* 0x000fe400078e0200 */
[----:B------:R0:W2:Y:S02]  /*9e30*/  SHFL.IDX PT, R3, R5, RZ, 0x1c1f ;  /* 0x001c1fff05037589 */ /* 0x0000a400000e0000 */
        /* <DEDUP_REMOVED lines=41> */
[----:B------:R-:W-:Y:S02]  /*a0d0*/  ISETP.GE.AND P5, PT, R21, UR4, PT ;  /* 0x0000000415007c0c */ /* 0x000fe4000bfa6270 */
[----:B------:R-:W-:Y:S02]  /*a0e0*/  @!P1 LEA.HI R17, R17, R17, RZ, 0x1 ;  /* 0x0000001111119211 */ /* 0x000fe400078f08ff */
[----:B0-----:R-:W-:Y:S02]  /*a0f0*/  @!P0 LOP3.LUT R9, R16, 0xfffffffe, RZ, 0xc0, !PT ;  /* 0xfffffffe10098812 */ /* 0x001fe400078ec0ff */
        /* <DEDUP_REMOVED lines=16> */
[----:B------:R-:W-:Y:S02]  /*a200*/  @!P6 LOP3.LUT R17, R22, 0xfffffffe, RZ, 0xc0, !PT ;  /* 0xfffffffe1611e812 */ /* 0x000fe400078ec0ff */
[----:B------:R-:W-:Y:S01]  /*a210*/  IADD3 R24, R0, 0x60, RZ ;  /* 0x0000006000187810 */ /* 0x000fe20007ffe0ff */
[--C-:B0-----:R-:W-:Y:S01]  /*a220*/  @!P2 IMAD.WIDE R8, R13, 0x4, R2.reuse ;  /* 0x000000040d08a825 */ /* 0x101fe200078e0202 */
[----:B------:R-:W-:Y:S02]  /*a230*/  ISETP.GE.AND P1, PT, R23, UR4, PT ;  /* 0x0000000417007c0c */ /* 0x000fe4000bf26270 */
[----:B------:R-:W-:Y:S01]  /*a240*/  ISETP.GE.AND P0, PT, R24, UR4, PT ;  /* 0x0000000418007c0c */ /* 0x000fe2000bf06270 */
[--C-:B-1----:R-:W-:Y:S01]  /*a250*/  @!P3 IMAD.WIDE R10, R19, 0x4, R2.reuse ;  /* 0x00000004130ab825 */ /* 0x102fe200078e0202 */
[----:B------:R0:W-:Y:S01]  /*a260*/  @!P2 ST.E.64 desc[UR44][R8.64], R48 ;  /* 0x000000300800a985 */ /* 0x0001e2000c101b2c */
[----:B------:R-:W-:Y:S02]  /*a270*/  IADD3 R22, R0, 0x88, RZ ;  /* 0x0000008800167810 */ /* 0x000fe40007ffe0ff */
        /* <DEDUP_REMOVED lines=9> */
[C---:B------:R-:W-:Y:S01]  /*a310*/  VIADD R19, R0.reuse, 0x70 ;  /* 0x0000007000137836 */ /* 0x040fe20000000000 */
[----:B------:R5:W-:Y:S01]  /*a320*/  @!P6 ST.E.64 desc[UR44][R16.64], R64 ;  /* 0x000000401000e985 */ /* 0x000be2000c101b2c */
[----:B------:R-:W-:Y:S01]  /*a330*/  VIADD R21, R0, 0x80 ;  /* 0x0000008000157836 */ /* 0x000fe20000000000 */
[----:B------:R-:W-:-:S02]  /*a340*/  @!P1 LEA.HI R23, R23, R23, RZ, 0x1 ;  /* 0x0000001717179211 */ /* 0x000fc400078f08ff */
[----:B------:R-:W-:Y:S02]  /*a350*/  ISETP.GE.AND P6, PT, R19, UR4, PT ;  /* 0x0000000413007c0c */ /* 0x000fe4000bfc6270 */
[----:B------:R-:W-:Y:S02]  /*a360*/  ISETP.GE.AND P4, PT, R21, UR4, PT ;  /* 0x0000000415007c0c */ /* 0x000fe4000bf86270 */
[----:B------:R-:W-:Y:S02]  /*a370*/  @!P0 LEA.HI R24, R24, R24, RZ, 0x1 ;  /* 0x0000001818188211 */ /* 0x000fe400078f08ff */
[----:B0-----:R-:W-:Y:S01]  /*a380*/  @!P1 LOP3.LUT R9, R23, 0xfffffffe, RZ, 0xc0, !PT ;  /* 0xfffffffe17099812 */ /* 0x001fe200078ec0ff */
[----:B------:R-:W-:Y:S01]  /*a390*/  VIADD R23, R0, 0x90 ;  /* 0x0000009000177836 */ /* 0x000fe20000000000 */
[----:B-1----:R-:W-:Y:S01]  /*a3a0*/  @!P0 LOP3.LUT R11, R24, 0xfffffffe, RZ, 0xc0, !PT ;  /* 0xfffffffe180b8812 */ /* 0x002fe200078ec0ff */
[----:B------:R-:W-:Y:S01]  /*a3b0*/  VIADD R24, R0, 0x98 ;  /* 0x0000009800187836 */ /* 0x000fe20000000000 */
        /* <DEDUP_REMOVED lines=12> */
[----:B---3--:R-:W-:-:S02]  /*a480*/  @!P5 LOP3.LUT R15, R20, 0xfffffffe, RZ, 0xc0, !PT ;  /* 0xfffffffe140fd812 */ /* 0x008fc400078ec0ff */
[----:B------:R-:W-:Y:S02]  /*a490*/  @!P4 LOP3.LUT R21, R21, 0xfffffffe, RZ, 0xc0, !PT ;  /* 0xfffffffe1515c812 */ /* 0x000fe400078ec0ff */
[----:B-----5:R-:W-:Y:S01]  /*a4a0*/  @!P3 LOP3.LUT R17, R22, 0xfffffffe, RZ, 0xc0, !PT ;  /* 0xfffffffe1611b812 */ /* 0x020fe200078ec0ff */
[----:B------:R-:W-:Y:S01]  /*a4b0*/  VIADD R22, R0, 0xc0 ;  /* 0x000000c000167836 */ /* 0x000fe20000000000 */
[----:B------:R-:W-:Y:S01]  /*a4c0*/  ISETP.GE.AND P0, PT, R23, UR4, PT ;  /* 0x0000000417007c0c */ /* 0x000fe2000bf06270 */
[--C-:B0-----:R-:W-:Y:S01]  /*a4d0*/  @!P2 IMAD.WIDE R8, R13, 0x4, R2.reuse ;  /* 0x000000040d08a825 */ /* 0x101fe200078e0202 */
[----:B------:R-:W-:Y:S02]  /*a4e0*/  ISETP.GE.AND P1, PT, R24, UR4, PT ;  /* 0x0000000418007c0c */ /* 0x000fe4000bf26270 */
[----:B------:R-:W-:Y:S01]  /*a4f0*/  IADD3 R20, R0, 0xb0, RZ ;  /* 0x000000b000147810 */ /* 0x000fe20007ffe0ff */
[----:B-1----:R-:W-:Y:S01]  /*a500*/  @!P6 IMAD.WIDE R10, R19, 0x4, R2 ;  /* 0x00000004130ae825 */ /* 0x002fe200078e0202 */
[----:B------:R0:W-:Y:S01]  /*a510*/  @!P2 ST.E.64 desc[UR44][R8.64], R76 ;  /* 0x0000004c0800a985 */ /* 0x0001e2000c101b2c */
[----:B------:R-:W-:-:S02]  /*a520*/  ISETP.GE.AND P2, PT, R18, UR4, PT ;  /* 0x0000000412007c0c */ /* 0x000fc4000bf46270 */
[--C-:B------:R-:W-:Y:S01]  /*a530*/  @!P5 IMAD.WIDE R12, R15, 0x4, R2.reuse ;  /* 0x000000040f0cd825 */ /* 0x100fe200078e0202 */
        /* <DEDUP_REMOVED lines=8> */
[C---:B------:R-:W-:Y:S01]  /*a5c0*/  VIADD R19, R0.reuse, 0xa8 ;  /* 0x000000a800137836 */ /* 0x040fe20000000000 */
[----:B------:R5:W-:Y:S01]  /*a5d0*/  @!P3 ST.E.64 desc[UR44][R16.64], R92 ;  /* 0x0000005c1000b985 */ /* 0x000be2000c101b2c */
[----:B------:R-:W-:Y:S01]  /*a5e0*/  VIADD R21, R0, 0xb8 ;  /* 0x000000b800157836 */ /* 0x000fe20000000000 */
[----:B------:R-:W-:Y:S02]  /*a5f0*/  @!P1 LEA.HI R24, R24, R24, RZ, 0x1 ;  /* 0x0000001818189211 */ /* 0x000fe400078f08ff */
[----:B------:R-:W-:Y:S02]  /*a600*/  ISETP.GE.AND P3, PT, R19, UR4, PT ;  /* 0x0000000413007c0c */ /* 0x000fe4000bf66270 */
[----:B------:R-:W-:Y:S02]  /*a610*/  ISETP.GE.AND P5, PT, R21, UR4, PT ;  /* 0x0000000415007c0c */ /* 0x000fe4000bfa6270 */
[----:B0-----:R-:W-:Y:S02]  /*a620*/  @!P0 LOP3.LUT R9, R23, 0xfffffffe, RZ, 0xc0, !PT ;  /* 0xfffffffe17098812 */ /* 0x001fe400078ec0ff */
[----:B------:R-:W-:-:S02]  /*a630*/  @!P2 LEA.HI R18, R18, R18, RZ, 0x1 ;  /* 0x000000121212a211 */ /* 0x000fc400078f08ff */
        /* <DEDUP_REMOVED lines=15> */
[----:B------:R-:W-:-:S02]  /*a730*/  @!P5 LOP3.LUT R21, R21, 0xfffffffe, RZ, 0xc0, !PT ;  /* 0xfffffffe1515d812 */ /* 0x000fc400078ec0ff */
[----:B-----5:R-:W-:Y:S02]  /*a740*/  @!P6 LOP3.LUT R17, R22, 0xfffffffe, RZ, 0xc0, !PT ;  /* 0xfffffffe1611e812 */ /* 0x020fe400078ec0ff */
[----:B------:R-:W-:Y:S01]  /*a750*/  IADD3 R20, R0, 0xd8, RZ ;  /* 0x000000d800147810 */ /* 0x000fe20007ffe0ff */
[--C-:B0-----:R-:W-:Y:S01]  /*a760*/  @!P3 IMAD.WIDE R8, R19, 0x4, R2.reuse ;  /* 0x000000041308b825 */ /* 0x101fe200078e0202 */
[----:B------:R-:W-:Y:S02]  /*a770*/  ISETP.GE.AND P0, PT, R18, UR4, PT ;  /* 0x0000000412007c0c */ /* 0x000fe4000bf06270 */
[----:B------:R-:W-:Y:S01]  /*a780*/  ISETP.GE.AND P2, PT, R20, UR4, PT ;  /* 0x0000000414007c0c */ /* 0x000fe2000bf46270 */
        /* <DEDUP_REMOVED lines=45> */
.L_x_7054:
[----:B------:R-:W-:Y:S05]  /*aa60*/  BSYNC B0 ;  /* 0x0000000000007941 */ /* 0x000fea0003800000 */
.L_x_7053:
[----:B------:R-:W-:Y:S01]  /*aa70*/  IADD3 R7, R7, 0x8, RZ ;  /* 0x0000000807077810 */ /* 0x000fe20007ffe0ff */
[----:B0-2---:R0:W2:Y:S03]  /*aa80*/  SHFL.IDX PT, R3, R5, 0x1, 0x1c1f ;  /* 0x003c1f0005037f89 */ /* 0x0050a600000e0000 */
        /* <DEDUP_REMOVED lines=18> */
[C---:B------:R-:W-:Y:S01]  /*abb0*/  IADD3 R18, R0.reuse, 0x50, RZ ;  /* 0x0000005000127810 */ /* 0x040fe20007ffe0ff */
[C---:B------:R-:W-:Y:S01]  /*abc0*/  VIADD R19, R0.reuse, 0x58 ;  /* 0x0000005800137836 */ /* 0x040fe20000000000 */
[C---:B------:R-:W-:Y:S01]  /*abd0*/  @!P0 LEA.HI R4, R0.reuse, R0, RZ, 0x1 ;  /* 0x0000000000048211 */ /* 0x040fe200078f08ff */
[----:B------:R-:W-:Y:S01]  /*abe0*/  VIADD R20, R0, 0x80 ;  /* 0x0000008000147836 */ /* 0x000fe20000000000 */
[----:B------:R-:W-:-:S02]  /*abf0*/  @!P1 LEA.HI R6, R5, R5, RZ, 0x1 ;  /* 0x0000000505069211 */ /* 0x000fc400078f08ff */
[----:B------:R-:W-:Y:S02]  /*ac00*/  @!P2 LEA.HI R8, R7, R7, RZ, 0x1 ;  /* 0x000000070708a211 */ /* 0x000fe400078f08ff */
[----:B------:R-:W-:Y:S02]  /*ac10*/  @!P0 LOP3.LUT R5, R4, 0xfffffffe, RZ, 0xc0, !PT ;  /* 0xfffffffe04058812 */ /* 0x000fe400078ec0ff */
[----:B------:R-:W-:Y:S02]  /*ac20*/  @!P1 LOP3.LUT R7, R6, 0xfffffffe, RZ, 0xc0, !PT ;  /* 0xfffffffe06079812 */ /* 0x000fe400078ec0ff */
[----:B------:R-:W-:Y:S01]  /*ac30*/  @!P2 LOP3.LUT R9, R8, 0xfffffffe, RZ, 0xc0, !PT ;  /* 0xfffffffe0809a812 */ /* 0x000fe200078ec0ff */
[--C-:B-12---:R-:W-:Y:S01]  /*ac40*/  @!P0 IMAD.WIDE R4, R5, 0x4, R2.reuse ;  /* 0x0000000405048825 */ /* 0x106fe200078e0202 */
[----:B------:R-:W-:Y:S02]  /*ac50*/  ISETP.GE.AND P3, PT, R15, UR4, PT ;  /* 0x000000040f007c0c */ /* 0x000fe4000bf66270 */
[----:B------:R-:W-:Y:S01]  /*ac60*/  ISETP.GE.AND P4, PT, R16, UR4, PT ;  /* 0x0000000410007c0c */ /* 0x000fe2000bf86270 */
        /* <DEDUP_REMOVED lines=8> */
[----:B------:R-:W-:Y:S02]  /*acf0*/  ISETP.GE.AND P2, PT, R14, UR4, PT ;  /* 0x000000040e007c0c */ /* 0x000fe4000bf46270 */
[----:B------:R-:W-:Y:S02]  /*ad00*/  @!P6 LEA.HI R11, R11, R11, RZ, 0x1 ;  /* 0x0000000b0b0be211 */ /* 0x000fe400078f08ff */
[----:B------:R-:W-:-:S02]  /*ad10*/  @!P3 LEA.HI R15, R15, R15, RZ, 0x1 ;  /* 0x0000000f0f0fb211 */ /* 0x000fc400078f08ff */
[----:B0-----:R-:W-:Y:S02]  /*ad20*/  @!P5 LOP3.LUT R5, R10, 0xfffffffe, RZ, 0xc0, !PT ;  /* 0xfffffffe0a05d812 */ /* 0x001fe400078ec0ff */
[----:B------:R-:W-:Y:S02]  /*ad30*/  @!P0 LEA.HI R12, R12, R12, RZ, 0x1 ;  /* 0x0000000c0c0c8211 */ /* 0x000fe400078f08ff */
[----:B-1----:R-:W-:Y:S01]  /*ad40*/  @!P6 LOP3.LUT R7, R11, 0xfffffffe, RZ, 0xc0, !PT ;  /* 0xfffffffe0b07e812 */ /* 0x002fe200078ec0ff */
[--C-:B------:R-:W-:Y:S01]  /*ad50*/  @!P5 IMAD.WIDE R4, R5, 0x4, R2.reuse ;  /* 0x000000040504d825 */ /* 0x100fe200078e0202 */
[----:B------:R-:W-:Y:S02]  /*ad60*/  @!P1 LEA.HI R13, R13, R13, RZ, 0x1 ;  /* 0x0000000d0d0d9211 */ /* 0x000fe400078f08ff */
[----:B------:R-:W-:Y:S01]  /*ad70*/  @!P2 LEA.HI R14, R14, R14, RZ, 0x1 ;  /* 0x0000000e0e0ea211 */ /* 0x000fe200078f08ff */
[----:B------:R-:W-:Y:S01]  /*ad80*/  @!P6 IMAD.WIDE R6, R7, 0x4, R2 ;  /* 0x000000040706e825 */ /* 0x000fe200078e0202 */
[----:B------:R-:W-:Y:S01]  /*ad90*/  @!P4 LEA.HI R16, R16, R16, RZ, 0x1 ;  /* 0x000000101010c211 */ /* 0x000fe200078f08ff */
[----:B------:R0:W-:Y:S01]  /*ada0*/  @!P5 ST.E.64 desc[UR44][R4.64], R38 ;  /* 0x000000260400d985 */ /* 0x0001e2000c101b2c */
[----:B--2---:R-:W-:-:S02]  /*adb0*/  @!P0 LOP3.LUT R9, R12, 0xfffffffe, RZ, 0xc0, !PT ;  /* 0xfffffffe0c098812 */ /* 0x004fc400078ec0ff */
[----:B------:R-:W-:Y:S01]  /*adc0*/  @!P1 LOP3.LUT R13, R13, 0xfffffffe, RZ, 0xc0, !PT ;  /* 0xfffffffe0d0d9812 */ /* 0x000fe200078ec0ff */
[----:B------:R1:W-:Y:S01]  /*add0*/  @!P6 ST.E.64 desc[UR44][R6.64], R42 ;  /* 0x0000002a0600e985 */ /* 0x0003e2000c101b2c */
[----:B------:R-:W-:Y:S01]  /*ade0*/  @!P2 LOP3.LUT R11, R14, 0xfffffffe, RZ, 0xc0, !PT ;  /* 0xfffffffe0e0ba812 */ /* 0x000fe200078ec0ff */
[----:B------:R-:W-:Y:S01]  /*adf0*/  VIADD R14, R0, 0x60 ;  /* 0x00000060000e7836 */ /* 0x000fe20000000000 */
[----:B------:R-:W-:Y:S02]  /*ae00*/  @!P3 LOP3.LUT R15, R15, 0xfffffffe, RZ, 0xc0, !PT ;  /* 0xfffffffe0f0fb812 */ /* 0x000fe400078ec0ff */
        /* <DEDUP_REMOVED lines=16> */
[C---:B------:R-:W-:Y:S02]  /*af10*/  IADD3 R17, R0.reuse, 0x78, RZ ;  /* 0x0000007800117810 */ /* 0x040fe40007ffe0ff */
[----:B------:R-:W-:Y:S01]  /*af20*/  VIADD R15, R0, 0x68 ;  /* 0x00000068000f7836 */ /* 0x000fe20000000000 */
[----:B------:R5:W-:Y:S01]  /*af30*/  @!P4 ST.E.64 desc[UR44][R12.64], R62 ;  /* 0x0000003e0c00c985 */ /* 0x000be2000c101b2c */
        /* <DEDUP_REMOVED lines=30> */
[----:B------:R-:W-:Y:S02]  /*b120*/  IADD3 R15, R0, 0xa0, RZ ;  /* 0x000000a0000f7810 */ /* 0x000fe40007ffe0ff */
        /* <DEDUP_REMOVED lines=33> */
[----:B-----5:R-:W-:Y:S02]  /*b340*/  @!P1 LOP3.LUT R13, R20, 0xfffffffe, RZ, 0xc0, !PT ;  /* 0xfffffffe140d9812 */ /* 0x020fe400078ec0ff */
[----:B------:R-:W-:Y:S01]  /*b350*/  IADD3 R19, R0, 0xc8, RZ ;  /* 0x000000c800137810 */ /* 0x000fe20007ffe0ff */
[----:B0-----:R-:W-:Y:S01]  /*b360*/  @!P0 IMAD.WIDE R4, R9, 0x4, R2 ;  /* 0x0000000409048825 */ /* 0x001fe200078e0202 */
[----:B------:R-:W-:-:S02]  /*b370*/  ISETP.GE.AND P5, PT, R18, UR4, PT ;  /* 0x0000000412007c0c */ /* 0x000fc4000bfa6270 */
[----:B------:R-:W-:Y:S01]  /*b380*/  ISETP.GE.AND P6, PT, R19, UR4, PT ;  /* 0x0000000413007c0c */ /* 0x000fe2000bfc6270 */
        /* <DEDUP_REMOVED lines=12> */
[C---:B------:R-:W-:Y:S01]  /*b450*/  VIADD R15, R0.reuse, 0xd8 ;  /* 0x000000d8000f7836 */ /* 0x040fe20000000000 */
[----:B------:R5:W-:Y:S01]  /*b460*/  @!P1 ST.E.64 desc[UR44][R12.64], R118 ;  /* 0x000000760c009985 */ /* 0x000be2000c101b2c */
[----:B------:R-:W-:Y:S01]  /*b470*/  VIADD R17, R0, 0xe8 ;  /* 0x000000e800117836 */ /* 0x000fe20000000000 */
[----:B------:R-:W-:Y:S01]  /*b480*/  @!P5 LEA.HI R18, R18, R18, RZ, 0x1 ;  /* 0x000000121212d211 */ /* 0x000fe200078f08ff */
[----:B------:R-:W-:Y:S01]  /*b490*/  VIADD R0, R0, 0xf8 ;  /* 0x000000f800007836 */ /* 0x000fe20000000000 */
[----:B------:R-:W-:Y:S02]  /*b4a0*/  ISETP.GE.AND P1, PT, R15, UR4, PT ;  /* 0x000000040f007c0c */ /* 0x000fe4000bf26270 */
[----:B------:R-:W-:-:S02]  /*b4b0*/  ISETP.GE.AND P3, PT, R17, UR4, PT ;  /* 0x0000000411007c0c */ /* 0x000fc4000bf66270 */
[----:B------:R-:W-:Y:S02]  /*b4c0*/  @!P6 LEA.HI R19, R19, R19, RZ, 0x1 ;  /* 0x000000131313e211 */ /* 0x000fe400078f08ff */
        /* <DEDUP_REMOVED lines=15> */
[----:B-----5:R-:W-:Y:S01]  /*b5c0*/  @!P4 LOP3.LUT R13, R20, 0xfffffffe, RZ, 0xc0, !PT ;  /* 0xfffffffe140dc812 */ /* 0x020fe200078ec0ff */
        /* <DEDUP_REMOVED lines=17> */
.L_x_7051:
[----:B------:R-:W0:Y:S02]  /*b6e0*/  S2R R0, SR_TID.X ;  /* 0x0000000000007919 */ /* 0x000e240000002100 */
[----:B0-----:R-:W-:-:S05]  /*b6f0*/  VIADD R2, R0, 0xffffff80 ;  /* 0xffffff8000027836 */ /* 0x001fca0000000000 */
[----:B------:R-:W-:-:S13]  /*b700*/  ISETP.GT.AND P0, PT, R2, 0x3f, PT ;  /* 0x0000003f0200780c */ /* 0x000fda0003f04270 */
[----:B------:R-:W-:Y:S05]  /*b710*/  @P0 BRA `(.L_x_7008) ;  /* 0x0000004800ac0947 */ /* 0x000fea0003800000 */
[----:B------:R-:W0:Y:S01]  /*b720*/  S2R R3, SR_CTAID.X ;  /* 0x0000000000037919 */ /* 0x000e220000002500 */
[----:B------:R-:W2:Y:S01]  /*b730*/  LDC R6, c[0x0][0xbe8] ;  /* 0x0002fa00ff067b82 */ /* 0x000ea20000000800 */
[----:B------:R-:W-:Y:S01]  /*b740*/  ULDC UR4, c[0x0][0xa88] ;  /* 0x0002a20000047ab9 */ /* 0x000fe20000000800 */
[----:B0-----:R-:W-:Y:S02]  /*b750*/  IMAD R0, R3, 0x40, R0 ;  /* 0x0000004003007824 */ /* 0x001fe400078e0200 */
[----:B--2---:R-:W-:Y:S02]  /*b760*/  IMAD R3, R6, UR4, RZ ;  /* 0x0000000406037c24 */ /* 0x004fe4000f8e02ff */
[----:B------:R-:W-:-:S05]  /*b770*/  VIADD R0, R0, 0xffffff80 ;  /* 0xffffff8000007836 */ /* 0x000fca0000000000 */
[----:B------:R-:W-:-:S13]  /*b780*/  ISETP.GE.AND P0, PT, R0, R3, PT ;  /* 0x000000030000720c */ /* 0x000fda0003f06270 */
[----:B------:R-:W-:Y:S05]  /*b790*/  @P0 BRA `(.L_x_7008) ;  /* 0x00000048008c0947 */ /* 0x000fea0003800000 */
[----:B------:R-:W-:Y:S01]  /*b7a0*/  ISETP.NE.AND P0, PT, R6, 0x1, PT ;  /* 0x000000010600780c */ /* 0x000fe20003f05270 */
[----:B------:R-:W0:Y:S01]  /*b7b0*/  S2UR UR7, SR_CTAID.Z ;  /* 0x00000000000779c3 */ /* 0x000e220000002700 */
[----:B------:R-:W-:Y:S01]  /*b7c0*/  USHF.R.S32.HI UR6, URZ, 0x1f, UR36 ;  /* 0x0000001f3f067899 */ /* 0x000fe20008011424 */
[----:B------:R-:W-:Y:S01]  /*b7d0*/  MOV R5, R0 ;  /* 0x0000000000057202 */ /* 0x000fe20000000f00 */
[----:B------:R-:W-:Y:S02]  /*b7e0*/  ULDC.64 UR8, c[0x0][0xbd0] ;  /* 0x0002f40000087ab9 */ /* 0x000fe40000000a00 */
[----:B------:R-:W-:Y:S02]  /*b7f0*/  UIMAD UR6, UR6, UR8, URZ ;  /* 0x00000008060672a4 */ /* 0x000fe4000f8e023f */
[----:B------:R-:W-:Y:S01]  /*b800*/  UIMAD.WIDE.U32 UR4, UR36, UR8, URZ ;  /* 0x00000008240472a5 */ /* 0x000fe2000f8e003f */
[----:B------:R-:W2:Y:S01]  /*b810*/  LDC.64 R10, c[0x0][0xbd8] ;  /* 0x0002f600ff0a7b82 */ /* 0x000ea20000000a00 */
[----:B------:R-:W-:-:S04]  /*b820*/  UIMAD UR6, UR36, UR9, UR6 ;  /* 0x00000009240672a4 */ /* 0x000fc8000f8e0206 */
[----:B------:R-:W-:Y:S02]  /*b830*/  UIADD3 UR6, UR5, UR6, URZ ;  /* 0x0000000605067290 */ /* 0x000fe4000fffe03f */
[----:B------:R-:W-:Y:S01]  /*b840*/  IMAD.U32 R3, RZ, RZ, UR5 ;  /* 0x00000005ff037e24 */ /* 0x000fe2000f8e00ff */
[----:B------:R-:W3:Y:S01]  /*b850*/  @P0 LDC R7, c[0x0][0xbec] ;  /* 0x0002fb00ff070b82 */ /* 0x000ee20000000800 */
[----:B------:R-:W-:Y:S01]  /*b860*/  IMAD.U32 R2, RZ, RZ, UR4 ;  /* 0x00000004ff027e24 */ /* 0x000fe2000f8e00ff */
[----:B------:R-:W-:Y:S01]  /*b870*/  ULDC.64 UR4, c[0x0][0xbe0] ;  /* 0x0002f80000047ab9 */ /* 0x000fe20000000a00 */
[----:B------:R-:W-:-:S05]  /*b880*/  IMAD.U32 R3, RZ, RZ, UR6 ;  /* 0x00000006ff037e24 */ /* 0x000fca000f8e00ff */
[----:B------:R-:W5:Y:S01]  /*b890*/  @P0 LDC R9, c[0x0][0xbf0] ;  /* 0x0002fc00ff090b82 */ /* 0x000f620000000800 */
[----:B0-----:R-:W-:-:S07]  /*b8a0*/  USHF.R.S32.HI UR8, URZ, 0x1f, UR7 ;  /* 0x0000001f3f087899 */ /* 0x001fce0008011407 */
[----:B------:R-:W0:Y:S01]  /*b8b0*/  S2UR UR10, SR_CTAID.Y ;  /* 0x00000000000a79c3 */ /* 0x000e220000002600 */
[C---:B--2---:R-:W-:Y:S02]  /*b8c0*/  IMAD R12, R10.reuse, UR8, RZ ;  /* 0x000000080a0c7c24 */ /* 0x044fe4000f8e02ff */
[----:B------:R-:W-:-:S04]  /*b8d0*/  IMAD.WIDE.U32 R2, R10, UR7, R2 ;  /* 0x000000070a027c25 */ /* 0x000fc8000f8e0002 */
[----:B------:R-:W-:Y:S01]  /*b8e0*/  IMAD R11, R11, UR7, R12 ;  /* 0x000000070b0b7c24 */ /* 0x000fe2000f8e020c */
[----:B------:R-:W0:Y:S01]  /*b8f0*/  LDC R8, c[0x0][0xc50] ;  /* 0x00031400ff087b82 */ /* 0x000e220000000800 */
[----:B---3--:R-:W-:-:S04]  /*b900*/  @P0 IMAD.HI.U32 R4, R0, R7, RZ ;  /* 0x0000000700040227 */ /* 0x008fc800078e00ff */
[----:B------:R-:W-:Y:S02]  /*b910*/  IMAD R7, RZ, RZ, -UR36 ;  /* 0x80000024ff077e24 */ /* 0x000fe4000f8e02ff */
[----:B------:R-:W-:Y:S01]  /*b920*/  IMAD.IADD R3, R11, 0x1, R3 ;  /* 0x000000010b037824 */ /* 0x000fe200078e0203 */
[----:B-----5:R-:W-:Y:S01]  /*b930*/  @P0 SHF.R.U32.HI R5, RZ, R9, R4 ;  /* 0x00000009ff050219 */ /* 0x020fe20000011604 */
[----:B0-----:R-:W-:-:S03]  /*b940*/  IMAD R9, R8, R7, UR10 ;  /* 0x0000000a08097e24 */ /* 0x001fc6000f8e0207 */
[----:B------:R-:W-:Y:S01]  /*b950*/  IADD3 R7, -R5, RZ, RZ ;  /* 0x000000ff05077210 */ /* 0x000fe20007ffe1ff */
        /* <DEDUP_REMOVED lines=20> */
.L_x_7006:
        /* <DEDUP_REMOVED lines=18> */
.L_x_7055:
[----:B------:R-:W-:Y:S01]  /*bbc0*/  ULDC UR40, c[0x0][0xc50] ;  /* 0x0003140000287ab9 */ /* 0x000fe20000000800 */
[----:B------:R-:W-:Y:S01]  /*bbd0*/  UMOV UR36, UR6 ;  /* 0x0000000600247c82 */ /* 0x000fe20008000000 */
[----:B------:R-:W-:-:S11]  /*bbe0*/  UISETP.NE.AND UP0, UPT, UR40, 0x1, UPT ;  /* 0x000000012800788c */ /* 0x000fd6000bf05270 */
[----:B------:R-:W-:Y:S01]  /*bbf0*/  @UP0 ULDC UR4, c[0x0][0xc54] ;  /* 0x0003150000040ab9 */ /* 0x000fe20000000800 */
[----:B------:R-:W-:Y:S01]  /*bc00*/  @UP0 ULDC UR7, c[0x0][0xc58] ;  /* 0x0003160000070ab9 */ /* 0x000fe20000000800 */
[----:B------:R-:W-:-:S04]  /*bc10*/  UIMAD.WIDE.U32 UR4, UR6, UR4, URZ ;  /* 0x00000004060472a5 */ /* 0x000fc8000f8e003f */
[----:B------:R-:W-:-:S12]  /*bc20*/  @UP0 USHF.R.U32.HI UR36, URZ, UR7, UR5 ;  /* 0x000000073f240299 */ /* 0x000fd80008011605 */
.L_x_7056:
[----:B------:R-:W-:Y:S01]  /*bc30*/  ISETP.GE.AND P0, PT, R17, RZ, PT ;  /* 0x000000ff1100720c */ /* 0x000fe20003f06270 */
[----:B------:R-:W-:Y:S01]  /*bc40*/  UIADD3 UR4, -UR36, URZ, URZ ;  /* 0x0000003f24047290 */ /* 0x000fe2000fffe13f */
[----:B------:R-:W-:Y:S01]  /*bc50*/  IMAD.MOV.U32 R0, RZ, RZ, 0x1 ;  /* 0x00000001ff007424 */ /* 0x000fe200078e00ff */
[----:B------:R-:W-:Y:S01]  /*bc60*/  MOV R6, RZ ;  /* 0x000000ff00067202 */ /* 0x000fe20000000f00 */
[----:B------:R-:W-:Y:S01]  /*bc70*/  IMAD.MOV.U32 R9, RZ, RZ, 0x1 ;  /* 0x00000001ff097424 */ /* 0x000fe200078e00ff */
[----:B------:R-:W-:-:S08]  /*bc80*/  UIMAD UR40, UR40, UR4, UR6 ;  /* 0x00000004282872a4 */ /* 0x000fd0000f8e0206 */
        /* <DEDUP_REMOVED lines=8> */
[----:B------:R-:W-:Y:S02]  /*bd10*/  UISETP.NE.AND.EX UP0, UPT, UR5, URZ, UPT, UP0 ;  /* 0x0000003f0500728c */ /* 0x000fe4000bf05300 */
[----:B------:R-:W-:-:S02]  /*bd20*/  UIADD3 UR9, -UR4, 0x40, URZ ;  /* 0x0000004004097890 */ /* 0x000fc4000fffe13f */
[----:B------:R-:W-:Y:S01]  /*bd30*/  USEL UR7, UR7, 0x1, UP0 ;  /* 0x0000000107077887 */ /* 0x000fe20008000000 */
[----:B------:R-:W-:Y:S01]  /*bd40*/  @UP1 ULDC UR4, c[0x0][0x44c] ;  /* 0x0001130000041ab9 */ /* 0x000fe20000000800 */
[----:B------:R-:W-:Y:S01]  /*bd50*/  ULDC UR8, c[0x0][0x2f0] ;  /* 0x0000bc0000087ab9 */ /* 0x000fe20000000800 */
[----:B------:R-:W-:Y:S01]  /*bd60*/  @UP1 ULDC UR10, c[0x0][0x450] ;  /* 0x00011400000a1ab9 */ /* 0x000fe20000000800 */
[----:B------:R-:W-:Y:S02]  /*bd70*/  UIMAD UR9, UR7, UR8, UR9 ;  /* 0x00000008070972a4 */ /* 0x000fe4000f8e0209 */
[----:B------:R-:W-:Y:S01]  /*bd80*/  UIMAD UR7, UR7, UR8, 0x3f ;  /* 0x0000003f070774a4 */ /* 0x000fe2000f8e0208 */
[----:B------:R-:W-:Y:S01]  /*bd90*/  UMOV UR43, URZ ;  /* 0x0000003f002b7c82 */ /* 0x000fe20008000000 */
[----:B0-----:R-:W-:-:S04]  /*bda0*/  ULEA UR6, UR6, 0x3f, 0x6 ;  /* 0x0000003f06067891 */ /* 0x001fc8000f8e303f */
[----:B------:R-:W-:-:S04]  /*bdb0*/  UIMAD.WIDE.U32 UR4, UR6, UR4, URZ ;  /* 0x00000004060472a5 */ /* 0x000fc8000f8e003f */
[----:B------:R-:W-:Y:S02]  /*bdc0*/  @UP1 USHF.R.U32.HI UR6, URZ, UR10, UR5 ;  /* 0x0000000a3f061299 */ /* 0x000fe40008011605 */
[----:B------:R-:W-:Y:S02]  /*bdd0*/  USHF.R.S32.HI UR5, URZ, 0x1f, UR7 ;  /* 0x0000001f3f057899 */ /* 0x000fe40008011407 */
[----:B------:R-:W-:Y:S02]  /*bde0*/  UIADD3 UR6, UR9, UR6, URZ ;  /* 0x0000000609067290 */ /* 0x000fe4000fffe03f */
[----:B------:R-:W-:Y:S02]  /*bdf0*/  ULEA.HI UR5, UR5, UR7, URZ, 0x6 ;  /* 0x0000000705057291 */ /* 0x000fe4000f8f303f */
[----:B------:R-:W-:Y:S02]  /*be00*/  USHF.R.S32.HI UR4, URZ, 0x1f, UR6 ;  /* 0x0000001f3f047899 */ /* 0x000fe40008011406 */
[----:B------:R-:W-:-:S02]  /*be10*/  USHF.R.S32.HI UR5, URZ, 0x6, UR5 ;  /* 0x000000063f057899 */ /* 0x000fc40008011405 */
[----:B------:R-:W-:Y:S02]  /*be20*/  ULEA.HI UR4, UR4, UR6, URZ, 0x6 ;  /* 0x0000000604047291 */ /* 0x000fe4000f8f303f */
[----:B------:R-:W-:Y:S02]  /*be30*/  USHF.R.U32.HI UR10, URZ, 0x10, UR40 ;  /* 0x000000103f0a7899 */ /* 0x000fe40008011628 */
[----:B------:R-:W-:Y:S02]  /*be40*/  USHF.R.S32.HI UR4, URZ, 0x6, UR4 ;  /* 0x000000063f047899 */ /* 0x000fe40008011404 */
[----:B------:R-:W-:Y:S02]  /*be50*/  ULOP3.LUT UR40, UR40, 0xffff, URZ, 0xc0, !UPT ;  /* 0x0000ffff28287892 */ /* 0x000fe4000f8ec03f */
[----:B------:R-:W-:-:S04]  /*be60*/  UISETP.LT.AND UP0, UPT, UR5, UR4, UPT ;  /* 0x000000040500728c */ /* 0x000fc8000bf01270 */
[----:B------:R-:W-:Y:S02]  /*be70*/  USEL UR41, UR5, UR4, UP0 ;  /* 0x0000000405297287 */ /* 0x000fe40008000000 */
[----:B------:R-:W-:Y:S02]  /*be80*/  UISETP.NE.AND UP0, UPT, UR10, URZ, UPT ;  /* 0x0000003f0a00728c */ /* 0x000fe4000bf05270 */
[----:B------:R-:W-:-:S06]  /*be90*/  UISETP.GE.AND UP1, UPT, UR41, 0x1, UPT ;  /* 0x000000012900788c */ /* 0x000fcc000bf26270 */
[----:B------:R-:W-:-:S03]  /*bea0*/  PLOP3.LUT P0, PT, PT, PT, UP1, 0x80, 0x0 ;  /* 0x000000000000781c */ /* 0x000fc60003f0f018 */
[----:B------:R-:W-:-:S10]  /*beb0*/  @!UP0 ULDC UR10, c[0x0][0x9f0] ;  /* 0x00027c00000a8ab9 */ /* 0x000fd40000000800 */
[----:B------:R-:W-:Y:S05]  /*bec0*/  @!P0 BRA `(.L_x_7058) ;  /* 0x0000000000848947 */ /* 0x000fea0003800000 */
[----:B------:R-:W-:Y:S01]  /*bed0*/  IMAD.U32 R4, RZ, RZ, UR10 ;  /* 0x0000000aff047e24 */ /* 0x000fe2000f8e00ff */
[----:B------:R-:W-:Y:S01]  /*bee0*/  UIADD3 UR6, UR10, -0x1, UR41 ;  /* 0xffffffff0a067890 */ /* 0x000fe2000fffe029 */
[----:B------:R-:W-:-:S03]  /*bef0*/  UMOV UR4, URZ ;  /* 0x0000003f00047c82 */ /* 0x000fc60008000000 */
[-C--:B------:R-:W-:Y:S02]  /*bf00*/  IABS R2, R4.reuse ;  /* 0x0000000400027213 */ /* 0x080fe40000000000 */
[----:B------:R-:W-:Y:S01]  /*bf10*/  IABS R5, R4 ;  /* 0x0000000400057213 */ /* 0x000fe20000000000 */
[----:B------:R-:W-:Y:S01]  /*bf20*/  IMAD.U32 R4, RZ, RZ, UR6 ;  /* 0x00000006ff047e24 */ /* 0x000fe2000f8e00ff */
[----:B------:R-:W-:Y:S01]  /*bf30*/  R2UR UR11, R2 ;  /* 0x00000000020b72ca */ /* 0x000fe200000e0000 */
[----:B------:R-:W-:Y:S01]  /*bf40*/  ULOP3.LUT UR6, UR6, UR10, URZ, 0x3c, !UPT ;  /* 0x0000000a06067292 */ /* 0x000fe2000f8e3c3f */
[----:B------:R-:W-:-:S11]  /*bf50*/  IADD3 R5, RZ, -R5, RZ ;  /* 0x80000005ff057210 */ /* 0x000fd60007ffe0ff */
        /* <DEDUP_REMOVED lines=24> */
.L_x_7058:
[----:B------:R-:W-:Y:S01]  /*c0e0*/  UIMAD UR39, UR40, UR43, URZ ;  /* 0x0000002b282772a4 */ /* 0x000fe2000f8e023f */
[----:B------:R-:W-:Y:S01]  /*c0f0*/  IMAD.U32 R2, RZ, RZ, UR41 ;  /* 0x00000029ff027e24 */ /* 0x000fe2000f8e00ff */
[----:B------:R-:W-:Y:S01]  /*c100*/  MOV R9, 0x1 ;  /* 0x0000000100097802 */ /* 0x000fe20000000f00 */
[----:B------:R-:W-:-:S03]  /*c110*/  IMAD.MOV.U32 R6, RZ, RZ, RZ ;  /* 0x000000ffff067224 */ /* 0x000fc600078e00ff */
        /* <DEDUP_REMOVED lines=28> */
.L_x_7059:
        /* <DEDUP_REMOVED lines=9> */
[----:B------:R-:W-:Y:S01]  /*c370*/  MOV R4, UR6 ;  /* 0x0000000600047c02 */ /* 0x000fe20008000f00 */
[----:B------:R-:W-:Y:S01]  /*c380*/  IMAD.U32 R5, RZ, RZ, UR7 ;  /* 0x00000007ff057e24 */ /* 0x000fe2000f8e00ff */
[----:B------:R-:W-:Y:S01]  /*c390*/  MOV R11, UR5 ;  /* 0x00000005000b7c02 */ /* 0x000fe20008000f00 */
        /* <DEDUP_REMOVED lines=8> */
.L_x_7061:
        /* <DEDUP_REMOVED lines=15> */
.L_x_7060:
        /* <DEDUP_REMOVED lines=17> */
.L_x_7158:
        /* <DEDUP_REMOVED lines=8> */
.L_x_7161:
[----:B------:R-:W-:Y:S05]  /*c6a0*/  @!P6 BRA `(.L_x_7063) ;  /* 0x0000000000d4e947 */ /* 0x000fea0003800000 */
[----:B------:R-:W-:Y:S01]  /*c6b0*/  IMAD.MOV.U32 R16, RZ, RZ, R17 ;  /* 0x000000ffff107224 */ /* 0x000fe200078e0011 */
[----:B------:R-:W-:Y:S06]  /*c6c0*/  @!P1 BRA `(.L_x_7065) ;  /* 0x0000000000509947 */ /* 0x000fec0003800000 */
[----:B------:R-:W-:Y:S01]  /*c6d0*/  MOV R8, R0 ;  /* 0x0000000000087202 */ /* 0x000fe20000000f00 */
        /* <DEDUP_REMOVED lines=19> */
.L_x_7065:
[----:B------:R-:W-:Y:S01]  /*c810*/  MOV R0, 0x1 ;  /* 0x0000000100007802 */ /* 0x000fe20000000f00 */
[----:B0-----:R-:W0:Y:S03]  /*c820*/  S2R R8, SR_TID.X ;  /* 0x0000000000087919 */ /* 0x001e260000002100 */
[----:B------:R-:W-:-:S04]  /*c830*/  SHF.L.U32 R0, R0, 0x1f, RZ ;  /* 0x0000001f00007819 */ /* 0x000fc800000006ff */
[----:B------:R-:W1:Y:S01]  /*c840*/  SYNCS.PHASECHK.TRANS64.TRYWAIT P0, [UR38+0x28c40], R0 ;  /* 0x028c4000ff0075a7 */ /* 0x000e620008000166 */
[----:B0-----:R-:W-:-:S04]  /*c850*/  LOP3.LUT R2, R8, 0x7f, RZ, 0xc0, !PT ;  /* 0x0000007f08027812 */ /* 0x001fc800078ec0ff */
[----:B------:R-:W-:Y:S01]  /*c860*/  ISETP.NE.AND P1, PT, R2, RZ, PT ;  /* 0x000000ff0200720c */ /* 0x000fe20003f25270 */
[----:B-1----:R-:W-:-:S12]  /*c870*/  @!P0 BRA `(.L_x_7066) ;  /* 0x0000003c00688947 */ /* 0x002fd80003800000 */
.L_x_7162:
[----:B------:R-:W-:Y:S05]  /*c880*/  @P1 BRA `(.L_x_7067) ;  /* 0x0000000000181947 */ /* 0x000fea0003800000 */
[----:B------:R-:W1:Y:S01]  /*c890*/  S2R R2, SR_TID.X ;  /* 0x0000000000027919 */ /* 0x000e620000002100 */
[----:B0-----:R-:W-:-:S04]  /*c8a0*/  IMAD.MOV.U32 R0, RZ, RZ, 0x2000 ;  /* 0x00002000ff007424 */ /* 0x001fc800078e00ff */
[----:B------:R2:W-:Y:S01]  /*c8b0*/  SYNCS.ARRIVE.TRANS64 RZ, [UR38+0x28c30], R0 ;  /* 0x028c3000ffff79a7 */ /* 0x0005e20008000026 */
[----:B-1----:R-:W-:-:S13]  /*c8c0*/  LOP3.LUT P0, RZ, R2, 0x1f, RZ, 0xc0, !PT ;  /* 0x0000001f02ff7812 */ /* 0x002fda000780c0ff */
[----:B--2---:R-:W-:Y:S05]  /*c8d0*/  @!P0 BRA `(.L_x_7067) ;  /* 0x0000000000048947 */ /* 0x004fea0003800000 */
[----:B------:R-:W-:Y:S01]  /*c8e0*/  BPT.TRAP 0x1 ;  /* 0x000000040000795c */ /* 0x000fe20000300000 */
.L_x_7067:
        /* <DEDUP_REMOVED lines=17> */
.L_x_7063:
        /* <DEDUP_REMOVED lines=14> */
[----:B------:R-:W-:Y:S01]  /*cae0*/  MOV R13, RZ ;  /* 0x000000ff000d7202 */ /* 0x000fe20000000f00 */
[----:B------:R-:W-:Y:S02]  /*caf0*/  IMAD.U32 R6, RZ, RZ, UR6 ;  /* 0x00000006ff067e24 */ /* 0x000fe4000f8e00ff */
[----:B------:R-:W-:-:S02]  /*cb00*/  IMAD.U32 R10, RZ, RZ, UR8 ;  /* 0x00000008ff0a7e24 */ /* 0x000fc4000f8e00ff */
[----:B------:R-:W-:Y:S02]  /*cb10*/  IMAD.U32 R11, RZ, RZ, UR9 ;  /* 0x00000009ff0b7e24 */ /* 0x000fe4000f8e00ff */
[----:B------:R-:W-:Y:S02]  /*cb20*/  IMAD.MOV.U32 R8, RZ, RZ, 0x70 ;  /* 0x00000070ff087424 */ /* 0x000fe400078e00ff */
[----:B------:R-:W-:-:S07]  /*cb30*/  IMAD.MOV.U32 R12, RZ, RZ, 0x1 ;  /* 0x00000001ff0c7424 */ /* 0x000fce00078e00ff */
[----:B------:R-:W-:-:S07]  /*cb40*/  LEPC R20, `(.L_x_7068) ;  /* 0x000000001014794e */ /* 0x000fce0000000000 */
[----:B0-----:R-:W-:Y:S05]  /*cb50*/  CALL.ABS.NOINC R2 ;  /* 0x0000000002007343 */ /* 0x001fea0003c00000 */
.L_x_7068:
[----:B------:R-:W0:Y:S01]  /*cb60*/  LDC R4, c[0x0][0x448] ;  /* 0x00011200ff047b82 */ /* 0x000e220000000800 */
[----:B------:R-:W1:Y:S01]  /*cb70*/  S2R R13, SR_TID.X ;  /* 0x00000000000d7919 */ /* 0x000e620000002100 */
[----:B------:R-:W-:Y:S01]  /*cb80*/  USHF.R.S32.HI UR6, URZ, 0x1f, UR36 ;  /* 0x0000001f3f067899 */ /* 0x000fe20008011424 */
[----:B------:R-:W-:Y:S01]  /*cb90*/  ULDC.64 UR8, c[0x0][0x2d8] ;  /* 0x0000b60000087ab9 */ /* 0x000fe20000000a00 */
[----:B------:R-:W2:Y:S02]  /*cba0*/  S2R R14, SR_CTAID.Z ;  /* 0x00000000000e7919 */ /* 0x000ea40000002700 */
[----:B------:R-:W-:Y:S02]  /*cbb0*/  UIMAD UR6, UR6, UR8, URZ ;  /* 0x00000008060672a4 */ /* 0x000fe4000f8e023f */
[----:B------:R-:W3:Y:S01]  /*cbc0*/  LDC.64 R2, c[0x0][0x2e0] ;  /* 0x0000b800ff027b82 */ /* 0x000ee20000000a00 */
[----:B------:R-:W4:Y:S01]  /*cbd0*/  S2R R10, SR_CTAID.X ;  /* 0x00000000000a7919 */ /* 0x000f220000002500 */
[----:B------:R-:W-:-:S02]  /*cbe0*/  UIMAD.WIDE.U32 UR4, UR36, UR8, URZ ;  /* 0x00000008240472a5 */ /* 0x000fc4000f8e003f */
[----:B------:R-:W-:-:S04]  /*cbf0*/  UIMAD UR6, UR36, UR9, UR6 ;  /* 0x00000009240672a4 */ /* 0x000fc8000f8e0206 */
[----:B------:R-:W-:Y:S01]  /*cc00*/  UIADD3 UR5, UR5, UR6, URZ ;  /* 0x0000000605057290 */ /* 0x000fe2000fffe03f */
[----:B0-----:R-:W-:Y:S02]  /*cc10*/  ISETP.NE.AND P0, PT, R4, 0x1, PT ;  /* 0x000000010400780c */ /* 0x001fe40003f05270 */
[C---:B-1----:R-:W-:Y:S01]  /*cc20*/  LOP3.LUT R12, R13.reuse, 0x7f, RZ, 0xc0, !PT ;  /* 0x0000007f0d0c7812 */ /* 0x042fe200078ec0ff */
[----:B------:R-:W-:-:S10]  /*cc30*/  IMAD.SHL.U32 R0, R13, 0x10, RZ ;  /* 0x000000100d007824 */ /* 0x000fd400078e00ff */
[----:B------:R-:W0:Y:S01]  /*cc40*/  @P0 LDC R5, c[0x0][0x44c] ;  /* 0x00011300ff050b82 */ /* 0x000e220000000800 */
[----:B------:R-:W-:Y:S02]  /*cc50*/  SHF.R.U32.HI R7, RZ, 0x3, R12 ;  /* 0x00000003ff077819 */ /* 0x000fe4000001160c */
[----:B--2---:R-:W-:Y:S02]  /*cc60*/  SHF.R.S32.HI R11, RZ, 0x1f, R14 ;  /* 0x0000001fff0b7819 */ /* 0x004fe4000001140e */
[----:B------:R-:W-:-:S03]  /*cc70*/  LOP3.LUT R9, R7, 0x70, R0, 0xf8, !PT ;  /* 0x0000007007097812 */ /* 0x000fc600078ef800 */
[----:B------:R-:W1:Y:S01]  /*cc80*/  @P0 LDC R6, c[0x0][0x450] ;  /* 0x00011400ff060b82 */ /* 0x000e620000000800 */
[----:B---3--:R-:W-:Y:S02]  /*cc90*/  IMAD R8, R11, R2, RZ ;  /* 0x000000020b087224 */ /* 0x008fe400078e02ff */
[----:B----4-:R-:W-:Y:S02]  /*cca0*/  IMAD R0, R10, 0x40, R9 ;  /* 0x000000400a007824 */ /* 0x010fe400078e0209 */
[----:B------:R-:W-:Y:S02]  /*ccb0*/  IMAD R9, R14, R3, R8 ;  /* 0x000000030e097224 */ /* 0x000fe400078e0208 */
[----:B0-----:R-:W-:-:S04]  /*ccc0*/  @P0 IMAD.HI.U32 R3, R0, R5, RZ ;  /* 0x0000000500030227 */ /* 0x001fc800078e00ff */
[----:B------:R-:W-:Y:S01]  /*ccd0*/  IMAD.MOV.U32 R5, RZ, RZ, R0 ;  /* 0x000000ffff057224 */ /* 0x000fe200078e0000 */
[----:B-1----:R-:W-:Y:S01]  /*cce0*/  @P0 SHF.R.U32.HI R5, RZ, R6, R3 ;  /* 0x00000006ff050219 */ /* 0x002fe20000011603 */
[----:B------:R-:W-:Y:S01]  /*ccf0*/  IMAD.WIDE.U32 R2, R14, R2, UR4 ;  /* 0x000000040e027e25 */ /* 0x000fe2000f8e0002 */
[----:B------:R-:W-:Y:S02]  /*cd00*/  ULDC.64 UR4, c[0x0][0x2d0] ;  /* 0x0000b40000047ab9 */ /* 0x000fe40000000a00 */
[----:B------:R-:W-:Y:S01]  /*cd10*/  SHF.R.S32.HI R6, RZ, 0x1f, R5 ;  /* 0x0000001fff067819 */ /* 0x000fe20000011405 */
[----:B------:R-:W-:Y:S01]  /*cd20*/  IMAD.IADD R3, R3, 0x1, R9 ;  /* 0x0000000103037824 */ /* 0x000fe200078e0209 */
[----:B------:R-:W-:-:S03]  /*cd30*/  IADD3 R9, -R5, RZ, RZ ;  /* 0x000000ff05097210 */ /* 0x000fc60007ffe1ff */
[----:B------:R-:W-:Y:S02]  /*cd40*/  IMAD R6, R6, UR4, RZ ;  /* 0x0000000406067c24 */ /* 0x000fe4000f8e02ff */
[----:B------:R-:W-:Y:S02]  /*cd50*/  IMAD R0, R4, R9, R0 ;  /* 0x0000000904007224 */ /* 0x000fe400078e0200 */
[C---:B------:R-:W-:Y:S02]  /*cd60*/  IMAD R9, R5.reuse, UR5, R6 ;  /* 0x0000000505097c24 */ /* 0x040fe4000f8e0206 */
[----:B------:R-:W-:Y:S01]  /*cd70*/  IMAD.WIDE.U32 R2, R5, UR4, R2 ;  /* 0x0000000405027c25 */ /* 0x000fe2000f8e0002 */
[----:B------:R-:W-:Y:S01]  /*cd80*/  SHF.R.S32.HI R5, RZ, 0x1f, R0 ;  /* 0x0000001fff057819 */ /* 0x000fe20000011400 */
[----:B------:R-:W-:Y:S02]  /*cd90*/  ULDC.64 UR4, c[0x0][0x2c8] ;  /* 0x0000b20000047ab9 */ /* 0x000fe40000000a00 */
[----:B------:R-:W-:-:S02]  /*cda0*/  IMAD.IADD R3, R3, 0x1, R9 ;  /* 0x0000000103037824 */ /* 0x000fc400078e0209 */
[----:B------:R-:W-:Y:S02]  /*cdb0*/  IMAD R5, R5, UR4, RZ ;  /* 0x0000000405057c24 */ /* 0x000fe4000f8e02ff */
[----:B------:R-:W-:-:S04]  /*cdc0*/  IMAD.WIDE.U32 R2, R0, UR4, R2 ;  /* 0x0000000400027c25 */ /* 0x000fc8000f8e0002 */
[----:B------:R-:W-:Y:S01]  /*cdd0*/  IMAD R5, R0, UR5, R5 ;  /* 0x0000000500057c24 */ /* 0x000fe2000f8e0205 */
[----:B------:R-:W-:Y:S02]  /*cde0*/  ULDC.64 UR4, c[0x0][0x280] ;  /* 0x0000a00000047ab9 */ /* 0x000fe40000000a00 */
[----:B------:R-:W-:Y:S01]  /*cdf0*/  LEA R0, P0, R2, UR4, 0x1 ;  /* 0x0000000402007c11 */ /* 0x000fe2000f8008ff */
[----:B------:R-:W-:Y:S01]  /*ce00*/  IMAD.IADD R3, R3, 0x1, R5 ;  /* 0x0000000103037824 */ /* 0x000fe200078e0205 */
[----:B------:R-:W-:Y:S01]  /*ce10*/  ULDC UR4, c[0x0][0x2b8] ;  /* 0x0000ae0000047ab9 */ /* 0x000fe20000000800 */
        /* <DEDUP_REMOVED lines=12> */
[----:B------:R-:W-:Y:S01]  /*cee0*/  LEA R7, R10, R7, 0x6 ;  /* 0x000000070a077211 */ /* 0x000fe200078e30ff */
[----:B------:R-:W-:Y:S01]  /*cef0*/  IMAD R4, R4, UR4, RZ ;  /* 0x0000000404047c24 */ /* 0x000fe2000f8e02ff */
[----:B------:R-:W1:Y:S03]  /*cf00*/  SHFL.IDX PT, R2, R6, RZ, 0x181f ;  /* 0x00181fff06027589 */ /* 0x000e6600000e0000 */
[C---:B------:R-:W-:Y:S01]  /*cf10*/  VIADD R11, R7.reuse, 0x10 ;  /* 0x00000010070b7836 */ /* 0x040fe20000000000 */
        /* <DEDUP_REMOVED lines=25> */
.L_x_7171:
[----:B------:R-:W-:-:S05]  /*d0b0*/  VIADD R7, R7, 0x30 ;  /* 0x0000003007077836 */ /* 0x000fca0000000000 */
[----:B------:R-:W-:Y:S01]  /*d0c0*/  ISETP.GE.AND P1, PT, R7, R4, PT ;  /* 0x000000040700720c */ /* 0x000fe20003f26270 */
[----:B------:R-:W-:-:S05]  /*d0d0*/  IMAD.MOV.U32 R4, RZ, RZ, 0x1 ;  /* 0x00000001ff047424 */ /* 0x000fca00078e00ff */
[----:B------:R-:W-:-:S07]  /*d0e0*/  SHF.L.U32 R4, R4, 0x1f, RZ ;  /* 0x0000001f04047819 */ /* 0x000fce00000006ff */
[----:B01----:R-:W-:Y:S02]  /*d0f0*/  @!P1 LEA R2, P2, R8, R14, 0x1 ;  /* 0x0000000e08029211 */ /* 0x003fe400078408ff */
[----:B------:R-:W-:Y:S02]  /*d100*/  @!P1 LEA R5, R5, UR38, 0x1 ;  /* 0x0000002605059c11 */ /* 0x000fe4000f8e08ff */
[----:B------:R-:W-:-:S05]  /*d110*/  @!P1 IADD3.X R3, RZ, R6, RZ, P2, !PT ;  /* 0x00000006ff039210 */ /* 0x000fca00017fe4ff */
        /* <DEDUP_REMOVED lines=11> */
.L_x_7172:
        /* <DEDUP_REMOVED lines=9> */
.L_x_7173:
        /* <DEDUP_REMOVED lines=8> */
.L_x_7075:
[----:B------:R-:W-:Y:S05]  /*d2e0*/  BSYNC B1 ;  /* 0x0000000000017941 */ /* 0x000fea0003800000 */
.L_x_7074:
        /* <DEDUP_REMOVED lines=11> */
.L_x_7076:
        /* <DEDUP_REMOVED lines=13> */
.L_x_7077:
        /* <DEDUP_REMOVED lines=13> */
.L_x_7078:
        /* <DEDUP_REMOVED lines=13> */
.L_x_7079:
        /* <DEDUP_REMOVED lines=13> */
.L_x_7080:
        /* <DEDUP_REMOVED lines=13> */
.L_x_7081:
        /* <DEDUP_REMOVED lines=13> */
.L_x_7082:
        /* <DEDUP_REMOVED lines=13> */
.L_x_7083:
        /* <DEDUP_REMOVED lines=8> */
.L_x_7072:
[----:B------:R-:W-:Y:S05]  /*d9d0*/  BSYNC B0 ;  /* 0x0000000000007941 */ /* 0x000fea0003800000 */
.L_x_7071:
[----:B0-----:R-:W2:Y:S01]  /*d9e0*/  LDL.LU R3, [R1+0x8] ;  /* 0x0000080001037983 */ /* 0x001ea20000300800 */
[----:B------:R-:W-:Y:S02]  /*d9f0*/  IMAD.MOV.U32 R9, RZ, RZ, RZ ;  /* 0x000000ffff097224 */ /* 0x000fe400078e00ff */
[----:B------:R-:W-:Y:S01]  /*da00*/  IMAD.MOV.U32 R6, RZ, RZ, 0x1 ;  /* 0x00000001ff067424 */ /* 0x000fe200078e00ff */
[----:B--2---:R-:W-:-:S04]  /*da10*/  IADD3 R7, R3, -0x2, RZ ;  /* 0xfffffffe03077810 */ /* 0x004fc80007ffe0ff */
[----:B------:R-:W-:-:S13]  /*da20*/  ISETP.GE.AND P0, PT, R7, UR39, PT ;  /* 0x0000002707007c0c */ /* 0x000fda000bf06270 */
[----:B------:R-:W-:Y:S05]  /*da30*/  @!P0 BRA `(.L_x_7057) ;  /* 0x0000002400248947 */ /* 0x000fea0003800000 */
[----:B------:R-:W-:Y:S01]  /*da40*/  UIADD3 UR4, UR40, 0x1, URZ ;  /* 0x0000000128047890 */ /* 0x000fe2000fffe03f */
[----:B------:R-:W-:Y:S01]  /*da50*/  LOP3.LUT R0, RZ, UR39, RZ, 0x33, !PT ;  /* 0x00000027ff007c12 */ /* 0x000fe2000f8e33ff */
[----:B------:R-:W0:Y:S01]  /*da60*/  S2R R4, SR_TID.X ;  /* 0x0000000000047919 */ /* 0x000e220000002100 */
[----:B------:R-:W-:Y:S01]  /*da70*/  MOV R6, 0x1 ;  /* 0x0000000100067802 */ /* 0x000fe20000000f00 */
        /* <DEDUP_REMOVED lines=20> */
.L_x_7125:
[----:B------:R-:W-:Y:S01]  /*dbc0*/  ISETP.NE.AND P0, PT, R19, RZ, PT ;  /* 0x000000ff1300720c */ /* 0x000fe20003f05270 */
[----:B------:R-:W-:Y:S01]  /*dbd0*/  VIADD R8, R8, 0xfffffffe ;  /* 0xfffffffe08087836 */ /* 0x000fe20000000000 */
[----:B------:R-:W-:Y:S04]  /*dbe0*/  BSSY B1, `(.L_x_7085) ;  /* 0x00000b6000017945 */ /* 0x000fe80003800000 */
[----:B------:R-:W-:-:S07]  /*dbf0*/  ISETP.NE.AND P1, PT, R8, RZ, PT ;  /* 0x000000ff0800720c */ /* 0x000fce0003f25270 */
[----:B0-----:R-:W-:Y:S06]  /*dc00*/  @!P0 BRA `(.L_x_7086) ;  /* 0x0000000800cc8947 */ /* 0x001fec0003800000 */
[----:B------:R-:W2:Y:S01]  /*dc10*/  LDL R2, [R1] ;  /* 0x0000000001027983 */ /* 0x000ea20000100800 */
[----:B------:R-:W-:Y:S02]  /*dc20*/  MOV R13, R7 ;  /* 0x00000007000d7202 */ /* 0x000fe40000000f00 */
        /* <DEDUP_REMOVED lines=21> */
.L_x_7087:
[----:B------:R-:W1:Y:S01]  /*dd80*/  S2R R2, SR_TID.X ;  /* 0x0000000000027919 */ /* 0x000e620000002100 */
[----:B------:R-:W-:Y:S01]  /*dd90*/  BSSY B2, `(.L_x_7088) ;  /* 0x0000006000027945 */ /* 0x000fe20003800000 */
[----:B-1----:R-:W-:Y:S02]  /*dda0*/  LOP3.LUT R3, R2, 0x7f, RZ, 0xc0, !PT ;  /* 0x0000007f02037812 */ /* 0x002fe400078ec0ff */
[----:B------:R-:W-:Y:S02]  /*ddb0*/  SHF.L.U32 R2, R0, 0x1f, RZ ;  /* 0x0000001f00027819 */ /* 0x000fe400000006ff */
[----:B------:R-:W-:Y:S02]  /*ddc0*/  ISETP.NE.AND P2, PT, R3, RZ, PT ;  /* 0x000000ff0300720c */ /* 0x000fe40003f45270 */
[----:B------:R-:W1:Y:S02]  /*ddd0*/  SYNCS.PHASECHK.TRANS64.TRYWAIT P0, [UR38+0x28c48], R2 ;  /* 0x028c4802ff0075a7 */ /* 0x000e640008000166 */
[----:B-1----:R-:W-:Y:S09]  /*dde0*/  @!P0 BRA `(.L_x_7089) ;  /* 0x0000002c00808947 */ /* 0x002ff20003800000 */
.L_x_7174:
[----:B------:R-:W-:Y:S05]  /*ddf0*/  BSYNC B2 ;  /* 0x0000000000027941 */ /* 0x000fea0003800000 */
.L_x_7088:
[----:B------:R-:W-:Y:S04]  /*de00*/  BSSY B2, `(.L_x_7090) ;  /* 0x0000007000027945 */ /* 0x000fe80003800000 */
[----:B------:R-:W-:Y:S05]  /*de10*/  @P2 BRA `(.L_x_7091) ;  /* 0x0000000000142947 */ /* 0x000fea0003800000 */
[----:B------:R-:W-:Y:S02]  /*de20*/  ISETP.NE.AND P0, PT, R10, RZ, PT ;  /* 0x000000ff0a00720c */ /* 0x000fe40003f05270 */
[----:B-1----:R-:W-:-:S04]  /*de30*/  MOV R3, 0x2000 ;  /* 0x0000200000037802 */ /* 0x002fc80000000f00 */
[----:B------:R2:W-:Y:S07]  /*de40*/  SYNCS.ARRIVE.TRANS64 RZ, [UR38+0x28c38], R3 ;  /* 0x028c3803ffff79a7 */ /* 0x0005ee0008000026 */
[----:B------:R-:W-:Y:S05]  /*de50*/  @!P0 BRA `(.L_x_7091) ;  /* 0x0000000000048947 */ /* 0x000fea0003800000 */
[----:B------:R-:W-:Y:S01]  /*de60*/  BPT.TRAP 0x1 ;  /* 0x000000040000795c */ /* 0x000fe20000300000 */
.L_x_7091:
[----:B------:R-:W-:Y:S05]  /*de70*/  BSYNC B2 ;  /* 0x0000000000027941 */ /* 0x000fea0003800000 */
.L_x_7090:
        /* <DEDUP_REMOVED lines=11> */
.L_x_7092:
        /* <DEDUP_REMOVED lines=10> */
.L_x_7175:
[----:B------:R-:W-:Y:S05]  /*dfd0*/  BSYNC B2 ;  /* 0x0000000000027941 */ /* 0x000fea0003800000 */
.L_x_7093:
[----:B------:R-:W-:Y:S01]  /*dfe0*/  BSSY B2, `(.L_x_7095) ;  /* 0x0000009000027945 */ /* 0x000fe20003800000 */
[----:B01----:R-:W-:Y:S02]  /*dff0*/  IMAD.MOV.U32 R2, RZ, RZ, 0x0 ;  /* 0x00000000ff027424 */ /* 0x003fe400078e00ff */
[----:B--2---:R-:W-:Y:S01]  /*e000*/  IMAD.MOV.U32 R3, RZ, RZ, 0x14f00000 ;  /* 0x14f00000ff037424 */ /* 0x004fe200078e00ff */
[----:B------:R-:W-:Y:S06]  /*e010*/  @P2 BRA `(.L_x_7096) ;  /* 0x0000000000142947 */ /* 0x000fec0003800000 */
[----:B------:R-:W-:Y:S02]  /*e020*/  ISETP.NE.AND P0, PT, R10, RZ, PT ;  /* 0x000000ff0a00720c */ /* 0x000fe40003f05270 */
[----:B------:R-:W-:-:S04]  /*e030*/  MOV R12, 0x10000 ;  /* 0x00010000000c7802 */ /* 0x000fc80000000f00 */
[----:B------:R0:W-:Y:S07]  /*e040*/  SYNCS.ARRIVE.TRANS64 RZ, [UR38+0x28c58], R12 ;  /* 0x028c580cffff79a7 */ /* 0x0001ee0008000026 */
[----:B------:R-:W-:Y:S05]  /*e050*/  @!P0 BRA `(.L_x_7096) ;  /* 0x0000000000048947 */ /* 0x000fea0003800000 */
[----:B------:R-:W-:Y:S01]  /*e060*/  BPT.TRAP 0x1 ;  /* 0x000000040000795c */ /* 0x000fe20000300000 */
.L_x_7096:
[----:B------:R-:W-:Y:S05]  /*e070*/  BSYNC B2 ;  /* 0x0000000000027941 */ /* 0x000fea0003800000 */
.L_x_7095:
        /* <DEDUP_REMOVED lines=9> */
.L_x_7097:
        /* <DEDUP_REMOVED lines=13> */
.L_x_7098:
        /* <DEDUP_REMOVED lines=13> */
.L_x_7099:
        /* <DEDUP_REMOVED lines=13> */
.L_x_7100:
        /* <DEDUP_REMOVED lines=13> */
.L_x_7101:
        /* <DEDUP_REMOVED lines=13> */
.L_x_7102:
        /* <DEDUP_REMOVED lines=13> */
.L_x_7103:
        /* <DEDUP_REMOVED lines=13> */
.L_x_7104:
        /* <DEDUP_REMOVED lines=8> */
.L_x_7086:
[----:B------:R-:W-:Y:S05]  /*e740*/  BSYNC B1 ;  /* 0x0000000000017941 */ /* 0x000fea0003800000 */
.L_x_7085:
        /* <DEDUP_REMOVED lines=27> */
.L_x_7107:
[----:B------:R-:W1:Y:S01]  /*e900*/  S2R R2, SR_TID.X ;  /* 0x0000000000027919 */ /* 0x000e620000002100 */
[----:B------:R-:W-:Y:S01]  /*e910*/  BSSY B2, `(.L_x_7108) ;  /* 0x0000006000027945 */ /* 0x000fe20003800000 */
[----:B-1----:R-:W-:Y:S02]  /*e920*/  LOP3.LUT R3, R2, 0x7f, RZ, 0xc0, !PT ;  /* 0x0000007f02037812 */ /* 0x002fe400078ec0ff */
[----:B------:R-:W-:Y:S02]  /*e930*/  SHF.L.U32 R2, R0, 0x1f, RZ ;  /* 0x0000001f00027819 */ /* 0x000fe400000006ff */
[----:B------:R-:W-:Y:S02]  /*e940*/  ISETP.NE.AND P2, PT, R3, RZ, PT ;  /* 0x000000ff0300720c */ /* 0x000fe40003f45270 */
[----:B------:R-:W1:Y:S02]  /*e950*/  SYNCS.PHASECHK.TRANS64.TRYWAIT P0, [UR38+0x28c40], R2 ;  /* 0x028c4002ff0075a7 */ /* 0x000e640008000166 */
[----:B-1----:R-:W-:Y:S09]  /*e960*/  @!P0 BRA `(.L_x_7109) ;  /* 0x0000002000d08947 */ /* 0x002ff20003800000 */
.L_x_7176:
[----:B------:R-:W-:Y:S05]  /*e970*/  BSYNC B2 ;  /* 0x0000000000027941 */ /* 0x000fea0003800000 */
.L_x_7108:
[----:B------:R-:W-:Y:S04]  /*e980*/  BSSY B2, `(.L_x_7110) ;  /* 0x0000007000027945 */ /* 0x000fe80003800000 */
[----:B------:R-:W-:Y:S05]  /*e990*/  @P2 BRA `(.L_x_7111) ;  /* 0x0000000000142947 */ /* 0x000fea0003800000 */
[----:B------:R-:W-:Y:S01]  /*e9a0*/  ISETP.NE.AND P0, PT, R10, RZ, PT ;  /* 0x000000ff0a00720c */ /* 0x000fe20003f05270 */
[----:B-1----:R-:W-:-:S04]  /*e9b0*/  IMAD.MOV.U32 R3, RZ, RZ, 0x2000 ;  /* 0x00002000ff037424 */ /* 0x002fc800078e00ff */
[----:B------:R2:W-:Y:S08]  /*e9c0*/  SYNCS.ARRIVE.TRANS64 RZ, [UR38+0x28c30], R3 ;  /* 0x028c3003ffff79a7 */ /* 0x0005f00008000026 */
[----:B--2---:R-:W-:Y:S05]  /*e9d0*/  @!P0 BRA `(.L_x_7111) ;  /* 0x0000000000048947 */ /* 0x004fea0003800000 */
[----:B------:R-:W-:Y:S01]  /*e9e0*/  BPT.TRAP 0x1 ;  /* 0x000000040000795c */ /* 0x000fe20000300000 */
.L_x_7111:
[----:B------:R-:W-:Y:S05]  /*e9f0*/  BSYNC B2 ;  /* 0x0000000000027941 */ /* 0x000fea0003800000 */
.L_x_7110:
        /* <DEDUP_REMOVED lines=11> */
.L_x_7112:
        /* <DEDUP_REMOVED lines=11> */
.L_x_7177:
[----:B------:R-:W-:Y:S05]  /*eb60*/  BSYNC B2 ;  /* 0x0000000000027941 */ /* 0x000fea0003800000 */
.L_x_7113:
        /* <DEDUP_REMOVED lines=9> */
.L_x_7116:
[----:B------:R-:W-:Y:S05]  /*ec00*/  BSYNC B2 ;  /* 0x0000000000027941 */ /* 0x000fea0003800000 */
.L_x_7115:
        /* <DEDUP_REMOVED lines=9> */
.L_x_7117:
        /* <DEDUP_REMOVED lines=13> */
.L_x_7118:
        /* <DEDUP_REMOVED lines=13> */
.L_x_7119:
        /* <DEDUP_REMOVED lines=13> */
.L_x_7120:
        /* <DEDUP_REMOVED lines=13> */
.L_x_7121:
        /* <DEDUP_REMOVED lines=13> */
.L_x_7122:
        /* <DEDUP_REMOVED lines=13> */
.L_x_7123:
        /* <DEDUP_REMOVED lines=13> */
.L_x_7124:
        /* <DEDUP_REMOVED lines=8> */
.L_x_7106:
[----:B------:R-:W-:Y:S05]  /*f2d0*/  BSYNC B1 ;  /* 0x0000000000017941 */ /* 0x000fea0003800000 */
.L_x_7105:
[----:B------:R-:W-:Y:S01]  /*f2e0*/  VIADD R7, R7, 0xfffffffe ;  /* 0xfffffffe07077836 */ /* 0x000fe20000000000 */
[----:B------:R-:W-:Y:S06]  /*f2f0*/  @P1 BRA `(.L_x_7125) ;  /* 0xffffffe800301947 */ /* 0x000fec000383ffff */
[----:B------:R-:W-:Y:S05]  /*f300*/  BSYNC B0 ;  /* 0x0000000000007941 */ /* 0x000fea0003800000 */
.L_x_7084:
        /* <DEDUP_REMOVED lines=17> */
[----:B------:R-:W-:Y:S02]  /*f420*/  SHF.R.S32.HI R3, RZ, 0x1f, R5 ;  /* 0x0000001fff037819 */ /* 0x000fe40000011405 */
        /* <DEDUP_REMOVED lines=9> */
.L_x_7128:
[----:B------:R-:W2:Y:S01]  /*f4c0*/  S2R R2, SR_TID.X ;  /* 0x0000000000027919 */ /* 0x000ea20000002100 */
[----:B------:R-:W-:Y:S01]  /*f4d0*/  BSSY B1, `(.L_x_7129) ;  /* 0x0000006000017945 */ /* 0x000fe20003800000 */
[----:B--2---:R-:W-:Y:S02]  /*f4e0*/  LOP3.LUT R3, R2, 0x7f, RZ, 0xc0, !PT ;  /* 0x0000007f02037812 */ /* 0x004fe400078ec0ff */
[----:B------:R-:W-:Y:S02]  /*f4f0*/  SHF.L.U32 R2, R0, 0x1f, RZ ;  /* 0x0000001f00027819 */ /* 0x000fe400000006ff */
[----:B------:R-:W-:Y:S02]  /*f500*/  ISETP.NE.AND P1, PT, R3, RZ, PT ;  /* 0x000000ff0300720c */ /* 0x000fe40003f25270 */
[----:B------:R-:W2:Y:S02]  /*f510*/  SYNCS.PHASECHK.TRANS64.TRYWAIT P0, [UR38+0x28c48], R2 ;  /* 0x028c4802ff0075a7 */ /* 0x000ea40008000166 */
[----:B--2---:R-:W-:Y:S09]  /*f520*/  @!P0 BRA `(.L_x_7130) ;  /* 0x0000001800108947 */ /* 0x004ff20003800000 */
.L_x_7178:
[----:B------:R-:W-:Y:S05]  /*f530*/  BSYNC B1 ;  /* 0x0000000000017941 */ /* 0x000fea0003800000 */
.L_x_7129:
[----:B------:R-:W-:Y:S04]  /*f540*/  BSSY B1, `(.L_x_7131) ;  /* 0x0000007000017945 */ /* 0x000fe80003800000 */
[----:B------:R-:W-:Y:S05]  /*f550*/  @P1 BRA `(.L_x_7132) ;  /* 0x0000000000141947 */ /* 0x000fea0003800000 */
[----:B------:R-:W-:Y:S01]  /*f560*/  ISETP.NE.AND P0, PT, R10, RZ, PT ;  /* 0x000000ff0a00720c */ /* 0x000fe20003f05270 */
[----:B--2---:R-:W-:-:S04]  /*f570*/  IMAD.MOV.U32 R3, RZ, RZ, 0x2000 ;  /* 0x00002000ff037424 */ /* 0x004fc800078e00ff */
[----:B------:R3:W-:Y:S08]  /*f580*/  SYNCS.ARRIVE.TRANS64 RZ, [UR38+0x28c38], R3 ;  /* 0x028c3803ffff79a7 */ /* 0x0007f00008000026 */
[----:B---3--:R-:W-:Y:S05]  /*f590*/  @!P0 BRA `(.L_x_7132) ;  /* 0x0000000000048947 */ /* 0x008fea0003800000 */
[----:B------:R-:W-:Y:S01]  /*f5a0*/  BPT.TRAP 0x1 ;  /* 0x000000040000795c */ /* 0x000fe20000300000 */
.L_x_7132:
[----:B------:R-:W-:Y:S05]  /*f5b0*/  BSYNC B1 ;  /* 0x0000000000017941 */ /* 0x000fea0003800000 */
.L_x_7131:
[----:B------:R-:W-:Y:S01]  /*f5c0*/  MOV R4, RZ ;  /* 0x000000ff00047202 */ /* 0x000fe20000000f00 */
[----:B------:R-:W-:Y:S01]  /*f5d0*/  ULDC.64 UR4, c[0x0][0x198] ;  /* 0x0000660000047ab9 */ /* 0x000fe20000000a00 */
[----:B------:R-:W-:Y:S01]  /*f5e0*/  PLOP3.LUT P0, PT, PT, PT, PT, 0x80, 0x0 ;  /* 0x000000000000781c */ /* 0x000fe20003f0f070 */
[----:B------:R-:W-:Y:S01]  /*f5f0*/  UIADD3 UR4, UP0, UR4, 0x370, URZ ;  /* 0x0000037004047890 */ /* 0x000fe2000ff1e03f */
[----:B------:R-:W-:Y:S01]  /*f600*/  R2UR UR10, R4 ;  /* 0x00000000040a72ca */ /* 0x000fe200000e0000 */
[----:B------:R-:W-:Y:S01]  /*f610*/  IMAD.SHL.U32 R7, R7, 0x40, RZ ;  /* 0x0000004007077824 */ /* 0x000fe200078e00ff */
[----:B------:R-:W-:Y:S02]  /*f620*/  UIADD3 UR8, UR38, 0x24400, URZ ;  /* 0x0002440026087890 */ /* 0x000fe4000fffe03f */
[----:B------:R-:W-:Y:S02]  /*f630*/  UIADD3 UR9, UR38, 0x28c38, URZ ;  /* 0x00028c3826097890 */ /* 0x000fe4000fffe03f */
[----:B------:R-:W-:Y:S01]  /*f640*/  UIADD3.X UR5, URZ, UR5, URZ, UP0, !UPT ;  /* 0x000000053f057290 */ /* 0x000fe200087fe43f */
[----:B------:R-:W-:Y:S01]  /*f650*/  UMOV UR6, 0x0 ;  /* 0x0000000000067882 */ /* 0x000fe20000000000 */
[----:B------:R-:W-:-:S10]  /*f660*/  UMOV UR7, 0x14f00000 ;  /* 0x14f0000000077882 */ /* 0x000fd40000000000 */
.L_x_7133:
        /* <DEDUP_REMOVED lines=11> */
.L_x_7179:
[----:B------:R-:W-:Y:S05]  /*f720*/  BSYNC B1 ;  /* 0x0000000000017941 */ /* 0x000fea0003800000 */
.L_x_7134:
[----:B------:R-:W-:Y:S01]  /*f730*/  BSSY B1, `(.L_x_7136) ;  /* 0x0000009000017945 */ /* 0x000fe20003800000 */
[----:B--2---:R-:W-:Y:S02]  /*f740*/  IMAD.MOV.U32 R2, RZ, RZ, 0x0 ;  /* 0x00000000ff027424 */ /* 0x004fe400078e00ff */
[----:B------:R-:W-:Y:S01]  /*f750*/  IMAD.MOV.U32 R3, RZ, RZ, 0x14f00000 ;  /* 0x14f00000ff037424 */ /* 0x000fe200078e00ff */
[----:B------:R-:W-:Y:S06]  /*f760*/  @P1 BRA `(.L_x_7137) ;  /* 0x0000000000141947 */ /* 0x000fec0003800000 */
[----:B------:R-:W-:Y:S02]  /*f770*/  ISETP.NE.AND P0, PT, R10, RZ, PT ;  /* 0x000000ff0a00720c */ /* 0x000fe40003f05270 */
[----:B------:R-:W-:-:S04]  /*f780*/  MOV R5, 0x10000 ;  /* 0x0001000000057802 */ /* 0x000fc80000000f00 */
[----:B------:R2:W-:Y:S07]  /*f790*/  SYNCS.ARRIVE.TRANS64 RZ, [UR38+0x28c58], R5 ;  /* 0x028c5805ffff79a7 */ /* 0x0005ee0008000026 */
[----:B------:R-:W-:Y:S05]  /*f7a0*/  @!P0 BRA `(.L_x_7137) ;  /* 0x0000000000048947 */ /* 0x000fea0003800000 */
[----:B------:R-:W-:Y:S01]  /*f7b0*/  BPT.TRAP 0x1 ;  /* 0x000000040000795c */ /* 0x000fe20000300000 */
.L_x_7137:
[----:B------:R-:W-:Y:S05]  /*f7c0*/  BSYNC B1 ;  /* 0x0000000000017941 */ /* 0x000fea0003800000 */
.L_x_7136:
        /* <DEDUP_REMOVED lines=9> */
.L_x_7138:
        /* <DEDUP_REMOVED lines=8> */
[----:B------:R-:W-:Y:S01]  /*f8e0*/  R2UR UR6, R2 ;  /* 0x00000000020672ca */ /* 0x000fe200000e0000 */
[----:B------:R-:W-:Y:S01]  /*f8f0*/  UIADD3 UR8, UR38, 0x12400, URZ ;  /* 0x0001240026087890 */ /* 0x000fe2000fffe03f */
[----:B------:R-:W-:Y:S01]  /*f900*/  R2UR UR7, R3 ;  /* 0x00000000030772ca */ /* 0x000fe200000e0000 */
[----:B------:R-:W-:Y:S01]  /*f910*/  UMOV UR10, 0x40 ;  /* 0x00000040000a7882 */ /* 0x000fe20000000000 */
[----:B------:R-:W-:-:S13]  /*f920*/  PLOP3.LUT P0, PT, PT, PT, PT, 0x80, 0x0 ;  /* 0x000000000000781c */ /* 0x000fda0003f0f070 */
.L_x_7139:
        /* <DEDUP_REMOVED lines=13> */
.L_x_7140:
        /* <DEDUP_REMOVED lines=13> */
.L_x_7141:
        /* <DEDUP_REMOVED lines=13> */
.L_x_7142:
        /* <DEDUP_REMOVED lines=13> */
.L_x_7143:
        /* <DEDUP_REMOVED lines=13> */
.L_x_7144:
        /* <DEDUP_REMOVED lines=13> */
.L_x_7145:
        /* <DEDUP_REMOVED lines=8> */
.L_x_7127:
[----:B------:R-:W-:Y:S05]  /*fe90*/  BSYNC B0 ;  /* 0x0000000000007941 */ /* 0x000fea0003800000 */
.L_x_7126:
[----:B------:R-:W-:Y:S01]  /*fea0*/  LOP3.LUT R0, R0, 0x1, RZ, 0x3c, !PT ;  /* 0x0000000100007812 */ /* 0x000fe200078e3cff */
[----:B------:R-:W-:Y:S02]  /*feb0*/  IMAD.MOV.U32 R6, RZ, RZ, RZ ;  /* 0x000000ffff067224 */ /* 0x000fe400078e00ff */
[----:B------:R-:W-:-:S07]  /*fec0*/  IMAD.MOV.U32 R9, RZ, RZ, RZ ;  /* 0x000000ffff097224 */ /* 0x000fce00078e00ff */
.L_x_7057:
[----:B------:R-:W3:Y:S01]  /*fed0*/  S2R R3, SR_CgaCtaId ;  /* 0x0000000000037919 */ /* 0x000ee20000008800 */
[----:B------:R-:W-:Y:S02]  /*fee0*/  MOV R2, 0x400 ;  /* 0x0000040000027802 */ /* 0x000fe40000000f00 */
[----:B------:R-:W-:Y:S02]  /*fef0*/  SHF.L.U32 R9, R9, 0x1f, RZ ;  /* 0x0000001f09097819 */ /* 0x000fe400000006ff */
[----:B---3--:R-:W-:-:S04]  /*ff00*/  LEA R2, R3, R2, 0x18 ;  /* 0x0000000203027211 */ /* 0x008fc800078ec0ff */
[----:B------:R-:W3:Y:S02]  /*ff10*/  SYNCS.PHASECHK.TRANS64.TRYWAIT P0, [R2+URZ+0x28c20], R9 ;  /* 0x028c2009020075a7 */ /* 0x000ee4000800017f */
[----:B---3--:R-:W-:Y:S05]  /*ff20*/  @!P0 BRA `(.L_x_7146) ;  /* 0x0000000c00c08947 */ /* 0x008fea0003800000 */
.L_x_7180:
[----:B------:R-:W-:-:S03]  /*ff30*/  UMOV UR4, 0xffffffff ;  /* 0xffffffff00047882 */ /* 0x000fc60000000000 */
[----:B------:R-:W-:Y:S05]  /*ff40*/  BRA.DIV UR4, `(.L_x_7147) ;  /* 0x0000000e04cc7947 */ /* 0x000fea000b800000 */
[----:B------:R-:W4:Y:S02]  /*ff50*/  S2R R3, SR_TID.X ;  /* 0x0000000000037919 */ /* 0x000f240000002100 */
[----:B----4-:R-:W-:-:S04]  /*ff60*/  SHF.R.U32.HI R3, RZ, 0x5, R3 ;  /* 0x00000005ff037819 */ /* 0x010fc80000011603 */
[----:B------:R-:W-:-:S05]  /*ff70*/  LOP3.LUT R3, R3, 0x3, RZ, 0xc0, !PT ;  /* 0x0000000303037812 */ /* 0x000fca00078ec0ff */
[----:B------:R4:W0:Y:S02]  /*ff80*/  SHFL.IDX PT, R14, R3, RZ, 0x1f ;  /* 0x00001fff030e7589 */ /* 0x00082400000e0000 */
.L_x_7183:
[----:B0-----:R-:W-:-:S13]  /*ff90*/  ISETP.NE.AND P0, PT, R14, RZ, PT ;  /* 0x000000ff0e00720c */ /* 0x001fda0003f05270 */
[----:B------:R-:W-:Y:S05]  /*ffa0*/  @P0 BRA `(.L_x_7008) ;  /* 0x0000000000880947 */ /* 0x000fea0003800000 */
[----:B------:R-:W-:-:S03]  /*ffb0*/  UMOV UR4, 0xffffffff ;  /* 0xffffffff00047882 */ /* 0x000fc60000000000 */
[----:B------:R-:W-:Y:S05]  /*ffc0*/  BRA.DIV UR4, `(.L_x_7148) ;  /* 0x0000000e04e07947 */ /* 0x000fea000b800000 */
[----:B------:R-:W-:-:S13]  /*ffd0*/  ELECT P6, URZ, PT ;  /* 0x00000000003f782f */ /* 0x000fda00038c0000 */
.L_x_7186:
[----:B------:R-:W-:Y:S05]  /*ffe0*/  @!P6 BRA `(.L_x_7008) ;  /* 0x000000000078e947 */ /* 0x000fea0003800000 */
[----:B------:R-:W-:-:S06]  /*fff0*/  ULOP3.LUT UR4, UR42, 0x2, URZ, 0xfc, !UPT ;  /* 0x000000022a047892 */ /* 0x000fcc000f8efc3f */
[----:B----4-:R-:W-:-:S05]  /*10000*/  IMAD.U32 R3, RZ, RZ, UR4 ;  /* 0x00000004ff037e24 */ /* 0x010fca000f8e00ff */
[----:B------:R-:W-:-:S13]  /*10010*/  ISETP.NE.AND P2, PT, R3, 0x3, PT ;  /* 0x000000030300780c */ /* 0x000fda0003f45270 */
[----:B------:R-:W-:Y:S05]  /*10020*/  @!P2 BRA `(.L_x_7149) ;  /* 0x000000000004a947 */ /* 0x000fea0003800000 */
[----:B------:R-:W-:Y:S01]  /*10030*/  BPT.TRAP 0x1 ;  /* 0x000000040000795c */ /* 0x000fe20000300000 */
.L_x_7149:
[----:B------:R-:W-:Y:S01]  /*10040*/  IADD3 R8, R2, 0x28c40, RZ ;  /* 0x00028c4002087810 */ /* 0x000fe20007ffe0ff */
[----:B------:R-:W-:Y:S01]  /*10050*/  VIADD R3, R6, 0x1 ;  /* 0x0000000106037836 */ /* 0x000fe20000000000 */
[----:B------:R-:W-:-:S03]  /*10060*/  SHF.L.U32 R4, R0, 0x1f, RZ ;  /* 0x0000001f00047819 */ /* 0x000fc600000006ff */
[----:B------:R-:W-:Y:S01]  /*10070*/  IMAD R7, R6, 0x8, R8 ;  /* 0x0000000806077824 */ /* 0x000fe200078e0208 */
[----:B------:R-:W-:-:S03]  /*10080*/  ISETP.NE.AND P1, PT, R3, 0x2, PT ;  /* 0x000000020300780c */ /* 0x000fc60003f25270 */
[----:B------:R-:W0:Y:S01]  /*10090*/  SYNCS.PHASECHK.TRANS64.TRYWAIT P0, [R7+URZ], R4 ;  /* 0x00000004070075a7 */ /* 0x000e22000800017f */
[----:B--2---:R-:W-:Y:S02]  /*100a0*/  SEL R5, RZ, 0x1, P1 ;  /* 0x00000001ff057807 */ /* 0x004fe40000800000 */
[----:B------:R-:W-:Y:S02]  /*100b0*/  SEL R3, R3, RZ, P1 ;  /* 0x000000ff03037207 */ /* 0x000fe40000800000 */
[----:B------:R-:W-:-:S03]  /*100c0*/  LOP3.LUT R0, R0, R5, RZ, 0x3c, !PT ;  /* 0x0000000500007212 */ /* 0x000fc600078e3cff */
[----:B------:R-:W-:Y:S01]  /*100d0*/  IMAD R5, R3, 0x8, R8 ;  /* 0x0000000803057824 */ /* 0x000fe200078e0208 */
[----:B------:R-:W-:Y:S01]  /*100e0*/  SHF.L.U32 R0, R0, 0x1f, RZ ;  /* 0x0000001f00007819 */ /* 0x000fe200000006ff */
[----:B0-----:R-:W-:Y:S06]  /*100f0*/  @!P0 BRA `(.L_x_7150) ;  /* 0x0000000c00b48947 */ /* 0x001fec0003800000 */
.L_x_7187:
[----:B------:R-:W2:Y:S02]  /*10100*/  SYNCS.PHASECHK.TRANS64.TRYWAIT P0, [R5+URZ], R0 ;  /* 0x00000000050075a7 */ /* 0x000ea4000800017f */
[----:B--2---:R-:W-:Y:S05]  /*10110*/  @!P0 BRA `(.L_x_7151) ;  /* 0x0000000c00c08947 */ /* 0x004fea0003800000 */
.L_x_7188:
[----:B------:R-:W-:Y:S05]  /*10120*/  @!P2 BRA `(.L_x_7152) ;  /* 0x000000000004a947 */ /* 0x000fea0003800000 */
[----:B------:R-:W-:Y:S01]  /*10130*/  BPT.TRAP 0x1 ;  /* 0x000000040000795c */ /* 0x000fe20000300000 */
.L_x_7152:
[----:B---3--:R-:W-:-:S05]  /*10140*/  IADD3 R2, R2, 0x28c60, RZ ;  /* 0x00028c6002027810 */ /* 0x008fca0007ffe0ff */
[----:B--2---:R-:W-:-:S04]  /*10150*/  IMAD R5, R6, 0x8, R2 ;  /* 0x0000000806057824 */ /* 0x004fc800078e0202 */
[----:B------:R-:W2:Y:S02]  /*10160*/  SYNCS.PHASECHK.TRANS64.TRYWAIT P0, [R5+URZ], R4 ;  /* 0x00000004050075a7 */ /* 0x000ea4000800017f */
[----:B--2---:R-:W-:Y:S05]  /*10170*/  @!P0 BRA `(.L_x_7153) ;  /* 0x0000000c00bc8947 */ /* 0x004fea0003800000 */
.L_x_7189:
[----:B------:R-:W-:-:S07]  /*10180*/  IMAD R3, R3, 0x8, R2 ;  /* 0x0000000803037824 */ /* 0x000fce00078e0202 */
.L_x_7154:
[----:B---3--:R3:W4:Y:S02]  /*10190*/  SYNCS.PHASECHK.TRANS64.TRYWAIT P0, [R3+URZ], R0 ;  /* 0x00000000030075a7 */ /* 0x008724000800017f */
[----:B----4-:R-:W-:Y:S05]  /*101a0*/  @!P0 NANOSLEEP.SYNCS 0x989680 ;  /* 0x009896800000895d */ /* 0x010fea0003900000 */
[----:B------:R-:W4:Y:S02]  /*101b0*/  @!P0 SYNCS.PHASECHK.TRANS64 P0, [R3+URZ], R0 ;  /* 0x00000000030085a7 */ /* 0x000f24000800007f */
[----:B----4-:R-:W-:Y:S05]  /*101c0*/  @!P0 BRA `(.L_x_7154) ;  /* 0xfffffffc00f08947 */ /* 0x010fea000383ffff */
.L_x_7008:
[----:B------:R-:W-:Y:S05]  /*101d0*/  BSYNC B6 ;  /* 0x0000000000067941 */ /* 0x000fea0003800000 */
.L_x_7005:
[----:B------:R-:W-:Y:S05]  /*101e0*/  EXIT ;  /* 0x000000000000794d */ /* 0x000fea0003800000 */
.L_x_7013:
[----:B0-----:R-:W-:-:S04]  /*101f0*/  IMAD.U32 R5, RZ, RZ, UR5 ;  /* 0x00000005ff057e24 */ /* 0x001fc8000f8e00ff */
[----:B------:R0:W1:Y:S03]  /*10200*/  SYNCS.PHASECHK.TRANS64.TRYWAIT P1, [R5+URZ+0x28c50], R2 ;  /* 0x028c5002050075a7 */ /* 0x000066000802017f */
[----:B-1----:R-:W-:Y:S05]  /*10210*/  @!P1 NANOSLEEP.SYNCS 0x989680 ;  /* 0x009896800000995d */ /* 0x002fea0003900000 */
[----:B------:R-:W1:Y:S02]  /*10220*/  @!P1 SYNCS.PHASECHK.TRANS64 P1, [R5+URZ+0x28c50], R2 ;  /* 0x028c5002050095a7 */ /* 0x000e64000802007f */
[----:B-1----:R-:W-:Y:S05]  /*10230*/  @!P1 BRA `(.L_x_7013) ;  /* 0xfffffffc00ec9947 */ /* 0x002fea000383ffff */
[----:B------:R-:W-:Y:S05]  /*10240*/  BRA `(.L_x_7155) ;  /* 0xffffff1000d47947 */ /* 0x000fea000383ffff */
.L_x_7018:
[----:B-1----:R-:W-:-:S04]  /*10250*/  MOV R5, UR7 ;  /* 0x0000000700057c02 */ /* 0x002fc80008000f00 */
[----:B------:R1:W2:Y:S03]  /*10260*/  SYNCS.PHASECHK.TRANS64.TRYWAIT P1, [R5+URZ+0x28c50], R2 ;  /* 0x028c5002050075a7 */ /* 0x0002a6000802017f */
[----:B--2---:R-:W-:Y:S05]  /*10270*/  @!P1 NANOSLEEP.SYNCS 0x989680 ;  /* 0x009896800000995d */ /* 0x004fea0003900000 */
[----:B------:R-:W2:Y:S02]  /*10280*/  @!P1 SYNCS.PHASECHK.TRANS64 P1, [R5+URZ+0x28c50], R2 ;  /* 0x028c5002050095a7 */ /* 0x000ea4000802007f */
[----:B--2---:R-:W-:Y:S05]  /*10290*/  @!P1 BRA `(.L_x_7018) ;  /* 0xfffffffc00ec9947 */ /* 0x004fea000383ffff */
[----:B------:R-:W-:Y:S05]  /*102a0*/  BRA `(.L_x_7017) ;  /* 0xffffff1c00dc7947 */ /* 0x000fea000383ffff */
.L_x_7022:
[----:B0-----:R-:W-:-:S04]  /*102b0*/  IMAD.U32 R6, RZ, RZ, UR39 ;  /* 0x00000027ff067e24 */ /* 0x001fc8000f8e00ff */
[----:B------:R0:W1:Y:S03]  /*102c0*/  SYNCS.PHASECHK.TRANS64.TRYWAIT P0, [R6+URZ+0x28c00], R13 ;  /* 0x028c000d060075a7 */ /* 0x000066000800017f */
[----:B-1----:R-:W-:Y:S05]  /*102d0*/  @!P0 NANOSLEEP.SYNCS 0x989680 ;  /* 0x009896800000895d */ /* 0x002fea0003900000 */
[----:B------:R-:W1:Y:S02]  /*102e0*/  @!P0 SYNCS.PHASECHK.TRANS64 P0, [R6+URZ+0x28c00], R13 ;  /* 0x028c000d060085a7 */ /* 0x000e64000800007f */
[----:B-1----:R-:W-:Y:S05]  /*102f0*/  @!P0 BRA `(.L_x_7022) ;  /* 0xfffffffc00ec8947 */ /* 0x002fea000383ffff */
[----:B------:R-:W-:Y:S05]  /*10300*/  BRA `(.L_x_7156) ;  /* 0xffffff3400307947 */ /* 0x000fea000383ffff */
.L_x_7026:
[----:B-1----:R-:W-:-:S04]  /*10310*/  IMAD.U32 R0, RZ, RZ, UR39 ;  /* 0x00000027ff007e24 */ /* 0x002fc8000f8e00ff */
[----:B------:R1:W2:Y:S03]  /*10320*/  SYNCS.PHASECHK.TRANS64.TRYWAIT P2, [R0+URZ+0x28c30], R13 ;  /* 0x028c300d000075a7 */ /* 0x0002a6000804017f */
[----:B--2---:R-:W-:Y:S05]  /*10330*/  @!P2 NANOSLEEP.SYNCS 0x989680 ;  /* 0x009896800000a95d */ /* 0x004fea0003900000 */
[----:B------:R-:W2:Y:S02]  /*10340*/  @!P2 SYNCS.PHASECHK.TRANS64 P2, [R0+URZ+0x28c30], R13 ;  /* 0x028c300d0000a5a7 */ /* 0x000ea4000804007f */
[----:B--2---:R-:W-:Y:S05]  /*10350*/  @!P2 BRA `(.L_x_7026) ;  /* 0xfffffffc00eca947 */ /* 0x004fea000383ffff */
[----:B------:R-:W-:Y:S05]  /*10360*/  BRA `(.L_x_7025) ;  /* 0xffffff34007c7947 */ /* 0x000fea000383ffff */
.L_x_7030:
[----:B---3--:R3:W4:Y:S02]  /*10370*/  SYNCS.PHASECHK.TRANS64.TRYWAIT P3, [R14+URZ+0x28c50], R13 ;  /* 0x028c500d0e0075a7 */ /* 0x008724000806017f */
[----:B----4-:R-:W-:Y:S05]  /*10380*/  @!P3 NANOSLEEP.SYNCS 0x989680 ;  /* 0x009896800000b95d */ /* 0x010fea0003900000 */
[----:B------:R-:W4:Y:S02]  /*10390*/  @!P3 SYNCS.PHASECHK.TRANS64 P3, [R14+URZ+0x28c50], R13 ;  /* 0x028c500d0e00b5a7 */ /* 0x000f24000806007f */
[----:B----4-:R-:W-:Y:S05]  /*103a0*/  @!P3 BRA `(.L_x_7030) ;  /* 0xfffffffc00f0b947 */ /* 0x010fea000383ffff */
[----:B------:R-:W-:Y:S05]  /*103b0*/  BRA `(.L_x_7029) ;  /* 0xffffff4800a07947 */ /* 0x000fea000383ffff */
.L_x_7035:
[----:B-1----:R-:W-:-:S04]  /*103c0*/  IMAD.U32 R0, RZ, RZ, UR27 ;  /* 0x0000001bff007e24 */ /* 0x002fc8000f8e00ff */
[----:B------:R1:W3:Y:S03]  /*103d0*/  SYNCS.PHASECHK.TRANS64.TRYWAIT P3, [R0+URZ+0x28c30], R13 ;  /* 0x028c300d000075a7 */ /* 0x0002e6000806017f */
[----:B---3--:R-:W-:Y:S05]  /*103e0*/  @!P3 NANOSLEEP.SYNCS 0x989680 ;  /* 0x009896800000b95d */ /* 0x008fea0003900000 */
[----:B------:R-:W3:Y:S02]  /*103f0*/  @!P3 SYNCS.PHASECHK.TRANS64 P3, [R0+URZ+0x28c30], R13 ;  /* 0x028c300d0000b5a7 */ /* 0x000ee4000806007f */
[----:B---3--:R-:W-:Y:S05]  /*10400*/  @!P3 BRA `(.L_x_7035) ;  /* 0xfffffffc00ecb947 */ /* 0x008fea000383ffff */
[----:B------:R-:W-:Y:S05]  /*10410*/  BRA `(.L_x_7034) ;  /* 0xffffff4c00c47947 */ /* 0x000fea000383ffff */
.L_x_7039:
[----:B---3--:R3:W4:Y:S02]  /*10420*/  SYNCS.PHASECHK.TRANS64.TRYWAIT P3, [R168+URZ+0x28c50], R13 ;  /* 0x028c500da80075a7 */ /* 0x008724000806017f */
[----:B----4-:R-:W-:Y:S05]  /*10430*/  @!P3 NANOSLEEP.SYNCS 0x989680 ;  /* 0x009896800000b95d */ /* 0x010fea0003900000 */
[----:B------:R-:W4:Y:S02]  /*10440*/  @!P3 SYNCS.PHASECHK.TRANS64 P3, [R168+URZ+0x28c50], R13 ;  /* 0x028c500da800b5a7 */ /* 0x000f24000806007f */
[----:B----4-:R-:W-:Y:S05]  /*10450*/  @!P3 BRA `(.L_x_7039) ;  /* 0xfffffffc00f0b947 */ /* 0x010fea000383ffff */
[----:B------:R-:W-:Y:S05]  /*10460*/  BRA `(.L_x_7038) ;  /* 0xffffff6800307947 */ /* 0x000fea000383ffff */
.L_x_7045:
[----:B-1----:R-:W-:-:S04]  /*10470*/  MOV R0, UR25 ;  /* 0x0000001900007c02 */ /* 0x002fc80008000f00 */
[----:B------:R1:W0:Y:S03]  /*10480*/  SYNCS.PHASECHK.TRANS64.TRYWAIT P2, [R0+URZ+0x28c30], R11 ;  /* 0x028c300b000075a7 */ /* 0x000226000804017f */
[----:B0-----:R-:W-:Y:S05]  /*10490*/  @!P2 NANOSLEEP.SYNCS 0x989680 ;  /* 0x009896800000a95d */ /* 0x001fea0003900000 */
[----:B------:R-:W0:Y:S02]  /*104a0*/  @!P2 SYNCS.PHASECHK.TRANS64 P2, [R0+URZ+0x28c30], R11 ;  /* 0x028c300b0000a5a7 */ /* 0x000e24000804007f */
[----:B0-----:R-:W-:Y:S05]  /*104b0*/  @!P2 BRA `(.L_x_7045) ;  /* 0xfffffffc00eca947 */ /* 0x001fea000383ffff */
[----:B------:R-:W-:Y:S05]  /*104c0*/  BRA `(.L_x_7044) ;  /* 0xffffff6c00207947 */ /* 0x000fea000383ffff */
.L_x_7049:
[----:B--2---:R2:W4:Y:S02]  /*104d0*/  SYNCS.PHASECHK.TRANS64.TRYWAIT P2, [R180+URZ+0x28c50], R11 ;  /* 0x028c500bb40075a7 */ /* 0x004524000804017f */
[----:B----4-:R-:W-:Y:S05]  /*104e0*/  @!P2 NANOSLEEP.SYNCS 0x989680 ;  /* 0x009896800000a95d */ /* 0x010fea0003900000 */
[----:B------:R-:W4:Y:S02]  /*104f0*/  @!P2 SYNCS.PHASECHK.TRANS64 P2, [R180+URZ+0x28c50], R11 ;  /* 0x028c500bb400a5a7 */ /* 0x000f24000804007f */
[----:B----4-:R-:W-:Y:S05]  /*10500*/  @!P2 BRA `(.L_x_7049) ;  /* 0xfffffffc00f0a947 */ /* 0x010fea000383ffff */
[----:B------:R-:W-:Y:S05]  /*10510*/  BRA `(.L_x_7048) ;  /* 0xffffff8000387947 */ /* 0x000fea000383ffff */
.L_x_7062:
[----:B------:R-:W-:Y:S01]  /*10520*/  IMAD.MOV.U32 R13, RZ, RZ, R19 ;  /* 0x000000ffff0d7224 */ /* 0x000fe200078e0013 */
[----:B------:R-:W-:Y:S01]  /*10530*/  MOV R15, 0xffffffff ;  /* 0xffffffff000f7802 */ /* 0x000fe20000000f00 */
[----:B------:R-:W-:Y:S02]  /*10540*/  IMAD.MOV.U32 R12, RZ, RZ, RZ ;  /* 0x000000ffff0c7224 */ /* 0x000fe400078e00ff */
[----:B------:R-:W-:-:S07]  /*10550*/  IMAD.MOV.U32 R11, RZ, RZ, 0x1f ;  /* 0x0000001fff0b7424 */ /* 0x000fce00078e00ff */
[----:B------:R-:W-:Y:S05]  /*10560*/  WARPSYNC.COLLECTIVE R15, `(.L_x_7157) ;  /* 0x000000000f087348 */ /* 0x000fea0003c00000 */
[----:B------:R0:W1:Y:S02]  /*10570*/  SHFL.IDX P6, R14, R13, R12, R11 ;  /* 0x0000000c0d0e7389 */ /* 0x00006400000c000b */
[----:B01----:R-:W-:Y:S01]  /*10580*/  ENDCOLLECTIVE ;  /* 0x000000000000791b */ /* 0x003fe20003800000 */
.L_x_7157:
[----:B------:R-:W-:Y:S05]  /*10590*/  BRA `(.L_x_7158) ;  /* 0xffffffc000207947 */ /* 0x000fea000383ffff */
.L_x_7064:
[----:B------:R-:W-:Y:S01]  /*105a0*/  BSSY B0, `(.L_x_7159) ;  /* 0x0000006000007945 */ /* 0x000fe20003800000 */
[----:B------:R-:W-:-:S07]  /*105b0*/  IMAD.MOV.U32 R15, RZ, RZ, -0x1 ;  /* 0xffffffffff0f7424 */ /* 0x000fce00078e00ff */
[----:B------:R-:W-:Y:S05]  /*105c0*/  WARPSYNC.COLLECTIVE R15, `(.L_x_7160) ;  /* 0x000000000f0c7348 */ /* 0x000fea0003c00000 */
[----:B------:R-:W-:Y:S02]  /*105d0*/  ELECT P6, UR62, PT ;  /* 0x00000000003e782f */ /* 0x000fe400038c0000 */
[----:B------:R-:W-:Y:S01]  /*105e0*/  MOV R14, UR62 ;  /* 0x0000003e000e7c02 */ /* 0x000fe20008000f00 */
[----:B------:R-:W-:Y:S10]  /*105f0*/  ENDCOLLECTIVE ;  /* 0x000000000000791b */ /* 0x000ff40003800000 */
.L_x_7160:
[----:B------:R-:W-:Y:S05]  /*10600*/  BSYNC B0 ;  /* 0x0000000000007941 */ /* 0x000fea0003800000 */
.L_x_7159:
[----:B------:R-:W-:Y:S05]  /*10610*/  BRA `(.L_x_7161) ;  /* 0xffffffc000207947 */ /* 0x000fea000383ffff */
.L_x_7066:
[----:B0-----:R-:W-:-:S04]  /*10620*/  IMAD.U32 R3, RZ, RZ, UR38 ;  /* 0x00000026ff037e24 */ /* 0x001fc8000f8e00ff */
[----:B------:R0:W1:Y:S03]  /*10630*/  SYNCS.PHASECHK.TRANS64.TRYWAIT P0, [R3+URZ+0x28c40], R0 ;  /* 0x028c4000030075a7 */ /* 0x000066000800017f */
[----:B-1----:R-:W-:Y:S05]  /*10640*/  @!P0 NANOSLEEP.SYNCS 0x989680 ;  /* 0x009896800000895d */ /* 0x002fea0003900000 */
[----:B------:R-:W1:Y:S02]  /*10650*/  @!P0 SYNCS.PHASECHK.TRANS64 P0, [R3+URZ+0x28c40], R0 ;  /* 0x028c4000030085a7 */ /* 0x000e64000800007f */
[----:B-1----:R-:W-:Y:S05]  /*10660*/  @!P0 BRA `(.L_x_7066) ;  /* 0xfffffffc00ec8947 */ /* 0x002fea000383ffff */
[----:B------:R-:W-:Y:S05]  /*10670*/  BRA `(.L_x_7162) ;  /* 0xffffffc000807947 */ /* 0x000fea000383ffff */
.L_x_7069:
[----:B------:R-:W-:Y:S01]  /*10680*/  MOV R13, R6 ;  /* 0x00000006000d7202 */ /* 0x000fe20000000f00 */
[----:B------:R-:W-:Y:S02]  /*10690*/  IMAD.MOV.U32 R12, RZ, RZ, RZ ;  /* 0x000000ffff0c7224 */ /* 0x000fe400078e00ff */
[----:B------:R-:W-:Y:S02]  /*106a0*/  IMAD.MOV.U32 R11, RZ, RZ, 0x181f ;  /* 0x0000181fff0b7424 */ /* 0x000fe400078e00ff */
[----:B------:R-:W-:Y:S02]  /*106b0*/  IMAD.MOV.U32 R15, RZ, RZ, -0x1 ;  /* 0xffffffffff0f7424 */ /* 0x000fe400078e00ff */
[----:B------:R-:W-:-:S07]  /*106c0*/  IMAD R7, R10, 0x40, R7 ;  /* 0x000000400a077824 */ /* 0x000fce00078e0207 */
[----:B------:R-:W-:Y:S05]  /*106d0*/  WARPSYNC.COLLECTIVE R15, `(.L_x_7163) ;  /* 0x000000000f087348 */ /* 0x000fea0003c00000 */
[----:B------:R0:W1:Y:S02]  /*106e0*/  SHFL.IDX P6, R14, R13, R12, R11 ;  /* 0x0000000c0d0e7389 */ /* 0x00006400000c000b */
[----:B01----:R-:W-:Y:S01]  /*106f0*/  ENDCOLLECTIVE ;  /* 0x000000000000791b */ /* 0x003fe20003800000 */
.L_x_7163:
[----:B------:R-:W-:Y:S01]  /*10700*/  IADD3 R21, R7, 0x10, RZ ;  /* 0x0000001007157810 */ /* 0x000fe20007ffe0ff */
[----:B------:R-:W-:Y:S01]  /*10710*/  IMAD.MOV.U32 R13, RZ, RZ, R0 ;  /* 0x000000ffff0d7224 */ /* 0x000fe200078e0000 */
[----:B------:R-:W-:-:S07]  /*10720*/  MOV R2, R14 ;  /* 0x0000000e00027202 */ /* 0x000fce0000000f00 */
[----:B------:R-:W-:Y:S05]  /*10730*/  WARPSYNC.COLLECTIVE R15, `(.L_x_7164) ;  /* 0x000000000f087348 */ /* 0x000fea0003c00000 */
[----:B------:R0:W1:Y:S02]  /*10740*/  SHFL.IDX P6, R14, R13, R12, R11 ;  /* 0x0000000c0d0e7389 */ /* 0x00006400000c000b */
[----:B01----:R-:W-:Y:S01]  /*10750*/  ENDCOLLECTIVE ;  /* 0x000000000000791b */ /* 0x003fe20003800000 */
.L_x_7164:
[----:B------:R-:W-:Y:S02]  /*10760*/  ULDC UR4, c[0x0][0x288] ;  /* 0x0000a20000047ab9 */ /* 0x000fe40000000800 */
[----:B------:R-:W-:-:S05]  /*10770*/  IMAD R4, R4, UR4, RZ ;  /* 0x0000000404047c24 */ /* 0x000fca000f8e02ff */
[----:B------:R-:W-:Y:S01]  /*10780*/  ISETP.GE.AND P1, PT, R7, R4, PT ;  /* 0x000000040700720c */ /* 0x000fe20003f26270 */
[----:B------:R-:W-:Y:S02]  /*10790*/  IMAD.MOV.U32 R13, RZ, RZ, R6 ;  /* 0x000000ffff0d7224 */ /* 0x000fe400078e0006 */
[----:B------:R-:W-:-:S10]  /*107a0*/  IMAD.MOV.U32 R12, RZ, RZ, 0x1 ;  /* 0x00000001ff0c7424 */ /* 0x000fd400078e00ff */
[----:B------:R-:W-:Y:S02]  /*107b0*/  @!P1 LEA R9, R5, UR38, 0x1 ;  /* 0x0000002605099c11 */ /* 0x000fe4000f8e08ff */
[----:B------:R-:W-:-:S05]  /*107c0*/  @!P1 LEA R14, P2, R8, R14, 0x1 ;  /* 0x0000000e080e9211 */ /* 0x000fca00078408ff */
[----:B------:R-:W-:Y:S02]  /*107d0*/  @!P1 IMAD.X R3, RZ, RZ, R2, P2 ;  /* 0x000000ffff039224 */ /* 0x000fe400010e0602 */
[----:B------:R-:W-:-:S07]  /*107e0*/  @!P1 IMAD.MOV.U32 R2, RZ, RZ, R14 ;  /* 0x000000ffff029224 */ /* 0x000fce00078e000e */
[----:B------:R-:W-:Y:S05]  /*107f0*/  WARPSYNC.COLLECTIVE R15, `(.L_x_7165) ;  /* 0x000000000f087348 */ /* 0x000fea0003c00000 */
[----:B------:R0:W1:Y:S02]  /*10800*/  SHFL.IDX P6, R14, R13, R12, R11 ;  /* 0x0000000c0d0e7389 */ /* 0x00006400000c000b */
[----:B01----:R-:W-:Y:S01]  /*10810*/  ENDCOLLECTIVE ;  /* 0x000000000000791b */ /* 0x003fe20003800000 */
.L_x_7165:
[----:B------:R-:W-:Y:S01]  /*10820*/  @!PT LDS RZ, [RZ] ;  /* 0x00000000fffff984 */ /* 0x000fe20000000800 */
[----:B------:R-:W-:Y:S01]  /*10830*/  @!PT LDS RZ, [RZ] ;  /* 0x00000000fffff984 */ /* 0x000fe20000000800 */
[----:B------:R-:W-:Y:S01]  /*10840*/  @!PT LDS RZ, [RZ] ;  /* 0x00000000fffff984 */ /* 0x000fe20000000800 */
[----:B------:R0:W-:Y:S01]  /*10850*/  @!P1 LDGSTS.E.BYPASS.LTC128B.128 [R9+0x20400], desc[UR44][R2.64], !P0 ;  /* 0x2040000002099fae */ /* 0x0001e2000c101d6c */
[----:B------:R-:W-:Y:S02]  /*10860*/  ISETP.GE.AND P1, PT, R21, R4, PT ;  /* 0x000000041500720c */ /* 0x000fe40003f26270 */
[----:B------:R-:W-:Y:S01]  /*10870*/  MOV R13, R0 ;  /* 0x00000000000d7202 */ /* 0x000fe20000000f00 */
[----:B0-----:R-:W-:-:S10]  /*10880*/  VIADD R9, R7, 0x20 ;  /* 0x0000002007097836 */ /* 0x001fd40000000000 */
[----:B------:R-:W-:Y:S01]  /*10890*/  @!P1 LEA R21, R5, UR38, 0x1 ;  /* 0x0000002605159c11 */ /* 0x000fe2000f8e08ff */
[----:B------:R-:W-:-:S07]  /*108a0*/  IMAD.MOV.U32 R2, RZ, RZ, R14 ;  /* 0x000000ffff027224 */ /* 0x000fce00078e000e */
[----:B------:R-:W-:Y:S05]  /*108b0*/  WARPSYNC.COLLECTIVE R15, `(.L_x_7166) ;  /* 0x000000000f087348 */ /* 0x000fea0003c00000 */
[----:B------:R0:W1:Y:S02]  /*108c0*/  SHFL.IDX P6, R14, R13, R12, R11 ;  /* 0x0000000c0d0e7389 */ /* 0x00006400000c000b */
[----:B01----:R-:W-:Y:S01]  /*108d0*/  ENDCOLLECTIVE ;  /* 0x000000000000791b */ /* 0x003fe20003800000 */
.L_x_7166:
        /* <DEDUP_REMOVED lines=8> */
.L_x_7167:
        /* <DEDUP_REMOVED lines=11> */
.L_x_7168:
[----:B------:R-:W-:Y:S02]  /*10a10*/  IMAD.MOV.U32 R13, RZ, RZ, R6 ;  /* 0x000000ffff0d7224 */ /* 0x000fe400078e0006 */
[----:B------:R-:W-:Y:S01]  /*10a20*/  IMAD.MOV.U32 R12, RZ, RZ, 0x3 ;  /* 0x00000003ff0c7424 */ /* 0x000fe200078e00ff */
[----:B------:R-:W-:-:S04]  /*10a30*/  @!P1 LEA R14, P2, R8, R14, 0x1 ;  /* 0x0000000e080e9211 */ /* 0x000fc800078408ff */
[----:B------:R-:W-:Y:S01]  /*10a40*/  @!P1 IADD3.X R3, RZ, R2, RZ, P2, !PT ;  /* 0x00000002ff039210 */ /* 0x000fe200017fe4ff */
[----:B------:R-:W-:-:S08]  /*10a50*/  @!P1 IMAD.MOV.U32 R2, RZ, RZ, R14 ;  /* 0x000000ffff029224 */ /* 0x000fd000078e000e */
[----:B------:R-:W-:Y:S05]  /*10a60*/  WARPSYNC.COLLECTIVE R15, `(.L_x_7169) ;  /* 0x000000000f087348 */ /* 0x000fea0003c00000 */
[----:B------:R0:W1:Y:S02]  /*10a70*/  SHFL.IDX P6, R14, R13, R12, R11 ;  /* 0x0000000c0d0e7389 */ /* 0x00006400000c000b */
[----:B01----:R-:W-:Y:S01]  /*10a80*/  ENDCOLLECTIVE ;  /* 0x000000000000791b */ /* 0x003fe20003800000 */
.L_x_7169:
        /* <DEDUP_REMOVED lines=9> */
.L_x_7170:
[----:B------:R-:W-:Y:S05]  /*10b20*/  BRA `(.L_x_7171) ;  /* 0xffffffc400607947 */ /* 0x000fea000383ffff */
.L_x_7070:
[----:B0-----:R-:W-:-:S04]  /*10b30*/  IMAD.U32 R3, RZ, RZ, UR38 ;  /* 0x00000026ff037e24 */ /* 0x001fc8000f8e00ff */
[----:B------:R0:W1:Y:S03]  /*10b40*/  SYNCS.PHASECHK.TRANS64.TRYWAIT P0, [R3+URZ+0x28c20], R4 ;  /* 0x028c2004030075a7 */ /* 0x000066000800017f */
[----:B-1----:R-:W-:Y:S05]  /*10b50*/  @!P0 NANOSLEEP.SYNCS 0x989680 ;  /* 0x009896800000895d */ /* 0x002fea0003900000 */
[----:B------:R-:W1:Y:S02]  /*10b60*/  @!P0 SYNCS.PHASECHK.TRANS64 P0, [R3+URZ+0x28c20], R4 ;  /* 0x028c2004030085a7 */ /* 0x000e64000800007f */
[----:B-1----:R-:W-:Y:S05]  /*10b70*/  @!P0 BRA `(.L_x_7070) ;  /* 0xfffffffc00ec8947 */ /* 0x002fea000383ffff */
[----:B------:R-:W-:Y:S05]  /*10b80*/  BRA `(.L_x_7172) ;  /* 0xffffffc400907947 */ /* 0x000fea000383ffff */
.L_x_7073:
[----:B0-----:R-:W-:-:S04]  /*10b90*/  IMAD.U32 R3, RZ, RZ, UR38 ;  /* 0x00000026ff037e24 */ /* 0x001fc8000f8e00ff */
[----:B------:R0:W1:Y:S03]  /*10ba0*/  SYNCS.PHASECHK.TRANS64.TRYWAIT P0, [R3+URZ+0x28c60], R4 ;  /* 0x028c6004030075a7 */ /* 0x000066000800017f */
[----:B-1----:R-:W-:Y:S05]  /*10bb0*/  @!P0 NANOSLEEP.SYNCS 0x989680 ;  /* 0x009896800000895d */ /* 0x002fea0003900000 */
[----:B------:R-:W1:Y:S02]  /*10bc0*/  @!P0 SYNCS.PHASECHK.TRANS64 P0, [R3+URZ+0x28c60], R4 ;  /* 0x028c6004030085a7 */ /* 0x000e64000800007f */
[----:B-1----:R-:W-:Y:S05]  /*10bd0*/  @!P0 BRA `(.L_x_7073) ;  /* 0xfffffffc00ec8947 */ /* 0x002fea000383ffff */
[----:B------:R-:W-:Y:S05]  /*10be0*/  BRA `(.L_x_7173) ;  /* 0xffffffc4009c7947 */ /* 0x000fea000383ffff */
.L_x_7089:
[----:B-1----:R-:W-:-:S04]  /*10bf0*/  MOV R3, UR38 ;  /* 0x0000002600037c02 */ /* 0x002fc80008000f00 */
[----:B------:R1:W2:Y:S03]  /*10c00*/  SYNCS.PHASECHK.TRANS64.TRYWAIT P0, [R3+URZ+0x28c48], R2 ;  /* 0x028c4802030075a7 */ /* 0x0002a6000800017f */
[----:B--2---:R-:W-:Y:S05]  /*10c10*/  @!P0 NANOSLEEP.SYNCS 0x989680 ;  /* 0x009896800000895d */ /* 0x004fea0003900000 */
[----:B------:R-:W2:Y:S02]  /*10c20*/  @!P0 SYNCS.PHASECHK.TRANS64 P0, [R3+URZ+0x28c48], R2 ;  /* 0x028c4802030085a7 */ /* 0x000ea4000800007f */
[----:B--2---:R-:W-:Y:S05]  /*10c30*/  @!P0 BRA `(.L_x_7089) ;  /* 0xfffffffc00ec8947 */ /* 0x004fea000383ffff */
[----:B------:R-:W-:Y:S05]  /*10c40*/  BRA `(.L_x_7174) ;  /* 0xffffffd000687947 */ /* 0x000fea000383ffff */
.L_x_7094:
[----:B012---:R-:W-:-:S04]  /*10c50*/  IMAD.U32 R3, RZ, RZ, UR38 ;  /* 0x00000026ff037e24 */ /* 0x007fc8000f8e00ff */
[----:B------:R0:W1:Y:S03]  /*10c60*/  SYNCS.PHASECHK.TRANS64.TRYWAIT P0, [R3+URZ+0x28c68], R2 ;  /* 0x028c6802030075a7 */ /* 0x000066000800017f */
[----:B-1----:R-:W-:Y:S05]  /*10c70*/  @!P0 NANOSLEEP.SYNCS 0x989680 ;  /* 0x009896800000895d */ /* 0x002fea0003900000 */
[----:B------:R-:W1:Y:S02]  /*10c80*/  @!P0 SYNCS.PHASECHK.TRANS64 P0, [R3+URZ+0x28c68], R2 ;  /* 0x028c6802030085a7 */ /* 0x000e64000800007f */
[----:B-1----:R-:W-:Y:S05]  /*10c90*/  @!P0 BRA `(.L_x_7094) ;  /* 0xfffffffc00ec8947 */ /* 0x002fea000383ffff */
[----:B------:R-:W-:Y:S05]  /*10ca0*/  BRA `(.L_x_7175) ;  /* 0xffffffd000c87947 */ /* 0x000fea000383ffff */
.L_x_7109:
[----:B-1----:R-:W-:-:S04]  /*10cb0*/  IMAD.U32 R3, RZ, RZ, UR38 ;  /* 0x00000026ff037e24 */ /* 0x002fc8000f8e00ff */
[----:B------:R1:W2:Y:S03]  /*10cc0*/  SYNCS.PHASECHK.TRANS64.TRYWAIT P0, [R3+URZ+0x28c40], R2 ;  /* 0x028c4002030075a7 */ /* 0x0002a6000800017f */
[----:B--2---:R-:W-:Y:S05]  /*10cd0*/  @!P0 NANOSLEEP.SYNCS 0x989680 ;  /* 0x009896800000895d */ /* 0x004fea0003900000 */
[----:B------:R-:W2:Y:S02]  /*10ce0*/  @!P0 SYNCS.PHASECHK.TRANS64 P0, [R3+URZ+0x28c40], R2 ;  /* 0x028c4002030085a7 */ /* 0x000ea4000800007f */
[----:B--2---:R-:W-:Y:S05]  /*10cf0*/  @!P0 BRA `(.L_x_7109) ;  /* 0xfffffffc00ec8947 */ /* 0x004fea000383ffff */
[----:B------:R-:W-:Y:S05]  /*10d00*/  BRA `(.L_x_7176) ;  /* 0xffffffdc00187947 */ /* 0x000fea000383ffff */
.L_x_7114:
[----:B01----:R-:W-:-:S04]  /*10d10*/  IMAD.U32 R3, RZ, RZ, UR38 ;  /* 0x00000026ff037e24 */ /* 0x003fc8000f8e00ff */
[----:B------:R0:W1:Y:S03]  /*10d20*/  SYNCS.PHASECHK.TRANS64.TRYWAIT P0, [R3+URZ+0x28c60], R2 ;  /* 0x028c6002030075a7 */ /* 0x000066000800017f */
[----:B-1----:R-:W-:Y:S05]  /*10d30*/  @!P0 NANOSLEEP.SYNCS 0x989680 ;  /* 0x009896800000895d */ /* 0x002fea0003900000 */
[----:B------:R-:W1:Y:S02]  /*10d40*/  @!P0 SYNCS.PHASECHK.TRANS64 P0, [R3+URZ+0x28c60], R2 ;  /* 0x028c6002030085a7 */ /* 0x000e64000800007f */
[----:B-1----:R-:W-:Y:S05]  /*10d50*/  @!P0 BRA `(.L_x_7114) ;  /* 0xfffffffc00ec8947 */ /* 0x002fea000383ffff */
[----:B------:R-:W-:Y:S05]  /*10d60*/  BRA `(.L_x_7177) ;  /* 0xffffffdc007c7947 */ /* 0x000fea000383ffff */
.L_x_7130:
[----:B--2---:R-:W-:-:S04]  /*10d70*/  MOV R3, UR38 ;  /* 0x0000002600037c02 */ /* 0x004fc80008000f00 */
[----:B------:R2:W3:Y:S03]  /*10d80*/  SYNCS.PHASECHK.TRANS64.TRYWAIT P0, [R3+URZ+0x28c48], R2 ;  /* 0x028c4802030075a7 */ /* 0x0004e6000800017f */
[----:B---3--:R-:W-:Y:S05]  /*10d90*/  @!P0 NANOSLEEP.SYNCS 0x989680 ;  /* 0x009896800000895d */ /* 0x008fea0003900000 */
[----:B------:R-:W3:Y:S02]  /*10da0*/  @!P0 SYNCS.PHASECHK.TRANS64 P0, [R3+URZ+0x28c48], R2 ;  /* 0x028c4802030085a7 */ /* 0x000ee4000800007f */
[----:B---3--:R-:W-:Y:S05]  /*10db0*/  @!P0 BRA `(.L_x_7130) ;  /* 0xfffffffc00ec8947 */ /* 0x008fea000383ffff */
[----:B------:R-:W-:Y:S05]  /*10dc0*/  BRA `(.L_x_7178) ;  /* 0xffffffe400d87947 */ /* 0x000fea000383ffff */
.L_x_7135:
[----:B--2---:R-:W-:-:S04]  /*10dd0*/  IMAD.U32 R3, RZ, RZ, UR38 ;  /* 0x00000026ff037e24 */ /* 0x004fc8000f8e00ff */
[----:B------:R2:W3:Y:S03]  /*10de0*/  SYNCS.PHASECHK.TRANS64.TRYWAIT P0, [R3+URZ+0x28c68], R2 ;  /* 0x028c6802030075a7 */ /* 0x0004e6000800017f */
[----:B---3--:R-:W-:Y:S05]  /*10df0*/  @!P0 NANOSLEEP.SYNCS 0x989680 ;  /* 0x009896800000895d */ /* 0x008fea0003900000 */
[----:B------:R-:W3:Y:S02]  /*10e00*/  @!P0 SYNCS.PHASECHK.TRANS64 P0, [R3+URZ+0x28c68], R2 ;  /* 0x028c6802030085a7 */ /* 0x000ee4000800007f */
[----:B---3--:R-:W-:Y:S05]  /*10e10*/  @!P0 BRA `(.L_x_7135) ;  /* 0xfffffffc00ec8947 */ /* 0x008fea000383ffff */
[----:B------:R-:W-:Y:S05]  /*10e20*/  BRA `(.L_x_7179) ;  /* 0xffffffe8003c7947 */ /* 0x000fea000383ffff */
.L_x_7146:
[----:B---3--:R3:W4:Y:S02]  /*10e30*/  SYNCS.PHASECHK.TRANS64.TRYWAIT P0, [R2+URZ+0x28c20], R9 ;  /* 0x028c2009020075a7 */ /* 0x008724000800017f */
[----:B----4-:R-:W-:Y:S05]  /*10e40*/  @!P0 NANOSLEEP.SYNCS 0x989680 ;  /* 0x009896800000895d */ /* 0x010fea0003900000 */
[----:B------:R-:W4:Y:S02]  /*10e50*/  @!P0 SYNCS.PHASECHK.TRANS64 P0, [R2+URZ+0x28c20], R9 ;  /* 0x028c2009020085a7 */ /* 0x000f24000800007f */
[----:B----4-:R-:W-:Y:S05]  /*10e60*/  @!P0 BRA `(.L_x_7146) ;  /* 0xfffffffc00f08947 */ /* 0x010fea000383ffff */
[----:B------:R-:W-:Y:S05]  /*10e70*/  BRA `(.L_x_7180) ;  /* 0xfffffff0002c7947 */ /* 0x000fea000383ffff */
.L_x_7147:
[----:B------:R-:W4:Y:S01]  /*10e80*/  S2R R3, SR_TID.X ;  /* 0x0000000000037919 */ /* 0x000f220000002100 */
[----:B------:R-:W-:Y:S01]  /*10e90*/  BSSY B0, `(.L_x_7181) ;  /* 0x000000a000007945 */ /* 0x000fe20003800000 */
[----:B0-----:R-:W-:Y:S01]  /*10ea0*/  IMAD.MOV.U32 R12, RZ, RZ, RZ ;  /* 0x000000ffff0c7224 */ /* 0x001fe200078e00ff */
[----:B------:R-:W-:Y:S01]  /*10eb0*/  MOV R11, 0x1f ;  /* 0x0000001f000b7802 */ /* 0x000fe20000000f00 */
[----:B------:R-:W-:Y:S01]  /*10ec0*/  IMAD.MOV.U32 R15, RZ, RZ, -0x1 ;  /* 0xffffffffff0f7424 */ /* 0x000fe200078e00ff */
[----:B----4-:R-:W-:-:S04]  /*10ed0*/  SHF.R.U32.HI R3, RZ, 0x5, R3 ;  /* 0x00000005ff037819 */ /* 0x010fc80000011603 */
[----:B------:R-:W-:-:S05]  /*10ee0*/  LOP3.LUT R3, R3, 0x3, RZ, 0xc0, !PT ;  /* 0x0000000303037812 */ /* 0x000fca00078ec0ff */
[----:B------:R-:W-:-:S07]  /*10ef0*/  IMAD.MOV.U32 R13, RZ, RZ, R3 ;  /* 0x000000ffff0d7224 */ /* 0x000fce00078e0003 */
[----:B-123--:R-:W-:Y:S05]  /*10f00*/  WARPSYNC.COLLECTIVE R15, `(.L_x_7182) ;  /* 0x000000000f087348 */ /* 0x00efea0003c00000 */
[----:B------:R0:W4:Y:S02]  /*10f10*/  SHFL.IDX P6, R14, R13, R12, R11 ;  /* 0x0000000c0d0e7389 */ /* 0x00012400000c000b */
[----:B01234-:R-:W-:Y:S01]  /*10f20*/  ENDCOLLECTIVE ;  /* 0x000000000000791b */ /* 0x01ffe20003800000 */
.L_x_7182:
[----:B------:R-:W-:Y:S05]  /*10f30*/  BSYNC B0 ;  /* 0x0000000000007941 */ /* 0x000fea0003800000 */
.L_x_7181:
[----:B------:R-:W-:Y:S05]  /*10f40*/  BRA `(.L_x_7183) ;  /* 0xfffffff000107947 */ /* 0x000fea000383ffff */
.L_x_7148:
[----:B------:R-:W-:Y:S01]  /*10f50*/  BSSY B0, `(.L_x_7184) ;  /* 0x0000006000007945 */ /* 0x000fe20003800000 */
[----:B------:R-:W-:-:S07]  /*10f60*/  IMAD.MOV.U32 R15, RZ, RZ, -0x1 ;  /* 0xffffffffff0f7424 */ /* 0x000fce00078e00ff */
[----:B-1234-:R-:W-:Y:S05]  /*10f70*/  WARPSYNC.COLLECTIVE R15, `(.L_x_7185) ;  /* 0x000000000f0c7348 */ /* 0x01efea0003c00000 */
[----:B------:R-:W-:Y:S02]  /*10f80*/  ELECT P6, UR62, PT ;  /* 0x00000000003e782f */ /* 0x000fe400038c0000 */
[----:B------:R-:W-:Y:S01]  /*10f90*/  MOV R14, UR62 ;  /* 0x0000003e000e7c02 */ /* 0x000fe20008000f00 */
[----:B-1234-:R-:W-:Y:S10]  /*10fa0*/  ENDCOLLECTIVE ;  /* 0x000000000000791b */ /* 0x01eff40003800000 */
.L_x_7185:
[----:B------:R-:W-:Y:S05]  /*10fb0*/  BSYNC B0 ;  /* 0x0000000000007941 */ /* 0x000fea0003800000 */
.L_x_7184:
[----:B------:R-:W-:Y:S05]  /*10fc0*/  BRA `(.L_x_7186) ;  /* 0xfffffff000047947 */ /* 0x000fea000383ffff */
.L_x_7150:
[----:B0-----:R0:W2:Y:S02]  /*10fd0*/  SYNCS.PHASECHK.TRANS64.TRYWAIT P0, [R7+URZ], R4 ;  /* 0x00000004070075a7 */ /* 0x0010a4000800017f */
[----:B--2---:R-:W-:Y:S05]  /*10fe0*/  @!P0 NANOSLEEP.SYNCS 0x989680 ;  /* 0x009896800000895d */ /* 0x004fea0003900000 */
[----:B------:R-:W2:Y:S02]  /*10ff0*/  @!P0 SYNCS.PHASECHK.TRANS64 P0, [R7+URZ], R4 ;  /* 0x00000004070085a7 */ /* 0x000ea4000800007f */
[----:B--2---:R-:W-:Y:S05]  /*11000*/  @!P0 BRA `(.L_x_7150) ;  /* 0xfffffffc00f08947 */ /* 0x004fea000383ffff */
[----:B------:R-:W-:Y:S05]  /*11010*/  BRA `(.L_x_7187) ;  /* 0xfffffff000387947 */ /* 0x000fea000383ffff */
.L_x_7151:
[----:B--2---:R2:W4:Y:S02]  /*11020*/  SYNCS.PHASECHK.TRANS64.TRYWAIT P0, [R5+URZ], R0 ;  /* 0x00000000050075a7 */ /* 0x004524000800017f */
[----:B----4-:R-:W-:Y:S05]  /*11030*/  @!P0 NANOSLEEP.SYNCS 0x989680 ;  /* 0x009896800000895d */ /* 0x010fea0003900000 */
[----:B------:R-:W4:Y:S02]  /*11040*/  @!P0 SYNCS.PHASECHK.TRANS64 P0, [R5+URZ], R0 ;  /* 0x00000000050085a7 */ /* 0x000f24000800007f */
[----:B----4-:R-:W-:Y:S05]  /*11050*/  @!P0 BRA `(.L_x_7151) ;  /* 0xfffffffc00f08947 */ /* 0x010fea000383ffff */
[----:B------:R-:W-:Y:S05]  /*11060*/  BRA `(.L_x_7188) ;  /* 0xfffffff0002c7947 */ /* 0x000fea000383ffff */
.L_x_7153:
[----:B--2---:R2:W3:Y:S02]  /*11070*/  SYNCS.PHASECHK.TRANS64.TRYWAIT P0, [R5+URZ], R4 ;  /* 0x00000004050075a7 */ /* 0x0044e4000800017f */
[----:B---3--:R-:W-:Y:S05]  /*11080*/  @!P0 NANOSLEEP.SYNCS 0x989680 ;  /* 0x009896800000895d */ /* 0x008fea0003900000 */
[----:B------:R-:W3:Y:S02]  /*11090*/  @!P0 SYNCS.PHASECHK.TRANS64 P0, [R5+URZ], R4 ;  /* 0x00000004050085a7 */ /* 0x000ee4000800007f */
[----:B---3--:R-:W-:Y:S05]  /*110a0*/  @!P0 BRA `(.L_x_7153) ;  /* 0xfffffffc00f08947 */ /* 0x008fea000383ffff */
[----:B------:R-:W-:Y:S05]  /*110b0*/  BRA `(.L_x_7189) ;  /* 0xfffffff000307947 */ /* 0x000fea000383ffff */
.L_x_7190:
        /* <DEDUP_REMOVED lines=12> */
.L_x_15008:


//--------------------- .text._ZN7cutlass13device_kernelIN5flash11enable_sm90INS1_16FlashAttnFwdSm90INS1_25CollectiveMainloopFwdSm90ILi2EN4cute5tupleIJNS5_1CILi1EEES8_S8_EEENS6_IJNS7_ILi64EEESA_SA_EEELi512ENS_10bfloat16_tEfNS_4arch4Sm90ELb1ELb0ELb0ELb0ELb0ELb0ELb1ELb0ELb0ELb1ELb1ELb0EEENS1_21CollectiveEpilogueFwdINS6_IJSA_NS7_ILi512EEESA_EEES9_SC_SE_Li256ELb0ELb1ELb1ELb0EEENS1_19SingleTileSchedulerILb0ELb1ELb1ELi64EEEEEEEEEvNT_6ParamsE --------------------------
	.section	.text._ZN7cutlass13device_kernelIN5flash11enable_sm90INS1_16FlashAttnFwdSm90INS1_25CollectiveMainloopFwdSm90ILi2EN4cute5tupleIJNS5_1CILi1EEES8_S8_EEENS6_IJNS7_ILi64EEESA_SA_EEELi512ENS_10bfloat16_tEfNS_4arch4Sm90ELb1ELb0ELb0ELb0ELb0ELb0ELb1ELb0ELb0ELb1ELb1ELb0EEENS1_21CollectiveEpilogueFwdINS6_IJSA_NS7_ILi512EEESA_EEES9_SC_SE_Li256ELb0ELb1ELb1ELb0EEENS1_19SingleTileSchedulerILb0ELb1ELb1ELi64EEEEEEEEEvNT_6ParamsE,"ax",@progbits
	.align	128
.text._ZN7cutlass13device_kernelIN5flash11enable_sm90INS1_16FlashAttnFwdSm90INS1_25CollectiveMainloopFwdSm90ILi2EN4cute5tupleIJNS5_1CILi1EEES8_S8_EEENS6_IJNS7_ILi64EEESA_SA_EEELi512ENS_10bfloat16_tEfNS_4arch4Sm90ELb1ELb0ELb0ELb0ELb0ELb0ELb1ELb0ELb0ELb1ELb1ELb0EEENS1_21CollectiveEpilogueFwdINS6_IJSA_NS7_ILi512EEESA_EEES9_SC_SE_Li256ELb0ELb1ELb1ELb0EEENS1_19SingleTileSchedulerILb0ELb1ELb1ELi64EEEEEEEEEvNT_6ParamsE:
        .type           _ZN7cutlass13device_kernelIN5flash11enable_sm90INS1_16FlashAttnFwdSm90INS1_25CollectiveMainloopFwdSm90ILi2EN4cute5tupleIJNS5_1CILi1EEES8_S8_EEENS6_IJNS7_ILi64EEESA_SA_EEELi512ENS_10bfloat16_tEfNS_4arch4Sm90ELb1ELb0ELb0ELb0ELb0ELb0ELb1ELb0ELb0ELb1ELb1ELb0EEENS1_21CollectiveEpilogueFwdINS6_IJSA_NS7_ILi512EEESA_EEES9_SC_SE_Li256ELb0ELb1ELb1ELb0EEENS1_19SingleTileSchedulerILb0ELb1ELb1ELi64EEEEEEEEEvNT_6ParamsE,@function
        .size           _ZN7cutlass13device_kernelIN5flash11enable_sm90INS1_16FlashAttnFwdSm90INS1_25CollectiveMainloopFwdSm90ILi2EN4cute5tupleIJNS5_1CILi1EEES8_S8_EEENS6_IJNS7_ILi64EEESA_SA_EEELi512ENS_10bfloat16_tEfNS_4arch4Sm90ELb1ELb0ELb0ELb0ELb0ELb0ELb1ELb0ELb0ELb1ELb1ELb0EEENS1_21CollectiveEpilogueFwdINS6_IJSA_NS7_ILi512EEESA_EEES9_SC_SE_Li256ELb0ELb1ELb1ELb0EEENS1_19SingleTileSchedulerILb0ELb1ELb1ELi64EEEEEEEEEvNT_6ParamsE,(.L_x_15009 - _ZN7cutlass13device_kernelIN5flash11enable_sm90INS1_16FlashAttnFwdSm90INS1_25CollectiveMainloopFwdSm90ILi2EN4cute5tupleIJNS5_1CILi1EEES8_S8_EEENS6_IJNS7_ILi64EEESA_SA_EEELi512ENS_10bfloat16_tEfNS_4arch4Sm90ELb1ELb0ELb0ELb0ELb0ELb0ELb1ELb0ELb0ELb1ELb1ELb0EEENS1_21CollectiveEpilogueFwdINS6_IJSA_NS7_ILi512EEESA_EEES9_SC_SE_Li256ELb0ELb1ELb1ELb0EEENS1_19SingleTileSchedulerILb0ELb1ELb1ELi64EEEEEEEEEvNT_6ParamsE)
        .other          _ZN7cutlass13device_kernelIN5flash11enable_sm90INS1_16FlashAttnFwdSm90INS1_25CollectiveMainloopFwdSm90ILi2EN4cute5tupleIJNS5_1CILi1EEES8_S8_EEENS6_IJNS7_ILi64EEESA_SA_EEELi512ENS_10bfloat16_tEfNS_4arch4Sm90ELb1ELb0ELb0ELb0ELb0ELb0ELb1ELb0ELb0ELb1ELb1ELb0EEENS1_21CollectiveEpilogueFwdINS6_IJSA_NS7_ILi512EEESA_EEES9_SC_SE_Li256ELb0ELb1ELb1ELb0EEENS1_19SingleTileSchedulerILb0ELb1ELb1ELi64EEEEEEEEEvNT_6ParamsE,@"STO_CUDA_ENTRY STV_DEFAULT"
_ZN7cutlass13device_kernelIN5flash11enable_sm90INS1_16FlashAttnFwdSm90INS1_25CollectiveMainloopFwdSm90ILi2EN4cute5tupleIJNS5_1CILi1EEES8_S8_EEENS6_IJNS7_ILi64EEESA_SA_EEELi512ENS_10bfloat16_tEfNS_4arch4Sm90ELb1ELb0ELb0ELb0ELb0ELb0ELb1ELb0ELb0ELb1ELb1ELb0EEENS1_21CollectiveEpilogueFwdINS6_IJSA_NS7_ILi512EEESA_EEES9_SC_SE_Li256ELb0ELb1ELb1ELb0EEENS1_19SingleTileSchedulerILb0ELb1ELb1ELi64EEEEEEEEEvNT_6ParamsE:
        /* <DEDUP_REMOVED lines=18> */
.L_x_7192:
[----:B------:R-:W-:Y:S05]  /*0120*/  BSYNC B0 ;  /* 0x0000000000007941 */ /* 0x000fea0003800000 */
.L_x_7191:
        /* <DEDUP_REMOVED lines=39> */
.L_x_7193:
        /* <DEDUP_REMOVED lines=22> */
.L_x_7194:
        /* <DEDUP_REMOVED lines=18> */
.L_x_7195:
        /* <DEDUP_REMOVED lines=22> */
.L_x_7196:
        /* <DEDUP_REMOVED lines=22> */
.L_x_7197:
        /* <DEDUP_REMOVED lines=9> */
.L_x_7200:
        /* <DEDUP_REMOVED lines=25> */
[----:B------:R-:W1:Y:S01]  /*0b00*/  LDC.64 R4, c[0x0][0x418] ;  /* 0x00010600ff047b82 */ /* 0x000e620000000a00 */
[----:B------:R-:W-:Y:S01]  /*0b10*/  UISETP.NE.AND UP0, UPT, UR10, 0x1, UPT ;  /* 0x000000010a00788c */ /* 0x000fe2000bf05270 */
[----:B------:R-:W-:-:S06]  /*0b20*/  VIADD R23, R11, 0xffffff80 ;  /* 0xffffff800b177836 */ /* 0x000fcc0000000000 */
[----:B------:R-:W2:Y:S08]  /*0b30*/  LDC R193, c[0x0][0x424] ;  /* 0x00010900ffc17b82 */ /* 0x000eb00000000800 */
[----:B0-----:R-:W0:Y:S08]  /*0b40*/  LDC R2, c[0x0][0x2f0] ;  /* 0x0000bc00ff027b82 */ /* 0x001e300000000800 */
[----:B------:R-:W3:Y:S01]  /*0b50*/  S2UR UR60, SR_CTAID.X ;  /* 0x00000000003c79c3 */ /* 0x000ee20000002500 */
[----:B-1----:R-:W-:-:S04]  /*0b60*/  ISETP.NE.U32.AND P0, PT, R4, RZ, PT ;  /* 0x000000ff0400720c */ /* 0x002fc80003f05070 */
[----:B------:R-:W-:-:S04]  /*0b70*/  ISETP.NE.AND.EX P0, PT, R5, RZ, PT, P0 ;  /* 0x000000ff0500720c */ /* 0x000fc80003f05300 */
[----:B--2---:R-:W-:Y:S02]  /*0b80*/  SEL R193, R193, 0x1, P0 ;  /* 0x00000001c1c17807 */ /* 0x004fe40000000000 */
[----:B------:R-:W-:-:S03]  /*0b90*/  PLOP3.LUT P0, PT, PT, PT, UP0, 0x80, 0x0 ;  /* 0x000000000000781c */ /* 0x000fc60003f0f008 */
[----:B0-----:R-:W-:-:S05]  /*0ba0*/  IMAD R0, R193, R2, 0x3f ;  /* 0x0000003fc1007424 */ /* 0x001fca00078e0202 */
[----:B------:R-:W-:Y:S01]  /*0bb0*/  SHF.R.S32.HI R3, RZ, 0x1f, R0 ;  /* 0x0000001fff037819 */ /* 0x000fe20000011400 */
[----:B---3--:R-:W-:-:S03]  /*0bc0*/  USHF.L.U32 UR60, UR60, 0x6, URZ ;  /* 0x000000063c3c7899 */ /* 0x008fc6000800063f */
[----:B------:R-:W-:-:S04]  /*0bd0*/  LEA.HI R3, R3, R0, RZ, 0x6 ;  /* 0x0000000003037211 */ /* 0x000fc800078f30ff */
[----:B------:R-:W-:Y:S01]  /*0be0*/  SHF.R.S32.HI R3, RZ, 0x6, R3 ;  /* 0x00000006ff037819 */ /* 0x000fe20000011403 */
[----:B------:R-:W-:Y:S06]  /*0bf0*/  @!P0 BRA `(.L_x_7202) ;  /* 0x0000001c00f48947 */ /* 0x000fec0003800000 */
[----:B------:R-:W0:Y:S01]  /*0c00*/  LDC R0, c[0x0][0x288] ;  /* 0x0000a200ff007b82 */ /* 0x000e220000000800 */
[----:B------:R-:W-:Y:S01]  /*0c10*/  ULDC UR5, c[0x0][0x448] ;  /* 0x0001120000057ab9 */ /* 0x000fe20000000800 */
[----:B------:R-:W-:Y:S01]  /*0c20*/  UIADD3 UR60, UR60, 0x3f, URZ ;  /* 0x0000003f3c3c7890 */ /* 0x000fe2000fffe03f */
[----:B------:R-:W-:Y:S01]  /*0c30*/  R2UR UR8, R3 ;  /* 0x00000000030872ca */ /* 0x000fe200000e0000 */
[----:B------:R-:W-:Y:S01]  /*0c40*/  UISETP.NE.AND UP0, UPT, UR5, 0x1, UPT ;  /* 0x000000010500788c */ /* 0x000fe2000bf05270 */
[----:B------:R-:W-:Y:S01]  /*0c50*/  PLOP3.LUT P0, PT, PT, PT, PT, 0x80, 0x0 ;  /* 0x000000000000781c */ /* 0x000fe20003f0f070 */
[----:B------:R-:W-:Y:S01]  /*0c60*/  USHF.R.U32.HI UR9, URZ, 0x10, UR4 ;  /* 0x000000103f097899 */ /* 0x000fe20008011604 */
[----:B------:R-:W-:Y:S01]  /*0c70*/  IMAD.MOV.U32 R4, RZ, RZ, RZ ;  /* 0x000000ffff047224 */ /* 0x000fe200078e00ff */
[----:B------:R-:W-:Y:S01]  /*0c80*/  ULOP3.LUT UR6, UR4, 0xffff, URZ, 0xc0, !UPT ;  /* 0x0000ffff04067892 */ /* 0x000fe2000f8ec03f */
[----:B------:R-:W-:Y:S02]  /*0c90*/  CS2R R150, SRZ ;  /* 0x0000000000967805 */ /* 0x000fe4000001ff00 */
[----:B------:R-:W-:-:S02]  /*0ca0*/  CS2R R148, SRZ ;  /* 0x0000000000947805 */ /* 0x000fc4000001ff00 */
[----:B------:R-:W-:Y:S02]  /*0cb0*/  CS2R R146, SRZ ;  /* 0x0000000000927805 */ /* 0x000fe4000001ff00 */
[----:B------:R-:W-:Y:S02]  /*0cc0*/  CS2R R144, SRZ ;  /* 0x0000000000907805 */ /* 0x000fe4000001ff00 */
[----:B------:R-:W-:Y:S02]  /*0cd0*/  CS2R R142, SRZ ;  /* 0x00000000008e7805 */ /* 0x000fe4000001ff00 */
        /* <DEDUP_REMOVED lines=10> */
[----:B0-----:R-:W-:Y:S02]  /*0d80*/  IADD3 R0, -R0, 0x40, RZ ;  /* 0x0000004000007810 */ /* 0x001fe40007ffe1ff */
[----:B------:R-:W-:-:S02]  /*0d90*/  CS2R R128, SRZ ;  /* 0x0000000000807805 */ /* 0x000fc4000001ff00 */
[----:B------:R-:W-:Y:S02]  /*0da0*/  CS2R R126, SRZ ;  /* 0x00000000007e7805 */ /* 0x000fe4000001ff00 */
[----:B------:R-:W-:Y:S02]  /*0db0*/  CS2R R124, SRZ ;  /* 0x00000000007c7805 */ /* 0x000fe4000001ff00 */
[----:B------:R-:W-:Y:S01]  /*0dc0*/  CS2R R122, SRZ ;  /* 0x00000000007a7805 */ /* 0x000fe2000001ff00 */
[----:B------:R-:W-:Y:S01]  /*0dd0*/  IMAD R0, R193, R2, R0 ;  /* 0x00000002c1007224 */ /* 0x000fe200078e0200 */
[----:B------:R-:W-:Y:S02]  /*0de0*/  CS2R R2, SRZ ;  /* 0x0000000000027805 */ /* 0x000fe4000001ff00 */
        /* <DEDUP_REMOVED lines=16> */
[----:B------:R-:W-:Y:S01]  /*0ef0*/  UIADD3 UR60, UR7, UR60, URZ ;  /* 0x0000003c073c7290 */ /* 0x000fe2000fffe03f */
[----:B------:R-:W-:Y:S02]  /*0f00*/  CS2R R90, SRZ ;  /* 0x00000000005a7805 */ /* 0x000fe4000001ff00 */
[----:B------:R-:W-:Y:S02]  /*0f10*/  CS2R R88, SRZ ;  /* 0x0000000000587805 */ /* 0x000fe4000001ff00 */
[----:B------:R-:W-:Y:S01]  /*0f20*/  CS2R R86, SRZ ;  /* 0x0000000000567805 */ /* 0x000fe2000001ff00 */
[----:B------:R-:W-:Y:S01]  /*0f30*/  USHF.R.S32.HI UR4, URZ, 0x1f, UR60 ;  /* 0x0000001f3f047899 */ /* 0x000fe2000801143c */
[----:B------:R-:W-:-:S02]  /*0f40*/  CS2R R84, SRZ ;  /* 0x0000000000547805 */ /* 0x000fc4000001ff00 */
[----:B------:R-:W-:Y:S02]  /*0f50*/  CS2R R82, SRZ ;  /* 0x0000000000527805 */ /* 0x000fe4000001ff00 */
[----:B------:R-:W-:Y:S01]  /*0f60*/  CS2R R80, SRZ ;  /* 0x0000000000507805 */ /* 0x000fe2000001ff00 */
[----:B------:R-:W-:Y:S01]  /*0f70*/  ULEA.HI UR4, UR4, UR60, URZ, 0x6 ;  /* 0x0000003c04047291 */ /* 0x000fe2000f8f303f */
[----:B------:R-:W-:Y:S02]  /*0f80*/  CS2R R78, SRZ ;  /* 0x00000000004e7805 */ /* 0x000fe4000001ff00 */
[----:B------:R-:W-:Y:S02]  /*0f90*/  CS2R R76, SRZ ;  /* 0x00000000004c7805 */ /* 0x000fe4000001ff00 */
[----:B------:R-:W-:Y:S01]  /*0fa0*/  CS2R R74, SRZ ;  /* 0x00000000004a7805 */ /* 0x000fe2000001ff00 */
[----:B------:R-:W-:Y:S01]  /*0fb0*/  USHF.R.S32.HI UR4, URZ, 0x6, UR4 ;  /* 0x000000063f047899 */ /* 0x000fe20008011404 */
[----:B------:R-:W-:-:S02]  /*0fc0*/  CS2R R72, SRZ ;  /* 0x0000000000487805 */ /* 0x000fc4000001ff00 */
[----:B------:R-:W-:Y:S02]  /*0fd0*/  CS2R R70, SRZ ;  /* 0x0000000000467805 */ /* 0x000fe4000001ff00 */
[----:B------:R-:W-:Y:S01]  /*0fe0*/  CS2R R68, SRZ ;  /* 0x0000000000447805 */ /* 0x000fe2000001ff00 */
[----:B------:R-:W-:Y:S01]  /*0ff0*/  UISETP.LT.AND UP0, UPT, UR8, UR4, UPT ;  /* 0x000000040800728c */ /* 0x000fe2000bf01270 */
[----:B------:R-:W-:Y:S02]  /*1000*/  CS2R R66, SRZ ;  /* 0x0000000000427805 */ /* 0x000fe4000001ff00 */
[----:B------:R-:W-:Y:S02]  /*1010*/  CS2R R64, SRZ ;  /* 0x0000000000407805 */ /* 0x000fe4000001ff00 */
[----:B------:R-:W-:Y:S01]  /*1020*/  CS2R R62, SRZ ;  /* 0x00000000003e7805 */ /* 0x000fe2000001ff00 */
[----:B------:R-:W-:Y:S01]  /*1030*/  USEL UR5, UR8, UR4, UP0 ;  /* 0x0000000408057287 */ /* 0x000fe20008000000 */
[----:B------:R-:W-:Y:S01]  /*1040*/  CS2R R60, SRZ ;  /* 0x00000000003c7805 */ /* 0x000fe2000001ff00 */
[----:B------:R-:W-:Y:S01]  /*1050*/  UISETP.NE.AND UP0, UPT, UR9, URZ, UPT ;  /* 0x0000003f0900728c */ /* 0x000fe2000bf05270 */
[----:B------:R-:W-:Y:S01]  /*1060*/  CS2R R58, SRZ ;  /* 0x00000000003a7805 */ /* 0x000fe2000001ff00 */
[----:B------:R-:W-:Y:S01]  /*1070*/  UISETP.GE.AND UP1, UPT, UR5, 0x1, UPT ;  /* 0x000000010500788c */ /* 0x000fe2000bf26270 */
[----:B------:R-:W-:-:S02]  /*1080*/  CS2R R56, SRZ ;  /* 0x0000000000387805 */ /* 0x000fc4000001ff00 */
[----:B------:R-:W-:Y:S02]  /*1090*/  CS2R R54, SRZ ;  /* 0x0000000000367805 */ /* 0x000fe4000001ff00 */
[----:B------:R-:W-:Y:S02]  /*10a0*/  CS2R R52, SRZ ;  /* 0x0000000000347805 */ /* 0x000fe4000001ff00 */
[----:B------:R-:W-:Y:S02]  /*10b0*/  CS2R R50, SRZ ;  /* 0x0000000000327805 */ /* 0x000fe4000001ff00 */
[----:B------:R-:W-:Y:S02]  /*10c0*/  CS2R R48, SRZ ;  /* 0x0000000000307805 */ /* 0x000fe4000001ff00 */
[----:B------:R-:W-:Y:S02]  /*10d0*/  PLOP3.LUT P1, PT, PT, PT, UP1, 0x80, 0x0 ;  /* 0x000000000000781c */ /* 0x000fe40003f2f018 */
[----:B------:R-:W-:-:S02]  /*10e0*/  CS2R R46, SRZ ;  /* 0x00000000002e7805 */ /* 0x000fc4000001ff00 */
[----:B------:R-:W-:Y:S01]  /*10f0*/  CS2R R44, SRZ ;  /* 0x00000000002c7805 */ /* 0x000fe2000001ff00 */
[----:B------:R-:W-:Y:S01]  /*1100*/  @!UP0 ULDC UR9, c[0x0][0xae8] ;  /* 0x0002ba0000098ab9 */ /* 0x000fe20000000800 */
[----:B------:R-:W-:Y:S02]  /*1110*/  CS2R R42, SRZ ;  /* 0x00000000002a7805 */ /* 0x000fe4000001ff00 */
[----:B------:R-:W-:Y:S02]  /*1120*/  CS2R R40, SRZ ;  /* 0x0000000000287805 */ /* 0x000fe4000001ff00 */
[----:B------:R-:W-:Y:S01]  /*1130*/  CS2R R38, SRZ ;  /* 0x0000000000267805 */ /* 0x000fe2000001ff00 */
[----:B------:R-:W-:Y:S02]  /*1140*/  IMAD.MOV.U32 R37, RZ, RZ, RZ ;  /* 0x000000ffff257224 */ /* 0x000fe400078e00ff */
[----:B------:R-:W-:Y:S05]  /*1150*/  @!P1 BRA `(.L_x_7203) ;  /* 0x0000000000749947 */ /* 0x000fea0003800000 */
[----:B------:R-:W-:Y:S01]  /*1160*/  IMAD.U32 R5, RZ, RZ, UR9 ;  /* 0x00000009ff057e24 */ /* 0x000fe2000f8e00ff */
[----:B------:R-:W-:-:S04]  /*1170*/  UIADD3 UR4, UR9, -0x1, UR5 ;  /* 0xffffffff09047890 */ /* 0x000fc8000fffe005 */
[-C--:B------:R-:W-:Y:S02]  /*1180*/  IABS R3, R5.reuse ;  /* 0x0000000500037213 */ /* 0x080fe40000000000 */
[----:B------:R-:W-:Y:S01]  /*1190*/  IABS R9, R5 ;  /* 0x0000000500097213 */ /* 0x000fe20000000000 */
[----:B------:R-:W-:Y:S01]  /*11a0*/  IMAD.U32 R8, RZ, RZ, UR4 ;  /* 0x00000004ff087e24 */ /* 0x000fe2000f8e00ff */
[----:B------:R-:W0:Y:S01]  /*11b0*/  I2F.RP R0, R3 ;  /* 0x0000000300007306 */ /* 0x000e220000209400 */
[----:B------:R-:W-:Y:S02]  /*11c0*/  ULOP3.LUT UR4, UR4, UR9, URZ, 0x3c, !UPT ;  /* 0x0000000904047292 */ /* 0x000fe4000f8e3c3f */
[----:B------:R-:W-:-:S04]  /*11d0*/  IMAD.MOV R9, RZ, RZ, -R9 ;  /* 0x000000ffff097224 */ /* 0x000fc800078e0a09 */
[----:B------:R-:W-:Y:S01]  /*11e0*/  ISETP.LE.AND P3, PT, RZ, UR4, PT ;  /* 0x00000004ff007c0c */ /* 0x000fe2000bf63270 */
        /* <DEDUP_REMOVED lines=20> */
.L_x_7203:
        /* <DEDUP_REMOVED lines=31> */
[----:B------:R-:W-:-:S04]  /*1520*/  WARPGROUP.ARRIVE ;  /* 0x00000000000079c5 */ /* 0x000fc80000000000 */
[----:B------:R-:W-:Y:S02]  /*1530*/  SHF.R.S32.HI R5, RZ, 0x1f, R2 ;  /* 0x0000001fff057819 */ /* 0x000fe40000011402 */
[----:B-1----:R-:W-:Y:S02]  /*1540*/  R2UR UR4, R4 ;  /* 0x00000000040472ca */ /* 0x002fe400000e0000 */
[CC--:B------:R-:W-:Y:S02]  /*1550*/  LEA.HI R4, R5.reuse, R2.reuse, RZ, 0x2 ;  /* 0x0000000205047211 */ /* 0x0c0fe400078f10ff */
[----:B------:R-:W-:Y:S02]  /*1560*/  LEA.HI R2, R5, R2, RZ, 0x5 ;  /* 0x0000000205027211 */ /* 0x000fe400078f28ff */
[----:B------:R-:W-:Y:S02]  /*1570*/  SHF.R.S32.HI R7, RZ, 0x1f, R4 ;  /* 0x0000001fff077819 */ /* 0x000fe40000011404 */
[----:B------:R-:W-:-:S05]  /*1580*/  SHF.R.S32.HI R2, RZ, 0x5, R2 ;  /* 0x00000005ff027819 */ /* 0x000fca0000011402 */
        /* <DEDUP_REMOVED lines=48> */
.L_x_7206:
        /* <DEDUP_REMOVED lines=170> */
.L_x_7205:
        /* <DEDUP_REMOVED lines=138> */
.L_x_7202:
[----:B------:R-:W0:Y:S01]  /*2bd0*/  LDC R0, c[0x0][0x448] ;  /* 0x00011200ff007b82 */ /* 0x000e220000000800 */
[----:B------:R-:W-:Y:S02]  /*2be0*/  UIADD3 UR5, UR60, 0x3f, URZ ;  /* 0x0000003f3c057890 */ /* 0x000fe4000fffe03f */
[----:B------:R-:W-:Y:S02]  /*2bf0*/  USHF.R.U32.HI UR10, URZ, 0x10, UR4 ;  /* 0x000000103f0a7899 */ /* 0x000fe40008011604 */
[----:B------:R-:W-:Y:S02]  /*2c00*/  ULOP3.LUT UR8, UR4, 0xffff, URZ, 0xc0, !UPT ;  /* 0x0000ffff04087892 */ /* 0x000fe4000f8ec03f */
[----:B------:R-:W-:Y:S01]  /*2c10*/  UISETP.NE.AND UP0, UPT, UR10, URZ, UPT ;  /* 0x0000003f0a00728c */ /* 0x000fe2000bf05270 */
[----:B------:R-:W1:Y:S01]  /*2c20*/  LDC R4, c[0x0][0x288] ;  /* 0x0000a200ff047b82 */ /* 0x000e620000000800 */
[----:B------:R-:W-:-:S09]  /*2c30*/  UMOV UR4, URZ ;  /* 0x0000003f00047c82 */ /* 0x000fd20008000000 */
[----:B------:R-:W-:Y:S01]  /*2c40*/  @!UP0 ULDC UR10, c[0x0][0xae8] ;  /* 0x0002ba00000a8ab9 */ /* 0x000fe20000000800 */
[----:B0-----:R-:W-:Y:S02]  /*2c50*/  ISETP.NE.AND P0, PT, R0, 0x1, PT ;  /* 0x000000010000780c */ /* 0x001fe40003f05270 */
[----:B-1----:R-:W-:-:S11]  /*2c60*/  IADD3 R6, -R4, 0x40, RZ ;  /* 0x0000004004067810 */ /* 0x002fd60007ffe1ff */
[----:B------:R-:W0:Y:S01]  /*2c70*/  @P0 LDC R0, c[0x0][0x44c] ;  /* 0x00011300ff000b82 */ /* 0x000e220000000800 */
[----:B------:R-:W-:-:S07]  /*2c80*/  IMAD R7, R193, R2, R6 ;  /* 0x00000002c1077224 */ /* 0x000fce00078e0206 */
[----:B------:R-:W1:Y:S01]  /*2c90*/  @P0 LDC R5, c[0x0][0x450] ;  /* 0x00011400ff050b82 */ /* 0x000e620000000800 */
[----:B0-----:R-:W-:-:S04]  /*2ca0*/  @P0 IMAD.HI.U32 R4, R0, UR5, RZ ;  /* 0x0000000500040c27 */ /* 0x001fc8000f8e00ff */
[----:B------:R-:W-:Y:S01]  /*2cb0*/  IMAD.U32 R0, RZ, RZ, UR5 ;  /* 0x00000005ff007e24 */ /* 0x000fe2000f8e00ff */
[----:B-1----:R-:W-:-:S05]  /*2cc0*/  @P0 SHF.R.U32.HI R0, RZ, R5, R4 ;  /* 0x00000005ff000219 */ /* 0x002fca0000011604 */
[----:B------:R-:W-:-:S05]  /*2cd0*/  IMAD.IADD R0, R7, 0x1, R0 ;  /* 0x0000000107007824 */ /* 0x000fca00078e0200 */
[----:B------:R-:W-:-:S04]  /*2ce0*/  SHF.R.S32.HI R5, RZ, 0x1f, R0 ;  /* 0x0000001fff057819 */ /* 0x000fc80000011400 */
[----:B------:R-:W-:-:S04]  /*2cf0*/  LEA.HI R5, R5, R0, RZ, 0x6 ;  /* 0x0000000005057211 */ /* 0x000fc800078f30ff */
[----:B------:R-:W-:-:S04]  /*2d00*/  SHF.R.S32.HI R0, RZ, 0x6, R5 ;  /* 0x00000006ff007819 */ /* 0x000fc80000011405 */
[----:B------:R-:W-:-:S04]  /*2d10*/  VIMNMX R22, R3, R0, PT ;  /* 0x0000000003167248 */ /* 0x000fc80003fe0100 */
[----:B------:R-:W-:-:S13]  /*2d20*/  ISETP.GE.AND P0, PT, R22, 0x1, PT ;  /* 0x000000011600780c */ /* 0x000fda0003f06270 */
[----:B------:R-:W-:Y:S05]  /*2d30*/  @!P0 BRA `(.L_x_7207) ;  /* 0x0000000000808947 */ /* 0x000fea0003800000 */
[----:B------:R-:W-:Y:S01]  /*2d40*/  IMAD.U32 R5, RZ, RZ, UR10 ;  /* 0x0000000aff057e24 */ /* 0x000fe2000f8e00ff */
[----:B------:R-:W-:-:S04]  /*2d50*/  UMOV UR4, URZ ;  /* 0x0000003f00047c82 */ /* 0x000fc80008000000 */
[----:B------:R-:W-:-:S04]  /*2d60*/  IABS R0, R5 ;  /* 0x0000000500007213 */ /* 0x000fc80000000000 */
[----:B------:R-:W-:Y:S02]  /*2d70*/  R2UR UR9, R0 ;  /* 0x00000000000972ca */ /* 0x000fe400000e0000 */
[----:B------:R-:W-:Y:S02]  /*2d80*/  IADD3 R0, R5, -0x1, R22 ;  /* 0xffffffff05007810 */ /* 0x000fe40007ffe016 */
[----:B------:R-:W-:Y:S02]  /*2d90*/  IABS R5, R5 ;  /* 0x0000000500057213 */ /* 0x000fe40000000000 */
[----:B------:R-:W-:-:S04]  /*2da0*/  IABS R4, R0 ;  /* 0x0000000000047213 */ /* 0x000fc80000000000 */
[----:B------:R-:W-:-:S03]  /*2db0*/  R2UR UR7, R4 ;  /* 0x00000000040772ca */ /* 0x000fc600000e0000 */
        /* <DEDUP_REMOVED lines=11> */
[----:B------:R-:W-:Y:S01]  /*2e70*/  UIMAD UR4, UR5, UR6, UR7 ;  /* 0x00000006050472a4 */ /* 0x000fe2000f8e0207 */
[----:B------:R-:W-:-:S03]  /*2e80*/  R2UR UR6, R0 ;  /* 0x00000000000672ca */ /* 0x000fc600000e0000 */
[----:B------:R-:W-:-:S11]  /*2e90*/  UISETP.GT.U32.AND UP1, UPT, UR9, UR4, UPT ;  /* 0x000000040900728c */ /* 0x000fd6000bf24070 */
[----:B------:R-:W-:Y:S02]  /*2ea0*/  @!UP1 UIADD3 UR4, UR4, -UR9, URZ ;  /* 0x8000000904049290 */ /* 0x000fe4000fffe03f */
[----:B------:R-:W-:Y:S02]  /*2eb0*/  @!UP1 UIADD3 UR5, UR5, 0x1, URZ ;  /* 0x0000000105059890 */ /* 0x000fe4000fffe03f */
[----:B------:R-:W-:Y:S02]  /*2ec0*/  UISETP.GE.U32.AND UP0, UPT, UR4, UR9, UPT ;  /* 0x000000090400728c */ /* 0x000fe4000bf06070 */
[----:B------:R-:W-:-:S04]  /*2ed0*/  ULOP3.LUT UR4, UR6, UR10, URZ, 0x3c, !UPT ;  /* 0x0000000a06047292 */ /* 0x000fc8000f8e3c3f */
[----:B------:R-:W-:-:S05]  /*2ee0*/  UISETP.GE.AND UP1, UPT, UR4, URZ, UPT ;  /* 0x0000003f0400728c */ /* 0x000fca000bf26270 */
[----:B------:R-:W-:Y:S02]  /*2ef0*/  @UP0 UIADD3 UR5, UR5, 0x1, URZ ;  /* 0x0000000105050890 */ /* 0x000fe4000fffe03f */
[----:B------:R-:W-:-:S05]  /*2f00*/  UISETP.NE.AND UP0, UPT, UR10, URZ, UPT ;  /* 0x0000003f0a00728c */ /* 0x000fca000bf05270 */
[----:B------:R-:W-:Y:S02]  /*2f10*/  UMOV UR4, UR5 ;  /* 0x0000000500047c82 */ /* 0x000fe40008000000 */
[----:B------:R-:W-:-:S04]  /*2f20*/  @!UP1 UIADD3 UR4, -UR4, URZ, URZ ;  /* 0x0000003f04049290 */ /* 0x000fc8000fffe13f */
[----:B------:R-:W-:-:S12]  /*2f30*/  @!UP0 ULOP3.LUT UR4, URZ, UR10, URZ, 0x33, !UPT ;  /* 0x0000000a3f048292 */ /* 0x000fd8000f8e333f */
.L_x_7207:
[----:B------:R-:W-:Y:S02]  /*2f40*/  UIMAD UR5, UR8, UR4, URZ ;  /* 0x00000004080572a4 */ /* 0x000fe4000f8e023f */
        /* <DEDUP_REMOVED lines=106> */
.L_x_7208:
        /* <DEDUP_REMOVED lines=11> */
.L_x_7347:
[----:B------:R-:W2:Y:S01]  /*36a0*/  LDL R0, [R1+0x30] ;  /* 0x0000300001007983 */ /* 0x000ea20000100800 */
[----:B------:R-:W-:Y:S02]  /*36b0*/  LEA.HI R7, R7, R6, RZ, 0x3 ;  /* 0x0000000607077211 */ /* 0x000fe400078f18ff */
[----:B------:R-:W-:Y:S02]  /*36c0*/  LEA.HI R4, R4, R5, RZ, 0x5 ;  /* 0x0000000504047211 */ /* 0x000fe400078f28ff */
[----:B------:R-:W-:Y:S02]  /*36d0*/  LOP3.LUT R7, R7, 0xfffffff8, RZ, 0xc0, !PT ;  /* 0xfffffff807077812 */ /* 0x000fe400078ec0ff */
[----:B------:R-:W-:-:S03]  /*36e0*/  SHF.R.S32.HI R4, RZ, 0x5, R4 ;  /* 0x00000005ff047819 */ /* 0x000fc60000011404 */
[----:B------:R-:W-:-:S04]  /*36f0*/  IMAD.IADD R7, R6, 0x1, -R7 ;  /* 0x0000000106077824 */ /* 0x000fc800078e0a07 */
[----:B------:R-:W-:Y:S01]  /*3700*/  IMAD R190, R4, 0x10, R7 ;  /* 0x0000001004be7824 */ /* 0x000fe200078e0207 */
[----:B--2---:R-:W-:Y:S02]  /*3710*/  R2UR UR4, R0 ;  /* 0x00000000000472ca */ /* 0x004fe400000e0000 */
[----:B------:R-:W-:Y:S01]  /*3720*/  LOP3.LUT R0, R3, 0x7ffffffc, RZ, 0xc0, !PT ;  /* 0x7ffffffc03007812 */ /* 0x000fe200078ec0ff */
[----:B------:R-:W-:-:S04]  /*3730*/  IMAD.IADD R3, R17, 0x1, -R2 ;  /* 0x0000000111037824 */ /* 0x000fc800078e0a02 */
[----:B------:R-:W-:-:S04]  /*3740*/  IMAD.IADD R0, R5, 0x1, -R0 ;  /* 0x0000000105007824 */ /* 0x000fc800078e0a00 */
[----:B------:R-:W-:Y:S02]  /*3750*/  IMAD.SHL.U32 R194, R0, 0x2, RZ ;  /* 0x0000000200c27824 */ /* 0x000fe400078e00ff */
[----:B------:R-:W-:Y:S02]  /*3760*/  ULOP3.LUT UR4, UR4, 0x1, URZ, 0xfc, !UPT ;  /* 0x0000000104047892 */ /* 0x000fe4000f8efc3f */
[----:B------:R-:W-:-:S04]  /*3770*/  IMAD R192, R3, 0x100, R194 ;  /* 0x0000010003c07824 */ /* 0x000fc800078e02c2 */
[----:B------:R-:W-:-:S05]  /*3780*/  IMAD.U32 R2, RZ, RZ, UR4 ;  /* 0x00000004ff027e24 */ /* 0x000fca000f8e00ff */
[----:B------:R-:W-:-:S13]  /*3790*/  ISETP.NE.AND P0, PT, R2, 0x3, PT ;  /* 0x000000030200780c */ /* 0x000fda0003f05270 */
[----:B------:R-:W-:Y:S05]  /*37a0*/  @!P0 BRA `(.L_x_7210) ;  /* 0x0000000000048947 */ /* 0x000fea0003800000 */
[----:B------:R-:W-:Y:S01]  /*37b0*/  BPT.TRAP 0x1 ;  /* 0x000000040000795c */ /* 0x000fe20000300000 */
.L_x_7210:
[----:B------:R1:W2:Y:S01]  /*37c0*/  SYNCS.PHASECHK.TRANS64.TRYWAIT P1, [R196+URZ+0x38830], R9 ;  /* 0x03883009c40075a7 */ /* 0x0002a2000802017f */
[----:B------:R-:W-:Y:S05]  /*37d0*/  @!P0 BRA `(.L_x_7211) ;  /* 0x0000000000048947 */ /* 0x000fea0003800000 */
[----:B------:R-:W-:Y:S01]  /*37e0*/  BPT.TRAP 0x1 ;  /* 0x000000040000795c */ /* 0x000fe20000300000 */
.L_x_7211:
[----:B--2---:R-:W-:Y:S05]  /*37f0*/  @P1 BRA `(.L_x_7212) ;  /* 0x0000000000081947 */ /* 0x004fea0003800000 */
[----:B------:R-:W2:Y:S02]  /*3800*/  SYNCS.PHASECHK.TRANS64.TRYWAIT P1, [R196+URZ+0x38830], R9 ;  /* 0x03883009c40075a7 */ /* 0x000ea4000802017f */
[----:B--2---:R-:W-:Y:S05]  /*3810*/  @!P1 BRA `(.L_x_7213) ;  /* 0x00000118002c9947 */ /* 0x004fea0003800000 */
.L_x_7212:
        /* <DEDUP_REMOVED lines=65> */
.L_x_7348:
[----:B------:R-:W-:Y:S05]  /*3c30*/  @!P0 BRA `(.L_x_7215) ;  /* 0x0000000000048947 */ /* 0x000fea0003800000 */
[----:B------:R-:W-:Y:S01]  /*3c40*/  BPT.TRAP 0x1 ;  /* 0x000000040000795c */ /* 0x000fe20000300000 */
.L_x_7215:
[----:B------:R4:W0:Y:S01]  /*3c50*/  SYNCS.PHASECHK.TRANS64.TRYWAIT P1, [R196+URZ+0x38850], R9 ;  /* 0x03885009c40075a7 */ /* 0x000822000802017f */
[----:B------:R-:W-:Y:S05]  /*3c60*/  @!P0 BRA `(.L_x_7216) ;  /* 0x0000000000048947 */ /* 0x000fea0003800000 */
[----:B------:R-:W-:Y:S01]  /*3c70*/  BPT.TRAP 0x1 ;  /* 0x000000040000795c */ /* 0x000fe20000300000 */
.L_x_7216:
        /* <DEDUP_REMOVED lines=11> */
.L_x_7217:
[----:B------:R-:W-:Y:S01]  /*3d30*/  R2UR UR4, R0 ;  /* 0x00000000000472ca */ /* 0x000fe200000e0000 */
[----:B------:R-:W-:Y:S01]  /*3d40*/  WARPGROUP.ARRIVE ;  /* 0x00000000000079c5 */ /* 0x000fe20000000000 */
[----:B------:R-:W-:Y:S01]  /*3d50*/  R2UR UR6, R16 ;  /* 0x00000000100672ca */ /* 0x000fe200000e0000 */
[----:B------:R-:W-:Y:S01]  /*3d60*/  UMOV UR9, 0x40000040 ;  /* 0x4000004000097882 */ /* 0x000fe20000000000 */
[----:B------:R-:W-:Y:S01]  /*3d70*/  UMOV UR7, 0x40000040 ;  /* 0x4000004000077882 */ /* 0x000fe20000000000 */
[----:B------:R-:W-:Y:S01]  /*3d80*/  UMOV UR5, UR9 ;  /* 0x0000000900057c82 */ /* 0x000fe20008000000 */
[----:B------:R-:W-:Y:S01]  /*3d90*/  VIADD R10, R0, 0x2 ;  /* 0x00000002000a7836 */ /* 0x000fe20000000000 */
[----:B------:R-:W-:Y:S01]  /*3da0*/  UMOV UR11, 0x40000040 ;  /* 0x40000040000b7882 */ /* 0x000fe20000000000 */
[----:B------:R-:W-:Y:S01]  /*3db0*/  VIADD R11, R16, 0x2 ;  /* 0x00000002100b7836 */ /* 0x000fe20000000000 */
[----:B------:R-:W-:Y:S01]  /*3dc0*/  UMOV UR13, 0x40000040 ;  /* 0x40000040000d7882 */ /* 0x000fe20000000000 */
[----:B-1234-:R-:W-:Y:S01]  /*3dd0*/  IMAD.U32 R9, RZ, RZ, UR9 ;  /* 0x00000009ff097e24 */ /* 0x01efe2000f8e00ff */
[----:B------:R-:W-:Y:S01]  /*3de0*/  UMOV UR9, 0x40000040 ;  /* 0x4000004000097882 */ /* 0x000fe20000000000 */
[----:B------:R-:W-:Y:S01]  /*3df0*/  VIADD R12, R0, 0x4 ;  /* 0x00000004000c7836 */ /* 0x000fe20000000000 */
[----:B------:R-:W-:Y:S01]  /*3e00*/  UMOV UR8, UR4 ;  /* 0x0000000400087c82 */ /* 0x000fe20008000000 */
[----:B------:R-:W-:Y:S01]  /*3e10*/  VIADD R13, R16, 0x4 ;  /* 0x00000004100d7836 */ /* 0x000fe20000000000 */
[----:B------:R-:W-:Y:S01]  /*3e20*/  UMOV UR4, UR8 ;  /* 0x0000000800047c82 */ /* 0x000fe20008000000 */
[----:B------:R-:W-:Y:S01]  /*3e30*/  IMAD.U32 R8, RZ, RZ, UR8 ;  /* 0x00000008ff087e24 */ /* 0x000fe2000f8e00ff */
[----:B------:R-:W-:Y:S01]  /*3e40*/  HGMMA.64x64x16.F32.BF16 R24, gdesc[UR4], R24, gsb0 ;  /* 0x00e00000041879f0 */ /* 0x000fe20008001818 */
[----:B------:R-:W-:Y:S01]  /*3e50*/  R2UR UR4, R10 ;  /* 0x000000000a0472ca */ /* 0x000fe200000e0000 */
[----:B------:R-:W-:Y:S01]  /*3e60*/  UMOV UR5, UR9 ;  /* 0x0000000900057c82 */ /* 0x000fe20008000000 */
[----:B------:R-:W-:Y:S01]  /*3e70*/  R2UR UR6, R11 ;  /* 0x000000000b0672ca */ /* 0x000fe200000e0000 */
[----:B------:R-:W-:Y:S01]  /*3e80*/  UMOV UR7, 0x40000040 ;  /* 0x4000004000077882 */ /* 0x000fe20000000000 */
[----:B------:R-:W-:Y:S01]  /*3e90*/  IMAD.U32 R11, RZ, RZ, UR9 ;  /* 0x00000009ff0b7e24 */ /* 0x000fe2000f8e00ff */
[----:B------:R-:W-:Y:S01]  /*3ea0*/  UMOV UR9, 0x40000040 ;  /* 0x4000004000097882 */ /* 0x000fe20000000000 */
[----:B------:R-:W-:Y:S01]  /*3eb0*/  VIADD R17, R0, 0x6 ;  /* 0x0000000600117836 */ /* 0x000fe20000000000 */
[----:B------:R-:W-:Y:S01]  /*3ec0*/  UMOV UR15, 0x40000040 ;  /* 0x40000040000f7882 */ /* 0x000fe20000000000 */
[----:B------:R-:W-:Y:S01]  /*3ed0*/  VIADD R18, R16, 0x6 ;  /* 0x0000000610127836 */ /* 0x000fe20000000000 */
        /* <DEDUP_REMOVED lines=27> */
[----:B------:R-:W1:Y:S01]  /*4090*/  S2R R62, SR_TID.X ;  /* 0x00000000003e7919 */ /* 0x000e620000002100 */
[----:B------:R-:W-:Y:S01]  /*40a0*/  VIADD R197, R0, 0xe00 ;  /* 0x00000e0000c57836 */ /* 0x000fe20000000000 */
[----:B------:R-:W-:Y:S01]  /*40b0*/  R2UR UR61, R195 ;  /* 0x00000000c33d72ca */ /* 0x000fe200000e0000 */
[----:B------:R-:W-:-:S02]  /*40c0*/  IMAD.MOV.U32 R61, RZ, RZ, 0x40 ;  /* 0x00000040ff3d7424 */ /* 0x000fc400078e00ff */
[----:B------:R-:W-:Y:S02]  /*40d0*/  VIADD R186, R190, UR60 ;  /* 0x0000003cbeba7c36 */ /* 0x000fe40008000000 */
[----:B------:R-:W-:Y:S02]  /*40e0*/  IMAD.MOV.U32 R187, RZ, RZ, 0x20 ;  /* 0x00000020ffbb7424 */ /* 0x000fe400078e00ff */
        /* <DEDUP_REMOVED lines=10> */
[----:B------:R-:W-:Y:S01]  /*4190*/  IMAD.U32 R13, RZ, RZ, UR9 ;  /* 0x00000009ff0d7e24 */ /* 0x000fe2000f8e00ff */
[----:B------:R-:W-:-:S08]  /*41a0*/  UMOV UR9, 0x40000040 ;  /* 0x4000004000097882 */ /* 0x000fd00000000000 */
        /* <DEDUP_REMOVED lines=63> */
[----:B------:R-:W-:Y:S01]  /*45a0*/  ULDC UR7, c[0x0][0x2f0] ;  /* 0x0000bc0000077ab9 */ /* 0x000fe20000000800 */
[----:B------:R-:W-:Y:S01]  /*45b0*/  UISETP.NE.AND UP0, UPT, UR6, 0x1, UPT ;  /* 0x000000010600788c */ /* 0x000fe2000bf05270 */
[----:B0-----:R-:W-:-:S10]  /*45c0*/  VIADD R19, R0, 0x800 ;  /* 0x0000080000137836 */ /* 0x001fd40000000000 */
[----:B------:R-:W-:Y:S01]  /*45d0*/  @UP0 ULDC UR6, c[0x0][0x44c] ;  /* 0x0001130000060ab9 */ /* 0x000fe20000000800 */
        /* <DEDUP_REMOVED lines=19> */
[----:B------:R-:W-:Y:S01]  /*4710*/  HGMMA.64x64x16.F32.BF16 R24, gdesc[UR12], R24, gsb0 ;  /* 0x00e000000c1879f0 */ /* 0x000fe20008001818 */
[----:B------:R-:W-:Y:S02]  /*4720*/  @UP0 ULDC UR14, c[0x0][0x450] ;  /* 0x00011400000e0ab9 */ /* 0x000fe40000000800 */
        /* <DEDUP_REMOVED lines=53> */
[----:B------:R-:W-:Y:S01]  /*4a80*/  VIADD R18, R0, 0xa00 ;  /* 0x00000a0000127836 */ /* 0x000fe20000000000 */
        /* <DEDUP_REMOVED lines=114> */
[----:B------:R-:W-:Y:S01]  /*51b0*/  UMOV UR57, 0x40000040 ;  /* 0x4000004000397882 */ /* 0x000fe20000000000 */
[----:B------:R-:W-:Y:S01]  /*51c0*/  R2UR UR58, R58 ;  /* 0x000000003a3a72ca */ /* 0x000fe200000e0000 */
[----:B------:R-:W-:Y:S01]  /*51d0*/  UMOV UR59, 0x40000040 ;  /* 0x40000040003b7882 */ /* 0x000fe20000000000 */
[----:B------:R-:W-:Y:S02]  /*51e0*/  IMAD.IADD R20, R60, 0x1, R197 ;  /* 0x000000013c147824 */ /* 0x000fe400078e02c5 */
[----:B------:R-:W-:-:S04]  /*51f0*/  IMAD R58, R22, -0x40, R61 ;  /* 0xffffffc0163a7824 */ /* 0x000fc800078e023d */
[----:B------:R-:W-:-:S04]  /*5200*/  VIADD R60, R58, 0x1 ;  /* 0x000000013a3c7836 */ /* 0x000fc80000000000 */
[----:B------:R-:W-:Y:S01]  /*5210*/  IMAD R60, R193, UR7, R60 ;  /* 0x00000007c13c7c24 */ /* 0x000fe2000f8e023c */
[----:B------:R-:W-:Y:S02]  /*5220*/  WARPGROUP.DEPBAR.LE gsb0, 0x0 ;  /* 0x00008000000079c5 */ /* 0x000fe40000010000 */
[----:B------:R-:W-:-:S06]  /*5230*/  WARPGROUP.ARRIVE ;  /* 0x00000000000079c5 */ /* 0x000fcc0000000000 */
[----:B------:R-:W-:Y:S01]  /*5240*/  HGMMA.64x64x16.F32.BF16 R24, gdesc[UR56], R24, gsb0 ;  /* 0x00e00000381879f0 */ /* 0x000fe20008001818 */
[----:B------:R-:W-:Y:S01]  /*5250*/  R2UR UR56, R20 ;  /* 0x00000000143872ca */ /* 0x000fe200000e0000 */
[----:B------:R-:W-:Y:S01]  /*5260*/  UMOV UR57, 0x40000040 ;  /* 0x4000004000397882 */ /* 0x000fe20000000000 */
[----:B------:R-:W-:Y:S01]  /*5270*/  R2UR UR58, R21 ;  /* 0x00000000153a72ca */ /* 0x000fe200000e0000 */
[----:B------:R-:W-:Y:S01]  /*5280*/  UMOV UR59, 0x40000040 ;  /* 0x40000040003b7882 */ /* 0x000fe20000000000 */
[----:B------:R-:W-:Y:S02]  /*5290*/  SEL R20, R61, 0x3e, P1 ;  /* 0x0000003e3d147807 */ /* 0x000fe40000800000 */
[----:B------:R-:W-:Y:S02]  /*52a0*/  PLOP3.LUT P1, PT, PT, PT, UP0, 0x80, 0x0 ;  /* 0x000000000000781c */ /* 0x000fe40003f2f008 */
[----:B------:R-:W-:-:S04]  /*52b0*/  LOP3.LUT R21, R20, 0x6, RZ, 0xc0, !PT ;  /* 0x0000000614157812 */ /* 0x000fc800078ec0ff */
[CC--:B------:R-:W-:Y:S02]  /*52c0*/  IADD3 R20, R21.reuse, R57.reuse, R0 ;  /* 0x0000003915147210 */ /* 0x0c0fe40007ffe000 */
[----:B------:R-:W-:Y:S01]  /*52d0*/  IADD3 R21, R21, R57, R16 ;  /* 0x0000003915157210 */ /* 0x000fe20007ffe010 */
[----:B------:R-:W-:-:S04]  /*52e0*/  IMAD R57, R193, UR7, R58 ;  /* 0x00000007c1397c24 */ /* 0x000fc8000f8e023a */
[----:B------:R-:W-:Y:S01]  /*52f0*/  IMAD.IADD R57, R57, 0x1, -R194 ;  /* 0x0000000139397824 */ /* 0x000fe200078e0ac2 */
        /* <DEDUP_REMOVED lines=12> */
[----:B------:R-:W-:-:S04]  /*53c0*/  IMAD.IADD R21, R20, 0x1, -R21 ;  /* 0x0000000114157824 */ /* 0x000fc800078e0a15 */
[----:B------:R-:W-:-:S04]  /*53d0*/  IMAD R186, R21, 0x8, R186 ;  /* 0x0000000815ba7824 */ /* 0x000fc800078e02ba */
[----:B------:R-:W-:Y:S01]  /*53e0*/  @P1 IMAD.HI.U32 R21, R186, UR6, RZ ;  /* 0x00000006ba151c27 */ /* 0x000fe2000f8e00ff */
[----:B------:R-:W-:-:S03]  /*53f0*/  @UP0 ULDC UR6, c[0x0][0x450] ;  /* 0x0001140000060ab9 */ /* 0x000fc60000000800 */
[----:B------:R-:W-:Y:S01]  /*5400*/  IMAD.MOV.U32 R20, RZ, RZ, R186 ;  /* 0x000000ffff147224 */ /* 0x000fe200078e00ba */
[----:B------:R-:W-:Y:S01]  /*5410*/  @P1 SHF.R.U32.HI R20, RZ, UR6, R21 ;  /* 0x00000006ff141c19 */ /* 0x000fe20008011615 */
[----:B------:R-:W-:Y:S01]  /*5420*/  ULDC UR6, c[0x0][0xa80] ;  /* 0x0002a00000067ab9 */ /* 0x000fe20000000800 */
[----:B------:R-:W0:Y:S03]  /*5430*/  LDC R21, c[0x0][0x288] ;  /* 0x0000a200ff157b82 */ /* 0x000e260000000800 */
[----:B------:R-:W1:Y:S04]  /*5440*/  SHFL.IDX PT, R59, R20, RZ, 0x1c1f ;  /* 0x001c1fff143b7589 */ /* 0x000e6800000e0000 */
[----:B------:R-:W2:Y:S01]  /*5450*/  SHFL.IDX PT, R20, R20, 0x1, 0x1c1f ;  /* 0x003c1f0014147f89 */ /* 0x000ea200000e0000 */
[----:B0-----:R-:W-:Y:S01]  /*5460*/  IADD3 R60, R60, -R21, -R194 ;  /* 0x800000153c3c7210 */ /* 0x001fe20007ffe8c2 */
[----:B------:R-:W-:-:S03]  /*5470*/  IMAD R21, R193, UR7, -R21 ;  /* 0x00000007c1157c24 */ /* 0x000fc6000f8e0a15 */
[----:B-1----:R-:W-:Y:S02]  /*5480*/  VIADDMNMX R59, R59, R60, R57, PT ;  /* 0x0000003c3b3b7246 */ /* 0x002fe40003800139 */
[----:B------:R-:W-:Y:S02]  /*5490*/  R2UR UR7, R21 ;  /* 0x00000000150772ca */ /* 0x000fe400000e0000 */
[C---:B------:R-:W-:Y:S01]  /*54a0*/  ISETP.GT.AND P2, PT, R59.reuse, RZ, PT ;  /* 0x000000ff3b00720c */ /* 0x040fe20003f44270 */
[----:B------:R-:W-:Y:S02]  /*54b0*/  WARPGROUP.DEPBAR.LE gsb0, 0x0 ;  /* 0x00008000000079c5 */ /* 0x000fe40000010000 */
[----:B------:R-:W-:Y:S01]  /*54c0*/  WARPGROUP.ARRIVE ;  /* 0x00000000000079c5 */ /* 0x000fe20000000000 */
[C---:B------:R-:W-:Y:S02]  /*54d0*/  ISETP.GT.AND P3, PT, R59.reuse, 0x1, PT ;  /* 0x000000013b00780c */ /* 0x040fe40003f64270 */
[----:B------:R-:W-:-:S02]  /*54e0*/  ISETP.GT.AND P4, PT, R59, 0x8, PT ;  /* 0x000000083b00780c */ /* 0x000fc40003f84270 */
[----:B--2---:R-:W-:Y:S01]  /*54f0*/  VIADDMNMX R57, R20, R60, R57, PT ;  /* 0x0000003c14397246 */ /* 0x004fe20003800139 */
[----:B------:R-:W-:Y:S03]  /*5500*/  HGMMA.64x64x16.F32.BF16 R24, gdesc[UR56], R24, gsb0 ;  /* 0x00e00000381879f0 */ /* 0x000fe60008001818 */
[----:B------:R-:W-:Y:S02]  /*5510*/  WARPGROUP.DEPBAR.LE gsb0, 0x0 ;  /* 0x00008000000079c5 */ /* 0x000fe40000010000 */
[----:B------:R-:W-:Y:S02]  /*5520*/  FSEL R24, R24, -INF , P2 ;  /* 0xff80000018187808 */ /* 0x000fe40001000000 */
[----:B------:R-:W-:Y:S02]  /*5530*/  FSEL R25, R25, -INF , P3 ;  /* 0xff80000019197808 */ /* 0x000fe40001800000 */
        /* <DEDUP_REMOVED lines=40> */
[----:B------:R-:W-:Y:S02]  /*57c0*/  FMNMX.FTZ R58, R52, R59, !PT ;  /* 0x0000003b343a7209 */ /* 0x000fe40007810000 */
[----:B------:R-:W-:Y:S02]  /*57d0*/  ISETP.GT.AND P2, PT, R57, RZ, PT ;  /* 0x000000ff3900720c */ /* 0x000fe40003f44270 */
[----:B------:R-:W-:-:S02]  /*57e0*/  FMNMX.FTZ R58, R53, R58, !PT ;  /* 0x0000003a353a7209 */ /* 0x000fc40007810000 */
[C---:B------:R-:W-:Y:S02]  /*57f0*/  ISETP.GT.AND P3, PT, R57.reuse, 0x1, PT ;  /* 0x000000013900780c */ /* 0x040fe40003f64270 */
[----:B------:R-:W-:Y:S01]  /*5800*/  ISETP.GT.AND P4, PT, R57, 0x8, PT ;  /* 0x000000083900780c */ /* 0x000fe20003f84270 */
[----:B------:R-:W0:Y:S01]  /*5810*/  SHFL.BFLY PT, R59, R58, 0x2, 0x1f ;  /* 0x0c401f003a3b7f89 */ /* 0x000e2200000e0000 */
[----:B------:R-:W-:Y:S02]  /*5820*/  FSEL R26, R26, -INF , P2 ;  /* 0xff8000001a1a7808 */ /* 0x000fe40001000000 */
[----:B------:R-:W-:Y:S02]  /*5830*/  FSEL R27, R27, -INF , P3 ;  /* 0xff8000001b1b7808 */ /* 0x000fe40001800000 */
[----:B------:R-:W-:Y:S02]  /*5840*/  ISETP.GT.AND P2, PT, R57, 0x9, PT ;  /* 0x000000093900780c */ /* 0x000fe40003f44270 */
[----:B------:R-:W-:-:S02]  /*5850*/  FSEL R30, R30, -INF , P4 ;  /* 0xff8000001e1e7808 */ /* 0x000fc40002000000 */
[----:B------:R-:W-:Y:S02]  /*5860*/  ISETP.GT.AND P3, PT, R57, 0x10, PT ;  /* 0x000000103900780c */ /* 0x000fe40003f64270 */
[----:B------:R-:W-:Y:S02]  /*5870*/  FSEL R31, R31, -INF , P2 ;  /* 0xff8000001f1f7808 */ /* 0x000fe40001000000 */
[C---:B------:R-:W-:Y:S02]  /*5880*/  ISETP.GT.AND P2, PT, R57.reuse, 0x11, PT ;  /* 0x000000113900780c */ /* 0x040fe40003f44270 */
[----:B------:R-:W-:Y:S02]  /*5890*/  FSEL R34, R34, -INF , P3 ;  /* 0xff80000022227808 */ /* 0x000fe40001800000 */
[----:B------:R-:W-:Y:S02]  /*58a0*/  ISETP.GT.AND P3, PT, R57, 0x18, PT ;  /* 0x000000183900780c */ /* 0x000fe40003f64270 */
[----:B------:R-:W-:-:S02]  /*58b0*/  FSEL R35, R35, -INF , P2 ;  /* 0xff80000023237808 */ /* 0x000fc40001000000 */
[C---:B------:R-:W-:Y:S02]  /*58c0*/  ISETP.GT.AND P2, PT, R57.reuse, 0x19, PT ;  /* 0x000000193900780c */ /* 0x040fe40003f44270 */
[----:B------:R-:W-:Y:S02]  /*58d0*/  FSEL R38, R38, -INF , P3 ;  /* 0xff80000026267808 */ /* 0x000fe40001800000 */
[----:B0-----:R-:W-:Y:S02]  /*58e0*/  FMNMX.FTZ R185, R58, R59, !PT ;  /* 0x0000003b3ab97209 */ /* 0x001fe40007810000 */
[----:B------:R-:W-:Y:S02]  /*58f0*/  FMNMX.FTZ R59, R26, R27, !PT ;  /* 0x0000001b1a3b7209 */ /* 0x000fe40007810000 */
[----:B------:R-:W-:Y:S01]  /*5900*/  ISETP.GT.AND P3, PT, R57, 0x20, PT ;  /* 0x000000203900780c */ /* 0x000fe20003f64270 */
[----:B------:R-:W0:Y:S01]  /*5910*/  SHFL.BFLY PT, R60, R185, 0x1, 0x1f ;  /* 0x0c201f00b93c7f89 */ /* 0x000e2200000e0000 */
        /* <DEDUP_REMOVED lines=13> */
[----:B0-----:R-:W-:Y:S02]  /*59f0*/  FMNMX.FTZ R185, R185, R60, !PT ;  /* 0x0000003cb9b97209 */ /* 0x001fe40007810000 */
[----:B------:R-:W-:Y:S02]  /*5a00*/  FSEL R46, R46, -INF , P3 ;  /* 0xff8000002e2e7808 */ /* 0x000fe40001800000 */
[----:B------:R-:W-:Y:S01]  /*5a10*/  FMNMX.FTZ R59, R43, R20, !PT ;  /* 0x000000142b3b7209 */ /* 0x000fe20007810000 */
[----:B------:R-:W-:Y:S01]  /*5a20*/  FMUL.FTZ R58, R185, UR6 ;  /* 0x00000006b93a7c20 */ /* 0x000fe20008410000 */
[----:B------:R-:W-:Y:S02]  /*5a30*/  ISETP.GT.AND P2, PT, R57, 0x30, PT ;  /* 0x000000303900780c */ /* 0x000fe40003f44270 */
[----:B------:R-:W-:Y:S02]  /*5a40*/  FSEL R47, R47, -INF , P4 ;  /* 0xff8000002f2f7808 */ /* 0x000fe40002000000 */
[----:B------:R-:W-:-:S02]  /*5a50*/  FMNMX.FTZ R20, R46, R59, !PT ;  /* 0x0000003b2e147209 */ /* 0x000fc40007810000 */
[----:B------:R-:W-:Y:S02]  /*5a60*/  FSETP.NEU.FTZ.AND P5, PT, R185, -INF , PT ;  /* 0xff800000b900780b */ /* 0x000fe40003fbd000 */
[----:B------:R-:W-:Y:S02]  /*5a70*/  ISETP.GT.AND P3, PT, R57, 0x31, PT ;  /* 0x000000313900780c */ /* 0x000fe40003f64270 */
[----:B------:R-:W-:Y:S02]  /*5a80*/  FSEL R50, R50, -INF , P2 ;  /* 0xff80000032327808 */ /* 0x000fe40001000000 */
[----:B------:R-:W-:Y:S02]  /*5a90*/  FMNMX.FTZ R59, R47, R20, !PT ;  /* 0x000000142f3b7209 */ /* 0x000fe40007810000 */
[----:B------:R-:W-:Y:S02]  /*5aa0*/  FSEL R58, R58, RZ, P5 ;  /* 0x000000ff3a3a7208 */ /* 0x000fe40002800000 */
[----:B------:R-:W-:-:S02]  /*5ab0*/  ISETP.GT.AND P2, PT, R57, 0x38, PT ;  /* 0x000000383900780c */ /* 0x000fc40003f44270 */
[----:B------:R-:W-:Y:S01]  /*5ac0*/  FSEL R51, R51, -INF , P3 ;  /* 0xff80000033337808 */ /* 0x000fe20001800000 */
[--C-:B------:R-:W-:Y:S01]  /*5ad0*/  FFMA.FTZ R170, R25, UR6, -R58.reuse ;  /* 0x0000000619aa7c23 */ /* 0x100fe2000801083a */
[----:B------:R-:W-:Y:S01]  /*5ae0*/  FMNMX.FTZ R20, R50, R59, !PT ;  /* 0x0000003b32147209 */ /* 0x000fe20007810000 */
[--C-:B------:R-:W-:Y:S01]  /*5af0*/  FFMA.FTZ R171, R28, UR6, -R58.reuse ;  /* 0x000000061cab7c23 */ /* 0x100fe2000801083a */
[----:B------:R-:W-:Y:S01]  /*5b00*/  ISETP.GT.AND P3, PT, R57, 0x39, PT ;  /* 0x000000393900780c */ /* 0x000fe20003f64270 */
[--C-:B------:R-:W-:Y:S01]  /*5b10*/  FFMA.FTZ R169, R24, UR6, -R58.reuse ;  /* 0x0000000618a97c23 */ /* 0x100fe2000801083a */
[----:B------:R-:W-:Y:S01]  /*5b20*/  FSEL R54, R54, -INF , P2 ;  /* 0xff80000036367808 */ /* 0x000fe20001000000 */
[--C-:B------:R-:W-:Y:S01]  /*5b30*/  FFMA.FTZ R172, R29, UR6, -R58.reuse ;  /* 0x000000061dac7c23 */ /* 0x100fe2000801083a */
[----:B------:R-:W-:Y:S01]  /*5b40*/  FMNMX.FTZ R25, R51, R20, !PT ;  /* 0x0000001433197209 */ /* 0x000fe20007810000 */
[--C-:B------:R-:W-:Y:S01]  /*5b50*/  FFMA.FTZ R173, R32, UR6, -R58.reuse ;  /* 0x0000000620ad7c23 */ /* 0x100fe2000801083a */
[----:B------:R-:W-:Y:S01]  /*5b60*/  FSEL R55, R55, -INF , P3 ;  /* 0xff80000037377808 */ /* 0x000fe20001800000 */
        /* <DEDUP_REMOVED lines=13> */
[----:B------:R-:W-:Y:S01]  /*5c40*/  FFMA.FTZ R198, R53, UR6, -R58 ;  /* 0x0000000635c67c23 */ /* 0x000fe2000801083a */
[----:B------:R-:W-:Y:S08]  /*5c50*/  MUFU.EX2 R169, R169 ;  /* 0x000000a900a97308 */ /* 0x000ff00000000800 */
[----:B------:R-:W1:Y:S08]  /*5c60*/  MUFU.EX2 R170, R170 ;  /* 0x000000aa00aa7308 */ /* 0x000e700000000800 */
[----:B------:R-:W-:Y:S01]  /*5c70*/  MUFU.EX2 R171, R171 ;  /* 0x000000ab00ab7308 */ /* 0x000fe20000000800 */
[----:B0-----:R-:W-:-:S07]  /*5c80*/  FMNMX.FTZ R25, R20, R25, !PT ;  /* 0x0000001914197209 */ /* 0x001fce0007810000 */
[----:B------:R-:W0:Y:S01]  /*5c90*/  MUFU.EX2 R172, R172 ;  /* 0x000000ac00ac7308 */ /* 0x000e220000000800 */
[----:B------:R-:W2:Y:S01]  /*5ca0*/  SHFL.BFLY PT, R168, R25, 0x1, 0x1f ;  /* 0x0c201f0019a87f89 */ /* 0x000ea200000e0000 */
[----:B-1----:R-:W-:Y:S01]  /*5cb0*/  F2FP.BF16.F32.PACK_AB R152, R170, R169 ;  /* 0x000000a9aa98723e */ /* 0x002fe200000010ff */
[----:B------:R-:W-:-:S05]  /*5cc0*/  FADD.FTZ R170, R169, R170 ;  /* 0x000000aaa9aa7221 */ /* 0x000fca0000010000 */
[----:B------:R-:W-:Y:S08]  /*5cd0*/  MUFU.EX2 R173, R173 ;  /* 0x000000ad00ad7308 */ /* 0x000ff00000000800 */
[----:B------:R-:W1:Y:S01]  /*5ce0*/  MUFU.EX2 R174, R174 ;  /* 0x000000ae00ae7308 */ /* 0x000e620000000800 */
[----:B0-----:R-:W-:Y:S01]  /*5cf0*/  F2FP.BF16.F32.PACK_AB R154, R172, R171 ;  /* 0x000000abac9a723e */ /* 0x001fe200000010ff */
[----:B------:R-:W-:-:S04]  /*5d00*/  FADD.FTZ R171, R171, R170 ;  /* 0x000000aaabab7221 */ /* 0x000fc80000010000 */
[----:B------:R-:W-:Y:S02]  /*5d10*/  FADD.FTZ R172, R172, R171 ;  /* 0x000000abacac7221 */ /* 0x000fe40000010000 */
[----:B------:R-:W-:Y:S01]  /*5d20*/  MUFU.EX2 R175, R175 ;  /* 0x000000af00af7308 */ /* 0x000fe20000000800 */
[----:B--2---:R-:W-:-:S04]  /*5d30*/  FMNMX.FTZ R168, R25, R168, !PT ;  /* 0x000000a819a87209 */ /* 0x004fc80007810000 */
[C---:B------:R-:W-:Y:S01]  /*5d40*/  FSETP.NEU.FTZ.AND P2, PT, R168.reuse, -INF , PT ;  /* 0xff800000a800780b */ /* 0x040fe20003f5d000 */
[----:B------:R-:W-:Y:S02]  /*5d50*/  FMUL.FTZ R20, R168, UR6 ;  /* 0x00000006a8147c20 */ /* 0x000fe40008410000 */
[----:B------:R-:W0:Y:S01]  /*5d60*/  MUFU.EX2 R176, R176 ;  /* 0x000000b000b07308 */ /* 0x000e220000000800 */
[----:B-1----:R-:W-:Y:S01]  /*5d70*/  F2FP.BF16.F32.PACK_AB R156, R174, R173 ;  /* 0x000000adae9c723e */ /* 0x002fe200000010ff */
[----:B------:R-:W-:Y:S01]  /*5d80*/  FADD.FTZ R173, R173, R172 ;  /* 0x000000acadad7221 */ /* 0x000fe20000010000 */
[----:B------:R-:W-:Y:S02]  /*5d90*/  FSEL R28, R20, RZ, P2 ;  /* 0x000000ff141c7208 */ /* 0x000fe40001000000 */
[-C--:B------:R-:W-:Y:S01]  /*5da0*/  LEA.HI R20, R56, R23.reuse, RZ, 0x4 ;  /* 0x0000001738147211 */ /* 0x080fe200078f20ff */
[----:B------:R-:W-:Y:S01]  /*5db0*/  FADD.FTZ R174, R174, R173 ;  /* 0x000000adaeae7221 */ /* 0x000fe20000010000 */
[----:B------:R-:W-:Y:S01]  /*5dc0*/  ISETP.NE.AND P2, PT, R62, RZ, PT ;  /* 0x000000ff3e00720c */ /* 0x000fe20003f45270 */
[--C-:B------:R-:W-:Y:S01]  /*5dd0*/  FFMA.FTZ R200, R27, UR6, -R28.reuse ;  /* 0x000000061bc87c23 */ /* 0x100fe2000801081c */
[----:B------:R-:W-:Y:S01]  /*5de0*/  LOP3.LUT R24, R20, 0xfffffff0, RZ, 0xc0, !PT ;  /* 0xfffffff014187812 */ /* 0x000fe200078ec0ff */
[--C-:B------:R-:W-:Y:S01]  /*5df0*/  FFMA.FTZ R199, R26, UR6, -R28.reuse ;  /* 0x000000061ac77c23 */ /* 0x100fe2000801081c */
[----:B------:R-:W-:Y:S01]  /*5e00*/  LEA.HI R56, R56, R23, RZ, 0x5 ;  /* 0x0000001738387211 */ /* 0x000fe200078f28ff */
[----:B------:R-:W-:Y:S01]  /*5e10*/  FFMA.FTZ R201, R30, UR6, -R28 ;  /* 0x000000061ec97c23 */ /* 0x000fe2000801081c */
[----:B------:R-:W-:Y:S01]  /*5e20*/  SHF.R.U32.HI R29, RZ, 0x1, R20 ;  /* 0x00000001ff1d7819 */ /* 0x000fe20000011614 */
[----:B------:R-:W-:-:S02]  /*5e30*/  IMAD.IADD R24, R23, 0x1, -R24 ;  /* 0x0000000117187824 */ /* 0x000fc400078e0a18 */
[--C-:B------:R-:W-:Y:S01]  /*5e40*/  FFMA.FTZ R202, R31, UR6, -R28.reuse ;  /* 0x000000061fca7c23 */ /* 0x100fe2000801081c */
[----:B------:R-:W-:Y:S02]  /*5e50*/  IMAD.SHL.U32 R56, R56, 0x20, RZ ;  /* 0x0000002038387824 */ /* 0x000fe400078e00ff */
[--C-:B------:R-:W-:Y:S01]  /*5e60*/  FFMA.FTZ R203, R34, UR6, -R28.reuse ;  /* 0x0000000622cb7c23 */ /* 0x100fe2000801081c */
[----:B------:R-:W-:Y:S01]  /*5e70*/  FFMA.FTZ R204, R35, UR6, -R28 ;  /* 0x0000000623cc7c23 */ /* 0x000fe2000801081c */
[----:B------:R-:W-:Y:S01]  /*5e80*/  SHF.R.S32.HI R25, RZ, 0x1f, R24 ;  /* 0x0000001fff197819 */ /* 0x000fe20000011418 */
[----:B------:R-:W-:Y:S01]  /*5e90*/  @!P2 VIADD R20, R196, 0x38840 ;  /* 0x00038840c414a836 */ /* 0x000fe20000000000 */
[----:B------:R-:W-:Y:S01]  /*5ea0*/  LOP3.LUT R56, R56, 0x7ffffc00, RZ, 0xc0, !PT ;  /* 0x7ffffc0038387812 */ /* 0x000fe200078ec0ff */
        /* <DEDUP_REMOVED lines=13> */
[--C-:B------:R-:W-:Y:S01]  /*5f80*/  FFMA.FTZ R211, R54, UR6, -R28.reuse ;  /* 0x0000000636d37c23 */ /* 0x100fe2000801081c */
[----:B------:R-:W-:Y:S02]  /*5f90*/  IMAD.SHL.U32 R24, R27, 0x40, RZ ;  /* 0x000000401b187824 */ /* 0x000fe400078e00ff */
[----:B------:R-:W-:Y:S01]  /*5fa0*/  FFMA.FTZ R214, R55, UR6, -R28 ;  /* 0x0000000637d67c23 */ /* 0x000fe2000801081c */
[----:B------:R-:W-:Y:S01]  /*5fb0*/  MUFU.EX2 R199, R199 ;  /* 0x000000c700c77308 */ /* 0x000fe20000000800 */
[----:B------:R-:W-:Y:S01]  /*5fc0*/  LOP3.LUT P4, RZ, R27, 0x4, RZ, 0xc0, !PT ;  /* 0x000000041bff7812 */ /* 0x000fe2000788c0ff */
[----:B------:R-:W-:Y:S01]  /*5fd0*/  @!P2 VIADD R21, R196, 0x38860 ;  /* 0x00038860c415a836 */ /* 0x000fe20000000000 */
[----:B------:R-:W-:-:S02]  /*5fe0*/  LOP3.LUT R24, R24, 0x1c0, RZ, 0xc0, !PT ;  /* 0x000001c018187812 */ /* 0x000fc400078ec0ff */
[----:B------:R-:W-:Y:S02]  /*5ff0*/  LOP3.LUT P3, RZ, R27, 0x2, RZ, 0xc0, !PT ;  /* 0x000000021bff7812 */ /* 0x000fe4000786c0ff */
[----:B------:R-:W-:Y:S01]  /*6000*/  LOP3.LUT R29, R24, 0x8, R29, 0xf8, !PT ;  /* 0x00000008181d7812 */ /* 0x000fe200078ef81d */
[----:B------:R-:W1:Y:S01]  /*6010*/  MUFU.EX2 R200, R200 ;  /* 0x000000c800c87308 */ /* 0x000e620000000800 */
[----:B------:R-:W-:Y:S02]  /*6020*/  SHF.R.U32.HI R24, RZ, 0x3, R24 ;  /* 0x00000003ff187819 */ /* 0x000fe40000011618 */
[----:B------:R-:W-:Y:S02]  /*6030*/  SEL R187, R187, 0xffffffe0, !P3 ;  /* 0xffffffe0bbbb7807 */ /* 0x000fe40005800000 */
[----:B------:R-:W-:Y:S02]  /*6040*/  LOP3.LUT R24, R29, R24, RZ, 0x3c, !PT ;  /* 0x000000181d187212 */ /* 0x000fe400078e3cff */
[----:B0-----:R-:W-:Y:S01]  /*6050*/  F2FP.BF16.F32.PACK_AB R158, R176, R175 ;  /* 0x000000afb09e723e */ /* 0x001fe200000010ff */
[----:B------:R-:W-:Y:S01]  /*6060*/  MUFU.EX2 R201, R201 ;  /* 0x000000c900c97308 */ /* 0x000fe20000000800 */
[----:B------:R-:W-:Y:S01]  /*6070*/  IADD3 R25, R24, R25, R56 ;  /* 0x0000001918197210 */ /* 0x000fe20007ffe038 */
[----:B------:R-:W-:Y:S01]  /*6080*/  FADD.FTZ R175, R175, R174 ;  /* 0x000000aeafaf7221 */ /* 0x000fe20000010000 */
[----:B------:R-:W-:-:S02]  /*6090*/  @!P2 PRMT R24, RZ, 0x654, R20 ;  /* 0x00000654ff18a816 */ /* 0x000fc40000000014 */
[----:B------:R-:W-:Y:S01]  /*60a0*/  @!P2 PRMT R21, RZ, 0x654, R21 ;  /* 0x00000654ff15a816 */ /* 0x000fe20000000015 */
[----:B------:R-:W-:Y:S01]  /*60b0*/  IMAD R184, R25, 0x2, R196 ;  /* 0x0000000219b87824 */ /* 0x000fe200078e02c4 */
[----:B------:R0:W-:Y:S01]  /*60c0*/  @!P2 SYNCS.ARRIVE.TRANS64.RED.A1T0 RZ, [R24+URZ], RZ ;  /* 0x000000ff18ffa9a7 */ /* 0x0001e2000810043f */
[----:B------:R-:W2:Y:S01]  /*60d0*/  MUFU.EX2 R202, R202 ;  /* 0x000000ca00ca7308 */ /* 0x000ea20000000800 */
[----:B-1----:R-:W-:Y:S01]  /*60e0*/  F2FP.BF16.F32.PACK_AB R153, R200, R199 ;  /* 0x000000c7c899723e */ /* 0x002fe200000010ff */
[C---:B------:R-:W-:Y:S02]  /*60f0*/  VIADD R188, R184.reuse, 0x36400 ;  /* 0x00036400b8bc7836 */ /* 0x040fe40000000000 */
[----:B------:R-:W-:Y:S01]  /*6100*/  FADD.FTZ R200, R199, R200 ;  /* 0x000000c8c7c87221 */ /* 0x000fe20000010000 */
[----:B------:R-:W-:Y:S02]  /*6110*/  VIADD R20, R184, 0x36440 ;  /* 0x00036440b8147836 */ /* 0x000fe40000000000 */
[----:B------:R-:W-:Y:S01]  /*6120*/  FADD.FTZ R176, R176, R175 ;  /* 0x000000afb0b07221 */ /* 0x000fe20000010000 */
[C---:B------:R-:W-:Y:S01]  /*6130*/  @P4 VIADD R20, R188.reuse, 0xffffffc0 ;  /* 0xffffffc0bc144836 */ /* 0x040fe20000000000 */
[----:B------:R-:W-:Y:S01]  /*6140*/  MUFU.EX2 R203, R203 ;  /* 0x000000cb00cb7308 */ /* 0x000fe20000000800 */
[----:B------:R-:W-:-:S02]  /*6150*/  IMAD.IADD R188, R188, 0x1, R187 ;  /* 0x00000001bcbc7824 */ /* 0x000fc400078e02bb */
[----:B------:R-:W-:Y:S02]  /*6160*/  IMAD.IADD R187, R187, 0x1, R20 ;  /* 0x00000001bbbb7824 */ /* 0x000fe400078e0214 */
[----:B------:R-:W-:-:S03]  /*6170*/  VIADD R199, R22, 0xfffffffe ;  /* 0xfffffffe16c77836 */ /* 0x000fc60000000000 */
[----:B------:R-:W1:Y:S01]  /*6180*/  MUFU.EX2 R204, R204 ;  /* 0x000000cc00cc7308 */ /* 0x000e620000000800 */
[----:B--2---:R-:W-:Y:S01]  /*6190*/  F2FP.BF16.F32.PACK_AB R155, R202, R201 ;  /* 0x000000c9ca9b723e */ /* 0x004fe200000010ff */
[----:B------:R-:W-:Y:S01]  /*61a0*/  BAR.SYNC.DEFER_BLOCKING 0xf, 0x100 ;  /* 0x03c4000000007b1d */ /* 0x000fe20000010000 */
[----:B------:R-:W-:-:S04]  /*61b0*/  FADD.FTZ R201, R201, R200 ;  /* 0x000000c8c9c97221 */ /* 0x000fc80000010000 */
[----:B------:R-:W-:Y:S01]  /*61c0*/  FADD.FTZ R202, R202, R201 ;  /* 0x000000c9caca7221 */ /* 0x000fe20000010000 */
[----:B------:R-:W-:Y:S08]  /*61d0*/  MUFU.EX2 R205, R205 ;  /* 0x000000cd00cd7308 */ /* 0x000ff00000000800 */
[----:B------:R-:W2:Y:S01]  /*61e0*/  MUFU.EX2 R206, R206 ;  /* 0x000000ce00ce7308 */ /* 0x000ea20000000800 */
[----:B-1----:R-:W-:Y:S01]  /*61f0*/  F2FP.BF16.F32.PACK_AB R157, R204, R203 ;  /* 0x000000cbcc9d723e */ /* 0x002fe200000010ff */
[----:B------:R-:W-:-:S04]  /*6200*/  FADD.FTZ R203, R203, R202 ;  /* 0x000000cacbcb7221 */ /* 0x000fc80000010000 */
[----:B------:R-:W-:Y:S02]  /*6210*/  FADD.FTZ R204, R204, R203 ;  /* 0x000000cbcccc7221 */ /* 0x000fe40000010000 */
[----:B------:R-:W-:Y:S01]  /*6220*/  MUFU.EX2 R177, R177 ;  /* 0x000000b100b17308 */ /* 0x000fe20000000800 */
[----:B------:R1:W-:Y:S07]  /*6230*/  STSM.16.M88.4 [R184+0x36400], R152 ;  /* 0x03640098b8007844 */ /* 0x0003ee0000000200 */
[----:B------:R-:W3:Y:S01]  /*6240*/  MUFU.EX2 R178, R178 ;  /* 0x000000b200b27308 */ /* 0x000ee20000000800 */
[----:B--2---:R-:W-:Y:S01]  /*6250*/  F2FP.BF16.F32.PACK_AB R159, R206, R205 ;  /* 0x000000cdce9f723e */ /* 0x004fe200000010ff */
        /* <DEDUP_REMOVED lines=31> */
[----:B----4-:R-:W-:-:S07]  /*6450*/  F2FP.BF16.F32.PACK_AB R166, R198, R183 ;  /* 0x000000b7c6a6723e */ /* 0x010fce00000010ff */
[----:B------:R-:W-:Y:S08]  /*6460*/  MUFU.EX2 R211, R211 ;  /* 0x000000d300d37308 */ /* 0x000ff00000000800 */
[----:B------:R-:W4:Y:S01]  /*6470*/  MUFU.EX2 R214, R214 ;  /* 0x000000d600d67308 */ /* 0x000f220000000800 */
[----:B---3--:R-:W-:Y:S01]  /*6480*/  F2FP.BF16.F32.PACK_AB R165, R212, R23 ;  /* 0x00000017d4a5723e */ /* 0x008fe200000010ff */
[----:B------:R-:W-:-:S04]  /*6490*/  FADD.FTZ R23, R23, R210 ;  /* 0x000000d217177221 */ /* 0x000fc80000010000 */
[----:B------:R-:W-:Y:S01]  /*64a0*/  FADD.FTZ R212, R212, R23 ;  /* 0x00000017d4d47221 */ /* 0x000fe20000010000 */
[----:B------:R-:W-:Y:S01]  /*64b0*/  IMAD.MOV.U32 R23, RZ, RZ, RZ ;  /* 0x000000ffff177224 */ /* 0x000fe200078e00ff */
[----:B----4-:R-:W-:Y:S02]  /*64c0*/  F2FP.BF16.F32.PACK_AB R167, R214, R211 ;  /* 0x000000d3d6a7723e */ /* 0x010fe400000010ff */
[----:B------:R-:W-:-:S03]  /*64d0*/  FADD.FTZ R211, R211, R212 ;  /* 0x000000d4d3d37221 */ /* 0x000fc60000010000 */
[----:B------:R2:W-:Y:S01]  /*64e0*/  STSM.16.M88.4 [R187], R164 ;  /* 0x000000a4bb007844 */ /* 0x0005e20000000200 */
[----:B0-----:R-:W-:Y:S01]  /*64f0*/  WARPGROUP.ARRIVE ;  /* 0x00000000000079c5 */ /* 0x001fe20000000000 */
[----:B------:R-:W-:-:S05]  /*6500*/  FADD.FTZ R22, R214, R211 ;  /* 0x000000d3d6167221 */ /* 0x000fca0000010000 */
[----:B------:R-:W-:Y:S01]  /*6510*/  HGMMA.64x256x16.F32.BF16 R24, R152, gdesc[UR8].tnspB, RZ, !UPT, gsb0 ;  /* 0x43e0000898187df0 */ /* 0x000fe2000c0018ff */
[----:B------:R-:W-:Y:S01]  /*6520*/  R2UR UR10, R213 ;  /* 0x00000000d50a72ca */ /* 0x000fe200000e0000 */
[----:B------:R-:W-:Y:S01]  /*6530*/  UMOV UR11, 0x40000040 ;  /* 0x40000040000b7882 */ /* 0x000fe20000000000 */
[C---:B------:R-:W-:Y:S01]  /*6540*/  VIADD R213, R191.reuse, 0x100 ;  /* 0x00000100bfd57836 */ /* 0x040fe20000000000 */
[----:B------:R-:W-:Y:S02]  /*6550*/  WARPGROUP.DEPBAR.LE gsb0, 0x0 ;  /* 0x00008000000079c5 */ /* 0x000fe40000010000 */
[----:B------:R-:W-:Y:S01]  /*6560*/  WARPGROUP.ARRIVE ;  /* 0x00000000000079c5 */ /* 0x000fe20000000000 */
[----:B-1----:R-:W-:-:S15]  /*6570*/  VIADD R152, R191, 0x180 ;  /* 0x00000180bf987836 */ /* 0x002fde0000000000 */
        /* <DEDUP_REMOVED lines=18> */
[----:B------:R-:W-:-:S04]  /*66a0*/  USHF.R.S32.HI UR7, URZ, 0x1f, UR60 ;  /* 0x0000001f3f077899 */ /* 0x000fc8000801143c */
[----:B------:R-:W-:-:S03]  /*66b0*/  ULEA.HI UR7, UR7, UR60, URZ, 0x6 ;  /* 0x0000003c07077291 */ /* 0x000fc6000f8f303f */
[----:B------:R-:W-:Y:S01]  /*66c0*/  UMOV UR60, URZ ;  /* 0x0000003f003c7c82 */ /* 0x000fe20008000000 */
[----:B------:R-:W-:-:S04]  /*66d0*/  USHF.R.S32.HI UR7, URZ, 0x6, UR7 ;  /* 0x000000063f077899 */ /* 0x000fc80008011407 */
[----:B------:R-:W-:-:S04]  /*66e0*/  UISETP.LT.AND UP1, UPT, UR61, UR7, UPT ;  /* 0x000000073d00728c */ /* 0x000fc8000bf21270 */
[----:B------:R-:W-:-:S06]  /*66f0*/  USEL UR61, UR61, UR7, !UP1 ;  /* 0x000000073d3d7287 */ /* 0x000fcc000c800000 */
[----:B------:R-:W-:Y:S01]  /*6700*/  ISETP.GE.AND P3, PT, R199, UR61, PT ;  /* 0x0000003dc7007c0c */ /* 0x000fe2000bf66270 */
        /* <DEDUP_REMOVED lines=9> */
[----:B------:R0:W-:Y:S02]  /*67a0*/  @!P2 SYNCS.ARRIVE.TRANS64.RED.A1T0 RZ, [R21+URZ], RZ ;  /* 0x000000ff15ffa9a7 */ /* 0x0001e4000810043f */
[----:B0-----:R-:W-:-:S04]  /*67b0*/  FADD.FTZ R21, R183, R182 ;  /* 0x000000b6b7157221 */ /* 0x001fc80000010000 */
[----:B------:R-:W-:Y:S01]  /*67c0*/  FADD.FTZ R21, R198, R21 ;  /* 0x00000015c6157221 */ /* 0x000fe20000010000 */
[----:B--2---:R-:W-:Y:S06]  /*67d0*/  @!P3 BRA `(.L_x_7219) ;  /* 0x000000300088b947 */ /* 0x004fec0003800000 */
[----:B------:R-:W-:Y:S01]  /*67e0*/  IMAD.MOV.U32 R200, RZ, RZ, R168 ;  /* 0x000000ffffc87224 */ /* 0x000fe200078e00a8 */
[----:B------:R-:W-:Y:S01]  /*67f0*/  UMOV UR60, URZ ;  /* 0x0000003f003c7c82 */ /* 0x000fe20008000000 */
[----:B------:R-:W-:Y:S02]  /*6800*/  IMAD.MOV.U32 R201, RZ, RZ, R185 ;  /* 0x000000ffffc97224 */ /* 0x000fe400078e00b9 */
[----:B------:R-:W-:-:S07]  /*6810*/  IMAD.MOV.U32 R203, RZ, RZ, RZ ;  /* 0x000000ffffcb7224 */ /* 0x000fce00078e00ff */
.L_x_7228:
        /* <DEDUP_REMOVED lines=8> */
.L_x_7220:
[----:B------:R-:W-:Y:S02]  /*68a0*/  IMAD.U32 R205, RZ, RZ, UR60 ;  /* 0x0000003cffcd7e24 */ /* 0x000fe4000f8e00ff */
[----:B------:R-:W-:-:S03]  /*68b0*/  IMAD R198, R23, 0x8, R196 ;  /* 0x0000000817c67824 */ /* 0x000fc600078e02c4 */
[----:B------:R-:W-:-:S04]  /*68c0*/  SHF.L.U32 R205, R205, 0x1f, RZ ;  /* 0x0000001fcdcd7819 */ /* 0x000fc800000006ff */
[----:B------:R0:W1:Y:S01]  /*68d0*/  SYNCS.PHASECHK.TRANS64.TRYWAIT P3, [R198+URZ+0x38830], R205 ;  /* 0x038830cdc60075a7 */ /* 0x000062000806017f */
[----:B------:R-:W-:Y:S05]  /*68e0*/  @!P0 BRA `(.L_x_7221) ;  /* 0x0000000000048947 */ /* 0x000fea0003800000 */
[----:B------:R-:W-:Y:S01]  /*68f0*/  BPT.TRAP 0x1 ;  /* 0x000000040000795c */ /* 0x000fe20000300000 */
.L_x_7221:
[----:B------:R-:W-:Y:S01]  /*6900*/  IMAD R185, R23, 0x200, R189 ;  /* 0x0000020017b97824 */ /* 0x000fe200078e02bd */
[----:B-1----:R-:W-:Y:S06]  /*6910*/  @P3 BRA `(.L_x_7222) ;  /* 0x0000000000083947 */ /* 0x002fec0003800000 */
[----:B------:R-:W1:Y:S02]  /*6920*/  SYNCS.PHASECHK.TRANS64.TRYWAIT P3, [R198+URZ+0x38830], R205 ;  /* 0x038830cdc60075a7 */ /* 0x000e64000806017f */
[----:B-1----:R-:W-:Y:S05]  /*6930*/  @!P3 BRA `(.L_x_7223) ;  /* 0x000000e80020b947 */ /* 0x002fea0003800000 */
.L_x_7222:
        /* <DEDUP_REMOVED lines=49> */
.L_x_7224:
[----:B------:R2:W3:Y:S01]  /*6c50*/  SYNCS.PHASECHK.TRANS64.TRYWAIT P3, [R198+URZ+0x38850], R205 ;  /* 0x038850cdc60075a7 */ /* 0x0004e2000806017f */
[----:B------:R-:W-:Y:S05]  /*6c60*/  @!P0 BRA `(.L_x_7225) ;  /* 0x0000000000048947 */ /* 0x000fea0003800000 */
[----:B------:R-:W-:Y:S01]  /*6c70*/  BPT.TRAP 0x1 ;  /* 0x000000040000795c */ /* 0x000fe20000300000 */
.L_x_7225:
[----:B---3--:R-:W-:Y:S05]  /*6c80*/  @P3 BRA `(.L_x_7226) ;  /* 0x0000000000083947 */ /* 0x008fea0003800000 */
[----:B------:R-:W3:Y:S02]  /*6c90*/  SYNCS.PHASECHK.TRANS64.TRYWAIT P3, [R198+URZ+0x38850], R205 ;  /* 0x038850cdc60075a7 */ /* 0x000ee4000806017f */
[----:B---3--:R-:W-:Y:S05]  /*6ca0*/  @!P3 BRA `(.L_x_7227) ;  /* 0x000000e40058b947 */ /* 0x008fea0003800000 */
.L_x_7226:
[----:B------:R-:W-:Y:S01]  /*6cb0*/  IMAD R185, R23, 0x1000, R16 ;  /* 0x0000100017b97824 */ /* 0x000fe200078e0210 */
[----:B------:R-:W-:Y:S01]  /*6cc0*/  MOV R202, UR49 ;  /* 0x0000003100ca7c02 */ /* 0x000fe20008000f00 */
[----:B------:R-:W-:Y:S01]  /*6cd0*/  WARPGROUP.ARRIVE ;  /* 0x00000000000079c5 */ /* 0x000fe20000000000 */
[----:B------:R-:W-:Y:S01]  /*6ce0*/  MOV R204, UR48 ;  /* 0x0000003000cc7c02 */ /* 0x000fe20008000f00 */
[----:B------:R-:W-:Y:S01]  /*6cf0*/  UMOV UR51, 0x40000040 ;  /* 0x4000004000337882 */ /* 0x000fe20000000000 */
[----:B------:R-:W-:Y:S01]  /*6d00*/  R2UR UR6, R185 ;  /* 0x00000000b90672ca */ /* 0x000fe200000e0000 */
[----:B------:R-:W-:Y:S01]  /*6d10*/  UMOV UR55, 0x40000040 ;  /* 0x4000004000377882 */ /* 0x000fe20000000000 */
[----:B------:R-:W-:Y:S01]  /*6d20*/  R2UR UR48, R8 ;  /* 0x00000000083072ca */ /* 0x000fe200000e0000 */
[----:B------:R-:W-:Y:S01]  /*6d30*/  UMOV UR59, 0x40000040 ;  /* 0x40000040003b7882 */ /* 0x000fe20000000000 */
[----:B------:R-:W-:Y:S01]  /*6d40*/  R2UR UR49, R9 ;  /* 0x00000000093172ca */ /* 0x000fe200000e0000 */
[----:B------:R-:W-:Y:S01]  /*6d50*/  UMOV UR7, 0x40000040 ;  /* 0x4000004000077882 */ /* 0x000fe20000000000 */
[----:B0123--:R-:W-:Y:S01]  /*6d60*/  MOV R205, UR53 ;  /* 0x0000003500cd7c02 */ /* 0x00ffe20008000f00 */
        /* <DEDUP_REMOVED lines=24> */
[----:B------:R-:W-:-:S06]  /*6ef0*/  IMAD R221, R23, 0x1000, R191 ;  /* 0x0000100017dd7824 */ /* 0x000fcc00078e02bf */
        /* <DEDUP_REMOVED lines=28> */
[----:B------:R-:W-:Y:S01]  /*70c0*/  R2UR UR52, R206 ;  /* 0x00000000ce3472ca */ /* 0x000fe200000e0000 */
[C---:B------:R-:W-:Y:S01]  /*70d0*/  VIADD R205, R185.reuse, 0x800 ;  /* 0x00000800b9cd7836 */ /* 0x040fe20000000000 */
        /* <DEDUP_REMOVED lines=8> */
[----:B0-----:R-:W-:-:S04]  /*7160*/  ISETP.GT.AND P3, PT, R202, 0x7f, PT ;  /* 0x0000007fca00780c */ /* 0x001fc80003f64270 */
        /* <DEDUP_REMOVED lines=24> */
[----:B------:R-:W-:Y:S01]  /*72f0*/  ULDC UR11, c[0x0][0x2f0] ;  /* 0x0000bc00000b7ab9 */ /* 0x000fe20000000800 */
        /* <DEDUP_REMOVED lines=186> */
[----:B------:R-:W-:Y:S01]  /*7ea0*/  @P1 IMAD.HI.U32 R202, R186, UR6, RZ ;  /* 0x00000006baca1c27 */ /* 0x000fe2000f8e00ff */
[----:B------:R-:W-:Y:S01]  /*7eb0*/  @UP0 ULDC UR6, c[0x0][0x450] ;  /* 0x0001140000060ab9 */ /* 0x000fe20000000800 */
[----:B------:R-:W-:Y:S02]  /*7ec0*/  WARPGROUP.DEPBAR.LE gsb0, 0x0 ;  /* 0x00008000000079c5 */ /* 0x000fe40000010000 */
[----:B------:R-:W-:-:S06]  /*7ed0*/  WARPGROUP.ARRIVE ;  /* 0x00000000000079c5 */ /* 0x000fcc0000000000 */
[----:B------:R-:W-:Y:S01]  /*7ee0*/  HGMMA.64x64x16.F32.BF16 R152, gdesc[UR56], R152, gsb0 ;  /* 0x00e00000389879f0 */ /* 0x000fe20008001898 */
[----:B------:R-:W-:Y:S01]  /*7ef0*/  R2UR UR56, R204 ;  /* 0x00000000cc3872ca */ /* 0x000fe200000e0000 */
[----:B------:R-:W-:Y:S01]  /*7f00*/  UMOV UR57, 0x40000040 ;  /* 0x4000004000397882 */ /* 0x000fe20000000000 */
[----:B------:R-:W-:Y:S01]  /*7f10*/  R2UR UR58, R185 ;  /* 0x00000000b93a72ca */ /* 0x000fe200000e0000 */
[----:B------:R-:W-:Y:S01]  /*7f20*/  UMOV UR59, 0x40000040 ;  /* 0x40000040003b7882 */ /* 0x000fe20000000000 */
[----:B------:R-:W-:Y:S01]  /*7f30*/  IMAD.MOV.U32 R185, RZ, RZ, R186 ;  /* 0x000000ffffb97224 */ /* 0x000fe200078e00ba */
[----:B------:R-:W-:Y:S01]  /*7f40*/  @P1 SHF.R.U32.HI R185, RZ, UR6, R202 ;  /* 0x00000006ffb91c19 */ /* 0x000fe200080116ca */
[----:B------:R-:W-:Y:S01]  /*7f50*/  IMAD.MOV.U32 R202, RZ, RZ, -0x40 ;  /* 0xffffffc0ffca7424 */ /* 0x000fe200078e00ff */
[----:B------:R-:W-:-:S03]  /*7f60*/  ULDC UR6, c[0x0][0xa80] ;  /* 0x0002a00000067ab9 */ /* 0x000fc60000000800 */
[----:B------:R-:W0:Y:S01]  /*7f70*/  SHFL.IDX PT, R204, R185, RZ, 0x1c1f ;  /* 0x001c1fffb9cc7589 */ /* 0x000e2200000e0000 */
[----:B------:R-:W-:-:S04]  /*7f80*/  IMAD R205, R199, R202, 0x1 ;  /* 0x00000001c7cd7424 */ /* 0x000fc800078e02ca */
[----:B------:R-:W-:-:S04]  /*7f90*/  IMAD.IADD R202, R205, 0x1, -R194 ;  /* 0x00000001cdca7824 */ /* 0x000fc800078e0ac2 */
[----:B------:R-:W-:Y:S01]  /*7fa0*/  IMAD R207, R193, UR11, R202 ;  /* 0x0000000bc1cf7c24 */ /* 0x000fe2000f8e02ca */
[----:B------:R-:W-:-:S04]  /*7fb0*/  UMOV UR11, 0x40000040 ;  /* 0x40000040000b7882 */ /* 0x000fc80000000000 */
[----:B0-----:R-:W-:-:S04]  /*7fc0*/  IADD3 R208, R204, -UR7, R207 ;  /* 0x80000007ccd07c10 */ /* 0x001fc8000fffe0cf */
[C---:B------:R-:W-:Y:S02]  /*7fd0*/  ISETP.GT.AND P3, PT, R208.reuse, RZ, PT ;  /* 0x000000ffd000720c */ /* 0x040fe40003f64270 */
[----:B------:R-:W-:Y:S01]  /*7fe0*/  ISETP.GT.AND P4, PT, R208, 0x1, PT ;  /* 0x00000001d000780c */ /* 0x000fe20003f84270 */
        /* <DEDUP_REMOVED lines=47> */
[----:B------:R-:W-:Y:S01]  /*82e0*/  FSEL R181, R181, -INF , P4 ;  /* 0xff800000b5b57808 */ /* 0x000fe20002000000 */
[----:B------:R-:W0:Y:S01]  /*82f0*/  SHFL.IDX PT, R172, R185, 0x1, 0x1c1f ;  /* 0x003c1f00b9ac7f89 */ /* 0x000e2200000e0000 */
[----:B------:R-:W-:-:S04]  /*8300*/  FMNMX.FTZ R208, R180, R153, !PT ;  /* 0x00000099b4d07209 */ /* 0x000fc80007810000 */
[----:B------:R-:W-:-:S05]  /*8310*/  FMNMX.FTZ R208, R181, R208, !PT ;  /* 0x000000d0b5d07209 */ /* 0x000fca0007810000 */
[----:B------:R-:W1:Y:S01]  /*8320*/  SHFL.BFLY PT, R153, R208, 0x2, 0x1f ;  /* 0x0c401f00d0997f89 */ /* 0x000e6200000e0000 */
[----:B0-----:R-:W-:-:S04]  /*8330*/  IADD3 R169, R172, -UR7, R207 ;  /* 0x80000007aca97c10 */ /* 0x001fc8000fffe0cf */
[C---:B------:R-:W-:Y:S02]  /*8340*/  ISETP.GT.AND P3, PT, R169.reuse, RZ, PT ;  /* 0x000000ffa900720c */ /* 0x040fe40003f64270 */
[C---:B------:R-:W-:Y:S02]  /*8350*/  ISETP.GT.AND P4, PT, R169.reuse, 0x1, PT ;  /* 0x00000001a900780c */ /* 0x040fe40003f84270 */
[C---:B------:R-:W-:Y:S02]  /*8360*/  ISETP.GT.AND P5, PT, R169.reuse, 0x28, PT ;  /* 0x00000028a900780c */ /* 0x040fe40003fa4270 */
[----:B-1----:R-:W-:Y:S02]  /*8370*/  FMNMX.FTZ R172, R208, R153, !PT ;  /* 0x00000099d0ac7209 */ /* 0x002fe40007810000 */
[----:B------:R-:W-:Y:S02]  /*8380*/  FSEL R153, R154, -INF , P3 ;  /* 0xff8000009a997808 */ /* 0x000fe40001800000 */
[----:B------:R-:W-:Y:S01]  /*8390*/  ISETP.GT.AND P3, PT, R169, 0x8, PT ;  /* 0x00000008a900780c */ /* 0x000fe20003f64270 */
[----:B------:R-:W0:Y:S01]  /*83a0*/  SHFL.BFLY PT, R207, R172, 0x1, 0x1f ;  /* 0x0c201f00accf7f89 */ /* 0x000e2200000e0000 */
        /* <DEDUP_REMOVED lines=17> */
[----:B0-----:R-:W-:Y:S02]  /*84c0*/  FMNMX.FTZ R185, R172, R207, !PT ;  /* 0x000000cfacb97209 */ /* 0x001fe40007810000 */
[----:B------:R-:W-:-:S02]  /*84d0*/  ISETP.GT.AND P3, PT, R169, 0x20, PT ;  /* 0x00000020a900780c */ /* 0x000fc40003f64270 */
[----:B------:R-:W-:Y:S01]  /*84e0*/  FSEL R167, R167, -INF , P4 ;  /* 0xff800000a7a77808 */ /* 0x000fe20002000000 */
[----:B------:R-:W-:Y:S01]  /*84f0*/  FMUL.FTZ R213, R185, UR6 ;  /* 0x00000006b9d57c20 */ /* 0x000fe20008410000 */
        /* <DEDUP_REMOVED lines=16> */
[--C-:B------:R-:W-:Y:S01]  /*8600*/  FFMA.FTZ R173, R206, UR6, -R213.reuse ;  /* 0x00000006cead7c23 */ /* 0x100fe200080108d5 */
[----:B------:R-:W-:Y:S01]  /*8610*/  FMNMX.FTZ R171, R209, R170, !PT ;  /* 0x000000aad1ab7209 */ /* 0x000fe20007810000 */
[--C-:B------:R-:W-:Y:S01]  /*8620*/  FFMA.FTZ R178, R156, UR6, -R213.reuse ;  /* 0x000000069cb27c23 */ /* 0x100fe200080108d5 */
[----:B------:R-:W-:Y:S01]  /*8630*/  ISETP.GT.AND P5, PT, R169, 0x38, PT ;  /* 0x00000038a900780c */ /* 0x000fe20003fa4270 */
[----:B------:R0:W-:Y:S01]  /*8640*/  MUFU.EX2 R170, R173 ;  /* 0x000000ad00aa7308 */ /* 0x0001e20000000800 */
        /* <DEDUP_REMOVED lines=9> */
[--C-:B0-----:R-:W-:Y:S01]  /*86e0*/  FFMA.FTZ R173, R160, UR6, -R213.reuse ;  /* 0x00000006a0ad7c23 */ /* 0x101fe200080108d5 */
        /* <DEDUP_REMOVED lines=12> */
[----:B------:R-:W-:Y:S01]  /*87b0*/  FFMA.FTZ R181, R181, UR6, -R213 ;  /* 0x00000006b5b57c23 */ /* 0x000fe200080108d5 */
[----:B------:R-:W-:Y:S08]  /*87c0*/  MUFU.EX2 R169, R169 ;  /* 0x000000a900a97308 */ /* 0x000ff00000000800 */
[----:B------:R-:W-:Y:S08]  /*87d0*/  MUFU.EX2 R171, R178 ;  /* 0x000000b200ab7308 */ /* 0x000ff00000000800 */
[----:B------:R-:W-:Y:S01]  /*87e0*/  MUFU.EX2 R172, R172 ;  /* 0x000000ac00ac7308 */ /* 0x000fe20000000800 */
[----:B0-----:R-:W-:-:S07]  /*87f0*/  FMNMX.FTZ R157, R156, R157, !PT ;  /* 0x0000009d9c9d7209 */ /* 0x001fce0007810000 */
[----:B------:R-:W-:Y:S01]  /*8800*/  MUFU.EX2 R173, R173 ;  /* 0x000000ad00ad7308 */ /* 0x000fe20000000800 */
[----:B------:R-:W0:Y:S07]  /*8810*/  SHFL.BFLY PT, R168, R157, 0x1, 0x1f ;  /* 0x0c201f009da87f89 */ /* 0x000e2e00000e0000 */
[----:B------:R-:W1:Y:S08]  /*8820*/  MUFU.EX2 R174, R174 ;  /* 0x000000ae00ae7308 */ /* 0x000e700000000800 */
[----:B------:R-:W-:Y:S08]  /*8830*/  MUFU.EX2 R175, R175 ;  /* 0x000000af00af7308 */ /* 0x000ff00000000800 */
[----:B------:R-:W2:Y:S01]  /*8840*/  MUFU.EX2 R178, R165 ;  /* 0x000000a500b27308 */ /* 0x000ea20000000800 */
[----:B-1----:R-:W-:-:S02]  /*8850*/  F2FP.BF16.F32.PACK_AB R156, R174, R173 ;  /* 0x000000adae9c723e */ /* 0x002fc400000010ff */
[----:B0-----:R-:W-:-:S04]  /*8860*/  FMNMX.FTZ R168, R157, R168, !PT ;  /* 0x000000a89da87209 */ /* 0x001fc80007810000 */
[C---:B------:R-:W-:Y:S01]  /*8870*/  FSETP.NEU.FTZ.AND P3, PT, R168.reuse, -INF , PT ;  /* 0xff800000a800780b */ /* 0x040fe20003f7d000 */
[----:B------:R-:W-:Y:S01]  /*8880*/  FMUL.FTZ R152, R168, UR6 ;  /* 0x00000006a8987c20 */ /* 0x000fe20008410000 */
[----:B------:R-:W-:Y:S04]  /*8890*/  MUFU.EX2 R179, R179 ;  /* 0x000000b300b37308 */ /* 0x000fe80000000800 */
[----:B------:R-:W-:-:S04]  /*88a0*/  FSEL R152, R152, RZ, P3 ;  /* 0x000000ff98987208 */ /* 0x000fc80001800000 */
[----:B------:R-:W-:Y:S01]  /*88b0*/  MUFU.EX2 R182, R182 ;  /* 0x000000b600b67308 */ /* 0x000fe20000000800 */
[--C-:B------:R-:W-:Y:S01]  /*88c0*/  FFMA.FTZ R205, R153, UR6, -R152.reuse ;  /* 0x0000000699cd7c23 */ /* 0x100fe20008010898 */
[----:B------:R-:W-:Y:S01]  /*88d0*/  FSEL R153, R168, RZ, P3 ;  /* 0x000000ffa8997208 */ /* 0x000fe20001800000 */
[--C-:B------:R-:W-:Y:S01]  /*88e0*/  FFMA.FTZ R219, R154, UR6, -R152.reuse ;  /* 0x000000069adb7c23 */ /* 0x100fe20008010898 */
[----:B------:R-:W-:Y:S01]  /*88f0*/  FSEL R154, R185, RZ, P4 ;  /* 0x000000ffb99a7208 */ /* 0x000fe20002000000 */
[--C-:B------:R-:W-:Y:S01]  /*8900*/  FFMA.FTZ R204, R155, UR6, -R152.reuse ;  /* 0x000000069bcc7c23 */ /* 0x100fe20008010898 */
[----:B------:R-:W-:Y:S01]  /*8910*/  FFMA.FTZ R155, R210, UR6, -R152 ;  /* 0x00000006d29b7c23 */ /* 0x000fe20008010898 */
[----:B------:R-:W-:Y:S01]  /*8920*/  FADD.FTZ R153, -R153, R200 ;  /* 0x000000c899997221 */ /* 0x000fe20000010100 */
[----:B------:R-:W-:Y:S01]  /*8930*/  ISETP.NE.AND P3, PT, R192, RZ, PT ;  /* 0x000000ffc000720c */ /* 0x000fe20003f65270 */
[----:B------:R-:W-:Y:S01]  /*8940*/  FADD.FTZ R154, -R154, R201 ;  /* 0x000000c99a9a7221 */ /* 0x000fe20000010100 */
[--C-:B------:R-:W-:Y:S01]  /*8950*/  FFMA.FTZ R220, R207, UR6, -R152.reuse ;  /* 0x00000006cfdc7c23 */ /* 0x100fe20008010898 */
[----:B------:R-:W-:Y:S01]  /*8960*/  FMUL.FTZ R210, R153, UR6 ;  /* 0x0000000699d27c20 */ /* 0x000fe20008410000 */
[--C-:B------:R-:W-:Y:S01]  /*8970*/  FFMA.FTZ R207, R208, UR6, -R152.reuse ;  /* 0x00000006d0cf7c23 */ /* 0x100fe20008010898 */
[----:B------:R-:W-:Y:S01]  /*8980*/  FMUL.FTZ R154, R154, UR6 ;  /* 0x000000069a9a7c20 */ /* 0x000fe20008410000 */
[----:B------:R-:W-:Y:S01]  /*8990*/  FFMA.FTZ R208, R209, UR6, -R152 ;  /* 0x00000006d1d07c23 */ /* 0x000fe20008010898 */
[----:B------:R0:W-:Y:S01]  /*89a0*/  MUFU.EX2 R201, R155 ;  /* 0x0000009b00c97308 */ /* 0x0001e20000000800 */
[----:B------:R-:W-:-:S02]  /*89b0*/  @!P2 VIADD R153, R198, 0x38840 ;  /* 0x00038840c699a836 */ /* 0x000fc40000000000 */
[--C-:B------:R-:W-:Y:S01]  /*89c0*/  FFMA.FTZ R213, R158, UR6, -R152.reuse ;  /* 0x000000069ed57c23 */ /* 0x100fe20008010898 */
[--C-:B------:R-:W-:Y:S01]  /*89d0*/  FFMA.FTZ R214, R159, UR6, -R152.reuse ;  /* 0x000000069fd67c23 */ /* 0x100fe20008010898 */
[--C-:B------:R-:W-:Y:S01]  /*89e0*/  FFMA.FTZ R215, R162, UR6, -R152.reuse ;  /* 0x00000006a2d77c23 */ /* 0x100fe20008010898 */
[--C-:B------:R-:W-:Y:S01]  /*89f0*/  FFMA.FTZ R216, R163, UR6, -R152.reuse ;  /* 0x00000006a3d87c23 */ /* 0x100fe20008010898 */
[----:B------:R-:W-:Y:S01]  /*8a00*/  @!P2 PRMT R153, RZ, 0x654, R153 ;  /* 0x00000654ff99a816 */ /* 0x000fe20000000099 */
[----:B------:R-:W-:Y:S01]  /*8a10*/  FFMA.FTZ R217, R166, UR6, -R152 ;  /* 0x00000006a6d97c23 */ /* 0x000fe20008010898 */
[----:B------:R1:W3:Y:S01]  /*8a20*/  MUFU.EX2 R209, R154 ;  /* 0x0000009a00d17308 */ /* 0x0002e20000000800 */
[----:B0-----:R-:W-:Y:S02]  /*8a30*/  @!P3 IMAD R155, R203, 0x40, R190 ;  /* 0x00000040cb9bb824 */ /* 0x001fe400078e02be */
[--C-:B------:R-:W-:Y:S01]  /*8a40*/  FFMA.FTZ R218, R167, UR6, -R152.reuse ;  /* 0x00000006a7da7c23 */ /* 0x100fe20008010898 */
[----:B------:R-:W-:Y:S01]  /*8a50*/  FFMA.FTZ R200, R206, UR6, -R152 ;  /* 0x00000006cec87c23 */ /* 0x000fe20008010898 */
[----:B------:R0:W-:Y:S01]  /*8a60*/  @!P2 SYNCS.ARRIVE.TRANS64.RED.A1T0 RZ, [R153+URZ], RZ ;  /* 0x000000ff99ffa9a7 */ /* 0x0001e2000810043f */
[----:B------:R-:W-:-:S02]  /*8a70*/  @!P3 IMAD R160, R155, 0x4, R196 ;  /* 0x000000049ba0b824 */ /* 0x000fc400078e02c4 */
[--C-:B------:R-:W-:Y:S01]  /*8a80*/  FFMA.FTZ R206, R212, UR6, -R152.reuse ;  /* 0x00000006d4ce7c23 */ /* 0x100fe20008010898 */
[----:B------:R-:W-:Y:S01]  /*8a90*/  FFMA.FTZ R211, R211, UR6, -R152 ;  /* 0x00000006d3d37c23 */ /* 0x000fe20008010898 */
[----:B------:R-:W4:Y:S01]  /*8aa0*/  MUFU.EX2 R210, R210 ;  /* 0x000000d200d27308 */ /* 0x000f220000000800 */
[----:B------:R-:W-:Y:S01]  /*8ab0*/  F2FP.BF16.F32.PACK_AB R152, R169, R170 ;  /* 0x000000aaa998723e */ /* 0x000fe200000010ff */
[----:B------:R-:W-:Y:S01]  /*8ac0*/  @!P2 VIADD R198, R198, 0x38860 ;  /* 0x00038860c6c6a836 */ /* 0x000fe20000000000 */
[----:B-1----:R-:W-:Y:S02]  /*8ad0*/  F2FP.BF16.F32.PACK_AB R154, R172, R171 ;  /* 0x000000abac9a723e */ /* 0x002fe400000010ff */
[----:B--2---:R-:W-:Y:S02]  /*8ae0*/  F2FP.BF16.F32.PACK_AB R158, R178, R175 ;  /* 0x000000afb29e723e */ /* 0x004fe400000010ff */
[----:B------:R-:W-:Y:S01]  /*8af0*/  @!P2 PRMT R198, RZ, 0x654, R198 ;  /* 0x00000654ffc6a816 */ /* 0x000fe200000000c6 */
[----:B------:R-:W-:Y:S01]  /*8b00*/  MUFU.EX2 R205, R205 ;  /* 0x000000cd00cd7308 */ /* 0x000fe20000000800 */
[----:B---3--:R-:W-:Y:S01]  /*8b10*/  @!P3 STS [R160+0x38400], R209 ;  /* 0x038400d1a000b388 */ /* 0x008fe20000000800 */
[-C--:B------:R-:W-:Y:S01]  /*8b20*/  FMUL.FTZ R24, R24, R209.reuse ;  /* 0x000000d118187220 */ /* 0x080fe20000410000 */
[-C--:B------:R-:W-:Y:S01]  /*8b30*/  FMUL.FTZ R25, R25, R209.reuse ;  /* 0x000000d119197220 */ /* 0x080fe20000410000 */
[-C--:B------:R-:W-:Y:S01]  /*8b40*/  FMUL.FTZ R28, R28, R209.reuse ;  /* 0x000000d11c1c7220 */ /* 0x080fe20000410000 */
[-C--:B------:R-:W-:Y:S01]  /*8b50*/  FMUL.FTZ R29, R29, R209.reuse ;  /* 0x000000d11d1d7220 */ /* 0x080fe20000410000 */
[-C--:B------:R-:W-:Y:S01]  /*8b60*/  FMUL.FTZ R32, R32, R209.reuse ;  /* 0x000000d120207220 */ /* 0x080fe20000410000 */
[-C--:B------:R-:W-:Y:S01]  /*8b70*/  FMUL.FTZ R33, R33, R209.reuse ;  /* 0x000000d121217220 */ /* 0x080fe20000410000 */
[----:B------:R-:W0:Y:S01]  /*8b80*/  MUFU.EX2 R204, R204 ;  /* 0x000000cc00cc7308 */ /* 0x000e220000000800 */
[----:B----4-:R1:W-:Y:S01]  /*8b90*/  @!P3 STS [R160+0x38420], R210 ;  /* 0x038420d2a000b388 */ /* 0x0103e20000000800 */
        /* <DEDUP_REMOVED lines=9> */
[----:B-1----:R-:W-:Y:S01]  /*8c30*/  F2FP.BF16.F32.PACK_AB R160, R182, R179 ;  /* 0x000000b3b6a0723e */ /* 0x002fe200000010ff */
        /* <DEDUP_REMOVED lines=19> */
[-C--:B------:R-:W-:Y:S01]  /*8d70*/  FMUL.FTZ R54, R54, R210.reuse ;  /* 0x000000d236367220 */ /* 0x080fe20000410000 */
        /* <DEDUP_REMOVED lines=110> */
[----:B------:R-:W-:Y:S01]  /*9460*/  FMUL.FTZ R143, R143, R210 ;  /* 0x000000d28f8f7220 */ /* 0x000fe20000410000 */
[-C--:B------:R-:W-:Y:S01]  /*9470*/  FMUL.FTZ R144, R144, R209.reuse ;  /* 0x000000d190907220 */ /* 0x080fe20000410000 */
[----:B------:R2:W-:Y:S01]  /*9480*/  MUFU.EX2 R203, R211 ;  /* 0x000000d300cb7308 */ /* 0x0005e20000000800 */
[----:B0-----:R-:W-:Y:S01]  /*9490*/  F2FP.BF16.F32.PACK_AB R166, R181, R180 ;  /* 0x000000b4b5a6723e */ /* 0x001fe200000010ff */
        /* <DEDUP_REMOVED lines=8> */
[----:B------:R-:W-:Y:S01]  /*9520*/  FMUL.FTZ R151, R151, R210 ;  /* 0x000000d297977220 */ /* 0x000fe20000410000 */
[----:B------:R1:W-:Y:S01]  /*9530*/  STSM.16.M88.4 [R184+0x36400], R152 ;  /* 0x03640098b8007844 */ /* 0x0003e20000000200 */
[----:B--2---:R-:W-:-:S02]  /*9540*/  VIADD R211, R221, 0x80 ;  /* 0x00000080ddd37836 */ /* 0x004fc40000000000 */
[----:B------:R-:W-:Y:S01]  /*9550*/  FFMA.FTZ R205, R210, R22, R205 ;  /* 0x00000016d2cd7223 */ /* 0x000fe200000100cd */
[----:B------:R-:W-:Y:S01]  /*9560*/  FFMA.FTZ R170, R209, R21, R170 ;  /* 0x00000015d1aa7223 */ /* 0x000fe200000100aa */
[----:B------:R2:W-:Y:S01]  /*9570*/  STSM.16.M88.4 [R188], R156 ;  /* 0x0000009cbc007844 */ /* 0x0005e20000000200 */
[----:B------:R-:W-:Y:S01]  /*9580*/  ISETP.GT.AND P3, PT, R199, UR61, PT ;  /* 0x0000003dc7007c0c */ /* 0x000fe2000bf64270 */
[----:B------:R-:W-:Y:S01]  /*9590*/  FADD.FTZ R204, R204, R205 ;  /* 0x000000cdcccc7221 */ /* 0x000fe20000010000 */
[----:B------:R-:W-:Y:S01]  /*95a0*/  FADD.FTZ R170, R169, R170 ;  /* 0x000000aaa9aa7221 */ /* 0x000fe20000010000 */
[----:B------:R2:W-:Y:S02]  /*95b0*/  STSM.16.M88.4 [R20], R160 ;  /* 0x000000a014007844 */ /* 0x0005e40000000200 */
[----:B------:R-:W-:Y:S01]  /*95c0*/  FADD.FTZ R213, R213, R204 ;  /* 0x000000ccd5d57221 */ /* 0x000fe20000010000 */
[----:B------:R-:W-:Y:S01]  /*95d0*/  FADD.FTZ R171, R171, R170 ;  /* 0x000000aaabab7221 */ /* 0x000fe20000010000 */
[----:B0-----:R-:W-:-:S02]  /*95e0*/  F2FP.BF16.F32.PACK_AB R167, R206, R203 ;  /* 0x000000cbcea7723e */ /* 0x001fc400000010ff */
        /* <DEDUP_REMOVED lines=10> */
[C---:B------:R-:W-:Y:S02]  /*9690*/  VIADD R211, R221.reuse, 0x100 ;  /* 0x00000100ddd37836 */ /* 0x040fe40000000000 */
        /* <DEDUP_REMOVED lines=17> */
[----:B------:R-:W-:Y:S02]  /*97b0*/  IMAD.MOV.U32 R201, RZ, RZ, R185 ;  /* 0x000000ffffc97224 */ /* 0x000fe400078e00b9 */
[----:B------:R-:W-:Y:S01]  /*97c0*/  FADD.FTZ R177, R177, R176 ;  /* 0x000000b0b1b17221 */ /* 0x000fe20000010000 */
[----:B------:R-:W-:Y:S01]  /*97d0*/  FADD.FTZ R203, R203, R200 ;  /* 0x000000c8cbcb7221 */ /* 0x000fe20000010000 */
[----:B------:R-:W-:Y:S02]  /*97e0*/  IMAD.MOV.U32 R200, RZ, RZ, R168 ;  /* 0x000000ffffc87224 */ /* 0x000fe400078e00a8 */
[----:B------:R-:W-:Y:S01]  /*97f0*/  FADD.FTZ R180, R180, R177 ;  /* 0x000000b1b4b47221 */ /* 0x000fe20000010000 */
[----:B------:R-:W-:Y:S01]  /*9800*/  FADD.FTZ R22, R206, R203 ;  /* 0x000000cbce167221 */ /* 0x000fe20000010000 */
[----:B------:R-:W-:Y:S02]  /*9810*/  IMAD.MOV.U32 R203, RZ, RZ, R23 ;  /* 0x000000ffffcb7224 */ /* 0x000fe400078e0017 */
[----:B------:R-:W-:Y:S01]  /*9820*/  FADD.FTZ R21, R181, R180 ;  /* 0x000000b4b5157221 */ /* 0x000fe20000010000 */
[----:B------:R-:W-:-:S02]  /*9830*/  WARPGROUP.DEPBAR.LE gsb0, 0x0 ;  /* 0x00008000000079c5 */ /* 0x000fc40000010000 */
[----:B------:R-:W-:Y:S01]  /*9840*/  WARPGROUP.ARRIVE ;  /* 0x00000000000079c5 */ /* 0x000fe20000000000 */
[----:B-1----:R-:W-:-:S04]  /*9850*/  VIADD R152, R199, 0xffffffff ;  /* 0xffffffffc7987836 */ /* 0x002fc80000000000 */
        /* <DEDUP_REMOVED lines=25> */
[----:B------:R-:W-:-:S07]  /*99f0*/  IMAD.MOV.U32 R199, RZ, RZ, R152 ;  /* 0x000000ffffc77224 */ /* 0x000fce00078e0098 */
.L_x_7219:
[----:B------:R-:W-:-:S13]  /*9a00*/  R2UR UR7, R195 ;  /* 0x00000000c30772ca */ /* 0x000fda00000e0000 */
[----:B------:R-:W-:-:S13]  /*9a10*/  ISETP.GE.AND P1, PT, R199, UR7, PT ;  /* 0x00000007c7007c0c */ /* 0x000fda000bf26270 */
[----:B------:R-:W-:Y:S05]  /*9a20*/  @!P1 BRA `(.L_x_7229) ;  /* 0x0000002800c89947 */ /* 0x000fea0003800000 */
[----:B------:R-:W-:Y:S01]  /*9a30*/  IMAD.MOV.U32 R209, RZ, RZ, R168 ;  /* 0x000000ffffd17224 */ /* 0x000fe200078e00a8 */
[----:B------:R-:W-:Y:S01]  /*9a40*/  ULDC UR61, c[0x0][0xa80] ;  /* 0x0002a000003d7ab9 */ /* 0x000fe20000000800 */
[----:B------:R-:W-:Y:S02]  /*9a50*/  IMAD.MOV.U32 R193, RZ, RZ, R185 ;  /* 0x000000ffffc17224 */ /* 0x000fe400078e00b9 */
[----:B------:R-:W-:-:S07]  /*9a60*/  IMAD.MOV.U32 R207, RZ, RZ, R23 ;  /* 0x000000ffffcf7224 */ /* 0x000fce00078e0017 */
.L_x_7238:
        /* <DEDUP_REMOVED lines=8> */
.L_x_7230:
[----:B------:R-:W-:Y:S02]  /*9af0*/  IMAD.U32 R185, RZ, RZ, UR60 ;  /* 0x0000003cffb97e24 */ /* 0x000fe4000f8e00ff */
[----:B------:R-:W-:-:S03]  /*9b00*/  IMAD R186, R23, 0x8, R196 ;  /* 0x0000000817ba7824 */ /* 0x000fc600078e02c4 */
[----:B------:R-:W-:-:S04]  /*9b10*/  SHF.L.U32 R185, R185, 0x1f, RZ ;  /* 0x0000001fb9b97819 */ /* 0x000fc800000006ff */
[----:B------:R0:W1:Y:S01]  /*9b20*/  SYNCS.PHASECHK.TRANS64.TRYWAIT P1, [R186+URZ+0x38830], R185 ;  /* 0x038830b9ba0075a7 */ /* 0x000062000802017f */
[----:B------:R-:W-:Y:S05]  /*9b30*/  @!P0 BRA `(.L_x_7231) ;  /* 0x0000000000048947 */ /* 0x000fea0003800000 */
[----:B------:R-:W-:Y:S01]  /*9b40*/  BPT.TRAP 0x1 ;  /* 0x000000040000795c */ /* 0x000fe20000300000 */
.L_x_7231:
[----:B------:R-:W-:Y:S01]  /*9b50*/  IMAD R194, R23, 0x200, R189 ;  /* 0x0000020017c27824 */ /* 0x000fe200078e02bd */
[----:B-1----:R-:W-:Y:S06]  /*9b60*/  @P1 BRA `(.L_x_7232) ;  /* 0x0000000000081947 */ /* 0x002fec0003800000 */
[----:B------:R-:W1:Y:S02]  /*9b70*/  SYNCS.PHASECHK.TRANS64.TRYWAIT P1, [R186+URZ+0x38830], R185 ;  /* 0x038830b9ba0075a7 */ /* 0x000e64000802017f */
[----:B-1----:R-:W-:Y:S05]  /*9b80*/  @!P1 BRA `(.L_x_7233) ;  /* 0x000000b400b49947 */ /* 0x002fea0003800000 */
.L_x_7232:
        /* <DEDUP_REMOVED lines=33> */
.L_x_7234:
[----:B------:R2:W3:Y:S01]  /*9da0*/  SYNCS.PHASECHK.TRANS64.TRYWAIT P1, [R186+URZ+0x38850], R185 ;  /* 0x038850b9ba0075a7 */ /* 0x0004e2000802017f */
[----:B------:R-:W-:Y:S05]  /*9db0*/  @!P0 BRA `(.L_x_7235) ;  /* 0x0000000000048947 */ /* 0x000fea0003800000 */
[----:B------:R-:W-:Y:S01]  /*9dc0*/  BPT.TRAP 0x1 ;  /* 0x000000040000795c */ /* 0x000fe20000300000 */
.L_x_7235:
[----:B---3--:R-:W-:Y:S05]  /*9dd0*/  @P1 BRA `(.L_x_7236) ;  /* 0x0000000000081947 */ /* 0x008fea0003800000 */
[----:B------:R-:W3:Y:S02]  /*9de0*/  SYNCS.PHASECHK.TRANS64.TRYWAIT P1, [R186+URZ+0x38850], R185 ;  /* 0x038850b9ba0075a7 */ /* 0x000ee4000802017f */
[----:B---3--:R-:W-:Y:S05]  /*9df0*/  @!P1 BRA `(.L_x_7237) ;  /* 0x000000b4002c9947 */ /* 0x008fea0003800000 */
.L_x_7236:
        /* <DEDUP_REMOVED lines=27> */
[----:B------:R-:W-:-:S02]  /*9fb0*/  VIADD R201, R185, 0x800 ;  /* 0x00000800b9c97836 */ /* 0x000fc40000000000 */
        /* <DEDUP_REMOVED lines=41> */
[----:B0-----:R-:W-:-:S04]  /*a250*/  ISETP.GT.AND P1, PT, R194, 0x7f, PT ;  /* 0x0000007fc200780c */ /* 0x001fc80003f24270 */
[----:B------:R-:W-:-:S05]  /*a260*/  SEL R194, RZ, 0x2, !P1 ;  /* 0x00000002ffc27807 */ /* 0x000fca0004800000 */
[----:B------:R-:W-:Y:S02]  /*a270*/  IMAD.IADD R198, R19, 0x1, R194 ;  /* 0x0000000113c67824 */ /* 0x000fe400078e02c2 */
[----:B------:R-:W-:-:S03]  /*a280*/  IMAD.IADD R200, R194, 0x1, R201 ;  /* 0x00000001c2c87824 */ /* 0x000fc600078e02c9 */
[----:B------:R-:W-:Y:S02]  /*a290*/  R2UR UR56, R198 ;  /* 0x00000000c63872ca */ /* 0x000fe400000e0000 */
[----:B------:R-:W-:Y:S01]  /*a2a0*/  R2UR UR58, R200 ;  /* 0x00000000c83a72ca */ /* 0x000fe200000e0000 */
        /* <DEDUP_REMOVED lines=9> */
[----:B------:R-:W-:Y:S01]  /*a340*/  UMOV UR6, UR61 ;  /* 0x0000003d00067c82 */ /* 0x000fe20008000000 */
[----:B------:R-:W-:Y:S01]  /*a350*/  R2UR UR7, R195 ;  /* 0x00000000c30772ca */ /* 0x000fe200000e0000 */
        /* <DEDUP_REMOVED lines=186> */
[----:B------:R-:W-:Y:S02]  /*af00*/  SEL R194, R194, 0x3e, P1 ;  /* 0x0000003ec2c27807 */ /* 0x000fe40000800000 */
[----:B------:R-:W-:Y:S02]  /*af10*/  ISETP.NE.AND P1, PT, R192, RZ, PT ;  /* 0x000000ffc000720c */ /* 0x000fe40003f25270 */
        /* <DEDUP_REMOVED lines=152> */
[----:B------:R-:W-:Y:S01]  /*b8a0*/  FFMA.FTZ R213, R159, UR6, -R152 ;  /* 0x000000069fd57c23 */ /* 0x000fe20008010898 */
        /* <DEDUP_REMOVED lines=118> */
[----:B------:R-:W-:Y:S01]  /*c010*/  ISETP.GT.AND P1, PT, R199, UR7, PT ;  /* 0x00000007c7007c0c */ /* 0x000fe2000bf24270 */
        /* <DEDUP_REMOVED lines=40> */
[----:B------:R-:W4:Y:S01]  /*c2a0*/  MUFU.EX2 R183, R183 ;  /* 0x000000b700b77308 */ /* 0x000f220000000800 */
[----:B-1----:R-:W-:Y:S01]  /*c2b0*/  F2FP.BF16.F32.PACK_AB R165, R179, R178 ;  /* 0x000000b2b3a5723e */ /* 0x002fe200000010ff */
[----:B------:R-:W-:-:S04]  /*c2c0*/  FADD.FTZ R178, R178, R175 ;  /* 0x000000afb2b27221 */ /* 0x000fc80000010000 */
[----:B------:R-:W-:-:S04]  /*c2d0*/  FADD.FTZ R179, R179, R178 ;  /* 0x000000b2b3b37221 */ /* 0x000fc80000010000 */
[----:B--2---:R-:W-:Y:S01]  /*c2e0*/  FADD.FTZ R22, R182, R179 ;  /* 0x000000b3b6167221 */ /* 0x004fe20000010000 */
[----:B----4-:R-:W-:-:S03]  /*c2f0*/  F2FP.BF16.F32.PACK_AB R167, R183, R182 ;  /* 0x000000b6b7a7723e */ /* 0x010fc600000010ff */
        /* <DEDUP_REMOVED lines=9> */
[----:B------:R-:W-:Y:S01]  /*c390*/  WARPGROUP.ARRIVE ;  /* 0x00000000000079c5 */ /* 0x000fe20000000000 */
[----:B0-----:R-:W-:-:S04]  /*c3a0*/  VIADD R152, R199, 0xffffffff ;  /* 0xffffffffc7987836 */ /* 0x001fc80000000000 */
[----:B------:R-:W-:-:S15]  /*c3b0*/  IMAD.MOV.U32 R199, RZ, RZ, R152 ;  /* 0x000000ffffc77224 */ /* 0x000fde00078e0098 */
        /* <DEDUP_REMOVED lines=25> */
.L_x_7229:
[----:B------:R-:W0:Y:S01]  /*c550*/  SHFL.BFLY PT, R0, R21, 0x2, 0x1f ;  /* 0x0c401f0015007f89 */ /* 0x000e2200000e0000 */
[----:B------:R-:W-:Y:S08]  /*c560*/  BAR.ARV 0x8, 0x100 ;  /* 0x0204000000007b1d */ /* 0x000ff00000002000 */
[----:B------:R-:W-:Y:S01]  /*c570*/  BAR.SYNC.DEFER_BLOCKING 0xf, 0x100 ;  /* 0x03c4000000007b1d */ /* 0x000fe20000010000 */
[----:B------:R-:W-:Y:S01]  /*c580*/  ISETP.NE.AND P0, PT, R192, RZ, PT ;  /* 0x000000ffc000720c */ /* 0x000fe20003f05270 */
[----:B------:R-:W-:-:S02]  /*c590*/  IMAD R23, R23, 0x40, R190 ;  /* 0x0000004017177824 */ /* 0x000fc400078e02be */
[----:B------:R-:W-:Y:S02]  /*c5a0*/  IMAD.U32 R8, RZ, RZ, UR6 ;  /* 0x00000006ff087e24 */ /* 0x000fe4000f8e00ff */
[----:B------:R-:W1:Y:S01]  /*c5b0*/  SHFL.BFLY PT, R5, R22, 0x2, 0x1f ;  /* 0x0c401f0016057f89 */ /* 0x000e6200000e0000 */
[----:B0-----:R-:W-:-:S07]  /*c5c0*/  FADD.FTZ R2, R0, R21 ;  /* 0x0000001500027221 */ /* 0x001fce0000010000 */
[----:B------:R-:W-:Y:S01]  /*c5d0*/  @!P0 IMAD R196, R23, 0x4, R196 ;  /* 0x0000000417c48824 */ /* 0x000fe200078e02c4 */
[----:B------:R-:W0:Y:S01]  /*c5e0*/  SHFL.BFLY PT, R3, R2, 0x1, 0x1f ;  /* 0x0c201f0002037f89 */ /* 0x000e2200000e0000 */
[----:B-1----:R-:W-:-:S05]  /*c5f0*/  FADD.FTZ R5, R5, R22 ;  /* 0x0000001605057221 */ /* 0x002fca0000010000 */
[----:B------:R-:W1:Y:S01]  /*c600*/  SHFL.BFLY PT, R0, R5, 0x1, 0x1f ;  /* 0x0c201f0005007f89 */ /* 0x000e6200000e0000 */
[----:B0-----:R-:W-:Y:S01]  /*c610*/  FADD.FTZ R4, R2, R3 ;  /* 0x0000000302047221 */ /* 0x001fe20000010000 */
[----:B------:R-:W-:Y:S02]  /*c620*/  IMAD.MOV.U32 R3, RZ, RZ, RZ ;  /* 0x000000ffff037224 */ /* 0x000fe400078e00ff */
[----:B------:R-:W-:Y:S02]  /*c630*/  IMAD.MOV.U32 R2, RZ, RZ, -0x800000 ;  /* 0xff800000ff027424 */ /* 0x000fe400078e00ff */
[----:B------:R-:W-:-:S13]  /*c640*/  FSETP.NE.FTZ.AND P1, PT, R4, RZ, PT ;  /* 0x000000ff0400720b */ /* 0x000fda0003f35000 */
[----:B------:R-:W0:Y:S01]  /*c650*/  @P1 MUFU.RCP R3, R4 ;  /* 0x0000000400031308 */ /* 0x000e220000001000 */
[----:B-1----:R-:W-:Y:S01]  /*c660*/  FADD.FTZ R6, R5, R0 ;  /* 0x0000000005067221 */ /* 0x002fe20000010000 */
[----:B------:R-:W-:-:S04]  /*c670*/  IMAD.MOV.U32 R0, RZ, RZ, RZ ;  /* 0x000000ffff007224 */ /* 0x000fc800078e00ff */
[----:B------:R-:W-:Y:S02]  /*c680*/  FSETP.NE.FTZ.AND P2, PT, R6, RZ, PT ;  /* 0x000000ff0600720b */ /* 0x000fe40003f55000 */
[----:B------:R1:W4:Y:S01]  /*c690*/  @P1 MUFU.LG2 R5, R4 ;  /* 0x0000000400051308 */ /* 0x0003220000000c00 */
[----:B0-----:R0:W-:Y:S01]  /*c6a0*/  @!P0 STS [R196+0x38400], R3 ;  /* 0x03840003c4008388 */ /* 0x0011e20000000800 */
[----:B-1----:R-:W-:Y:S02]  /*c6b0*/  IMAD.MOV.U32 R4, RZ, RZ, -0x800000 ;  /* 0xff800000ff047424 */ /* 0x002fe400078e00ff */
[----:B------:R-:W-:-:S07]  /*c6c0*/  FMUL.FTZ R24, R24, R3 ;  /* 0x0000000318187220 */ /* 0x000fce0000410000 */
[----:B------:R-:W1:Y:S01]  /*c6d0*/  @P2 MUFU.RCP R0, R6 ;  /* 0x0000000600002308 */ /* 0x000e620000001000 */
[----:B------:R-:W-:Y:S01]  /*c6e0*/  @P2 FMUL.FTZ R8, R8, 0.69314718246459960938 ;  /* 0x3f31721808082820 */ /* 0x000fe20000410000 */
[-C--:B------:R-:W-:Y:S01]  /*c6f0*/  FMUL.FTZ R25, R25, R3.reuse ;  /* 0x0000000319197220 */ /* 0x080fe20000410000 */
        /* <DEDUP_REMOVED lines=135> */
[----:B0-----:R-:W-:Y:S06]  /*cf70*/  BAR.ARV 0xe, 0x100 ;  /* 0x0384000000007b1d */ /* 0x001fec0000002000 */
.L_x_7204:
        /* <DEDUP_REMOVED lines=114> */
.L_x_7240:
        /* <DEDUP_REMOVED lines=267> */
.L_x_7242:
[----:B------:R-:W-:Y:S05]  /*e750*/  BSYNC B0 ;  /* 0x0000000000007941 */ /* 0x000fea0003800000 */
.L_x_7241:
        /* <DEDUP_REMOVED lines=201> */
.L_x_7239:
        /* <DEDUP_REMOVED lines=63> */
.L_x_7199:
        /* <DEDUP_REMOVED lines=18> */
.L_x_7243:
[----:B------:R-:W-:Y:S01]  /*f900*/  ULDC UR43, c[0x0][0xd50] ;  /* 0x00035400002b7ab9 */ /* 0x000fe20000000800 */
[----:B------:R-:W-:Y:S01]  /*f910*/  UMOV UR36, UR6 ;  /* 0x0000000600247c82 */ /* 0x000fe20008000000 */
[----:B------:R-:W-:-:S11]  /*f920*/  UISETP.NE.AND UP0, UPT, UR43, 0x1, UPT ;  /* 0x000000012b00788c */ /* 0x000fd6000bf05270 */
[----:B------:R-:W-:Y:S01]  /*f930*/  @UP0 ULDC UR4, c[0x0][0xd54] ;  /* 0x0003550000040ab9 */ /* 0x000fe20000000800 */
[----:B------:R-:W-:Y:S01]  /*f940*/  @UP0 ULDC UR7, c[0x0][0xd58] ;  /* 0x0003560000070ab9 */ /* 0x000fe20000000800 */
[----:B------:R-:W-:-:S04]  /*f950*/  UIMAD.WIDE.U32 UR4, UR6, UR4, URZ ;  /* 0x00000004060472a5 */ /* 0x000fc8000f8e003f */
[----:B------:R-:W-:-:S12]  /*f960*/  @UP0 USHF.R.U32.HI UR36, URZ, UR7, UR5 ;  /* 0x000000073f240299 */ /* 0x000fd80008011605 */
.L_x_7244:
[----:B------:R-:W-:Y:S01]  /*f970*/  ISETP.LE.AND P0, PT, RZ, UR44, PT ;  /* 0x0000002cff007c0c */ /* 0x000fe2000bf03270 */
        /* <DEDUP_REMOVED lines=74> */
.L_x_7246:
        /* <DEDUP_REMOVED lines=32> */
.L_x_7247:
        /* <DEDUP_REMOVED lines=20> */
.L_x_7249:
        /* <DEDUP_REMOVED lines=15> */
.L_x_7248:
        /* <DEDUP_REMOVED lines=25> */
.L_x_7350:
        /* <DEDUP_REMOVED lines=9> */
.L_x_7353:
[----:B------:R-:W-:Y:S05]  /*10470*/  @!P6 BRA `(.L_x_7251) ;  /* 0x0000000000dce947 */ /* 0x000fea0003800000 */
[----:B------:R-:W-:Y:S01]  /*10480*/  IMAD.MOV.U32 R16, RZ, RZ, R18 ;  /* 0x000000ffff107224 */ /* 0x000fe200078e0012 */
[----:B------:R-:W-:Y:S06]  /*10490*/  @!P1 BRA `(.L_x_7253) ;  /* 0x0000000000549947 */ /* 0x000fec0003800000 */
[----:B0-----:R-:W-:Y:S01]  /*104a0*/  IMAD.MOV.U32 R6, RZ, RZ, R0 ;  /* 0x000000ffff067224 */ /* 0x001fe200078e0000 */
[----:B------:R-:W-:Y:S01]  /*104b0*/  ULDC.64 UR4, c[0x0][0x428] ;  /* 0x00010a0000047ab9 */ /* 0x000fe20000000a00 */
[----:B------:R-:W0:Y:S01]  /*104c0*/  LDC R0, c[0x0][0x43c] ;  /* 0x00010f00ff007b82 */ /* 0x000e220000000800 */
[----:B------:R-:W-:Y:S01]  /*104d0*/  IMAD R9, R19, UR4, RZ ;  /* 0x0000000413097c24 */ /* 0x000fe2000f8e02ff */
[----:B------:R-:W-:Y:S01]  /*104e0*/  ULDC.64 UR6, c[0x0][0x208] ;  /* 0x0000820000067ab9 */ /* 0x000fe20000000a00 */
        /* <DEDUP_REMOVED lines=16> */
.L_x_7253:
[----:B------:R-:W-:Y:S01]  /*105f0*/  IMAD.MOV.U32 R0, RZ, RZ, 0x1 ;  /* 0x00000001ff007424 */ /* 0x000fe200078e00ff */
[----:B01----:R-:W0:Y:S04]  /*10600*/  S2R R6, SR_TID.X ;  /* 0x0000000000067919 */ /* 0x003e280000002100 */
[----:B------:R-:W-:-:S04]  /*10610*/  SHF.L.U32 R0, R0, 0x1f, RZ ;  /* 0x0000001f00007819 */ /* 0x000fc800000006ff */
[----:B------:R-:W1:Y:S01]  /*10620*/  SYNCS.PHASECHK.TRANS64.TRYWAIT P0, [UR38+0x38840], R0 ;  /* 0x03884000ff0075a7 */ /* 0x000e620008000166 */
[----:B0-----:R-:W-:-:S04]  /*10630*/  LOP3.LUT R2, R6, 0x7f, RZ, 0xc0, !PT ;  /* 0x0000007f06027812 */ /* 0x001fc800078ec0ff */
[----:B------:R-:W-:Y:S01]  /*10640*/  ISETP.NE.AND P1, PT, R2, RZ, PT ;  /* 0x000000ff0200720c */ /* 0x000fe20003f25270 */
[----:B-1----:R-:W-:-:S12]  /*10650*/  @!P0 BRA `(.L_x_7254) ;  /* 0x0000004c00688947 */ /* 0x002fd80003800000 */
.L_x_7354:
[----:B------:R-:W-:Y:S05]  /*10660*/  @P1 BRA `(.L_x_7255) ;  /* 0x0000000000181947 */ /* 0x000fea0003800000 */
[----:B------:R-:W1:Y:S01]  /*10670*/  S2R R2, SR_TID.X ;  /* 0x0000000000027919 */ /* 0x000e620000002100 */
[----:B0-----:R-:W-:-:S04]  /*10680*/  IMAD.MOV.U32 R0, RZ, RZ, 0x2000 ;  /* 0x00002000ff007424 */ /* 0x001fc800078e00ff */
[----:B------:R2:W-:Y:S01]  /*10690*/  SYNCS.ARRIVE.TRANS64 RZ, [UR38+0x38830], R0 ;  /* 0x03883000ffff79a7 */ /* 0x0005e20008000026 */
[----:B-1----:R-:W-:-:S13]  /*106a0*/  LOP3.LUT P0, RZ, R2, 0x1f, RZ, 0xc0, !PT ;  /* 0x0000001f02ff7812 */ /* 0x002fda000780c0ff */
[----:B--2---:R-:W-:Y:S05]  /*106b0*/  @!P0 BRA `(.L_x_7255) ;  /* 0x0000000000048947 */ /* 0x004fea0003800000 */
[----:B------:R-:W-:Y:S01]  /*106c0*/  BPT.TRAP 0x1 ;  /* 0x000000040000795c */ /* 0x000fe20000300000 */
.L_x_7255:
[----:B0-----:R-:W2:Y:S01]  /*106d0*/  LDL R0, [R1+0xc] ;  /* 0x00000c0001007983 */ /* 0x001ea20000100800 */
        /* <DEDUP_REMOVED lines=17> */
.L_x_7251:
        /* <DEDUP_REMOVED lines=24> */
.L_x_7256:
        /* <DEDUP_REMOVED lines=24> */
[----:B------:R-:W-:Y:S01]  /*10af0*/  IMAD.MOV.U32 R9, RZ, RZ, R11 ;  /* 0x000000ffff097224 */ /* 0x000fe200078e000b */
[----:B------:R2:W-:Y:S01]  /*10b00*/  STL [R1+0x8], R11 ;  /* 0x0000080b01007387 */ /* 0x0005e20000100800 */
        /* <DEDUP_REMOVED lines=9> */
[----:B--2---:R-:W-:Y:S01]  /*10ba0*/  IMAD R11, R9, UR5, R0 ;  /* 0x00000005090b7c24 */ /* 0x004fe2000f8e0200 */
[----:B------:R-:W-:Y:S02]  /*10bb0*/  ULDC.64 UR4, c[0x0][0x2c8] ;  /* 0x0000b20000047ab9 */ /* 0x000fe40000000a00 */
[----:B------:R-:W-:Y:S01]  /*10bc0*/  SHF.R.S32.HI R0, RZ, 0x1f, R5 ;  /* 0x0000001fff007819 */ /* 0x000fe20000011405 */
[----:B------:R-:W-:-:S04]  /*10bd0*/  IMAD.IADD R3, R3, 0x1, R11 ;  /* 0x0000000103037824 */ /* 0x000fc800078e020b */
[----:B------:R-:W-:Y:S02]  /*10be0*/  IMAD R0, R0, UR4, RZ ;  /* 0x0000000400007c24 */ /* 0x000fe4000f8e02ff */
[----:B------:R-:W-:-:S04]  /*10bf0*/  IMAD.WIDE.U32 R2, R5, UR4, R2 ;  /* 0x0000000405027c25 */ /* 0x000fc8000f8e0002 */
[----:B------:R-:W-:Y:S01]  /*10c00*/  IMAD R9, R5, UR5, R0 ;  /* 0x0000000505097c24 */ /* 0x000fe2000f8e0200 */
[----:B------:R-:W-:Y:S02]  /*10c10*/  ULDC.64 UR4, c[0x0][0x280] ;  /* 0x0000a00000047ab9 */ /* 0x000fe40000000a00 */
[C---:B------:R-:W-:Y:S01]  /*10c20*/  LEA R0, P0, R2.reuse, UR4, 0x1 ;  /* 0x0000000402007c11 */ /* 0x040fe2000f8008ff */
[----:B------:R-:W-:Y:S01]  /*10c30*/  IMAD.IADD R3, R3, 0x1, R9 ;  /* 0x0000000103037824 */ /* 0x000fe200078e0209 */
[----:B------:R-:W-:Y:S01]  /*10c40*/  ULDC UR4, c[0x0][0x2b8] ;  /* 0x0000ae0000047ab9 */ /* 0x000fe20000000800 */
[----:B------:R-:W0:Y:S03]  /*10c50*/  S2R R9, SR_TID.X ;  /* 0x0000000000097919 */ /* 0x000e260000002100 */
[----:B------:R-:W-:Y:S01]  /*10c60*/  LEA.HI.X R3, R2, UR5, R3, 0x1, P0 ;  /* 0x0000000502037c11 */ /* 0x000fe200080f0c03 */
[----:B0-----:R-:W-:-:S05]  /*10c70*/  IMAD.SHL.U32 R2, R9, 0x8, RZ ;  /* 0x0000000809027824 */ /* 0x001fca00078e00ff */
        /* <DEDUP_REMOVED lines=8> */
[----:B------:R-:W0:Y:S01]  /*10d00*/  S2R R4, SR_TID.X ;  /* 0x0000000000047919 */ /* 0x000e220000002100 */
[----:B------:R-:W-:Y:S01]  /*10d10*/  ULDC UR4, c[0x0][0x288] ;  /* 0x0000a20000047ab9 */ /* 0x000fe20000000800 */
[----:B------:R-:W-:Y:S01]  /*10d20*/  IMAD R8, R8, 0x40, R6 ;  /* 0x0000004008087824 */ /* 0x000fe200078e0206 */
[----:B------:R-:W-:Y:S01]  /*10d30*/  ULDC.64 UR6, c[0x0][0x208] ;  /* 0x0000820000067ab9 */ /* 0x000fe20000000a00 */
[----:B------:R-:W1:Y:S01]  /*10d40*/  SHFL.IDX PT, R14, R0, RZ, 0x181f ;  /* 0x00181fff000e7589 */ /* 0x000e6200000e0000 */
[----:B------:R-:W-:Y:S02]  /*10d50*/  IMAD R2, R7, UR4, RZ ;  /* 0x0000000407027c24 */ /* 0x000fe4000f8e02ff */
[C---:B------:R-:W-:Y:S01]  /*10d60*/  VIADD R6, R8.reuse, 0x10 ;  /* 0x0000001008067836 */ /* 0x040fe20000000000 */
[----:B------:R2:W-:Y:S02]  /*10d70*/  STL [R1+0x4], R8 ;  /* 0x0000040801007387 */ /* 0x0005e40000100800 */
[----:B------:R-:W-:-:S02]  /*10d80*/  ISETP.GE.AND P1, PT, R8, R2, PT ;  /* 0x000000020800720c */ /* 0x000fc40003f26270 */
[----:B------:R-:W-:Y:S01]  /*10d90*/  STL [R1+0x10], R6 ;  /* 0x0000100601007387 */ /* 0x000fe20000100800 */
[----:B--2---:R-:W-:-:S10]  /*10da0*/  VIADD R8, R8, 0x20 ;  /* 0x0000002008087836 */ /* 0x004fd40000000000 */
[----:B------:R-:W-:Y:S01]  /*10db0*/  @!P1 LEA R9, R10, UR38, 0x1 ;  /* 0x000000260a099c11 */ /* 0x000fe2000f8e08ff */
[----:B------:R-:W-:Y:S01]  /*10dc0*/  STL [R1+0x14], R8 ;  /* 0x0000140801007387 */ /* 0x000fe20000100800 */
[----:B0-----:R-:W-:-:S03]  /*10dd0*/  IMAD.SHL.U32 R11, R4, 0x8, RZ ;  /* 0x00000008040b7824 */ /* 0x001fc600078e00ff */
[----:B------:R-:W0:Y:S02]  /*10de0*/  SHFL.IDX PT, R4, R3, RZ, 0x181f ;  /* 0x00181fff03047589 */ /* 0x000e2400000e0000 */
[----:B------:R-:W-:-:S04]  /*10df0*/  LOP3.LUT R11, R11, 0x38, RZ, 0xc0, !PT ;  /* 0x000000380b0b7812 */ /* 0x000fc800078ec0ff */
[----:B-1----:R-:W-:-:S05]  /*10e00*/  @!P1 LEA R14, P2, R11, R14, 0x1 ;  /* 0x0000000e0b0e9211 */ /* 0x002fca00078408ff */
[----:B0-----:R-:W-:Y:S02]  /*10e10*/  @!P1 IMAD.X R5, RZ, RZ, R4, P2 ;  /* 0x000000ffff059224 */ /* 0x001fe400010e0604 */
[----:B------:R-:W-:Y:S02]  /*10e20*/  @!P1 IMAD.MOV.U32 R4, RZ, RZ, R14 ;  /* 0x000000ffff049224 */ /* 0x000fe400078e000e */
[----:B------:R-:W0:Y:S04]  /*10e30*/  SHFL.IDX PT, R14, R0, 0x1, 0x181f ;  /* 0x00381f00000e7f89 */ /* 0x000e2800000e0000 */
[----:B------:R1:W-:Y:S01]  /*10e40*/  @!P1 LDGSTS.E.BYPASS.LTC128B.128 [R9+0x20400], desc[UR6][R4.64], !P0 ;  /* 0x2040000004099fae */ /* 0x0003e2000c101d46 */
[----:B------:R-:W-:-:S03]  /*10e50*/  ISETP.GE.AND P1, PT, R6, R2, PT ;  /* 0x000000020600720c */ /* 0x000fc60003f26270 */
[----:B-1----:R-:W1:Y:S10]  /*10e60*/  SHFL.IDX PT, R4, R3, 0x1, 0x181f ;  /* 0x00381f0003047f89 */ /* 0x002e7400000e0000 */
[----:B------:R-:W-:-:S02]  /*10e70*/  @!P1 LEA R7, R10, UR38, 0x1 ;  /* 0x000000260a079c11 */ /* 0x000fc4000f8e08ff */
[----:B0-----:R-:W-:Y:S02]  /*10e80*/  @!P1 LEA R6, P2, R11, R14, 0x1 ;  /* 0x0000000e0b069211 */ /* 0x001fe400078408ff */
[----:B------:R-:W0:Y:S03]  /*10e90*/  SHFL.IDX PT, R14, R0, 0x2, 0x181f ;  /* 0x00581f00000e7f89 */ /* 0x000e2600000e0000 */
        /* <DEDUP_REMOVED lines=14> */
.L_x_7363:
[----:B--2---:R-:W2:Y:S01]  /*10f80*/  LDL R4, [R1+0x4] ;  /* 0x0000040001047983 */ /* 0x004ea20000100800 */
[----:B------:R-:W-:Y:S01]  /*10f90*/  ULDC.64 UR4, c[0x0][0x208] ;  /* 0x0000820000047ab9 */ /* 0x000fe20000000a00 */
[----:B------:R-:W0:Y:S02]  /*10fa0*/  S2R R0, SR_TID.X ;  /* 0x0000000000007919 */ /* 0x000e240000002100 */
[----:B0-----:R-:W-:-:S05]  /*10fb0*/  IMAD.SHL.U32 R0, R0, 0x8, RZ ;  /* 0x0000000800007824 */ /* 0x001fca00078e00ff */
[----:B------:R-:W-:Y:S01]  /*10fc0*/  LOP3.LUT R0, R0, 0x38, RZ, 0xc0, !PT ;  /* 0x0000003800007812 */ /* 0x000fe200078ec0ff */
        /* <DEDUP_REMOVED lines=42> */
.L_x_7258:
[----:B------:R-:W2:Y:S01]  /*11270*/  LDL.LU.64 R6, [R1+0x20] ;  /* 0x0000200001067983 */ /* 0x000ea20000300a00 */
[----:B------:R-:W-:-:S03]  /*11280*/  ULDC.64 UR8, c[0x0][0x3e0] ;  /* 0x0000f80000087ab9 */ /* 0x000fc60000000a00 */
[----:B------:R-:W3:Y:S04]  /*11290*/  LDL.LU R2, [R1+0x2c] ;  /* 0x00002c0001027983 */ /* 0x000ee80000300800 */
[----:B0-----:R-:W4:Y:S01]  /*112a0*/  LDL.LU R4, [R1+0x8] ;  /* 0x0000080001047983 */ /* 0x001f220000300800 */
[----:B------:R-:W-:Y:S01]  /*112b0*/  UIMAD UR6, UR45, UR8, URZ ;  /* 0x000000082d0672a4 */ /* 0x000fe2000f8e023f */
[----:B------:R-:W-:Y:S01]  /*112c0*/  LOP3.LUT R17, R17, 0xfffffff7, RZ, 0xc0, !PT ;  /* 0xfffffff711117812 */ /* 0x000fe200078ec0ff */
[----:B------:R-:W0:Y:S02]  /*112d0*/  S2R R8, SR_TID.X ;  /* 0x0000000000087919 */ /* 0x000e240000002100 */
[----:B------:R-:W-:Y:S01]  /*112e0*/  UIMAD UR6, UR44, UR9, UR6 ;  /* 0x000000092c0672a4 */ /* 0x000fe2000f8e0206 */
[----:B0-----:R-:W-:-:S05]  /*112f0*/  IMAD.SHL.U32 R10, R8, 0x8, RZ ;  /* 0x00000008080a7824 */ /* 0x001fca00078e00ff */
[----:B------:R-:W-:Y:S02]  /*11300*/  LOP3.LUT R10, R10, 0x38, RZ, 0xc0, !PT ;  /* 0x000000380a0a7812 */ /* 0x000fe400078ec0ff */
[----:B--2---:R-:W-:Y:S02]  /*11310*/  R2UR UR5, R7 ;  /* 0x00000000070572ca */ /* 0x004fe400000e0000 */
[----:B------:R-:W0:Y:S01]  /*11320*/  LDC R7, c[0x0][0x448] ;  /* 0x00011200ff077b82 */ /* 0x000e220000000800 */
[----:B------:R-:W-:Y:S02]  /*11330*/  R2UR UR4, R6 ;  /* 0x00000000060472ca */ /* 0x000fe400000e0000 */
[----:B---3--:R-:W-:-:S13]  /*11340*/  R2UR UR5, R2 ;  /* 0x00000000020572ca */ /* 0x008fda00000e0000 */
[----:B------:R-:W-:-:S03]  /*11350*/  UIMAD.WIDE.U32 UR4, UR44, UR8, UR4 ;  /* 0x000000082c0472a5 */ /* 0x000fc6000f8e0004 */
[----:B------:R-:W-:Y:S01]  /*11360*/  ULDC.64 UR8, c[0x0][0x3d0] ;  /* 0x0000f40000087ab9 */ /* 0x000fe20000000a00 */
[----:B------:R-:W-:Y:S01]  /*11370*/  UIADD3 UR5, UR5, UR6, URZ ;  /* 0x0000000605057290 */ /* 0x000fe2000fffe03f */
[----:B0-----:R-:W-:-:S13]  /*11380*/  ISETP.NE.AND P0, PT, R7, 0x1, PT ;  /* 0x000000010700780c */ /* 0x001fda0003f05270 */
[----:B------:R-:W4:Y:S08]  /*11390*/  @P0 LDC R2, c[0x0][0x44c] ;  /* 0x00011300ff020b82 */ /* 0x000f300000000800 */
[----:B------:R-:W0:Y:S01]  /*113a0*/  @P0 LDC R0, c[0x0][0x450] ;  /* 0x00011400ff000b82 */ /* 0x000e220000000800 */
[----:B----4-:R-:W-:-:S04]  /*113b0*/  @P0 IMAD.HI.U32 R3, R4, R2, RZ ;  /* 0x0000000204030227 */ /* 0x010fc800078e00ff */
[----:B------:R-:W-:Y:S01]  /*113c0*/  IMAD.MOV.U32 R2, RZ, RZ, R4 ;  /* 0x000000ffff027224 */ /* 0x000fe200078e0004 */
[----:B0-----:R-:W-:-:S04]  /*113d0*/  @P0 SHF.R.U32.HI R2, RZ, R0, R3 ;  /* 0x00000000ff020219 */ /* 0x001fc80000011603 */
[--C-:B------:R-:W-:Y:S01]  /*113e0*/  SHF.R.S32.HI R3, RZ, 0x1f, R2.reuse ;  /* 0x0000001fff037819 */ /* 0x100fe20000011402 */
[----:B------:R-:W-:-:S04]  /*113f0*/  IMAD.MOV R0, RZ, RZ, -R2 ;  /* 0x000000ffff007224 */ /* 0x000fc800078e0a02 */
[----:B------:R-:W-:Y:S02]  /*11400*/  IMAD R0, R7, R0, R4 ;  /* 0x0000000007007224 */ /* 0x000fe400078e0204 */
[----:B------:R-:W-:Y:S02]  /*11410*/  IMAD R5, R3, UR8, RZ ;  /* 0x0000000803057c24 */ /* 0x000fe4000f8e02ff */
[----:B------:R-:W-:Y:S01]  /*11420*/  IMAD.U32 R3, RZ, RZ, UR8 ;  /* 0x00000008ff037e24 */ /* 0x000fe2000f8e00ff */
[----:B------:R-:W-:Y:S01]  /*11430*/  SHF.R.S32.HI R4, RZ, 0x1f, R0 ;  /* 0x0000001fff047819 */ /* 0x000fe20000011400 */
[C---:B------:R-:W-:Y:S02]  /*11440*/  IMAD R5, R2.reuse, UR9, R5 ;  /* 0x0000000902057c24 */ /* 0x040fe4000f8e0205 */
        /* <DEDUP_REMOVED lines=9> */
[----:B------:R-:W-:Y:S02]  /*114e0*/  ULDC UR4, c[0x0][0x3b8] ;  /* 0x0000ee0000047ab9 */ /* 0x000fe40000000800 */
[----:B------:R-:W-:Y:S02]  /*114f0*/  ISETP.GE.AND P3, PT, R10, UR4, PT ;  /* 0x000000040a007c0c */ /* 0x000fe4000bf66270 */
[----:B------:R-:W-:Y:S02]  /*11500*/  LEA.HI.X R6, R2, UR5, R3, 0x1, P0 ;  /* 0x0000000502067c11 */ /* 0x000fe400080f0c03 */
[----:B------:R-:W-:-:S04]  /*11510*/  LOP3.LUT R2, R10, 0x40, RZ, 0xfc, !PT ;  /* 0x000000400a027812 */ /* 0x000fc800078efcff */
[----:B------:R-:W-:Y:S02]  /*11520*/  ISETP.GE.AND P1, PT, R2, UR4, PT ;  /* 0x0000000402007c0c */ /* 0x000fe4000bf26270 */
[----:B------:R-:W-:Y:S02]  /*11530*/  LOP3.LUT R2, R10, 0x80, RZ, 0xfc, !PT ;  /* 0x000000800a027812 */ /* 0x000fe400078efcff */
[----:B------:R-:W-:Y:S02]  /*11540*/  SEL R4, RZ, 0x2, P1 ;  /* 0x00000002ff047807 */ /* 0x000fe40000800000 */
[----:B------:R-:W-:Y:S02]  /*11550*/  ISETP.GE.AND P2, PT, R2, UR4, PT ;  /* 0x0000000402007c0c */ /* 0x000fe4000bf46270 */
[----:B------:R-:W-:Y:S02]  /*11560*/  SEL R2, RZ, 0x1, P3 ;  /* 0x00000001ff027807 */ /* 0x000fe40001800000 */
[----:B------:R-:W-:-:S03]  /*11570*/  SEL R3, RZ, 0x4, P2 ;  /* 0x00000004ff037807 */ /* 0x000fc60001000000 */
[----:B------:R-:W-:Y:S02]  /*11580*/  @P1 LOP3.LUT R17, R17, 0x8, RZ, 0xfc, !PT ;  /* 0x0000000811111812 */ /* 0x000fe400078efcff */
[----:B------:R-:W-:Y:S02]  /*11590*/  IADD3 R2, R3, R4, R2 ;  /* 0x0000000403027210 */ /* 0x000fe40007ffe002 */
[C---:B------:R-:W-:Y:S02]  /*115a0*/  LOP3.LUT R3, R10.reuse, 0xc0, RZ, 0xfc, !PT ;  /* 0x000000c00a037812 */ /* 0x040fe400078efcff */
[----:B------:R-:W-:Y:S02]  /*115b0*/  LOP3.LUT R17, R17, 0xfffffffb, RZ, 0xc0, !PT ;  /* 0xfffffffb11117812 */ /* 0x000fe400078ec0ff */
[----:B------:R-:W-:Y:S02]  /*115c0*/  ISETP.GE.AND P5, PT, R3, UR4, PT ;  /* 0x0000000403007c0c */ /* 0x000fe4000bfa6270 */
[----:B------:R-:W-:-:S02]  /*115d0*/  LOP3.LUT R3, R10, 0x100, RZ, 0xfc, !PT ;  /* 0x000001000a037812 */ /* 0x000fc400078efcff */
[----:B------:R-:W-:Y:S02]  /*115e0*/  SEL R4, RZ, 0x8, P5 ;  /* 0x00000008ff047807 */ /* 0x000fe40002800000 */
[----:B------:R-:W-:Y:S02]  /*115f0*/  ISETP.GE.AND P0, PT, R3, UR4, PT ;  /* 0x0000000403007c0c */ /* 0x000fe4000bf06270 */
[----:B------:R-:W-:Y:S02]  /*11600*/  LOP3.LUT R17, R17, 0xffffffef, RZ, 0xc0, !PT ;  /* 0xffffffef11117812 */ /* 0x000fe400078ec0ff */
[----:B------:R-:W-:Y:S02]  /*11610*/  SEL R3, RZ, 0x10, P0 ;  /* 0x00000010ff037807 */ /* 0x000fe40000000000 */
[----:B------:R-:W-:Y:S02]  /*11620*/  @P3 LOP3.LUT R17, R17, 0x10, RZ, 0xfc, !PT ;  /* 0x0000001011113812 */ /* 0x000fe400078efcff */
[----:B------:R-:W-:-:S02]  /*11630*/  IADD3 R2, R3, R2, R4 ;  /* 0x0000000203027210 */ /* 0x000fc40007ffe004 */
[C---:B------:R-:W-:Y:S02]  /*11640*/  LOP3.LUT R3, R10.reuse, 0x180, RZ, 0xfc, !PT ;  /* 0x000001800a037812 */ /* 0x040fe400078efcff */
[----:B------:R-:W-:Y:S02]  /*11650*/  @P2 LOP3.LUT R17, R17, 0x4, RZ, 0xfc, !PT ;  /* 0x0000000411112812 */ /* 0x000fe400078efcff */
[----:B------:R-:W-:Y:S02]  /*11660*/  ISETP.GE.AND P1, PT, R3, UR4, PT ;  /* 0x0000000403007c0c */ /* 0x000fe4000bf26270 */
[----:B------:R-:W-:Y:S02]  /*11670*/  LOP3.LUT R3, R10, 0x140, RZ, 0xfc, !PT ;  /* 0x000001400a037812 */ /* 0x000fe400078efcff */
[----:B------:R-:W-:Y:S02]  /*11680*/  SEL R4, RZ, 0x40, P1 ;  /* 0x00000040ff047807 */ /* 0x000fe40000800000 */
[----:B------:R-:W-:-:S04]  /*11690*/  ISETP.GE.AND P1, PT, R3, UR4, PT ;  /* 0x0000000403007c0c */ /* 0x000fc8000bf26270 */
[----:B------:R-:W-:-:S04]  /*116a0*/  SEL R3, RZ, 0x20, P1 ;  /* 0x00000020ff037807 */ /* 0x000fc80000800000 */
[----:B------:R-:W-:Y:S02]  /*116b0*/  IADD3 R4, R4, R2, R3 ;  /* 0x0000000204047210 */ /* 0x000fe40007ffe003 */
[----:B------:R-:W-:-:S04]  /*116c0*/  LOP3.LUT R2, R10, 0x1c0, RZ, 0xfc, !PT ;  /* 0x000001c00a027812 */ /* 0x000fc800078efcff */
        /* <DEDUP_REMOVED lines=104> */
.L_x_7373:
        /* <DEDUP_REMOVED lines=38> */
.L_x_7261:
[----:B------:R-:W-:Y:S05]  /*11fb0*/  BSYNC B0 ;  /* 0x0000000000007941 */ /* 0x000fea0003800000 */
.L_x_7260:
        /* <DEDUP_REMOVED lines=9> */
.L_x_7374:
        /* <DEDUP_REMOVED lines=9> */
.L_x_7375:
        /* <DEDUP_REMOVED lines=8> */
.L_x_7267:
[----:B------:R-:W-:Y:S05]  /*12160*/  BSYNC B1 ;  /* 0x0000000000017941 */ /* 0x000fea0003800000 */
.L_x_7266:
        /* <DEDUP_REMOVED lines=11> */
.L_x_7268:
        /* <DEDUP_REMOVED lines=13> */
.L_x_7269:
        /* <DEDUP_REMOVED lines=13> */
.L_x_7270:
        /* <DEDUP_REMOVED lines=13> */
.L_x_7271:
        /* <DEDUP_REMOVED lines=13> */
.L_x_7272:
        /* <DEDUP_REMOVED lines=13> */
.L_x_7273:
        /* <DEDUP_REMOVED lines=13> */
.L_x_7274:
        /* <DEDUP_REMOVED lines=13> */
.L_x_7275:
        /* <DEDUP_REMOVED lines=8> */
.L_x_7264:
[----:B------:R-:W-:Y:S05]  /*12850*/  BSYNC B0 ;  /* 0x0000000000007941 */ /* 0x000fea0003800000 */
.L_x_7263:
        /* <DEDUP_REMOVED lines=30> */
.L_x_7317:
        /* <DEDUP_REMOVED lines=28> */
.L_x_7279:
[----:B------:R-:W1:Y:S01]  /*12c00*/  S2R R2, SR_TID.X ;  /* 0x0000000000027919 */ /* 0x000e620000002100 */
[----:B------:R-:W-:Y:S01]  /*12c10*/  BSSY B2, `(.L_x_7280) ;  /* 0x0000006000027945 */ /* 0x000fe20003800000 */
[----:B-1----:R-:W-:Y:S02]  /*12c20*/  LOP3.LUT R3, R2, 0x7f, RZ, 0xc0, !PT ;  /* 0x0000007f02037812 */ /* 0x002fe400078ec0ff */
[----:B------:R-:W-:Y:S02]  /*12c30*/  SHF.L.U32 R2, R0, 0x1f, RZ ;  /* 0x0000001f00027819 */ /* 0x000fe400000006ff */
[----:B------:R-:W-:Y:S02]  /*12c40*/  ISETP.NE.AND P2, PT, R3, RZ, PT ;  /* 0x000000ff0300720c */ /* 0x000fe40003f45270 */
[----:B------:R-:W1:Y:S02]  /*12c50*/  SYNCS.PHASECHK.TRANS64.TRYWAIT P0, [UR38+0x38848], R2 ;  /* 0x03884802ff0075a7 */ /* 0x000e640008000166 */
[----:B-1----:R-:W-:Y:S09]  /*12c60*/  @!P0 BRA `(.L_x_7281) ;  /* 0x0000003400f88947 */ /* 0x002ff20003800000 */
.L_x_7376:
[----:B------:R-:W-:Y:S05]  /*12c70*/  BSYNC B2 ;  /* 0x0000000000027941 */ /* 0x000fea0003800000 */
.L_x_7280:
[----:B------:R-:W-:Y:S04]  /*12c80*/  BSSY B2, `(.L_x_7282) ;  /* 0x0000007000027945 */ /* 0x000fe80003800000 */
[----:B------:R-:W-:Y:S05]  /*12c90*/  @P2 BRA `(.L_x_7283) ;  /* 0x0000000000142947 */ /* 0x000fea0003800000 */
[----:B------:R-:W-:Y:S01]  /*12ca0*/  ISETP.NE.AND P0, PT, R10, RZ, PT ;  /* 0x000000ff0a00720c */ /* 0x000fe20003f05270 */
[----:B-1----:R-:W-:-:S04]  /*12cb0*/  IMAD.MOV.U32 R3, RZ, RZ, 0x2000 ;  /* 0x00002000ff037424 */ /* 0x002fc800078e00ff */
[----:B------:R3:W-:Y:S08]  /*12cc0*/  SYNCS.ARRIVE.TRANS64 RZ, [UR38+0x38838], R3 ;  /* 0x03883803ffff79a7 */ /* 0x0007f00008000026 */
[----:B---3--:R-:W-:Y:S05]  /*12cd0*/  @!P0 BRA `(.L_x_7283) ;  /* 0x0000000000048947 */ /* 0x008fea0003800000 */
[----:B------:R-:W-:Y:S01]  /*12ce0*/  BPT.TRAP 0x1 ;  /* 0x000000040000795c */ /* 0x000fe20000300000 */
.L_x_7283:
[----:B------:R-:W-:Y:S05]  /*12cf0*/  BSYNC B2 ;  /* 0x0000000000027941 */ /* 0x000fea0003800000 */
.L_x_7282:
        /* <DEDUP_REMOVED lines=11> */
.L_x_7284:
        /* <DEDUP_REMOVED lines=10> */
.L_x_7377:
[----:B------:R-:W-:Y:S05]  /*12e50*/  BSYNC B2 ;  /* 0x0000000000027941 */ /* 0x000fea0003800000 */
.L_x_7285:
        /* <DEDUP_REMOVED lines=9> */
.L_x_7288:
[----:B------:R-:W-:Y:S05]  /*12ef0*/  BSYNC B2 ;  /* 0x0000000000027941 */ /* 0x000fea0003800000 */
.L_x_7287:
        /* <DEDUP_REMOVED lines=9> */
.L_x_7289:
        /* <DEDUP_REMOVED lines=13> */
.L_x_7290:
        /* <DEDUP_REMOVED lines=13> */
.L_x_7291:
        /* <DEDUP_REMOVED lines=13> */
.L_x_7292:
        /* <DEDUP_REMOVED lines=13> */
.L_x_7293:
        /* <DEDUP_REMOVED lines=13> */
.L_x_7294:
        /* <DEDUP_REMOVED lines=13> */
.L_x_7295:
        /* <DEDUP_REMOVED lines=13> */
.L_x_7296:
        /* <DEDUP_REMOVED lines=8> */
.L_x_7278:
[----:B------:R-:W-:Y:S05]  /*135c0*/  BSYNC B1 ;  /* 0x0000000000017941 */ /* 0x000fea0003800000 */
.L_x_7277:
        /* <DEDUP_REMOVED lines=27> */
.L_x_7299:
[----:B------:R-:W1:Y:S01]  /*13780*/  S2R R2, SR_TID.X ;  /* 0x0000000000027919 */ /* 0x000e620000002100 */
[----:B------:R-:W-:Y:S01]  /*13790*/  BSSY B2, `(.L_x_7300) ;  /* 0x0000006000027945 */ /* 0x000fe20003800000 */
[----:B-1----:R-:W-:Y:S02]  /*137a0*/  LOP3.LUT R3, R2, 0x7f, RZ, 0xc0, !PT ;  /* 0x0000007f02037812 */ /* 0x002fe400078ec0ff */
[----:B------:R-:W-:Y:S02]  /*137b0*/  SHF.L.U32 R2, R0, 0x1f, RZ ;  /* 0x0000001f00027819 */ /* 0x000fe400000006ff */
[----:B------:R-:W-:Y:S02]  /*137c0*/  ISETP.NE.AND P2, PT, R3, RZ, PT ;  /* 0x000000ff0300720c */ /* 0x000fe40003f45270 */
[----:B------:R-:W1:Y:S02]  /*137d0*/  SYNCS.PHASECHK.TRANS64.TRYWAIT P0, [UR38+0x38840], R2 ;  /* 0x03884002ff0075a7 */ /* 0x000e640008000166 */
[----:B-1----:R-:W-:Y:S09]  /*137e0*/  @!P0 BRA `(.L_x_7301) ;  /* 0x0000002c00488947 */ /* 0x002ff20003800000 */
.L_x_7378:
[----:B------:R-:W-:Y:S05]  /*137f0*/  BSYNC B2 ;  /* 0x0000000000027941 */ /* 0x000fea0003800000 */
.L_x_7300:
[----:B------:R-:W-:Y:S04]  /*13800*/  BSSY B2, `(.L_x_7302) ;  /* 0x0000007000027945 */ /* 0x000fe80003800000 */
[----:B------:R-:W-:Y:S05]  /*13810*/  @P2 BRA `(.L_x_7303) ;  /* 0x0000000000142947 */ /* 0x000fea0003800000 */
[----:B------:R-:W-:Y:S01]  /*13820*/  ISETP.NE.AND P0, PT, R10, RZ, PT ;  /* 0x000000ff0a00720c */ /* 0x000fe20003f05270 */
[----:B-1----:R-:W-:-:S04]  /*13830*/  IMAD.MOV.U32 R3, RZ, RZ, 0x2000 ;  /* 0x00002000ff037424 */ /* 0x002fc800078e00ff */
[----:B------:R3:W-:Y:S08]  /*13840*/  SYNCS.ARRIVE.TRANS64 RZ, [UR38+0x38830], R3 ;  /* 0x03883003ffff79a7 */ /* 0x0007f00008000026 */
[----:B---3--:R-:W-:Y:S05]  /*13850*/  @!P0 BRA `(.L_x_7303) ;  /* 0x0000000000048947 */ /* 0x008fea0003800000 */
[----:B------:R-:W-:Y:S01]  /*13860*/  BPT.TRAP 0x1 ;  /* 0x000000040000795c */ /* 0x000fe20000300000 */
.L_x_7303:
[----:B------:R-:W-:Y:S05]  /*13870*/  BSYNC B2 ;  /* 0x0000000000027941 */ /* 0x000fea0003800000 */
.L_x_7302:
        /* <DEDUP_REMOVED lines=11> */
.L_x_7304:
        /* <DEDUP_REMOVED lines=11> */
.L_x_7379:
[----:B------:R-:W-:Y:S05]  /*139e0*/  BSYNC B2 ;  /* 0x0000000000027941 */ /* 0x000fea0003800000 */
.L_x_7305:
        /* <DEDUP_REMOVED lines=9> */
.L_x_7308:
[----:B------:R-:W-:Y:S05]  /*13a80*/  BSYNC B2 ;  /* 0x0000000000027941 */ /* 0x000fea0003800000 */
.L_x_7307:
        /* <DEDUP_REMOVED lines=9> */
.L_x_7309:
        /* <DEDUP_REMOVED lines=13> */
.L_x_7310:
        /* <DEDUP_REMOVED lines=13> */
.L_x_7311:
        /* <DEDUP_REMOVED lines=13> */
.L_x_7312:
        /* <DEDUP_REMOVED lines=13> */
.L_x_7313:
        /* <DEDUP_REMOVED lines=13> */
.L_x_7314:
        /* <DEDUP_REMOVED lines=13> */
.L_x_7315:
        /* <DEDUP_REMOVED lines=13> */
.L_x_7316:
        /* <DEDUP_REMOVED lines=8> */
.L_x_7298:
[----:B------:R-:W-:Y:S05]  /*14150*/  BSYNC B1 ;  /* 0x0000000000017941 */ /* 0x000fea0003800000 */
.L_x_7297:
[----:B------:R-:W-:Y:S01]  /*14160*/  VIADD R8, R8, 0xfffffffe ;  /* 0xfffffffe08087836 */ /* 0x000fe20000000000 */
[----:B------:R-:W-:Y:S06]  /*14170*/  @P1 BRA `(.L_x_7317) ;  /* 0xffffffe800301947 */ /* 0x000fec000383ffff */
[----:B------:R-:W-:Y:S05]  /*14180*/  BSYNC B0 ;  /* 0x0000000000007941 */ /* 0x000fea0003800000 */
.L_x_7276:
        /* <DEDUP_REMOVED lines=26> */
.L_x_7320:
[----:B------:R-:W1:Y:S01]  /*14330*/  S2R R2, SR_TID.X ;  /* 0x0000000000027919 */ /* 0x000e620000002100 */
[----:B------:R-:W-:Y:S01]  /*14340*/  BSSY B1, `(.L_x_7321) ;  /* 0x0000006000017945 */ /* 0x000fe20003800000 */
[----:B-1----:R-:W-:Y:S02]  /*14350*/  LOP3.LUT R3, R2, 0x7f, RZ, 0xc0, !PT ;  /* 0x0000007f02037812 */ /* 0x002fe400078ec0ff */
[----:B------:R-:W-:Y:S02]  /*14360*/  SHF.L.U32 R2, R0, 0x1f, RZ ;  /* 0x0000001f00027819 */ /* 0x000fe400000006ff */
[----:B------:R-:W-:Y:S02]  /*14370*/  ISETP.NE.AND P1, PT, R3, RZ, PT ;  /* 0x000000ff0300720c */ /* 0x000fe40003f25270 */
[----:B------:R-:W1:Y:S02]  /*14380*/  SYNCS.PHASECHK.TRANS64.TRYWAIT P0, [UR38+0x38848], R2 ;  /* 0x03884802ff0075a7 */ /* 0x000e640008000166 */
[----:B-1----:R-:W-:Y:S09]  /*14390*/  @!P0 BRA `(.L_x_7322) ;  /* 0x00000020008c8947 */ /* 0x002ff20003800000 */
.L_x_7380:
[----:B------:R-:W-:Y:S05]  /*143a0*/  BSYNC B1 ;  /* 0x0000000000017941 */ /* 0x000fea0003800000 */
.L_x_7321:
[----:B------:R-:W-:Y:S04]  /*143b0*/  BSSY B1, `(.L_x_7323) ;  /* 0x0000007000017945 */ /* 0x000fe80003800000 */
[----:B------:R-:W-:Y:S05]  /*143c0*/  @P1 BRA `(.L_x_7324) ;  /* 0x0000000000141947 */ /* 0x000fea0003800000 */
[----:B------:R-:W-:Y:S01]  /*143d0*/  ISETP.NE.AND P0, PT, R10, RZ, PT ;  /* 0x000000ff0a00720c */ /* 0x000fe20003f05270 */
[----:B-1----:R-:W-:-:S04]  /*143e0*/  IMAD.MOV.U32 R3, RZ, RZ, 0x2000 ;  /* 0x00002000ff037424 */ /* 0x002fc800078e00ff */
[----:B------:R3:W-:Y:S08]  /*143f0*/  SYNCS.ARRIVE.TRANS64 RZ, [UR38+0x38838], R3 ;  /* 0x03883803ffff79a7 */ /* 0x0007f00008000026 */
[----:B---3--:R-:W-:Y:S05]  /*14400*/  @!P0 BRA `(.L_x_7324) ;  /* 0x0000000000048947 */ /* 0x008fea0003800000 */
[----:B------:R-:W-:Y:S01]  /*14410*/  BPT.TRAP 0x1 ;  /* 0x000000040000795c */ /* 0x000fe20000300000 */
.L_x_7324:
[----:B------:R-:W-:Y:S05]  /*14420*/  BSYNC B1 ;  /* 0x0000000000017941 */ /* 0x000fea0003800000 */
.L_x_7323:
        /* <DEDUP_REMOVED lines=11> */
.L_x_7325:
        /* <DEDUP_REMOVED lines=11> */
.L_x_7381:
[----:B------:R-:W-:Y:S05]  /*14590*/  BSYNC B1 ;  /* 0x0000000000017941 */ /* 0x000fea0003800000 */
.L_x_7326:
        /* <DEDUP_REMOVED lines=9> */
.L_x_7329:
[----:B------:R-:W-:Y:S05]  /*14630*/  BSYNC B1 ;  /* 0x0000000000017941 */ /* 0x000fea0003800000 */
.L_x_7328:
        /* <DEDUP_REMOVED lines=9> */
.L_x_7330:
        /* <DEDUP_REMOVED lines=13> */
.L_x_7331:
        /* <DEDUP_REMOVED lines=13> */
.L_x_7332:
        /* <DEDUP_REMOVED lines=13> */
.L_x_7333:
        /* <DEDUP_REMOVED lines=13> */
.L_x_7334:
        /* <DEDUP_REMOVED lines=13> */
.L_x_7335:
        /* <DEDUP_REMOVED lines=13> */
.L_x_7336:
        /* <DEDUP_REMOVED lines=13> */
.L_x_7337:
        /* <DEDUP_REMOVED lines=8> */
.L_x_7319:
[----:B------:R-:W-:Y:S05]  /*14d00*/  BSYNC B0 ;  /* 0x0000000000007941 */ /* 0x000fea0003800000 */
.L_x_7318:
[----:B------:R-:W-:Y:S01]  /*14d10*/  LOP3.LUT R0, R0, 0x1, RZ, 0x3c, !PT ;  /* 0x0000000100007812 */ /* 0x000fe200078e3cff */
[----:B------:R-:W-:Y:S02]  /*14d20*/  IMAD.MOV.U32 R6, RZ, RZ, RZ ;  /* 0x000000ffff067224 */ /* 0x000fe400078e00ff */
[----:B------:R-:W-:-:S07]  /*14d30*/  IMAD.MOV.U32 R9, RZ, RZ, RZ ;  /* 0x000000ffff097224 */ /* 0x000fce00078e00ff */
.L_x_7245:
[----:B------:R-:W1:Y:S01]  /*14d40*/  S2R R3, SR_CgaCtaId ;  /* 0x0000000000037919 */ /* 0x000e620000008800 */
[----:B------:R-:W-:Y:S02]  /*14d50*/  MOV R2, 0x400 ;  /* 0x0000040000027802 */ /* 0x000fe40000000f00 */
[----:B------:R-:W-:Y:S02]  /*14d60*/  SHF.L.U32 R9, R9, 0x1f, RZ ;  /* 0x0000001f09097819 */ /* 0x000fe400000006ff */
[----:B-1----:R-:W-:-:S04]  /*14d70*/  LEA R2, R3, R2, 0x18 ;  /* 0x0000000203027211 */ /* 0x002fc800078ec0ff */
[----:B------:R-:W1:Y:S02]  /*14d80*/  SYNCS.PHASECHK.TRANS64.TRYWAIT P0, [R2+URZ+0x38820], R9 ;  /* 0x03882009020075a7 */ /* 0x000e64000800017f */
[----:B-1----:R-:W-:Y:S05]  /*14d90*/  @!P0 BRA `(.L_x_7338) ;  /* 0x00000018003c8947 */ /* 0x002fea0003800000 */
.L_x_7382:
[----:B------:R-:W-:-:S03]  /*14da0*/  UMOV UR4, 0xffffffff ;  /* 0xffffffff00047882 */ /* 0x000fc60000000000 */
[----:B------:R-:W-:Y:S05]  /*14db0*/  BRA.DIV UR4, `(.L_x_7339) ;  /* 0x0000001a04487947 */ /* 0x000fea000b800000 */
[----:B------:R-:W3:Y:S02]  /*14dc0*/  S2R R3, SR_TID.X ;  /* 0x0000000000037919 */ /* 0x000ee40000002100 */
[----:B---3--:R-:W-:-:S04]  /*14dd0*/  SHF.R.U32.HI R3, RZ, 0x5, R3 ;  /* 0x00000005ff037819 */ /* 0x008fc80000011603 */
[----:B------:R-:W-:-:S05]  /*14de0*/  LOP3.LUT R3, R3, 0x3, RZ, 0xc0, !PT ;  /* 0x0000000303037812 */ /* 0x000fca00078ec0ff */
[----:B--2---:R2:W3:Y:S02]  /*14df0*/  SHFL.IDX PT, R14, R3, RZ, 0x1f ;  /* 0x00001fff030e7589 */ /* 0x0044e400000e0000 */
.L_x_7385:
[----:B---3--:R-:W-:-:S13]  /*14e00*/  ISETP.NE.AND P0, PT, R14, RZ, PT ;  /* 0x000000ff0e00720c */ /* 0x008fda0003f05270 */
[----:B------:R-:W-:Y:S05]  /*14e10*/  @P0 BRA `(.L_x_7201) ;  /* 0x0000000000900947 */ /* 0x000fea0003800000 */
[----:B------:R-:W-:-:S03]  /*14e20*/  UMOV UR4, 0xffffffff ;  /* 0xffffffff00047882 */ /* 0x000fc60000000000 */
[----:B------:R-:W-:Y:S05]  /*14e30*/  BRA.DIV UR4, `(.L_x_7340) ;  /* 0x0000001a045c7947 */ /* 0x000fea000b800000 */
[----:B------:R-:W-:-:S13]  /*14e40*/  ELECT P6, URZ, PT ;  /* 0x00000000003f782f */ /* 0x000fda00038c0000 */
.L_x_7388:
        /* <DEDUP_REMOVED lines=8> */
.L_x_7341:
        /* <DEDUP_REMOVED lines=12> */
.L_x_7389:
[----:B------:R-:W3:Y:S02]  /*14f90*/  SYNCS.PHASECHK.TRANS64.TRYWAIT P0, [R5+URZ], R0 ;  /* 0x00000000050075a7 */ /* 0x000ee4000800017f */
[----:B---3--:R-:W-:Y:S05]  /*14fa0*/  @!P0 BRA `(.L_x_7343) ;  /* 0x0000001800348947 */ /* 0x008fea0003800000 */
.L_x_7390:
[----:B------:R-:W-:Y:S05]  /*14fb0*/  @!P2 BRA `(.L_x_7344) ;  /* 0x000000000004a947 */ /* 0x000fea0003800000 */
[----:B------:R-:W-:Y:S01]  /*14fc0*/  BPT.TRAP 0x1 ;  /* 0x000000040000795c */ /* 0x000fe20000300000 */
.L_x_7344:
[----:B-1----:R-:W-:-:S04]  /*14fd0*/  VIADD R2, R2, 0x38860 ;  /* 0x0003886002027836 */ /* 0x002fc80000000000 */
[----:B---3--:R-:W-:-:S04]  /*14fe0*/  IMAD R5, R6, 0x8, R2 ;  /* 0x0000000806057824 */ /* 0x008fc800078e0202 */
[----:B------:R-:W1:Y:S02]  /*14ff0*/  SYNCS.PHASECHK.TRANS64.TRYWAIT P0, [R5+URZ], R4 ;  /* 0x00000004050075a7 */ /* 0x000e64000800017f */
[----:B-1----:R-:W-:Y:S05]  /*15000*/  @!P0 BRA `(.L_x_7345) ;  /* 0x0000001800308947 */ /* 0x002fea0003800000 */
.L_x_7391:
[----:B------:R-:W-:-:S07]  /*15010*/  IMAD R3, R3, 0x8, R2 ;  /* 0x0000000803037824 */ /* 0x000fce00078e0202 */
.L_x_7346:
[----:B---3--:R3:W4:Y:S02]  /*15020*/  SYNCS.PHASECHK.TRANS64.TRYWAIT P0, [R3+URZ], R0 ;  /* 0x00000000030075a7 */ /* 0x008724000800017f */
[----:B----4-:R-:W-:Y:S05]  /*15030*/  @!P0 NANOSLEEP.SYNCS 0x989680 ;  /* 0x009896800000895d */ /* 0x010fea0003900000 */
[----:B------:R-:W4:Y:S02]  /*15040*/  @!P0 SYNCS.PHASECHK.TRANS64 P0, [R3+URZ], R0 ;  /* 0x00000000030085a7 */ /* 0x000f24000800007f */
[----:B----4-:R-:W-:Y:S05]  /*15050*/  @!P0 BRA `(.L_x_7346) ;  /* 0xfffffffc00f08947 */ /* 0x010fea000383ffff */
.L_x_7201:
[----:B------:R-:W-:Y:S05]  /*15060*/  BSYNC B6 ;  /* 0x0000000000067941 */ /* 0x000fea0003800000 */
.L_x_7198:
[----:B------:R-:W-:Y:S05]  /*15070*/  EXIT ;  /* 0x000000000000794d */ /* 0x000fea0003800000 */
.L_x_7209:
[----:B0-----:R0:W1:Y:S02]  /*15080*/  SYNCS.PHASECHK.TRANS64.TRYWAIT P0, [R196+URZ+0x38800], R9 ;  /* 0x03880009c40075a7 */ /* 0x001064000800017f */
[----:B-1----:R-:W-:Y:S05]  /*15090*/  @!P0 NANOSLEEP.SYNCS 0x989680 ;  /* 0x009896800000895d */ /* 0x002fea0003900000 */
[----:B------:R-:W1:Y:S02]  /*150a0*/  @!P0 SYNCS.PHASECHK.TRANS64 P0, [R196+URZ+0x38800], R9 ;  /* 0x03880009c40085a7 */ /* 0x000e64000800007f */
[----:B-1----:R-:W-:Y:S05]  /*150b0*/  @!P0 BRA `(.L_x_7209) ;  /* 0xfffffffc00f08947 */ /* 0x002fea000383ffff */
[----:B------:R-:W-:Y:S05]  /*150c0*/  BRA `(.L_x_7347) ;  /* 0xfffffee400747947 */ /* 0x000fea000383ffff */
.L_x_7213:
[----:B--2---:R2:W3:Y:S02]  /*150d0*/  SYNCS.PHASECHK.TRANS64.TRYWAIT P1, [R196+URZ+0x38830], R9 ;  /* 0x03883009c40075a7 */ /* 0x0044e4000802017f */
[----:B---3--:R-:W-:Y:S05]  /*150e0*/  @!P1 NANOSLEEP.SYNCS 0x989680 ;  /* 0x009896800000995d */ /* 0x008fea0003900000 */
[----:B------:R-:W3:Y:S02]  /*150f0*/  @!P1 SYNCS.PHASECHK.TRANS64 P1, [R196+URZ+0x38830], R9 ;  /* 0x03883009c40095a7 */ /* 0x000ee4000802007f */
[----:B---3--:R-:W-:Y:S05]  /*15100*/  @!P1 BRA `(.L_x_7213) ;  /* 0xfffffffc00f09947 */ /* 0x008fea000383ffff */
[----:B------:R-:W-:Y:S05]  /*15110*/  BRA `(.L_x_7212) ;  /* 0xfffffee400c07947 */ /* 0x000fea000383ffff */
.L_x_7214:
[----:B---3--:R3:W4:Y:S02]  /*15120*/  SYNCS.PHASECHK.TRANS64.TRYWAIT P1, [R196+URZ+0x38810], R9 ;  /* 0x03881009c40075a7 */ /* 0x008724000802017f */
[----:B----4-:R-:W-:Y:S05]  /*15130*/  @!P1 NANOSLEEP.SYNCS 0x989680 ;  /* 0x009896800000995d */ /* 0x010fea0003900000 */
[----:B------:R-:W4:Y:S02]  /*15140*/  @!P1 SYNCS.PHASECHK.TRANS64 P1, [R196+URZ+0x38810], R9 ;  /* 0x03881009c40095a7 */ /* 0x000f24000802007f */
[----:B----4-:R-:W-:Y:S05]  /*15150*/  @!P1 BRA `(.L_x_7214) ;  /* 0xfffffffc00f09947 */ /* 0x010fea000383ffff */
[----:B------:R-:W-:Y:S05]  /*15160*/  BRA `(.L_x_7348) ;  /* 0xfffffee800b07947 */ /* 0x000fea000383ffff */
.L_x_7218:
[----:B------:R0:W0:Y:S02]  /*15170*/  SYNCS.PHASECHK.TRANS64.TRYWAIT P1, [R196+URZ+0x38850], R9 ;  /* 0x03885009c40075a7 */ /* 0x000024000802017f */
[----:B0-----:R-:W-:Y:S05]  /*15180*/  @!P1 NANOSLEEP.SYNCS 0x989680 ;  /* 0x009896800000995d */ /* 0x001fea0003900000 */
[----:B------:R-:W0:Y:S02]  /*15190*/  @!P1 SYNCS.PHASECHK.TRANS64 P1, [R196+URZ+0x38850], R9 ;  /* 0x03885009c40095a7 */ /* 0x000e24000802007f */
[----:B0-----:R-:W-:Y:S05]  /*151a0*/  @!P1 BRA `(.L_x_7218) ;  /* 0xfffffffc00f09947 */ /* 0x001fea000383ffff */
[----:B------:R-:W-:Y:S05]  /*151b0*/  BRA `(.L_x_7217) ;  /* 0xfffffee800dc7947 */ /* 0x000fea000383ffff */
.L_x_7223:
[----:B-1----:R1:W2:Y:S02]  /*151c0*/  SYNCS.PHASECHK.TRANS64.TRYWAIT P3, [R198+URZ+0x38830], R205 ;  /* 0x038830cdc60075a7 */ /* 0x0022a4000806017f */
[----:B--2---:R-:W-:Y:S05]  /*151d0*/  @!P3 NANOSLEEP.SYNCS 0x989680 ;  /* 0x009896800000b95d */ /* 0x004fea0003900000 */
[----:B------:R-:W2:Y:S02]  /*151e0*/  @!P3 SYNCS.PHASECHK.TRANS64 P3, [R198+URZ+0x38830], R205 ;  /* 0x038830cdc600b5a7 */ /* 0x000ea4000806007f */
[----:B--2---:R-:W-:Y:S05]  /*151f0*/  @!P3 BRA `(.L_x_7223) ;  /* 0xfffffffc00f0b947 */ /* 0x004fea000383ffff */
[----:B------:R-:W-:Y:S05]  /*15200*/  BRA `(.L_x_7222) ;  /* 0xffffff1400cc7947 */ /* 0x000fea000383ffff */
.L_x_7227:
[----:B---3--:R3:W4:Y:S02]  /*15210*/  SYNCS.PHASECHK.TRANS64.TRYWAIT P3, [R198+URZ+0x38850], R205 ;  /* 0x038850cdc60075a7 */ /* 0x008724000806017f */
[----:B----4-:R-:W-:Y:S05]  /*15220*/  @!P3 NANOSLEEP.SYNCS 0x989680 ;  /* 0x009896800000b95d */ /* 0x010fea0003900000 */
[----:B------:R-:W4:Y:S02]  /*15230*/  @!P3 SYNCS.PHASECHK.TRANS64 P3, [R198+URZ+0x38850], R205 ;  /* 0x038850cdc600b5a7 */ /* 0x000f24000806007f */
[----:B----4-:R-:W-:Y:S05]  /*15240*/  @!P3 BRA `(.L_x_7227) ;  /* 0xfffffffc00f0b947 */ /* 0x010fea000383ffff */
[----:B------:R-:W-:Y:S05]  /*15250*/  BRA `(.L_x_7226) ;  /* 0xffffff1800947947 */ /* 0x000fea000383ffff */
.L_x_7233:
[----:B-1----:R1:W3:Y:S02]  /*15260*/  SYNCS.PHASECHK.TRANS64.TRYWAIT P1, [R186+URZ+0x38830], R185 ;  /* 0x038830b9ba0075a7 */ /* 0x0022e4000802017f */
[----:B---3--:R-:W-:Y:S05]  /*15270*/  @!P1 NANOSLEEP.SYNCS 0x989680 ;  /* 0x009896800000995d */ /* 0x008fea0003900000 */
[----:B------:R-:W3:Y:S02]  /*15280*/  @!P1 SYNCS.PHASECHK.TRANS64 P1, [R186+URZ+0x38830], R185 ;  /* 0x038830b9ba0095a7 */ /* 0x000ee4000802007f */
[----:B---3--:R-:W-:Y:S05]  /*15290*/  @!P1 BRA `(.L_x_7233) ;  /* 0xfffffffc00f09947 */ /* 0x008fea000383ffff */
[----:B------:R-:W-:Y:S05]  /*152a0*/  BRA `(.L_x_7232) ;  /* 0xffffff4800387947 */ /* 0x000fea000383ffff */
.L_x_7237:
[----:B---3--:R3:W4:Y:S02]  /*152b0*/  SYNCS.PHASECHK.TRANS64.TRYWAIT P1, [R186+URZ+0x38850], R185 ;  /* 0x038850b9ba0075a7 */ /* 0x008724000802017f */
[----:B----4-:R-:W-:Y:S05]  /*152c0*/  @!P1 NANOSLEEP.SYNCS 0x989680 ;  /* 0x009896800000995d */ /* 0x010fea0003900000 */
[----:B------:R-:W4:Y:S02]  /*152d0*/  @!P1 SYNCS.PHASECHK.TRANS64 P1, [R186+URZ+0x38850], R185 ;  /* 0x038850b9ba0095a7 */ /* 0x000f24000802007f */
[----:B----4-:R-:W-:Y:S05]  /*152e0*/  @!P1 BRA `(.L_x_7237) ;  /* 0xfffffffc00f09947 */ /* 0x010fea000383ffff */
[----:B------:R-:W-:Y:S05]  /*152f0*/  BRA `(.L_x_7236) ;  /* 0xffffff4800c07947 */ /* 0x000fea000383ffff */
.L_x_7250:
[----:B------:R-:W-:Y:S02]  /*15300*/  IMAD.MOV.U32 R13, RZ, RZ, R6 ;  /* 0x000000ffff0d7224 */ /* 0x000fe400078e0006 */
[----:B------:R-:W-:Y:S02]  /*15310*/  IMAD.MOV.U32 R12, RZ, RZ, RZ ;  /* 0x000000ffff0c7224 */ /* 0x000fe400078e00ff */
[----:B------:R-:W-:Y:S02]  /*15320*/  IMAD.MOV.U32 R11, RZ, RZ, 0x1f ;  /* 0x0000001fff0b7424 */ /* 0x000fe400078e00ff */
[----:B------:R-:W-:-:S07]  /*15330*/  IMAD.MOV.U32 R15, RZ, RZ, -0x1 ;  /* 0xffffffffff0f7424 */ /* 0x000fce00078e00ff */
[----:B------:R-:W-:Y:S05]  /*15340*/  WARPSYNC.COLLECTIVE R15, `(.L_x_7349) ;  /* 0x000000000f087348 */ /* 0x000fea0003c00000 */
[----:B------:R0:W1:Y:S02]  /*15350*/  SHFL.IDX P6, R14, R13, R12, R11 ;  /* 0x0000000c0d0e7389 */ /* 0x00006400000c000b */
[----:B01----:R-:W-:Y:S01]  /*15360*/  ENDCOLLECTIVE ;  /* 0x000000000000791b */ /* 0x003fe20003800000 */
.L_x_7349:
[----:B------:R-:W-:Y:S05]  /*15370*/  BRA `(.L_x_7350) ;  /* 0xffffffb000187947 */ /* 0x000fea000383ffff */
.L_x_7252:
[----:B------:R-:W-:Y:S01]  /*15380*/  BSSY B0, `(.L_x_7351) ;  /* 0x0000006000007945 */ /* 0x000fe20003800000 */
[----:B------:R-:W-:-:S07]  /*15390*/  IMAD.MOV.U32 R15, RZ, RZ, -0x1 ;  /* 0xffffffffff0f7424 */ /* 0x000fce00078e00ff */
[----:B0-----:R-:W-:Y:S05]  /*153a0*/  WARPSYNC.COLLECTIVE R15, `(.L_x_7352) ;  /* 0x000000000f0c7348 */ /* 0x001fea0003c00000 */
[----:B------:R-:W-:Y:S02]  /*153b0*/  ELECT P6, UR62, PT ;  /* 0x00000000003e782f */ /* 0x000fe400038c0000 */
[----:B------:R-:W-:Y:S01]  /*153c0*/  MOV R14, UR62 ;  /* 0x0000003e000e7c02 */ /* 0x000fe20008000f00 */
[----:B0-----:R-:W-:Y:S10]  /*153d0*/  ENDCOLLECTIVE ;  /* 0x000000000000791b */ /* 0x001ff40003800000 */
.L_x_7352:
[----:B------:R-:W-:Y:S05]  /*153e0*/  BSYNC B0 ;  /* 0x0000000000007941 */ /* 0x000fea0003800000 */
.L_x_7351:
[----:B------:R-:W-:Y:S05]  /*153f0*/  BRA `(.L_x_7353) ;  /* 0xffffffb0001c7947 */ /* 0x000fea000383ffff */
.L_x_7254:
[----:B0-----:R-:W-:-:S04]  /*15400*/  IMAD.U32 R3, RZ, RZ, UR38 ;  /* 0x00000026ff037e24 */ /* 0x001fc8000f8e00ff */
[----:B------:R0:W1:Y:S03]  /*15410*/  SYNCS.PHASECHK.TRANS64.TRYWAIT P0, [R3+URZ+0x38840], R0 ;  /* 0x03884000030075a7 */ /* 0x000066000800017f */
[----:B-1----:R-:W-:Y:S05]  /*15420*/  @!P0 NANOSLEEP.SYNCS 0x989680 ;  /* 0x009896800000895d */ /* 0x002fea0003900000 */
[----:B------:R-:W1:Y:S02]  /*15430*/  @!P0 SYNCS.PHASECHK.TRANS64 P0, [R3+URZ+0x38840], R0 ;  /* 0x03884000030085a7 */ /* 0x000e64000800007f */
[----:B-1----:R-:W-:Y:S05]  /*15440*/  @!P0 BRA `(.L_x_7254) ;  /* 0xfffffffc00ec8947 */ /* 0x002fea000383ffff */
[----:B------:R-:W-:Y:S05]  /*15450*/  BRA `(.L_x_7354) ;  /* 0xffffffb000807947 */ /* 0x000fea000383ffff */
.L_x_7257:
[----:B------:R-:W-:Y:S02]  /*15460*/  IMAD.MOV.U32 R13, RZ, RZ, R3 ;  /* 0x000000ffff0d7224 */ /* 0x000fe400078e0003 */
[----:B------:R-:W-:Y:S02]  /*15470*/  IMAD.MOV.U32 R12, RZ, RZ, RZ ;  /* 0x000000ffff0c7224 */ /* 0x000fe400078e00ff */
[----:B------:R-:W-:Y:S02]  /*15480*/  IMAD.MOV.U32 R11, RZ, RZ, 0x181f ;  /* 0x0000181fff0b7424 */ /* 0x000fe400078e00ff */
[----:B------:R-:W-:Y:S02]  /*15490*/  IMAD.MOV.U32 R15, RZ, RZ, -0x1 ;  /* 0xffffffffff0f7424 */ /* 0x000fe400078e00ff */
[----:B------:R-:W-:Y:S02]  /*154a0*/  IMAD R6, R8, 0x40, R6 ;  /* 0x0000004008067824 */ /* 0x000fe400078e0206 */
[----:B------:R-:W-:-:S07]  /*154b0*/  IMAD.SHL.U32 R8, R9, 0x8, RZ ;  /* 0x0000000809087824 */ /* 0x000fce00078e00ff */
[----:B------:R-:W-:Y:S05]  /*154c0*/  WARPSYNC.COLLECTIVE R15, `(.L_x_7355) ;  /* 0x000000000f087348 */ /* 0x000fea0003c00000 */
[----:B------:R0:W1:Y:S02]  /*154d0*/  SHFL.IDX P6, R14, R13, R12, R11 ;  /* 0x0000000c0d0e7389 */ /* 0x00006400000c000b */
[----:B01----:R-:W-:Y:S01]  /*154e0*/  ENDCOLLECTIVE ;  /* 0x000000000000791b */ /* 0x003fe20003800000 */
.L_x_7355:
[----:B------:R-:W-:Y:S01]  /*154f0*/  LOP3.LUT R8, R8, 0x38, RZ, 0xc0, !PT ;  /* 0x0000003808087812 */ /* 0x000fe200078ec0ff */
[----:B------:R0:W-:Y:S01]  /*15500*/  STL [R1+0x4], R6 ;  /* 0x0000040601007387 */ /* 0x0001e20000100800 */
[----:B------:R-:W-:Y:S02]  /*15510*/  IMAD.MOV.U32 R13, RZ, RZ, R0 ;  /* 0x000000ffff0d7224 */ /* 0x000fe400078e0000 */
[----:B------:R-:W-:-:S07]  /*15520*/  IMAD.MOV.U32 R4, RZ, RZ, R14 ;  /* 0x000000ffff047224 */ /* 0x000fce00078e000e */
[----:B0-----:R-:W-:Y:S05]  /*15530*/  WARPSYNC.COLLECTIVE R15, `(.L_x_7356) ;  /* 0x000000000f087348 */ /* 0x001fea0003c00000 */
[----:B------:R1:W2:Y:S02]  /*15540*/  SHFL.IDX P6, R14, R13, R12, R11 ;  /* 0x0000000c0d0e7389 */ /* 0x0002a400000c000b */
[----:B012---:R-:W-:Y:S01]  /*15550*/  ENDCOLLECTIVE ;  /* 0x000000000000791b */ /* 0x007fe20003800000 */
.L_x_7356:
        /* <DEDUP_REMOVED lines=17> */
.L_x_7357:
        /* <DEDUP_REMOVED lines=11> */
.L_x_7358:
        /* <DEDUP_REMOVED lines=15> */
.L_x_7359:
[----:B------:R-:W-:Y:S01]  /*15810*/  @!P1 LEA R6, R10, UR38, 0x1 ;  /* 0x000000260a069c11 */ /* 0x000fe2000f8e08ff */
[----:B------:R-:W-:Y:S02]  /*15820*/  IMAD.MOV.U32 R13, RZ, RZ, R0 ;  /* 0x000000ffff0d7224 */ /* 0x000fe400078e0000 */
[----:B------:R-:W-:-:S07]  /*15830*/  IMAD.MOV.U32 R4, RZ, RZ, R14 ;  /* 0x000000ffff047224 */ /* 0x000fce00078e000e */
[----:B------:R-:W-:Y:S05]  /*15840*/  WARPSYNC.COLLECTIVE R15, `(.L_x_7360) ;  /* 0x000000000f087348 */ /* 0x000fea0003c00000 */
[----:B------:R0:W1:Y:S02]  /*15850*/  SHFL.IDX P6, R14, R13, R12, R11 ;  /* 0x0000000c0d0e7389 */ /* 0x00006400000c000b */
[----:B01----:R-:W-:Y:S01]  /*15860*/  ENDCOLLECTIVE ;  /* 0x000000000000791b */ /* 0x003fe20003800000 */
.L_x_7360:
        /* <DEDUP_REMOVED lines=15> */
.L_x_7361:
[----:B------:R-:W-:Y:S02]  /*15960*/  IMAD.MOV.U32 R13, RZ, RZ, R0 ;  /* 0x000000ffff0d7224 */ /* 0x000fe400078e0000 */
[----:B------:R-:W-:-:S07]  /*15970*/  IMAD.MOV.U32 R3, RZ, RZ, R14 ;  /* 0x000000ffff037224 */ /* 0x000fce00078e000e */
[----:B------:R-:W-:Y:S05]  /*15980*/  WARPSYNC.COLLECTIVE R15, `(.L_x_7362) ;  /* 0x000000000f087348 */ /* 0x000fea0003c00000 */
[----:B------:R0:W1:Y:S02]  /*15990*/  SHFL.IDX P6, R14, R13, R12, R11 ;  /* 0x0000000c0d0e7389 */ /* 0x00006400000c000b */
[----:B01----:R-:W-:Y:S01]  /*159a0*/  ENDCOLLECTIVE ;  /* 0x000000000000791b */ /* 0x003fe20003800000 */
.L_x_7362:
[----:B------:R-:W-:Y:S05]  /*159b0*/  BRA `(.L_x_7363) ;  /* 0xffffffb400707947 */ /* 0x000fea000383ffff */
.L_x_7259:
        /* <DEDUP_REMOVED lines=8> */
.L_x_7365:
[----:B------:R-:W-:Y:S05]  /*15a40*/  BSYNC B0 ;  /* 0x0000000000007941 */ /* 0x000fea0003800000 */
.L_x_7364:
        /* <DEDUP_REMOVED lines=17> */
.L_x_7366:
        /* <DEDUP_REMOVED lines=49> */
.L_x_7367:
[----:B------:R-:W-:Y:S02]  /*15e70*/  IMAD.MOV.U32 R13, RZ, RZ, R0 ;  /* 0x000000ffff0d7224 */ /* 0x000fe400078e0000 */
[----:B------:R-:W-:-:S07]  /*15e80*/  IMAD.MOV.U32 R8, RZ, RZ, R14 ;  /* 0x000000ffff087224 */ /* 0x000fce00078e000e */
[----:B------:R-:W-:Y:S05]  /*15e90*/  WARPSYNC.COLLECTIVE R15, `(.L_x_7368) ;  /* 0x000000000f087348 */ /* 0x000fea0003c00000 */
[----:B------:R0:W1:Y:S02]  /*15ea0*/  SHFL.IDX P6, R14, R13, R12, R11 ;  /* 0x0000000c0d0e7389 */ /* 0x00006400000c000b */
[----:B01----:R-:W-:Y:S01]  /*15eb0*/  ENDCOLLECTIVE ;  /* 0x000000000000791b */ /* 0x003fe20003800000 */
.L_x_7368:
        /* <DEDUP_REMOVED lines=31> */
.L_x_7369:
[----:B------:R-:W-:Y:S02]  /*160b0*/  IMAD.MOV.U32 R13, RZ, RZ, R0 ;  /* 0x000000ffff0d7224 */ /* 0x000fe400078e0000 */
[----:B------:R-:W-:-:S07]  /*160c0*/  IMAD.MOV.U32 R2, RZ, RZ, R14 ;  /* 0x000000ffff027224 */ /* 0x000fce00078e000e */
[----:B------:R-:W-:Y:S05]  /*160d0*/  WARPSYNC.COLLECTIVE R15, `(.L_x_7370) ;  /* 0x000000000f087348 */ /* 0x000fea0003c00000 */
[----:B------:R0:W1:Y:S02]  /*160e0*/  SHFL.IDX P6, R14, R13, R12, R11 ;  /* 0x0000000c0d0e7389 */ /* 0x00006400000c000b */
[----:B01----:R-:W-:Y:S01]  /*160f0*/  ENDCOLLECTIVE ;  /* 0x000000000000791b */ /* 0x003fe20003800000 */
.L_x_7370:
        /* <DEDUP_REMOVED lines=35> */
.L_x_7371:
[----:B------:R-:W-:Y:S02]  /*16330*/  IMAD.MOV.U32 R13, RZ, RZ, R0 ;  /* 0x000000ffff0d7224 */ /* 0x000fe400078e0000 */
[----:B------:R-:W-:-:S07]  /*16340*/  IMAD.MOV.U32 R6, RZ, RZ, R14 ;  /* 0x000000ffff067224 */ /* 0x000fce00078e000e */
[----:B------:R-:W-:Y:S05]  /*16350*/  WARPSYNC.COLLECTIVE R15, `(.L_x_7372) ;  /* 0x000000000f087348 */ /* 0x000fea0003c00000 */
[----:B------:R0:W1:Y:S02]  /*16360*/  SHFL.IDX P6, R14, R13, R12, R11 ;  /* 0x0000000c0d0e7389 */ /* 0x00006400000c000b */
[----:B01----:R-:W-:Y:S01]  /*16370*/  ENDCOLLECTIVE ;  /* 0x000000000000791b */ /* 0x003fe20003800000 */
.L_x_7372:
[----:B------:R-:W-:Y:S05]  /*16380*/  BRA `(.L_x_7373) ;  /* 0xffffffb800707947 */ /* 0x000fea000383ffff */
.L_x_7262:
[----:B0-----:R-:W-:-:S04]  /*16390*/  IMAD.U32 R3, RZ, RZ, UR38 ;  /* 0x00000026ff037e24 */ /* 0x001fc8000f8e00ff */
[----:B------:R0:W3:Y:S03]  /*163a0*/  SYNCS.PHASECHK.TRANS64.TRYWAIT P0, [R3+URZ+0x38820], R2 ;  /* 0x03882002030075a7 */ /* 0x0000e6000800017f */
[----:B---3--:R-:W-:Y:S05]  /*163b0*/  @!P0 NANOSLEEP.SYNCS 0x989680 ;  /* 0x009896800000895d */ /* 0x008fea0003900000 */
[----:B------:R-:W3:Y:S02]  /*163c0*/  @!P0 SYNCS.PHASECHK.TRANS64 P0, [R3+URZ+0x38820], R2 ;  /* 0x03882002030085a7 */ /* 0x000ee4000800007f */
[----:B---3--:R-:W-:Y:S05]  /*163d0*/  @!P0 BRA `(.L_x_7262) ;  /* 0xfffffffc00ec8947 */ /* 0x008fea000383ffff */
[----:B------:R-:W-:Y:S05]  /*163e0*/  BRA `(.L_x_7374) ;  /* 0xffffffbc00187947 */ /* 0x000fea000383ffff */
.L_x_7265:
[----:B0-----:R-:W-:-:S04]  /*163f0*/  IMAD.U32 R3, RZ, RZ, UR38 ;  /* 0x00000026ff037e24 */ /* 0x001fc8000f8e00ff */
[----:B------:R0:W3:Y:S03]  /*16400*/  SYNCS.PHASECHK.TRANS64.TRYWAIT P0, [R3+URZ+0x38860], R2 ;  /* 0x03886002030075a7 */ /* 0x0000e6000800017f */
[----:B---3--:R-:W-:Y:S05]  /*16410*/  @!P0 NANOSLEEP.SYNCS 0x989680 ;  /* 0x009896800000895d */ /* 0x008fea0003900000 */
[----:B------:R-:W3:Y:S02]  /*16420*/  @!P0 SYNCS.PHASECHK.TRANS64 P0, [R3+URZ+0x38860], R2 ;  /* 0x03886002030085a7 */ /* 0x000ee4000800007f */
[----:B---3--:R-:W-:Y:S05]  /*16430*/  @!P0 BRA `(.L_x_7265) ;  /* 0xfffffffc00ec8947 */ /* 0x008fea000383ffff */
[----:B------:R-:W-:Y:S05]  /*16440*/  BRA `(.L_x_7375) ;  /* 0xffffffbc00247947 */ /* 0x000fea000383ffff */
.L_x_7281:
[----:B-1----:R-:W-:-:S04]  /*16450*/  IMAD.U32 R3, RZ, RZ, UR38 ;  /* 0x00000026ff037e24 */ /* 0x002fc8000f8e00ff */
[----:B------:R1:W3:Y:S03]  /*16460*/  SYNCS.PHASECHK.TRANS64.TRYWAIT P0, [R3+URZ+0x38848], R2 ;  /* 0x03884802030075a7 */ /* 0x0002e6000800017f */
[----:B---3--:R-:W-:Y:S05]  /*16470*/  @!P0 NANOSLEEP.SYNCS 0x989680 ;  /* 0x009896800000895d */ /* 0x008fea0003900000 */
[----:B------:R-:W3:Y:S02]  /*16480*/  @!P0 SYNCS.PHASECHK.TRANS64 P0, [R3+URZ+0x38848], R2 ;  /* 0x03884802030085a7 */ /* 0x000ee4000800007f */
[----:B---3--:R-:W-:Y:S05]  /*16490*/  @!P0 BRA `(.L_x_7281) ;  /* 0xfffffffc00ec8947 */ /* 0x008fea000383ffff */
[----:B------:R-:W-:Y:S05]  /*164a0*/  BRA `(.L_x_7376) ;  /* 0xffffffc400f07947 */ /* 0x000fea000383ffff */
.L_x_7286:
[----:B01----:R-:W-:-:S04]  /*164b0*/  IMAD.U32 R3, RZ, RZ, UR38 ;  /* 0x00000026ff037e24 */ /* 0x003fc8000f8e00ff */
[----:B------:R0:W1:Y:S03]  /*164c0*/  SYNCS.PHASECHK.TRANS64.TRYWAIT P0, [R3+URZ+0x38868], R2 ;  /* 0x03886802030075a7 */ /* 0x000066000800017f */
[----:B-1----:R-:W-:Y:S05]  /*164d0*/  @!P0 NANOSLEEP.SYNCS 0x989680 ;  /* 0x009896800000895d */ /* 0x002fea0003900000 */
[----:B------:R-:W1:Y:S02]  /*164e0*/  @!P0 SYNCS.PHASECHK.TRANS64 P0, [R3+URZ+0x38868], R2 ;  /* 0x03886802030085a7 */ /* 0x000e64000800007f */
[----:B-1----:R-:W-:Y:S05]  /*164f0*/  @!P0 BRA `(.L_x_7286) ;  /* 0xfffffffc00ec8947 */ /* 0x002fea000383ffff */
[----:B------:R-:W-:Y:S05]  /*16500*/  BRA `(.L_x_7377) ;  /* 0xffffffc800507947 */ /* 0x000fea000383ffff */
.L_x_7301:
[----:B-1----:R-:W-:-:S04]  /*16510*/  IMAD.U32 R3, RZ, RZ, UR38 ;  /* 0x00000026ff037e24 */ /* 0x002fc8000f8e00ff */
[----:B------:R1:W3:Y:S03]  /*16520*/  SYNCS.PHASECHK.TRANS64.TRYWAIT P0, [R3+URZ+0x38840], R2 ;  /* 0x03884002030075a7 */ /* 0x0002e6000800017f */
[----:B---3--:R-:W-:Y:S05]  /*16530*/  @!P0 NANOSLEEP.SYNCS 0x989680 ;  /* 0x009896800000895d */ /* 0x008fea0003900000 */
[----:B------:R-:W3:Y:S02]  /*16540*/  @!P0 SYNCS.PHASECHK.TRANS64 P0, [R3+URZ+0x38840], R2 ;  /* 0x03884002030085a7 */ /* 0x000ee4000800007f */
[----:B---3--:R-:W-:Y:S05]  /*16550*/  @!P0 BRA `(.L_x_7301) ;  /* 0xfffffffc00ec8947 */ /* 0x008fea000383ffff */
[----:B------:R-:W-:Y:S05]  /*16560*/  BRA `(.L_x_7378) ;  /* 0xffffffd000a07947 */ /* 0x000fea000383ffff */
.L_x_7306:
[----:B01----:R-:W-:-:S04]  /*16570*/  IMAD.U32 R3, RZ, RZ, UR38 ;  /* 0x00000026ff037e24 */ /* 0x003fc8000f8e00ff */
[----:B------:R0:W1:Y:S03]  /*16580*/  SYNCS.PHASECHK.TRANS64.TRYWAIT P0, [R3+URZ+0x38860], R2 ;  /* 0x03886002030075a7 */ /* 0x000066000800017f */
[----:B-1----:R-:W-:Y:S05]  /*16590*/  @!P0 NANOSLEEP.SYNCS 0x989680 ;  /* 0x009896800000895d */ /* 0x002fea0003900000 */
[----:B------:R-:W1:Y:S02]  /*165a0*/  @!P0 SYNCS.PHASECHK.TRANS64 P0, [R3+URZ+0x38860], R2 ;  /* 0x03886002030085a7 */ /* 0x000e64000800007f */
[----:B-1----:R-:W-:Y:S05]  /*165b0*/  @!P0 BRA `(.L_x_7306) ;  /* 0xfffffffc00ec8947 */ /* 0x002fea000383ffff */
[----:B------:R-:W-:Y:S05]  /*165c0*/  BRA `(.L_x_7379) ;  /* 0xffffffd400047947 */ /* 0x000fea000383ffff */
.L_x_7322:
[----:B-1----:R-:W-:-:S04]  /*165d0*/  IMAD.U32 R3, RZ, RZ, UR38 ;  /* 0x00000026ff037e24 */ /* 0x002fc8000f8e00ff */
[----:B------:R1:W3:Y:S03]  /*165e0*/  SYNCS.PHASECHK.TRANS64.TRYWAIT P0, [R3+URZ+0x38848], R2 ;  /* 0x03884802030075a7 */ /* 0x0002e6000800017f */
[----:B---3--:R-:W-:Y:S05]  /*165f0*/  @!P0 NANOSLEEP.SYNCS 0x989680 ;  /* 0x009896800000895d */ /* 0x008fea0003900000 */
[----:B------:R-:W3:Y:S02]  /*16600*/  @!P0 SYNCS.PHASECHK.TRANS64 P0, [R3+URZ+0x38848], R2 ;  /* 0x03884802030085a7 */ /* 0x000ee4000800007f */
[----:B---3--:R-:W-:Y:S05]  /*16610*/  @!P0 BRA `(.L_x_7322) ;  /* 0xfffffffc00ec8947 */ /* 0x008fea000383ffff */
[----:B------:R-:W-:Y:S05]  /*16620*/  BRA `(.L_x_7380) ;  /* 0xffffffdc005c7947 */ /* 0x000fea000383ffff */
.L_x_7327:
[----:B-1----:R-:W-:-:S04]  /*16630*/  IMAD.U32 R3, RZ, RZ, UR38 ;  /* 0x00000026ff037e24 */ /* 0x002fc8000f8e00ff */
[----:B------:R1:W3:Y:S03]  /*16640*/  SYNCS.PHASECHK.TRANS64.TRYWAIT P0, [R3+URZ+0x38868], R2 ;  /* 0x03886802030075a7 */ /* 0x0002e6000800017f */
[----:B---3--:R-:W-:Y:S05]  /*16650*/  @!P0 NANOSLEEP.SYNCS 0x989680 ;  /* 0x009896800000895d */ /* 0x008fea0003900000 */
[----:B------:R-:W3:Y:S02]  /*16660*/  @!P0 SYNCS.PHASECHK.TRANS64 P0, [R3+URZ+0x38868], R2 ;  /* 0x03886802030085a7 */ /* 0x000ee4000800007f */
[----:B---3--:R-:W-:Y:S05]  /*16670*/  @!P0 BRA `(.L_x_7327) ;  /* 0xfffffffc00ec8947 */ /* 0x008fea000383ffff */
[----:B------:R-:W-:Y:S05]  /*16680*/  BRA `(.L_x_7381) ;  /* 0xffffffdc00c07947 */ /* 0x000fea000383ffff */
.L_x_7338:
[----:B-1----:R1:W3:Y:S02]  /*16690*/  SYNCS.PHASECHK.TRANS64.TRYWAIT P0, [R2+URZ+0x38820], R9 ;  /* 0x03882009020075a7 */ /* 0x0022e4000800017f */
[----:B---3--:R-:W-:Y:S05]  /*166a0*/  @!P0 NANOSLEEP.SYNCS 0x989680 ;  /* 0x009896800000895d */ /* 0x008fea0003900000 */
[----:B------:R-:W3:Y:S02]  /*166b0*/  @!P0 SYNCS.PHASECHK.TRANS64 P0, [R2+URZ+0x38820], R9 ;  /* 0x03882009020085a7 */ /* 0x000ee4000800007f */
[----:B---3--:R-:W-:Y:S05]  /*166c0*/  @!P0 BRA `(.L_x_7338) ;  /* 0xfffffffc00f08947 */ /* 0x008fea000383ffff */
[----:B------:R-:W-:Y:S05]  /*166d0*/  BRA `(.L_x_7382) ;  /* 0xffffffe400b07947 */ /* 0x000fea000383ffff */
.L_x_7339:
        /* <DEDUP_REMOVED lines=11> */
.L_x_7384:
[----:B------:R-:W-:Y:S05]  /*16790*/  BSYNC B0 ;  /* 0x0000000000007941 */ /* 0x000fea0003800000 */
.L_x_7383:
[----:B------:R-:W-:Y:S05]  /*167a0*/  BRA `(.L_x_7385) ;  /* 0xffffffe400947947 */ /* 0x000fea000383ffff */
.L_x_7340:
[----:B------:R-:W-:Y:S01]  /*167b0*/  BSSY B0, `(.L_x_7386) ;  /* 0x0000006000007945 */ /* 0x000fe20003800000 */
[----:B------:R-:W-:-:S07]  /*167c0*/  IMAD.MOV.U32 R15, RZ, RZ, -0x1 ;  /* 0xffffffffff0f7424 */ /* 0x000fce00078e00ff */
[----:B012---:R-:W-:Y:S05]  /*167d0*/  WARPSYNC.COLLECTIVE R15, `(.L_x_7387) ;  /* 0x000000000f0c7348 */ /* 0x007fea0003c00000 */
[----:B------:R-:W-:Y:S02]  /*167e0*/  ELECT P6, UR62, PT ;  /* 0x00000000003e782f */ /* 0x000fe400038c0000 */
[----:B------:R-:W-:Y:S01]  /*167f0*/  MOV R14, UR62 ;  /* 0x0000003e000e7c02 */ /* 0x000fe20008000f00 */
[----:B012---:R-:W-:Y:S10]  /*16800*/  ENDCOLLECTIVE ;  /* 0x000000000000791b */ /* 0x007ff40003800000 */
.L_x_7387:
[----:B------:R-:W-:Y:S05]  /*16810*/  BSYNC B0 ;  /* 0x0000000000007941 */ /* 0x000fea0003800000 */
.L_x_7386:
[----:B------:R-:W-:Y:S05]  /*16820*/  BRA `(.L_x_7388) ;  /* 0xffffffe400887947 */ /* 0x000fea000383ffff */
.L_x_7342:
[----:B--2---:R2:W3:Y:S02]  /*16830*/  SYNCS.PHASECHK.TRANS64.TRYWAIT P0, [R7+URZ], R4 ;  /* 0x00000004070075a7 */ /* 0x0044e4000800017f */
[----:B---3--:R-:W-:Y:S05]  /*16840*/  @!P0 NANOSLEEP.SYNCS 0x989680 ;  /* 0x009896800000895d */ /* 0x008fea0003900000 */
[----:B------:R-:W3:Y:S02]  /*16850*/  @!P0 SYNCS.PHASECHK.TRANS64 P0, [R7+URZ], R4 ;  /* 0x00000004070085a7 */ /* 0x000ee4000800007f */
[----:B---3--:R-:W-:Y:S05]  /*16860*/  @!P0 BRA `(.L_x_7342) ;  /* 0xfffffffc00f08947 */ /* 0x008fea000383ffff */
[----:B------:R-:W-:Y:S05]  /*16870*/  BRA `(.L_x_7389) ;  /* 0xffffffe400c47947 */ /* 0x000fea000383ffff */
.L_x_7343:
[----:B---3--:R3:W4:Y:S02]  /*16880*/  SYNCS.PHASECHK.TRANS64.TRYWAIT P0, [R5+URZ], R0 ;  /* 0x00000000050075a7 */ /* 0x008724000800017f */
[----:B----4-:R-:W-:Y:S05]  /*16890*/  @!P0 NANOSLEEP.SYNCS 0x989680 ;  /* 0x009896800000895d */ /* 0x010fea0003900000 */
[----:B------:R-:W4:Y:S02]  /*168a0*/  @!P0 SYNCS.PHASECHK.TRANS64 P0, [R5+URZ], R0 ;  /* 0x00000000050085a7 */ /* 0x000f24000800007f */
[----:B----4-:R-:W-:Y:S05]  /*168b0*/  @!P0 BRA `(.L_x_7343) ;  /* 0xfffffffc00f08947 */ /* 0x010fea000383ffff */
[----:B------:R-:W-:Y:S05]  /*168c0*/  BRA `(.L_x_7390) ;  /* 0xffffffe400b87947 */ /* 0x000fea000383ffff */
.L_x_7345:
[----:B-1----:R1:W3:Y:S02]  /*168d0*/  SYNCS.PHASECHK.TRANS64.TRYWAIT P0, [R5+URZ], R4 ;  /* 0x00000004050075a7 */ /* 0x0022e4000800017f */
[----:B---3--:R-:W-:Y:S05]  /*168e0*/  @!P0 NANOSLEEP.SYNCS 0x989680 ;  /* 0x009896800000895d */ /* 0x008fea0003900000 */
[----:B------:R-:W3:Y:S02]  /*168f0*/  @!P0 SYNCS.PHASECHK.TRANS64 P0, [R5+URZ], R4 ;  /* 0x00000004050085a7 */ /* 0x000ee4000800007f */
[----:B---3--:R-:W-:Y:S05]  /*16900*/  @!P0 BRA `(.L_x_7345) ;  /* 0xfffffffc00f08947 */ /* 0x008fea000383ffff */
[----:B------:R-:W-:Y:S05]  /*16910*/  BRA `(.L_x_7391) ;  /* 0xffffffe400bc7947 */ /* 0x000fea000383ffff */
.L_x_7392:
        /* <DEDUP_REMOVED lines=14> */
.L_x_15009:


//--------------------- .text._ZN7cutlass13device_kernelIN5flash11enable_sm90INS1_16FlashAttnFwdSm90INS1_25CollectiveMainloopFwdSm90ILi2EN4cute5tupleIJNS5_1CILi1EEES8_S8_EEENS6_IJNS7_ILi64EEESA_SA_EEELi512ENS_10bfloat16_tEfNS_4arch4Sm90ELb1ELb0ELb0ELb1ELb0ELb0ELb0ELb0ELb0ELb1ELb1ELb0EEENS1_21CollectiveEpilogueFwdINS6_IJSA_NS7_ILi512EEESA_EEES9_SC_SE_Li256ELb1ELb1ELb1ELb0EEENS1_36VarlenDynamicPersistentTileSchedulerILi64ELi64ELi256ELi128ELb1ELb1ELb1ELb1ELb1ELb1EEEEEEEEEvNT_6ParamsE --------------------------
	.section	.text._ZN7cutlass13device_kernelIN5flash11enable_sm90INS1_16FlashAttnFwdSm90INS1_25CollectiveMainloopFwdSm90ILi2EN4cute5tupleIJNS5_1CILi1EEES8_S8_EEENS6_IJNS7_ILi64EEESA_SA_EEELi512ENS_10bfloat16_tEfNS_4arch4Sm90ELb1ELb0ELb0ELb1ELb0ELb0ELb0ELb0ELb0ELb1ELb1ELb0EEENS1_21CollectiveEpilogueFwdINS6_IJSA_NS7_ILi512EEESA_EEES9_SC_SE_Li256ELb1ELb1ELb1ELb0EEENS1_36VarlenDynamicPersistentTileSchedulerILi64ELi64ELi256ELi128ELb1ELb1ELb1ELb1ELb1ELb1EEEEEEEEEvNT_6ParamsE,"ax",@progbits
	.align	128
.text._ZN7cutlass13device_kernelIN5flash11enable_sm90INS1_16FlashAttnFwdSm90INS1_25CollectiveMainloopFwdSm90ILi2EN4cute5tupleIJNS5_1CILi1EEES8_S8_EEENS6_IJNS7_ILi64EEESA_SA_EEELi512ENS_10bfloat16_tEfNS_4arch4Sm90ELb1ELb0ELb0ELb1ELb0ELb0ELb0ELb0ELb0ELb1ELb1ELb0EEENS1_21CollectiveEpilogueFwdINS6_IJSA_NS7_ILi512EEESA_EEES9_SC_SE_Li256ELb1ELb1ELb1ELb0EEENS1_36VarlenDynamicPersistentTileSchedulerILi64ELi64ELi256ELi128ELb1ELb1ELb1ELb1ELb1ELb1EEEEEEEEEvNT_6ParamsE:
        .type           _ZN7cutlass13device_kernelIN5flash11enable_sm90INS1_16FlashAttnFwdSm90INS1_25CollectiveMainloopFwdSm90ILi2EN4cute5tupleIJNS5_1CILi1EEES8_S8_EEENS6_IJNS7_ILi64EEESA_SA_EEELi512ENS_10bfloat16_tEfNS_4arch4Sm90ELb1ELb0ELb0ELb1ELb0ELb0ELb0ELb0ELb0ELb1ELb1ELb0EEENS1_21CollectiveEpilogueFwdINS6_IJSA_NS7_ILi512EEESA_EEES9_SC_SE_Li256ELb1ELb1ELb1ELb0EEENS1_36VarlenDynamicPersistentTileSchedulerILi64ELi64ELi256ELi128ELb1ELb1ELb1ELb1ELb1ELb1EEEEEEEEEvNT_6ParamsE,@function
        .size           _ZN7cutlass13device_kernelIN5flash11enable_sm90INS1_16FlashAttnFwdSm90INS1_25CollectiveMainloopFwdSm90ILi2EN4cute5tupleIJNS5_1CILi1EEES8_S8_EEENS6_IJNS7_ILi64EEESA_SA_EEELi512ENS_10bfloat16_tEfNS_4arch4Sm90ELb1ELb0ELb0ELb1ELb0ELb0ELb0ELb0ELb0ELb1ELb1ELb0EEENS1_21CollectiveEpilogueFwdINS6_IJSA_NS7_ILi512EEESA_EEES9_SC_SE_Li256ELb1ELb1ELb1ELb0EEENS1_36VarlenDynamicPersistentTileSchedulerILi64ELi64ELi256ELi128ELb1ELb1ELb1ELb1ELb1ELb1EEEEEEEEEvNT_6ParamsE,(.L_x_15010 - _ZN7cutlass13device_kernelIN5flash11enable_sm90INS1_16FlashAttnFwdSm90INS1_25CollectiveMainloopFwdSm90ILi2EN4cute5tupleIJNS5_1CILi1EEES8_S8_EEENS6_IJNS7_ILi64EEESA_SA_EEELi512ENS_10bfloat16_tEfNS_4arch4Sm90ELb1ELb0ELb0ELb1ELb0ELb0ELb0ELb0ELb0ELb1ELb1ELb0EEENS1_21CollectiveEpilogueFwdINS6_IJSA_NS7_ILi512EEESA_EEES9_SC_SE_Li256ELb1ELb1ELb1ELb0EEENS1_36VarlenDynamicPersistentTileSchedulerILi64ELi64ELi256ELi128ELb1ELb1ELb1ELb1ELb1ELb1EEEEEEEEEvNT_6ParamsE)
        .other          _ZN7cutlass13device_kernelIN5flash11enable_sm90INS1_16FlashAttnFwdSm90INS1_25CollectiveMainloopFwdSm90ILi2EN4cute5tupleIJNS5_1CILi1EEES8_S8_EEENS6_IJNS7_ILi64EEESA_SA_EEELi512ENS_10bfloat16_tEfNS_4arch4Sm90ELb1ELb0ELb0ELb1ELb0ELb0ELb0ELb0ELb0ELb1ELb1ELb0EEENS1_21CollectiveEpilogueFwdINS6_IJSA_NS7_ILi512EEESA_EEES9_SC_SE_Li256ELb1ELb1ELb1ELb0EEENS1_36VarlenDynamicPersistentTileSchedulerILi64ELi64ELi256ELi128ELb1ELb1ELb1ELb1ELb1ELb1EEEEEEEEEvNT_6ParamsE,@"STO_CUDA_ENTRY STV_DEFAULT"
_ZN7cutlass13device_kernelIN5flash11enable_sm90INS1_16FlashAttnFwdSm90INS1_25CollectiveMainloopFwdSm90ILi2EN4cute5tupleIJNS5_1CILi1EEES8_S8_EEENS6_IJNS7_ILi64EEESA_SA_EEELi512ENS_10bfloat16_tEfNS_4arch4Sm90ELb1ELb0ELb0ELb1ELb0ELb0ELb0ELb0ELb0ELb1ELb1ELb0EEENS1_21CollectiveEpilogueFwdINS6_IJSA_NS7_ILi512EEESA_EEES9_SC_SE_Li256ELb1ELb1ELb1ELb0EEENS1_36VarlenDynamicPersistentTileSchedulerILi64ELi64ELi256ELi128ELb1ELb1ELb1ELb1ELb1ELb1EEEEEEEEEvNT_6ParamsE:
        /* <DEDUP_REMOVED lines=18> */
.L_x_7394:
[----:B------:R-:W-:Y:S05]  /*0120*/  BSYNC B0 ;  /* 0x0000000000007941 */ /* 0x000fea0003800000 */
.L_x_7393:
        /* <DEDUP_REMOVED lines=37> */
.L_x_7395:
        /* <DEDUP_REMOVED lines=22> */
.L_x_7396:
        /* <DEDUP_REMOVED lines=18> */
.L_x_7397:
        /* <DEDUP_REMOVED lines=22> */
.L_x_7398:
        /* <DEDUP_REMOVED lines=22> */
.L_x_7399:
[----:B------:R-:W-:Y:S01]  /*08c0*/  PLOP3.LUT P0, PT, PT, PT, UP0, 0x80, 0x0 ;  /* 0x000000000000781c */ /* 0x000fe20003f0f008 */
[----:B------:R-:W-:Y:S01]  /*08d0*/  UMOV UR36, 0x1 ;  /* 0x0000000100247882 */ /* 0x000fe20000000000 */
[----:B------:R-:W-:Y:S01]  /*08e0*/  NOP ;  /* 0x0000000000007918 */ /* 0x000fe20000000000 */
[----:B------:R-:W-:Y:S01]  /*08f0*/  USEL UR36, UR36, 0x2, !UP0 ;  /* 0x0000000224247887 */ /* 0x000fe2000c000000 */
[----:B------:R-:W-:Y:S01]  /*0900*/  ULDC.64 UR40, c[0x0][0x208] ;  /* 0x0000820000287ab9 */ /* 0x000fe20000000a00 */
[----:B012-4-:R-:W-:Y:S08]  /*0910*/  BAR.SYNC.DEFER_BLOCKING 0x0 ;  /* 0x0000000000007b1d */ /* 0x017ff00000010000 */
[----:B------:R-:W-:Y:S05]  /*0920*/  @!P0 BRA `(.L_x_7400) ;  /* 0x000000dc00b88947 */ /* 0x000fea0003800000 */
.L_x_7401:
        /* <DEDUP_REMOVED lines=32> */
[----:B------:R-:W-:Y:S02]  /*0b30*/  LOP3.LUT R11, R7, 0xfffffff8, RZ, 0xc0, !PT ;  /* 0xfffffff8070b7812 */ /* 0x000fe400078ec0ff */
[----:B------:R-:W-:Y:S02]  /*0b40*/  LOP3.LUT R13, R3, 0xfffffffc, RZ, 0xc0, !PT ;  /* 0xfffffffc030d7812 */ /* 0x000fe400078ec0ff */
[----:B------:R-:W-:Y:S01]  /*0b50*/  SHF.R.S32.HI R7, RZ, 0x4, R2 ;  /* 0x00000004ff077819 */ /* 0x000fe20000011402 */
[----:B------:R-:W-:Y:S01]  /*0b60*/  IMAD.IADD R10, R6, 0x1, -R11 ;  /* 0x00000001060a7824 */ /* 0x000fe200078e0a0b */
[----:B------:R-:W-:Y:S01]  /*0b70*/  LOP3.LUT R3, R2, 0xfffffff0, RZ, 0xc0, !PT ;  /* 0xfffffff002037812 */ /* 0x000fe200078ec0ff */
[----:B------:R-:W-:Y:S01]  /*0b80*/  IMAD.IADD R13, R6, 0x1, -R13 ;  /* 0x00000001060d7824 */ /* 0x000fe200078e0a0d */
[----:B------:R-:W-:-:S02]  /*0b90*/  SHF.R.S32.HI R5, RZ, 0x5, R4 ;  /* 0x00000005ff057819 */ /* 0x000fc40000011404 */
[----:B------:R-:W-:Y:S02]  /*0ba0*/  SHF.R.S32.HI R8, RZ, 0x1f, R4 ;  /* 0x0000001fff087819 */ /* 0x000fe40000011404 */
[----:B------:R-:W-:Y:S02]  /*0bb0*/  LOP3.LUT R9, R0, 0xffffff80, RZ, 0xc0, !PT ;  /* 0xffffff8000097812 */ /* 0x000fe400078ec0ff */
[----:B------:R-:W-:Y:S01]  /*0bc0*/  LEA.HI R4, R2, R7, RZ, 0x1 ;  /* 0x0000000702047211 */ /* 0x000fe200078f08ff */
[----:B------:R-:W-:Y:S01]  /*0bd0*/  IMAD.IADD R2, R6, 0x1, -R3 ;  /* 0x0000000106027824 */ /* 0x000fe200078e0a03 */
[----:B------:R-:W-:Y:S01]  /*0be0*/  LEA.HI R8, R8, R5, RZ, 0x2 ;  /* 0x0000000508087211 */ /* 0x000fe200078f10ff */
[----:B------:R-:W-:Y:S01]  /*0bf0*/  IMAD.IADD R9, R6, 0x1, -R9 ;  /* 0x0000000106097824 */ /* 0x000fe200078e0a09 */
[----:B------:R-:W-:Y:S02]  /*0c00*/  LOP3.LUT R4, R4, 0x1ffffffe, RZ, 0xc0, !PT ;  /* 0x1ffffffe04047812 */ /* 0x000fe400078ec0ff */
[----:B------:R-:W-:-:S02]  /*0c10*/  SHF.R.S32.HI R3, RZ, 0x1f, R2 ;  /* 0x0000001fff037819 */ /* 0x000fc40000011402 */
[----:B------:R-:W-:Y:S01]  /*0c20*/  SHF.R.S32.HI R227, RZ, 0x7, R0 ;  /* 0x00000007ffe37819 */ /* 0x000fe20000011400 */
[----:B------:R-:W-:Y:S01]  /*0c30*/  IMAD.IADD R4, R7, 0x1, -R4 ;  /* 0x0000000107047824 */ /* 0x000fe200078e0a04 */
[----:B------:R-:W-:Y:S02]  /*0c40*/  LOP3.LUT R8, R8, 0x3ffffc, RZ, 0xc0, !PT ;  /* 0x003ffffc08087812 */ /* 0x000fe400078ec0ff */
[----:B------:R-:W-:Y:S01]  /*0c50*/  SHF.R.S32.HI R6, RZ, 0x1f, R9 ;  /* 0x0000001fff067819 */ /* 0x000fe20000011409 */
[----:B------:R-:W-:Y:S01]  /*0c60*/  IMAD R15, R227, 0x100, R2 ;  /* 0x00000100e30f7824 */ /* 0x000fe200078e0202 */
[----:B------:R-:W-:Y:S01]  /*0c70*/  LEA.HI R11, R13, R13, RZ, 0x1 ;  /* 0x0000000d0d0b7211 */ /* 0x000fe200078f08ff */
[----:B------:R-:W-:Y:S01]  /*0c80*/  IMAD.IADD R8, R5, 0x1, -R8 ;  /* 0x0000000105087824 */ /* 0x000fe200078e0a08 */
[----:B------:R-:W-:Y:S01]  /*0c90*/  LEA.HI R7, R3, R2, RZ, 0x3 ;  /* 0x0000000203077211 */ /* 0x000fe200078f18ff */
[----:B------:R-:W-:Y:S01]  /*0ca0*/  IMAD.SHL.U32 R4, R4, 0x8, RZ ;  /* 0x0000000804047824 */ /* 0x000fe200078e00ff */
[----:B------:R-:W-:Y:S01]  /*0cb0*/  LEA.HI R3, R6, R9, RZ, 0x2 ;  /* 0x0000000906037211 */ /* 0x000fe200078f10ff */
[----:B------:R-:W-:Y:S01]  /*0cc0*/  IMAD R15, R8, 0x10, R15 ;  /* 0x00000010080f7824 */ /* 0x000fe200078e020f */
[----:B------:R-:W-:-:S02]  /*0cd0*/  LOP3.LUT R12, R11, 0x1ffffffe, RZ, 0xc0, !PT ;  /* 0x1ffffffe0b0c7812 */ /* 0x000fc400078ec0ff */
[----:B------:R-:W-:Y:S02]  /*0ce0*/  LOP3.LUT R11, R7, 0xfffffff8, RZ, 0xc0, !PT ;  /* 0xfffffff8070b7812 */ /* 0x000fe400078ec0ff */
[----:B------:R-:W-:Y:S01]  /*0cf0*/  LOP3.LUT R8, R3, 0x7ffffffc, RZ, 0xc0, !PT ;  /* 0x7ffffffc03087812 */ /* 0x000fe200078ec0ff */
[----:B------:R-:W-:Y:S01]  /*0d00*/  IMAD.IADD R13, R13, 0x1, -R12 ;  /* 0x000000010d0d7824 */ /* 0x000fe200078e0a0c */
[----:B------:R-:W-:Y:S01]  /*0d10*/  LEA.HI R6, R6, R9, RZ, 0x5 ;  /* 0x0000000906067211 */ /* 0x000fe200078f28ff */
[----:B------:R-:W-:Y:S01]  /*0d20*/  IMAD.IADD R11, R2, 0x1, -R11 ;  /* 0x00000001020b7824 */ /* 0x000fe200078e0a0b */
[----:B------:R-:W-:Y:S01]  /*0d30*/  LEA.HI R0, R0, R227, RZ, 0x1 ;  /* 0x000000e300007211 */ /* 0x000fe200078f08ff */
[----:B------:R-:W-:Y:S01]  /*0d40*/  IMAD.IADD R185, R9, 0x1, -R8 ;  /* 0x0000000109b97824 */ /* 0x000fe200078e0a08 */
[--C-:B------:R-:W-:Y:S01]  /*0d50*/  SHF.R.S32.HI R2, RZ, 0x2, R3.reuse ;  /* 0x00000002ff027819 */ /* 0x100fe20000011403 */
[----:B------:R-:W-:Y:S01]  /*0d60*/  IMAD.SHL.U32 R8, R11, 0x40, RZ ;  /* 0x000000400b087824 */ /* 0x000fe200078e00ff */
[----:B------:R-:W-:Y:S01]  /*0d70*/  LOP3.LUT R0, R0, 0xfffffe, RZ, 0xc0, !PT ;  /* 0x00fffffe00007812 */ /* 0x000fe200078ec0ff */
[----:B------:R-:W-:Y:S01]  /*0d80*/  IMAD.SHL.U32 R9, R7, 0x40, RZ ;  /* 0x0000004007097824 */ /* 0x000fe200078e00ff */
[----:B------:R-:W-:Y:S01]  /*0d90*/  SHF.R.S32.HI R3, RZ, 0x1f, R3 ;  /* 0x0000001fff037819 */ /* 0x000fe20000011403 */
[----:B------:R-:W-:Y:S01]  /*0da0*/  IMAD.SHL.U32 R185, R185, 0x2, RZ ;  /* 0x00000002b9b97824 */ /* 0x000fe200078e00ff */
[----:B------:R-:W-:Y:S01]  /*0db0*/  LOP3.LUT R7, R8, 0x1c0, RZ, 0xc0, !PT ;  /* 0x000001c008077812 */ /* 0x000fe200078ec0ff */
[----:B------:R-:W-:Y:S01]  /*0dc0*/  IMAD.IADD R0, R227, 0x1, -R0 ;  /* 0x00000001e3007824 */ /* 0x000fe200078e0a00 */
[----:B------:R-:W-:Y:S01]  /*0dd0*/  LOP3.LUT R8, R9, 0x7ffffe00, RZ, 0xc0, !PT ;  /* 0x7ffffe0009087812 */ /* 0x000fe200078ec0ff */
[--C-:B------:R-:W-:Y:S01]  /*0de0*/  IMAD.U32 R9, R15, 0x40, R4.reuse ;  /* 0x000000400f097824 */ /* 0x100fe200078e0004 */
[----:B------:R-:W-:-:S02]  /*0df0*/  LOP3.LUT R4, R7, 0x8, R4, 0xf8, !PT ;  /* 0x0000000807047812 */ /* 0x000fc400078ef804 */
[----:B------:R-:W-:Y:S01]  /*0e00*/  LEA.HI R3, R3, R2, RZ, 0x3 ;  /* 0x0000000203037211 */ /* 0x000fe200078f18ff */
[----:B------:R-:W-:Y:S01]  /*0e10*/  IMAD R8, R5, 0x400, R8 ;  /* 0x0000040005087824 */ /* 0x000fe200078e0208 */
[----:B------:R-:W-:Y:S01]  /*0e20*/  SHF.R.U32.HI R7, RZ, 0x3, R7 ;  /* 0x00000003ff077819 */ /* 0x000fe20000011607 */
[----:B------:R0:W-:Y:S01]  /*0e30*/  STL [R1+0x60], R9 ;  /* 0x0000600901007387 */ /* 0x0001e20000100800 */
[----:B------:R-:W-:Y:S02]  /*0e40*/  LOP3.LUT R3, R3, 0xfffffff8, RZ, 0xc0, !PT ;  /* 0xfffffff803037812 */ /* 0x000fe400078ec0ff */
[----:B------:R-:W-:Y:S02]  /*0e50*/  LOP3.LUT R7, R4, R7, RZ, 0x3c, !PT ;  /* 0x0000000704077212 */ /* 0x000fe400078e3cff */
[----:B------:R-:W-:Y:S01]  /*0e60*/  R2P PR, R11, 0x6 ;  /* 0x000000060b007804 */ /* 0x000fe20000000000 */
[----:B------:R-:W-:Y:S01]  /*0e70*/  IMAD.IADD R3, R2, 0x1, -R3 ;  /* 0x0000000102037824 */ /* 0x000fe200078e0a03 */
[----:B------:R-:W-:Y:S01]  /*0e80*/  SHF.R.S32.HI R6, RZ, 0x5, R6 ;  /* 0x00000005ff067819 */ /* 0x000fe20000011406 */
[----:B------:R-:W-:-:S02]  /*0e90*/  IMAD.IADD R7, R8, 0x1, R7 ;  /* 0x0000000108077824 */ /* 0x000fc400078e0207 */
[----:B0-----:R-:W-:Y:S01]  /*0ea0*/  IMAD.SHL.U32 R9, R0, 0x100, RZ ;  /* 0x0000010000097824 */ /* 0x001fe200078e00ff */
[----:B------:R-:W-:Y:S01]  /*0eb0*/  SEL R23, R23, 0xffffffe0, !P1 ;  /* 0xffffffe017177807 */ /* 0x000fe20004800000 */
[----:B------:R-:W-:Y:S01]  /*0ec0*/  IMAD.SHL.U32 R2, R10, 0x8, RZ ;  /* 0x000000080a027824 */ /* 0x000fe200078e00ff */
[----:B------:R-:W-:Y:S01]  /*0ed0*/  LEA R19, R7, UR46, 0x1 ;  /* 0x0000002e07137c11 */ /* 0x000fe2000f8e08ff */
[----:B------:R-:W-:Y:S01]  /*0ee0*/  IMAD.IADD R17, R185, 0x1, R9 ;  /* 0x00000001b9117824 */ /* 0x000fe200078e0209 */
[----:B------:R0:W-:Y:S01]  /*0ef0*/  STL [R1+0x5c], R9 ;  /* 0x00005c0901007387 */ /* 0x0001e20000100800 */
[----:B------:R-:W-:Y:S02]  /*0f00*/  VIADD R195, R2, 0x40 ;  /* 0x0000004002c37836 */ /* 0x000fe40000000000 */
[C---:B------:R-:W-:Y:S01]  /*0f10*/  VIADD R226, R17.reuse, 0x8 ;  /* 0x0000000811e27836 */ /* 0x040fe20000000000 */
[----:B------:R-:W-:Y:S01]  /*0f20*/  SHF.R.S32.HI R0, RZ, 0x1f, R17 ;  /* 0x0000001fff007819 */ /* 0x000fe20000011411 */
[----:B------:R-:W-:-:S02]  /*0f30*/  VIADD R225, R17, 0x10 ;  /* 0x0000001011e17836 */ /* 0x000fc40000000000 */
[C---:B------:R-:W-:Y:S02]  /*0f40*/  VIADD R224, R17.reuse, 0x18 ;  /* 0x0000001811e07836 */ /* 0x040fe40000000000 */
[C---:B------:R-:W-:Y:S01]  /*0f50*/  VIADD R223, R17.reuse, 0x20 ;  /* 0x0000002011df7836 */ /* 0x040fe20000000000 */
[----:B------:R-:W-:Y:S01]  /*0f60*/  SHF.R.S32.HI R0, RZ, 0x1f, R225 ;  /* 0x0000001fff007819 */ /* 0x000fe200000114e1 */
[C---:B------:R-:W-:Y:S01]  /*0f70*/  VIADD R222, R17.reuse, 0x28 ;  /* 0x0000002811de7836 */ /* 0x040fe20000000000 */
[----:B------:R-:W-:Y:S01]  /*0f80*/  SHF.R.S32.HI R4, RZ, 0x1f, R224 ;  /* 0x0000001fff047819 */ /* 0x000fe200000114e0 */
[C---:B------:R-:W-:Y:S02]  /*0f90*/  VIADD R221, R17.reuse, 0x30 ;  /* 0x0000003011dd7836 */ /* 0x040fe40000000000 */
[C---:B------:R-:W-:Y:S01]  /*0fa0*/  VIADD R220, R17.reuse, 0x38 ;  /* 0x0000003811dc7836 */ /* 0x040fe20000000000 */
[----:B------:R-:W-:Y:S01]  /*0fb0*/  SHF.R.S32.HI R0, RZ, 0x1f, R222 ;  /* 0x0000001fff007819 */ /* 0x000fe200000114de */
[C---:B------:R-:W-:Y:S01]  /*0fc0*/  VIADD R219, R17.reuse, 0x40 ;  /* 0x0000004011db7836 */ /* 0x040fe20000000000 */
[----:B------:R-:W-:Y:S01]  /*0fd0*/  SHF.R.S32.HI R4, RZ, 0x1f, R221 ;  /* 0x0000001fff047819 */ /* 0x000fe200000114dd */
        /* <DEDUP_REMOVED lines=56> */
[----:B------:R-:W-:-:S02]  /*1360*/  VIADD R194, R2, 0x80 ;  /* 0x0000008002c27836 */ /* 0x000fc40000000000 */
[C---:B------:R-:W-:Y:S02]  /*1370*/  VIADD R193, R2.reuse, 0xc0 ;  /* 0x000000c002c17836 */ /* 0x040fe40000000000 */
[C---:B------:R-:W-:Y:S02]  /*1380*/  VIADD R192, R2.reuse, 0x100 ;  /* 0x0000010002c07836 */ /* 0x040fe40000000000 */
[C---:B------:R-:W-:Y:S02]  /*1390*/  VIADD R187, R2.reuse, 0x140 ;  /* 0x0000014002bb7836 */ /* 0x040fe40000000000 */
[C---:B------:R-:W-:Y:S02]  /*13a0*/  VIADD R229, R2.reuse, 0x180 ;  /* 0x0000018002e57836 */ /* 0x040fe40000000000 */
[----:B------:R-:W-:Y:S02]  /*13b0*/  VIADD R228, R2, 0x1c0 ;  /* 0x000001c002e47836 */ /* 0x000fe40000000000 */
[----:B------:R-:W-:-:S02]  /*13c0*/  IMAD R186, R13, 0x8, R16 ;  /* 0x000000080dba7824 */ /* 0x000fc400078e0210 */
[----:B0-----:R-:W-:-:S07]  /*13d0*/  IMAD.IADD R23, R23, 0x1, R22 ;  /* 0x0000000117177824 */ /* 0x001fce00078e0216 */
.L_x_7462:
[----:B------:R-:W-:Y:S01]  /*13e0*/  ULDC.64 UR8, c[0x0][0xc88] ;  /* 0x0003220000087ab9 */ /* 0x000fe20000000a00 */
[----:B------:R-:W-:Y:S01]  /*13f0*/  ULDC.64 UR10, c[0x0][0xa18] ;  /* 0x00028600000a7ab9 */ /* 0x000fe20000000a00 */
[----:B------:R-:W-:Y:S02]  /*1400*/  UIMAD.WIDE UR8, UR7, 0x4, UR8 ;  /* 0x00000004070878a5 */ /* 0x000fe4000f8e0208 */
[----:B------:R-:W-:Y:S02]  /*1410*/  UISETP.NE.U32.AND UP1, UPT, UR10, URZ, UPT ;  /* 0x0000003f0a00728c */ /* 0x000fe4000bf25070 */
[----:B------:R-:W-:Y:S02]  /*1420*/  ULOP3.LUT UR4, UR6, 0xff000000, URZ, 0xc0, !UPT ;  /* 0xff00000006047892 */ /* 0x000fe4000f8ec03f */
[----:B0-23--:R-:W-:Y:S01]  /*1430*/  IMAD.U32 R4, RZ, RZ, UR8 ;  /* 0x00000008ff047e24 */ /* 0x00dfe2000f8e00ff */
        /* <DEDUP_REMOVED lines=18> */
[----:B-1----:R-:W-:-:S03]  /*1560*/  IMAD.U32 R6, RZ, RZ, UR10 ;  /* 0x0000000aff067e24 */ /* 0x002fc6000f8e00ff */
[----:B------:R-:W-:Y:S01]  /*1570*/  IMAD.U32 R7, RZ, RZ, UR11 ;  /* 0x0000000bff077e24 */ /* 0x000fe2000f8e00ff */
[----:B------:R-:W2:Y:S01]  /*1580*/  @P0 LDG.E R4, desc[UR40][R4.64] ;  /* 0x0000002804040981 */ /* 0x000ea2000c1e1900 */
[----:B------:R-:W-:Y:S01]  /*1590*/  UISETP.NE.U32.AND UP0, UPT, UR8, URZ, UPT ;  /* 0x0000003f0800728c */ /* 0x000fe2000bf05070 */
[----:B------:R-:W-:Y:S02]  /*15a0*/  ULDC.64 UR10, c[0x0][0xa20] ;  /* 0x00028800000a7ab9 */ /* 0x000fe40000000a00 */
[----:B------:R-:W3:Y:S01]  /*15b0*/  @P2 LDG.E R6, desc[UR40][R6.64] ;  /* 0x0000002806062981 */ /* 0x000ee2000c1e1900 */
[----:B------:R-:W-:Y:S01]  /*15c0*/  UISETP.NE.AND.EX UP0, UPT, UR9, URZ, UPT, UP0 ;  /* 0x0000003f0900728c */ /* 0x000fe2000bf05300 */
[----:B------:R-:W-:Y:S01]  /*15d0*/  ISETP.NE.U32.AND P1, PT, RZ, UR10, PT ;  /* 0x0000000aff007c0c */ /* 0x000fe2000bf25070 */
[----:B------:R-:W-:Y:S02]  /*15e0*/  ULOP3.LUT UR43, UR6, 0xff0000, URZ, 0xc0, !UPT ;  /* 0x00ff0000062b7892 */ /* 0x000fe4000f8ec03f */
[----:B------:R-:W-:Y:S01]  /*15f0*/  USHF.R.U32.HI UR4, URZ, 0x8, UR4 ;  /* 0x000000083f047899 */ /* 0x000fe20008011604 */
[----:B------:R-:W-:Y:S01]  /*1600*/  ISETP.NE.AND.EX P1, PT, RZ, UR11, PT, P1 ;  /* 0x0000000bff007c0c */ /* 0x000fe2000bf25310 */
        /* <DEDUP_REMOVED lines=23> */
.L_x_7402:
[----:B------:R-:W-:Y:S05]  /*1780*/  @!P1 BRA `(.L_x_7403) ;  /* 0x00000000001c9947 */ /* 0x000fea0003800000 */
[----:B------:R-:W-:-:S04]  /*1790*/  ULEA UR4, UP0, UR45, UR10, 0x2 ;  /* 0x0000000a2d047291 */ /* 0x000fc8000f80103f */
[----:B------:R-:W-:Y:S02]  /*17a0*/  ULEA.HI.X UR6, UR45, UR11, UR44, 0x2, UP0 ;  /* 0x0000000b2d067291 */ /* 0x000fe400080f142c */
[----:B------:R-:W-:-:S04]  /*17b0*/  IMAD.U32 R4, RZ, RZ, UR4 ;  /* 0x00000004ff047e24 */ /* 0x000fc8000f8e00ff */
[----:B------:R-:W-:-:S05]  /*17c0*/  IMAD.U32 R5, RZ, RZ, UR6 ;  /* 0x00000006ff057e24 */ /* 0x000fca000f8e00ff */
[----:B------:R-:W2:Y:S02]  /*17d0*/  LDG.E R4, desc[UR40][R4.64] ;  /* 0x0000002804047981 */ /* 0x000ea4000c1e1900 */
[----:B--2---:R-:W-:Y:S01]  /*17e0*/  R2UR UR4, R4 ;  /* 0x00000000040472ca */ /* 0x004fe200000e0000 */
[----:B------:R-:W-:-:S14]  /*17f0*/  BRA `(.L_x_7404) ;  /* 0x0000000000347947 */ /* 0x000fdc0003800000 */
.L_x_7403:
        /* <DEDUP_REMOVED lines=13> */
.L_x_7404:
[----:B------:R-:W-:Y:S02]  /*18d0*/  UISETP.NE.AND UP0, UPT, UR48, 0x1, UPT ;  /* 0x000000013000788c */ /* 0x000fe4000bf05270 */
[----:B------:R-:W-:Y:S02]  /*18e0*/  UIADD3 UR51, -UR51, UR4, URZ ;  /* 0x0000000433337290 */ /* 0x000fe4000fffe13f */
        /* <DEDUP_REMOVED lines=10> */
[----:B------:R-:W-:Y:S02]  /*1990*/  UIADD3 UR51, UR51, 0x40, -UR52 ;  /* 0x0000004033337890 */ /* 0x000fe4000fffe834 */
[----:B------:R-:W-:-:S07]  /*19a0*/  ULOP3.LUT UR20, UR43, 0xff, URZ, 0xc0, !UPT ;  /* 0x000000ff2b147892 */ /* 0x000fce000f8ec03f */
[----:B------:R-:W-:Y:S01]  /*19b0*/  @UP0 ULDC UR4, c[0x0][0x44c] ;  /* 0x0001130000040ab9 */ /* 0x000fe20000000800 */
[----:B------:R-:W-:Y:S01]  /*19c0*/  @UP0 ULDC UR8, c[0x0][0x450] ;  /* 0x0001140000080ab9 */ /* 0x000fe20000000800 */
[----:B------:R-:W-:-:S04]  /*19d0*/  UIMAD.WIDE.U32 UR4, UR6, UR4, URZ ;  /* 0x00000004060472a5 */ /* 0x000fc8000f8e003f */
[----:B------:R-:W-:-:S04]  /*19e0*/  @UP0 USHF.R.U32.HI UR6, URZ, UR8, UR5 ;  /* 0x000000083f060299 */ /* 0x000fc80008011605 */
[----:B------:R-:W-:-:S04]  /*19f0*/  UIADD3 UR6, UR51, UR6, URZ ;  /* 0x0000000633067290 */ /* 0x000fc8000fffe03f */
[----:B------:R-:W-:-:S04]  /*1a00*/  USHF.R.S32.HI UR4, URZ, 0x1f, UR6 ;  /* 0x0000001f3f047899 */ /* 0x000fc80008011406 */
[----:B------:R-:W-:-:S04]  /*1a10*/  ULEA.HI UR4, UR4, UR6, URZ, 0x6 ;  /* 0x0000000604047291 */ /* 0x000fc8000f8f303f */
[----:B------:R-:W-:-:S04]  /*1a20*/  USHF.R.S32.HI UR4, URZ, 0x6, UR4 ;  /* 0x000000063f047899 */ /* 0x000fc80008011404 */
[----:B------:R-:W-:-:S04]  /*1a30*/  UISETP.LT.AND UP0, UPT, UR7, UR4, UPT ;  /* 0x000000040700728c */ /* 0x000fc8000bf01270 */
[----:B------:R-:W-:-:S03]  /*1a40*/  USEL UR9, UR7, UR4, UP0 ;  /* 0x0000000407097287 */ /* 0x000fc60008000000 */
[----:B------:R-:W-:Y:S01]  /*1a50*/  UMOV UR4, URZ ;  /* 0x0000003f00047c82 */ /* 0x000fe20008000000 */
[----:B------:R-:W-:-:S06]  /*1a60*/  UISETP.GE.AND UP0, UPT, UR9, 0x1, UPT ;  /* 0x000000010900788c */ /* 0x000fcc000bf06270 */
[----:B------:R-:W-:-:S13]  /*1a70*/  PLOP3.LUT P0, PT, PT, PT, UP0, 0x80, 0x0 ;  /* 0x000000000000781c */ /* 0x000fda0003f0f008 */
[----:B------:R-:W-:Y:S05]  /*1a80*/  @!P0 BRA `(.L_x_7406) ;  /* 0x0000000000908947 */ /* 0x000fea0003800000 */
[----:B------:R-:W-:Y:S01]  /*1a90*/  USHF.R.U32.HI UR10, URZ, 0x10, UR43 ;  /* 0x000000103f0a7899 */ /* 0x000fe2000801162b */
[----:B------:R-:W-:-:S03]  /*1aa0*/  UMOV UR4, URZ ;  /* 0x0000003f00047c82 */ /* 0x000fc60008000000 */
[----:B------:R-:W-:-:S11]  /*1ab0*/  UISETP.NE.AND UP0, UPT, UR10, URZ, UPT ;  /* 0x0000003f0a00728c */ /* 0x000fd6000bf05270 */
[----:B------:R-:W-:Y:S02]  /*1ac0*/  @!UP0 ULDC UR10, c[0x0][0x9f0] ;  /* 0x00027c00000a8ab9 */ /* 0x000fe40000000800 */
[----:B------:R-:W-:Y:S01]  /*1ad0*/  IMAD.U32 R4, RZ, RZ, UR10 ;  /* 0x0000000aff047e24 */ /* 0x000fe2000f8e00ff */
[----:B------:R-:W-:-:S04]  /*1ae0*/  UIADD3 UR6, UR10, -0x1, UR9 ;  /* 0xffffffff0a067890 */ /* 0x000fc8000fffe009 */
        /* <DEDUP_REMOVED lines=30> */
.L_x_7406:
        /* <DEDUP_REMOVED lines=91> */
.L_x_7408:
[----:B------:R-:W-:Y:S01]  /*2280*/  ULEA UR23, UR37, UR46, 0x3 ;  /* 0x0000002e25177291 */ /* 0x000fe2000f8e183f */
[----:B------:R-:W-:-:S05]  /*2290*/  IMAD.U32 R0, RZ, RZ, UR38 ;  /* 0x00000026ff007e24 */ /* 0x000fca000f8e00ff */
[----:B------:R-:W-:-:S04]  /*22a0*/  SHF.L.U32 R0, R0, 0x1f, RZ ;  /* 0x0000001f00007819 */ /* 0x000fc800000006ff */
[----:B------:R-:W0:Y:S02]  /*22b0*/  SYNCS.PHASECHK.TRANS64.TRYWAIT P1, [UR23+0x28c50], R0 ;  /* 0x028c5000ff0075a7 */ /* 0x000e240008020157 */
[----:B0-----:R-:W-:Y:S05]  /*22c0*/  @!P1 BRA `(.L_x_7409) ;  /* 0x00000140003c9947 */ /* 0x001fea0003800000 */
.L_x_7605:
        /* <DEDUP_REMOVED lines=46> */
.L_x_7415:
        /* <DEDUP_REMOVED lines=144> */
.L_x_7411:
[----:B------:R-:W-:Y:S01]  /*2eb0*/  ULEA UR23, UR37, UR46, 0x3 ;  /* 0x0000002e25177291 */ /* 0x000fe2000f8e183f */
[----:B------:R-:W-:-:S05]  /*2ec0*/  IMAD.U32 R0, RZ, RZ, UR38 ;  /* 0x00000026ff007e24 */ /* 0x000fca000f8e00ff */
[----:B------:R-:W-:-:S04]  /*2ed0*/  SHF.L.U32 R0, R0, 0x1f, RZ ;  /* 0x0000001f00007819 */ /* 0x000fc800000006ff */
[----:B------:R0:W1:Y:S01]  /*2ee0*/  SYNCS.PHASECHK.TRANS64.TRYWAIT P1, [UR23+0x28c50], R0 ;  /* 0x028c5000ff0075a7 */ /* 0x0000620008020157 */
[----:B------:R-:W-:Y:S05]  /*2ef0*/  @!P0 BRA `(.L_x_7412) ;  /* 0x0000000000048947 */ /* 0x000fea0003800000 */
[----:B------:R-:W-:Y:S01]  /*2f00*/  BPT.TRAP 0x1 ;  /* 0x000000040000795c */ /* 0x000fe20000300000 */
.L_x_7412:
[----:B-1----:R-:W-:Y:S05]  /*2f10*/  @P1 BRA `(.L_x_7413) ;  /* 0x0000000000081947 */ /* 0x002fea0003800000 */
[----:B------:R-:W1:Y:S02]  /*2f20*/  SYNCS.PHASECHK.TRANS64.TRYWAIT P1, [UR23+0x28c50], R0 ;  /* 0x028c5000ff0075a7 */ /* 0x000e640008020157 */
[----:B-1----:R-:W-:Y:S05]  /*2f30*/  @!P1 BRA `(.L_x_7414) ;  /* 0x0000013400389947 */ /* 0x002fea0003800000 */
.L_x_7413:
        /* <DEDUP_REMOVED lines=30> */
.L_x_7410:
[----:B------:R-:W-:Y:S01]  /*3120*/  BAR.SYNC.DEFER_BLOCKING 0xe, 0x100 ;  /* 0x0384000000007b1d */ /* 0x000fe20000010000 */
[----:B------:R-:W-:Y:S01]  /*3130*/  IMAD.U32 R3, RZ, RZ, UR37 ;  /* 0x00000025ff037e24 */ /* 0x000fe2000f8e00ff */
[----:B------:R-:W-:Y:S01]  /*3140*/  UIADD3 UR37, UR37, 0x1, URZ ;  /* 0x0000000125257890 */ /* 0x000fe2000fffe03f */
[----:B------:R-:W-:Y:S02]  /*3150*/  PLOP3.LUT P0, PT, PT, PT, PT, 0x8, 0x0 ;  /* 0x000000000000781c */ /* 0x000fe40003f0e170 */
[----:B------:R-:W-:Y:S01]  /*3160*/  CS2R R12, SRZ ;  /* 0x00000000000c7805 */ /* 0x000fe2000001ff00 */
        /* <DEDUP_REMOVED lines=138> */
.L_x_7405:
        /* <DEDUP_REMOVED lines=55> */
.L_x_7416:
        /* <DEDUP_REMOVED lines=104> */
.L_x_7417:
        /* <DEDUP_REMOVED lines=12> */
.L_x_7606:
[----:B------:R-:W-:Y:S05]  /*44c0*/  @!P0 BRA `(.L_x_7419) ;  /* 0x0000000000048947 */ /* 0x000fea0003800000 */
[----:B------:R-:W-:Y:S01]  /*44d0*/  BPT.TRAP 0x1 ;  /* 0x000000040000795c */ /* 0x000fe20000300000 */
.L_x_7419:
[----:B------:R-:W-:Y:S02]  /*44e0*/  IMAD.U32 R7, RZ, RZ, UR37 ;  /* 0x00000025ff077e24 */ /* 0x000fe4000f8e00ff */
[----:B------:R-:W-:-:S03]  /*44f0*/  IMAD.U32 R8, RZ, RZ, UR38 ;  /* 0x00000026ff087e24 */ /* 0x000fc6000f8e00ff */
[----:B------:R-:W-:Y:S02]  /*4500*/  LEA R7, R7, UR46, 0x3 ;  /* 0x0000002e07077c11 */ /* 0x000fe4000f8e18ff */
[----:B------:R-:W-:-:S04]  /*4510*/  SHF.L.U32 R8, R8, 0x1f, RZ ;  /* 0x0000001f08087819 */ /* 0x000fc800000006ff */
[----:B------:R1:W2:Y:S01]  /*4520*/  SYNCS.PHASECHK.TRANS64.TRYWAIT P1, [R7+URZ+0x28c30], R8 ;  /* 0x028c3008070075a7 */ /* 0x0002a2000802017f */
[----:B------:R-:W-:Y:S05]  /*4530*/  @!P0 BRA `(.L_x_7420) ;  /* 0x0000000000048947 */ /* 0x000fea0003800000 */
[----:B------:R-:W-:Y:S01]  /*4540*/  BPT.TRAP 0x1 ;  /* 0x000000040000795c */ /* 0x000fe20000300000 */
.L_x_7420:
[----:B--2---:R-:W-:Y:S05]  /*4550*/  @P1 BRA `(.L_x_7421) ;  /* 0x0000000000081947 */ /* 0x004fea0003800000 */
[----:B------:R-:W2:Y:S02]  /*4560*/  SYNCS.PHASECHK.TRANS64.TRYWAIT P1, [R7+URZ+0x28c30], R8 ;  /* 0x028c3008070075a7 */ /* 0x000ea4000802017f */
[----:B--2---:R-:W-:Y:S05]  /*4570*/  @!P1 BRA `(.L_x_7422) ;  /* 0x0000011c00d89947 */ /* 0x004fea0003800000 */
.L_x_7421:
        /* <DEDUP_REMOVED lines=19> */
[----:B------:R-:W-:Y:S01]  /*46b0*/  LOP3.LUT R18, R18, 0xfffff7ff, RZ, 0xc0, !PT ;  /* 0xfffff7ff12127812 */ /* 0x000fe200078ec0ff */
[----:B------:R-:W-:Y:S01]  /*46c0*/  UMOV UR11, 0x40000040 ;  /* 0x40000040000b7882 */ /* 0x000fe20000000000 */
[----:B------:R-:W-:Y:S01]  /*46d0*/  UMOV UR9, 0x40000040 ;  /* 0x4000004000097882 */ /* 0x000fe20000000000 */
[----:B------:R-:W-:-:S02]  /*46e0*/  ULEA UR18, UR37, UR18, 0x9 ;  /* 0x0000001225127291 */ /* 0x000fc4000f8e483f */
[----:B------:R-:W-:Y:S02]  /*46f0*/  ULOP3.LUT UR16, UR4, 0x10000, URZ, 0xfc, !UPT ;  /* 0x0001000004107892 */ /* 0x000fe4000f8efc3f */
[----:B------:R-:W-:Y:S02]  /*4700*/  UIADD3 UR6, UR18, 0x2, URZ ;  /* 0x0000000212067890 */ /* 0x000fe4000fffe03f */
[----:B------:R-:W-:Y:S02]  /*4710*/  UIADD3 UR4, UR16, 0x2, URZ ;  /* 0x0000000210047890 */ /* 0x000fe4000fffe03f */
[----:B------:R-:W-:Y:S02]  /*4720*/  UIADD3 UR10, UR18, 0x4, URZ ;  /* 0x00000004120a7890 */ /* 0x000fe4000fffe03f */
[----:B------:R-:W-:Y:S02]  /*4730*/  UIADD3 UR8, UR16, 0x4, URZ ;  /* 0x0000000410087890 */ /* 0x000fe4000fffe03f */
[----:B------:R-:W-:Y:S01]  /*4740*/  HGMMA.64x64x16.F32.BF16 R24, gdesc[UR16], RZ, !UPT, gsb0 ;  /* 0x00e00000101879f0 */ /* 0x000fe2000c0018ff */
[----:B------:R-:W-:-:S02]  /*4750*/  UIADD3 UR14, UR18, 0x6, URZ ;  /* 0x00000006120e7890 */ /* 0x000fc4000fffe03f */
[----:B------:R-:W-:Y:S01]  /*4760*/  UIADD3 UR12, UR16, 0x6, URZ ;  /* 0x00000006100c7890 */ /* 0x000fe2000fffe03f */
[----:B------:R-:W-:Y:S01]  /*4770*/  UMOV UR15, 0x40000040 ;  /* 0x40000040000f7882 */ /* 0x000fe20000000000 */
[----:B------:R-:W-:Y:S01]  /*4780*/  UMOV UR13, 0x40000040 ;  /* 0x40000040000d7882 */ /* 0x000fe20000000000 */
[----:B------:R-:W-:Y:S02]  /*4790*/  WARPGROUP.DEPBAR.LE gsb0, 0x0 ;  /* 0x00008000000079c5 */ /* 0x000fe40000010000 */
[----:B------:R-:W-:-:S06]  /*47a0*/  WARPGROUP.ARRIVE ;  /* 0x00000000000079c5 */ /* 0x000fcc0000000000 */
[----:B------:R-:W-:Y:S01]  /*47b0*/  HGMMA.64x64x16.F32.BF16 R24, gdesc[UR4], R24, gsb0 ;  /* 0x00e00000041879f0 */ /* 0x000fe20008001818 */
[----:B------:R-:W-:Y:S02]  /*47c0*/  ULDC UR6, c[0x0][0x448] ;  /* 0x0001120000067ab9 */ /* 0x000fe40000000800 */
[----:B------:R-:W-:-:S06]  /*47d0*/  UISETP.NE.AND UP0, UPT, UR6, 0x1, UPT ;  /* 0x000000010600788c */ /* 0x000fcc000bf05270 */
[----:B------:R-:W-:-:S05]  /*47e0*/  PLOP3.LUT P2, PT, PT, PT, UP0, 0x80, 0x0 ;  /* 0x000000000000781c */ /* 0x000fca0003f4f008 */
[----:B------:R-:W-:-:S08]  /*47f0*/  @UP0 ULDC UR6, c[0x0][0x44c] ;  /* 0x0001130000060ab9 */ /* 0x000fd00000000800 */
[----:B------:R-:W-:Y:S01]  /*4800*/  @P2 IMAD.HI.U32 R4, R0, UR6, RZ ;  /* 0x0000000600042c27 */ /* 0x000fe2000f8e00ff */
[----:B------:R-:W-:Y:S01]  /*4810*/  @UP0 ULDC UR6, c[0x0][0x450] ;  /* 0x0001140000060ab9 */ /* 0x000fe20000000800 */
[----:B------:R-:W-:-:S03]  /*4820*/  @P2 LOP3.LUT R18, R18, 0x800, RZ, 0xfc, !PT ;  /* 0x0000080012122812 */ /* 0x000fc600078efcff */
[----:B------:R-:W-:Y:S01]  /*4830*/  @P2 SHF.R.U32.HI R0, RZ, UR6, R4 ;  /* 0x00000006ff002c19 */ /* 0x000fe20008011604 */
[----:B------:R-:W-:Y:S02]  /*4840*/  UMOV UR6, 0xffffffc0 ;  /* 0xffffffc000067882 */ /* 0x000fe40000000000 */
[----:B------:R-:W-:Y:S02]  /*4850*/  UIMAD UR6, UR53, UR6, 0x40 ;  /* 0x00000040350674a4 */ /* 0x000fe4000f8e0206 */
[----:B------:R-:W0:Y:S02]  /*4860*/  SHFL.IDX PT, R6, R0, 0x1, 0x1c1f ;  /* 0x003c1f0000067f89 */ /* 0x000e2400000e0000 */
[----:B------:R-:W-:Y:S02]  /*4870*/  UIADD3 UR7, UR51, 0x1, UR6 ;  /* 0x0000000133077890 */ /* 0x000fe4000fffe006 */
[----:B------:R-:W-:Y:S01]  /*4880*/  IMAD.U32 R4, RZ, RZ, UR6 ;  /* 0x00000006ff047e24 */ /* 0x000fe2000f8e00ff */
[----:B------:R-:W3:Y:S03]  /*4890*/  SHFL.IDX PT, R0, R0, RZ, 0x1c1f ;  /* 0x001c1fff00007589 */ /* 0x000ee600000e0000 */
[----:B------:R-:W-:Y:S01]  /*48a0*/  IMAD.U32 R10, RZ, RZ, UR7 ;  /* 0x00000007ff0a7e24 */ /* 0x000fe2000f8e00ff */
[----:B------:R-:W-:-:S04]  /*48b0*/  IADD3 R4, -R185, UR51, R4 ;  /* 0x00000033b9047c10 */ /* 0x000fc8000fffe104 */
[----:B------:R-:W-:-:S04]  /*48c0*/  IADD3 R5, R10, -UR52, -R185 ;  /* 0x800000340a057c10 */ /* 0x000fc8000fffe8b9 */
[----:B0-----:R-:W-:-:S04]  /*48d0*/  VIADDMNMX R6, R6, R5, R4, PT ;  /* 0x0000000506067246 */ /* 0x001fc80003800104 */
[C---:B------:R-:W-:Y:S02]  /*48e0*/  ISETP.GT.AND P2, PT, R6.reuse, RZ, PT ;  /* 0x000000ff0600720c */ /* 0x040fe40003f44270 */
[C---:B------:R-:W-:Y:S02]  /*48f0*/  ISETP.GT.AND P3, PT, R6.reuse, 0x1, PT ;  /* 0x000000010600780c */ /* 0x040fe40003f64270 */
[----:B------:R-:W-:Y:S02]  /*4900*/  ISETP.GT.AND P4, PT, R6, 0x8, PT ;  /* 0x000000080600780c */ /* 0x000fe40003f84270 */
[----:B---3--:R-:W-:Y:S01]  /*4910*/  VIADDMNMX R4, R0, R5, R4, PT ;  /* 0x0000000500047246 */ /* 0x008fe20003800104 */
        /* <DEDUP_REMOVED lines=51> */
[C---:B------:R-:W-:Y:S02]  /*4c50*/  ISETP.GT.AND P2, PT, R4.reuse, RZ, PT ;  /* 0x000000ff0400720c */ /* 0x040fe40003f44270 */
[----:B------:R-:W-:Y:S02]  /*4c60*/  FMNMX.FTZ R6, R55, R6, !PT ;  /* 0x0000000637067209 */ /* 0x000fe40007810000 */
[----:B------:R-:W-:-:S02]  /*4c70*/  ISETP.GT.AND P3, PT, R4, 0x1, PT ;  /* 0x000000010400780c */ /* 0x000fc40003f64270 */
[----:B------:R-:W-:Y:S01]  /*4c80*/  ISETP.GT.AND P4, PT, R4, 0x8, PT ;  /* 0x000000080400780c */ /* 0x000fe20003f84270 */
[----:B------:R-:W0:Y:S01]  /*4c90*/  SHFL.BFLY PT, R9, R6, 0x2, 0x1f ;  /* 0x0c401f0006097f89 */ /* 0x000e2200000e0000 */
[----:B------:R-:W-:Y:S02]  /*4ca0*/  FSEL R24, R24, -INF , P2 ;  /* 0xff80000018187808 */ /* 0x000fe40001000000 */
        /* <DEDUP_REMOVED lines=16> */
[----:B0-----:R-:W-:Y:S02]  /*4db0*/  FMNMX.FTZ R9, R6, R9, !PT ;  /* 0x0000000906097209 */ /* 0x001fe40007810000 */
[----:B------:R-:W-:Y:S02]  /*4dc0*/  ISETP.GT.AND P3, PT, R4, 0x20, PT ;  /* 0x000000200400780c */ /* 0x000fe40003f64270 */
[----:B------:R-:W-:Y:S01]  /*4dd0*/  FSEL R37, R37, -INF , P2 ;  /* 0xff80000025257808 */ /* 0x000fe20001000000 */
[----:B------:R-:W0:Y:S01]  /*4de0*/  SHFL.BFLY PT, R10, R9, 0x1, 0x1f ;  /* 0x0c201f00090a7f89 */ /* 0x000e2200000e0000 */
        /* <DEDUP_REMOVED lines=24> */
[----:B0-----:R-:W-:Y:S02]  /*4f70*/  FMNMX.FTZ R0, R9, R10, !PT ;  /* 0x0000000a09007209 */ /* 0x001fe40007810000 */
[----:B------:R-:W-:Y:S02]  /*4f80*/  FMNMX.FTZ R4, R53, R4, !PT ;  /* 0x0000000435047209 */ /* 0x000fe40007810000 */
[C---:B------:R-:W-:Y:S01]  /*4f90*/  FSETP.NEU.FTZ.AND P4, PT, R0.reuse, -INF , PT ;  /* 0xff8000000000780b */ /* 0x040fe20003f9d000 */
[----:B------:R-:W-:-:S02]  /*4fa0*/  FMUL.FTZ R9, R0, UR10 ;  /* 0x0000000a00097c20 */ /* 0x000fc40008410000 */
[----:B------:R-:W0:Y:S03]  /*4fb0*/  SHFL.BFLY PT, R5, R4, 0x2, 0x1f ;  /* 0x0c401f0004057f89 */ /* 0x000e2600000e0000 */
[----:B------:R-:W-:-:S05]  /*4fc0*/  FSEL R9, R9, RZ, P4 ;  /* 0x000000ff09097208 */ /* 0x000fca0002000000 */
        /* <DEDUP_REMOVED lines=16> */
[----:B0-----:R-:W-:Y:S01]  /*50d0*/  FMNMX.FTZ R5, R4, R5, !PT ;  /* 0x0000000504057209 */ /* 0x001fe20007810000 */
[--C-:B------:R-:W-:Y:S01]  /*50e0*/  FFMA.FTZ R54, R54, UR10, -R9.reuse ;  /* 0x0000000a36367c23 */ /* 0x100fe20008010809 */
[----:B------:R-:W-:-:S03]  /*50f0*/  FFMA.FTZ R9, R55, UR10, -R9 ;  /* 0x0000000a37097c23 */ /* 0x000fc60008010809 */
[----:B------:R-:W0:Y:S01]  /*5100*/  SHFL.BFLY PT, R6, R5, 0x1, 0x1f ;  /* 0x0c201f0005067f89 */ /* 0x000e2200000e0000 */
[----:B------:R-:W-:Y:S08]  /*5110*/  MUFU.EX2 R30, R30 ;  /* 0x0000001e001e7308 */ /* 0x000ff00000000800 */
[----:B------:R-:W4:Y:S01]  /*5120*/  MUFU.EX2 R31, R31 ;  /* 0x0000001f001f7308 */ /* 0x000f220000000800 */
[----:B---3--:R-:W-:-:S07]  /*5130*/  F2FP.BF16.F32.PACK_AB R153, R27, R26 ;  /* 0x0000001a1b99723e */ /* 0x008fce00000010ff */
[----:B------:R-:W3:Y:S01]  /*5140*/  MUFU.EX2 R34, R34 ;  /* 0x0000002200227308 */ /* 0x000ee20000000800 */
[----:B0-----:R-:W-:-:S07]  /*5150*/  FMNMX.FTZ R6, R5, R6, !PT ;  /* 0x0000000605067209 */ /* 0x001fce0007810000 */
[----:B------:R-:W0:Y:S01]  /*5160*/  MUFU.EX2 R35, R35 ;  /* 0x0000002300237308 */ /* 0x000e220000000800 */
[----:B----4-:R-:W-:Y:S02]  /*5170*/  F2FP.BF16.F32.PACK_AB R155, R31, R30 ;  /* 0x0000001e1f9b723e */ /* 0x010fe400000010ff */
[C---:B------:R-:W-:Y:S01]  /*5180*/  FSETP.NEU.FTZ.AND P2, PT, R6.reuse, -INF , PT ;  /* 0xff8000000600780b */ /* 0x040fe20003f5d000 */
[----:B------:R-:W-:-:S04]  /*5190*/  FMUL.FTZ R4, R6, UR10 ;  /* 0x0000000a06047c20 */ /* 0x000fc80008410000 */
[----:B------:R4:W-:Y:S01]  /*51a0*/  MUFU.EX2 R11, R9 ;  /* 0x00000009000b7308 */ /* 0x0009e20000000800 */
[----:B------:R-:W-:Y:S01]  /*51b0*/  FSEL R5, R4, RZ, P2 ;  /* 0x000000ff04057208 */ /* 0x000fe20001000000 */
[----:B------:R-:W-:-:S04]  /*51c0*/  @!P1 VIADD R4, R7, 0x28c40 ;  /* 0x00028c4007049836 */ /* 0x000fc80000000000 */
[--C-:B------:R-:W-:Y:S01]  /*51d0*/  FFMA.FTZ R24, R24, UR10, -R5.reuse ;  /* 0x0000000a18187c23 */ /* 0x100fe20008010805 */
[--C-:B------:R-:W-:Y:S01]  /*51e0*/  FFMA.FTZ R25, R25, UR10, -R5.reuse ;  /* 0x0000000a19197c23 */ /* 0x100fe20008010805 */
[--C-:B------:R-:W-:Y:S01]  /*51f0*/  FFMA.FTZ R28, R28, UR10, -R5.reuse ;  /* 0x0000000a1c1c7c23 */ /* 0x100fe20008010805 */
[--C-:B------:R-:W-:Y:S01]  /*5200*/  FFMA.FTZ R29, R29, UR10, -R5.reuse ;  /* 0x0000000a1d1d7c23 */ /* 0x100fe20008010805 */
[--C-:B------:R-:W-:Y:S01]  /*5210*/  FFMA.FTZ R32, R32, UR10, -R5.reuse ;  /* 0x0000000a20207c23 */ /* 0x100fe20008010805 */
[----:B------:R-:W-:Y:S01]  /*5220*/  FFMA.FTZ R33, R33, UR10, -R5 ;  /* 0x0000000a21217c23 */ /* 0x000fe20008010805 */
[----:B------:R-:W-:Y:S01]  /*5230*/  MUFU.EX2 R24, R24 ;  /* 0x0000001800187308 */ /* 0x000fe20000000800 */
[----:B----4-:R-:W-:Y:S01]  /*5240*/  FADD.FTZ R9, R26, R27 ;  /* 0x0000001b1a097221 */ /* 0x010fe20000010000 */
[--C-:B------:R-:W-:Y:S01]  /*5250*/  FFMA.FTZ R36, R36, UR10, -R5.reuse ;  /* 0x0000000a24247c23 */ /* 0x100fe20008010805 */
[--C-:B------:R-:W-:Y:S01]  /*5260*/  FFMA.FTZ R37, R37, UR10, -R5.reuse ;  /* 0x0000000a25257c23 */ /* 0x100fe20008010805 */
[----:B------:R-:W-:Y:S01]  /*5270*/  FFMA.FTZ R40, R40, UR10, -R5 ;  /* 0x0000000a28287c23 */ /* 0x000fe20008010805 */
[----:B------:R-:W-:Y:S01]  /*5280*/  FADD.FTZ R10, R30, R9 ;  /* 0x000000091e0a7221 */ /* 0x000fe20000010000 */
[----:B------:R-:W-:Y:S01]  /*5290*/  @!P1 PRMT R4, RZ, 0x654, R4 ;  /* 0x00000654ff049816 */ /* 0x000fe20000000004 */
[--C-:B------:R-:W-:Y:S01]  /*52a0*/  FFMA.FTZ R41, R41, UR10, -R5.reuse ;  /* 0x0000000a29297c23 */ /* 0x100fe20008010805 */
[----:B------:R-:W4:Y:S01]  /*52b0*/  MUFU.EX2 R25, R25 ;  /* 0x0000001900197308 */ /* 0x000f220000000800 */
[----:B------:R-:W-:Y:S01]  /*52c0*/  FADD.FTZ R13, R31, R10 ;  /* 0x0000000a1f0d7221 */ /* 0x000fe20000010000 */
[----:B------:R5:W-:Y:S01]  /*52d0*/  @!P1 SYNCS.ARRIVE.TRANS64.RED.A1T0 RZ, [R4+URZ], RZ ;  /* 0x000000ff04ff99a7 */ /* 0x000be2000810043f */
[--C-:B------:R-:W-:Y:S01]  /*52e0*/  FFMA.FTZ R44, R44, UR10, -R5.reuse ;  /* 0x0000000a2c2c7c23 */ /* 0x100fe20008010805 */
[----:B------:R-:W-:Y:S01]  /*52f0*/  FFMA.FTZ R45, R45, UR10, -R5 ;  /* 0x0000000a2d2d7c23 */ /* 0x000fe20008010805 */
[----:B---3--:R-:W-:Y:S01]  /*5300*/  FADD.FTZ R12, R34, R13 ;  /* 0x0000000d220c7221 */ /* 0x008fe20000010000 */
[--C-:B------:R-:W-:Y:S01]  /*5310*/  FFMA.FTZ R48, R48, UR10, -R5.reuse ;  /* 0x0000000a30307c23 */ /* 0x100fe20008010805 */
[--C-:B------:R-:W-:Y:S01]  /*5320*/  FFMA.FTZ R49, R49, UR10, -R5.reuse ;  /* 0x0000000a31317c23 */ /* 0x100fe20008010805 */
[----:B------:R-:W3:Y:S01]  /*5330*/  MUFU.EX2 R28, R28 ;  /* 0x0000001c001c7308 */ /* 0x000ee20000000800 */
[----:B0-----:R-:W-:Y:S01]  /*5340*/  FADD.FTZ R13, R35, R12 ;  /* 0x0000000c230d7221 */ /* 0x001fe20000010000 */
[--C-:B------:R-:W-:Y:S01]  /*5350*/  FFMA.FTZ R52, R52, UR10, -R5.reuse ;  /* 0x0000000a34347c23 */ /* 0x100fe20008010805 */
[----:B------:R-:W-:Y:S01]  /*5360*/  FFMA.FTZ R5, R53, UR10, -R5 ;  /* 0x0000000a35057c23 */ /* 0x000fe20008010805 */
[----:B------:R-:W-:-:S04]  /*5370*/  F2FP.BF16.F32.PACK_AB R157, R35, R34 ;  /* 0x00000022239d723e */ /* 0x000fc800000010ff */
[----:B------:R-:W0:Y:S01]  /*5380*/  MUFU.EX2 R29, R29 ;  /* 0x0000001d001d7308 */ /* 0x000e220000000800 */
[----:B----4-:R-:W-:Y:S01]  /*5390*/  FADD.FTZ R9, R24, R25 ;  /* 0x0000001918097221 */ /* 0x010fe20000010000 */
[----:B------:R-:W-:-:S06]  /*53a0*/  F2FP.BF16.F32.PACK_AB R152, R25, R24 ;  /* 0x000000181998723e */ /* 0x000fcc00000010ff */
[----:B------:R-:W5:Y:S01]  /*53b0*/  MUFU.EX2 R32, R32 ;  /* 0x0000002000207308 */ /* 0x000f620000000800 */
[----:B---3--:R-:W-:-:S07]  /*53c0*/  FADD.FTZ R10, R28, R9 ;  /* 0x000000091c0a7221 */ /* 0x008fce0000010000 */
[----:B------:R-:W3:Y:S01]  /*53d0*/  MUFU.EX2 R38, R38 ;  /* 0x0000002600267308 */ /* 0x000ee20000000800 */
[C---:B0-----:R-:W-:Y:S01]  /*53e0*/  FADD.FTZ R9, R29.reuse, R10 ;  /* 0x0000000a1d097221 */ /* 0x041fe20000010000 */
[----:B------:R-:W-:Y:S01]  /*53f0*/  F2FP.BF16.F32.PACK_AB R154, R29, R28 ;  /* 0x0000001c1d9a723e */ /* 0x000fe200000010ff */
[----:B------:R-:W-:Y:S06]  /*5400*/  BAR.SYNC.DEFER_BLOCKING 0xf, 0x100 ;  /* 0x03c4000000007b1d */ /* 0x000fec0000010000 */
[----:B------:R-:W0:Y:S01]  /*5410*/  MUFU.EX2 R33, R33 ;  /* 0x0000002100217308 */ /* 0x000e220000000800 */
[----:B-----5:R-:W-:-:S07]  /*5420*/  FADD.FTZ R4, R32, R9 ;  /* 0x0000000920047221 */ /* 0x020fce0000010000 */
[----:B------:R-:W4:Y:S01]  /*5430*/  MUFU.EX2 R39, R39 ;  /* 0x0000002700277308 */ /* 0x000f220000000800 */
[----:B---3--:R-:W-:-:S07]  /*5440*/  FADD.FTZ R10, R38, R13 ;  /* 0x0000000d260a7221 */ /* 0x008fce0000010000 */
[----:B------:R-:W3:Y:S01]  /*5450*/  MUFU.EX2 R36, R36 ;  /* 0x0000002400247308 */ /* 0x000ee20000000800 */
[C---:B0-----:R-:W-:Y:S01]  /*5460*/  FADD.FTZ R9, R33.reuse, R4 ;  /* 0x0000000421097221 */ /* 0x041fe20000010000 */
[----:B------:R-:W-:Y:S01]  /*5470*/  F2FP.BF16.F32.PACK_AB R156, R33, R32 ;  /* 0x00000020219c723e */ /* 0x000fe200000010ff */
[----:B------:R0:W-:Y:S05]  /*5480*/  STSM.16.M88.4 [R19+0x26800], R152 ;  /* 0x0268009813007844 */ /* 0x0001ea0000000200 */
[----:B------:R-:W5:Y:S01]  /*5490*/  MUFU.EX2 R42, R42 ;  /* 0x0000002a002a7308 */ /* 0x000f620000000800 */
[C---:B----4-:R-:W-:Y:S01]  /*54a0*/  FADD.FTZ R13, R39.reuse, R10 ;  /* 0x0000000a270d7221 */ /* 0x050fe20000010000 */
[----:B------:R-:W-:-:S06]  /*54b0*/  F2FP.BF16.F32.PACK_AB R159, R39, R38 ;  /* 0x00000026279f723e */ /* 0x000fcc00000010ff */
[----:B------:R-:W4:Y:S01]  /*54c0*/  MUFU.EX2 R37, R37 ;  /* 0x0000002500257308 */ /* 0x000f220000000800 */
[----:B---3--:R-:W-:-:S07]  /*54d0*/  FADD.FTZ R4, R36, R9 ;  /* 0x0000000924047221 */ /* 0x008fce0000010000 */
[----:B------:R-:W3:Y:S01]  /*54e0*/  MUFU.EX2 R40, R40 ;  /* 0x0000002800287308 */ /* 0x000ee20000000800 */
[----:B-----5:R-:W-:-:S07]  /*54f0*/  FADD.FTZ R10, R42, R13 ;  /* 0x0000000d2a0a7221 */ /* 0x020fce0000010000 */
        /* <DEDUP_REMOVED lines=8> */
[----:B------:R-:W-:-:S06]  /*5580*/  F2FP.BF16.F32.PACK_AB R161, R43, R42 ;  /* 0x0000002a2ba1723e */ /* 0x000fcc00000010ff */
[----:B------:R-:W5:Y:S01]  /*5590*/  MUFU.EX2 R44, R44 ;  /* 0x0000002c002c7308 */ /* 0x000f620000000800 */
[C---:B----4-:R-:W-:Y:S01]  /*55a0*/  FADD.FTZ R13, R41.reuse, R4 ;  /* 0x00000004290d7221 */ /* 0x050fe20000010000 */
[----:B------:R-:W-:-:S06]  /*55b0*/  F2FP.BF16.F32.PACK_AB R160, R41, R40 ;  /* 0x0000002829a0723e */ /* 0x000fcc00000010ff */
[----:B------:R-:W4:Y:S01]  /*55c0*/  MUFU.EX2 R47, R47 ;  /* 0x0000002f002f7308 */ /* 0x000f220000000800 */
[----:B---3--:R-:W-:-:S07]  /*55d0*/  FADD.FTZ R10, R46, R15 ;  /* 0x0000000f2e0a7221 */ /* 0x008fce0000010000 */
[----:B------:R-:W3:Y:S01]  /*55e0*/  MUFU.EX2 R45, R45 ;  /* 0x0000002d002d7308 */ /* 0x000ee20000000800 */
[----:B-----5:R-:W-:-:S07]  /*55f0*/  FADD.FTZ R4, R44, R13 ;  /* 0x0000000d2c047221 */ /* 0x020fce0000010000 */
[----:B------:R-:W-:Y:S01]  /*5600*/  MUFU.EX2 R50, R50 ;  /* 0x0000003200327308 */ /* 0x000fe20000000800 */
[C---:B----4-:R-:W-:Y:S01]  /*5610*/  F2FP.BF16.F32.PACK_AB R163, R47.reuse, R46 ;  /* 0x0000002e2fa3723e */ /* 0x050fe200000010ff */
[----:B------:R-:W-:-:S06]  /*5620*/  FADD.FTZ R47, R47, R10 ;  /* 0x0000000a2f2f7221 */ /* 0x000fcc0000010000 */
        /* <DEDUP_REMOVED lines=10> */
[----:B------:R-:W5:Y:S01]  /*56d0*/  MUFU.EX2 R52, R52 ;  /* 0x0000003400347308 */ /* 0x000f620000000800 */
[----:B---3--:R-:W-:Y:S01]  /*56e0*/  F2FP.BF16.F32.PACK_AB R164, R49, R48 ;  /* 0x0000003031a4723e */ /* 0x008fe200000010ff */
[----:B------:R-:W-:-:S04]  /*56f0*/  FADD.FTZ R48, R48, R45 ;  /* 0x0000002d30307221 */ /* 0x000fc80000010000 */
[----:B------:R-:W-:Y:S02]  /*5700*/  FADD.FTZ R49, R49, R48 ;  /* 0x0000003031317221 */ /* 0x000fe40000010000 */
[----:B------:R3:W1:Y:S01]  /*5710*/  MUFU.EX2 R9, R5 ;  /* 0x0000000500097308 */ /* 0x0006620000000800 */
[----:B----4-:R-:W-:Y:S01]  /*5720*/  F2FP.BF16.F32.PACK_AB R167, R11, R54 ;  /* 0x000000360ba7723e */ /* 0x010fe200000010ff */
[----:B------:R-:W-:Y:S01]  /*5730*/  FADD.FTZ R54, R54, R51 ;  /* 0x0000003336367221 */ /* 0x000fe20000010000 */
[----:B-----5:R-:W-:-:S03]  /*5740*/  FADD.FTZ R4, R52, R49 ;  /* 0x0000003134047221 */ /* 0x020fc60000010000 */
[----:B---3--:R-:W-:Y:S01]  /*5750*/  FADD.FTZ R5, R11, R54 ;  /* 0x000000360b057221 */ /* 0x008fe20000010000 */
[C---:B-1----:R-:W-:Y:S01]  /*5760*/  F2FP.BF16.F32.PACK_AB R166, R9.reuse, R52 ;  /* 0x0000003409a6723e */ /* 0x042fe200000010ff */
[----:B------:R-:W-:-:S04]  /*5770*/  FADD.FTZ R4, R9, R4 ;  /* 0x0000000409047221 */ /* 0x000fc80000010000 */
[----:B------:R0:W-:Y:S01]  /*5780*/  STSM.16.M88.4 [R23], R164 ;  /* 0x000000a417007844 */ /* 0x0001e20000000200 */
[----:B------:R-:W-:Y:S05]  /*5790*/  @!P0 BRA `(.L_x_7423) ;  /* 0x0000000000048947 */ /* 0x000fea0003800000 */
[----:B------:R-:W-:Y:S01]  /*57a0*/  BPT.TRAP 0x1 ;  /* 0x000000040000795c */ /* 0x000fe20000300000 */
.L_x_7423:
[----:B------:R1:W3:Y:S01]  /*57b0*/  SYNCS.PHASECHK.TRANS64.TRYWAIT P2, [R7+URZ+0x28c50], R8 ;  /* 0x028c5008070075a7 */ /* 0x0002e2000804017f */
[----:B------:R-:W-:Y:S05]  /*57c0*/  @!P0 BRA `(.L_x_7424) ;  /* 0x0000000000048947 */ /* 0x000fea0003800000 */
[----:B------:R-:W-:Y:S01]  /*57d0*/  BPT.TRAP 0x1 ;  /* 0x000000040000795c */ /* 0x000fe20000300000 */
.L_x_7424:
[----:B---3--:R-:W-:Y:S05]  /*57e0*/  @P2 BRA `(.L_x_7425) ;  /* 0x0000000000082947 */ /* 0x008fea0003800000 */
[----:B------:R-:W3:Y:S02]  /*57f0*/  SYNCS.PHASECHK.TRANS64.TRYWAIT P2, [R7+URZ+0x28c50], R8 ;  /* 0x028c5008070075a7 */ /* 0x000ee4000804017f */
[----:B---3--:R-:W-:Y:S05]  /*5800*/  @!P2 BRA `(.L_x_7426) ;  /* 0x0000010c0048a947 */ /* 0x008fea0003800000 */
.L_x_7425:
[----:B------:R-:W-:Y:S01]  /*5810*/  ULEA UR11, UR37, UR50, 0xc ;  /* 0x00000032250b7291 */ /* 0x000fe2000f8e603f */
[----:B------:R-:W-:Y:S01]  /*5820*/  WARPGROUP.ARRIVE ;  /* 0x00000000000079c5 */ /* 0x000fe20000000000 */
[----:B------:R-:W-:Y:S01]  /*5830*/  UMOV UR7, 0x40000040 ;  /* 0x4000004000077882 */ /* 0x000fe20000000000 */
[----:B------:R-:W-:Y:S01]  /*5840*/  @UP0 ULDC UR14, c[0x0][0x450] ;  /* 0x00011400000e0ab9 */ /* 0x000fe20000000800 */
[----:B------:R-:W-:Y:S01]  /*5850*/  UIADD3 UR21, UR53, -0x2, URZ ;  /* 0xfffffffe35157890 */ /* 0x000fe2000fffe03f */
[----:B-123--:R-:W-:Y:S02]  /*5860*/  @!P1 VIADD R7, R7, 0x28c60 ;  /* 0x00028c6007079836 */ /* 0x00efe40000000000 */
[----:B------:R-:W-:Y:S02]  /*5870*/  UMOV UR6, UR11 ;  /* 0x0000000b00067c82 */ /* 0x000fe40008000000 */
[----:B------:R-:W-:Y:S01]  /*5880*/  HGMMA.64x256x16.F32.BF16 R24, R152, gdesc[UR4].tnspB, RZ, !UPT, gsb0 ;  /* 0x43e0000498187df0 */ /* 0x000fe2000c0018ff */
        /* <DEDUP_REMOVED lines=24> */
[----:B------:R-:W-:-:S04]  /*5a10*/  USHF.R.S32.HI UR7, URZ, 0x1f, UR6 ;  /* 0x0000001f3f077899 */ /* 0x000fc80008011406 */
[----:B------:R-:W-:-:S04]  /*5a20*/  ULEA.HI UR7, UR7, UR6, URZ, 0x6 ;  /* 0x0000000607077291 */ /* 0x000fc8000f8f303f */
[----:B------:R-:W-:-:S04]  /*5a30*/  USHF.R.S32.HI UR7, URZ, 0x6, UR7 ;  /* 0x000000063f077899 */ /* 0x000fc80008011407 */
[----:B------:R-:W-:-:S04]  /*5a40*/  UISETP.LT.AND UP1, UPT, UR49, UR7, UPT ;  /* 0x000000073100728c */ /* 0x000fc8000bf21270 */
[----:B------:R-:W-:-:S04]  /*5a50*/  USEL UR20, UR49, UR7, !UP1 ;  /* 0x0000000731147287 */ /* 0x000fc8000c800000 */
        /* <DEDUP_REMOVED lines=17> */
.L_x_7436:
[----:B------:R-:W-:-:S04]  /*5b70*/  UIADD3 UR37, UR23, 0x1, URZ ;  /* 0x0000000117257890 */ /* 0x000fc8000fffe03f */
[----:B------:R-:W-:-:S04]  /*5b80*/  UISETP.NE.AND UP1, UPT, UR37, 0x2, UPT ;  /* 0x000000022500788c */ /* 0x000fc8000bf25270 */
[----:B------:R-:W-:Y:S02]  /*5b90*/  USEL UR6, URZ, 0x1, UP1 ;  /* 0x000000013f067887 */ /* 0x000fe40008800000 */
[----:B------:R-:W-:Y:S02]  /*5ba0*/  USEL UR37, UR37, URZ, UP1 ;  /* 0x0000003f25257287 */ /* 0x000fe40008800000 */
[----:B------:R-:W-:Y:S01]  /*5bb0*/  ULOP3.LUT UR38, UR38, UR6, URZ, 0x3c, !UPT ;  /* 0x0000000626267292 */ /* 0x000fe2000f8e3c3f */
[----:B0-23--:R-:W-:Y:S11]  /*5bc0*/  @!P0 BRA `(.L_x_7428) ;  /* 0x0000000000048947 */ /* 0x00dff60003800000 */
[----:B------:R-:W-:Y:S01]  /*5bd0*/  BPT.TRAP 0x1 ;  /* 0x000000040000795c */ /* 0x000fe20000300000 */
.L_x_7428:
[----:B------:R-:W-:Y:S01]  /*5be0*/  ULEA UR24, UR37, UR46, 0x3 ;  /* 0x0000002e25187291 */ /* 0x000fe2000f8e183f */
[----:B-1----:R-:W-:-:S05]  /*5bf0*/  IMAD.U32 R7, RZ, RZ, UR38 ;  /* 0x00000026ff077e24 */ /* 0x002fca000f8e00ff */
[----:B------:R-:W-:-:S04]  /*5c00*/  SHF.L.U32 R7, R7, 0x1f, RZ ;  /* 0x0000001f07077819 */ /* 0x000fc800000006ff */
[----:B------:R1:W2:Y:S01]  /*5c10*/  SYNCS.PHASECHK.TRANS64.TRYWAIT P2, [UR24+0x28c30], R7 ;  /* 0x028c3007ff0075a7 */ /* 0x0002a20008040158 */
[----:B------:R-:W-:Y:S05]  /*5c20*/  @!P0 BRA `(.L_x_7429) ;  /* 0x0000000000048947 */ /* 0x000fea0003800000 */
[----:B------:R-:W-:Y:S01]  /*5c30*/  BPT.TRAP 0x1 ;  /* 0x000000040000795c */ /* 0x000fe20000300000 */
.L_x_7429:
[----:B------:R-:W-:Y:S01]  /*5c40*/  VIADD R10, R186, UR39 ;  /* 0x00000027ba0a7c36 */ /* 0x000fe20008000000 */
[----:B--2---:R-:W-:Y:S06]  /*5c50*/  @P2 BRA `(.L_x_7430) ;  /* 0x0000000000082947 */ /* 0x004fec0003800000 */
[----:B------:R-:W2:Y:S02]  /*5c60*/  SYNCS.PHASECHK.TRANS64.TRYWAIT P2, [UR24+0x28c30], R7 ;  /* 0x028c3007ff0075a7 */ /* 0x000ea40008040158 */
[----:B--2---:R-:W-:Y:S05]  /*5c70*/  @!P2 BRA `(.L_x_7431) ;  /* 0x000001080040a947 */ /* 0x004fea0003800000 */
.L_x_7430:
[----:B------:R-:W-:Y:S01]  /*5c80*/  R2UR UR18, R3 ;  /* 0x00000000031272ca */ /* 0x000fe200000e0000 */
[----:B0-----:R-:W-:Y:S01]  /*5c90*/  WARPGROUP.ARRIVE ;  /* 0x00000000000079c5 */ /* 0x001fe20000000000 */
[----:B------:R-:W-:Y:S01]  /*5ca0*/  UMOV UR19, 0x40000040 ;  /* 0x4000004000137882 */ /* 0x000fe20000000000 */
[----:B------:R-:W-:Y:S01]  /*5cb0*/  PLOP3.LUT P2, PT, PT, PT, UP0, 0x80, 0x0 ;  /* 0x000000000000781c */ /* 0x000fe20003f4f008 */
[----:B------:R-:W-:Y:S01]  /*5cc0*/  @UP0 ULDC UR6, c[0x0][0x44c] ;  /* 0x0001130000060ab9 */ /* 0x000fe20000000800 */
[----:B------:R-:W-:Y:S01]  /*5cd0*/  UMOV UR7, 0x40000040 ;  /* 0x4000004000077882 */ /* 0x000fe20000000000 */
[----:B------:R-:W-:Y:S01]  /*5ce0*/  UMOV UR11, 0x40000040 ;  /* 0x40000040000b7882 */ /* 0x000fe20000000000 */
[----:B------:R-:W-:Y:S01]  /*5cf0*/  UMOV UR15, 0x40000040 ;  /* 0x40000040000f7882 */ /* 0x000fe20000000000 */
[----:B------:R-:W-:Y:S01]  /*5d00*/  LOP3.LUT R18, R18, 0xffffdfff, RZ, 0xc0, !PT ;  /* 0xffffdfff12127812 */ /* 0x000fe200078ec0ff */
[----:B------:R-:W-:-:S03]  /*5d10*/  IMAD.U32 R12, RZ, RZ, UR23 ;  /* 0x00000017ff0c7e24 */ /* 0x000fc6000f8e00ff */
[----:B------:R-:W-:Y:S01]  /*5d20*/  @P1 LOP3.LUT R18, R18, 0x2000, RZ, 0xfc, !PT ;  /* 0x0000200012121812 */ /* 0x000fe200078efcff */
[----:B------:R-:W-:-:S03]  /*5d30*/  ULEA UR18, UR37, UR18, 0x9 ;  /* 0x0000001225127291 */ /* 0x000fc6000f8e483f */
[----:B--2---:R-:W-:Y:S01]  /*5d40*/  @P2 IMAD.HI.U32 R0, R10, UR6, RZ ;  /* 0x000000060a002c27 */ /* 0x004fe2000f8e00ff */
[----:B------:R-:W-:Y:S01]  /*5d50*/  @UP0 ULDC UR6, c[0x0][0x450] ;  /* 0x0001140000060ab9 */ /* 0x000fe20000000800 */
[----:B------:R-:W-:Y:S01]  /*5d60*/  UIADD3 UR10, UR18, 0x4, URZ ;  /* 0x00000004120a7890 */ /* 0x000fe2000fffe03f */
[----:B------:R-:W-:Y:S01]  /*5d70*/  LOP3.LUT R18, R18, 0xffffefff, RZ, 0xc0, !PT ;  /* 0xffffefff12127812 */ /* 0x000fe200078ec0ff */
[----:B------:R-:W-:Y:S01]  /*5d80*/  UIADD3 UR14, UR18, 0x6, URZ ;  /* 0x00000006120e7890 */ /* 0x000fe2000fffe03f */
[----:B------:R-:W-:Y:S01]  /*5d90*/  @P2 SHF.R.U32.HI R10, RZ, UR6, R0 ;  /* 0x00000006ff0a2c19 */ /* 0x000fe20008011600 */
[----:B------:R-:W-:Y:S01]  /*5da0*/  HGMMA.64x64x16.F32.BF16 R152, gdesc[UR16], RZ, !UPT, gsb0 ;  /* 0x00e00000109879f0 */ /* 0x000fe2000c0018ff */
[----:B------:R-:W-:Y:S01]  /*5db0*/  UMOV UR6, 0xffffffc0 ;  /* 0xffffffc000067882 */ /* 0x000fe20000000000 */
[----:B------:R-:W-:Y:S01]  /*5dc0*/  IMAD.U32 R0, RZ, RZ, UR51 ;  /* 0x00000033ff007e24 */ /* 0x000fe2000f8e00ff */
[----:B------:R-:W-:Y:S01]  /*5dd0*/  UIMAD UR6, UR21, UR6, 0x1 ;  /* 0x00000001150674a4 */ /* 0x000fe2000f8e0206 */
[----:B------:R-:W0:Y:S01]  /*5de0*/  SHFL.IDX PT, R11, R10, RZ, 0x1c1f ;  /* 0x001c1fff0a0b7589 */ /* 0x000e2200000e0000 */
[----:B------:R-:W-:-:S03]  /*5df0*/  @P0 LOP3.LUT R18, R18, 0x1000, RZ, 0xfc, !PT ;  /* 0x0000100012120812 */ /* 0x000fc600078efcff */
[----:B------:R-:W2:Y:S01]  /*5e00*/  SHFL.IDX PT, R13, R10, 0x1, 0x1c1f ;  /* 0x003c1f000a0d7f89 */ /* 0x000ea200000e0000 */
[----:B------:R-:W-:Y:S01]  /*5e10*/  IADD3 R0, R0, UR6, -R185 ;  /* 0x0000000600007c10 */ /* 0x000fe2000fffe8b9 */
[----:B------:R-:W-:Y:S01]  /*5e20*/  UIADD3 UR6, UR18, 0x2, URZ ;  /* 0x0000000212067890 */ /* 0x000fe2000fffe03f */
[----:B------:R-:W-:-:S03]  /*5e30*/  LOP3.LUT R18, R18, 0xffff7fff, RZ, 0xc0, !PT ;  /* 0xffff7fff12127812 */ /* 0x000fc600078ec0ff */
[----:B------:R-:W-:-:S04]  /*5e40*/  VIADD R0, R0, -UR52 ;  /* 0x8000003400007c36 */ /* 0x000fc80008000000 */
[C---:B0-----:R-:W-:Y:S02]  /*5e50*/  IMAD.IADD R6, R0.reuse, 0x1, R11 ;  /* 0x0000000100067824 */ /* 0x041fe400078e020b */
[----:B--2---:R-:W-:-:S03]  /*5e60*/  IMAD.IADD R0, R0, 0x1, R13 ;  /* 0x0000000100007824 */ /* 0x004fc600078e020d */
[C---:B------:R-:W-:Y:S02]  /*5e70*/  ISETP.GT.AND P2, PT, R6.reuse, 0x21, PT ;  /* 0x000000210600780c */ /* 0x040fe40003f44270 */
[C---:B------:R-:W-:Y:S02]  /*5e80*/  ISETP.GT.AND P3, PT, R6.reuse, 0x28, PT ;  /* 0x000000280600780c */ /* 0x040fe40003f64270 */
[C---:B------:R-:W-:Y:S02]  /*5e90*/  ISETP.GT.AND P4, PT, R6.reuse, 0x29, PT ;  /* 0x000000290600780c */ /* 0x040fe40003f84270 */
[C---:B------:R-:W-:Y:S02]  /*5ea0*/  ISETP.GT.AND P5, PT, R6.reuse, 0x30, PT ;  /* 0x000000300600780c */ /* 0x040fe40003fa4270 */
[C---:B------:R-:W-:Y:S02]  /*5eb0*/  ISETP.GT.AND P6, PT, R6.reuse, 0x31, PT ;  /* 0x000000310600780c */ /* 0x040fe40003fc4270 */
[----:B------:R-:W-:-:S02]  /*5ec0*/  ISETP.GT.AND P1, PT, R6, 0x38, PT ;  /* 0x000000380600780c */ /* 0x000fc40003f24270 */
[----:B------:R-:W-:Y:S02]  /*5ed0*/  ISETP.GT.AND P0, PT, R6, 0x39, PT ;  /* 0x000000390600780c */ /* 0x000fe40003f04270 */
[----:B------:R-:W-:Y:S02]  /*5ee0*/  @P2 LOP3.LUT R18, R18, 0x8000, RZ, 0xfc, !PT ;  /* 0x0000800012122812 */ /* 0x000fe400078efcff */
[----:B------:R-:W-:Y:S02]  /*5ef0*/  ISETP.GT.AND P2, PT, R6, RZ, PT ;  /* 0x000000ff0600720c */ /* 0x000fe40003f44270 */
[----:B------:R-:W-:-:S04]  /*5f00*/  LOP3.LUT R18, R18, 0xfffeffff, RZ, 0xc0, !PT ;  /* 0xfffeffff12127812 */ /* 0x000fc800078ec0ff */
[----:B------:R-:W-:Y:S02]  /*5f10*/  @P3 LOP3.LUT R18, R18, 0x10000, RZ, 0xfc, !PT ;  /* 0x0001000012123812 */ /* 0x000fe400078efcff */
[----:B------:R-:W-:Y:S02]  /*5f20*/  ISETP.GT.AND P3, PT, R6, 0x9, PT ;  /* 0x000000090600780c */ /* 0x000fe40003f64270 */
[----:B------:R-:W-:-:S04]  /*5f30*/  LOP3.LUT R18, R18, 0xfffdffff, RZ, 0xc0, !PT ;  /* 0xfffdffff12127812 */ /* 0x000fc800078ec0ff */
[----:B------:R-:W-:Y:S02]  /*5f40*/  @P4 LOP3.LUT R18, R18, 0x20000, RZ, 0xfc, !PT ;  /* 0x0002000012124812 */ /* 0x000fe400078efcff */
[----:B------:R-:W-:Y:S02]  /*5f50*/  ISETP.GT.AND P4, PT, R6, 0x8, PT ;  /* 0x000000080600780c */ /* 0x000fe40003f84270 */
[----:B------:R-:W-:-:S04]  /*5f60*/  LOP3.LUT R18, R18, 0xfffbffff, RZ, 0xc0, !PT ;  /* 0xfffbffff12127812 */ /* 0x000fc800078ec0ff */
[----:B------:R-:W-:Y:S02]  /*5f70*/  @P5 LOP3.LUT R18, R18, 0x40000, RZ, 0xfc, !PT ;  /* 0x0004000012125812 */ /* 0x000fe400078efcff */
[----:B------:R-:W-:Y:S01]  /*5f80*/  ISETP.GT.AND P5, PT, R6, 0x1, PT ;  /* 0x000000010600780c */ /* 0x000fe20003fa4270 */
        /* <DEDUP_REMOVED lines=11> */
[----:B------:R-:W-:Y:S02]  /*6040*/  FSEL R152, R152, -INF , P2 ;  /* 0xff80000098987808 */ /* 0x000fe40001000000 */
[----:B------:R-:W-:Y:S02]  /*6050*/  ISETP.GT.AND P2, PT, R6, 0x10, PT ;  /* 0x000000100600780c */ /* 0x000fe40003f44270 */
[----:B------:R-:W-:Y:S02]  /*6060*/  FSEL R153, R153, -INF , P5 ;  /* 0xff80000099997808 */ /* 0x000fe40002800000 */
[----:B------:R-:W-:-:S02]  /*6070*/  FSEL R156, R156, -INF , P4 ;  /* 0xff8000009c9c7808 */ /* 0x000fc40002000000 */
[----:B------:R-:W-:Y:S02]  /*6080*/  FSEL R157, R157, -INF , P3 ;  /* 0xff8000009d9d7808 */ /* 0x000fe40001800000 */
[----:B------:R-:W-:Y:S02]  /*6090*/  FSEL R160, R160, -INF , P2 ;  /* 0xff800000a0a07808 */ /* 0x000fe40001000000 */
[C---:B------:R-:W-:Y:S02]  /*60a0*/  ISETP.GT.AND P5, PT, R6.reuse, 0x11, PT ;  /* 0x000000110600780c */ /* 0x040fe40003fa4270 */
[C---:B------:R-:W-:Y:S02]  /*60b0*/  ISETP.GT.AND P4, PT, R6.reuse, 0x18, PT ;  /* 0x000000180600780c */ /* 0x040fe40003f84270 */
[C---:B------:R-:W-:Y:S02]  /*60c0*/  ISETP.GT.AND P3, PT, R6.reuse, 0x19, PT ;  /* 0x000000190600780c */ /* 0x040fe40003f64270 */
[----:B------:R-:W-:-:S02]  /*60d0*/  ISETP.GT.AND P2, PT, R6, 0x20, PT ;  /* 0x000000200600780c */ /* 0x000fc40003f44270 */
[----:B------:R-:W-:Y:S02]  /*60e0*/  FMNMX.FTZ R6, R152, R9, !PT ;  /* 0x0000000998067209 */ /* 0x000fe40007810000 */
[----:B------:R-:W-:Y:S02]  /*60f0*/  FSEL R161, R161, -INF , P5 ;  /* 0xff800000a1a17808 */ /* 0x000fe40002800000 */
[----:B------:R-:W-:Y:S02]  /*6100*/  FMNMX.FTZ R6, R153, R6, !PT ;  /* 0x0000000699067209 */ /* 0x000fe40007810000 */
[----:B------:R-:W-:Y:S02]  /*6110*/  FSEL R164, R164, -INF , P4 ;  /* 0xff800000a4a47808 */ /* 0x000fe40002000000 */
[----:B------:R-:W-:Y:S02]  /*6120*/  FMNMX.FTZ R6, R156, R6, !PT ;  /* 0x000000069c067209 */ /* 0x000fe40007810000 */
[----:B------:R-:W-:-:S02]  /*6130*/  FSEL R165, R165, -INF , P3 ;  /* 0xff800000a5a57808 */ /* 0x000fc40001800000 */
[----:B------:R-:W-:Y:S02]  /*6140*/  FMNMX.FTZ R6, R157, R6, !PT ;  /* 0x000000069d067209 */ /* 0x000fe40007810000 */
[----:B------:R-:W-:Y:S02]  /*6150*/  FSEL R168, R168, -INF , P2 ;  /* 0xff800000a8a87808 */ /* 0x000fe40001000000 */
[----:B------:R-:W-:Y:S02]  /*6160*/  FMNMX.FTZ R6, R160, R6, !PT ;  /* 0x00000006a0067209 */ /* 0x000fe40007810000 */
[C---:B------:R-:W-:Y:S02]  /*6170*/  LOP3.LUT P2, RZ, R18.reuse, 0x8000, RZ, 0xc0, !PT ;  /* 0x0000800012ff7812 */ /* 0x040fe4000784c0ff */
[----:B------:R-:W-:Y:S02]  /*6180*/  FMNMX.FTZ R6, R161, R6, !PT ;  /* 0x00000006a1067209 */ /* 0x000fe40007810000 */
[----:B------:R-:W-:-:S02]  /*6190*/  LOP3.LUT P3, RZ, R18, 0x10000, RZ, 0xc0, !PT ;  /* 0x0001000012ff7812 */ /* 0x000fc4000786c0ff */
[----:B------:R-:W-:Y:S02]  /*61a0*/  FMNMX.FTZ R6, R164, R6, !PT ;  /* 0x00000006a4067209 */ /* 0x000fe40007810000 */
[----:B------:R-:W-:Y:S02]  /*61b0*/  FSEL R169, R169, -INF , P2 ;  /* 0xff800000a9a97808 */ /* 0x000fe40001000000 */
[----:B------:R-:W-:Y:S02]  /*61c0*/  FMNMX.FTZ R6, R165, R6, !PT ;  /* 0x00000006a5067209 */ /* 0x000fe40007810000 */
[----:B------:R-:W-:Y:S02]  /*61d0*/  LOP3.LUT P4, RZ, R18, 0x20000, RZ, 0xc0, !PT ;  /* 0x0002000012ff7812 */ /* 0x000fe4000788c0ff */
[----:B------:R-:W-:Y:S02]  /*61e0*/  FMNMX.FTZ R6, R168, R6, !PT ;  /* 0x00000006a8067209 */ /* 0x000fe40007810000 */
[----:B------:R-:W-:-:S02]  /*61f0*/  FSEL R172, R172, -INF , P3 ;  /* 0xff800000acac7808 */ /* 0x000fc40001800000 */
[----:B------:R-:W-:Y:S02]  /*6200*/  FMNMX.FTZ R6, R169, R6, !PT ;  /* 0x00000006a9067209 */ /* 0x000fe40007810000 */
[----:B------:R-:W-:Y:S02]  /*6210*/  LOP3.LUT P5, RZ, R18, 0x40000, RZ, 0xc0, !PT ;  /* 0x0004000012ff7812 */ /* 0x000fe400078ac0ff */
[----:B------:R-:W-:Y:S02]  /*6220*/  FSEL R173, R173, -INF , P4 ;  /* 0xff800000adad7808 */ /* 0x000fe40002000000 */
[----:B------:R-:W-:Y:S02]  /*6230*/  FMNMX.FTZ R6, R172, R6, !PT ;  /* 0x00000006ac067209 */ /* 0x000fe40007810000 */
[----:B------:R-:W-:Y:S02]  /*6240*/  FSEL R176, R176, -INF , P5 ;  /* 0xff800000b0b07808 */ /* 0x000fe40002800000 */
[----:B------:R-:W-:-:S02]  /*6250*/  FMNMX.FTZ R6, R173, R6, !PT ;  /* 0x00000006ad067209 */ /* 0x000fc40007810000 */
[----:B------:R-:W-:Y:S02]  /*6260*/  FSEL R177, R177, -INF , P6 ;  /* 0xff800000b1b17808 */ /* 0x000fe40003000000 */
[----:B------:R-:W-:Y:S02]  /*6270*/  FMNMX.FTZ R6, R176, R6, !PT ;  /* 0x00000006b0067209 */ /* 0x000fe40007810000 */
[----:B------:R-:W-:Y:S02]  /*6280*/  FSEL R180, R180, -INF , P1 ;  /* 0xff800000b4b47808 */ /* 0x000fe40000800000 */
[----:B------:R-:W-:Y:S02]  /*6290*/  FMNMX.FTZ R6, R177, R6, !PT ;  /* 0x00000006b1067209 */ /* 0x000fe40007810000 */
[----:B------:R-:W-:Y:S02]  /*62a0*/  FSEL R181, R181, -INF , P0 ;  /* 0xff800000b5b57808 */ /* 0x000fe40000000000 */
[----:B------:R-:W-:-:S02]  /*62b0*/  FMNMX.FTZ R6, R180, R6, !PT ;  /* 0x00000006b4067209 */ /* 0x000fc40007810000 */
[C---:B------:R-:W-:Y:S02]  /*62c0*/  ISETP.GT.AND P1, PT, R0.reuse, 0x21, PT ;  /* 0x000000210000780c */ /* 0x040fe40003f24270 */
[----:B------:R-:W-:Y:S02]  /*62d0*/  FMNMX.FTZ R6, R181, R6, !PT ;  /* 0x00000006b5067209 */ /* 0x000fe40007810000 */
[----:B------:R-:W-:Y:S02]  /*62e0*/  ISETP.GT.AND P6, PT, R0, 0x1, PT ;  /* 0x000000010000780c */ /* 0x000fe40003fc4270 */
[----:B------:R-:W-:Y:S01]  /*62f0*/  LOP3.LUT R18, R18, 0xffffbfff, RZ, 0xc0, !PT ;  /* 0xffffbfff12127812 */ /* 0x000fe200078ec0ff */
[----:B------:R-:W0:Y:S01]  /*6300*/  SHFL.BFLY PT, R10, R6, 0x2, 0x1f ;  /* 0x0c401f00060a7f89 */ /* 0x000e2200000e0000 */
[----:B------:R-:W-:Y:S02]  /*6310*/  FSEL R155, R155, -INF , P6 ;  /* 0xff8000009b9b7808 */ /* 0x000fe40003000000 */
[----:B------:R-:W-:-:S02]  /*6320*/  ISETP.GT.AND P4, PT, R0, RZ, PT ;  /* 0x000000ff0000720c */ /* 0x000fc40003f84270 */
[----:B------:R-:W-:Y:S02]  /*6330*/  ISETP.GT.AND P3, PT, R0, 0x8, PT ;  /* 0x000000080000780c */ /* 0x000fe40003f64270 */
[----:B------:R-:W-:Y:S02]  /*6340*/  @P1 LOP3.LUT R18, R18, 0x4000, RZ, 0xfc, !PT ;  /* 0x0000400012121812 */ /* 0x000fe400078efcff */
[C---:B------:R-:W-:Y:S02]  /*6350*/  ISETP.GT.AND P1, PT, R0.reuse, 0x20, PT ;  /* 0x000000200000780c */ /* 0x040fe40003f24270 */
[----:B------:R-:W-:Y:S02]  /*6360*/  ISETP.GT.AND P2, PT, R0, 0x9, PT ;  /* 0x000000090000780c */ /* 0x000fe40003f44270 */
[----:B------:R-:W-:Y:S02]  /*6370*/  FSEL R170, R170, -INF , P1 ;  /* 0xff800000aaaa7808 */ /* 0x000fe40000800000 */
[----:B------:R-:W-:-:S02]  /*6380*/  LOP3.LUT P1, RZ, R18, 0x4000, RZ, 0xc0, !PT ;  /* 0x0000400012ff7812 */ /* 0x000fc4000782c0ff */
[----:B------:R-:W-:Y:S02]  /*6390*/  FSEL R154, R154, -INF , P4 ;  /* 0xff8000009a9a7808 */ /* 0x000fe40002000000 */
[----:B------:R-:W-:Y:S02]  /*63a0*/  FSEL R171, R171, -INF , P1 ;  /* 0xff800000abab7808 */ /* 0x000fe40000800000 */
[----:B------:R-:W-:Y:S02]  /*63b0*/  LOP3.LUT P1, RZ, R18, 0x2000, RZ, 0xc0, !PT ;  /* 0x0000200012ff7812 */ /* 0x000fe4000782c0ff */
[----:B------:R-:W-:Y:S02]  /*63c0*/  FSEL R158, R158, -INF , P3 ;  /* 0xff8000009e9e7808 */ /* 0x000fe40001800000 */
[----:B0-----:R-:W-:Y:S02]  /*63d0*/  FMNMX.FTZ R6, R6, R10, !PT ;  /* 0x0000000a06067209 */ /* 0x001fe40007810000 */
[----:B------:R-:W-:-:S02]  /*63e0*/  FSEL R159, R159, -INF , P2 ;  /* 0xff8000009f9f7808 */ /* 0x000fc40001000000 */
[C---:B------:R-:W-:Y:S01]  /*63f0*/  ISETP.GT.AND P5, PT, R0.reuse, 0x10, PT ;  /* 0x000000100000780c */ /* 0x040fe20003fa4270 */
[----:B------:R-:W0:Y:S01]  /*6400*/  SHFL.BFLY PT, R10, R6, 0x1, 0x1f ;  /* 0x0c201f00060a7f89 */ /* 0x000e2200000e0000 */
[C---:B------:R-:W-:Y:S02]  /*6410*/  ISETP.GT.AND P4, PT, R0.reuse, 0x11, PT ;  /* 0x000000110000780c */ /* 0x040fe40003f84270 */
[C---:B------:R-:W-:Y:S02]  /*6420*/  ISETP.GT.AND P3, PT, R0.reuse, 0x18, PT ;  /* 0x000000180000780c */ /* 0x040fe40003f64270 */
        /* <DEDUP_REMOVED lines=9> */
[----:B------:R-:W-:Y:S02]  /*64c0*/  ISETP.GT.AND P5, PT, R0, 0x39, PT ;  /* 0x000000390000780c */ /* 0x000fe40003fa4270 */
[----:B0-----:R-:W-:Y:S02]  /*64d0*/  FMNMX.FTZ R6, R6, R10, !PT ;  /* 0x0000000a06067209 */ /* 0x001fe40007810000 */
[----:B------:R-:W-:Y:S02]  /*64e0*/  FSEL R174, R174, -INF , P0 ;  /* 0xff800000aeae7808 */ /* 0x000fe40000000000 */
[----:B------:R-:W-:Y:S02]  /*64f0*/  FSETP.NEU.FTZ.AND P6, PT, R6, -INF , PT ;  /* 0xff8000000600780b */ /* 0x000fe40003fdd000 */
[----:B------:R-:W-:Y:S02]  /*6500*/  FSEL R178, R178, -INF , P2 ;  /* 0xff800000b2b27808 */ /* 0x000fe40001000000 */
[----:B------:R-:W-:-:S02]  /*6510*/  FSEL R10, R6, RZ, P6 ;  /* 0x000000ff060a7208 */ /* 0x000fc40003000000 */
[----:B------:R-:W-:Y:S02]  /*6520*/  FSEL R179, R179, -INF , P3 ;  /* 0xff800000b3b37808 */ /* 0x000fe40001800000 */
[----:B------:R-:W-:Y:S01]  /*6530*/  FSEL R182, R182, -INF , P4 ;  /* 0xff800000b6b67808 */ /* 0x000fe20002000000 */
[----:B------:R-:W-:Y:S01]  /*6540*/  FADD.FTZ R10, -R10, R9 ;  /* 0x000000090a0a7221 */ /* 0x000fe20000010100 */
[----:B------:R-:W-:Y:S01]  /*6550*/  FMUL.FTZ R9, R6, UR10 ;  /* 0x0000000a06097c20 */ /* 0x000fe20008410000 */
[----:B------:R-:W-:Y:S02]  /*6560*/  FSEL R183, R183, -INF , P5 ;  /* 0xff800000b7b77808 */ /* 0x000fe40002800000 */
[----:B------:R-:W-:Y:S02]  /*6570*/  ISETP.NE.AND P2, PT, R17, RZ, PT ;  /* 0x000000ff1100720c */ /* 0x000fe40003f45270 */
[----:B------:R-:W-:Y:S02]  /*6580*/  FSEL R9, R9, RZ, P6 ;  /* 0x000000ff09097208 */ /* 0x000fe40003000000 */
[----:B------:R-:W-:-:S02]  /*6590*/  ISETP.GT.AND P6, PT, R0, 0x29, PT ;  /* 0x000000290000780c */ /* 0x000fc40003fc4270 */
[----:B------:R-:W-:Y:S01]  /*65a0*/  LOP3.LUT P0, RZ, R18, 0x1000, RZ, 0xc0, !PT ;  /* 0x0000100012ff7812 */ /* 0x000fe2000780c0ff */
        /* <DEDUP_REMOVED lines=16> */
[----:B------:R-:W-:Y:S01]  /*66b0*/  FMUL.FTZ R9, R10, UR10 ;  /* 0x0000000a0a097c20 */ /* 0x000fe20008410000 */
[----:B------:R-:W-:Y:S01]  /*66c0*/  IMAD.U32 R10, RZ, RZ, UR24 ;  /* 0x00000018ff0a7e24 */ /* 0x000fe2000f8e00ff */
[----:B------:R-:W-:Y:S01]  /*66d0*/  FSEL R175, R175, -INF , P6 ;  /* 0xff800000afaf7808 */ /* 0x000fe20003000000 */
[----:B------:R-:W-:Y:S01]  /*66e0*/  @!P2 IMAD R12, R12, 0x40, R16 ;  /* 0x000000400c0ca824 */ /* 0x000fe200078e0210 */
[----:B------:R-:W-:Y:S01]  /*66f0*/  MUFU.EX2 R152, R152 ;  /* 0x0000009800987308 */ /* 0x000fe20000000800 */
[----:B------:R-:W-:-:S03]  /*6700*/  @!P1 VIADD R0, R10, 0x28c40 ;  /* 0x00028c400a009836 */ /* 0x000fc60000000000 */
[----:B------:R-:W-:Y:S02]  /*6710*/  @!P2 LEA R12, R12, UR46, 0x2 ;  /* 0x0000002e0c0cac11 */ /* 0x000fe4000f8e10ff */
[----:B------:R-:W-:Y:S02]  /*6720*/  @!P1 PRMT R0, RZ, 0x654, R0 ;  /* 0x00000654ff009816 */ /* 0x000fe40000000000 */
[----:B------:R-:W0:Y:S02]  /*6730*/  MUFU.EX2 R9, R9 ;  /* 0x0000000900097308 */ /* 0x000e240000000800 */
[----:B------:R2:W-:Y:S06]  /*6740*/  @!P1 SYNCS.ARRIVE.TRANS64.RED.A1T0 RZ, [R0+URZ], RZ ;  /* 0x000000ff00ff99a7 */ /* 0x0005ec000810043f */
[----:B------:R-:W3:Y:S01]  /*6750*/  MUFU.EX2 R153, R153 ;  /* 0x0000009900997308 */ /* 0x000ee20000000800 */
[----:B--2---:R-:W-:-:S04]  /*6760*/  FMNMX.FTZ R0, R154, R8, !PT ;  /* 0x000000089a007209 */ /* 0x004fc80007810000 */
[----:B------:R-:W-:-:S03]  /*6770*/  FMNMX.FTZ R0, R155, R0, !PT ;  /* 0x000000009b007209 */ /* 0x000fc60007810000 */
[----:B------:R-:W2:Y:S01]  /*6780*/  MUFU.EX2 R156, R156 ;  /* 0x0000009c009c7308 */ /* 0x000ea20000000800 */
[----:B0-----:R-:W-:Y:S01]  /*6790*/  @!P2 STS [R12+0x28800], R9 ;  /* 0x028800090c00a388 */ /* 0x001fe20000000800 */
[----:B------:R-:W-:Y:S01]  /*67a0*/  FMNMX.FTZ R0, R158, R0, !PT ;  /* 0x000000009e007209 */ /* 0x000fe20007810000 */
[----:B------:R-:W-:Y:S01]  /*67b0*/  FFMA.FTZ R4, R9, R4, R152 ;  /* 0x0000000409047223 */ /* 0x000fe20000010098 */
[-C--:B------:R-:W-:Y:S01]  /*67c0*/  FMUL.FTZ R24, R24, R9.reuse ;  /* 0x0000000918187220 */ /* 0x080fe20000410000 */
[-C--:B------:R-:W-:Y:S01]  /*67d0*/  FMUL.FTZ R25, R25, R9.reuse ;  /* 0x0000000919197220 */ /* 0x080fe20000410000 */
[----:B------:R-:W-:Y:S01]  /*67e0*/  FMNMX.FTZ R0, R159, R0, !PT ;  /* 0x000000009f007209 */ /* 0x000fe20007810000 */
[-C--:B------:R-:W-:Y:S01]  /*67f0*/  FMUL.FTZ R28, R28, R9.reuse ;  /* 0x000000091c1c7220 */ /* 0x080fe20000410000 */
[----:B------:R-:W0:Y:S01]  /*6800*/  MUFU.EX2 R157, R157 ;  /* 0x0000009d009d7308 */ /* 0x000e220000000800 */
[----:B---3--:R-:W-:Y:S01]  /*6810*/  FADD.FTZ R4, R153, R4 ;  /* 0x0000000499047221 */ /* 0x008fe20000010000 */
[----:B------:R-:W-:Y:S01]  /*6820*/  FMNMX.FTZ R0, R162, R0, !PT ;  /* 0x00000000a2007209 */ /* 0x000fe20007810000 */
[-C--:B------:R-:W-:Y:S01]  /*6830*/  FMUL.FTZ R29, R29, R9.reuse ;  /* 0x000000091d1d7220 */ /* 0x080fe20000410000 */
[----:B------:R-:W-:Y:S01]  /*6840*/  F2FP.BF16.F32.PACK_AB R152, R153, R152 ;  /* 0x000000989998723e */ /* 0x000fe200000010ff */
[-C--:B------:R-:W-:Y:S01]  /*6850*/  FMUL.FTZ R32, R32, R9.reuse ;  /* 0x0000000920207220 */ /* 0x080fe20000410000 */
[----:B------:R-:W-:Y:S01]  /*6860*/  FMNMX.FTZ R0, R163, R0, !PT ;  /* 0x00000000a3007209 */ /* 0x000fe20007810000 */
[-C--:B------:R-:W-:Y:S01]  /*6870*/  FMUL.FTZ R33, R33, R9.reuse ;  /* 0x0000000921217220 */ /* 0x080fe20000410000 */
[----:B------:R-:W-:Y:S01]  /*6880*/  MUFU.EX2 R161, R161 ;  /* 0x000000a100a17308 */ /* 0x000fe20000000800 */
[----:B--2---:R-:W-:Y:S01]  /*6890*/  FADD.FTZ R4, R156, R4 ;  /* 0x000000049c047221 */ /* 0x004fe20000010000 */
[----:B------:R-:W-:Y:S01]  /*68a0*/  FMNMX.FTZ R0, R166, R0, !PT ;  /* 0x00000000a6007209 */ /* 0x000fe20007810000 */
[-C--:B------:R-:W-:Y:S01]  /*68b0*/  FMUL.FTZ R36, R36, R9.reuse ;  /* 0x0000000924247220 */ /* 0x080fe20000410000 */
[-C--:B------:R-:W-:Y:S01]  /*68c0*/  FMUL.FTZ R37, R37, R9.reuse ;  /* 0x0000000925257220 */ /* 0x080fe20000410000 */
[-C--:B------:R-:W-:Y:S01]  /*68d0*/  FMUL.FTZ R40, R40, R9.reuse ;  /* 0x0000000928287220 */ /* 0x080fe20000410000 */
[----:B------:R-:W-:Y:S01]  /*68e0*/  FMNMX.FTZ R0, R167, R0, !PT ;  /* 0x00000000a7007209 */ /* 0x000fe20007810000 */
[-C--:B------:R-:W-:Y:S01]  /*68f0*/  FMUL.FTZ R41, R41, R9.reuse ;  /* 0x0000000929297220 */ /* 0x080fe20000410000 */
[----:B------:R-:W-:Y:S01]  /*6900*/  MUFU.EX2 R164, R164 ;  /* 0x000000a400a47308 */ /* 0x000fe20000000800 */
[----:B0-----:R-:W-:Y:S01]  /*6910*/  FADD.FTZ R4, R157, R4 ;  /* 0x000000049d047221 */ /* 0x001fe20000010000 */
[----:B------:R-:W-:Y:S01]  /*6920*/  FMNMX.FTZ R0, R170, R0, !PT ;  /* 0x00000000aa007209 */ /* 0x000fe20007810000 */
[-C--:B------:R-:W-:Y:S01]  /*6930*/  FMUL.FTZ R44, R44, R9.reuse ;  /* 0x000000092c2c7220 */ /* 0x080fe20000410000 */
[-C--:B------:R-:W-:Y:S01]  /*6940*/  FMUL.FTZ R45, R45, R9.reuse ;  /* 0x000000092d2d7220 */ /* 0x080fe20000410000 */
[-C--:B------:R-:W-:Y:S01]  /*6950*/  FMUL.FTZ R48, R48, R9.reuse ;  /* 0x0000000930307220 */ /* 0x080fe20000410000 */
[----:B------:R-:W-:Y:S01]  /*6960*/  FMNMX.FTZ R0, R171, R0, !PT ;  /* 0x00000000ab007209 */ /* 0x000fe20007810000 */
[-C--:B------:R-:W-:Y:S01]  /*6970*/  FMUL.FTZ R49, R49, R9.reuse ;  /* 0x0000000931317220 */ /* 0x080fe20000410000 */
[----:B------:R-:W-:Y:S01]  /*6980*/  MUFU.EX2 R165, R165 ;  /* 0x000000a500a57308 */ /* 0x000fe20000000800 */
[-C--:B------:R-:W-:Y:S01]  /*6990*/  FMUL.FTZ R52, R52, R9.reuse ;  /* 0x0000000934347220 */ /* 0x080fe20000410000 */
        /* <DEDUP_REMOVED lines=24> */
[-C--:B------:R-:W-:Y:S01]  /*6b20*/  FMUL.FTZ R84, R84, R9.reuse ;  /* 0x0000000954547220 */ /* 0x080fe20000410000 */
[----:B------:R-:W0:Y:S01]  /*6b30*/  SHFL.BFLY PT, R11, R0, 0x2, 0x1f ;  /* 0x0c401f00000b7f89 */ /* 0x000e2200000e0000 */
        /* <DEDUP_REMOVED lines=38> */
[----:B0-----:R-:W-:-:S04]  /*6da0*/  FMNMX.FTZ R0, R0, R11, !PT ;  /* 0x0000000b00007209 */ /* 0x001fc80007810000 */
[----:B------:R-:W-:-:S04]  /*6db0*/  FSETP.NEU.FTZ.AND P3, PT, R0, -INF , PT ;  /* 0xff8000000000780b */ /* 0x000fc80003f7d000 */
[----:B------:R-:W-:-:S05]  /*6dc0*/  FSEL R11, R0, RZ, P3 ;  /* 0x000000ff000b7208 */ /* 0x000fca0001800000 */
[----:B------:R-:W-:Y:S02]  /*6dd0*/  FADD.FTZ R8, -R11, R8 ;  /* 0x000000080b087221 */ /* 0x000fe40000010100 */
[----:B------:R-:W0:Y:S02]  /*6de0*/  MUFU.EX2 R11, R160 ;  /* 0x000000a0000b7308 */ /* 0x000e240000000800 */
[----:B------:R-:W-:-:S06]  /*6df0*/  FMUL.FTZ R8, R8, UR10 ;  /* 0x0000000a08087c20 */ /* 0x000fcc0008410000 */
[----:B------:R-:W2:Y:S08]  /*6e00*/  MUFU.EX2 R8, R8 ;  /* 0x0000000800087308 */ /* 0x000eb00000000800 */
[----:B------:R-:W3:Y:S01]  /*6e10*/  MUFU.EX2 R160, R168 ;  /* 0x000000a800a07308 */ /* 0x000ee20000000800 */
[----:B0-----:R-:W-:-:S04]  /*6e20*/  FADD.FTZ R4, R11, R4 ;  /* 0x000000040b047221 */ /* 0x001fc80000010000 */
[----:B------:R-:W-:Y:S01]  /*6e30*/  FADD.FTZ R4, R161, R4 ;  /* 0x00000004a1047221 */ /* 0x000fe20000010000 */
[----:B--2---:R0:W-:Y:S03]  /*6e40*/  @!P2 STS [R12+0x28820], R8 ;  /* 0x028820080c00a388 */ /* 0x0041e60000000800 */
[----:B------:R-:W-:Y:S01]  /*6e50*/  FADD.FTZ R4, R164, R4 ;  /* 0x00000004a4047221 */ /* 0x000fe20000010000 */
[-C--:B------:R-:W-:Y:S01]  /*6e60*/  FMUL.FTZ R26, R26, R8.reuse ;  /* 0x000000081a1a7220 */ /* 0x080fe20000410000 */
[-C--:B------:R-:W-:Y:S01]  /*6e70*/  FMUL.FTZ R27, R27, R8.reuse ;  /* 0x000000081b1b7220 */ /* 0x080fe20000410000 */
[-C--:B------:R-:W-:Y:S01]  /*6e80*/  FMUL.FTZ R30, R30, R8.reuse ;  /* 0x000000081e1e7220 */ /* 0x080fe20000410000 */
[----:B------:R-:W-:Y:S01]  /*6e90*/  FADD.FTZ R4, R165, R4 ;  /* 0x00000004a5047221 */ /* 0x000fe20000010000 */
[-C--:B------:R-:W-:Y:S01]  /*6ea0*/  FMUL.FTZ R31, R31, R8.reuse ;  /* 0x000000081f1f7220 */ /* 0x080fe20000410000 */
[-C--:B------:R-:W-:Y:S01]  /*6eb0*/  FMUL.FTZ R34, R34, R8.reuse ;  /* 0x0000000822227220 */ /* 0x080fe20000410000 */
[----:B------:R-:W-:Y:S01]  /*6ec0*/  FMUL.FTZ R35, R35, R8 ;  /* 0x0000000823237220 */ /* 0x000fe20000410000 */
[----:B---3--:R-:W-:Y:S01]  /*6ed0*/  FADD.FTZ R4, R160, R4 ;  /* 0x00000004a0047221 */ /* 0x008fe20000010000 */
[----:B0-----:R-:W-:Y:S01]  /*6ee0*/  FMUL.FTZ R12, R0, UR10 ;  /* 0x0000000a000c7c20 */ /* 0x001fe20008410000 */
[C---:B------:R-:W-:Y:S01]  /*6ef0*/  F2FP.BF16.F32.PACK_AB R160, R169.reuse, R160 ;  /* 0x000000a0a9a0723e */ /* 0x040fe200000010ff */
[-C--:B------:R-:W-:Y:S01]  /*6f00*/  FMUL.FTZ R38, R38, R8.reuse ;  /* 0x0000000826267220 */ /* 0x080fe20000410000 */
[----:B------:R-:W-:Y:S01]  /*6f10*/  FADD.FTZ R4, R169, R4 ;  /* 0x00000004a9047221 */ /* 0x000fe20000010000 */
[-C--:B------:R-:W-:Y:S01]  /*6f20*/  FMUL.FTZ R39, R39, R8.reuse ;  /* 0x0000000827277220 */ /* 0x080fe20000410000 */
[----:B------:R-:W-:Y:S01]  /*6f30*/  FSEL R12, R12, RZ, P3 ;  /* 0x000000ff0c0c7208 */ /* 0x000fe20001800000 */
[-C--:B------:R-:W-:Y:S01]  /*6f40*/  FMUL.FTZ R42, R42, R8.reuse ;  /* 0x000000082a2a7220 */ /* 0x080fe20000410000 */
[-C--:B------:R-:W-:Y:S01]  /*6f50*/  FMUL.FTZ R43, R43, R8.reuse ;  /* 0x000000082b2b7220 */ /* 0x080fe20000410000 */
[-C--:B------:R-:W-:Y:S01]  /*6f60*/  FMUL.FTZ R46, R46, R8.reuse ;  /* 0x000000082e2e7220 */ /* 0x080fe20000410000 */
[----:B------:R-:W-:Y:S01]  /*6f70*/  FMUL.FTZ R47, R47, R8 ;  /* 0x000000082f2f7220 */ /* 0x000fe20000410000 */
[--C-:B------:R-:W-:Y:S01]  /*6f80*/  FFMA.FTZ R154, R154, UR10, -R12.reuse ;  /* 0x0000000a9a9a7c23 */ /* 0x100fe2000801080c */
[--C-:B------:R-:W-:Y:S01]  /*6f90*/  FFMA.FTZ R155, R155, UR10, -R12.reuse ;  /* 0x0000000a9b9b7c23 */ /* 0x100fe2000801080c */
[--C-:B------:R-:W-:Y:S01]  /*6fa0*/  FFMA.FTZ R158, R158, UR10, -R12.reuse ;  /* 0x0000000a9e9e7c23 */ /* 0x100fe2000801080c */
[--C-:B------:R-:W-:Y:S01]  /*6fb0*/  FFMA.FTZ R159, R159, UR10, -R12.reuse ;  /* 0x0000000a9f9f7c23 */ /* 0x100fe2000801080c */
        /* <DEDUP_REMOVED lines=10> */
[--C-:B------:R-:W-:Y:S01]  /*7060*/  FFMA.FTZ R178, R178, UR10, -R12.reuse ;  /* 0x0000000ab2b27c23 */ /* 0x100fe2000801080c */
[--C-:B------:R-:W-:Y:S01]  /*7070*/  FFMA.FTZ R179, R179, UR10, -R12.reuse ;  /* 0x0000000ab3b37c23 */ /* 0x100fe2000801080c */
[--C-:B------:R-:W-:Y:S01]  /*7080*/  FFMA.FTZ R182, R182, UR10, -R12.reuse ;  /* 0x0000000ab6b67c23 */ /* 0x100fe2000801080c */
[----:B------:R-:W-:Y:S01]  /*7090*/  FFMA.FTZ R12, R183, UR10, -R12 ;  /* 0x0000000ab70c7c23 */ /* 0x000fe2000801080c */
[----:B0-----:R-:W-:Y:S01]  /*70a0*/  F2FP.BF16.F32.PACK_AB R154, R157, R156 ;  /* 0x0000009c9d9a723e */ /* 0x001fe200000010ff */
[-C--:B------:R-:W-:Y:S01]  /*70b0*/  FMUL.FTZ R50, R50, R8.reuse ;  /* 0x0000000832327220 */ /* 0x080fe20000410000 */
[----:B------:R-:W-:Y:S01]  /*70c0*/  MUFU.EX2 R14, R159 ;  /* 0x0000009f000e7308 */ /* 0x000fe20000000800 */
[----:B--2---:R-:W-:Y:S01]  /*70d0*/  FFMA.FTZ R5, R8, R5, R153 ;  /* 0x0000000508057223 */ /* 0x004fe20000010099 */
[----:B------:R-:W-:Y:S01]  /*70e0*/  F2FP.BF16.F32.PACK_AB R156, R161, R11 ;  /* 0x0000000ba19c723e */ /* 0x000fe200000010ff */
[-C--:B------:R-:W-:Y:S01]  /*70f0*/  FMUL.FTZ R51, R51, R8.reuse ;  /* 0x0000000833337220 */ /* 0x080fe20000410000 */
[-C--:B------:R-:W-:Y:S01]  /*7100*/  FMUL.FTZ R54, R54, R8.reuse ;  /* 0x0000000836367220 */ /* 0x080fe20000410000 */
[-C--:B------:R-:W-:Y:S01]  /*7110*/  FMUL.FTZ R55, R55, R8.reuse ;  /* 0x0000000837377220 */ /* 0x080fe20000410000 */
[-C--:B------:R-:W-:Y:S01]  /*7120*/  FMUL.FTZ R58, R58, R8.reuse ;  /* 0x000000083a3a7220 */ /* 0x080fe20000410000 */
[-C--:B------:R-:W-:Y:S01]  /*7130*/  FMUL.FTZ R59, R59, R8.reuse ;  /* 0x000000083b3b7220 */ /* 0x080fe20000410000 */
[----:B------:R-:W-:Y:S01]  /*7140*/  MUFU.EX2 R13, R13 ;  /* 0x0000000d000d7308 */ /* 0x000fe20000000800 */
[C---:B---3--:R-:W-:Y:S01]  /*7150*/  FADD.FTZ R5, R155.reuse, R5 ;  /* 0x000000059b057221 */ /* 0x048fe20000010000 */
[----:B------:R-:W-:Y:S01]  /*7160*/  F2FP.BF16.F32.PACK_AB R153, R155, R153 ;  /* 0x000000999b99723e */ /* 0x000fe200000010ff */
[-C--:B------:R-:W-:Y:S01]  /*7170*/  FMUL.FTZ R62, R62, R8.reuse ;  /* 0x000000083e3e7220 */ /* 0x080fe20000410000 */
[-C--:B------:R-:W-:Y:S01]  /*7180*/  FMUL.FTZ R63, R63, R8.reuse ;  /* 0x000000083f3f7220 */ /* 0x080fe20000410000 */
[-C--:B------:R-:W-:Y:S01]  /*7190*/  FMUL.FTZ R66, R66, R8.reuse ;  /* 0x0000000842427220 */ /* 0x080fe20000410000 */
[-C--:B------:R-:W-:Y:S01]  /*71a0*/  FMUL.FTZ R67, R67, R8.reuse ;  /* 0x0000000843437220 */ /* 0x080fe20000410000 */
[-C--:B------:R-:W-:Y:S01]  /*71b0*/  FMUL.FTZ R70, R70, R8.reuse ;  /* 0x0000000846467220 */ /* 0x080fe20000410000 */
[----:B------:R0:W2:Y:S01]  /*71c0*/  MUFU.EX2 R155, R158 ;  /* 0x0000009e009b7308 */ /* 0x0000a20000000800 */
[-C--:B------:R-:W-:Y:S01]  /*71d0*/  FMUL.FTZ R71, R71, R8.reuse ;  /* 0x0000000847477220 */ /* 0x080fe20000410000 */
[-C--:B------:R-:W-:Y:S01]  /*71e0*/  FMUL.FTZ R74, R74, R8.reuse ;  /* 0x000000084a4a7220 */ /* 0x080fe20000410000 */
[-C--:B------:R-:W-:Y:S01]  /*71f0*/  FMUL.FTZ R75, R75, R8.reuse ;  /* 0x000000084b4b7220 */ /* 0x080fe20000410000 */
[-C--:B------:R-:W-:Y:S01]  /*7200*/  FMUL.FTZ R78, R78, R8.reuse ;  /* 0x000000084e4e7220 */ /* 0x080fe20000410000 */
[-C--:B------:R-:W-:Y:S01]  /*7210*/  FMUL.FTZ R79, R79, R8.reuse ;  /* 0x000000084f4f7220 */ /* 0x080fe20000410000 */
        /* <DEDUP_REMOVED lines=10> */
[----:B------:R0:W4:Y:S01]  /*72c0*/  MUFU.EX2 R159, R166 ;  /* 0x000000a6009f7308 */ /* 0x0001220000000800 */
[----:B--2---:R-:W-:Y:S01]  /*72d0*/  FADD.FTZ R5, R155, R5 ;  /* 0x000000059b057221 */ /* 0x004fe20000010000 */
[C---:B------:R-:W-:Y:S01]  /*72e0*/  F2FP.BF16.F32.PACK_AB R155, R14.reuse, R155 ;  /* 0x0000009b0e9b723e */ /* 0x040fe200000010ff */
[----:B------:R-:W-:Y:S01]  /*72f0*/  BAR.SYNC.DEFER_BLOCKING 0xf, 0x100 ;  /* 0x03c4000000007b1d */ /* 0x000fe20000010000 */
[-C--:B------:R-:W-:Y:S01]  /*7300*/  FMUL.FTZ R95, R95, R8.reuse ;  /* 0x000000085f5f7220 */ /* 0x080fe20000410000 */
[----:B------:R-:W-:Y:S01]  /*7310*/  FADD.FTZ R5, R14, R5 ;  /* 0x000000050e057221 */ /* 0x000fe20000010000 */
[-C--:B------:R-:W-:Y:S01]  /*7320*/  FMUL.FTZ R98, R98, R8.reuse ;  /* 0x0000000862627220 */ /* 0x080fe20000410000 */
[-C--:B------:R-:W-:Y:S01]  /*7330*/  FMUL.FTZ R99, R99, R8.reuse ;  /* 0x0000000863637220 */ /* 0x080fe20000410000 */
[-C--:B------:R-:W-:Y:S01]  /*7340*/  FMUL.FTZ R102, R102, R8.reuse ;  /* 0x0000000866667220 */ /* 0x080fe20000410000 */
[----:B------:R-:W2:Y:S01]  /*7350*/  MUFU.EX2 R167, R167 ;  /* 0x000000a700a77308 */ /* 0x000ea20000000800 */
[----:B------:R-:W-:Y:S01]  /*7360*/  FADD.FTZ R5, R13, R5 ;  /* 0x000000050d057221 */ /* 0x000fe20000010000 */
[----:B---3--:R-:W-:Y:S01]  /*7370*/  F2FP.BF16.F32.PACK_AB R157, R15, R13 ;  /* 0x0000000d0f9d723e */ /* 0x008fe200000010ff */
[----:B------:R-:W-:Y:S01]  /*7380*/  FMUL.FTZ R103, R103, R8 ;  /* 0x0000000867677220 */ /* 0x000fe20000410000 */
[----:B0-----:R-:W-:Y:S01]  /*7390*/  F2FP.BF16.F32.PACK_AB R166, R181, R180 ;  /* 0x000000b4b5a6723e */ /* 0x001fe200000010ff */
[----:B------:R-:W-:Y:S01]  /*73a0*/  FADD.FTZ R5, R15, R5 ;  /* 0x000000050f057221 */ /* 0x000fe20000010000 */
[-C--:B------:R-:W-:Y:S01]  /*73b0*/  FMUL.FTZ R106, R106, R8.reuse ;  /* 0x000000086a6a7220 */ /* 0x080fe20000410000 */
[-C--:B------:R-:W-:Y:S01]  /*73c0*/  FMUL.FTZ R107, R107, R8.reuse ;  /* 0x000000086b6b7220 */ /* 0x080fe20000410000 */
[----:B------:R-:W0:Y:S01]  /*73d0*/  MUFU.EX2 R170, R170 ;  /* 0x000000aa00aa7308 */ /* 0x000e220000000800 */
        /* <DEDUP_REMOVED lines=8> */
[C---:B--2---:R-:W-:Y:S01]  /*7460*/  FADD.FTZ R5, R167.reuse, R5 ;  /* 0x00000005a7057221 */ /* 0x044fe20000010000 */
[----:B------:R-:W-:Y:S01]  /*7470*/  F2FP.BF16.F32.PACK_AB R159, R167, R159 ;  /* 0x0000009fa79f723e */ /* 0x000fe200000010ff */
[----:B------:R2:W-:Y:S01]  /*7480*/  STSM.16.M88.4 [R19+0x26800], R152 ;  /* 0x0268009813007844 */ /* 0x0005e20000000200 */
[-C--:B------:R-:W-:Y:S01]  /*7490*/  FMUL.FTZ R122, R122, R8.reuse ;  /* 0x000000087a7a7220 */ /* 0x080fe20000410000 */
[-C--:B------:R-:W-:Y:S01]  /*74a0*/  FMUL.FTZ R123, R123, R8.reuse ;  /* 0x000000087b7b7220 */ /* 0x080fe20000410000 */
[-C--:B------:R-:W-:Y:S01]  /*74b0*/  FMUL.FTZ R126, R126, R8.reuse ;  /* 0x000000087e7e7220 */ /* 0x080fe20000410000 */
[----:B------:R2:W-:Y:S01]  /*74c0*/  STSM.16.M88.4 [R184], R156 ;  /* 0x0000009cb8007844 */ /* 0x0005e20000000200 */
[----:B------:R-:W4:Y:S01]  /*74d0*/  MUFU.EX2 R163, R174 ;  /* 0x000000ae00a37308 */ /* 0x000f220000000800 */
        /* <DEDUP_REMOVED lines=18> */
[----:B------:R-:W-:-:S05]  /*7600*/  FMUL.FTZ R151, R151, R8 ;  /* 0x0000000897977220 */ /* 0x000fca0000410000 */
[----:B------:R-:W4:Y:S01]  /*7610*/  MUFU.EX2 R178, R178 ;  /* 0x000000b200b27308 */ /* 0x000f220000000800 */
[C---:B0-----:R-:W-:Y:S01]  /*7620*/  FADD.FTZ R5, R175.reuse, R5 ;  /* 0x00000005af057221 */ /* 0x041fe20000010000 */
[----:B------:R-:W-:-:S06]  /*7630*/  F2FP.BF16.F32.PACK_AB R163, R175, R163 ;  /* 0x000000a3afa3723e */ /* 0x000fcc00000010ff */
[----:B------:R-:W0:Y:S01]  /*7640*/  MUFU.EX2 R165, R179 ;  /* 0x000000b300a57308 */ /* 0x000e220000000800 */
[----:B---3--:R-:W-:Y:S01]  /*7650*/  FADD.FTZ R4, R162, R4 ;  /* 0x00000004a2047221 */ /* 0x008fe20000010000 */
[----:B------:R-:W-:-:S03]  /*7660*/  F2FP.BF16.F32.PACK_AB R162, R173, R162 ;  /* 0x000000a2ada2723e */ /* 0x000fc600000010ff */
[----:B------:R-:W-:Y:S02]  /*7670*/  FADD.FTZ R4, R173, R4 ;  /* 0x00000004ad047221 */ /* 0x000fe40000010000 */
[----:B------:R2:W-:Y:S01]  /*7680*/  STSM.16.M88.4 [R22], R160 ;  /* 0x000000a016007844 */ /* 0x0005e20000000200 */
[----:B------:R-:W3:Y:S01]  /*7690*/  MUFU.EX2 R167, R182 ;  /* 0x000000b600a77308 */ /* 0x000ee20000000800 */
[----:B----4-:R-:W-:Y:S01]  /*76a0*/  FADD.FTZ R5, R178, R5 ;  /* 0x00000005b2057221 */ /* 0x010fe20000010000 */
[----:B------:R-:W-:-:S04]  /*76b0*/  FADD.FTZ R4, R176, R4 ;  /* 0x00000004b0047221 */ /* 0x000fc80000010000 */
[----:B------:R-:W-:Y:S02]  /*76c0*/  FADD.FTZ R4, R177, R4 ;  /* 0x00000004b1047221 */ /* 0x000fe40000010000 */
[----:B------:R-:W4:Y:S01]  /*76d0*/  MUFU.EX2 R12, R12 ;  /* 0x0000000c000c7308 */ /* 0x000f220000000800 */
[C---:B0-----:R-:W-:Y:S01]  /*76e0*/  FADD.FTZ R5, R165.reuse, R5 ;  /* 0x00000005a5057221 */ /* 0x041fe20000010000 */
[----:B------:R-:W-:Y:S01]  /*76f0*/  F2FP.BF16.F32.PACK_AB R165, R165, R178 ;  /* 0x000000b2a5a5723e */ /* 0x000fe200000010ff */
[----:B------:R-:W-:-:S04]  /*7700*/  FADD.FTZ R4, R180, R4 ;  /* 0x00000004b4047221 */ /* 0x000fc80000010000 */
[----:B------:R-:W-:Y:S01]  /*7710*/  FADD.FTZ R4, R181, R4 ;  /* 0x00000004b5047221 */ /* 0x000fe20000010000 */
[----:B---3--:R-:W-:Y:S01]  /*7720*/  FADD.FTZ R5, R167, R5 ;  /* 0x00000005a7057221 */ /* 0x008fe20000010000 */
[----:B----4-:R-:W-:-:S03]  /*7730*/  F2FP.BF16.F32.PACK_AB R167, R12, R167 ;  /* 0x000000a70ca7723e */ /* 0x010fc600000010ff */
[----:B------:R-:W-:Y:S02]  /*7740*/  FADD.FTZ R5, R12, R5 ;  /* 0x000000050c057221 */ /* 0x000fe40000010000 */
[----:B------:R2:W-:Y:S01]  /*7750*/  STSM.16.M88.4 [R23], R164 ;  /* 0x000000a417007844 */ /* 0x0005e20000000200 */
[----:B------:R-:W-:Y:S05]  /*7760*/  @!P0 BRA `(.L_x_7432) ;  /* 0x0000000000048947 */ /* 0x000fea0003800000 */
[----:B------:R-:W-:Y:S01]  /*7770*/  BPT.TRAP 0x1 ;  /* 0x000000040000795c */ /* 0x000fe20000300000 */
.L_x_7432:
[----:B------:R0:W3:Y:S01]  /*7780*/  SYNCS.PHASECHK.TRANS64.TRYWAIT P2, [UR24+0x28c50], R7 ;  /* 0x028c5007ff0075a7 */ /* 0x0000e20008040158 */
[----:B------:R-:W-:Y:S05]  /*7790*/  @!P0 BRA `(.L_x_7433) ;  /* 0x0000000000048947 */ /* 0x000fea0003800000 */
[----:B------:R-:W-:Y:S01]  /*77a0*/  BPT.TRAP 0x1 ;  /* 0x000000040000795c */ /* 0x000fe20000300000 */
.L_x_7433:
[----:B---3--:R-:W-:Y:S05]  /*77b0*/  @P2 BRA `(.L_x_7434) ;  /* 0x0000000000082947 */ /* 0x008fea0003800000 */
[----:B------:R-:W3:Y:S02]  /*77c0*/  SYNCS.PHASECHK.TRANS64.TRYWAIT P2, [UR24+0x28c50], R7 ;  /* 0x028c5007ff0075a7 */ /* 0x000ee40008040158 */
[----:B---3--:R-:W-:Y:S05]  /*77d0*/  @!P2 BRA `(.L_x_7435) ;  /* 0x000000ec0080a947 */ /* 0x008fea0003800000 */
.L_x_7434:
        /* <DEDUP_REMOVED lines=42> */
.L_x_7427:
[----:B------:R-:W-:-:S06]  /*7a80*/  UISETP.GE.AND UP0, UPT, UR21, UR49, UPT ;  /* 0x000000311500728c */ /* 0x000fcc000bf06270 */
[----:B------:R-:W-:-:S13]  /*7a90*/  PLOP3.LUT P2, PT, PT, PT, UP0, 0x80, 0x0 ;  /* 0x000000000000781c */ /* 0x000fda0003f4f008 */
[----:B------:R-:W-:Y:S05]  /*7aa0*/  @!P2 BRA `(.L_x_7437) ;  /* 0x00000018002ca947 */ /* 0x000fea0003800000 */
[----:B------:R-:W-:Y:S01]  /*7ab0*/  IMAD.MOV.U32 R8, RZ, RZ, R0 ;  /* 0x000000ffff087224 */ /* 0x000fe200078e0000 */
[----:B------:R-:W-:Y:S01]  /*7ac0*/  UMOV UR22, UR37 ;  /* 0x0000002500167c82 */ /* 0x000fe20008000000 */
[----:B------:R-:W-:Y:S01]  /*7ad0*/  IMAD.MOV.U32 R9, RZ, RZ, R6 ;  /* 0x000000ffff097224 */ /* 0x000fe200078e0006 */
[----:B------:R-:W-:-:S06]  /*7ae0*/  ULDC UR20, c[0x0][0x988] ;  /* 0x0002620000147ab9 */ /* 0x000fcc0000000800 */
.L_x_7446:
[----:B------:R-:W-:-:S04]  /*7af0*/  UIADD3 UR37, UR22, 0x1, URZ ;  /* 0x0000000116257890 */ /* 0x000fc8000fffe03f */
[----:B------:R-:W-:-:S04]  /*7b00*/  UISETP.NE.AND UP0, UPT, UR37, 0x2, UPT ;  /* 0x000000022500788c */ /* 0x000fc8000bf05270 */
[----:B------:R-:W-:Y:S02]  /*7b10*/  USEL UR6, URZ, 0x1, UP0 ;  /* 0x000000013f067887 */ /* 0x000fe40008000000 */
[----:B------:R-:W-:Y:S02]  /*7b20*/  USEL UR37, UR37, URZ, UP0 ;  /* 0x0000003f25257287 */ /* 0x000fe40008000000 */
[----:B------:R-:W-:Y:S01]  /*7b30*/  ULOP3.LUT UR38, UR38, UR6, URZ, 0x3c, !UPT ;  /* 0x0000000626267292 */ /* 0x000fe2000f8e3c3f */
[----:B----4-:R-:W-:Y:S11]  /*7b40*/  @!P0 BRA `(.L_x_7438) ;  /* 0x0000000000048947 */ /* 0x010ff60003800000 */
[----:B------:R-:W-:Y:S01]  /*7b50*/  BPT.TRAP 0x1 ;  /* 0x000000040000795c */ /* 0x000fe20000300000 */
.L_x_7438:
[----:B------:R-:W-:Y:S01]  /*7b60*/  ULEA UR23, UR37, UR46, 0x3 ;  /* 0x0000002e25177291 */ /* 0x000fe2000f8e183f */
[----:B01----:R-:W-:-:S05]  /*7b70*/  IMAD.U32 R7, RZ, RZ, UR38 ;  /* 0x00000026ff077e24 */ /* 0x003fca000f8e00ff */
[----:B------:R-:W-:-:S04]  /*7b80*/  SHF.L.U32 R7, R7, 0x1f, RZ ;  /* 0x0000001f07077819 */ /* 0x000fc800000006ff */
[----:B------:R0:W1:Y:S01]  /*7b90*/  SYNCS.PHASECHK.TRANS64.TRYWAIT P2, [UR23+0x28c30], R7 ;  /* 0x028c3007ff0075a7 */ /* 0x0000620008040157 */
[----:B------:R-:W-:Y:S05]  /*7ba0*/  @!P0 BRA `(.L_x_7439) ;  /* 0x0000000000048947 */ /* 0x000fea0003800000 */
[----:B------:R-:W-:Y:S01]  /*7bb0*/  BPT.TRAP 0x1 ;  /* 0x000000040000795c */ /* 0x000fe20000300000 */
.L_x_7439:
[----:B-1----:R-:W-:Y:S05]  /*7bc0*/  @P2 BRA `(.L_x_7440) ;  /* 0x0000000000082947 */ /* 0x002fea0003800000 */
[----:B------:R-:W1:Y:S02]  /*7bd0*/  SYNCS.PHASECHK.TRANS64.TRYWAIT P2, [UR23+0x28c30], R7 ;  /* 0x028c3007ff0075a7 */ /* 0x000e640008040157 */
[----:B-1----:R-:W-:Y:S05]  /*7be0*/  @!P2 BRA `(.L_x_7441) ;  /* 0x000000e80090a947 */ /* 0x002fea0003800000 */
.L_x_7440:
[----:B------:R-:W-:Y:S01]  /*7bf0*/  R2UR UR18, R3 ;  /* 0x00000000031272ca */ /* 0x000fe200000e0000 */
[----:B--2---:R-:W-:Y:S01]  /*7c00*/  WARPGROUP.ARRIVE ;  /* 0x00000000000079c5 */ /* 0x004fe20000000000 */
        /* <DEDUP_REMOVED lines=57> */
[----:B------:R-:W1:Y:S01]  /*7fa0*/  MUFU.EX2 R9, R9 ;  /* 0x0000000900097308 */ /* 0x000e620000000800 */
[--C-:B------:R-:W-:Y:S01]  /*7fb0*/  FFMA.FTZ R176, R176, UR10, -R0.reuse ;  /* 0x0000000ab0b07c23 */ /* 0x100fe20008010800 */
[--C-:B------:R-:W-:Y:S01]  /*7fc0*/  FFMA.FTZ R177, R177, UR10, -R0.reuse ;  /* 0x0000000ab1b17c23 */ /* 0x100fe20008010800 */
[--C-:B------:R-:W-:Y:S01]  /*7fd0*/  FFMA.FTZ R180, R180, UR10, -R0.reuse ;  /* 0x0000000ab4b47c23 */ /* 0x100fe20008010800 */
[----:B------:R-:W-:-:S04]  /*7fe0*/  FFMA.FTZ R181, R181, UR10, -R0 ;  /* 0x0000000ab5b57c23 */ /* 0x000fc80008010800 */
[----:B------:R-:W2:Y:S08]  /*7ff0*/  MUFU.EX2 R153, R153 ;  /* 0x0000009900997308 */ /* 0x000eb00000000800 */
[----:B------:R-:W4:Y:S01]  /*8000*/  MUFU.EX2 R156, R156 ;  /* 0x0000009c009c7308 */ /* 0x000f220000000800 */
        /* <DEDUP_REMOVED lines=41> */
[----:B------:R-:W-:Y:S01]  /*82a0*/  FMNMX.FTZ R0, R154, R8, !PT ;  /* 0x000000089a007209 */ /* 0x000fe20007810000 */
[-C--:B------:R-:W-:Y:S01]  /*82b0*/  FMUL.FTZ R80, R80, R9.reuse ;  /* 0x0000000950507220 */ /* 0x080fe20000410000 */
[----:B------:R-:W-:Y:S01]  /*82c0*/  F2FP.BF16.F32.PACK_AB R152, R161, R152 ;  /* 0x00000098a198723e */ /* 0x000fe200000010ff */
[-C--:B------:R-:W-:Y:S01]  /*82d0*/  FMUL.FTZ R81, R81, R9.reuse ;  /* 0x0000000951517220 */ /* 0x080fe20000410000 */
[----:B------:R-:W-:Y:S01]  /*82e0*/  FMNMX.FTZ R0, R155, R0, !PT ;  /* 0x000000009b007209 */ /* 0x000fe20007810000 */
[-C--:B------:R-:W-:Y:S01]  /*82f0*/  FMUL.FTZ R84, R84, R9.reuse ;  /* 0x0000000954547220 */ /* 0x080fe20000410000 */
[----:B------:R-:W4:Y:S01]  /*8300*/  MUFU.EX2 R156, R168 ;  /* 0x000000a8009c7308 */ /* 0x000f220000000800 */
[----:B-1----:R-:W-:Y:S01]  /*8310*/  FADD.FTZ R4, R164, R4 ;  /* 0x00000004a4047221 */ /* 0x002fe20000010000 */
[----:B------:R-:W-:Y:S01]  /*8320*/  FMNMX.FTZ R0, R158, R0, !PT ;  /* 0x000000009e007209 */ /* 0x000fe20007810000 */
[-C--:B------:R-:W-:Y:S01]  /*8330*/  FMUL.FTZ R85, R85, R9.reuse ;  /* 0x0000000955557220 */ /* 0x080fe20000410000 */
[-C--:B------:R-:W-:Y:S01]  /*8340*/  FMUL.FTZ R88, R88, R9.reuse ;  /* 0x0000000958587220 */ /* 0x080fe20000410000 */
[-C--:B------:R-:W-:Y:S01]  /*8350*/  FMUL.FTZ R89, R89, R9.reuse ;  /* 0x0000000959597220 */ /* 0x080fe20000410000 */
[----:B------:R-:W-:Y:S01]  /*8360*/  FMNMX.FTZ R0, R159, R0, !PT ;  /* 0x000000009f007209 */ /* 0x000fe20007810000 */
[-C--:B------:R-:W-:Y:S01]  /*8370*/  FMUL.FTZ R92, R92, R9.reuse ;  /* 0x000000095c5c7220 */ /* 0x080fe20000410000 */
[----:B------:R-:W1:Y:S01]  /*8380*/  MUFU.EX2 R169, R169 ;  /* 0x000000a900a97308 */ /* 0x000e620000000800 */
        /* <DEDUP_REMOVED lines=48> */
[C---:B--2---:R-:W-:Y:S01]  /*8690*/  FADD.FTZ R4, R177.reuse, R4 ;  /* 0x00000004b1047221 */ /* 0x044fe20000010000 */
[----:B------:R-:W-:Y:S01]  /*86a0*/  F2FP.BF16.F32.PACK_AB R160, R177, R160 ;  /* 0x000000a0b1a0723e */ /* 0x000fe200000010ff */
[----:B---3--:R-:W2:Y:S01]  /*86b0*/  SHFL.BFLY PT, R10, R0, 0x2, 0x1f ;  /* 0x0c401f00000a7f89 */ /* 0x008ea200000e0000 */
[-C--:B------:R-:W-:Y:S01]  /*86c0*/  FMUL.FTZ R140, R140, R9.reuse ;  /* 0x000000098c8c7220 */ /* 0x080fe20000410000 */
[-C--:B------:R-:W-:Y:S01]  /*86d0*/  FMUL.FTZ R141, R141, R9.reuse ;  /* 0x000000098d8d7220 */ /* 0x080fe20000410000 */
[-C--:B------:R-:W-:Y:S01]  /*86e0*/  FMUL.FTZ R144, R144, R9.reuse ;  /* 0x0000000990907220 */ /* 0x080fe20000410000 */
[-C--:B------:R-:W-:Y:S01]  /*86f0*/  FMUL.FTZ R145, R145, R9.reuse ;  /* 0x0000000991917220 */ /* 0x080fe20000410000 */
[-C--:B------:R-:W-:Y:S01]  /*8700*/  FMUL.FTZ R148, R148, R9.reuse ;  /* 0x0000000994947220 */ /* 0x080fe20000410000 */
[----:B----4-:R-:W-:Y:S01]  /*8710*/  FADD.FTZ R4, R180, R4 ;  /* 0x00000004b4047221 */ /* 0x010fe20000010000 */
[----:B------:R-:W-:-:S03]  /*8720*/  FMUL.FTZ R149, R149, R9 ;  /* 0x0000000995957220 */ /* 0x000fc60000410000 */
[----:B-1----:R-:W-:Y:S01]  /*8730*/  FADD.FTZ R4, R181, R4 ;  /* 0x00000004b5047221 */ /* 0x002fe20000010000 */
[----:B--2---:R-:W-:-:S05]  /*8740*/  FMNMX.FTZ R0, R0, R10, !PT ;  /* 0x0000000a00007209 */ /* 0x004fca0007810000 */
[----:B------:R-:W1:Y:S02]  /*8750*/  SHFL.BFLY PT, R10, R0, 0x1, 0x1f ;  /* 0x0c201f00000a7f89 */ /* 0x000e6400000e0000 */
[----:B-1----:R-:W-:-:S05]  /*8760*/  FMNMX.FTZ R0, R0, R10, !PT ;  /* 0x0000000a00007209 */ /* 0x002fca0007810000 */
        /* <DEDUP_REMOVED lines=22> */
[----:B-1----:R-:W-:Y:S01]  /*88d0*/  F2FP.BF16.F32.PACK_AB R154, R165, R164 ;  /* 0x000000a4a59a723e */ /* 0x002fe200000010ff */
[----:B------:R-:W1:Y:S02]  /*88e0*/  MUFU.EX2 R155, R155 ;  /* 0x0000009b009b7308 */ /* 0x000e640000000800 */
        /* <DEDUP_REMOVED lines=31> */
[----:B-1----:R-:W-:Y:S01]  /*8ae0*/  F2FP.BF16.F32.PACK_AB R162, R181, R180 ;  /* 0x000000b4b5a2723e */ /* 0x002fe200000010ff */
[----:B------:R4:W-:Y:S01]  /*8af0*/  @!P2 STS [R11+0x28820], R8 ;  /* 0x028820080b00a388 */ /* 0x0009e20000000800 */
[-C--:B------:R-:W-:Y:S01]  /*8b00*/  FMUL.FTZ R51, R51, R8.reuse ;  /* 0x0000000833337220 */ /* 0x080fe20000410000 */
[----:B------:R-:W1:Y:S01]  /*8b10*/  MUFU.EX2 R166, R166 ;  /* 0x000000a600a67308 */ /* 0x000e620000000800 */
        /* <DEDUP_REMOVED lines=77> */
[----:B------:R-:W-:Y:S01]  /*8ff0*/  FMUL.FTZ R151, R151, R8 ;  /* 0x0000000897977220 */ /* 0x000fe20000410000 */
[----:B---3--:R-:W-:-:S04]  /*9000*/  FADD.FTZ R5, R182, R5 ;  /* 0x00000005b6057221 */ /* 0x008fc80000010000 */
[C---:B-1----:R-:W-:Y:S01]  /*9010*/  FADD.FTZ R5, R163.reuse, R5 ;  /* 0x00000005a3057221 */ /* 0x042fe20000010000 */
[----:B------:R-:W-:-:S05]  /*9020*/  F2FP.BF16.F32.PACK_AB R163, R163, R182 ;  /* 0x000000b6a3a3723e */ /* 0x000fca00000010ff */
[----:B------:R4:W-:Y:S01]  /*9030*/  STSM.16.M88.4 [R23], R160 ;  /* 0x000000a017007844 */ /* 0x0009e20000000200 */
[----:B------:R-:W-:Y:S05]  /*9040*/  @!P0 BRA `(.L_x_7442) ;  /* 0x0000000000048947 */ /* 0x000fea0003800000 */
[----:B------:R-:W-:Y:S01]  /*9050*/  BPT.TRAP 0x1 ;  /* 0x000000040000795c */ /* 0x000fe20000300000 */
.L_x_7442:
[----:B------:R1:W2:Y:S01]  /*9060*/  SYNCS.PHASECHK.TRANS64.TRYWAIT P2, [UR23+0x28c50], R7 ;  /* 0x028c5007ff0075a7 */ /* 0x0002a20008040157 */
[----:B------:R-:W-:Y:S05]  /*9070*/  @!P0 BRA `(.L_x_7443) ;  /* 0x0000000000048947 */ /* 0x000fea0003800000 */
[----:B------:R-:W-:Y:S01]  /*9080*/  BPT.TRAP 0x1 ;  /* 0x000000040000795c */ /* 0x000fe20000300000 */
.L_x_7443:
[----:B--2---:R-:W-:Y:S05]  /*9090*/  @P2 BRA `(.L_x_7444) ;  /* 0x0000000000082947 */ /* 0x004fea0003800000 */
[----:B------:R-:W2:Y:S02]  /*90a0*/  SYNCS.PHASECHK.TRANS64.TRYWAIT P2, [UR23+0x28c50], R7 ;  /* 0x028c5007ff0075a7 */ /* 0x000ea40008040157 */
[----:B--2---:R-:W-:Y:S05]  /*90b0*/  @!P2 BRA `(.L_x_7445) ;  /* 0x000000d40074a947 */ /* 0x004fea0003800000 */
.L_x_7444:
[----:B------:R-:W-:Y:S01]  /*90c0*/  ULEA UR11, UR37, UR50, 0xc ;  /* 0x00000032250b7291 */ /* 0x000fe2000f8e603f */
[----:B------:R-:W-:Y:S01]  /*90d0*/  WARPGROUP.ARRIVE ;  /* 0x00000000000079c5 */ /* 0x000fe20000000000 */
[----:B------:R-:W-:Y:S01]  /*90e0*/  UMOV UR7, 0x40000040 ;  /* 0x4000004000077882 */ /* 0x000fe20000000000 */
[----:B------:R-:W-:Y:S01]  /*90f0*/  UISETP.GT.AND UP0, UPT, UR21, UR49, UPT ;  /* 0x000000311500728c */ /* 0x000fe2000bf04270 */
[----:B--2---:R-:W-:Y:S01]  /*9100*/  @!P1 VIADD R10, R10, 0x28c60 ;  /* 0x00028c600a0a9836 */ /* 0x004fe20000000000 */
[----:B------:R-:W-:Y:S01]  /*9110*/  UIADD3 UR21, UR21, -0x1, URZ ;  /* 0xffffffff15157890 */ /* 0x000fe2000fffe03f */
[----:B----4-:R-:W-:Y:S01]  /*9120*/  IMAD.MOV.U32 R8, RZ, RZ, R0 ;  /* 0x000000ffff087224 */ /* 0x010fe200078e0000 */
        /* <DEDUP_REMOVED lines=35> */
.L_x_7437:
[----:B------:R-:W5:Y:S01]  /*9360*/  SHFL.BFLY PT, R3, R4, 0x2, 0x1f ;  /* 0x0c401f0004037f89 */ /* 0x000f6200000e0000 */
[----:B------:R-:W-:Y:S08]  /*9370*/  BAR.ARV 0x8, 0x100 ;  /* 0x0204000000007b1d */ /* 0x000ff00000002000 */
[----:B------:R-:W-:Y:S01]  /*9380*/  BAR.SYNC.DEFER_BLOCKING 0xf, 0x100 ;  /* 0x03c4000000007b1d */ /* 0x000fe20000010000 */
[----:B------:R-:W-:Y:S01]  /*9390*/  ISETP.NE.AND P2, PT, R17, RZ, PT ;  /* 0x000000ff1100720c */ /* 0x000fe20003f45270 */
[----:B------:R-:W-:Y:S01]  /*93a0*/  IMAD.MOV.U32 R13, RZ, RZ, -0x800000 ;  /* 0xff800000ff0d7424 */ /* 0x000fe200078e00ff */
[----:B------:R-:W-:Y:S01]  /*93b0*/  UIADD3 UR47, UR47, 0x1, URZ ;  /* 0x000000012f2f7890 */ /* 0x000fe2000fffe03f */
[----:B------:R-:W-:-:S02]  /*93c0*/  IMAD.MOV.U32 R12, RZ, RZ, -0x800000 ;  /* 0xff800000ff0c7424 */ /* 0x000fc400078e00ff */
[----:B---34-:R-:W3:Y:S01]  /*93d0*/  SHFL.BFLY PT, R10, R5, 0x2, 0x1f ;  /* 0x0c401f00050a7f89 */ /* 0x018ee200000e0000 */
[----:B-----5:R-:W-:Y:S01]  /*93e0*/  FADD.FTZ R3, R3, R4 ;  /* 0x0000000403037221 */ /* 0x020fe20000010000 */
[----:B------:R-:W-:-:S04]  /*93f0*/  IMAD.MOV.U32 R4, RZ, RZ, RZ ;  /* 0x000000ffff047224 */ /* 0x000fc800078e00ff */
[----:B------:R-:W4:Y:S01]  /*9400*/  SHFL.BFLY PT, R8, R3, 0x1, 0x1f ;  /* 0x0c201f0003087f89 */ /* 0x000f2200000e0000 */
[----:B---3--:R-:W-:Y:S01]  /*9410*/  FADD.FTZ R10, R10, R5 ;  /* 0x000000050a0a7221 */ /* 0x008fe20000010000 */
[----:B------:R-:W-:-:S04]  /*9420*/  IMAD.U32 R5, RZ, RZ, UR10 ;  /* 0x0000000aff057e24 */ /* 0x000fc8000f8e00ff */
[----:B01----:R-:W0:Y:S01]  /*9430*/  SHFL.BFLY PT, R7, R10, 0x1, 0x1f ;  /* 0x0c201f000a077f89 */ /* 0x003e2200000e0000 */
[----:B----4-:R-:W-:Y:S01]  /*9440*/  FADD.FTZ R9, R3, R8 ;  /* 0x0000000803097221 */ /* 0x010fe20000010000 */
[----:B------:R-:W-:-:S04]  /*9450*/  IMAD.MOV.U32 R3, RZ, RZ, RZ ;  /* 0x000000ffff037224 */ /* 0x000fc800078e00ff */
[----:B------:R-:W-:-:S13]  /*9460*/  FSETP.NE.FTZ.AND P0, PT, R9, RZ, PT ;  /* 0x000000ff0900720b */ /* 0x000fda0003f15000 */
[----:B------:R-:W1:Y:S01]  /*9470*/  @P0 MUFU.LG2 R8, R9 ;  /* 0x0000000900080308 */ /* 0x000e620000000c00 */
[----:B------:R-:W-:Y:S01]  /*9480*/  @P0 FMUL.FTZ R5, R5, 0.69314718246459960938 ;  /* 0x3f31721805050820 */ /* 0x000fe20000410000 */
[----:B0-----:R-:W-:-:S05]  /*9490*/  FADD.FTZ R7, R10, R7 ;  /* 0x000000070a077221 */ /* 0x001fca0000010000 */
[----:B------:R-:W-:Y:S01]  /*94a0*/  FSETP.NE.FTZ.AND P1, PT, R7, RZ, PT ;  /* 0x000000ff0700720b */ /* 0x000fe20003f35000 */
[----:B------:R-:W0:Y:S01]  /*94b0*/  @P0 MUFU.RCP R4, R9 ;  /* 0x0000000900040308 */ /* 0x000e220000001000 */
[----:B-1----:R-:W-:-:S11]  /*94c0*/  @P0 FMUL.FTZ R8, R8, 0.69314718246459960938 ;  /* 0x3f31721808080820 */ /* 0x002fd60000410000 */
[----:B------:R-:W1:Y:S01]  /*94d0*/  @P1 MUFU.RCP R3, R7 ;  /* 0x0000000700031308 */ /* 0x000e620000001000 */
[----:B------:R-:W-:Y:S01]  /*94e0*/  @P0 FFMA.FTZ R13, R5, R6, R8 ;  /* 0x00000006050d0223 */ /* 0x000fe20000010008 */
[----:B------:R-:W-:Y:S01]  /*94f0*/  IMAD.U32 R5, RZ, RZ, UR37 ;  /* 0x00000025ff057e24 */ /* 0x000fe2000f8e00ff */
[----:B------:R-:W-:Y:S01]  /*9500*/  UIADD3 UR37, UR37, 0x1, URZ ;  /* 0x0000000125257890 */ /* 0x000fe2000fffe03f */
[----:B------:R-:W-:Y:S01]  /*9510*/  PLOP3.LUT P0, PT, PT, PT, PT, 0x8, 0x0 ;  /* 0x000000000000781c */ /* 0x000fe20003f0e170 */
[-C--:B0-----:R-:W-:Y:S01]  /*9520*/  FMUL.FTZ R24, R24, R4.reuse ;  /* 0x0000000418187220 */ /* 0x081fe20000410000 */
[----:B------:R-:W-:Y:S02]  /*9530*/  @!P2 IMAD R5, R5, 0x40, R16 ;  /* 0x000000400505a824 */ /* 0x000fe400078e0210 */
[-C--:B------:R-:W-:Y:S01]  /*9540*/  FMUL.FTZ R25, R25, R4.reuse ;  /* 0x0000000419197220 */ /* 0x080fe20000410000 */
[-C--:B------:R-:W-:Y:S01]  /*9550*/  FMUL.FTZ R28, R28, R4.reuse ;  /* 0x000000041c1c7220 */ /* 0x080fe20000410000 */
[-C--:B------:R-:W-:Y:S01]  /*9560*/  FMUL.FTZ R29, R29, R4.reuse ;  /* 0x000000041d1d7220 */ /* 0x080fe20000410000 */
[-C--:B------:R-:W-:Y:S01]  /*9570*/  FMUL.FTZ R32, R32, R4.reuse ;  /* 0x0000000420207220 */ /* 0x080fe20000410000 */
[----:B------:R-:W-:Y:S01]  /*9580*/  @!P2 LEA R6, R5, UR46, 0x2 ;  /* 0x0000002e0506ac11 */ /* 0x000fe2000f8e10ff */
[-C--:B------:R-:W-:Y:S01]  /*9590*/  FMUL.FTZ R33, R33, R4.reuse ;  /* 0x0000000421217220 */ /* 0x080fe20000410000 */
[----:B------:R-:W0:Y:S01]  /*95a0*/  @P1 MUFU.LG2 R5, R7 ;  /* 0x0000000700051308 */ /* 0x000e220000000c00 */
        /* <DEDUP_REMOVED lines=60> */
[----:B---3--:R-:W-:Y:S01]  /*9970*/  IMAD.U32 R4, RZ, RZ, UR10 ;  /* 0x0000000aff047e24 */ /* 0x008fe2000f8e00ff */
[----:B------:R-:W-:Y:S01]  /*9980*/  UISETP.NE.AND UP0, UPT, UR37, 0x2, UPT ;  /* 0x000000022500788c */ /* 0x000fe2000bf05270 */
[----:B0-----:R-:W-:Y:S01]  /*9990*/  @P1 FMUL.FTZ R5, R5, 0.69314718246459960938 ;  /* 0x3f31721805051820 */ /* 0x001fe20000410000 */
[-C--:B------:R-:W-:Y:S01]  /*99a0*/  FMUL.FTZ R26, R26, R3.reuse ;  /* 0x000000031a1a7220 */ /* 0x080fe20000410000 */
[----:B------:R-:W-:Y:S01]  /*99b0*/  @P1 FMUL.FTZ R4, R4, 0.69314718246459960938 ;  /* 0x3f31721804041820 */ /* 0x000fe20000410000 */
[----:B------:R-:W-:Y:S01]  /*99c0*/  USEL UR4, URZ, 0x1, UP0 ;  /* 0x000000013f047887 */ /* 0x000fe20008000000 */
        /* <DEDUP_REMOVED lines=66> */
[----:B-1----:R-:W-:Y:S11]  /*9df0*/  BAR.ARV 0xe, 0x100 ;  /* 0x0384000000007b1d */ /* 0x002ff60000002000 */
.L_x_7407:
        /* <DEDUP_REMOVED lines=12> */
[----:B------:R-:W3:Y:S01]  /*9ec0*/  LDL R0, [R1+0x60] ;  /* 0x0000600001007983 */ /* 0x000ee20000100800 */
        /* <DEDUP_REMOVED lines=16> */
[----:B------:R-:W-:Y:S01]  /*9fd0*/  UISETP.NE.AND.EX UP0, UPT, UR11, URZ, UPT, UP0 ;  /* 0x0000003f0b00728c */ /* 0x000fe2000bf05300 */
[----:B------:R-:W-:Y:S05]  /*9fe0*/  BAR.SYNC.DEFER_BLOCKING 0x1, 0x100 ;  /* 0x0044000000007b1d */ /* 0x000fea0000010000 */
[----:B------:R-:W-:-:S05]  /*9ff0*/  PLOP3.LUT P1, PT, PT, PT, UP0, 0x80, 0x0 ;  /* 0x000000000000781c */ /* 0x000fca0003f2f008 */
[----:B------:R-:W-:-:S04]  /*a000*/  @UP0 ULEA UR10, UP1, UR45, UR10, 0x2 ;  /* 0x0000000a2d0a0291 */ /* 0x000fc8000f82103f */
[----:B------:R-:W-:Y:S01]  /*a010*/  @UP0 ULEA.HI.X UR11, UR45, UR11, UR44, 0x2, UP1 ;  /* 0x0000000b2d0b0291 */ /* 0x000fe200088f142c */
[----:B---3--:R-:W-:-:S03]  /*a020*/  IMAD.WIDE R20, R0, 0x2, R14 ;  /* 0x0000000200147825 */ /* 0x008fc600078e020e */
        /* <DEDUP_REMOVED lines=172> */
[----:B0-----:R-:W-:Y:S02]  /*aaf0*/  IMAD.U32 R4, RZ, RZ, UR10 ;  /* 0x0000000aff047e24 */ /* 0x001fe4000f8e00ff */
[----:B------:R-:W-:Y:S01]  /*ab00*/  IMAD.U32 R5, RZ, RZ, UR11 ;  /* 0x0000000bff057e24 */ /* 0x000fe2000f8e00ff */
[----:B------:R-:W-:Y:S06]  /*ab10*/  BAR.SYNC.DEFER_BLOCKING 0x1, 0x100 ;  /* 0x0044000000007b1d */ /* 0x000fec0000010000 */
[----:B------:R0:W3:Y:S02]  /*ab20*/  @P1 LDG.E R3, desc[UR40][R4.64] ;  /* 0x0000002804031981 */ /* 0x0000e4000c1e1900 */
[----:B0-----:R-:W-:-:S02]  /*ab30*/  IMAD.U32 R4, RZ, RZ, UR12 ;  /* 0x0000000cff047e24 */ /* 0x001fc4000f8e00ff */
[----:B------:R-:W-:-:S05]  /*ab40*/  IMAD.U32 R5, RZ, RZ, UR13 ;  /* 0x0000000dff057e24 */ /* 0x000fca000f8e00ff */
[----:B------:R0:W5:Y:S01]  /*ab50*/  @P0 LDG.E R0, desc[UR40][R4.64] ;  /* 0x0000002804000981 */ /* 0x000162000c1e1900 */
[----:B------:R-:W-:Y:S01]  /*ab60*/  UISETP.NE.AND UP0, UPT, UR9, URZ, UPT ;  /* 0x0000003f0900728c */ /* 0x000fe2000bf05270 */
[----:B------:R-:W-:Y:S01]  /*ab70*/  ULDC UR8, c[0x0][0xa88] ;  /* 0x0002a20000087ab9 */ /* 0x000fe20000000800 */
[----:B------:R-:W-:Y:S02]  /*ab80*/  ULOP3.LUT UR43, UR43, 0xff, URZ, 0xc0, !UPT ;  /* 0x000000ff2b2b7892 */ /* 0x000fe4000f8ec03f */
[----:B------:R-:W-:Y:S01]  /*ab90*/  USEL UR10, UR9, UR4, UP0 ;  /* 0x00000004090a7287 */ /* 0x000fe20008000000 */
[----:B---3--:R-:W-:Y:S01]  /*aba0*/  @P1 R2UR UR8, R3 ;  /* 0x00000000030812ca */ /* 0x008fe200000e0000 */
[----:B0-----:R-:W-:-:S14]  /*abb0*/  @P1 BRA `(.L_x_7449) ;  /* 0x0000000000281947 */ /* 0x001fdc0003800000 */
[----:B------:R-:W-:Y:S05]  /*abc0*/  @!P0 BRA `(.L_x_7449) ;  /* 0x0000000000248947 */ /* 0x000fea0003800000 */
[----:B------:R-:W-:Y:S02]  /*abd0*/  IMAD.U32 R4, RZ, RZ, UR12 ;  /* 0x0000000cff047e24 */ /* 0x000fe4000f8e00ff */
[----:B------:R-:W-:Y:S02]  /*abe0*/  IMAD.U32 R6, RZ, RZ, UR12 ;  /* 0x0000000cff067e24 */ /* 0x000fe4000f8e00ff */
[----:B------:R-:W-:Y:S02]  /*abf0*/  IMAD.U32 R5, RZ, RZ, UR13 ;  /* 0x0000000dff057e24 */ /* 0x000fe4000f8e00ff */
[----:B------:R-:W-:-:S03]  /*ac00*/  IMAD.U32 R7, RZ, RZ, UR13 ;  /* 0x0000000dff077e24 */ /* 0x000fc6000f8e00ff */
[----:B------:R-:W3:Y:S04]  /*ac10*/  LDG.E R4, desc[UR40][R4.64] ;  /* 0x0000002804047981 */ /* 0x000ee8000c1e1900 */
[----:B------:R-:W4:Y:S01]  /*ac20*/  LDG.E R6, desc[UR40][R6.64+0x4] ;  /* 0x0000042806067981 */ /* 0x000f22000c1e1900 */
[----:B---3--:R-:W-:Y:S02]  /*ac30*/  R2UR UR4, R4 ;  /* 0x00000000040472ca */ /* 0x008fe400000e0000 */
[----:B----4-:R-:W-:-:S13]  /*ac40*/  R2UR UR8, R6 ;  /* 0x00000000060872ca */ /* 0x010fda00000e0000 */
[----:B------:R-:W-:-:S12]  /*ac50*/  UIADD3 UR8, -UR4, UR8, URZ ;  /* 0x0000000804087290 */ /* 0x000fd8000fffe13f */
.L_x_7449:
        /* <DEDUP_REMOVED lines=11> */
[----:B------:R-:W3:Y:S01]  /*ad10*/  LDL R10, [R1+0x5c] ;  /* 0x00005c00010a7983 */ /* 0x000ee20000100800 */
[----:B------:R-:W0:Y:S01]  /*ad20*/  LDC R0, c[0x0][0xbe8] ;  /* 0x0002fa00ff007b82 */ /* 0x000e220000000800 */
[----:B------:R-:W-:Y:S01]  /*ad30*/  UISETP.GT.AND UP1, UPT, UR10, 0x1, UPT ;  /* 0x000000010a00788c */ /* 0x000fe2000bf24270 */
[----:B------:R-:W-:Y:S01]  /*ad40*/  VIADD R9, R186, UR39 ;  /* 0x00000027ba097c36 */ /* 0x000fe20008000000 */
[----:B------:R-:W-:Y:S01]  /*ad50*/  UMOV UR18, 0x9b8 ;  /* 0x000009b800127882 */ /* 0x000fe20000000000 */
[----:B------:R-:W-:Y:S02]  /*ad60*/  UISETP.NE.U32.AND UP0, UPT, UR14, URZ, UPT ;  /* 0x0000003f0e00728c */ /* 0x000fe4000bf05070 */
[----:B------:R-:W-:Y:S01]  /*ad70*/  USEL UR18, UR18, 0x978, UP1 ;  /* 0x0000097812127887 */ /* 0x000fe20008800000 */
[----:B------:R-:W-:Y:S01]  /*ad80*/  IMAD.MOV.U32 R3, RZ, RZ, R9 ;  /* 0x000000ffff037224 */ /* 0x000fe200078e0009 */
[----:B------:R-:W-:Y:S02]  /*ad90*/  UISETP.NE.AND.EX UP0, UPT, UR15, URZ, UPT, UP0 ;  /* 0x0000003f0f00728c */ /* 0x000fe4000bf05300 */
[----:B------:R-:W-:-:S02]  /*ada0*/  USEL UR16, UR43, URZ, UP1 ;  /* 0x0000003f2b107287 */ /* 0x000fc40008800000 */
[----:B------:R-:W-:Y:S02]  /*adb0*/  USEL UR45, UR45, URZ, !UP0 ;  /* 0x0000003f2d2d7287 */ /* 0x000fe4000c000000 */
[----:B------:R-:W-:-:S04]  /*adc0*/  USEL UR44, UR44, URZ, !UP0 ;  /* 0x0000003f2c2c7287 */ /* 0x000fc8000c000000 */
[----:B------:R-:W-:Y:S01]  /*add0*/  ULDC.64 UR14, c[0x0][UR18+0x228] ;  /* 0x00008a00120e7abb */ /* 0x000fe20008000a00 */
[----:B------:R-:W-:Y:S01]  /*ade0*/  ULDC.64 UR12, c[0x0][UR18+0x220] ;  /* 0x00008800120c7abb */ /* 0x000fe20008000a00 */
[----:B------:R-:W-:Y:S02]  /*adf0*/  UIMAD.WIDE.U32 UR20, UR14, UR16, URZ ;  /* 0x000000100e1472a5 */ /* 0x000fe4000f8e003f */
[----:B------:R-:W-:Y:S01]  /*ae00*/  UIMAD UR19, UR15, UR16, URZ ;  /* 0x000000100f1372a4 */ /* 0x000fe2000f8e023f */
[----:B0-----:R-:W-:Y:S01]  /*ae10*/  ISETP.NE.AND P0, PT, R0, 0x1, PT ;  /* 0x000000010000780c */ /* 0x001fe20003f05270 */
[----:B------:R-:W-:Y:S01]  /*ae20*/  UIMAD.WIDE.U32 UR14, UR12, UR45, URZ ;  /* 0x0000002d0c0e72a5 */ /* 0x000fe2000f8e003f */
[----:B------:R-:W-:Y:S01]  /*ae30*/  ULDC.64 UR10, c[0x0][UR18+0x218] ;  /* 0x00008600120a7abb */ /* 0x000fe20008000a00 */
[----:B------:R-:W-:Y:S02]  /*ae40*/  UIMAD UR45, UR13, UR45, URZ ;  /* 0x0000002d0d2d72a4 */ /* 0x000fe4000f8e023f */
[----:B------:R-:W-:-:S02]  /*ae50*/  UIMAD.WIDE.U32 UR16, UR10, UR42, URZ ;  /* 0x0000002a0a1072a5 */ /* 0x000fc4000f8e003f */
[----:B------:R-:W-:Y:S02]  /*ae60*/  UIMAD UR10, UR11, UR42, URZ ;  /* 0x0000002a0b0a72a4 */ /* 0x000fe4000f8e023f */
[----:B------:R-:W-:Y:S02]  /*ae70*/  UIMAD UR44, UR12, UR44, UR45 ;  /* 0x0000002c0c2c72a4 */ /* 0x000fe4000f8e022d */
[----:B------:R-:W-:Y:S02]  /*ae80*/  UIADD3 UR19, UR21, UR19, URZ ;  /* 0x0000001315137290 */ /* 0x000fe4000fffe03f */
[----:B------:R-:W0:Y:S01]  /*ae90*/  @P0 LDC R4, c[0x0][0xbec] ;  /* 0x0002fb00ff040b82 */ /* 0x000e220000000800 */
[----:B------:R-:W-:Y:S02]  /*aea0*/  UIADD3 UR11, UR17, UR10, URZ ;  /* 0x0000000a110b7290 */ /* 0x000fe4000fffe03f */
[----:B------:R-:W-:Y:S02]  /*aeb0*/  UIADD3 UR16, UP0, UP2, UR14, UR16, UR4 ;  /* 0x000000100e107290 */ /* 0x000fe4000fa1e004 */
[----:B------:R-:W-:Y:S01]  /*aec0*/  UIADD3 UR10, UR15, UR44, URZ ;  /* 0x0000002c0f0a7290 */ /* 0x000fe2000fffe03f */
[----:B------:R-:W-:-:S02]  /*aed0*/  IMAD.U32 R6, RZ, RZ, UR19 ;  /* 0x00000013ff067e24 */ /* 0x000fc4000f8e00ff */
[----:B------:R-:W1:Y:S01]  /*aee0*/  @P0 LDC R5, c[0x0][0xbf0] ;  /* 0x0002fc00ff050b82 */ /* 0x000e620000000800 */
[----:B------:R-:W-:Y:S01]  /*aef0*/  UIADD3.X UR10, UR10, UR11, UR22, UP0, UP2 ;  /* 0x0000000b0a0a7290 */ /* 0x000fe200087e4416 */
[----:B0-----:R-:W-:-:S05]  /*af00*/  @P0 IMAD.HI.U32 R4, R9, R4, RZ ;  /* 0x0000000409040227 */ /* 0x001fca00078e00ff */
[----:B-1----:R-:W-:Y:S01]  /*af10*/  @P0 SHF.R.U32.HI R3, RZ, R5, R4 ;  /* 0x00000005ff030219 */ /* 0x002fe20000011604 */
[----:B------:R-:W-:-:S04]  /*af20*/  IMAD.U32 R4, RZ, RZ, UR20 ;  /* 0x00000014ff047e24 */ /* 0x000fc8000f8e00ff */
[--C-:B------:R-:W-:Y:S01]  /*af30*/  IMAD.MOV R7, RZ, RZ, -R3.reuse ;  /* 0x000000ffff077224 */ /* 0x100fe200078e0a03 */
[----:B------:R-:W-:Y:S02]  /*af40*/  IADD3 R4, P0, P2, R3, UR16, R4 ;  /* 0x0000001003047c10 */ /* 0x000fe4000fa1e004 */
[----:B------:R-:W-:Y:S01]  /*af50*/  SHF.R.S32.HI R3, RZ, 0x1f, R3 ;  /* 0x0000001fff037819 */ /* 0x000fe20000011403 */
[C---:B------:R-:W-:Y:S02]  /*af60*/  IMAD R7, R0.reuse, R7, R9 ;  /* 0x0000000700077224 */ /* 0x040fe400078e0209 */
[----:B------:R-:W-:Y:S01]  /*af70*/  IMAD R9, R0, UR8, RZ ;  /* 0x0000000800097c24 */ /* 0x000fe2000f8e02ff */
[----:B------:R-:W-:Y:S01]  /*af80*/  IADD3.X R5, R3, UR10, R6, P0, P2 ;  /* 0x0000000a03057c10 */ /* 0x000fe200087e4406 */
[----:B------:R-:W-:Y:S01]  /*af90*/  ULDC.64 UR10, c[0x0][UR18+0x210] ;  /* 0x00008400120a7abb */ /* 0x000fe20008000a00 */
[----:B------:R-:W-:Y:S01]  /*afa0*/  SHF.R.S32.HI R3, RZ, 0x1f, R7 ;  /* 0x0000001fff037819 */ /* 0x000fe20000011407 */
[----:B------:R-:W-:-:S02]  /*afb0*/  IMAD R6, R7, UR11, RZ ;  /* 0x0000000b07067c24 */ /* 0x000fc4000f8e02ff */
[----:B------:R-:W-:-:S04]  /*afc0*/  IMAD.WIDE.U32 R4, R7, UR10, R4 ;  /* 0x0000000a07047c25 */ /* 0x000fc8000f8e0004 */
[----:B------:R-:W-:Y:S01]  /*afd0*/  IMAD R3, R3, UR10, R6 ;  /* 0x0000000a03037c24 */ /* 0x000fe2000f8e0206 */
[----:B------:R-:W-:Y:S01]  /*afe0*/  ULDC.64 UR10, c[0x0][0xba8] ;  /* 0x0002ea00000a7ab9 */ /* 0x000fe20000000a00 */
[----:B------:R-:W-:Y:S01]  /*aff0*/  @!UP1 ULDC UR10, c[0x0][0xb50] ;  /* 0x0002d400000a9ab9 */ /* 0x000fe20000000800 */
[----:B------:R-:W-:Y:S01]  /*b000*/  @!UP1 ULDC UR11, c[0x0][0xb54] ;  /* 0x0002d500000b9ab9 */ /* 0x000fe20000000800 */
[----:B------:R-:W-:Y:S01]  /*b010*/  IMAD.IADD R3, R5, 0x1, R3 ;  /* 0x0000000105037824 */ /* 0x000fe200078e0203 */
[----:B------:R-:W-:Y:S01]  /*b020*/  LEA R8, P0, R4, UR10, 0x2 ;  /* 0x0000000a04087c11 */ /* 0x000fe2000f8010ff */
[----:B------:R-:W-:-:S03]  /*b030*/  VIADD R0, R16, UR39 ;  /* 0x0000002710007c36 */ /* 0x000fc60008000000 */
[----:B------:R-:W-:Y:S01]  /*b040*/  LEA.HI.X R3, R4, UR11, R3, 0x2, P0 ;  /* 0x0000000b04037c11 */ /* 0x000fe200080f1403 */
[----:B------:R-:W-:Y:S04]  /*b050*/  SHFL.IDX PT, R6, R8, 0x1, 0x1c1f ;  /* 0x003c1f0008067f89 */ /* 0x000fe800000e0000 */
[----:B------:R-:W-:Y:S04]  /*b060*/  SHFL.IDX PT, R5, R3, RZ, 0x1c1f ;  /* 0x001c1fff03057589 */ /* 0x000fe800000e0000 */
[----:B------:R-:W-:Y:S01]  /*b070*/  SHFL.IDX PT, R7, R3, 0x1, 0x1c1f ;  /* 0x003c1f0003077f89 */ /* 0x000fe200000e0000 */
[----:B---3--:R-:W-:-:S05]  /*b080*/  IMAD.MOV R4, RZ, RZ, -R10 ;  /* 0x000000ffff047224 */ /* 0x008fca00078e0a0a */
[----:B------:R-:W-:Y:S02]  /*b090*/  ISETP.NE.AND P0, PT, R185, R4, PT ;  /* 0x00000004b900720c */ /* 0x000fe40003f05270 */
[----:B------:R-:W0:Y:S02]  /*b0a0*/  SHFL.IDX PT, R4, R8, RZ, 0x1c1f ;  /* 0x001c1fff08047589 */ /* 0x000e2400000e0000 */
[C---:B------:R-:W-:Y:S01]  /*b0b0*/  ISETP.GE.OR P2, PT, R0.reuse, R9, P0 ;  /* 0x000000090000720c */ /* 0x040fe20000746670 */
[----:B------:R-:W-:-:S05]  /*b0c0*/  VIADD R0, R0, 0x8 ;  /* 0x0000000800007836 */ /* 0x000fca0000000000 */
[----:B------:R-:W-:-:S07]  /*b0d0*/  ISETP.GE.OR P0, PT, R0, R9, P0 ;  /* 0x000000090000720c */ /* 0x000fce0000706670 */
[----:B0-----:R0:W-:Y:S06]  /*b0e0*/  @!P2 ST.E desc[UR40][R4.64], R13 ;  /* 0x0000000d0400a985 */ /* 0x0011ec000c101928 */
[----:B------:R0:W-:Y:S02]  /*b0f0*/  @!P0 ST.E desc[UR40][R6.64], R12 ;  /* 0x0000000c06008985 */ /* 0x0001e4000c101928 */
.L_x_7450:
[----:B------:R-:W-:Y:S05]  /*b100*/  @P1 BRA `(.L_x_7451) ;  /* 0x00000010004c1947 */ /* 0x000fea0003800000 */
[----:B------:R-:W1:Y:S01]  /*b110*/  S2R R0, SR_TID.X ;  /* 0x0000000000007919 */ /* 0x000e620000002100 */
[----:B------:R-:W3:Y:S01]  /*b120*/  LDC R82, c[0x0][0xbe8] ;  /* 0x0002fa00ff527b82 */ /* 0x000ee20000000800 */
        /* <DEDUP_REMOVED lines=11> */
[----:B------:R-:W-:Y:S02]  /*b1e0*/  LOP3.LUT R32, R33, 0x380, RZ, 0xc0, !PT ;  /* 0x0000038021207812 */ /* 0x000fe400078ec0ff */
[----:B------:R-:W-:Y:S02]  /*b1f0*/  IADD3 R37, P1, R14, 0x6000, RZ ;  /* 0x000060000e257810 */ /* 0x000fe40007f3e0ff */
[----:B------:R-:W-:-:S02]  /*b200*/  SHF.R.U64 R40, R40, 0x3, RZ ;  /* 0x0000000328287819 */ /* 0x000fc400000012ff */
[----:B------:R-:W-:Y:S02]  /*b210*/  SHF.R.U64 R32, R32, 0x3, RZ ;  /* 0x0000000320207819 */ /* 0x000fe400000012ff */
[----:B------:R-:W-:Y:S02]  /*b220*/  LOP3.LUT R36, R37, 0x380, RZ, 0xc0, !PT ;  /* 0x0000038025247812 */ /* 0x000fe400078ec0ff */
[----:B------:R-:W-:Y:S01]  /*b230*/  LOP3.LUT R40, R40, R41, RZ, 0x3c, !PT ;  /* 0x0000002928287212 */ /* 0x000fe200078e3cff */
[--C-:B------:R-:W-:Y:S01]  /*b240*/  IMAD.X R41, RZ, RZ, R15.reuse, P2 ;  /* 0x000000ffff297224 */ /* 0x100fe200010e060f */
[----:B------:R-:W-:Y:S01]  /*b250*/  LOP3.LUT R32, R32, R33, RZ, 0x3c, !PT ;  /* 0x0000002120207212 */ /* 0x000fe200078e3cff */
[--C-:B------:R-:W-:Y:S01]  /*b260*/  IMAD.X R33, RZ, RZ, R15.reuse, P0 ;  /* 0x000000ffff217224 */ /* 0x100fe200000e060f */
[----:B------:R-:W-:Y:S02]  /*b270*/  IADD3 R69, P2, R14, 0xe000, RZ ;  /* 0x0000e0000e457810 */ /* 0x000fe40007f5e0ff */
[----:B------:R-:W-:Y:S01]  /*b280*/  SHF.R.U64 R36, R36, 0x3, RZ ;  /* 0x0000000324247819 */ /* 0x000fe200000012ff */
[----:B------:R-:W-:Y:S01]  /*b290*/  UIMAD UR12, UR22, UR14, URZ ;  /* 0x0000000e160c72a4 */ /* 0x000fe2000f8e023f */
[----:B------:R-:W-:Y:S01]  /*b2a0*/  IADD3 R61, P0, R14, 0xc000, RZ ;  /* 0x0000c0000e3d7810 */ /* 0x000fe20007f1e0ff */
[----:B------:R-:W-:Y:S01]  /*b2b0*/  UIMAD.WIDE.U32 UR10, UR4, UR14, URZ ;  /* 0x0000000e040a72a5 */ /* 0x000fe2000f8e003f */
[----:B------:R-:W-:Y:S01]  /*b2c0*/  LOP3.LUT R68, R69, 0x380, RZ, 0xc0, !PT ;  /* 0x0000038045447812 */ /* 0x000fe200078ec0ff */
[----:B------:R-:W5:Y:S01]  /*b2d0*/  LD.E.128 R32, desc[UR40][R32.64] ;  /* 0x0000002820207980 */ /* 0x000f62000c101d00 */
[----:B------:R-:W-:Y:S01]  /*b2e0*/  LOP3.LUT R36, R36, R37, RZ, 0x3c, !PT ;  /* 0x0000002524247212 */ /* 0x000fe200078e3cff */
[----:B------:R-:W-:Y:S01]  /*b2f0*/  IMAD.X R37, RZ, RZ, R15, P1 ;  /* 0x000000ffff257224 */ /* 0x000fe200008e060f */
[----:B------:R-:W-:Y:S01]  /*b300*/  LOP3.LUT R60, R61, 0x380, RZ, 0xc0, !PT ;  /* 0x000003803d3c7812 */ /* 0x000fe200078ec0ff */
[----:B------:R-:W5:Y:S01]  /*b310*/  LD.E.128 R40, desc[UR40][R40.64] ;  /* 0x0000002828287980 */ /* 0x000f62000c101d00 */
[----:B------:R-:W-:-:S02]  /*b320*/  IADD3 R65, P1, R14, 0xd000, RZ ;  /* 0x0000d0000e417810 */ /* 0x000fc40007f3e0ff */
[----:B------:R-:W-:Y:S02]  /*b330*/  SHF.R.U64 R68, R68, 0x3, RZ ;  /* 0x0000000344447819 */ /* 0x000fe400000012ff */
[----:B------:R-:W-:Y:S02]  /*b340*/  IADD3 R9, P3, R14, 0x1000, RZ ;  /* 0x000010000e097810 */ /* 0x000fe40007f7e0ff */
[----:B------:R-:W-:Y:S02]  /*b350*/  LOP3.LUT R81, R20, 0xfffffff8, RZ, 0xc0, !PT ;  /* 0xfffffff814517812 */ /* 0x000fe400078ec0ff */
[C---:B------:R-:W-:Y:S02]  /*b360*/  IADD3 R13, P4, R14.reuse, 0x2000, RZ ;  /* 0x000020000e0d7810 */ /* 0x040fe40007f9e0ff */
[C---:B------:R-:W-:Y:S02]  /*b370*/  IADD3 R25, P5, R14.reuse, 0x3000, RZ ;  /* 0x000030000e197810 */ /* 0x040fe40007fbe0ff */
[----:B------:R-:W-:Y:S01]  /*b380*/  IADD3 R29, P6, R14, 0x4000, RZ ;  /* 0x000040000e1d7810 */ /* 0x000fe20007fde0ff */
[----:B------:R-:W-:Y:S01]  /*b390*/  UIMAD UR12, UR4, UR15, UR12 ;  /* 0x0000000f040c72a4 */ /* 0x000fe2000f8e020c */
[----:B------:R-:W-:Y:S01]  /*b3a0*/  SHF.R.U64 R60, R60, 0x3, RZ ;  /* 0x000000033c3c7819 */ /* 0x000fe200000012ff */
[----:B------:R-:W5:Y:S01]  /*b3b0*/  LD.E.128 R36, desc[UR40][R36.64] ;  /* 0x0000002824247980 */ /* 0x000f62000c101d00 */
[----:B------:R-:W-:-:S02]  /*b3c0*/  LOP3.LUT R64, R65, 0x380, RZ, 0xc0, !PT ;  /* 0x0000038041407812 */ /* 0x000fc400078ec0ff */
[----:B------:R-:W-:Y:S01]  /*b3d0*/  LOP3.LUT R68, R68, R69, RZ, 0x3c, !PT ;  /* 0x0000004544447212 */ /* 0x000fe200078e3cff */
[--C-:B------:R-:W-:Y:S01]  /*b3e0*/  IMAD.X R69, RZ, RZ, R15.reuse, P2 ;  /* 0x000000ffff457224 */ /* 0x100fe200010e060f */
[----:B------:R-:W-:Y:S01]  /*b3f0*/  LOP3.LUT R60, R60, R61, RZ, 0x3c, !PT ;  /* 0x0000003d3c3c7212 */ /* 0x000fe200078e3cff */
[----:B------:R-:W-:Y:S01]  /*b400*/  IMAD.X R61, RZ, RZ, R15, P0 ;  /* 0x000000ffff3d7224 */ /* 0x000fe200000e060f */
[----:B---3--:R-:W-:Y:S02]  /*b410*/  ISETP.NE.AND P2, PT, R82, 0x1, PT ;  /* 0x000000015200780c */ /* 0x008fe40003f45270 */
[----:B------:R-:W-:Y:S02]  /*b420*/  SHF.R.U64 R64, R64, 0x3, RZ ;  /* 0x0000000340407819 */ /* 0x000fe400000012ff */
[----:B------:R-:W-:Y:S01]  /*b430*/  LOP3.LUT R8, R9, 0x380, RZ, 0xc0, !PT ;  /* 0x0000038009087812 */ /* 0x000fe200078ec0ff */
[----:B------:R-:W-:Y:S01]  /*b440*/  IMAD.IADD R20, R0, 0x1, -R81 ;  /* 0x0000000100147824 */ /* 0x000fe200078e0a51 */
[----:B------:R-:W-:-:S02]  /*b450*/  ISETP.GE.AND P0, PT, R195, UR16, PT ;  /* 0x00000010c3007c0c */ /* 0x000fc4000bf06270 */
[----:B------:R-:W-:Y:S02]  /*b460*/  LOP3.LUT R12, R13, 0x380, RZ, 0xc0, !PT ;  /* 0x000003800d0c7812 */ /* 0x000fe400078ec0ff */
[----:B------:R-:W-:Y:S02]  /*b470*/  LOP3.LUT R24, R25, 0x380, RZ, 0xc0, !PT ;  /* 0x0000038019187812 */ /* 0x000fe400078ec0ff */
[----:B------:R-:W-:Y:S01]  /*b480*/  LOP3.LUT R28, R29, 0x380, RZ, 0xc0, !PT ;  /* 0x000003801d1c7812 */ /* 0x000fe200078ec0ff */
[----:B------:R-:W0:Y:S01]  /*b490*/  @P2 LDC R77, c[0x0][0xbec] ;  /* 0x0002fb00ff4d2b82 */ /* 0x000e220000000800 */
[----:B------:R-:W-:Y:S01]  /*b4a0*/  LOP3.LUT R64, R64, R65, RZ, 0x3c, !PT ;  /* 0x0000004140407212 */ /* 0x000fe200078e3cff */
[----:B------:R-:W-:Y:S01]  /*b4b0*/  IMAD.X R65, RZ, RZ, R15, P1 ;  /* 0x000000ffff417224 */ /* 0x000fe200008e060f */
[----:B------:R-:W-:Y:S01]  /*b4c0*/  SEL R76, RZ, 0xffffffff, P0 ;  /* 0xffffffffff4c7807 */ /* 0x000fe20000000000 */
[----:B------:R-:W-:Y:S01]  /*b4d0*/  UIADD3 UR11, UR11, UR12, URZ ;  /* 0x0000000c0b0b7290 */ /* 0x000fe2000fffe03f */
[----:B------:R-:W-:Y:S01]  /*b4e0*/  ISETP.GE.AND P1, PT, R2, UR16, PT ;  /* 0x0000001002007c0c */ /* 0x000fe2000bf26270 */
[----:B------:R-:W-:Y:S01]  /*b4f0*/  USHF.R.S32.HI UR4, URZ, 0x1f, UR9 ;  /* 0x0000001f3f047899 */ /* 0x000fe20008011409 */
[----:B------:R-:W-:Y:S01]  /*b500*/  SHF.R.U64 R8, R8, 0x3, RZ ;  /* 0x0000000308087819 */ /* 0x000fe200000012ff */
[----:B------:R-:W-:Y:S01]  /*b510*/  IMAD.SHL.U32 R76, R76, 0x2, RZ ;  /* 0x000000024c4c7824 */ /* 0x000fe200078e00ff */
[----:B------:R-:W-:Y:S01]  /*b520*/  SEL R21, RZ, 0x1, P1 ;  /* 0x00000001ff157807 */ /* 0x000fe20000800000 */
[----:B------:R-:W1:Y:S01]  /*b530*/  @P2 LDC R79, c[0x0][0xbf0] ;  /* 0x0002fc00ff4f2b82 */ /* 0x000e620000000800 */
[----:B------:R-:W-:Y:S01]  /*b540*/  ISETP.GE.AND P1, PT, R194, UR16, PT ;  /* 0x00000010c2007c0c */ /* 0x000fe2000bf26270 */
[----:B------:R-:W-:Y:S01]  /*b550*/  ULDC.64 UR12, c[0x0][0xae8] ;  /* 0x0002ba00000c7ab9 */ /* 0x000fe20000000a00 */
[----:B------:R-:W-:Y:S01]  /*b560*/  LOP3.LUT R21, R76, 0x2, R21, 0xe2, !PT ;  /* 0x000000024c157812 */ /* 0x000fe200078ee215 */
[----:B------:R-:W5:Y:S01]  /*b570*/  LD.E.128 R60, desc[UR40][R60.64] ;  /* 0x000000283c3c7980 */ /* 0x000f62000c101d00 */
[----:B------:R-:W-:-:S02]  /*b580*/  SEL R76, RZ, 0xffffffff, P1 ;  /* 0xffffffffff4c7807 */ /* 0x000fc40000800000 */
[----:B------:R-:W-:Y:S01]  /*b590*/  ISETP.GE.AND P0, PT, R193, UR16, PT ;  /* 0x00000010c1007c0c */ /* 0x000fe2000bf06270 */
[----:B------:R-:W5:Y:S01]  /*b5a0*/  LD.E.128 R64, desc[UR40][R64.64] ;  /* 0x0000002840407980 */ /* 0x000f62000c101d00 */
[----:B------:R-:W-:Y:S01]  /*b5b0*/  LOP3.LUT R8, R8, R9, RZ, 0x3c, !PT ;  /* 0x0000000908087212 */ /* 0x000fe200078e3cff */
[----:B------:R-:W-:Y:S01]  /*b5c0*/  IMAD.X R9, RZ, RZ, R15, P3 ;  /* 0x000000ffff097224 */ /* 0x000fe200018e060f */
[----:B------:R-:W-:Y:S01]  /*b5d0*/  IADD3 R45, P3, R14, 0x8000, RZ ;  /* 0x000080000e2d7810 */ /* 0x000fe20007f7e0ff */
[----:B------:R-:W-:Y:S01]  /*b5e0*/  IMAD.SHL.U32 R76, R76, 0x4, RZ ;  /* 0x000000044c4c7824 */ /* 0x000fe200078e00ff */
[----:B------:R-:W-:Y:S01]  /*b5f0*/  SEL R0, RZ, 0xffffffff, P0 ;  /* 0xffffffffff007807 */ /* 0x000fe20000000000 */
[----:B------:R-:W5:Y:S01]  /*b600*/  LD.E.128 R68, desc[UR40][R68.64] ;  /* 0x0000002844447980 */ /* 0x000f62000c101d00 */
[----:B------:R-:W-:Y:S02]  /*b610*/  LOP3.LUT R44, R45, 0x380, RZ, 0xc0, !PT ;  /* 0x000003802d2c7812 */ /* 0x000fe400078ec0ff */
[----:B------:R-:W-:Y:S01]  /*b620*/  LOP3.LUT R21, R76, 0x4, R21, 0xe2, !PT ;  /* 0x000000044c157812 */ /* 0x000fe200078ee215 */
[----:B------:R-:W-:Y:S01]  /*b630*/  IMAD.SHL.U32 R76, R0, 0x8, RZ ;  /* 0x00000008004c7824 */ /* 0x000fe200078e00ff */
[----:B------:R-:W-:Y:S01]  /*b640*/  SHF.R.U64 R12, R12, 0x3, RZ ;  /* 0x000000030c0c7819 */ /* 0x000fe200000012ff */
[----:B------:R-:W-:Y:S01]  /*b650*/  IMAD R0, R20, 0x20, R3 ;  /* 0x0000002014007824 */ /* 0x000fe200078e0203 */
[----:B------:R-:W-:-:S02]  /*b660*/  SHF.R.U64 R24, R24, 0x3, RZ ;  /* 0x0000000318187819 */ /* 0x000fc400000012ff */
[----:B------:R-:W-:Y:S01]  /*b670*/  SHF.R.U64 R28, R28, 0x3, RZ ;  /* 0x000000031c1c7819 */ /* 0x000fe200000012ff */
[----:B------:R-:W-:Y:S01]  /*b680*/  UIMAD.WIDE.U32 UR10, UR42, UR12, UR10 ;  /* 0x0000000c2a0a72a5 */ /* 0x000fe2000f8e000a */
[----:B------:R-:W-:Y:S01]  /*b690*/  SHF.R.U64 R44, R44, 0x3, RZ ;  /* 0x000000032c2c7819 */ /* 0x000fe200000012ff */
[----:B------:R-:W-:Y:S01]  /*b6a0*/  VIADD R80, R0, UR39 ;  /* 0x0000002700507c36 */ /* 0x000fe20008000000 */
        /* <DEDUP_REMOVED lines=9> */
[----:B------:R-:W-:Y:S01]  /*b740*/  UIMAD UR11, UR42, UR13, UR11 ;  /* 0x0000000d2a0b72a4 */ /* 0x000fe2000f8e020b */
[C---:B------:R-:W-:Y:S01]  /*b750*/  IADD3 R53, P5, R14.reuse, 0xa000, RZ ;  /* 0x0000a0000e357810 */ /* 0x040fe20007fbe0ff */
[----:B------:R-:W5:Y:S01]  /*b760*/  LD.E.128 R8, desc[UR40][R8.64] ;  /* 0x0000002808087980 */ /* 0x000f62000c101d00 */
[----:B------:R-:W-:Y:S01]  /*b770*/  IADD3 R57, P6, R14, 0xb000, RZ ;  /* 0x0000b0000e397810 */ /* 0x000fe20007fde0ff */
[----:B------:R-:W-:Y:S01]  /*b780*/  ULDC.64 UR12, c[0x0][0xaf0] ;  /* 0x0002bc00000c7ab9 */ /* 0x000fe20000000a00 */
[----:B------:R-:W-:Y:S01]  /*b790*/  ISETP.GE.AND P0, PT, R192, UR16, PT ;  /* 0x00000010c0007c0c */ /* 0x000fe2000bf06270 */
[----:B0-----:R-:W-:Y:S01]  /*b7a0*/  @P2 IMAD.HI.U32 R0, R80, R77, RZ ;  /* 0x0000004d50002227 */ /* 0x001fe200078e00ff */
[----:B------:R-:W-:Y:S01]  /*b7b0*/  IADD3 R7, P3, R14, 0xf000, RZ ;  /* 0x0000f0000e077810 */ /* 0x000fe20007f7e0ff */
[----:B------:R-:W-:Y:S01]  /*b7c0*/  UIMAD UR4, UR4, UR12, URZ ;  /* 0x0000000c040472a4 */ /* 0x000fe2000f8e023f */
[----:B------:R-:W-:Y:S01]  /*b7d0*/  LOP3.LUT R48, R49, 0x380, RZ, 0xc0, !PT ;  /* 0x0000038031307812 */ /* 0x000fe200078ec0ff */
[----:B------:R-:W5:Y:S01]  /*b7e0*/  LD.E.128 R24, desc[UR40][R24.64] ;  /* 0x0000002818187980 */ /* 0x000f62000c101d00 */
[----:B------:R-:W-:-:S02]  /*b7f0*/  LOP3.LUT R52, R53, 0x380, RZ, 0xc0, !PT ;  /* 0x0000038035347812 */ /* 0x000fc400078ec0ff */
[----:B------:R-:W-:Y:S01]  /*b800*/  LOP3.LUT R56, R57, 0x380, RZ, 0xc0, !PT ;  /* 0x0000038039387812 */ /* 0x000fe200078ec0ff */
[----:B------:R-:W5:Y:S01]  /*b810*/  LD.E.128 R28, desc[UR40][R28.64] ;  /* 0x000000281c1c7980 */ /* 0x000f62000c101d00 */
[----:B------:R-:W-:Y:S02]  /*b820*/  LOP3.LUT R5, R14, 0x380, RZ, 0xc0, !PT ;  /* 0x000003800e057812 */ /* 0x000fe400078ec0ff */
[----:B------:R-:W-:Y:S01]  /*b830*/  SEL R20, RZ, 0xffffffff, P0 ;  /* 0xffffffffff147807 */ /* 0x000fe20000000000 */
[----:B------:R-:W-:Y:S01]  /*b840*/  IMAD.MOV.U32 R77, RZ, RZ, R80 ;  /* 0x000000ffff4d7224 */ /* 0x000fe200078e0050 */
[----:B------:R-:W-:Y:S01]  /*b850*/  LOP3.LUT R6, R7, 0x380, RZ, 0xc0, !PT ;  /* 0x0000038007067812 */ /* 0x000fe200078ec0ff */
[----:B------:R-:W-:Y:S01]  /*b860*/  UIMAD UR4, UR9, UR13, UR4 ;  /* 0x0000000d090472a4 */ /* 0x000fe2000f8e0204 */
[----:B-1----:R-:W-:Y:S01]  /*b870*/  @P2 SHF.R.U32.HI R77, RZ, R79, R0 ;  /* 0x0000004fff4d2219 */ /* 0x002fe20000011600 */
[----:B------:R-:W-:Y:S01]  /*b880*/  UIMAD.WIDE.U32 UR10, UR9, UR12, UR10 ;  /* 0x0000000c090a72a5 */ /* 0x000fe2000f8e000a */
[----:B------:R-:W-:Y:S01]  /*b890*/  SHF.R.U64 R48, R48, 0x3, RZ ;  /* 0x0000000330307819 */ /* 0x000fe200000012ff */
[----:B------:R-:W-:Y:S01]  /*b8a0*/  IMAD.SHL.U32 R20, R20, 0x10, RZ ;  /* 0x0000001014147824 */ /* 0x000fe200078e00ff */
[----:B------:R-:W-:Y:S01]  /*b8b0*/  SHF.R.U64 R52, R52, 0x3, RZ ;  /* 0x0000000334347819 */ /* 0x000fe200000012ff */
[----:B------:R-:W-:Y:S01]  /*b8c0*/  IMAD.X R73, RZ, RZ, R15, P3 ;  /* 0x000000ffff497224 */ /* 0x000fe200018e060f */
[----:B------:R-:W-:Y:S01]  /*b8d0*/  SHF.R.U64 R56, R56, 0x3, RZ ;  /* 0x0000000338387819 */ /* 0x000fe200000012ff */
[----:B------:R-:W5:Y:S01]  /*b8e0*/  LD.E.128 R44, desc[UR40][R44.64] ;  /* 0x000000282c2c7980 */ /* 0x000f62000c101d00 */
[----:B------:R-:W-:-:S02]  /*b8f0*/  SHF.R.U64 R5, R5, 0x3, RZ ;  /* 0x0000000305057819 */ /* 0x000fc400000012ff */
[----:B------:R-:W-:Y:S02]  /*b900*/  SHF.R.U64 R6, R6, 0x3, RZ ;  /* 0x0000000306067819 */ /* 0x000fe400000012ff */
[----:B------:R-:W-:Y:S01]  /*b910*/  LOP3.LUT R21, R76, 0x8, R21, 0xe2, !PT ;  /* 0x000000084c157812 */ /* 0x000fe200078ee215 */
[----:B------:R-:W-:Y:S01]  /*b920*/  UIADD3 UR4, UR11, UR4, URZ ;  /* 0x000000040b047290 */ /* 0x000fe2000fffe03f */
[----:B------:R-:W-:Y:S01]  /*b930*/  ISETP.GE.AND P0, PT, R187, UR16, PT ;  /* 0x00000010bb007c0c */ /* 0x000fe2000bf06270 */
        /* <DEDUP_REMOVED lines=9> */
[----:B------:R-:W-:-:S02]  /*b9d0*/  LOP3.LUT R72, R6, R7, RZ, 0x3c, !PT ;  /* 0x0000000706487212 */ /* 0x000fc400078e3cff */
[----:B------:R-:W-:Y:S02]  /*b9e0*/  SHF.R.S32.HI R78, RZ, 0x1f, R77 ;  /* 0x0000001fff4e7819 */ /* 0x000fe4000001144d */
[----:B------:R-:W-:Y:S01]  /*b9f0*/  LOP3.LUT R76, R20, 0x10, R21, 0xe2, !PT ;  /* 0x00000010144c7812 */ /* 0x000fe200078ee215 */
[----:B------:R-:W-:Y:S01]  /*ba00*/  IMAD.U32 R20, RZ, RZ, UR10 ;  /* 0x0000000aff147e24 */ /* 0x000fe2000f8e00ff */
[----:B------:R-:W-:Y:S01]  /*ba10*/  SEL R0, RZ, 0xffffffff, P0 ;  /* 0xffffffffff007807 */ /* 0x000fe20000000000 */
[----:B------:R-:W-:Y:S01]  /*ba20*/  IMAD.U32 R21, RZ, RZ, UR11 ;  /* 0x0000000bff157e24 */ /* 0x000fe2000f8e00ff */
[----:B------:R-:W-:Y:S01]  /*ba30*/  ULDC.64 UR10, c[0x0][0xae0] ;  /* 0x0002b800000a7ab9 */ /* 0x000fe20000000a00 */
[----:B------:R-:W-:Y:S01]  /*ba40*/  IMAD R79, R82, R79, R80 ;  /* 0x0000004f524f7224 */ /* 0x000fe200078e0250 */
[----:B------:R-:W5:Y:S01]  /*ba50*/  LD.E.128 R4, desc[UR40][R4.64] ;  /* 0x0000002804047980 */ /* 0x000f62000c101d00 */
[----:B------:R-:W-:Y:S02]  /*ba60*/  IMAD.U32 R21, RZ, RZ, UR4 ;  /* 0x00000004ff157e24 */ /* 0x000fe4000f8e00ff */
[----:B------:R-:W-:Y:S01]  /*ba70*/  IMAD R78, R78, UR10, RZ ;  /* 0x0000000a4e4e7c24 */ /* 0x000fe2000f8e02ff */
[----:B------:R-:W5:Y:S01]  /*ba80*/  LD.E.128 R12, desc[UR40][R12.64] ;  /* 0x000000280c0c7980 */ /* 0x000f62000c101d00 */
[----:B------:R-:W-:Y:S01]  /*ba90*/  IMAD.SHL.U32 R83, R0, 0x20, RZ ;  /* 0x0000002000537824 */ /* 0x000fe200078e00ff */
[----:B------:R-:W-:-:S02]  /*baa0*/  ISETP.GE.AND P0, PT, R229, UR16, PT ;  /* 0x00000010e5007c0c */ /* 0x000fc4000bf06270 */
[----:B------:R-:W5:Y:S01]  /*bab0*/  LD.E.128 R48, desc[UR40][R48.64] ;  /* 0x0000002830307980 */ /* 0x000f62000c101d00 */
[----:B------:R-:W-:-:S03]  /*bac0*/  SHF.R.S32.HI R0, RZ, 0x1f, R79 ;  /* 0x0000001fff007819 */ /* 0x000fc6000001144f */
[----:B------:R-:W5:Y:S01]  /*bad0*/  LD.E.128 R52, desc[UR40][R52.64] ;  /* 0x0000002834347980 */ /* 0x000f62000c101d00 */
[----:B------:R-:W-:-:S03]  /*bae0*/  IMAD.WIDE.U32 R20, R77, UR10, R20 ;  /* 0x0000000a4d147c25 */ /* 0x000fc6000f8e0014 */
[----:B------:R-:W5:Y:S01]  /*baf0*/  LD.E.128 R56, desc[UR40][R56.64] ;  /* 0x0000002838387980 */ /* 0x000f62000c101d00 */
[----:B------:R-:W-:Y:S01]  /*bb00*/  IMAD R81, R77, UR11, R78 ;  /* 0x0000000b4d517c24 */ /* 0x000fe2000f8e024e */
[----:B------:R-:W-:Y:S02]  /*bb10*/  ULDC.64 UR10, c[0x0][0xad8] ;  /* 0x0002b600000a7ab9 */ /* 0x000fe40000000a00 */
        /* <DEDUP_REMOVED lines=8> */
[----:B------:R-:W-:Y:S01]  /*bba0*/  IMAD.IADD R21, R21, 0x1, R81 ;  /* 0x0000000115157824 */ /* 0x000fe200078e0251 */
[----:B------:R-:W-:Y:S01]  /*bbb0*/  SEL R77, RZ, 0x40, P0 ;  /* 0x00000040ff4d7807 */ /* 0x000fe20000000000 */
[----:B------:R-:W-:Y:S01]  /*bbc0*/  IMAD R78, R0, UR10, RZ ;  /* 0x0000000a004e7c24 */ /* 0x000fe2000f8e02ff */
[----:B------:R-:W-:Y:S01]  /*bbd0*/  ISETP.GE.AND P0, PT, R228, UR16, PT ;  /* 0x00000010e4007c0c */ /* 0x000fe2000bf06270 */
[----:B------:R-:W-:-:S02]  /*bbe0*/  IMAD R83, R82, UR8, RZ ;  /* 0x0000000852537c24 */ /* 0x000fc4000f8e02ff */
[----:B------:R-:W-:Y:S01]  /*bbf0*/  VIADD R82, R3, UR39 ;  /* 0x0000002703527c36 */ /* 0x000fe20008000000 */
        /* <DEDUP_REMOVED lines=14> */
[----:B------:R0:W3:Y:S01]  /*bce0*/  SHFL.IDX PT, R21, R81, RZ, 0x181f ;  /* 0x00181fff51157589 */ /* 0x0000e200000e0000 */
[----:B------:R-:W-:Y:S02]  /*bcf0*/  LOP3.LUT R3, R0, R3, RZ, 0xfc, !PT ;  /* 0x0000000300037212 */ /* 0x000fe400078efcff */
[----:B--2---:R-:W-:Y:S01]  /*bd00*/  SHF.R.S32.HI R152, RZ, 0x1f, R195 ;  /* 0x0000001fff987819 */ /* 0x004fe200000114c3 */
        /* <DEDUP_REMOVED lines=9> */
[----:B---3--:R-:W-:-:S03]  /*bda0*/  @!P0 IMAD.WIDE R78, R2, 0x2, R20 ;  /* 0x00000002024e8825 */ /* 0x008fc600078e0214 */
[----:B------:R-:W-:Y:S02]  /*bdb0*/  @!P1 LEA.HI.X R77, R195, R21, R152, 0x1, P2 ;  /* 0x00000015c34d9211 */ /* 0x000fe400010f0c98 */
[----:B------:R-:W-:Y:S01]  /*bdc0*/  ISETP.GE.AND P2, PT, R192, UR16, PT ;  /* 0x00000010c0007c0c */ /* 0x000fe2000bf46270 */
[----:B-----5:R1:W-:Y:S01]  /*bdd0*/  @!P0 ST.E.128 desc[UR40][R78.64], R4 ;  /* 0x000000044e008985 */ /* 0x0203e2000c101d28 */
[----:B------:R-:W-:-:S03]  /*bde0*/  LOP3.LUT P0, RZ, R0, 0x40, RZ, 0xc0, !PT ;  /* 0x0000004000ff7812 */ /* 0x000fc6000780c0ff */
[----:B------:R2:W-:Y:S01]  /*bdf0*/  @!P1 ST.E.128 desc[UR40][R76.64], R12 ;  /* 0x0000000c4c009985 */ /* 0x0005e2000c101d28 */
[----:B------:R-:W-:Y:S02]  /*be00*/  ISETP.GE.AND P1, PT, R187, UR16, PT ;  /* 0x00000010bb007c0c */ /* 0x000fe4000bf26270 */
[----:B-1----:R-:W-:Y:S02]  /*be10*/  SHF.R.S32.HI R4, RZ, 0x1f, R187 ;  /* 0x0000001fff047819 */ /* 0x002fe400000114bb */
[----:B------:R-:W-:Y:S02]  /*be20*/  SHF.R.S32.HI R5, RZ, 0x1f, R229 ;  /* 0x0000001fff057819 */ /* 0x000fe400000114e5 */
[CC--:B--2---:R-:W-:Y:S02]  /*be30*/  @!P4 LEA R76, P5, R194.reuse, R20.reuse, 0x1 ;  /* 0x00000014c24cc211 */ /* 0x0c4fe400078a08ff */
[----:B------:R-:W-:Y:S02]  /*be40*/  @!P3 LEA R14, P6, R193, R20, 0x1 ;  /* 0x00000014c10eb211 */ /* 0x000fe400078c08ff */
[----:B------:R-:W-:-:S02]  /*be50*/  @!P4 LEA.HI.X R77, R194, R21, R85, 0x1, P5 ;  /* 0x00000015c24dc211 */ /* 0x000fc400028f0c55 */
[CC--:B------:R-:W-:Y:S02]  /*be60*/  @!P2 LEA R12, P5, R192.reuse, R20.reuse, 0x1 ;  /* 0x00000014c00ca211 */ /* 0x0c0fe400078a08ff */
[-C--:B------:R-:W-:Y:S01]  /*be70*/  @!P3 LEA.HI.X R15, R193, R21.reuse, R84, 0x1, P6 ;  /* 0x00000015c10fb211 */ /* 0x080fe200030f0c54 */
[----:B------:R2:W-:Y:S01]  /*be80*/  @!P4 ST.E.128 desc[UR40][R76.64], R28 ;  /* 0x0000001c4c00c985 */ /* 0x0005e2000c101d28 */
[----:B------:R-:W-:Y:S02]  /*be90*/  LOP3.LUT P6, RZ, R3, 0x80, RZ, 0xc0, !PT ;  /* 0x0000008003ff7812 */ /* 0x000fe400078cc0ff */
[-C--:B------:R-:W-:Y:S01]  /*bea0*/  @!P2 LEA.HI.X R13, R192, R21.reuse, R87, 0x1, P5 ;  /* 0x00000015c00da211 */ /* 0x080fe200028f0c57 */
[----:B------:R2:W-:Y:S01]  /*beb0*/  @!P3 ST.E.128 desc[UR40][R14.64], R36 ;  /* 0x000000240e00b985 */ /* 0x0005e2000c101d28 */
[C---:B------:R-:W-:Y:S02]  /*bec0*/  @!P1 LEA R6, P5, R187.reuse, R20, 0x1 ;  /* 0x00000014bb069211 */ /* 0x040fe400078a08ff */
[----:B------:R-:W-:Y:S01]  /*bed0*/  SHF.R.S32.HI R79, RZ, 0x1f, R228 ;  /* 0x0000001fff4f7819 */ /* 0x000fe200000114e4 */
[----:B------:R2:W-:Y:S01]  /*bee0*/  @!P2 ST.E.128 desc[UR40][R12.64], R44 ;  /* 0x0000002c0c00a985 */ /* 0x0005e2000c101d28 */
[----:B------:R-:W-:-:S02]  /*bef0*/  @!P1 LEA.HI.X R7, R187, R21, R4, 0x1, P5 ;  /* 0x00000015bb079211 */ /* 0x000fc400028f0c04 */
[----:B------:R-:W-:-:S03]  /*bf00*/  @P0 LEA R4, P5, R229, R20, 0x1 ;  /* 0x00000014e5040211 */ /* 0x000fc600078a08ff */
[----:B------:R2:W-:Y:S01]  /*bf10*/  @!P1 ST.E.128 desc[UR40][R6.64], R52 ;  /* 0x0000003406009985 */ /* 0x0005e2000c101d28 */
[----:B------:R-:W-:Y:S02]  /*bf20*/  @P0 LEA.HI.X R5, R229, R21, R5, 0x1, P5 ;  /* 0x00000015e5050211 */ /* 0x000fe400028f0c05 */
[----:B------:R-:W-:-:S03]  /*bf30*/  @P6 LEA R20, P5, R228, R20, 0x1 ;  /* 0x00000014e4146211 */ /* 0x000fc600078a08ff */
[----:B------:R2:W-:Y:S01]  /*bf40*/  @P0 ST.E.128 desc[UR40][R4.64], R60 ;  /* 0x0000003c04000985 */ /* 0x0005e2000c101d28 */
[----:B------:R-:W-:-:S05]  /*bf50*/  @P6 LEA.HI.X R21, R228, R21, R79, 0x1, P5 ;  /* 0x00000015e4156211 */ /* 0x000fca00028f0c4f */
[----:B------:R2:W-:Y:S04]  /*bf60*/  @P6 ST.E.128 desc[UR40][R20.64], R68 ;  /* 0x0000004414006985 */ /* 0x0005e8000c101d28 */
.L_x_7453:
[----:B------:R-:W-:Y:S05]  /*bf70*/  BSYNC B1 ;  /* 0x0000000000017941 */ /* 0x000fea0003800000 */
.L_x_7452:
[----:B--2--5:R-:W-:Y:S01]  /*bf80*/  VIADD R6, R82, 0x20 ;  /* 0x0000002052067836 */ /* 0x024fe20000000000 */
[----:B------:R2:W4:Y:S04]  /*bf90*/  SHFL.IDX PT, R5, R81, 0x1, 0x181f ;  /* 0x00381f0051057f89 */ /* 0x00052800000e0000 */
[----:B------:R-:W-:Y:S01]  /*bfa0*/  ISETP.GE.AND P0, PT, R6, R83, PT ;  /* 0x000000530600720c */ /* 0x000fe20003f06270 */
[----:B------:R2:W0:-:S12]  /*bfb0*/  SHFL.IDX PT, R4, R80, 0x1, 0x181f ;  /* 0x00381f0050047f89 */ /* 0x00041800000e0000 */
[----:B--2---:R-:W-:Y:S05]  /*bfc0*/  @P0 BRA `(.L_x_7454) ;  /* 0x0000002400f80947 */ /* 0x004fea0003800000 */
[----:B------:R-:W-:Y:S02]  /*bfd0*/  ISETP.GE.AND P0, PT, R195, UR16, PT ;  /* 0x00000010c3007c0c */ /* 0x000fe4000bf06270 */
[----:B------:R-:W-:Y:S02]  /*bfe0*/  ISETP.GE.AND P5, PT, R2, UR16, PT ;  /* 0x0000001002007c0c */ /* 0x000fe4000bfa6270 */
[----:B------:R-:W-:Y:S02]  /*bff0*/  ISETP.GE.AND P2, PT, R194, UR16, PT ;  /* 0x00000010c2007c0c */ /* 0x000fe4000bf46270 */
[----:B------:R-:W-:Y:S02]  /*c000*/  ISETP.GE.AND P1, PT, R193, UR16, PT ;  /* 0x00000010c1007c0c */ /* 0x000fe4000bf26270 */
[----:B------:R-:W-:Y:S02]  /*c010*/  ISETP.GE.AND P3, PT, R192, UR16, PT ;  /* 0x00000010c0007c0c */ /* 0x000fe4000bf66270 */
[----:B------:R-:W-:-:S02]  /*c020*/  SHF.R.S32.HI R15, RZ, 0x1f, R194 ;  /* 0x0000001fff0f7819 */ /* 0x000fc400000114c2 */
[----:B------:R-:W-:Y:S02]  /*c030*/  SHF.R.S32.HI R29, RZ, 0x1f, R192 ;  /* 0x0000001fff1d7819 */ /* 0x000fe400000114c0 */
[C---:B0-----:R-:W-:Y:S01]  /*c040*/  @!P0 LEA R12, P4, R195.reuse, R4, 0x1 ;  /* 0x00000004c30c8211 */ /* 0x041fe200078808ff */
        /* <DEDUP_REMOVED lines=15> */
[-C--:B---3--:R-:W-:Y:S02]  /*c140*/  @!P1 LEA.HI.X R21, R193, R5.reuse, R0, 0x1, P6 ;  /* 0x00000005c1159211 */ /* 0x088fe400030f0c00 */
        /* <DEDUP_REMOVED lines=15> */
.L_x_7451:
        /* <DEDUP_REMOVED lines=10> */
[----:B--2---:R-:W-:Y:S01]  /*c2e0*/  SHF.R.S32.HI R152, RZ, 0x1f, R205 ;  /* 0x0000001fff987819 */ /* 0x004fe200000114cd */
        /* <DEDUP_REMOVED lines=60> */
[C---:B------:R-:W-:Y:S02]  /*c6b0*/  LEA R3, P1, R4.reuse, UR10, 0x2 ;  /* 0x0000000a04037c11 */ /* 0x040fe4000f8210ff */
[----:B------:R-:W-:Y:S02]  /*c6c0*/  SHF.R.S32.HI R13, RZ, 0x1f, R224 ;  /* 0x0000001fff0d7819 */ /* 0x000fe400000114e0 */
[----:B------:R-:W-:Y:S01]  /*c6d0*/  LEA.HI.X R10, R4, UR11, R5, 0x2, P1 ;  /* 0x0000000b040a7c11 */ /* 0x000fe200088f1405 */
[----:B------:R0:W1:Y:S01]  /*c6e0*/  SHFL.IDX PT, R11, R3, RZ, 0x1c1f ;  /* 0x001c1fff030b7589 */ /* 0x00006200000e0000 */
[----:B------:R-:W-:Y:S02]  /*c6f0*/  SHF.R.S32.HI R171, RZ, 0x1f, R225 ;  /* 0x0000001fffab7819 */ /* 0x000fe400000114e1 */
[----:B------:R-:W-:Y:S01]  /*c700*/  SHF.R.S32.HI R172, RZ, 0x1f, R226 ;  /* 0x0000001fffac7819 */ /* 0x000fe200000114e2 */
[----:B------:R0:W2:Y:S01]  /*c710*/  SHFL.IDX PT, R12, R10, RZ, 0x1c1f ;  /* 0x001c1fff0a0c7589 */ /* 0x0000a200000e0000 */
[----:B------:R-:W-:Y:S01]  /*c720*/  SHF.R.S32.HI R173, RZ, 0x1f, R17 ;  /* 0x0000001fffad7819 */ /* 0x000fe20000011411 */
[----:B------:R-:W-:Y:S06]  /*c730*/  @P0 BRA `(.L_x_7456) ;  /* 0x0000000800040947 */ /* 0x000fec0003800000 */
[----:B------:R-:W-:Y:S02]  /*c740*/  ULDC UR4, c[0x0][0xac8] ;  /* 0x0002b20000047ab9 */ /* 0x000fe40000000800 */
[----:B------:R-:W-:Y:S02]  /*c750*/  ISETP.GE.AND P3, PT, R17, UR4, PT ;  /* 0x0000000411007c0c */ /* 0x000fe4000bf66270 */
[----:B------:R-:W-:Y:S02]  /*c760*/  ISETP.GE.AND P4, PT, R226, UR4, PT ;  /* 0x00000004e2007c0c */ /* 0x000fe4000bf86270 */
[----:B------:R-:W-:Y:S02]  /*c770*/  ISETP.GE.AND P2, PT, R225, UR4, PT ;  /* 0x00000004e1007c0c */ /* 0x000fe4000bf46270 */
[----:B------:R-:W-:-:S07]  /*c780*/  ISETP.GE.AND P1, PT, R224, UR4, PT ;  /* 0x00000004e0007c0c */ /* 0x000fce000bf26270 */
[CC--:B-1----:R-:W-:Y:S02]  /*c790*/  @!P3 LEA R4, P0, R17.reuse, R11.reuse, 0x2 ;  /* 0x0000000b1104b211 */ /* 0x0c2fe400078010ff */
[C---:B------:R-:W-:Y:S02]  /*c7a0*/  @!P4 LEA R6, P5, R226.reuse, R11, 0x2 ;  /* 0x0000000be206c211 */ /* 0x040fe400078a10ff */
        /* <DEDUP_REMOVED lines=122> */
.L_x_7456:
[----:B------:R-:W-:Y:S05]  /*cf50*/  BSYNC B1 ;  /* 0x0000000000017941 */ /* 0x000fea0003800000 */
.L_x_7455:
        /* <DEDUP_REMOVED lines=10> */
[CC--:B0-----:R-:W-:Y:S02]  /*d000*/  @!P4 LEA R10, P3, R17.reuse, R3.reuse, 0x2 ;  /* 0x00000003110ac211 */ /* 0x0c1fe400078610ff */
[-C--:B---3--:R-:W-:Y:S02]  /*d010*/  @!P2 LEA R4, P6, R226, R3.reuse, 0x2 ;  /* 0x00000003e204a211 */ /* 0x088fe400078c10ff */
[----:B-1----:R-:W-:Y:S02]  /*d020*/  @!P4 LEA.HI.X R11, R17, R20, R173, 0x2, P3 ;  /* 0x00000014110bc211 */ /* 0x002fe400018f14ad */
[----:B------:R-:W-:Y:S02]  /*d030*/  ISETP.GE.AND P3, PT, R223, UR4, PT ;  /* 0x00000004df007c0c */ /* 0x000fe4000bf66270 */
[----:B------:R-:W-:Y:S01]  /*d040*/  @!P1 LEA R6, P5, R225, R3, 0x2 ;  /* 0x00000003e1069211 */ /* 0x000fe200078a10ff */
[----:B------:R0:W-:Y:S01]  /*d050*/  @!P4 ST.E.64 desc[UR40][R10.64], R26 ;  /* 0x0000001a0a00c985 */ /* 0x0001e2000c101b28 */
[----:B------:R-:W-:-:S02]  /*d060*/  ISETP.GE.AND P4, PT, R222, UR4, PT ;  /* 0x00000004de007c0c */ /* 0x000fc4000bf86270 */
[-C--:B------:R-:W-:Y:S02]  /*d070*/  @!P2 LEA.HI.X R5, R226, R20.reuse, R172, 0x2, P6 ;  /* 0x00000014e205a211 */ /* 0x080fe400030f14ac */
[CC--:B------:R-:W-:Y:S02]  /*d080*/  @!P0 LEA R8, P6, R224.reuse, R3.reuse, 0x2 ;  /* 0x00000003e0088211 */ /* 0x0c0fe400078c10ff */
        /* <DEDUP_REMOVED lines=14> */
[-C--:B------:R-:W-:Y:S01]  /*d170*/  @!P5 LEA R14, P6, R221, R3.reuse, 0x2 ;  /* 0x00000003dd0ed211 */ /* 0x080fe200078c10ff */
[----:B------:R4:W-:Y:S01]  /*d180*/  @!P4 ST.E.64 desc[UR40][R12.64], R46 ;  /* 0x0000002e0c00c985 */ /* 0x0009e2000c101b28 */
[----:B------:R-:W-:Y:S02]  /*d190*/  ISETP.GE.AND P3, PT, R217, UR4, PT ;  /* 0x00000004d9007c0c */ /* 0x000fe4000bf66270 */
[----:B------:R-:W-:Y:S02]  /*d1a0*/  @!P5 LEA.HI.X R15, R221, R20, R168, 0x2, P6 ;  /* 0x00000014dd0fd211 */ /* 0x000fe400030f14a8 */
[-C--:B-1----:R-:W-:Y:S02]  /*d1b0*/  @!P0 LEA R4, P6, R220, R3.reuse, 0x2 ;  /* 0x00000003dc048211 */ /* 0x082fe400078c10ff */
[----:B------:R-:W-:Y:S01]  /*d1c0*/  ISETP.GE.AND P4, PT, R216, UR4, PT ;  /* 0x00000004d8007c0c */ /* 0x000fe2000bf86270 */
[----:B------:R1:W-:Y:S01]  /*d1d0*/  @!P5 ST.E.64 desc[UR40][R14.64], R50 ;  /* 0x000000320e00d985 */ /* 0x0003e2000c101b28 */
[----:B---3--:R-:W-:-:S02]  /*d1e0*/  @!P1 LEA R6, P5, R219, R3, 0x2 ;  /* 0x00000003db069211 */ /* 0x008fc400078a10ff */
[-C--:B------:R-:W-:Y:S02]  /*d1f0*/  @!P0 LEA.HI.X R5, R220, R20.reuse, R167, 0x2, P6 ;  /* 0x00000014dc058211 */ /* 0x080fe400030f14a7 */
        /* <DEDUP_REMOVED lines=9> */
[CC--:B----4-:R-:W-:Y:S02]  /*d290*/  @!P4 LEA R12, P2, R216.reuse, R3.reuse, 0x2 ;  /* 0x00000003d80cc211 */ /* 0x0d0fe400078410ff */
[----:B------:R-:W-:Y:S02]  /*d2a0*/  ISETP.GE.AND P1, PT, R213, UR4, PT ;  /* 0x00000004d5007c0c */ /* 0x000fe4000bf26270 */
[-C--:B------:R-:W-:Y:S02]  /*d2b0*/  @!P3 LEA.HI.X R11, R217, R20.reuse, R164, 0x2, P6 ;  /* 0x00000014d90bb211 */ /* 0x080fe400030f14a4 */
[----:B------:R-:W-:Y:S02]  /*d2c0*/  @!P4 LEA.HI.X R13, R216, R20, R163, 0x2, P2 ;  /* 0x00000014d80dc211 */ /* 0x000fe400010f14a3 */
[----:B------:R-:W-:Y:S01]  /*d2d0*/  ISETP.GE.AND P2, PT, R212, UR4, PT ;  /* 0x00000004d4007c0c */ /* 0x000fe2000bf46270 */
[----:B------:R-:W-:Y:S01]  /*d2e0*/  @!P3 ST.E.64 desc[UR40][R10.64], R66 ;  /* 0x000000420a00b985 */ /* 0x000fe2000c101b28 */
[----:B-1----:R-:W-:-:S03]  /*d2f0*/  @!P5 LEA R14, P6, R215, R3, 0x2 ;  /* 0x00000003d70ed211 */ /* 0x002fc600078c10ff */
[----:B------:R1:W-:Y:S01]  /*d300*/  @!P4 ST.E.64 desc[UR40][R12.64], R70 ;  /* 0x000000460c00c985 */ /* 0x0003e2000c101b28 */
[-C--:B------:R-:W-:Y:S02]  /*d310*/  @!P5 LEA.HI.X R15, R215, R20.reuse, R162, 0x2, P6 ;  /* 0x00000014d70fd211 */ /* 0x080fe400030f14a2 */
[CC--:B0-----:R-:W-:Y:S02]  /*d320*/  @!P0 LEA R4, P4, R214.reuse, R3.reuse, 0x2 ;  /* 0x00000003d6048211 */ /* 0x0c1fe400078810ff */
        /* <DEDUP_REMOVED lines=15> */
[CC--:B------:R-:W-:Y:S02]  /*d420*/  @!P5 LEA R10, P6, R211.reuse, R3.reuse, 0x2 ;  /* 0x00000003d30ad211 */ /* 0x0c0fe400078c10ff */
[-C--:B------:R-:W-:Y:S02]  /*d430*/  @!P4 LEA.HI.X R13, R210, R20.reuse, R157, 0x2, P0 ;  /* 0x00000014d20dc211 */ /* 0x080fe400000f149d */
[----:B------:R-:W-:Y:S02]  /*d440*/  @!P5 LEA.HI.X R11, R211, R20, R158, 0x2, P6 ;  /* 0x00000014d30bd211 */ /* 0x000fe400030f149e */
[----:B------:R-:W-:Y:S02]  /*d450*/  ISETP.GE.AND P0, PT, R206, UR4, PT ;  /* 0x00000004ce007c0c */ /* 0x000fe4000bf06270 */
[----:B0-----:R-:W-:Y:S01]  /*d460*/  @!P3 LEA R14, P6, R209, R3, 0x2 ;  /* 0x00000003d10eb211 */ /* 0x001fe200078c10ff */
        /* <DEDUP_REMOVED lines=28> */
[CC--:B-1----:R-:W-:Y:S01]  /*d630*/  @!P0 LEA R4, P5, R202.reuse, R3.reuse, 0x2 ;  /* 0x00000003ca048211 */ /* 0x0c2fe200078a10ff */
[----:B------:R1:W-:Y:S01]  /*d640*/  @!P3 ST.E.64 desc[UR40][R14.64], R122 ;  /* 0x0000007a0e00b985 */ /* 0x0003e2000c101b28 */
[----:B------:R-:W-:Y:S02]  /*d650*/  ISETP.GE.AND P3, PT, R199, UR4, PT ;  /* 0x00000004c7007c0c */ /* 0x000fe4000bf66270 */
[----:B------:R-:W-:Y:S02]  /*d660*/  @!P0 LEA.HI.X R5, R202, R20, R236, 0x2, P5 ;  /* 0x00000014ca058211 */ /* 0x000fe400028f14ec */
[----:B------:R-:W-:Y:S02]  /*d670*/  ISETP.GE.AND P5, PT, R197, UR4, PT ;  /* 0x00000004c5007c0c */ /* 0x000fe4000bfa6270 */
[-C--:B--2---:R-:W-:Y:S01]  /*d680*/  @!P1 LEA R6, P6, R201, R3.reuse, 0x2 ;  /* 0x00000003c9069211 */ /* 0x084fe200078c10ff */
[----:B------:R2:W-:Y:S02]  /*d690*/  @!P0 ST.E.64 desc[UR40][R4.64], R126 ;  /* 0x0000007e04008985 */ /* 0x0005e4000c101b28 */
[----:B0-----:R-:W-:-:S02]  /*d6a0*/  @!P4 LEA R8, P0, R200, R3, 0x2 ;  /* 0x00000003c808c211 */ /* 0x001fc400078010ff */
[-C--:B------:R-:W-:Y:S02]  /*d6b0*/  @!P1 LEA.HI.X R7, R201, R20.reuse, R235, 0x2, P6 ;  /* 0x00000014c9079211 */ /* 0x080fe400030f14eb */
[-C--:B---3--:R-:W-:Y:S02]  /*d6c0*/  @!P3 LEA R10, P6, R199, R3.reuse, 0x2 ;  /* 0x00000003c70ab211 */ /* 0x088fe400078c10ff */
[-C--:B------:R-:W-:Y:S01]  /*d6d0*/  @!P4 LEA.HI.X R9, R200, R20.reuse, R234, 0x2, P0 ;  /* 0x00000014c809c211 */ /* 0x080fe200000f14ea */
        /* <DEDUP_REMOVED lines=16> */
.L_x_7448:
        /* <DEDUP_REMOVED lines=10> */
[----:B------:R-:W3:Y:S01]  /*d880*/  @P1 LDG.E R8, desc[UR40][R4.64] ;  /* 0x0000002804081981 */ /* 0x000ee2000c1e1900 */
        /* <DEDUP_REMOVED lines=13> */
[----:B---3--:R-:W-:Y:S01]  /*d960*/  @P1 R2UR UR4, R8 ;  /* 0x00000000080412ca */ /* 0x008fe200000e0000 */
[----:B-1----:R-:W-:-:S05]  /*d970*/  VIADD R8, R3, 0xffffff80 ;  /* 0xffffff8003087836 */ /* 0x002fca0000000000 */
[----:B------:R-:W-:-:S07]  /*d980*/  ISETP.GT.AND P0, PT, R8, 0x3f, PT ;  /* 0x0000003f0800780c */ /* 0x000fce0003f04270 */
[----:B------:R-:W-:Y:S01]  /*d990*/  USHF.R.S32.HI UR22, URZ, 0x1f, UR4 ;  /* 0x0000001f3f167899 */ /* 0x000fe20008011404 */
[----:B0-----:R-:W-:Y:S11]  /*d9a0*/  @P2 BRA `(.L_x_7457) ;  /* 0x0000000000102947 */ /* 0x001ff60003800000 */
[----:B------:R-:W-:Y:S05]  /*d9b0*/  @!P1 BRA `(.L_x_7457) ;  /* 0x00000000000c9947 */ /* 0x000fea0003800000 */
[----:B------:R-:W3:Y:S04]  /*d9c0*/  LDG.E R3, desc[UR40][R4.64] ;  /* 0x0000002804037981 */ /* 0x000ee8000c1e1900 */
[----:B-----5:R-:W3:Y:S02]  /*d9d0*/  LDG.E R0, desc[UR40][R4.64+0x4] ;  /* 0x0000042804007981 */ /* 0x020ee4000c1e1900 */
[----:B---3--:R-:W-:-:S07]  /*d9e0*/  IMAD.IADD R0, R0, 0x1, -R3 ;  /* 0x0000000100007824 */ /* 0x008fce00078e0a03 */
.L_x_7457:
[----:B------:R-:W-:Y:S01]  /*d9f0*/  USEL UR45, UR45, URZ, !UP0 ;  /* 0x0000003f2d2d7287 */ /* 0x000fe2000c000000 */
[----:B------:R-:W-:Y:S01]  /*da00*/  BSSY B1, `(.L_x_7458) ;  /* 0x0000039000017945 */ /* 0x000fe20003800000 */
[----:B------:R-:W-:-:S03]  /*da10*/  USEL UR44, UR44, URZ, !UP0 ;  /* 0x0000003f2c2c7287 */ /* 0x000fc6000c000000 */
[----:B------:R-:W-:Y:S09]  /*da20*/  @P0 BRA `(.L_x_7459) ;  /* 0x0000000000d80947 */ /* 0x000ff20003800000 */
[----:B------:R-:W0:Y:S01]  /*da30*/  S2R R6, SR_TID.X ;  /* 0x0000000000067919 */ /* 0x000e220000002100 */
[----:B------:R-:W1:Y:S01]  /*da40*/  LDC R9, c[0x0][0xbe8] ;  /* 0x0002fa00ff097b82 */ /* 0x000e620000000800 */
[----:B------:R-:W-:Y:S02]  /*da50*/  IMAD.U32 R5, RZ, RZ, UR39 ;  /* 0x00000027ff057e24 */ /* 0x000fe4000f8e00ff */
[----:B-1---5:R-:W-:-:S03]  /*da60*/  IMAD R3, R0, R9, RZ ;  /* 0x0000000900037224 */ /* 0x022fc600078e02ff */
[----:B0-----:R-:W-:-:S04]  /*da70*/  IADD3 R6, R5, -0x80, R6 ;  /* 0xffffff8005067810 */ /* 0x001fc80007ffe006 */
        /* <DEDUP_REMOVED lines=17> */
[----:B------:R-:W-:Y:S02]  /*db90*/  UIMAD UR8, UR17, UR8, URZ ;  /* 0x00000008110872a4 */ /* 0x000fe4000f8e023f */
[----:B------:R-:W-:Y:S02]  /*dba0*/  UIMAD.WIDE.U32 UR12, UR14, UR45, URZ ;  /* 0x0000002d0e0c72a5 */ /* 0x000fe4000f8e003f */
[----:B------:R-:W-:Y:S02]  /*dbb0*/  UIMAD UR15, UR14, UR44, UR15 ;  /* 0x0000002c0e0f72a4 */ /* 0x000fe4000f8e020f */
[----:B------:R-:W-:Y:S01]  /*dbc0*/  UIADD3 UR19, UR11, UR19, URZ ;  /* 0x000000130b137290 */ /* 0x000fe2000fffe03f */
[----:B0-----:R-:W-:Y:S01]  /*dbd0*/  @P0 IMAD.HI.U32 R4, R6, R3, RZ ;  /* 0x0000000306040227 */ /* 0x001fe200078e00ff */
[----:B------:R-:W-:-:S02]  /*dbe0*/  UIADD3 UR11, UR21, UR8, URZ ;  /* 0x00000008150b7290 */ /* 0x000fc4000fffe03f */
[----:B------:R-:W-:Y:S01]  /*dbf0*/  UIADD3 UR10, UP1, UP2, UR12, UR10, UR4 ;  /* 0x0000000a0c0a7290 */ /* 0x000fe2000fa3e004 */
        /* <DEDUP_REMOVED lines=10> */
[----:B------:R-:W-:Y:S01]  /*dca0*/  ULDC.64 UR10, c[0x0][UR18+0x210] ;  /* 0x00008400120a7abb */ /* 0x000fe20008000a00 */
[----:B------:R-:W-:Y:S01]  /*dcb0*/  ULDC.64 UR12, c[0x0][0xba8] ;  /* 0x0002ea00000c7ab9 */ /* 0x000fe20000000a00 */
[----:B------:R-:W-:Y:S01]  /*dcc0*/  IMAD R7, R9, R7, R6 ;  /* 0x0000000709077224 */ /* 0x000fe200078e0206 */
[----:B------:R-:W-:Y:S01]  /*dcd0*/  IADD3.X R5, R5, UR8, R10, P0, P1 ;  /* 0x0000000805057c10 */ /* 0x000fe200087e240a */
[----:B------:R-:W-:Y:S01]  /*dce0*/  @!UP0 ULDC UR12, c[0x0][0xb50] ;  /* 0x0002d400000c8ab9 */ /* 0x000fe20000000800 */
[----:B------:R-:W-:Y:S01]  /*dcf0*/  @!UP0 ULDC UR13, c[0x0][0xb54] ;  /* 0x0002d500000d8ab9 */ /* 0x000fe20000000800 */
[C---:B------:R-:W-:Y:S01]  /*dd00*/  IMAD R6, R7.reuse, UR11, RZ ;  /* 0x0000000b07067c24 */ /* 0x040fe2000f8e02ff */
[----:B------:R-:W-:Y:S01]  /*dd10*/  SHF.R.S32.HI R3, RZ, 0x1f, R7 ;  /* 0x0000001fff037819 */ /* 0x000fe20000011407 */
[----:B------:R-:W-:-:S04]  /*dd20*/  IMAD.WIDE.U32 R4, R7, UR10, R4 ;  /* 0x0000000a07047c25 */ /* 0x000fc8000f8e0004 */
[----:B------:R-:W-:Y:S01]  /*dd30*/  IMAD R3, R3, UR10, R6 ;  /* 0x0000000a03037c24 */ /* 0x000fe2000f8e0206 */
[----:B------:R-:W-:-:S03]  /*dd40*/  LEA R6, P0, R4, UR12, 0x2 ;  /* 0x0000000c04067c11 */ /* 0x000fc6000f8010ff */
[----:B------:R-:W-:-:S05]  /*dd50*/  IMAD.IADD R3, R5, 0x1, R3 ;  /* 0x0000000105037824 */ /* 0x000fca00078e0203 */
[----:B------:R-:W-:Y:S01]  /*dd60*/  LEA.HI.X R7, R4, UR13, R3, 0x2, P0 ;  /* 0x0000000d04077c11 */ /* 0x000fe200080f1403 */
[----:B------:R-:W-:-:S05]  /*dd70*/  IMAD.MOV.U32 R3, RZ, RZ, -0x800000 ;  /* 0xff800000ff037424 */ /* 0x000fca00078e00ff */
[----:B------:R0:W-:Y:S02]  /*dd80*/  STG.E desc[UR40][R6.64], R3 ;  /* 0x0000000306007986 */ /* 0x0001e4000c101928 */
.L_x_7459:
[----:B------:R-:W-:Y:S05]  /*dd90*/  BSYNC B1 ;  /* 0x0000000000017941 */ /* 0x000fea0003800000 */
.L_x_7458:
        /* <DEDUP_REMOVED lines=19> */
[----:B------:R-:W-:Y:S01]  /*ded0*/  ISETP.GE.AND P1, PT, R194, UR12, PT ;  /* 0x0000000cc2007c0c */ /* 0x000fe2000bf26270 */
[----:B------:R-:W-:Y:S01]  /*dee0*/  UIMAD.WIDE.U32 UR8, UR42, UR10, UR8 ;  /* 0x0000000a2a0872a5 */ /* 0x000fe2000f8e0008 */
[----:B------:R-:W-:Y:S01]  /*def0*/  IMAD R3, R9, 0x20, R26 ;  /* 0x0000002009037824 */ /* 0x000fe200078e021a */
[----:B------:R-:W-:Y:S01]  /*df00*/  SEL R4, RZ, 0xffffffff, P2 ;  /* 0xffffffffff047807 */ /* 0x000fe20001000000 */
[----:B------:R-:W-:Y:S01]  /*df10*/  VIADD R26, R26, UR39 ;  /* 0x000000271a1a7c36 */ /* 0x000fe20008000000 */
[----:B------:R-:W-:Y:S01]  /*df20*/  ISETP.GE.AND P3, PT, R2, UR12, PT ;  /* 0x0000000c02007c0c */ /* 0x000fe2000bf66270 */
[----:B------:R-:W-:Y:S01]  /*df30*/  VIADD R8, R3, UR39 ;  /* 0x0000002703087c36 */ /* 0x000fe20008000000 */
[----:B------:R-:W-:Y:S01]  /*df40*/  UIMAD UR9, UR42, UR11, UR9 ;  /* 0x0000000b2a0972a4 */ /* 0x000fe2000f8e0209 */
[----:B-1----:R-:W-:Y:S01]  /*df50*/  ISETP.NE.AND P0, PT, R11, 0x1, PT ;  /* 0x000000010b00780c */ /* 0x002fe20003f05270 */
[----:B------:R-:W-:Y:S01]  /*df60*/  IMAD.SHL.U32 R13, R4, 0x2, RZ ;  /* 0x00000002040d7824 */ /* 0x000fe200078e00ff */
[----:B------:R-:W-:Y:S01]  /*df70*/  SEL R9, RZ, 0xffffffff, P1 ;  /* 0xffffffffff097807 */ /* 0x000fe20000800000 */
[----:B------:R-:W-:Y:S01]  /*df80*/  ULDC.64 UR10, c[0x0][0xaf0] ;  /* 0x0002bc00000a7ab9 */ /* 0x000fe20000000a00 */
[----:B------:R-:W-:Y:S01]  /*df90*/  SEL R6, RZ, 0x1, P3 ;  /* 0x00000001ff067807 */ /* 0x000fe20001800000 */
[----:B------:R-:W-:Y:S01]  /*dfa0*/  UIMAD UR44, UR44, UR10, URZ ;  /* 0x0000000a2c2c72a4 */ /* 0x000fe2000f8e023f */
[----:B------:R-:W-:Y:S01]  /*dfb0*/  IMAD.MOV.U32 R3, RZ, RZ, R8 ;  /* 0x000000ffff037224 */ /* 0x000fe200078e0008 */
[----:B------:R-:W-:Y:S01]  /*dfc0*/  UIMAD.WIDE.U32 UR8, UR45, UR10, UR8 ;  /* 0x0000000a2d0872a5 */ /* 0x000fe2000f8e0008 */
[----:B------:R-:W-:Y:S01]  /*dfd0*/  IMAD.SHL.U32 R9, R9, 0x4, RZ ;  /* 0x0000000409097824 */ /* 0x000fe200078e00ff */
[----:B------:R-:W-:Y:S01]  /*dfe0*/  LOP3.LUT R6, R13, 0x2, R6, 0xe2, !PT ;  /* 0x000000020d067812 */ /* 0x000fe200078ee206 */
[----:B------:R-:W-:Y:S01]  /*dff0*/  UIMAD UR4, UR45, UR11, UR44 ;  /* 0x0000000b2d0472a4 */ /* 0x000fe2000f8e022c */
[----:B-----5:R-:W-:Y:S01]  /*e000*/  IMAD R25, R0, R11, RZ ;  /* 0x0000000b00197224 */ /* 0x020fe200078e02ff */
[----:B------:R-:W-:Y:S01]  /*e010*/  ISETP.GE.AND P1, PT, R228, UR12, PT ;  /* 0x0000000ce4007c0c */ /* 0x000fe2000bf26270 */
[----:B------:R-:W0:Y:S01]  /*e020*/  @P0 LDC R5, c[0x0][0xbec] ;  /* 0x0002fb00ff050b82 */ /* 0x000e220000000800 */
[----:B------:R-:W-:Y:S01]  /*e030*/  LOP3.LUT R10, R9, 0x4, R6, 0xe2, !PT ;  /* 0x00000004090a7812 */ /* 0x000fe200078ee206 */
[----:B------:R-:W-:Y:S01]  /*e040*/  UIADD3 UR4, UR9, UR4, URZ ;  /* 0x0000000409047290 */ /* 0x000fe2000fffe03f */
[----:B------:R-:W-:-:S02]  /*e050*/  SEL R0, RZ, 0x80, P1 ;  /* 0x00000080ff007807 */ /* 0x000fc40000800000 */
[----:B------:R-:W-:Y:S02]  /*e060*/  SHF.R.S32.HI R28, RZ, 0x1f, R187 ;  /* 0x0000001fff1c7819 */ /* 0x000fe400000114bb */
[----:B------:R-:W-:Y:S01]  /*e070*/  SHF.R.S32.HI R29, RZ, 0x1f, R192 ;  /* 0x0000001fff1d7819 */ /* 0x000fe200000114c0 */
[----:B------:R-:W1:Y:S01]  /*e080*/  @P0 LDC R7, c[0x0][0xbf0] ;  /* 0x0002fc00ff070b82 */ /* 0x000e620000000800 */
[----:B------:R-:W-:Y:S02]  /*e090*/  SHF.R.S32.HI R31, RZ, 0x1f, R228 ;  /* 0x0000001fff1f7819 */ /* 0x000fe400000114e4 */
[----:B------:R-:W-:Y:S02]  /*e0a0*/  SHF.R.S32.HI R30, RZ, 0x1f, R229 ;  /* 0x0000001fff1e7819 */ /* 0x000fe400000114e5 */
        /* <DEDUP_REMOVED lines=15> */
[----:B------:R-:W-:Y:S02]  /*e1a0*/  IMAD R7, R11, R7, R8 ;  /* 0x000000070b077224 */ /* 0x000fe400078e0208 */
[----:B------:R-:W-:Y:S02]  /*e1b0*/  IMAD.SHL.U32 R13, R9, 0x8, RZ ;  /* 0x00000008090d7824 */ /* 0x000fe400078e00ff */
[----:B------:R-:W-:Y:S01]  /*e1c0*/  IMAD R9, R3, UR9, R6 ;  /* 0x0000000903097c24 */ /* 0x000fe2000f8e0206 */
[----:B------:R-:W-:Y:S01]  /*e1d0*/  SEL R6, RZ, 0xffffffff, P0 ;  /* 0xffffffffff067807 */ /* 0x000fe20000000000 */
[----:B------:R-:W-:Y:S01]  /*e1e0*/  ULDC.64 UR8, c[0x0][0xad8] ;  /* 0x0002b60000087ab9 */ /* 0x000fe20000000a00 */
[----:B------:R-:W-:Y:S01]  /*e1f0*/  SHF.R.S32.HI R3, RZ, 0x1f, R7 ;  /* 0x0000001fff037819 */ /* 0x000fe20000011407 */
[----:B------:R-:W-:Y:S01]  /*e200*/  IMAD.IADD R5, R5, 0x1, R9 ;  /* 0x0000000105057824 */ /* 0x000fe200078e0209 */
[----:B------:R-:W-:Y:S01]  /*e210*/  LOP3.LUT R10, R13, 0x8, R10, 0xe2, !PT ;  /* 0x000000080d0a7812 */ /* 0x000fe200078ee20a */
[----:B------:R-:W-:Y:S01]  /*e220*/  IMAD.SHL.U32 R13, R6, 0x10, RZ ;  /* 0x00000010060d7824 */ /* 0x000fe200078e00ff */
[----:B------:R-:W-:Y:S01]  /*e230*/  ISETP.GE.AND P0, PT, R187, UR12, PT ;  /* 0x0000000cbb007c0c */ /* 0x000fe2000bf06270 */
[----:B------:R-:W-:-:S02]  /*e240*/  IMAD R6, R3, UR8, RZ ;  /* 0x0000000803067c24 */ /* 0x000fc4000f8e02ff */
[----:B------:R-:W-:Y:S01]  /*e250*/  IMAD.WIDE.U32 R4, R7, UR8, R4 ;  /* 0x0000000807047c25 */ /* 0x000fe2000f8e0004 */
[----:B------:R-:W-:Y:S02]  /*e260*/  SEL R8, RZ, 0xffffffff, P0 ;  /* 0xffffffffff087807 */ /* 0x000fe40000000000 */
[----:B------:R-:W-:Y:S01]  /*e270*/  ISETP.GE.AND P0, PT, R229, UR12, PT ;  /* 0x0000000ce5007c0c */ /* 0x000fe2000bf06270 */
[----:B------:R-:W-:Y:S01]  /*e280*/  IMAD R3, R7, UR9, R6 ;  /* 0x0000000907037c24 */ /* 0x000fe2000f8e0206 */
[----:B------:R-:W-:Y:S01]  /*e290*/  ULDC.64 UR8, c[0x0][0xa80] ;  /* 0x0002a00000087ab9 */ /* 0x000fe20000000a00 */
[----:B------:R-:W-:Y:S01]  /*e2a0*/  IMAD.SHL.U32 R9, R8, 0x20, RZ ;  /* 0x0000002008097824 */ /* 0x000fe200078e00ff */
[----:B------:R-:W-:Y:S01]  /*e2b0*/  SEL R7, RZ, 0x40, P0 ;  /* 0x00000040ff077807 */ /* 0x000fe20000000000 */
[----:B------:R-:W-:Y:S01]  /*e2c0*/  IMAD.IADD R3, R5, 0x1, R3 ;  /* 0x0000000105037824 */ /* 0x000fe200078e0203 */
[----:B------:R-:W-:Y:S02]  /*e2d0*/  LEA R20, P0, R4, UR8, 0x1 ;  /* 0x0000000804147c11 */ /* 0x000fe4000f8008ff */
[----:B------:R-:W-:-:S02]  /*e2e0*/  LOP3.LUT R10, R13, 0x10, R10, 0xe2, !PT ;  /* 0x000000100d0a7812 */ /* 0x000fc400078ee20a */
[----:B------:R-:W-:Y:S01]  /*e2f0*/  LEA.HI.X R3, R4, UR9, R3, 0x1, P0 ;  /* 0x0000000904037c11 */ /* 0x000fe200080f0c03 */
[----:B------:R0:W1:Y:S01]  /*e300*/  SHFL.IDX PT, R6, R20, RZ, 0x181f ;  /* 0x00181fff14067589 */ /* 0x00006200000e0000 */
[----:B------:R-:W-:Y:S02]  /*e310*/  ISETP.GE.AND P0, PT, R26, R25, PT ;  /* 0x000000191a00720c */ /* 0x000fe40003f06270 */
[----:B------:R-:W-:-:S04]  /*e320*/  LOP3.LUT R10, R9, 0x20, R10, 0xe2, !PT ;  /* 0x00000020090a7812 */ /* 0x000fc800078ee20a */
[----:B------:R-:W-:Y:S02]  /*e330*/  LOP3.LUT R21, R10, R7, RZ, 0xfc, !PT ;  /* 0x000000070a157212 */ /* 0x000fe400078efcff */
[----:B------:R0:W3:Y:S02]  /*e340*/  SHFL.IDX PT, R7, R3, RZ, 0x181f ;  /* 0x00181fff03077589 */ /* 0x0000e400000e0000 */
[----:B------:R-:W-:-:S03]  /*e350*/  LOP3.LUT R24, R21, R0, RZ, 0xfc, !PT ;  /* 0x0000000015187212 */ /* 0x000fc600078efcff */
[----:B------:R-:W-:Y:S05]  /*e360*/  @P0 BRA `(.L_x_7461) ;  /* 0x00000000007c0947 */ /* 0x000fea0003800000 */
[----:B------:R-:W-:Y:S02]  /*e370*/  ISETP.GE.AND P2, PT, R195, UR12, PT ;  /* 0x0000000cc3007c0c */ /* 0x000fe4000bf46270 */
[----:B------:R-:W-:Y:S02]  /*e380*/  ISETP.GE.AND P1, PT, R2, UR12, PT ;  /* 0x0000000c02007c0c */ /* 0x000fe4000bf26270 */
[----:B------:R-:W-:Y:S02]  /*e390*/  ISETP.GE.AND P5, PT, R194, UR12, PT ;  /* 0x0000000cc2007c0c */ /* 0x000fe4000bfa6270 */
[----:B------:R-:W-:-:S07]  /*e3a0*/  ISETP.GE.AND P3, PT, R193, UR12, PT ;  /* 0x0000000cc1007c0c */ /* 0x000fce000bf66270 */
[CC--:B-1----:R-:W-:Y:S02]  /*e3b0*/  @!P2 LEA R8, P0, R195.reuse, R6.reuse, 0x1 ;  /* 0x00000006c308a211 */ /* 0x0c2fe400078008ff */
[----:B---3--:R-:W-:Y:S02]  /*e3c0*/  @!P1 IMAD.WIDE R4, R2, 0x2, R6 ;  /* 0x0000000202049825 */ /* 0x008fe400078e0206 */
        /* <DEDUP_REMOVED lines=12> */
[----:B-1----:R-:W-:-:S02]  /*e490*/  @!P1 LEA R8, P6, R187, R6, 0x1 ;  /* 0x00000006bb089211 */ /* 0x002fc400078c08ff */
        /* <DEDUP_REMOVED lines=12> */
.L_x_7461:
[----:B------:R-:W-:Y:S05]  /*e560*/  BSYNC B1 ;  /* 0x0000000000017941 */ /* 0x000fea0003800000 */
.L_x_7460:
[----:B------:R-:W-:Y:S01]  /*e570*/  VIADD R0, R26, 0x20 ;  /* 0x000000201a007836 */ /* 0x000fe20000000000 */
[----:B---34-:R3:W4:Y:S04]  /*e580*/  SHFL.IDX PT, R7, R3, 0x1, 0x181f ;  /* 0x00381f0003077f89 */ /* 0x01872800000e0000 */
[----:B------:R-:W-:Y:S01]  /*e590*/  ISETP.GE.AND P0, PT, R0, R25, PT ;  /* 0x000000190000720c */ /* 0x000fe20003f06270 */
[----:B-1----:R3:W1:-:S12]  /*e5a0*/  SHFL.IDX PT, R6, R20, 0x1, 0x181f ;  /* 0x00381f0014067f89 */ /* 0x00265800000e0000 */
[----:B---3--:R-:W-:Y:S05]  /*e5b0*/  @P0 BRA `(.L_x_7454) ;  /* 0x00000000007c0947 */ /* 0x008fea0003800000 */
[----:B------:R-:W-:Y:S02]  /*e5c0*/  ISETP.GE.AND P1, PT, R2, UR12, PT ;  /* 0x0000000c02007c0c */ /* 0x000fe4000bf26270 */
[----:B------:R-:W-:Y:S02]  /*e5d0*/  ISETP.GE.AND P5, PT, R195, UR12, PT ;  /* 0x0000000cc3007c0c */ /* 0x000fe4000bfa6270 */
[----:B------:R-:W-:Y:S02]  /*e5e0*/  ISETP.GE.AND P4, PT, R194, UR12, PT ;  /* 0x0000000cc2007c0c */ /* 0x000fe4000bf86270 */
[----:B------:R-:W-:Y:S02]  /*e5f0*/  ISETP.GE.AND P3, PT, R193, UR12, PT ;  /* 0x0000000cc1007c0c */ /* 0x000fe4000bf66270 */
[----:B------:R-:W-:-:S05]  /*e600*/  ISETP.GE.AND P2, PT, R192, UR12, PT ;  /* 0x0000000cc0007c0c */ /* 0x000fca000bf46270 */
[----:B-1--4-:R-:W-:Y:S02]  /*e610*/  @!P1 IMAD.WIDE R4, R2, 0x2, R6 ;  /* 0x0000000202049825 */ /* 0x012fe400078e0206 */
        /* <DEDUP_REMOVED lines=15> */
[----:B-1----:R-:W-:-:S03]  /*e710*/  @!P1 LEA R4, P6, R187, R6, 0x1 ;  /* 0x00000006bb049211 */ /* 0x002fc600078c08ff */
        /* <DEDUP_REMOVED lines=9> */
.L_x_7454:
[----:B------:R-:W-:Y:S05]  /*e7b0*/  BSYNC B0 ;  /* 0x0000000000007941 */ /* 0x000fea0003800000 */
.L_x_7447:
[----:B------:R-:W-:Y:S02]  /*e7c0*/  ULDC UR4, c[0x0][0xc3c] ;  /* 0x00030f0000047ab9 */ /* 0x000fe40000000800 */
[----:B------:R-:W-:-:S06]  /*e7d0*/  UISETP.GE.AND UP0, UPT, UR7, UR4, UPT ;  /* 0x000000040700728c */ /* 0x000fcc000bf06270 */
[----:B------:R-:W-:-:S13]  /*e7e0*/  PLOP3.LUT P0, PT, PT, PT, UP0, 0x80, 0x0 ;  /* 0x000000000000781c */ /* 0x000fda0003f0f008 */
[----:B------:R-:W-:Y:S05]  /*e7f0*/  @!P0 BRA `(.L_x_7462) ;  /* 0xffffff2800f88947 */ /* 0x000fea000383ffff */
[----:B------:R-:W-:Y:S05]  /*e800*/  EXIT ;  /* 0x000000000000794d */ /* 0x000fea0003800000 */
.L_x_7400:
        /* <DEDUP_REMOVED lines=18> */
.L_x_7463:
        /* <DEDUP_REMOVED lines=43> */
.L_x_7467:
        /* <DEDUP_REMOVED lines=39> */
.L_x_7465:
        /* <DEDUP_REMOVED lines=12> */
.L_x_7468:
        /* <DEDUP_REMOVED lines=63> */
.L_x_7469:
        /* <DEDUP_REMOVED lines=61> */
.L_x_7470:
[----:B01----:R-:W-:-:S05]  /*f6d0*/  LOP3.LUT R3, RZ, R2, RZ, 0x33, !PT ;  /* 0x00000002ff037212 */ /* 0x003fca00078e33ff */
[----:B------:R-:W-:-:S05]  /*f6e0*/  IMAD.IADD R2, R4, 0x1, R3 ;  /* 0x0000000104027824 */ /* 0x000fca00078e0203 */
[----:B------:R1:W-:Y:S01]  /*f6f0*/  STL [R1+0x4], R2 ;  /* 0x0000040201007387 */ /* 0x0003e20000100800 */
[----:B------:R-:W-:Y:S05]  /*f700*/  BRA `(.L_x_7471) ;  /* 0x0000000000107947 */ /* 0x000fea0003800000 */
.L_x_7466:
[----:B------:R-:W-:Y:S01]  /*f710*/  IMAD.U32 R2, RZ, RZ, UR6 ;  /* 0x00000006ff027e24 */ /* 0x000fe2000f8e00ff */
[----:B------:R0:W-:Y:S04]  /*f720*/  STL [R1+0x4], RZ ;  /* 0x000004ff01007387 */ /* 0x0001e80000100800 */
[----:B------:R0:W-:Y:S04]  /*f730*/  STL [R1+0x8], RZ ;  /* 0x000008ff01007387 */ /* 0x0001e80000100800 */
[----:B------:R0:W-:Y:S02]  /*f740*/  STL [R1], R2 ;  /* 0x0000000201007387 */ /* 0x0001e40000100800 */
.L_x_7471:
        /* <DEDUP_REMOVED lines=10> */
.L_x_7464:
        /* <DEDUP_REMOVED lines=30> */
.L_x_7592:
[----:B0-2---:R-:W2:Y:S01]  /*f9d0*/  LDL R0, [R1+0xc] ;  /* 0x00000c0001007983 */ /* 0x005ea20000100800 */
[----:B---3--:R-:W2:Y:S01]  /*f9e0*/  LDC.64 R2, c[0x0][0xc88] ;  /* 0x00032200ff027b82 */ /* 0x008ea20000000a00 */
        /* <DEDUP_REMOVED lines=54> */
.L_x_7473:
        /* <DEDUP_REMOVED lines=18> */
.L_x_7474:
[----:B------:R-:W-:Y:S05]  /*fe70*/  @!P0 BRA `(.L_x_7475) ;  /* 0x00000000000c8947 */ /* 0x000fea0003800000 */
[----:B------:R-:W3:Y:S04]  /*fe80*/  LDG.E R6, desc[UR40][R4.64] ;  /* 0x0000002804067981 */ /* 0x000ee8000c1e1900 */
[----:B------:R-:W3:Y:S02]  /*fe90*/  LDG.E R4, desc[UR40][R4.64+0x4] ;  /* 0x0000042804047981 */ /* 0x000ee4000c1e1900 */
[----:B---3--:R-:W-:-:S07]  /*fea0*/  IMAD.IADD R6, R4, 0x1, -R6 ;  /* 0x0000000104067824 */ /* 0x008fce00078e0a06 */
.L_x_7475:
[----:B------:R-:W3:Y:S01]  /*feb0*/  LDL R5, [R1+0x4] ;  /* 0x0000040001057983 */ /* 0x000ee20000100800 */
[----:B-----5:R-:W-:Y:S01]  /*fec0*/  IMAD.IADD R6, R6, 0x1, -R0 ;  /* 0x0000000106067824 */ /* 0x020fe200078e0a00 */
[----:B------:R-:W-:Y:S01]  /*fed0*/  BSSY B0, `(.L_x_7476) ;  /* 0x000003a000007945 */ /* 0x000fe20003800000 */
[----:B------:R-:W4:Y:S02]  /*fee0*/  LDC R0, c[0x0][0x448] ;  /* 0x00011200ff007b82 */ /* 0x000f240000000800 */
[----:B----4-:R-:W-:-:S13]  /*fef0*/  ISETP.NE.AND P0, PT, R0, 0x1, PT ;  /* 0x000000010000780c */ /* 0x010fda0003f05270 */
[----:B--2---:R-:W2:Y:S08]  /*ff00*/  @P0 LDC R3, c[0x0][0x44c] ;  /* 0x00011300ff030b82 */ /* 0x004eb00000000800 */
[----:B------:R-:W4:Y:S01]  /*ff10*/  @P0 LDC R4, c[0x0][0x450] ;  /* 0x00011400ff040b82 */ /* 0x000f220000000800 */
[----:B---3--:R-:W-:Y:S02]  /*ff20*/  IMAD.SHL.U32 R0, R5, 0x40, RZ ;  /* 0x0000004005007824 */ /* 0x008fe400078e00ff */
[----:B------:R-:W-:-:S02]  /*ff30*/  IMAD.MOV.U32 R5, RZ, RZ, RZ ;  /* 0x000000ffff057224 */ /* 0x000fc400078e00ff */
[----:B------:R-:W-:Y:S02]  /*ff40*/  VIADD R0, R0, 0x3f ;  /* 0x0000003f00007836 */ /* 0x000fe40000000000 */
[----:B------:R-:W-:Y:S02]  /*ff50*/  IMAD.MOV.U32 R10, RZ, RZ, R5 ;  /* 0x000000ffff0a7224 */ /* 0x000fe400078e0005 */
[----:B--2---:R-:W-:-:S05]  /*ff60*/  @P0 IMAD.HI.U32 R3, R0, R3, RZ ;  /* 0x0000000300030227 */ /* 0x004fca00078e00ff */
[----:B----4-:R-:W-:Y:S01]  /*ff70*/  @P0 SHF.R.U32.HI R0, RZ, R4, R3 ;  /* 0x00000004ff000219 */ /* 0x010fe20000011603 */
[C---:B------:R-:W-:Y:S01]  /*ff80*/  VIADD R4, R6.reuse, 0x3f ;  /* 0x0000003f06047836 */ /* 0x040fe20000000000 */
[----:B------:R-:W-:Y:S02]  /*ff90*/  IADD3 R3, R6, 0x40, -R9 ;  /* 0x0000004006037810 */ /* 0x000fe40007ffe809 */
[----:B01----:R-:W-:-:S03]  /*ffa0*/  LOP3.LUT R9, R2, 0xff, RZ, 0xc0, !PT ;  /* 0x000000ff02097812 */ /* 0x003fc600078ec0ff */
[----:B------:R-:W-:Y:S01]  /*ffb0*/  IMAD.IADD R0, R3, 0x1, R0 ;  /* 0x0000000103007824 */ /* 0x000fe200078e0200 */
[----:B------:R-:W-:-:S04]  /*ffc0*/  SHF.R.S32.HI R3, RZ, 0x1f, R4 ;  /* 0x0000001fff037819 */ /* 0x000fc80000011404 */
[----:B------:R-:W-:Y:S02]  /*ffd0*/  LEA.HI R4, R3, R4, RZ, 0x6 ;  /* 0x0000000403047211 */ /* 0x000fe400078f30ff */
[----:B------:R-:W-:Y:S02]  /*ffe0*/  SHF.R.S32.HI R3, RZ, 0x1f, R0 ;  /* 0x0000001fff037819 */ /* 0x000fe40000011400 */
[----:B------:R-:W-:Y:S02]  /*fff0*/  SHF.R.S32.HI R4, RZ, 0x6, R4 ;  /* 0x00000006ff047819 */ /* 0x000fe40000011404 */
[----:B------:R-:W-:Y:S02]  /*10000*/  LEA.HI R3, R3, R0, RZ, 0x6 ;  /* 0x0000000003037211 */ /* 0x000fe400078f30ff */
[----:B------:R-:W-:Y:S02]  /*10010*/  SHF.R.U32.HI R0, RZ, 0x10, R2 ;  /* 0x00000010ff007819 */ /* 0x000fe40000011602 */
[----:B------:R-:W-:-:S02]  /*10020*/  SHF.R.S32.HI R3, RZ, 0x6, R3 ;  /* 0x00000006ff037819 */ /* 0x000fc40000011403 */
[----:B------:R-:W-:Y:S02]  /*10030*/  ISETP.NE.AND P0, PT, R0, RZ, PT ;  /* 0x000000ff0000720c */ /* 0x000fe40003f05270 */
[----:B------:R-:W-:-:S04]  /*10040*/  VIMNMX R8, R4, R3, PT ;  /* 0x0000000304087248 */ /* 0x000fc80003fe0100 */
[----:B------:R-:W-:Y:S01]  /*10050*/  ISETP.GE.AND P1, PT, R8, 0x1, PT ;  /* 0x000000010800780c */ /* 0x000fe20003f26270 */
[----:B------:R0:W-:Y:S04]  /*10060*/  STL [R1+0x2c], R8 ;  /* 0x00002c0801007387 */ /* 0x0001e80000100800 */
[----:B------:R0:W-:Y:S02]  /*10070*/  STL [R1+0x38], R5 ;  /* 0x0000380501007387 */ /* 0x0001e40000100800 */
[----:B------:R-:W1:Y:S02]  /*10080*/  @!P0 LDC R0, c[0x0][0x9f0] ;  /* 0x00027c00ff008b82 */ /* 0x000e640000000800 */
        /* <DEDUP_REMOVED lines=30> */
.L_x_7477:
[----:B------:R-:W-:Y:S05]  /*10270*/  BSYNC B0 ;  /* 0x0000000000007941 */ /* 0x000fea0003800000 */
.L_x_7476:
        /* <DEDUP_REMOVED lines=12> */
[----:B0-----:R-:W0:Y:S01]  /*10340*/  S2R R5, SR_LANEID ;  /* 0x0000000000057919 */ /* 0x001e220000000000 */
[----:B------:R-:W-:Y:S01]  /*10350*/  VOTEU.ANY UR4, UPT, PT ;  /* 0x0000000000047886 */ /* 0x000fe200038e0100 */
[----:B------:R-:W1:Y:S01]  /*10360*/  LDC.64 R2, c[0x0][0xc60] ;  /* 0x00031800ff027b82 */ /* 0x000e620000000a00 */
[----:B------:R-:W0:Y:S02]  /*10370*/  FLO.U32 R0, UR4 ;  /* 0x0000000400007d00 */ /* 0x000e2400080e0000 */
[----:B0-----:R-:W-:-:S06]  /*10380*/  ISETP.EQ.U32.AND P0, PT, R0, R5, PT ;  /* 0x000000050000720c */ /* 0x001fcc0003f02070 */
[----:B------:R-:W1:Y:S07]  /*10390*/  POPC R5, UR4 ;  /* 0x0000000400057d09 */ /* 0x000e6e0008000000 */
[----:B-1----:R-:W3:Y:S01]  /*103a0*/  @P0 ATOMG.E.ADD.STRONG.GPU PT, R3, desc[UR40][R2.64], R5 ;  /* 0x00000005020309a8 */ /* 0x002ee200081ee1e8 */
[----:B------:R-:W0:Y:S02]  /*103b0*/  S2R R4, SR_LTMASK ;  /* 0x0000000000047919 */ /* 0x000e240000003900 */
[----:B0-----:R-:W-:-:S04]  /*103c0*/  LOP3.LUT R4, R4, UR4, RZ, 0xc0, !PT ;  /* 0x0000000404047c12 */ /* 0x001fc8000f8ec0ff */
[----:B------:R-:W0:Y:S01]  /*103d0*/  POPC R7, R4 ;  /* 0x0000000400077309 */ /* 0x000e220000000000 */
[----:B---3--:R-:W0:Y:S02]  /*103e0*/  SHFL.IDX PT, R0, R3, R0, 0x1f ;  /* 0x00001f0003007589 */ /* 0x008e2400000e0000 */
[----:B0-----:R-:W-:-:S05]  /*103f0*/  IADD3 R0, R0, UR37, R7 ;  /* 0x0000002500007c10 */ /* 0x001fca000fffe007 */
[----:B------:R1:W-:Y:S01]  /*10400*/  STL [R1], R0 ;  /* 0x0000000001007387 */ /* 0x0003e20000100800 */
[----:B------:R-:W-:Y:S05]  /*10410*/  BRA `(.L_x_7480) ;  /* 0x0000004800787947 */ /* 0x000fea0003800000 */
.L_x_7479:
        /* <DEDUP_REMOVED lines=20> */
.L_x_7482:
[----:B------:R-:W-:Y:S05]  /*10560*/  BSYNC B6 ;  /* 0x0000000000067941 */ /* 0x000fea0003800000 */
.L_x_7481:
        /* <DEDUP_REMOVED lines=9> */
[----:B------:R-:W-:Y:S02]  /*10600*/  IMAD.U32 R4, RZ, RZ, UR6 ;  /* 0x00000006ff047e24 */ /* 0x000fe4000f8e00ff */
[----:B0-----:R-:W-:Y:S02]  /*10610*/  IMAD.U32 R5, RZ, RZ, UR7 ;  /* 0x00000007ff057e24 */ /* 0x001fe4000f8e00ff */
[----:B------:R-:W-:Y:S02]  /*10620*/  IMAD.U32 R6, RZ, RZ, UR8 ;  /* 0x00000008ff067e24 */ /* 0x000fe4000f8e00ff */
[----:B------:R-:W-:-:S02]  /*10630*/  IMAD.U32 R7, RZ, RZ, UR9 ;  /* 0x00000009ff077e24 */ /* 0x000fc4000f8e00ff */
[----:B--2---:R-:W-:Y:S02]  /*10640*/  IMAD.U32 R10, RZ, RZ, UR4 ;  /* 0x00000004ff0a7e24 */ /* 0x004fe4000f8e00ff */
[----:B------:R-:W-:Y:S02]  /*10650*/  IMAD.U32 R11, RZ, RZ, UR5 ;  /* 0x00000005ff0b7e24 */ /* 0x000fe4000f8e00ff */
[----:B------:R-:W-:Y:S02]  /*10660*/  IMAD.MOV.U32 R8, RZ, RZ, 0x70 ;  /* 0x00000070ff087424 */ /* 0x000fe400078e00ff */
[----:B------:R-:W-:Y:S02]  /*10670*/  IMAD.MOV.U32 R12, RZ, RZ, 0x1 ;  /* 0x00000001ff0c7424 */ /* 0x000fe400078e00ff */
[----:B-1----:R-:W-:-:S07]  /*10680*/  IMAD.MOV.U32 R13, RZ, RZ, RZ ;  /* 0x000000ffff0d7224 */ /* 0x002fce00078e00ff */
[----:B------:R-:W-:-:S07]  /*10690*/  LEPC R20, `(.L_x_7485) ;  /* 0x000000001014794e */ /* 0x000fce0000000000 */
[----:B---3--:R-:W-:Y:S05]  /*106a0*/  CALL.ABS.NOINC R2 ;  /* 0x0000000002007343 */ /* 0x008fea0003c00000 */
.L_x_7485:
        /* <DEDUP_REMOVED lines=16> */
.L_x_7484:
[----:B------:R-:W-:Y:S05]  /*107b0*/  BSYNC B6 ;  /* 0x0000000000067941 */ /* 0x000fea0003800000 */
.L_x_7483:
[----:B------:R-:W3:Y:S01]  /*107c0*/  LDL.LU R4, [R1+0x18] ;  /* 0x0000180001047983 */ /* 0x000ee20000300800 */
[----:B------:R-:W-:-:S03]  /*107d0*/  ULDC.64 UR4, c[0x0][0x9f8] ;  /* 0x00027e0000047ab9 */ /* 0x000fc60000000a00 */
[----:B------:R-:W4:Y:S01]  /*107e0*/  LDL R7, [R1+0x8] ;  /* 0x0000080001077983 */ /* 0x000f220000100800 */
[----:B------:R-:W-:-:S03]  /*107f0*/  ISETP.NE.U32.AND P0, PT, RZ, UR4, PT ;  /* 0x00000004ff007c0c */ /* 0x000fc6000bf05070 */
[----:B------:R-:W5:Y:S01]  /*10800*/  LDL R0, [R1+0x30] ;  /* 0x0000300001007983 */ /* 0x000f620000100800 */
[----:B------:R-:W-:-:S13]  /*10810*/  ISETP.NE.AND.EX P0, PT, RZ, UR5, PT, P0 ;  /* 0x00000005ff007c0c */ /* 0x000fda000bf05300 */
[----:B------:R-:W-:-:S04]  /*10820*/  @P0 IADD3 R2, P1, R16, UR4, RZ ;  /* 0x0000000410020c10 */ /* 0x000fc8000ff3e0ff */
[----:B---3--:R-:W-:Y:S01]  /*10830*/  @P0 IADD3.X R3, R4, UR5, RZ, P1, !PT ;  /* 0x0000000504030c10 */ /* 0x008fe20008ffe4ff */
[----:B------:R-:W-:-:S04]  /*10840*/  ULDC.64 UR4, c[0x0][0xa08] ;  /* 0x0002820000047ab9 */ /* 0x000fc80000000a00 */
[----:B----4-:R1:W0:Y:S02]  /*10850*/  @P0 LDG.E R7, desc[UR40][R2.64] ;  /* 0x0000002802070981 */ /* 0x010224000c1e1900 */
        /* <DEDUP_REMOVED lines=14> */
.L_x_7609:
[----:B------:R3:W-:Y:S01]  /*10940*/  STL [R1+0x28], R0 ;  /* 0x0000280001007387 */ /* 0x0007e20000100800 */
[----:B-1----:R-:W-:Y:S02]  /*10950*/  ISETP.NE.AND P0, PT, R14, RZ, PT ;  /* 0x000000ff0e00720c */ /* 0x002fe40003f05270 */
[----:B------:R-:W-:Y:S02]  /*10960*/  PLOP3.LUT P1, PT, PT, PT, PT, 0x8, 0x0 ;  /* 0x000000000000781c */ /* 0x000fe40003f2e170 */
[----:B------:R-:W-:-:S11]  /*10970*/  LOP3.LUT R18, R18, 0xfffffffe, RZ, 0xc0, !PT ;  /* 0xfffffffe12127812 */ /* 0x000fd600078ec0ff */
[----:B------:R-:W-:Y:S01]  /*10980*/  @P1 LOP3.LUT R18, R18, 0x1, RZ, 0xfc, !PT ;  /* 0x0000000112121812 */ /* 0x000fe200078efcff */
[----:B---3--:R-:W-:Y:S06]  /*10990*/  @P0 BRA `(.L_x_7487) ;  /* 0x00000004000c0947 */ /* 0x008fec0003800000 */
[----:B------:R-:W-:-:S03]  /*109a0*/  UMOV UR4, 0xffffffff ;  /* 0xffffffff00047882 */ /* 0x000fc60000000000 */
[----:B------:R-:W-:Y:S05]  /*109b0*/  BRA.DIV UR4, `(.L_x_7488) ;  /* 0x0000005e047c7947 */ /* 0x000fea000b800000 */
[----:B------:R-:W-:-:S13]  /*109c0*/  ELECT P6, URZ, PT ;  /* 0x00000000003f782f */ /* 0x000fda00038c0000 */
.L_x_7612:
[----:B------:R-:W-:Y:S05]  /*109d0*/  @!P6 BRA `(.L_x_7487) ;  /* 0x0000000000fce947 */ /* 0x000fea0003800000 */
[----:B------:R-:W-:-:S04]  /*109e0*/  ISETP.NE.U32.AND P0, PT, R2, RZ, PT ;  /* 0x000000ff0200720c */ /* 0x000fc80003f05070 */
[----:B------:R-:W-:-:S13]  /*109f0*/  ISETP.NE.AND.EX P0, PT, R3, RZ, PT, P0 ;  /* 0x000000ff0300720c */ /* 0x000fda0003f05300 */
[----:B------:R-:W-:Y:S05]  /*10a00*/  @!P0 BRA `(.L_x_7489) ;  /* 0x0000000000508947 */ /* 0x000fea0003800000 */
[----:B------:R-:W1:Y:S01]  /*10a10*/  LDC R6, c[0x0][0x43c] ;  /* 0x00010f00ff067b82 */ /* 0x000e620000000800 */
[----:B------:R-:W-:Y:S01]  /*10a20*/  IMAD.MOV.U32 R9, RZ, RZ, R0 ;  /* 0x000000ffff097224 */ /* 0x000fe200078e0000 */
[----:B------:R-:W-:-:S03]  /*10a30*/  ULDC.64 UR4, c[0x0][0x428] ;  /* 0x00010a0000047ab9 */ /* 0x000fc60000000a00 */
[----:B------:R-:W-:Y:S01]  /*10a40*/  IMAD.MOV.U32 R0, RZ, RZ, R9 ;  /* 0x000000ffff007224 */ /* 0x000fe200078e0009 */
[----:B-1----:R-:W-:-:S13]  /*10a50*/  ISETP.NE.AND P0, PT, R6, 0x1, PT ;  /* 0x000000010600780c */ /* 0x002fda0003f05270 */
[----:B0-----:R-:W0:Y:S02]  /*10a60*/  @P0 LDC.64 R4, c[0x0][0x440] ;  /* 0x00011000ff040b82 */ /* 0x001e240000000a00 */
        /* <DEDUP_REMOVED lines=14> */
.L_x_7489:
[----:B------:R-:W3:Y:S04]  /*10b50*/  LDL R0, [R1+0x10] ;  /* 0x0000100001007983 */ /* 0x000ee80000100800 */
[----:B-1----:R-:W4:Y:S01]  /*10b60*/  LDL R2, [R1+0x14] ;  /* 0x0000140001027983 */ /* 0x002f220000100800 */
[----:B---3--:R-:W-:Y:S01]  /*10b70*/  IMAD R0, R0, 0x8, R19 ;  /* 0x0000000800007824 */ /* 0x008fe200078e0213 */
[----:B----4-:R-:W-:-:S04]  /*10b80*/  SHF.L.U32 R2, R2, 0x1f, RZ ;  /* 0x0000001f02027819 */ /* 0x010fc800000006ff */
[----:B------:R-:W1:Y:S02]  /*10b90*/  SYNCS.PHASECHK.TRANS64.TRYWAIT P0, [R0+URZ+0x28c40], R2 ;  /* 0x028c4002000075a7 */ /* 0x000e64000800017f */
[----:B-1----:R-:W-:Y:S05]  /*10ba0*/  @!P0 BRA `(.L_x_7490) ;  /* 0x0000005c00208947 */ /* 0x002fea0003800000 */
.L_x_7613:
        /* <DEDUP_REMOVED lines=11> */
.L_x_7491:
[----:B------:R-:W3:Y:S04]  /*10c60*/  LDL R3, [R1+0x10] ;  /* 0x0000100001037983 */ /* 0x000ee80000100800 */
[----:B0-----:R-:W4:Y:S04]  /*10c70*/  LDL R4, [R1+0x28] ;  /* 0x0000280001047983 */ /* 0x001f280000100800 */
[----:B-1----:R-:W2:Y:S01]  /*10c80*/  LDL R2, [R1+0x1c] ;  /* 0x00001c0001027983 */ /* 0x002ea20000100800 */
        /* <DEDUP_REMOVED lines=11> */
[----:B---3--:R-:W-:Y:S01]  /*10d40*/  IMAD R0, R3, 0x2000, R19 ;  /* 0x0000200003007824 */ /* 0x008fe200078e0213 */
[----:B----4-:R-:W-:-:S04]  /*10d50*/  R2UR UR11, R4 ;  /* 0x00000000040b72ca */ /* 0x010fc800000e0000 */
[----:B------:R-:W-:Y:S02]  /*10d60*/  R2UR UR8, R0 ;  /* 0x00000000000872ca */ /* 0x000fe400000e0000 */
[----:B--2---:R-:W-:-:S11]  /*10d70*/  R2UR UR4, R2 ;  /* 0x00000000020472ca */ /* 0x004fd600000e0000 */
[----:B------:R-:W-:Y:S02]  /*10d80*/  UIADD3 UR8, UR8, 0x22400, URZ ;  /* 0x0002240008087890 */ /* 0x000fe4000fffe03f */
[----:B------:R-:W-:-:S03]  /*10d90*/  ULEA UR11, UR11, UR4, 0x6 ;  /* 0x000000040b0b7291 */ /* 0x000fc6000f8e303f */
[----:B------:R-:W-:-:S06]  /*10da0*/  UMOV UR4, 0x0 ;  /* 0x0000000000047882 */ /* 0x000fcc0000000000 */
[----:B------:R1:W-:Y:S02]  /*10db0*/  UTMALDG.4D [UR8], [UR6], desc[UR4] ;  /* 0x00000408060075b4 */ /* 0x0003e40008019000 */
[----:B-1----:R-:W-:Y:S01]  /*10dc0*/  NOP ;  /* 0x0000000000007918 */ /* 0x002fe20000000000 */
.L_x_7487:
[----:B------:R-:W3:Y:S04]  /*10dd0*/  LDL.LU R3, [R1+0x34] ;  /* 0x0000340001037983 */ /* 0x000ee80000300800 */
[----:B------:R-:W4:Y:S04]  /*10de0*/  LDL.LU R5, [R1+0x24] ;  /* 0x0000240001057983 */ /* 0x000f280000300800 */
[----:B0-----:R-:W5:Y:S01]  /*10df0*/  LDL.LU R4, [R1+0x40] ;  /* 0x0000400001047983 */ /* 0x001f620000300800 */
        /* <DEDUP_REMOVED lines=9> */
[----:B---3--:R-:W-:Y:S02]  /*10e90*/  SHF.R.S32.HI R0, RZ, 0x1f, R3 ;  /* 0x0000001fff007819 */ /* 0x008fe40000011403 */
[----:B----4-:R-:W-:-:S03]  /*10ea0*/  SEL R5, R5, RZ, !P0 ;  /* 0x000000ff05057207 */ /* 0x010fc60004000000 */
[----:B------:R-:W-:Y:S01]  /*10eb0*/  IMAD R0, R0, UR4, RZ ;  /* 0x0000000400007c24 */ /* 0x000fe2000f8e02ff */
[----:B-----5:R-:W-:-:S03]  /*10ec0*/  SEL R4, R4, RZ, !P0 ;  /* 0x000000ff04047207 */ /* 0x020fc60004000000 */
        /* <DEDUP_REMOVED lines=24> */
.L_x_7493:
[----:B------:R-:W-:Y:S05]  /*11050*/  BSYNC B6 ;  /* 0x0000000000067941 */ /* 0x000fea0003800000 */
.L_x_7492:
[----:B0-----:R-:W3:Y:S01]  /*11060*/  LDL.LU R0, [R1+0x40] ;  /* 0x0000400001007983 */ /* 0x001ee20000300800 */
[----:B------:R-:W-:Y:S01]  /*11070*/  ULDC.64 UR4, c[0x0][0x2d8] ;  /* 0x0000b60000047ab9 */ /* 0x000fe20000000a00 */
[----:B------:R-:W0:Y:S01]  /*11080*/  LDC R7, c[0x0][0x448] ;  /* 0x00011200ff077b82 */ /* 0x000e220000000800 */
[----:B------:R-:W-:Y:S01]  /*11090*/  ULDC UR6, c[0x0][0x2b8] ;  /* 0x0000ae0000067ab9 */ /* 0x000fe20000000800 */
[----:B------:R-:W4:Y:S04]  /*110a0*/  LDL.LU R4, [R1+0x34] ;  /* 0x0000340001047983 */ /* 0x000f280000300800 */
[----:B------:R-:W4:Y:S04]  /*110b0*/  LDL.LU.64 R2, [R1+0x48] ;  /* 0x0000480001027983 */ /* 0x000f280000300a00 */
[----:B------:R-:W3:Y:S04]  /*110c0*/  LDL.LU R5, [R1+0x24] ;  /* 0x0000240001057983 */ /* 0x000ee80000300800 */
[----:B--2---:R-:W2:Y:S04]  /*110d0*/  LDL R10, [R1+0x4] ;  /* 0x00000400010a7983 */ /* 0x004ea80000100800 */
[----:B------:R1:W5:Y:S01]  /*110e0*/  LDL R8, [R1+0x58] ;  /* 0x0000580001087983 */ /* 0x0003620000100800 */
[----:B0-----:R-:W-:-:S13]  /*110f0*/  ISETP.NE.AND P0, PT, R7, 0x1, PT ;  /* 0x000000010700780c */ /* 0x001fda0003f05270 */
[----:B------:R-:W0:Y:S01]  /*11100*/  @P0 LDC R6, c[0x0][0x450] ;  /* 0x00011400ff060b82 */ /* 0x000e220000000800 */
[----:B------:R-:W1:Y:S02]  /*11110*/  S2R R9, SR_TID.X ;  /* 0x0000000000097919 */ /* 0x000e640000002100 */
[----:B-1----:R-:W-:-:S05]  /*11120*/  IMAD.SHL.U32 R9, R9, 0x8, RZ ;  /* 0x0000000809097824 */ /* 0x002fca00078e00ff */
        /* <DEDUP_REMOVED lines=17> */
[----:B--2---:R-:W-:-:S04]  /*11240*/  IMAD R4, R10, 0x40, R4 ;  /* 0x000000400a047824 */ /* 0x004fc800078e0204 */
        /* <DEDUP_REMOVED lines=27> */
[C---:B------:R-:W-:Y:S02]  /*11400*/  VIADD R5, R3.reuse, 0x10 ;  /* 0x0000001003057836 */ /* 0x040fe40000000000 */
        /* <DEDUP_REMOVED lines=26> */
[----:B------:R-:W-:Y:S01]  /*115b0*/  @!P1 IMAD.MOV.U32 R6, RZ, RZ, R5 ;  /* 0x000000ffff069224 */ /* 0x000fe200078e0005 */
[----:B------:R-:W0:Y:S04]  /*115c0*/  SHFL.IDX PT, R0, R0, 0x3, 0x181f ;  /* 0x00781f0000007f89 */ /* 0x000e2800000e0000 */
[----:B------:R1:W-:Y:S04]  /*115d0*/  @!P1 LDGSTS.E.BYPASS.LTC128B.128 [R8+0x21400], desc[UR40][R6.64], !P0 ;  /* 0x2140000006089fae */ /* 0x0003e8000c101d68 */
[----:B------:R-:W2:Y:S02]  /*115e0*/  SHFL.IDX PT, R4, R4, 0x3, 0x181f ;  /* 0x00781f0004047f89 */ /* 0x000ea400000e0000 */
.L_x_7622:
[----:B------:R-:W-:-:S05]  /*115f0*/  VIADD R3, R3, 0x30 ;  /* 0x0000003003037836 */ /* 0x000fca0000000000 */
[----:B------:R-:W-:-:S13]  /*11600*/  ISETP.GE.AND P1, PT, R3, R2, PT ;  /* 0x000000020300720c */ /* 0x000fda0003f26270 */
[----:B--2---:R-:W-:-:S05]  /*11610*/  @!P1 LEA R2, P2, R9, R4, 0x1 ;  /* 0x0000000409029211 */ /* 0x004fca00078408ff */
[----:B0-----:R-:W-:-:S05]  /*11620*/  @!P1 IMAD.X R3, RZ, RZ, R0, P2 ;  /* 0x000000ffff039224 */ /* 0x001fca00010e0600 */
[----:B------:R-:W-:Y:S01]  /*11630*/  @!PT LDS RZ, [RZ] ;  /* 0x00000000fffff984 */ /* 0x000fe20000000800 */
[----:B------:R-:W-:Y:S01]  /*11640*/  @!PT LDS RZ, [RZ] ;  /* 0x00000000fffff984 */ /* 0x000fe20000000800 */
[----:B------:R-:W-:Y:S01]  /*11650*/  @!PT LDS RZ, [RZ] ;  /* 0x00000000fffff984 */ /* 0x000fe20000000800 */
[----:B------:R0:W-:Y:S01]  /*11660*/  @!P1 LDGSTS.E.BYPASS.LTC128B.128 [R8+0x21c00], desc[UR40][R2.64], !P0 ;  /* 0x21c0000002089fae */ /* 0x0001e2000c101d68 */
[----:B------:R-:W-:Y:S01]  /*11670*/  PLOP3.LUT P0, PT, PT, PT, PT, 0x80, 0x0 ;  /* 0x000000000000781c */ /* 0x000fe20003f0f070 */
[----:B------:R-:W-:-:S12]  /*11680*/  NOP ;  /* 0x0000000000007918 */ /* 0x000fd80000000000 */
.L_x_7495:
        /* <DEDUP_REMOVED lines=18> */
.L_x_7623:
[----:B------:R-:W-:Y:S05]  /*117b0*/  BSYNC B0 ;  /* 0x0000000000007941 */ /* 0x000fea0003800000 */
.L_x_7496:
[----:B------:R-:W-:Y:S01]  /*117c0*/  LOP3.LUT P0, RZ, R18, 0x1, RZ, 0xc0, !PT ;  /* 0x0000000112ff7812 */ /* 0x000fe2000780c0ff */
[----:B------:R-:W-:-:S12]  /*117d0*/  BSSY B0, `(.L_x_7498) ;  /* 0x0000097000007945 */ /* 0x000fd80003800000 */
[----:B------:R-:W-:Y:S05]  /*117e0*/  @!P0 BRA `(.L_x_7499) ;  /* 0x0000000800548947 */ /* 0x000fea0003800000 */
[----:B------:R-:W0:Y:S04]  /*117f0*/  LDL R4, [R1+0x10] ;  /* 0x0000100001047983 */ /* 0x000e280000100800 */
[----:B------:R-:W2:Y:S01]  /*11800*/  LDL R2, [R1+0x14] ;  /* 0x0000140001027983 */ /* 0x000ea20000100800 */
[----:B------:R-:W-:Y:S01]  /*11810*/  BSSY B1, `(.L_x_7500) ;  /* 0x0000008000017945 */ /* 0x000fe20003800000 */
[----:B------:R-:W3:Y:S02]  /*11820*/  S2R R3, SR_TID.X ;  /* 0x0000000000037919 */ /* 0x000ee40000002100 */
[----:B---3--:R-:W-:-:S04]  /*11830*/  LOP3.LUT R3, R3, 0x7f, RZ, 0xc0, !PT ;  /* 0x0000007f03037812 */ /* 0x008fc800078ec0ff */
[----:B------:R-:W-:Y:S01]  /*11840*/  ISETP.NE.AND P1, PT, R3, RZ, PT ;  /* 0x000000ff0300720c */ /* 0x000fe20003f25270 */
[----:B0-----:R-:W-:Y:S01]  /*11850*/  IMAD R0, R4, 0x8, R19 ;  /* 0x0000000804007824 */ /* 0x001fe200078e0213 */
[----:B--2---:R-:W-:-:S04]  /*11860*/  SHF.L.U32 R2, R2, 0x1f, RZ ;  /* 0x0000001f02027819 */ /* 0x004fc800000006ff */
[----:B------:R-:W0:Y:S02]  /*11870*/  SYNCS.PHASECHK.TRANS64.TRYWAIT P0, [R0+URZ+0x28c60], R2 ;  /* 0x028c6002000075a7 */ /* 0x000e24000800017f */
[----:B0-----:R-:W-:Y:S05]  /*11880*/  @!P0 BRA `(.L_x_7501) ;  /* 0x00000054005c8947 */ /* 0x001fea0003800000 */
.L_x_7624:
[----:B------:R-:W-:Y:S05]  /*11890*/  BSYNC B1 ;  /* 0x0000000000017941 */ /* 0x000fea0003800000 */
.L_x_7500:
        /* <DEDUP_REMOVED lines=9> */
.L_x_7503:
[----:B------:R-:W-:Y:S05]  /*11930*/  BSYNC B1 ;  /* 0x0000000000017941 */ /* 0x000fea0003800000 */
.L_x_7502:
        /* <DEDUP_REMOVED lines=13> */
.L_x_7504:
        /* <DEDUP_REMOVED lines=15> */
.L_x_7505:
        /* <DEDUP_REMOVED lines=15> */
.L_x_7506:
        /* <DEDUP_REMOVED lines=15> */
.L_x_7507:
        /* <DEDUP_REMOVED lines=15> */
.L_x_7508:
        /* <DEDUP_REMOVED lines=15> */
.L_x_7509:
        /* <DEDUP_REMOVED lines=15> */
.L_x_7510:
        /* <DEDUP_REMOVED lines=15> */
.L_x_7511:
        /* <DEDUP_REMOVED lines=10> */
.L_x_7499:
[----:B------:R-:W-:Y:S05]  /*12140*/  BSYNC B0 ;  /* 0x0000000000007941 */ /* 0x000fea0003800000 */
.L_x_7498:
[----:B------:R-:W0:Y:S04]  /*12150*/  LDL R4, [R1+0x30] ;  /* 0x0000300001047983 */ /* 0x000e280000100800 */
[----:B------:R-:W2:Y:S01]  /*12160*/  LDL R5, [R1+0x20] ;  /* 0x0000200001057983 */ /* 0x000ea20000100800 */
[----:B------:R-:W-:Y:S01]  /*12170*/  BSSY B0, `(.L_x_7512) ;  /* 0x00002ac000007945 */ /* 0x000fe20003800000 */
[----:B0-----:R-:W-:-:S05]  /*12180*/  VIADD R0, R4, 0xfffffffe ;  /* 0xfffffffe04007836 */ /* 0x001fca0000000000 */
[----:B--2---:R-:W-:-:S13]  /*12190*/  ISETP.GE.AND P0, PT, R0, R5, PT ;  /* 0x000000050000720c */ /* 0x004fda0003f06270 */
[----:B------:R-:W-:Y:S05]  /*121a0*/  @!P0 BRA `(.L_x_7513) ;  /* 0x0000002800a08947 */ /* 0x000fea0003800000 */
[----:B-1----:R-:W2:Y:S04]  /*121b0*/  LDL.LU R7, [R1+0x54] ;  /* 0x0000540001077983 */ /* 0x002ea80000300800 */
        /* <DEDUP_REMOVED lines=48> */
.L_x_7518:
        /* <DEDUP_REMOVED lines=8> */
.L_x_7625:
[----:B------:R-:W-:Y:S05]  /*12540*/  BSYNC B3 ;  /* 0x0000000000037941 */ /* 0x000fea0003800000 */
.L_x_7519:
        /* <DEDUP_REMOVED lines=9> */
.L_x_7522:
[----:B------:R-:W-:Y:S05]  /*125e0*/  BSYNC B3 ;  /* 0x0000000000037941 */ /* 0x000fea0003800000 */
.L_x_7521:
        /* <DEDUP_REMOVED lines=13> */
.L_x_7523:
        /* <DEDUP_REMOVED lines=13> */
.L_x_7626:
[----:B------:R-:W-:Y:S05]  /*12790*/  BSYNC B3 ;  /* 0x0000000000037941 */ /* 0x000fea0003800000 */
.L_x_7524:
        /* <DEDUP_REMOVED lines=11> */
.L_x_7527:
[----:B------:R-:W-:Y:S05]  /*12850*/  BSYNC B3 ;  /* 0x0000000000037941 */ /* 0x000fea0003800000 */
.L_x_7526:
        /* <DEDUP_REMOVED lines=10> */
.L_x_7528:
        /* <DEDUP_REMOVED lines=15> */
.L_x_7529:
        /* <DEDUP_REMOVED lines=15> */
.L_x_7530:
        /* <DEDUP_REMOVED lines=15> */
.L_x_7531:
        /* <DEDUP_REMOVED lines=15> */
.L_x_7532:
        /* <DEDUP_REMOVED lines=15> */
.L_x_7533:
        /* <DEDUP_REMOVED lines=15> */
.L_x_7534:
        /* <DEDUP_REMOVED lines=15> */
.L_x_7535:
        /* <DEDUP_REMOVED lines=10> */
.L_x_7517:
[----:B------:R-:W-:Y:S05]  /*13030*/  BSYNC B1 ;  /* 0x0000000000017941 */ /* 0x000fea0003800000 */
.L_x_7516:
[----:B------:R-:W2:Y:S02]  /*13040*/  LDL.LU R6, [R1+0x30] ;  /* 0x0000300001067983 */ /* 0x000ea40000300800 */
[----:B--2---:R-:W-:-:S07]  /*13050*/  VIADD R0, R6, 0xfffffffd ;  /* 0xfffffffd06007836 */ /* 0x004fce0000000000 */
.L_x_7515:
[----:B------:R-:W-:Y:S05]  /*13060*/  BSYNC B2 ;  /* 0x0000000000027941 */ /* 0x000fea0003800000 */
.L_x_7514:
[----:B------:R-:W-:Y:S01]  /*13070*/  VIADD R5, R5, 0xfffffffe ;  /* 0xfffffffe05057836 */ /* 0x000fe20000000000 */
[----:B------:R-:W-:-:S04]  /*13080*/  LOP3.LUT R4, RZ, R4, RZ, 0x33, !PT ;  /* 0x00000004ff047212 */ /* 0x000fc800078e33ff */
[----:B------:R-:W-:-:S13]  /*13090*/  ISETP.NE.AND P0, PT, R5, R4, PT ;  /* 0x000000040500720c */ /* 0x000fda0003f05270 */
[----:B------:R-:W-:Y:S05]  /*130a0*/  @!P0 BRA `(.L_x_7513) ;  /* 0x0000001800e08947 */ /* 0x000fea0003800000 */
.L_x_7576:
        /* <DEDUP_REMOVED lines=35> */
.L_x_7538:
        /* <DEDUP_REMOVED lines=8> */
.L_x_7627:
[----:B------:R-:W-:Y:S05]  /*13360*/  BSYNC B2 ;  /* 0x0000000000027941 */ /* 0x000fea0003800000 */
.L_x_7539:
        /* <DEDUP_REMOVED lines=9> */
.L_x_7542:
[----:B------:R-:W-:Y:S05]  /*13400*/  BSYNC B2 ;  /* 0x0000000000027941 */ /* 0x000fea0003800000 */
.L_x_7541:
        /* <DEDUP_REMOVED lines=12> */
.L_x_7543:
        /* <DEDUP_REMOVED lines=13> */
.L_x_7628:
[----:B------:R-:W-:Y:S05]  /*135a0*/  BSYNC B2 ;  /* 0x0000000000027941 */ /* 0x000fea0003800000 */
.L_x_7544:
        /* <DEDUP_REMOVED lines=11> */
.L_x_7547:
[----:B------:R-:W-:Y:S05]  /*13660*/  BSYNC B2 ;  /* 0x0000000000027941 */ /* 0x000fea0003800000 */
.L_x_7546:
        /* <DEDUP_REMOVED lines=9> */
.L_x_7548:
        /* <DEDUP_REMOVED lines=15> */
.L_x_7549:
        /* <DEDUP_REMOVED lines=15> */
.L_x_7550:
        /* <DEDUP_REMOVED lines=15> */
.L_x_7551:
        /* <DEDUP_REMOVED lines=15> */
.L_x_7552:
        /* <DEDUP_REMOVED lines=15> */
.L_x_7553:
        /* <DEDUP_REMOVED lines=15> */
.L_x_7554:
        /* <DEDUP_REMOVED lines=15> */
.L_x_7555:
        /* <DEDUP_REMOVED lines=10> */
.L_x_7537:
[----:B------:R-:W-:Y:S05]  /*13e30*/  BSYNC B1 ;  /* 0x0000000000017941 */ /* 0x000fea0003800000 */
.L_x_7536:
        /* <DEDUP_REMOVED lines=35> */
.L_x_7558:
        /* <DEDUP_REMOVED lines=8> */
.L_x_7629:
[----:B------:R-:W-:Y:S05]  /*140f0*/  BSYNC B2 ;  /* 0x0000000000027941 */ /* 0x000fea0003800000 */
.L_x_7559:
        /* <DEDUP_REMOVED lines=9> */
.L_x_7562:
[----:B------:R-:W-:Y:S05]  /*14190*/  BSYNC B2 ;  /* 0x0000000000027941 */ /* 0x000fea0003800000 */
.L_x_7561:
        /* <DEDUP_REMOVED lines=13> */
.L_x_7563:
        /* <DEDUP_REMOVED lines=13> */
.L_x_7630:
[----:B------:R-:W-:Y:S05]  /*14340*/  BSYNC B2 ;  /* 0x0000000000027941 */ /* 0x000fea0003800000 */
.L_x_7564:
        /* <DEDUP_REMOVED lines=11> */
.L_x_7567:
[----:B------:R-:W-:Y:S05]  /*14400*/  BSYNC B2 ;  /* 0x0000000000027941 */ /* 0x000fea0003800000 */
.L_x_7566:
        /* <DEDUP_REMOVED lines=10> */
.L_x_7568:
        /* <DEDUP_REMOVED lines=15> */
.L_x_7569:
        /* <DEDUP_REMOVED lines=15> */
.L_x_7570:
        /* <DEDUP_REMOVED lines=15> */
.L_x_7571:
        /* <DEDUP_REMOVED lines=15> */
.L_x_7572:
        /* <DEDUP_REMOVED lines=15> */
.L_x_7573:
        /* <DEDUP_REMOVED lines=15> */
.L_x_7574:
        /* <DEDUP_REMOVED lines=15> */
.L_x_7575:
        /* <DEDUP_REMOVED lines=10> */
.L_x_7557:
[----:B------:R-:W-:Y:S05]  /*14be0*/  BSYNC B1 ;  /* 0x0000000000017941 */ /* 0x000fea0003800000 */
.L_x_7556:
[----:B------:R-:W2:Y:S01]  /*14bf0*/  LDL R2, [R1+0x20] ;  /* 0x0000200001027983 */ /* 0x000ea20000100800 */
[----:B------:R-:W-:Y:S01]  /*14c00*/  VIADD R0, R0, 0xfffffffe ;  /* 0xfffffffe00007836 */ /* 0x000fe20000000000 */
[----:B--2---:R-:W-:-:S13]  /*14c10*/  ISETP.GT.AND P0, PT, R6, R2, PT ;  /* 0x000000020600720c */ /* 0x004fda0003f04270 */
[----:B------:R-:W-:Y:S05]  /*14c20*/  @P0 BRA `(.L_x_7576) ;  /* 0xffffffe400200947 */ /* 0x000fea000383ffff */
.L_x_7513:
[----:B------:R-:W-:Y:S05]  /*14c30*/  BSYNC B0 ;  /* 0x0000000000007941 */ /* 0x000fea0003800000 */
.L_x_7512:
[----:B------:R-:W2:Y:S04]  /*14c40*/  LDL.LU R4, [R1+0x10] ;  /* 0x0000100001047983 */ /* 0x000ea80000300800 */
[----:B------:R-:W3:Y:S01]  /*14c50*/  LDL.LU R3, [R1+0x14] ;  /* 0x0000140001037983 */ /* 0x000ee20000300800 */
[----:B------:R-:W4:Y:S01]  /*14c60*/  S2R R2, SR_TID.X ;  /* 0x0000000000027919 */ /* 0x000f220000002100 */
[----:B------:R-:W-:Y:S01]  /*14c70*/  BSSY B0, `(.L_x_7577) ;  /* 0x0000016000007945 */ /* 0x000fe20003800000 */
[----:B----4-:R-:W-:-:S04]  /*14c80*/  LOP3.LUT R2, R2, 0x7f, RZ, 0xc0, !PT ;  /* 0x0000007f02027812 */ /* 0x010fc800078ec0ff */
[----:B------:R-:W-:Y:S01]  /*14c90*/  ISETP.NE.AND P1, PT, R2, RZ, PT ;  /* 0x000000ff0200720c */ /* 0x000fe20003f25270 */
[----:B--2---:R-:W-:-:S05]  /*14ca0*/  VIADD R0, R4, 0x1 ;  /* 0x0000000104007836 */ /* 0x004fca0000000000 */
[----:B------:R-:W-:-:S04]  /*14cb0*/  ISETP.NE.AND P0, PT, R0, 0x2, PT ;  /* 0x000000020000780c */ /* 0x000fc80003f05270 */
[----:B------:R-:W-:-:S04]  /*14cc0*/  SEL R2, RZ, 0x1, P0 ;  /* 0x00000001ff027807 */ /* 0x000fc80000000000 */
[----:B---3--:R-:W-:-:S05]  /*14cd0*/  LOP3.LUT R3, R3, R2, RZ, 0x3c, !PT ;  /* 0x0000000203037212 */ /* 0x008fca00078e3cff */
[----:B------:R2:W-:Y:S01]  /*14ce0*/  STL [R1+0x14], R3 ;  /* 0x0000140301007387 */ /* 0x0005e20000100800 */
[----:B------:R-:W-:Y:S05]  /*14cf0*/  @P1 BRA `(.L_x_7578) ;  /* 0x0000000000341947 */ /* 0x000fea0003800000 */
[----:B------:R-:W3:Y:S01]  /*14d00*/  S2R R5, SR_LANEID ;  /* 0x0000000000057919 */ /* 0x000ee20000000000 */
[----:B------:R-:W-:Y:S01]  /*14d10*/  VOTEU.ANY UR4, UPT, PT ;  /* 0x0000000000047886 */ /* 0x000fe200038e0100 */
[----:B--2---:R-:W2:Y:S01]  /*14d20*/  LDC.64 R2, c[0x0][0xc60] ;  /* 0x00031800ff027b82 */ /* 0x004ea20000000a00 */
[----:B------:R-:W3:Y:S02]  /*14d30*/  FLO.U32 R4, UR4 ;  /* 0x0000000400047d00 */ /* 0x000ee400080e0000 */
[----:B---3--:R-:W-:-:S06]  /*14d40*/  ISETP.EQ.U32.AND P1, PT, R4, R5, PT ;  /* 0x000000050400720c */ /* 0x008fcc0003f22070 */
[----:B------:R-:W2:Y:S07]  /*14d50*/  POPC R5, UR4 ;  /* 0x0000000400057d09 */ /* 0x000eae0008000000 */
[----:B--2---:R-:W2:Y:S01]  /*14d60*/  @P1 ATOMG.E.ADD.STRONG.GPU PT, R3, desc[UR40][R2.64], R5 ;  /* 0x00000005020319a8 */ /* 0x004ea200081ee1e8 */
[----:B-1----:R-:W1:Y:S02]  /*14d70*/  S2R R6, SR_LTMASK ;  /* 0x0000000000067919 */ /* 0x002e640000003900 */
[----:B-1----:R-:W-:-:S04]  /*14d80*/  LOP3.LUT R6, R6, UR4, RZ, 0xc0, !PT ;  /* 0x0000000406067c12 */ /* 0x002fc8000f8ec0ff */
[----:B------:R-:W1:Y:S01]  /*14d90*/  POPC R7, R6 ;  /* 0x0000000600077309 */ /* 0x000e620000000000 */
[----:B--2---:R-:W1:Y:S02]  /*14da0*/  SHFL.IDX PT, R4, R3, R4, 0x1f ;  /* 0x00001f0403047589 */ /* 0x004e6400000e0000 */
[----:B-1----:R-:W-:-:S05]  /*14db0*/  IADD3 R2, R4, UR37, R7 ;  /* 0x0000002504027c10 */ /* 0x002fca000fffe007 */
[----:B------:R3:W-:Y:S02]  /*14dc0*/  STL [R1], R2 ;  /* 0x0000000201007387 */ /* 0x0007e40000100800 */
.L_x_7578:
[----:B------:R-:W-:Y:S05]  /*14dd0*/  BSYNC B0 ;  /* 0x0000000000007941 */ /* 0x000fea0003800000 */
.L_x_7577:
[----:B------:R-:W-:-:S05]  /*14de0*/  SEL R0, R0, RZ, P0 ;  /* 0x000000ff00007207 */ /* 0x000fca0000000000 */
[----:B------:R4:W-:Y:S02]  /*14df0*/  STL [R1+0x10], R0 ;  /* 0x0000100001007387 */ /* 0x0009e40000100800 */
.L_x_7480:
[----:B------:R-:W-:Y:S05]  /*14e00*/  BSYNC B7 ;  /* 0x0000000000077941 */ /* 0x000fea0003800000 */
.L_x_7478:
        /* <DEDUP_REMOVED lines=13> */
.L_x_7579:
[----:B------:R-:W5:Y:S01]  /*14ee0*/  S2R R16, SR_TID.X ;  /* 0x0000000000107919 */ /* 0x000f620000002100 */
[----:B------:R-:W-:Y:S01]  /*14ef0*/  UMOV UR4, 0xffffffff ;  /* 0xffffffff00047882 */ /* 0x000fe20000000000 */
[----:B-----5:R-:W-:-:S04]  /*14f00*/  LOP3.LUT R16, R16, 0x1f, RZ, 0xc0, !PT ;  /* 0x0000001f10107812 */ /* 0x020fc800078ec0ff */
[----:B------:R-:W-:Y:S01]  /*14f10*/  ISETP.NE.AND P0, PT, R16, 0x1f, PT ;  /* 0x0000001f1000780c */ /* 0x000fe20003f05270 */
[----:B------:R-:W-:-:S12]  /*14f20*/  BRA.DIV UR4, `(.L_x_7581) ;  /* 0x0000002204407947 */ /* 0x000fd8000b800000 */
[----:B--2---:R-:W2:Y:S01]  /*14f30*/  LDL.LU R3, [R1] ;  /* 0x0000000001037983 */ /* 0x004ea20000300800 */
[----:B------:R-:W-:-:S03]  /*14f40*/  ULDC UR4, c[0x0][0xc3c] ;  /* 0x00030f0000047ab9 */ /* 0x000fc60000000800 */
[----:B01----:R-:W4:Y:S01]  /*14f50*/  LDL R8, [R1+0xc] ;  /* 0x00000c0001087983 */ /* 0x003f220000100800 */
[----:B--2---:R-:W-:Y:S02]  /*14f60*/  IMAD.MOV.U32 R10, RZ, RZ, R3 ;  /* 0x000000ffff0a7224 */ /* 0x004fe400078e0003 */
[----:B----4-:R-:W-:-:S05]  /*14f70*/  IMAD.IADD R0, R8, 0x1, R16 ;  /* 0x0000000108007824 */ /* 0x010fca00078e0210 */
[----:B------:R-:W-:-:S13]  /*14f80*/  ISETP.GE.OR P1, PT, R0, UR4, !P0 ;  /* 0x0000000400007c0c */ /* 0x000fda000c726670 */
[----:B---3--:R-:W0:Y:S08]  /*14f90*/  @!P1 LDC.64 R2, c[0x0][0xc80] ;  /* 0x00032000ff029b82 */ /* 0x008e300000000a00 */
        /* <DEDUP_REMOVED lines=34> */
.L_x_7640:
[----:B------:R-:W-:Y:S02]  /*151c0*/  ULDC UR4, c[0x0][0xc38] ;  /* 0x00030e0000047ab9 */ /* 0x000fe40000000800 */
[----:B------:R-:W-:-:S04]  /*151d0*/  IMAD.U32 R8, RZ, RZ, UR4 ;  /* 0x00000004ff087e24 */ /* 0x000fc8000f8e00ff */
[----:B-1----:R-:W-:-:S04]  /*151e0*/  IMAD R9, R14, R8, RZ ;  /* 0x000000080e097224 */ /* 0x002fc800078e02ff */
[----:B------:R-:W-:-:S05]  /*151f0*/  IMAD.IADD R0, R0, 0x1, R9 ;  /* 0x0000000100007824 */ /* 0x000fca00078e0209 */
[----:B------:R-:W-:-:S13]  /*15200*/  ISETP.GT.AND P6, PT, R0, R4, PT ;  /* 0x000000040000720c */ /* 0x000fda0003fc4270 */
[----:B------:R-:W-:Y:S05]  /*15210*/  @P6 BRA `(.L_x_7582) ;  /* 0x0000000000ac6947 */ /* 0x000fea0003800000 */
.L_x_7585:
        /* <DEDUP_REMOVED lines=37> */
.L_x_7648:
[----:B------:R-:W-:Y:S02]  /*15470*/  ULDC UR4, c[0x0][0xc38] ;  /* 0x00030e0000047ab9 */ /* 0x000fe40000000800 */
[----:B------:R-:W-:-:S04]  /*15480*/  IMAD.U32 R8, RZ, RZ, UR4 ;  /* 0x00000004ff087e24 */ /* 0x000fc8000f8e00ff */
[----:B-1----:R-:W-:-:S04]  /*15490*/  IMAD R9, R14, R8, RZ ;  /* 0x000000080e097224 */ /* 0x002fc800078e02ff */
[----:B------:R-:W-:-:S05]  /*154a0*/  IMAD.IADD R0, R9, 0x1, R0 ;  /* 0x0000000109007824 */ /* 0x000fca00078e0200 */
[----:B------:R-:W-:-:S13]  /*154b0*/  ISETP.GT.AND P6, PT, R0, R4, PT ;  /* 0x000000040000720c */ /* 0x000fda0003fc4270 */
[----:B------:R-:W-:Y:S05]  /*154c0*/  @!P6 BRA `(.L_x_7585) ;  /* 0xfffffffc0054e947 */ /* 0x000fea000383ffff */
.L_x_7582:
        /* <DEDUP_REMOVED lines=12> */
.L_x_7653:
[----:B------:R-:W-:-:S13]  /*15590*/  ISETP.NE.AND P0, PT, R3, RZ, PT ;  /* 0x000000ff0300720c */ /* 0x000fda0003f05270 */
[----:B------:R-:W-:Y:S05]  /*155a0*/  @!P0 BRA `(.L_x_7587) ;  /* 0x0000000000108947 */ /* 0x000fea0003800000 */
[----:B------:R-:W-:Y:S01]  /*155b0*/  UMOV UR4, 0xffffffff ;  /* 0xffffffff00047882 */ /* 0x000fe20000000000 */
[----:B------:R-:W-:Y:S02]  /*155c0*/  VIADD R12, R10, 0xffffffff ;  /* 0xffffffff0a0c7836 */ /* 0x000fe40000000000 */
[----:B------:R-:W-:Y:S05]  /*155d0*/  BRA.DIV UR4, `(.L_x_7588) ;  /* 0x0000002604047947 */ /* 0x000fea000b800000 */
[----:B------:R1:W2:Y:S02]  /*155e0*/  SHFL.IDX PT, R6, R2, R12, 0x1f ;  /* 0x00001f0c02067589 */ /* 0x0002a400000e0000 */
.L_x_7587:
[----:B--2---:R-:W-:Y:S01]  /*155f0*/  IMAD R3, R6, R8, R9 ;  /* 0x0000000806037224 */ /* 0x004fe200078e0209 */
[----:B------:R-:W-:-:S03]  /*15600*/  ISETP.NE.AND P0, PT, R7, 0x1, PT ;  /* 0x000000010700780c */ /* 0x000fc60003f05270 */
[----:B------:R-:W-:Y:S01]  /*15610*/  IMAD.IADD R4, R4, 0x1, -R3 ;  /* 0x0000000104047824 */ /* 0x000fe200078e0a03 */
[----:B------:R2:W-:Y:S09]  /*15620*/  STL [R1], R3 ;  /* 0x0000000301007387 */ /* 0x0005f20000100800 */
[----:B------:R-:W-:Y:S05]  /*15630*/  @!P0 BRA `(.L_x_7589) ;  /* 0x0000000000e48947 */ /* 0x000fea0003800000 */
[----:B0--3--:R-:W-:-:S04]  /*15640*/  IABS R5, R0 ;  /* 0x0000000000057213 */ /* 0x009fc80000000000 */
[----:B------:R-:W0:Y:S08]  /*15650*/  I2F.RP R6, R5 ;  /* 0x0000000500067306 */ /* 0x000e300000209400 */
[----:B0-----:R-:W0:Y:S02]  /*15660*/  MUFU.RCP R6, R6 ;  /* 0x0000000600067308 */ /* 0x001e240000001000 */
[----:B0-----:R-:W-:-:S06]  /*15670*/  VIADD R9, R6, 0xffffffe ;  /* 0x0ffffffe06097836 */ /* 0x001fcc0000000000 */
[----:B--2---:R-:W1:Y:S02]  /*15680*/  F2I.FTZ.U32.TRUNC.NTZ R3, R9 ;  /* 0x0000000900037305 */ /* 0x004e64000021f000 */
        /* <DEDUP_REMOVED lines=52> */
.L_x_7589:
[----:B0--3--:R-:W3:Y:S01]  /*159d0*/  LDL R5, [R1+0xc] ;  /* 0x00000c0001057983 */ /* 0x009ee20000100800 */
[----:B-12---:R-:W3:Y:S02]  /*159e0*/  LDC.64 R2, c[0x0][0xc90] ;  /* 0x00032400ff027b82 */ /* 0x006ee40000000a00 */
        /* <DEDUP_REMOVED lines=61> */
.L_x_7590:
[----:B0-----:R-:W-:-:S05]  /*15dc0*/  LOP3.LUT R3, RZ, R4, RZ, 0x33, !PT ;  /* 0x00000004ff037212 */ /* 0x001fca00078e33ff */
[----:B------:R-:W-:-:S05]  /*15dd0*/  IMAD.IADD R0, R0, 0x1, R3 ;  /* 0x0000000100007824 */ /* 0x000fca00078e0203 */
[----:B------:R2:W-:Y:S01]  /*15de0*/  STL [R1+0x4], R0 ;  /* 0x0000040001007387 */ /* 0x0005e20000100800 */
[----:B------:R-:W-:Y:S05]  /*15df0*/  BRA `(.L_x_7591) ;  /* 0x0000000000287947 */ /* 0x000fea0003800000 */
.L_x_7583:
        /* <DEDUP_REMOVED lines=10> */
.L_x_7591:
[----:B0-----:R-:W3:Y:S04]  /*15ea0*/  LDL R3, [R1+0x8] ;  /* 0x0000080001037983 */ /* 0x001ee80000100800 */
[----:B-1----:R-:W4:Y:S04]  /*15eb0*/  LDL R2, [R1+0xc] ;  /* 0x00000c0001027983 */ /* 0x002f280000100800 */
        /* <DEDUP_REMOVED lines=14> */
.L_x_7580:
[----:B----4-:R-:W4:Y:S01]  /*15fa0*/  LDL R0, [R1+0xc] ;  /* 0x00000c0001007983 */ /* 0x010f220000100800 */
[----:B------:R-:W-:Y:S02]  /*15fb0*/  ULDC UR4, c[0x0][0xc3c] ;  /* 0x00030f0000047ab9 */ /* 0x000fe40000000800 */
[----:B----4-:R-:W-:-:S13]  /*15fc0*/  ISETP.GE.AND P0, PT, R0, UR4, PT ;  /* 0x0000000400007c0c */ /* 0x010fda000bf06270 */
[----:B------:R-:W-:Y:S05]  /*15fd0*/  @!P0 BRA `(.L_x_7592) ;  /* 0xffffff98007c8947 */ /* 0x000fea000383ffff */
[----:B------:R-:W-:Y:S05]  /*15fe0*/  BSYNC B8 ;  /* 0x0000000000087941 */ /* 0x000fea0003800000 */
.L_x_7472:
[----:B---3--:R-:W3:Y:S01]  /*15ff0*/  LDL.LU R0, [R1+0x50] ;  /* 0x0000500001007983 */ /* 0x008ee20000300800 */
[----:B------:R-:W-:Y:S01]  /*16000*/  BSSY B0, `(.L_x_7593) ;  /* 0x000000b000007945 */ /* 0x000fe20003800000 */
[----:B01----:R-:W0:Y:S01]  /*16010*/  S2R R5, SR_CgaCtaId ;  /* 0x0000000000057919 */ /* 0x003e220000008800 */
[----:B---3--:R-:W-:-:S05]  /*16020*/  VIADD R0, R0, 0x1 ;  /* 0x0000000100007836 */ /* 0x008fca0000000000 */
[----:B------:R-:W-:-:S04]  /*16030*/  LEA.HI R2, R0, R0, RZ, 0x1 ;  /* 0x0000000000027211 */ /* 0x000fc800078f08ff */
[----:B--2---:R-:W-:-:S05]  /*16040*/  LOP3.LUT R3, R2, 0xfffffffe, RZ, 0xc0, !PT ;  /* 0xfffffffe02037812 */ /* 0x004fca00078ec0ff */
[----:B------:R-:W-:Y:S01]  /*16050*/  IMAD.IADD R3, R0, 0x1, -R3 ;  /* 0x0000000100037824 */ /* 0x000fe200078e0a03 */
[----:B------:R-:W-:-:S04]  /*16060*/  MOV R0, 0x400 ;  /* 0x0000040000007802 */ /* 0x000fc80000000f00 */
[----:B0-----:R-:W-:Y:S02]  /*16070*/  LEA R0, R5, R0, 0x18 ;  /* 0x0000000005007211 */ /* 0x001fe400078ec0ff */
[----:B------:R-:W-:-:S04]  /*16080*/  SHF.L.U32 R3, R3, 0x1f, RZ ;  /* 0x0000001f03037819 */ /* 0x000fc800000006ff */
[----:B------:R-:W0:Y:S02]  /*16090*/  SYNCS.PHASECHK.TRANS64.TRYWAIT P0, [R0+URZ+0x28c20], R3 ;  /* 0x028c2003000075a7 */ /* 0x000e24000800017f */
[----:B0-----:R-:W-:Y:S05]  /*160a0*/  @!P0 BRA `(.L_x_7594) ;  /* 0x0000001800788947 */ /* 0x001fea0003800000 */
.L_x_7656:
[----:B------:R-:W-:Y:S05]  /*160b0*/  BSYNC B0 ;  /* 0x0000000000007941 */ /* 0x000fea0003800000 */
.L_x_7593:
[----:B------:R-:W-:-:S03]  /*160c0*/  UMOV UR4, 0xffffffff ;  /* 0xffffffff00047882 */ /* 0x000fc60000000000 */
[----:B------:R-:W-:Y:S05]  /*160d0*/  BRA.DIV UR4, `(.L_x_7595) ;  /* 0x0000001a04807947 */ /* 0x000fea000b800000 */
[----:B------:R-:W1:Y:S02]  /*160e0*/  S2R R2, SR_TID.X ;  /* 0x0000000000027919 */ /* 0x000e640000002100 */
[----:B-1----:R-:W-:-:S04]  /*160f0*/  SHF.R.U32.HI R2, RZ, 0x5, R2 ;  /* 0x00000005ff027819 */ /* 0x002fc80000011602 */
[----:B------:R-:W-:-:S05]  /*16100*/  LOP3.LUT R2, R2, 0x3, RZ, 0xc0, !PT ;  /* 0x0000000302027812 */ /* 0x000fca00078ec0ff */
[----:B------:R1:W2:Y:S02]  /*16110*/  SHFL.IDX PT, R14, R2, RZ, 0x1f ;  /* 0x00001fff020e7589 */ /* 0x0002a400000e0000 */
.L_x_7659:
[----:B--2---:R-:W-:Y:S01]  /*16120*/  ISETP.NE.AND P0, PT, R14, RZ, PT ;  /* 0x000000ff0e00720c */ /* 0x004fe20003f05270 */
[----:B------:R-:W-:-:S12]  /*16130*/  BSSY B0, `(.L_x_7596) ;  /* 0x0000027000007945 */ /* 0x000fd80003800000 */
[----:B------:R-:W-:Y:S05]  /*16140*/  @P0 BRA `(.L_x_7597) ;  /* 0x0000000000940947 */ /* 0x000fea0003800000 */
[----:B------:R-:W-:-:S03]  /*16150*/  UMOV UR4, 0xffffffff ;  /* 0xffffffff00047882 */ /* 0x000fc60000000000 */
[----:B------:R-:W-:Y:S05]  /*16160*/  BRA.DIV UR4, `(.L_x_7598) ;  /* 0x0000001a04907947 */ /* 0x000fea000b800000 */
[----:B------:R-:W-:-:S13]  /*16170*/  ELECT P6, URZ, PT ;  /* 0x00000000003f782f */ /* 0x000fda00038c0000 */
.L_x_7662:
[----:B------:R-:W-:Y:S05]  /*16180*/  @!P6 BRA `(.L_x_7597) ;  /* 0x000000000084e947 */ /* 0x000fea0003800000 */
[----:B------:R-:W-:-:S06]  /*16190*/  ULOP3.LUT UR4, UR36, 0x2, URZ, 0xfc, !UPT ;  /* 0x0000000224047892 */ /* 0x000fcc000f8efc3f */
[----:B-1----:R-:W-:-:S05]  /*161a0*/  IMAD.U32 R2, RZ, RZ, UR4 ;  /* 0x00000004ff027e24 */ /* 0x002fca000f8e00ff */
[----:B------:R-:W-:-:S13]  /*161b0*/  ISETP.NE.AND P2, PT, R2, 0x3, PT ;  /* 0x000000030200780c */ /* 0x000fda0003f45270 */
[----:B------:R-:W-:Y:S05]  /*161c0*/  @!P2 BRA `(.L_x_7599) ;  /* 0x000000000004a947 */ /* 0x000fea0003800000 */
[----:B------:R-:W-:Y:S01]  /*161d0*/  BPT.TRAP 0x1 ;  /* 0x000000040000795c */ /* 0x000fe20000300000 */
.L_x_7599:
        /* <DEDUP_REMOVED lines=14> */
.L_x_7663:
[----:B------:R-:W1:Y:S02]  /*162c0*/  SYNCS.PHASECHK.TRANS64.TRYWAIT P0, [R7+URZ], R2 ;  /* 0x00000002070075a7 */ /* 0x000e64000800017f */
[----:B-1----:R-:W-:Y:S05]  /*162d0*/  @!P0 BRA `(.L_x_7601) ;  /* 0x0000001800688947 */ /* 0x002fea0003800000 */
.L_x_7664:
[----:B------:R-:W-:Y:S05]  /*162e0*/  @!P2 BRA `(.L_x_7602) ;  /* 0x000000000004a947 */ /* 0x000fea0003800000 */
[----:B------:R-:W-:Y:S01]  /*162f0*/  BPT.TRAP 0x1 ;  /* 0x000000040000795c */ /* 0x000fe20000300000 */
.L_x_7602:
[----:B------:R-:W2:Y:S01]  /*16300*/  LDL.LU R4, [R1+0x10] ;  /* 0x0000100001047983 */ /* 0x000ea20000300800 */
[----:B------:R-:W-:-:S04]  /*16310*/  VIADD R0, R0, 0x28c60 ;  /* 0x00028c6000007836 */ /* 0x000fc80000000000 */
[----:B--2---:R-:W-:-:S04]  /*16320*/  IMAD R4, R4, 0x8, R0 ;  /* 0x0000000804047824 */ /* 0x004fc800078e0200 */
[----:B------:R-:W2:Y:S02]  /*16330*/  SYNCS.PHASECHK.TRANS64.TRYWAIT P0, [R4+URZ], R5 ;  /* 0x00000005040075a7 */ /* 0x000ea4000800017f */
[----:B--2---:R-:W-:Y:S05]  /*16340*/  @!P0 BRA `(.L_x_7603) ;  /* 0x0000001800608947 */ /* 0x004fea0003800000 */
.L_x_7665:
[----:B------:R-:W-:-:S07]  /*16350*/  IMAD R3, R3, 0x8, R0 ;  /* 0x0000000803037824 */ /* 0x000fce00078e0200 */
.L_x_7604:
[----:B---3--:R3:W4:Y:S02]  /*16360*/  SYNCS.PHASECHK.TRANS64.TRYWAIT P0, [R3+URZ], R2 ;  /* 0x00000002030075a7 */ /* 0x008724000800017f */
[----:B----4-:R-:W-:Y:S05]  /*16370*/  @!P0 NANOSLEEP.SYNCS 0x989680 ;  /* 0x009896800000895d */ /* 0x010fea0003900000 */
[----:B------:R-:W4:Y:S02]  /*16380*/  @!P0 SYNCS.PHASECHK.TRANS64 P0, [R3+URZ], R2 ;  /* 0x00000002030085a7 */ /* 0x000f24000800007f */
[----:B----4-:R-:W-:Y:S05]  /*16390*/  @!P0 BRA `(.L_x_7604) ;  /* 0xfffffffc00f08947 */ /* 0x010fea000383ffff */
.L_x_7597:
[----:B------:R-:W-:Y:S05]  /*163a0*/  BSYNC B0 ;  /* 0x0000000000007941 */ /* 0x000fea0003800000 */
.L_x_7596:
[----:B------:R-:W-:Y:S05]  /*163b0*/  EXIT ;  /* 0x000000000000794d */ /* 0x000fea0003800000 */
.L_x_7409:
[----:B0-----:R-:W-:-:S04]  /*163c0*/  IMAD.U32 R3, RZ, RZ, UR23 ;  /* 0x00000017ff037e24 */ /* 0x001fc8000f8e00ff */
[----:B------:R0:W1:Y:S03]  /*163d0*/  SYNCS.PHASECHK.TRANS64.TRYWAIT P1, [R3+URZ+0x28c50], R0 ;  /* 0x028c5000030075a7 */ /* 0x000066000802017f */
[----:B-1----:R-:W-:Y:S05]  /*163e0*/  @!P1 NANOSLEEP.SYNCS 0x989680 ;  /* 0x009896800000995d */ /* 0x002fea0003900000 */
[----:B------:R-:W1:Y:S02]  /*163f0*/  @!P1 SYNCS.PHASECHK.TRANS64 P1, [R3+URZ+0x28c50], R0 ;  /* 0x028c5000030095a7 */ /* 0x000e64000802007f */
[----:B-1----:R-:W-:Y:S05]  /*16400*/  @!P1 BRA `(.L_x_7409) ;  /* 0xfffffffc00ec9947 */ /* 0x002fea000383ffff */
[----:B------:R-:W-:Y:S05]  /*16410*/  BRA `(.L_x_7605) ;  /* 0xfffffebc00ac7947 */ /* 0x000fea000383ffff */
.L_x_7414:
[----:B-1----:R-:W-:-:S04]  /*16420*/  IMAD.U32 R3, RZ, RZ, UR23 ;  /* 0x00000017ff037e24 */ /* 0x002fc8000f8e00ff */
[----:B------:R1:W2:Y:S03]  /*16430*/  SYNCS.PHASECHK.TRANS64.TRYWAIT P1, [R3+URZ+0x28c50], R0 ;  /* 0x028c5000030075a7 */ /* 0x0002a6000802017f */
[----:B--2---:R-:W-:Y:S05]  /*16440*/  @!P1 NANOSLEEP.SYNCS 0x989680 ;  /* 0x009896800000995d */ /* 0x004fea0003900000 */
[----:B------:R-:W2:Y:S02]  /*16450*/  @!P1 SYNCS.PHASECHK.TRANS64 P1, [R3+URZ+0x28c50], R0 ;  /* 0x028c5000030095a7 */ /* 0x000ea4000802007f */
[----:B--2---:R-:W-:Y:S05]  /*16460*/  @!P1 BRA `(.L_x_7414) ;  /* 0xfffffffc00ec9947 */ /* 0x004fea000383ffff */
[----:B------:R-:W-:Y:S05]  /*16470*/  BRA `(.L_x_7413) ;  /* 0xfffffec800b07947 */ /* 0x000fea000383ffff */
.L_x_7418:
[----:B0-----:R-:W-:-:S04]  /*16480*/  IMAD.U32 R3, RZ, RZ, UR46 ;  /* 0x0000002eff037e24 */ /* 0x001fc8000f8e00ff */
[----:B------:R0:W1:Y:S03]  /*16490*/  SYNCS.PHASECHK.TRANS64.TRYWAIT P1, [R3+URZ+0x28c00], R0 ;  /* 0x028c0000030075a7 */ /* 0x000066000802017f */
[----:B-1----:R-:W-:Y:S05]  /*164a0*/  @!P1 NANOSLEEP.SYNCS 0x989680 ;  /* 0x009896800000995d */ /* 0x002fea0003900000 */
[----:B------:R-:W1:Y:S02]  /*164b0*/  @!P1 SYNCS.PHASECHK.TRANS64 P1, [R3+URZ+0x28c00], R0 ;  /* 0x028c0000030095a7 */ /* 0x000e64000802007f */
[----:B-1----:R-:W-:Y:S05]  /*164c0*/  @!P1 BRA `(.L_x_7418) ;  /* 0xfffffffc00ec9947 */ /* 0x002fea000383ffff */
[----:B------:R-:W-:Y:S05]  /*164d0*/  BRA `(.L_x_7606) ;  /* 0xfffffedc00f87947 */ /* 0x000fea000383ffff */
.L_x_7422:
[----:B--2---:R2:W3:Y:S02]  /*164e0*/  SYNCS.PHASECHK.TRANS64.TRYWAIT P1, [R7+URZ+0x28c30], R8 ;  /* 0x028c3008070075a7 */ /* 0x0044e4000802017f */
[----:B---3--:R-:W-:Y:S05]  /*164f0*/  @!P1 NANOSLEEP.SYNCS 0x989680 ;  /* 0x009896800000995d */ /* 0x008fea0003900000 */
[----:B------:R-:W3:Y:S02]  /*16500*/  @!P1 SYNCS.PHASECHK.TRANS64 P1, [R7+URZ+0x28c30], R8 ;  /* 0x028c3008070095a7 */ /* 0x000ee4000802007f */
[----:B---3--:R-:W-:Y:S05]  /*16510*/  @!P1 BRA `(.L_x_7422) ;  /* 0xfffffffc00f09947 */ /* 0x008fea000383ffff */
[----:B------:R-:W-:Y:S05]  /*16520*/  BRA `(.L_x_7421) ;  /* 0xfffffee000147947 */ /* 0x000fea000383ffff */
.L_x_7426:
[----:B---3--:R3:W4:Y:S02]  /*16530*/  SYNCS.PHASECHK.TRANS64.TRYWAIT P2, [R7+URZ+0x28c50], R8 ;  /* 0x028c5008070075a7 */ /* 0x008724000804017f */
[----:B----4-:R-:W-:Y:S05]  /*16540*/  @!P2 NANOSLEEP.SYNCS 0x989680 ;  /* 0x009896800000a95d */ /* 0x010fea0003900000 */
[----:B------:R-:W4:Y:S02]  /*16550*/  @!P2 SYNCS.PHASECHK.TRANS64 P2, [R7+URZ+0x28c50], R8 ;  /* 0x028c50080700a5a7 */ /* 0x000f24000804007f */
[----:B----4-:R-:W-:Y:S05]  /*16560*/  @!P2 BRA `(.L_x_7426) ;  /* 0xfffffffc00f0a947 */ /* 0x010fea000383ffff */
[----:B------:R-:W-:Y:S05]  /*16570*/  BRA `(.L_x_7425) ;  /* 0xfffffef000a47947 */ /* 0x000fea000383ffff */
.L_x_7431:
[----:B--2---:R-:W-:-:S04]  /*16580*/  IMAD.U32 R0, RZ, RZ, UR24 ;  /* 0x00000018ff007e24 */ /* 0x004fc8000f8e00ff */
[----:B------:R2:W3:Y:S03]  /*16590*/  SYNCS.PHASECHK.TRANS64.TRYWAIT P2, [R0+URZ+0x28c30], R7 ;  /* 0x028c3007000075a7 */ /* 0x0004e6000804017f */
[----:B---3--:R-:W-:Y:S05]  /*165a0*/  @!P2 NANOSLEEP.SYNCS 0x989680 ;  /* 0x009896800000a95d */ /* 0x008fea0003900000 */
[----:B------:R-:W3:Y:S02]  /*165b0*/  @!P2 SYNCS.PHASECHK.TRANS64 P2, [R0+URZ+0x28c30], R7 ;  /* 0x028c30070000a5a7 */ /* 0x000ee4000804007f */
[----:B---3--:R-:W-:Y:S05]  /*165c0*/  @!P2 BRA `(.L_x_7431) ;  /* 0xfffffffc00eca947 */ /* 0x008fea000383ffff */
[----:B------:R-:W-:Y:S05]  /*165d0*/  BRA `(.L_x_7430) ;  /* 0xfffffef400a87947 */ /* 0x000fea000383ffff */
.L_x_7435:
[----:B---3--:R3:W4:Y:S02]  /*165e0*/  SYNCS.PHASECHK.TRANS64.TRYWAIT P2, [R10+URZ+0x28c50], R7 ;  /* 0x028c50070a0075a7 */ /* 0x008724000804017f */
[----:B----4-:R-:W-:Y:S05]  /*165f0*/  @!P2 NANOSLEEP.SYNCS 0x989680 ;  /* 0x009896800000a95d */ /* 0x010fea0003900000 */
[----:B------:R-:W4:Y:S02]  /*16600*/  @!P2 SYNCS.PHASECHK.TRANS64 P2, [R10+URZ+0x28c50], R7 ;  /* 0x028c50070a00a5a7 */ /* 0x000f24000804007f */
[----:B----4-:R-:W-:Y:S05]  /*16610*/  @!P2 BRA `(.L_x_7435) ;  /* 0xfffffffc00f0a947 */ /* 0x010fea000383ffff */
[----:B------:R-:W-:Y:S05]  /*16620*/  BRA `(.L_x_7434) ;  /* 0xffffff10006c7947 */ /* 0x000fea000383ffff */
.L_x_7441:
[----:B-1----:R-:W-:-:S04]  /*16630*/  IMAD.U32 R0, RZ, RZ, UR23 ;  /* 0x00000017ff007e24 */ /* 0x002fc8000f8e00ff */
[----:B------:R1:W4:Y:S03]  /*16640*/  SYNCS.PHASECHK.TRANS64.TRYWAIT P2, [R0+URZ+0x28c30], R7 ;  /* 0x028c3007000075a7 */ /* 0x000326000804017f */
[----:B----4-:R-:W-:Y:S05]  /*16650*/  @!P2 NANOSLEEP.SYNCS 0x989680 ;  /* 0x009896800000a95d */ /* 0x010fea0003900000 */
[----:B------:R-:W4:Y:S02]  /*16660*/  @!P2 SYNCS.PHASECHK.TRANS64 P2, [R0+URZ+0x28c30], R7 ;  /* 0x028c30070000a5a7 */ /* 0x000f24000804007f */
[----:B----4-:R-:W-:Y:S05]  /*16670*/  @!P2 BRA `(.L_x_7441) ;  /* 0xfffffffc00eca947 */ /* 0x010fea000383ffff */
[----:B------:R-:W-:Y:S05]  /*16680*/  BRA `(.L_x_7440) ;  /* 0xffffff1400587947 */ /* 0x000fea000383ffff */
.L_x_7445:
[----:B--2---:R2:W3:Y:S02]  /*16690*/  SYNCS.PHASECHK.TRANS64.TRYWAIT P2, [R10+URZ+0x28c50], R7 ;  /* 0x028c50070a0075a7 */ /* 0x0044e4000804017f */
[----:B---3--:R-:W-:Y:S05]  /*166a0*/  @!P2 NANOSLEEP.SYNCS 0x989680 ;  /* 0x009896800000a95d */ /* 0x008fea0003900000 */
[----:B------:R-:W3:Y:S02]  /*166b0*/  @!P2 SYNCS.PHASECHK.TRANS64 P2, [R10+URZ+0x28c50], R7 ;  /* 0x028c50070a00a5a7 */ /* 0x000ee4000804007f */
[----:B---3--:R-:W-:Y:S05]  /*166c0*/  @!P2 BRA `(.L_x_7445) ;  /* 0xfffffffc00f0a947 */ /* 0x008fea000383ffff */
[----:B------:R-:W-:Y:S05]  /*166d0*/  BRA `(.L_x_7444) ;  /* 0xffffff2800787947 */ /* 0x000fea000383ffff */
.L_x_7486:
        /* <DEDUP_REMOVED lines=11> */
.L_x_7608:
[----:B------:R-:W-:Y:S05]  /*16790*/  BSYNC B0 ;  /* 0x0000000000007941 */ /* 0x000fea0003800000 */
.L_x_7607:
[----:B------:R-:W-:Y:S05]  /*167a0*/  BRA `(.L_x_7609) ;  /* 0xffffffa000647947 */ /* 0x000fea000383ffff */
.L_x_7488:
[----:B------:R-:W-:Y:S01]  /*167b0*/  BSSY B0, `(.L_x_7610) ;  /* 0x0000006000007945 */ /* 0x000fe20003800000 */
[----:B------:R-:W-:-:S07]  /*167c0*/  IMAD.MOV.U32 R15, RZ, RZ, -0x1 ;  /* 0xffffffffff0f7424 */ /* 0x000fce00078e00ff */
[----:B0-2---:R-:W-:Y:S05]  /*167d0*/  WARPSYNC.COLLECTIVE R15, `(.L_x_7611) ;  /* 0x000000000f0c7348 */ /* 0x005fea0003c00000 */
[----:B------:R-:W-:Y:S02]  /*167e0*/  ELECT P6, UR62, PT ;  /* 0x00000000003e782f */ /* 0x000fe400038c0000 */
[----:B------:R-:W-:Y:S01]  /*167f0*/  MOV R14, UR62 ;  /* 0x0000003e000e7c02 */ /* 0x000fe20008000f00 */
[----:B0-2---:R-:W-:Y:S10]  /*16800*/  ENDCOLLECTIVE ;  /* 0x000000000000791b */ /* 0x005ff40003800000 */
.L_x_7611:
[----:B------:R-:W-:Y:S05]  /*16810*/  BSYNC B0 ;  /* 0x0000000000007941 */ /* 0x000fea0003800000 */
.L_x_7610:
[----:B------:R-:W-:Y:S05]  /*16820*/  BRA `(.L_x_7612) ;  /* 0xffffffa000687947 */ /* 0x000fea000383ffff */
.L_x_7490:
[----:B-1----:R1:W3:Y:S02]  /*16830*/  SYNCS.PHASECHK.TRANS64.TRYWAIT P0, [R0+URZ+0x28c40], R2 ;  /* 0x028c4002000075a7 */ /* 0x0022e4000800017f */
[----:B---3--:R-:W-:Y:S05]  /*16840*/  @!P0 NANOSLEEP.SYNCS 0x989680 ;  /* 0x009896800000895d */ /* 0x008fea0003900000 */
[----:B------:R-:W3:Y:S02]  /*16850*/  @!P0 SYNCS.PHASECHK.TRANS64 P0, [R0+URZ+0x28c40], R2 ;  /* 0x028c4002000085a7 */ /* 0x000ee4000800007f */
[----:B---3--:R-:W-:Y:S05]  /*16860*/  @!P0 BRA `(.L_x_7490) ;  /* 0xfffffffc00f08947 */ /* 0x008fea000383ffff */
[----:B------:R-:W-:Y:S05]  /*16870*/  BRA `(.L_x_7613) ;  /* 0xffffffa000cc7947 */ /* 0x000fea000383ffff */
.L_x_7494:
        /* <DEDUP_REMOVED lines=15> */
.L_x_7614:
[----:B------:R-:W-:Y:S02]  /*16970*/  IMAD.MOV.U32 R13, RZ, RZ, R4 ;  /* 0x000000ffff0d7224 */ /* 0x000fe400078e0004 */
[----:B------:R-:W-:-:S07]  /*16980*/  IMAD.MOV.U32 R6, RZ, RZ, R14 ;  /* 0x000000ffff067224 */ /* 0x000fce00078e000e */
[----:B------:R-:W-:Y:S05]  /*16990*/  WARPSYNC.COLLECTIVE R15, `(.L_x_7615) ;  /* 0x000000000f087348 */ /* 0x000fea0003c00000 */
[----:B------:R0:W1:Y:S02]  /*169a0*/  SHFL.IDX P6, R14, R13, R12, R11 ;  /* 0x0000000c0d0e7389 */ /* 0x00006400000c000b */
[----:B01----:R-:W-:Y:S01]  /*169b0*/  ENDCOLLECTIVE ;  /* 0x000000000000791b */ /* 0x003fe20003800000 */
.L_x_7615:
[----:B------:R-:W-:Y:S02]  /*169c0*/  IMAD.MOV.U32 R13, RZ, RZ, R0 ;  /* 0x000000ffff0d7224 */ /* 0x000fe400078e0000 */
[----:B------:R-:W-:Y:S02]  /*169d0*/  IMAD.MOV.U32 R12, RZ, RZ, 0x1 ;  /* 0x00000001ff0c7424 */ /* 0x000fe400078e00ff */
[----:B------:R-:W-:-:S07]  /*169e0*/  IMAD.MOV.U32 R7, RZ, RZ, R14 ;  /* 0x000000ffff077224 */ /* 0x000fce00078e000e */
[----:B------:R-:W-:Y:S05]  /*169f0*/  WARPSYNC.COLLECTIVE R15, `(.L_x_7616) ;  /* 0x000000000f087348 */ /* 0x000fea0003c00000 */
[----:B------:R0:W1:Y:S02]  /*16a00*/  SHFL.IDX P6, R14, R13, R12, R11 ;  /* 0x0000000c0d0e7389 */ /* 0x00006400000c000b */
[----:B01----:R-:W-:Y:S01]  /*16a10*/  ENDCOLLECTIVE ;  /* 0x000000000000791b */ /* 0x003fe20003800000 */
.L_x_7616:
        /* <DEDUP_REMOVED lines=15> */
.L_x_7617:
[----:B------:R-:W-:Y:S02]  /*16b10*/  IMAD.MOV.U32 R13, RZ, RZ, R0 ;  /* 0x000000ffff0d7224 */ /* 0x000fe400078e0000 */
[----:B------:R-:W-:Y:S02]  /*16b20*/  IMAD.MOV.U32 R12, RZ, RZ, 0x2 ;  /* 0x00000002ff0c7424 */ /* 0x000fe400078e00ff */
[----:B------:R-:W-:-:S07]  /*16b30*/  IMAD.MOV.U32 R5, RZ, RZ, R14 ;  /* 0x000000ffff057224 */ /* 0x000fce00078e000e */
[----:B------:R-:W-:Y:S05]  /*16b40*/  WARPSYNC.COLLECTIVE R15, `(.L_x_7618) ;  /* 0x000000000f087348 */ /* 0x000fea0003c00000 */
[----:B------:R0:W1:Y:S02]  /*16b50*/  SHFL.IDX P6, R14, R13, R12, R11 ;  /* 0x0000000c0d0e7389 */ /* 0x00006400000c000b */
[----:B01----:R-:W-:Y:S01]  /*16b60*/  ENDCOLLECTIVE ;  /* 0x000000000000791b */ /* 0x003fe20003800000 */
.L_x_7618:
        /* <DEDUP_REMOVED lines=15> */
.L_x_7619:
[----:B------:R-:W-:Y:S02]  /*16c60*/  IMAD.MOV.U32 R13, RZ, RZ, R0 ;  /* 0x000000ffff0d7224 */ /* 0x000fe400078e0000 */
[----:B------:R-:W-:Y:S02]  /*16c70*/  IMAD.MOV.U32 R12, RZ, RZ, 0x3 ;  /* 0x00000003ff0c7424 */ /* 0x000fe400078e00ff */
[----:B------:R-:W-:-:S07]  /*16c80*/  IMAD.MOV.U32 R5, RZ, RZ, R14 ;  /* 0x000000ffff057224 */ /* 0x000fce00078e000e */
[----:B------:R-:W-:Y:S05]  /*16c90*/  WARPSYNC.COLLECTIVE R15, `(.L_x_7620) ;  /* 0x000000000f087348 */ /* 0x000fea0003c00000 */
[----:B------:R0:W1:Y:S02]  /*16ca0*/  SHFL.IDX P6, R14, R13, R12, R11 ;  /* 0x0000000c0d0e7389 */ /* 0x00006400000c000b */
[----:B01----:R-:W-:Y:S01]  /*16cb0*/  ENDCOLLECTIVE ;  /* 0x000000000000791b */ /* 0x003fe20003800000 */
.L_x_7620:
        /* <DEDUP_REMOVED lines=13> */
.L_x_7621:
[----:B------:R-:W-:Y:S01]  /*16d90*/  IMAD.MOV.U32 R4, RZ, RZ, R14 ;  /* 0x000000ffff047224 */ /* 0x000fe200078e000e */
[----:B------:R-:W-:Y:S06]  /*16da0*/  BRA `(.L_x_7622) ;  /* 0xffffffa800107947 */ /* 0x000fec000383ffff */
.L_x_7497:
[----:B0-----:R0:W2:Y:S02]  /*16db0*/  SYNCS.PHASECHK.TRANS64.TRYWAIT P0, [R19+URZ+0x28c20], R0 ;  /* 0x028c2000130075a7 */ /* 0x0010a4000800017f */
[----:B--2---:R-:W-:Y:S05]  /*16dc0*/  @!P0 NANOSLEEP.SYNCS 0x989680 ;  /* 0x009896800000895d */ /* 0x004fea0003900000 */
[----:B------:R-:W2:Y:S02]  /*16dd0*/  @!P0 SYNCS.PHASECHK.TRANS64 P0, [R19+URZ+0x28c20], R0 ;  /* 0x028c2000130085a7 */ /* 0x000ea4000800007f */
[----:B--2---:R-:W-:Y:S05]  /*16de0*/  @!P0 BRA `(.L_x_7497) ;  /* 0xfffffffc00f08947 */ /* 0x004fea000383ffff */
[----:B------:R-:W-:Y:S05]  /*16df0*/  BRA `(.L_x_7623) ;  /* 0xffffffa8006c7947 */ /* 0x000fea000383ffff */
.L_x_7501:
[----:B0-----:R0:W2:Y:S02]  /*16e00*/  SYNCS.PHASECHK.TRANS64.TRYWAIT P0, [R0+URZ+0x28c60], R2 ;  /* 0x028c6002000075a7 */ /* 0x0010a4000800017f */
[----:B--2---:R-:W-:Y:S05]  /*16e10*/  @!P0 NANOSLEEP.SYNCS 0x989680 ;  /* 0x009896800000895d */ /* 0x004fea0003900000 */
[----:B------:R-:W2:Y:S02]  /*16e20*/  @!P0 SYNCS.PHASECHK.TRANS64 P0, [R0+URZ+0x28c60], R2 ;  /* 0x028c6002000085a7 */ /* 0x000ea4000800007f */
[----:B--2---:R-:W-:Y:S05]  /*16e30*/  @!P0 BRA `(.L_x_7501) ;  /* 0xfffffffc00f08947 */ /* 0x004fea000383ffff */
[----:B------:R-:W-:Y:S05]  /*16e40*/  BRA `(.L_x_7624) ;  /* 0xffffffa800907947 */ /* 0x000fea000383ffff */
.L_x_7520:
[----:B-1----:R1:W2:Y:S02]  /*16e50*/  SYNCS.PHASECHK.TRANS64.TRYWAIT P0, [R3+URZ+0x28c40], R2 ;  /* 0x028c4002030075a7 */ /* 0x0022a4000800017f */
[----:B--2---:R-:W-:Y:S05]  /*16e60*/  @!P0 NANOSLEEP.SYNCS 0x989680 ;  /* 0x009896800000895d */ /* 0x004fea0003900000 */
[----:B------:R-:W2:Y:S02]  /*16e70*/  @!P0 SYNCS.PHASECHK.TRANS64 P0, [R3+URZ+0x28c40], R2 ;  /* 0x028c4002030085a7 */ /* 0x000ea4000800007f */
[----:B--2---:R-:W-:Y:S05]  /*16e80*/  @!P0 BRA `(.L_x_7520) ;  /* 0xfffffffc00f08947 */ /* 0x004fea000383ffff */
[----:B------:R-:W-:Y:S05]  /*16e90*/  BRA `(.L_x_7625) ;  /* 0xffffffb400a87947 */ /* 0x000fea000383ffff */
.L_x_7525:
[----:B--2---:R2:W3:Y:S02]  /*16ea0*/  SYNCS.PHASECHK.TRANS64.TRYWAIT P0, [R3+URZ+0x28c60], R2 ;  /* 0x028c6002030075a7 */ /* 0x0044e4000800017f */
[----:B---3--:R-:W-:Y:S05]  /*16eb0*/  @!P0 NANOSLEEP.SYNCS 0x989680 ;  /* 0x009896800000895d */ /* 0x008fea0003900000 */
[----:B------:R-:W3:Y:S02]  /*16ec0*/  @!P0 SYNCS.PHASECHK.TRANS64 P0, [R3+URZ+0x28c60], R2 ;  /* 0x028c6002030085a7 */ /* 0x000ee4000800007f */
[----:B---3--:R-:W-:Y:S05]  /*16ed0*/  @!P0 BRA `(.L_x_7525) ;  /* 0xfffffffc00f08947 */ /* 0x008fea000383ffff */
[----:B------:R-:W-:Y:S05]  /*16ee0*/  BRA `(.L_x_7626) ;  /* 0xffffffb800287947 */ /* 0x000fea000383ffff */
.L_x_7540:
[----:B0-----:R0:W1:Y:S02]  /*16ef0*/  SYNCS.PHASECHK.TRANS64.TRYWAIT P0, [R4+URZ+0x28c40], R2 ;  /* 0x028c4002040075a7 */ /* 0x001064000800017f */
[----:B-1----:R-:W-:Y:S05]  /*16f00*/  @!P0 NANOSLEEP.SYNCS 0x989680 ;  /* 0x009896800000895d */ /* 0x002fea0003900000 */
[----:B------:R-:W1:Y:S02]  /*16f10*/  @!P0 SYNCS.PHASECHK.TRANS64 P0, [R4+URZ+0x28c40], R2 ;  /* 0x028c4002040085a7 */ /* 0x000e64000800007f */
[----:B-1----:R-:W-:Y:S05]  /*16f20*/  @!P0 BRA `(.L_x_7540) ;  /* 0xfffffffc00f08947 */ /* 0x002fea000383ffff */
[----:B------:R-:W-:Y:S05]  /*16f30*/  BRA `(.L_x_7627) ;  /* 0xffffffc400087947 */ /* 0x000fea000383ffff */
.L_x_7545:
[----:B-1----:R1:W2:Y:S02]  /*16f40*/  SYNCS.PHASECHK.TRANS64.TRYWAIT P0, [R4+URZ+0x28c60], R2 ;  /* 0x028c6002040075a7 */ /* 0x0022a4000800017f */
[----:B--2---:R-:W-:Y:S05]  /*16f50*/  @!P0 NANOSLEEP.SYNCS 0x989680 ;  /* 0x009896800000895d */ /* 0x004fea0003900000 */
[----:B------:R-:W2:Y:S02]  /*16f60*/  @!P0 SYNCS.PHASECHK.TRANS64 P0, [R4+URZ+0x28c60], R2 ;  /* 0x028c6002040085a7 */ /* 0x000ea4000800007f */
[----:B--2---:R-:W-:Y:S05]  /*16f70*/  @!P0 BRA `(.L_x_7545) ;  /* 0xfffffffc00f08947 */ /* 0x004fea000383ffff */
[----:B------:R-:W-:Y:S05]  /*16f80*/  BRA `(.L_x_7628) ;  /* 0xffffffc400847947 */ /* 0x000fea000383ffff */
.L_x_7560:
[----:B-1----:R1:W2:Y:S02]  /*16f90*/  SYNCS.PHASECHK.TRANS64.TRYWAIT P0, [R4+URZ+0x28c40], R2 ;  /* 0x028c4002040075a7 */ /* 0x0022a4000800017f */
[----:B--2---:R-:W-:Y:S05]  /*16fa0*/  @!P0 NANOSLEEP.SYNCS 0x989680 ;  /* 0x009896800000895d */ /* 0x004fea0003900000 */
[----:B------:R-:W2:Y:S02]  /*16fb0*/  @!P0 SYNCS.PHASECHK.TRANS64 P0, [R4+URZ+0x28c40], R2 ;  /* 0x028c4002040085a7 */ /* 0x000ea4000800007f */
[----:B--2---:R-:W-:Y:S05]  /*16fc0*/  @!P0 BRA `(.L_x_7560) ;  /* 0xfffffffc00f08947 */ /* 0x004fea000383ffff */
[----:B------:R-:W-:Y:S05]  /*16fd0*/  BRA `(.L_x_7629) ;  /* 0xffffffd000447947 */ /* 0x000fea000383ffff */
.L_x_7565:
[----:B0-----:R0:W2:Y:S02]  /*16fe0*/  SYNCS.PHASECHK.TRANS64.TRYWAIT P0, [R4+URZ+0x28c60], R2 ;  /* 0x028c6002040075a7 */ /* 0x0010a4000800017f */
[----:B--2---:R-:W-:Y:S05]  /*16ff0*/  @!P0 NANOSLEEP.SYNCS 0x989680 ;  /* 0x009896800000895d */ /* 0x004fea0003900000 */
[----:B------:R-:W2:Y:S02]  /*17000*/  @!P0 SYNCS.PHASECHK.TRANS64 P0, [R4+URZ+0x28c60], R2 ;  /* 0x028c6002040085a7 */ /* 0x000ea4000800007f */
[----:B--2---:R-:W-:Y:S05]  /*17010*/  @!P0 BRA `(.L_x_7565) ;  /* 0xfffffffc00f08947 */ /* 0x004fea000383ffff */
[----:B------:R-:W-:Y:S05]  /*17020*/  BRA `(.L_x_7630) ;  /* 0xffffffd000c47947 */ /* 0x000fea000383ffff */
.L_x_7581:
[----:B-1--4-:R-:W4:Y:S01]  /*17030*/  LDL R0, [R1] ;  /* 0x0000000001007983 */ /* 0x012f220000100800 */
[----:B------:R-:W-:Y:S01]  /*17040*/  BSSY B0, `(.L_x_7631) ;  /* 0x0000008000007945 */ /* 0x000fe20003800000 */
[----:B------:R-:W-:Y:S02]  /*17050*/  IMAD.MOV.U32 R12, RZ, RZ, RZ ;  /* 0x000000ffff0c7224 */ /* 0x000fe400078e00ff */
[----:B------:R-:W-:Y:S02]  /*17060*/  IMAD.MOV.U32 R11, RZ, RZ, 0x1f ;  /* 0x0000001fff0b7424 */ /* 0x000fe400078e00ff */
[----:B------:R-:W-:Y:S02]  /*17070*/  IMAD.MOV.U32 R15, RZ, RZ, -0x1 ;  /* 0xffffffffff0f7424 */ /* 0x000fe400078e00ff */
[----:B----4-:R-:W-:-:S07]  /*17080*/  IMAD.MOV.U32 R13, RZ, RZ, R0 ;  /* 0x000000ffff0d7224 */ /* 0x010fce00078e0000 */
[----:B0-23--:R-:W-:Y:S05]  /*17090*/  WARPSYNC.COLLECTIVE R15, `(.L_x_7632) ;  /* 0x000000000f087348 */ /* 0x00dfea0003c00000 */
[----:B------:R1:W4:Y:S02]  /*170a0*/  SHFL.IDX P6, R14, R13, R12, R11 ;  /* 0x0000000c0d0e7389 */ /* 0x00032400000c000b */
[----:B01234-:R-:W-:Y:S01]  /*170b0*/  ENDCOLLECTIVE ;  /* 0x000000000000791b */ /* 0x01ffe20003800000 */
.L_x_7632:
[----:B------:R-:W-:Y:S05]  /*170c0*/  BSYNC B0 ;  /* 0x0000000000007941 */ /* 0x000fea0003800000 */
.L_x_7631:
        /* <DEDUP_REMOVED lines=9> */
.L_x_7633:
        /* <DEDUP_REMOVED lines=26> */
.L_x_7634:
[----:B------:R-:W-:Y:S01]  /*17300*/  IMAD.MOV.U32 R12, RZ, RZ, 0x2 ;  /* 0x00000002ff0c7424 */ /* 0x000fe200078e00ff */
[----:B------:R-:W-:-:S05]  /*17310*/  SEL R3, R14, RZ, P1 ;  /* 0x000000ff0e037207 */ /* 0x000fca0000800000 */
[----:B------:R-:W-:-:S04]  /*17320*/  IMAD.IADD R2, R2, 0x1, R3 ;  /* 0x0000000102027824 */ /* 0x000fc800078e0203 */
[----:B------:R-:W-:-:S07]  /*17330*/  IMAD.MOV.U32 R13, RZ, RZ, R2 ;  /* 0x000000ffff0d7224 */ /* 0x000fce00078e0002 */
[----:B------:R-:W-:Y:S05]  /*17340*/  WARPSYNC.COLLECTIVE R15, `(.L_x_7635) ;  /* 0x000000000f087348 */ /* 0x000fea0003c00000 */
[----:B------:R0:W1:Y:S02]  /*17350*/  SHFL.UP P6, R14, R13, R12, R11 ;  /* 0x0400000c0d0e7389 */ /* 0x00006400000c000b */
[----:B01----:R-:W-:Y:S01]  /*17360*/  ENDCOLLECTIVE ;  /* 0x000000000000791b */ /* 0x003fe20003800000 */
.L_x_7635:
[----:B------:R-:W-:Y:S01]  /*17370*/  IMAD.MOV.U32 R12, RZ, RZ, 0x4 ;  /* 0x00000004ff0c7424 */ /* 0x000fe200078e00ff */
[----:B------:R-:W-:-:S05]  /*17380*/  SEL R3, R14, RZ, P2 ;  /* 0x000000ff0e037207 */ /* 0x000fca0001000000 */
[----:B------:R-:W-:-:S04]  /*17390*/  IMAD.IADD R2, R2, 0x1, R3 ;  /* 0x0000000102027824 */ /* 0x000fc800078e0203 */
[----:B------:R-:W-:-:S07]  /*173a0*/  IMAD.MOV.U32 R13, RZ, RZ, R2 ;  /* 0x000000ffff0d7224 */ /* 0x000fce00078e0002 */
[----:B------:R-:W-:Y:S05]  /*173b0*/  WARPSYNC.COLLECTIVE R15, `(.L_x_7636) ;  /* 0x000000000f087348 */ /* 0x000fea0003c00000 */
[----:B------:R0:W1:Y:S02]  /*173c0*/  SHFL.UP P6, R14, R13, R12, R11 ;  /* 0x0400000c0d0e7389 */ /* 0x00006400000c000b */
[----:B01----:R-:W-:Y:S01]  /*173d0*/  ENDCOLLECTIVE ;  /* 0x000000000000791b */ /* 0x003fe20003800000 */
.L_x_7636:
[----:B------:R-:W-:Y:S01]  /*173e0*/  IMAD.MOV.U32 R12, RZ, RZ, 0x8 ;  /* 0x00000008ff0c7424 */ /* 0x000fe200078e00ff */
[----:B------:R-:W-:-:S05]  /*173f0*/  SEL R3, R14, RZ, P3 ;  /* 0x000000ff0e037207 */ /* 0x000fca0001800000 */
[----:B------:R-:W-:-:S04]  /*17400*/  IMAD.IADD R2, R2, 0x1, R3 ;  /* 0x0000000102027824 */ /* 0x000fc800078e0203 */
[----:B------:R-:W-:-:S07]  /*17410*/  IMAD.MOV.U32 R13, RZ, RZ, R2 ;  /* 0x000000ffff0d7224 */ /* 0x000fce00078e0002 */
[----:B------:R-:W-:Y:S05]  /*17420*/  WARPSYNC.COLLECTIVE R15, `(.L_x_7637) ;  /* 0x000000000f087348 */ /* 0x000fea0003c00000 */
[----:B------:R0:W1:Y:S02]  /*17430*/  SHFL.UP P6, R14, R13, R12, R11 ;  /* 0x0400000c0d0e7389 */ /* 0x00006400000c000b */
[----:B01----:R-:W-:Y:S01]  /*17440*/  ENDCOLLECTIVE ;  /* 0x000000000000791b */ /* 0x003fe20003800000 */
.L_x_7637:
[----:B------:R-:W-:Y:S01]  /*17450*/  IMAD.MOV.U32 R12, RZ, RZ, 0x10 ;  /* 0x00000010ff0c7424 */ /* 0x000fe200078e00ff */
[----:B------:R-:W-:-:S05]  /*17460*/  SEL R3, R14, RZ, P4 ;  /* 0x000000ff0e037207 */ /* 0x000fca0002000000 */
[----:B------:R-:W-:-:S04]  /*17470*/  IMAD.IADD R2, R2, 0x1, R3 ;  /* 0x0000000102027824 */ /* 0x000fc800078e0203 */
[----:B------:R-:W-:-:S07]  /*17480*/  IMAD.MOV.U32 R13, RZ, RZ, R2 ;  /* 0x000000ffff0d7224 */ /* 0x000fce00078e0002 */
[----:B------:R-:W-:Y:S05]  /*17490*/  WARPSYNC.COLLECTIVE R15, `(.L_x_7638) ;  /* 0x000000000f087348 */ /* 0x000fea0003c00000 */
[----:B------:R0:W1:Y:S02]  /*174a0*/  SHFL.UP P6, R14, R13, R12, R11 ;  /* 0x0400000c0d0e7389 */ /* 0x00006400000c000b */
[----:B01----:R-:W-:Y:S01]  /*174b0*/  ENDCOLLECTIVE ;  /* 0x000000000000791b */ /* 0x003fe20003800000 */
.L_x_7638:
        /* <DEDUP_REMOVED lines=8> */
.L_x_7639:
[----:B------:R-:W-:Y:S05]  /*17540*/  BRA `(.L_x_7640) ;  /* 0xffffffdc001c7947 */ /* 0x000fea000383ffff */
.L_x_7584:
        /* <DEDUP_REMOVED lines=8> */
.L_x_7642:
[----:B------:R-:W-:Y:S05]  /*175d0*/  BSYNC B0 ;  /* 0x0000000000007941 */ /* 0x000fea0003800000 */
.L_x_7641:
        /* <DEDUP_REMOVED lines=9> */
.L_x_7643:
[----:B------:R-:W-:Y:S01]  /*17670*/  IMAD.MOV.U32 R12, RZ, RZ, 0x4 ;  /* 0x00000004ff0c7424 */ /* 0x000fe200078e00ff */
[----:B------:R-:W-:-:S05]  /*17680*/  SEL R3, R14, RZ, P2 ;  /* 0x000000ff0e037207 */ /* 0x000fca0001000000 */
[----:B------:R-:W-:-:S04]  /*17690*/  IMAD.IADD R2, R2, 0x1, R3 ;  /* 0x0000000102027824 */ /* 0x000fc800078e0203 */
[----:B------:R-:W-:-:S07]  /*176a0*/  IMAD.MOV.U32 R13, RZ, RZ, R2 ;  /* 0x000000ffff0d7224 */ /* 0x000fce00078e0002 */
[----:B------:R-:W-:Y:S05]  /*176b0*/  WARPSYNC.COLLECTIVE R15, `(.L_x_7644) ;  /* 0x000000000f087348 */ /* 0x000fea0003c00000 */
[----:B------:R0:W1:Y:S02]  /*176c0*/  SHFL.UP P6, R14, R13, R12, R11 ;  /* 0x0400000c0d0e7389 */ /* 0x00006400000c000b */
[----:B01----:R-:W-:Y:S01]  /*176d0*/  ENDCOLLECTIVE ;  /* 0x000000000000791b */ /* 0x003fe20003800000 */
.L_x_7644:
[----:B------:R-:W-:Y:S01]  /*176e0*/  IMAD.MOV.U32 R12, RZ, RZ, 0x8 ;  /* 0x00000008ff0c7424 */ /* 0x000fe200078e00ff */
[----:B------:R-:W-:-:S05]  /*176f0*/  SEL R3, R14, RZ, P3 ;  /* 0x000000ff0e037207 */ /* 0x000fca0001800000 */
[----:B------:R-:W-:-:S04]  /*17700*/  IMAD.IADD R2, R2, 0x1, R3 ;  /* 0x0000000102027824 */ /* 0x000fc800078e0203 */
[----:B------:R-:W-:-:S07]  /*17710*/  IMAD.MOV.U32 R13, RZ, RZ, R2 ;  /* 0x000000ffff0d7224 */ /* 0x000fce00078e0002 */
[----:B------:R-:W-:Y:S05]  /*17720*/  WARPSYNC.COLLECTIVE R15, `(.L_x_7645) ;  /* 0x000000000f087348 */ /* 0x000fea0003c00000 */
[----:B------:R0:W1:Y:S02]  /*17730*/  SHFL.UP P6, R14, R13, R12, R11 ;  /* 0x0400000c0d0e7389 */ /* 0x00006400000c000b */
[----:B01----:R-:W-:Y:S01]  /*17740*/  ENDCOLLECTIVE ;  /* 0x000000000000791b */ /* 0x003fe20003800000 */
.L_x_7645:
[----:B------:R-:W-:Y:S01]  /*17750*/  IMAD.MOV.U32 R12, RZ, RZ, 0x10 ;  /* 0x00000010ff0c7424 */ /* 0x000fe200078e00ff */
[----:B------:R-:W-:-:S05]  /*17760*/  SEL R3, R14, RZ, P4 ;  /* 0x000000ff0e037207 */ /* 0x000fca0002000000 */
[----:B------:R-:W-:-:S04]  /*17770*/  IMAD.IADD R2, R2, 0x1, R3 ;  /* 0x0000000102027824 */ /* 0x000fc800078e0203 */
[----:B------:R-:W-:-:S07]  /*17780*/  IMAD.MOV.U32 R13, RZ, RZ, R2 ;  /* 0x000000ffff0d7224 */ /* 0x000fce00078e0002 */
[----:B------:R-:W-:Y:S05]  /*17790*/  WARPSYNC.COLLECTIVE R15, `(.L_x_7646) ;  /* 0x000000000f087348 */ /* 0x000fea0003c00000 */
[----:B------:R0:W1:Y:S02]  /*177a0*/  SHFL.UP P6, R14, R13, R12, R11 ;  /* 0x0400000c0d0e7389 */ /* 0x00006400000c000b */
[----:B01----:R-:W-:Y:S01]  /*177b0*/  ENDCOLLECTIVE ;  /* 0x000000000000791b */ /* 0x003fe20003800000 */
.L_x_7646:
        /* <DEDUP_REMOVED lines=8> */
.L_x_7647:
[----:B------:R-:W-:Y:S05]  /*17840*/  BRA `(.L_x_7648) ;  /* 0xffffffdc00087947 */ /* 0x000fea000383ffff */
.L_x_7586:
[----:B------:R-:W-:Y:S01]  /*17850*/  BSSY B0, `(.L_x_7649) ;  /* 0x0000006000007945 */ /* 0x000fe20003800000 */
[----:B------:R-:W-:Y:S01]  /*17860*/  PLOP3.LUT P6, PT, P6, PT, PT, 0x8, 0x0 ;  /* 0x000000000000781c */ /* 0x000fe200037ce170 */
[----:B------:R-:W-:-:S12]  /*17870*/  IMAD.MOV.U32 R15, RZ, RZ, -0x1 ;  /* 0xffffffffff0f7424 */ /* 0x000fd800078e00ff */
[----:B0-----:R-:W-:Y:S05]  /*17880*/  WARPSYNC.COLLECTIVE R15, `(.L_x_7650) ;  /* 0x000000000f087348 */ /* 0x001fea0003c00000 */
[----:B------:R-:W-:Y:S01]  /*17890*/  VOTE.ANY R14, PT, P6 ;  /* 0x00000000000e7806 */ /* 0x000fe200030e0100 */
[----:B0-----:R-:W-:Y:S06]  /*178a0*/  ENDCOLLECTIVE ;  /* 0x000000000000791b */ /* 0x001fec0003800000 */
.L_x_7650:
[----:B------:R-:W-:Y:S05]  /*178b0*/  BSYNC B0 ;  /* 0x0000000000007941 */ /* 0x000fea0003800000 */
.L_x_7649:
        /* <DEDUP_REMOVED lines=10> */
.L_x_7651:
[----:B------:R-:W-:Y:S02]  /*17960*/  IMAD.MOV.U32 R13, RZ, RZ, R7 ;  /* 0x000000ffff0d7224 */ /* 0x000fe400078e0007 */
[----:B------:R-:W-:-:S07]  /*17970*/  IMAD.MOV.U32 R0, RZ, RZ, R14 ;  /* 0x000000ffff007224 */ /* 0x000fce00078e000e */
[----:B------:R-:W-:Y:S05]  /*17980*/  WARPSYNC.COLLECTIVE R15, `(.L_x_7652) ;  /* 0x000000000f087348 */ /* 0x000fea0003c00000 */
[----:B------:R0:W1:Y:S02]  /*17990*/  SHFL.IDX P6, R14, R13, R12, R11 ;  /* 0x0000000c0d0e7389 */ /* 0x00006400000c000b */
[----:B01----:R-:W-:Y:S01]  /*179a0*/  ENDCOLLECTIVE ;  /* 0x000000000000791b */ /* 0x003fe20003800000 */
.L_x_7652:
[----:B------:R-:W-:Y:S02]  /*179b0*/  IMAD.MOV.U32 R7, RZ, RZ, R14 ;  /* 0x000000ffff077224 */ /* 0x000fe400078e000e */
[----:B------:R-:W-:-:S05]  /*179c0*/  IMAD.IADD R5, R10, 0x1, R16 ;  /* 0x000000010a057824 */ /* 0x000fca00078e0210 */
[----:B------:R0:W-:Y:S01]  /*179d0*/  STL [R1+0xc], R5 ;  /* 0x00000c0501007387 */ /* 0x0001e20000100800 */
[----:B------:R-:W-:Y:S05]  /*179e0*/  BRA `(.L_x_7653) ;  /* 0xffffffd800e87947 */ /* 0x000fea000383ffff */
.L_x_7588:
[----:B------:R-:W-:Y:S01]  /*179f0*/  BSSY B0, `(.L_x_7654) ;  /* 0x0000007000007945 */ /* 0x000fe20003800000 */
[----:B------:R-:W-:Y:S02]  /*17a00*/  IMAD.MOV.U32 R13, RZ, RZ, R2 ;  /* 0x000000ffff0d7224 */ /* 0x000fe400078e0002 */
[----:B------:R-:W-:Y:S02]  /*17a10*/  IMAD.MOV.U32 R11, RZ, RZ, 0x1f ;  /* 0x0000001fff0b7424 */ /* 0x000fe400078e00ff */
[----:B------:R-:W-:-:S07]  /*17a20*/  IMAD.MOV.U32 R15, RZ, RZ, -0x1 ;  /* 0xffffffffff0f7424 */ /* 0x000fce00078e00ff */
[----:B0--3--:R-:W-:Y:S05]  /*17a30*/  WARPSYNC.COLLECTIVE R15, `(.L_x_7655) ;  /* 0x000000000f087348 */ /* 0x009fea0003c00000 */
[----:B------:R1:W2:Y:S02]  /*17a40*/  SHFL.IDX P6, R14, R13, R12, R11 ;  /* 0x0000000c0d0e7389 */ /* 0x0002a400000c000b */
[----:B0123--:R-:W-:Y:S01]  /*17a50*/  ENDCOLLECTIVE ;  /* 0x000000000000791b */ /* 0x00ffe20003800000 */
.L_x_7655:
[----:B------:R-:W-:Y:S05]  /*17a60*/  BSYNC B0 ;  /* 0x0000000000007941 */ /* 0x000fea0003800000 */
.L_x_7654:
[----:B------:R-:W-:Y:S01]  /*17a70*/  IMAD.MOV.U32 R6, RZ, RZ, R14 ;  /* 0x000000ffff067224 */ /* 0x000fe200078e000e */
[----:B------:R-:W-:Y:S06]  /*17a80*/  BRA `(.L_x_7587) ;  /* 0xffffffd800d87947 */ /* 0x000fec000383ffff */
.L_x_7594:
[----:B0-----:R0:W1:Y:S02]  /*17a90*/  SYNCS.PHASECHK.TRANS64.TRYWAIT P0, [R0+URZ+0x28c20], R3 ;  /* 0x028c2003000075a7 */ /* 0x001064000800017f */
[----:B-1----:R-:W-:Y:S05]  /*17aa0*/  @!P0 NANOSLEEP.SYNCS 0x989680 ;  /* 0x009896800000895d */ /* 0x002fea0003900000 */
[----:B------:R-:W1:Y:S02]  /*17ab0*/  @!P0 SYNCS.PHASECHK.TRANS64 P0, [R0+URZ+0x28c20], R3 ;  /* 0x028c2003000085a7 */ /* 0x000e64000800007f */
[----:B-1----:R-:W-:Y:S05]  /*17ac0*/  @!P0 BRA `(.L_x_7594) ;  /* 0xfffffffc00f08947 */ /* 0x002fea000383ffff */
[----:B------:R-:W-:Y:S05]  /*17ad0*/  BRA `(.L_x_7656) ;  /* 0xffffffe400747947 */ /* 0x000fea000383ffff */
.L_x_7595:
        /* <DEDUP_REMOVED lines=11> */
.L_x_7658:
[----:B------:R-:W-:Y:S05]  /*17b90*/  BSYNC B0 ;  /* 0x0000000000007941 */ /* 0x000fea0003800000 */
.L_x_7657:
[----:B------:R-:W-:Y:S05]  /*17ba0*/  BRA `(.L_x_7659) ;  /* 0xffffffe4005c7947 */ /* 0x000fea000383ffff */
.L_x_7598:
[----:B------:R-:W-:Y:S01]  /*17bb0*/  BSSY B1, `(.L_x_7660) ;  /* 0x0000006000017945 */ /* 0x000fe20003800000 */
[----:B------:R-:W-:-:S07]  /*17bc0*/  IMAD.MOV.U32 R15, RZ, RZ, -0x1 ;  /* 0xffffffffff0f7424 */ /* 0x000fce00078e00ff */
[----:B01----:R-:W-:Y:S05]  /*17bd0*/  WARPSYNC.COLLECTIVE R15, `(.L_x_7661) ;  /* 0x000000000f0c7348 */ /* 0x003fea0003c00000 */
[----:B------:R-:W-:Y:S02]  /*17be0*/  ELECT P6, UR62, PT ;  /* 0x00000000003e782f */ /* 0x000fe400038c0000 */
[----:B------:R-:W-:Y:S01]  /*17bf0*/  MOV R14, UR62 ;  /* 0x0000003e000e7c02 */ /* 0x000fe20008000f00 */
[----:B01----:R-:W-:Y:S10]  /*17c00*/  ENDCOLLECTIVE ;  /* 0x000000000000791b */ /* 0x003ff40003800000 */
.L_x_7661:
[----:B------:R-:W-:Y:S05]  /*17c10*/  BSYNC B1 ;  /* 0x0000000000017941 */ /* 0x000fea0003800000 */
.L_x_7660:
[----:B------:R-:W-:Y:S05]  /*17c20*/  BRA `(.L_x_7662) ;  /* 0xffffffe400547947 */ /* 0x000fea000383ffff */
.L_x_7600:
[----:B0-----:R0:W1:Y:S02]  /*17c30*/  SYNCS.PHASECHK.TRANS64.TRYWAIT P0, [R6+URZ], R5 ;  /* 0x00000005060075a7 */ /* 0x001064000800017f */
[----:B-1----:R-:W-:Y:S05]  /*17c40*/  @!P0 NANOSLEEP.SYNCS 0x989680 ;  /* 0x009896800000895d */ /* 0x002fea0003900000 */
[----:B------:R-:W1:Y:S02]  /*17c50*/  @!P0 SYNCS.PHASECHK.TRANS64 P0, [R6+URZ], R5 ;  /* 0x00000005060085a7 */ /* 0x000e64000800007f */
[----:B-1----:R-:W-:Y:S05]  /*17c60*/  @!P0 BRA `(.L_x_7600) ;  /* 0xfffffffc00f08947 */ /* 0x002fea000383ffff */
[----:B------:R-:W-:Y:S05]  /*17c70*/  BRA `(.L_x_7663) ;  /* 0xffffffe400907947 */ /* 0x000fea000383ffff */
.L_x_7601:
[----:B-1----:R1:W2:Y:S02]  /*17c80*/  SYNCS.PHASECHK.TRANS64.TRYWAIT P0, [R7+URZ], R2 ;  /* 0x00000002070075a7 */ /* 0x0022a4000800017f */
[----:B--2---:R-:W-:Y:S05]  /*17c90*/  @!P0 NANOSLEEP.SYNCS 0x989680 ;  /* 0x009896800000895d */ /* 0x004fea0003900000 */
[----:B------:R-:W2:Y:S02]  /*17ca0*/  @!P0 SYNCS.PHASECHK.TRANS64 P0, [R7+URZ], R2 ;  /* 0x00000002070085a7 */ /* 0x000ea4000800007f */
[----:B--2---:R-:W-:Y:S05]  /*17cb0*/  @!P0 BRA `(.L_x_7601) ;  /* 0xfffffffc00f08947 */ /* 0x004fea000383ffff */
[----:B------:R-:W-:Y:S05]  /*17cc0*/  BRA `(.L_x_7664) ;  /* 0xffffffe400847947 */ /* 0x000fea000383ffff */
.L_x_7603:
[----:B--2---:R2:W3:Y:S02]  /*17cd0*/  SYNCS.PHASECHK.TRANS64.TRYWAIT P0, [R4+URZ], R5 ;  /* 0x00000005040075a7 */ /* 0x0044e4000800017f */
[----:B---3--:R-:W-:Y:S05]  /*17ce0*/  @!P0 NANOSLEEP.SYNCS 0x989680 ;  /* 0x009896800000895d */ /* 0x008fea0003900000 */
[----:B------:R-:W3:Y:S02]  /*17cf0*/  @!P0 SYNCS.PHASECHK.TRANS64 P0, [R4+URZ], R5 ;  /* 0x00000005040085a7 */ /* 0x000ee4000800007f */
[----:B---3--:R-:W-:Y:S05]  /*17d00*/  @!P0 BRA `(.L_x_7603) ;  /* 0xfffffffc00f08947 */ /* 0x008fea000383ffff */
[----:B------:R-:W-:Y:S05]  /*17d10*/  BRA `(.L_x_7665) ;  /* 0xffffffe4008c7947 */ /* 0x000fea000383ffff */
.L_x_7666:
        /* <DEDUP_REMOVED lines=14> */
.L_x_15010:


//--------------------- .text._ZN7cutlass13device_kernelIN5flash11enable_sm90INS1_16FlashAttnFwdSm90INS1_25CollectiveMainloopFwdSm90ILi2EN4cute5tupleIJNS5_1CILi1EEES8_S8_EEENS6_IJNS7_ILi64EEESA_SA_EEELi512ENS_10bfloat16_tEfNS_4arch4Sm90ELb1ELb0ELb0ELb1ELb0ELb1ELb0ELb0ELb0ELb1ELb1ELb0EEENS1_21CollectiveEpilogueFwdINS6_IJSA_NS7_ILi512EEESA_EEES9_SC_SE_Li256ELb1ELb1ELb1ELb0EEENS1_36VarlenDynamicPersistentTileSchedulerILi64ELi64ELi256ELi128ELb1ELb1ELb1ELb1ELb1ELb1EEEEEEEEEvNT_6ParamsE --------------------------
	.section	.text._ZN7cutlass13device_kernelIN5flash11enable_sm90INS1_16FlashAttnFwdSm90INS1_25CollectiveMainloopFwdSm90ILi2EN4cute5tupleIJNS5_1CILi1EEES8_S8_EEENS6_IJNS7_ILi64EEESA_SA_EEELi512ENS_10bfloat16_tEfNS_4arch4Sm90ELb1ELb0ELb0ELb1ELb0ELb1ELb0ELb0ELb0ELb1ELb1ELb0EEENS1_21CollectiveEpilogueFwdINS6_IJSA_NS7_ILi512EEESA_EEES9_SC_SE_Li256ELb1ELb1ELb1ELb0EEENS1_36VarlenDynamicPersistentTileSchedulerILi64ELi64ELi256ELi128ELb1ELb1ELb1ELb1ELb1ELb1EEEEEEEEEvNT_6ParamsE,"ax",@progbits
	.align	128
.text._ZN7cutlass13device_kernelIN5flash11enable_sm90INS1_16FlashAttnFwdSm90INS1_25CollectiveMainloopFwdSm90ILi2EN4cute5tupleIJNS5_1CILi1EEES8_S8_EEENS6_IJNS7_ILi64EEESA_SA_EEELi512ENS_10bfloat16_tEfNS_4arch4Sm90ELb1ELb0ELb0ELb1ELb0ELb1ELb0ELb0ELb0ELb1ELb1ELb0EEENS1_21CollectiveEpilogueFwdINS6_IJSA_NS7_ILi512EEESA_EEES9_SC_SE_Li256ELb1ELb1ELb1ELb0EEENS1_36VarlenDynamicPersistentTileSchedulerILi64ELi64ELi256ELi128ELb1ELb1ELb1ELb1ELb1ELb1EEEEEEEEEvNT_6ParamsE:
        .type           _ZN7cutlass13device_kernelIN5flash11enable_sm90INS1_16FlashAttnFwdSm90INS1_25CollectiveMainloopFwdSm90ILi2EN4cute5tupleIJNS5_1CILi1EEES8_S8_EEENS6_IJNS7_ILi64EEESA_SA_EEELi512ENS_10bfloat16_tEfNS_4arch4Sm90ELb1ELb0ELb0ELb1ELb0ELb1ELb0ELb0ELb0ELb1ELb1ELb0EEENS1_21CollectiveEpilogueFwdINS6_IJSA_NS7_ILi512EEESA_EEES9_SC_SE_Li256ELb1ELb1ELb1ELb0EEENS1_36VarlenDynamicPersistentTileSchedulerILi64ELi64ELi256ELi128ELb1ELb1ELb1ELb1ELb1ELb1EEEEEEEEEvNT_6ParamsE,@function
        .size           _ZN7cutlass13device_kernelIN5flash11enable_sm90INS1_16FlashAttnFwdSm90INS1_25CollectiveMainloopFwdSm90ILi2EN4cute5tupleIJNS5_1CILi1EEES8_S8_EEENS6_IJNS7_ILi64EEESA_SA_EEELi512ENS_10bfloat16_tEfNS_4arch4Sm90ELb1ELb0ELb0ELb1ELb0ELb1ELb0ELb0ELb0ELb1ELb1ELb0EEENS1_21CollectiveEpilogueFwdINS6_IJSA_NS7_ILi512EEESA_EEES9_SC_SE_Li256ELb1ELb1ELb1ELb0EEENS1_36VarlenDynamicPersistentTileSchedulerILi64ELi64ELi256ELi128ELb1ELb1ELb1ELb1ELb1ELb1EEEEEEEEEvNT_6ParamsE,(.L_x_15011 - _ZN7cutlass13device_kernelIN5flash11enable_sm90INS1_16FlashAttnFwdSm90INS1_25CollectiveMainloopFwdSm90ILi2EN4cute5tupleIJNS5_1CILi1EEES8_S8_EEENS6_IJNS7_ILi64EEESA_SA_EEELi512ENS_10bfloat16_tEfNS_4arch4Sm90ELb1ELb0ELb0ELb1ELb0ELb1ELb0ELb0ELb0ELb1ELb1ELb0EEENS1_21CollectiveEpilogueFwdINS6_IJSA_NS7_ILi512EEESA_EEES9_SC_SE_Li256ELb1ELb1ELb1ELb0EEENS1_36VarlenDynamicPersistentTileSchedulerILi64ELi64ELi256ELi128ELb1ELb1ELb1ELb1ELb1ELb1EEEEEEEEEvNT_6ParamsE)
        .other          _ZN7cutlass13device_kernelIN5flash11enable_sm90INS1_16FlashAttnFwdSm90INS1_25CollectiveMainloopFwdSm90ILi2EN4cute5tupleIJNS5_1CILi1EEES8_S8_EEENS6_IJNS7_ILi64EEESA_SA_EEELi512ENS_10bfloat16_tEfNS_4arch4Sm90ELb1ELb0ELb0ELb1ELb0ELb1ELb0ELb0ELb0ELb1ELb1ELb0EEENS1_21CollectiveEpilogueFwdINS6_IJSA_NS7_ILi512EEESA_EEES9_SC_SE_Li256ELb1ELb1ELb1ELb0EEENS1_36VarlenDynamicPersistentTileSchedulerILi64ELi64ELi256ELi128ELb1ELb1ELb1ELb1ELb1ELb1EEEEEEEEEvNT_6ParamsE,@"STO_CUDA_ENTRY STV_DEFAULT"
_ZN7cutlass13device_kernelIN5flash11enable_sm90INS1_16FlashAttnFwdSm90INS1_25CollectiveMainloopFwdSm90ILi2EN4cute5tupleIJNS5_1CILi1EEES8_S8_EEENS6_IJNS7_ILi64EEESA_SA_EEELi512ENS_10bfloat16_tEfNS_4arch4Sm90ELb1ELb0ELb0ELb1ELb0ELb1ELb0ELb0ELb0ELb1ELb1ELb0EEENS1_21CollectiveEpilogueFwdINS6_IJSA_NS7_ILi512EEESA_EEES9_SC_SE_Li256ELb1ELb1ELb1ELb0EEENS1_36VarlenDynamicPersistentTileSchedulerILi64ELi64ELi256ELi128ELb1ELb1ELb1ELb1ELb1ELb1EEEEEEEEEvNT_6ParamsE:
        /* <DEDUP_REMOVED lines=24> */
.L_x_7668:
[----:B------:R-:W-:Y:S05]  /*0180*/  BSYNC B0 ;  /* 0x0000000000007941 */ /* 0x000fea0003800000 */
.L_x_7667:
        /* <DEDUP_REMOVED lines=37> */
.L_x_7669:
        /* <DEDUP_REMOVED lines=22> */
.L_x_7670:
        /* <DEDUP_REMOVED lines=18> */
.L_x_7671:
        /* <DEDUP_REMOVED lines=22> */
.L_x_7672:
        /* <DEDUP_REMOVED lines=22> */
.L_x_7673:
        /* <DEDUP_REMOVED lines=8> */
.L_x_7676:
        /* <DEDUP_REMOVED lines=24> */
[----:B------:R-:W-:-:S03]  /*0b20*/  IMAD.MOV.U32 R185, RZ, RZ, RZ ;  /* 0x000000ffffb97224 */ /* 0x000fc600078e00ff */
[CC--:B------:R-:W-:Y:S02]  /*0b30*/  LEA.HI R4, R3.reuse, R6.reuse, RZ, 0x4 ;  /* 0x0000000603047211 */ /* 0x0c0fe400078f20ff */
[CC--:B------:R-:W-:Y:S02]  /*0b40*/  LEA.HI R5, R3.reuse, R6.reuse, RZ, 0x5 ;  /* 0x0000000603057211 */ /* 0x0c0fe400078f28ff */
[CC--:B------:R-:W-:Y:S02]  /*0b50*/  LEA.HI R0, R3.reuse, R6.reuse, RZ, 0x7 ;  /* 0x0000000603007211 */ /* 0x0c0fe400078f38ff */
[CC--:B------:R-:W-:Y:S02]  /*0b60*/  LEA.HI R13, R3.reuse, R6.reuse, RZ, 0x2 ;  /* 0x00000006030d7211 */ /* 0x0c0fe400078f10ff */
[----:B------:R-:W-:Y:S02]  /*0b70*/  LEA.HI R3, R3, R6, RZ, 0x3 ;  /* 0x0000000603037211 */ /* 0x000fe400078f18ff */
[----:B------:R-:W-:-:S02]  /*0b80*/  SHF.R.S32.HI R202, RZ, 0x5, R5 ;  /* 0x00000005ffca7819 */ /* 0x000fc40000011405 */
[----:B------:R-:W-:Y:S02]  /*0b90*/  LOP3.LUT R15, R3, 0xfffffff8, RZ, 0xc0, !PT ;  /* 0xfffffff8030f7812 */ /* 0x000fe400078ec0ff */
[----:B------:R-:W-:Y:S02]  /*0ba0*/  LOP3.LUT R3, R4, 0xfffffff0, RZ, 0xc0, !PT ;  /* 0xfffffff004037812 */ /* 0x000fe400078ec0ff */
[----:B------:R-:W-:Y:S01]  /*0bb0*/  SHF.R.S32.HI R5, RZ, 0x1f, R5 ;  /* 0x0000001fff057819 */ /* 0x000fe20000011405 */
[C---:B------:R-:W-:Y:S01]  /*0bc0*/  IMAD.IADD R15, R6.reuse, 0x1, -R15 ;  /* 0x00000001060f7824 */ /* 0x040fe200078e0a0f */
[----:B------:R-:W-:Y:S01]  /*0bd0*/  SHF.R.S32.HI R7, RZ, 0x4, R4 ;  /* 0x00000004ff077819 */ /* 0x000fe20000011404 */
[----:B------:R-:W-:Y:S01]  /*0be0*/  IMAD.IADD R3, R6, 0x1, -R3 ;  /* 0x0000000106037824 */ /* 0x000fe200078e0a03 */
[----:B------:R-:W-:Y:S01]  /*0bf0*/  LOP3.LUT R9, R0, 0xffffff80, RZ, 0xc0, !PT ;  /* 0xffffff8000097812 */ /* 0x000fe200078ec0ff */
[----:B------:R-:W-:Y:S01]  /*0c00*/  IMAD.SHL.U32 R188, R15, 0x8, RZ ;  /* 0x000000080fbc7824 */ /* 0x000fe200078e00ff */
[----:B------:R-:W-:-:S02]  /*0c10*/  LEA.HI R5, R5, R202, RZ, 0x2 ;  /* 0x000000ca05057211 */ /* 0x000fc400078f10ff */
[----:B------:R-:W-:Y:S01]  /*0c20*/  LEA.HI R4, R4, R7, RZ, 0x1 ;  /* 0x0000000704047211 */ /* 0x000fe200078f08ff */
[----:B------:R-:W-:Y:S01]  /*0c30*/  IMAD.IADD R9, R6, 0x1, -R9 ;  /* 0x0000000106097824 */ /* 0x000fe200078e0a09 */
[----:B------:R-:W-:Y:S01]  /*0c40*/  LOP3.LUT R11, R13, 0xfffffffc, RZ, 0xc0, !PT ;  /* 0xfffffffc0d0b7812 */ /* 0x000fe200078ec0ff */
[C---:B------:R-:W-:Y:S01]  /*0c50*/  VIADD R214, R188.reuse, 0x40 ;  /* 0x00000040bcd67836 */ /* 0x040fe20000000000 */
[----:B------:R-:W-:Y:S01]  /*0c60*/  SHF.R.S32.HI R24, RZ, 0x7, R0 ;  /* 0x00000007ff187819 */ /* 0x000fe20000011400 */
[----:B------:R-:W-:Y:S01]  /*0c70*/  VIADD R213, R188, 0x80 ;  /* 0x00000080bcd57836 */ /* 0x000fe20000000000 */
[----:B------:R-:W-:Y:S01]  /*0c80*/  SHF.R.S32.HI R8, RZ, 0x1f, R3 ;  /* 0x0000001fff087819 */ /* 0x000fe20000011403 */
[----:B------:R-:W-:Y:S01]  /*0c90*/  IMAD.IADD R186, R6, 0x1, -R11 ;  /* 0x0000000106ba7824 */ /* 0x000fe200078e0a0b */
[----:B------:R-:W-:Y:S01]  /*0ca0*/  LOP3.LUT R5, R5, 0x3ffffc, RZ, 0xc0, !PT ;  /* 0x003ffffc05057812 */ /* 0x000fe200078ec0ff */
[----:B------:R-:W-:Y:S01]  /*0cb0*/  IMAD R14, R24, 0x100, R3 ;  /* 0x00000100180e7824 */ /* 0x000fe200078e0203 */
[----:B------:R-:W-:Y:S01]  /*0cc0*/  LOP3.LUT R4, R4, 0x1ffffffe, RZ, 0xc0, !PT ;  /* 0x1ffffffe04047812 */ /* 0x000fe200078ec0ff */
[----:B------:R-:W-:Y:S01]  /*0cd0*/  STL [R1+0x48], R24 ;  /* 0x0000481801007387 */ /* 0x000fe20000100800 */
[----:B------:R-:W-:Y:S01]  /*0ce0*/  SHF.R.S32.HI R6, RZ, 0x1f, R9 ;  /* 0x0000001fff067819 */ /* 0x000fe20000011409 */
[----:B------:R-:W-:Y:S01]  /*0cf0*/  IMAD.IADD R5, R202, 0x1, -R5 ;  /* 0x00000001ca057824 */ /* 0x000fe200078e0a05 */
[----:B------:R-:W-:Y:S01]  /*0d00*/  LEA.HI R10, R8, R3, RZ, 0x3 ;  /* 0x00000003080a7211 */ /* 0x000fe200078f18ff */
[----:B------:R-:W-:Y:S01]  /*0d10*/  IMAD.IADD R4, R7, 0x1, -R4 ;  /* 0x0000000107047824 */ /* 0x000fe200078e0a04 */
[----:B------:R-:W-:Y:S01]  /*0d20*/  SHF.R.S32.HI R184, RZ, 0x2, R13 ;  /* 0x00000002ffb87819 */ /* 0x000fe2000001140d */
[----:B------:R-:W-:Y:S01]  /*0d30*/  IMAD R21, R5, 0x10, R14 ;  /* 0x0000001005157824 */ /* 0x000fe200078e020e */
[-C--:B------:R-:W-:Y:S01]  /*0d40*/  LEA.HI R7, R6, R9.reuse, RZ, 0x2 ;  /* 0x0000000906077211 */ /* 0x080fe200078f10ff */
[----:B------:R-:W-:Y:S01]  /*0d50*/  IMAD.SHL.U32 R4, R4, 0x8, RZ ;  /* 0x0000000804047824 */ /* 0x000fe200078e00ff */
[----:B------:R-:W-:Y:S01]  /*0d60*/  LOP3.LUT R12, R10, 0xfffffff8, RZ, 0xc0, !PT ;  /* 0xfffffff80a0c7812 */ /* 0x000fe200078ec0ff */
[----:B------:R-:W-:Y:S01]  /*0d70*/  VIADD R5, R184, 0x20 ;  /* 0x00000020b8057836 */ /* 0x000fe20000000000 */
[--C-:B------:R-:W-:Y:S01]  /*0d80*/  SHF.R.S32.HI R8, RZ, 0x2, R7.reuse ;  /* 0x00000002ff087819 */ /* 0x100fe20000011407 */
[----:B------:R-:W-:Y:S01]  /*0d90*/  IMAD.SHL.U32 R10, R10, 0x40, RZ ;  /* 0x000000400a0a7824 */ /* 0x000fe200078e00ff */
[----:B------:R-:W-:Y:S01]  /*0da0*/  SHF.R.S32.HI R11, RZ, 0x1f, R7 ;  /* 0x0000001fff0b7819 */ /* 0x000fe20000011407 */
[----:B------:R-:W-:Y:S01]  /*0db0*/  IMAD.IADD R12, R3, 0x1, -R12 ;  /* 0x00000001030c7824 */ /* 0x000fe200078e0a0c */
[----:B------:R-:W-:Y:S01]  /*0dc0*/  LOP3.LUT R14, R7, 0x7ffffffc, RZ, 0xc0, !PT ;  /* 0x7ffffffc070e7812 */ /* 0x000fe200078ec0ff */
[----:B------:R-:W-:Y:S01]  /*0dd0*/  VIADD R212, R188, 0xc0 ;  /* 0x000000c0bcd47836 */ /* 0x000fe20000000000 */
[----:B------:R-:W-:Y:S01]  /*0de0*/  LEA.HI R11, R11, R8, RZ, 0x3 ;  /* 0x000000080b0b7211 */ /* 0x000fe200078f18ff */
[----:B------:R-:W-:Y:S01]  /*0df0*/  IMAD.SHL.U32 R3, R12, 0x40, RZ ;  /* 0x000000400c037824 */ /* 0x000fe200078e00ff */
[----:B------:R-:W-:Y:S01]  /*0e00*/  SHF.R.S32.HI R16, RZ, 0x1f, R5 ;  /* 0x0000001fff107819 */ /* 0x000fe20000011405 */
[----:B------:R-:W-:Y:S01]  /*0e10*/  IMAD.IADD R14, R9, 0x1, -R14 ;  /* 0x00000001090e7824 */ /* 0x000fe200078e0a0e */
[----:B------:R-:W-:Y:S01]  /*0e20*/  LEA.HI R6, R6, R9, RZ, 0x5 ;  /* 0x0000000906067211 */ /* 0x000fe200078f28ff */
[----:B------:R-:W-:Y:S01]  /*0e30*/  VIADD R211, R188, 0x100 ;  /* 0x00000100bcd37836 */ /* 0x000fe20000000000 */
[----:B------:R-:W-:Y:S01]  /*0e40*/  LOP3.LUT R11, R11, 0xfffffff8, RZ, 0xc0, !PT ;  /* 0xfffffff80b0b7812 */ /* 0x000fe200078ec0ff */
[----:B------:R-:W-:Y:S01]  /*0e50*/  IMAD.SHL.U32 R203, R14, 0x2, RZ ;  /* 0x000000020ecb7824 */ /* 0x000fe200078e00ff */
[----:B------:R-:W-:Y:S01]  /*0e60*/  LEA.HI R9, R16, R5, RZ, 0x3 ;  /* 0x0000000510097211 */ /* 0x000fe200078f18ff */
[----:B------:R-:W-:Y:S01]  /*0e70*/  IMAD.SHL.U32 R5, R5, 0x40, RZ ;  /* 0x0000004005057824 */ /* 0x000fe200078e00ff */
[----:B------:R-:W-:Y:S01]  /*0e80*/  LOP3.LUT R3, R3, 0x1c0, RZ, 0xc0, !PT ;  /* 0x000001c003037812 */ /* 0x000fe200078ec0ff */
[----:B------:R-:W-:Y:S01]  /*0e90*/  IMAD.IADD R11, R8, 0x1, -R11 ;  /* 0x00000001080b7824 */ /* 0x000fe200078e0a0b */
[----:B------:R-:W-:Y:S01]  /*0ea0*/  LEA.HI R0, R0, R24, RZ, 0x1 ;  /* 0x0000001800007211 */ /* 0x000fe200078f08ff */
[--C-:B------:R-:W-:Y:S01]  /*0eb0*/  IMAD.U32 R8, R21, 0x40, R4.reuse ;  /* 0x0000004015087824 */ /* 0x100fe200078e0004 */
[----:B------:R-:W-:Y:S01]  /*0ec0*/  LOP3.LUT R7, R5, 0x1c0, RZ, 0xc0, !PT ;  /* 0x000001c005077812 */ /* 0x000fe200078ec0ff */
[----:B------:R-:W-:Y:S01]  /*0ed0*/  IMAD.SHL.U32 R9, R9, 0x40, RZ ;  /* 0x0000004009097824 */ /* 0x000fe200078e00ff */
[----:B------:R-:W-:Y:S01]  /*0ee0*/  LOP3.LUT R4, R3, 0x8, R4, 0xf8, !PT ;  /* 0x0000000803047812 */ /* 0x000fe200078ef804 */
[----:B------:R-:W-:Y:S01]  /*0ef0*/  IMAD.SHL.U32 R16, R186, 0x8, RZ ;  /* 0x00000008ba107824 */ /* 0x000fe200078e00ff */
[----:B------:R-:W-:Y:S01]  /*0f00*/  SHF.R.U32.HI R5, RZ, 0x3, R3 ;  /* 0x00000003ff057819 */ /* 0x000fe20000011603 */
[----:B------:R0:W-:Y:S01]  /*0f10*/  STL [R1+0x6c], R8 ;  /* 0x00006c0801007387 */ /* 0x0001e20000100800 */
[----:B------:R-:W-:Y:S01]  /*0f20*/  LOP3.LUT R3, R10, 0x7ffffe00, RZ, 0xc0, !PT ;  /* 0x7ffffe000a037812 */ /* 0x000fe200078ec0ff */
[----:B------:R-:W-:Y:S01]  /*0f30*/  VIADD R210, R188, 0x140 ;  /* 0x00000140bcd27836 */ /* 0x000fe20000000000 */
[----:B------:R-:W-:Y:S01]  /*0f40*/  LOP3.LUT R4, R4, R5, RZ, 0x3c, !PT ;  /* 0x0000000504047212 */ /* 0x000fe200078e3cff */
[----:B------:R-:W-:Y:S01]  /*0f50*/  IMAD.MOV.U32 R5, RZ, RZ, R17 ;  /* 0x000000ffff057224 */ /* 0x000fe200078e0011 */
[----:B------:R-:W-:Y:S01]  /*0f60*/  LOP3.LUT R0, R0, 0xfffffe, RZ, 0xc0, !PT ;  /* 0x00fffffe00007812 */ /* 0x000fe200078ec0ff */
[----:B------:R-:W-:Y:S01]  /*0f70*/  IMAD R3, R202, 0x400, R3 ;  /* 0x00000400ca037824 */ /* 0x000fe200078e0203 */
[----:B------:R-:W-:-:S02]  /*0f80*/  SHF.R.U32.HI R20, RZ, 0x3, R7 ;  /* 0x00000003ff147819 */ /* 0x000fc40000011607 */
[----:B------:R-:W-:Y:S01]  /*0f90*/  LOP3.LUT R7, R7, 0x38, R16, 0xf8, !PT ;  /* 0x0000003807077812 */ /* 0x000fe200078ef810 */
[----:B------:R-:W-:Y:S01]  /*0fa0*/  IMAD.IADD R3, R3, 0x1, R4 ;  /* 0x0000000103037824 */ /* 0x000fe200078e0204 */
[----:B------:R-:W-:Y:S01]  /*0fb0*/  LEA.HI R4, R186, R186, RZ, 0x1 ;  /* 0x000000baba047211 */ /* 0x000fe200078f08ff */
[----:B------:R-:W-:Y:S01]  /*0fc0*/  IMAD.IADD R0, R24, 0x1, -R0 ;  /* 0x0000000118007824 */ /* 0x000fe200078e0a00 */
[----:B0-----:R-:W-:Y:S01]  /*0fd0*/  LOP3.LUT R8, R9, 0xfffffe00, RZ, 0xc0, !PT ;  /* 0xfffffe0009087812 */ /* 0x001fe200078ec0ff */
[----:B------:R-:W-:Y:S01]  /*0fe0*/  IMAD R197, R3, 0x2, R2 ;  /* 0x0000000203c57824 */ /* 0x000fe200078e0202 */
[----:B------:R-:W-:Y:S01]  /*0ff0*/  LOP3.LUT R9, R4, 0x1ffffffe, RZ, 0xc0, !PT ;  /* 0x1ffffffe04097812 */ /* 0x000fe200078ec0ff */
[----:B------:R-:W-:Y:S01]  /*1000*/  IMAD.SHL.U32 R4, R0, 0x100, RZ ;  /* 0x0000010000047824 */ /* 0x000fe200078e00ff */
[----:B------:R-:W-:Y:S01]  /*1010*/  SHF.R.S32.HI R13, RZ, 0x1f, R13 ;  /* 0x0000001fff0d7819 */ /* 0x000fe2000001140d */
[----:B------:R-:W-:Y:S01]  /*1020*/  VIADD R200, R197, 0x26800 ;  /* 0x00026800c5c87836 */ /* 0x000fe20000000000 */
[----:B------:R-:W-:Y:S01]  /*1030*/  LOP3.LUT R21, R8, R7, R20, 0xf6, !PT ;  /* 0x0000000708157212 */ /* 0x000fe200078ef614 */
[----:B------:R-:W-:Y:S01]  /*1040*/  IMAD.IADD R193, R203, 0x1, R4 ;  /* 0x00000001cbc17824 */ /* 0x000fe200078e0204 */
[----:B------:R-:W-:Y:S01]  /*1050*/  LEA.HI R13, R13, R184, RZ, 0x3 ;  /* 0x000000b80d0d7211 */ /* 0x000fe200078f18ff */
[----:B------:R0:W-:Y:S01]  /*1060*/  STL [R1+0x68], R4 ;  /* 0x0000680401007387 */ /* 0x0001e20000100800 */
[----:B------:R-:W-:Y:S01]  /*1070*/  SHF.R.S32.HI R6, RZ, 0x5, R6 ;  /* 0x00000005ff067819 */ /* 0x000fe20000011406 */
[----:B------:R-:W-:Y:S01]  /*1080*/  VIADD R27, R193, 0x10 ;  /* 0x00000010c11b7836 */ /* 0x000fe20000000000 */
[----:B------:R-:W-:Y:S01]  /*1090*/  LOP3.LUT R13, R13, 0xfffffff8, RZ, 0xc0, !PT ;  /* 0xfffffff80d0d7812 */ /* 0x000fe200078ec0ff */
[C---:B------:R-:W-:Y:S01]  /*10a0*/  VIADD R28, R193.reuse, 0x8 ;  /* 0x00000008c11c7836 */ /* 0x040fe20000000000 */
[----:B------:R-:W-:Y:S01]  /*10b0*/  R2P PR, R12, 0x6 ;  /* 0x000000060c007804 */ /* 0x000fe20000000000 */
[----:B------:R-:W-:Y:S01]  /*10c0*/  VIADD R25, R193, 0x20 ;  /* 0x00000020c1197836 */ /* 0x000fe20000000000 */
[----:B------:R-:W-:Y:S01]  /*10d0*/  SHF.R.S32.HI R0, RZ, 0x1f, R214 ;  /* 0x0000001fff007819 */ /* 0x000fe200000114d6 */
[----:B------:R-:W-:Y:S01]  /*10e0*/  IMAD.MOV.U32 R7, RZ, RZ, R19 ;  /* 0x000000ffff077224 */ /* 0x000fe200078e0013 */
[----:B------:R-:W-:Y:S01]  /*10f0*/  SHF.R.S32.HI R8, RZ, 0x1f, R213 ;  /* 0x0000001fff087819 */ /* 0x000fe200000114d5 */
[----:B0-----:R-:W-:Y:S01]  /*1100*/  IMAD R4, R21, 0x2, R2 ;  /* 0x0000000215047824 */ /* 0x001fe200078e0202 */
        /* <DEDUP_REMOVED lines=18> */
[----:B------:R0:W-:Y:S01]  /*1230*/  STL [R1+0x64], R4 ;  /* 0x0000640401007387 */ /* 0x0001e20000100800 */
[----:B------:R-:W-:Y:S01]  /*1240*/  IMAD R189, R6, 0x10, R11 ;  /* 0x0000001006bd7824 */ /* 0x000fe200078e020b */
[----:B------:R-:W-:Y:S01]  /*1250*/  SHF.R.S32.HI R26, RZ, 0x1f, R24 ;  /* 0x0000001fff1a7819 */ /* 0x000fe20000011418 */
[C---:B------:R-:W-:Y:S01]  /*1260*/  VIADD R13, R193.reuse, 0x58 ;  /* 0x00000058c10d7836 */ /* 0x040fe20000000000 */
[----:B------:R-:W-:Y:S01]  /*1270*/  SHF.R.S32.HI R21, RZ, 0x1f, R19 ;  /* 0x0000001fff157819 */ /* 0x000fe20000011413 */
[C---:B------:R-:W-:Y:S01]  /*1280*/  VIADD R10, R193.reuse, 0x70 ;  /* 0x00000070c10a7836 */ /* 0x040fe20000000000 */
[----:B------:R-:W-:Y:S01]  /*1290*/  SHF.R.S32.HI R24, RZ, 0x1f, R20 ;  /* 0x0000001fff187819 */ /* 0x000fe20000011414 */
[C---:B------:R-:W-:Y:S01]  /*12a0*/  IMAD.IADD R204, R186.reuse, 0x1, -R9 ;  /* 0x00000001bacc7824 */ /* 0x040fe200078e0a09 */
        /* <DEDUP_REMOVED lines=9> */
[----:B0-----:R-:W-:Y:S01]  /*1340*/  VIADD R4, R193, 0x88 ;  /* 0x00000088c1047836 */ /* 0x001fe20000000000 */
        /* <DEDUP_REMOVED lines=33> */
[----:B------:R-:W-:Y:S01]  /*1560*/  IMAD.MOV.U32 R6, RZ, RZ, R18 ;  /* 0x000000ffff067224 */ /* 0x000fe200078e0012 */
[----:B------:R-:W-:Y:S01]  /*1570*/  SHF.R.S32.HI R3, RZ, 0x1f, R221 ;  /* 0x0000001fff037819 */ /* 0x000fe200000114dd */
[----:B------:R-:W-:Y:S01]  /*1580*/  IMAD.IADD R200, R200, 0x1, R199 ;  /* 0x00000001c8c87824 */ /* 0x000fe200078e02c7 */
[----:B------:R-:W-:Y:S01]  /*1590*/  SHF.R.S32.HI R0, RZ, 0x1f, R220 ;  /* 0x0000001fff007819 */ /* 0x000fe200000114dc */
[----:B------:R-:W-:-:S02]  /*15a0*/  IMAD.MOV.U32 R18, RZ, RZ, RZ ;  /* 0x000000ffff127224 */ /* 0x000fc400078e00ff */
[----:B------:R-:W-:Y:S02]  /*15b0*/  VIADD R192, R186, 0x10 ;  /* 0x00000010bac07836 */ /* 0x000fe40000000000 */
[----:B------:R-:W-:Y:S02]  /*15c0*/  IMAD R204, R204, 0x8, R189 ;  /* 0x00000008cccc7824 */ /* 0x000fe400078e02bd */
[----:B------:R-:W-:-:S07]  /*15d0*/  IMAD.IADD R199, R199, 0x1, R198 ;  /* 0x00000001c7c77824 */ /* 0x000fce00078e02c6 */
.L_x_7824:
[----:B01-34-:R-:W0:Y:S01]  /*15e0*/  LDC.64 R8, c[0x0][0xc88] ;  /* 0x00032200ff087b82 */ /* 0x01be220000000a00 */
[----:B------:R-:W-:Y:S01]  /*15f0*/  ULDC.64 UR4, c[0x0][0xa28] ;  /* 0x00028a0000047ab9 */ /* 0x000fe20000000a00 */
[----:B------:R-:W-:Y:S01]  /*1600*/  ULDC.64 UR8, c[0x0][0xa18] ;  /* 0x0002860000087ab9 */ /* 0x000fe20000000a00 */
[----:B------:R-:W-:Y:S01]  /*1610*/  ULDC.64 UR6, c[0x0][0xa08] ;  /* 0x0002820000067ab9 */ /* 0x000fe20000000a00 */
[----:B0-----:R-:W-:-:S05]  /*1620*/  IMAD.WIDE R8, R7, 0x4, R8 ;  /* 0x0000000407087825 */ /* 0x001fca00078e0208 */
[----:B--2---:R-:W2:Y:S01]  /*1630*/  LDG.E R207, desc[UR42][R8.64] ;  /* 0x0000002a08cf7981 */ /* 0x004ea2000c1e1900 */
        /* <DEDUP_REMOVED lines=49> */
.L_x_7678:
[----:B------:R-:W-:Y:S02]  /*1950*/  IMAD.U32 R40, RZ, RZ, UR5 ;  /* 0x00000005ff287e24 */ /* 0x000fe4000f8e00ff */
[----:B------:R-:W-:Y:S01]  /*1960*/  IMAD.U32 R24, RZ, RZ, UR4 ;  /* 0x00000004ff187e24 */ /* 0x000fe2000f8e00ff */
[----:B------:R-:W-:Y:S06]  /*1970*/  @!P2 BRA `(.L_x_7679) ;  /* 0x000000000010a947 */ /* 0x000fec0003800000 */
[----:B------:R-:W-:-:S04]  /*1980*/  IADD3 R6, P0, R208, UR8, RZ ;  /* 0x00000008d0067c10 */ /* 0x000fc8000ff1e0ff */
[----:B------:R-:W-:-:S05]  /*1990*/  IADD3.X R7, R209, UR9, RZ, P0, !PT ;  /* 0x00000009d1077c10 */ /* 0x000fca00087fe4ff */
[----:B------:R0:W5:Y:S01]  /*19a0*/  LDG.E R24, desc[UR42][R6.64] ;  /* 0x0000002a06187981 */ /* 0x000162000c1e1900 */
[----:B------:R-:W-:Y:S05]  /*19b0*/  BRA `(.L_x_7680) ;  /* 0x0000000000107947 */ /* 0x000fea0003800000 */
.L_x_7679:
[----:B------:R-:W-:Y:S05]  /*19c0*/  @!P0 BRA `(.L_x_7680) ;  /* 0x00000000000c8947 */ /* 0x000fea0003800000 */
[----:B------:R-:W2:Y:S04]  /*19d0*/  LDG.E R3, desc[UR42][R8.64] ;  /* 0x0000002a08037981 */ /* 0x000ea8000c1e1900 */
[----:B------:R-:W2:Y:S02]  /*19e0*/  LDG.E R24, desc[UR42][R8.64+0x4] ;  /* 0x0000042a08187981 */ /* 0x000ea4000c1e1900 */
[----:B--2---:R-:W-:-:S07]  /*19f0*/  IMAD.IADD R24, R24, 0x1, -R3 ;  /* 0x0000000118187824 */ /* 0x004fce00078e0a03 */
.L_x_7680:
        /* <DEDUP_REMOVED lines=70> */
.L_x_7682:
[----:B------:R-:W-:Y:S05]  /*1e60*/  BSYNC B0 ;  /* 0x0000000000007941 */ /* 0x000fea0003800000 */
.L_x_7681:
        /* <DEDUP_REMOVED lines=36> */
.L_x_7685:
[----:B------:R-:W-:Y:S05]  /*20b0*/  BSYNC B6 ;  /* 0x0000000000067941 */ /* 0x000fea0003800000 */
.L_x_7684:
        /* <DEDUP_REMOVED lines=20> */
.L_x_7687:
[----:B------:R-:W-:Y:S05]  /*2200*/  BSYNC B6 ;  /* 0x0000000000067941 */ /* 0x000fea0003800000 */
.L_x_7686:
        /* <DEDUP_REMOVED lines=14> */
[CC--:B0-----:R-:W-:Y:S01]  /*22f0*/  IMAD.WIDE.U32 R8, R25.reuse, R6.reuse, RZ ;  /* 0x0000000619087225 */ /* 0x0c1fe200078e00ff */
        /* <DEDUP_REMOVED lines=8> */
[----:B-1----:R-:W-:Y:S01]  /*2380*/  ISETP.GE.AND P2, PT, R16, R27, PT ;  /* 0x0000001b1000720c */ /* 0x002fe20003f46270 */
[----:B------:R-:W1:Y:S01]  /*2390*/  LDC.64 R4, c[0x0][0x3f8] ;  /* 0x0000fe00ff047b82 */ /* 0x000e620000000a00 */
[----:B------:R-:W-:Y:S01]  /*23a0*/  SHF.R.S32.HI R187, RZ, 0x1f, R186 ;  /* 0x0000001fffbb7819 */ /* 0x000fe200000114ba */
[----:B------:R-:W-:Y:S01]  /*23b0*/  IMAD.IADD R9, R9, 0x1, R3 ;  /* 0x0000000109097824 */ /* 0x000fe200078e0203 */
[----:B------:R-:W-:Y:S01]  /*23c0*/  LOP3.LUT R58, R58, 0x1c0, RZ, 0xc0, !PT ;  /* 0x000001c03a3a7812 */ /* 0x000fe200078ec0ff */
[----:B------:R-:W-:Y:S01]  /*23d0*/  IMAD R13, R73, R6, RZ ;  /* 0x00000006490d7224 */ /* 0x000fe200078e02ff */
[----:B------:R-:W-:Y:S01]  /*23e0*/  P2R R74, PR, RZ, 0x4 ;  /* 0x00000004ff4a7803 */ /* 0x000fe20000000000 */
[----:B------:R-:W-:Y:S01]  /*23f0*/  IMAD.WIDE.U32 R20, R205, UR4, R8 ;  /* 0x00000004cd147c25 */ /* 0x000fe2000f8e0008 */
[----:B------:R-:W-:-:S02]  /*2400*/  SHF.R.U32.HI R54, RZ, 0x3, R58 ;  /* 0x00000003ff367819 */ /* 0x000fc4000001163a */
[----:B------:R-:W-:Y:S01]  /*2410*/  SHF.L.U64.HI R62, R6, 0x6, R7 ;  /* 0x00000006063e7819 */ /* 0x000fe20000010207 */
[C---:B------:R-:W-:Y:S01]  /*2420*/  IMAD R21, R205.reuse, UR5, R21 ;  /* 0x00000005cd157c24 */ /* 0x040fe2000f8e0215 */
[----:B------:R-:W-:Y:S01]  /*2430*/  ULDC.64 UR4, c[0x0][0x330] ;  /* 0x0000cc0000047ab9 */ /* 0x000fe20000000a00 */
[----:B------:R-:W-:Y:S02]  /*2440*/  IMAD R13, R184, R7, R13 ;  /* 0x00000007b80d7224 */ /* 0x000fe400078e020d */
[----:B------:R-:W-:-:S04]  /*2450*/  IMAD.WIDE.U32 R28, R205, UR4, R16 ;  /* 0x00000004cd1c7c25 */ /* 0x000fc8000f8e0010 */
[----:B------:R-:W-:Y:S01]  /*2460*/  IMAD R29, R205, UR5, R29 ;  /* 0x00000005cd1d7c24 */ /* 0x000fe2000f8e021d */
[----:B------:R-:W-:Y:S01]  /*2470*/  ULDC.64 UR4, c[0x0][0x310] ;  /* 0x0000c40000047ab9 */ /* 0x000fe20000000a00 */
[----:B--2---:R-:W-:-:S04]  /*2480*/  IMAD.WIDE.U32 R34, R184, R56, R186 ;  /* 0x00000038b8227225 */ /* 0x004fc800078e00ba */
[----:B-1----:R-:W-:Y:S01]  /*2490*/  IMAD R8, R73, R4, RZ ;  /* 0x0000000449087224 */ /* 0x002fe200078e02ff */
[----:B------:R-:W-:Y:S01]  /*24a0*/  SHF.L.U64.HI R60, R4, 0x6, R5 ;  /* 0x00000006043c7819 */ /* 0x000fe20000010205 */
[----:B------:R-:W-:Y:S01]  /*24b0*/  IMAD.WIDE.U32 R36, R184, R56, R16 ;  /* 0x00000038b8247225 */ /* 0x000fe200078e0010 */
[----:B0-----:R-:W-:-:S03]  /*24c0*/  LEA.HI R53, R53, 0x8, RZ, 0x19 ;  /* 0x0000000835357811 */ /* 0x001fc600078fc8ff */
[C---:B---3--:R-:W-:Y:S02]  /*24d0*/  IMAD R11, R184.reuse, R5, R8 ;  /* 0x00000005b80b7224 */ /* 0x048fe400078e0208 */
[----:B------:R-:W-:-:S04]  /*24e0*/  IMAD.WIDE.U32 R8, R184, R6, R16 ;  /* 0x00000006b8087225 */ /* 0x000fc800078e0010 */
[----:B------:R-:W-:-:S04]  /*24f0*/  IMAD.WIDE.U32 R30, R184, R4, R186 ;  /* 0x00000004b81e7225 */ /* 0x000fc800078e00ba */
[----:B------:R-:W-:-:S04]  /*2500*/  IMAD.WIDE.U32 R32, R184, R4, R16 ;  /* 0x00000004b8207225 */ /* 0x000fc800078e0010 */
[----:B------:R-:W-:Y:S02]  /*2510*/  IMAD.IADD R31, R31, 0x1, R11 ;  /* 0x000000011f1f7824 */ /* 0x000fe400078e020b */
[----:B------:R-:W-:Y:S02]  /*2520*/  IMAD.IADD R33, R11, 0x1, R33 ;  /* 0x000000010b217824 */ /* 0x000fe400078e0221 */
[----:B-----5:R-:W-:-:S04]  /*2530*/  IMAD.WIDE.U32 R30, R152, R4, R30 ;  /* 0x00000004981e7225 */ /* 0x020fc800078e001e */
[----:B------:R-:W-:Y:S02]  /*2540*/  VIADD R55, R16, 0x20 ;  /* 0x0000002010377836 */ /* 0x000fe40000000000 */
[----:B------:R-:W-:-:S04]  /*2550*/  IMAD.WIDE.U32 R32, R152, R4, R32 ;  /* 0x0000000498207225 */ /* 0x000fc800078e0020 */
[----:B------:R-:W-:Y:S02]  /*2560*/  IMAD.SHL.U32 R61, R6, 0x40, RZ ;  /* 0x00000040063d7824 */ /* 0x000fe400078e00ff */
[----:B------:R-:W-:Y:S02]  /*2570*/  IMAD.SHL.U32 R59, R4, 0x40, RZ ;  /* 0x00000040043b7824 */ /* 0x000fe400078e00ff */
[----:B------:R-:W-:Y:S01]  /*2580*/  IMAD.SHL.U32 R52, R27, 0x2, RZ ;  /* 0x000000021b347824 */ /* 0x000fe200078e00ff */
[----:B----4-:R-:W-:-:S04]  /*2590*/  SHF.R.S32.HI R3, RZ, 0x1f, R0 ;  /* 0x0000001fff037819 */ /* 0x010fc80000011400 */
[----:B------:R-:W-:Y:S02]  /*25a0*/  SEL R10, R3, RZ, !P0 ;  /* 0x000000ff030a7207 */ /* 0x000fe40004000000 */
[----:B------:R-:W-:-:S03]  /*25b0*/  SEL R3, R0, RZ, !P0 ;  /* 0x000000ff00037207 */ /* 0x000fc60004000000 */
[----:B------:R-:W-:Y:S02]  /*25c0*/  IMAD R0, R10, UR4, RZ ;  /* 0x000000040a007c24 */ /* 0x000fe4000f8e02ff */
[----:B------:R-:W-:-:S04]  /*25d0*/  IMAD.WIDE.U32 R20, R3, UR4, R20 ;  /* 0x0000000403147c25 */ /* 0x000fc8000f8e0014 */
[C---:B------:R-:W-:Y:S01]  /*25e0*/  IMAD R65, R3.reuse, UR5, R0 ;  /* 0x0000000503417c24 */ /* 0x040fe2000f8e0200 */
[----:B------:R-:W-:Y:S01]  /*25f0*/  ULDC.64 UR4, c[0x0][0x338] ;  /* 0x0000ce0000047ab9 */ /* 0x000fe20000000a00 */
[----:B------:R-:W-:Y:S01]  /*2600*/  IADD3 R72, P0, R20, R8, RZ ;  /* 0x0000000814487210 */ /* 0x000fe20007f1e0ff */
[----:B------:R-:W-:Y:S02]  /*2610*/  IMAD R10, R10, UR4, RZ ;  /* 0x000000040a0a7c24 */ /* 0x000fe4000f8e02ff */
[C---:B------:R-:W-:Y:S01]  /*2620*/  IMAD.WIDE.U32 R28, R3.reuse, UR4, R28 ;  /* 0x00000004031c7c25 */ /* 0x040fe2000f8e001c */
[----:B------:R-:W-:Y:S02]  /*2630*/  ULDC UR4, c[0x0][0x2f4] ;  /* 0x0000bd0000047ab9 */ /* 0x000fe40000000800 */
[----:B------:R-:W-:Y:S01]  /*2640*/  ISETP.GE.AND P4, PT, R16, UR4, PT ;  /* 0x0000000410007c0c */ /* 0x000fe2000bf86270 */
[----:B------:R-:W-:Y:S01]  /*2650*/  IMAD R15, R3, UR5, R10 ;  /* 0x00000005030f7c24 */ /* 0x000fe2000f8e020a */
[----:B------:R-:W-:Y:S01]  /*2660*/  SEL R3, R27, RZ, P2 ;  /* 0x000000ff1b037207 */ /* 0x000fe20001000000 */
[----:B------:R-:W-:Y:S01]  /*2670*/  IMAD.IADD R65, R21, 0x1, R65 ;  /* 0x0000000115417824 */ /* 0x000fe200078e0241 */
[----:B------:R-:W-:Y:S01]  /*2680*/  ISETP.GE.AND P3, PT, R55, UR4, PT ;  /* 0x0000000437007c0c */ /* 0x000fe2000bf66270 */
[----:B------:R-:W-:-:S02]  /*2690*/  IMAD R0, R73, R56, RZ ;  /* 0x0000003849007224 */ /* 0x000fc400078e02ff */
[----:B------:R-:W-:Y:S01]  /*26a0*/  IMAD.IADD R3, R16, 0x1, R3 ;  /* 0x0000000110037824 */ /* 0x000fe200078e0203 */
[----:B------:R-:W-:Y:S01]  /*26b0*/  IADD3.X R64, R65, R9, R13, P0, !PT ;  /* 0x0000000941407210 */ /* 0x000fe200007fe40d */
[C---:B------:R-:W-:Y:S01]  /*26c0*/  IMAD R9, R184.reuse, R57, R0 ;  /* 0x00000039b8097224 */ /* 0x040fe200078e0200 */
[----:B------:R-:W-:Y:S02]  /*26d0*/  IADD3 R38, P0, R184, R25, RZ ;  /* 0x00000019b8267210 */ /* 0x000fe40007f1e0ff */
[----:B------:R-:W-:Y:S01]  /*26e0*/  SHF.R.S32.HI R0, RZ, 0x1f, R3 ;  /* 0x0000001fff007819 */ /* 0x000fe20000011403 */
[----:B------:R-:W-:Y:S02]  /*26f0*/  IMAD.IADD R35, R35, 0x1, R9 ;  /* 0x0000000123237824 */ /* 0x000fe400078e0209 */
[----:B------:R-:W-:Y:S01]  /*2700*/  IMAD.IADD R37, R9, 0x1, R37 ;  /* 0x0000000109257824 */ /* 0x000fe200078e0225 */
[----:B------:R-:W-:Y:S01]  /*2710*/  LEA.HI R63, R0, R3, RZ, 0x3 ;  /* 0x00000003003f7211 */ /* 0x000fe200078f18ff */
[----:B------:R-:W-:Y:S01]  /*2720*/  IMAD.WIDE.U32 R34, R152, R56, R34 ;  /* 0x0000003898227225 */ /* 0x000fe200078e0022 */
[----:B------:R-:W-:-:S02]  /*2730*/  LOP3.LUT R3, R58, 0x18, R16, 0xf8, !PT ;  /* 0x000000183a037812 */ /* 0x000fc400078ef810 */
[----:B------:R-:W-:Y:S01]  /*2740*/  SHF.R.S32.HI R9, RZ, 0x1f, R152 ;  /* 0x0000001fff097819 */ /* 0x000fe20000011498 */
[----:B------:R-:W-:Y:S01]  /*2750*/  IMAD.WIDE.U32 R36, R152, R56, R36 ;  /* 0x0000003898247225 */ /* 0x000fe200078e0024 */
[----:B------:R-:W-:Y:S02]  /*2760*/  LOP3.LUT R3, R3, R54, RZ, 0x3c, !PT ;  /* 0x0000003603037212 */ /* 0x000fe400078e3cff */
[----:B------:R-:W-:Y:S01]  /*2770*/  LOP3.LUT R48, R63, 0xfffffff8, RZ, 0xc0, !PT ;  /* 0xfffffff83f307812 */ /* 0x000fe200078ec0ff */
[C---:B------:R-:W-:Y:S02]  /*2780*/  IMAD R0, R9.reuse, R4, RZ ;  /* 0x0000000409007224 */ /* 0x040fe400078e02ff */
[----:B------:R-:W-:Y:S01]  /*2790*/  IMAD R51, R202, 0x200, R3 ;  /* 0x00000200ca337824 */ /* 0x000fe200078e0203 */
[----:B------:R-:W-:Y:S01]  /*27a0*/  LOP3.LUT R3, R58, 0x38, R63, 0xf8, !PT ;  /* 0x000000383a037812 */ /* 0x000fe200078ef83f */
[----:B------:R-:W-:Y:S01]  /*27b0*/  IMAD R9, R9, R56, RZ ;  /* 0x0000003809097224 */ /* 0x000fe200078e02ff */
[----:B------:R-:W-:Y:S01]  /*27c0*/  SHF.R.S32.HI R45, RZ, 0x1f, R48 ;  /* 0x0000001fff2d7819 */ /* 0x000fe20000011430 */
[C---:B------:R-:W-:Y:S01]  /*27d0*/  IMAD R49, R152.reuse, R5, R0 ;  /* 0x0000000598317224 */ /* 0x040fe200078e0200 */
[----:B------:R-:W-:Y:S01]  /*27e0*/  LOP3.LUT R3, R3, R54, RZ, 0x3c, !PT ;  /* 0x0000003603037212 */ /* 0x000fe200078e3cff */
[----:B------:R-:W-:Y:S01]  /*27f0*/  IMAD R9, R152, R57, R9 ;  /* 0x0000003998097224 */ /* 0x000fe200078e0209 */
[----:B------:R-:W-:Y:S01]  /*2800*/  SHF.L.U64.HI R57, R56, 0x6, R57 ;  /* 0x0000000638397819 */ /* 0x000fe20000010239 */
[----:B------:R-:W-:-:S02]  /*2810*/  IMAD.IADD R50, R31, 0x1, R49 ;  /* 0x000000011f327824 */ /* 0x000fc400078e0231 */
[----:B------:R-:W-:Y:S02]  /*2820*/  IMAD.SHL.U32 R56, R56, 0x40, RZ ;  /* 0x0000004038387824 */ /* 0x000fe400078e00ff */
[----:B------:R-:W-:Y:S02]  /*2830*/  IMAD.X R39, R12, 0x1, R73, P0 ;  /* 0x000000010c277824 */ /* 0x000fe400000e0649 */
[----:B------:R-:W-:Y:S02]  /*2840*/  IMAD.IADD R49, R49, 0x1, R33 ;  /* 0x0000000131317824 */ /* 0x000fe400078e0221 */
[----:B------:R-:W-:Y:S02]  /*2850*/  IMAD.IADD R47, R35, 0x1, R9 ;  /* 0x00000001232f7824 */ /* 0x000fe400078e0209 */
[----:B------:R-:W-:Y:S02]  /*2860*/  IMAD.IADD R46, R9, 0x1, R37 ;  /* 0x00000001092e7824 */ /* 0x000fe400078e0225 */
[----:B------:R-:W-:-:S02]  /*2870*/  IMAD R3, R202, 0x200, R3 ;  /* 0x00000200ca037824 */ /* 0x000fc400078e0203 */
[----:B------:R-:W-:-:S07]  /*2880*/  IMAD.IADD R0, R29, 0x1, R15 ;  /* 0x000000011d007824 */ /* 0x000fce00078e020f */
.L_x_7717:
        /* <DEDUP_REMOVED lines=58> */
.L_x_7692:
[----:B------:R-:W-:Y:S05]  /*2c30*/  BSYNC B1 ;  /* 0x0000000000017941 */ /* 0x000fea0003800000 */
.L_x_7691:
        /* <DEDUP_REMOVED lines=20> */
.L_x_7693:
[----:B------:R-:W-:Y:S01]  /*2d80*/  IMAD R75, R23, 0x8, R2 ;  /* 0x00000008174b7824 */ /* 0x000fe200078e0202 */
[----:B------:R-:W-:Y:S01]  /*2d90*/  SHF.L.U32 R76, R185, 0x1f, RZ ;  /* 0x0000001fb94c7819 */ /* 0x000fe200000006ff */
[----:B------:R-:W-:Y:S03]  /*2da0*/  BSSY B1, `(.L_x_7694) ;  /* 0x0000003000017945 */ /* 0x000fe60003800000 */
[----:B------:R-:W0:Y:S02]  /*2db0*/  SYNCS.PHASECHK.TRANS64.TRYWAIT P5, [R75+URZ+0x28c90], R76 ;  /* 0x028c904c4b0075a7 */ /* 0x000e2400080a017f */
[----:B0-----:R-:W-:Y:S05]  /*2dc0*/  @!P5 BRA `(.L_x_7695) ;  /* 0x000001b80068d947 */ /* 0x001fea0003800000 */
.L_x_8013:
[----:B------:R-:W-:Y:S05]  /*2dd0*/  BSYNC B1 ;  /* 0x0000000000017941 */ /* 0x000fea0003800000 */
.L_x_7694:
        /* <DEDUP_REMOVED lines=53> */
.L_x_7700:
[----:B------:R-:W-:Y:S05]  /*3130*/  BSYNC B2 ;  /* 0x0000000000027941 */ /* 0x000fea0003800000 */
.L_x_7699:
[----:B--2---:R1:W-:Y:S02]  /*3140*/  STG.E.128 desc[UR42][R12.64], R4 ;  /* 0x000000040c007986 */ /* 0x0043e4000c101d2a */
.L_x_7698:
[----:B------:R-:W-:Y:S05]  /*3150*/  BSYNC B1 ;  /* 0x0000000000017941 */ /* 0x000fea0003800000 */
.L_x_7697:
        /* <DEDUP_REMOVED lines=56> */
.L_x_7702:
[----:B------:R-:W-:Y:S05]  /*34e0*/  BSYNC B1 ;  /* 0x0000000000017941 */ /* 0x000fea0003800000 */
.L_x_7701:
[----:B-1----:R2:W-:Y:S01]  /*34f0*/  STG.E.128 desc[UR42][R12.64+0x40], R4 ;  /* 0x000040040c007986 */ /* 0x0025e2000c101d2a */
[----:B------:R-:W-:Y:S05]  /*3500*/  BRA `(.L_x_7696) ;  /* 0x0000000c00507947 */ /* 0x000fea0003800000 */
.L_x_7690:
        /* <DEDUP_REMOVED lines=32> */
[----:B------:R-:W-:-:S03]  /*3710*/  IMAD.MOV.U32 R69, RZ, RZ, R7 ;  /* 0x000000ffff457224 */ /* 0x000fc600078e0007 */
        /* <DEDUP_REMOVED lines=11> */
.L_x_7703:
[----:B------:R-:W-:Y:S01]  /*37d0*/  IMAD R75, R23, 0x8, R2 ;  /* 0x00000008174b7824 */ /* 0x000fe200078e0202 */
[----:B------:R-:W-:Y:S01]  /*37e0*/  SHF.L.U32 R76, R185, 0x1f, RZ ;  /* 0x0000001fb94c7819 */ /* 0x000fe200000006ff */
[----:B------:R-:W0:Y:S01]  /*37f0*/  LDC R77, c[0x0][0x2f4] ;  /* 0x0000bd00ff4d7b82 */ /* 0x000e220000000800 */
[----:B------:R-:W-:Y:S02]  /*3800*/  BSSY B1, `(.L_x_7704) ;  /* 0x0000003000017945 */ /* 0x000fe40003800000 */
[----:B------:R-:W1:Y:S02]  /*3810*/  SYNCS.PHASECHK.TRANS64.TRYWAIT P5, [R75+URZ+0x28c90], R76 ;  /* 0x028c904c4b0075a7 */ /* 0x000e6400080a017f */
[----:B-1----:R-:W-:Y:S05]  /*3820*/  @!P5 BRA `(.L_x_7705) ;  /* 0x000001ac00e4d947 */ /* 0x002fea0003800000 */
.L_x_8014:
[----:B------:R-:W-:Y:S05]  /*3830*/  BSYNC B1 ;  /* 0x0000000000017941 */ /* 0x000fea0003800000 */
.L_x_7704:
        /* <DEDUP_REMOVED lines=36> */
[----:B------:R-:W-:Y:S01]  /*3a80*/  SHF.R.U64 R81, R4, 0x10, R5 ;  /* 0x0000001004517819 */ /* 0x000fe20000001205 */
[----:B------:R-:W-:Y:S01]  /*3a90*/  IMAD.U32 R5, R26, 0x10000, RZ ;  /* 0x000100001a057824 */ /* 0x000fe200078e00ff */
[----:B------:R-:W-:Y:S01]  /*3aa0*/  SHF.R.U64 R83, R6, 0x10, R7 ;  /* 0x0000001006537819 */ /* 0x000fe20000001207 */
[----:B0-----:R-:W-:Y:S01]  /*3ab0*/  IMAD.U32 R6, R12, 0x10000, RZ ;  /* 0x000100000c067824 */ /* 0x001fe200078e00ff */
[----:B------:R-:W-:Y:S01]  /*3ac0*/  PRMT R82, R91, 0x5432, R82 ;  /* 0x000054325b527816 */ /* 0x000fe20000000052 */
[----:B------:R-:W-:Y:S01]  /*3ad0*/  IMAD.U32 R4, R14, 0x10000, RZ ;  /* 0x000100000e047824 */ /* 0x000fe200078e00ff */
[----:B------:R-:W-:-:S02]  /*3ae0*/  PRMT R86, R87, 0x5432, R86 ;  /* 0x0000543257567816 */ /* 0x000fc40000000056 */
[----:B------:R-:W-:Y:S02]  /*3af0*/  SHF.R.U32.HI R84, RZ, 0x10, R7 ;  /* 0x00000010ff547819 */ /* 0x000fe40000011607 */
[----:B------:R-:W-:Y:S02]  /*3b00*/  SHF.R.U32.HI R89, RZ, 0x10, R11 ;  /* 0x00000010ff597819 */ /* 0x000fe4000001160b */
[----:B------:R-:W-:Y:S01]  /*3b10*/  PRMT R81, R87, 0x5410, R81 ;  /* 0x0000541057517816 */ /* 0x000fe20000000051 */
[----:B------:R-:W-:Y:S01]  /*3b20*/  IMAD.U32 R87, R86, 0x10000, RZ ;  /* 0x0001000056577824 */ /* 0x000fe200078e00ff */
[----:B------:R-:W-:Y:S01]  /*3b30*/  PRMT R7, R91, 0x5410, R83 ;  /* 0x000054105b077816 */ /* 0x000fe20000000053 */
[----:B------:R-:W-:Y:S01]  /*3b40*/  IMAD.U32 R83, R82, 0x10000, RZ ;  /* 0x0001000052537824 */ /* 0x000fe200078e00ff */
[----:B------:R-:W-:Y:S01]  /*3b50*/  SHF.R.U64 R88, R10, 0x10, R11 ;  /* 0x000000100a587819 */ /* 0x000fe2000000120b */
[----:B------:R-:W-:Y:S01]  /*3b60*/  IMAD.U32 R10, R13, 0x10000, RZ ;  /* 0x000100000d0a7824 */ /* 0x000fe200078e00ff */
[----:B------:R-:W-:Y:S01]  /*3b70*/  PRMT R89, R92, 0x5410, R89 ;  /* 0x000054105c597816 */ /* 0x000fe20000000059 */
[----:B------:R-:W-:Y:S01]  /*3b80*/  FMUL.FTZ R91, R80, R87 ;  /* 0x00000057505b7220 */ /* 0x000fe20000410000 */
[----:B------:R-:W-:Y:S01]  /*3b90*/  SHF.R.U64 R85, R8, 0x10, R9 ;  /* 0x0000001008557819 */ /* 0x000fe20000001209 */
[-C--:B------:R-:W-:Y:S01]  /*3ba0*/  FMUL.FTZ R93, R80, R83.reuse ;  /* 0x00000053505d7220 */ /* 0x080fe20000410000 */
[----:B------:R-:W-:Y:S01]  /*3bb0*/  LOP3.LUT R25, R25, 0xffff0000, RZ, 0xc0, !PT ;  /* 0xffff000019197812 */ /* 0x000fe200078ec0ff */
[----:B------:R-:W-:Y:S01]  /*3bc0*/  FFMA.FTZ R91, R10, R83, -R91 ;  /* 0x000000530a5b7223 */ /* 0x000fe2000001085b */
[----:B------:R-:W-:Y:S01]  /*3bd0*/  PRMT R84, R92, 0x5432, R84 ;  /* 0x000054325c547816 */ /* 0x000fe20000000054 */
        /* <DEDUP_REMOVED lines=19> */
[C---:B------:R-:W-:Y:S01]  /*3d10*/  FFMA.FTZ R94, R13.reuse, R10, -R94 ;  /* 0x0000000a0d5e7223 */ /* 0x040fe2000001085e */
[----:B------:R-:W-:Y:S01]  /*3d20*/  LOP3.LUT R84, R84, 0xffff0000, RZ, 0xc0, !PT ;  /* 0xffff000054547812 */ /* 0x000fe200078ec0ff */
[----:B------:R-:W-:Y:S01]  /*3d30*/  FFMA.FTZ R80, R13, R80, R15 ;  /* 0x000000500d507223 */ /* 0x000fe2000001000f */
[----:B------:R-:W-:Y:S01]  /*3d40*/  FFMA.FTZ R92, R11, R86, R92 ;  /* 0x000000560b5c7223 */ /* 0x000fe2000001005c */
[----:B------:R-:W-:Y:S01]  /*3d50*/  IMAD.U32 R13, R85, 0x10000, RZ ;  /* 0x00010000550d7824 */ /* 0x000fe200078e00ff */
[----:B------:R-:W-:Y:S01]  /*3d60*/  LOP3.LUT R24, R24, 0xffff0000, RZ, 0xc0, !PT ;  /* 0xffff000018187812 */ /* 0x000fe200078ec0ff */
[C---:B------:R-:W-:Y:S01]  /*3d70*/  FMUL.FTZ R10, R27.reuse, R82 ;  /* 0x000000521b0a7220 */ /* 0x040fe20000410000 */
[-C--:B------:R-:W-:Y:S01]  /*3d80*/  FMUL.FTZ R86, R27, R84.reuse ;  /* 0x000000541b567220 */ /* 0x080fe20000410000 */
[----:B------:R-:W-:Y:S01]  /*3d90*/  LOP3.LUT R85, R85, 0xffff0000, RZ, 0xc0, !PT ;  /* 0xffff000055557812 */ /* 0x000fe200078ec0ff */
[----:B------:R-:W-:Y:S01]  /*3da0*/  IMAD.U32 R11, R81, 0x10000, RZ ;  /* 0x00010000510b7824 */ /* 0x000fe200078e00ff */
[----:B------:R-:W-:Y:S01]  /*3db0*/  LOP3.LUT R12, R12, 0xffff0000, RZ, 0xc0, !PT ;  /* 0xffff00000c0c7812 */ /* 0x000fe200078ec0ff */
[----:B------:R-:W-:Y:S01]  /*3dc0*/  FFMA.FTZ R27, R9, R84, -R10 ;  /* 0x00000054091b7223 */ /* 0x000fe2000001080a */
        /* <DEDUP_REMOVED lines=19> */
[----:B------:R-:W-:Y:S01]  /*3f00*/  FMUL.FTZ R26, R26, R7 ;  /* 0x000000071a1a7220 */ /* 0x000fe20000410000 */
[----:B------:R-:W-:Y:S01]  /*3f10*/  F2FP.BF16.F32.PACK_AB R15, R10, R15 ;  /* 0x0000000f0a0f723e */ /* 0x000fe200000010ff */
        /* <DEDUP_REMOVED lines=14> */
[----:B------:R-:W-:-:S07]  /*4000*/  IMAD.MOV.U32 R27, RZ, RZ, R80 ;  /* 0x000000ffff1b7224 */ /* 0x000fce00078e0050 */
.L_x_7707:
[----:B------:R-:W-:Y:S05]  /*4010*/  BSYNC B1 ;  /* 0x0000000000017941 */ /* 0x000fea0003800000 */
.L_x_7706:
        /* <DEDUP_REMOVED lines=10> */
.L_x_7689:
[----:B------:R-:W-:-:S06]  /*40c0*/  UISETP.NE.AND UP0, UPT, UR37, 0x3, UPT ;  /* 0x000000032500788c */ /* 0x000fcc000bf05270 */
[----:B------:R-:W-:-:S13]  /*40d0*/  PLOP3.LUT P0, PT, PT, PT, UP0, 0x80, 0x0 ;  /* 0x000000000000781c */ /* 0x000fda0003f0f008 */
[----:B------:R-:W-:Y:S05]  /*40e0*/  @!P0 BRA `(.L_x_7708) ;  /* 0x0000000000048947 */ /* 0x000fea0003800000 */
[----:B------:R-:W-:Y:S01]  /*40f0*/  BPT.TRAP 0x1 ;  /* 0x000000040000795c */ /* 0x000fe20000300000 */
.L_x_7708:
        /* <DEDUP_REMOVED lines=8> */
.L_x_8015:
[----:B------:R-:W-:Y:S05]  /*4180*/  BSYNC B1 ;  /* 0x0000000000017941 */ /* 0x000fea0003800000 */
.L_x_7709:
        /* <DEDUP_REMOVED lines=12> */
.L_x_7696:
[----:B------:R-:W-:Y:S05]  /*4250*/  BSYNC B0 ;  /* 0x0000000000007941 */ /* 0x000fea0003800000 */
.L_x_7688:
        /* <DEDUP_REMOVED lines=17> */
.L_x_7712:
[----:B------:R-:W-:Y:S05]  /*4370*/  BSYNC B0 ;  /* 0x0000000000007941 */ /* 0x000fea0003800000 */
.L_x_7711:
[----:B------:R-:W2:Y:S01]  /*4380*/  SYNCS.PHASECHK.TRANS64.TRYWAIT P0, [R75+URZ+0x28cb0], R76 ;  /* 0x028cb04c4b0075a7 */ /* 0x000ea2000800017f */
[----:B------:R-:W-:Y:S04]  /*4390*/  BSSY B0, `(.L_x_7713) ;  /* 0x0000002000007945 */ /* 0x000fe80003800000 */
[----:B--2---:R-:W-:Y:S05]  /*43a0*/  @!P0 BRA `(.L_x_7714) ;  /* 0x000001a4002c8947 */ /* 0x004fea0003800000 */
.L_x_8016:
[----:B------:R-:W-:Y:S05]  /*43b0*/  BSYNC B0 ;  /* 0x0000000000007941 */ /* 0x000fea0003800000 */
.L_x_7713:
        /* <DEDUP_REMOVED lines=20> */
[----:B----4-:R-:W-:Y:S01]  /*4500*/  IMAD R25, R9, 0x2, R2 ;  /* 0x0000000209197824 */ /* 0x010fe200078e0202 */
[----:B------:R-:W-:Y:S01]  /*4510*/  ISETP.GE.AND P0, PT, R6, UR4, PT ;  /* 0x0000000406007c0c */ /* 0x000fe2000bf06270 */
[----:B------:R-:W-:-:S02]  /*4520*/  VIADD R14, R16, 0x80 ;  /* 0x00000080100e7836 */ /* 0x000fc40000000000 */
[----:B------:R-:W-:-:S08]  /*4530*/  VIADD R24, R16, 0xc0 ;  /* 0x000000c010187836 */ /* 0x000fd00000000000 */
[----:B------:R-:W1:Y:S04]  /*4540*/  @!P1 LDS.128 R4, [R25+0x400] ;  /* 0x0004000019049984 */ /* 0x000e680000000c00 */
[----:B------:R-:W3:Y:S04]  /*4550*/  @!P0 LDS.128 R8, [R25+0x2400] ;  /* 0x0024000019088984 */ /* 0x000ee80000000c00 */
[----:B-1----:R-:W-:Y:S01]  /*4560*/  @!P1 STG.E.128 desc[UR42][R12.64], R4 ;  /* 0x000000040c009986 */ /* 0x002fe2000c101d2a */
[----:B------:R-:W-:Y:S01]  /*4570*/  ISETP.GE.AND P1, PT, R14, UR4, PT ;  /* 0x000000040e007c0c */ /* 0x000fe2000bf26270 */
[----:B------:R-:W-:-:S02]  /*4580*/  VIADD R14, R16, 0x100 ;  /* 0x00000100100e7836 */ /* 0x000fc40000000000 */
[----:B---3--:R-:W-:Y:S01]  /*4590*/  @!P0 STG.E.128 desc[UR42][R12.64+0x80], R8 ;  /* 0x000080080c008986 */ /* 0x008fe2000c101d2a */
[----:B------:R-:W-:Y:S01]  /*45a0*/  ISETP.GE.AND P0, PT, R24, UR4, PT ;  /* 0x0000000418007c0c */ /* 0x000fe2000bf06270 */
        /* <DEDUP_REMOVED lines=16> */
[----:B------:R-:W-:Y:S02]  /*46b0*/  IMAD R24, R15, 0x2, R2 ;  /* 0x000000020f187824 */ /* 0x000fe400078e0202 */
[----:B------:R-:W-:-:S06]  /*46c0*/  VIADD R15, R16, 0xe0 ;  /* 0x000000e0100f7836 */ /* 0x000fcc0000000000 */
[----:B------:R-:W1:Y:S04]  /*46d0*/  @!P1 LDS.128 R4, [R25+0xc400] ;  /* 0x00c4000019049984 */ /* 0x000e680000000c00 */
[----:B------:R-:W3:Y:S04]  /*46e0*/  @!P0 LDS.128 R8, [R25+0xe400] ;  /* 0x00e4000019088984 */ /* 0x000ee80000000c00 */
[----:B-1----:R-:W-:Y:S01]  /*46f0*/  @!P1 STG.E.128 desc[UR42][R12.64+0x300], R4 ;  /* 0x000300040c009986 */ /* 0x002fe2000c101d2a */
[----:B------:R-:W-:-:S03]  /*4700*/  ISETP.GE.AND P1, PT, R55, UR4, PT ;  /* 0x0000000437007c0c */ /* 0x000fc6000bf26270 */
        /* <DEDUP_REMOVED lines=22> */
[----:B------:R-:W-:-:S03]  /*4870*/  ISETP.GE.AND P1, PT, R14, UR4, PT ;  /* 0x000000040e007c0c */ /* 0x000fc6000bf26270 */
[----:B---3--:R-:W-:Y:S01]  /*4880*/  @!P0 STG.E.128 desc[UR42][R12.64+0x2c0], R8 ;  /* 0x0002c0080c008986 */ /* 0x008fe2000c101d2a */
[----:B------:R-:W-:-:S09]  /*4890*/  ISETP.GE.AND P0, PT, R15, UR4, PT ;  /* 0x000000040f007c0c */ /* 0x000fd2000bf06270 */
[----:B------:R-:W1:Y:S04]  /*48a0*/  @!P1 LDS.128 R4, [R24+0xc400] ;  /* 0x00c4000018049984 */ /* 0x000e680000000c00 */
[----:B------:R-:W3:Y:S04]  /*48b0*/  @!P0 LDS.128 R8, [R24+0xe400] ;  /* 0x00e4000018088984 */ /* 0x000ee80000000c00 */
[----:B-1----:R1:W-:Y:S04]  /*48c0*/  @!P1 STG.E.128 desc[UR42][R12.64+0x340], R4 ;  /* 0x000340040c009986 */ /* 0x0023e8000c101d2a */
[----:B---3--:R1:W-:Y:S02]  /*48d0*/  @!P0 STG.E.128 desc[UR42][R12.64+0x3c0], R8 ;  /* 0x0003c0080c008986 */ /* 0x0083e4000c101d2a */
.L_x_7716:
[----:B------:R-:W-:Y:S05]  /*48e0*/  BSYNC B0 ;  /* 0x0000000000007941 */ /* 0x000fea0003800000 */
.L_x_7715:
        /* <DEDUP_REMOVED lines=17> */
.L_x_7683:
[----:B------:R-:W-:Y:S04]  /*4a00*/  BSSY B0, `(.L_x_7718) ;  /* 0x0000004000007945 */ /* 0x000fe80003800000 */
[----:B------:R-:W-:Y:S05]  /*4a10*/  @P0 BRA `(.L_x_7719) ;  /* 0x0000000000080947 */ /* 0x000fea0003800000 */
[----:B------:R-:W1:Y:S02]  /*4a20*/  FENCE.VIEW.ASYNC.G ;  /* 0x00000000000073c6 */ /* 0x000e640000000100 */
[----:B-1----:R-:W-:Y:S06]  /*4a30*/  BAR.ARV 0xc, 0x180 ;  /* 0x0306000000007b1d */ /* 0x002fec0000002000 */
.L_x_7719:
[----:B------:R-:W-:Y:S05]  /*4a40*/  BSYNC B0 ;  /* 0x0000000000007941 */ /* 0x000fea0003800000 */
.L_x_7718:
[----:B------:R-:W-:Y:S01]  /*4a50*/  UISETP.NE.AND UP0, UPT, UR38, 0x1, UPT ;  /* 0x000000012600788c */ /* 0x000fe2000bf05270 */
[----:B------:R-:W-:Y:S05]  /*4a60*/  BSSY B7, `(.L_x_7720) ;  /* 0x0000b7c000077945 */ /* 0x000fea0003800000 */
[----:B------:R-:W-:-:S13]  /*4a70*/  PLOP3.LUT P0, PT, PT, PT, UP0, 0x80, 0x0 ;  /* 0x000000000000781c */ /* 0x000fda0003f0f008 */
[----:B------:R-:W-:Y:S05]  /*4a80*/  @!P0 BRA `(.L_x_7721) ;  /* 0x0000002000708947 */ /* 0x000fea0003800000 */
[----:B------:R-:W1:Y:S01]  /*4a90*/  LDC R0, c[0x0][0x448] ;  /* 0x00011200ff007b82 */ /* 0x000e620000000800 */
[----:B------:R-:W-:Y:S01]  /*4aa0*/  VIADD R3, R195, 0x3f ;  /* 0x0000003fc3037836 */ /* 0x000fe20000000000 */
[----:B------:R-:W-:Y:S01]  /*4ab0*/  BSSY B0, `(.L_x_7722) ;  /* 0x000002b000007945 */ /* 0x000fe20003800000 */
[----:B------:R-:W-:Y:S01]  /*4ac0*/  IMAD.MOV.U32 R4, RZ, RZ, RZ ;  /* 0x000000ffff047224 */ /* 0x000fe200078e00ff */
[----:B-1----:R-:W-:-:S13]  /*4ad0*/  ISETP.NE.AND P0, PT, R0, 0x1, PT ;  /* 0x000000010000780c */ /* 0x002fda0003f05270 */
[----:B------:R-:W1:Y:S08]  /*4ae0*/  @P0 LDC R0, c[0x0][0x44c] ;  /* 0x00011300ff000b82 */ /* 0x000e700000000800 */
[----:B------:R-:W2:Y:S01]  /*4af0*/  @P0 LDC R5, c[0x0][0x450] ;  /* 0x00011400ff050b82 */ /* 0x000ea20000000800 */
[----:B-1----:R-:W-:-:S05]  /*4b00*/  @P0 IMAD.HI.U32 R0, R3, R0, RZ ;  /* 0x0000000003000227 */ /* 0x002fca00078e00ff */
[----:B--2---:R-:W-:-:S05]  /*4b10*/  @P0 SHF.R.U32.HI R3, RZ, R5, R0 ;  /* 0x00000005ff030219 */ /* 0x004fca0000011600 */
[----:B------:R-:W-:-:S05]  /*4b20*/  IMAD.IADD R3, R44, 0x1, R3 ;  /* 0x000000012c037824 */ /* 0x000fca00078e0203 */
[----:B------:R-:W-:-:S04]  /*4b30*/  SHF.R.S32.HI R0, RZ, 0x1f, R3 ;  /* 0x0000001fff007819 */ /* 0x000fc80000011403 */
[----:B------:R-:W-:-:S04]  /*4b40*/  LEA.HI R0, R0, R3, RZ, 0x6 ;  /* 0x0000000300007211 */ /* 0x000fc800078f30ff */
[----:B------:R-:W-:-:S04]  /*4b50*/  SHF.R.S32.HI R0, RZ, 0x6, R0 ;  /* 0x00000006ff007819 */ /* 0x000fc80000011400 */
[----:B------:R-:W-:-:S04]  /*4b60*/  VIMNMX R43, R43, R0, PT ;  /* 0x000000002b2b7248 */ /* 0x000fc80003fe0100 */
[----:B------:R-:W-:-:S13]  /*4b70*/  ISETP.GE.AND P0, PT, R43, 0x1, PT ;  /* 0x000000012b00780c */ /* 0x000fda0003f06270 */
        /* <DEDUP_REMOVED lines=30> */
.L_x_7723:
[----:B------:R-:W-:Y:S05]  /*4d60*/  BSYNC B0 ;  /* 0x0000000000007941 */ /* 0x000fea0003800000 */
.L_x_7722:
        /* <DEDUP_REMOVED lines=44> */
[----:B0-----:R-:W-:-:S02]  /*5030*/  CS2R R74, SRZ ;  /* 0x00000000004a7805 */ /* 0x001fc4000001ff00 */
        /* <DEDUP_REMOVED lines=26> */
[----:B------:R-:W2:Y:S04]  /*51e0*/  LDL R5, [R1+0x48] ;  /* 0x0000480001057983 */ /* 0x000ea80000100800 */
[----:B--2---:R-:W0:Y:S02]  /*51f0*/  SHFL.IDX PT, R3, R5, RZ, 0x1f ;  /* 0x00001fff05037589 */ /* 0x004e2400000e0000 */
[----:B0-----:R-:W-:-:S04]  /*5200*/  LEA.HI R5, R3, R3, RZ, 0x1 ;  /* 0x0000000303057211 */ /* 0x001fc800078f08ff */
[----:B------:R-:W-:Y:S01]  /*5210*/  LOP3.LUT R6, R5, 0x1fffe, RZ, 0xc0, !PT ;  /* 0x0001fffe05067812 */ /* 0x000fe200078ec0ff */
[----:B------:R-:W-:-:S04]  /*5220*/  IMAD.U32 R5, RZ, RZ, UR37 ;  /* 0x00000025ff057e24 */ /* 0x000fc8000f8e00ff */
[----:B------:R-:W-:Y:S01]  /*5230*/  IMAD.IADD R3, R3, 0x1, -R6 ;  /* 0x0000000103037824 */ /* 0x000fe200078e0a06 */
[----:B------:R-:W-:-:S03]  /*5240*/  ISETP.NE.AND P0, PT, R5, 0x3, PT ;  /* 0x000000030500780c */ /* 0x000fc60003f05270 */
[----:B------:R-:W-:-:S04]  /*5250*/  IMAD R3, R3, 0x8000, R2 ;  /* 0x0000800003037824 */ /* 0x000fc800078e0202 */
[----:B------:R-:W-:-:S05]  /*5260*/  VIADD R3, R3, 0x400 ;  /* 0x0000040003037836 */ /* 0x000fca0000000000 */
[----:B------:R-:W-:-:S04]  /*5270*/  SHF.R.U32.HI R3, RZ, 0x4, R3 ;  /* 0x00000004ff037819 */ /* 0x000fc80000011603 */
[----:B------:R-:W-:-:S04]  /*5280*/  LOP3.LUT R3, R3, 0x3fff, RZ, 0xc0, !PT ;  /* 0x00003fff03037812 */ /* 0x000fc800078ec0ff */
[----:B------:R-:W-:Y:S01]  /*5290*/  LOP3.LUT R3, R3, 0x2000000, RZ, 0xfc, !PT ;  /* 0x0200000003037812 */ /* 0x000fe200078efcff */
[----:B------:R-:W-:Y:S06]  /*52a0*/  @!P0 BRA `(.L_x_7725) ;  /* 0x0000000000048947 */ /* 0x000fec0003800000 */
[----:B------:R-:W-:Y:S01]  /*52b0*/  BPT.TRAP 0x1 ;  /* 0x000000040000795c */ /* 0x000fe20000300000 */
.L_x_7725:
        /* <DEDUP_REMOVED lines=11> */
.L_x_8017:
[----:B------:R-:W-:Y:S05]  /*5370*/  BSYNC B0 ;  /* 0x0000000000007941 */ /* 0x000fea0003800000 */
.L_x_7726:
        /* <DEDUP_REMOVED lines=56> */
.L_x_7735:
        /* <DEDUP_REMOVED lines=143> */
.L_x_7730:
[----:B------:R-:W-:Y:S01]  /*5ff0*/  IMAD R21, R18, 0x8, R2 ;  /* 0x0000000812157824 */ /* 0x000fe200078e0202 */
[----:B------:R-:W-:-:S04]  /*6000*/  SHF.L.U32 R4, R22, 0x1f, RZ ;  /* 0x0000001f16047819 */ /* 0x000fc800000006ff */
[----:B------:R0:W1:Y:S01]  /*6010*/  SYNCS.PHASECHK.TRANS64.TRYWAIT P2, [R21+URZ+0x28c50], R4 ;  /* 0x028c5004150075a7 */ /* 0x000062000804017f */
[----:B------:R-:W-:Y:S05]  /*6020*/  @!P0 BRA `(.L_x_7731) ;  /* 0x0000000000048947 */ /* 0x000fea0003800000 */
[----:B------:R-:W-:Y:S01]  /*6030*/  BPT.TRAP 0x1 ;  /* 0x000000040000795c */ /* 0x000fe20000300000 */
.L_x_7731:
[----:B------:R-:W-:Y:S04]  /*6040*/  BSSY B1, `(.L_x_7732) ;  /* 0x0000004000017945 */ /* 0x000fe80003800000 */
[----:B-1----:R-:W-:Y:S05]  /*6050*/  @P2 BRA `(.L_x_7733) ;  /* 0x0000000000082947 */ /* 0x002fea0003800000 */
[----:B------:R-:W1:Y:S02]  /*6060*/  SYNCS.PHASECHK.TRANS64.TRYWAIT P2, [R21+URZ+0x28c50], R4 ;  /* 0x028c5004150075a7 */ /* 0x000e64000804017f */
[----:B-1----:R-:W-:Y:S05]  /*6070*/  @!P2 BRA `(.L_x_7734) ;  /* 0x000001880020a947 */ /* 0x002fea0003800000 */
.L_x_7733:
[----:B------:R-:W-:Y:S05]  /*6080*/  BSYNC B1 ;  /* 0x0000000000017941 */ /* 0x000fea0003800000 */
.L_x_7732:
        /* <DEDUP_REMOVED lines=44> */
.L_x_7729:
[----:B------:R-:W-:Y:S05]  /*6350*/  BSYNC B0 ;  /* 0x0000000000007941 */ /* 0x000fea0003800000 */
.L_x_7728:
        /* <DEDUP_REMOVED lines=143> */
.L_x_7721:
        /* <DEDUP_REMOVED lines=45> */
.L_x_7737:
[----:B------:R-:W-:Y:S05]  /*6f20*/  BSYNC B0 ;  /* 0x0000000000007941 */ /* 0x000fea0003800000 */
.L_x_7736:
        /* <DEDUP_REMOVED lines=101> */
.L_x_7739:
[----:B------:R-:W-:Y:S05]  /*7580*/  BSYNC B6 ;  /* 0x0000000000067941 */ /* 0x000fea0003800000 */
.L_x_7738:
        /* <DEDUP_REMOVED lines=12> */
.L_x_7743:
[----:B-1----:R1:W2:Y:S02]  /*7650*/  SYNCS.PHASECHK.TRANS64.TRYWAIT P0, [R2+URZ+0x28c00], R3 ;  /* 0x028c0003020075a7 */ /* 0x0022a4000800017f */
[----:B--2---:R-:W-:Y:S05]  /*7660*/  @!P0 NANOSLEEP.SYNCS 0x989680 ;  /* 0x009896800000895d */ /* 0x004fea0003900000 */
[----:B------:R-:W2:Y:S02]  /*7670*/  @!P0 SYNCS.PHASECHK.TRANS64 P0, [R2+URZ+0x28c00], R3 ;  /* 0x028c0003020085a7 */ /* 0x000ea4000800007f */
[----:B--2---:R-:W-:Y:S05]  /*7680*/  @!P0 BRA `(.L_x_7743) ;  /* 0xfffffffc00f08947 */ /* 0x004fea000383ffff */
.L_x_7742:
[----:B------:R-:W-:Y:S05]  /*7690*/  BSYNC B0 ;  /* 0x0000000000007941 */ /* 0x000fea0003800000 */
.L_x_7741:
[----:B------:R-:W-:Y:S05]  /*76a0*/  BRA `(.L_x_7744) ;  /* 0x0000002c00987947 */ /* 0x000fea0003800000 */
.L_x_7740:
        /* <DEDUP_REMOVED lines=31> */
.L_x_7746:
[----:B------:R-:W-:Y:S05]  /*78a0*/  BSYNC B6 ;  /* 0x0000000000067941 */ /* 0x000fea0003800000 */
.L_x_7745:
[----:B------:R-:W0:Y:S01]  /*78b0*/  S2R R0, SR_TID.X ;  /* 0x0000000000007919 */ /* 0x000e220000002100 */
[----:B------:R-:W-:Y:S01]  /*78c0*/  ULDC.U8 UR4, c[0x0][0x410] ;  /* 0x0001040000047ab9 */ /* 0x000fe20000000000 */
[----:B------:R-:W-:Y:S01]  /*78d0*/  BSSY B0, `(.L_x_7747) ;  /* 0x00002bb000007945 */ /* 0x000fe20003800000 */
[----:B------:R-:W-:Y:S01]  /*78e0*/  ISETP.NE.AND P0, PT, RZ, UR4, PT ;  /* 0x00000004ff007c0c */ /* 0x000fe2000bf05270 */
        /* <DEDUP_REMOVED lines=41> */
.L_x_8023:
        /* <DEDUP_REMOVED lines=9> */
[----:B-1----:R-:W-:Y:S01]  /*7c10*/  IMAD.MOV.U32 R5, RZ, RZ, R3 ;  /* 0x000000ffff057224 */ /* 0x002fe200078e0003 */
[----:B------:R-:W-:Y:S02]  /*7c20*/  ISETP.GE.AND P3, PT, R192, UR4, PT ;  /* 0x00000004c0007c0c */ /* 0x000fe4000bf66270 */
[----:B------:R-:W-:Y:S02]  /*7c30*/  CS2R R26, SRZ ;  /* 0x00000000001a7805 */ /* 0x000fe4000001ff00 */
[----:B------:R-:W-:Y:S01]  /*7c40*/  ISETP.GE.AND P2, PT, R186, UR4, PT ;  /* 0x00000004ba007c0c */ /* 0x000fe2000bf46270 */
[----:B---3--:R-:W-:Y:S01]  /*7c50*/  IMAD.MOV.U32 R9, RZ, RZ, R0 ;  /* 0x000000ffff097224 */ /* 0x008fe200078e0000 */
[----:B------:R-:W-:-:S07]  /*7c60*/  CS2R R28, SRZ ;  /* 0x00000000001c7805 */ /* 0x000fce000001ff00 */
[C---:B------:R-:W-:Y:S01]  /*7c70*/  @!P3 IMAD.SHL.U32 R7, R192.reuse, 0x2, RZ ;  /* 0x00000002c007b824 */ /* 0x040fe200078e00ff */
[----:B------:R-:W-:-:S03]  /*7c80*/  @!P3 SHF.L.U64.HI R12, R192, 0x1, R39 ;  /* 0x00000001c00cb819 */ /* 0x000fc60000010227 */
[----:B--2---:R-:W-:Y:S01]  /*7c90*/  @!P2 IMAD.WIDE R10, R186, 0x2, R4 ;  /* 0x00000002ba0aa825 */ /* 0x004fe200078e0204 */
        /* <DEDUP_REMOVED lines=11> */
.L_x_7751:
[----:B------:R-:W-:Y:S05]  /*7d50*/  BSYNC B1 ;  /* 0x0000000000017941 */ /* 0x000fea0003800000 */
.L_x_7750:
[----:B---3-5:R-:W-:Y:S01]  /*7d60*/  IMAD.MOV.U32 R0, RZ, RZ, R24 ;  /* 0x000000ffff007224 */ /* 0x028fe200078e0018 */
[----:B------:R-:W-:Y:S01]  /*7d70*/  UMOV UR4, 0xffffffff ;  /* 0xffffffff00047882 */ /* 0x000fe20000000000 */
[----:B-1----:R-:W-:Y:S01]  /*7d80*/  IMAD.MOV.U32 R3, RZ, RZ, R25 ;  /* 0x000000ffff037224 */ /* 0x002fe200078e0019 */
[----:B----4-:R-:W-:Y:S01]  /*7d90*/  CS2R R8, SRZ ;  /* 0x0000000000087805 */ /* 0x010fe2000001ff00 */
[----:B--2---:R-:W-:Y:S02]  /*7da0*/  IMAD.MOV.U32 R4, RZ, RZ, R26 ;  /* 0x000000ffff047224 */ /* 0x004fe400078e001a */
[----:B------:R-:W-:Y:S01]  /*7db0*/  IMAD.MOV.U32 R5, RZ, RZ, R27 ;  /* 0x000000ffff057224 */ /* 0x000fe200078e001b */
[----:B------:R-:W-:Y:S01]  /*7dc0*/  PRMT R44, R3, 0x5410, R0 ;  /* 0x00005410032c7816 */ /* 0x000fe20000000000 */
[----:B------:R-:W-:Y:S02]  /*7dd0*/  IMAD.MOV.U32 R0, RZ, RZ, R20 ;  /* 0x000000ffff007224 */ /* 0x000fe400078e0014 */
[----:B------:R-:W-:Y:S01]  /*7de0*/  IMAD.MOV.U32 R3, RZ, RZ, R21 ;  /* 0x000000ffff037224 */ /* 0x000fe200078e0015 */
[----:B------:R-:W-:Y:S01]  /*7df0*/  PRMT R40, R4, 0x5410, R5 ;  /* 0x0000541004287816 */ /* 0x000fe20000000005 */
[----:B------:R-:W-:Y:S01]  /*7e00*/  IMAD.MOV.U32 R4, RZ, RZ, R28 ;  /* 0x000000ffff047224 */ /* 0x000fe200078e001c */
[----:B------:R-:W-:Y:S01]  /*7e10*/  PRMT R45, R0, 0x7610, R45 ;  /* 0x00007610002d7816 */ /* 0x000fe2000000002d */
[----:B------:R-:W-:Y:S01]  /*7e20*/  IMAD.MOV.U32 R5, RZ, RZ, R29 ;  /* 0x000000ffff057224 */ /* 0x000fe200078e001d */
[----:B------:R-:W-:-:S04]  /*7e30*/  PRMT R46, R3, 0x7610, R46 ;  /* 0x00007610032e7816 */ /* 0x000fc8000000002e */
[----:B------:R-:W-:Y:S01]  /*7e40*/  PRMT R41, R5, 0x5410, R4 ;  /* 0x0000541005297816 */ /* 0x000fe20000000004 */
[----:B------:R-:W-:Y:S06]  /*7e50*/  BRA.DIV UR4, `(.L_x_7752) ;  /* 0x0000016e04307947 */ /* 0x000fec000b800000 */
[----:B------:R1:W2:Y:S04]  /*7e60*/  SHFL.IDX PT, R0, R32, 0x1, 0x1c1f ;  /* 0x003c1f0020007f89 */ /* 0x0002a800000e0000 */
[----:B------:R1:W3:Y:S04]  /*7e70*/  SHFL.IDX PT, R3, R31, 0x1, 0x1c1f ;  /* 0x003c1f001f037f89 */ /* 0x0002e800000e0000 */
[----:B------:R1:W4:Y:S04]  /*7e80*/  SHFL.IDX PT, R7, R33, 0x1, 0x1c1f ;  /* 0x003c1f0021077f89 */ /* 0x00032800000e0000 */
[----:B0-----:R-:W0:Y:S02]  /*7e90*/  SHFL.IDX PT, R30, R30, 0x1, 0x1c1f ;  /* 0x003c1f001e1e7f89 */ /* 0x001e2400000e0000 */
.L_x_8029:
[----:B------:R-:W-:Y:S01]  /*7ea0*/  VIADD R34, R34, 0x20 ;  /* 0x0000002022227836 */ /* 0x000fe20000000000 */
[----:B------:R-:W-:Y:S01]  /*7eb0*/  LEA.HI R4, R218, R218, RZ, 0x1 ;  /* 0x000000dada047211 */ /* 0x000fe200078f08ff */
[----:B------:R-:W-:Y:S01]  /*7ec0*/  BSSY B1, `(.L_x_7753) ;  /* 0x0000021000017945 */ /* 0x000fe20003800000 */
[----:B-1----:R-:W-:Y:S01]  /*7ed0*/  IMAD.SHL.U32 R32, R190, 0x40, RZ ;  /* 0x00000040be207824 */ /* 0x002fe200078e00ff */
        /* <DEDUP_REMOVED lines=13> */
[----:B------:R-:W-:Y:S01]  /*7fb0*/  CS2R R12, SRZ ;  /* 0x00000000000c7805 */ /* 0x000fe2000001ff00 */
[----:B0-----:R-:W-:-:S08]  /*7fc0*/  IMAD.MOV.U32 R8, RZ, RZ, R30 ;  /* 0x000000ffff087224 */ /* 0x001fd000078e001e */
[----:B------:R-:W-:Y:S02]  /*7fd0*/  @!P2 IMAD.WIDE R4, R186, 0x2, R4 ;  /* 0x00000002ba04a825 */ /* 0x000fe400078e0204 */
[C---:B------:R-:W-:Y:S02]  /*7fe0*/  @!P3 SHF.L.U64.HI R10, R192.reuse, 0x1, R39 ;  /* 0x00000001c00ab819 */ /* 0x040fe40000010227 */
[----:B------:R-:W-:Y:S01]  /*7ff0*/  @!P3 IMAD.SHL.U32 R6, R192, 0x2, RZ ;  /* 0x00000002c006b824 */ /* 0x000fe200078e00ff */
[----:B------:R0:W5:Y:S01]  /*8000*/  @!P2 LD.E.64 R12, desc[UR42][R4.64] ;  /* 0x0000002a040ca980 */ /* 0x000162000c101b00 */
[----:B----4-:R-:W-:Y:S01]  /*8010*/  IMAD.MOV.U32 R9, RZ, RZ, R7 ;  /* 0x000000ffff097224 */ /* 0x010fe200078e0007 */
[----:B------:R-:W-:Y:S02]  /*8020*/  CS2R R14, SRZ ;  /* 0x00000000000e7805 */ /* 0x000fe4000001ff00 */
[-C--:B0-----:R-:W-:Y:S02]  /*8030*/  @!P3 IADD3 R4, P0, R3, R6.reuse, RZ ;  /* 0x000000060304b210 */ /* 0x081fe40007f1e0ff */
[----:B------:R-:W-:Y:S01]  /*8040*/  @!P3 IADD3 R6, P1, R30, R6, RZ ;  /* 0x000000061e06b210 */ /* 0x000fe20007f3e0ff */
[----:B------:R-:W-:Y:S01]  /*8050*/  @!P2 IMAD.WIDE R30, R186, 0x2, R8 ;  /* 0x00000002ba1ea825 */ /* 0x000fe200078e0208 */
[----:B------:R-:W-:-:S03]  /*8060*/  CS2R R8, SRZ ;  /* 0x0000000000087805 */ /* 0x000fc6000001ff00 */
[--C-:B------:R-:W-:Y:S01]  /*8070*/  @!P3 IMAD.X R5, R0, 0x1, R10.reuse, P0 ;  /* 0x000000010005b824 */ /* 0x100fe200000e060a */
[----:B------:R1:W5:Y:S01]  /*8080*/  @!P2 LD.E.64 R14, desc[UR42][R30.64] ;  /* 0x0000002a1e0ea980 */ /* 0x000362000c101b00 */
[----:B------:R-:W-:Y:S01]  /*8090*/  @!P3 IMAD.X R7, R7, 0x1, R10, P1 ;  /* 0x000000010707b824 */ /* 0x000fe200008e060a */
[----:B------:R-:W-:Y:S02]  /*80a0*/  CS2R R10, SRZ ;  /* 0x00000000000a7805 */ /* 0x000fe4000001ff00 */
[----:B------:R1:W5:Y:S04]  /*80b0*/  @!P3 LD.E.64 R8, desc[UR42][R4.64] ;  /* 0x0000002a0408b980 */ /* 0x000368000c101b00 */
[----:B------:R1:W5:Y:S02]  /*80c0*/  @!P3 LD.E.64 R10, desc[UR42][R6.64] ;  /* 0x0000002a060ab980 */ /* 0x000364000c101b00 */
.L_x_7754:
[----:B------:R-:W-:Y:S05]  /*80d0*/  BSYNC B1 ;  /* 0x0000000000017941 */ /* 0x000fea0003800000 */
.L_x_7753:
[----:B------:R-:W4:Y:S01]  /*80e0*/  SYNCS.PHASECHK.TRANS64.TRYWAIT P0, [R2+URZ+0x28c00], R35 ;  /* 0x028c0023020075a7 */ /* 0x000f22000800017f */
[----:B---3--:R-:W-:Y:S01]  /*80f0*/  LOP3.LUT R3, R32, 0x1c0, RZ, 0xc0, !PT ;  /* 0x000001c020037812 */ /* 0x008fe200078ec0ff */
[----:B-1---5:R-:W-:Y:S01]  /*8100*/  IMAD.MOV.U32 R4, RZ, RZ, R8 ;  /* 0x000000ffff047224 */ /* 0x022fe200078e0008 */
[----:B------:R-:W-:Y:S01]  /*8110*/  VIADDMNMX R31, R37, -R195, 0x40, PT ;  /* 0x00000040251f7446 */ /* 0x000fe200038009c3 */
[----:B------:R-:W-:Y:S01]  /*8120*/  IMAD.MOV.U32 R6, RZ, RZ, R10 ;  /* 0x000000ffff067224 */ /* 0x000fe200078e000a */
[----:B--2---:R-:W-:Y:S01]  /*8130*/  LOP3.LUT R0, R3, 0x18, R16, 0xf8, !PT ;  /* 0x0000001803007812 */ /* 0x004fe200078ef810 */
        /* <DEDUP_REMOVED lines=9> */
[----:B0-----:R-:W-:Y:S01]  /*81d0*/  PRMT R30, R6, 0x5410, R4 ;  /* 0x00005410061e7816 */ /* 0x001fe20000000004 */
[----:B------:R-:W-:Y:S01]  /*81e0*/  IMAD R3, R202, 0x200, R3 ;  /* 0x00000200ca037824 */ /* 0x000fe200078e0203 */
[----:B------:R-:W-:Y:S01]  /*81f0*/  PRMT R32, R0, 0x7610, R32 ;  /* 0x0000761000207816 */ /* 0x000fe20000000020 */
[----:B------:R-:W-:Y:S01]  /*8200*/  IMAD.MOV.U32 R0, RZ, RZ, R11 ;  /* 0x000000ffff007224 */ /* 0x000fe200078e000b */
[----:B------:R-:W-:Y:S01]  /*8210*/  LOP3.LUT P2, RZ, R190, 0x4, RZ, 0xc0, !PT ;  /* 0x00000004beff7812 */ /* 0x000fe2000784c0ff */
[----:B------:R-:W-:Y:S01]  /*8220*/  IMAD.MOV.U32 R4, RZ, RZ, R14 ;  /* 0x000000ffff047224 */ /* 0x000fe200078e000e */
[----:B------:R-:W-:Y:S01]  /*8230*/  ISETP.GE.AND P1, PT, R184, R31, PT ;  /* 0x0000001fb800720c */ /* 0x000fe20003f26270 */
[----:B------:R-:W-:Y:S01]  /*8240*/  IMAD R3, R3, 0x2, R2 ;  /* 0x0000000203037824 */ /* 0x000fe200078e0202 */
[----:B------:R-:W-:-:S02]  /*8250*/  PRMT R34, R0, 0x7610, R34 ;  /* 0x0000761000227816 */ /* 0x000fc40000000022 */
[----:B------:R-:W-:Y:S01]  /*8260*/  PRMT R48, R4, 0x7610, R48 ;  /* 0x0000761004307816 */ /* 0x000fe20000000030 */
[C---:B------:R-:W-:Y:S02]  /*8270*/  VIADD R4, R3.reuse, 0x20400 ;  /* 0x0002040003047836 */ /* 0x040fe40000000000 */
[----:B------:R-:W-:Y:S01]  /*8280*/  VIADD R0, R3, 0x20440 ;  /* 0x0002044003007836 */ /* 0x000fe20000000000 */
[----:B----4-:R-:W-:Y:S06]  /*8290*/  @!P0 BRA `(.L_x_7756) ;  /* 0x0000016800948947 */ /* 0x010fec0003800000 */
.L_x_8030:
[----:B------:R-:W-:Y:S05]  /*82a0*/  BSYNC B1 ;  /* 0x0000000000017941 */ /* 0x000fea0003800000 */
.L_x_7755:
        /* <DEDUP_REMOVED lines=12> */
[----:B0-----:R-:W-:Y:S02]  /*8370*/  SHF.R.U64 R35, R26, 0x10, R27 ;  /* 0x000000101a237819 */ /* 0x001fe4000000121b */
[----:B------:R-:W-:Y:S02]  /*8380*/  PRMT R39, R41, 0x5410, R39 ;  /* 0x0000541029277816 */ /* 0x000fe40000000027 */
[----:B------:R-:W-:Y:S02]  /*8390*/  PRMT R36, R40, 0x5432, R36 ;  /* 0x0000543228247816 */ /* 0x000fe40000000024 */
[----:B------:R-:W-:-:S02]  /*83a0*/  SHF.R.U64 R38, R28, 0x10, R29 ;  /* 0x000000101c267819 */ /* 0x000fc4000000121d */
[----:B------:R-:W-:Y:S01]  /*83b0*/  PRMT R35, R40, 0x5410, R35 ;  /* 0x0000541028237816 */ /* 0x000fe20000000023 */
[----:B------:R-:W-:Y:S01]  /*83c0*/  IMAD.U32 R40, R39, 0x10000, RZ ;  /* 0x0001000027287824 */ /* 0x000fe200078e00ff */
[----:B------:R-:W-:Y:S01]  /*83d0*/  PRMT R38, R41, 0x5432, R38 ;  /* 0x0000543229267816 */ /* 0x000fe20000000026 */
[C---:B------:R-:W-:Y:S01]  /*83e0*/  IMAD.U32 R37, R36.reuse, 0x10000, RZ ;  /* 0x0001000024257824 */ /* 0x040fe200078e00ff */
[----:B------:R-:W-:Y:S02]  /*83f0*/  LOP3.LUT R39, R39, 0xffff0000, RZ, 0xc0, !PT ;  /* 0xffff000027277812 */ /* 0x000fe400078ec0ff */
[----:B------:R-:W-:Y:S02]  /*8400*/  LOP3.LUT R36, R36, 0xffff0000, RZ, 0xc0, !PT ;  /* 0xffff000024247812 */ /* 0x000fe400078ec0ff */
[C---:B-1----:R-:W-:Y:S01]  /*8410*/  LOP3.LUT R27, R6.reuse, 0xffff0000, RZ, 0xc0, !PT ;  /* 0xffff0000061b7812 */ /* 0x042fe200078ec0ff */
[----:B------:R-:W-:Y:S01]  /*8420*/  IMAD.U32 R26, R6, 0x10000, RZ ;  /* 0x00010000061a7824 */ /* 0x000fe200078e00ff */
[C---:B------:R-:W-:Y:S01]  /*8430*/  LOP3.LUT R29, R7.reuse, 0xffff0000, RZ, 0xc0, !PT ;  /* 0xffff0000071d7812 */ /* 0x040fe200078ec0ff */
[----:B------:R-:W-:-:S02]  /*8440*/  IMAD.U32 R28, R7, 0x10000, RZ ;  /* 0x00010000071c7824 */ /* 0x000fc400078e00ff */
[C---:B------:R-:W-:Y:S01]  /*8450*/  FMUL.FTZ R41, R27.reuse, R40 ;  /* 0x000000281b297220 */ /* 0x040fe20000410000 */
[----:B------:R-:W-:Y:S01]  /*8460*/  FMUL.FTZ R27, R27, R37 ;  /* 0x000000251b1b7220 */ /* 0x000fe20000410000 */
[C---:B------:R-:W-:Y:S01]  /*8470*/  FMUL.FTZ R43, R29.reuse, R39 ;  /* 0x000000271d2b7220 */ /* 0x040fe20000410000 */
[----:B------:R-:W-:Y:S02]  /*8480*/  IMAD.U32 R6, R4, 0x10000, RZ ;  /* 0x0001000004067824 */ /* 0x000fe400078e00ff */
[C---:B------:R-:W-:Y:S01]  /*8490*/  FFMA.FTZ R41, R26.reuse, R37, -R41 ;  /* 0x000000251a297223 */ /* 0x040fe20000010829 */
[----:B------:R-:W-:Y:S01]  /*84a0*/  FMUL.FTZ R37, R29, R36 ;  /* 0x000000241d257220 */ /* 0x000fe20000410000 */
[----:B------:R-:W-:Y:S02]  /*84b0*/  IMAD.U32 R7, R5, 0x10000, RZ ;  /* 0x0001000005077824 */ /* 0x000fe400078e00ff */
[----:B------:R-:W-:Y:S01]  /*84c0*/  FFMA.FTZ R40, R26, R40, R27 ;  /* 0x000000281a287223 */ /* 0x000fe2000001001b */
[----:B------:R-:W-:Y:S01]  /*84d0*/  IMAD.U32 R29, R38, 0x10000, RZ ;  /* 0x00010000261d7824 */ /* 0x000fe200078e00ff */
[----:B------:R-:W-:Y:S01]  /*84e0*/  LOP3.LUT R4, R4, 0xffff0000, RZ, 0xc0, !PT ;  /* 0xffff000004047812 */ /* 0x000fe200078ec0ff */
[----:B------:R-:W-:Y:S01]  /*84f0*/  IMAD.U32 R27, R35, 0x10000, RZ ;  /* 0x00010000231b7824 */ /* 0x000fe200078e00ff */
[----:B------:R-:W-:Y:S01]  /*8500*/  LOP3.LUT R5, R5, 0xffff0000, RZ, 0xc0, !PT ;  /* 0xffff000005057812 */ /* 0x000fe200078ec0ff */
[----:B------:R-:W-:Y:S01]  /*8510*/  FFMA.FTZ R43, R28, R36, -R43 ;  /* 0x000000241c2b7223 */ /* 0x000fe2000001082b */
        /* <DEDUP_REMOVED lines=16> */
.L_x_7760:
[----:B------:R-:W-:Y:S05]  /*8620*/  BSYNC B2 ;  /* 0x0000000000027941 */ /* 0x000fea0003800000 */
.L_x_7759:
        /* <DEDUP_REMOVED lines=11> */
[----:B------:R-:W-:Y:S02]  /*86e0*/  PRMT R26, R44, 0x5432, R26 ;  /* 0x000054322c1a7816 */ /* 0x000fe4000000001a */
[----:B------:R-:W-:Y:S02]  /*86f0*/  LOP3.LUT R27, R27, 0xffff0000, RZ, 0xc0, !PT ;  /* 0xffff00001b1b7812 */ /* 0x000fe400078ec0ff */
[----:B------:R-:W-:Y:S02]  /*8700*/  PRMT R29, R45, 0x5410, R29 ;  /* 0x000054102d1d7816 */ /* 0x000fe4000000001d */
[C---:B-1----:R-:W-:Y:S01]  /*8710*/  LOP3.LUT R21, R6.reuse, 0xffff0000, RZ, 0xc0, !PT ;  /* 0xffff000006157812 */ /* 0x042fe200078ec0ff */
[----:B------:R-:W-:Y:S01]  /*8720*/  IMAD.U32 R20, R6, 0x10000, RZ ;  /* 0x0001000006147824 */ /* 0x000fe200078e00ff */
[C---:B------:R-:W-:Y:S01]  /*8730*/  LOP3.LUT R25, R7.reuse, 0xffff0000, RZ, 0xc0, !PT ;  /* 0xffff000007197812 */ /* 0x040fe200078ec0ff */
[----:B------:R-:W-:Y:S02]  /*8740*/  IMAD.U32 R24, R7, 0x10000, RZ ;  /* 0x0001000007187824 */ /* 0x000fe400078e00ff */
[C---:B------:R-:W-:Y:S01]  /*8750*/  FMUL.FTZ R37, R21.reuse, R36 ;  /* 0x0000002415257220 */ /* 0x040fe20000410000 */
[----:B------:R-:W-:Y:S01]  /*8760*/  FMUL.FTZ R21, R21, R28 ;  /* 0x0000001c15157220 */ /* 0x000fe20000410000 */
[C---:B------:R-:W-:Y:S01]  /*8770*/  IMAD.U32 R6, R4.reuse, 0x10000, RZ ;  /* 0x0001000004067824 */ /* 0x040fe200078e00ff */
[----:B------:R-:W-:Y:S01]  /*8780*/  LOP3.LUT R4, R4, 0xffff0000, RZ, 0xc0, !PT ;  /* 0xffff000004047812 */ /* 0x000fe200078ec0ff */
[----:B------:R-:W-:-:S02]  /*8790*/  IMAD.U32 R7, R5, 0x10000, RZ ;  /* 0x0001000005077824 */ /* 0x000fc400078e00ff */
[C---:B------:R-:W-:Y:S01]  /*87a0*/  FFMA.FTZ R36, R20.reuse, R36, R21 ;  /* 0x0000002414247223 */ /* 0x040fe20000010015 */
[----:B------:R-:W-:Y:S01]  /*87b0*/  FFMA.FTZ R37, R20, R28, -R37 ;  /* 0x0000001c14257223 */ /* 0x000fe20000010825 */
[C---:B------:R-:W-:Y:S01]  /*87c0*/  IMAD.U32 R21, R26.reuse, 0x10000, RZ ;  /* 0x000100001a157824 */ /* 0x040fe200078e00ff */
[----:B------:R-:W-:Y:S01]  /*87d0*/  LOP3.LUT R5, R5, 0xffff0000, RZ, 0xc0, !PT ;  /* 0xffff000005057812 */ /* 0x000fe200078ec0ff */
[C---:B------:R-:W-:Y:S01]  /*87e0*/  FMUL.FTZ R39, R25.reuse, R35 ;  /* 0x0000002319277220 */ /* 0x040fe20000410000 */
[-C--:B------:R-:W-:Y:S01]  /*87f0*/  FMUL.FTZ R41, R25, R27.reuse ;  /* 0x0000001b19297220 */ /* 0x080fe20000410000 */
[C---:B------:R-:W-:Y:S01]  /*8800*/  LOP3.LUT R20, R29.reuse, 0xffff0000, RZ, 0xc0, !PT ;  /* 0xffff00001d147812 */ /* 0x040fe200078ec0ff */
[----:B------:R-:W-:Y:S01]  /*8810*/  IMAD.U32 R25, R29, 0x10000, RZ ;  /* 0x000100001d197824 */ /* 0x000fe200078e00ff */
[----:B------:R-:W-:Y:S01]  /*8820*/  LOP3.LUT R26, R26, 0xffff0000, RZ, 0xc0, !PT ;  /* 0xffff00001a1a7812 */ /* 0x000fe200078ec0ff */
        /* <DEDUP_REMOVED lines=15> */
.L_x_7758:
[----:B------:R-:W-:Y:S05]  /*8920*/  BSYNC B1 ;  /* 0x0000000000017941 */ /* 0x000fea0003800000 */
.L_x_7757:
        /* <DEDUP_REMOVED lines=54> */
.L_x_7763:
[----:B------:R-:W-:Y:S05]  /*8c90*/  BSYNC B1 ;  /* 0x0000000000017941 */ /* 0x000fea0003800000 */
.L_x_7762:
[----:B------:R-:W-:Y:S05]  /*8ca0*/  @P1 BRA `(.L_x_7761) ;  /* 0x0000001400f41947 */ /* 0x000fea0003800000 */
[----:B-1----:R-:W1:Y:S01]  /*8cb0*/  LDS.128 R4, [R0+0x1000] ;  /* 0x0010000000047984 */ /* 0x002e620000000c00 */
        /* <DEDUP_REMOVED lines=46> */
.L_x_7748:
        /* <DEDUP_REMOVED lines=34> */
.L_x_8036:
        /* <DEDUP_REMOVED lines=8> */
[----:B------:R-:W-:Y:S02]  /*9240*/  ULDC UR4, c[0x0][0x3f4] ;  /* 0x0000fd0000047ab9 */ /* 0x000fe40000000800 */
[----:B------:R-:W-:-:S13]  /*9250*/  ISETP.GE.AND P0, PT, R16, UR4, PT ;  /* 0x0000000410007c0c */ /* 0x000fda000bf06270 */
[----:B------:R-:W-:Y:S05]  /*9260*/  @P0 BRA `(.L_x_7766) ;  /* 0x0000000000100947 */ /* 0x000fea0003800000 */
[----:B-12---:R-:W-:-:S04]  /*9270*/  IMAD.WIDE R4, R16, 0x2, R4 ;  /* 0x0000000210047825 */ /* 0x006fc800078e0204 */
[----:B---34-:R-:W-:Y:S01]  /*9280*/  IMAD.WIDE R6, R16, 0x2, R6 ;  /* 0x0000000210067825 */ /* 0x018fe200078e0206 */
[----:B------:R1:W5:Y:S04]  /*9290*/  LD.E.128 R24, desc[UR42][R4.64] ;  /* 0x0000002a04187980 */ /* 0x000368000c101d00 */
[----:B------:R1:W5:Y:S02]  /*92a0*/  LD.E.128 R28, desc[UR42][R6.64] ;  /* 0x0000002a061c7980 */ /* 0x000364000c101d00 */
.L_x_7766:
[----:B------:R-:W-:Y:S05]  /*92b0*/  BSYNC B1 ;  /* 0x0000000000017941 */ /* 0x000fea0003800000 */
.L_x_7765:
[----:B-12--5:R-:W-:Y:S01]  /*92c0*/  IMAD.MOV.U32 R4, RZ, RZ, R28 ;  /* 0x000000ffff047224 */ /* 0x026fe200078e001c */
[----:B------:R-:W-:Y:S01]  /*92d0*/  UMOV UR4, 0xffffffff ;  /* 0xffffffff00047882 */ /* 0x000fe20000000000 */
[----:B------:R-:W-:Y:S02]  /*92e0*/  IMAD.MOV.U32 R5, RZ, RZ, R29 ;  /* 0x000000ffff057224 */ /* 0x000fe400078e001d */
[----:B----4-:R-:W-:Y:S02]  /*92f0*/  IMAD.MOV.U32 R6, RZ, RZ, R30 ;  /* 0x000000ffff067224 */ /* 0x010fe400078e001e */
        /* <DEDUP_REMOVED lines=14> */
[----:B0-----:R-:W0:Y:S04]  /*93e0*/  SHFL.IDX PT, R0, R0, 0x1, 0x1c1f ;  /* 0x003c1f0000007f89 */ /* 0x001e2800000e0000 */
[----:B------:R-:W1:Y:S04]  /*93f0*/  SHFL.IDX PT, R3, R3, 0x1, 0x1c1f ;  /* 0x003c1f0003037f89 */ /* 0x000e6800000e0000 */
[----:B------:R2:W3:Y:S04]  /*9400*/  SHFL.IDX PT, R6, R9, 0x1, 0x1c1f ;  /* 0x003c1f0009067f89 */ /* 0x0004e800000e0000 */
[----:B------:R2:W4:Y:S01]  /*9410*/  SHFL.IDX PT, R14, R8, 0x1, 0x1c1f ;  /* 0x003c1f00080e7f89 */ /* 0x00052200000e0000 */
[----:B0-----:R-:W-:-:S02]  /*9420*/  IMAD.MOV.U32 R13, RZ, RZ, R0 ;  /* 0x000000ffff0d7224 */ /* 0x001fc400078e0000 */
[----:B-12---:R-:W-:-:S07]  /*9430*/  IMAD.MOV.U32 R12, RZ, RZ, R3 ;  /* 0x000000ffff0c7224 */ /* 0x006fce00078e0003 */
.L_x_8042:
        /* <DEDUP_REMOVED lines=8> */
[----:B------:R-:W-:-:S05]  /*94c0*/  LOP3.LUT R7, R0, 0xfffffffe, RZ, 0xc0, !PT ;  /* 0xfffffffe00077812 */ /* 0x000fca00078ec0ff */
[----:B------:R-:W-:Y:S01]  /*94d0*/  IMAD.IADD R33, R218, 0x1, -R7 ;  /* 0x00000001da217824 */ /* 0x000fe200078e0a07 */
[----:B------:R-:W-:-:S04]  /*94e0*/  CS2R R6, SRZ ;  /* 0x0000000000067805 */ /* 0x000fc8000001ff00 */
        /* <DEDUP_REMOVED lines=12> */
.L_x_7769:
[----:B------:R-:W-:Y:S05]  /*95b0*/  BSYNC B1 ;  /* 0x0000000000017941 */ /* 0x000fea0003800000 */
.L_x_7768:
[----:B------:R-:W2:Y:S01]  /*95c0*/  SYNCS.PHASECHK.TRANS64.TRYWAIT P1, [R2+URZ+0x28c00], R33 ;  /* 0x028c0021020075a7 */ /* 0x000ea2000802017f */
[----:B-1----:R-:W-:Y:S01]  /*95d0*/  VIADDMNMX R13, R21, -R195, 0x40, PT ;  /* 0x00000040150d7446 */ /* 0x002fe200038009c3 */
[----:B-----5:R-:W-:Y:S01]  /*95e0*/  IMAD.MOV.U32 R12, RZ, RZ, R4 ;  /* 0x000000ffff0c7224 */ /* 0x020fe200078e0004 */
[----:B0-----:R-:W-:Y:S01]  /*95f0*/  ISETP.GE.AND P0, PT, R16, R3, PT ;  /* 0x000000031000720c */ /* 0x001fe20003f06270 */
[----:B----4-:R-:W-:Y:S01]  /*9600*/  IMAD.MOV.U32 R14, RZ, RZ, R5 ;  /* 0x000000ffff0e7224 */ /* 0x010fe200078e0005 */
[----:B------:R-:W-:Y:S01]  /*9610*/  BSSY B1, `(.L_x_7770) ;  /* 0x0000010000017945 */ /* 0x000fe20003800000 */
[C---:B------:R-:W-:Y:S01]  /*9620*/  VIADD R0, R184.reuse, 0x20 ;  /* 0x00000020b8007836 */ /* 0x040fe20000000000 */
[-C--:B------:R-:W-:Y:S01]  /*9630*/  ISETP.GE.OR P2, PT, R184, R13.reuse, P0 ;  /* 0x0000000db800720c */ /* 0x080fe20000746670 */
[----:B------:R-:W-:Y:S01]  /*9640*/  IMAD.MOV.U32 R15, RZ, RZ, R9 ;  /* 0x000000ffff0f7224 */ /* 0x000fe200078e0009 */
[----:B------:R-:W-:Y:S01]  /*9650*/  PRMT R51, R51, 0x5410, R12 ;  /* 0x0000541033337816 */ /* 0x000fe2000000000c */
[----:B------:R-:W-:Y:S01]  /*9660*/  IMAD.MOV.U32 R12, RZ, RZ, R6 ;  /* 0x000000ffff0c7224 */ /* 0x000fe200078e0006 */
        /* <DEDUP_REMOVED lines=10> */
.L_x_8043:
[----:B------:R-:W-:Y:S05]  /*9710*/  BSYNC B1 ;  /* 0x0000000000017941 */ /* 0x000fea0003800000 */
.L_x_7770:
        /* <DEDUP_REMOVED lines=8> */
[----:B0-----:R-:W-:Y:S02]  /*97a0*/  SHF.R.U32.HI R33, RZ, 0x3, R15 ;  /* 0x00000003ff217819 */ /* 0x001fe4000001160f */
        /* <DEDUP_REMOVED lines=97> */
.L_x_7773:
[----:B------:R-:W-:Y:S05]  /*9dc0*/  BSYNC B1 ;  /* 0x0000000000017941 */ /* 0x000fea0003800000 */
.L_x_7772:
        /* <DEDUP_REMOVED lines=19> */
[----:B0-----:R-:W-:Y:S01]  /*9f00*/  IMAD.U32 R33, R32, 0x10000, RZ ;  /* 0x0001000020217824 */ /* 0x001fe200078e00ff */
        /* <DEDUP_REMOVED lines=87> */
.L_x_7761:
[----:B------:R-:W-:Y:S05]  /*a480*/  BSYNC B0 ;  /* 0x0000000000007941 */ /* 0x000fea0003800000 */
.L_x_7747:
        /* <DEDUP_REMOVED lines=8> */
.L_x_7744:
[----:B--2---:R-:W-:-:S05]  /*a510*/  IMAD.U32 R0, RZ, RZ, UR37 ;  /* 0x00000025ff007e24 */ /* 0x004fca000f8e00ff */
[----:B------:R-:W-:-:S13]  /*a520*/  ISETP.NE.AND P0, PT, R0, 0x3, PT ;  /* 0x000000030000780c */ /* 0x000fda0003f05270 */
[----:B------:R-:W-:Y:S05]  /*a530*/  @!P0 BRA `(.L_x_7774) ;  /* 0x0000000000048947 */ /* 0x000fea0003800000 */
[----:B------:R-:W-:Y:S01]  /*a540*/  BPT.TRAP 0x1 ;  /* 0x000000040000795c */ /* 0x000fe20000300000 */
.L_x_7774:
[----:B------:R-:W-:Y:S01]  /*a550*/  IMAD R20, R18, 0x8, R2 ;  /* 0x0000000812147824 */ /* 0x000fe200078e0202 */
[----:B------:R-:W-:-:S04]  /*a560*/  SHF.L.U32 R21, R22, 0x1f, RZ ;  /* 0x0000001f16157819 */ /* 0x000fc800000006ff */
[----:B------:R2:W4:Y:S01]  /*a570*/  SYNCS.PHASECHK.TRANS64.TRYWAIT P2, [R20+URZ+0x28c30], R21 ;  /* 0x028c3015140075a7 */ /* 0x000522000804017f */
[----:B------:R-:W-:Y:S05]  /*a580*/  @!P0 BRA `(.L_x_7775) ;  /* 0x0000000000048947 */ /* 0x000fea0003800000 */
[----:B------:R-:W-:Y:S01]  /*a590*/  BPT.TRAP 0x1 ;  /* 0x000000040000795c */ /* 0x000fe20000300000 */
.L_x_7775:
[----:B01-3--:R-:W0:Y:S01]  /*a5a0*/  S2R R3, SR_TID.X ;  /* 0x0000000000037919 */ /* 0x00be220000002100 */
[----:B------:R-:W-:-:S05]  /*a5b0*/  VIADD R0, R2, 0x22400 ;  /* 0x0002240002007836 */ /* 0x000fca0000000000 */
[----:B------:R-:W-:-:S04]  /*a5c0*/  SHF.R.U32.HI R0, RZ, 0x4, R0 ;  /* 0x00000004ff007819 */ /* 0x000fc80000011600 */
[----:B------:R-:W-:Y:S02]  /*a5d0*/  LOP3.LUT R0, R0, 0x3fff, RZ, 0xc0, !PT ;  /* 0x00003fff00007812 */ /* 0x000fe400078ec0ff */
[----:B0-----:R-:W-:-:S04]  /*a5e0*/  LOP3.LUT R3, R3, 0x7f, RZ, 0xc0, !PT ;  /* 0x0000007f03037812 */ /* 0x001fc800078ec0ff */
[----:B------:R-:W-:Y:S01]  /*a5f0*/  ISETP.NE.AND P1, PT, R3, RZ, PT ;  /* 0x000000ff0300720c */ /* 0x000fe20003f25270 */
[----:B----4-:R-:W-:-:S12]  /*a600*/  @P2 BRA `(.L_x_7776) ;  /* 0x0000000000082947 */ /* 0x010fd80003800000 */
[----:B------:R-:W0:Y:S02]  /*a610*/  SYNCS.PHASECHK.TRANS64.TRYWAIT P2, [R20+URZ+0x28c30], R21 ;  /* 0x028c3015140075a7 */ /* 0x000e24000804017f */
[----:B0-----:R-:W-:Y:S05]  /*a620*/  @!P2 BRA `(.L_x_7777) ;  /* 0x0000014800c4a947 */ /* 0x001fea0003800000 */
.L_x_7776:
[----:B------:R-:W-:Y:S05]  /*a630*/  WARPSYNC.ALL ;  /* 0x0000000000007948 */ /* 0x000fea0003800000 */
[----:B------:R-:W-:Y:S01]  /*a640*/  LOP3.LUT R13, R0, 0x10000, RZ, 0xfc, !PT ;  /* 0x00010000000d7812 */ /* 0x000fe200078efcff */
[----:B------:R-:W-:Y:S01]  /*a650*/  VIADD R0, R2, 0x20400 ;  /* 0x0002040002007836 */ /* 0x000fe20000000000 */
[----:B------:R-:W-:-:S03]  /*a660*/  WARPGROUP.ARRIVE ;  /* 0x00000000000079c5 */ /* 0x000fc60000000000 */
[----:B------:R-:W-:Y:S01]  /*a670*/  IMAD R6, R18, 0x200, R13 ;  /* 0x0000020012067824 */ /* 0x000fe200078e020d */
[----:B------:R-:W1:Y:S01]  /*a680*/  LDC R3, c[0x0][0x448] ;  /* 0x00011200ff037b82 */ /* 0x000e620000000800 */
[----:B------:R-:W-:Y:S01]  /*a690*/  IMAD.MOV.U32 R7, RZ, RZ, 0x40000040 ;  /* 0x40000040ff077424 */ /* 0x000fe200078e00ff */
        /* <DEDUP_REMOVED lines=14> */
[----:B------:R-:W-:Y:S01]  /*a780*/  LOP3.LUT R19, R19, 0xf7ffffff, RZ, 0xc0, !PT ;  /* 0xf7ffffff13137812 */ /* 0x000fe200078ec0ff */
[----:B------:R-:W-:-:S02]  /*a790*/  IMAD.MOV.U32 R7, RZ, RZ, 0x40000040 ;  /* 0x40000040ff077424 */ /* 0x000fc400078e00ff */
[----:B------:R-:W-:Y:S01]  /*a7a0*/  IMAD.IADD R0, R204, 0x1, R195 ;  /* 0x00000001cc007824 */ /* 0x000fe200078e02c3 */
[----:B-1----:R-:W-:-:S07]  /*a7b0*/  ISETP.NE.AND P5, PT, R3, 0x1, PT ;  /* 0x000000010300780c */ /* 0x002fce0003fa5270 */
[----:B------:R-:W-:Y:S01]  /*a7c0*/  HGMMA.64x64x16.F32.BF16 R24, gdesc[UR4], RZ, !UPT, gsb0 ;  /* 0x00e00000041879f0 */ /* 0x000fe2000c0018ff */
[----:B------:R-:W-:Y:S01]  /*a7d0*/  R2UR UR6, R8 ;  /* 0x00000000080672ca */ /* 0x000fe200000e0000 */
[----:B------:R-:W-:Y:S01]  /*a7e0*/  VIADD R8, R4, 0x4 ;  /* 0x0000000404087836 */ /* 0x000fe20000000000 */
[----:B------:R-:W-:Y:S01]  /*a7f0*/  R2UR UR7, R9 ;  /* 0x00000000090772ca */ /* 0x000fe200000e0000 */
[----:B------:R-:W-:Y:S01]  /*a800*/  IMAD.MOV.U32 R9, RZ, RZ, 0x40000040 ;  /* 0x40000040ff097424 */ /* 0x000fe200078e00ff */
[----:B------:R-:W-:Y:S02]  /*a810*/  R2UR UR4, R10 ;  /* 0x000000000a0472ca */ /* 0x000fe400000e0000 */
[----:B------:R-:W-:Y:S01]  /*a820*/  R2UR UR5, R11 ;  /* 0x000000000b0572ca */ /* 0x000fe200000e0000 */
[----:B------:R-:W1:Y:S01]  /*a830*/  @P5 LDC R3, c[0x0][0x44c] ;  /* 0x00011300ff035b82 */ /* 0x000e620000000800 */
[----:B------:R-:W-:-:S07]  /*a840*/  @P5 LOP3.LUT R19, R19, 0x8000000, RZ, 0xfc, !PT ;  /* 0x0800000013135812 */ /* 0x000fce00078efcff */
[----:B------:R-:W3:Y:S01]  /*a850*/  @P5 LDC R12, c[0x0][0x450] ;  /* 0x00011400ff0c5b82 */ /* 0x000ee20000000800 */
[----:B-1----:R-:W-:-:S05]  /*a860*/  @P5 IMAD.HI.U32 R3, R0, R3, RZ ;  /* 0x0000000300035227 */ /* 0x002fca00078e00ff */
[----:B---3--:R-:W-:Y:S01]  /*a870*/  @P5 SHF.R.U32.HI R0, RZ, R12, R3 ;  /* 0x0000000cff005219 */ /* 0x008fe20000011603 */
[----:B------:R-:W-:-:S04]  /*a880*/  IMAD.MOV.U32 R3, RZ, RZ, -0x40 ;  /* 0xffffffc0ff037424 */ /* 0x000fc800078e00ff */
[----:B------:R-:W-:-:S05]  /*a890*/  IMAD R3, R168, R3, 0x40 ;  /* 0x00000040a8037424 */ /* 0x000fca00078e0203 */
[----:B------:R-:W-:Y:S01]  /*a8a0*/  IADD3 R12, -R203, R3, R196 ;  /* 0x00000003cb0c7210 */ /* 0x000fe20007ffe1c4 */
        /* <DEDUP_REMOVED lines=13> */
[----:B------:R-:W-:Y:S02]  /*a980*/  R2UR UR6, R14 ;  /* 0x000000000e0672ca */ /* 0x000fe400000e0000 */
[----:B------:R-:W-:Y:S02]  /*a990*/  R2UR UR7, R15 ;  /* 0x000000000f0772ca */ /* 0x000fe400000e0000 */
[----:B------:R-:W-:Y:S01]  /*a9a0*/  R2UR UR4, R6 ;  /* 0x00000000060472ca */ /* 0x000fe200000e0000 */
[----:B------:R-:W1:Y:S01]  /*a9b0*/  SHFL.IDX PT, R15, R0, 0x1, 0x1c1f ;  /* 0x003c1f00000f7f89 */ /* 0x000e6200000e0000 */
[----:B------:R-:W-:Y:S02]  /*a9c0*/  R2UR UR5, R7 ;  /* 0x00000000070572ca */ /* 0x000fe400000e0000 */
[----:B------:R-:W-:Y:S01]  /*a9d0*/  IADD3 R14, R196, 0x1, R3 ;  /* 0x00000001c40e7810 */ /* 0x000fe20007ffe003 */
[----:B------:R-:W3:Y:S03]  /*a9e0*/  SHFL.IDX PT, R0, R0, RZ, 0x1c1f ;  /* 0x001c1fff00007589 */ /* 0x000ee600000e0000 */
[----:B------:R-:W-:-:S04]  /*a9f0*/  IADD3 R57, -R194, R14, -R203 ;  /* 0x0000000ec2397210 */ /* 0x000fc80007ffe9cb */
[----:B-1----:R-:W-:-:S04]  /*aa00*/  VIADDMNMX R14, R15, R57, R12, PT ;  /* 0x000000390f0e7246 */ /* 0x002fc8000380010c */
        /* <DEDUP_REMOVED lines=8> */
[----:B------:R-:W-:Y:S01]  /*aa90*/  IMAD.U32 R12, RZ, RZ, UR4 ;  /* 0x00000004ff0c7e24 */ /* 0x000fe2000f8e00ff */
[----:B------:R-:W-:Y:S02]  /*aaa0*/  WARPGROUP.DEPBAR.LE gsb0, 0x0 ;  /* 0x00008000000079c5 */ /* 0x000fe40000010000 */
[----:B------:R-:W-:Y:S02]  /*aab0*/  FSEL R71, R26, -INF , P2 ;  /* 0xff8000001a477808 */ /* 0x000fe40001000000 */
[----:B------:R-:W-:Y:S02]  /*aac0*/  FSEL R26, R27, -INF , P3 ;  /* 0xff8000001b1a7808 */ /* 0x000fe40001800000 */
[----:B------:R-:W-:-:S02]  /*aad0*/  FSEL R73, R30, -INF , P4 ;  /* 0xff8000001e497808 */ /* 0x000fc40002000000 */
[C---:B------:R-:W-:Y:S02]  /*aae0*/  ISETP.GT.AND P2, PT, R14.reuse, 0x9, PT ;  /* 0x000000090e00780c */ /* 0x040fe40003f44270 */
[----:B------:R-:W-:Y:S02]  /*aaf0*/  FMNMX.FTZ R30, R71, R26, !PT ;  /* 0x0000001a471e7209 */ /* 0x000fe40007810000 */
[C---:B------:R-:W-:Y:S02]  /*ab00*/  ISETP.GT.AND P3, PT, R14.reuse, 0x10, PT ;  /* 0x000000100e00780c */ /* 0x040fe40003f64270 */
[----:B------:R-:W-:Y:S02]  /*ab10*/  FSEL R75, R31, -INF , P2 ;  /* 0xff8000001f4b7808 */ /* 0x000fe40001000000 */
[----:B------:R-:W-:Y:S02]  /*ab20*/  FMNMX.FTZ R30, R73, R30, !PT ;  /* 0x0000001e491e7209 */ /* 0x000fe40007810000 */
[----:B------:R-:W-:-:S02]  /*ab30*/  ISETP.GT.AND P2, PT, R14, 0x11, PT ;  /* 0x000000110e00780c */ /* 0x000fc40003f44270 */
[----:B------:R-:W-:Y:S02]  /*ab40*/  FSEL R77, R34, -INF , P3 ;  /* 0xff800000224d7808 */ /* 0x000fe40001800000 */
        /* <DEDUP_REMOVED lines=37> */
[----:B------:R-:W1:Y:S01]  /*ada0*/  SHFL.BFLY PT, R35, R30, 0x2, 0x1f ;  /* 0x0c401f001e237f89 */ /* 0x000e6200000e0000 */
[----:B------:R-:W-:Y:S02]  /*adb0*/  FSEL R34, R25, -INF , P3 ;  /* 0xff80000019227808 */ /* 0x000fe40001800000 */
[----:B------:R-:W-:Y:S02]  /*adc0*/  FSEL R39, R28, -INF , P4 ;  /* 0xff8000001c277808 */ /* 0x000fe40002000000 */
[C---:B------:R-:W-:Y:S02]  /*add0*/  ISETP.GT.AND P3, PT, R57.reuse, 0x10, PT ;  /* 0x000000103900780c */ /* 0x040fe40003f64270 */
[----:B------:R-:W-:-:S02]  /*ade0*/  ISETP.GT.AND P4, PT, R57, 0x21, PT ;  /* 0x000000213900780c */ /* 0x000fc40003f84270 */
[----:B------:R-:W-:Y:S02]  /*adf0*/  FSEL R61, R32, -INF , P3 ;  /* 0xff800000203d7808 */ /* 0x000fe40001800000 */
[----:B------:R-:W-:Y:S02]  /*ae00*/  ISETP.GT.AND P3, PT, R57, 0x18, PT ;  /* 0x000000183900780c */ /* 0x000fe40003f64270 */
[----:B------:R-:W-:Y:S02]  /*ae10*/  FSEL R41, R41, -INF , P4 ;  /* 0xff80000029297808 */ /* 0x000fe40002000000 */
[----:B-1----:R-:W-:Y:S02]  /*ae20*/  FMNMX.FTZ R14, R30, R35, !PT ;  /* 0x000000231e0e7209 */ /* 0x002fe40007810000 */
[----:B------:R-:W-:Y:S02]  /*ae30*/  FSEL R35, R24, -INF , P2 ;  /* 0xff80000018237808 */ /* 0x000fe40001000000 */
[----:B------:R-:W-:Y:S01]  /*ae40*/  ISETP.GT.AND P2, PT, R57, 0x9, PT ;  /* 0x000000093900780c */ /* 0x000fe20003f44270 */
[----:B------:R-:W1:Y:S01]  /*ae50*/  SHFL.BFLY PT, R63, R14, 0x1, 0x1f ;  /* 0x0c201f000e3f7f89 */ /* 0x000e6200000e0000 */
        /* <DEDUP_REMOVED lines=10> */
[----:B------:R-:W-:Y:S02]  /*af00*/  ISETP.GT.AND P2, PT, R57, 0x29, PT ;  /* 0x000000293900780c */ /* 0x000fe40003f44270 */
[----:B-1----:R-:W-:Y:S02]  /*af10*/  FMNMX.FTZ R14, R14, R63, !PT ;  /* 0x0000003f0e0e7209 */ /* 0x002fe40007810000 */
[----:B------:R-:W-:-:S02]  /*af20*/  FSEL R63, R36, -INF , P3 ;  /* 0xff800000243f7808 */ /* 0x000fc40001800000 */
[----:B------:R-:W-:Y:S01]  /*af30*/  ISETP.GT.AND P3, PT, R57, 0x20, PT ;  /* 0x000000203900780c */ /* 0x000fe20003f64270 */
[----:B------:R-:W-:Y:S01]  /*af40*/  FMUL.FTZ R24, R14, R12 ;  /* 0x0000000c0e187220 */ /* 0x000fe20000410000 */
        /* <DEDUP_REMOVED lines=13> */
[----:B------:R-:W-:Y:S02]  /*b020*/  FSETP.NEU.FTZ.AND P4, PT, R14, -INF , PT ;  /* 0xff8000000e00780b */ /* 0x000fe40003f9d000 */
[----:B------:R-:W-:Y:S02]  /*b030*/  ISETP.GT.AND P3, PT, R57, 0x38, PT ;  /* 0x000000383900780c */ /* 0x000fe40003f64270 */
[----:B------:R-:W-:Y:S02]  /*b040*/  FSEL R49, R49, -INF , P2 ;  /* 0xff80000031317808 */ /* 0x000fe40001000000 */
[----:B------:R-:W-:-:S02]  /*b050*/  FMNMX.FTZ R0, R69, R0, !PT ;  /* 0x0000000045007209 */ /* 0x000fc40007810000 */
[----:B------:R-:W-:Y:S02]  /*b060*/  FSEL R32, R24, RZ, P4 ;  /* 0x000000ff18207208 */ /* 0x000fe40002000000 */
[----:B------:R-:W-:Y:S02]  /*b070*/  ISETP.GT.AND P2, PT, R57, 0x39, PT ;  /* 0x000000393900780c */ /* 0x000fe40003f44270 */
[----:B------:R-:W-:Y:S01]  /*b080*/  FSEL R25, R52, -INF , P3 ;  /* 0xff80000034197808 */ /* 0x000fe20001800000 */
[--C-:B------:R-:W-:Y:S01]  /*b090*/  FFMA.FTZ R28, R26, R12, -R32.reuse ;  /* 0x0000000c1a1c7223 */ /* 0x100fe20000010820 */
[----:B------:R-:W-:Y:S01]  /*b0a0*/  FMNMX.FTZ R24, R49, R0, !PT ;  /* 0x0000000031187209 */ /* 0x000fe20007810000 */
[--C-:B------:R-:W-:Y:S01]  /*b0b0*/  FFMA.FTZ R36, R3, R12, -R32.reuse ;  /* 0x0000000c03247223 */ /* 0x100fe20000010820 */
[----:B------:R-:W-:Y:S01]  /*b0c0*/  FSEL R53, R53, -INF , P2 ;  /* 0xff80000035357808 */ /* 0x000fe20001000000 */
        /* <DEDUP_REMOVED lines=9> */
[-CC-:B-1----:R-:W-:Y:S01]  /*b160*/  FFMA.FTZ R28, R15, R12.reuse, -R32.reuse ;  /* 0x0000000c0f1c7223 */ /* 0x182fe20000010820 */
[----:B------:R-:W1:Y:S01]  /*b170*/  SHFL.BFLY PT, R29, R26, 0x2, 0x1f ;  /* 0x0c401f001a1d7f89 */ /* 0x000e6200000e0000 */
[-CC-:B------:R-:W-:Y:S01]  /*b180*/  FFMA.FTZ R83, R83, R12.reuse, -R32.reuse ;  /* 0x0000000c53537223 */ /* 0x180fe20000010820 */
[-CC-:B------:R-:W-:Y:S01]  /*b190*/  FFMA.FTZ R43, R43, R12.reuse, -R32.reuse ;  /* 0x0000000c2b2b7223 */ /* 0x180fe20000010820 */
[-CC-:B------:R-:W-:Y:S01]  /*b1a0*/  FFMA.FTZ R3, R47, R12.reuse, -R32.reuse ;  /* 0x0000000c2f037223 */ /* 0x180fe20000010820 */
[----:B------:R-:W-:Y:S01]  /*b1b0*/  FFMA.FTZ R55, R55, R12, -R32 ;  /* 0x0000000c37377223 */ /* 0x000fe20000010820 */
[----:B------:R-:W3:Y:S08]  /*b1c0*/  MUFU.EX2 R153, R153 ;  /* 0x0000009900997308 */ /* 0x000ef00000000800 */
[----:B------:R-:W-:Y:S08]  /*b1d0*/  MUFU.EX2 R155, R155 ;  /* 0x0000009b009b7308 */ /* 0x000ff00000000800 */
[----:B------:R-:W-:Y:S01]  /*b1e0*/  MUFU.EX2 R24, R24 ;  /* 0x0000001800187308 */ /* 0x000fe20000000800 */
[----:B---3--:R-:W-:Y:S01]  /*b1f0*/  FADD.FTZ R38, R153, R0 ;  /* 0x0000000099267221 */ /* 0x008fe20000010000 */
[----:B------:R-:W-:-:S02]  /*b200*/  F2FP.BF16.F32.PACK_AB R153, R0, R153 ;  /* 0x000000990099723e */ /* 0x000fc400000010ff */
[----:B-1----:R-:W-:Y:S01]  /*b210*/  FMNMX.FTZ R29, R26, R29, !PT ;  /* 0x0000001d1a1d7209 */ /* 0x002fe20007810000 */
[-CC-:B------:R-:W-:Y:S01]  /*b220*/  FFMA.FTZ R26, R27, R12.reuse, -R32.reuse ;  /* 0x0000000c1b1a7223 */ /* 0x180fe20000010820 */
[--C-:B------:R-:W-:Y:S02]  /*b230*/  FFMA.FTZ R27, R51, R12, -R32.reuse ;  /* 0x0000000c331b7223 */ /* 0x100fe40000010820 */
[----:B------:R-:W-:Y:S01]  /*b240*/  MUFU.EX2 R157, R157 ;  /* 0x0000009d009d7308 */ /* 0x000fe20000000800 */
[----:B------:R-:W1:Y:S07]  /*b250*/  SHFL.BFLY PT, R30, R29, 0x1, 0x1f ;  /* 0x0c201f001d1e7f89 */ /* 0x000e6e00000e0000 */
[----:B------:R-:W-:Y:S08]  /*b260*/  MUFU.EX2 R40, R79 ;  /* 0x0000004f00287308 */ /* 0x000ff00000000800 */
[----:B------:R-:W-:Y:S08]  /*b270*/  MUFU.EX2 R81, R81 ;  /* 0x0000005100517308 */ /* 0x000ff00000000800 */
[----:B------:R-:W3:Y:S01]  /*b280*/  MUFU.EX2 R42, R83 ;  /* 0x00000053002a7308 */ /* 0x000ee20000000800 */
[----:B-1----:R-:W-:Y:S01]  /*b290*/  FMNMX.FTZ R15, R29, R30, !PT ;  /* 0x0000001e1d0f7209 */ /* 0x002fe20007810000 */
[----:B------:R-:W-:Y:S01]  /*b2a0*/  FFMA.FTZ R29, R31, R12, -R32 ;  /* 0x0000000c1f1d7223 */ /* 0x000fe20000010820 */
[----:B------:R-:W-:-:S02]  /*b2b0*/  @!P1 VIADD R31, R20, 0x28c40 ;  /* 0x00028c40141f9836 */ /* 0x000fc40000000000 */
[C---:B------:R-:W-:Y:S01]  /*b2c0*/  FSETP.NEU.FTZ.AND P2, PT, R15.reuse, -INF , PT ;  /* 0xff8000000f00780b */ /* 0x040fe20003f5d000 */
[-C--:B------:R-:W-:Y:S02]  /*b2d0*/  FMUL.FTZ R30, R15, R12.reuse ;  /* 0x0000000c0f1e7220 */ /* 0x080fe40000410000 */
[----:B------:R-:W-:Y:S01]  /*b2e0*/  @!P1 PRMT R31, RZ, 0x654, R31 ;  /* 0x00000654ff1f9816 */ /* 0x000fe2000000001f */
[----:B------:R-:W-:Y:S02]  /*b2f0*/  MUFU.EX2 R161, R36 ;  /* 0x0000002400a17308 */ /* 0x000fe40000000800 */
[----:B------:R-:W-:Y:S01]  /*b300*/  FSEL R32, R30, RZ, P2 ;  /* 0x000000ff1e207208 */ /* 0x000fe20001000000 */
[----:B------:R1:W-:Y:S04]  /*b310*/  @!P1 SYNCS.ARRIVE.TRANS64.RED.A1T0 RZ, [R31+URZ], RZ ;  /* 0x000000ff1fff99a7 */ /* 0x0003e8000810043f */
        /* <DEDUP_REMOVED lines=15> */
[-CC-:B------:R-:W-:Y:S01]  /*b410*/  FFMA.FTZ R49, R49, R12.reuse, -R32.reuse ;  /* 0x0000000c31317223 */ /* 0x180fe20000010820 */
[-CC-:B------:R-:W-:Y:S01]  /*b420*/  FFMA.FTZ R25, R25, R12.reuse, -R32.reuse ;  /* 0x0000000c19197223 */ /* 0x180fe20000010820 */
[----:B------:R-:W-:Y:S01]  /*b430*/  FFMA.FTZ R32, R53, R12, -R32 ;  /* 0x0000000c35207223 */ /* 0x000fe20000010820 */
[----:B---3--:R-:W-:-:S04]  /*b440*/  F2FP.BF16.F32.PACK_AB R159, R42, R81 ;  /* 0x000000512a9f723e */ /* 0x008fc800000010ff */
[----:B------:R-:W3:Y:S08]  /*b450*/  MUFU.EX2 R39, R39 ;  /* 0x0000002700277308 */ /* 0x000ef00000000800 */
[----:B------:R-:W0:Y:S01]  /*b460*/  MUFU.EX2 R154, R59 ;  /* 0x0000003b009a7308 */ /* 0x000e220000000800 */
[----:B----45:R-:W-:-:S07]  /*b470*/  F2FP.BF16.F32.PACK_AB R152, R34, R35 ;  /* 0x000000232298723e */ /* 0x030fce00000010ff */
[----:B------:R-:W1:Y:S08]  /*b480*/  MUFU.EX2 R61, R61 ;  /* 0x0000003d003d7308 */ /* 0x000e700000000800 */
[----:B------:R4:W2:Y:S08]  /*b490*/  MUFU.EX2 R156, R33 ;  /* 0x00000021009c7308 */ /* 0x0008b00000000800 */
[----:B------:R-:W2:Y:S01]  /*b4a0*/  MUFU.EX2 R63, R63 ;  /* 0x0000003f003f7308 */ /* 0x000ea20000000800 */
[----:B----4-:R-:W-:Y:S01]  /*b4b0*/  FADD.FTZ R33, R155, R38 ;  /* 0x000000269b217221 */ /* 0x010fe20000010000 */
[----:B------:R-:W-:Y:S01]  /*b4c0*/  FADD.FTZ R38, R35, R34 ;  /* 0x0000002223267221 */ /* 0x000fe20000010000 */
[----:B------:R-:W-:-:S02]  /*b4d0*/  F2FP.BF16.F32.PACK_AB R155, R24, R155 ;  /* 0x0000009b189b723e */ /* 0x000fc400000010ff */
[----:B------:R-:W-:Y:S01]  /*b4e0*/  FADD.FTZ R46, R24, R33 ;  /* 0x00000021182e7221 */ /* 0x000fe20000010000 */
[----:B---3--:R-:W-:Y:S02]  /*b4f0*/  FADD.FTZ R33, R39, R38 ;  /* 0x0000002627217221 */ /* 0x008fe40000010000 */
[----:B------:R3:W4:Y:S08]  /*b500*/  MUFU.EX2 R158, R37 ;  /* 0x00000025009e7308 */ /* 0x0007300000000800 */
[----:B------:R-:W4:Y:S01]  /*b510*/  MUFU.EX2 R65, R65 ;  /* 0x0000004100417308 */ /* 0x000f220000000800 */
[----:B---3--:R-:W-:Y:S01]  /*b520*/  FADD.FTZ R37, R157, R46 ;  /* 0x0000002e9d257221 */ /* 0x008fe20000010000 */
[C---:B0-----:R-:W-:Y:S01]  /*b530*/  FADD.FTZ R46, R154.reuse, R33 ;  /* 0x000000219a2e7221 */ /* 0x041fe20000010000 */
[----:B------:R-:W-:Y:S01]  /*b540*/  F2FP.BF16.F32.PACK_AB R154, R154, R39 ;  /* 0x000000279a9a723e */ /* 0x000fe200000010ff */
[----:B------:R-:W-:Y:S01]  /*b550*/  BAR.SYNC.DEFER_BLOCKING 0xf, 0x100 ;  /* 0x03c4000000007b1d */ /* 0x000fe20000010000 */
[C---:B------:R-:W-:Y:S01]  /*b560*/  FADD.FTZ R48, R40.reuse, R37 ;  /* 0x0000002528307221 */ /* 0x040fe20000010000 */
[----:B-1----:R-:W-:Y:S01]  /*b570*/  FADD.FTZ R31, R61, R46 ;  /* 0x0000002e3d1f7221 */ /* 0x002fe20000010000 */
[----:B------:R-:W-:-:S02]  /*b580*/  F2FP.BF16.F32.PACK_AB R157, R40, R157 ;  /* 0x0000009d289d723e */ /* 0x000fc400000010ff */
[----:B------:R-:W-:Y:S01]  /*b590*/  FADD.FTZ R33, R81, R48 ;  /* 0x0000003051217221 */ /* 0x000fe20000010000 */
[----:B------:R-:W0:Y:S01]  /*b5a0*/  MUFU.EX2 R44, R43 ;  /* 0x0000002b002c7308 */ /* 0x000e220000000800 */
[C---:B--2---:R-:W-:Y:S01]  /*b5b0*/  FADD.FTZ R0, R156.reuse, R31 ;  /* 0x0000001f9c007221 */ /* 0x044fe20000010000 */
[----:B------:R-:W-:Y:S01]  /*b5c0*/  F2FP.BF16.F32.PACK_AB R156, R156, R61 ;  /* 0x0000003d9c9c723e */ /* 0x000fe200000010ff */
[----:B------:R-:W-:Y:S02]  /*b5d0*/  FADD.FTZ R46, R42, R33 ;  /* 0x000000212a2e7221 */ /* 0x000fe40000010000 */
[----:B------:R-:W-:Y:S02]  /*b5e0*/  FADD.FTZ R31, R63, R0 ;  /* 0x000000003f1f7221 */ /* 0x000fe40000010000 */
[----:B------:R-:W-:Y:S01]  /*b5f0*/  FADD.FTZ R33, R161, R46 ;  /* 0x0000002ea1217221 */ /* 0x000fe20000010000 */
[----:B------:R-:W1:Y:S01]  /*b600*/  MUFU.EX2 R160, R41 ;  /* 0x0000002900a07308 */ /* 0x000e620000000800 */
[C---:B----4-:R-:W-:Y:S01]  /*b610*/  FADD.FTZ R0, R158.reuse, R31 ;  /* 0x0000001f9e007221 */ /* 0x050fe20000010000 */
[----:B------:R-:W-:-:S03]  /*b620*/  F2FP.BF16.F32.PACK_AB R158, R158, R63 ;  /* 0x0000003f9e9e723e */ /* 0x000fc600000010ff */
[----:B------:R-:W-:-:S03]  /*b630*/  FADD.FTZ R31, R65, R0 ;  /* 0x00000000411f7221 */ /* 0x000fc60000010000 */
[----:B------:R-:W2:Y:S01]  /*b640*/  MUFU.EX2 R28, R28 ;  /* 0x0000001c001c7308 */ /* 0x000ea20000000800 */
[C---:B0-----:R-:W-:Y:S01]  /*b650*/  FADD.FTZ R33, R44.reuse, R33 ;  /* 0x000000212c217221 */ /* 0x041fe20000010000 */
[----:B------:R-:W-:Y:S01]  /*b660*/  F2FP.BF16.F32.PACK_AB R161, R44, R161 ;  /* 0x000000a12ca1723e */ /* 0x000fe200000010ff */
[----:B------:R0:W-:Y:S04]  /*b670*/  STSM.16.M88.4 [R197+0x26800], R152 ;  /* 0x02680098c5007844 */ /* 0x0001e80000000200 */
[----:B------:R0:W-:Y:S01]  /*b680*/  STSM.16.M88.4 [R200], R156 ;  /* 0x0000009cc8007844 */ /* 0x0001e20000000200 */
[----:B------:R-:W3:Y:S01]  /*b690*/  MUFU.EX2 R67, R67 ;  /* 0x0000004300437308 */ /* 0x000ee20000000800 */
[C---:B-1----:R-:W-:Y:S01]  /*b6a0*/  FADD.FTZ R0, R160.reuse, R31 ;  /* 0x0000001fa0007221 */ /* 0x042fe20000010000 */
[----:B------:R-:W-:-:S06]  /*b6b0*/  F2FP.BF16.F32.PACK_AB R160, R160, R65 ;  /* 0x00000041a0a0723e */ /* 0x000fcc00000010ff */
[----:B------:R-:W1:Y:S01]  /*b6c0*/  MUFU.EX2 R3, R3 ;  /* 0x0000000300037308 */ /* 0x000e620000000800 */
[----:B--2---:R-:W-:-:S07]  /*b6d0*/  FADD.FTZ R24, R28, R33 ;  /* 0x000000211c187221 */ /* 0x004fce0000010000 */
[----:B------:R-:W2:Y:S01]  /*b6e0*/  MUFU.EX2 R36, R45 ;  /* 0x0000002d00247308 */ /* 0x000ea20000000800 */
[----:B---3--:R-:W-:-:S07]  /*b6f0*/  FADD.FTZ R31, R67, R0 ;  /* 0x00000000431f7221 */ /* 0x008fce0000010000 */
[----:B------:R-:W-:Y:S01]  /*b700*/  MUFU.EX2 R26, R26 ;  /* 0x0000001a001a7308 */ /* 0x000fe20000000800 */
[C---:B-1----:R-:W-:Y:S01]  /*b710*/  F2FP.BF16.F32.PACK_AB R163, R3.reuse, R28 ;  /* 0x0000001c03a3723e */ /* 0x042fe200000010ff */
[----:B------:R-:W-:-:S06]  /*b720*/  FADD.FTZ R3, R3, R24 ;  /* 0x0000001803037221 */ /* 0x000fcc0000010000 */
[----:B------:R-:W1:Y:S01]  /*b730*/  MUFU.EX2 R27, R27 ;  /* 0x0000001b001b7308 */ /* 0x000e620000000800 */
[C---:B--2---:R-:W-:Y:S01]  /*b740*/  F2FP.BF16.F32.PACK_AB R162, R36.reuse, R67 ;  /* 0x0000004324a2723e */ /* 0x044fe200000010ff */
[----:B------:R-:W-:-:S04]  /*b750*/  FADD.FTZ R36, R36, R31 ;  /* 0x0000001f24247221 */ /* 0x000fc80000010000 */
[----:B------:R0:W-:Y:S02]  /*b760*/  STSM.16.M88.4 [R198], R160 ;  /* 0x000000a0c6007844 */ /* 0x0001e40000000200 */
[----:B------:R-:W-:Y:S08]  /*b770*/  MUFU.EX2 R69, R69 ;  /* 0x0000004500457308 */ /* 0x000ff00000000800 */
[----:B------:R-:W2:Y:S01]  /*b780*/  MUFU.EX2 R38, R49 ;  /* 0x0000003100267308 */ /* 0x000ea20000000800 */
[----:B-1----:R-:W-:Y:S01]  /*b790*/  F2FP.BF16.F32.PACK_AB R165, R27, R26 ;  /* 0x0000001a1ba5723e */ /* 0x002fe200000010ff */
[----:B------:R-:W-:-:S04]  /*b7a0*/  FADD.FTZ R26, R26, R3 ;  /* 0x000000031a1a7221 */ /* 0x000fc80000010000 */
[----:B------:R-:W-:Y:S02]  /*b7b0*/  FADD.FTZ R26, R27, R26 ;  /* 0x0000001a1b1a7221 */ /* 0x000fe40000010000 */
[----:B------:R-:W1:Y:S08]  /*b7c0*/  MUFU.EX2 R29, R29 ;  /* 0x0000001d001d7308 */ /* 0x000e700000000800 */
[----:B------:R-:W3:Y:S01]  /*b7d0*/  MUFU.EX2 R30, R55 ;  /* 0x00000037001e7308 */ /* 0x000ee20000000800 */
[----:B--2---:R-:W-:Y:S01]  /*b7e0*/  F2FP.BF16.F32.PACK_AB R164, R38, R69 ;  /* 0x0000004526a4723e */ /* 0x004fe200000010ff */
[----:B------:R-:W-:-:S04]  /*b7f0*/  FADD.FTZ R69, R69, R36 ;  /* 0x0000002445457221 */ /* 0x000fc80000010000 */
[----:B------:R-:W-:Y:S02]  /*b800*/  FADD.FTZ R38, R38, R69 ;  /* 0x0000004526267221 */ /* 0x000fe40000010000 */
[----:B------:R-:W-:Y:S01]  /*b810*/  MUFU.EX2 R25, R25 ;  /* 0x0000001900197308 */ /* 0x000fe20000000800 */
[----:B-1----:R-:W-:-:S07]  /*b820*/  FADD.FTZ R3, R29, R26 ;  /* 0x0000001a1d037221 */ /* 0x002fce0000010000 */
[----:B------:R-:W1:Y:S01]  /*b830*/  MUFU.EX2 R32, R32 ;  /* 0x0000002000207308 */ /* 0x000e620000000800 */
[C---:B---3--:R-:W-:Y:S01]  /*b840*/  F2FP.BF16.F32.PACK_AB R167, R30.reuse, R29 ;  /* 0x0000001d1ea7723e */ /* 0x048fe200000010ff */
[----:B------:R-:W-:Y:S01]  /*b850*/  FADD.FTZ R3, R30, R3 ;  /* 0x000000031e037221 */ /* 0x000fe20000010000 */
[----:B-1----:R-:W-:Y:S01]  /*b860*/  F2FP.BF16.F32.PACK_AB R166, R32, R25 ;  /* 0x0000001920a6723e */ /* 0x002fe200000010ff */
[----:B------:R-:W-:-:S04]  /*b870*/  FADD.FTZ R25, R25, R38 ;  /* 0x0000002619197221 */ /* 0x000fc80000010000 */
[----:B------:R0:W-:Y:S01]  /*b880*/  STSM.16.M88.4 [R199], R164 ;  /* 0x000000a4c7007844 */ /* 0x0001e20000000200 */
[----:B------:R-:W-:Y:S01]  /*b890*/  FADD.FTZ R0, R32, R25 ;  /* 0x0000001920007221 */ /* 0x000fe20000010000 */
[----:B------:R-:W-:Y:S06]  /*b8a0*/  @!P0 BRA `(.L_x_7778) ;  /* 0x0000000000048947 */ /* 0x000fec0003800000 */
[----:B------:R-:W-:Y:S01]  /*b8b0*/  BPT.TRAP 0x1 ;  /* 0x000000040000795c */ /* 0x000fe20000300000 */
.L_x_7778:
[----:B------:R1:W2:Y:S01]  /*b8c0*/  SYNCS.PHASECHK.TRANS64.TRYWAIT P2, [R20+URZ+0x28c50], R21 ;  /* 0x028c5015140075a7 */ /* 0x0002a2000804017f */
[----:B------:R-:W-:Y:S05]  /*b8d0*/  @!P0 BRA `(.L_x_7779) ;  /* 0x0000000000048947 */ /* 0x000fea0003800000 */
[----:B------:R-:W-:Y:S01]  /*b8e0*/  BPT.TRAP 0x1 ;  /* 0x000000040000795c */ /* 0x000fe20000300000 */
.L_x_7779:
[----:B------:R-:W3:Y:S01]  /*b8f0*/  @P5 LDC R26, c[0x0][0x44c] ;  /* 0x00011300ff1a5b82 */ /* 0x000ee20000000800 */
[----:B------:R-:W-:Y:S01]  /*b900*/  ULDC UR39, c[0x0][0x988] ;  /* 0x0002620000277ab9 */ /* 0x000fe20000000800 */
[----:B------:R-:W-:Y:S01]  /*b910*/  ULDC UR40, c[0x0][0x988] ;  /* 0x0002620000287ab9 */ /* 0x000fe20000000800 */
[----:B------:R-:W-:Y:S01]  /*b920*/  BSSY B0, `(.L_x_7780) ;  /* 0x0000006000007945 */ /* 0x000fe20003800000 */
[----:B------:R-:W-:-:S04]  /*b930*/  IMAD R28, R18, 0x1000, R191 ;  /* 0x00001000121c7824 */ /* 0x000fc800078e02bf */
[----:B------:R-:W4:Y:S01]  /*b940*/  @P5 LDC R30, c[0x0][0x450] ;  /* 0x00011400ff1e5b82 */ /* 0x000f220000000800 */
[----:B--2---:R-:W-:Y:S05]  /*b950*/  @P2 BRA `(.L_x_7781) ;  /* 0x0000000000082947 */ /* 0x004fea0003800000 */
[----:B------:R-:W2:Y:S02]  /*b960*/  SYNCS.PHASECHK.TRANS64.TRYWAIT P2, [R20+URZ+0x28c50], R21 ;  /* 0x028c5015140075a7 */ /* 0x000ea4000804017f */
[----:B--2---:R-:W-:Y:S05]  /*b970*/  @!P2 BRA `(.L_x_7782) ;  /* 0x000001380004a947 */ /* 0x004fea0003800000 */
.L_x_7781:
[----:B------:R-:W-:Y:S05]  /*b980*/  BSYNC B0 ;  /* 0x0000000000007941 */ /* 0x000fea0003800000 */
.L_x_7780:
[----:B------:R-:W5:Y:S01]  /*b990*/  LDC R24, c[0x0][0x448] ;  /* 0x00011200ff187b82 */ /* 0x000f620000000800 */
[----:B------:R-:W-:Y:S01]  /*b9a0*/  IMAD.MOV.U32 R25, RZ, RZ, 0x40000040 ;  /* 0x40000040ff197424 */ /* 0x000fe200078e00ff */
[----:B------:R-:W-:Y:S01]  /*b9b0*/  BSSY B0, `(.L_x_7783) ;  /* 0x000023c000007945 */ /* 0x000fe20003800000 */
[----:B-12---:R-:W-:Y:S02]  /*b9c0*/  IMAD.MOV.U32 R21, RZ, RZ, R195 ;  /* 0x000000ffff157224 */ /* 0x006fe400078e00c3 */
[----:B------:R-:W-:Y:S01]  /*b9d0*/  IMAD.MOV.U32 R29, RZ, RZ, 0x40000040 ;  /* 0x40000040ff1d7424 */ /* 0x000fe200078e00ff */
[C---:B------:R-:W-:Y:S01]  /*b9e0*/  R2UR UR7, R25.reuse ;  /* 0x00000000190772ca */ /* 0x040fe200000e0000 */
[----:B------:R-:W-:Y:S01]  /*b9f0*/  VIADD R216, R168, 0xfffffffe ;  /* 0xfffffffea8d87836 */ /* 0x000fe20000000000 */
[----:B------:R-:W-:Y:S01]  /*ba00*/  R2UR UR11, R25 ;  /* 0x00000000190b72ca */ /* 0x000fe200000e0000 */
[----:B------:R-:W-:Y:S01]  /*ba10*/  @!P1 VIADD R20, R20, 0x28c60 ;  /* 0x00028c6014149836 */ /* 0x000fe20000000000 */
[----:B------:R-:W-:-:S04]  /*ba20*/  R2UR UR19, R29 ;  /* 0x000000001d1372ca */ /* 0x000fc800000e0000 */
[----:B------:R-:W-:Y:S02]  /*ba30*/  @!P1 PRMT R20, RZ, 0x654, R20 ;  /* 0x00000654ff149816 */ /* 0x000fe40000000014 */
[----:B-----5:R-:W-:Y:S01]  /*ba40*/  ISETP.NE.AND P2, PT, R24, 0x1, PT ;  /* 0x000000011800780c */ /* 0x020fe20003f45270 */
[----:B------:R-:W-:-:S05]  /*ba50*/  IMAD.MOV.U32 R24, RZ, RZ, R28 ;  /* 0x000000ffff187224 */ /* 0x000fca00078e001c */
[----:B------:R-:W-:Y:S01]  /*ba60*/  R2UR UR6, R24 ;  /* 0x00000000180672ca */ /* 0x000fe200000e0000 */
[----:B------:R-:W-:-:S05]  /*ba70*/  VIADD R24, R28, 0x80 ;  /* 0x000000801c187836 */ /* 0x000fca0000000000 */
[----:B------:R-:W-:Y:S01]  /*ba80*/  R2UR UR10, R24 ;  /* 0x00000000180a72ca */ /* 0x000fe200000e0000 */
[----:B---3--:R-:W-:-:S04]  /*ba90*/  @P2 IMAD.HI.U32 R27, R195, R26, RZ ;  /* 0x0000001ac31b2227 */ /* 0x008fc800078e00ff */
[C---:B------:R-:W-:Y:S01]  /*baa0*/  VIADD R26, R28.reuse, 0x100 ;  /* 0x000001001c1a7836 */ /* 0x040fe20000000000 */
[----:B----4-:R-:W-:Y:S01]  /*bab0*/  @P2 SHF.R.U32.HI R21, RZ, R30, R27 ;  /* 0x0000001eff152219 */ /* 0x010fe2000001161b */
[----:B------:R-:W-:Y:S02]  /*bac0*/  VIADD R28, R28, 0x180 ;  /* 0x000001801c1c7836 */ /* 0x000fe40000000000 */
[----:B------:R-:W-:Y:S01]  /*bad0*/  IMAD.MOV.U32 R27, RZ, RZ, 0x40000040 ;  /* 0x40000040ff1b7424 */ /* 0x000fe200078e00ff */
[----:B------:R-:W-:Y:S02]  /*bae0*/  R2UR UR14, R26 ;  /* 0x000000001a0e72ca */ /* 0x000fe400000e0000 */
[----:B------:R-:W-:Y:S02]  /*baf0*/  R2UR UR18, R28 ;  /* 0x000000001c1272ca */ /* 0x000fe400000e0000 */
[----:B------:R-:W-:Y:S02]  /*bb00*/  R2UR UR15, R27 ;  /* 0x000000001b0f72ca */ /* 0x000fe400000e0000 */
[----:B------:R-:W-:Y:S01]  /*bb10*/  WARPGROUP.ARRIVE ;  /* 0x00000000000079c5 */ /* 0x000fe20000000000 */
[----:B------:R-:W-:-:S05]  /*bb20*/  IADD3 R21, R21, R196, -R194 ;  /* 0x000000c415157210 */ /* 0x000fca0007ffe8c2 */
[----:B------:R-:W-:Y:S03]  /*bb30*/  HGMMA.64x256x16.F32.BF16 R24, R152, gdesc[UR4].tnspB, RZ, !UPT, gsb0 ;  /* 0x43e0000498187df0 */ /* 0x000fe6000c0018ff */
[----:B------:R-:W-:Y:S02]  /*bb40*/  WARPGROUP.DEPBAR.LE gsb0, 0x0 ;  /* 0x00008000000079c5 */ /* 0x000fe40000010000 */
[----:B------:R-:W-:Y:S01]  /*bb50*/  WARPGROUP.ARRIVE ;  /* 0x00000000000079c5 */ /* 0x000fe20000000000 */
[----:B0-----:R-:W-:-:S04]  /*bb60*/  SHF.R.S32.HI R152, RZ, 0x1f, R21 ;  /* 0x0000001fff987819 */ /* 0x001fc80000011415 */
[----:B------:R-:W-:-:S15]  /*bb70*/  LEA.HI R152, R152, R21, RZ, 0x6 ;  /* 0x0000001598987211 */ /* 0x000fde00078f30ff */
[----:B------:R-:W-:-:S03]  /*bb80*/  NOP ;  /* 0x0000000000007918 */ /* 0x000fc60000000000 */
[----:B------:R-:W-:Y:S01]  /*bb90*/  HGMMA.64x256x16.F32.BF16 R24, R156, gdesc[UR8].tnspB, R24, gsb0 ;  /* 0x43e000089c187df0 */ /* 0x000fe20008001818 */
[----:B------:R-:W-:-:S04]  /*bba0*/  SHF.R.S32.HI R152, RZ, 0x6, R152 ;  /* 0x00000006ff987819 */ /* 0x000fc80000011498 */
[----:B------:R-:W-:-:S04]  /*bbb0*/  VIMNMX R215, R201, R152, !PT ;  /* 0x00000098c9d77248 */ /* 0x000fc80007fe0100 */
[----:B------:R-:W-:Y:S01]  /*bbc0*/  ISETP.GE.AND P2, PT, R216, R215, PT ;  /* 0x000000d7d800720c */ /* 0x000fe20003f46270 */
[----:B------:R-:W-:Y:S02]  /*bbd0*/  WARPGROUP.DEPBAR.LE gsb0, 0x0 ;  /* 0x00008000000079c5 */ /* 0x000fe40000010000 */
[----:B------:R-:W-:-:S15]  /*bbe0*/  WARPGROUP.ARRIVE ;  /* 0x00000000000079c5 */ /* 0x000fde0000000000 */
[----:B------:R-:W-:-:S01]  /*bbf0*/  NOP ;  /* 0x0000000000007918 */ /* 0x000fc20000000000 */
        /* <DEDUP_REMOVED lines=16> */
[----:B------:R-:W-:Y:S01]  /*bd00*/  BSSY B1, `(.L_x_7784) ;  /* 0x0000206000017945 */ /* 0x000fe20003800000 */
[----:B------:R-:W-:Y:S02]  /*bd10*/  IMAD.MOV.U32 R227, RZ, RZ, R14 ;  /* 0x000000ffffe37224 */ /* 0x000fe400078e000e */
[----:B------:R-:W-:Y:S02]  /*bd20*/  IMAD.MOV.U32 R21, RZ, RZ, R15 ;  /* 0x000000ffff157224 */ /* 0x000fe400078e000f */
[----:B------:R-:W-:-:S07]  /*bd30*/  IMAD.MOV.U32 R226, RZ, RZ, R18 ;  /* 0x000000ffffe27224 */ /* 0x000fce00078e0012 */
.L_x_7795:
[----:B------:R-:W-:-:S05]  /*bd40*/  VIADD R18, R226, 0x1 ;  /* 0x00000001e2127836 */ /* 0x000fca0000000000 */
[----:B------:R-:W-:-:S04]  /*bd50*/  ISETP.NE.AND P2, PT, R18, 0x2, PT ;  /* 0x000000021200780c */ /* 0x000fc80003f45270 */
[----:B------:R-:W-:Y:S02]  /*bd60*/  SEL R12, RZ, 0x1, P2 ;  /* 0x00000001ff0c7807 */ /* 0x000fe40001000000 */
[----:B------:R-:W-:Y:S02]  /*bd70*/  SEL R18, R18, RZ, P2 ;  /* 0x000000ff12127207 */ /* 0x000fe40001000000 */
[----:B------:R-:W-:Y:S01]  /*bd80*/  LOP3.LUT R22, R22, R12, RZ, 0x3c, !PT ;  /* 0x0000000c16167212 */ /* 0x000fe200078e3cff */
[----:B-1----:R-:W-:Y:S06]  /*bd90*/  @!P0 BRA `(.L_x_7785) ;  /* 0x0000000000048947 */ /* 0x002fec0003800000 */
[----:B------:R-:W-:Y:S01]  /*bda0*/  BPT.TRAP 0x1 ;  /* 0x000000040000795c */ /* 0x000fe20000300000 */
.L_x_7785:
[----:B------:R-:W-:Y:S01]  /*bdb0*/  IMAD R217, R18, 0x8, R2 ;  /* 0x0000000812d97824 */ /* 0x000fe200078e0202 */
[----:B0-----:R-:W-:-:S04]  /*bdc0*/  SHF.L.U32 R20, R22, 0x1f, RZ ;  /* 0x0000001f16147819 */ /* 0x001fc800000006ff */
[----:B------:R0:W1:Y:S01]  /*bdd0*/  SYNCS.PHASECHK.TRANS64.TRYWAIT P2, [R217+URZ+0x28c30], R20 ;  /* 0x028c3014d90075a7 */ /* 0x000062000804017f */
[----:B------:R-:W-:Y:S05]  /*bde0*/  @!P0 BRA `(.L_x_7786) ;  /* 0x0000000000048947 */ /* 0x000fea0003800000 */
[----:B------:R-:W-:Y:S01]  /*bdf0*/  BPT.TRAP 0x1 ;  /* 0x000000040000795c */ /* 0x000fe20000300000 */
.L_x_7786:
[----:B------:R-:W2:Y:S01]  /*be00*/  LDC R12, c[0x0][0x448] ;  /* 0x00011200ff0c7b82 */ /* 0x000ea20000000800 */
[----:B------:R-:W-:Y:S01]  /*be10*/  BSSY B2, `(.L_x_7787) ;  /* 0x000000a000027945 */ /* 0x000fe20003800000 */
[----:B--2---:R-:W-:Y:S01]  /*be20*/  ISETP.NE.AND P3, PT, R12, 0x1, PT ;  /* 0x000000010c00780c */ /* 0x004fe20003f65270 */
[----:B------:R-:W-:-:S12]  /*be30*/  IMAD.IADD R12, R204, 0x1, R195 ;  /* 0x00000001cc0c7824 */ /* 0x000fd800078e02c3 */
[----:B------:R-:W2:Y:S08]  /*be40*/  @P3 LDC R15, c[0x0][0x44c] ;  /* 0x00011300ff0f3b82 */ /* 0x000eb00000000800 */
[----:B------:R-:W3:Y:S01]  /*be50*/  @P3 LDC R14, c[0x0][0x450] ;  /* 0x00011400ff0e3b82 */ /* 0x000ee20000000800 */
[----:B--2---:R-:W-:-:S05]  /*be60*/  @P3 IMAD.HI.U32 R15, R12, R15, RZ ;  /* 0x0000000f0c0f3227 */ /* 0x004fca00078e00ff */
[----:B---3--:R-:W-:Y:S01]  /*be70*/  @P3 SHF.R.U32.HI R12, RZ, R14, R15 ;  /* 0x0000000eff0c3219 */ /* 0x008fe2000001160f */
[----:B-1----:R-:W-:Y:S06]  /*be80*/  @P2 BRA `(.L_x_7788) ;  /* 0x0000000000082947 */ /* 0x002fec0003800000 */
[----:B------:R-:W1:Y:S02]  /*be90*/  SYNCS.PHASECHK.TRANS64.TRYWAIT P2, [R217+URZ+0x28c30], R20 ;  /* 0x028c3014d90075a7 */ /* 0x000e64000804017f */
[----:B-1----:R-:W-:Y:S05]  /*bea0*/  @!P2 BRA `(.L_x_7789) ;  /* 0x0000013000cca947 */ /* 0x002fea0003800000 */
.L_x_7788:
[----:B------:R-:W-:Y:S05]  /*beb0*/  BSYNC B2 ;  /* 0x0000000000027941 */ /* 0x000fea0003800000 */
.L_x_7787:
[----:B------:R-:W-:Y:S01]  /*bec0*/  IMAD.MOV.U32 R14, RZ, RZ, -0x40 ;  /* 0xffffffc0ff0e7424 */ /* 0x000fe200078e00ff */
[----:B------:R-:W-:Y:S01]  /*bed0*/  R2UR UR4, R4 ;  /* 0x00000000040472ca */ /* 0x000fe200000e0000 */
[----:B------:R-:W-:Y:S01]  /*bee0*/  IMAD R154, R18, 0x200, R13 ;  /* 0x00000200129a7824 */ /* 0x000fe200078e020d */
[----:B------:R-:W-:Y:S01]  /*bef0*/  R2UR UR5, R5 ;  /* 0x00000000050572ca */ /* 0x000fe200000e0000 */
[----:B------:R-:W-:Y:S01]  /*bf00*/  IMAD R14, R216, R14, 0x1 ;  /* 0x00000001d80e7424 */ /* 0x000fe200078e020e */
[----:B------:R-:W-:Y:S01]  /*bf10*/  R2UR UR8, R10 ;  /* 0x000000000a0872ca */ /* 0x000fe200000e0000 */
[----:B------:R-:W-:Y:S01]  /*bf20*/  IMAD.MOV.U32 R155, RZ, RZ, 0x40000040 ;  /* 0x40000040ff9b7424 */ /* 0x000fe200078e00ff */
[C---:B------:R-:W-:Y:S01]  /*bf30*/  R2UR UR6, R154.reuse ;  /* 0x000000009a0672ca */ /* 0x040fe200000e0000 */
[----:B------:R-:W-:Y:S01]  /*bf40*/  VIADD R152, R154, 0x2 ;  /* 0x000000029a987836 */ /* 0x000fe20000000000 */
[----:B------:R-:W-:Y:S01]  /*bf50*/  IADD3 R14, R196, R14, -R203 ;  /* 0x0000000ec40e7210 */ /* 0x000fe20007ffe8cb */
[----:B------:R-:W-:Y:S01]  /*bf60*/  IMAD.MOV.U32 R153, RZ, RZ, 0x40000040 ;  /* 0x40000040ff997424 */ /* 0x000fe200078e00ff */
[----:B------:R-:W-:Y:S01]  /*bf70*/  R2UR UR7, R155 ;  /* 0x000000009b0772ca */ /* 0x000fe200000e0000 */
[----:B------:R-:W2:Y:S01]  /*bf80*/  SHFL.IDX PT, R228, R12, RZ, 0x1c1f ;  /* 0x001c1fff0ce47589 */ /* 0x000ea200000e0000 */
[----:B------:R-:W-:Y:S01]  /*bf90*/  R2UR UR10, R152 ;  /* 0x00000000980a72ca */ /* 0x000fe200000e0000 */
[----:B------:R-:W-:Y:S01]  /*bfa0*/  IMAD.IADD R15, R14, 0x1, -R194 ;  /* 0x000000010e0f7824 */ /* 0x000fe200078e0ac2 */
[----:B------:R-:W-:Y:S01]  /*bfb0*/  R2UR UR11, R153 ;  /* 0x00000000990b72ca */ /* 0x000fe200000e0000 */
[C---:B------:R-:W-:Y:S01]  /*bfc0*/  VIADD R14, R154.reuse, 0x4 ;  /* 0x000000049a0e7836 */ /* 0x040fe20000000000 */
[----:B------:R-:W-:Y:S01]  /*bfd0*/  R2UR UR19, R155 ;  /* 0x000000009b1372ca */ /* 0x000fe200000e0000 */
[----:B------:R-:W-:Y:S01]  /*bfe0*/  VIADD R154, R154, 0x6 ;  /* 0x000000069a9a7836 */ /* 0x000fe20000000000 */
[----:B------:R-:W-:Y:S01]  /*bff0*/  R2UR UR9, R11 ;  /* 0x000000000b0972ca */ /* 0x000fe200000e0000 */
[----:B------:R-:W3:Y:S01]  /*c000*/  SHFL.IDX PT, R12, R12, 0x1, 0x1c1f ;  /* 0x003c1f000c0c7f89 */ /* 0x000ee200000e0000 */
        /* <DEDUP_REMOVED lines=8> */
[----:B------:R-:W-:Y:S01]  /*c090*/  LOP3.LUT R19, R19, 0xdfffffff, RZ, 0xc0, !PT ;  /* 0xdfffffff13137812 */ /* 0x000fe200078ec0ff */
[----:B--2---:R-:W-:Y:S01]  /*c0a0*/  IMAD.IADD R228, R15, 0x1, R228 ;  /* 0x000000010fe47824 */ /* 0x004fe200078e02e4 */
[----:B------:R-:W-:-:S02]  /*c0b0*/  LOP3.LUT R231, R231, 0xfffffffe, RZ, 0xc0, !PT ;  /* 0xfffffffee7e77812 */ /* 0x000fc400078ec0ff */
[----:B------:R-:W-:-:S04]  /*c0c0*/  @P1 LOP3.LUT R19, R19, 0x20000000, RZ, 0xfc, !PT ;  /* 0x2000000013131812 */ /* 0x000fc800078efcff */
[----:B------:R-:W-:Y:S01]  /*c0d0*/  LOP3.LUT R19, R19, 0xefffffff, RZ, 0xc0, !PT ;  /* 0xefffffff13137812 */ /* 0x000fe200078ec0ff */
[----:B---3--:R-:W-:Y:S02]  /*c0e0*/  IMAD.IADD R12, R15, 0x1, R12 ;  /* 0x000000010f0c7824 */ /* 0x008fe400078e020c */
[----:B------:R-:W-:Y:S01]  /*c0f0*/  IMAD.MOV.U32 R15, RZ, RZ, 0x40000040 ;  /* 0x40000040ff0f7424 */ /* 0x000fe200078e00ff */
[----:B------:R-:W-:Y:S02]  /*c100*/  @P0 LOP3.LUT R19, R19, 0x10000000, RZ, 0xfc, !PT ;  /* 0x1000000013130812 */ /* 0x000fe400078efcff */
[C---:B------:R-:W-:Y:S02]  /*c110*/  ISETP.GT.AND P1, PT, R12.reuse, 0x21, PT ;  /* 0x000000210c00780c */ /* 0x040fe40003f24270 */
[----:B------:R-:W-:Y:S02]  /*c120*/  R2UR UR15, R15 ;  /* 0x000000000f0f72ca */ /* 0x000fe400000e0000 */
[----:B------:R-:W-:-:S02]  /*c130*/  ISETP.GT.AND P2, PT, R12, 0x29, PT ;  /* 0x000000290c00780c */ /* 0x000fc40003f44270 */
[C---:B------:R-:W-:Y:S02]  /*c140*/  ISETP.GT.AND P0, PT, R12.reuse, 0x28, PT ;  /* 0x000000280c00780c */ /* 0x040fe40003f04270 */
[C---:B------:R-:W-:Y:S02]  /*c150*/  ISETP.GT.AND P3, PT, R12.reuse, 0x30, PT ;  /* 0x000000300c00780c */ /* 0x040fe40003f64270 */
[----:B------:R-:W-:Y:S02]  /*c160*/  LOP3.LUT R19, R19, 0xbfffffff, RZ, 0xc0, !PT ;  /* 0xbfffffff13137812 */ /* 0x000fe400078ec0ff */
[----:B------:R-:W-:Y:S02]  /*c170*/  ISETP.GT.AND P4, PT, R12, 0x31, PT ;  /* 0x000000310c00780c */ /* 0x000fe40003f84270 */
[----:B------:R-:W-:Y:S02]  /*c180*/  @P1 LOP3.LUT R19, R19, 0x40000000, RZ, 0xfc, !PT ;  /* 0x4000000013131812 */ /* 0x000fe400078efcff */
[----:B------:R-:W-:-:S02]  /*c190*/  ISETP.GT.AND P1, PT, R228, RZ, PT ;  /* 0x000000ffe400720c */ /* 0x000fc40003f24270 */
[----:B------:R-:W-:Y:S02]  /*c1a0*/  @P2 LOP3.LUT R231, R231, 0x1, RZ, 0xfc, !PT ;  /* 0x00000001e7e72812 */ /* 0x000fe400078efcff */
[----:B------:R-:W-:Y:S02]  /*c1b0*/  LOP3.LUT R19, R19, 0x7fffffff, RZ, 0xc0, !PT ;  /* 0x7fffffff13137812 */ /* 0x000fe400078ec0ff */
[----:B------:R-:W-:Y:S02]  /*c1c0*/  LOP3.LUT R231, R231, 0xfffffffd, RZ, 0xc0, !PT ;  /* 0xfffffffde7e77812 */ /* 0x000fe400078ec0ff */
[----:B------:R-:W-:Y:S02]  /*c1d0*/  @P0 LOP3.LUT R19, R19, 0x80000000, RZ, 0xfc, !PT ;  /* 0x8000000013130812 */ /* 0x000fe400078efcff */
[----:B------:R-:W-:Y:S02]  /*c1e0*/  @P3 LOP3.LUT R231, R231, 0x2, RZ, 0xfc, !PT ;  /* 0x00000002e7e73812 */ /* 0x000fe400078efcff */
[----:B------:R-:W-:-:S02]  /*c1f0*/  ISETP.GT.AND P3, PT, R228, 0x1, PT ;  /* 0x00000001e400780c */ /* 0x000fc40003f64270 */
[C---:B------:R-:W-:Y:S02]  /*c200*/  ISETP.GT.AND P2, PT, R228.reuse, 0x8, PT ;  /* 0x00000008e400780c */ /* 0x040fe40003f44270 */
[----:B------:R-:W-:Y:S02]  /*c210*/  ISETP.GT.AND P0, PT, R228, 0x9, PT ;  /* 0x00000009e400780c */ /* 0x000fe40003f04270 */
        /* <DEDUP_REMOVED lines=20> */
[----:B------:R-:W-:Y:S02]  /*c360*/  ISETP.GT.AND P0, PT, R228, 0x19, PT ;  /* 0x00000019e400780c */ /* 0x000fe40003f04270 */
[----:B------:R-:W-:-:S02]  /*c370*/  ISETP.GT.AND P1, PT, R12, RZ, PT ;  /* 0x000000ff0c00720c */ /* 0x000fc40003f24270 */
[----:B------:R-:W-:Y:S02]  /*c380*/  FSEL R161, R161, -INF , P3 ;  /* 0xff800000a1a17808 */ /* 0x000fe40001800000 */
[----:B------:R-:W-:Y:S02]  /*c390*/  FSEL R164, R164, -INF , P2 ;  /* 0xff800000a4a47808 */ /* 0x000fe40001000000 */
[----:B------:R-:W-:Y:S02]  /*c3a0*/  FSEL R165, R165, -INF , P0 ;  /* 0xff800000a5a57808 */ /* 0x000fe40000000000 */
[----:B------:R-:W-:Y:S02]  /*c3b0*/  FSEL R154, R154, -INF , P1 ;  /* 0xff8000009a9a7808 */ /* 0x000fe40000800000 */
[C---:B------:R-:W-:Y:S02]  /*c3c0*/  ISETP.GT.AND P3, PT, R12.reuse, 0x1, PT ;  /* 0x000000010c00780c */ /* 0x040fe40003f64270 */
[----:B------:R-:W-:-:S02]  /*c3d0*/  ISETP.GT.AND P2, PT, R12, 0x8, PT ;  /* 0x000000080c00780c */ /* 0x000fc40003f44270 */
[C---:B------:R-:W-:Y:S02]  /*c3e0*/  ISETP.GT.AND P0, PT, R12.reuse, 0x9, PT ;  /* 0x000000090c00780c */ /* 0x040fe40003f04270 */
[----:B------:R-:W-:Y:S02]  /*c3f0*/  ISETP.GT.AND P1, PT, R12, 0x10, PT ;  /* 0x000000100c00780c */ /* 0x000fe40003f24270 */
[----:B------:R-:W-:Y:S02]  /*c400*/  FSEL R155, R155, -INF , P3 ;  /* 0xff8000009b9b7808 */ /* 0x000fe40001800000 */
[----:B------:R-:W-:Y:S02]  /*c410*/  FSEL R158, R158, -INF , P2 ;  /* 0xff8000009e9e7808 */ /* 0x000fe40001000000 */
[----:B------:R-:W-:Y:S02]  /*c420*/  FSEL R159, R159, -INF , P0 ;  /* 0xff8000009f9f7808 */ /* 0x000fe40000000000 */
[----:B------:R-:W-:-:S02]  /*c430*/  FSEL R162, R162, -INF , P1 ;  /* 0xff800000a2a27808 */ /* 0x000fc40000800000 */
[C---:B------:R-:W-:Y:S02]  /*c440*/  ISETP.GT.AND P3, PT, R12.reuse, 0x11, PT ;  /* 0x000000110c00780c */ /* 0x040fe40003f64270 */
[C---:B------:R-:W-:Y:S02]  /*c450*/  ISETP.GT.AND P2, PT, R12.reuse, 0x18, PT ;  /* 0x000000180c00780c */ /* 0x040fe40003f44270 */
[C---:B------:R-:W-:Y:S02]  /*c460*/  ISETP.GT.AND P0, PT, R12.reuse, 0x19, PT ;  /* 0x000000190c00780c */ /* 0x040fe40003f04270 */
[----:B------:R-:W-:Y:S02]  /*c470*/  ISETP.GT.AND P1, PT, R12, 0x20, PT ;  /* 0x000000200c00780c */ /* 0x000fe40003f24270 */
[----:B------:R-:W-:Y:S02]  /*c480*/  FMNMX.FTZ R12, R154, R227, !PT ;  /* 0x000000e39a0c7209 */ /* 0x000fe40007810000 */
[----:B------:R-:W-:-:S02]  /*c490*/  FSEL R163, R163, -INF , P3 ;  /* 0xff800000a3a37808 */ /* 0x000fc40001800000 */
[----:B------:R-:W-:Y:S02]  /*c4a0*/  FMNMX.FTZ R12, R155, R12, !PT ;  /* 0x0000000c9b0c7209 */ /* 0x000fe40007810000 */
[----:B------:R-:W-:Y:S02]  /*c4b0*/  FSEL R166, R166, -INF , P2 ;  /* 0xff800000a6a67808 */ /* 0x000fe40001000000 */
[----:B------:R-:W-:Y:S02]  /*c4c0*/  FMNMX.FTZ R12, R158, R12, !PT ;  /* 0x0000000c9e0c7209 */ /* 0x000fe40007810000 */
[----:B------:R-:W-:Y:S02]  /*c4d0*/  FSEL R167, R167, -INF , P0 ;  /* 0xff800000a7a77808 */ /* 0x000fe40000000000 */
[----:B------:R-:W-:Y:S02]  /*c4e0*/  FMNMX.FTZ R12, R159, R12, !PT ;  /* 0x0000000c9f0c7209 */ /* 0x000fe40007810000 */
[----:B------:R-:W-:-:S02]  /*c4f0*/  FSEL R170, R170, -INF , P1 ;  /* 0xff800000aaaa7808 */ /* 0x000fc40000800000 */
[----:B------:R-:W-:Y:S02]  /*c500*/  FMNMX.FTZ R12, R162, R12, !PT ;  /* 0x0000000ca20c7209 */ /* 0x000fe40007810000 */
[----:B------:R-:W-:Y:S02]  /*c510*/  LOP3.LUT P1, RZ, R19, 0x40000000, RZ, 0xc0, !PT ;  /* 0x4000000013ff7812 */ /* 0x000fe4000782c0ff */
[----:B------:R-:W-:Y:S02]  /*c520*/  FMNMX.FTZ R12, R163, R12, !PT ;  /* 0x0000000ca30c7209 */ /* 0x000fe40007810000 */
[----:B------:R-:W-:Y:S02]  /*c530*/  LOP3.LUT P0, RZ, R19, 0x80000000, RZ, 0xc0, !PT ;  /* 0x8000000013ff7812 */ /* 0x000fe4000780c0ff */
[----:B------:R-:W-:Y:S02]  /*c540*/  FMNMX.FTZ R12, R166, R12, !PT ;  /* 0x0000000ca60c7209 */ /* 0x000fe40007810000 */
[----:B------:R-:W-:-:S02]  /*c550*/  FSEL R171, R171, -INF , P1 ;  /* 0xff800000abab7808 */ /* 0x000fc40000800000 */
[----:B------:R-:W-:Y:S02]  /*c560*/  FMNMX.FTZ R12, R167, R12, !PT ;  /* 0x0000000ca70c7209 */ /* 0x000fe40007810000 */
[----:B------:R-:W-:Y:S02]  /*c570*/  LOP3.LUT P2, RZ, R231, 0x1, RZ, 0xc0, !PT ;  /* 0x00000001e7ff7812 */ /* 0x000fe4000784c0ff */
[----:B------:R-:W-:Y:S02]  /*c580*/  FMNMX.FTZ R12, R170, R12, !PT ;  /* 0x0000000caa0c7209 */ /* 0x000fe40007810000 */
[----:B------:R-:W-:Y:S02]  /*c590*/  FSEL R174, R174, -INF , P0 ;  /* 0xff800000aeae7808 */ /* 0x000fe40000000000 */
[----:B------:R-:W-:Y:S02]  /*c5a0*/  FMNMX.FTZ R12, R171, R12, !PT ;  /* 0x0000000cab0c7209 */ /* 0x000fe40007810000 */
[----:B------:R-:W-:-:S02]  /*c5b0*/  LOP3.LUT P3, RZ, R231, 0x2, RZ, 0xc0, !PT ;  /* 0x00000002e7ff7812 */ /* 0x000fc4000786c0ff */
[----:B------:R-:W-:Y:S02]  /*c5c0*/  FSEL R175, R175, -INF , P2 ;  /* 0xff800000afaf7808 */ /* 0x000fe40001000000 */
[----:B------:R-:W-:Y:S02]  /*c5d0*/  FMNMX.FTZ R12, R174, R12, !PT ;  /* 0x0000000cae0c7209 */ /* 0x000fe40007810000 */
        /* <DEDUP_REMOVED lines=8> */
[----:B------:R-:W-:Y:S02]  /*c660*/  LOP3.LUT P1, RZ, R19, 0x20000000, RZ, 0xc0, !PT ;  /* 0x2000000013ff7812 */ /* 0x000fe4000782c0ff */
[----:B------:R-:W-:-:S02]  /*c670*/  FMNMX.FTZ R12, R183, R12, !PT ;  /* 0x0000000cb70c7209 */ /* 0x000fc40007810000 */
[C---:B------:R-:W-:Y:S02]  /*c680*/  ISETP.GT.AND P6, PT, R228.reuse, 0x20, PT ;  /* 0x00000020e400780c */ /* 0x040fe40003fc4270 */
[----:B------:R-:W-:Y:S01]  /*c690*/  ISETP.GT.AND P5, PT, R228, 0x21, PT ;  /* 0x00000021e400780c */ /* 0x000fe20003fa4270 */
[----:B------:R-:W2:Y:S01]  /*c6a0*/  SHFL.BFLY PT, R14, R12, 0x2, 0x1f ;  /* 0x0c401f000c0e7f89 */ /* 0x000ea200000e0000 */
[----:B------:R-:W-:Y:S02]  /*c6b0*/  FSEL R168, R168, -INF , P6 ;  /* 0xff800000a8a87808 */ /* 0x000fe40003000000 */
[C---:B------:R-:W-:Y:S02]  /*c6c0*/  ISETP.GT.AND P4, PT, R228.reuse, 0x28, PT ;  /* 0x00000028e400780c */ /* 0x040fe40003f84270 */
[----:B------:R-:W-:Y:S02]  /*c6d0*/  FSEL R169, R169, -INF , P5 ;  /* 0xff800000a9a97808 */ /* 0x000fe40002800000 */
[----:B------:R-:W-:-:S02]  /*c6e0*/  ISETP.GT.AND P3, PT, R228, 0x29, PT ;  /* 0x00000029e400780c */ /* 0x000fc40003f64270 */
[----:B------:R-:W-:Y:S02]  /*c6f0*/  FSEL R172, R172, -INF , P4 ;  /* 0xff800000acac7808 */ /* 0x000fe40002000000 */
[----:B------:R-:W-:Y:S02]  /*c700*/  FSEL R173, R173, -INF , P3 ;  /* 0xff800000adad7808 */ /* 0x000fe40001800000 */
[C---:B------:R-:W-:Y:S02]  /*c710*/  ISETP.GT.AND P4, PT, R228.reuse, 0x30, PT ;  /* 0x00000030e400780c */ /* 0x040fe40003f84270 */
[----:B------:R-:W-:Y:S02]  /*c720*/  ISETP.GT.AND P3, PT, R228, 0x31, PT ;  /* 0x00000031e400780c */ /* 0x000fe40003f64270 */
[----:B------:R-:W-:Y:S02]  /*c730*/  FSEL R176, R176, -INF , P4 ;  /* 0xff800000b0b07808 */ /* 0x000fe40002000000 */
[----:B------:R-:W-:-:S02]  /*c740*/  ISETP.GT.AND P4, PT, R228, 0x38, PT ;  /* 0x00000038e400780c */ /* 0x000fc40003f84270 */
[----:B------:R-:W-:Y:S02]  /*c750*/  FSEL R177, R177, -INF , P3 ;  /* 0xff800000b1b17808 */ /* 0x000fe40001800000 */
[----:B------:R-:W-:Y:S02]  /*c760*/  ISETP.GT.AND P3, PT, R228, 0x39, PT ;  /* 0x00000039e400780c */ /* 0x000fe40003f64270 */
[----:B--2---:R-:W-:Y:S02]  /*c770*/  FMNMX.FTZ R14, R12, R14, !PT ;  /* 0x0000000e0c0e7209 */ /* 0x004fe40007810000 */
[----:B------:R-:W-:Y:S02]  /*c780*/  FSEL R180, R180, -INF , P4 ;  /* 0xff800000b4b47808 */ /* 0x000fe40002000000 */
[----:B------:R-:W-:Y:S01]  /*c790*/  FSEL R181, R181, -INF , P3 ;  /* 0xff800000b5b57808 */ /* 0x000fe20001800000 */
[----:B------:R-:W2:Y:S01]  /*c7a0*/  SHFL.BFLY PT, R12, R14, 0x1, 0x1f ;  /* 0x0c201f000e0c7f89 */ /* 0x000ea200000e0000 */
[----:B------:R-:W-:-:S02]  /*c7b0*/  LOP3.LUT P0, RZ, R19, 0x10000000, RZ, 0xc0, !PT ;  /* 0x1000000013ff7812 */ /* 0x000fc4000780c0ff */
[----:B--2---:R-:W-:Y:S01]  /*c7c0*/  FMNMX.FTZ R14, R14, R12, !PT ;  /* 0x0000000c0e0e7209 */ /* 0x004fe20007810000 */
[----:B------:R-:W-:-:S03]  /*c7d0*/  IMAD.U32 R12, RZ, RZ, UR40 ;  /* 0x00000028ff0c7e24 */ /* 0x000fc6000f8e00ff */
[C---:B------:R-:W-:Y:S01]  /*c7e0*/  FSETP.NEU.FTZ.AND P2, PT, R14.reuse, -INF , PT ;  /* 0xff8000000e00780b */ /* 0x040fe20003f5d000 */
[----:B------:R-:W-:-:S03]  /*c7f0*/  FMUL.FTZ R15, R14, R12 ;  /* 0x0000000c0e0f7220 */ /* 0x000fc60000410000 */
        /* <DEDUP_REMOVED lines=20> */
[----:B------:R-:W-:-:S02]  /*c940*/  @!P1 VIADD R15, R217, 0x28c40 ;  /* 0x00028c40d90f9836 */ /* 0x000fc40000000000 */
[----:B------:R-:W-:Y:S01]  /*c950*/  FMUL.FTZ R153, R153, R12 ;  /* 0x0000000c99997220 */ /* 0x000fe20000410000 */
[----:B------:R-:W-:Y:S02]  /*c960*/  MUFU.EX2 R154, R154 ;  /* 0x0000009a009a7308 */ /* 0x000fe40000000800 */
[----:B------:R-:W-:-:S04]  /*c970*/  @!P1 PRMT R15, RZ, 0x654, R15 ;  /* 0x00000654ff0f9816 */ /* 0x000fc8000000000f */
[----:B------:R2:W-:Y:S02]  /*c980*/  @!P1 SYNCS.ARRIVE.TRANS64.RED.A1T0 RZ, [R15+URZ], RZ ;  /* 0x000000ff0fff99a7 */ /* 0x0005e4000810043f */
[----:B------:R-:W3:Y:S01]  /*c990*/  MUFU.EX2 R170, R153 ;  /* 0x0000009900aa7308 */ /* 0x000ee20000000800 */
[----:B--2---:R-:W-:-:S07]  /*c9a0*/  FMNMX.FTZ R15, R152, R21, !PT ;  /* 0x00000015980f7209 */ /* 0x004fce0007810000 */
[----:B------:R-:W2:Y:S01]  /*c9b0*/  MUFU.EX2 R153, R155 ;  /* 0x0000009b00997308 */ /* 0x000ea20000000800 */
[----:B------:R-:W-:-:S04]  /*c9c0*/  FMNMX.FTZ R15, R234, R15, !PT ;  /* 0x0000000fea0f7209 */ /* 0x000fc80007810000 */
[----:B------:R-:W-:-:S03]  /*c9d0*/  FMNMX.FTZ R15, R156, R15, !PT ;  /* 0x0000000f9c0f7209 */ /* 0x000fc60007810000 */
[----:B------:R-:W4:Y:S01]  /*c9e0*/  MUFU.EX2 R155, R158 ;  /* 0x0000009e009b7308 */ /* 0x000f220000000800 */
[----:B---3--:R-:W-:Y:S01]  /*c9f0*/  FFMA.FTZ R3, R170, R3, R154 ;  /* 0x00000003aa037223 */ /* 0x008fe2000001009a */
[-C--:B------:R-:W-:Y:S01]  /*ca00*/  FMUL.FTZ R26, R26, R170.reuse ;  /* 0x000000aa1a1a7220 */ /* 0x080fe20000410000 */
[----:B------:R-:W-:Y:S01]  /*ca10*/  FMNMX.FTZ R15, R157, R15, !PT ;  /* 0x0000000f9d0f7209 */ /* 0x000fe20007810000 */
[-C--:B------:R-:W-:Y:S01]  /*ca20*/  FMUL.FTZ R27, R27, R170.reuse ;  /* 0x000000aa1b1b7220 */ /* 0x080fe20000410000 */
[-C--:B------:R-:W-:Y:S01]  /*ca30*/  FMUL.FTZ R30, R30, R170.reuse ;  /* 0x000000aa1e1e7220 */ /* 0x080fe20000410000 */
[----:B------:R-:W-:Y:S01]  /*ca40*/  FMUL.FTZ R31, R31, R170 ;  /* 0x000000aa1f1f7220 */ /* 0x000fe20000410000 */
[----:B------:R-:W-:Y:S01]  /*ca50*/  FMNMX.FTZ R15, R160, R15, !PT ;  /* 0x0000000fa00f7209 */ /* 0x000fe20007810000 */
[----:B------:R-:W3:Y:S01]  /*ca60*/  MUFU.EX2 R159, R159 ;  /* 0x0000009f009f7308 */ /* 0x000ee20000000800 */
[C---:B--2---:R-:W-:Y:S01]  /*ca70*/  FADD.FTZ R3, R153.reuse, R3 ;  /* 0x0000000399037221 */ /* 0x044fe20000010000 */
[----:B------:R-:W-:Y:S01]  /*ca80*/  F2FP.BF16.F32.PACK_AB R153, R153, R154 ;  /* 0x0000009a9999723e */ /* 0x000fe200000010ff */
[-C--:B------:R-:W-:Y:S01]  /*ca90*/  FMUL.FTZ R34, R34, R170.reuse ;  /* 0x000000aa22227220 */ /* 0x080fe20000410000 */
[----:B------:R-:W-:Y:S01]  /*caa0*/  FMNMX.FTZ R15, R161, R15, !PT ;  /* 0x0000000fa10f7209 */ /* 0x000fe20007810000 */
[-C--:B------:R-:W-:Y:S01]  /*cab0*/  FMUL.FTZ R35, R35, R170.reuse ;  /* 0x000000aa23237220 */ /* 0x080fe20000410000 */
[-C--:B------:R-:W-:Y:S01]  /*cac0*/  FMUL.FTZ R38, R38, R170.reuse ;  /* 0x000000aa26267220 */ /* 0x080fe20000410000 */
[-C--:B------:R-:W-:Y:S01]  /*cad0*/  FMUL.FTZ R39, R39, R170.reuse ;  /* 0x000000aa27277220 */ /* 0x080fe20000410000 */
[----:B------:R-:W-:Y:S01]  /*cae0*/  FMNMX.FTZ R15, R164, R15, !PT ;  /* 0x0000000fa40f7209 */ /* 0x000fe20007810000 */
[----:B------:R-:W2:Y:S01]  /*caf0*/  MUFU.EX2 R162, R162 ;  /* 0x000000a200a27308 */ /* 0x000ea20000000800 */
[----:B----4-:R-:W-:Y:S01]  /*cb00*/  FADD.FTZ R3, R155, R3 ;  /* 0x000000039b037221 */ /* 0x010fe20000010000 */
[-C--:B------:R-:W-:Y:S01]  /*cb10*/  FMUL.FTZ R42, R42, R170.reuse ;  /* 0x000000aa2a2a7220 */ /* 0x080fe20000410000 */
[----:B------:R-:W-:Y:S01]  /*cb20*/  FMNMX.FTZ R15, R165, R15, !PT ;  /* 0x0000000fa50f7209 */ /* 0x000fe20007810000 */
[-C--:B------:R-:W-:Y:S01]  /*cb30*/  FMUL.FTZ R43, R43, R170.reuse ;  /* 0x000000aa2b2b7220 */ /* 0x080fe20000410000 */
[-C--:B------:R-:W-:Y:S01]  /*cb40*/  FMUL.FTZ R46, R46, R170.reuse ;  /* 0x000000aa2e2e7220 */ /* 0x080fe20000410000 */
[-C--:B------:R-:W-:Y:S01]  /*cb50*/  FMUL.FTZ R47, R47, R170.reuse ;  /* 0x000000aa2f2f7220 */ /* 0x080fe20000410000 */
[----:B------:R-:W-:Y:S01]  /*cb60*/  FMNMX.FTZ R15, R168, R15, !PT ;  /* 0x0000000fa80f7209 */ /* 0x000fe20007810000 */
[C---:B---3--:R-:W-:Y:S01]  /*cb70*/  FADD.FTZ R3, R159.reuse, R3 ;  /* 0x000000039f037221 */ /* 0x048fe20000010000 */
[----:B------:R-:W-:Y:S01]  /*cb80*/  F2FP.BF16.F32.PACK_AB R155, R159, R155 ;  /* 0x0000009b9f9b723e */ /* 0x000fe200000010ff */
[----:B------:R-:W-:Y:S01]  /*cb90*/  MUFU.EX2 R167, R167 ;  /* 0x000000a700a77308 */ /* 0x000fe20000000800 */
[----:B------:R-:W-:Y:S01]  /*cba0*/  FMNMX.FTZ R15, R169, R15, !PT ;  /* 0x0000000fa90f7209 */ /* 0x000fe20007810000 */
[-C--:B------:R-:W-:Y:S01]  /*cbb0*/  FMUL.FTZ R50, R50, R170.reuse ;  /* 0x000000aa32327220 */ /* 0x080fe20000410000 */
[-C--:B------:R-:W-:Y:S01]  /*cbc0*/  FMUL.FTZ R51, R51, R170.reuse ;  /* 0x000000aa33337220 */ /* 0x080fe20000410000 */
[-C--:B------:R-:W-:Y:S01]  /*cbd0*/  FMUL.FTZ R54, R54, R170.reuse ;  /* 0x000000aa36367220 */ /* 0x080fe20000410000 */
[----:B------:R-:W-:Y:S01]  /*cbe0*/  FMNMX.FTZ R15, R172, R15, !PT ;  /* 0x0000000fac0f7209 */ /* 0x000fe20007810000 */
[-C--:B------:R-:W-:Y:S01]  /*cbf0*/  FMUL.FTZ R55, R55, R170.reuse ;  /* 0x000000aa37377220 */ /* 0x080fe20000410000 */
[----:B--2---:R-:W-:Y:S01]  /*cc00*/  FADD.FTZ R3, R162, R3 ;  /* 0x00000003a2037221 */ /* 0x004fe20000010000 */
[----:B------:R-:W-:Y:S01]  /*cc10*/  MUFU.EX2 R159, R166 ;  /* 0x000000a6009f7308 */ /* 0x000fe20000000800 */
[----:B------:R-:W-:Y:S01]  /*cc20*/  FMNMX.FTZ R15, R173, R15, !PT ;  /* 0x0000000fad0f7209 */ /* 0x000fe20007810000 */
[-C--:B------:R-:W-:Y:S01]  /*cc30*/  FMUL.FTZ R58, R58, R170.reuse ;  /* 0x000000aa3a3a7220 */ /* 0x080fe20000410000 */
[-C--:B------:R-:W-:Y:S01]  /*cc40*/  FMUL.FTZ R59, R59, R170.reuse ;  /* 0x000000aa3b3b7220 */ /* 0x080fe20000410000 */
[-C--:B------:R-:W-:Y:S01]  /*cc50*/  FMUL.FTZ R62, R62, R170.reuse ;  /* 0x000000aa3e3e7220 */ /* 0x080fe20000410000 */
[----:B------:R-:W-:Y:S01]  /*cc60*/  FMNMX.FTZ R15, R176, R15, !PT ;  /* 0x0000000fb00f7209 */ /* 0x000fe20007810000 */
[-C--:B------:R-:W-:Y:S01]  /*cc70*/  FMUL.FTZ R63, R63, R170.reuse ;  /* 0x000000aa3f3f7220 */ /* 0x080fe20000410000 */
[-C--:B------:R-:W-:Y:S01]  /*cc80*/  FMUL.FTZ R66, R66, R170.reuse ;  /* 0x000000aa42427220 */ /* 0x080fe20000410000 */
        /* <DEDUP_REMOVED lines=13> */
[-C--:B------:R-:W-:Y:S01]  /*cd60*/  FMUL.FTZ R83, R83, R170.reuse ;  /* 0x000000aa53537220 */ /* 0x080fe20000410000 */
[----:B------:R-:W2:Y:S01]  /*cd70*/  SHFL.BFLY PT, R154, R15, 0x2, 0x1f ;  /* 0x0c401f000f9a7f89 */ /* 0x000ea200000e0000 */
        /* <DEDUP_REMOVED lines=23> */
[----:B--2---:R-:W-:Y:S01]  /*cef0*/  FMNMX.FTZ R15, R15, R154, !PT ;  /* 0x0000009a0f0f7209 */ /* 0x004fe20007810000 */
[-C--:B------:R-:W-:Y:S01]  /*cf00*/  FMUL.FTZ R126, R126, R170.reuse ;  /* 0x000000aa7e7e7220 */ /* 0x080fe20000410000 */
[----:B------:R-:W2:Y:S01]  /*cf10*/  MUFU.EX2 R154, R163 ;  /* 0x000000a3009a7308 */ /* 0x000ea20000000800 */
[-C--:B------:R-:W-:Y:S01]  /*cf20*/  FMUL.FTZ R127, R127, R170.reuse ;  /* 0x000000aa7f7f7220 */ /* 0x080fe20000410000 */
[-C--:B------:R-:W-:Y:S01]  /*cf30*/  FMUL.FTZ R130, R130, R170.reuse ;  /* 0x000000aa82827220 */ /* 0x080fe20000410000 */
[----:B------:R-:W3:Y:S01]  /*cf40*/  SHFL.BFLY PT, R158, R15, 0x1, 0x1f ;  /* 0x0c201f000f9e7f89 */ /* 0x000ee200000e0000 */
        /* <DEDUP_REMOVED lines=13> */
[----:B--2---:R-:W-:-:S04]  /*d020*/  FADD.FTZ R3, R154, R3 ;  /* 0x000000039a037221 */ /* 0x004fc80000010000 */
[----:B------:R-:W-:Y:S01]  /*d030*/  FADD.FTZ R3, R159, R3 ;  /* 0x000000039f037221 */ /* 0x000fe20000010000 */
[----:B------:R-:W-:Y:S02]  /*d040*/  F2FP.BF16.F32.PACK_AB R159, R167, R159 ;  /* 0x0000009fa79f723e */ /* 0x000fe400000010ff */
[----:B---3--:R-:W-:-:S04]  /*d050*/  FMNMX.FTZ R15, R15, R158, !PT ;  /* 0x0000009e0f0f7209 */ /* 0x008fc80007810000 */
[----:B------:R-:W-:-:S04]  /*d060*/  FSETP.NEU.FTZ.AND P3, PT, R15, -INF , PT ;  /* 0xff8000000f00780b */ /* 0x000fc80003f7d000 */
[----:B------:R-:W-:-:S05]  /*d070*/  FSEL R158, R15, RZ, P3 ;  /* 0x000000ff0f9e7208 */ /* 0x000fca0001800000 */
[----:B------:R-:W-:-:S04]  /*d080*/  FADD.FTZ R158, -R158, R21 ;  /* 0x000000159e9e7221 */ /* 0x000fc80000010100 */
[----:B------:R-:W-:Y:S01]  /*d090*/  FMUL.FTZ R21, R158, R12 ;  /* 0x0000000c9e157220 */ /* 0x000fe20000410000 */
[----:B------:R-:W-:-:S04]  /*d0a0*/  @!P2 IMAD R158, R226, 0x40, R189 ;  /* 0x00000040e29ea824 */ /* 0x000fc800078e02bd */
[----:B------:R-:W-:Y:S01]  /*d0b0*/  @!P2 IMAD R158, R158, 0x4, R2 ;  /* 0x000000049e9ea824 */ /* 0x000fe200078e0202 */
[----:B------:R-:W2:Y:S04]  /*d0c0*/  MUFU.EX2 R21, R21 ;  /* 0x0000001500157308 */ /* 0x000ea80000000800 */
[----:B------:R-:W-:Y:S04]  /*d0d0*/  @!P2 STS [R158+0x28820], R170 ;  /* 0x028820aa9e00a388 */ /* 0x000fe80000000800 */
        /* <DEDUP_REMOVED lines=28> */
[-CC-:B------:R-:W-:Y:S01]  /*d2a0*/  FFMA.FTZ R165, R165, R12.reuse, -R158.reuse ;  /* 0x0000000ca5a57223 */ /* 0x180fe2000001089e */
[-CC-:B------:R-:W-:Y:S01]  /*d2b0*/  FFMA.FTZ R168, R168, R12.reuse, -R158.reuse ;  /* 0x0000000ca8a87223 */ /* 0x180fe2000001089e */
[-CC-:B------:R-:W-:Y:S01]  /*d2c0*/  FFMA.FTZ R169, R169, R12.reuse, -R158.reuse ;  /* 0x0000000ca9a97223 */ /* 0x180fe2000001089e */
[-CC-:B------:R-:W-:Y:S01]  /*d2d0*/  FFMA.FTZ R172, R172, R12.reuse, -R158.reuse ;  /* 0x0000000cacac7223 */ /* 0x180fe2000001089e */
[-CC-:B------:R-:W-:Y:S01]  /*d2e0*/  FFMA.FTZ R173, R173, R12.reuse, -R158.reuse ;  /* 0x0000000cadad7223 */ /* 0x180fe2000001089e */
[-CC-:B------:R-:W-:Y:S01]  /*d2f0*/  FFMA.FTZ R176, R176, R12.reuse, -R158.reuse ;  /* 0x0000000cb0b07223 */ /* 0x180fe2000001089e */
[----:B------:R-:W3:Y:S01]  /*d300*/  MUFU.EX2 R234, R234 ;  /* 0x000000ea00ea7308 */ /* 0x000ee20000000800 */
[-CC-:B------:R-:W-:Y:S01]  /*d310*/  FFMA.FTZ R177, R177, R12.reuse, -R158.reuse ;  /* 0x0000000cb1b17223 */ /* 0x180fe2000001089e */
[-CC-:B------:R-:W-:Y:S01]  /*d320*/  FFMA.FTZ R180, R180, R12.reuse, -R158.reuse ;  /* 0x0000000cb4b47223 */ /* 0x180fe2000001089e */
[----:B------:R-:W-:Y:S01]  /*d330*/  FFMA.FTZ R181, R181, R12, -R158 ;  /* 0x0000000cb5b57223 */ /* 0x000fe2000001089e */
        /* <DEDUP_REMOVED lines=9> */
[-C--:B------:R-:W-:Y:S01]  /*d3d0*/  FMUL.FTZ R73, R73, R21.reuse ;  /* 0x0000001549497220 */ /* 0x080fe20000410000 */
[-C--:B------:R-:W-:Y:S01]  /*d3e0*/  FMUL.FTZ R76, R76, R21.reuse ;  /* 0x000000154c4c7220 */ /* 0x080fe20000410000 */
[-C--:B------:R-:W-:Y:S01]  /*d3f0*/  FMUL.FTZ R77, R77, R21.reuse ;  /* 0x000000154d4d7220 */ /* 0x080fe20000410000 */
[----:B------:R5:W0:Y:S01]  /*d400*/  MUFU.EX2 R158, R157 ;  /* 0x0000009d009e7308 */ /* 0x000a220000000800 */
        /* <DEDUP_REMOVED lines=8> */
[----:B-----5:R-:W-:Y:S01]  /*d490*/  F2FP.BF16.F32.PACK_AB R157, R154, R162 ;  /* 0x000000a29a9d723e */ /* 0x020fe200000010ff */
[----:B--2---:R-:W-:Y:S01]  /*d4a0*/  FFMA.FTZ R154, R21, R0, R152 ;  /* 0x00000000159a7223 */ /* 0x004fe20000010098 */
[----:B------:R-:W-:Y:S01]  /*d4b0*/  FADD.FTZ R0, R167, R3 ;  /* 0x00000003a7007221 */ /* 0x000fe20000010000 */
[C---:B---3--:R-:W-:Y:S01]  /*d4c0*/  F2FP.BF16.F32.PACK_AB R152, R234.reuse, R152 ;  /* 0x00000098ea98723e */ /* 0x048fe200000010ff */
[-C--:B------:R-:W-:Y:S01]  /*d4d0*/  FMUL.FTZ R93, R93, R21.reuse ;  /* 0x000000155d5d7220 */ /* 0x080fe20000410000 */
[----:B------:R-:W-:Y:S01]  /*d4e0*/  FADD.FTZ R154, R234, R154 ;  /* 0x0000009aea9a7221 */ /* 0x000fe20000010000 */
[-C--:B------:R-:W-:Y:S01]  /*d4f0*/  FMUL.FTZ R96, R96, R21.reuse ;  /* 0x0000001560607220 */ /* 0x080fe20000410000 */
[----:B------:R-:W2:Y:S01]  /*d500*/  MUFU.EX2 R161, R161 ;  /* 0x000000a100a17308 */ /* 0x000ea20000000800 */
[-C--:B------:R-:W-:Y:S01]  /*d510*/  FMUL.FTZ R97, R97, R21.reuse ;  /* 0x0000001561617220 */ /* 0x080fe20000410000 */
[----:B----4-:R-:W-:Y:S01]  /*d520*/  FADD.FTZ R154, R156, R154 ;  /* 0x0000009a9c9a7221 */ /* 0x010fe20000010000 */
[-C--:B------:R-:W-:Y:S01]  /*d530*/  FMUL.FTZ R100, R100, R21.reuse ;  /* 0x0000001564647220 */ /* 0x080fe20000410000 */
[-C--:B------:R-:W-:Y:S01]  /*d540*/  FMUL.FTZ R101, R101, R21.reuse ;  /* 0x0000001565657220 */ /* 0x080fe20000410000 */
[-C--:B------:R-:W-:Y:S01]  /*d550*/  FMUL.FTZ R104, R104, R21.reuse ;  /* 0x0000001568687220 */ /* 0x080fe20000410000 */
[----:B0-----:R-:W-:Y:S01]  /*d560*/  FADD.FTZ R154, R158, R154 ;  /* 0x0000009a9e9a7221 */ /* 0x001fe20000010000 */
[-C--:B------:R-:W-:Y:S01]  /*d570*/  FMUL.FTZ R105, R105, R21.reuse ;  /* 0x0000001569697220 */ /* 0x080fe20000410000 */
[----:B------:R-:W0:Y:S01]  /*d580*/  MUFU.EX2 R164, R164 ;  /* 0x000000a400a47308 */ /* 0x000e220000000800 */
[-C--:B------:R-:W-:Y:S01]  /*d590*/  FMUL.FTZ R108, R108, R21.reuse ;  /* 0x000000156c6c7220 */ /* 0x080fe20000410000 */
[----:B-1----:R-:W-:Y:S01]  /*d5a0*/  FADD.FTZ R3, R160, R154 ;  /* 0x0000009aa0037221 */ /* 0x002fe20000010000 */
[----:B------:R-:W-:Y:S01]  /*d5b0*/  F2FP.BF16.F32.PACK_AB R154, R158, R156 ;  /* 0x0000009c9e9a723e */ /* 0x000fe200000010ff */
[----:B------:R-:W-:Y:S01]  /*d5c0*/  BAR.SYNC.DEFER_BLOCKING 0xf, 0x100 ;  /* 0x03c4000000007b1d */ /* 0x000fe20000010000 */
[-C--:B------:R-:W-:Y:S01]  /*d5d0*/  FMUL.FTZ R109, R109, R21.reuse ;  /* 0x000000156d6d7220 */ /* 0x080fe20000410000 */
[-C--:B------:R-:W-:Y:S01]  /*d5e0*/  FMUL.FTZ R112, R112, R21.reuse ;  /* 0x0000001570707220 */ /* 0x080fe20000410000 */
[-C--:B------:R-:W-:Y:S01]  /*d5f0*/  FMUL.FTZ R113, R113, R21.reuse ;  /* 0x0000001571717220 */ /* 0x080fe20000410000 */
[-C--:B------:R-:W-:Y:S01]  /*d600*/  FMUL.FTZ R116, R116, R21.reuse ;  /* 0x0000001574747220 */ /* 0x080fe20000410000 */
[C---:B--2---:R-:W-:Y:S01]  /*d610*/  FADD.FTZ R3, R161.reuse, R3 ;  /* 0x00000003a1037221 */ /* 0x044fe20000010000 */
[----:B------:R-:W1:Y:S01]  /*d620*/  MUFU.EX2 R165, R165 ;  /* 0x000000a500a57308 */ /* 0x000e620000000800 */
[----:B------:R-:W-:Y:S01]  /*d630*/  F2FP.BF16.F32.PACK_AB R156, R161, R160 ;  /* 0x000000a0a19c723e */ /* 0x000fe200000010ff */
[----:B------:R-:W-:Y:S01]  /*d640*/  FMUL.FTZ R117, R117, R21 ;  /* 0x0000001575757220 */ /* 0x000fe20000410000 */
[----:B------:R-:W-:Y:S01]  /*d650*/  F2FP.BF16.F32.PACK_AB R161, R171, R227 ;  /* 0x000000e3aba1723e */ /* 0x000fe200000010ff */
[-C--:B------:R-:W-:Y:S01]  /*d660*/  FMUL.FTZ R120, R120, R21.reuse ;  /* 0x0000001578787220 */ /* 0x080fe20000410000 */
[-C--:B------:R-:W-:Y:S01]  /*d670*/  FMUL.FTZ R121, R121, R21.reuse ;  /* 0x0000001579797220 */ /* 0x080fe20000410000 */
[-C--:B------:R-:W-:Y:S01]  /*d680*/  FMUL.FTZ R124, R124, R21.reuse ;  /* 0x000000157c7c7220 */ /* 0x080fe20000410000 */
[----:B0-----:R-:W-:Y:S01]  /*d690*/  FADD.FTZ R3, R164, R3 ;  /* 0x00000003a4037221 */ /* 0x001fe20000010000 */
        /* <DEDUP_REMOVED lines=9> */
[C---:B-1----:R-:W-:Y:S01]  /*d730*/  FADD.FTZ R3, R165.reuse, R3 ;  /* 0x00000003a5037221 */ /* 0x042fe20000010000 */
[----:B------:R-:W-:Y:S01]  /*d740*/  F2FP.BF16.F32.PACK_AB R158, R165, R164 ;  /* 0x000000a4a59e723e */ /* 0x000fe200000010ff */
[----:B------:R1:W-:Y:S01]  /*d750*/  STSM.16.M88.4 [R197+0x26800], R152 ;  /* 0x02680098c5007844 */ /* 0x0003e20000000200 */
[----:B------:R-:W-:Y:S01]  /*d760*/  F2FP.BF16.F32.PACK_AB R165, R179, R178 ;  /* 0x000000b2b3a5723e */ /* 0x000fe200000010ff */
[-C--:B------:R-:W-:Y:S01]  /*d770*/  FMUL.FTZ R140, R140, R21.reuse ;  /* 0x000000158c8c7220 */ /* 0x080fe20000410000 */
[-C--:B------:R-:W-:Y:S01]  /*d780*/  FMUL.FTZ R141, R141, R21.reuse ;  /* 0x000000158d8d7220 */ /* 0x080fe20000410000 */
[----:B------:R1:W-:Y:S01]  /*d790*/  STSM.16.M88.4 [R200], R156 ;  /* 0x0000009cc8007844 */ /* 0x0003e20000000200 */
[----:B------:R-:W3:Y:S01]  /*d7a0*/  MUFU.EX2 R162, R172 ;  /* 0x000000ac00a27308 */ /* 0x000ee20000000800 */
[----:B0-----:R-:W-:Y:S01]  /*d7b0*/  FADD.FTZ R160, R168, R3 ;  /* 0x00000003a8a07221 */ /* 0x001fe20000010000 */
[----:B------:R-:W-:Y:S01]  /*d7c0*/  FADD.FTZ R3, R227, R0 ;  /* 0x00000000e3037221 */ /* 0x000fe20000010000 */
[-C--:B------:R-:W-:Y:S01]  /*d7d0*/  FMUL.FTZ R144, R144, R21.reuse ;  /* 0x0000001590907220 */ /* 0x080fe20000410000 */
[-C--:B------:R-:W-:Y:S01]  /*d7e0*/  FMUL.FTZ R145, R145, R21.reuse ;  /* 0x0000001591917220 */ /* 0x080fe20000410000 */
[-C--:B------:R-:W-:Y:S01]  /*d7f0*/  FMUL.FTZ R148, R148, R21.reuse ;  /* 0x0000001594947220 */ /* 0x080fe20000410000 */
[----:B------:R-:W-:Y:S01]  /*d800*/  FADD.FTZ R3, R171, R3 ;  /* 0x00000003ab037221 */ /* 0x000fe20000010000 */
[----:B------:R-:W-:Y:S01]  /*d810*/  FMUL.FTZ R149, R149, R21 ;  /* 0x0000001595957220 */ /* 0x000fe20000410000 */
[----:B------:R-:W0:Y:S01]  /*d820*/  MUFU.EX2 R173, R173 ;  /* 0x000000ad00ad7308 */ /* 0x000e220000000800 */
[----:B--2---:R-:W-:Y:S01]  /*d830*/  FADD.FTZ R0, R169, R160 ;  /* 0x000000a0a9007221 */ /* 0x004fe20000010000 */
[----:B------:R-:W-:Y:S01]  /*d840*/  FADD.FTZ R3, R163, R3 ;  /* 0x00000003a3037221 */ /* 0x000fe20000010000 */
[----:B------:R-:W-:-:S02]  /*d850*/  F2FP.BF16.F32.PACK_AB R160, R169, R168 ;  /* 0x000000a8a9a0723e */ /* 0x000fc400000010ff */
[C---:B------:R-:W-:Y:S01]  /*d860*/  F2FP.BF16.F32.PACK_AB R163, R175.reuse, R163 ;  /* 0x000000a3afa3723e */ /* 0x040fe200000010ff */
[----:B------:R-:W-:Y:S02]  /*d870*/  FADD.FTZ R3, R175, R3 ;  /* 0x00000003af037221 */ /* 0x000fe40000010000 */
[----:B------:R-:W2:Y:S01]  /*d880*/  MUFU.EX2 R176, R176 ;  /* 0x000000b000b07308 */ /* 0x000ea20000000800 */
[----:B---3--:R-:W-:Y:S01]  /*d890*/  FADD.FTZ R0, R162, R0 ;  /* 0x00000000a2007221 */ /* 0x008fe20000010000 */
[----:B------:R-:W-:-:S04]  /*d8a0*/  FADD.FTZ R3, R178, R3 ;  /* 0x00000003b2037221 */ /* 0x000fc80000010000 */
[----:B------:R-:W-:Y:S02]  /*d8b0*/  FADD.FTZ R3, R179, R3 ;  /* 0x00000003b3037221 */ /* 0x000fe40000010000 */
[----:B------:R-:W3:Y:S01]  /*d8c0*/  MUFU.EX2 R177, R177 ;  /* 0x000000b100b17308 */ /* 0x000ee20000000800 */
[C---:B0-----:R-:W-:Y:S01]  /*d8d0*/  FADD.FTZ R0, R173.reuse, R0 ;  /* 0x00000000ad007221 */ /* 0x041fe20000010000 */
[----:B------:R-:W-:Y:S01]  /*d8e0*/  FADD.FTZ R3, R182, R3 ;  /* 0x00000003b6037221 */ /* 0x000fe20000010000 */
[----:B------:R-:W-:-:S05]  /*d8f0*/  F2FP.BF16.F32.PACK_AB R162, R173, R162 ;  /* 0x000000a2ada2723e */ /* 0x000fca00000010ff */
[----:B------:R-:W0:Y:S01]  /*d900*/  MUFU.EX2 R166, R180 ;  /* 0x000000b400a67308 */ /* 0x000e220000000800 */
[----:B--2---:R-:W-:Y:S01]  /*d910*/  FADD.FTZ R0, R176, R0 ;  /* 0x00000000b0007221 */ /* 0x004fe20000010000 */
[----:B------:R1:W-:Y:S06]  /*d920*/  STSM.16.M88.4 [R198], R160 ;  /* 0x000000a0c6007844 */ /* 0x0003ec0000000200 */
[----:B------:R-:W2:Y:S01]  /*d930*/  MUFU.EX2 R167, R183 ;  /* 0x000000b700a77308 */ /* 0x000ea20000000800 */
[C---:B---3--:R-:W-:Y:S01]  /*d940*/  FADD.FTZ R0, R177.reuse, R0 ;  /* 0x00000000b1007221 */ /* 0x048fe20000010000 */
[----:B------:R-:W-:-:S06]  /*d950*/  F2FP.BF16.F32.PACK_AB R164, R177, R176 ;  /* 0x000000b0b1a4723e */ /* 0x000fcc00000010ff */
[----:B------:R-:W3:Y:S01]  /*d960*/  MUFU.EX2 R181, R181 ;  /* 0x000000b500b57308 */ /* 0x000ee20000000800 */
[----:B0-----:R-:W-:Y:S01]  /*d970*/  FADD.FTZ R0, R166, R0 ;  /* 0x00000000a6007221 */ /* 0x001fe20000010000 */
[C---:B--2---:R-:W-:Y:S01]  /*d980*/  FADD.FTZ R3, R167.reuse, R3 ;  /* 0x00000003a7037221 */ /* 0x044fe20000010000 */
[----:B------:R-:W-:Y:S02]  /*d990*/  F2FP.BF16.F32.PACK_AB R167, R167, R182 ;  /* 0x000000b6a7a7723e */ /* 0x000fe400000010ff */
[C---:B---3--:R-:W-:Y:S01]  /*d9a0*/  F2FP.BF16.F32.PACK_AB R166, R181.reuse, R166 ;  /* 0x000000a6b5a6723e */ /* 0x048fe200000010ff */
[----:B------:R-:W-:-:S04]  /*d9b0*/  FADD.FTZ R0, R181, R0 ;  /* 0x00000000b5007221 */ /* 0x000fc80000010000 */
[----:B------:R1:W-:Y:S01]  /*d9c0*/  STSM.16.M88.4 [R199], R164 ;  /* 0x000000a4c7007844 */ /* 0x0003e20000000200 */
[----:B------:R-:W-:Y:S05]  /*d9d0*/  @!P0 BRA `(.L_x_7790) ;  /* 0x0000000000048947 */ /* 0x000fea0003800000 */
[----:B------:R-:W-:Y:S01]  /*d9e0*/  BPT.TRAP 0x1 ;  /* 0x000000040000795c */ /* 0x000fe20000300000 */
.L_x_7790:
[----:B------:R0:W2:Y:S01]  /*d9f0*/  SYNCS.PHASECHK.TRANS64.TRYWAIT P2, [R217+URZ+0x28c50], R20 ;  /* 0x028c5014d90075a7 */ /* 0x0000a2000804017f */
[----:B------:R-:W-:Y:S05]  /*da00*/  @!P0 BRA `(.L_x_7791) ;  /* 0x0000000000048947 */ /* 0x000fea0003800000 */
[----:B------:R-:W-:Y:S01]  /*da10*/  BPT.TRAP 0x1 ;  /* 0x000000040000795c */ /* 0x000fe20000300000 */
.L_x_7791:
[----:B------:R-:W-:Y:S04]  /*da20*/  BSSY B2, `(.L_x_7792) ;  /* 0x0000004000027945 */ /* 0x000fe80003800000 */
[----:B--2---:R-:W-:Y:S05]  /*da30*/  @P2 BRA `(.L_x_7793) ;  /* 0x0000000000082947 */ /* 0x004fea0003800000 */
[----:B------:R-:W2:Y:S02]  /*da40*/  SYNCS.PHASECHK.TRANS64.TRYWAIT P2, [R217+URZ+0x28c50], R20 ;  /* 0x028c5014d90075a7 */ /* 0x000ea4000804017f */
[----:B--2---:R-:W-:Y:S05]  /*da50*/  @!P2 BRA `(.L_x_7794) ;  /* 0x0000011400f4a947 */ /* 0x004fea0003800000 */
.L_x_7793:
[----:B------:R-:W-:Y:S05]  /*da60*/  BSYNC B2 ;  /* 0x0000000000027941 */ /* 0x000fea0003800000 */
.L_x_7792:
[----:B0-2---:R-:W-:Y:S01]  /*da70*/  IMAD R20, R18, 0x1000, R191 ;  /* 0x0000100012147824 */ /* 0x005fe200078e02bf */
[----:B------:R-:W-:Y:S01]  /*da80*/  WARPGROUP.ARRIVE ;  /* 0x00000000000079c5 */ /* 0x000fe20000000000 */
[----:B------:R-:W-:Y:S01]  /*da90*/  IMAD.MOV.U32 R21, RZ, RZ, 0x40000040 ;  /* 0x40000040ff157424 */ /* 0x000fe200078e00ff */
[----:B------:R-:W-:Y:S01]  /*daa0*/  ISETP.GT.AND P2, PT, R216, R215, PT ;  /* 0x000000d7d800720c */ /* 0x000fe20003f44270 */
[----:B------:R-:W-:Y:S01]  /*dab0*/  @!P1 VIADD R217, R217, 0x28c60 ;  /* 0x00028c60d9d99836 */ /* 0x000fe20000000000 */
[----:B------:R-:W-:Y:S01]  /*dac0*/  R2UR UR6, R20 ;  /* 0x00000000140672ca */ /* 0x000fe200000e0000 */
[----:B------:R-:W-:Y:S01]  /*dad0*/  VIADD R216, R216, 0xffffffff ;  /* 0xffffffffd8d87836 */ /* 0x000fe20000000000 */
[----:B------:R-:W-:Y:S01]  /*dae0*/  R2UR UR7, R21 ;  /* 0x00000000150772ca */ /* 0x000fe200000e0000 */
[----:B------:R-:W-:Y:S01]  /*daf0*/  IMAD.MOV.U32 R21, RZ, RZ, 0x40000040 ;  /* 0x40000040ff157424 */ /* 0x000fe200078e00ff */
[----:B------:R-:W-:Y:S01]  /*db00*/  @!P1 PRMT R217, RZ, 0x654, R217 ;  /* 0x00000654ffd99816 */ /* 0x000fe200000000d9 */
[----:B------:R-:W-:-:S02]  /*db10*/  IMAD.MOV.U32 R227, RZ, RZ, R14 ;  /* 0x000000ffffe37224 */ /* 0x000fc400078e000e */
[----:B------:R-:W-:-:S08]  /*db20*/  IMAD.MOV.U32 R226, RZ, RZ, R18 ;  /* 0x000000ffffe27224 */ /* 0x000fd000078e0012 */
[----:B------:R-:W-:Y:S03]  /*db30*/  HGMMA.64x256x16.F32.BF16 R24, R152, gdesc[UR4].tnspB, R24, gsb0 ;  /* 0x43e0000498187df0 */ /* 0x000fe60008001818 */
[----:B------:R-:W-:Y:S02]  /*db40*/  WARPGROUP.DEPBAR.LE gsb0, 0x0 ;  /* 0x00008000000079c5 */ /* 0x000fe40000010000 */
[----:B-1----:R-:W-:Y:S01]  /*db50*/  VIADD R152, R20, 0x80 ;  /* 0x0000008014987836 */ /* 0x002fe20000000000 */
        /* <DEDUP_REMOVED lines=33> */
.L_x_7784:
[----:B------:R-:W-:Y:S05]  /*dd70*/  BSYNC B0 ;  /* 0x0000000000007941 */ /* 0x000fea0003800000 */
.L_x_7783:
[----:B------:R-:W-:Y:S01]  /*dd80*/  ISETP.GE.AND P2, PT, R216, R201, PT ;  /* 0x000000c9d800720c */ /* 0x000fe20003f46270 */
[----:B------:R-:W-:-:S12]  /*dd90*/  BSSY B0, `(.L_x_7796) ;  /* 0x00001a1000007945 */ /* 0x000fd80003800000 */
[----:B------:R-:W-:Y:S05]  /*dda0*/  @!P2 BRA `(.L_x_7797) ;  /* 0x00000018007ca947 */ /* 0x000fea0003800000 */
[----:B------:R-:W-:Y:S02]  /*ddb0*/  IMAD.MOV.U32 R21, RZ, RZ, R14 ;  /* 0x000000ffff157224 */ /* 0x000fe400078e000e */
[----:B------:R-:W-:Y:S02]  /*ddc0*/  IMAD.MOV.U32 R215, RZ, RZ, R15 ;  /* 0x000000ffffd77224 */ /* 0x000fe400078e000f */
[----:B------:R-:W-:-:S07]  /*ddd0*/  IMAD.MOV.U32 R196, RZ, RZ, R18 ;  /* 0x000000ffffc47224 */ /* 0x000fce00078e0012 */
.L_x_7808:
[----:B------:R-:W-:-:S05]  /*dde0*/  VIADD R18, R196, 0x1 ;  /* 0x00000001c4127836 */ /* 0x000fca0000000000 */
[----:B------:R-:W-:-:S04]  /*ddf0*/  ISETP.NE.AND P2, PT, R18, 0x2, PT ;  /* 0x000000021200780c */ /* 0x000fc80003f45270 */
[----:B------:R-:W-:Y:S02]  /*de00*/  SEL R12, RZ, 0x1, P2 ;  /* 0x00000001ff0c7807 */ /* 0x000fe40001000000 */
[----:B------:R-:W-:Y:S02]  /*de10*/  SEL R18, R18, RZ, P2 ;  /* 0x000000ff12127207 */ /* 0x000fe40001000000 */
[----:B------:R-:W-:Y:S01]  /*de20*/  LOP3.LUT R22, R22, R12, RZ, 0x3c, !PT ;  /* 0x0000000c16167212 */ /* 0x000fe200078e3cff */
[----:B--2---:R-:W-:Y:S06]  /*de30*/  @!P0 BRA `(.L_x_7798) ;  /* 0x0000000000048947 */ /* 0x004fec0003800000 */
[----:B------:R-:W-:Y:S01]  /*de40*/  BPT.TRAP 0x1 ;  /* 0x000000040000795c */ /* 0x000fe20000300000 */
.L_x_7798:
[----:B------:R-:W-:Y:S01]  /*de50*/  IMAD R194, R18, 0x8, R2 ;  /* 0x0000000812c27824 */ /* 0x000fe200078e0202 */
[----:B0-----:R-:W-:-:S04]  /*de60*/  SHF.L.U32 R20, R22, 0x1f, RZ ;  /* 0x0000001f16147819 */ /* 0x001fc800000006ff */
[----:B------:R0:W2:Y:S01]  /*de70*/  SYNCS.PHASECHK.TRANS64.TRYWAIT P2, [R194+URZ+0x28c30], R20 ;  /* 0x028c3014c20075a7 */ /* 0x0000a2000804017f */
[----:B------:R-:W-:Y:S05]  /*de80*/  @!P0 BRA `(.L_x_7799) ;  /* 0x0000000000048947 */ /* 0x000fea0003800000 */
[----:B------:R-:W-:Y:S01]  /*de90*/  BPT.TRAP 0x1 ;  /* 0x000000040000795c */ /* 0x000fe20000300000 */
.L_x_7799:
[----:B------:R-:W-:Y:S01]  /*dea0*/  BSSY B1, `(.L_x_7800) ;  /* 0x0000006000017945 */ /* 0x000fe20003800000 */
[----:B------:R-:W-:Y:S02]  /*deb0*/  IMAD R154, R18, 0x200, R13 ;  /* 0x00000200129a7824 */ /* 0x000fe400078e020d */
[----:B------:R-:W-:Y:S01]  /*dec0*/  IMAD.MOV.U32 R155, RZ, RZ, 0x40000040 ;  /* 0x40000040ff9b7424 */ /* 0x000fe200078e00ff */
[----:B--2---:R-:W-:Y:S06]  /*ded0*/  @P2 BRA `(.L_x_7801) ;  /* 0x0000000000082947 */ /* 0x004fec0003800000 */
[----:B------:R-:W2:Y:S02]  /*dee0*/  SYNCS.PHASECHK.TRANS64.TRYWAIT P2, [R194+URZ+0x28c30], R20 ;  /* 0x028c3014c20075a7 */ /* 0x000ea4000804017f */
[----:B--2---:R-:W-:Y:S05]  /*def0*/  @!P2 BRA `(.L_x_7802) ;  /* 0x0000011000e0a947 */ /* 0x004fea0003800000 */
.L_x_7801:
[----:B------:R-:W-:Y:S05]  /*df00*/  BSYNC B1 ;  /* 0x0000000000017941 */ /* 0x000fea0003800000 */
.L_x_7800:
        /* <DEDUP_REMOVED lines=52> */
[----:B---3--:R-:W-:Y:S01]  /*e250*/  FMNMX.FTZ R14, R12, R14, !PT ;  /* 0x0000000e0c0e7209 */ /* 0x008fe20007810000 */
[----:B------:R-:W-:-:S04]  /*e260*/  IMAD.U32 R12, RZ, RZ, UR39 ;  /* 0x00000027ff0c7e24 */ /* 0x000fc8000f8e00ff */
[----:B------:R-:W3:Y:S02]  /*e270*/  SHFL.BFLY PT, R15, R14, 0x1, 0x1f ;  /* 0x0c201f000e0f7f89 */ /* 0x000ee400000e0000 */
[----:B---3--:R-:W-:-:S05]  /*e280*/  FMNMX.FTZ R15, R14, R15, !PT ;  /* 0x0000000f0e0f7209 */ /* 0x008fca0007810000 */
[C---:B------:R-:W-:Y:S01]  /*e290*/  FMUL.FTZ R14, R15.reuse, R12 ;  /* 0x0000000c0f0e7220 */ /* 0x040fe20000410000 */
[----:B------:R-:W-:-:S03]  /*e2a0*/  FADD.FTZ R215, -R15, R215 ;  /* 0x000000d70fd77221 */ /* 0x000fc60000010100 */
        /* <DEDUP_REMOVED lines=21> */
[----:B------:R-:W4:Y:S01]  /*e400*/  MUFU.EX2 R215, R215 ;  /* 0x000000d700d77308 */ /* 0x000f220000000800 */
[----:B---3--:R-:W-:-:S07]  /*e410*/  FMNMX.FTZ R14, R154, R21, !PT ;  /* 0x000000159a0e7209 */ /* 0x008fce0007810000 */
[----:B------:R-:W3:Y:S01]  /*e420*/  MUFU.EX2 R153, R153 ;  /* 0x0000009900997308 */ /* 0x000ee20000000800 */
[----:B------:R-:W-:-:S04]  /*e430*/  FMNMX.FTZ R14, R155, R14, !PT ;  /* 0x0000000e9b0e7209 */ /* 0x000fc80007810000 */
[----:B------:R-:W-:-:S03]  /*e440*/  FMNMX.FTZ R14, R158, R14, !PT ;  /* 0x0000000e9e0e7209 */ /* 0x000fc60007810000 */
[----:B------:R-:W5:Y:S01]  /*e450*/  MUFU.EX2 R156, R156 ;  /* 0x0000009c009c7308 */ /* 0x000f620000000800 */
[----:B----4-:R-:W-:Y:S01]  /*e460*/  FFMA.FTZ R0, R215, R0, R152 ;  /* 0x00000000d7007223 */ /* 0x010fe20000010098 */
[-C--:B------:R-:W-:Y:S01]  /*e470*/  FMUL.FTZ R24, R24, R215.reuse ;  /* 0x000000d718187220 */ /* 0x080fe20000410000 */
[----:B------:R-:W-:Y:S01]  /*e480*/  FMNMX.FTZ R14, R159, R14, !PT ;  /* 0x0000000e9f0e7209 */ /* 0x000fe20007810000 */
[-C--:B------:R-:W-:Y:S01]  /*e490*/  FMUL.FTZ R25, R25, R215.reuse ;  /* 0x000000d719197220 */ /* 0x080fe20000410000 */
[-C--:B------:R-:W-:Y:S01]  /*e4a0*/  FMUL.FTZ R28, R28, R215.reuse ;  /* 0x000000d71c1c7220 */ /* 0x080fe20000410000 */
[-C--:B------:R-:W-:Y:S01]  /*e4b0*/  FMUL.FTZ R29, R29, R215.reuse ;  /* 0x000000d71d1d7220 */ /* 0x080fe20000410000 */
[----:B------:R-:W-:Y:S01]  /*e4c0*/  FMNMX.FTZ R14, R162, R14, !PT ;  /* 0x0000000ea20e7209 */ /* 0x000fe20007810000 */
[----:B------:R-:W4:Y:S01]  /*e4d0*/  MUFU.EX2 R157, R157 ;  /* 0x0000009d009d7308 */ /* 0x000f220000000800 */
[C---:B---3--:R-:W-:Y:S01]  /*e4e0*/  FADD.FTZ R0, R153.reuse, R0 ;  /* 0x0000000099007221 */ /* 0x048fe20000010000 */
[----:B------:R-:W-:Y:S01]  /*e4f0*/  F2FP.BF16.F32.PACK_AB R152, R153, R152 ;  /* 0x000000989998723e */ /* 0x000fe200000010ff */
[----:B------:R-:W-:Y:S01]  /*e500*/  @!P2 IMAD R153, R196, 0x40, R189 ;  /* 0x00000040c499a824 */ /* 0x000fe200078e02bd */
[----:B------:R-:W-:Y:S01]  /*e510*/  FMNMX.FTZ R14, R163, R14, !PT ;  /* 0x0000000ea30e7209 */ /* 0x000fe20007810000 */
[-C--:B------:R-:W-:Y:S01]  /*e520*/  FMUL.FTZ R32, R32, R215.reuse ;  /* 0x000000d720207220 */ /* 0x080fe20000410000 */
[-C--:B------:R-:W-:Y:S01]  /*e530*/  FMUL.FTZ R33, R33, R215.reuse ;  /* 0x000000d721217220 */ /* 0x080fe20000410000 */
[----:B------:R-:W-:Y:S01]  /*e540*/  @!P2 IMAD R153, R153, 0x4, R2 ;  /* 0x000000049999a824 */ /* 0x000fe200078e0202 */
[----:B------:R-:W-:Y:S01]  /*e550*/  FMNMX.FTZ R14, R166, R14, !PT ;  /* 0x0000000ea60e7209 */ /* 0x000fe20007810000 */
[----:B------:R-:W3:Y:S01]  /*e560*/  MUFU.EX2 R160, R160 ;  /* 0x000000a000a07308 */ /* 0x000ee20000000800 */
[-C--:B------:R-:W-:Y:S01]  /*e570*/  FMUL.FTZ R36, R36, R215.reuse ;  /* 0x000000d724247220 */ /* 0x080fe20000410000 */
[-C--:B------:R-:W-:Y:S01]  /*e580*/  FMUL.FTZ R37, R37, R215.reuse ;  /* 0x000000d725257220 */ /* 0x080fe20000410000 */
[----:B------:R-:W-:Y:S01]  /*e590*/  FMNMX.FTZ R14, R167, R14, !PT ;  /* 0x0000000ea70e7209 */ /* 0x000fe20007810000 */
[----:B------:R-:W-:Y:S01]  /*e5a0*/  @!P2 STS [R153+0x28800], R215 ;  /* 0x028800d79900a388 */ /* 0x000fe20000000800 */
[-C--:B------:R-:W-:Y:S01]  /*e5b0*/  FMUL.FTZ R40, R40, R215.reuse ;  /* 0x000000d728287220 */ /* 0x080fe20000410000 */
[-C--:B------:R-:W-:Y:S01]  /*e5c0*/  FMUL.FTZ R41, R41, R215.reuse ;  /* 0x000000d729297220 */ /* 0x080fe20000410000 */
[----:B------:R-:W-:Y:S01]  /*e5d0*/  FMNMX.FTZ R14, R170, R14, !PT ;  /* 0x0000000eaa0e7209 */ /* 0x000fe20007810000 */
[----:B------:R-:W0:Y:S01]  /*e5e0*/  MUFU.EX2 R161, R161 ;  /* 0x000000a100a17308 */ /* 0x000e220000000800 */
[-C--:B------:R-:W-:Y:S01]  /*e5f0*/  FMUL.FTZ R44, R44, R215.reuse ;  /* 0x000000d72c2c7220 */ /* 0x080fe20000410000 */
[-C--:B------:R-:W-:Y:S01]  /*e600*/  FMUL.FTZ R45, R45, R215.reuse ;  /* 0x000000d72d2d7220 */ /* 0x080fe20000410000 */
[----:B------:R-:W-:Y:S01]  /*e610*/  FMNMX.FTZ R14, R171, R14, !PT ;  /* 0x0000000eab0e7209 */ /* 0x000fe20007810000 */
[-C--:B------:R-:W-:Y:S01]  /*e620*/  FMUL.FTZ R48, R48, R215.reuse ;  /* 0x000000d730307220 */ /* 0x080fe20000410000 */
        /* <DEDUP_REMOVED lines=51> */
[----:B-1----:R-:W-:Y:S01]  /*e960*/  FMNMX.FTZ R14, R14, R196, !PT ;  /* 0x000000c40e0e7209 */ /* 0x002fe20007810000 */
[-C--:B------:R-:W-:Y:S01]  /*e970*/  FMUL.FTZ R137, R137, R215.reuse ;  /* 0x000000d789897220 */ /* 0x080fe20000410000 */
[-C--:B------:R-:W-:Y:S01]  /*e980*/  FMUL.FTZ R140, R140, R215.reuse ;  /* 0x000000d78c8c7220 */ /* 0x080fe20000410000 */
[-C--:B------:R-:W-:Y:S01]  /*e990*/  FMUL.FTZ R141, R141, R215.reuse ;  /* 0x000000d78d8d7220 */ /* 0x080fe20000410000 */
[-C--:B------:R-:W-:Y:S01]  /*e9a0*/  FMUL.FTZ R144, R144, R215.reuse ;  /* 0x000000d790907220 */ /* 0x080fe20000410000 */
[----:B------:R-:W1:Y:S01]  /*e9b0*/  SHFL.BFLY PT, R196, R14, 0x1, 0x1f ;  /* 0x0c201f000ec47f89 */ /* 0x000e6200000e0000 */
[-C--:B------:R-:W-:Y:S01]  /*e9c0*/  FMUL.FTZ R145, R145, R215.reuse ;  /* 0x000000d791917220 */ /* 0x080fe20000410000 */
[-C--:B------:R-:W-:Y:S01]  /*e9d0*/  FMUL.FTZ R148, R148, R215.reuse ;  /* 0x000000d794947220 */ /* 0x080fe20000410000 */
[----:B------:R-:W-:Y:S01]  /*e9e0*/  FMUL.FTZ R149, R149, R215 ;  /* 0x000000d795957220 */ /* 0x000fe20000410000 */
[----:B------:R-:W2:Y:S01]  /*e9f0*/  MUFU.EX2 R164, R164 ;  /* 0x000000a400a47308 */ /* 0x000ea20000000800 */
[----:B-----5:R-:W-:-:S04]  /*ea00*/  FADD.FTZ R0, R156, R0 ;  /* 0x000000009c007221 */ /* 0x020fc80000010000 */
[----:B----4-:R-:W-:-:S03]  /*ea10*/  FADD.FTZ R0, R157, R0 ;  /* 0x000000009d007221 */ /* 0x010fc60000010000 */
[----:B------:R-:W4:Y:S01]  /*ea20*/  MUFU.EX2 R165, R165 ;  /* 0x000000a500a57308 */ /* 0x000f220000000800 */
[----:B---3--:R-:W-:-:S04]  /*ea30*/  FADD.FTZ R0, R160, R0 ;  /* 0x00000000a0007221 */ /* 0x008fc80000010000 */
[----:B0-----:R-:W-:-:S03]  /*ea40*/  FADD.FTZ R0, R161, R0 ;  /* 0x00000000a1007221 */ /* 0x001fc60000010000 */
[----:B------:R-:W0:Y:S01]  /*ea50*/  MUFU.EX2 R168, R168 ;  /* 0x000000a800a87308 */ /* 0x000e220000000800 */
[----:B--2---:R-:W-:Y:S01]  /*ea60*/  FADD.FTZ R0, R164, R0 ;  /* 0x00000000a4007221 */ /* 0x004fe20000010000 */
[----:B-1----:R-:W-:-:S06]  /*ea70*/  FMNMX.FTZ R14, R14, R196, !PT ;  /* 0x000000c40e0e7209 */ /* 0x002fcc0007810000 */
[----:B------:R-:W1:Y:S01]  /*ea80*/  MUFU.EX2 R169, R169 ;  /* 0x000000a900a97308 */ /* 0x000e620000000800 */
[----:B------:R-:W-:Y:S01]  /*ea90*/  FADD.FTZ R21, -R14, R21 ;  /* 0x000000150e157221 */ /* 0x000fe20000010100 */
[----:B----4-:R-:W-:-:S03]  /*eaa0*/  FADD.FTZ R0, R165, R0 ;  /* 0x00000000a5007221 */ /* 0x010fc60000010000 */
[----:B------:R-:W-:-:S03]  /*eab0*/  FMUL.FTZ R21, R21, R12 ;  /* 0x0000000c15157220 */ /* 0x000fc60000410000 */
[----:B------:R-:W2:Y:S01]  /*eac0*/  MUFU.EX2 R172, R172 ;  /* 0x000000ac00ac7308 */ /* 0x000ea20000000800 */
[----:B0-----:R-:W-:-:S07]  /*ead0*/  FADD.FTZ R0, R168, R0 ;  /* 0x00000000a8007221 */ /* 0x001fce0000010000 */
[----:B------:R-:W0:Y:S01]  /*eae0*/  MUFU.EX2 R21, R21 ;  /* 0x0000001500157308 */ /* 0x000e220000000800 */
[----:B-1----:R-:W-:-:S07]  /*eaf0*/  FADD.FTZ R0, R169, R0 ;  /* 0x00000000a9007221 */ /* 0x002fce0000010000 */
[----:B------:R-:W1:Y:S01]  /*eb00*/  MUFU.EX2 R173, R173 ;  /* 0x000000ad00ad7308 */ /* 0x000e620000000800 */
[----:B--2---:R-:W-:-:S07]  /*eb10*/  FADD.FTZ R0, R172, R0 ;  /* 0x00000000ac007221 */ /* 0x004fce0000010000 */
        /* <DEDUP_REMOVED lines=11> */
[-C--:B0-----:R-:W-:Y:S01]  /*ebd0*/  FMUL.FTZ R153, R14, R12.reuse ;  /* 0x0000000c0e997220 */ /* 0x081fe20000410000 */
        /* <DEDUP_REMOVED lines=20> */
[----:B--2---:R-:W-:Y:S01]  /*ed20*/  FADD.FTZ R0, R176, R0 ;  /* 0x00000000b0007221 */ /* 0x004fe20000010000 */
[-C--:B------:R-:W-:Y:S01]  /*ed30*/  FMUL.FTZ R46, R46, R21.reuse ;  /* 0x000000152e2e7220 */ /* 0x080fe20000410000 */
[-C--:B------:R-:W-:Y:S01]  /*ed40*/  FMUL.FTZ R47, R47, R21.reuse ;  /* 0x000000152f2f7220 */ /* 0x080fe20000410000 */
[-C--:B------:R-:W-:Y:S01]  /*ed50*/  FMUL.FTZ R50, R50, R21.reuse ;  /* 0x0000001532327220 */ /* 0x080fe20000410000 */
[----:B---3--:R-:W-:Y:S01]  /*ed60*/  FADD.FTZ R0, R177, R0 ;  /* 0x00000000b1007221 */ /* 0x008fe20000010000 */
[-C--:B------:R-:W-:Y:S01]  /*ed70*/  FMUL.FTZ R51, R51, R21.reuse ;  /* 0x0000001533337220 */ /* 0x080fe20000410000 */
[-C--:B------:R-:W-:Y:S01]  /*ed80*/  FMUL.FTZ R54, R54, R21.reuse ;  /* 0x0000001536367220 */ /* 0x080fe20000410000 */
[----:B------:R0:W1:Y:S01]  /*ed90*/  MUFU.EX2 R153, R154 ;  /* 0x0000009a00997308 */ /* 0x0000620000000800 */
        /* <DEDUP_REMOVED lines=10> */
[----:B------:R-:W-:Y:S01]  /*ee40*/  F2FP.BF16.F32.PACK_AB R156, R161, R160 ;  /* 0x000000a0a19c723e */ /* 0x000fe200000010ff */
[-C--:B------:R-:W-:Y:S01]  /*ee50*/  FMUL.FTZ R71, R71, R21.reuse ;  /* 0x0000001547477220 */ /* 0x080fe20000410000 */
[----:B------:R-:W-:Y:S01]  /*ee60*/  F2FP.BF16.F32.PACK_AB R160, R169, R168 ;  /* 0x000000a8a9a0723e */ /* 0x000fe200000010ff */
[-C--:B------:R-:W-:Y:S01]  /*ee70*/  FMUL.FTZ R74, R74, R21.reuse ;  /* 0x000000154a4a7220 */ /* 0x080fe20000410000 */
[----:B------:R-:W-:Y:S01]  /*ee80*/  FMUL.FTZ R75, R75, R21 ;  /* 0x000000154b4b7220 */ /* 0x000fe20000410000 */
[----:B------:R0:W2:Y:S01]  /*ee90*/  MUFU.EX2 R181, R158 ;  /* 0x0000009e00b57308 */ /* 0x0000a20000000800 */
[----:B-1----:R-:W-:Y:S01]  /*eea0*/  FFMA.FTZ R3, R21, R3, R153 ;  /* 0x0000000315037223 */ /* 0x002fe20000010099 */
[----:B------:R-:W-:Y:S01]  /*eeb0*/  F2FP.BF16.F32.PACK_AB R153, R155, R153 ;  /* 0x000000999b99723e */ /* 0x000fe200000010ff */
[-C--:B------:R-:W-:Y:S01]  /*eec0*/  FMUL.FTZ R78, R78, R21.reuse ;  /* 0x000000154e4e7220 */ /* 0x080fe20000410000 */
[-C--:B------:R-:W-:Y:S01]  /*eed0*/  FMUL.FTZ R79, R79, R21.reuse ;  /* 0x000000154f4f7220 */ /* 0x080fe20000410000 */
[----:B------:R-:W-:Y:S01]  /*eee0*/  FADD.FTZ R3, R155, R3 ;  /* 0x000000039b037221 */ /* 0x000fe20000010000 */
[-C--:B------:R-:W-:Y:S01]  /*eef0*/  FMUL.FTZ R82, R82, R21.reuse ;  /* 0x0000001552527220 */ /* 0x080fe20000410000 */
[-C--:B------:R-:W-:Y:S01]  /*ef00*/  FMUL.FTZ R83, R83, R21.reuse ;  /* 0x0000001553537220 */ /* 0x080fe20000410000 */
[----:B------:R-:W1:Y:S01]  /*ef10*/  MUFU.EX2 R159, R159 ;  /* 0x0000009f009f7308 */ /* 0x000e620000000800 */
[----:B0-----:R-:W-:Y:S01]  /*ef20*/  F2FP.BF16.F32.PACK_AB R158, R165, R164 ;  /* 0x000000a4a59e723e */ /* 0x001fe200000010ff */
[-C--:B------:R-:W-:Y:S01]  /*ef30*/  FMUL.FTZ R86, R86, R21.reuse ;  /* 0x0000001556567220 */ /* 0x080fe20000410000 */
[----:B------:R-:W-:Y:S01]  /*ef40*/  F2FP.BF16.F32.PACK_AB R164, R177, R176 ;  /* 0x000000b0b1a4723e */ /* 0x000fe200000010ff */
[-C--:B------:R-:W-:Y:S01]  /*ef50*/  FMUL.FTZ R87, R87, R21.reuse ;  /* 0x0000001557577220 */ /* 0x080fe20000410000 */
[-C--:B------:R-:W-:Y:S01]  /*ef60*/  FMUL.FTZ R90, R90, R21.reuse ;  /* 0x000000155a5a7220 */ /* 0x080fe20000410000 */
[-C--:B------:R-:W-:Y:S01]  /*ef70*/  FMUL.FTZ R91, R91, R21.reuse ;  /* 0x000000155b5b7220 */ /* 0x080fe20000410000 */
[-C--:B------:R-:W-:Y:S01]  /*ef80*/  FMUL.FTZ R94, R94, R21.reuse ;  /* 0x000000155e5e7220 */ /* 0x080fe20000410000 */
[----:B------:R0:W3:Y:S01]  /*ef90*/  MUFU.EX2 R215, R162 ;  /* 0x000000a200d77308 */ /* 0x0000e20000000800 */
        /* <DEDUP_REMOVED lines=17> */
[----:B---3--:R-:W-:Y:S01]  /*f0b0*/  FADD.FTZ R3, R215, R3 ;  /* 0x00000003d7037221 */ /* 0x008fe20000010000 */
        /* <DEDUP_REMOVED lines=15> */
[----:B0-----:R-:W-:Y:S01]  /*f1b0*/  FADD.FTZ R3, R196, R3 ;  /* 0x00000003c4037221 */ /* 0x001fe20000010000 */
[----:B------:R0:W-:Y:S01]  /*f1c0*/  STSM.16.M88.4 [R197+0x26800], R152 ;  /* 0x02680098c5007844 */ /* 0x0001e20000000200 */
        /* <DEDUP_REMOVED lines=10> */
[----:B------:R-:W-:-:S02]  /*f270*/  FMUL.FTZ R151, R151, R21 ;  /* 0x0000001597977220 */ /* 0x000fc40000410000 */
        /* <DEDUP_REMOVED lines=9> */
[C---:B--2---:R-:W-:Y:S01]  /*f310*/  FADD.FTZ R3, R175.reuse, R3 ;  /* 0x00000003af037221 */ /* 0x044fe20000010000 */
[----:B------:R-:W-:-:S05]  /*f320*/  F2FP.BF16.F32.PACK_AB R163, R175, R174 ;  /* 0x000000aeafa3723e */ /* 0x000fca00000010ff */
[----:B------:R0:W-:Y:S01]  /*f330*/  STSM.16.M88.4 [R198], R160 ;  /* 0x000000a0c6007844 */ /* 0x0001e20000000200 */
[----:B------:R-:W2:Y:S01]  /*f340*/  MUFU.EX2 R179, R179 ;  /* 0x000000b300b37308 */ /* 0x000ea20000000800 */
[----:B---3--:R-:W-:-:S04]  /*f350*/  FADD.FTZ R0, R180, R0 ;  /* 0x00000000b4007221 */ /* 0x008fc80000010000 */
[C---:B------:R-:W-:Y:S01]  /*f360*/  FADD.FTZ R0, R166.reuse, R0 ;  /* 0x00000000a6007221 */ /* 0x040fe20000010000 */
[----:B------:R-:W-:Y:S02]  /*f370*/  F2FP.BF16.F32.PACK_AB R166, R166, R180 ;  /* 0x000000b4a6a6723e */ /* 0x000fe400000010ff */
[----:B------:R-:W3:Y:S01]  /*f380*/  MUFU.EX2 R182, R182 ;  /* 0x000000b600b67308 */ /* 0x000ee20000000800 */
[----:B-1----:R-:W-:-:S07]  /*f390*/  FADD.FTZ R3, R165, R3 ;  /* 0x00000003a5037221 */ /* 0x002fce0000010000 */
[----:B------:R-:W1:Y:S01]  /*f3a0*/  MUFU.EX2 R183, R183 ;  /* 0x000000b700b77308 */ /* 0x000e620000000800 */
[C---:B--2---:R-:W-:Y:S01]  /*f3b0*/  FADD.FTZ R3, R179.reuse, R3 ;  /* 0x00000003b3037221 */ /* 0x044fe20000010000 */
[----:B------:R-:W-:-:S03]  /*f3c0*/  F2FP.BF16.F32.PACK_AB R165, R179, R165 ;  /* 0x000000a5b3a5723e */ /* 0x000fc600000010ff */
[----:B---3--:R-:W-:Y:S01]  /*f3d0*/  FADD.FTZ R3, R182, R3 ;  /* 0x00000003b6037221 */ /* 0x008fe20000010000 */
[----:B-1----:R-:W-:-:S03]  /*f3e0*/  F2FP.BF16.F32.PACK_AB R167, R183, R182 ;  /* 0x000000b6b7a7723e */ /* 0x002fc600000010ff */
[----:B------:R-:W-:Y:S02]  /*f3f0*/  FADD.FTZ R3, R183, R3 ;  /* 0x00000003b7037221 */ /* 0x000fe40000010000 */
[----:B------:R0:W-:Y:S01]  /*f400*/  STSM.16.M88.4 [R199], R164 ;  /* 0x000000a4c7007844 */ /* 0x0001e20000000200 */
[----:B------:R-:W-:Y:S05]  /*f410*/  @!P0 BRA `(.L_x_7803) ;  /* 0x0000000000048947 */ /* 0x000fea0003800000 */
[----:B------:R-:W-:Y:S01]  /*f420*/  BPT.TRAP 0x1 ;  /* 0x000000040000795c */ /* 0x000fe20000300000 */
.L_x_7803:
[----:B------:R1:W2:Y:S01]  /*f430*/  SYNCS.PHASECHK.TRANS64.TRYWAIT P2, [R194+URZ+0x28c50], R20 ;  /* 0x028c5014c20075a7 */ /* 0x0002a2000804017f */
[----:B------:R-:W-:Y:S05]  /*f440*/  @!P0 BRA `(.L_x_7804) ;  /* 0x0000000000048947 */ /* 0x000fea0003800000 */
[----:B------:R-:W-:Y:S01]  /*f450*/  BPT.TRAP 0x1 ;  /* 0x000000040000795c */ /* 0x000fe20000300000 */
.L_x_7804:
[----:B------:R-:W-:Y:S04]  /*f460*/  BSSY B1, `(.L_x_7805) ;  /* 0x0000004000017945 */ /* 0x000fe80003800000 */
[----:B--2---:R-:W-:Y:S05]  /*f470*/  @P2 BRA `(.L_x_7806) ;  /* 0x0000000000082947 */ /* 0x004fea0003800000 */
[----:B------:R-:W2:Y:S02]  /*f480*/  SYNCS.PHASECHK.TRANS64.TRYWAIT P2, [R194+URZ+0x28c50], R20 ;  /* 0x028c5014c20075a7 */ /* 0x000ea4000804017f */
[----:B--2---:R-:W-:Y:S05]  /*f490*/  @!P2 BRA `(.L_x_7807) ;  /* 0x000000fc008ca947 */ /* 0x004fea0003800000 */
.L_x_7806:
[----:B------:R-:W-:Y:S05]  /*f4a0*/  BSYNC B1 ;  /* 0x0000000000017941 */ /* 0x000fea0003800000 */
.L_x_7805:
[----:B-12---:R-:W-:Y:S01]  /*f4b0*/  IMAD R20, R18, 0x1000, R191 ;  /* 0x0000100012147824 */ /* 0x006fe200078e02bf */
        /* <DEDUP_REMOVED lines=46> */
.L_x_7797:
[----:B------:R-:W-:Y:S05]  /*f7a0*/  BSYNC B0 ;  /* 0x0000000000007941 */ /* 0x000fea0003800000 */
.L_x_7796:
[----:B------:R-:W3:Y:S01]  /*f7b0*/  SHFL.BFLY PT, R4, R0, 0x2, 0x1f ;  /* 0x0c401f0000047f89 */ /* 0x000ee200000e0000 */
[----:B------:R-:W-:Y:S02]  /*f7c0*/  IMAD.MOV.U32 R154, RZ, RZ, -0x800000 ;  /* 0xff800000ff9a7424 */ /* 0x000fe400078e00ff */
[----:B------:R-:W-:Y:S01]  /*f7d0*/  VIADD R218, R218, 0x1 ;  /* 0x00000001dada7836 */ /* 0x000fe20000000000 */
[----:B------:R-:W-:Y:S08]  /*f7e0*/  BAR.ARV 0x8, 0x100 ;  /* 0x0204000000007b1d */ /* 0x000ff00000002000 */
[----:B------:R-:W-:Y:S01]  /*f7f0*/  BAR.SYNC.DEFER_BLOCKING 0xf, 0x100 ;  /* 0x03c4000000007b1d */ /* 0x000fe20000010000 */
[----:B---3--:R-:W-:-:S05]  /*f800*/  FADD.FTZ R4, R4, R0 ;  /* 0x0000000004047221 */ /* 0x008fca0000010000 */
[----:B------:R-:W3:Y:S02]  /*f810*/  SHFL.BFLY PT, R0, R4, 0x1, 0x1f ;  /* 0x0c201f0004007f89 */ /* 0x000ee400000e0000 */
[----:B---3--:R-:W-:Y:S01]  /*f820*/  FADD.FTZ R0, R4, R0 ;  /* 0x0000000004007221 */ /* 0x008fe20000010000 */
[----:B------:R-:W-:-:S04]  /*f830*/  IMAD.MOV.U32 R4, RZ, RZ, RZ ;  /* 0x000000ffff047224 */ /* 0x000fc800078e00ff */
[----:B------:R-:W-:-:S13]  /*f840*/  FSETP.NE.FTZ.AND P0, PT, R0, RZ, PT ;  /* 0x000000ff0000720b */ /* 0x000fda0003f15000 */
[----:B------:R-:W3:Y:S01]  /*f850*/  @P0 MUFU.RCP R4, R0 ;  /* 0x0000000000040308 */ /* 0x000ee20000001000 */
[----:B------:R-:W-:-:S07]  /*f860*/  @P0 FMUL.FTZ R5, R12, 0.69314718246459960938 ;  /* 0x3f3172180c050820 */ /* 0x000fce0000410000 */
[----:B------:R-:W4:Y:S01]  /*f870*/  @P0 MUFU.LG2 R0, R0 ;  /* 0x0000000000000308 */ /* 0x000f220000000c00 */
        /* <DEDUP_REMOVED lines=13> */
[-C--:B------:R-:W-:Y:S01]  /*f950*/  FMUL.FTZ R45, R45, R4.reuse ;  /* 0x000000042d2d7220 */ /* 0x080fe20000410000 */
[----:B------:R-:W3:Y:S01]  /*f960*/  SHFL.BFLY PT, R0, R3, 0x2, 0x1f ;  /* 0x0c401f0003007f89 */ /* 0x000ee200000e0000 */
        /* <DEDUP_REMOVED lines=23> */
[----:B---3--:R-:W-:Y:S01]  /*fae0*/  FADD.FTZ R0, R0, R3 ;  /* 0x0000000300007221 */ /* 0x008fe20000010000 */
[-C--:B------:R-:W-:Y:S01]  /*faf0*/  FMUL.FTZ R93, R93, R4.reuse ;  /* 0x000000045d5d7220 */ /* 0x080fe20000410000 */
[-C--:B------:R-:W-:Y:S01]  /*fb00*/  FMUL.FTZ R96, R96, R4.reuse ;  /* 0x0000000460607220 */ /* 0x080fe20000410000 */
[-C--:B------:R-:W-:Y:S01]  /*fb10*/  FMUL.FTZ R97, R97, R4.reuse ;  /* 0x0000000461617220 */ /* 0x080fe20000410000 */
        /* <DEDUP_REMOVED lines=26> */
[----:B------:R-:W-:-:S02]  /*fcc0*/  IMAD.MOV.U32 R0, RZ, RZ, RZ ;  /* 0x000000ffff007224 */ /* 0x000fc400078e00ff */
[-C--:B------:R-:W-:Y:S01]  /*fcd0*/  FMUL.FTZ R148, R148, R4.reuse ;  /* 0x0000000494947220 */ /* 0x080fe20000410000 */
[----:B------:R-:W-:Y:S01]  /*fce0*/  FMUL.FTZ R149, R149, R4 ;  /* 0x0000000495957220 */ /* 0x000fe20000410000 */
        /* <DEDUP_REMOVED lines=11> */
[----:B------:R-:W-:Y:S01]  /*fda0*/  FMUL.FTZ R39, R39, R0 ;  /* 0x0000000027277220 */ /* 0x000fe20000410000 */
[----:B----4-:R-:W-:Y:S01]  /*fdb0*/  @P0 FMUL.FTZ R5, R3, 0.69314718246459960938 ;  /* 0x3f31721803050820 */ /* 0x010fe20000410000 */
        /* <DEDUP_REMOVED lines=65> */
[----:B---3--:R-:W-:Y:S01]  /*101d0*/  SEL R0, RZ, 0x1, P1 ;  /* 0x00000001ff007807 */ /* 0x008fe20000800000 */
[----:B------:R-:W-:Y:S06]  /*101e0*/  BAR.ARV 0xe, 0x100 ;  /* 0x0384000000007b1d */ /* 0x000fec0000002000 */
[----:B------:R-:W-:-:S02]  /*101f0*/  PLOP3.LUT P0, PT, PT, PT, PT, 0x8, 0x0 ;  /* 0x000000000000781c */ /* 0x000fc40003f0e170 */
[----:B------:R-:W-:Y:S02]  /*10200*/  LOP3.LUT R22, R22, R0, RZ, 0x3c, !PT ;  /* 0x0000000016167212 */ /* 0x000fe400078e3cff */
[----:B------:R-:W-:-:S09]  /*10210*/  SEL R18, R18, RZ, P1 ;  /* 0x000000ff12127207 */ /* 0x000fd20000800000 */
.L_x_7724:
[----:B------:R-:W-:Y:S05]  /*10220*/  BSYNC B7 ;  /* 0x0000000000077941 */ /* 0x000fea0003800000 */
.L_x_7720:
[----:B------:R-:W3:Y:S08]  /*10230*/  S2UR UR5, SR_CgaCtaId ;  /* 0x00000000000579c3 */ /* 0x000ef00000008800 */
[----:B------:R-:W-:Y:S06]  /*10240*/  BAR.SYNC.DEFER_BLOCKING 0x5, 0x180 ;  /* 0x0146000000007b1d */ /* 0x000fec0000010000 */
[----:B------:R-:W-:Y:S01]  /*10250*/  UMOV UR4, 0x400 ;  /* 0x0000040000047882 */ /* 0x000fe20000000000 */
[----:B------:R-:W-:Y:S01]  /*10260*/  BSSY B0, `(.L_x_7809) ;  /* 0x000049b000007945 */ /* 0x000fe20003800000 */
[----:B---3--:R-:W-:-:S06]  /*10270*/  ULEA UR4, UR5, UR4, 0x18 ;  /* 0x0000000405047291 */ /* 0x008fcc000f8ec03f */
[----:B------:R-:W-:-:S05]  /*10280*/  IMAD.U32 R2, RZ, RZ, UR4 ;  /* 0x00000004ff027e24 */ /* 0x000fca000f8e00ff */
[----:B0-----:R0:W3:Y:S01]  /*10290*/  LDS.128 R4, [R2+0x28cd0] ;  /* 0x028cd00002047984 */ /* 0x0010e20000000c00 */
        /* <DEDUP_REMOVED lines=15> */
[----:B----45:R-:W-:-:S04]  /*10390*/  IMAD.WIDE R152, R8, 0x2, R20 ;  /* 0x0000000208987825 */ /* 0x030fc800078e0214 */
        /* <DEDUP_REMOVED lines=158> */
[----:B---3--:R-:W-:Y:S02]  /*10d80*/  MOV R4, R8 ;  /* 0x0000000800047202 */ /* 0x008fe40000000f00 */
[----:B------:R-:W-:Y:S01]  /*10d90*/  F2FP.BF16.F32.PACK_AB R8, R137, R136 ;  /* 0x000000888908723e */ /* 0x000fe200000010ff */
[----:B------:R-:W-:Y:S01]  /*10da0*/  IMAD.X R153, RZ, RZ, R153, P0 ;  /* 0x000000ffff997224 */ /* 0x000fe200000e0699 */
[----:B------:R-:W-:-:S02]  /*10db0*/  F2FP.BF16.F32.PACK_AB R9, R139, R138 ;  /* 0x0000008a8b09723e */ /* 0x000fc400000010ff */
[----:B------:R-:W-:Y:S02]  /*10dc0*/  F2FP.BF16.F32.PACK_AB R15, R151, R150 ;  /* 0x00000096970f723e */ /* 0x000fe400000010ff */
[----:B------:R-:W-:Y:S01]  /*10dd0*/  ISETP.NE.U32.AND P1, PT, RZ, UR6, PT ;  /* 0x00000006ff007c0c */ /* 0x000fe2000bf25070 */
[----:B------:R1:W-:Y:S03]  /*10de0*/  STSM.16.M88.4 [R4], R8 ;  /* 0x0000000804007844 */ /* 0x0003e60000000200 */
[----:B------:R-:W-:Y:S02]  /*10df0*/  ISETP.NE.AND.EX P1, PT, RZ, UR7, PT, P1 ;  /* 0x00000007ff007c0c */ /* 0x000fe4000bf25310 */
[----:B-1----:R-:W-:Y:S02]  /*10e00*/  LOP3.LUT R4, R0, 0x380, RZ, 0xc0, !PT ;  /* 0x0000038000047812 */ /* 0x002fe400078ec0ff */
[----:B------:R-:W-:-:S02]  /*10e10*/  IADD3 R8, P0, R208, UR6, RZ ;  /* 0x00000006d0087c10 */ /* 0x000fc4000ff1e0ff */
[----:B------:R-:W-:Y:S02]  /*10e20*/  SHF.R.U64 R4, R4, 0x3, RZ ;  /* 0x0000000304047819 */ /* 0x000fe400000012ff */
[----:B------:R-:W-:Y:S02]  /*10e30*/  IADD3.X R9, R209, UR7, RZ, P0, !PT ;  /* 0x00000007d1097c10 */ /* 0x000fe400087fe4ff */
[----:B------:R-:W-:Y:S01]  /*10e40*/  LOP3.LUT R152, R4, R0, RZ, 0x3c, !PT ;  /* 0x0000000004987212 */ /* 0x000fe200078e3cff */
[----:B------:R-:W-:-:S03]  /*10e50*/  IMAD.MOV.U32 R0, RZ, RZ, RZ ;  /* 0x000000ffff007224 */ /* 0x000fc600078e00ff */
        /* <DEDUP_REMOVED lines=13> */
[----:B-----5:R-:W3:Y:S04]  /*10f30*/  LDG.E R4, desc[UR42][R8.64] ;  /* 0x0000002a08047981 */ /* 0x020ee8000c1e1900 */
[----:B-1----:R-:W3:Y:S02]  /*10f40*/  LDG.E R8, desc[UR42][R8.64+0x4] ;  /* 0x0000042a08087981 */ /* 0x002ee4000c1e1900 */
[----:B---3--:R-:W-:-:S07]  /*10f50*/  IMAD.IADD R4, R8, 0x1, -R4 ;  /* 0x0000000108047824 */ /* 0x008fce00078e0a04 */
.L_x_7811:
[----:B-1----:R-:W3:Y:S01]  /*10f60*/  LDL R8, [R1+0x48] ;  /* 0x0000480001087983 */ /* 0x002ee20000100800 */
[----:B------:R-:W-:Y:S01]  /*10f70*/  ISETP.NE.AND P1, PT, R206, RZ, PT ;  /* 0x000000ffce00720c */ /* 0x000fe20003f25270 */
[----:B------:R-:W-:-:S03]  /*10f80*/  ULDC UR4, c[0x0][0xad4] ;  /* 0x0002b50000047ab9 */ /* 0x000fc60000000800 */
[----:B------:R-:W-:Y:S01]  /*10f90*/  SEL R206, R206, UR4, P1 ;  /* 0x00000004cece7c07 */ /* 0x000fe20008800000 */
[----:B---3--:R-:W1:Y:S02]  /*10fa0*/  SHFL.IDX PT, R8, R8, RZ, 0x1f ;  /* 0x00001fff08087589 */ /* 0x008e6400000e0000 */
[----:B-1----:R-:W-:Y:S02]  /*10fb0*/  ISETP.NE.AND P0, PT, R8, RZ, PT ;  /* 0x000000ff0800720c */ /* 0x002fe40003f05270 */
[----:B-----5:R-:W-:-:S11]  /*10fc0*/  SHF.R.S32.HI R8, RZ, 0x1f, R0 ;  /* 0x0000001fff087819 */ /* 0x020fd60000011400 */
[----:B------:R-:W-:Y:S05]  /*10fd0*/  @P0 BRA `(.L_x_7812) ;  /* 0x0000000000f80947 */ /* 0x000fea0003800000 */
[----:B------:R-:W3:Y:S01]  /*10fe0*/  LDL.LU R14, [R1+0x44] ;  /* 0x00004400010e7983 */ /* 0x000ee20000300800 */
[----:B------:R-:W-:Y:S01]  /*10ff0*/  IMAD.MOV.U32 R9, RZ, RZ, 0x9b8 ;  /* 0x000009b8ff097424 */ /* 0x000fe200078e00ff */
[----:B------:R-:W-:Y:S01]  /*11000*/  ISETP.GT.AND P1, PT, R206, 0x1, PT ;  /* 0x00000001ce00780c */ /* 0x000fe20003f24270 */
[----:B------:R-:W1:Y:S01]  /*11010*/  LDC R156, c[0x0][0xbe8] ;  /* 0x0002fa00ff9c7b82 */ /* 0x000e620000000800 */
[----:B------:R-:W4:Y:S01]  /*11020*/  LDL R157, [R1+0x68] ;  /* 0x00006800019d7983 */ /* 0x000f220000100800 */
[----:B------:R-:W-:Y:S02]  /*11030*/  ISETP.NE.U32.AND P0, PT, RZ, UR6, PT ;  /* 0x00000006ff007c0c */ /* 0x000fe4000bf05070 */
[----:B------:R-:W-:Y:S02]  /*11040*/  SEL R9, R9, 0x978, P1 ;  /* 0x0000097809097807 */ /* 0x000fe40000800000 */
[----:B------:R-:W-:Y:S02]  /*11050*/  ISETP.NE.AND.EX P0, PT, RZ, UR7, PT, P0 ;  /* 0x00000007ff007c0c */ /* 0x000fe4000bf05300 */
[----:B------:R-:W5:Y:S02]  /*11060*/  LDC.64 R12, c[0x0][R9+0x220] ;  /* 0x00008800090c7b82 */ /* 0x000f640000000a00 */
[----:B------:R-:W-:-:S06]  /*11070*/  SEL R15, R207, RZ, !P0 ;  /* 0x000000ffcf0f7207 */ /* 0x000fcc0004000000 */
[----:B------:R-:W0:Y:S01]  /*11080*/  LDC.64 R10, c[0x0][R9+0x218] ;  /* 0x00008600090a7b82 */ /* 0x000e220000000a00 */
[----:B------:R-:W-:Y:S02]  /*11090*/  IMAD.IADD R153, R204, 0x1, R195 ;  /* 0x00000001cc997824 */ /* 0x000fe400078e02c3 */
[----:B-----5:R-:W-:Y:S01]  /*110a0*/  IMAD R13, R13, R15, RZ ;  /* 0x0000000f0d0d7224 */ /* 0x020fe200078e02ff */
[----:B------:R-:W-:Y:S02]  /*110b0*/  SEL R155, R219, RZ, P1 ;  /* 0x000000ffdb9b7207 */ /* 0x000fe40000800000 */
[----:B---3--:R-:W-:Y:S02]  /*110c0*/  SEL R14, R14, RZ, !P0 ;  /* 0x000000ff0e0e7207 */ /* 0x008fe40004000000 */
[----:B-1----:R-:W-:-:S03]  /*110d0*/  ISETP.NE.AND P0, PT, R156, 0x1, PT ;  /* 0x000000019c00780c */ /* 0x002fc60003f05270 */
[C---:B------:R-:W-:Y:S02]  /*110e0*/  IMAD R14, R12.reuse, R14, R13 ;  /* 0x0000000e0c0e7224 */ /* 0x040fe400078e020d */
[----:B------:R-:W-:-:S04]  /*110f0*/  IMAD.WIDE.U32 R12, R12, R15, RZ ;  /* 0x0000000f0c0c7225 */ /* 0x000fc800078e00ff */
[-C--:B0-----:R-:W-:Y:S02]  /*11100*/  IMAD R15, R11, R205.reuse, RZ ;  /* 0x000000cd0b0f7224 */ /* 0x081fe400078e02ff */
[----:B------:R-:W-:-:S04]  /*11110*/  IMAD.WIDE.U32 R10, R10, R205, RZ ;  /* 0x000000cd0a0a7225 */ /* 0x000fc800078e00ff */
[----:B------:R-:W-:Y:S02]  /*11120*/  IMAD.IADD R15, R11, 0x1, R15 ;  /* 0x000000010b0f7824 */ /* 0x000fe400078e020f */
[----:B------:R-:W0:Y:S01]  /*11130*/  @P0 LDC R11, c[0x0][0xbec] ;  /* 0x0002fb00ff0b0b82 */ /* 0x000e220000000800 */
[----:B------:R-:W-:-:S07]  /*11140*/  IADD3 R152, P2, P3, R12, R10, R0 ;  /* 0x0000000a0c987210 */ /* 0x000fce0007b5e000 */
[----:B------:R-:W1:Y:S01]  /*11150*/  @P0 LDC R10, c[0x0][0xbf0] ;  /* 0x0002fc00ff0a0b82 */ /* 0x000e620000000800 */
        /* <DEDUP_REMOVED lines=23> */
[----:B------:R-:W-:Y:S01]  /*112d0*/  IMAD.IADD R14, R189, 0x1, R195 ;  /* 0x00000001bd0e7824 */ /* 0x000fe200078e02c3 */
[----:B0-----:R-:W-:Y:S01]  /*112e0*/  LEA R13, P0, R12, R10, 0x2 ;  /* 0x0000000a0c0d7211 */ /* 0x001fe200078010ff */
[----:B----4-:R-:W-:-:S03]  /*112f0*/  IMAD.MOV R10, RZ, RZ, -R157 ;  /* 0x000000ffff0a7224 */ /* 0x010fc600078e0a9d */
[----:B-1----:R-:W-:Y:S02]  /*11300*/  LEA.HI.X R9, R12, R11, R9, 0x2, P0 ;  /* 0x0000000b0c097211 */ /* 0x002fe400000f1409 */
[----:B------:R-:W-:Y:S01]  /*11310*/  ISETP.NE.AND P0, PT, R203, R10, PT ;  /* 0x0000000acb00720c */ /* 0x000fe20003f05270 */
[----:B------:R-:W-:Y:S04]  /*11320*/  SHFL.IDX PT, R12, R13, 0x1, 0x1c1f ;  /* 0x003c1f000d0c7f89 */ /* 0x000fe800000e0000 */
[----:B------:R-:W-:Y:S04]  /*11330*/  SHFL.IDX PT, R10, R13, RZ, 0x1c1f ;  /* 0x001c1fff0d0a7589 */ /* 0x000fe800000e0000 */
        /* <DEDUP_REMOVED lines=8> */
.L_x_7812:
[----:B------:R-:W-:Y:S02]  /*113c0*/  ISETP.GT.AND P1, PT, R206, 0x1, PT ;  /* 0x00000001ce00780c */ /* 0x000fe40003f24270 */
[----:B------:R-:W-:-:S04]  /*113d0*/  ISETP.NE.U32.AND P0, PT, RZ, UR6, PT ;  /* 0x00000006ff007c0c */ /* 0x000fc8000bf05070 */
[----:B------:R-:W-:-:S04]  /*113e0*/  ISETP.NE.AND.EX P0, PT, RZ, UR7, PT, P0 ;  /* 0x00000007ff007c0c */ /* 0x000fc8000bf05300 */
[----:B------:R-:W-:-:S03]  /*113f0*/  SEL R207, R207, RZ, !P0 ;  /* 0x000000ffcfcf7207 */ /* 0x000fc60004000000 */
[----:B------:R-:W-:Y:S06]  /*11400*/  @P1 BRA `(.L_x_7813) ;  /* 0x0000001000381947 */ /* 0x000fec0003800000 */
[----:B-1----:R-:W1:Y:S01]  /*11410*/  S2R R11, SR_TID.X ;  /* 0x00000000000b7919 */ /* 0x002e620000002100 */
[----:B------:R-:W3:Y:S01]  /*11420*/  LDC R87, c[0x0][0xbe8] ;  /* 0x0002fa00ff577b82 */ /* 0x000ee20000000800 */
[----:B------:R-:W-:Y:S01]  /*11430*/  ULDC.64 UR4, c[0x0][0xaa0] ;  /* 0x0002a80000047ab9 */ /* 0x000fe20000000a00 */
        /* <DEDUP_REMOVED lines=17> */
[----:B------:R-:W5:Y:S01]  /*11550*/  LD.E.128 R24, desc[UR42][R24.64] ;  /* 0x0000002a18187980 */ /* 0x000f62000c101d00 */
        /* <DEDUP_REMOVED lines=17> */
[----:B------:R-:W-:Y:S02]  /*11670*/  IADD3 R14, P3, R20, 0xf000, RZ ;  /* 0x0000f000140e7810 */ /* 0x000fe40007f7e0ff */
        /* <DEDUP_REMOVED lines=34> */
[----:B------:R-:W-:-:S02]  /*118a0*/  SHF.R.U64 R3, R3, 0x3, RZ ;  /* 0x0000000303037819 */ /* 0x000fc400000012ff */
        /* <DEDUP_REMOVED lines=23> */
[----:B---3--:R-:W-:Y:S01]  /*11a20*/  ISETP.NE.AND P3, PT, R87, 0x1, PT ;  /* 0x000000015700780c */ /* 0x008fe20003f65270 */
[----:B------:R-:W-:Y:S01]  /*11a30*/  IMAD R21, R0, UR5, R3 ;  /* 0x0000000500157c24 */ /* 0x000fe2000f8e0203 */
[----:B------:R-:W-:Y:S01]  /*11a40*/  LOP3.LUT R84, R84, 0xfffffff8, RZ, 0xc0, !PT ;  /* 0xfffffff854547812 */ /* 0x000fe200078ec0ff */
[----:B------:R-:W1:Y:S01]  /*11a50*/  LDC R3, c[0x0][0xac8] ;  /* 0x0002b200ff037b82 */ /* 0x000e620000000800 */
[----:B------:R-:W-:Y:S01]  /*11a60*/  IMAD.WIDE.U32 R8, R0, UR4, RZ ;  /* 0x0000000400087c25 */ /* 0x000fe2000f8e00ff */
[----:B------:R-:W-:Y:S01]  /*11a70*/  ULDC.64 UR4, c[0x0][0xae8] ;  /* 0x0002ba0000047ab9 */ /* 0x000fe20000000a00 */
[----:B------:R-:W5:Y:S02]  /*11a80*/  LD.E.128 R12, desc[UR42][R12.64] ;  /* 0x0000002a0c0c7980 */ /* 0x000f64000c101d00 */
[----:B------:R-:W-:-:S02]  /*11a90*/  IMAD.IADD R9, R9, 0x1, R21 ;  /* 0x0000000109097824 */ /* 0x000fc400078e0215 */
[----:B------:R-:W5:Y:S03]  /*11aa0*/  LD.E.128 R56, desc[UR42][R56.64] ;  /* 0x0000002a38387980 */ /* 0x000f66000c101d00 */
[----:B------:R-:W3:Y:S01]  /*11ab0*/  @P3 LDC R89, c[0x0][0xbec] ;  /* 0x0002fb00ff593b82 */ /* 0x000ee20000000800 */
[----:B------:R-:W-:Y:S01]  /*11ac0*/  IMAD.WIDE.U32 R8, R205, UR4, R8 ;  /* 0x00000004cd087c25 */ /* 0x000fe2000f8e0008 */
[----:B------:R-:W5:Y:S03]  /*11ad0*/  LD.E.128 R60, desc[UR42][R60.64] ;  /* 0x0000002a3c3c7980 */ /* 0x000f66000c101d00 */
[----:B------:R-:W-:Y:S01]  /*11ae0*/  IMAD.IADD R21, R11, 0x1, -R84 ;  /* 0x000000010b157824 */ /* 0x000fe200078e0a54 */
[----:B------:R-:W5:Y:S02]  /*11af0*/  LD.E.128 R64, desc[UR42][R64.64] ;  /* 0x0000002a40407980 */ /* 0x000f64000c101d00 */
[----:B------:R-:W4:Y:S01]  /*11b00*/  @P3 LDC R91, c[0x0][0xbf0] ;  /* 0x0002fc00ff5b3b82 */ /* 0x000f220000000800 */
[----:B------:R-:W-:Y:S01]  /*11b10*/  SHF.R.S32.HI R11, RZ, 0x1f, R207 ;  /* 0x0000001fff0b7819 */ /* 0x000fe200000114cf */
[----:B------:R-:W-:Y:S01]  /*11b20*/  IMAD R9, R205, UR5, R9 ;  /* 0x00000005cd097c24 */ /* 0x000fe2000f8e0209 */
[----:B------:R-:W-:Y:S01]  /*11b30*/  ULDC.64 UR4, c[0x0][0xaf0] ;  /* 0x0002bc0000047ab9 */ /* 0x000fe20000000a00 */
[----:B------:R-:W-:Y:S01]  /*11b40*/  IMAD R20, R21, 0x20, R10 ;  /* 0x0000002015147824 */ /* 0x000fe200078e020a */
[----:B------:R-:W5:Y:S01]  /*11b50*/  LD.E.128 R68, desc[UR42][R68.64] ;  /* 0x0000002a44447980 */ /* 0x000f62000c101d00 */
[----:B------:R-:W-:Y:S01]  /*11b60*/  IMAD.IADD R0, R10, 0x1, R195 ;  /* 0x000000010a007824 */ /* 0x000fe200078e02c3 */
[-C--:B-1----:R-:W-:Y:S01]  /*11b70*/  ISETP.GE.AND P1, PT, R214, R3.reuse, PT ;  /* 0x00000003d600720c */ /* 0x082fe20003f26270 */
[----:B------:R-:W-:Y:S01]  /*11b80*/  IMAD R10, R11, UR4, RZ ;  /* 0x000000040b0a7c24 */ /* 0x000fe2000f8e02ff */
[----:B------:R-:W5:Y:S03]  /*11b90*/  LD.E.128 R72, desc[UR42][R72.64] ;  /* 0x0000002a48487980 */ /* 0x000f66000c101d00 */
[----:B------:R-:W-:Y:S01]  /*11ba0*/  IMAD R85, R207, UR5, R10 ;  /* 0x00000005cf557c24 */ /* 0x000fe2000f8e020a */
[----:B------:R-:W-:Y:S01]  /*11bb0*/  SEL R10, RZ, 0xffffffff, P1 ;  /* 0xffffffffff0a7807 */ /* 0x000fe20000800000 */
[----:B------:R-:W-:Y:S01]  /*11bc0*/  IMAD.IADD R84, R195, 0x1, R20 ;  /* 0x00000001c3547824 */ /* 0x000fe200078e0214 */
[----:B------:R-:W-:Y:S01]  /*11bd0*/  ISETP.GE.AND P0, PT, R213, R3, PT ;  /* 0x00000003d500720c */ /* 0x000fe20003f06270 */
[----:B------:R-:W5:Y:S02]  /*11be0*/  LD.E.128 R76, desc[UR42][R76.64] ;  /* 0x0000002a4c4c7980 */ /* 0x000f64000c101d00 */
[----:B------:R-:W-:Y:S01]  /*11bf0*/  IMAD.SHL.U32 R93, R10, 0x2, RZ ;  /* 0x000000020a5d7824 */ /* 0x000fe200078e00ff */
[----:B------:R-:W-:Y:S01]  /*11c00*/  SEL R21, RZ, 0xffffffff, P0 ;  /* 0xffffffffff157807 */ /* 0x000fe20000000000 */
[----:B---3--:R-:W-:Y:S01]  /*11c10*/  @P3 IMAD.HI.U32 R10, R84, R89, RZ ;  /* 0x00000059540a3227 */ /* 0x008fe200078e00ff */
[-C--:B------:R-:W-:Y:S01]  /*11c20*/  ISETP.GE.AND P2, PT, R188, R3.reuse, PT ;  /* 0x00000003bc00720c */ /* 0x080fe20003f46270 */
[----:B------:R-:W5:Y:S01]  /*11c30*/  LD.E.128 R80, desc[UR42][R80.64] ;  /* 0x0000002a50507980 */ /* 0x000f62000c101d00 */
[----:B------:R-:W-:Y:S01]  /*11c40*/  ISETP.GE.AND P0, PT, R212, R3, PT ;  /* 0x00000003d400720c */ /* 0x000fe20003f06270 */
[----:B------:R-:W-:Y:S01]  /*11c50*/  IMAD.MOV.U32 R11, RZ, RZ, R84 ;  /* 0x000000ffff0b7224 */ /* 0x000fe200078e0054 */
[----:B----4-:R-:W-:Y:S01]  /*11c60*/  @P3 SHF.R.U32.HI R11, RZ, R91, R10 ;  /* 0x0000005bff0b3219 */ /* 0x010fe2000001160a */
[----:B------:R-:W-:Y:S01]  /*11c70*/  IMAD.WIDE.U32 R8, R207, UR4, R8 ;  /* 0x00000004cf087c25 */ /* 0x000fe2000f8e0008 */
[----:B------:R-:W-:Y:S01]  /*11c80*/  SEL R20, RZ, 0x1, P2 ;  /* 0x00000001ff147807 */ /* 0x000fe20001000000 */
[----:B------:R-:W-:Y:S01]  /*11c90*/  ULDC.64 UR4, c[0x0][0xae0] ;  /* 0x0002b80000047ab9 */ /* 0x000fe20000000a00 */
[----:B------:R-:W-:Y:S01]  /*11ca0*/  SEL R10, RZ, 0xffffffff, P0 ;  /* 0xffffffffff0a7807 */ /* 0x000fe20000000000 */
[----:B------:R-:W-:Y:S01]  /*11cb0*/  IMAD.SHL.U32 R21, R21, 0x4, RZ ;  /* 0x0000000415157824 */ /* 0x000fe200078e00ff */
[----:B------:R-:W-:Y:S01]  /*11cc0*/  LOP3.LUT R20, R93, 0x2, R20, 0xe2, !PT ;  /* 0x000000025d147812 */ /* 0x000fe200078ee214 */
[----:B------:R-:W-:Y:S01]  /*11cd0*/  IMAD.IADD R9, R9, 0x1, R85 ;  /* 0x0000000109097824 */ /* 0x000fe200078e0255 */
[----:B------:R-:W-:Y:S01]  /*11ce0*/  ISETP.GE.AND P0, PT, R211, R3, PT ;  /* 0x00000003d300720c */ /* 0x000fe20003f06270 */
[----:B------:R-:W-:Y:S01]  /*11cf0*/  IMAD.SHL.U32 R85, R10, 0x8, RZ ;  /* 0x000000080a557824 */ /* 0x000fe200078e00ff */
[--C-:B------:R-:W-:Y:S01]  /*11d00*/  SHF.R.S32.HI R10, RZ, 0x1f, R11.reuse ;  /* 0x0000001fff0a7819 */ /* 0x100fe2000001140b */
[----:B------:R-:W-:Y:S01]  /*11d10*/  IMAD R89, R4, R87, RZ ;  /* 0x0000005704597224 */ /* 0x000fe200078e02ff */
[----:B------:R-:W-:Y:S01]  /*11d20*/  LOP3.LUT R20, R21, 0x4, R20, 0xe2, !PT ;  /* 0x0000000415147812 */ /* 0x000fe200078ee214 */
[----:B------:R-:W-:Y:S01]  /*11d30*/  IMAD.MOV R21, RZ, RZ, -R11 ;  /* 0x000000ffff157224 */ /* 0x000fe200078e0a0b */
[----:B------:R-:W-:Y:S01]  /*11d40*/  SEL R4, RZ, 0xffffffff, P0 ;  /* 0xffffffffff047807 */ /* 0x000fe20000000000 */
[----:B------:R-:W-:Y:S01]  /*11d50*/  IMAD R10, R10, UR4, RZ ;  /* 0x000000040a0a7c24 */ /* 0x000fe2000f8e02ff */
[----:B------:R-:W-:Y:S01]  /*11d60*/  ISETP.GE.AND P0, PT, R210, R3, PT ;  /* 0x00000003d200720c */ /* 0x000fe20003f06270 */
[----:B------:R-:W-:Y:S01]  /*11d70*/  IMAD R21, R87, R21, R84 ;  /* 0x0000001557157224 */ /* 0x000fe200078e0254 */
[----:B------:R-:W-:Y:S01]  /*11d80*/  LOP3.LUT R20, R85, 0x8, R20, 0xe2, !PT ;  /* 0x0000000855147812 */ /* 0x000fe200078ee214 */
[----:B------:R-:W-:Y:S01]  /*11d90*/  IMAD.SHL.U32 R85, R4, 0x10, RZ ;  /* 0x0000001004557824 */ /* 0x000fe200078e00ff */
[----:B------:R-:W-:Y:S01]  /*11da0*/  SEL R4, RZ, 0xffffffff, P0 ;  /* 0xffffffffff047807 */ /* 0x000fe20000000000 */
[C---:B------:R-:W-:Y:S01]  /*11db0*/  IMAD.WIDE.U32 R8, R11.reuse, UR4, R8 ;  /* 0x000000040b087c25 */ /* 0x040fe2000f8e0008 */
[----:B------:R-:W-:Y:S01]  /*11dc0*/  @!PT LDS RZ, [RZ] ;  /* 0x00000000fffff984 */ /* 0x000fe20000000800 */
[----:B------:R-:W-:Y:S01]  /*11dd0*/  @!PT LDS RZ, [RZ] ;  /* 0x00000000fffff984 */ /* 0x000fe20000000800 */
[----:B------:R-:W-:Y:S01]  /*11de0*/  @!PT LDS RZ, [RZ] ;  /* 0x00000000fffff984 */ /* 0x000fe20000000800 */
[----:B------:R-:W-:Y:S01]  /*11df0*/  @!PT LDS RZ, [RZ] ;  /* 0x00000000fffff984 */ /* 0x000fe20000000800 */
[----:B------:R1:W-:Y:S06]  /*11e00*/  MEMBAR.ALL.CTA ;  /* 0x0000000000007992 */ /* 0x0003ec0000008000 */
[----:B-1----:R-:W1:Y:S01]  /*11e10*/  FENCE.VIEW.ASYNC.S ;  /* 0x00000000000073c6 */ /* 0x002e620000000000 */
[----:B------:R-:W-:Y:S01]  /*11e20*/  IMAD R11, R11, UR5, R10 ;  /* 0x000000050b0b7c24 */ /* 0x000fe2000f8e020a */
[----:B------:R-:W-:Y:S01]  /*11e30*/  SHF.R.S32.HI R10, RZ, 0x1f, R21 ;  /* 0x0000001fff0a7819 */ /* 0x000fe20000011415 */
[----:B------:R-:W-:Y:S01]  /*11e40*/  VIADD R93, R188, 0x180 ;  /* 0x00000180bc5d7836 */ /* 0x000fe20000000000 */
[----:B------:R-:W-:Y:S01]  /*11e50*/  LOP3.LUT R20, R85, 0x10, R20, 0xe2, !PT ;  /* 0x0000001055147812 */ /* 0x000fe200078ee214 */
[----:B------:R-:W-:Y:S01]  /*11e60*/  IMAD.IADD R9, R9, 0x1, R11 ;  /* 0x0000000109097824 */ /* 0x000fe200078e020b */
[----:B------:R-:W-:Y:S01]  /*11e70*/  ULDC.64 UR4, c[0x0][0xad8] ;  /* 0x0002b60000047ab9 */ /* 0x000fe20000000a00 */
[----:B------:R-:W-:Y:S01]  /*11e80*/  IMAD.SHL.U32 R11, R4, 0x20, RZ ;  /* 0x00000020040b7824 */ /* 0x000fe200078e00ff */
[----:B------:R-:W-:Y:S01]  /*11e90*/  ISETP.GE.AND P0, PT, R93, R3, PT ;  /* 0x000000035d00720c */ /* 0x000fe20003f06270 */
[----:B------:R-:W-:-:S02]  /*11ea0*/  IMAD R10, R10, UR4, RZ ;  /* 0x000000040a0a7c24 */ /* 0x000fc4000f8e02ff */
        /* <DEDUP_REMOVED lines=8> */
[----:B------:R-:W-:Y:S01]  /*11f30*/  VIADD R4, R2, 0x28c20 ;  /* 0x00028c2002047836 */ /* 0x000fe20000000000 */
[----:B------:R-:W-:Y:S01]  /*11f40*/  ISETP.GE.AND P0, PT, R91, R3, PT ;  /* 0x000000035b00720c */ /* 0x000fe20003f06270 */
[----:B------:R-:W-:Y:S01]  /*11f50*/  IMAD.IADD R11, R9, 0x1, R85 ;  /* 0x00000001090b7824 */ /* 0x000fe200078e0255 */
[----:B------:R-:W-:-:S02]  /*11f60*/  LEA R87, P2, R8, UR4, 0x1 ;  /* 0x0000000408577c11 */ /* 0x000fc4000f8408ff */
[----:B------:R-:W-:Y:S02]  /*11f70*/  PRMT R4, RZ, 0x654, R4 ;  /* 0x00000654ff047816 */ /* 0x000fe40000000004 */
[----:B------:R-:W-:Y:S02]  /*11f80*/  SEL R9, RZ, 0x80, P0 ;  /* 0x00000080ff097807 */ /* 0x000fe40000000000 */
[----:B------:R-:W-:Y:S01]  /*11f90*/  LEA.HI.X R88, R8, UR5, R11, 0x1, P2 ;  /* 0x0000000508587c11 */ /* 0x000fe200090f0c0b */
[----:B-1----:R1:W-:Y:S01]  /*11fa0*/  SYNCS.ARRIVE.TRANS64.RED.A1T0 RZ, [R4+URZ], RZ ;  /* 0x000000ff04ff79a7 */ /* 0x0023e2000810043f */
[----:B------:R3:W4:Y:S01]  /*11fb0*/  SHFL.IDX PT, R8, R87, RZ, 0x181f ;  /* 0x00181fff57087589 */ /* 0x00072200000e0000 */
[----:B------:R-:W-:Y:S01]  /*11fc0*/  BSSY B1, `(.L_x_7814) ;  /* 0x000002a000017945 */ /* 0x000fe20003800000 */
[----:B------:R-:W-:Y:S02]  /*11fd0*/  SHF.R.S32.HI R152, RZ, 0x1f, R210 ;  /* 0x0000001fff987819 */ /* 0x000fe400000114d2 */
[----:B-1----:R-:W-:-:S02]  /*11fe0*/  LOP3.LUT R4, R86, R9, RZ, 0xfc, !PT ;  /* 0x0000000956047212 */ /* 0x002fc400078efcff */
[----:B------:R3:W1:Y:S01]  /*11ff0*/  SHFL.IDX PT, R9, R88, RZ, 0x181f ;  /* 0x00181fff58097589 */ /* 0x00066200000e0000 */
[----:B------:R-:W-:Y:S02]  /*12000*/  SHF.R.S32.HI R153, RZ, 0x1f, R211 ;  /* 0x0000001fff997819 */ /* 0x000fe400000114d3 */
[----:B------:R-:W-:Y:S02]  /*12010*/  SHF.R.S32.HI R154, RZ, 0x1f, R212 ;  /* 0x0000001fff9a7819 */ /* 0x000fe400000114d4 */
[----:B------:R-:W-:Y:S02]  /*12020*/  SHF.R.S32.HI R155, RZ, 0x1f, R213 ;  /* 0x0000001fff9b7819 */ /* 0x000fe400000114d5 */
[----:B------:R-:W-:Y:S01]  /*12030*/  SHF.R.S32.HI R156, RZ, 0x1f, R214 ;  /* 0x0000001fff9c7819 */ /* 0x000fe200000114d6 */
[----:B---3--:R-:W-:Y:S06]  /*12040*/  @P1 BRA `(.L_x_7815) ;  /* 0x0000000000841947 */ /* 0x008fec0003800000 */
[-C--:B------:R-:W-:Y:S02]  /*12050*/  ISETP.GE.AND P2, PT, R188, R3.reuse, PT ;  /* 0x00000003bc00720c */ /* 0x080fe40003f46270 */
[-C--:B------:R-:W-:Y:S02]  /*12060*/  ISETP.GE.AND P4, PT, R214, R3.reuse, PT ;  /* 0x00000003d600720c */ /* 0x080fe40003f86270 */
[-C--:B------:R-:W-:Y:S02]  /*12070*/  ISETP.GE.AND P6, PT, R213, R3.reuse, PT ;  /* 0x00000003d500720c */ /* 0x080fe40003fc6270 */
[-C--:B------:R-:W-:Y:S02]  /*12080*/  ISETP.GE.AND P0, PT, R212, R3.reuse, PT ;  /* 0x00000003d400720c */ /* 0x080fe40003f06270 */
[----:B------:R-:W-:Y:S02]  /*12090*/  ISETP.GE.AND P1, PT, R211, R3, PT ;  /* 0x00000003d300720c */ /* 0x000fe40003f26270 */
[----:B------:R-:W-:-:S03]  /*120a0*/  SHF.R.S32.HI R90, RZ, 0x1f, R93 ;  /* 0x0000001fff5a7819 */ /* 0x000fc6000001145d */
[----:B-1--4-:R-:W-:Y:S02]  /*120b0*/  @!P2 IMAD.WIDE R20, R188, 0x2, R8 ;  /* 0x00000002bc14a825 */ /* 0x012fe400078e0208 */
        /* <DEDUP_REMOVED lines=13> */
[CC--:B---3--:R-:W-:Y:S02]  /*12190*/  @!P0 LEA R10, P5, R212.reuse, R8.reuse, 0x1 ;  /* 0x00000008d40a8211 */ /* 0x0c8fe400078a08ff */
        /* <DEDUP_REMOVED lines=12> */
.L_x_7815:
[----:B------:R-:W-:Y:S05]  /*12260*/  BSYNC B1 ;  /* 0x0000000000017941 */ /* 0x000fea0003800000 */
.L_x_7814:
[----:B------:R-:W-:Y:S01]  /*12270*/  VIADD R0, R0, 0x20 ;  /* 0x0000002000007836 */ /* 0x000fe20000000000 */
[----:B-1--4-:R1:W3:Y:S04]  /*12280*/  SHFL.IDX PT, R9, R88, 0x1, 0x181f ;  /* 0x00381f0058097f89 */ /* 0x0122e800000e0000 */
[----:B------:R-:W-:Y:S01]  /*12290*/  ISETP.GE.AND P0, PT, R0, R89, PT ;  /* 0x000000590000720c */ /* 0x000fe20003f06270 */
[----:B------:R1:W4:-:S12]  /*122a0*/  SHFL.IDX PT, R8, R87, 0x1, 0x181f ;  /* 0x00381f0057087f89 */ /* 0x00031800000e0000 */
        /* <DEDUP_REMOVED lines=8> */
[----:B----45:R-:W-:Y:S01]  /*12330*/  @!P5 LEA R12, P1, R214, R8, 0x1 ;  /* 0x00000008d60cd211 */ /* 0x030fe200078208ff */
[----:B---3--:R-:W-:-:S03]  /*12340*/  @!P6 IMAD.WIDE R10, R188, 0x2, R8 ;  /* 0x00000002bc0ae825 */ /* 0x008fc600078e0208 */
[----:B------:R-:W-:Y:S02]  /*12350*/  @!P5 LEA.HI.X R13, R214, R9, R156, 0x1, P1 ;  /* 0x00000009d60dd211 */ /* 0x000fe400008f0c9c */
[----:B------:R-:W-:Y:S01]  /*12360*/  ISETP.GE.AND P1, PT, R210, R3, PT ;  /* 0x00000003d200720c */ /* 0x000fe20003f26270 */
[----:B------:R1:W-:Y:S04]  /*12370*/  @!P6 ST.E.128 desc[UR42][R10.64], R24 ;  /* 0x000000180a00e985 */ /* 0x0003e8000c101d2a */
[----:B------:R3:W-:Y:S01]  /*12380*/  @!P5 ST.E.128 desc[UR42][R12.64], R32 ;  /* 0x000000200c00d985 */ /* 0x0007e2000c101d2a */
[----:B-1----:R-:W-:-:S04]  /*12390*/  @!P4 LEA R10, P6, R213, R8, 0x1 ;  /* 0x00000008d50ac211 */ /* 0x002fc800078c08ff */
[-C--:B------:R-:W-:Y:S02]  /*123a0*/  @!P4 LEA.HI.X R11, R213, R9.reuse, R155, 0x1, P6 ;  /* 0x00000009d50bc211 */ /* 0x080fe400030f0c9b */
[CC--:B------:R-:W-:Y:S02]  /*123b0*/  @!P2 LEA R14, P6, R211.reuse, R8.reuse, 0x1 ;  /* 0x00000008d30ea211 */ /* 0x0c0fe400078c08ff */
[CC--:B---3--:R-:W-:Y:S01]  /*123c0*/  @!P3 LEA R12, P5, R212.reuse, R8.reuse, 0x1 ;  /* 0x00000008d40cb211 */ /* 0x0c8fe200078a08ff */
        /* <DEDUP_REMOVED lines=18> */
.L_x_7813:
[----:B-1----:R-:W1:Y:S01]  /*124f0*/  LDC R10, c[0x0][0xbe8] ;  /* 0x0002fa00ff0a7b82 */ /* 0x002e620000000800 */
        /* <DEDUP_REMOVED lines=21> */
[----:B-1----:R-:W-:Y:S01]  /*12650*/  ISETP.NE.AND P0, PT, R10, 0x1, PT ;  /* 0x000000010a00780c */ /* 0x002fe20003f05270 */
[----:B------:R-:W-:Y:S01]  /*12660*/  ULDC.64 UR4, c[0x0][0xb40] ;  /* 0x0002d00000047ab9 */ /* 0x000fe20000000a00 */
[----:B------:R-:W-:Y:S01]  /*12670*/  IMAD R4, R4, R10, RZ ;  /* 0x0000000a04047224 */ /* 0x000fe200078e02ff */
        /* <DEDUP_REMOVED lines=9> */
[----:B------:R-:W1:Y:S01]  /*12710*/  @P0 LDC R12, c[0x0][0xbec] ;  /* 0x0002fb00ff0c0b82 */ /* 0x000e620000000800 */
[----:B------:R-:W-:Y:S01]  /*12720*/  IMAD.IADD R9, R9, 0x1, R0 ;  /* 0x0000000109097824 */ /* 0x000fe200078e0200 */
[----:B------:R-:W-:Y:S01]  /*12730*/  SHF.R.S32.HI R164, RZ, 0x1f, R237 ;  /* 0x0000001fffa47819 */ /* 0x000fe200000114ed */
[----:B------:R-:W-:Y:S01]  /*12740*/  VIADD R168, R193, 0x88 ;  /* 0x00000088c1a87836 */ /* 0x000fe20000000000 */
[----:B------:R-:W-:Y:S01]  /*12750*/  SHF.R.S32.HI R166, RZ, 0x1f, R166 ;  /* 0x0000001fffa67819 */ /* 0x000fe200000114a6 */
[----:B------:R-:W-:-:S03]  /*12760*/  IMAD.WIDE.U32 R8, R219, UR4, R8 ;  /* 0x00000004db087c25 */ /* 0x000fc6000f8e0008 */
        /* <DEDUP_REMOVED lines=17> */
[----:B-1----:R-:W-:Y:S01]  /*12880*/  @P0 IMAD.HI.U32 R12, R11, R12, RZ ;  /* 0x0000000c0b0c0227 */ /* 0x002fe200078e00ff */
[----:B------:R-:W-:-:S02]  /*12890*/  SHF.R.S32.HI R180, RZ, 0x1f, R180 ;  /* 0x0000001fffb47819 */ /* 0x000fc400000114b4 */
[----:B------:R-:W-:Y:S01]  /*128a0*/  SHF.R.S32.HI R182, RZ, 0x1f, R182 ;  /* 0x0000001fffb67819 */ /* 0x000fe200000114b6 */
[C---:B------:R-:W-:Y:S02]  /*128b0*/  VIADD R191, R193.reuse, 0x48 ;  /* 0x00000048c1bf7836 */ /* 0x040fe40000000000 */
[C---:B------:R-:W-:Y:S01]  /*128c0*/  VIADD R196, R193.reuse, 0x40 ;  /* 0x00000040c1c47836 */ /* 0x040fe20000000000 */
[----:B---3--:R-:W-:Y:S01]  /*128d0*/  @P0 SHF.R.U32.HI R3, RZ, R0, R12 ;  /* 0x00000000ff030219 */ /* 0x008fe2000001160c */
[C---:B------:R-:W-:Y:S01]  /*128e0*/  VIADD R206, R193.reuse, 0x38 ;  /* 0x00000038c1ce7836 */ /* 0x040fe20000000000 */
[----:B------:R-:W-:Y:S01]  /*128f0*/  SHF.R.S32.HI R191, RZ, 0x1f, R191 ;  /* 0x0000001fffbf7819 */ /* 0x000fe200000114bf */
[----:B------:R-:W-:Y:S01]  /*12900*/  VIADD R209, R193, 0x30 ;  /* 0x00000030c1d17836 */ /* 0x000fe20000000000 */
[----:B------:R-:W-:Y:S01]  /*12910*/  SHF.R.S32.HI R196, RZ, 0x1f, R196 ;  /* 0x0000001fffc47819 */ /* 0x000fe200000114c4 */
[----:B------:R-:W-:Y:S01]  /*12920*/  IMAD.MOV R0, RZ, RZ, -R3 ;  /* 0x000000ffff007224 */ /* 0x000fe200078e0a03 */
[----:B------:R-:W-:Y:S01]  /*12930*/  SHF.R.S32.HI R206, RZ, 0x1f, R206 ;  /* 0x0000001fffce7819 */ /* 0x000fe200000114ce */
[----:B------:R-:W-:Y:S01]  /*12940*/  IMAD.WIDE.U32 R8, R3, UR4, R8 ;  /* 0x0000000403087c25 */ /* 0x000fe2000f8e0008 */
[----:B------:R-:W-:-:S03]  /*12950*/  SHF.R.S32.HI R209, RZ, 0x1f, R209 ;  /* 0x0000001fffd17819 */ /* 0x000fc600000114d1 */
[----:B------:R-:W-:Y:S01]  /*12960*/  IMAD R0, R10, R0, R11 ;  /* 0x000000000a007224 */ /* 0x000fe200078e020b */
[----:B------:R-:W-:Y:S01]  /*12970*/  SHF.R.S32.HI R10, RZ, 0x1f, R3 ;  /* 0x0000001fff0a7819 */ /* 0x000fe20000011403 */
[C---:B------:R-:W-:Y:S02]  /*12980*/  VIADD R216, R193.reuse, 0x28 ;  /* 0x00000028c1d87836 */ /* 0x040fe40000000000 */
[C---:B------:R-:W-:Y:S02]  /*12990*/  VIADD R226, R193.reuse, 0x20 ;  /* 0x00000020c1e27836 */ /* 0x040fe40000000000 */
[----:B------:R-:W-:Y:S01]  /*129a0*/  IMAD R10, R10, UR4, RZ ;  /* 0x000000040a0a7c24 */ /* 0x000fe2000f8e02ff */
[----:B------:R-:W-:Y:S01]  /*129b0*/  SHF.R.S32.HI R216, RZ, 0x1f, R216 ;  /* 0x0000001fffd87819 */ /* 0x000fe200000114d8 */
[----:B------:R-:W-:Y:S01]  /*129c0*/  VIADD R228, R193, 0x18 ;  /* 0x00000018c1e47836 */ /* 0x000fe20000000000 */
[----:B------:R-:W-:Y:S01]  /*129d0*/  SHF.R.S32.HI R226, RZ, 0x1f, R226 ;  /* 0x0000001fffe27819 */ /* 0x000fe200000114e2 */
[----:B------:R-:W-:Y:S01]  /*129e0*/  IMAD R10, R3, UR5, R10 ;  /* 0x00000005030a7c24 */ /* 0x000fe2000f8e020a */
[----:B------:R-:W-:Y:S01]  /*129f0*/  SHF.R.S32.HI R3, RZ, 0x1f, R0 ;  /* 0x0000001fff037819 */ /* 0x000fe20000011400 */
[----:B------:R-:W-:Y:S01]  /*12a00*/  ULDC.64 UR4, c[0x0][0xb28] ;  /* 0x0002ca0000047ab9 */ /* 0x000fe20000000a00 */
[----:B------:R-:W-:Y:S01]  /*12a10*/  VIADD R234, R193, 0x10 ;  /* 0x00000010c1ea7836 */ /* 0x000fe20000000000 */
[----:B------:R-:W-:Y:S01]  /*12a20*/  SHF.R.S32.HI R228, RZ, 0x1f, R228 ;  /* 0x0000001fffe47819 */ /* 0x000fe200000114e4 */
[----:B------:R-:W-:-:S02]  /*12a30*/  IMAD.IADD R9, R9, 0x1, R10 ;  /* 0x0000000109097824 */ /* 0x000fc400078e020a */
[----:B------:R-:W-:Y:S01]  /*12a40*/  IMAD R3, R3, UR4, RZ ;  /* 0x0000000403037c24 */ /* 0x000fe2000f8e02ff */
[----:B------:R-:W-:Y:S01]  /*12a50*/  SHF.R.S32.HI R234, RZ, 0x1f, R234 ;  /* 0x0000001fffea7819 */ /* 0x000fe200000114ea */
[----:B------:R-:W-:-:S04]  /*12a60*/  IMAD.WIDE.U32 R8, R0, UR4, R8 ;  /* 0x0000000400087c25 */ /* 0x000fc8000f8e0008 */
[----:B------:R-:W-:Y:S01]  /*12a70*/  IMAD R3, R0, UR5, R3 ;  /* 0x0000000500037c24 */ /* 0x000fe2000f8e0203 */
[----:B------:R-:W-:Y:S01]  /*12a80*/  ULDC.64 UR4, c[0x0][0xb00] ;  /* 0x0002c00000047ab9 */ /* 0x000fe20000000a00 */
[----:B------:R-:W-:Y:S01]  /*12a90*/  VIADD R207, R193, 0x8 ;  /* 0x00000008c1cf7836 */ /* 0x000fe20000000000 */
[C---:B------:R-:W-:Y:S01]  /*12aa0*/  LEA R0, P0, R8.reuse, UR4, 0x2 ;  /* 0x0000000408007c11 */ /* 0x040fe2000f8010ff */
[----:B------:R-:W-:Y:S02]  /*12ab0*/  IMAD.IADD R3, R9, 0x1, R3 ;  /* 0x0000000109037824 */ /* 0x000fe400078e0203 */
[----:B------:R-:W-:Y:S01]  /*12ac0*/  VIADD R165, R193, 0x90 ;  /* 0x00000090c1a57836 */ /* 0x000fe20000000000 */
[----:B------:R-:W-:Y:S01]  /*12ad0*/  SHF.R.S32.HI R207, RZ, 0x1f, R207 ;  /* 0x0000001fffcf7819 */ /* 0x000fe200000114cf */
[----:B------:R1:W3:Y:S01]  /*12ae0*/  SHFL.IDX PT, R15, R0, RZ, 0x1c1f ;  /* 0x001c1fff000f7589 */ /* 0x0002e200000e0000 */
[----:B------:R-:W-:Y:S01]  /*12af0*/  LEA.HI.X R3, R8, UR5, R3, 0x2, P0 ;  /* 0x0000000508037c11 */ /* 0x000fe200080f1403 */
[----:B------:R-:W-:Y:S01]  /*12b00*/  VIADD R8, R2, 0x28c20 ;  /* 0x00028c2002087836 */ /* 0x000fe20000000000 */
[----:B------:R-:W-:Y:S01]  /*12b10*/  ISETP.GE.AND P0, PT, R195, R4, PT ;  /* 0x00000004c300720c */ /* 0x000fe20003f06270 */
[----:B------:R-:W-:-:S02]  /*12b20*/  VIADD R167, R193, 0x88 ;  /* 0x00000088c1a77836 */ /* 0x000fc40000000000 */
[----:B------:R1:W4:Y:S01]  /*12b30*/  SHFL.IDX PT, R14, R3, RZ, 0x1c1f ;  /* 0x001c1fff030e7589 */ /* 0x00032200000e0000 */
[----:B------:R-:W-:Y:S01]  /*12b40*/  PRMT R8, RZ, 0x654, R8 ;  /* 0x00000654ff087816 */ /* 0x000fe20000000008 */
[C---:B------:R-:W-:Y:S02]  /*12b50*/  VIADD R169, R193.reuse, 0x80 ;  /* 0x00000080c1a97836 */ /* 0x040fe40000000000 */
[C---:B------:R-:W-:Y:S01]  /*12b60*/  VIADD R171, R193.reuse, 0x78 ;  /* 0x00000078c1ab7836 */ /* 0x040fe20000000000 */
[----:B------:R1:W-:Y:S01]  /*12b70*/  SYNCS.ARRIVE.TRANS64.RED.A1T0 RZ, [R8+URZ], RZ ;  /* 0x000000ff08ff79a7 */ /* 0x0003e2000810043f */
[C---:B------:R-:W-:Y:S02]  /*12b80*/  VIADD R173, R193.reuse, 0x70 ;  /* 0x00000070c1ad7836 */ /* 0x040fe40000000000 */
[C---:B------:R-:W-:Y:S02]  /*12b90*/  VIADD R175, R193.reuse, 0x68 ;  /* 0x00000068c1af7836 */ /* 0x040fe40000000000 */
[----:B------:R-:W-:-:S02]  /*12ba0*/  VIADD R177, R193, 0x60 ;  /* 0x00000060c1b17836 */ /* 0x000fc40000000000 */
[C---:B------:R-:W-:Y:S02]  /*12bb0*/  VIADD R179, R193.reuse, 0x58 ;  /* 0x00000058c1b37836 */ /* 0x040fe40000000000 */
[C---:B------:R-:W-:Y:S02]  /*12bc0*/  VIADD R181, R193.reuse, 0x50 ;  /* 0x00000050c1b57836 */ /* 0x040fe40000000000 */
[C---:B------:R-:W-:Y:S02]  /*12bd0*/  VIADD R183, R193.reuse, 0x48 ;  /* 0x00000048c1b77836 */ /* 0x040fe40000000000 */
[C---:B--2---:R-:W-:Y:S02]  /*12be0*/  VIADD R194, R193.reuse, 0x40 ;  /* 0x00000040c1c27836 */ /* 0x044fe40000000000 */
[C---:B------:R-:W-:Y:S02]  /*12bf0*/  VIADD R201, R193.reuse, 0x38 ;  /* 0x00000038c1c97836 */ /* 0x040fe40000000000 */
[----:B------:R-:W-:-:S02]  /*12c00*/  VIADD R208, R193, 0x30 ;  /* 0x00000030c1d07836 */ /* 0x000fc40000000000 */
[C---:B------:R-:W-:Y:S02]  /*12c10*/  VIADD R215, R193.reuse, 0x28 ;  /* 0x00000028c1d77836 */ /* 0x040fe40000000000 */
[C---:B------:R-:W-:Y:S02]  /*12c20*/  VIADD R217, R193.reuse, 0x20 ;  /* 0x00000020c1d97836 */ /* 0x040fe40000000000 */
[C---:B------:R-:W-:Y:S02]  /*12c30*/  VIADD R227, R193.reuse, 0x18 ;  /* 0x00000018c1e37836 */ /* 0x040fe40000000000 */
[C---:B------:R-:W-:Y:S02]  /*12c40*/  VIADD R231, R193.reuse, 0x10 ;  /* 0x00000010c1e77836 */ /* 0x040fe40000000000 */
[----:B------:R-:W-:Y:S01]  /*12c50*/  VIADD R205, R193, 0x8 ;  /* 0x00000008c1cd7836 */ /* 0x000fe20000000000 */
[----:B-1-34-:R-:W-:Y:S06]  /*12c60*/  @P0 BRA `(.L_x_7818) ;  /* 0x0000000800040947 */ /* 0x01afec0003800000 */
[----:B------:R-:W-:Y:S02]  /*12c70*/  ULDC UR4, c[0x0][0xac8] ;  /* 0x0002b20000047ab9 */ /* 0x000fe40000000800 */
[----:B------:R-:W-:Y:S02]  /*12c80*/  ISETP.GE.AND P0, PT, R193, UR4, PT ;  /* 0x00000004c1007c0c */ /* 0x000fe4000bf06270 */
[----:B------:R-:W-:Y:S02]  /*12c90*/  ISETP.GE.AND P4, PT, R177, UR4, PT ;  /* 0x00000004b1007c0c */ /* 0x000fe4000bf86270 */
[----:B------:R-:W-:-:S09]  /*12ca0*/  ISETP.GE.AND P5, PT, R175, UR4, PT ;  /* 0x00000004af007c0c */ /* 0x000fd2000bfa6270 */
[----:B------:R-:W-:-:S04]  /*12cb0*/  @!P0 LEA R8, P1, R193, R15, 0x2 ;  /* 0x0000000fc1088211 */ /* 0x000fc800078210ff */
[----:B------:R-:W-:-:S05]  /*12cc0*/  @!P0 LEA.HI.X R9, R193, R14, R219, 0x2, P1 ;  /* 0x0000000ec1098211 */ /* 0x000fca00008f14db */
        /* <DEDUP_REMOVED lines=33> */
[-C--:B------:R-:W-:Y:S02]  /*12ee0*/  @!P1 LEA R10, P6, R181, R15.reuse, 0x2 ;  /* 0x0000000fb50a9211 */ /* 0x080fe400078c10ff */
        /* <DEDUP_REMOVED lines=64> */
[-C--:B--2---:R-:W-:Y:S01]  /*132f0*/  @!P3 LEA R12, P6, R229, R15.reuse, 0x2 ;  /* 0x0000000fe50cb211 */ /* 0x084fe200078c10ff */
        /* <DEDUP_REMOVED lines=24> */
.L_x_7818:
[----:B------:R-:W-:Y:S05]  /*13480*/  BSYNC B1 ;  /* 0x0000000000017941 */ /* 0x000fea0003800000 */
.L_x_7817:
[----:B------:R-:W-:Y:S01]  /*13490*/  VIADD R195, R195, 0x8 ;  /* 0x00000008c3c37836 */ /* 0x000fe20000000000 */
[----:B------:R2:W3:Y:S04]  /*134a0*/  SHFL.IDX PT, R28, R3, 0x1, 0x1c1f ;  /* 0x003c1f00031c7f89 */ /* 0x0004e800000e0000 */
[----:B------:R-:W-:Y:S01]  /*134b0*/  ISETP.GE.AND P0, PT, R195, R4, PT ;  /* 0x00000004c300720c */ /* 0x000fe20003f06270 */
[----:B------:R-:W4:-:S12]  /*134c0*/  SHFL.IDX PT, R0, R0, 0x1, 0x1c1f ;  /* 0x003c1f0000007f89 */ /* 0x000f1800000e0000 */
[----:B--2---:R-:W-:Y:S05]  /*134d0*/  @P0 BRA `(.L_x_7816) ;  /* 0x0000001400cc0947 */ /* 0x004fea0003800000 */
[----:B------:R-:W-:Y:S02]  /*134e0*/  ULDC UR4, c[0x0][0xac8] ;  /* 0x0002b20000047ab9 */ /* 0x000fe40000000800 */
[----:B------:R-:W-:Y:S02]  /*134f0*/  ISETP.GE.AND P4, PT, R193, UR4, PT ;  /* 0x00000004c1007c0c */ /* 0x000fe4000bf86270 */
[----:B------:R-:W-:Y:S02]  /*13500*/  ISETP.GE.AND P2, PT, R205, UR4, PT ;  /* 0x00000004cd007c0c */ /* 0x000fe4000bf46270 */
[----:B------:R-:W-:Y:S02]  /*13510*/  ISETP.GE.AND P1, PT, R231, UR4, PT ;  /* 0x00000004e7007c0c */ /* 0x000fe4000bf26270 */
[----:B------:R-:W-:-:S07]  /*13520*/  ISETP.GE.AND P0, PT, R227, UR4, PT ;  /* 0x00000004e3007c0c */ /* 0x000fce000bf06270 */
[----:B-1--4-:R-:W-:-:S04]  /*13530*/  @!P4 LEA R8, P3, R193, R0, 0x2 ;  /* 0x00000000c108c211 */ /* 0x012fc800078610ff */
[----:B---3--:R-:W-:Y:S02]  /*13540*/  @!P4 LEA.HI.X R9, R193, R28, R219, 0x2, P3 ;  /* 0x0000001cc109c211 */ /* 0x008fe400018f14db */
[----:B------:R-:W-:Y:S02]  /*13550*/  ISETP.GE.AND P3, PT, R217, UR4, PT ;  /* 0x00000004d9007c0c */ /* 0x000fe4000bf66270 */
[----:B------:R-:W-:Y:S01]  /*13560*/  @!P1 LEA R10, P5, R231, R0, 0x2 ;  /* 0x00000000e70a9211 */ /* 0x000fe200078a10ff */
[----:B------:R1:W-:Y:S01]  /*13570*/  @!P4 ST.E.64 desc[UR42][R8.64], R26 ;  /* 0x0000001a0800c985 */ /* 0x0003e2000c101b2a */
[----:B------:R-:W-:Y:S02]  /*13580*/  ISETP.GE.AND P4, PT, R215, UR4, PT ;  /* 0x00000004d7007c0c */ /* 0x000fe4000bf86270 */
[----:B------:R-:W-:Y:S02]  /*13590*/  @!P1 LEA.HI.X R11, R231, R28, R234, 0x2, P5 ;  /* 0x0000001ce70b9211 */ /* 0x000fe400028f14ea */
[----:B------:R-:W-:-:S02]  /*135a0*/  ISETP.GE.AND P5, PT, R208, UR4, PT ;  /* 0x00000004d0007c0c */ /* 0x000fc4000bfa6270 */
[----:B-1----:R-:W-:-:S04]  /*135b0*/  @!P2 LEA R8, P6, R205, R0, 0x2 ;  /* 0x00000000cd08a211 */ /* 0x002fc800078c10ff */
[----:B------:R-:W-:Y:S02]  /*135c0*/  @!P2 LEA.HI.X R9, R205, R28, R207, 0x2, P6 ;  /* 0x0000001ccd09a211 */ /* 0x000fe400030f14cf */
[----:B------:R-:W-:-:S03]  /*135d0*/  @!P0 LEA R12, P6, R227, R0, 0x2 ;  /* 0x00000000e30c8211 */ /* 0x000fc600078c10ff */
[----:B------:R1:W-:Y:S01]  /*135e0*/  @!P2 ST.E.64 desc[UR42][R8.64], R30 ;  /* 0x0000001e0800a985 */ /* 0x0003e2000c101b2a */
[----:B------:R-:W-:-:S03]  /*135f0*/  @!P0 LEA.HI.X R13, R227, R28, R228, 0x2, P6 ;  /* 0x0000001ce30d8211 */ /* 0x000fc600030f14e4 */
[----:B------:R2:W-:Y:S04]  /*13600*/  @!P1 ST.E.64 desc[UR42][R10.64], R34 ;  /* 0x000000220a009985 */ /* 0x0005e8000c101b2a */
[----:B------:R3:W-:Y:S01]  /*13610*/  @!P0 ST.E.64 desc[UR42][R12.64], R38 ;  /* 0x000000260c008985 */ /* 0x0007e2000c101b2a */
[----:B------:R-:W-:Y:S02]  /*13620*/  ISETP.GE.AND P0, PT, R201, UR4, PT ;  /* 0x00000004c9007c0c */ /* 0x000fe4000bf06270 */
[-C--:B-1----:R-:W-:Y:S02]  /*13630*/  @!P3 LEA R8, P1, R217, R0.reuse, 0x2 ;  /* 0x00000000d908b211 */ /* 0x082fe400078210ff */
[----:B--2---:R-:W-:Y:S02]  /*13640*/  @!P4 LEA R10, P2, R215, R0, 0x2 ;  /* 0x00000000d70ac211 */ /* 0x004fe400078410ff */
[----:B------:R-:W-:-:S02]  /*13650*/  @!P3 LEA.HI.X R9, R217, R28, R226, 0x2, P1 ;  /* 0x0000001cd909b211 */ /* 0x000fc400008f14e2 */
[----:B------:R-:W-:Y:S02]  /*13660*/  ISETP.GE.AND P1, PT, R194, UR4, PT ;  /* 0x00000004c2007c0c */ /* 0x000fe4000bf26270 */
[----:B------:R-:W-:Y:S01]  /*13670*/  @!P4 LEA.HI.X R11, R215, R28, R216, 0x2, P2 ;  /* 0x0000001cd70bc211 */ /* 0x000fe200010f14d8 */
[----:B------:R1:W-:Y:S01]  /*13680*/  @!P3 ST.E.64 desc[UR42][R8.64], R42 ;  /* 0x0000002a0800b985 */ /* 0x0003e2000c101b2a */
[----:B------:R-:W-:Y:S02]  /*13690*/  ISETP.GE.AND P2, PT, R183, UR4, PT ;  /* 0x00000004b7007c0c */ /* 0x000fe4000bf46270 */
[C---:B---3--:R-:W-:Y:S01]  /*136a0*/  @!P5 LEA R12, P6, R208.reuse, R0, 0x2 ;  /* 0x00000000d00cd211 */ /* 0x048fe200078c10ff */
[----:B------:R2:W-:Y:S01]  /*136b0*/  @!P4 ST.E.64 desc[UR42][R10.64], R46 ;  /* 0x0000002e0a00c985 */ /* 0x0005e2000c101b2a */
[----:B------:R-:W-:Y:S02]  /*136c0*/  ISETP.GE.AND P3, PT, R181, UR4, PT ;  /* 0x00000004b5007c0c */ /* 0x000fe4000bf66270 */
[----:B------:R-:W-:-:S02]  /*136d0*/  @!P5 LEA.HI.X R13, R208, R28, R209, 0x2, P6 ;  /* 0x0000001cd00dd211 */ /* 0x000fc400030f14d1 */
[----:B------:R-:W-:-:S03]  /*136e0*/  ISETP.GE.AND P4, PT, R179, UR4, PT ;  /* 0x00000004b3007c0c */ /* 0x000fc6000bf86270 */
[----:B------:R3:W-:Y:S01]  /*136f0*/  @!P5 ST.E.64 desc[UR42][R12.64], R50 ;  /* 0x000000320c00d985 */ /* 0x0007e2000c101b2a */
[CC--:B-1----:R-:W-:Y:S02]  /*13700*/  @!P0 LEA R8, P6, R201.reuse, R0.reuse, 0x2 ;  /* 0x00000000c9088211 */ /* 0x0c2fe400078c10ff */
[C---:B--2---:R-:W-:Y:S02]  /*13710*/  @!P1 LEA R10, P5, R194.reuse, R0, 0x2 ;  /* 0x00000000c20a9211 */ /* 0x044fe400078a10ff */
        /* <DEDUP_REMOVED lines=10> */
[-C--:B-1----:R-:W-:Y:S02]  /*137c0*/  @!P3 LEA R8, P6, R181, R0.reuse, 0x2 ;  /* 0x00000000b508b211 */ /* 0x082fe400078c10ff */
[----:B--2---:R-:W-:Y:S02]  /*137d0*/  @!P4 LEA R10, P2, R179, R0, 0x2 ;  /* 0x00000000b30ac211 */ /* 0x004fe400078410ff */
        /* <DEDUP_REMOVED lines=10> */
[----:B------:R-:W-:Y:S02]  /*13880*/  @!P0 LEA.HI.X R9, R175, R28, R176, 0x2, P4 ;  /* 0x0000001caf098211 */ /* 0x000fe400020f14b0 */
        /* <DEDUP_REMOVED lines=16> */
[----:B------:R-:W-:Y:S02]  /*13990*/  @!P4 LEA.HI.X R11, R167, R28, R168, 0x2, P0 ;  /* 0x0000001ca70bc211 */ /* 0x000fe400000f14a8 */
[----:B------:R-:W-:Y:S02]  /*139a0*/  ISETP.GE.AND P0, PT, R235, UR4, PT ;  /* 0x00000004eb007c0c */ /* 0x000fe4000bf06270 */
[C---:B---3--:R-:W-:Y:S01]  /*139b0*/  @!P3 LEA R12, P6, R165.reuse, R0, 0x2 ;  /* 0x00000000a50cb211 */ /* 0x048fe200078c10ff */
[----:B------:R2:W-:Y:S01]  /*139c0*/  @!P4 ST.E.64 desc[UR42][R10.64], R94 ;  /* 0x0000005e0a00c985 */ /* 0x0005e2000c101b2a */
[----:B------:R-:W-:Y:S02]  /*139d0*/  ISETP.GE.AND P4, PT, R232, UR4, PT ;  /* 0x00000004e8007c0c */ /* 0x000fe4000bf86270 */
[----:B------:R-:W-:-:S02]  /*139e0*/  @!P3 LEA.HI.X R13, R165, R28, R166, 0x2, P6 ;  /* 0x0000001ca50db211 */ /* 0x000fc400030f14a6 */
[----:B------:R-:W-:-:S03]  /*139f0*/  @!P2 LEA R14, P6, R237, R0, 0x2 ;  /* 0x00000000ed0ea211 */ /* 0x000fc600078c10ff */
[----:B------:R3:W-:Y:S01]  /*13a00*/  @!P3 ST.E.64 desc[UR42][R12.64], R98 ;  /* 0x000000620c00b985 */ /* 0x0007e2000c101b2a */
[C---:B------:R-:W-:Y:S02]  /*13a10*/  @!P1 LEA R20, P3, R236.reuse, R0, 0x2 ;  /* 0x00000000ec149211 */ /* 0x040fe400078610ff */
[----:B------:R-:W-:Y:S02]  /*13a20*/  @!P2 LEA.HI.X R15, R237, R28, R164, 0x2, P6 ;  /* 0x0000001ced0fa211 */ /* 0x000fe400030f14a4 */
[C---:B------:R-:W-:Y:S02]  /*13a30*/  @!P0 LEA R24, P6, R235.reuse, R0, 0x2 ;  /* 0x00000000eb188211 */ /* 0x040fe400078c10ff */
[-C--:B------:R-:W-:Y:S01]  /*13a40*/  @!P1 LEA.HI.X R21, R236, R28.reuse, R163, 0x2, P3 ;  /* 0x0000001cec159211 */ /* 0x080fe200018f14a3 */
[----:B------:R4:W-:Y:S01]  /*13a50*/  @!P2 ST.E.64 desc[UR42][R14.64], R102 ;  /* 0x000000660e00a985 */ /* 0x0009e2000c101b2a */
[----:B------:R-:W-:Y:S02]  /*13a60*/  ISETP.GE.AND P3, PT, R230, UR4, PT ;  /* 0x00000004e6007c0c */ /* 0x000fe4000bf66270 */
[----:B------:R-:W-:Y:S01]  /*13a70*/  @!P0 LEA.HI.X R25, R235, R28, R162, 0x2, P6 ;  /* 0x0000001ceb198211 */ /* 0x000fe200030f14a2 */
[----:B------:R5:W-:Y:S01]  /*13a80*/  @!P1 ST.E.64 desc[UR42][R20.64], R106 ;  /* 0x0000006a14009985 */ /* 0x000be2000c101b2a */
[----:B-1----:R-:W-:-:S02]  /*13a90*/  @!P5 LEA R8, P1, R233, R0, 0x2 ;  /* 0x00000000e908d211 */ /* 0x002fc400078210ff */
[----:B--2---:R-:W-:Y:S01]  /*13aa0*/  @!P4 LEA R10, P2, R232, R0, 0x2 ;  /* 0x00000000e80ac211 */ /* 0x004fe200078410ff */
[----:B------:R-:W-:Y:S01]  /*13ab0*/  @!P0 ST.E.64 desc[UR42][R24.64], R110 ;  /* 0x0000006e18008985 */ /* 0x000fe2000c101b2a */
[----:B------:R-:W-:Y:S02]  /*13ac0*/  ISETP.GE.AND P0, PT, R229, UR4, PT ;  /* 0x00000004e5007c0c */ /* 0x000fe4000bf06270 */
[----:B------:R-:W-:Y:S02]  /*13ad0*/  @!P5 LEA.HI.X R9, R233, R28, R161, 0x2, P1 ;  /* 0x0000001ce909d211 */ /* 0x000fe400008f14a1 */
[----:B------:R-:W-:Y:S02]  /*13ae0*/  ISETP.GE.AND P1, PT, R225, UR4, PT ;  /* 0x00000004e1007c0c */ /* 0x000fe4000bf26270 */
[----:B---3--:R-:W-:Y:S01]  /*13af0*/  @!P3 LEA R12, P6, R230, R0, 0x2 ;  /* 0x00000000e60cb211 */ /* 0x008fe200078c10ff */
[----:B------:R1:W-:Y:S01]  /*13b00*/  @!P5 ST.E.64 desc[UR42][R8.64], R114 ;  /* 0x000000720800d985 */ /* 0x0003e2000c101b2a */
[----:B------:R-:W-:-:S02]  /*13b10*/  @!P4 LEA.HI.X R11, R232, R28, R160, 0x2, P2 ;  /* 0x0000001ce80bc211 */ /* 0x000fc400010f14a0 */
[----:B------:R-:W-:Y:S02]  /*13b20*/  @!P3 LEA.HI.X R13, R230, R28, R159, 0x2, P6 ;  /* 0x0000001ce60db211 */ /* 0x000fe400030f149f */
[----:B------:R-:W-:Y:S01]  /*13b30*/  ISETP.GE.AND P2, PT, R222, UR4, PT ;  /* 0x00000004de007c0c */ /* 0x000fe2000bf46270 */
[----:B------:R2:W-:Y:S01]  /*13b40*/  @!P4 ST.E.64 desc[UR42][R10.64], R118 ;  /* 0x000000760a00c985 */ /* 0x0005e2000c101b2a */
[----:B------:R-:W-:Y:S02]  /*13b50*/  ISETP.GE.AND P4, PT, R224, UR4, PT ;  /* 0x00000004e0007c0c */ /* 0x000fe4000bf86270 */
[----:B----4-:R-:W-:Y:S01]  /*13b60*/  @!P0 LEA R14, P5, R229, R0, 0x2 ;  /* 0x00000000e50e8211 */ /* 0x010fe200078a10ff */
[----:B------:R3:W-:Y:S01]  /*13b70*/  @!P3 ST.E.64 desc[UR42][R12.64], R122 ;  /* 0x0000007a0c00b985 */ /* 0x0007e2000c101b2a */
[----:B------:R-:W-:Y:S02]  /*13b80*/  ISETP.GE.AND P3, PT, R223, UR4, PT ;  /* 0x00000004df007c0c */ /* 0x000fe4000bf66270 */
[----:B------:R-:W-:-:S02]  /*13b90*/  @!P0 LEA.HI.X R15, R229, R28, R158, 0x2, P5 ;  /* 0x0000001ce50f8211 */ /* 0x000fc400028f149e */
[----:B------:R-:W-:Y:S02]  /*13ba0*/  ISETP.GE.AND P5, PT, R221, UR4, PT ;  /* 0x00000004dd007c0c */ /* 0x000fe4000bfa6270 */
[CC--:B-----5:R-:W-:Y:S01]  /*13bb0*/  @!P1 LEA R20, P6, R225.reuse, R0.reuse, 0x2 ;  /* 0x00000000e1149211 */ /* 0x0e0fe200078c10ff */
[----:B------:R4:W-:Y:S02]  /*13bc0*/  @!P0 ST.E.64 desc[UR42][R14.64], R126 ;  /* 0x0000007e0e008985 */ /* 0x0009e4000c101b2a */
[C---:B-1----:R-:W-:Y:S02]  /*13bd0*/  @!P4 LEA R8, P0, R224.reuse, R0, 0x2 ;  /* 0x00000000e008c211 */ /* 0x042fe400078010ff */
[----:B------:R-:W-:Y:S02]  /*13be0*/  @!P1 LEA.HI.X R21, R225, R28, R157, 0x2, P6 ;  /* 0x0000001ce1159211 */ /* 0x000fe400030f149d */
[----:B--2---:R-:W-:Y:S02]  /*13bf0*/  @!P3 LEA R10, P6, R223, R0, 0x2 ;  /* 0x00000000df0ab211 */ /* 0x004fe400078c10ff */
        /* <DEDUP_REMOVED lines=17> */
.L_x_7810:
        /* <DEDUP_REMOVED lines=16> */
[----:B---3--:R-:W3:-:S12]  /*13e10*/  S2R R4, SR_TID.X ;  /* 0x0000000000047919 */ /* 0x008ed80000002100 */
[----:B------:R-:W1:Y:S01]  /*13e20*/  @!P2 LDC R206, c[0x0][0xad4] ;  /* 0x0002b500ffceab82 */ /* 0x000e620000000800 */
[----:B---3--:R-:W-:Y:S01]  /*13e30*/  VIADD R32, R4, 0xffffff80 ;  /* 0xffffff8004207836 */ /* 0x008fe20000000000 */
[----:B-1----:R-:W-:-:S04]  /*13e40*/  ISETP.GT.AND P2, PT, R206, 0x1, PT ;  /* 0x00000001ce00780c */ /* 0x002fc80003f44270 */
[----:B------:R-:W-:Y:S01]  /*13e50*/  ISETP.GT.AND P3, PT, R32, 0x3f, PT ;  /* 0x0000003f2000780c */ /* 0x000fe20003f64270 */
[----:B----4-:R-:W-:-:S12]  /*13e60*/  @P1 BRA `(.L_x_7819) ;  /* 0x0000000000101947 */ /* 0x010fd80003800000 */
[----:B------:R-:W-:Y:S05]  /*13e70*/  @!P0 BRA `(.L_x_7819) ;  /* 0x00000000000c8947 */ /* 0x000fea0003800000 */
[----:B------:R-:W3:Y:S04]  /*13e80*/  LDG.E R11, desc[UR42][R8.64] ;  /* 0x0000002a080b7981 */ /* 0x000ee8000c1e1900 */
[----:B-----5:R-:W3:Y:S02]  /*13e90*/  LDG.E R0, desc[UR42][R8.64+0x4] ;  /* 0x0000042a08007981 */ /* 0x020ee4000c1e1900 */
[----:B---3--:R-:W-:-:S07]  /*13ea0*/  IMAD.IADD R0, R0, 0x1, -R11 ;  /* 0x0000000100007824 */ /* 0x008fce00078e0a0b */
.L_x_7819:
[----:B------:R-:W3:Y:S01]  /*13eb0*/  LDL.LU R4, [R1+0x44] ;  /* 0x0000440001047983 */ /* 0x000ee20000300800 */
[----:B------:R-:W-:Y:S01]  /*13ec0*/  BSSY B1, `(.L_x_7820) ;  /* 0x0000036000017945 */ /* 0x000fe20003800000 */
[----:B------:R-:W-:Y:S02]  /*13ed0*/  SEL R207, R207, RZ, !P0 ;  /* 0x000000ffcfcf7207 */ /* 0x000fe40004000000 */
[----:B-----5:R-:W-:Y:S02]  /*13ee0*/  SHF.R.S32.HI R28, RZ, 0x1f, R3 ;  /* 0x0000001fff1c7819 */ /* 0x020fe40000011403 */
[----:B---3--:R-:W-:Y:S01]  /*13ef0*/  SEL R30, R4, RZ, !P0 ;  /* 0x000000ff041e7207 */ /* 0x008fe20004000000 */
[----:B------:R-:W-:Y:S06]  /*13f00*/  @P3 BRA `(.L_x_7821) ;  /* 0x0000000000c43947 */ /* 0x000fec0003800000 */
[----:B------:R-:W1:Y:S01]  /*13f10*/  S2R R8, SR_TID.X ;  /* 0x0000000000087919 */ /* 0x000e620000002100 */
[----:B------:R-:W3:Y:S02]  /*13f20*/  LDC R33, c[0x0][0xbe8] ;  /* 0x0002fa00ff217b82 */ /* 0x000ee40000000800 */
[----:B---3--:R-:W-:Y:S01]  /*13f30*/  IMAD R4, R0, R33, RZ ;  /* 0x0000002100047224 */ /* 0x008fe200078e02ff */
        /* <DEDUP_REMOVED lines=10> */
[----:B------:R-:W3:Y:S08]  /*13fe0*/  LDC.64 R14, c[0x0][R26+0x220] ;  /* 0x000088001a0e7b82 */ /* 0x000ef00000000a00 */
[----:B------:R-:W4:Y:S08]  /*13ff0*/  LDC.64 R24, c[0x0][R26+0x218] ;  /* 0x000086001a187b82 */ /* 0x000f300000000a00 */
[----:B------:R-:W5:Y:S08]  /*14000*/  LDC.64 R12, c[0x0][R26+0x228] ;  /* 0x00008a001a0c7b82 */ /* 0x000f700000000a00 */
[----:B------:R-:W0:Y:S08]  /*14010*/  LDC.64 R10, c[0x0][R26+0x210] ;  /* 0x000084001a0a7b82 */ /* 0x000e300000000a00 */
[----:B------:R-:W2:Y:S08]  /*14020*/  @P1 LDC R4, c[0x0][0xbec] ;  /* 0x0002fb00ff041b82 */ /* 0x000eb00000000800 */
[----:B------:R-:W5:Y:S01]  /*14030*/  @P1 LDC R35, c[0x0][0xbf0] ;  /* 0x0002fc00ff231b82 */ /* 0x000f620000000800 */
[----:B---3--:R-:W-:-:S07]  /*14040*/  IMAD R15, R15, R207, RZ ;  /* 0x000000cf0f0f7224 */ /* 0x008fce00078e02ff */
[----:B-1----:R-:W1:Y:S01]  /*14050*/  @!P0 LDC R8, c[0x0][0xb50] ;  /* 0x0002d400ff088b82 */ /* 0x002e620000000800 */
        /* <DEDUP_REMOVED lines=16> */
[----:B------:R-:W-:Y:S02]  /*14160*/  IADD3 R12, P0, P1, R27, R24, R12 ;  /* 0x000000181b0c7210 */ /* 0x000fe4000791e00c */
[----:B------:R-:W-:-:S04]  /*14170*/  SHF.R.S32.HI R27, RZ, 0x1f, R27 ;  /* 0x0000001fff1b7819 */ /* 0x000fc8000001141b */
[----:B------:R-:W-:Y:S01]  /*14180*/  IADD3.X R13, R27, R4, R21, P0, P1 ;  /* 0x000000041b0d7210 */ /* 0x000fe200007e2415 */
[-C--:B0-----:R-:W-:Y:S01]  /*14190*/  IMAD R4, R11, R15.reuse, RZ ;  /* 0x0000000f0b047224 */ /* 0x081fe200078e02ff */
[----:B------:R-:W-:Y:S01]  /*141a0*/  SHF.R.S32.HI R21, RZ, 0x1f, R15 ;  /* 0x0000001fff157819 */ /* 0x000fe2000001140f */
[----:B------:R-:W-:Y:S02]  /*141b0*/  IMAD.MOV.U32 R11, RZ, RZ, -0x800000 ;  /* 0xff800000ff0b7424 */ /* 0x000fe400078e00ff */
[----:B------:R-:W-:-:S04]  /*141c0*/  IMAD.WIDE.U32 R12, R10, R15, R12 ;  /* 0x0000000f0a0c7225 */ /* 0x000fc800078e000c */
[----:B------:R-:W-:Y:S01]  /*141d0*/  IMAD R21, R10, R21, R4 ;  /* 0x000000150a157224 */ /* 0x000fe200078e0204 */
[----:B-1----:R-:W-:-:S03]  /*141e0*/  LEA R8, P0, R12, R8, 0x2 ;  /* 0x000000080c087211 */ /* 0x002fc600078010ff */
[----:B------:R-:W-:-:S05]  /*141f0*/  IMAD.IADD R4, R13, 0x1, R21 ;  /* 0x000000010d047824 */ /* 0x000fca00078e0215 */
[----:B--2---:R-:W-:-:S05]  /*14200*/  LEA.HI.X R9, R12, R9, R4, 0x2, P0 ;  /* 0x000000090c097211 */ /* 0x004fca00000f1404 */
[----:B------:R1:W-:Y:S02]  /*14210*/  STG.E desc[UR42][R8.64], R11 ;  /* 0x0000000b08007986 */ /* 0x0003e4000c10192a */
.L_x_7821:
[----:B------:R-:W-:Y:S05]  /*14220*/  BSYNC B1 ;  /* 0x0000000000017941 */ /* 0x000fea0003800000 */
.L_x_7820:
[----:B------:R-:W-:Y:S05]  /*14230*/  @P2 BRA `(.L_x_7816) ;  /* 0x0000000800742947 */ /* 0x000fea0003800000 */
[----:B------:R-:W3:Y:S01]  /*14240*/  LDC R13, c[0x0][0xbe8] ;  /* 0x0002fa00ff0d7b82 */ /* 0x000ee20000000800 */
[----:B------:R-:W-:Y:S01]  /*14250*/  ULDC.64 UR4, c[0x0][0xaa0] ;  /* 0x0002a80000047ab9 */ /* 0x000fe20000000a00 */
[----:B-1----:R-:W-:Y:S01]  /*14260*/  SHF.R.S32.HI R11, RZ, 0x1f, R32 ;  /* 0x0000001fff0b7819 */ /* 0x002fe20000011420 */
[----:B------:R-:W-:Y:S01]  /*14270*/  IMAD R4, R28, UR4, RZ ;  /* 0x000000041c047c24 */ /* 0x000fe2000f8e02ff */
[----:B------:R-:W-:Y:S01]  /*14280*/  BSSY B1, `(.L_x_7822) ;  /* 0x0000074000017945 */ /* 0x000fe20003800000 */
[----:B------:R-:W-:Y:S01]  /*14290*/  IMAD.WIDE.U32 R8, R3, UR4, RZ ;  /* 0x0000000403087c25 */ /* 0x000fe2000f8e00ff */
[----:B------:R-:W-:Y:S02]  /*142a0*/  LEA.HI R11, R11, R32, RZ, 0x3 ;  /* 0x000000200b0b7211 */ /* 0x000fe400078f18ff */
[----:B------:R-:W1:Y:S01]  /*142b0*/  LDC R27, c[0x0][0xac8] ;  /* 0x0002b200ff1b7b82 */ /* 0x000e620000000800 */
        /* <DEDUP_REMOVED lines=15> */
[----:B---3--:R-:W-:Y:S01]  /*143b0*/  ISETP.NE.AND P0, PT, R13, 0x1, PT ;  /* 0x000000010d00780c */ /* 0x008fe20003f05270 */
[----:B------:R-:W-:Y:S01]  /*143c0*/  IMAD R4, R3, 0x20, R12 ;  /* 0x0000002003047824 */ /* 0x000fe200078e020c */
[----:B------:R-:W-:Y:S01]  /*143d0*/  ULDC.64 UR4, c[0x0][0xaf0] ;  /* 0x0002bc0000047ab9 */ /* 0x000fe20000000a00 */
[----:B------:R-:W-:Y:S01]  /*143e0*/  IMAD R29, R0, R13, RZ ;  /* 0x0000000d001d7224 */ /* 0x000fe200078e02ff */
[----:B------:R-:W-:Y:S01]  /*143f0*/  SHF.R.S32.HI R38, RZ, 0x1f, R213 ;  /* 0x0000001fff267819 */ /* 0x000fe200000114d5 */
[----:B------:R-:W-:Y:S01]  /*14400*/  IMAD.IADD R10, R195, 0x1, R4 ;  /* 0x00000001c30a7824 */ /* 0x000fe200078e0204 */
[----:B------:R-:W-:Y:S01]  /*14410*/  SHF.R.S32.HI R39, RZ, 0x1f, R214 ;  /* 0x0000001fff277819 */ /* 0x000fe200000114d6 */
[----:B------:R-:W-:Y:S01]  /*14420*/  IMAD R3, R30, UR4, RZ ;  /* 0x000000041e037c24 */ /* 0x000fe2000f8e02ff */
[-C--:B-1----:R-:W-:Y:S01]  /*14430*/  ISETP.GE.AND P1, PT, R214, R27.reuse, PT ;  /* 0x0000001bd600720c */ /* 0x082fe20003f26270 */
[----:B------:R-:W-:Y:S01]  /*14440*/  IMAD.WIDE.U32 R8, R207, UR4, R8 ;  /* 0x00000004cf087c25 */ /* 0x000fe2000f8e0008 */
[----:B------:R-:W-:-:S03]  /*14450*/  ISETP.GE.AND P2, PT, R188, R27, PT ;  /* 0x0000001bbc00720c */ /* 0x000fc60003f46270 */
[----:B------:R-:W1:Y:S01]  /*14460*/  @P0 LDC R15, c[0x0][0xbec] ;  /* 0x0002fb00ff0f0b82 */ /* 0x000e620000000800 */
[----:B------:R-:W-:Y:S01]  /*14470*/  IMAD R11, R207, UR5, R3 ;  /* 0x00000005cf0b7c24 */ /* 0x000fe2000f8e0203 */
[----:B------:R-:W-:Y:S01]  /*14480*/  ULDC.64 UR4, c[0x0][0xae0] ;  /* 0x0002b80000047ab9 */ /* 0x000fe20000000a00 */
[----:B------:R-:W-:Y:S01]  /*14490*/  IMAD.MOV.U32 R3, RZ, RZ, R10 ;  /* 0x000000ffff037224 */ /* 0x000fe200078e000a */
[----:B------:R-:W-:Y:S01]  /*144a0*/  SEL R0, RZ, 0x1, P2 ;  /* 0x00000001ff007807 */ /* 0x000fe20001000000 */
[----:B------:R-:W-:Y:S01]  /*144b0*/  IMAD.IADD R9, R9, 0x1, R11 ;  /* 0x0000000109097824 */ /* 0x000fe200078e020b */
[----:B------:R-:W-:Y:S01]  /*144c0*/  ISETP.GE.AND P2, PT, R33, R27, PT ;  /* 0x0000001b2100720c */ /* 0x000fe20003f46270 */
[----:B------:R-:W-:Y:S01]  /*144d0*/  IMAD.IADD R30, R12, 0x1, R195 ;  /* 0x000000010c1e7824 */ /* 0x000fe200078e02c3 */
[----:B------:R-:W3:Y:S01]  /*144e0*/  @P0 LDC R21, c[0x0][0xbf0] ;  /* 0x0002fc00ff150b82 */ /* 0x000ee20000000800 */
[----:B-1----:R-:W-:-:S05]  /*144f0*/  @P0 IMAD.HI.U32 R4, R10, R15, RZ ;  /* 0x0000000f0a040227 */ /* 0x002fca00078e00ff */
[----:B---3--:R-:W-:Y:S02]  /*14500*/  @P0 SHF.R.U32.HI R3, RZ, R21, R4 ;  /* 0x00000015ff030219 */ /* 0x008fe40000011604 */
        /* <DEDUP_REMOVED lines=10> */
[----:B------:R-:W-:Y:S01]  /*145b0*/  ISETP.GE.AND P0, PT, R212, R27, PT ;  /* 0x0000001bd400720c */ /* 0x000fe20003f06270 */
[----:B------:R-:W-:Y:S02]  /*145c0*/  IMAD.SHL.U32 R15, R10, 0x2, RZ ;  /* 0x000000020a0f7824 */ /* 0x000fe400078e00ff */
[----:B------:R-:W-:Y:S01]  /*145d0*/  IMAD.SHL.U32 R3, R3, 0x4, RZ ;  /* 0x0000000403037824 */ /* 0x000fe200078e00ff */
[----:B------:R-:W-:Y:S01]  /*145e0*/  SEL R4, RZ, 0xffffffff, P0 ;  /* 0xffffffffff047807 */ /* 0x000fe20000000000 */
[----:B------:R-:W-:Y:S01]  /*145f0*/  IMAD.IADD R9, R9, 0x1, R13 ;  /* 0x0000000109097824 */ /* 0x000fe200078e020d */
[----:B------:R-:W-:-:S02]  /*14600*/  LOP3.LUT R0, R15, 0x2, R0, 0xe2, !PT ;  /* 0x000000020f007812 */ /* 0x000fc400078ee200 */
[-C--:B------:R-:W-:Y:S01]  /*14610*/  ISETP.GE.AND P0, PT, R211, R27.reuse, PT ;  /* 0x0000001bd300720c */ /* 0x080fe20003f06270 */
[----:B------:R-:W-:Y:S01]  /*14620*/  IMAD.SHL.U32 R10, R4, 0x8, RZ ;  /* 0x00000008040a7824 */ /* 0x000fe200078e00ff */
[----:B------:R-:W-:Y:S01]  /*14630*/  LOP3.LUT R3, R3, 0x4, R0, 0xe2, !PT ;  /* 0x0000000403037812 */ /* 0x000fe200078ee200 */
[----:B------:R-:W-:Y:S01]  /*14640*/  IMAD.WIDE.U32 R8, R11, UR4, R8 ;  /* 0x000000040b087c25 */ /* 0x000fe2000f8e0008 */
[----:B------:R-:W-:Y:S02]  /*14650*/  SEL R4, RZ, 0xffffffff, P0 ;  /* 0xffffffffff047807 */ /* 0x000fe40000000000 */
[----:B------:R-:W-:Y:S02]  /*14660*/  ISETP.GE.AND P0, PT, R210, R27, PT ;  /* 0x0000001bd200720c */ /* 0x000fe40003f06270 */
[----:B------:R-:W-:Y:S01]  /*14670*/  SHF.R.S32.HI R0, RZ, 0x1f, R11 ;  /* 0x0000001fff007819 */ /* 0x000fe2000001140b */
[----:B------:R-:W-:Y:S01]  /*14680*/  IMAD.SHL.U32 R4, R4, 0x10, RZ ;  /* 0x0000001004047824 */ /* 0x000fe200078e00ff */
        /* <DEDUP_REMOVED lines=17> */
[----:B------:R1:W3:Y:S04]  /*147a0*/  SHFL.IDX PT, R8, R4, RZ, 0x181f ;  /* 0x00181fff04087589 */ /* 0x0002e800000e0000 */
[----:B------:R1:W4:Y:S01]  /*147b0*/  SHFL.IDX PT, R9, R3, RZ, 0x181f ;  /* 0x00181fff03097589 */ /* 0x00032200000e0000 */
[----:B------:R-:W-:Y:S05]  /*147c0*/  @P0 BRA `(.L_x_7823) ;  /* 0x00000000007c0947 */ /* 0x000fea0003800000 */
[-C--:B------:R-:W-:Y:S02]  /*147d0*/  ISETP.GE.AND P2, PT, R214, R27.reuse, PT ;  /* 0x0000001bd600720c */ /* 0x080fe40003f46270 */
[-C--:B------:R-:W-:Y:S02]  /*147e0*/  ISETP.GE.AND P1, PT, R188, R27.reuse, PT ;  /* 0x0000001bbc00720c */ /* 0x080fe40003f26270 */
[-C--:B------:R-:W-:Y:S02]  /*147f0*/  ISETP.GE.AND P5, PT, R213, R27.reuse, PT ;  /* 0x0000001bd500720c */ /* 0x080fe40003fa6270 */
[----:B------:R-:W-:-:S07]  /*14800*/  ISETP.GE.AND P3, PT, R212, R27, PT ;  /* 0x0000001bd400720c */ /* 0x000fce0003f66270 */
[-C--:B---3--:R-:W-:Y:S02]  /*14810*/  @!P2 LEA R12, P0, R214, R8.reuse, 0x1 ;  /* 0x00000008d60ca211 */ /* 0x088fe400078008ff */
        /* <DEDUP_REMOVED lines=13> */
[----:B---3--:R-:W-:-:S02]  /*148f0*/  @!P1 LEA R12, P6, R210, R8, 0x1 ;  /* 0x00000008d20c9211 */ /* 0x008fc400078c08ff */
        /* <DEDUP_REMOVED lines=12> */
.L_x_7823:
[----:B------:R-:W-:Y:S05]  /*149c0*/  BSYNC B1 ;  /* 0x0000000000017941 */ /* 0x000fea0003800000 */
.L_x_7822:
[----:B------:R-:W-:Y:S01]  /*149d0*/  VIADD R0, R30, 0x20 ;  /* 0x000000201e007836 */ /* 0x000fe20000000000 */
[----:B----4-:R4:W0:Y:S04]  /*149e0*/  SHFL.IDX PT, R9, R3, 0x1, 0x181f ;  /* 0x00381f0003097f89 */ /* 0x01082800000e0000 */
[----:B------:R-:W-:Y:S01]  /*149f0*/  ISETP.GE.AND P0, PT, R0, R29, PT ;  /* 0x0000001d0000720c */ /* 0x000fe20003f06270 */
[----:B---3--:R4:W3:-:S12]  /*14a00*/  SHFL.IDX PT, R8, R4, 0x1, 0x181f ;  /* 0x00381f0004087f89 */ /* 0x0088d800000e0000 */
[----:B----4-:R-:W-:Y:S05]  /*14a10*/  @P0 BRA `(.L_x_7816) ;  /* 0x00000000007c0947 */ /* 0x010fea0003800000 */
[-C--:B------:R-:W-:Y:S02]  /*14a20*/  ISETP.GE.AND P5, PT, R214, R27.reuse, PT ;  /* 0x0000001bd600720c */ /* 0x080fe40003fa6270 */
[-C--:B------:R-:W-:Y:S02]  /*14a30*/  ISETP.GE.AND P4, PT, R188, R27.reuse, PT ;  /* 0x0000001bbc00720c */ /* 0x080fe40003f86270 */
[-C--:B------:R-:W-:Y:S02]  /*14a40*/  ISETP.GE.AND P0, PT, R213, R27.reuse, PT ;  /* 0x0000001bd500720c */ /* 0x080fe40003f06270 */
[----:B------:R-:W-:Y:S02]  /*14a50*/  ISETP.GE.AND P1, PT, R212, R27, PT ;  /* 0x0000001bd400720c */ /* 0x000fe40003f26270 */
[----:B------:R-:W-:-:S05]  /*14a60*/  LOP3.LUT P2, RZ, R26, 0x40, RZ, 0xc0, !PT ;  /* 0x000000401aff7812 */ /* 0x000fca000784c0ff */
[-C--:B---3--:R-:W-:Y:S02]  /*14a70*/  @!P5 LEA R12, P3, R214, R8.reuse, 0x1 ;  /* 0x00000008d60cd211 */ /* 0x088fe400078608ff */
        /* <DEDUP_REMOVED lines=25> */
.L_x_7816:
[----:B------:R-:W-:Y:S05]  /*14c10*/  BSYNC B0 ;  /* 0x0000000000007941 */ /* 0x000fea0003800000 */
.L_x_7809:
[----:B------:R-:W-:Y:S02]  /*14c20*/  ULDC UR4, c[0x0][0xc3c] ;  /* 0x00030f0000047ab9 */ /* 0x000fe40000000800 */
[----:B------:R-:W-:-:S13]  /*14c30*/  ISETP.GE.AND P0, PT, R7, UR4, PT ;  /* 0x0000000407007c0c */ /* 0x000fda000bf06270 */
[----:B------:R-:W-:Y:S05]  /*14c40*/  @!P0 BRA `(.L_x_7824) ;  /* 0xfffffec800648947 */ /* 0x000fea000383ffff */
[----:B------:R-:W-:Y:S05]  /*14c50*/  BRA `(.L_x_7677) ;  /* 0x0000009800bc7947 */ /* 0x000fea0003800000 */
.L_x_7675:
        /* <DEDUP_REMOVED lines=18> */
.L_x_7825:
        /* <DEDUP_REMOVED lines=43> */
.L_x_7829:
        /* <DEDUP_REMOVED lines=39> */
.L_x_7827:
        /* <DEDUP_REMOVED lines=12> */
.L_x_7830:
        /* <DEDUP_REMOVED lines=63> */
.L_x_7831:
        /* <DEDUP_REMOVED lines=61> */
.L_x_7832:
[----:B01----:R-:W-:-:S05]  /*15b20*/  LOP3.LUT R3, RZ, R2, RZ, 0x33, !PT ;  /* 0x00000002ff037212 */ /* 0x003fca00078e33ff */
[----:B------:R-:W-:-:S05]  /*15b30*/  IMAD.IADD R2, R4, 0x1, R3 ;  /* 0x0000000104027824 */ /* 0x000fca00078e0203 */
[----:B------:R1:W-:Y:S01]  /*15b40*/  STL [R1+0x4], R2 ;  /* 0x0000040201007387 */ /* 0x0003e20000100800 */
[----:B------:R-:W-:Y:S05]  /*15b50*/  BRA `(.L_x_7833) ;  /* 0x0000000000107947 */ /* 0x000fea0003800000 */
.L_x_7828:
[----:B------:R-:W-:Y:S01]  /*15b60*/  IMAD.U32 R2, RZ, RZ, UR6 ;  /* 0x00000006ff027e24 */ /* 0x000fe2000f8e00ff */
[----:B------:R0:W-:Y:S04]  /*15b70*/  STL [R1+0x4], RZ ;  /* 0x000004ff01007387 */ /* 0x0001e80000100800 */
[----:B------:R0:W-:Y:S04]  /*15b80*/  STL [R1+0x8], RZ ;  /* 0x000008ff01007387 */ /* 0x0001e80000100800 */
[----:B------:R0:W-:Y:S02]  /*15b90*/  STL [R1], R2 ;  /* 0x0000000201007387 */ /* 0x0001e40000100800 */
.L_x_7833:
        /* <DEDUP_REMOVED lines=10> */
.L_x_7826:
        /* <DEDUP_REMOVED lines=13> */
[----:B------:R-:W-:Y:S01]  /*15d10*/  ULDC.64 UR40, c[0x0][0x198] ;  /* 0x0000660000287ab9 */ /* 0x000fe20000000a00 */
[----:B------:R-:W-:Y:S01]  /*15d20*/  LOP3.LUT R3, R0, 0x1f8, RZ, 0xc0, !PT ;  /* 0x000001f800037812 */ /* 0x000fe200078ec0ff */
[----:B01----:R-:W-:Y:S01]  /*15d30*/  IMAD.SHL.U32 R2, R4, 0x8, RZ ;  /* 0x0000000804027824 */ /* 0x003fe200078e00ff */
[----:B------:R-:W-:Y:S01]  /*15d40*/  ULDC UR37, c[0x0][0xc] ;  /* 0x0000030000257ab9 */ /* 0x000fe20000000800 */
        /* <DEDUP_REMOVED lines=12> */
[----:B------:R0:W-:Y:S04]  /*15e10*/  STL [R1+0x14], RZ ;  /* 0x000014ff01007387 */ /* 0x0001e80000100800 */
[----:B------:R0:W-:Y:S04]  /*15e20*/  STL [R1+0x10], RZ ;  /* 0x000010ff01007387 */ /* 0x0001e80000100800 */
[----:B------:R0:W-:Y:S02]  /*15e30*/  STL [R1+0x18], R0 ;  /* 0x0000180001007387 */ /* 0x0001e40000100800 */
.L_x_8002:
[----:B0-2---:R-:W2:Y:S01]  /*15e40*/  LDL R0, [R1+0xc] ;  /* 0x00000c0001007983 */ /* 0x005ea20000100800 */
[----:B-1----:R-:W2:Y:S01]  /*15e50*/  LDC.64 R2, c[0x0][0xc88] ;  /* 0x00032200ff027b82 */ /* 0x002ea20000000a00 */
        /* <DEDUP_REMOVED lines=30> */
[----:B------:R-:W-:Y:S02]  /*16040*/  IADD3.X R3, R15, UR5, RZ, P4, !PT ;  /* 0x000000050f037c10 */ /* 0x000fe4000a7fe4ff */
        /* <DEDUP_REMOVED lines=9> */
[----:B------:R0:W5:Y:S04]  /*160e0*/  @P0 LDG.E R12, desc[UR42][R6.64] ;  /* 0x0000002a060c0981 */ /* 0x000168000c1e1900 */
        /* <DEDUP_REMOVED lines=22> */
.L_x_7835:
[----:B------:R-:W2:Y:S01]  /*16250*/  LDL.LU R3, [R1+0x8] ;  /* 0x0000080001037983 */ /* 0x000ea20000300800 */
[----:B------:R-:W-:Y:S02]  /*16260*/  ULDC.64 UR4, c[0x0][0xa20] ;  /* 0x0002880000047ab9 */ /* 0x000fe40000000a00 */
[----:B------:R-:W-:Y:S01]  /*16270*/  ISETP.NE.U32.AND P2, PT, RZ, UR4, PT ;  /* 0x00000004ff007c0c */ /* 0x000fe2000bf45070 */
[----:B------:R1:W-:Y:S03]  /*16280*/  STL [R1+0x8], R13 ;  /* 0x0000080d01007387 */ /* 0x0003e60000100800 */
[----:B------:R-:W-:Y:S02]  /*16290*/  ISETP.NE.AND.EX P2, PT, RZ, UR5, PT, P2 ;  /* 0x00000005ff007c0c */ /* 0x000fe4000bf45320 */
[C---:B--2---:R-:W-:Y:S02]  /*162a0*/  LOP3.LUT R10, R3.reuse, 0xff000000, RZ, 0xc0, !PT ;  /* 0xff000000030a7812 */ /* 0x044fe400078ec0ff */
[----:B------:R-:W-:-:S02]  /*162b0*/  LOP3.LUT R2, R3, 0xff0000, RZ, 0xc0, !PT ;  /* 0x00ff000003027812 */ /* 0x000fc400078ec0ff */
        /* <DEDUP_REMOVED lines=10> */
.L_x_7836:
[----:B------:R-:W-:Y:S05]  /*16360*/  @!P0 BRA `(.L_x_7837) ;  /* 0x00000000000c8947 */ /* 0x000fea0003800000 */
[----:B------:R-:W2:Y:S04]  /*16370*/  LDG.E R9, desc[UR42][R6.64] ;  /* 0x0000002a06097981 */ /* 0x000ea8000c1e1900 */
[----:B------:R-:W2:Y:S02]  /*16380*/  LDG.E R6, desc[UR42][R6.64+0x4] ;  /* 0x0000042a06067981 */ /* 0x000ea4000c1e1900 */
[----:B--2---:R-:W-:-:S07]  /*16390*/  IMAD.IADD R9, R6, 0x1, -R9 ;  /* 0x0000000106097824 */ /* 0x004fce00078e0a09 */
.L_x_7837:
[----:B------:R-:W3:Y:S01]  /*163a0*/  LDL R7, [R1+0x4] ;  /* 0x0000040001077983 */ /* 0x000ee20000100800 */
[----:B--2---:R-:W2:Y:S03]  /*163b0*/  LDC R3, c[0x0][0x448] ;  /* 0x00011200ff037b82 */ /* 0x004ea60000000800 */
[----:B-1----:R-:W4:Y:S04]  /*163c0*/  @P1 LDG.E R2, desc[UR42][R4.64] ;  /* 0x0000002a04021981 */ /* 0x002f28000c1e1900 */
[----:B------:R1:W4:Y:S01]  /*163d0*/  @P1 LDG.E R4, desc[UR42][R4.64+0x4] ;  /* 0x0000042a04041981 */ /* 0x000322000c1e1900 */
[----:B------:R-:W-:Y:S01]  /*163e0*/  LOP3.LUT R12, R10, 0xff, RZ, 0xc0, !PT ;  /* 0x000000ff0a0c7812 */ /* 0x000fe200078ec0ff */
[----:B------:R-:W-:Y:S01]  /*163f0*/  BSSY B0, `(.L_x_7838) ;  /* 0x0000037000007945 */ /* 0x000fe20003800000 */
[----:B------:R-:W-:-:S03]  /*16400*/  SHF.R.U32.HI R10, RZ, 0x10, R10 ;  /* 0x00000010ff0a7819 */ /* 0x000fc6000001160a */
[----:B------:R0:W-:Y:S01]  /*16410*/  STL [R1+0x58], R12 ;  /* 0x0000580c01007387 */ /* 0x0001e20000100800 */
[----:B--2---:R-:W-:-:S13]  /*16420*/  ISETP.NE.AND P0, PT, R3, 0x1, PT ;  /* 0x000000010300780c */ /* 0x004fda0003f05270 */
[----:B-1----:R-:W1:Y:S08]  /*16430*/  @P0 LDC R5, c[0x0][0x44c] ;  /* 0x00011300ff050b82 */ /* 0x002e700000000800 */
[----:B------:R-:W2:Y:S01]  /*16440*/  @P0 LDC R6, c[0x0][0x450] ;  /* 0x00011400ff060b82 */ /* 0x000ea20000000800 */
[----:B---3--:R-:W-:Y:S02]  /*16450*/  IMAD.SHL.U32 R3, R7, 0x40, RZ ;  /* 0x0000004007037824 */ /* 0x008fe400078e00ff */
[----:B-----5:R-:W-:-:S02]  /*16460*/  IMAD.IADD R7, R9, 0x1, -R8 ;  /* 0x0000000109077824 */ /* 0x020fc400078e0a08 */
[----:B------:R-:W-:Y:S02]  /*16470*/  VIADD R3, R3, 0x3f ;  /* 0x0000003f03037836 */ /* 0x000fe40000000000 */
[----:B----4-:R-:W-:Y:S02]  /*16480*/  @P1 IMAD.IADD R11, R4, 0x1, -R2 ;  /* 0x00000001040b1824 */ /* 0x010fe400078e0a02 */
[----:B-1----:R-:W-:-:S05]  /*16490*/  @P0 IMAD.HI.U32 R2, R3, R5, RZ ;  /* 0x0000000503020227 */ /* 0x002fca00078e00ff */
[----:B--2---:R-:W-:Y:S01]  /*164a0*/  @P0 SHF.R.U32.HI R3, RZ, R6, R2 ;  /* 0x00000006ff030219 */ /* 0x004fe20000011602 */
[----:B------:R-:W-:-:S04]  /*164b0*/  IMAD.IADD R2, R7, 0x1, R11 ;  /* 0x0000000107027824 */ /* 0x000fc800078e020b */
[C---:B------:R-:W-:Y:S01]  /*164c0*/  VIADD R4, R2.reuse, 0x3f ;  /* 0x0000003f02047836 */ /* 0x040fe20000000000 */
[----:B------:R-:W-:-:S05]  /*164d0*/  IADD3 R21, R2, 0x40, -R14 ;  /* 0x0000004002157810 */ /* 0x000fca0007ffe80e */
[----:B------:R-:W-:Y:S01]  /*164e0*/  IMAD.IADD R2, R21, 0x1, R3 ;  /* 0x0000000115027824 */ /* 0x000fe200078e0203 */
[----:B------:R-:W-:-:S04]  /*164f0*/  SHF.R.S32.HI R3, RZ, 0x1f, R4 ;  /* 0x0000001fff037819 */ /* 0x000fc80000011404 */
[----:B------:R-:W-:Y:S02]  /*16500*/  SHF.R.S32.HI R6, RZ, 0x1f, R2 ;  /* 0x0000001fff067819 */ /* 0x000fe40000011402 */
[----:B------:R-:W-:Y:S01]  /*16510*/  LEA.HI R3, R3, R4, RZ, 0x6 ;  /* 0x0000000403037211 */ /* 0x000fe200078f30ff */
[----:B------:R-:W-:Y:S01]  /*16520*/  IMAD.MOV.U32 R4, RZ, RZ, RZ ;  /* 0x000000ffff047224 */ /* 0x000fe200078e00ff */
[----:B------:R-:W-:Y:S02]  /*16530*/  LEA.HI R6, R6, R2, RZ, 0x6 ;  /* 0x0000000206067211 */ /* 0x000fe400078f30ff */
[----:B------:R-:W-:Y:S02]  /*16540*/  SHF.R.S32.HI R20, RZ, 0x6, R3 ;  /* 0x00000006ff147819 */ /* 0x000fe40000011403 */
[----:B------:R-:W-:-:S04]  /*16550*/  SHF.R.S32.HI R6, RZ, 0x6, R6 ;  /* 0x00000006ff067819 */ /* 0x000fc80000011406 */
[----:B------:R-:W-:-:S04]  /*16560*/  VIMNMX R6, R20, R6, PT ;  /* 0x0000000614067248 */ /* 0x000fc80003fe0100 */
[----:B------:R-:W-:-:S13]  /*16570*/  ISETP.GE.AND P0, PT, R6, 0x1, PT ;  /* 0x000000010600780c */ /* 0x000fda0003f06270 */
        /* <DEDUP_REMOVED lines=30> */
.L_x_7839:
[----:B------:R-:W-:Y:S05]  /*16760*/  BSYNC B0 ;  /* 0x0000000000007941 */ /* 0x000fea0003800000 */
.L_x_7838:
        /* <DEDUP_REMOVED lines=24> */
.L_x_8046:
[----:B-1----:R-:W-:Y:S02]  /*168f0*/  ISETP.NE.AND P0, PT, R14, RZ, PT ;  /* 0x000000ff0e00720c */ /* 0x002fe40003f05270 */
[----:B------:R-:W-:-:S11]  /*16900*/  PLOP3.LUT P6, PT, PT, PT, PT, 0x8, 0x0 ;  /* 0x000000000000781c */ /* 0x000fd60003fce170 */
[----:B------:R-:W-:Y:S05]  /*16910*/  @P0 BRA `(.L_x_7843) ;  /* 0x00000000000c0947 */ /* 0x000fea0003800000 */
[----:B------:R-:W-:-:S03]  /*16920*/  UMOV UR4, 0xffffffff ;  /* 0xffffffff00047882 */ /* 0x000fc60000000000 */
[----:B------:R-:W-:Y:S05]  /*16930*/  BRA.DIV UR4, `(.L_x_7844) ;  /* 0x0000008a04ac7947 */ /* 0x000fea000b800000 */
[----:B------:R-:W-:-:S13]  /*16940*/  ELECT P6, URZ, PT ;  /* 0x00000000003f782f */ /* 0x000fda00038c0000 */
.L_x_7843:
        /* <DEDUP_REMOVED lines=9> */
.L_x_8049:
[----:B------:R-:W-:Y:S05]  /*169e0*/  BSYNC B1 ;  /* 0x0000000000017941 */ /* 0x000fea0003800000 */
.L_x_7845:
        /* <DEDUP_REMOVED lines=12> */
.L_x_8050:
[----:B------:R-:W-:Y:S05]  /*16ab0*/  BSYNC B2 ;  /* 0x0000000000027941 */ /* 0x000fea0003800000 */
.L_x_7849:
        /* <DEDUP_REMOVED lines=9> */
.L_x_7852:
[----:B------:R-:W-:Y:S05]  /*16b50*/  BSYNC B2 ;  /* 0x0000000000027941 */ /* 0x000fea0003800000 */
.L_x_7851:
        /* <DEDUP_REMOVED lines=13> */
.L_x_7853:
        /* <DEDUP_REMOVED lines=13> */
.L_x_8051:
[----:B------:R-:W-:Y:S05]  /*16d00*/  BSYNC B2 ;  /* 0x0000000000027941 */ /* 0x000fea0003800000 */
.L_x_7854:
        /* <DEDUP_REMOVED lines=11> */
.L_x_7857:
[----:B------:R-:W-:Y:S05]  /*16dc0*/  BSYNC B2 ;  /* 0x0000000000027941 */ /* 0x000fea0003800000 */
.L_x_7856:
        /* <DEDUP_REMOVED lines=10> */
.L_x_7858:
        /* <DEDUP_REMOVED lines=15> */
.L_x_7859:
        /* <DEDUP_REMOVED lines=15> */
.L_x_7860:
        /* <DEDUP_REMOVED lines=15> */
.L_x_7861:
        /* <DEDUP_REMOVED lines=15> */
.L_x_7862:
        /* <DEDUP_REMOVED lines=15> */
.L_x_7863:
        /* <DEDUP_REMOVED lines=15> */
.L_x_7864:
        /* <DEDUP_REMOVED lines=15> */
.L_x_7865:
        /* <DEDUP_REMOVED lines=10> */
.L_x_7848:
[----:B------:R-:W-:Y:S05]  /*175a0*/  BSYNC B1 ;  /* 0x0000000000017941 */ /* 0x000fea0003800000 */
.L_x_7847:
        /* <DEDUP_REMOVED lines=13> */
.L_x_7885:
        /* <DEDUP_REMOVED lines=13> */
.L_x_8052:
[----:B------:R-:W-:Y:S05]  /*17750*/  BSYNC B2 ;  /* 0x0000000000027941 */ /* 0x000fea0003800000 */
.L_x_7868:
        /* <DEDUP_REMOVED lines=9> */
.L_x_7871:
[----:B------:R-:W-:Y:S05]  /*177f0*/  BSYNC B2 ;  /* 0x0000000000027941 */ /* 0x000fea0003800000 */
.L_x_7870:
        /* <DEDUP_REMOVED lines=12> */
.L_x_7872:
        /* <DEDUP_REMOVED lines=13> */
.L_x_8053:
[----:B------:R-:W-:Y:S05]  /*17990*/  BSYNC B2 ;  /* 0x0000000000027941 */ /* 0x000fea0003800000 */
.L_x_7873:
        /* <DEDUP_REMOVED lines=11> */
.L_x_7876:
[----:B------:R-:W-:Y:S05]  /*17a50*/  BSYNC B2 ;  /* 0x0000000000027941 */ /* 0x000fea0003800000 */
.L_x_7875:
        /* <DEDUP_REMOVED lines=10> */
.L_x_7877:
        /* <DEDUP_REMOVED lines=15> */
.L_x_7878:
        /* <DEDUP_REMOVED lines=15> */
.L_x_7879:
        /* <DEDUP_REMOVED lines=15> */
.L_x_7880:
        /* <DEDUP_REMOVED lines=15> */
.L_x_7881:
        /* <DEDUP_REMOVED lines=15> */
.L_x_7882:
        /* <DEDUP_REMOVED lines=15> */
.L_x_7883:
        /* <DEDUP_REMOVED lines=15> */
.L_x_7884:
        /* <DEDUP_REMOVED lines=10> */
.L_x_7867:
[----:B------:R-:W-:Y:S05]  /*18230*/  BSYNC B1 ;  /* 0x0000000000017941 */ /* 0x000fea0003800000 */
.L_x_7866:
        /* <DEDUP_REMOVED lines=12> */
.L_x_7841:
[----:B------:R-:W-:Y:S05]  /*18300*/  BSYNC B0 ;  /* 0x0000000000007941 */ /* 0x000fea0003800000 */
.L_x_7840:
        /* <DEDUP_REMOVED lines=49> */
.L_x_7887:
[----:B------:R-:W-:Y:S05]  /*18620*/  BSYNC B0 ;  /* 0x0000000000007941 */ /* 0x000fea0003800000 */
.L_x_7886:
        /* <DEDUP_REMOVED lines=14> */
[----:B------:R-:W-:Y:S01]  /*18710*/  VOTEU.ANY UR4, UPT, PT ;  /* 0x0000000000047886 */ /* 0x000fe200038e0100 */
[----:B------:R-:W1:Y:S01]  /*18720*/  LDC.64 R2, c[0x0][0xc60] ;  /* 0x00031800ff027b82 */ /* 0x000e620000000a00 */
[----:B------:R-:W0:Y:S02]  /*18730*/  FLO.U32 R0, UR4 ;  /* 0x0000000400007d00 */ /* 0x000e2400080e0000 */
[----:B0-----:R-:W-:-:S06]  /*18740*/  ISETP.EQ.U32.AND P0, PT, R0, R5, PT ;  /* 0x000000050000720c */ /* 0x001fcc0003f02070 */
[----:B------:R-:W1:Y:S07]  /*18750*/  POPC R5, UR4 ;  /* 0x0000000400057d09 */ /* 0x000e6e0008000000 */
[----:B-1----:R-:W2:Y:S01]  /*18760*/  @P0 ATOMG.E.ADD.STRONG.GPU PT, R3, desc[UR42][R2.64], R5 ;  /* 0x00000005020309a8 */ /* 0x002ea200081ee1ea */
[----:B------:R-:W0:Y:S02]  /*18770*/  S2R R4, SR_LTMASK ;  /* 0x0000000000047919 */ /* 0x000e240000003900 */
[----:B0-----:R-:W-:-:S04]  /*18780*/  LOP3.LUT R4, R4, UR4, RZ, 0xc0, !PT ;  /* 0x0000000404047c12 */ /* 0x001fc8000f8ec0ff */
[----:B------:R-:W0:Y:S01]  /*18790*/  POPC R7, R4 ;  /* 0x0000000400077309 */ /* 0x000e220000000000 */
[----:B--2---:R-:W0:Y:S02]  /*187a0*/  SHFL.IDX PT, R0, R3, R0, 0x1f ;  /* 0x00001f0003007589 */ /* 0x004e2400000e0000 */
[----:B0-----:R-:W-:-:S05]  /*187b0*/  IADD3 R0, R0, UR37, R7 ;  /* 0x0000002500007c10 */ /* 0x001fca000fffe007 */
[----:B------:R4:W-:Y:S01]  /*187c0*/  STL [R1], R0 ;  /* 0x0000000001007387 */ /* 0x0009e20000100800 */
[----:B------:R-:W-:Y:S05]  /*187d0*/  BRA `(.L_x_7890) ;  /* 0x0000004800787947 */ /* 0x000fea0003800000 */
.L_x_7889:
        /* <DEDUP_REMOVED lines=20> */
.L_x_7892:
[----:B------:R-:W-:Y:S05]  /*18920*/  BSYNC B6 ;  /* 0x0000000000067941 */ /* 0x000fea0003800000 */
.L_x_7891:
        /* <DEDUP_REMOVED lines=20> */
.L_x_7895:
        /* <DEDUP_REMOVED lines=16> */
.L_x_7894:
[----:B------:R-:W-:Y:S05]  /*18b70*/  BSYNC B6 ;  /* 0x0000000000067941 */ /* 0x000fea0003800000 */
.L_x_7893:
        /* <DEDUP_REMOVED lines=24> */
.L_x_8056:
        /* <DEDUP_REMOVED lines=9> */
.L_x_8059:
        /* <DEDUP_REMOVED lines=24> */
.L_x_7899:
[----:B------:R-:W2:Y:S04]  /*18f10*/  LDL R0, [R1+0x10] ;  /* 0x0000100001007983 */ /* 0x000ea80000100800 */
[----:B-1----:R-:W3:Y:S01]  /*18f20*/  LDL R2, [R1+0x18] ;  /* 0x0000180001027983 */ /* 0x002ee20000100800 */
[----:B--2---:R-:W-:Y:S01]  /*18f30*/  IMAD R0, R0, 0x8, R18 ;  /* 0x0000000800007824 */ /* 0x004fe200078e0212 */
[----:B---3--:R-:W-:-:S04]  /*18f40*/  SHF.L.U32 R2, R2, 0x1f, RZ ;  /* 0x0000001f02027819 */ /* 0x008fc800000006ff */
[----:B------:R-:W1:Y:S02]  /*18f50*/  SYNCS.PHASECHK.TRANS64.TRYWAIT P0, [R0+URZ+0x28c40], R2 ;  /* 0x028c4002000075a7 */ /* 0x000e64000800017f */
[----:B-1----:R-:W-:Y:S05]  /*18f60*/  @!P0 BRA `(.L_x_7900) ;  /* 0x0000006400f88947 */ /* 0x002fea0003800000 */
.L_x_8060:
        /* <DEDUP_REMOVED lines=11> */
.L_x_7901:
[----:B------:R-:W2:Y:S04]  /*19020*/  LDL R3, [R1+0x10] ;  /* 0x0000100001037983 */ /* 0x000ea80000100800 */
[----:B0-----:R-:W3:Y:S04]  /*19030*/  LDL R4, [R1+0x30] ;  /* 0x0000300001047983 */ /* 0x001ee80000100800 */
[----:B-1----:R-:W4:Y:S01]  /*19040*/  LDL R2, [R1+0x24] ;  /* 0x0000240001027983 */ /* 0x002f220000100800 */
        /* <DEDUP_REMOVED lines=11> */
[----:B--2---:R-:W-:Y:S01]  /*19100*/  IMAD R0, R3, 0x2000, R18 ;  /* 0x0000200003007824 */ /* 0x004fe200078e0212 */
[----:B---3--:R-:W-:-:S04]  /*19110*/  R2UR UR11, R4 ;  /* 0x00000000040b72ca */ /* 0x008fc800000e0000 */
[----:B------:R-:W-:Y:S02]  /*19120*/  R2UR UR8, R0 ;  /* 0x00000000000872ca */ /* 0x000fe400000e0000 */
[----:B----4-:R-:W-:-:S11]  /*19130*/  R2UR UR4, R2 ;  /* 0x00000000020472ca */ /* 0x010fd600000e0000 */
[----:B------:R-:W-:Y:S02]  /*19140*/  UIADD3 UR8, UR8, 0x22400, URZ ;  /* 0x0002240008087890 */ /* 0x000fe4000fffe03f */
[----:B------:R-:W-:-:S03]  /*19150*/  ULEA UR11, UR11, UR4, 0x6 ;  /* 0x000000040b0b7291 */ /* 0x000fc6000f8e303f */
[----:B------:R-:W-:-:S06]  /*19160*/  UMOV UR4, 0x0 ;  /* 0x0000000000047882 */ /* 0x000fcc0000000000 */
[----:B------:R1:W-:Y:S02]  /*19170*/  UTMALDG.4D [UR8], [UR6], desc[UR4] ;  /* 0x00000408060075b4 */ /* 0x0003e40008019000 */
[----:B-1----:R-:W-:Y:S01]  /*19180*/  NOP ;  /* 0x0000000000007918 */ /* 0x002fe20000000000 */
.L_x_7897:
        /* <DEDUP_REMOVED lines=40> */
.L_x_7903:
[----:B------:R-:W-:Y:S05]  /*19410*/  BSYNC B6 ;  /* 0x0000000000067941 */ /* 0x000fea0003800000 */
.L_x_7902:
        /* <DEDUP_REMOVED lines=89> */
.L_x_8069:
        /* <DEDUP_REMOVED lines=10> */
.L_x_7905:
        /* <DEDUP_REMOVED lines=18> */
.L_x_8070:
[----:B------:R-:W-:Y:S05]  /*19b70*/  BSYNC B0 ;  /* 0x0000000000007941 */ /* 0x000fea0003800000 */
.L_x_7906:
[----:B------:R-:W-:Y:S01]  /*19b80*/  LOP3.LUT P0, RZ, R19, 0x1, RZ, 0xc0, !PT ;  /* 0x0000000113ff7812 */ /* 0x000fe2000780c0ff */
[----:B------:R-:W-:-:S12]  /*19b90*/  BSSY B0, `(.L_x_7908) ;  /* 0x0000097000007945 */ /* 0x000fd80003800000 */
[----:B------:R-:W-:Y:S05]  /*19ba0*/  @!P0 BRA `(.L_x_7909) ;  /* 0x0000000800548947 */ /* 0x000fea0003800000 */
[----:B------:R-:W0:Y:S04]  /*19bb0*/  LDL R4, [R1+0x10] ;  /* 0x0000100001047983 */ /* 0x000e280000100800 */
        /* <DEDUP_REMOVED lines=9> */
.L_x_8071:
[----:B------:R-:W-:Y:S05]  /*19c50*/  BSYNC B1 ;  /* 0x0000000000017941 */ /* 0x000fea0003800000 */
.L_x_7910:
        /* <DEDUP_REMOVED lines=9> */
.L_x_7913:
[----:B------:R-:W-:Y:S05]  /*19cf0*/  BSYNC B1 ;  /* 0x0000000000017941 */ /* 0x000fea0003800000 */
.L_x_7912:
        /* <DEDUP_REMOVED lines=13> */
.L_x_7914:
        /* <DEDUP_REMOVED lines=15> */
.L_x_7915:
        /* <DEDUP_REMOVED lines=15> */
.L_x_7916:
        /* <DEDUP_REMOVED lines=15> */
.L_x_7917:
        /* <DEDUP_REMOVED lines=15> */
.L_x_7918:
        /* <DEDUP_REMOVED lines=15> */
.L_x_7919:
        /* <DEDUP_REMOVED lines=15> */
.L_x_7920:
        /* <DEDUP_REMOVED lines=15> */
.L_x_7921:
        /* <DEDUP_REMOVED lines=10> */
.L_x_7909:
[----:B------:R-:W-:Y:S05]  /*1a500*/  BSYNC B0 ;  /* 0x0000000000007941 */ /* 0x000fea0003800000 */
.L_x_7908:
        /* <DEDUP_REMOVED lines=55> */
.L_x_7928:
        /* <DEDUP_REMOVED lines=8> */
.L_x_8072:
[----:B------:R-:W-:Y:S05]  /*1a900*/  BSYNC B3 ;  /* 0x0000000000037941 */ /* 0x000fea0003800000 */
.L_x_7929:
        /* <DEDUP_REMOVED lines=9> */
.L_x_7932:
[----:B------:R-:W-:Y:S05]  /*1a9a0*/  BSYNC B3 ;  /* 0x0000000000037941 */ /* 0x000fea0003800000 */
.L_x_7931:
        /* <DEDUP_REMOVED lines=13> */
.L_x_7933:
        /* <DEDUP_REMOVED lines=13> */
.L_x_8073:
[----:B------:R-:W-:Y:S05]  /*1ab50*/  BSYNC B3 ;  /* 0x0000000000037941 */ /* 0x000fea0003800000 */
.L_x_7934:
        /* <DEDUP_REMOVED lines=11> */
.L_x_7937:
[----:B------:R-:W-:Y:S05]  /*1ac10*/  BSYNC B3 ;  /* 0x0000000000037941 */ /* 0x000fea0003800000 */
.L_x_7936:
        /* <DEDUP_REMOVED lines=10> */
.L_x_7938:
        /* <DEDUP_REMOVED lines=15> */
.L_x_7939:
        /* <DEDUP_REMOVED lines=15> */
.L_x_7940:
        /* <DEDUP_REMOVED lines=15> */
.L_x_7941:
        /* <DEDUP_REMOVED lines=15> */
.L_x_7942:
        /* <DEDUP_REMOVED lines=15> */
.L_x_7943:
        /* <DEDUP_REMOVED lines=15> */
.L_x_7944:
        /* <DEDUP_REMOVED lines=15> */
.L_x_7945:
        /* <DEDUP_REMOVED lines=10> */
.L_x_7927:
[----:B------:R-:W-:Y:S05]  /*1b3f0*/  BSYNC B1 ;  /* 0x0000000000017941 */ /* 0x000fea0003800000 */
.L_x_7926:
[----:B------:R-:W2:Y:S02]  /*1b400*/  LDL.LU R5, [R1+0x34] ;  /* 0x0000340001057983 */ /* 0x000ea40000300800 */
[----:B--2---:R-:W-:-:S07]  /*1b410*/  VIADD R0, R5, 0xfffffffd ;  /* 0xfffffffd05007836 */ /* 0x004fce0000000000 */
.L_x_7925:
[----:B------:R-:W-:Y:S05]  /*1b420*/  BSYNC B2 ;  /* 0x0000000000027941 */ /* 0x000fea0003800000 */
.L_x_7924:
[----:B------:R-:W-:Y:S01]  /*1b430*/  VIADD R8, R8, 0xfffffffe ;  /* 0xfffffffe08087836 */ /* 0x000fe20000000000 */
[----:B------:R-:W-:-:S04]  /*1b440*/  LOP3.LUT R4, RZ, R4, RZ, 0x33, !PT ;  /* 0x00000004ff047212 */ /* 0x000fc800078e33ff */
[----:B------:R-:W-:-:S13]  /*1b450*/  ISETP.NE.AND P0, PT, R8, R4, PT ;  /* 0x000000040800720c */ /* 0x000fda0003f05270 */
[----:B------:R-:W-:Y:S05]  /*1b460*/  @!P0 BRA `(.L_x_7923) ;  /* 0x0000001800e08947 */ /* 0x000fea0003800000 */
.L_x_7986:
        /* <DEDUP_REMOVED lines=35> */
.L_x_7948:
        /* <DEDUP_REMOVED lines=8> */
.L_x_8074:
[----:B------:R-:W-:Y:S05]  /*1b720*/  BSYNC B2 ;  /* 0x0000000000027941 */ /* 0x000fea0003800000 */
.L_x_7949:
        /* <DEDUP_REMOVED lines=9> */
.L_x_7952:
[----:B------:R-:W-:Y:S05]  /*1b7c0*/  BSYNC B2 ;  /* 0x0000000000027941 */ /* 0x000fea0003800000 */
.L_x_7951:
        /* <DEDUP_REMOVED lines=12> */
.L_x_7953:
        /* <DEDUP_REMOVED lines=13> */
.L_x_8075:
[----:B------:R-:W-:Y:S05]  /*1b960*/  BSYNC B2 ;  /* 0x0000000000027941 */ /* 0x000fea0003800000 */
.L_x_7954:
        /* <DEDUP_REMOVED lines=11> */
.L_x_7957:
[----:B------:R-:W-:Y:S05]  /*1ba20*/  BSYNC B2 ;  /* 0x0000000000027941 */ /* 0x000fea0003800000 */
.L_x_7956:
        /* <DEDUP_REMOVED lines=9> */
.L_x_7958:
        /* <DEDUP_REMOVED lines=15> */
.L_x_7959:
        /* <DEDUP_REMOVED lines=15> */
.L_x_7960:
        /* <DEDUP_REMOVED lines=15> */
.L_x_7961:
        /* <DEDUP_REMOVED lines=15> */
.L_x_7962:
        /* <DEDUP_REMOVED lines=15> */
.L_x_7963:
        /* <DEDUP_REMOVED lines=15> */
.L_x_7964:
        /* <DEDUP_REMOVED lines=15> */
.L_x_7965:
        /* <DEDUP_REMOVED lines=10> */
.L_x_7947:
[----:B------:R-:W-:Y:S05]  /*1c1f0*/  BSYNC B1 ;  /* 0x0000000000017941 */ /* 0x000fea0003800000 */
.L_x_7946:
        /* <DEDUP_REMOVED lines=35> */
.L_x_7968:
        /* <DEDUP_REMOVED lines=8> */
.L_x_8076:
[----:B------:R-:W-:Y:S05]  /*1c4b0*/  BSYNC B2 ;  /* 0x0000000000027941 */ /* 0x000fea0003800000 */
.L_x_7969:
        /* <DEDUP_REMOVED lines=9> */
.L_x_7972:
[----:B------:R-:W-:Y:S05]  /*1c550*/  BSYNC B2 ;  /* 0x0000000000027941 */ /* 0x000fea0003800000 */
.L_x_7971:
        /* <DEDUP_REMOVED lines=13> */
.L_x_7973:
        /* <DEDUP_REMOVED lines=13> */
.L_x_8077:
[----:B------:R-:W-:Y:S05]  /*1c700*/  BSYNC B2 ;  /* 0x0000000000027941 */ /* 0x000fea0003800000 */
.L_x_7974:
        /* <DEDUP_REMOVED lines=11> */
.L_x_7977:
[----:B------:R-:W-:Y:S05]  /*1c7c0*/  BSYNC B2 ;  /* 0x0000000000027941 */ /* 0x000fea0003800000 */
.L_x_7976:
        /* <DEDUP_REMOVED lines=10> */
.L_x_7978:
        /* <DEDUP_REMOVED lines=15> */
.L_x_7979:
        /* <DEDUP_REMOVED lines=15> */
.L_x_7980:
        /* <DEDUP_REMOVED lines=15> */
.L_x_7981:
        /* <DEDUP_REMOVED lines=15> */
.L_x_7982:
        /* <DEDUP_REMOVED lines=15> */
.L_x_7983:
        /* <DEDUP_REMOVED lines=15> */
.L_x_7984:
        /* <DEDUP_REMOVED lines=15> */
.L_x_7985:
        /* <DEDUP_REMOVED lines=10> */
.L_x_7967:
[----:B------:R-:W-:Y:S05]  /*1cfa0*/  BSYNC B1 ;  /* 0x0000000000017941 */ /* 0x000fea0003800000 */
.L_x_7966:
[----:B------:R-:W2:Y:S01]  /*1cfb0*/  LDL R5, [R1+0x28] ;  /* 0x0000280001057983 */ /* 0x000ea20000100800 */
[----:B------:R-:W-:Y:S01]  /*1cfc0*/  VIADD R0, R0, 0xfffffffe ;  /* 0xfffffffe00007836 */ /* 0x000fe20000000000 */
[----:B--2---:R-:W-:-:S13]  /*1cfd0*/  ISETP.GT.AND P0, PT, R6, R5, PT ;  /* 0x000000050600720c */ /* 0x004fda0003f04270 */
[----:B------:R-:W-:Y:S05]  /*1cfe0*/  @P0 BRA `(.L_x_7986) ;  /* 0xffffffe400200947 */ /* 0x000fea000383ffff */
.L_x_7923:
[----:B------:R-:W-:Y:S05]  /*1cff0*/  BSYNC B0 ;  /* 0x0000000000007941 */ /* 0x000fea0003800000 */
.L_x_7922:
        /* <DEDUP_REMOVED lines=25> */
.L_x_7988:
[----:B------:R-:W-:Y:S05]  /*1d190*/  BSYNC B0 ;  /* 0x0000000000007941 */ /* 0x000fea0003800000 */
.L_x_7987:
[----:B------:R-:W-:-:S05]  /*1d1a0*/  SEL R0, R0, RZ, P0 ;  /* 0x000000ff00007207 */ /* 0x000fca0000000000 */
[----:B------:R3:W-:Y:S02]  /*1d1b0*/  STL [R1+0x10], R0 ;  /* 0x0000100001007387 */ /* 0x0007e40000100800 */
.L_x_7890:
[----:B------:R-:W-:Y:S05]  /*1d1c0*/  BSYNC B7 ;  /* 0x0000000000077941 */ /* 0x000fea0003800000 */
.L_x_7888:
        /* <DEDUP_REMOVED lines=8> */
[----:B------:R-:W5:Y:S04]  /*1d250*/  LDS.128 R4, [R18+0x28cd0] ;  /* 0x028cd00012047984 */ /* 0x000f680000000c00 */
[----:B-----5:R0:W-:Y:S04]  /*1d260*/  STL.64 [R1], R4 ;  /* 0x0000000401007387 */ /* 0x0201e80000100a00 */
[----:B------:R0:W-:Y:S01]  /*1d270*/  STL.64 [R1+0x8], R6 ;  /* 0x0000080601007387 */ /* 0x0001e20000100a00 */
[----:B------:R-:W-:Y:S06]  /*1d280*/  BAR.ARV 0x4, 0x180 ;  /* 0x0106000000007b1d */ /* 0x000fec0000002000 */
[----:B------:R-:W-:Y:S05]  /*1d290*/  BRA `(.L_x_7990) ;  /* 0x0000001000307947 */ /* 0x000fea0003800000 */
.L_x_7989:
[----:B------:R-:W5:Y:S01]  /*1d2a0*/  S2R R16, SR_TID.X ;  /* 0x0000000000107919 */ /* 0x000f620000002100 */
[----:B------:R-:W-:Y:S01]  /*1d2b0*/  UMOV UR4, 0xffffffff ;  /* 0xffffffff00047882 */ /* 0x000fe20000000000 */
[----:B-----5:R-:W-:-:S04]  /*1d2c0*/  LOP3.LUT R16, R16, 0x1f, RZ, 0xc0, !PT ;  /* 0x0000001f10107812 */ /* 0x020fc800078ec0ff */
[----:B------:R-:W-:Y:S01]  /*1d2d0*/  ISETP.NE.AND P0, PT, R16, 0x1f, PT ;  /* 0x0000001f1000780c */ /* 0x000fe20003f05270 */
[----:B------:R-:W-:-:S12]  /*1d2e0*/  BRA.DIV UR4, `(.L_x_7991) ;  /* 0x0000002e04187947 */ /* 0x000fd8000b800000 */
[----:B--2---:R-:W0:Y:S01]  /*1d2f0*/  LDL.LU R2, [R1] ;  /* 0x0000000001027983 */ /* 0x004e220000300800 */
[----:B------:R-:W-:-:S03]  /*1d300*/  ULDC UR4, c[0x0][0xc3c] ;  /* 0x00030f0000047ab9 */ /* 0x000fc60000000800 */
[----:B------:R-:W3:Y:S01]  /*1d310*/  LDL R7, [R1+0xc] ;  /* 0x00000c0001077983 */ /* 0x000ee20000100800 */
[----:B0-----:R-:W-:Y:S02]  /*1d320*/  IMAD.MOV.U32 R10, RZ, RZ, R2 ;  /* 0x000000ffff0a7224 */ /* 0x001fe400078e0002 */
[----:B---34-:R-:W-:-:S05]  /*1d330*/  IMAD.IADD R0, R7, 0x1, R16 ;  /* 0x0000000107007824 */ /* 0x018fca00078e0210 */
[----:B------:R-:W-:-:S13]  /*1d340*/  ISETP.GE.OR P1, PT, R0, UR4, !P0 ;  /* 0x0000000400007c0c */ /* 0x000fda000c726670 */
[----:B-1----:R-:W0:Y:S08]  /*1d350*/  @!P1 LDC.64 R2, c[0x0][0xc80] ;  /* 0x00032000ff029b82 */ /* 0x002e300000000a00 */
        /* <DEDUP_REMOVED lines=9> */
[----:B------:R-:W-:Y:S01]  /*1d3f0*/  SHFL.IDX PT, R0, R10, 0x1, 0x1f ;  /* 0x00201f000a007f89 */ /* 0x000fe200000e0000 */
[C---:B------:R-:W-:Y:S02]  /*1d400*/  ISETP.GE.U32.AND P4, PT, R16.reuse, 0x8, PT ;  /* 0x000000081000780c */ /* 0x040fe40003f86070 */
[----:B------:R-:W-:Y:S01]  /*1d410*/  ISETP.GE.U32.AND P5, PT, R16, 0x10, PT ;  /* 0x000000101000780c */ /* 0x000fe20003fa6070 */
[----:B--2---:R-:W-:Y:S02]  /*1d420*/  @!P1 IMAD.MOV.U32 R4, RZ, RZ, R8 ;  /* 0x000000ffff049224 */ /* 0x004fe400078e0008 */
[----:B------:R-:W-:-:S02]  /*1d430*/  IMAD.MOV.U32 R8, RZ, RZ, RZ ;  /* 0x000000ffff087224 */ /* 0x000fc400078e00ff */
[----:B---3--:R-:W-:Y:S01]  /*1d440*/  @!P1 IMAD.MOV.U32 R6, RZ, RZ, R2 ;  /* 0x000000ffff069224 */ /* 0x008fe200078e0002 */
[----:B------:R-:W-:-:S03]  /*1d450*/  ISETP.NE.AND P1, PT, R16, RZ, PT ;  /* 0x000000ff1000720c */ /* 0x000fc60003f25270 */
[----:B------:R-:W-:-:S05]  /*1d460*/  IMAD R2, R6, R4, RZ ;  /* 0x0000000406027224 */ /* 0x000fca00078e02ff */
[----:B------:R-:W0:Y:S02]  /*1d470*/  SHFL.UP PT, R3, R2, 0x1, RZ ;  /* 0x0420000002037989 */ /* 0x000e2400000e00ff */
[----:B0-----:R-:W-:-:S05]  /*1d480*/  SEL R5, R3, RZ, P1 ;  /* 0x000000ff03057207 */ /* 0x001fca0000800000 */
[----:B------:R-:W-:Y:S02]  /*1d490*/  IMAD.IADD R2, R2, 0x1, R5 ;  /* 0x0000000102027824 */ /* 0x000fe400078e0205 */
[----:B------:R-:W-:Y:S04]  /*1d4a0*/  SHFL.IDX PT, R5, R10, RZ, 0x1f ;  /* 0x00001fff0a057589 */ /* 0x000fe800000e0000 */
        /* <DEDUP_REMOVED lines=13> */
.L_x_8087:
[----:B------:R-:W-:Y:S02]  /*1d580*/  ULDC UR4, c[0x0][0xc38] ;  /* 0x00030e0000047ab9 */ /* 0x000fe40000000800 */
[----:B------:R-:W-:-:S04]  /*1d590*/  IMAD.U32 R2, RZ, RZ, UR4 ;  /* 0x00000004ff027e24 */ /* 0x000fc8000f8e00ff */
[----:B-1----:R-:W-:-:S04]  /*1d5a0*/  IMAD R9, R9, R2, RZ ;  /* 0x0000000209097224 */ /* 0x002fc800078e02ff */
[----:B------:R-:W-:-:S05]  /*1d5b0*/  IMAD.IADD R0, R0, 0x1, R9 ;  /* 0x0000000100007824 */ /* 0x000fca00078e0209 */
[----:B------:R-:W-:-:S13]  /*1d5c0*/  ISETP.GT.AND P6, PT, R0, R5, PT ;  /* 0x000000050000720c */ /* 0x000fda0003fc4270 */
[----:B------:R-:W-:Y:S05]  /*1d5d0*/  @P6 BRA `(.L_x_7992) ;  /* 0x0000000000ac6947 */ /* 0x000fea0003800000 */
.L_x_7995:
        /* <DEDUP_REMOVED lines=37> */
.L_x_8095:
[----:B------:R-:W-:Y:S02]  /*1d830*/  ULDC UR4, c[0x0][0xc38] ;  /* 0x00030e0000047ab9 */ /* 0x000fe40000000800 */
[----:B------:R-:W-:-:S04]  /*1d840*/  IMAD.U32 R2, RZ, RZ, UR4 ;  /* 0x00000004ff027e24 */ /* 0x000fc8000f8e00ff */
[----:B-1----:R-:W-:-:S04]  /*1d850*/  IMAD R9, R9, R2, RZ ;  /* 0x0000000209097224 */ /* 0x002fc800078e02ff */
[----:B------:R-:W-:-:S05]  /*1d860*/  IMAD.IADD R0, R9, 0x1, R0 ;  /* 0x0000000109007824 */ /* 0x000fca00078e0200 */
[----:B------:R-:W-:-:S13]  /*1d870*/  ISETP.GT.AND P6, PT, R0, R5, PT ;  /* 0x000000050000720c */ /* 0x000fda0003fc4270 */
[----:B------:R-:W-:Y:S05]  /*1d880*/  @!P6 BRA `(.L_x_7995) ;  /* 0xfffffffc0054e947 */ /* 0x000fea000383ffff */
.L_x_7992:
        /* <DEDUP_REMOVED lines=12> */
.L_x_8100:
[----:B------:R-:W-:-:S13]  /*1d950*/  ISETP.NE.AND P0, PT, R0, RZ, PT ;  /* 0x000000ff0000720c */ /* 0x000fda0003f05270 */
[----:B------:R-:W-:Y:S05]  /*1d960*/  @!P0 BRA `(.L_x_7997) ;  /* 0x0000000000108947 */ /* 0x000fea0003800000 */
[----:B------:R-:W-:Y:S01]  /*1d970*/  UMOV UR4, 0xffffffff ;  /* 0xffffffff00047882 */ /* 0x000fe20000000000 */
[----:B-1----:R-:W-:Y:S02]  /*1d980*/  VIADD R7, R7, 0xffffffff ;  /* 0xffffffff07077836 */ /* 0x002fe40000000000 */
[----:B------:R-:W-:Y:S05]  /*1d990*/  BRA.DIV UR4, `(.L_x_7998) ;  /* 0x00000032040c7947 */ /* 0x000fea000b800000 */
[----:B------:R2:W3:Y:S02]  /*1d9a0*/  SHFL.IDX PT, R8, R3, R7, 0x1f ;  /* 0x00001f0703087589 */ /* 0x0004e400000e0000 */
.L_x_7997:
[----:B------:R-:W-:Y:S01]  /*1d9b0*/  ISETP.NE.AND P0, PT, R6, 0x1, PT ;  /* 0x000000010600780c */ /* 0x000fe20003f05270 */
[----:B---3--:R-:W-:-:S05]  /*1d9c0*/  IMAD R0, R8, R2, R9 ;  /* 0x0000000208007224 */ /* 0x008fca00078e0209 */
[----:B------:R3:W-:Y:S02]  /*1d9d0*/  STL [R1], R0 ;  /* 0x0000000001007387 */ /* 0x0007e40000100800 */
[----:B---3--:R-:W-:-:S05]  /*1d9e0*/  IMAD.IADD R0, R5, 0x1, -R0 ;  /* 0x0000000105007824 */ /* 0x008fca00078e0a00 */
[----:B------:R-:W-:Y:S05]  /*1d9f0*/  @!P0 BRA `(.L_x_7999) ;  /* 0x0000000000e48947 */ /* 0x000fea0003800000 */
[----:B------:R-:W-:-:S04]  /*1da00*/  IABS R5, R4 ;  /* 0x0000000400057213 */ /* 0x000fc80000000000 */
[----:B-12---:R-:W1:Y:S08]  /*1da10*/  I2F.RP R7, R5 ;  /* 0x0000000500077306 */ /* 0x006e700000209400 */
        /* <DEDUP_REMOVED lines=55> */
.L_x_7999:
[----:B0-2---:R-:W2:Y:S01]  /*1dd90*/  LDL R3, [R1+0xc] ;  /* 0x00000c0001037983 */ /* 0x005ea20000100800 */
[----:B-1----:R-:W2:Y:S02]  /*1dda0*/  LDC.64 R6, c[0x0][0xc90] ;  /* 0x00032400ff067b82 */ /* 0x002ea40000000a00 */
        /* <DEDUP_REMOVED lines=61> */
.L_x_8000:
[----:B------:R-:W-:-:S05]  /*1e180*/  LOP3.LUT R3, RZ, R0, RZ, 0x33, !PT ;  /* 0x00000000ff037212 */ /* 0x000fca00078e33ff */
[----:B------:R-:W-:-:S05]  /*1e190*/  IMAD.IADD R0, R4, 0x1, R3 ;  /* 0x0000000104007824 */ /* 0x000fca00078e0203 */
[----:B------:R2:W-:Y:S01]  /*1e1a0*/  STL [R1+0x4], R0 ;  /* 0x0000040001007387 */ /* 0x0005e20000100800 */
[----:B------:R-:W-:Y:S05]  /*1e1b0*/  BRA `(.L_x_8001) ;  /* 0x0000000000287947 */ /* 0x000fea0003800000 */
.L_x_7993:
        /* <DEDUP_REMOVED lines=10> */
.L_x_8001:
[----:B---3--:R-:W3:Y:S04]  /*1e260*/  LDL R3, [R1+0x8] ;  /* 0x0000080001037983 */ /* 0x008ee80000100800 */
[----:B01----:R-:W4:Y:S04]  /*1e270*/  LDL R2, [R1+0xc] ;  /* 0x00000c0001027983 */ /* 0x003f280000100800 */
        /* <DEDUP_REMOVED lines=14> */
.L_x_7990:
[----:B---34-:R-:W3:Y:S01]  /*1e360*/  LDL R0, [R1+0xc] ;  /* 0x00000c0001007983 */ /* 0x018ee20000100800 */
[----:B------:R-:W-:Y:S02]  /*1e370*/  ULDC UR4, c[0x0][0xc3c] ;  /* 0x00030f0000047ab9 */ /* 0x000fe40000000800 */
[----:B---3--:R-:W-:-:S13]  /*1e380*/  ISETP.GE.AND P0, PT, R0, UR4, PT ;  /* 0x0000000400007c0c */ /* 0x008fda000bf06270 */
[----:B------:R-:W-:Y:S05]  /*1e390*/  @!P0 BRA `(.L_x_8002) ;  /* 0xffffff7800a88947 */ /* 0x000fea000383ffff */
[----:B------:R-:W-:Y:S05]  /*1e3a0*/  BSYNC B8 ;  /* 0x0000000000087941 */ /* 0x000fea0003800000 */
.L_x_7834:
[----:B---3--:R-:W3:Y:S01]  /*1e3b0*/  LDL.LU R0, [R1+0x5c] ;  /* 0x00005c0001007983 */ /* 0x008ee20000300800 */
[----:B------:R-:W-:Y:S01]  /*1e3c0*/  BSSY B0, `(.L_x_8003) ;  /* 0x000000b000007945 */ /* 0x000fe20003800000 */
[----:B0-----:R-:W0:Y:S01]  /*1e3d0*/  S2R R5, SR_CgaCtaId ;  /* 0x0000000000057919 */ /* 0x001e220000008800 */
[----:B---3--:R-:W-:-:S05]  /*1e3e0*/  VIADD R0, R0, 0x1 ;  /* 0x0000000100007836 */ /* 0x008fca0000000000 */
[----:B-12---:R-:W-:-:S04]  /*1e3f0*/  LEA.HI R2, R0, R0, RZ, 0x1 ;  /* 0x0000000000027211 */ /* 0x006fc800078f08ff */
[----:B------:R-:W-:-:S05]  /*1e400*/  LOP3.LUT R3, R2, 0xfffffffe, RZ, 0xc0, !PT ;  /* 0xfffffffe02037812 */ /* 0x000fca00078ec0ff */
[----:B------:R-:W-:Y:S01]  /*1e410*/  IMAD.IADD R3, R0, 0x1, -R3 ;  /* 0x0000000100037824 */ /* 0x000fe200078e0a03 */
[----:B------:R-:W-:-:S04]  /*1e420*/  MOV R0, 0x400 ;  /* 0x0000040000007802 */ /* 0x000fc80000000f00 */
[----:B0-----:R-:W-:Y:S02]  /*1e430*/  LEA R0, R5, R0, 0x18 ;  /* 0x0000000005007211 */ /* 0x001fe400078ec0ff */
[----:B------:R-:W-:-:S04]  /*1e440*/  SHF.L.U32 R3, R3, 0x1f, RZ ;  /* 0x0000001f03037819 */ /* 0x000fc800000006ff */
[----:B------:R-:W0:Y:S02]  /*1e450*/  SYNCS.PHASECHK.TRANS64.TRYWAIT P0, [R0+URZ+0x28c20], R3 ;  /* 0x028c2003000075a7 */ /* 0x000e24000800017f */
[----:B0-----:R-:W-:Y:S05]  /*1e460*/  @!P0 BRA `(.L_x_8004) ;  /* 0x0000002400848947 */ /* 0x001fea0003800000 */
.L_x_8103:
[----:B------:R-:W-:Y:S05]  /*1e470*/  BSYNC B0 ;  /* 0x0000000000007941 */ /* 0x000fea0003800000 */
.L_x_8003:
[----:B------:R-:W-:-:S03]  /*1e480*/  UMOV UR4, 0xffffffff ;  /* 0xffffffff00047882 */ /* 0x000fc60000000000 */
[----:B------:R-:W-:Y:S05]  /*1e490*/  BRA.DIV UR4, `(.L_x_8005) ;  /* 0x00000026048c7947 */ /* 0x000fea000b800000 */
[----:B------:R-:W1:Y:S02]  /*1e4a0*/  S2R R2, SR_TID.X ;  /* 0x0000000000027919 */ /* 0x000e640000002100 */
[----:B-1----:R-:W-:-:S04]  /*1e4b0*/  SHF.R.U32.HI R2, RZ, 0x5, R2 ;  /* 0x00000005ff027819 */ /* 0x002fc80000011602 */
[----:B------:R-:W-:-:S05]  /*1e4c0*/  LOP3.LUT R2, R2, 0x3, RZ, 0xc0, !PT ;  /* 0x0000000302027812 */ /* 0x000fca00078ec0ff */
[----:B------:R1:W2:Y:S02]  /*1e4d0*/  SHFL.IDX PT, R14, R2, RZ, 0x1f ;  /* 0x00001fff020e7589 */ /* 0x0002a400000e0000 */
.L_x_8106:
[----:B--2---:R-:W-:-:S13]  /*1e4e0*/  ISETP.NE.AND P0, PT, R14, RZ, PT ;  /* 0x000000ff0e00720c */ /* 0x004fda0003f05270 */
[----:B------:R-:W-:Y:S05]  /*1e4f0*/  @P0 BRA `(.L_x_7677) ;  /* 0x0000000000940947 */ /* 0x000fea0003800000 */
[----:B------:R-:W-:-:S03]  /*1e500*/  UMOV UR4, 0xffffffff ;  /* 0xffffffff00047882 */ /* 0x000fc60000000000 */
[----:B------:R-:W-:Y:S05]  /*1e510*/  BRA.DIV UR4, `(.L_x_8006) ;  /* 0x0000002604a07947 */ /* 0x000fea000b800000 */
[----:B------:R-:W-:-:S13]  /*1e520*/  ELECT P6, URZ, PT ;  /* 0x00000000003f782f */ /* 0x000fda00038c0000 */
.L_x_8109:
[----:B------:R-:W-:Y:S05]  /*1e530*/  @!P6 BRA `(.L_x_7677) ;  /* 0x000000000084e947 */ /* 0x000fea0003800000 */
[----:B------:R-:W-:-:S06]  /*1e540*/  ULOP3.LUT UR4, UR36, 0x2, URZ, 0xfc, !UPT ;  /* 0x0000000224047892 */ /* 0x000fcc000f8efc3f */
[----:B-1----:R-:W-:-:S05]  /*1e550*/  IMAD.U32 R2, RZ, RZ, UR4 ;  /* 0x00000004ff027e24 */ /* 0x002fca000f8e00ff */
[----:B------:R-:W-:-:S13]  /*1e560*/  ISETP.NE.AND P2, PT, R2, 0x3, PT ;  /* 0x000000030200780c */ /* 0x000fda0003f45270 */
[----:B------:R-:W-:Y:S05]  /*1e570*/  @!P2 BRA `(.L_x_8007) ;  /* 0x000000000004a947 */ /* 0x000fea0003800000 */
[----:B------:R-:W-:Y:S01]  /*1e580*/  BPT.TRAP 0x1 ;  /* 0x000000040000795c */ /* 0x000fe20000300000 */
.L_x_8007:
        /* <DEDUP_REMOVED lines=14> */
.L_x_8110:
[----:B------:R-:W1:Y:S02]  /*1e670*/  SYNCS.PHASECHK.TRANS64.TRYWAIT P0, [R7+URZ], R2 ;  /* 0x00000002070075a7 */ /* 0x000e64000800017f */
[----:B-1----:R-:W-:Y:S05]  /*1e680*/  @!P0 BRA `(.L_x_8009) ;  /* 0x0000002400788947 */ /* 0x002fea0003800000 */
.L_x_8111:
[----:B------:R-:W-:Y:S05]  /*1e690*/  @!P2 BRA `(.L_x_8010) ;  /* 0x000000000004a947 */ /* 0x000fea0003800000 */
[----:B------:R-:W-:Y:S01]  /*1e6a0*/  BPT.TRAP 0x1 ;  /* 0x000000040000795c */ /* 0x000fe20000300000 */
.L_x_8010:
[----:B------:R-:W2:Y:S01]  /*1e6b0*/  LDL.LU R4, [R1+0x10] ;  /* 0x0000100001047983 */ /* 0x000ea20000300800 */
[----:B------:R-:W-:-:S04]  /*1e6c0*/  VIADD R0, R0, 0x28c60 ;  /* 0x00028c6000007836 */ /* 0x000fc80000000000 */
[----:B--2---:R-:W-:-:S04]  /*1e6d0*/  IMAD R4, R4, 0x8, R0 ;  /* 0x0000000804047824 */ /* 0x004fc800078e0200 */
[----:B------:R-:W2:Y:S02]  /*1e6e0*/  SYNCS.PHASECHK.TRANS64.TRYWAIT P0, [R4+URZ], R5 ;  /* 0x00000005040075a7 */ /* 0x000ea4000800017f */
[----:B--2---:R-:W-:Y:S05]  /*1e6f0*/  @!P0 BRA `(.L_x_8011) ;  /* 0x0000002400708947 */ /* 0x004fea0003800000 */
.L_x_8112:
[----:B------:R-:W-:-:S07]  /*1e700*/  IMAD R3, R3, 0x8, R0 ;  /* 0x0000000803037824 */ /* 0x000fce00078e0200 */
.L_x_8012:
[----:B---3--:R3:W4:Y:S02]  /*1e710*/  SYNCS.PHASECHK.TRANS64.TRYWAIT P0, [R3+URZ], R2 ;  /* 0x00000002030075a7 */ /* 0x008724000800017f */
[----:B----4-:R-:W-:Y:S05]  /*1e720*/  @!P0 NANOSLEEP.SYNCS 0x989680 ;  /* 0x009896800000895d */ /* 0x010fea0003900000 */
[----:B------:R-:W4:Y:S02]  /*1e730*/  @!P0 SYNCS.PHASECHK.TRANS64 P0, [R3+URZ], R2 ;  /* 0x00000002030085a7 */ /* 0x000f24000800007f */
[----:B----4-:R-:W-:Y:S05]  /*1e740*/  @!P0 BRA `(.L_x_8012) ;  /* 0xfffffffc00f08947 */ /* 0x010fea000383ffff */
.L_x_7677:
[----:B------:R-:W-:Y:S05]  /*1e750*/  BSYNC B9 ;  /* 0x0000000000097941 */ /* 0x000fea0003800000 */
.L_x_7674:
[----:B------:R-:W-:Y:S05]  /*1e760*/  EXIT ;  /* 0x000000000000794d */ /* 0x000fea0003800000 */
.L_x_7695:
[----:B0-----:R0:W1:Y:S02]  /*1e770*/  SYNCS.PHASECHK.TRANS64.TRYWAIT P5, [R75+URZ+0x28c90], R76 ;  /* 0x028c904c4b0075a7 */ /* 0x00106400080a017f */
[----:B-1----:R-:W-:Y:S05]  /*1e780*/  @!P5 NANOSLEEP.SYNCS 0x989680 ;  /* 0x009896800000d95d */ /* 0x002fea0003900000 */
[----:B------:R-:W1:Y:S02]  /*1e790*/  @!P5 SYNCS.PHASECHK.TRANS64 P5, [R75+URZ+0x28c90], R76 ;  /* 0x028c904c4b00d5a7 */ /* 0x000e6400080a007f */
[----:B-1----:R-:W-:Y:S05]  /*1e7a0*/  @!P5 BRA `(.L_x_7695) ;  /* 0xfffffffc00f0d947 */ /* 0x002fea000383ffff */
[----:B------:R-:W-:Y:S05]  /*1e7b0*/  BRA `(.L_x_8013) ;  /* 0xfffffe4400847947 */ /* 0x000fea000383ffff */
.L_x_7705:
[----:B-1----:R1:W2:Y:S02]  /*1e7c0*/  SYNCS.PHASECHK.TRANS64.TRYWAIT P5, [R75+URZ+0x28c90], R76 ;  /* 0x028c904c4b0075a7 */ /* 0x0022a400080a017f */
[----:B--2---:R-:W-:Y:S05]  /*1e7d0*/  @!P5 NANOSLEEP.SYNCS 0x989680 ;  /* 0x009896800000d95d */ /* 0x004fea0003900000 */
[----:B------:R-:W2:Y:S02]  /*1e7e0*/  @!P5 SYNCS.PHASECHK.TRANS64 P5, [R75+URZ+0x28c90], R76 ;  /* 0x028c904c4b00d5a7 */ /* 0x000ea400080a007f */
[----:B--2---:R-:W-:Y:S05]  /*1e7f0*/  @!P5 BRA `(.L_x_7705) ;  /* 0xfffffffc00f0d947 */ /* 0x004fea000383ffff */
[----:B------:R-:W-:Y:S05]  /*1e800*/  BRA `(.L_x_8014) ;  /* 0xfffffe5000087947 */ /* 0x000fea000383ffff */
.L_x_7710:
[----:B0-----:R0:W1:Y:S02]  /*1e810*/  SYNCS.PHASECHK.TRANS64.TRYWAIT P5, [R75+URZ+0x28c90], R76 ;  /* 0x028c904c4b0075a7 */ /* 0x00106400080a017f */
[----:B-1----:R-:W-:Y:S05]  /*1e820*/  @!P5 NANOSLEEP.SYNCS 0x989680 ;  /* 0x009896800000d95d */ /* 0x002fea0003900000 */
[----:B------:R-:W1:Y:S02]  /*1e830*/  @!P5 SYNCS.PHASECHK.TRANS64 P5, [R75+URZ+0x28c90], R76 ;  /* 0x028c904c4b00d5a7 */ /* 0x000e6400080a007f */
[----:B-1----:R-:W-:Y:S05]  /*1e840*/  @!P5 BRA `(.L_x_7710) ;  /* 0xfffffffc00f0d947 */ /* 0x002fea000383ffff */
[----:B------:R-:W-:Y:S05]  /*1e850*/  BRA `(.L_x_8015) ;  /* 0xfffffe5800487947 */ /* 0x000fea000383ffff */
.L_x_7714:
[----:B--2---:R2:W0:Y:S02]  /*1e860*/  SYNCS.PHASECHK.TRANS64.TRYWAIT P0, [R75+URZ+0x28cb0], R76 ;  /* 0x028cb04c4b0075a7 */ /* 0x004424000800017f */
[----:B0-----:R-:W-:Y:S05]  /*1e870*/  @!P0 NANOSLEEP.SYNCS 0x989680 ;  /* 0x009896800000895d */ /* 0x001fea0003900000 */
[----:B------:R-:W0:Y:S02]  /*1e880*/  @!P0 SYNCS.PHASECHK.TRANS64 P0, [R75+URZ+0x28cb0], R76 ;  /* 0x028cb04c4b0085a7 */ /* 0x000e24000800007f */
[----:B0-----:R-:W-:Y:S05]  /*1e890*/  @!P0 BRA `(.L_x_7714) ;  /* 0xfffffffc00f08947 */ /* 0x001fea000383ffff */
[----:B------:R-:W-:Y:S05]  /*1e8a0*/  BRA `(.L_x_8016) ;  /* 0xfffffe5800c07947 */ /* 0x000fea000383ffff */
.L_x_7727:
[----:B0-----:R0:W1:Y:S02]  /*1e8b0*/  SYNCS.PHASECHK.TRANS64.TRYWAIT P1, [R5+URZ+0x28c50], R10 ;  /* 0x028c500a050075a7 */ /* 0x001064000802017f */
[----:B-1----:R-:W-:Y:S05]  /*1e8c0*/  @!P1 NANOSLEEP.SYNCS 0x989680 ;  /* 0x009896800000995d */ /* 0x002fea0003900000 */
[----:B------:R-:W1:Y:S02]  /*1e8d0*/  @!P1 SYNCS.PHASECHK.TRANS64 P1, [R5+URZ+0x28c50], R10 ;  /* 0x028c500a050095a7 */ /* 0x000e64000802007f */
[----:B-1----:R-:W-:Y:S05]  /*1e8e0*/  @!P1 BRA `(.L_x_7727) ;  /* 0xfffffffc00f09947 */ /* 0x002fea000383ffff */
[----:B------:R-:W-:Y:S05]  /*1e8f0*/  BRA `(.L_x_8017) ;  /* 0xfffffe68009c7947 */ /* 0x000fea000383ffff */
.L_x_7734:
[----:B-1----:R1:W2:Y:S02]  /*1e900*/  SYNCS.PHASECHK.TRANS64.TRYWAIT P2, [R21+URZ+0x28c50], R4 ;  /* 0x028c5004150075a7 */ /* 0x0022a4000804017f */
[----:B--2---:R-:W-:Y:S05]  /*1e910*/  @!P2 NANOSLEEP.SYNCS 0x989680 ;  /* 0x009896800000a95d */ /* 0x004fea0003900000 */
[----:B------:R-:W2:Y:S02]  /*1e920*/  @!P2 SYNCS.PHASECHK.TRANS64 P2, [R21+URZ+0x28c50], R4 ;  /* 0x028c50041500a5a7 */ /* 0x000ea4000804007f */
[----:B--2---:R-:W-:Y:S05]  /*1e930*/  @!P2 BRA `(.L_x_7734) ;  /* 0xfffffffc00f0a947 */ /* 0x004fea000383ffff */
[----:B------:R-:W-:Y:S05]  /*1e940*/  BRA `(.L_x_7733) ;  /* 0xfffffe7400cc7947 */ /* 0x000fea000383ffff */
.L_x_7749:
        /* <DEDUP_REMOVED lines=8> */
.L_x_8019:
[----:B------:R-:W-:Y:S05]  /*1e9d0*/  BSYNC B1 ;  /* 0x0000000000017941 */ /* 0x000fea0003800000 */
.L_x_8018:
        /* <DEDUP_REMOVED lines=8> */
.L_x_8020:
[----:B------:R-:W-:Y:S02]  /*1ea60*/  IMAD.MOV.U32 R13, RZ, RZ, R33 ;  /* 0x000000ffff0d7224 */ /* 0x000fe400078e0021 */
[----:B------:R-:W-:-:S07]  /*1ea70*/  IMAD.MOV.U32 R4, RZ, RZ, R14 ;  /* 0x000000ffff047224 */ /* 0x000fce00078e000e */
[----:B------:R-:W-:Y:S05]  /*1ea80*/  WARPSYNC.COLLECTIVE R15, `(.L_x_8021) ;  /* 0x000000000f087348 */ /* 0x000fea0003c00000 */
[----:B------:R0:W1:Y:S02]  /*1ea90*/  SHFL.IDX P6, R14, R13, R12, R11 ;  /* 0x0000000c0d0e7389 */ /* 0x00006400000c000b */
[----:B01----:R-:W-:Y:S01]  /*1eaa0*/  ENDCOLLECTIVE ;  /* 0x000000000000791b */ /* 0x003fe20003800000 */
.L_x_8021:
[----:B------:R-:W-:Y:S02]  /*1eab0*/  IMAD.MOV.U32 R13, RZ, RZ, R30 ;  /* 0x000000ffff0d7224 */ /* 0x000fe400078e001e */
[----:B------:R-:W-:-:S07]  /*1eac0*/  IMAD.MOV.U32 R0, RZ, RZ, R14 ;  /* 0x000000ffff007224 */ /* 0x000fce00078e000e */
[----:B------:R-:W-:Y:S05]  /*1ead0*/  WARPSYNC.COLLECTIVE R15, `(.L_x_8022) ;  /* 0x000000000f087348 */ /* 0x000fea0003c00000 */
[----:B------:R0:W1:Y:S02]  /*1eae0*/  SHFL.IDX P6, R14, R13, R12, R11 ;  /* 0x0000000c0d0e7389 */ /* 0x00006400000c000b */
[----:B01----:R-:W-:Y:S01]  /*1eaf0*/  ENDCOLLECTIVE ;  /* 0x000000000000791b */ /* 0x003fe20003800000 */
.L_x_8022:
[----:B------:R-:W-:Y:S01]  /*1eb00*/  IMAD.MOV.U32 R8, RZ, RZ, R14 ;  /* 0x000000ffff087224 */ /* 0x000fe200078e000e */
[----:B------:R-:W-:Y:S06]  /*1eb10*/  BRA `(.L_x_8023) ;  /* 0xfffffe9000187947 */ /* 0x000fec000383ffff */
.L_x_7752:
[----:B------:R-:W-:Y:S01]  /*1eb20*/  BSSY B1, `(.L_x_8024) ;  /* 0x0000008000017945 */ /* 0x000fe20003800000 */
[----:B------:R-:W-:Y:S02]  /*1eb30*/  IMAD.MOV.U32 R13, RZ, RZ, R32 ;  /* 0x000000ffff0d7224 */ /* 0x000fe400078e0020 */
[----:B------:R-:W-:Y:S02]  /*1eb40*/  IMAD.MOV.U32 R12, RZ, RZ, 0x1 ;  /* 0x00000001ff0c7424 */ /* 0x000fe400078e00ff */
[----:B------:R-:W-:Y:S02]  /*1eb50*/  IMAD.MOV.U32 R11, RZ, RZ, 0x1c1f ;  /* 0x00001c1fff0b7424 */ /* 0x000fe400078e00ff */
[----:B------:R-:W-:-:S07]  /*1eb60*/  IMAD.MOV.U32 R15, RZ, RZ, -0x1 ;  /* 0xffffffffff0f7424 */ /* 0x000fce00078e00ff */
[----:B0-----:R-:W-:Y:S05]  /*1eb70*/  WARPSYNC.COLLECTIVE R15, `(.L_x_8025) ;  /* 0x000000000f087348 */ /* 0x001fea0003c00000 */
[----:B------:R1:W2:Y:S02]  /*1eb80*/  SHFL.IDX P6, R14, R13, R12, R11 ;  /* 0x0000000c0d0e7389 */ /* 0x0002a400000c000b */
[----:B012---:R-:W-:Y:S01]  /*1eb90*/  ENDCOLLECTIVE ;  /* 0x000000000000791b */ /* 0x007fe20003800000 */
.L_x_8025:
[----:B------:R-:W-:Y:S05]  /*1eba0*/  BSYNC B1 ;  /* 0x0000000000017941 */ /* 0x000fea0003800000 */
.L_x_8024:
        /* <DEDUP_REMOVED lines=8> */
.L_x_8026:
[----:B------:R-:W-:Y:S02]  /*1ec30*/  IMAD.MOV.U32 R13, RZ, RZ, R33 ;  /* 0x000000ffff0d7224 */ /* 0x000fe400078e0021 */
[----:B------:R-:W-:-:S07]  /*1ec40*/  IMAD.MOV.U32 R3, RZ, RZ, R14 ;  /* 0x000000ffff037224 */ /* 0x000fce00078e000e */
[----:B------:R-:W-:Y:S05]  /*1ec50*/  WARPSYNC.COLLECTIVE R15, `(.L_x_8027) ;  /* 0x000000000f087348 */ /* 0x000fea0003c00000 */
[----:B------:R0:W1:Y:S02]  /*1ec60*/  SHFL.IDX P6, R14, R13, R12, R11 ;  /* 0x0000000c0d0e7389 */ /* 0x00006400000c000b */
[----:B01----:R-:W-:Y:S01]  /*1ec70*/  ENDCOLLECTIVE ;  /* 0x000000000000791b */ /* 0x003fe20003800000 */
.L_x_8027:
[----:B------:R-:W-:Y:S02]  /*1ec80*/  IMAD.MOV.U32 R13, RZ, RZ, R30 ;  /* 0x000000ffff0d7224 */ /* 0x000fe400078e001e */
[----:B------:R-:W-:-:S07]  /*1ec90*/  IMAD.MOV.U32 R7, RZ, RZ, R14 ;  /* 0x000000ffff077224 */ /* 0x000fce00078e000e */
[----:B------:R-:W-:Y:S05]  /*1eca0*/  WARPSYNC.COLLECTIVE R15, `(.L_x_8028) ;  /* 0x000000000f087348 */ /* 0x000fea0003c00000 */
[----:B------:R0:W1:Y:S02]  /*1ecb0*/  SHFL.IDX P6, R14, R13, R12, R11 ;  /* 0x0000000c0d0e7389 */ /* 0x00006400000c000b */
[----:B01----:R-:W-:Y:S01]  /*1ecc0*/  ENDCOLLECTIVE ;  /* 0x000000000000791b */ /* 0x003fe20003800000 */
.L_x_8028:
[----:B------:R-:W-:Y:S01]  /*1ecd0*/  IMAD.MOV.U32 R30, RZ, RZ, R14 ;  /* 0x000000ffff1e7224 */ /* 0x000fe200078e000e */
[----:B------:R-:W-:Y:S06]  /*1ece0*/  BRA `(.L_x_8029) ;  /* 0xfffffe90006c7947 */ /* 0x000fec000383ffff */
.L_x_7756:
[----:B0-----:R0:W1:Y:S02]  /*1ecf0*/  SYNCS.PHASECHK.TRANS64.TRYWAIT P0, [R2+URZ+0x28c00], R35 ;  /* 0x028c0023020075a7 */ /* 0x001064000800017f */
[----:B-1----:R-:W-:Y:S05]  /*1ed00*/  @!P0 NANOSLEEP.SYNCS 0x989680 ;  /* 0x009896800000895d */ /* 0x002fea0003900000 */
[----:B------:R-:W1:Y:S02]  /*1ed10*/  @!P0 SYNCS.PHASECHK.TRANS64 P0, [R2+URZ+0x28c00], R35 ;  /* 0x028c0023020085a7 */ /* 0x000e64000800007f */
[----:B-1----:R-:W-:Y:S05]  /*1ed20*/  @!P0 BRA `(.L_x_7756) ;  /* 0xfffffffc00f08947 */ /* 0x002fea000383ffff */
[----:B------:R-:W-:Y:S05]  /*1ed30*/  BRA `(.L_x_8030) ;  /* 0xfffffe9400587947 */ /* 0x000fea000383ffff */
.L_x_7764:
        /* <DEDUP_REMOVED lines=8> */
.L_x_8032:
[----:B------:R-:W-:Y:S05]  /*1edc0*/  BSYNC B1 ;  /* 0x0000000000017941 */ /* 0x000fea0003800000 */
.L_x_8031:
        /* <DEDUP_REMOVED lines=8> */
.L_x_8033:
[----:B------:R-:W-:Y:S02]  /*1ee50*/  IMAD.MOV.U32 R13, RZ, RZ, R9 ;  /* 0x000000ffff0d7224 */ /* 0x000fe400078e0009 */
[----:B------:R-:W-:-:S07]  /*1ee60*/  IMAD.MOV.U32 R4, RZ, RZ, R14 ;  /* 0x000000ffff047224 */ /* 0x000fce00078e000e */
[----:B------:R-:W-:Y:S05]  /*1ee70*/  WARPSYNC.COLLECTIVE R15, `(.L_x_8034) ;  /* 0x000000000f087348 */ /* 0x000fea0003c00000 */
[----:B------:R0:W1:Y:S02]  /*1ee80*/  SHFL.IDX P6, R14, R13, R12, R11 ;  /* 0x0000000c0d0e7389 */ /* 0x00006400000c000b */
[----:B01----:R-:W-:Y:S01]  /*1ee90*/  ENDCOLLECTIVE ;  /* 0x000000000000791b */ /* 0x003fe20003800000 */
.L_x_8034:
[----:B------:R-:W-:Y:S02]  /*1eea0*/  IMAD.MOV.U32 R13, RZ, RZ, R8 ;  /* 0x000000ffff0d7224 */ /* 0x000fe400078e0008 */
[----:B------:R-:W-:-:S07]  /*1eeb0*/  IMAD.MOV.U32 R7, RZ, RZ, R14 ;  /* 0x000000ffff077224 */ /* 0x000fce00078e000e */
[----:B------:R-:W-:Y:S05]  /*1eec0*/  WARPSYNC.COLLECTIVE R15, `(.L_x_8035) ;  /* 0x000000000f087348 */ /* 0x000fea0003c00000 */
[----:B------:R0:W1:Y:S02]  /*1eed0*/  SHFL.IDX P6, R14, R13, R12, R11 ;  /* 0x0000000c0d0e7389 */ /* 0x00006400000c000b */
[----:B01----:R-:W-:Y:S01]  /*1eee0*/  ENDCOLLECTIVE ;  /* 0x000000000000791b */ /* 0x003fe20003800000 */
.L_x_8035:
[----:B------:R-:W-:Y:S01]  /*1eef0*/  IMAD.MOV.U32 R6, RZ, RZ, R14 ;  /* 0x000000ffff067224 */ /* 0x000fe200078e000e */
[----:B------:R-:W-:Y:S06]  /*1ef00*/  BRA `(.L_x_8036) ;  /* 0xfffffea000ac7947 */ /* 0x000fec000383ffff */
.L_x_7767:
        /* <DEDUP_REMOVED lines=8> */
.L_x_8038:
[----:B------:R-:W-:Y:S05]  /*1ef90*/  BSYNC B1 ;  /* 0x0000000000017941 */ /* 0x000fea0003800000 */
.L_x_8037:
        /* <DEDUP_REMOVED lines=8> */
.L_x_8039:
[----:B------:R-:W-:Y:S02]  /*1f020*/  IMAD.MOV.U32 R13, RZ, RZ, R9 ;  /* 0x000000ffff0d7224 */ /* 0x000fe400078e0009 */
[----:B------:R-:W-:-:S07]  /*1f030*/  IMAD.MOV.U32 R3, RZ, RZ, R14 ;  /* 0x000000ffff037224 */ /* 0x000fce00078e000e */
[----:B------:R-:W-:Y:S05]  /*1f040*/  WARPSYNC.COLLECTIVE R15, `(.L_x_8040) ;  /* 0x000000000f087348 */ /* 0x000fea0003c00000 */
[----:B------:R0:W1:Y:S02]  /*1f050*/  SHFL.IDX P6, R14, R13, R12, R11 ;  /* 0x0000000c0d0e7389 */ /* 0x00006400000c000b */
[----:B01----:R-:W-:Y:S01]  /*1f060*/  ENDCOLLECTIVE ;  /* 0x000000000000791b */ /* 0x003fe20003800000 */
.L_x_8040:
[----:B------:R-:W-:Y:S02]  /*1f070*/  IMAD.MOV.U32 R13, RZ, RZ, R8 ;  /* 0x000000ffff0d7224 */ /* 0x000fe400078e0008 */
[----:B------:R-:W-:-:S07]  /*1f080*/  IMAD.MOV.U32 R6, RZ, RZ, R14 ;  /* 0x000000ffff067224 */ /* 0x000fce00078e000e */
[----:B------:R-:W-:Y:S05]  /*1f090*/  WARPSYNC.COLLECTIVE R15, `(.L_x_8041) ;  /* 0x000000000f087348 */ /* 0x000fea0003c00000 */
[----:B------:R0:W1:Y:S02]  /*1f0a0*/  SHFL.IDX P6, R14, R13, R12, R11 ;  /* 0x0000000c0d0e7389 */ /* 0x00006400000c000b */
[----:B01----:R-:W-:Y:S01]  /*1f0b0*/  ENDCOLLECTIVE ;  /* 0x000000000000791b */ /* 0x003fe20003800000 */
.L_x_8041:
[----:B------:R-:W-:Y:S02]  /*1f0c0*/  IMAD.MOV.U32 R12, RZ, RZ, R3 ;  /* 0x000000ffff0c7224 */ /* 0x000fe400078e0003 */
[----:B------:R-:W-:Y:S01]  /*1f0d0*/  IMAD.MOV.U32 R13, RZ, RZ, R0 ;  /* 0x000000ffff0d7224 */ /* 0x000fe200078e0000 */
[----:B------:R-:W-:Y:S06]  /*1f0e0*/  BRA `(.L_x_8042) ;  /* 0xfffffea000d47947 */ /* 0x000fec000383ffff */
.L_x_7771:
[----:B0-----:R0:W1:Y:S02]  /*1f0f0*/  SYNCS.PHASECHK.TRANS64.TRYWAIT P1, [R2+URZ+0x28c00], R33 ;  /* 0x028c0021020075a7 */ /* 0x001064000802017f */
[----:B-1----:R-:W-:Y:S05]  /*1f100*/  @!P1 NANOSLEEP.SYNCS 0x989680 ;  /* 0x009896800000995d */ /* 0x002fea0003900000 */
[----:B------:R-:W1:Y:S02]  /*1f110*/  @!P1 SYNCS.PHASECHK.TRANS64 P1, [R2+URZ+0x28c00], R33 ;  /* 0x028c0021020095a7 */ /* 0x000e64000802007f */
[----:B-1----:R-:W-:Y:S05]  /*1f120*/  @!P1 BRA `(.L_x_7771) ;  /* 0xfffffffc00f09947 */ /* 0x002fea000383ffff */
[----:B------:R-:W-:Y:S05]  /*1f130*/  BRA `(.L_x_8043) ;  /* 0xfffffea400747947 */ /* 0x000fea000383ffff */
.L_x_7777:
[----:B0-----:R0:W1:Y:S02]  /*1f140*/  SYNCS.PHASECHK.TRANS64.TRYWAIT P2, [R20+URZ+0x28c30], R21 ;  /* 0x028c3015140075a7 */ /* 0x001064000804017f */
[----:B-1----:R-:W-:Y:S05]  /*1f150*/  @!P2 NANOSLEEP.SYNCS 0x989680 ;  /* 0x009896800000a95d */ /* 0x002fea0003900000 */
[----:B------:R-:W1:Y:S02]  /*1f160*/  @!P2 SYNCS.PHASECHK.TRANS64 P2, [R20+URZ+0x28c30], R21 ;  /* 0x028c30151400a5a7 */ /* 0x000e64000804007f */
[----:B-1----:R-:W-:Y:S05]  /*1f170*/  @!P2 BRA `(.L_x_7777) ;  /* 0xfffffffc00f0a947 */ /* 0x002fea000383ffff */
[----:B------:R-:W-:Y:S05]  /*1f180*/  BRA `(.L_x_7776) ;  /* 0xfffffeb400287947 */ /* 0x000fea000383ffff */
.L_x_7782:
[----:B--2---:R2:W0:Y:S02]  /*1f190*/  SYNCS.PHASECHK.TRANS64.TRYWAIT P2, [R20+URZ+0x28c50], R21 ;  /* 0x028c5015140075a7 */ /* 0x004424000804017f */
[----:B0-----:R-:W-:Y:S05]  /*1f1a0*/  @!P2 NANOSLEEP.SYNCS 0x989680 ;  /* 0x009896800000a95d */ /* 0x001fea0003900000 */
[----:B------:R-:W0:Y:S02]  /*1f1b0*/  @!P2 SYNCS.PHASECHK.TRANS64 P2, [R20+URZ+0x28c50], R21 ;  /* 0x028c50151400a5a7 */ /* 0x000e24000804007f */
[----:B0-----:R-:W-:Y:S05]  /*1f1c0*/  @!P2 BRA `(.L_x_7782) ;  /* 0xfffffffc00f0a947 */ /* 0x001fea000383ffff */
[----:B------:R-:W-:Y:S05]  /*1f1d0*/  BRA `(.L_x_7781) ;  /* 0xfffffec400e87947 */ /* 0x000fea000383ffff */
.L_x_7789:
[----:B-1----:R1:W2:Y:S02]  /*1f1e0*/  SYNCS.PHASECHK.TRANS64.TRYWAIT P2, [R217+URZ+0x28c30], R20 ;  /* 0x028c3014d90075a7 */ /* 0x0022a4000804017f */
[----:B--2---:R-:W-:Y:S05]  /*1f1f0*/  @!P2 NANOSLEEP.SYNCS 0x989680 ;  /* 0x009896800000a95d */ /* 0x004fea0003900000 */
[----:B------:R-:W2:Y:S02]  /*1f200*/  @!P2 SYNCS.PHASECHK.TRANS64 P2, [R217+URZ+0x28c30], R20 ;  /* 0x028c3014d900a5a7 */ /* 0x000ea4000804007f */
[----:B--2---:R-:W-:Y:S05]  /*1f210*/  @!P2 BRA `(.L_x_7789) ;  /* 0xfffffffc00f0a947 */ /* 0x004fea000383ffff */
[----:B------:R-:W-:Y:S05]  /*1f220*/  BRA `(.L_x_7788) ;  /* 0xfffffecc00207947 */ /* 0x000fea000383ffff */
.L_x_7794:
[----:B--2---:R2:W3:Y:S02]  /*1f230*/  SYNCS.PHASECHK.TRANS64.TRYWAIT P2, [R217+URZ+0x28c50], R20 ;  /* 0x028c5014d90075a7 */ /* 0x0044e4000804017f */
[----:B---3--:R-:W-:Y:S05]  /*1f240*/  @!P2 NANOSLEEP.SYNCS 0x989680 ;  /* 0x009896800000a95d */ /* 0x008fea0003900000 */
[----:B------:R-:W3:Y:S02]  /*1f250*/  @!P2 SYNCS.PHASECHK.TRANS64 P2, [R217+URZ+0x28c50], R20 ;  /* 0x028c5014d900a5a7 */ /* 0x000ee4000804007f */
[----:B---3--:R-:W-:Y:S05]  /*1f260*/  @!P2 BRA `(.L_x_7794) ;  /* 0xfffffffc00f0a947 */ /* 0x008fea000383ffff */
[----:B------:R-:W-:Y:S05]  /*1f270*/  BRA `(.L_x_7793) ;  /* 0xfffffee400f87947 */ /* 0x000fea000383ffff */
.L_x_7802:
[----:B--2---:R2:W3:Y:S02]  /*1f280*/  SYNCS.PHASECHK.TRANS64.TRYWAIT P2, [R194+URZ+0x28c30], R20 ;  /* 0x028c3014c20075a7 */ /* 0x0044e4000804017f */
[----:B---3--:R-:W-:Y:S05]  /*1f290*/  @!P2 NANOSLEEP.SYNCS 0x989680 ;  /* 0x009896800000a95d */ /* 0x008fea0003900000 */
[----:B------:R-:W3:Y:S02]  /*1f2a0*/  @!P2 SYNCS.PHASECHK.TRANS64 P2, [R194+URZ+0x28c30], R20 ;  /* 0x028c3014c200a5a7 */ /* 0x000ee4000804007f */
[----:B---3--:R-:W-:Y:S05]  /*1f2b0*/  @!P2 BRA `(.L_x_7802) ;  /* 0xfffffffc00f0a947 */ /* 0x008fea000383ffff */
[----:B------:R-:W-:Y:S05]  /*1f2c0*/  BRA `(.L_x_7801) ;  /* 0xfffffeec000c7947 */ /* 0x000fea000383ffff */
.L_x_7807:
[----:B--2---:R2:W3:Y:S02]  /*1f2d0*/  SYNCS.PHASECHK.TRANS64.TRYWAIT P2, [R194+URZ+0x28c50], R20 ;  /* 0x028c5014c20075a7 */ /* 0x0044e4000804017f */
[----:B---3--:R-:W-:Y:S05]  /*1f2e0*/  @!P2 NANOSLEEP.SYNCS 0x989680 ;  /* 0x009896800000a95d */ /* 0x008fea0003900000 */
[----:B------:R-:W3:Y:S02]  /*1f2f0*/  @!P2 SYNCS.PHASECHK.TRANS64 P2, [R194+URZ+0x28c50], R20 ;  /* 0x028c5014c200a5a7 */ /* 0x000ee4000804007f */
[----:B---3--:R-:W-:Y:S05]  /*1f300*/  @!P2 BRA `(.L_x_7807) ;  /* 0xfffffffc00f0a947 */ /* 0x008fea000383ffff */
[----:B------:R-:W-:Y:S05]  /*1f310*/  BRA `(.L_x_7806) ;  /* 0xffffff0000607947 */ /* 0x000fea000383ffff */
.L_x_7842:
        /* <DEDUP_REMOVED lines=11> */
.L_x_8045:
[----:B------:R-:W-:Y:S05]  /*1f3d0*/  BSYNC B1 ;  /* 0x0000000000017941 */ /* 0x000fea0003800000 */
.L_x_8044:
[----:B------:R-:W-:Y:S05]  /*1f3e0*/  BRA `(.L_x_8046) ;  /* 0xffffff7400407947 */ /* 0x000fea000383ffff */
.L_x_7844:
[----:B------:R-:W-:Y:S01]  /*1f3f0*/  BSSY B1, `(.L_x_8047) ;  /* 0x0000006000017945 */ /* 0x000fe20003800000 */
[----:B------:R-:W-:-:S07]  /*1f400*/  IMAD.MOV.U32 R15, RZ, RZ, -0x1 ;  /* 0xffffffffff0f7424 */ /* 0x000fce00078e00ff */
[----:B0-----:R-:W-:Y:S05]  /*1f410*/  WARPSYNC.COLLECTIVE R15, `(.L_x_8048) ;  /* 0x000000000f0c7348 */ /* 0x001fea0003c00000 */
[----:B------:R-:W-:Y:S02]  /*1f420*/  ELECT P6, UR62, PT ;  /* 0x00000000003e782f */ /* 0x000fe400038c0000 */
[----:B------:R-:W-:Y:S01]  /*1f430*/  MOV R14, UR62 ;  /* 0x0000003e000e7c02 */ /* 0x000fe20008000f00 */
[----:B0-----:R-:W-:Y:S10]  /*1f440*/  ENDCOLLECTIVE ;  /* 0x000000000000791b */ /* 0x001ff40003800000 */
.L_x_8048:
[----:B------:R-:W-:Y:S05]  /*1f450*/  BSYNC B1 ;  /* 0x0000000000017941 */ /* 0x000fea0003800000 */
.L_x_8047:
[----:B------:R-:W-:Y:S05]  /*1f460*/  BRA `(.L_x_7843) ;  /* 0xffffff7400387947 */ /* 0x000fea000383ffff */
.L_x_7846:
[----:B0-----:R0:W1:Y:S02]  /*1f470*/  SYNCS.PHASECHK.TRANS64.TRYWAIT P0, [R18+URZ+0x28c20], R4 ;  /* 0x028c2004120075a7 */ /* 0x001064000800017f */
[----:B-1----:R-:W-:Y:S05]  /*1f480*/  @!P0 NANOSLEEP.SYNCS 0x989680 ;  /* 0x009896800000895d */ /* 0x002fea0003900000 */
[----:B------:R-:W1:Y:S02]  /*1f490*/  @!P0 SYNCS.PHASECHK.TRANS64 P0, [R18+URZ+0x28c20], R4 ;  /* 0x028c2004120085a7 */ /* 0x000e64000800007f */
[----:B-1----:R-:W-:Y:S05]  /*1f4a0*/  @!P0 BRA `(.L_x_7846) ;  /* 0xfffffffc00f08947 */ /* 0x002fea000383ffff */
[----:B------:R-:W-:Y:S05]  /*1f4b0*/  BRA `(.L_x_8049) ;  /* 0xffffff7400487947 */ /* 0x000fea000383ffff */
.L_x_7850:
[----:B-1----:R1:W2:Y:S02]  /*1f4c0*/  SYNCS.PHASECHK.TRANS64.TRYWAIT P0, [R5+URZ+0x28ca0], R9 ;  /* 0x028ca009050075a7 */ /* 0x0022a4000800017f */
[----:B--2---:R-:W-:Y:S05]  /*1f4d0*/  @!P0 NANOSLEEP.SYNCS 0x989680 ;  /* 0x009896800000895d */ /* 0x004fea0003900000 */
[----:B------:R-:W2:Y:S02]  /*1f4e0*/  @!P0 SYNCS.PHASECHK.TRANS64 P0, [R5+URZ+0x28ca0], R9 ;  /* 0x028ca009050085a7 */ /* 0x000ea4000800007f */
[----:B--2---:R-:W-:Y:S05]  /*1f4f0*/  @!P0 BRA `(.L_x_7850) ;  /* 0xfffffffc00f08947 */ /* 0x004fea000383ffff */
[----:B------:R-:W-:Y:S05]  /*1f500*/  BRA `(.L_x_8050) ;  /* 0xffffff7400687947 */ /* 0x000fea000383ffff */
.L_x_7855:
[----:B0-----:R0:W2:Y:S02]  /*1f510*/  SYNCS.PHASECHK.TRANS64.TRYWAIT P0, [R5+URZ+0x28cc0], R9 ;  /* 0x028cc009050075a7 */ /* 0x0010a4000800017f */
[----:B--2---:R-:W-:Y:S05]  /*1f520*/  @!P0 NANOSLEEP.SYNCS 0x989680 ;  /* 0x009896800000895d */ /* 0x004fea0003900000 */
[----:B------:R-:W2:Y:S02]  /*1f530*/  @!P0 SYNCS.PHASECHK.TRANS64 P0, [R5+URZ+0x28cc0], R9 ;  /* 0x028cc009050085a7 */ /* 0x000ea4000800007f */
[----:B--2---:R-:W-:Y:S05]  /*1f540*/  @!P0 BRA `(.L_x_7855) ;  /* 0xfffffffc00f08947 */ /* 0x004fea000383ffff */
[----:B------:R-:W-:Y:S05]  /*1f550*/  BRA `(.L_x_8051) ;  /* 0xffffff7400e87947 */ /* 0x000fea000383ffff */
.L_x_7869:
[----:B0-----:R0:W1:Y:S02]  /*1f560*/  SYNCS.PHASECHK.TRANS64.TRYWAIT P1, [R5+URZ+0x28ca0], R6 ;  /* 0x028ca006050075a7 */ /* 0x001064000802017f */
[----:B-1----:R-:W-:Y:S05]  /*1f570*/  @!P1 NANOSLEEP.SYNCS 0x989680 ;  /* 0x009896800000995d */ /* 0x002fea0003900000 */
[----:B------:R-:W1:Y:S02]  /*1f580*/  @!P1 SYNCS.PHASECHK.TRANS64 P1, [R5+URZ+0x28ca0], R6 ;  /* 0x028ca006050095a7 */ /* 0x000e64000802007f */
[----:B-1----:R-:W-:Y:S05]  /*1f590*/  @!P1 BRA `(.L_x_7869) ;  /* 0xfffffffc00f09947 */ /* 0x002fea000383ffff */
[----:B------:R-:W-:Y:S05]  /*1f5a0*/  BRA `(.L_x_8052) ;  /* 0xffffff8000687947 */ /* 0x000fea000383ffff */
.L_x_7874:
[----:B-1----:R1:W2:Y:S02]  /*1f5b0*/  SYNCS.PHASECHK.TRANS64.TRYWAIT P1, [R5+URZ+0x28cc0], R6 ;  /* 0x028cc006050075a7 */ /* 0x0022a4000802017f */
[----:B--2---:R-:W-:Y:S05]  /*1f5c0*/  @!P1 NANOSLEEP.SYNCS 0x989680 ;  /* 0x009896800000995d */ /* 0x004fea0003900000 */
[----:B------:R-:W2:Y:S02]  /*1f5d0*/  @!P1 SYNCS.PHASECHK.TRANS64 P1, [R5+URZ+0x28cc0], R6 ;  /* 0x028cc006050095a7 */ /* 0x000ea4000802007f */
[----:B--2---:R-:W-:Y:S05]  /*1f5e0*/  @!P1 BRA `(.L_x_7874) ;  /* 0xfffffffc00f09947 */ /* 0x004fea000383ffff */
[----:B------:R-:W-:Y:S05]  /*1f5f0*/  BRA `(.L_x_8053) ;  /* 0xffffff8000e47947 */ /* 0x000fea000383ffff */
.L_x_7896:
        /* <DEDUP_REMOVED lines=11> */
.L_x_8055:
[----:B------:R-:W-:Y:S05]  /*1f6b0*/  BSYNC B0 ;  /* 0x0000000000007941 */ /* 0x000fea0003800000 */
.L_x_8054:
[----:B------:R-:W-:Y:S05]  /*1f6c0*/  BRA `(.L_x_8056) ;  /* 0xffffff94008c7947 */ /* 0x000fea000383ffff */
.L_x_7898:
[----:B------:R-:W-:Y:S01]  /*1f6d0*/  BSSY B0, `(.L_x_8057) ;  /* 0x0000006000007945 */ /* 0x000fe20003800000 */
[----:B------:R-:W-:-:S07]  /*1f6e0*/  IMAD.MOV.U32 R15, RZ, RZ, -0x1 ;  /* 0xffffffffff0f7424 */ /* 0x000fce00078e00ff */
[----:B0-----:R-:W-:Y:S05]  /*1f6f0*/  WARPSYNC.COLLECTIVE R15, `(.L_x_8058) ;  /* 0x000000000f0c7348 */ /* 0x001fea0003c00000 */
[----:B------:R-:W-:Y:S02]  /*1f700*/  ELECT P6, UR62, PT ;  /* 0x00000000003e782f */ /* 0x000fe400038c0000 */
[----:B------:R-:W-:Y:S01]  /*1f710*/  MOV R14, UR62 ;  /* 0x0000003e000e7c02 */ /* 0x000fe20008000f00 */
[----:B0-----:R-:W-:Y:S10]  /*1f720*/  ENDCOLLECTIVE ;  /* 0x000000000000791b */ /* 0x001ff40003800000 */
.L_x_8058:
[----:B------:R-:W-:Y:S05]  /*1f730*/  BSYNC B0 ;  /* 0x0000000000007941 */ /* 0x000fea0003800000 */
.L_x_8057:
[----:B------:R-:W-:Y:S05]  /*1f740*/  BRA `(.L_x_8059) ;  /* 0xffffff9400907947 */ /* 0x000fea000383ffff */
.L_x_7900:
[----:B-1----:R1:W2:Y:S02]  /*1f750*/  SYNCS.PHASECHK.TRANS64.TRYWAIT P0, [R0+URZ+0x28c40], R2 ;  /* 0x028c4002000075a7 */ /* 0x0022a4000800017f */
[----:B--2---:R-:W-:Y:S05]  /*1f760*/  @!P0 NANOSLEEP.SYNCS 0x989680 ;  /* 0x009896800000895d */ /* 0x004fea0003900000 */
[----:B------:R-:W2:Y:S02]  /*1f770*/  @!P0 SYNCS.PHASECHK.TRANS64 P0, [R0+URZ+0x28c40], R2 ;  /* 0x028c4002000085a7 */ /* 0x000ea4000800007f */
[----:B--2---:R-:W-:Y:S05]  /*1f780*/  @!P0 BRA `(.L_x_7900) ;  /* 0xfffffffc00f08947 */ /* 0x004fea000383ffff */
[----:B------:R-:W-:Y:S05]  /*1f790*/  BRA `(.L_x_8060) ;  /* 0xffffff9400f47947 */ /* 0x000fea000383ffff */
.L_x_7904:
        /* <DEDUP_REMOVED lines=15> */
.L_x_8061:
[----:B------:R-:W-:Y:S02]  /*1f890*/  IMAD.MOV.U32 R13, RZ, RZ, R4 ;  /* 0x000000ffff0d7224 */ /* 0x000fe400078e0004 */
[----:B------:R-:W-:-:S07]  /*1f8a0*/  IMAD.MOV.U32 R6, RZ, RZ, R14 ;  /* 0x000000ffff067224 */ /* 0x000fce00078e000e */
[----:B------:R-:W-:Y:S05]  /*1f8b0*/  WARPSYNC.COLLECTIVE R15, `(.L_x_8062) ;  /* 0x000000000f087348 */ /* 0x000fea0003c00000 */
[----:B------:R0:W1:Y:S02]  /*1f8c0*/  SHFL.IDX P6, R14, R13, R12, R11 ;  /* 0x0000000c0d0e7389 */ /* 0x00006400000c000b */
[----:B01----:R-:W-:Y:S01]  /*1f8d0*/  ENDCOLLECTIVE ;  /* 0x000000000000791b */ /* 0x003fe20003800000 */
.L_x_8062:
[----:B------:R-:W-:Y:S02]  /*1f8e0*/  IMAD.MOV.U32 R13, RZ, RZ, R3 ;  /* 0x000000ffff0d7224 */ /* 0x000fe400078e0003 */
[----:B------:R-:W-:Y:S02]  /*1f8f0*/  IMAD.MOV.U32 R12, RZ, RZ, 0x1 ;  /* 0x00000001ff0c7424 */ /* 0x000fe400078e00ff */
[----:B------:R-:W-:-:S07]  /*1f900*/  IMAD.MOV.U32 R7, RZ, RZ, R14 ;  /* 0x000000ffff077224 */ /* 0x000fce00078e000e */
[----:B------:R-:W-:Y:S05]  /*1f910*/  WARPSYNC.COLLECTIVE R15, `(.L_x_8063) ;  /* 0x000000000f087348 */ /* 0x000fea0003c00000 */
[----:B------:R0:W1:Y:S02]  /*1f920*/  SHFL.IDX P6, R14, R13, R12, R11 ;  /* 0x0000000c0d0e7389 */ /* 0x00006400000c000b */
[----:B01----:R-:W-:Y:S01]  /*1f930*/  ENDCOLLECTIVE ;  /* 0x000000000000791b */ /* 0x003fe20003800000 */
.L_x_8063:
        /* <DEDUP_REMOVED lines=15> */
.L_x_8064:
[----:B------:R-:W-:Y:S02]  /*1fa30*/  IMAD.MOV.U32 R13, RZ, RZ, R3 ;  /* 0x000000ffff0d7224 */ /* 0x000fe400078e0003 */
[----:B------:R-:W-:Y:S02]  /*1fa40*/  IMAD.MOV.U32 R12, RZ, RZ, 0x2 ;  /* 0x00000002ff0c7424 */ /* 0x000fe400078e00ff */
[----:B------:R-:W-:-:S07]  /*1fa50*/  IMAD.MOV.U32 R5, RZ, RZ, R14 ;  /* 0x000000ffff057224 */ /* 0x000fce00078e000e */
[----:B------:R-:W-:Y:S05]  /*1fa60*/  WARPSYNC.COLLECTIVE R15, `(.L_x_8065) ;  /* 0x000000000f087348 */ /* 0x000fea0003c00000 */
[----:B------:R0:W1:Y:S02]  /*1fa70*/  SHFL.IDX P6, R14, R13, R12, R11 ;  /* 0x0000000c0d0e7389 */ /* 0x00006400000c000b */
[----:B01----:R-:W-:Y:S01]  /*1fa80*/  ENDCOLLECTIVE ;  /* 0x000000000000791b */ /* 0x003fe20003800000 */
.L_x_8065:
        /* <DEDUP_REMOVED lines=15> */
.L_x_8066:
[----:B------:R-:W-:Y:S02]  /*1fb80*/  IMAD.MOV.U32 R13, RZ, RZ, R3 ;  /* 0x000000ffff0d7224 */ /* 0x000fe400078e0003 */
[----:B------:R-:W-:Y:S02]  /*1fb90*/  IMAD.MOV.U32 R12, RZ, RZ, 0x3 ;  /* 0x00000003ff0c7424 */ /* 0x000fe400078e00ff */
[----:B------:R-:W-:-:S07]  /*1fba0*/  IMAD.MOV.U32 R5, RZ, RZ, R14 ;  /* 0x000000ffff057224 */ /* 0x000fce00078e000e */
[----:B------:R-:W-:Y:S05]  /*1fbb0*/  WARPSYNC.COLLECTIVE R15, `(.L_x_8067) ;  /* 0x000000000f087348 */ /* 0x000fea0003c00000 */
[----:B------:R0:W1:Y:S02]  /*1fbc0*/  SHFL.IDX P6, R14, R13, R12, R11 ;  /* 0x0000000c0d0e7389 */ /* 0x00006400000c000b */
[----:B01----:R-:W-:Y:S01]  /*1fbd0*/  ENDCOLLECTIVE ;  /* 0x000000000000791b */ /* 0x003fe20003800000 */
.L_x_8067:
        /* <DEDUP_REMOVED lines=13> */
.L_x_8068:
[----:B------:R-:W-:Y:S01]  /*1fcb0*/  IMAD.MOV.U32 R3, RZ, RZ, R14 ;  /* 0x000000ffff037224 */ /* 0x000fe200078e000e */
[----:B------:R-:W-:Y:S06]  /*1fcc0*/  BRA `(.L_x_8069) ;  /* 0xffffff9c00387947 */ /* 0x000fec000383ffff */
.L_x_7907:
[----:B0-----:R0:W1:Y:S02]  /*1fcd0*/  SYNCS.PHASECHK.TRANS64.TRYWAIT P0, [R18+URZ+0x28c20], R0 ;  /* 0x028c2000120075a7 */ /* 0x001064000800017f */
[----:B-1----:R-:W-:Y:S05]  /*1fce0*/  @!P0 NANOSLEEP.SYNCS 0x989680 ;  /* 0x009896800000895d */ /* 0x002fea0003900000 */
[----:B------:R-:W1:Y:S02]  /*1fcf0*/  @!P0 SYNCS.PHASECHK.TRANS64 P0, [R18+URZ+0x28c20], R0 ;  /* 0x028c2000120085a7 */ /* 0x000e64000800007f */
[----:B-1----:R-:W-:Y:S05]  /*1fd00*/  @!P0 BRA `(.L_x_7907) ;  /* 0xfffffffc00f08947 */ /* 0x002fea000383ffff */
[----:B------:R-:W-:Y:S05]  /*1fd10*/  BRA `(.L_x_8070) ;  /* 0xffffff9c00947947 */ /* 0x000fea000383ffff */
.L_x_7911:
[----:B0-----:R0:W1:Y:S02]  /*1fd20*/  SYNCS.PHASECHK.TRANS64.TRYWAIT P0, [R0+URZ+0x28c60], R2 ;  /* 0x028c6002000075a7 */ /* 0x001064000800017f */
[----:B-1----:R-:W-:Y:S05]  /*1fd30*/  @!P0 NANOSLEEP.SYNCS 0x989680 ;  /* 0x009896800000895d */ /* 0x002fea0003900000 */
[----:B------:R-:W1:Y:S02]  /*1fd40*/  @!P0 SYNCS.PHASECHK.TRANS64 P0, [R0+URZ+0x28c60], R2 ;  /* 0x028c6002000085a7 */ /* 0x000e64000800007f */
[----:B-1----:R-:W-:Y:S05]  /*1fd50*/  @!P0 BRA `(.L_x_7911) ;  /* 0xfffffffc00f08947 */ /* 0x002fea000383ffff */
[----:B------:R-:W-:Y:S05]  /*1fd60*/  BRA `(.L_x_8071) ;  /* 0xffffff9c00b87947 */ /* 0x000fea000383ffff */
.L_x_7930:
[----:B-1----:R1:W2:Y:S02]  /*1fd70*/  SYNCS.PHASECHK.TRANS64.TRYWAIT P0, [R2+URZ+0x28c40], R6 ;  /* 0x028c4006020075a7 */ /* 0x0022a4000800017f */
[----:B--2---:R-:W-:Y:S05]  /*1fd80*/  @!P0 NANOSLEEP.SYNCS 0x989680 ;  /* 0x009896800000895d */ /* 0x004fea0003900000 */
[----:B------:R-:W2:Y:S02]  /*1fd90*/  @!P0 SYNCS.PHASECHK.TRANS64 P0, [R2+URZ+0x28c40], R6 ;  /* 0x028c4006020085a7 */ /* 0x000ea4000800007f */
[----:B--2---:R-:W-:Y:S05]  /*1fda0*/  @!P0 BRA `(.L_x_7930) ;  /* 0xfffffffc00f08947 */ /* 0x004fea000383ffff */
[----:B------:R-:W-:Y:S05]  /*1fdb0*/  BRA `(.L_x_8072) ;  /* 0xffffffa800d07947 */ /* 0x000fea000383ffff */
.L_x_7935:
[----:B0-----:R0:W2:Y:S02]  /*1fdc0*/  SYNCS.PHASECHK.TRANS64.TRYWAIT P0, [R2+URZ+0x28c60], R6 ;  /* 0x028c6006020075a7 */ /* 0x0010a4000800017f */
[----:B--2---:R-:W-:Y:S05]  /*1fdd0*/  @!P0 NANOSLEEP.SYNCS 0x989680 ;  /* 0x009896800000895d */ /* 0x004fea0003900000 */
[----:B------:R-:W2:Y:S02]  /*1fde0*/  @!P0 SYNCS.PHASECHK.TRANS64 P0, [R2+URZ+0x28c60], R6 ;  /* 0x028c6006020085a7 */ /* 0x000ea4000800007f */
[----:B--2---:R-:W-:Y:S05]  /*1fdf0*/  @!P0 BRA `(.L_x_7935) ;  /* 0xfffffffc00f08947 */ /* 0x004fea000383ffff */
[----:B------:R-:W-:Y:S05]  /*1fe00*/  BRA `(.L_x_8073) ;  /* 0xffffffac00507947 */ /* 0x000fea000383ffff */
.L_x_7950:
[----:B-1----:R1:W2:Y:S02]  /*1fe10*/  SYNCS.PHASECHK.TRANS64.TRYWAIT P0, [R2+URZ+0x28c40], R3 ;  /* 0x028c4003020075a7 */ /* 0x0022a4000800017f */
[----:B--2---:R-:W-:Y:S05]  /*1fe20*/  @!P0 NANOSLEEP.SYNCS 0x989680 ;  /* 0x009896800000895d */ /* 0x004fea0003900000 */
[----:B------:R-:W2:Y:S02]  /*1fe30*/  @!P0 SYNCS.PHASECHK.TRANS64 P0, [R2+URZ+0x28c40], R3 ;  /* 0x028c4003020085a7 */ /* 0x000ea4000800007f */
[----:B--2---:R-:W-:Y:S05]  /*1fe40*/  @!P0 BRA `(.L_x_7950) ;  /* 0xfffffffc00f08947 */ /* 0x004fea000383ffff */
[----:B------:R-:W-:Y:S05]  /*1fe50*/  BRA `(.L_x_8074) ;  /* 0xffffffb800307947 */ /* 0x000fea000383ffff */
.L_x_7955:
[----:B0-----:R0:W2:Y:S02]  /*1fe60*/  SYNCS.PHASECHK.TRANS64.TRYWAIT P0, [R2+URZ+0x28c60], R3 ;  /* 0x028c6003020075a7 */ /* 0x0010a4000800017f */
[----:B--2---:R-:W-:Y:S05]  /*1fe70*/  @!P0 NANOSLEEP.SYNCS 0x989680 ;  /* 0x009896800000895d */ /* 0x004fea0003900000 */
[----:B------:R-:W2:Y:S02]  /*1fe80*/  @!P0 SYNCS.PHASECHK.TRANS64 P0, [R2+URZ+0x28c60], R3 ;  /* 0x028c6003020085a7 */ /* 0x000ea4000800007f */
[----:B--2---:R-:W-:Y:S05]  /*1fe90*/  @!P0 BRA `(.L_x_7955) ;  /* 0xfffffffc00f08947 */ /* 0x004fea000383ffff */
[----:B------:R-:W-:Y:S05]  /*1fea0*/  BRA `(.L_x_8075) ;  /* 0xffffffb800ac7947 */ /* 0x000fea000383ffff */
.L_x_7970:
[----:B-1----:R1:W2:Y:S02]  /*1feb0*/  SYNCS.PHASECHK.TRANS64.TRYWAIT P0, [R3+URZ+0x28c40], R2 ;  /* 0x028c4002030075a7 */ /* 0x0022a4000800017f */
[----:B--2---:R-:W-:Y:S05]  /*1fec0*/  @!P0 NANOSLEEP.SYNCS 0x989680 ;  /* 0x009896800000895d */ /* 0x004fea0003900000 */
[----:B------:R-:W2:Y:S02]  /*1fed0*/  @!P0 SYNCS.PHASECHK.TRANS64 P0, [R3+URZ+0x28c40], R2 ;  /* 0x028c4002030085a7 */ /* 0x000ea4000800007f */
[----:B--2---:R-:W-:Y:S05]  /*1fee0*/  @!P0 BRA `(.L_x_7970) ;  /* 0xfffffffc00f08947 */ /* 0x004fea000383ffff */
[----:B------:R-:W-:Y:S05]  /*1fef0*/  BRA `(.L_x_8076) ;  /* 0xffffffc4006c7947 */ /* 0x000fea000383ffff */
.L_x_7975:
[----:B--2---:R2:W3:Y:S02]  /*1ff00*/  SYNCS.PHASECHK.TRANS64.TRYWAIT P0, [R3+URZ+0x28c60], R2 ;  /* 0x028c6002030075a7 */ /* 0x0044e4000800017f */
[----:B---3--:R-:W-:Y:S05]  /*1ff10*/  @!P0 NANOSLEEP.SYNCS 0x989680 ;  /* 0x009896800000895d */ /* 0x008fea0003900000 */
[----:B------:R-:W3:Y:S02]  /*1ff20*/  @!P0 SYNCS.PHASECHK.TRANS64 P0, [R3+URZ+0x28c60], R2 ;  /* 0x028c6002030085a7 */ /* 0x000ee4000800007f */
[----:B---3--:R-:W-:Y:S05]  /*1ff30*/  @!P0 BRA `(.L_x_7975) ;  /* 0xfffffffc00f08947 */ /* 0x008fea000383ffff */
[----:B------:R-:W-:Y:S05]  /*1ff40*/  BRA `(.L_x_8077) ;  /* 0xffffffc400ec7947 */ /* 0x000fea000383ffff */
.L_x_7991:
        /* <DEDUP_REMOVED lines=9> */
.L_x_8079:
[----:B------:R-:W-:Y:S05]  /*1ffe0*/  BSYNC B0 ;  /* 0x0000000000007941 */ /* 0x000fea0003800000 */
.L_x_8078:
        /* <DEDUP_REMOVED lines=9> */
.L_x_8080:
        /* <DEDUP_REMOVED lines=26> */
.L_x_8081:
        /* <DEDUP_REMOVED lines=8> */
.L_x_8082:
        /* <DEDUP_REMOVED lines=8> */
.L_x_8083:
        /* <DEDUP_REMOVED lines=8> */
.L_x_8084:
        /* <DEDUP_REMOVED lines=8> */
.L_x_8085:
        /* <DEDUP_REMOVED lines=9> */
.L_x_8086:
[----:B------:R-:W-:Y:S01]  /*204b0*/  IMAD.MOV.U32 R9, RZ, RZ, R14 ;  /* 0x000000ffff097224 */ /* 0x000fe200078e000e */
[----:B------:R-:W-:Y:S06]  /*204c0*/  BRA `(.L_x_8087) ;  /* 0xffffffd0002c7947 */ /* 0x000fec000383ffff */
.L_x_7994:
        /* <DEDUP_REMOVED lines=8> */
.L_x_8089:
[----:B------:R-:W-:Y:S05]  /*20550*/  BSYNC B0 ;  /* 0x0000000000007941 */ /* 0x000fea0003800000 */
.L_x_8088:
        /* <DEDUP_REMOVED lines=10> */
.L_x_8090:
        /* <DEDUP_REMOVED lines=8> */
.L_x_8091:
        /* <DEDUP_REMOVED lines=8> */
.L_x_8092:
        /* <DEDUP_REMOVED lines=8> */
.L_x_8093:
        /* <DEDUP_REMOVED lines=9> */
.L_x_8094:
[----:B------:R-:W-:Y:S01]  /*20810*/  IMAD.MOV.U32 R9, RZ, RZ, R14 ;  /* 0x000000ffff097224 */ /* 0x000fe200078e000e */
[----:B------:R-:W-:Y:S06]  /*20820*/  BRA `(.L_x_8095) ;  /* 0xffffffd000007947 */ /* 0x000fec000383ffff */
.L_x_7996:
[----:B------:R-:W-:Y:S01]  /*20830*/  BSSY B0, `(.L_x_8096) ;  /* 0x0000006000007945 */ /* 0x000fe20003800000 */
[----:B------:R-:W-:Y:S01]  /*20840*/  PLOP3.LUT P6, PT, P6, PT, PT, 0x8, 0x0 ;  /* 0x000000000000781c */ /* 0x000fe200037ce170 */
[----:B------:R-:W-:-:S12]  /*20850*/  IMAD.MOV.U32 R15, RZ, RZ, -0x1 ;  /* 0xffffffffff0f7424 */ /* 0x000fd800078e00ff */
[----:B0-----:R-:W-:Y:S05]  /*20860*/  WARPSYNC.COLLECTIVE R15, `(.L_x_8097) ;  /* 0x000000000f087348 */ /* 0x001fea0003c00000 */
[----:B------:R-:W-:Y:S01]  /*20870*/  VOTE.ANY R14, PT, P6 ;  /* 0x00000000000e7806 */ /* 0x000fe200030e0100 */
[----:B0-----:R-:W-:Y:S06]  /*20880*/  ENDCOLLECTIVE ;  /* 0x000000000000791b */ /* 0x001fec0003800000 */
.L_x_8097:
[----:B------:R-:W-:Y:S05]  /*20890*/  BSYNC B0 ;  /* 0x0000000000007941 */ /* 0x000fea0003800000 */
.L_x_8096:
        /* <DEDUP_REMOVED lines=10> */
.L_x_8098:
[----:B------:R-:W-:Y:S02]  /*20940*/  IMAD.MOV.U32 R13, RZ, RZ, R6 ;  /* 0x000000ffff0d7224 */ /* 0x000fe400078e0006 */
[----:B------:R-:W-:-:S07]  /*20950*/  IMAD.MOV.U32 R4, RZ, RZ, R14 ;  /* 0x000000ffff047224 */ /* 0x000fce00078e000e */
[----:B------:R-:W-:Y:S05]  /*20960*/  WARPSYNC.COLLECTIVE R15, `(.L_x_8099) ;  /* 0x000000000f087348 */ /* 0x000fea0003c00000 */
[----:B------:R0:W1:Y:S02]  /*20970*/  SHFL.IDX P6, R14, R13, R12, R11 ;  /* 0x0000000c0d0e7389 */ /* 0x00006400000c000b */
[----:B01----:R-:W-:Y:S01]  /*20980*/  ENDCOLLECTIVE ;  /* 0x000000000000791b */ /* 0x003fe20003800000 */
.L_x_8099:
[----:B------:R-:W-:Y:S02]  /*20990*/  IMAD.MOV.U32 R6, RZ, RZ, R14 ;  /* 0x000000ffff067224 */ /* 0x000fe400078e000e */
[----:B------:R-:W-:-:S05]  /*209a0*/  IMAD.IADD R10, R7, 0x1, R10 ;  /* 0x00000001070a7824 */ /* 0x000fca00078e020a */
[----:B------:R0:W-:Y:S01]  /*209b0*/  STL [R1+0xc], R10 ;  /* 0x00000c0a01007387 */ /* 0x0001e20000100800 */
[----:B------:R-:W-:Y:S05]  /*209c0*/  BRA `(.L_x_8100) ;  /* 0xffffffcc00e07947 */ /* 0x000fea000383ffff */
.L_x_7998:
        /* <DEDUP_REMOVED lines=8> */
.L_x_8102:
[----:B------:R-:W-:Y:S05]  /*20a50*/  BSYNC B0 ;  /* 0x0000000000007941 */ /* 0x000fea0003800000 */
.L_x_8101:
[----:B------:R-:W-:Y:S01]  /*20a60*/  IMAD.MOV.U32 R8, RZ, RZ, R14 ;  /* 0x000000ffff087224 */ /* 0x000fe200078e000e */
[----:B------:R-:W-:Y:S06]  /*20a70*/  BRA `(.L_x_7997) ;  /* 0xffffffcc00cc7947 */ /* 0x000fec000383ffff */
.L_x_8004:
[----:B0-----:R0:W1:Y:S02]  /*20a80*/  SYNCS.PHASECHK.TRANS64.TRYWAIT P0, [R0+URZ+0x28c20], R3 ;  /* 0x028c2003000075a7 */ /* 0x001064000800017f */
[----:B-1----:R-:W-:Y:S05]  /*20a90*/  @!P0 NANOSLEEP.SYNCS 0x989680 ;  /* 0x009896800000895d */ /* 0x002fea0003900000 */
[----:B------:R-:W1:Y:S02]  /*20aa0*/  @!P0 SYNCS.PHASECHK.TRANS64 P0, [R0+URZ+0x28c20], R3 ;  /* 0x028c2003000085a7 */ /* 0x000e64000800007f */
[----:B-1----:R-:W-:Y:S05]  /*20ab0*/  @!P0 BRA `(.L_x_8004) ;  /* 0xfffffffc00f08947 */ /* 0x002fea000383ffff */
[----:B------:R-:W-:Y:S05]  /*20ac0*/  BRA `(.L_x_8103) ;  /* 0xffffffd800687947 */ /* 0x000fea000383ffff */
.L_x_8005:
        /* <DEDUP_REMOVED lines=11> */
.L_x_8105:
[----:B------:R-:W-:Y:S05]  /*20b80*/  BSYNC B0 ;  /* 0x0000000000007941 */ /* 0x000fea0003800000 */
.L_x_8104:
[----:B------:R-:W-:Y:S05]  /*20b90*/  BRA `(.L_x_8106) ;  /* 0xffffffd800507947 */ /* 0x000fea000383ffff */
.L_x_8006:
[----:B------:R-:W-:Y:S01]  /*20ba0*/  BSSY B0, `(.L_x_8107) ;  /* 0x0000006000007945 */ /* 0x000fe20003800000 */
[----:B------:R-:W-:-:S07]  /*20bb0*/  IMAD.MOV.U32 R15, RZ, RZ, -0x1 ;  /* 0xffffffffff0f7424 */ /* 0x000fce00078e00ff */
[----:B01----:R-:W-:Y:S05]  /*20bc0*/  WARPSYNC.COLLECTIVE R15, `(.L_x_8108) ;  /* 0x000000000f0c7348 */ /* 0x003fea0003c00000 */
[----:B------:R-:W-:Y:S02]  /*20bd0*/  ELECT P6, UR62, PT ;  /* 0x00000000003e782f */ /* 0x000fe400038c0000 */
[----:B------:R-:W-:Y:S01]  /*20be0*/  MOV R14, UR62 ;  /* 0x0000003e000e7c02 */ /* 0x000fe20008000f00 */
[----:B01----:R-:W-:Y:S10]  /*20bf0*/  ENDCOLLECTIVE ;  /* 0x000000000000791b */ /* 0x003ff40003800000 */
.L_x_8108:
[----:B------:R-:W-:Y:S05]  /*20c00*/  BSYNC B0 ;  /* 0x0000000000007941 */ /* 0x000fea0003800000 */
.L_x_8107:
[----:B------:R-:W-:Y:S05]  /*20c10*/  BRA `(.L_x_8109) ;  /* 0xffffffd800447947 */ /* 0x000fea000383ffff */
.L_x_8008:
[----:B0-----:R0:W1:Y:S02]  /*20c20*/  SYNCS.PHASECHK.TRANS64.TRYWAIT P0, [R6+URZ], R5 ;  /* 0x00000005060075a7 */ /* 0x001064000800017f */
[----:B-1----:R-:W-:Y:S05]  /*20c30*/  @!P0 NANOSLEEP.SYNCS 0x989680 ;  /* 0x009896800000895d */ /* 0x002fea0003900000 */
[----:B------:R-:W1:Y:S02]  /*20c40*/  @!P0 SYNCS.PHASECHK.TRANS64 P0, [R6+URZ], R5 ;  /* 0x00000005060085a7 */ /* 0x000e64000800007f */
[----:B-1----:R-:W-:Y:S05]  /*20c50*/  @!P0 BRA `(.L_x_8008) ;  /* 0xfffffffc00f08947 */ /* 0x002fea000383ffff */
[----:B------:R-:W-:Y:S05]  /*20c60*/  BRA `(.L_x_8110) ;  /* 0xffffffd800807947 */ /* 0x000fea000383ffff */
.L_x_8009:
[----:B-1----:R1:W2:Y:S02]  /*20c70*/  SYNCS.PHASECHK.TRANS64.TRYWAIT P0, [R7+URZ], R2 ;  /* 0x00000002070075a7 */ /* 0x0022a4000800017f */
[----:B--2---:R-:W-:Y:S05]  /*20c80*/  @!P0 NANOSLEEP.SYNCS 0x989680 ;  /* 0x009896800000895d */ /* 0x004fea0003900000 */
[----:B------:R-:W2:Y:S02]  /*20c90*/  @!P0 SYNCS.PHASECHK.TRANS64 P0, [R7+URZ], R2 ;  /* 0x00000002070085a7 */ /* 0x000ea4000800007f */
[----:B--2---:R-:W-:Y:S05]  /*20ca0*/  @!P0 BRA `(.L_x_8009) ;  /* 0xfffffffc00f08947 */ /* 0x004fea000383ffff */
[----:B------:R-:W-:Y:S05]  /*20cb0*/  BRA `(.L_x_8111) ;  /* 0xffffffd800747947 */ /* 0x000fea000383ffff */
.L_x_8011:
[----:B--2---:R2:W3:Y:S02]  /*20cc0*/  SYNCS.PHASECHK.TRANS64.TRYWAIT P0, [R4+URZ], R5 ;  /* 0x00000005040075a7 */ /* 0x0044e4000800017f */
[----:B---3--:R-:W-:Y:S05]  /*20cd0*/  @!P0 NANOSLEEP.SYNCS 0x989680 ;  /* 0x009896800000895d */ /* 0x008fea0003900000 */
[----:B------:R-:W3:Y:S02]  /*20ce0*/  @!P0 SYNCS.PHASECHK.TRANS64 P0, [R4+URZ], R5 ;  /* 0x00000005040085a7 */ /* 0x000ee4000800007f */
[----:B---3--:R-:W-:Y:S05]  /*20cf0*/  @!P0 BRA `(.L_x_8011) ;  /* 0xfffffffc00f08947 */ /* 0x008fea000383ffff */
[----:B------:R-:W-:Y:S05]  /*20d00*/  BRA `(.L_x_8112) ;  /* 0xffffffd8007c7947 */ /* 0x000fea000383ffff */
.L_x_8113:
        /* <DEDUP_REMOVED lines=15> */
.L_x_15011:


//--------------------- .text._ZN7cutlass13device_kernelIN5flash11enable_sm90INS1_16FlashAttnFwdSm90INS1_25CollectiveMainloopFwdSm90ILi2EN4cute5tupleIJNS5_1CILi1EEES8_S8_EEENS6_IJNS7_ILi64EEESA_SA_EEELi512ENS_10bfloat16_tEfNS_4arch4Sm90ELb1ELb0ELb0ELb1ELb0ELb0ELb1ELb0ELb0ELb1ELb1ELb0EEENS1_21CollectiveEpilogueFwdINS6_IJSA_NS7_ILi512EEESA_EEES9_SC_SE_Li256ELb1ELb1ELb1ELb0EEENS1_36VarlenDynamicPersistentTileSchedulerILi64ELi64ELi256ELi128ELb1ELb1ELb1ELb1ELb1ELb1EEEEEEEEEvNT_6ParamsE --------------------------
	.section	.text._ZN7cutlass13device_kernelIN5flash11enable_sm90INS1_16FlashAttnFwdSm90INS1_25CollectiveMainloopFwdSm90ILi2EN4cute5tupleIJNS5_1CILi1EEES8_S8_EEENS6_IJNS7_ILi64EEESA_SA_EEELi512ENS_10bfloat16_tEfNS_4arch4Sm90ELb1ELb0ELb0ELb1ELb0ELb0ELb1ELb0ELb0ELb1ELb1ELb0EEENS1_21CollectiveEpilogueFwdINS6_IJSA_NS7_ILi512EEESA_EEES9_SC_SE_Li256ELb1ELb1ELb1ELb0EEENS1_36VarlenDynamicPersistentTileSchedulerILi64ELi64ELi256ELi128ELb1ELb1ELb1ELb1ELb1ELb1EEEEEEEEEvNT_6ParamsE,"ax",@progbits
	.align	128
.text._ZN7cutlass13device_kernelIN5flash11enable_sm90INS1_16FlashAttnFwdSm90INS1_25CollectiveMainloopFwdSm90ILi2EN4cute5tupleIJNS5_1CILi1EEES8_S8_EEENS6_IJNS7_ILi64EEESA_SA_EEELi512ENS_10bfloat16_tEfNS_4arch4Sm90ELb1ELb0ELb0ELb1ELb0ELb0ELb1ELb0ELb0ELb1ELb1ELb0EEENS1_21CollectiveEpilogueFwdINS6_IJSA_NS7_ILi512EEESA_EEES9_SC_SE_Li256ELb1ELb1ELb1ELb0EEENS1_36VarlenDynamicPersistentTileSchedulerILi64ELi64ELi256ELi128ELb1ELb1ELb1ELb1ELb1ELb1EEEEEEEEEvNT_6ParamsE:
        .type           _ZN7cutlass13device_kernelIN5flash11enable_sm90INS1_16FlashAttnFwdSm90INS1_25CollectiveMainloopFwdSm90ILi2EN4cute5tupleIJNS5_1CILi1EEES8_S8_EEENS6_IJNS7_ILi64EEESA_SA_EEELi512ENS_10bfloat16_tEfNS_4arch4Sm90ELb1ELb0ELb0ELb1ELb0ELb0ELb1ELb0ELb0ELb1ELb1ELb0EEENS1_21CollectiveEpilogueFwdINS6_IJSA_NS7_ILi512EEESA_EEES9_SC_SE_Li256ELb1ELb1ELb1ELb0EEENS1_36VarlenDynamicPersistentTileSchedulerILi64ELi64ELi256ELi128ELb1ELb1ELb1ELb1ELb1ELb1EEEEEEEEEvNT_6ParamsE,@function
        .size           _ZN7cutlass13device_kernelIN5flash11enable_sm90INS1_16FlashAttnFwdSm90INS1_25CollectiveMainloopFwdSm90ILi2EN4cute5tupleIJNS5_1CILi1EEES8_S8_EEENS6_IJNS7_ILi64EEESA_SA_EEELi512ENS_10bfloat16_tEfNS_4arch4Sm90ELb1ELb0ELb0ELb1ELb0ELb0ELb1ELb0ELb0ELb1ELb1ELb0EEENS1_21CollectiveEpilogueFwdINS6_IJSA_NS7_ILi512EEESA_EEES9_SC_SE_Li256ELb1ELb1ELb1ELb0EEENS1_36VarlenDynamicPersistentTileSchedulerILi64ELi64ELi256ELi128ELb1ELb1ELb1ELb1ELb1ELb1EEEEEEEEEvNT_6ParamsE,(.L_x_15012 - _ZN7cutlass13device_kernelIN5flash11enable_sm90INS1_16FlashAttnFwdSm90INS1_25CollectiveMainloopFwdSm90ILi2EN4cute5tupleIJNS5_1CILi1EEES8_S8_EEENS6_IJNS7_ILi64EEESA_SA_EEELi512ENS_10bfloat16_tEfNS_4arch4Sm90ELb1ELb0ELb0ELb1ELb0ELb0ELb1ELb0ELb0ELb1ELb1ELb0EEENS1_21CollectiveEpilogueFwdINS6_IJSA_NS7_ILi512EEESA_EEES9_SC_SE_Li256ELb1ELb1ELb1ELb0EEENS1_36VarlenDynamicPersistentTileSchedulerILi64ELi64ELi256ELi128ELb1ELb1ELb1ELb1ELb1ELb1EEEEEEEEEvNT_6ParamsE)
        .other          _ZN7cutlass13device_kernelIN5flash11enable_sm90INS1_16FlashAttnFwdSm90INS1_25CollectiveMainloopFwdSm90ILi2EN4cute5tupleIJNS5_1CILi1EEES8_S8_EEENS6_IJNS7_ILi64EEESA_SA_EEELi512ENS_10bfloat16_tEfNS_4arch4Sm90ELb1ELb0ELb0ELb1ELb0ELb0ELb1ELb0ELb0ELb1ELb1ELb0EEENS1_21CollectiveEpilogueFwdINS6_IJSA_NS7_ILi512EEESA_EEES9_SC_SE_Li256ELb1ELb1ELb1ELb0EEENS1_36VarlenDynamicPersistentTileSchedulerILi64ELi64ELi256ELi128ELb1ELb1ELb1ELb1ELb1ELb1EEEEEEEEEvNT_6ParamsE,@"STO_CUDA_ENTRY STV_DEFAULT"
_ZN7cutlass13device_kernelIN5flash11enable_sm90INS1_16FlashAttnFwdSm90INS1_25CollectiveMainloopFwdSm90ILi2EN4cute5tupleIJNS5_1CILi1EEES8_S8_EEENS6_IJNS7_ILi64EEESA_SA_EEELi512ENS_10bfloat16_tEfNS_4arch4Sm90ELb1ELb0ELb0ELb1ELb0ELb0ELb1ELb0ELb0ELb1ELb1ELb0EEENS1_21CollectiveEpilogueFwdINS6_IJSA_NS7_ILi512EEESA_EEES9_SC_SE_Li256ELb1ELb1ELb1ELb0EEENS1_36VarlenDynamicPersistentTileSchedulerILi64ELi64ELi256ELi128ELb1ELb1ELb1ELb1ELb1ELb1EEEEEEEEEvNT_6ParamsE:
        /* <DEDUP_REMOVED lines=18> */
.L_x_8115:
[----:B------:R-:W-:Y:S05]  /*0120*/  BSYNC B0 ;  /* 0x0000000000007941 */ /* 0x000fea0003800000 */
.L_x_8114:
        /* <DEDUP_REMOVED lines=39> */
.L_x_8116:
        /* <DEDUP_REMOVED lines=22> */
.L_x_8117:
        /* <DEDUP_REMOVED lines=18> */
.L_x_8118:
        /* <DEDUP_REMOVED lines=22> */
.L_x_8119:
        /* <DEDUP_REMOVED lines=22> */
.L_x_8120:
[----:B------:R-:W-:Y:S01]  /*08e0*/  PLOP3.LUT P0, PT, PT, PT, UP0, 0x80, 0x0 ;  /* 0x000000000000781c */ /* 0x000fe20003f0f008 */
[----:B------:R-:W-:Y:S01]  /*08f0*/  UMOV UR36, 0x1 ;  /* 0x0000000100247882 */ /* 0x000fe20000000000 */
[----:B------:R-:W-:Y:S01]  /*0900*/  NOP ;  /* 0x0000000000007918 */ /* 0x000fe20000000000 */
[----:B------:R-:W-:Y:S01]  /*0910*/  USEL UR36, UR36, 0x2, !UP0 ;  /* 0x0000000224247887 */ /* 0x000fe2000c000000 */
[----:B------:R-:W-:Y:S01]  /*0920*/  ULDC.64 UR38, c[0x0][0x208] ;  /* 0x0000820000267ab9 */ /* 0x000fe20000000a00 */
[----:B0123--:R-:W-:Y:S08]  /*0930*/  BAR.SYNC.DEFER_BLOCKING 0x0 ;  /* 0x0000000000007b1d */ /* 0x00fff00000010000 */
[----:B------:R-:W-:Y:S05]  /*0940*/  @!P0 BRA `(.L_x_8121) ;  /* 0x0000011400a48947 */ /* 0x000fea0003800000 */
.L_x_8122:
        /* <DEDUP_REMOVED lines=25> */
[----:B------:R-:W-:-:S03]  /*0ae0*/  UMOV UR40, URZ ;  /* 0x0000003f00287c82 */ /* 0x000fc60008000000 */
        /* <DEDUP_REMOVED lines=8> */
[----:B------:R-:W-:Y:S01]  /*0b70*/  LEA.HI R0, R0, R7, RZ, 0x1 ;  /* 0x0000000700007211 */ /* 0x000fe200078f08ff */
[----:B------:R-:W-:Y:S01]  /*0b80*/  IMAD.IADD R3, R6, 0x1, -R3 ;  /* 0x0000000106037824 */ /* 0x000fe200078e0a03 */
[----:B------:R-:W-:Y:S01]  /*0b90*/  LOP3.LUT R13, R8, 0xfffffff8, RZ, 0xc0, !PT ;  /* 0xfffffff8080d7812 */ /* 0x000fe200078ec0ff */
[C---:B------:R-:W-:Y:S01]  /*0ba0*/  IMAD.IADD R15, R6.reuse, 0x1, -R15 ;  /* 0x00000001060f7824 */ /* 0x040fe200078e0a0f */
[----:B------:R-:W-:Y:S02]  /*0bb0*/  LOP3.LUT R11, R5, 0xffffff80, RZ, 0xc0, !PT ;  /* 0xffffff80050b7812 */ /* 0x000fe400078ec0ff */
[--C-:B------:R-:W-:Y:S01]  /*0bc0*/  SHF.R.S32.HI R4, RZ, 0x5, R2.reuse ;  /* 0x00000005ff047819 */ /* 0x100fe20000011402 */
[C---:B------:R-:W-:Y:S01]  /*0bd0*/  IMAD.IADD R13, R6.reuse, 0x1, -R13 ;  /* 0x00000001060d7824 */ /* 0x040fe200078e0a0d */
[----:B------:R-:W-:Y:S01]  /*0be0*/  SHF.R.S32.HI R9, RZ, 0x1f, R2 ;  /* 0x0000001fff097819 */ /* 0x000fe20000011402 */
[----:B------:R-:W-:Y:S01]  /*0bf0*/  IMAD.IADD R11, R6, 0x1, -R11 ;  /* 0x00000001060b7824 */ /* 0x000fe200078e0a0b */
[----:B------:R-:W-:-:S02]  /*0c00*/  LOP3.LUT R0, R0, 0x1ffffffe, RZ, 0xc0, !PT ;  /* 0x1ffffffe00007812 */ /* 0x000fc400078ec0ff */
[----:B------:R-:W-:Y:S02]  /*0c10*/  SHF.R.S32.HI R2, RZ, 0x1f, R3 ;  /* 0x0000001fff027819 */ /* 0x000fe40000011403 */
[----:B------:R-:W-:Y:S01]  /*0c20*/  LEA.HI R9, R9, R4, RZ, 0x2 ;  /* 0x0000000409097211 */ /* 0x000fe200078f10ff */
[----:B------:R-:W-:Y:S01]  /*0c30*/  IMAD.IADD R0, R7, 0x1, -R0 ;  /* 0x0000000107007824 */ /* 0x000fe200078e0a00 */
[----:B------:R-:W-:Y:S02]  /*0c40*/  LEA.HI R6, R15, R15, RZ, 0x1 ;  /* 0x0000000f0f067211 */ /* 0x000fe400078f08ff */
[----:B------:R-:W-:Y:S01]  /*0c50*/  LEA.HI R7, R2, R3, RZ, 0x3 ;  /* 0x0000000302077211 */ /* 0x000fe200078f18ff */
[----:B------:R-:W-:Y:S01]  /*0c60*/  IMAD.SHL.U32 R0, R0, 0x8, RZ ;  /* 0x0000000800007824 */ /* 0x000fe200078e00ff */
[----:B------:R-:W-:Y:S02]  /*0c70*/  SHF.R.S32.HI R230, RZ, 0x7, R5 ;  /* 0x00000007ffe67819 */ /* 0x000fe40000011405 */
[----:B------:R-:W-:-:S02]  /*0c80*/  LOP3.LUT R9, R9, 0x3ffffc, RZ, 0xc0, !PT ;  /* 0x003ffffc09097812 */ /* 0x000fc400078ec0ff */
[----:B------:R-:W-:Y:S01]  /*0c90*/  LOP3.LUT R6, R6, 0x1ffffffe, RZ, 0xc0, !PT ;  /* 0x1ffffffe06067812 */ /* 0x000fe200078ec0ff */
[----:B------:R-:W-:Y:S01]  /*0ca0*/  IMAD R10, R230, 0x100, R3 ;  /* 0x00000100e60a7824 */ /* 0x000fe200078e0203 */
[----:B------:R-:W-:Y:S01]  /*0cb0*/  SHF.R.S32.HI R2, RZ, 0x1f, R11 ;  /* 0x0000001fff027819 */ /* 0x000fe2000001140b */
[----:B------:R-:W-:Y:S01]  /*0cc0*/  IMAD.IADD R9, R4, 0x1, -R9 ;  /* 0x0000000104097824 */ /* 0x000fe200078e0a09 */
[C---:B------:R-:W-:Y:S01]  /*0cd0*/  LOP3.LUT R8, R7.reuse, 0xfffffff8, RZ, 0xc0, !PT ;  /* 0xfffffff807087812 */ /* 0x040fe200078ec0ff */
[----:B------:R-:W-:Y:S01]  /*0ce0*/  IMAD.SHL.U32 R7, R7, 0x40, RZ ;  /* 0x0000004007077824 */ /* 0x000fe200078e00ff */
[----:B------:R-:W-:Y:S01]  /*0cf0*/  LEA.HI R5, R5, R230, RZ, 0x1 ;  /* 0x000000e605057211 */ /* 0x000fe200078f08ff */
[----:B------:R-:W-:Y:S01]  /*0d00*/  IMAD.IADD R15, R15, 0x1, -R6 ;  /* 0x000000010f0f7824 */ /* 0x000fe200078e0a06 */
[CC--:B------:R-:W-:Y:S01]  /*0d10*/  LEA.HI R6, R2.reuse, R11.reuse, RZ, 0x2 ;  /* 0x0000000b02067211 */ /* 0x0c0fe200078f10ff */
[----:B------:R-:W-:Y:S01]  /*0d20*/  IMAD.IADD R8, R3, 0x1, -R8 ;  /* 0x0000000103087824 */ /* 0x000fe200078e0a08 */
[----:B------:R-:W-:Y:S01]  /*0d30*/  LEA.HI R3, R2, R11, RZ, 0x5 ;  /* 0x0000000b02037211 */ /* 0x000fe200078f28ff */
[----:B------:R-:W-:Y:S01]  /*0d40*/  IMAD R17, R9, 0x10, R10 ;  /* 0x0000001009117824 */ /* 0x000fe200078e020a */
[----:B------:R-:W-:-:S02]  /*0d50*/  LOP3.LUT R9, R7, 0x7ffffe00, RZ, 0xc0, !PT ;  /* 0x7ffffe0007097812 */ /* 0x000fc400078ec0ff */
[----:B------:R-:W-:Y:S02]  /*0d60*/  LOP3.LUT R10, R6, 0x7ffffffc, RZ, 0xc0, !PT ;  /* 0x7ffffffc060a7812 */ /* 0x000fe400078ec0ff */
[--C-:B------:R-:W-:Y:S01]  /*0d70*/  SHF.R.S32.HI R2, RZ, 0x2, R6.reuse ;  /* 0x00000002ff027819 */ /* 0x100fe20000011406 */
[----:B------:R-:W-:Y:S01]  /*0d80*/  IMAD R4, R4, 0x400, R9 ;  /* 0x0000040004047824 */ /* 0x000fe200078e0209 */
[----:B------:R-:W-:Y:S01]  /*0d90*/  SHF.R.S32.HI R7, RZ, 0x1f, R6 ;  /* 0x0000001fff077819 */ /* 0x000fe20000011406 */
[----:B------:R-:W-:Y:S01]  /*0da0*/  IMAD.SHL.U32 R6, R8, 0x40, RZ ;  /* 0x0000004008067824 */ /* 0x000fe200078e00ff */
[----:B------:R-:W-:Y:S01]  /*0db0*/  LOP3.LUT R5, R5, 0xfffffe, RZ, 0xc0, !PT ;  /* 0x00fffffe05057812 */ /* 0x000fe200078ec0ff */
[----:B------:R-:W-:Y:S01]  /*0dc0*/  IMAD.IADD R10, R11, 0x1, -R10 ;  /* 0x000000010b0a7824 */ /* 0x000fe200078e0a0a */
[----:B------:R-:W-:Y:S02]  /*0dd0*/  LEA.HI R7, R7, R2, RZ, 0x3 ;  /* 0x0000000207077211 */ /* 0x000fe400078f18ff */
[----:B------:R-:W-:Y:S01]  /*0de0*/  LOP3.LUT R9, R6, 0x1c0, RZ, 0xc0, !PT ;  /* 0x000001c006097812 */ /* 0x000fe200078ec0ff */
[----:B------:R-:W-:Y:S01]  /*0df0*/  IMAD.IADD R5, R230, 0x1, -R5 ;  /* 0x00000001e6057824 */ /* 0x000fe200078e0a05 */
[----:B------:R-:W-:Y:S01]  /*0e00*/  LOP3.LUT R7, R7, 0xfffffff8, RZ, 0xc0, !PT ;  /* 0xfffffff807077812 */ /* 0x000fe200078ec0ff */
[--C-:B------:R-:W-:Y:S01]  /*0e10*/  IMAD.U32 R6, R17, 0x40, R0.reuse ;  /* 0x0000004011067824 */ /* 0x100fe200078e0000 */
[----:B------:R-:W-:Y:S01]  /*0e20*/  LOP3.LUT R0, R9, 0x8, R0, 0xf8, !PT ;  /* 0x0000000809007812 */ /* 0x000fe200078ef800 */
[----:B------:R-:W-:Y:S01]  /*0e30*/  IMAD.SHL.U32 R11, R5, 0x100, RZ ;  /* 0x00000100050b7824 */ /* 0x000fe200078e00ff */
[----:B------:R-:W-:Y:S01]  /*0e40*/  SHF.R.U32.HI R9, RZ, 0x3, R9 ;  /* 0x00000003ff097819 */ /* 0x000fe20000011609 */
[----:B------:R-:W-:Y:S01]  /*0e50*/  IMAD.SHL.U32 R189, R10, 0x2, RZ ;  /* 0x000000020abd7824 */ /* 0x000fe200078e00ff */
[----:B------:R0:W-:Y:S01]  /*0e60*/  STL [R1+0x6c], R6 ;  /* 0x00006c0601007387 */ /* 0x0001e20000100800 */
[----:B------:R-:W-:Y:S01]  /*0e70*/  R2P PR, R8, 0x6 ;  /* 0x0000000608007804 */ /* 0x000fe20000000000 */
[----:B------:R-:W-:Y:S01]  /*0e80*/  IMAD.SHL.U32 R17, R13, 0x8, RZ ;  /* 0x000000080d117824 */ /* 0x000fe200078e00ff */
[----:B------:R-:W-:Y:S01]  /*0e90*/  LOP3.LUT R9, R0, R9, RZ, 0x3c, !PT ;  /* 0x0000000900097212 */ /* 0x000fe200078e3cff */
[----:B------:R1:W-:Y:S01]  /*0ea0*/  STL [R1+0x68], R11 ;  /* 0x0000680b01007387 */ /* 0x0003e20000100800 */
[----:B------:R-:W-:Y:S01]  /*0eb0*/  IMAD.IADD R22, R189, 0x1, R11 ;  /* 0x00000001bd167824 */ /* 0x000fe200078e020b */
[----:B------:R-:W-:Y:S01]  /*0ec0*/  SHF.R.S32.HI R3, RZ, 0x5, R3 ;  /* 0x00000005ff037819 */ /* 0x000fe20000011403 */
[----:B------:R-:W-:Y:S01]  /*0ed0*/  IMAD.IADD R18, R2, 0x1, -R7 ;  /* 0x0000000102127824 */ /* 0x000fe200078e0a07 */
[----:B------:R-:W-:Y:S01]  /*0ee0*/  SEL R185, R185, 0xffffffe0, !P1 ;  /* 0xffffffe0b9b97807 */ /* 0x000fe20004800000 */
[----:B------:R-:W-:Y:S01]  /*0ef0*/  IMAD.IADD R9, R4, 0x1, R9 ;  /* 0x0000000104097824 */ /* 0x000fe200078e0209 */
[----:B------:R-:W-:Y:S01]  /*0f00*/  SHF.R.S32.HI R0, RZ, 0x1f, R22 ;  /* 0x0000001fff007819 */ /* 0x000fe20000011416 */
[----:B------:R-:W-:-:S02]  /*0f10*/  VIADD R194, R17, 0x40 ;  /* 0x0000004011c27836 */ /* 0x000fc40000000000 */
[C---:B------:R-:W-:Y:S02]  /*0f20*/  VIADD R227, R22.reuse, 0x8 ;  /* 0x0000000816e37836 */ /* 0x040fe40000000000 */
[C---:B------:R-:W-:Y:S02]  /*0f30*/  VIADD R226, R22.reuse, 0x10 ;  /* 0x0000001016e27836 */ /* 0x040fe40000000000 */
[C---:B------:R-:W-:Y:S01]  /*0f40*/  VIADD R224, R22.reuse, 0x20 ;  /* 0x0000002016e07836 */ /* 0x040fe20000000000 */
[----:B------:R-:W-:Y:S01]  /*0f50*/  SHF.R.S32.HI R0, RZ, 0x1f, R227 ;  /* 0x0000001fff007819 */ /* 0x000fe200000114e3 */
[----:B------:R-:W-:Y:S02]  /*0f60*/  IMAD R23, R9, 0x2, R16 ;  /* 0x0000000209177824 */ /* 0x000fe400078e0210 */
[C---:B------:R-:W-:Y:S01]  /*0f70*/  VIADD R225, R22.reuse, 0x18 ;  /* 0x0000001816e17836 */ /* 0x040fe20000000000 */
[----:B------:R-:W-:Y:S01]  /*0f80*/  SHF.R.S32.HI R0, RZ, 0x1f, R224 ;  /* 0x0000001fff007819 */ /* 0x000fe200000114e0 */
[----:B------:R-:W-:-:S02]  /*0f90*/  VIADD R223, R22, 0x28 ;  /* 0x0000002816df7836 */ /* 0x000fc40000000000 */
        /* <DEDUP_REMOVED lines=61> */
[----:B0-----:R-:W-:-:S02]  /*1370*/  IMAD.MOV.U32 R6, RZ, RZ, R14 ;  /* 0x000000ffff067224 */ /* 0x001fc400078e000e */
[----:B------:R-:W-:Y:S02]  /*1380*/  IMAD.MOV.U32 R2, RZ, RZ, RZ ;  /* 0x000000ffff027224 */ /* 0x000fe400078e00ff */
[----:B------:R-:W-:Y:S02]  /*1390*/  VIADD R193, R17, 0x80 ;  /* 0x0000008011c17836 */ /* 0x000fe40000000000 */
[----:B------:R-:W-:Y:S02]  /*13a0*/  IMAD R190, R15, 0x8, R18 ;  /* 0x000000080fbe7824 */ /* 0x000fe400078e0212 */
[----:B-1----:R-:W-:-:S07]  /*13b0*/  IMAD.IADD R185, R185, 0x1, R184 ;  /* 0x00000001b9b97824 */ /* 0x002fce00078e02b8 */
.L_x_8178:
[----:B------:R-:W-:Y:S01]  /*13c0*/  ULDC.64 UR6, c[0x0][0xd88] ;  /* 0x0003620000067ab9 */ /* 0x000fe20000000a00 */
[----:B------:R-:W-:Y:S01]  /*13d0*/  ULDC.64 UR8, c[0x0][0xb10] ;  /* 0x0002c40000087ab9 */ /* 0x000fe20000000a00 */
[----:B------:R-:W-:Y:S01]  /*13e0*/  UIMAD.WIDE UR6, UR5, 0x4, UR6 ;  /* 0x00000004050678a5 */ /* 0x000fe2000f8e0206 */
[----:B0-----:R-:W0:Y:S05]  /*13f0*/  LDC R188, c[0x0][0x288] ;  /* 0x0000a200ffbc7b82 */ /* 0x001e2a0000000800 */
[----:B-1234-:R-:W-:Y:S02]  /*1400*/  IMAD.U32 R8, RZ, RZ, UR6 ;  /* 0x00000006ff087e24 */ /* 0x01efe4000f8e00ff */
[----:B------:R-:W-:Y:S01]  /*1410*/  IMAD.U32 R9, RZ, RZ, UR7 ;  /* 0x00000007ff097e24 */ /* 0x000fe2000f8e00ff */
[----:B------:R-:W-:Y:S01]  /*1420*/  ULDC.64 UR6, c[0x0][0xb20] ;  /* 0x0002c80000067ab9 */ /* 0x000fe20000000a00 */
[----:B-----5:R-:W1:Y:S03]  /*1430*/  LDC.64 R12, c[0x0][0x418] ;  /* 0x00010600ff0c7b82 */ /* 0x020e660000000a00 */
[----:B------:R-:W2:Y:S01]  /*1440*/  LDG.E R191, desc[UR38][R8.64] ;  /* 0x0000002608bf7981 */ /* 0x000ea2000c1e1900 */
[----:B------:R-:W-:Y:S01]  /*1450*/  ISETP.NE.U32.AND P1, PT, RZ, UR6, PT ;  /* 0x00000006ff007c0c */ /* 0x000fe2000bf25070 */
[----:B------:R-:W-:Y:S01]  /*1460*/  IMAD.MOV.U32 R10, RZ, RZ, RZ ;  /* 0x000000ffff0a7224 */ /* 0x000fe200078e00ff */
[----:B------:R-:W-:-:S02]  /*1470*/  ISETP.NE.U32.AND P0, PT, RZ, UR8, PT ;  /* 0x00000008ff007c0c */ /* 0x000fc4000bf05070 */
[----:B------:R-:W-:Y:S01]  /*1480*/  ISETP.NE.AND.EX P1, PT, RZ, UR7, PT, P1 ;  /* 0x00000007ff007c0c */ /* 0x000fe2000bf25310 */
[----:B------:R-:W3:Y:S01]  /*1490*/  LDC R3, c[0x0][0x424] ;  /* 0x00010900ff037b82 */ /* 0x000ee20000000800 */
[----:B------:R-:W-:-:S07]  /*14a0*/  ISETP.NE.AND.EX P0, PT, RZ, UR9, PT, P0 ;  /* 0x00000009ff007c0c */ /* 0x000fce000bf05300 */
[----:B------:R-:W4:Y:S01]  /*14b0*/  LDC R14, c[0x0][0x2f0] ;  /* 0x0000bc00ff0e7b82 */ /* 0x000f220000000800 */
[----:B--2---:R-:W-:-:S03]  /*14c0*/  SHF.R.S32.HI R196, RZ, 0x1f, R191 ;  /* 0x0000001fffc47819 */ /* 0x004fc600000114bf */
[----:B------:R-:W-:-:S04]  /*14d0*/  @P1 LEA R4, P2, R191, UR6, 0x2 ;  /* 0x00000006bf041c11 */ /* 0x000fc8000f8410ff */
[C---:B------:R-:W-:Y:S02]  /*14e0*/  @P1 LEA.HI.X R5, R191.reuse, UR7, R196, 0x2, P2 ;  /* 0x00000007bf051c11 */ /* 0x040fe400090f14c4 */
[----:B------:R-:W-:-:S03]  /*14f0*/  @P0 LEA R8, P2, R191, UR8, 0x2 ;  /* 0x00000008bf080c11 */ /* 0x000fc6000f8410ff */
[----:B------:R2:W5:Y:S01]  /*1500*/  @P1 LDG.E R10, desc[UR38][R4.64] ;  /* 0x00000026040a1981 */ /* 0x000562000c1e1900 */
[----:B------:R-:W-:Y:S01]  /*1510*/  @P0 LEA.HI.X R9, R191, UR9, R196, 0x2, P2 ;  /* 0x00000009bf090c11 */ /* 0x000fe200090f14c4 */
[----:B------:R-:W-:-:S04]  /*1520*/  ULDC.64 UR8, c[0x0][0xb18] ;  /* 0x0002c60000087ab9 */ /* 0x000fc80000000a00 */
[----:B0-----:R2:W5:Y:S01]  /*1530*/  @P0 LDG.E R188, desc[UR38][R8.64] ;  /* 0x0000002608bc0981 */ /* 0x001562000c1e1900 */
[----:B-1----:R-:W-:Y:S02]  /*1540*/  ISETP.NE.U32.AND P1, PT, R12, RZ, PT ;  /* 0x000000ff0c00720c */ /* 0x002fe40003f25070 */
[----:B------:R-:W-:Y:S02]  /*1550*/  ISETP.NE.U32.AND P2, PT, RZ, UR8, PT ;  /* 0x00000008ff007c0c */ /* 0x000fe4000bf45070 */
[C---:B------:R-:W-:Y:S02]  /*1560*/  LOP3.LUT R0, R6.reuse, 0xff000000, RZ, 0xc0, !PT ;  /* 0xff00000006007812 */ /* 0x040fe400078ec0ff */
[----:B------:R-:W-:Y:S02]  /*1570*/  ISETP.NE.AND.EX P1, PT, R13, RZ, PT, P1 ;  /* 0x000000ff0d00720c */ /* 0x000fe40003f25310 */
[----:B------:R-:W-:Y:S02]  /*1580*/  ISETP.NE.AND.EX P2, PT, RZ, UR9, PT, P2 ;  /* 0x00000009ff007c0c */ /* 0x000fe4000bf45320 */
[----:B------:R-:W-:-:S02]  /*1590*/  LOP3.LUT R192, R6, 0xffff, RZ, 0xc0, !PT ;  /* 0x0000ffff06c07812 */ /* 0x000fc400078ec0ff */
[----:B------:R-:W-:Y:S02]  /*15a0*/  LOP3.LUT R195, R6, 0xff0000, RZ, 0xc0, !PT ;  /* 0x00ff000006c37812 */ /* 0x000fe400078ec0ff */
[----:B------:R-:W-:Y:S02]  /*15b0*/  SHF.R.U32.HI R0, RZ, 0x8, R0 ;  /* 0x00000008ff007819 */ /* 0x000fe40000011600 */
[----:B---3--:R-:W-:Y:S01]  /*15c0*/  SEL R3, R3, 0x1, P1 ;  /* 0x0000000103037807 */ /* 0x008fe20000800000 */
[----:B--2-4-:R-:W-:Y:S06]  /*15d0*/  @P0 BRA `(.L_x_8123) ;  /* 0x0000000000240947 */ /* 0x014fec0003800000 */
        /* <DEDUP_REMOVED lines=9> */
.L_x_8123:
[----:B------:R-:W-:Y:S01]  /*1670*/  LEA.HI R195, R195, R0, RZ, 0x10 ;  /* 0x00000000c3c37211 */ /* 0x000fe200078f80ff */
[----:B------:R-:W-:Y:S01]  /*1680*/  IMAD R187, R3, R14, RZ ;  /* 0x0000000e03bb7224 */ /* 0x000fe200078e02ff */
[----:B------:R-:W-:Y:S06]  /*1690*/  @!P2 BRA `(.L_x_8124) ;  /* 0x000000000010a947 */ /* 0x000fec0003800000 */
[----:B------:R-:W-:-:S04]  /*16a0*/  LEA R4, P0, R191, UR8, 0x2 ;  /* 0x00000008bf047c11 */ /* 0x000fc8000f8010ff */
[----:B------:R-:W-:-:S05]  /*16b0*/  LEA.HI.X R5, R191, UR9, R196, 0x2, P0 ;  /* 0x00000009bf057c11 */ /* 0x000fca00080f14c4 */
[----:B------:R0:W5:Y:S01]  /*16c0*/  LDG.E R187, desc[UR38][R4.64] ;  /* 0x0000002604bb7981 */ /* 0x000162000c1e1900 */
[----:B------:R-:W-:Y:S05]  /*16d0*/  BRA `(.L_x_8125) ;  /* 0x0000000000247947 */ /* 0x000fea0003800000 */
.L_x_8124:
        /* <DEDUP_REMOVED lines=9> */
.L_x_8125:
[----:B------:R-:W-:Y:S01]  /*1770*/  UISETP.NE.AND UP0, UPT, UR41, 0x1, UPT ;  /* 0x000000012900788c */ /* 0x000fe2000bf05270 */
[----:B-----5:R-:W-:Y:S01]  /*1780*/  IMAD.IADD R187, R187, 0x1, -R10 ;  /* 0x00000001bbbb7824 */ /* 0x020fe200078e0a0a */
[----:B------:R-:W-:-:S03]  /*1790*/  USHF.L.U32 UR42, UR4, 0x6, URZ ;  /* 0x00000006042a7899 */ /* 0x000fc6000800063f */
[----:B------:R-:W-:Y:S01]  /*17a0*/  VIADD R0, R187, 0x3f ;  /* 0x0000003fbb007836 */ /* 0x000fe20000000000 */
[----:B------:R-:W-:-:S04]  /*17b0*/  PLOP3.LUT P0, PT, PT, PT, UP0, 0x80, 0x0 ;  /* 0x000000000000781c */ /* 0x000fc80003f0f008 */
[----:B------:R-:W-:-:S04]  /*17c0*/  SHF.R.S32.HI R3, RZ, 0x1f, R0 ;  /* 0x0000001fff037819 */ /* 0x000fc80000011400 */
[----:B------:R-:W-:-:S04]  /*17d0*/  LEA.HI R3, R3, R0, RZ, 0x6 ;  /* 0x0000000003037211 */ /* 0x000fc800078f30ff */
[----:B------:R-:W-:Y:S01]  /*17e0*/  SHF.R.S32.HI R6, RZ, 0x6, R3 ;  /* 0x00000006ff067819 */ /* 0x000fe20000011403 */
[----:B------:R-:W-:Y:S06]  /*17f0*/  @!P0 BRA `(.L_x_8126) ;  /* 0x0000001c00d88947 */ /* 0x000fec0003800000 */
[----:B------:R-:W1:Y:S01]  /*1800*/  LDC R0, c[0x0][0x448] ;  /* 0x00011200ff007b82 */ /* 0x000e620000000800 */
[----:B------:R-:W-:Y:S01]  /*1810*/  UIADD3 UR4, UR42, 0x3f, URZ ;  /* 0x0000003f2a047890 */ /* 0x000fe2000fffe03f */
[----:B------:R-:W-:Y:S02]  /*1820*/  IADD3 R187, R187, 0x40, -R188 ;  /* 0x00000040bbbb7810 */ /* 0x000fe40007ffe8bc */
[----:B------:R-:W-:Y:S02]  /*1830*/  LOP3.LUT R8, R195, 0xff, RZ, 0xc0, !PT ;  /* 0x000000ffc3087812 */ /* 0x000fe400078ec0ff */
[----:B-1----:R-:W-:Y:S01]  /*1840*/  ISETP.NE.AND P0, PT, R0, 0x1, PT ;  /* 0x000000010000780c */ /* 0x002fe20003f05270 */
[----:B------:R-:W-:-:S12]  /*1850*/  IMAD.U32 R0, RZ, RZ, UR4 ;  /* 0x00000004ff007e24 */ /* 0x000fd8000f8e00ff */
[----:B------:R-:W1:Y:S08]  /*1860*/  @P0 LDC R3, c[0x0][0x44c] ;  /* 0x00011300ff030b82 */ /* 0x000e700000000800 */
[----:B0-----:R-:W0:Y:S01]  /*1870*/  @P0 LDC R4, c[0x0][0x450] ;  /* 0x00011400ff040b82 */ /* 0x001e220000000800 */
[----:B-1----:R-:W-:-:S05]  /*1880*/  @P0 IMAD.HI.U32 R3, R3, UR4, RZ ;  /* 0x0000000403030c27 */ /* 0x002fca000f8e00ff */
[----:B0-----:R-:W-:-:S05]  /*1890*/  @P0 SHF.R.U32.HI R0, RZ, R4, R3 ;  /* 0x00000004ff000219 */ /* 0x001fca0000011603 */
[----:B------:R-:W-:-:S05]  /*18a0*/  IMAD.IADD R0, R187, 0x1, R0 ;  /* 0x00000001bb007824 */ /* 0x000fca00078e0200 */
[----:B------:R-:W-:-:S04]  /*18b0*/  SHF.R.S32.HI R3, RZ, 0x1f, R0 ;  /* 0x0000001fff037819 */ /* 0x000fc80000011400 */
[----:B------:R-:W-:-:S04]  /*18c0*/  LEA.HI R3, R3, R0, RZ, 0x6 ;  /* 0x0000000003037211 */ /* 0x000fc800078f30ff */
[----:B------:R-:W-:-:S04]  /*18d0*/  SHF.R.S32.HI R3, RZ, 0x6, R3 ;  /* 0x00000006ff037819 */ /* 0x000fc80000011403 */
[----:B------:R-:W-:Y:S01]  /*18e0*/  VIMNMX R11, R6, R3, PT ;  /* 0x00000003060b7248 */ /* 0x000fe20003fe0100 */
[----:B------:R-:W-:-:S03]  /*18f0*/  IMAD.MOV.U32 R3, RZ, RZ, RZ ;  /* 0x000000ffff037224 */ /* 0x000fc600078e00ff */
[----:B------:R-:W-:-:S13]  /*1900*/  ISETP.GE.AND P0, PT, R11, 0x1, PT ;  /* 0x000000010b00780c */ /* 0x000fda0003f06270 */
[----:B------:R-:W-:Y:S05]  /*1910*/  @!P0 BRA `(.L_x_8127) ;  /* 0x0000000000788947 */ /* 0x000fea0003800000 */
        /* <DEDUP_REMOVED lines=30> */
.L_x_8127:
        /* <DEDUP_REMOVED lines=82> */
[----:B0-----:R-:W-:-:S04]  /*2020*/  LEA.HI R4, R3, R3, RZ, 0x1 ;  /* 0x0000000303047211 */ /* 0x001fc800078f08ff */
[----:B------:R-:W-:Y:S01]  /*2030*/  LOP3.LUT R4, R4, 0x1fffe, RZ, 0xc0, !PT ;  /* 0x0001fffe04047812 */ /* 0x000fe200078ec0ff */
[----:B------:R-:W-:-:S04]  /*2040*/  WARPGROUP.ARRIVE ;  /* 0x00000000000079c5 */ /* 0x000fc80000000000 */
        /* <DEDUP_REMOVED lines=11> */
[----:B------:R-:W-:-:S02]  /*2100*/  LOP3.LUT R3, R3, 0x2000000, RZ, 0xfc, !PT ;  /* 0x0200000003037812 */ /* 0x000fc400078efcff */
[----:B-1----:R-:W-:Y:S02]  /*2110*/  LOP3.LUT R9, R9, 0x7f, RZ, 0xc0, !PT ;  /* 0x0000007f09097812 */ /* 0x002fe400078ec0ff */
[----:B------:R-:W-:Y:S01]  /*2120*/  R2UR UR12, R7 ;  /* 0x00000000070c72ca */ /* 0x000fe200000e0000 */
[----:B------:R-:W-:Y:S01]  /*2130*/  IMAD R4, R2, 0x1000, R3 ;  /* 0x0000100002047824 */ /* 0x000fe200078e0203 */
[----:B------:R-:W-:Y:S01]  /*2140*/  ISETP.NE.AND P1, PT, R9, RZ, PT ;  /* 0x000000ff0900720c */ /* 0x000fe20003f25270 */
[C---:B------:R-:W-:Y:S02]  /*2150*/  VIADD R7, R5.reuse, 0x4 ;  /* 0x0000000405077836 */ /* 0x040fe40000000000 */
[C---:B------:R-:W-:Y:S01]  /*2160*/  VIADD R6, R4.reuse, 0x80 ;  /* 0x0000008004067836 */ /* 0x040fe20000000000 */
[----:B------:R-:W-:Y:S01]  /*2170*/  R2UR UR18, R4 ;  /* 0x00000000041272ca */ /* 0x000fe200000e0000 */
[----:B------:R-:W-:Y:S01]  /*2180*/  VIADD R5, R5, 0x6 ;  /* 0x0000000605057836 */ /* 0x000fe20000000000 */
[----:B------:R-:W-:-:S02]  /*2190*/  R2UR UR8, R7 ;  /* 0x00000000070872ca */ /* 0x000fc400000e0000 */
[----:B------:R-:W-:Y:S01]  /*21a0*/  R2UR UR14, R6 ;  /* 0x00000000060e72ca */ /* 0x000fe200000e0000 */
[C---:B------:R-:W-:Y:S01]  /*21b0*/  VIADD R6, R4.reuse, 0x100 ;  /* 0x0000010004067836 */ /* 0x040fe20000000000 */
[----:B------:R-:W-:Y:S01]  /*21c0*/  R2UR UR7, R5 ;  /* 0x00000000050772ca */ /* 0x000fe200000e0000 */
[----:B------:R-:W-:-:S03]  /*21d0*/  VIADD R4, R4, 0x180 ;  /* 0x0000018004047836 */ /* 0x000fc60000000000 */
[----:B------:R-:W-:Y:S02]  /*21e0*/  R2UR UR10, R6 ;  /* 0x00000000060a72ca */ /* 0x000fe400000e0000 */
[----:B------:R-:W-:Y:S01]  /*21f0*/  R2UR UR6, R4 ;  /* 0x00000000040672ca */ /* 0x000fe200000e0000 */
[----:B------:R-:W-:Y:S01]  /*2200*/  HGMMA.64x256x16.F32.BF16 R24, gdesc[UR16].tnspB, RZ, !UPT, gsb0 ;  /* 0x43e00000101879f0 */ /* 0x000fe2000c0018ff */
[----:B------:R-:W-:-:S04]  /*2210*/  @!P1 IMAD R4, R2, 0x8, R16 ;  /* 0x0000000802049824 */ /* 0x000fc800078e0210 */
[----:B------:R-:W-:-:S05]  /*2220*/  @!P1 VIADD R4, R4, 0x38860 ;  /* 0x0003886004049836 */ /* 0x000fca0000000000 */
[----:B------:R-:W-:Y:S01]  /*2230*/  @!P1 PRMT R4, RZ, 0x654, R4 ;  /* 0x00000654ff049816 */ /* 0x000fe20000000004 */
[----:B------:R-:W-:Y:S02]  /*2240*/  WARPGROUP.DEPBAR.LE gsb0, 0x0 ;  /* 0x00008000000079c5 */ /* 0x000fe40000010000 */
[----:B------:R-:W-:-:S15]  /*2250*/  WARPGROUP.ARRIVE ;  /* 0x00000000000079c5 */ /* 0x000fde0000000000 */
[----:B------:R-:W-:Y:S03]  /*2260*/  HGMMA.64x256x16.F32.BF16 R24, gdesc[UR12].tnspB, R24, gsb0 ;  /* 0x43e000000c1879f0 */ /* 0x000fe60008001818 */
[----:B------:R-:W-:Y:S02]  /*2270*/  WARPGROUP.DEPBAR.LE gsb0, 0x0 ;  /* 0x00008000000079c5 */ /* 0x000fe40000010000 */
[----:B------:R-:W-:-:S15]  /*2280*/  WARPGROUP.ARRIVE ;  /* 0x00000000000079c5 */ /* 0x000fde0000000000 */
[----:B------:R-:W-:-:S08]  /*2290*/  NOP ;  /* 0x0000000000007918 */ /* 0x000fd00000000000 */
[----:B------:R-:W-:Y:S01]  /*22a0*/  HGMMA.64x256x16.F32.BF16 R24, gdesc[UR8].tnspB, R24, gsb0 ;  /* 0x43e00000081879f0 */ /* 0x000fe20008001818 */
[----:B------:R-:W-:-:S03]  /*22b0*/  UIADD3 UR10, UR4, -0x2, URZ ;  /* 0xfffffffe040a7890 */ /* 0x000fc6000fffe03f */
[----:B------:R-:W-:Y:S01]  /*22c0*/  UMOV UR4, UR7 ;  /* 0x0000000700047c82 */ /* 0x000fe20008000000 */
[----:B------:R-:W-:Y:S02]  /*22d0*/  UMOV UR7, 0x40000040 ;  /* 0x4000004000077882 */ /* 0x000fe40000000000 */
[----:B------:R-:W-:Y:S01]  /*22e0*/  ISETP.LE.AND P0, PT, R0, UR10, PT ;  /* 0x0000000a00007c0c */ /* 0x000fe2000bf03270 */
[----:B------:R-:W-:Y:S02]  /*22f0*/  WARPGROUP.DEPBAR.LE gsb0, 0x0 ;  /* 0x00008000000079c5 */ /* 0x000fe40000010000 */
[----:B------:R-:W-:-:S15]  /*2300*/  WARPGROUP.ARRIVE ;  /* 0x00000000000079c5 */ /* 0x000fde0000000000 */
[----:B------:R-:W-:-:S03]  /*2310*/  NOP ;  /* 0x0000000000007918 */ /* 0x000fc60000000000 */
[----:B------:R-:W-:Y:S03]  /*2320*/  HGMMA.64x256x16.F32.BF16 R24, gdesc[UR4].tnspB, R24, gsb0 ;  /* 0x43e00000041879f0 */ /* 0x000fe60008001818 */
[----:B------:R-:W-:Y:S02]  /*2330*/  WARPGROUP.DEPBAR.LE gsb0, 0x0 ;  /* 0x00008000000079c5 */ /* 0x000fe40000010000 */
[----:B------:R-:W-:Y:S06]  /*2340*/  BAR.ARV 0xf, 0x100 ;  /* 0x03c4000000007b1d */ /* 0x000fec0000002000 */
[----:B------:R0:W-:Y:S01]  /*2350*/  @!P1 SYNCS.ARRIVE.TRANS64.RED.A1T0 RZ, [R4+URZ], RZ ;  /* 0x000000ff04ff99a7 */ /* 0x0001e2000810043f */
[----:B------:R-:W-:Y:S05]  /*2360*/  @!P0 BRA `(.L_x_8129) ;  /* 0x0000000800bc8947 */ /* 0x000fea0003800000 */
[----:B------:R-:W-:-:S05]  /*2370*/  UMOV UR20, UR10 ;  /* 0x0000000a00147c82 */ /* 0x000fca0008000000 */
.L_x_8130:
[----:B------:R-:W-:Y:S01]  /*2380*/  BAR.SYNC.DEFER_BLOCKING 0xe, 0x100 ;  /* 0x0384000000007b1d */ /* 0x000fe20000010000 */
[C---:B------:R-:W-:Y:S02]  /*2390*/  IMAD R5, R2.reuse, 0x40, R18 ;  /* 0x0000004002057824 */ /* 0x040fe400078e0212 */
[----:B------:R-:W-:Y:S02]  /*23a0*/  VIADD R2, R2, 0x1 ;  /* 0x0000000102027836 */ /* 0x000fe40000000000 */
[----:B------:R-:W-:Y:S01]  /*23b0*/  IMAD R5, R5, 0x4, R16 ;  /* 0x0000000405057824 */ /* 0x000fe200078e0210 */
[----:B------:R-:W-:Y:S01]  /*23c0*/  UMOV UR19, 0x40000040 ;  /* 0x4000004000137882 */ /* 0x000fe20000000000 */
[----:B------:R-:W-:Y:S01]  /*23d0*/  UMOV UR15, 0x40000040 ;  /* 0x40000040000f7882 */ /* 0x000fe20000000000 */
[----:B------:R-:W-:Y:S01]  /*23e0*/  ISETP.NE.AND P0, PT, R2, 0x2, PT ;  /* 0x000000020200780c */ /* 0x000fe20003f05270 */
[----:B------:R-:W-:Y:S01]  /*23f0*/  UMOV UR11, 0x40000040 ;  /* 0x40000040000b7882 */ /* 0x000fe20000000000 */
[----:B------:R-:W-:-:S02]  /*2400*/  UMOV UR7, 0x40000040 ;  /* 0x4000004000077882 */ /* 0x000fc40000000000 */
[----:B------:R-:W-:Y:S01]  /*2410*/  SEL R2, R2, RZ, P0 ;  /* 0x000000ff02027207 */ /* 0x000fe20000000000 */
        /* <DEDUP_REMOVED lines=67> */
[-C--:B-1----:R-:W-:Y:S01]  /*2850*/  FMUL.FTZ R26, R26, R6.reuse ;  /* 0x000000061a1a7220 */ /* 0x082fe20000410000 */
[-C--:B------:R-:W-:Y:S01]  /*2860*/  FMUL.FTZ R27, R27, R6.reuse ;  /* 0x000000061b1b7220 */ /* 0x080fe20000410000 */
[-C--:B------:R-:W-:Y:S01]  /*2870*/  FMUL.FTZ R30, R30, R6.reuse ;  /* 0x000000061e1e7220 */ /* 0x080fe20000410000 */
[-C--:B------:R-:W-:Y:S01]  /*2880*/  FMUL.FTZ R31, R31, R6.reuse ;  /* 0x000000061f1f7220 */ /* 0x080fe20000410000 */
[----:B------:R-:W-:Y:S01]  /*2890*/  R2UR UR18, R4 ;  /* 0x00000000041272ca */ /* 0x000fe200000e0000 */
        /* <DEDUP_REMOVED lines=60> */
[----:B------:R-:W-:-:S05]  /*2c60*/  VIADD R5, R4, 0x80 ;  /* 0x0000008004057836 */ /* 0x000fca0000000000 */
[----:B------:R-:W-:Y:S01]  /*2c70*/  WARPGROUP.ARRIVE ;  /* 0x00000000000079c5 */ /* 0x000fe20000000000 */
[----:B------:R-:W-:Y:S01]  /*2c80*/  R2UR UR14, R5 ;  /* 0x00000000050e72ca */ /* 0x000fe200000e0000 */
[C---:B------:R-:W-:Y:S02]  /*2c90*/  VIADD R5, R4.reuse, 0x100 ;  /* 0x0000010004057836 */ /* 0x040fe40000000000 */
[----:B------:R-:W-:Y:S02]  /*2ca0*/  VIADD R4, R4, 0x180 ;  /* 0x0000018004047836 */ /* 0x000fe40000000000 */
[----:B------:R-:W-:Y:S01]  /*2cb0*/  HGMMA.64x256x16.F32.BF16 R24, gdesc[UR16].tnspB, R24, gsb0 ;  /* 0x43e00000101879f0 */ /* 0x000fe20008001818 */
[----:B------:R-:W-:Y:S02]  /*2cc0*/  R2UR UR10, R5 ;  /* 0x00000000050a72ca */ /* 0x000fe400000e0000 */
[----:B------:R-:W-:Y:S01]  /*2cd0*/  R2UR UR6, R4 ;  /* 0x00000000040672ca */ /* 0x000fe200000e0000 */
[----:B------:R-:W-:Y:S01]  /*2ce0*/  @!P1 IMAD R4, R2, 0x8, R16 ;  /* 0x0000000802049824 */ /* 0x000fe200078e0210 */
[----:B------:R-:W-:-:S03]  /*2cf0*/  SEL R5, RZ, 0x1, P0 ;  /* 0x00000001ff057807 */ /* 0x000fc60000000000 */
[----:B------:R-:W-:-:S05]  /*2d00*/  @!P1 VIADD R4, R4, 0x38860 ;  /* 0x0003886004049836 */ /* 0x000fca0000000000 */
[----:B------:R-:W-:Y:S01]  /*2d10*/  @!P1 PRMT R4, RZ, 0x654, R4 ;  /* 0x00000654ff049816 */ /* 0x000fe20000000004 */
[----:B------:R-:W-:Y:S02]  /*2d20*/  WARPGROUP.DEPBAR.LE gsb0, 0x0 ;  /* 0x00008000000079c5 */ /* 0x000fe40000010000 */
[----:B------:R-:W-:-:S12]  /*2d30*/  WARPGROUP.ARRIVE ;  /* 0x00000000000079c5 */ /* 0x000fd80000000000 */
        /* <DEDUP_REMOVED lines=8> */
[----:B------:R-:W-:Y:S01]  /*2dc0*/  HGMMA.64x256x16.F32.BF16 R24, gdesc[UR4].tnspB, R24, gsb0 ;  /* 0x43e00000041879f0 */ /* 0x000fe20008001818 */
[----:B------:R-:W-:Y:S01]  /*2dd0*/  UMOV UR6, UR20 ;  /* 0x0000001400067c82 */ /* 0x000fe20008000000 */
[----:B------:R-:W-:Y:S01]  /*2de0*/  R2UR UR7, R5 ;  /* 0x00000000050772ca */ /* 0x000fe200000e0000 */
[----:B------:R-:W-:Y:S01]  /*2df0*/  UIADD3 UR20, UR20, -0x1, URZ ;  /* 0xffffffff14147890 */ /* 0x000fe2000fffe03f */
[----:B------:R-:W-:-:S11]  /*2e00*/  ISETP.LT.AND P0, PT, R0, UR6, PT ;  /* 0x0000000600007c0c */ /* 0x000fd6000bf01270 */
[----:B------:R-:W-:Y:S01]  /*2e10*/  ULOP3.LUT UR37, UR37, UR7, URZ, 0x3c, !UPT ;  /* 0x0000000725257292 */ /* 0x000fe2000f8e3c3f */
[----:B------:R-:W-:Y:S02]  /*2e20*/  WARPGROUP.DEPBAR.LE gsb0, 0x0 ;  /* 0x00008000000079c5 */ /* 0x000fe40000010000 */
[----:B------:R-:W-:Y:S06]  /*2e30*/  BAR.ARV 0xf, 0x100 ;  /* 0x03c4000000007b1d */ /* 0x000fec0000002000 */
[----:B------:R1:W-:Y:S01]  /*2e40*/  @!P1 SYNCS.ARRIVE.TRANS64.RED.A1T0 RZ, [R4+URZ], RZ ;  /* 0x000000ff04ff99a7 */ /* 0x0003e2000810043f */
[----:B------:R-:W-:Y:S05]  /*2e50*/  @P0 BRA `(.L_x_8130) ;  /* 0xfffffff400480947 */ /* 0x000fea000383ffff */
.L_x_8129:
[----:B------:R-:W-:Y:S01]  /*2e60*/  BAR.SYNC.DEFER_BLOCKING 0xe, 0x100 ;  /* 0x0384000000007b1d */ /* 0x000fe20000010000 */
[C---:B------:R-:W-:Y:S01]  /*2e70*/  IMAD R3, R2.reuse, 0x40, R18 ;  /* 0x0000004002037824 */ /* 0x040fe200078e0212 */
[----:B------:R-:W-:Y:S01]  /*2e80*/  PLOP3.LUT P0, PT, PT, PT, PT, 0x8, 0x0 ;  /* 0x000000000000781c */ /* 0x000fe20003f0e170 */
[----:B------:R-:W-:Y:S02]  /*2e90*/  VIADD R2, R2, 0x1 ;  /* 0x0000000102027836 */ /* 0x000fe40000000000 */
[----:B------:R-:W-:Y:S02]  /*2ea0*/  IMAD R16, R3, 0x4, R16 ;  /* 0x0000000403107824 */ /* 0x000fe400078e0210 */
[----:B------:R-:W-:Y:S01]  /*2eb0*/  IMAD.MOV.U32 R19, RZ, RZ, RZ ;  /* 0x000000ffff137224 */ /* 0x000fe200078e00ff */
[----:B------:R-:W-:-:S04]  /*2ec0*/  ISETP.NE.AND P1, PT, R2, 0x2, PT ;  /* 0x000000020200780c */ /* 0x000fc80003f25270 */
[----:B01----:R-:W-:Y:S02]  /*2ed0*/  SEL R4, RZ, 0x1, P1 ;  /* 0x00000001ff047807 */ /* 0x003fe40000800000 */
[----:B------:R-:W-:Y:S02]  /*2ee0*/  SEL R2, R2, RZ, P1 ;  /* 0x000000ff02027207 */ /* 0x000fe40000800000 */
[----:B------:R-:W-:Y:S01]  /*2ef0*/  R2UR UR4, R4 ;  /* 0x00000000040472ca */ /* 0x000fe200000e0000 */
[----:B------:R-:W0:Y:S04]  /*2f00*/  LDS R3, [R16+0x38400] ;  /* 0x0384000010037984 */ /* 0x000e280000000800 */
[----:B------:R-:W1:Y:S08]  /*2f10*/  LDS R0, [R16+0x38420] ;  /* 0x0384200010007984 */ /* 0x000e700000000800 */
[----:B------:R-:W-:Y:S01]  /*2f20*/  ULOP3.LUT UR37, UR37, UR4, URZ, 0x3c, !UPT ;  /* 0x0000000425257292 */ /* 0x000fe2000f8e3c3f */
        /* <DEDUP_REMOVED lines=131> */
.L_x_8126:
[----:B------:R-:W1:Y:S01]  /*3760*/  LDC R0, c[0x0][0x448] ;  /* 0x00011200ff007b82 */ /* 0x000e620000000800 */
[----:B------:R-:W-:Y:S01]  /*3770*/  UIADD3 UR4, UR42, 0x3f, URZ ;  /* 0x0000003f2a047890 */ /* 0x000fe2000fffe03f */
[----:B0-----:R-:W-:Y:S02]  /*3780*/  IADD3 R5, R187, 0x40, -R188 ;  /* 0x00000040bb057810 */ /* 0x001fe40007ffe8bc */
[----:B-1----:R-:W-:-:S13]  /*3790*/  ISETP.NE.AND P0, PT, R0, 0x1, PT ;  /* 0x000000010000780c */ /* 0x002fda0003f05270 */
[----:B------:R-:W0:Y:S08]  /*37a0*/  @P0 LDC R0, c[0x0][0x44c] ;  /* 0x00011300ff000b82 */ /* 0x000e300000000800 */
[----:B------:R-:W1:Y:S01]  /*37b0*/  @P0 LDC R4, c[0x0][0x450] ;  /* 0x00011400ff040b82 */ /* 0x000e620000000800 */
[----:B0-----:R-:W-:-:S04]  /*37c0*/  @P0 IMAD.HI.U32 R3, R0, UR4, RZ ;  /* 0x0000000400030c27 */ /* 0x001fc8000f8e00ff */
[----:B------:R-:W-:Y:S01]  /*37d0*/  IMAD.U32 R0, RZ, RZ, UR4 ;  /* 0x00000004ff007e24 */ /* 0x000fe2000f8e00ff */
[----:B------:R-:W-:Y:S01]  /*37e0*/  UMOV UR4, URZ ;  /* 0x0000003f00047c82 */ /* 0x000fe20008000000 */
[----:B-1----:R-:W-:-:S05]  /*37f0*/  @P0 SHF.R.U32.HI R0, RZ, R4, R3 ;  /* 0x00000004ff000219 */ /* 0x002fca0000011603 */
[----:B------:R-:W-:-:S05]  /*3800*/  IMAD.IADD R0, R5, 0x1, R0 ;  /* 0x0000000105007824 */ /* 0x000fca00078e0200 */
[----:B------:R-:W-:-:S04]  /*3810*/  SHF.R.S32.HI R3, RZ, 0x1f, R0 ;  /* 0x0000001fff037819 */ /* 0x000fc80000011400 */
[----:B------:R-:W-:Y:S02]  /*3820*/  LEA.HI R3, R3, R0, RZ, 0x6 ;  /* 0x0000000003037211 */ /* 0x000fe400078f30ff */
[----:B------:R-:W-:Y:S02]  /*3830*/  LOP3.LUT R0, R195, 0xff, RZ, 0xc0, !PT ;  /* 0x000000ffc3007812 */ /* 0x000fe400078ec0ff */
[----:B------:R-:W-:Y:S02]  /*3840*/  SHF.R.S32.HI R3, RZ, 0x6, R3 ;  /* 0x00000006ff037819 */ /* 0x000fe40000011403 */
[----:B------:R-:W-:Y:S02]  /*3850*/  R2UR UR43, R0 ;  /* 0x00000000002b72ca */ /* 0x000fe400000e0000 */
[----:B------:R-:W-:-:S04]  /*3860*/  VIMNMX R6, R6, R3, PT ;  /* 0x0000000306067248 */ /* 0x000fc80003fe0100 */
[----:B------:R-:W-:-:S13]  /*3870*/  ISETP.GE.AND P0, PT, R6, 0x1, PT ;  /* 0x000000010600780c */ /* 0x000fda0003f06270 */
[----:B------:R-:W-:Y:S05]  /*3880*/  @!P0 BRA `(.L_x_8131) ;  /* 0x0000000000948947 */ /* 0x000fea0003800000 */
[----:B------:R-:W-:Y:S01]  /*3890*/  SHF.R.U32.HI R5, RZ, 0x10, R195 ;  /* 0x00000010ff057819 */ /* 0x000fe200000116c3 */
[----:B------:R-:W-:-:S03]  /*38a0*/  UMOV UR4, URZ ;  /* 0x0000003f00047c82 */ /* 0x000fc60008000000 */
[----:B------:R-:W-:-:S13]  /*38b0*/  ISETP.NE.AND P0, PT, R5, RZ, PT ;  /* 0x000000ff0500720c */ /* 0x000fda0003f05270 */
[----:B------:R-:W0:Y:S02]  /*38c0*/  @!P0 LDC R5, c[0x0][0xae8] ;  /* 0x0002ba00ff058b82 */ /* 0x000e240000000800 */
[-C--:B0-----:R-:W-:Y:S02]  /*38d0*/  IABS R0, R5.reuse ;  /* 0x0000000500007213 */ /* 0x081fe40000000000 */
[----:B------:R-:W-:Y:S02]  /*38e0*/  IABS R8, R5 ;  /* 0x0000000500087213 */ /* 0x000fe40000000000 */
[----:B------:R-:W-:Y:S02]  /*38f0*/  R2UR UR8, R0 ;  /* 0x00000000000872ca */ /* 0x000fe400000e0000 */
[C---:B------:R-:W-:Y:S02]  /*3900*/  IADD3 R0, R5.reuse, -0x1, R6 ;  /* 0xffffffff05007810 */ /* 0x040fe40007ffe006 */
[----:B------:R-:W-:-:S02]  /*3910*/  R2UR UR9, R5 ;  /* 0x00000000050972ca */ /* 0x000fc400000e0000 */
[----:B------:R-:W-:Y:S02]  /*3920*/  IABS R7, R0 ;  /* 0x0000000000077213 */ /* 0x000fe40000000000 */
[----:B------:R-:W-:Y:S02]  /*3930*/  LOP3.LUT R0, R0, R5, RZ, 0x3c, !PT ;  /* 0x0000000500007212 */ /* 0x000fe400078e3cff */
[----:B------:R-:W-:-:S03]  /*3940*/  R2UR UR7, R7 ;  /* 0x00000000070772ca */ /* 0x000fc600000e0000 */
[----:B------:R-:W0:Y:S04]  /*3950*/  I2F.RP R3, UR8 ;  /* 0x0000000800037d06 */ /* 0x000e280008209400 */
[----:B------:R-:W-:-:S06]  /*3960*/  UISETP.NE.AND UP1, UPT, UR9, URZ, UPT ;  /* 0x0000003f0900728c */ /* 0x000fcc000bf25270 */
[----:B------:R-:W-:Y:S01]  /*3970*/  PLOP3.LUT P0, PT, PT, PT, UP1, 0x80, 0x0 ;  /* 0x000000000000781c */ /* 0x000fe20003f0f018 */
        /* <DEDUP_REMOVED lines=16> */
[----:B------:R-:W-:Y:S01]  /*3a80*/  UISETP.GE.AND UP2, UPT, UR6, URZ, UPT ;  /* 0x0000003f0600728c */ /* 0x000fe2000bf46270 */
[----:B------:R-:W-:-:S08]  /*3a90*/  @!P0 R2UR UR6, R5 ;  /* 0x00000000050682ca */ /* 0x000fd000000e0000 */
[----:B------:R-:W-:-:S07]  /*3aa0*/  @UP0 UIADD3 UR5, UR5, 0x1, URZ ;  /* 0x0000000105050890 */ /* 0x000fce000fffe03f */
[----:B------:R-:W-:Y:S02]  /*3ab0*/  UMOV UR4, UR5 ;  /* 0x0000000500047c82 */ /* 0x000fe40008000000 */
[----:B------:R-:W-:Y:S02]  /*3ac0*/  @!UP2 UIADD3 UR4, -UR4, URZ, URZ ;  /* 0x0000003f0404a290 */ /* 0x000fe4000fffe13f */
[----:B------:R-:W-:-:S12]  /*3ad0*/  @!UP1 ULOP3.LUT UR4, URZ, UR6, URZ, 0x33, !UPT ;  /* 0x000000063f049292 */ /* 0x000fd8000f8e333f */
.L_x_8131:
[----:B------:R-:W-:Y:S02]  /*3ae0*/  UIMAD UR43, UR43, UR4, URZ ;  /* 0x000000042b2b72a4 */ /* 0x000fe4000f8e023f */
[----:B------:R-:W-:Y:S01]  /*3af0*/  IMAD.U32 R5, RZ, RZ, UR4 ;  /* 0x00000004ff057e24 */ /* 0x000fe2000f8e00ff */
[----:B------:R-:W-:Y:S01]  /*3b00*/  PLOP3.LUT P0, PT, PT, PT, PT, 0x80, 0x0 ;  /* 0x000000000000781c */ /* 0x000fe20003f0f070 */
[----:B------:R-:W-:Y:S01]  /*3b10*/  IMAD.MOV.U32 R3, RZ, RZ, RZ ;  /* 0x000000ffff037224 */ /* 0x000fe200078e00ff */
[----:B------:R-:W-:Y:S01]  /*3b20*/  CS2R R150, SRZ ;  /* 0x0000000000967805 */ /* 0x000fe2000001ff00 */
[----:B------:R-:W-:Y:S01]  /*3b30*/  IMAD.MOV.U32 R19, RZ, RZ, RZ ;  /* 0x000000ffff137224 */ /* 0x000fe200078e00ff */
        /* <DEDUP_REMOVED lines=66> */
[----:B------:R-:W0:Y:S02]  /*3f60*/  SHFL.IDX PT, R0, R230, RZ, 0x1f ;  /* 0x00001fffe6007589 */ /* 0x000e2400000e0000 */
        /* <DEDUP_REMOVED lines=27> */
.L_x_8132:
        /* <DEDUP_REMOVED lines=10> */
[----:B------:R-:W0:Y:S02]  /*41c0*/  SYNCS.PHASECHK.TRANS64.TRYWAIT P1, [R16+URZ+0x38800], R5 ;  /* 0x03880005100075a7 */ /* 0x000e24000802017f */
[----:B0-----:R-:W-:Y:S05]  /*41d0*/  @!P1 BRA `(.L_x_8133) ;  /* 0x0000016800989947 */ /* 0x001fea0003800000 */
.L_x_8327:
[----:B------:R-:W-:Y:S05]  /*41e0*/  @!P0 BRA `(.L_x_8134) ;  /* 0x0000000000048947 */ /* 0x000fea0003800000 */
[----:B------:R-:W-:Y:S01]  /*41f0*/  BPT.TRAP 0x1 ;  /* 0x000000040000795c */ /* 0x000fe20000300000 */
.L_x_8134:
[----:B------:R-:W-:Y:S02]  /*4200*/  IMAD.U32 R6, RZ, RZ, UR37 ;  /* 0x00000025ff067e24 */ /* 0x000fe4000f8e00ff */
[----:B------:R-:W-:-:S03]  /*4210*/  IMAD R9, R2, 0x8, R16 ;  /* 0x0000000802097824 */ /* 0x000fc600078e0210 */
[----:B------:R-:W-:-:S04]  /*4220*/  SHF.L.U32 R6, R6, 0x1f, RZ ;  /* 0x0000001f06067819 */ /* 0x000fc800000006ff */
[----:B------:R1:W2:Y:S01]  /*4230*/  SYNCS.PHASECHK.TRANS64.TRYWAIT P1, [R9+URZ+0x38830], R6 ;  /* 0x03883006090075a7 */ /* 0x0002a2000802017f */
[----:B------:R-:W-:Y:S05]  /*4240*/  @!P0 BRA `(.L_x_8135) ;  /* 0x0000000000048947 */ /* 0x000fea0003800000 */
[----:B------:R-:W-:Y:S01]  /*4250*/  BPT.TRAP 0x1 ;  /* 0x000000040000795c */ /* 0x000fe20000300000 */
.L_x_8135:
[----:B------:R-:W-:-:S05]  /*4260*/  VIADD R0, R16, 0x22400 ;  /* 0x0002240010007836 */ /* 0x000fca0000000000 */
[----:B------:R-:W-:-:S04]  /*4270*/  SHF.R.U32.HI R0, RZ, 0x4, R0 ;  /* 0x00000004ff007819 */ /* 0x000fc80000011600 */
[----:B------:R-:W-:Y:S01]  /*4280*/  LOP3.LUT R0, R0, 0x3fff, RZ, 0xc0, !PT ;  /* 0x00003fff00007812 */ /* 0x000fe200078ec0ff */
[----:B--2---:R-:W-:Y:S06]  /*4290*/  @P1 BRA `(.L_x_8136) ;  /* 0x0000000000081947 */ /* 0x004fec0003800000 */
[----:B------:R-:W2:Y:S02]  /*42a0*/  SYNCS.PHASECHK.TRANS64.TRYWAIT P1, [R9+URZ+0x38830], R6 ;  /* 0x03883006090075a7 */ /* 0x000ea4000802017f */
[----:B--2---:R-:W-:Y:S05]  /*42b0*/  @!P1 BRA `(.L_x_8137) ;  /* 0x0000016800749947 */ /* 0x004fea0003800000 */
.L_x_8136:
[----:B------:R-:W-:Y:S05]  /*42c0*/  WARPSYNC.ALL ;  /* 0x0000000000007948 */ /* 0x000fea0003800000 */
[----:B------:R-:W-:Y:S01]  /*42d0*/  LOP3.LUT R0, R0, 0x10000, RZ, 0xfc, !PT ;  /* 0x0001000000007812 */ /* 0x000fe200078efcff */
[----:B------:R-:W-:Y:S01]  /*42e0*/  VIADD R3, R16, 0x20400 ;  /* 0x0002040010037836 */ /* 0x000fe20000000000 */
[----:B------:R-:W-:-:S03]  /*42f0*/  WARPGROUP.ARRIVE ;  /* 0x00000000000079c5 */ /* 0x000fc60000000000 */
[----:B------:R-:W-:Y:S01]  /*4300*/  IMAD R4, R2, 0x200, R0 ;  /* 0x0000020002047824 */ /* 0x000fe200078e0200 */
[----:B------:R-:W-:Y:S01]  /*4310*/  UMOV UR11, 0x40000040 ;  /* 0x40000040000b7882 */ /* 0x000fe20000000000 */
[----:B------:R-:W-:Y:S01]  /*4320*/  UMOV UR9, 0x40000040 ;  /* 0x4000004000097882 */ /* 0x000fe20000000000 */
[----:B------:R-:W-:Y:S01]  /*4330*/  SHF.R.U32.HI R3, RZ, 0x4, R3 ;  /* 0x00000004ff037819 */ /* 0x000fe20000011603 */
[----:B------:R-:W-:Y:S01]  /*4340*/  UMOV UR15, 0x40000040 ;  /* 0x40000040000f7882 */ /* 0x000fe20000000000 */
[----:B------:R-:W-:Y:S01]  /*4350*/  R2UR UR10, R4 ;  /* 0x00000000040a72ca */ /* 0x000fe200000e0000 */
[----:B------:R-:W-:Y:S01]  /*4360*/  UMOV UR13, 0x40000040 ;  /* 0x40000040000d7882 */ /* 0x000fe20000000000 */
[----:B------:R-:W-:Y:S01]  /*4370*/  LOP3.LUT R3, R3, 0x3fff, RZ, 0xc0, !PT ;  /* 0x00003fff03037812 */ /* 0x000fe200078ec0ff */
[----:B------:R-:W-:Y:S01]  /*4380*/  UMOV UR19, 0x40000040 ;  /* 0x4000004000137882 */ /* 0x000fe20000000000 */
[----:B------:R-:W-:Y:S01]  /*4390*/  UMOV UR17, 0x40000040 ;  /* 0x4000004000117882 */ /* 0x000fe20000000000 */
[----:B------:R-:W-:Y:S01]  /*43a0*/  UMOV UR23, 0x40000040 ;  /* 0x4000004000177882 */ /* 0x000fe20000000000 */
[----:B------:R-:W-:Y:S01]  /*43b0*/  LOP3.LUT R3, R3, 0x10000, RZ, 0xfc, !PT ;  /* 0x0001000003037812 */ /* 0x000fe200078efcff */
[----:B------:R-:W-:-:S03]  /*43c0*/  UMOV UR21, 0x40000040 ;  /* 0x4000004000157882 */ /* 0x000fc60000000000 */
[C---:B------:R-:W-:Y:S01]  /*43d0*/  R2UR UR8, R3.reuse ;  /* 0x00000000030872ca */ /* 0x040fe200000e0000 */
[C---:B------:R-:W-:Y:S02]  /*43e0*/  VIADD R4, R3.reuse, 0x2 ;  /* 0x0000000203047836 */ /* 0x040fe40000000000 */
[----:B------:R-:W-:Y:S02]  /*43f0*/  UIADD3 UR14, UR10, 0x2, URZ ;  /* 0x000000020a0e7890 */ /* 0x000fe4000fffe03f */
[----:B------:R-:W-:Y:S01]  /*4400*/  UIADD3 UR18, UR10, 0x4, URZ ;  /* 0x000000040a127890 */ /* 0x000fe2000fffe03f */
[----:B------:R-:W-:Y:S01]  /*4410*/  R2UR UR12, R4 ;  /* 0x00000000040c72ca */ /* 0x000fe200000e0000 */
[C---:B------:R-:W-:Y:S01]  /*4420*/  VIADD R4, R3.reuse, 0x4 ;  /* 0x0000000403047836 */ /* 0x040fe20000000000 */
[----:B------:R-:W-:Y:S01]  /*4430*/  UIADD3 UR22, UR10, 0x6, URZ ;  /* 0x000000060a167890 */ /* 0x000fe2000fffe03f */
[----:B------:R-:W-:-:S03]  /*4440*/  VIADD R3, R3, 0x6 ;  /* 0x0000000603037836 */ /* 0x000fc60000000000 */
[----:B------:R-:W-:Y:S01]  /*4450*/  R2UR UR16, R4 ;  /* 0x00000000041072ca */ /* 0x000fe200000e0000 */
[----:B------:R-:W-:Y:S01]  /*4460*/  HGMMA.64x64x16.F32.BF16 R24, gdesc[UR8], RZ, !UPT, gsb0 ;  /* 0x00e00000081879f0 */ /* 0x000fe2000c0018ff */
[----:B------:R-:W-:Y:S02]  /*4470*/  R2UR UR20, R3 ;  /* 0x00000000031472ca */ /* 0x000fe400000e0000 */
        /* <DEDUP_REMOVED lines=10> */
[----:B------:R-:W3:Y:S02]  /*4520*/  SYNCS.PHASECHK.TRANS64.TRYWAIT P1, [R16+URZ+0x38810], R5 ;  /* 0x03881005100075a7 */ /* 0x000ee4000802017f */
[----:B---3--:R-:W-:Y:S05]  /*4530*/  @!P1 BRA `(.L_x_8138) ;  /* 0x0000016400e89947 */ /* 0x008fea0003800000 */
.L_x_8328:
[----:B------:R-:W-:Y:S05]  /*4540*/  @!P0 BRA `(.L_x_8139) ;  /* 0x0000000000048947 */ /* 0x000fea0003800000 */
[----:B------:R-:W-:Y:S01]  /*4550*/  BPT.TRAP 0x1 ;  /* 0x000000040000795c */ /* 0x000fe20000300000 */
.L_x_8139:
[----:B------:R4:W0:Y:S01]  /*4560*/  SYNCS.PHASECHK.TRANS64.TRYWAIT P1, [R9+URZ+0x38850], R6 ;  /* 0x03885006090075a7 */ /* 0x000822000802017f */
[----:B------:R-:W-:Y:S05]  /*4570*/  @!P0 BRA `(.L_x_8140) ;  /* 0x0000000000048947 */ /* 0x000fea0003800000 */
[----:B------:R-:W-:Y:S01]  /*4580*/  BPT.TRAP 0x1 ;  /* 0x000000040000795c */ /* 0x000fe20000300000 */
.L_x_8140:
[C---:B------:R-:W-:Y:S02]  /*4590*/  VIADD R3, R16.reuse, 0x400 ;  /* 0x0000040010037836 */ /* 0x040fe40000000000 */
[----:B------:R-:W-:-:S03]  /*45a0*/  VIADD R4, R16, 0x26400 ;  /* 0x0002640010047836 */ /* 0x000fc60000000000 */
[----:B------:R-:W-:Y:S02]  /*45b0*/  SHF.R.U32.HI R3, RZ, 0x4, R3 ;  /* 0x00000004ff037819 */ /* 0x000fe40000011603 */
[----:B------:R-:W-:Y:S02]  /*45c0*/  SHF.R.U32.HI R4, RZ, 0x4, R4 ;  /* 0x00000004ff047819 */ /* 0x000fe40000011604 */
[----:B------:R-:W-:Y:S02]  /*45d0*/  LOP3.LUT R3, R3, 0x3fff, RZ, 0xc0, !PT ;  /* 0x00003fff03037812 */ /* 0x000fe400078ec0ff */
[----:B------:R-:W-:Y:S02]  /*45e0*/  LOP3.LUT R4, R4, 0x3fff, RZ, 0xc0, !PT ;  /* 0x00003fff04047812 */ /* 0x000fe400078ec0ff */
[----:B------:R-:W-:Y:S02]  /*45f0*/  LOP3.LUT R3, R3, 0x10000, RZ, 0xfc, !PT ;  /* 0x0001000003037812 */ /* 0x000fe400078efcff */
[----:B------:R-:W-:-:S03]  /*4600*/  LOP3.LUT R4, R4, 0x10000, RZ, 0xfc, !PT ;  /* 0x0001000004047812 */ /* 0x000fc600078efcff */
[----:B0--3--:R-:W-:Y:S01]  /*4610*/  IMAD R5, R2, 0x1000, R3 ;  /* 0x0000100002057824 */ /* 0x009fe200078e0203 */
[----:B------:R-:W-:Y:S06]  /*4620*/  @P1 BRA `(.L_x_8141) ;  /* 0x0000000000081947 */ /* 0x000fec0003800000 */
[----:B------:R-:W0:Y:S02]  /*4630*/  SYNCS.PHASECHK.TRANS64.TRYWAIT P1, [R9+URZ+0x38850], R6 ;  /* 0x03885006090075a7 */ /* 0x000e24000802017f */
[----:B0-----:R-:W-:Y:S05]  /*4640*/  @!P1 BRA `(.L_x_8142) ;  /* 0x0000016400b89947 */ /* 0x001fea0003800000 */
.L_x_8141:
[C---:B------:R-:W-:Y:S01]  /*4650*/  R2UR UR24, R4.reuse ;  /* 0x00000000041872ca */ /* 0x040fe200000e0000 */
[----:B------:R-:W-:Y:S01]  /*4660*/  WARPGROUP.ARRIVE ;  /* 0x00000000000079c5 */ /* 0x000fe20000000000 */
[C---:B------:R-:W-:Y:S01]  /*4670*/  R2UR UR26, R5.reuse ;  /* 0x00000000051a72ca */ /* 0x040fe200000e0000 */
[----:B------:R-:W-:Y:S01]  /*4680*/  UMOV UR25, 0x40000040 ;  /* 0x4000004000197882 */ /* 0x000fe20000000000 */
[----:B------:R-:W-:Y:S01]  /*4690*/  UMOV UR27, 0x40000040 ;  /* 0x40000040001b7882 */ /* 0x000fe20000000000 */
[C---:B------:R-:W-:Y:S01]  /*46a0*/  VIADD R7, R4.reuse, 0x2 ;  /* 0x0000000204077836 */ /* 0x040fe20000000000 */
[----:B------:R-:W-:Y:S01]  /*46b0*/  UMOV UR5, 0x40000040 ;  /* 0x4000004000057882 */ /* 0x000fe20000000000 */
[----:B012-4-:R-:W-:Y:S01]  /*46c0*/  VIADD R6, R5, 0x2 ;  /* 0x0000000205067836 */ /* 0x017fe20000000000 */
[----:B------:R-:W-:Y:S01]  /*46d0*/  UMOV UR7, 0x40000040 ;  /* 0x4000004000077882 */ /* 0x000fe20000000000 */
[----:B------:R-:W0:Y:S01]  /*46e0*/  S2R R8, SR_TID.X ;  /* 0x0000000000087919 */ /* 0x000e220000002100 */
[----:B------:R-:W-:Y:S01]  /*46f0*/  R2UR UR4, R7 ;  /* 0x00000000070472ca */ /* 0x000fe200000e0000 */
[----:B------:R-:W-:Y:S01]  /*4700*/  VIADD R7, R4, 0x4 ;  /* 0x0000000404077836 */ /* 0x000fe20000000000 */
[----:B------:R-:W-:Y:S01]  /*4710*/  R2UR UR6, R6 ;  /* 0x00000000060672ca */ /* 0x000fe200000e0000 */
[C---:B------:R-:W-:Y:S01]  /*4720*/  VIADD R6, R5.reuse, 0x4 ;  /* 0x0000000405067836 */ /* 0x040fe20000000000 */
[----:B------:R-:W1:Y:S01]  /*4730*/  S2R R14, SR_TID.X ;  /* 0x00000000000e7919 */ /* 0x000e620000002100 */
[----:B------:R-:W-:Y:S01]  /*4740*/  HGMMA.64x64x16.F32.BF16 R24, gdesc[UR24], R24, gsb0 ;  /* 0x00e00000181879f0 */ /* 0x000fe20008001818 */
[----:B------:R-:W-:Y:S01]  /*4750*/  VIADD R11, R5, 0x800 ;  /* 0x00000800050b7836 */ /* 0x000fe20000000000 */
[----:B------:R-:W-:Y:S01]  /*4760*/  UMOV UR11, 0x40000040 ;  /* 0x40000040000b7882 */ /* 0x000fe20000000000 */
[----:B------:R-:W-:Y:S01]  /*4770*/  IMAD.U32 R15, RZ, RZ, UR42 ;  /* 0x0000002aff0f7e24 */ /* 0x000fe2000f8e00ff */
[----:B------:R-:W-:Y:S01]  /*4780*/  UMOV UR15, 0x40000040 ;  /* 0x40000040000f7882 */ /* 0x000fe20000000000 */
[----:B0-----:R-:W-:-:S02]  /*4790*/  SHF.R.U32.HI R8, RZ, 0x7, R8 ;  /* 0x00000007ff087819 */ /* 0x001fc40000011608 */
[----:B-1----:R-:W-:Y:S01]  /*47a0*/  LOP3.LUT R14, R14, 0x7f, RZ, 0xc0, !PT ;  /* 0x0000007f0e0e7812 */ /* 0x002fe200078ec0ff */
        /* <DEDUP_REMOVED lines=124> */
[----:B------:R-:W0:Y:S01]  /*4f70*/  SHFL.IDX PT, R6, R8, RZ, 0x1f ;  /* 0x00001fff08067589 */ /* 0x000e2200000e0000 */
[----:B------:R-:W-:Y:S01]  /*4f80*/  VIADD R7, R4, 0x800 ;  /* 0x0000080004077836 */ /* 0x000fe20000000000 */
[----:B0-----:R-:W-:-:S04]  /*4f90*/  ISETP.GT.AND P1, PT, R6, 0x7f, PT ;  /* 0x0000007f0600780c */ /* 0x001fc80003f24270 */
[----:B------:R-:W-:-:S05]  /*4fa0*/  SEL R6, RZ, 0x2, !P1 ;  /* 0x00000002ff067807 */ /* 0x000fca0004800000 */
[C---:B------:R-:W-:Y:S02]  /*4fb0*/  IMAD.IADD R8, R6.reuse, 0x1, R7 ;  /* 0x0000000106087824 */ /* 0x040fe400078e0207 */
        /* <DEDUP_REMOVED lines=12> */
[----:B------:R-:W-:Y:S02]  /*5080*/  IMAD.IADD R13, R11, 0x1, R8 ;  /* 0x000000010b0d7824 */ /* 0x000fe400078e0208 */
[--C-:B------:R-:W-:Y:S02]  /*5090*/  IMAD.IADD R7, R7, 0x1, R10.reuse ;  /* 0x0000000107077824 */ /* 0x100fe400078e020a */
        /* <DEDUP_REMOVED lines=42> */
[----:B------:R-:W-:Y:S02]  /*5340*/  IMAD.IADD R13, R8, 0x1, R11 ;  /* 0x00000001080d7824 */ /* 0x000fe400078e020b */
        /* <DEDUP_REMOVED lines=89> */
[----:B------:R-:W-:-:S02]  /*58e0*/  IMAD.IADD R10, R10, 0x1, R11 ;  /* 0x000000010a0a7824 */ /* 0x000fc400078e020b */
[----:B------:R-:W-:Y:S01]  /*58f0*/  IMAD.MOV.U32 R11, RZ, RZ, 0x40 ;  /* 0x00000040ff0b7424 */ /* 0x000fe200078e00ff */
[----:B------:R-:W-:Y:S02]  /*5900*/  WARPGROUP.DEPBAR.LE gsb0, 0x0 ;  /* 0x00008000000079c5 */ /* 0x000fe40000010000 */
[----:B------:R-:W-:-:S06]  /*5910*/  WARPGROUP.ARRIVE ;  /* 0x00000000000079c5 */ /* 0x000fcc0000000000 */
[----:B------:R-:W-:Y:S01]  /*5920*/  HGMMA.64x64x16.F32.BF16 R24, gdesc[UR4], R24, gsb0 ;  /* 0x00e00000041879f0 */ /* 0x000fe20008001818 */
[----:B------:R-:W-:Y:S01]  /*5930*/  R2UR UR4, R6 ;  /* 0x00000000060472ca */ /* 0x000fe200000e0000 */
[----:B------:R-:W-:Y:S01]  /*5940*/  UMOV UR5, 0x40000040 ;  /* 0x4000004000057882 */ /* 0x000fe20000000000 */
[----:B------:R-:W-:Y:S01]  /*5950*/  R2UR UR6, R8 ;  /* 0x00000000080672ca */ /* 0x000fe200000e0000 */
[----:B------:R-:W-:Y:S01]  /*5960*/  UMOV UR7, 0x40000040 ;  /* 0x4000004000077882 */ /* 0x000fe20000000000 */
        /* <DEDUP_REMOVED lines=9> */
[----:B------:R-:W-:Y:S01]  /*5a00*/  IMAD.MOV.U32 R7, RZ, RZ, 0x1000 ;  /* 0x00001000ff077424 */ /* 0x000fe200078e00ff */
[----:B------:R-:W0:Y:S04]  /*5a10*/  LDC R10, c[0x0][0x448] ;  /* 0x00011200ff0a7b82 */ /* 0x000e280000000800 */
[----:B------:R-:W-:-:S04]  /*5a20*/  SEL R7, R7, 0xf80, P1 ;  /* 0x00000f8007077807 */ /* 0x000fc80000800000 */
[----:B------:R-:W-:-:S04]  /*5a30*/  LOP3.LUT R7, R7, 0x1e00, RZ, 0xc0, !PT ;  /* 0x00001e0007077812 */ /* 0x000fc800078ec0ff */
[CC--:B------:R-:W-:Y:S02]  /*5a40*/  IADD3 R8, R6.reuse, R7.reuse, R4 ;  /* 0x0000000706087210 */ /* 0x0c0fe40007ffe004 */
[----:B------:R-:W-:Y:S02]  /*5a50*/  IADD3 R5, R6, R7, R5 ;  /* 0x0000000706057210 */ /* 0x000fe40007ffe005 */
[----:B0-----:R-:W-:-:S13]  /*5a60*/  ISETP.NE.AND P1, PT, R10, 0x1, PT ;  /* 0x000000010a00780c */ /* 0x001fda0003f25270 */
[----:B------:R-:W0:Y:S08]  /*5a70*/  @P1 LDC R6, c[0x0][0x44c] ;  /* 0x00011300ff061b82 */ /* 0x000e300000000800 */
[----:B------:R-:W1:Y:S08]  /*5a80*/  @P1 LDC R7, c[0x0][0x450] ;  /* 0x00011400ff071b82 */ /* 0x000e700000000800 */
[----:B------:R-:W2:Y:S01]  /*5a90*/  @P1 LDC R13, c[0x0][0x44c] ;  /* 0x00011300ff0d1b82 */ /* 0x000ea20000000800 */
[----:B------:R-:W-:-:S02]  /*5aa0*/  WARPGROUP.DEPBAR.LE gsb0, 0x0 ;  /* 0x00008000000079c5 */ /* 0x000fc40000010000 */
[----:B------:R-:W-:Y:S01]  /*5ab0*/  WARPGROUP.ARRIVE ;  /* 0x00000000000079c5 */ /* 0x000fe20000000000 */
[----:B--2---:R-:W-:-:S05]  /*5ac0*/  @P1 IMAD.HI.U32 R13, R13, UR42, RZ ;  /* 0x0000002a0d0d1c27 */ /* 0x004fca000f8e00ff */
[----:B------:R-:W-:Y:S01]  /*5ad0*/  HGMMA.64x64x16.F32.BF16 R24, gdesc[UR4], R24, gsb0 ;  /* 0x00e00000041879f0 */ /* 0x000fe20008001818 */
[----:B------:R-:W-:Y:S01]  /*5ae0*/  R2UR UR4, R8 ;  /* 0x00000000080472ca */ /* 0x000fe200000e0000 */
[----:B------:R-:W-:Y:S01]  /*5af0*/  UMOV UR5, 0x40000040 ;  /* 0x4000004000057882 */ /* 0x000fe20000000000 */
[----:B------:R-:W-:Y:S01]  /*5b00*/  R2UR UR6, R5 ;  /* 0x00000000050672ca */ /* 0x000fe200000e0000 */
[----:B------:R-:W-:Y:S01]  /*5b10*/  UMOV UR7, 0x40000040 ;  /* 0x4000004000077882 */ /* 0x000fe20000000000 */
[----:B------:R-:W-:-:S04]  /*5b20*/  VIADD R5, R190, UR42 ;  /* 0x0000002abe057c36 */ /* 0x000fc80008000000 */
[----:B0-----:R-:W-:-:S05]  /*5b30*/  @P1 IMAD.HI.U32 R6, R5, R6, RZ ;  /* 0x0000000605061227 */ /* 0x001fca00078e00ff */
[----:B-1----:R-:W-:Y:S01]  /*5b40*/  @P1 SHF.R.U32.HI R5, RZ, R7, R6 ;  /* 0x00000007ff051219 */ /* 0x002fe20000011606 */
[C---:B------:R-:W-:Y:S02]  /*5b50*/  IMAD R6, R152.reuse, -0x40, R11 ;  /* 0xffffffc098067824 */ /* 0x040fe400078e020b */
[----:B------:R-:W-:Y:S02]  /*5b60*/  VIADD R152, R152, 0xfffffffe ;  /* 0xfffffffe98987836 */ /* 0x000fe40000000000 */
[----:B------:R-:W0:Y:S01]  /*5b70*/  SHFL.IDX PT, R8, R5, RZ, 0x1c1f ;  /* 0x001c1fff05087589 */ /* 0x000e2200000e0000 */
[----:B------:R-:W-:Y:S02]  /*5b80*/  IADD3 R7, R187, 0x1, R6 ;  /* 0x00000001bb077810 */ /* 0x000fe40007ffe006 */
[----:B------:R-:W-:Y:S01]  /*5b90*/  IADD3 R6, -R189, R6, R187 ;  /* 0x00000006bd067210 */ /* 0x000fe20007ffe1bb */
[----:B------:R-:W1:Y:S01]  /*5ba0*/  SHFL.IDX PT, R5, R5, 0x1, 0x1c1f ;  /* 0x003c1f0005057f89 */ /* 0x000e6200000e0000 */
[----:B------:R-:W-:-:S04]  /*5bb0*/  IADD3 R7, -R188, R7, -R189 ;  /* 0x00000007bc077210 */ /* 0x000fc80007ffe9bd */
[----:B0-----:R-:W-:-:S04]  /*5bc0*/  VIADDMNMX R8, R8, R7, R6, PT ;  /* 0x0000000708087246 */ /* 0x001fc80003800106 */
[C---:B------:R-:W-:Y:S02]  /*5bd0*/  ISETP.GT.AND P2, PT, R8.reuse, RZ, PT ;  /* 0x000000ff0800720c */ /* 0x040fe40003f44270 */
[C---:B------:R-:W-:Y:S02]  /*5be0*/  ISETP.GT.AND P3, PT, R8.reuse, 0x1, PT ;  /* 0x000000010800780c */ /* 0x040fe40003f64270 */
[----:B------:R-:W-:Y:S02]  /*5bf0*/  ISETP.GT.AND P4, PT, R8, 0x8, PT ;  /* 0x000000080800780c */ /* 0x000fe40003f84270 */
[----:B-1----:R-:W-:Y:S01]  /*5c00*/  VIADDMNMX R7, R5, R7, R6, PT ;  /* 0x0000000705077246 */ /* 0x002fe20003800106 */
[----:B------:R-:W-:Y:S02]  /*5c10*/  WARPGROUP.DEPBAR.LE gsb0, 0x0 ;  /* 0x00008000000079c5 */ /* 0x000fe40000010000 */
[----:B------:R-:W-:-:S06]  /*5c20*/  WARPGROUP.ARRIVE ;  /* 0x00000000000079c5 */ /* 0x000fcc0000000000 */
[----:B------:R-:W-:Y:S01]  /*5c30*/  HGMMA.64x64x16.F32.BF16 R24, gdesc[UR4], R24, gsb0 ;  /* 0x00e00000041879f0 */ /* 0x000fe20008001818 */
[----:B------:R-:W-:Y:S01]  /*5c40*/  ULDC UR4, c[0x0][0xa80] ;  /* 0x0002a00000047ab9 */ /* 0x000fe20000000800 */
[----:B------:R-:W-:Y:S01]  /*5c50*/  R2UR UR6, R152 ;  /* 0x00000000980672ca */ /* 0x000fe200000e0000 */
        /* <DEDUP_REMOVED lines=116> */
[----:B0-----:R-:W-:Y:S01]  /*63a0*/  FMNMX.FTZ R7, R8, R5, !PT ;  /* 0x0000000508077209 */ /* 0x001fe20007810000 */
[--C-:B------:R-:W-:Y:S01]  /*63b0*/  FFMA.FTZ R52, R52, UR4, -R10.reuse ;  /* 0x0000000434347c23 */ /* 0x100fe2000801080a */
[----:B------:R-:W-:-:S03]  /*63c0*/  FFMA.FTZ R10, R53, UR4, -R10 ;  /* 0x00000004350a7c23 */ /* 0x000fc6000801080a */
[----:B------:R-:W0:Y:S01]  /*63d0*/  SHFL.BFLY PT, R8, R7, 0x1, 0x1f ;  /* 0x0c201f0007087f89 */ /* 0x000e2200000e0000 */
[----:B------:R-:W-:Y:S08]  /*63e0*/  MUFU.EX2 R28, R28 ;  /* 0x0000001c001c7308 */ /* 0x000ff00000000800 */
[----:B------:R-:W2:Y:S01]  /*63f0*/  MUFU.EX2 R29, R29 ;  /* 0x0000001d001d7308 */ /* 0x000ea20000000800 */
[----:B-1----:R-:W-:-:S07]  /*6400*/  F2FP.BF16.F32.PACK_AB R152, R25, R24 ;  /* 0x000000181998723e */ /* 0x002fce00000010ff */
[----:B------:R1:W-:Y:S01]  /*6410*/  MUFU.EX2 R11, R10 ;  /* 0x0000000a000b7308 */ /* 0x0003e20000000800 */
[----:B0-----:R-:W-:-:S07]  /*6420*/  FMNMX.FTZ R5, R7, R8, !PT ;  /* 0x0000000807057209 */ /* 0x001fce0007810000 */
[----:B------:R-:W-:Y:S01]  /*6430*/  MUFU.EX2 R32, R32 ;  /* 0x0000002000207308 */ /* 0x000fe20000000800 */
[----:B-1----:R-:W-:Y:S01]  /*6440*/  IMAD R10, R2, 0x1000, R19 ;  /* 0x00001000020a7824 */ /* 0x002fe200078e0213 */
[----:B--2---:R-:W-:Y:S01]  /*6450*/  F2FP.BF16.F32.PACK_AB R154, R29, R28 ;  /* 0x0000001c1d9a723e */ /* 0x004fe200000010ff */
[C---:B------:R-:W-:Y:S01]  /*6460*/  FMUL.FTZ R7, R5.reuse, UR4 ;  /* 0x0000000405077c20 */ /* 0x040fe20008410000 */
[----:B------:R-:W-:Y:S01]  /*6470*/  FSETP.NEU.FTZ.AND P2, PT, R5, -INF , PT ;  /* 0xff8000000500780b */ /* 0x000fe20003f5d000 */
[C---:B------:R-:W-:Y:S01]  /*6480*/  VIADD R12, R10.reuse, 0x80 ;  /* 0x000000800a0c7836 */ /* 0x040fe20000000000 */
[----:B------:R-:W-:Y:S02]  /*6490*/  R2UR UR10, R10 ;  /* 0x000000000a0a72ca */ /* 0x000fe400000e0000 */
[----:B------:R-:W0:Y:S01]  /*64a0*/  MUFU.EX2 R33, R33 ;  /* 0x0000002100217308 */ /* 0x000e220000000800 */
[----:B------:R-:W-:Y:S02]  /*64b0*/  FSEL R8, R7, RZ, P2 ;  /* 0x000000ff07087208 */ /* 0x000fe40001000000 */
[----:B------:R-:W-:-:S02]  /*64c0*/  ISETP.NE.AND P2, PT, R14, RZ, PT ;  /* 0x000000ff0e00720c */ /* 0x000fc40003f45270 */
[----:B------:R-:W1:Y:S01]  /*64d0*/  @P1 LDC R14, c[0x0][0x450] ;  /* 0x00011400ff0e1b82 */ /* 0x000e620000000800 */
        /* <DEDUP_REMOVED lines=9> */
[----:B------:R-:W-:Y:S01]  /*6570*/  R2UR UR14, R12 ;  /* 0x000000000c0e72ca */ /* 0x000fe200000e0000 */
[----:B------:R-:W-:-:S02]  /*6580*/  @!P2 VIADD R7, R9, 0x38840 ;  /* 0x000388400907a836 */ /* 0x000fc40000000000 */
[--C-:B------:R-:W-:Y:S01]  /*6590*/  FFMA.FTZ R42, R42, UR4, -R8.reuse ;  /* 0x000000042a2a7c23 */ /* 0x100fe20008010808 */
[--C-:B------:R-:W-:Y:S01]  /*65a0*/  FFMA.FTZ R43, R43, UR4, -R8.reuse ;  /* 0x000000042b2b7c23 */ /* 0x100fe20008010808 */
[--C-:B------:R-:W-:Y:S01]  /*65b0*/  FFMA.FTZ R46, R46, UR4, -R8.reuse ;  /* 0x000000042e2e7c23 */ /* 0x100fe20008010808 */
[----:B------:R-:W2:Y:S01]  /*65c0*/  MUFU.EX2 R27, R27 ;  /* 0x0000001b001b7308 */ /* 0x000ea20000000800 */
[----:B------:R-:W-:Y:S01]  /*65d0*/  @!P2 PRMT R7, RZ, 0x654, R7 ;  /* 0x00000654ff07a816 */ /* 0x000fe20000000007 */
[--C-:B------:R-:W-:Y:S01]  /*65e0*/  FFMA.FTZ R47, R47, UR4, -R8.reuse ;  /* 0x000000042f2f7c23 */ /* 0x100fe20008010808 */
[--C-:B------:R-:W-:Y:S01]  /*65f0*/  FFMA.FTZ R50, R50, UR4, -R8.reuse ;  /* 0x0000000432327c23 */ /* 0x100fe20008010808 */
[--C-:B------:R-:W-:Y:S01]  /*6600*/  FFMA.FTZ R51, R51, UR4, -R8.reuse ;  /* 0x0000000433337c23 */ /* 0x100fe20008010808 */
[----:B------:R3:W-:Y:S01]  /*6610*/  @!P2 SYNCS.ARRIVE.TRANS64.RED.A1T0 RZ, [R7+URZ], RZ ;  /* 0x000000ff07ffa9a7 */ /* 0x0007e2000810043f */
[--C-:B------:R-:W-:Y:S01]  /*6620*/  FFMA.FTZ R54, R54, UR4, -R8.reuse ;  /* 0x0000000436367c23 */ /* 0x100fe20008010808 */
[----:B------:R-:W-:Y:S01]  /*6630*/  FFMA.FTZ R8, R55, UR4, -R8 ;  /* 0x0000000437087c23 */ /* 0x000fe20008010808 */
[----:B------:R-:W4:Y:S01]  /*6640*/  MUFU.EX2 R30, R30 ;  /* 0x0000001e001e7308 */ /* 0x000f220000000800 */
[----:B-1----:R-:W-:Y:S01]  /*6650*/  @P1 SHF.R.U32.HI R15, RZ, R14, R13 ;  /* 0x0000000eff0f1219 */ /* 0x002fe2000001160d */
[----:B------:R-:W-:Y:S01]  /*6660*/  @!P2 VIADD R9, R9, 0x38860 ;  /* 0x000388600909a836 */ /* 0x000fe20000000000 */
[----:B0-----:R-:W-:Y:S01]  /*6670*/  F2FP.BF16.F32.PACK_AB R156, R33, R32 ;  /* 0x00000020219c723e */ /* 0x001fe200000010ff */
[----:B---3--:R-:W-:Y:S01]  /*6680*/  FADD.FTZ R7, R24, R25 ;  /* 0x0000001918077221 */ /* 0x008fe20000010000 */
[----:B------:R-:W-:-:S03]  /*6690*/  IADD3 R15, R15, R187, -R188 ;  /* 0x000000bb0f0f7210 */ /* 0x000fc60007ffe8bc */
[----:B------:R-:W0:Y:S01]  /*66a0*/  MUFU.EX2 R31, R31 ;  /* 0x0000001f001f7308 */ /* 0x000e220000000800 */
[----:B--2---:R-:W-:Y:S01]  /*66b0*/  FADD.FTZ R13, R26, R27 ;  /* 0x0000001b1a0d7221 */ /* 0x004fe20000010000 */
[----:B------:R-:W-:Y:S01]  /*66c0*/  FADD.FTZ R12, R28, R7 ;  /* 0x000000071c0c7221 */ /* 0x000fe20000010000 */
[----:B------:R-:W-:Y:S02]  /*66d0*/  F2FP.BF16.F32.PACK_AB R153, R27, R26 ;  /* 0x0000001a1b99723e */ /* 0x000fe400000010ff */
[----:B------:R-:W-:Y:S01]  /*66e0*/  R2UR UR5, R15 ;  /* 0x000000000f0572ca */ /* 0x000fe200000e0000 */
[----:B------:R-:W-:Y:S01]  /*66f0*/  FADD.FTZ R7, R29, R12 ;  /* 0x0000000c1d077221 */ /* 0x000fe20000010000 */
[----:B------:R-:W-:Y:S01]  /*6700*/  @!P2 PRMT R9, RZ, 0x654, R9 ;  /* 0x00000654ff09a816 */ /* 0x000fe20000000009 */
[----:B------:R-:W1:Y:S01]  /*6710*/  MUFU.EX2 R34, R34 ;  /* 0x0000002200227308 */ /* 0x000e620000000800 */
[----:B----4-:R-:W-:Y:S01]  /*6720*/  FADD.FTZ R14, R30, R13 ;  /* 0x0000000d1e0e7221 */ /* 0x010fe20000010000 */
[----:B------:R-:W-:-:S04]  /*6730*/  FADD.FTZ R12, R32, R7 ;  /* 0x00000007200c7221 */ /* 0x000fc80000010000 */
[----:B------:R-:W-:Y:S02]  /*6740*/  FADD.FTZ R7, R33, R12 ;  /* 0x0000000c21077221 */ /* 0x000fe40000010000 */
[----:B------:R-:W2:Y:S01]  /*6750*/  MUFU.EX2 R35, R35 ;  /* 0x0000002300237308 */ /* 0x000ea20000000800 */
[C---:B0-----:R-:W-:Y:S01]  /*6760*/  FADD.FTZ R13, R31.reuse, R14 ;  /* 0x0000000e1f0d7221 */ /* 0x041fe20000010000 */
[----:B------:R-:W-:Y:S01]  /*6770*/  F2FP.BF16.F32.PACK_AB R155, R31, R30 ;  /* 0x0000001e1f9b723e */ /* 0x000fe200000010ff */
[----:B------:R-:W-:Y:S01]  /*6780*/  BAR.SYNC.DEFER_BLOCKING 0xf, 0x100 ;  /* 0x03c4000000007b1d */ /* 0x000fe20000010000 */
[----:B------:R-:W-:-:S04]  /*6790*/  USHF.R.S32.HI UR7, URZ, 0x1f, UR5 ;  /* 0x0000001f3f077899 */ /* 0x000fc80008011405 */
[----:B------:R-:W-:Y:S01]  /*67a0*/  ULEA.HI UR7, UR7, UR5, URZ, 0x6 ;  /* 0x0000000507077291 */ /* 0x000fe2000f8f303f */
[----:B------:R-:W0:Y:S01]  /*67b0*/  MUFU.EX2 R36, R36 ;  /* 0x0000002400247308 */ /* 0x000e220000000800 */
[----:B-1----:R-:W-:Y:S02]  /*67c0*/  FADD.FTZ R14, R34, R13 ;  /* 0x0000000d220e7221 */ /* 0x002fe40000010000 */
[----:B------:R-:W-:-:S04]  /*67d0*/  USHF.R.S32.HI UR7, URZ, 0x6, UR7 ;  /* 0x000000063f077899 */ /* 0x000fc80008011407 */
[----:B------:R-:W-:Y:S01]  /*67e0*/  UISETP.LT.AND UP0, UPT, UR43, UR7, UPT ;  /* 0x000000072b00728c */ /* 0x000fe2000bf01270 */
[----:B------:R-:W1:Y:S01]  /*67f0*/  MUFU.EX2 R38, R38 ;  /* 0x0000002600267308 */ /* 0x000e620000000800 */
[C---:B--2---:R-:W-:Y:S01]  /*6800*/  FADD.FTZ R13, R35.reuse, R14 ;  /* 0x0000000e230d7221 */ /* 0x044fe20000010000 */
[----:B------:R-:W-:Y:S01]  /*6810*/  F2FP.BF16.F32.PACK_AB R157, R35, R34 ;  /* 0x00000022239d723e */ /* 0x000fe200000010ff */
[----:B------:R-:W-:-:S04]  /*6820*/  USEL UR5, UR43, UR7, !UP0 ;  /* 0x000000072b057287 */ /* 0x000fc8000c000000 */
[----:B------:R-:W-:Y:S01]  /*6830*/  UISETP.GE.AND UP0, UPT, UR6, UR5, UPT ;  /* 0x000000050600728c */ /* 0x000fe2000bf06270 */
[----:B------:R-:W2:Y:S01]  /*6840*/  MUFU.EX2 R37, R37 ;  /* 0x0000002500257308 */ /* 0x000ea20000000800 */
[----:B0-----:R-:W-:Y:S01]  /*6850*/  FADD.FTZ R12, R36, R7 ;  /* 0x00000007240c7221 */ /* 0x001fe20000010000 */
[----:B------:R0:W-:Y:S03]  /*6860*/  STSM.16.M88.4 [R23+0x36400], R152 ;  /* 0x0364009817007844 */ /* 0x0001e60000000200 */
[----:B------:R-:W-:-:S03]  /*6870*/  PLOP3.LUT P3, PT, PT, PT, UP0, 0x80, 0x0 ;  /* 0x000000000000781c */ /* 0x000fc60003f6f008 */
[----:B------:R-:W3:Y:S01]  /*6880*/  MUFU.EX2 R39, R39 ;  /* 0x0000002700277308 */ /* 0x000ee20000000800 */
[----:B-1----:R-:W-:-:S07]  /*6890*/  FADD.FTZ R14, R38, R13 ;  /* 0x0000000d260e7221 */ /* 0x002fce0000010000 */
[----:B------:R-:W1:Y:S01]  /*68a0*/  MUFU.EX2 R40, R40 ;  /* 0x0000002800287308 */ /* 0x000e620000000800 */
[C---:B--2---:R-:W-:Y:S01]  /*68b0*/  FADD.FTZ R7, R37.reuse, R12 ;  /* 0x0000000c25077221 */ /* 0x044fe20000010000 */
[----:B------:R-:W-:-:S06]  /*68c0*/  F2FP.BF16.F32.PACK_AB R158, R37, R36 ;  /* 0x00000024259e723e */ /* 0x000fcc00000010ff */
[----:B------:R-:W2:Y:S01]  /*68d0*/  MUFU.EX2 R42, R42 ;  /* 0x0000002a002a7308 */ /* 0x000ea20000000800 */
[C---:B---3--:R-:W-:Y:S01]  /*68e0*/  FADD.FTZ R13, R39.reuse, R14 ;  /* 0x0000000e270d7221 */ /* 0x048fe20000010000 */
[----:B------:R-:W-:-:S05]  /*68f0*/  F2FP.BF16.F32.PACK_AB R159, R39, R38 ;  /* 0x00000026279f723e */ /* 0x000fca00000010ff */
[----:B------:R0:W-:Y:S01]  /*6900*/  STSM.16.M88.4 [R186], R156 ;  /* 0x0000009cba007844 */ /* 0x0001e20000000200 */
        /* <DEDUP_REMOVED lines=9> */
[----:B------:R-:W-:-:S06]  /*69a0*/  F2FP.BF16.F32.PACK_AB R161, R43, R42 ;  /* 0x0000002a2ba1723e */ /* 0x000fcc00000010ff */
[----:B------:R-:W1:Y:S01]  /*69b0*/  MUFU.EX2 R45, R45 ;  /* 0x0000002d002d7308 */ /* 0x000e620000000800 */
[----:B--2---:R-:W-:-:S07]  /*69c0*/  FADD.FTZ R12, R44, R7 ;  /* 0x000000072c0c7221 */ /* 0x004fce0000010000 */
[----:B------:R-:W2:Y:S01]  /*69d0*/  MUFU.EX2 R47, R47 ;  /* 0x0000002f002f7308 */ /* 0x000ea20000000800 */
[----:B---3--:R-:W-:-:S07]  /*69e0*/  FADD.FTZ R14, R46, R13 ;  /* 0x0000000d2e0e7221 */ /* 0x008fce0000010000 */
[----:B------:R-:W3:Y:S01]  /*69f0*/  MUFU.EX2 R48, R48 ;  /* 0x0000003000307308 */ /* 0x000ee20000000800 */
[C---:B-1----:R-:W-:Y:S01]  /*6a00*/  FADD.FTZ R7, R45.reuse, R12 ;  /* 0x0000000c2d077221 */ /* 0x042fe20000010000 */
[----:B------:R-:W-:-:S06]  /*6a10*/  F2FP.BF16.F32.PACK_AB R162, R45, R44 ;  /* 0x0000002c2da2723e */ /* 0x000fcc00000010ff */
[----:B------:R-:W1:Y:S01]  /*6a20*/  MUFU.EX2 R50, R50 ;  /* 0x0000003200327308 */ /* 0x000e620000000800 */
[C---:B--2---:R-:W-:Y:S01]  /*6a30*/  FADD.FTZ R13, R47.reuse, R14 ;  /* 0x0000000e2f0d7221 */ /* 0x044fe20000010000 */
[----:B------:R-:W-:-:S05]  /*6a40*/  F2FP.BF16.F32.PACK_AB R163, R47, R46 ;  /* 0x0000002e2fa3723e */ /* 0x000fca00000010ff */
[----:B------:R0:W-:Y:S01]  /*6a50*/  STSM.16.M88.4 [R184], R160 ;  /* 0x000000a0b8007844 */ /* 0x0001e20000000200 */
[----:B------:R-:W2:Y:S01]  /*6a60*/  MUFU.EX2 R49, R49 ;  /* 0x0000003100317308 */ /* 0x000ea20000000800 */
[----:B---3--:R-:W-:-:S07]  /*6a70*/  FADD.FTZ R12, R48, R7 ;  /* 0x00000007300c7221 */ /* 0x008fce0000010000 */
[----:B------:R-:W3:Y:S01]  /*6a80*/  MUFU.EX2 R51, R51 ;  /* 0x0000003300337308 */ /* 0x000ee20000000800 */
[----:B-1----:R-:W-:-:S07]  /*6a90*/  FADD.FTZ R14, R50, R13 ;  /* 0x0000000d320e7221 */ /* 0x002fce0000010000 */
[----:B------:R-:W1:Y:S01]  /*6aa0*/  MUFU.EX2 R52, R52 ;  /* 0x0000003400347308 */ /* 0x000e620000000800 */
[C---:B--2---:R-:W-:Y:S01]  /*6ab0*/  FADD.FTZ R7, R49.reuse, R12 ;  /* 0x0000000c31077221 */ /* 0x044fe20000010000 */
[----:B------:R-:W-:-:S06]  /*6ac0*/  F2FP.BF16.F32.PACK_AB R164, R49, R48 ;  /* 0x0000003031a4723e */ /* 0x000fcc00000010ff */
[----:B------:R-:W2:Y:S01]  /*6ad0*/  MUFU.EX2 R54, R54 ;  /* 0x0000003600367308 */ /* 0x000ea20000000800 */
[C---:B---3--:R-:W-:Y:S01]  /*6ae0*/  FADD.FTZ R13, R51.reuse, R14 ;  /* 0x0000000e330d7221 */ /* 0x048fe20000010000 */
[----:B------:R-:W-:-:S06]  /*6af0*/  F2FP.BF16.F32.PACK_AB R165, R51, R50 ;  /* 0x0000003233a5723e */ /* 0x000fcc00000010ff */
[----:B------:R3:W4:Y:S01]  /*6b00*/  MUFU.EX2 R167, R8 ;  /* 0x0000000800a77308 */ /* 0x0007220000000800 */
[----:B-1----:R-:W-:Y:S01]  /*6b10*/  F2FP.BF16.F32.PACK_AB R166, R11, R52 ;  /* 0x000000340ba6723e */ /* 0x002fe200000010ff */
[----:B---3--:R-:W-:Y:S01]  /*6b20*/  FADD.FTZ R8, R52, R7 ;  /* 0x0000000734087221 */ /* 0x008fe20000010000 */
[----:B--2---:R-:W-:-:S03]  /*6b30*/  FADD.FTZ R12, R54, R13 ;  /* 0x0000000d360c7221 */ /* 0x004fc60000010000 */
[----:B------:R-:W-:Y:S01]  /*6b40*/  FADD.FTZ R7, R11, R8 ;  /* 0x000000080b077221 */ /* 0x000fe20000010000 */
[C---:B------:R-:W-:Y:S02]  /*6b50*/  VIADD R11, R10.reuse, 0x100 ;  /* 0x000001000a0b7836 */ /* 0x040fe40000000000 */
[----:B------:R-:W-:Y:S02]  /*6b60*/  VIADD R10, R10, 0x180 ;  /* 0x000001800a0a7836 */ /* 0x000fe40000000000 */
[C---:B----4-:R-:W-:Y:S01]  /*6b70*/  FADD.FTZ R8, R167.reuse, R12 ;  /* 0x0000000ca7087221 */ /* 0x050fe20000010000 */
[----:B------:R-:W-:-:S05]  /*6b80*/  F2FP.BF16.F32.PACK_AB R167, R167, R54 ;  /* 0x00000036a7a7723e */ /* 0x000fca00000010ff */
[----:B------:R0:W-:Y:S01]  /*6b90*/  STSM.16.M88.4 [R185], R164 ;  /* 0x000000a4b9007844 */ /* 0x0001e20000000200 */
[----:B------:R-:W-:-:S06]  /*6ba0*/  WARPGROUP.ARRIVE ;  /* 0x00000000000079c5 */ /* 0x000fcc0000000000 */
[----:B------:R-:W-:Y:S01]  /*6bb0*/  HGMMA.64x256x16.F32.BF16 R24, R152, gdesc[UR8].tnspB, RZ, !UPT, gsb0 ;  /* 0x43e0000898187df0 */ /* 0x000fe2000c0018ff */
[----:B------:R-:W-:Y:S01]  /*6bc0*/  R2UR UR10, R11 ;  /* 0x000000000b0a72ca */ /* 0x000fe200000e0000 */
        /* <DEDUP_REMOVED lines=27> */
[----:B------:R-:W-:Y:S01]  /*6d80*/  ULDC UR4, c[0x0][0xa80] ;  /* 0x0002a00000047ab9 */ /* 0x000fe20000000800 */
[----:B------:R-:W-:Y:S02]  /*6d90*/  IMAD.MOV.U32 R10, RZ, RZ, R6 ;  /* 0x000000ffff0a7224 */ /* 0x000fe400078e0006 */
[----:B------:R-:W-:-:S07]  /*6da0*/  IMAD.MOV.U32 R12, RZ, RZ, R2 ;  /* 0x000000ffff0c7224 */ /* 0x000fce00078e0002 */
.L_x_8152:
        /* <DEDUP_REMOVED lines=8> */
.L_x_8144:
[----:B------:R-:W-:Y:S02]  /*6e30*/  IMAD.U32 R5, RZ, RZ, UR37 ;  /* 0x00000025ff057e24 */ /* 0x000fe4000f8e00ff */
[----:B0-----:R-:W-:-:S03]  /*6e40*/  IMAD R9, R2, 0x8, R16 ;  /* 0x0000000802097824 */ /* 0x001fc600078e0210 */
[----:B------:R-:W-:-:S04]  /*6e50*/  SHF.L.U32 R5, R5, 0x1f, RZ ;  /* 0x0000001f05057819 */ /* 0x000fc800000006ff */
[----:B------:R0:W1:Y:S01]  /*6e60*/  SYNCS.PHASECHK.TRANS64.TRYWAIT P3, [R9+URZ+0x38830], R5 ;  /* 0x03883005090075a7 */ /* 0x000062000806017f */
[----:B------:R-:W-:Y:S05]  /*6e70*/  @!P0 BRA `(.L_x_8145) ;  /* 0x0000000000048947 */ /* 0x000fea0003800000 */
[----:B------:R-:W-:Y:S01]  /*6e80*/  BPT.TRAP 0x1 ;  /* 0x000000040000795c */ /* 0x000fe20000300000 */
.L_x_8145:
[----:B------:R-:W-:Y:S01]  /*6e90*/  IMAD R6, R2, 0x200, R0 ;  /* 0x0000020002067824 */ /* 0x000fe200078e0200 */
[----:B-1----:R-:W-:Y:S06]  /*6ea0*/  @P3 BRA `(.L_x_8146) ;  /* 0x0000000000083947 */ /* 0x002fec0003800000 */
[----:B------:R-:W1:Y:S02]  /*6eb0*/  SYNCS.PHASECHK.TRANS64.TRYWAIT P3, [R9+URZ+0x38830], R5 ;  /* 0x03883005090075a7 */ /* 0x000e64000806017f */
[----:B-1----:R-:W-:Y:S05]  /*6ec0*/  @!P3 BRA `(.L_x_8147) ;  /* 0x0000013c00acb947 */ /* 0x002fea0003800000 */
.L_x_8146:
[----:B------:R-:W-:Y:S01]  /*6ed0*/  R2UR UR10, R6 ;  /* 0x00000000060a72ca */ /* 0x000fe200000e0000 */
[----:B------:R-:W-:Y:S01]  /*6ee0*/  WARPGROUP.ARRIVE ;  /* 0x00000000000079c5 */ /* 0x000fe20000000000 */
[----:B------:R-:W-:Y:S01]  /*6ef0*/  UMOV UR11, 0x40000040 ;  /* 0x40000040000b7882 */ /* 0x000fe20000000000 */
[----:B------:R-:W-:Y:S01]  /*6f00*/  UMOV UR15, 0x40000040 ;  /* 0x40000040000f7882 */ /* 0x000fe20000000000 */
[----:B------:R-:W-:Y:S01]  /*6f10*/  UMOV UR19, 0x40000040 ;  /* 0x4000004000137882 */ /* 0x000fe20000000000 */
[----:B------:R-:W-:-:S08]  /*6f20*/  UMOV UR23, 0x40000040 ;  /* 0x4000004000177882 */ /* 0x000fd00000000000 */
[----:B------:R-:W-:Y:S01]  /*6f30*/  HGMMA.64x64x16.F32.BF16 R152, gdesc[UR8], RZ, !UPT, gsb0 ;  /* 0x00e00000089879f0 */ /* 0x000fe2000c0018ff */
[----:B------:R-:W-:Y:S02]  /*6f40*/  UIADD3 UR14, UR10, 0x2, URZ ;  /* 0x000000020a0e7890 */ /* 0x000fe4000fffe03f */
[----:B------:R-:W-:Y:S02]  /*6f50*/  UIADD3 UR18, UR10, 0x4, URZ ;  /* 0x000000040a127890 */ /* 0x000fe4000fffe03f */
        /* <DEDUP_REMOVED lines=13> */
.L_x_8148:
[----:B------:R2:W3:Y:S01]  /*7030*/  SYNCS.PHASECHK.TRANS64.TRYWAIT P3, [R9+URZ+0x38850], R5 ;  /* 0x03885005090075a7 */ /* 0x0004e2000806017f */
[----:B------:R-:W-:Y:S05]  /*7040*/  @!P0 BRA `(.L_x_8149) ;  /* 0x0000000000048947 */ /* 0x000fea0003800000 */
[----:B------:R-:W-:Y:S01]  /*7050*/  BPT.TRAP 0x1 ;  /* 0x000000040000795c */ /* 0x000fe20000300000 */
.L_x_8149:
[----:B---3--:R-:W-:Y:S05]  /*7060*/  @P3 BRA `(.L_x_8150) ;  /* 0x0000000000083947 */ /* 0x008fea0003800000 */
[----:B------:R-:W3:Y:S02]  /*7070*/  SYNCS.PHASECHK.TRANS64.TRYWAIT P3, [R9+URZ+0x38850], R5 ;  /* 0x03885005090075a7 */ /* 0x000ee4000806017f */
[----:B---3--:R-:W-:Y:S05]  /*7080*/  @!P3 BRA `(.L_x_8151) ;  /* 0x0000013c0050b947 */ /* 0x008fea0003800000 */
.L_x_8150:
[----:B0123--:R-:W-:Y:S01]  /*7090*/  IMAD R5, R2, 0x1000, R3 ;  /* 0x0000100002057824 */ /* 0x00ffe200078e0203 */
[----:B------:R-:W-:Y:S01]  /*70a0*/  WARPGROUP.ARRIVE ;  /* 0x00000000000079c5 */ /* 0x000fe20000000000 */
[----:B------:R-:W-:Y:S01]  /*70b0*/  UMOV UR27, 0x40000040 ;  /* 0x40000040001b7882 */ /* 0x000fe20000000000 */
[----:B------:R-:W-:Y:S01]  /*70c0*/  VIADD R6, R4, 0x2 ;  /* 0x0000000204067836 */ /* 0x000fe20000000000 */
[----:B------:R-:W-:Y:S01]  /*70d0*/  UMOV UR29, 0x40000040 ;  /* 0x40000040001d7882 */ /* 0x000fe20000000000 */
[C---:B------:R-:W-:Y:S01]  /*70e0*/  R2UR UR26, R5.reuse ;  /* 0x00000000051a72ca */ /* 0x040fe200000e0000 */
[----:B------:R-:W-:Y:S01]  /*70f0*/  UMOV UR31, 0x40000040 ;  /* 0x40000040001f7882 */ /* 0x000fe20000000000 */
[----:B------:R-:W0:Y:S01]  /*7100*/  S2R R13, SR_TID.X ;  /* 0x00000000000d7919 */ /* 0x000e220000002100 */
[----:B------:R-:W-:Y:S01]  /*7110*/  R2UR UR28, R6 ;  /* 0x00000000061c72ca */ /* 0x000fe200000e0000 */
[C---:B------:R-:W-:Y:S01]  /*7120*/  VIADD R6, R5.reuse, 0x2 ;  /* 0x0000000205067836 */ /* 0x040fe20000000000 */
[----:B------:R-:W-:Y:S01]  /*7130*/  UMOV UR7, 0xffffffc0 ;  /* 0xffffffc000077882 */ /* 0x000fe20000000000 */
[----:B------:R-:W-:Y:S01]  /*7140*/  VIADD R20, R5, 0x800 ;  /* 0x0000080005147836 */ /* 0x000fe20000000000 */
[----:B------:R-:W-:Y:S01]  /*7150*/  UIMAD UR7, UR6, UR7, 0x1 ;  /* 0x00000001060774a4 */ /* 0x000fe2000f8e0207 */
[----:B------:R-:W-:Y:S01]  /*7160*/  IMAD.MOV.U32 R15, RZ, RZ, 0x4 ;  /* 0x00000004ff0f7424 */ /* 0x000fe200078e00ff */
[----:B------:R-:W-:Y:S01]  /*7170*/  R2UR UR30, R6 ;  /* 0x00000000061e72ca */ /* 0x000fe200000e0000 */
[----:B------:R-:W-:Y:S01]  /*7180*/  VIADD R6, R4, 0x4 ;  /* 0x0000000404067836 */ /* 0x000fe20000000000 */
[----:B------:R-:W-:Y:S01]  /*7190*/  UMOV UR11, 0x40000040 ;  /* 0x40000040000b7882 */ /* 0x000fe20000000000 */
[----:B------:R-:W-:Y:S01]  /*71a0*/  UISETP.GT.AND UP0, UPT, UR6, UR5, UPT ;  /* 0x000000050600728c */ /* 0x000fe2000bf04270 */
[----:B------:R-:W-:Y:S01]  /*71b0*/  HGMMA.64x64x16.F32.BF16 R152, gdesc[UR24], R152, gsb0 ;  /* 0x00e00000189879f0 */ /* 0x000fe20008001898 */
[----:B------:R-:W-:Y:S01]  /*71c0*/  UIADD3 UR6, UR6, -0x1, URZ ;  /* 0xffffffff06067890 */ /* 0x000fe2000fffe03f */
[----:B0-----:R-:W-:Y:S01]  /*71d0*/  SHF.R.U32.HI R13, RZ, 0x7, R13 ;  /* 0x00000007ff0d7819 */ /* 0x001fe2000001160d */
[----:B------:R-:W-:-:S02]  /*71e0*/  WARPGROUP.DEPBAR.LE gsb0, 0x0 ;  /* 0x00008000000079c5 */ /* 0x000fc40000010000 */
[----:B------:R-:W-:-:S06]  /*71f0*/  WARPGROUP.ARRIVE ;  /* 0x00000000000079c5 */ /* 0x000fcc0000000000 */
[----:B------:R-:W-:Y:S01]  /*7200*/  HGMMA.64x64x16.F32.BF16 R152, gdesc[UR28], R152, gsb0 ;  /* 0x00e000001c9879f0 */ /* 0x000fe20008001898 */
[----:B------:R-:W-:Y:S01]  /*7210*/  R2UR UR28, R6 ;  /* 0x00000000061c72ca */ /* 0x000fe200000e0000 */
[----:B------:R-:W-:Y:S01]  /*7220*/  VIADD R6, R5, 0x4 ;  /* 0x0000000405067836 */ /* 0x000fe20000000000 */
[----:B------:R-:W-:Y:S01]  /*7230*/  UMOV UR29, 0x40000040 ;  /* 0x40000040001d7882 */ /* 0x000fe20000000000 */
[----:B------:R-:W-:-:S03]  /*7240*/  UMOV UR31, 0x40000040 ;  /* 0x40000040001f7882 */ /* 0x000fc60000000000 */
[----:B------:R-:W-:Y:S01]  /*7250*/  R2UR UR30, R6 ;  /* 0x00000000061e72ca */ /* 0x000fe200000e0000 */
[----:B------:R-:W-:Y:S01]  /*7260*/  VIADD R6, R4, 0x6 ;  /* 0x0000000604067836 */ /* 0x000fe20000000000 */
[----:B------:R-:W-:Y:S02]  /*7270*/  WARPGROUP.DEPBAR.LE gsb0, 0x0 ;  /* 0x00008000000079c5 */ /* 0x000fe40000010000 */
[----:B------:R-:W-:-:S09]  /*7280*/  WARPGROUP.ARRIVE ;  /* 0x00000000000079c5 */ /* 0x000fd20000000000 */
        /* <DEDUP_REMOVED lines=113> */
[----:B------:R-:W-:Y:S02]  /*79a0*/  R2UR UR30, R6 ;  /* 0x00000000061e72ca */ /* 0x000fe400000e0000 */
[----:B------:R0:W1:Y:S02]  /*79b0*/  SHFL.IDX PT, R6, R13, RZ, 0x1f ;  /* 0x00001fff0d067589 */ /* 0x00006400000e0000 */
[----:B0-----:R-:W-:Y:S01]  /*79c0*/  VIADD R13, R4, 0x800 ;  /* 0x00000800040d7836 */ /* 0x001fe20000000000 */
[----:B-1----:R-:W-:-:S04]  /*79d0*/  ISETP.GT.AND P3, PT, R6, 0x7f, PT ;  /* 0x0000007f0600780c */ /* 0x002fc80003f64270 */
[----:B------:R-:W-:-:S05]  /*79e0*/  SEL R14, RZ, 0x2, !P3 ;  /* 0x00000002ff0e7807 */ /* 0x000fca0005800000 */
[----:B------:R-:W-:Y:S01]  /*79f0*/  IMAD.IADD R6, R13, 0x1, R14 ;  /* 0x000000010d067824 */ /* 0x000fe200078e020e */
[----:B------:R-:W-:Y:S02]  /*7a00*/  WARPGROUP.DEPBAR.LE gsb0, 0x0 ;  /* 0x00008000000079c5 */ /* 0x000fe40000010000 */
[----:B------:R-:W-:-:S06]  /*7a10*/  WARPGROUP.ARRIVE ;  /* 0x00000000000079c5 */ /* 0x000fcc0000000000 */
[----:B------:R-:W-:Y:S01]  /*7a20*/  HGMMA.64x64x16.F32.BF16 R152, gdesc[UR28], R152, gsb0 ;  /* 0x00e000001c9879f0 */ /* 0x000fe20008001898 */
[----:B------:R-:W-:Y:S01]  /*7a30*/  R2UR UR28, R6 ;  /* 0x00000000061c72ca */ /* 0x000fe200000e0000 */
[----:B------:R-:W-:Y:S01]  /*7a40*/  IMAD.IADD R6, R14, 0x1, R20 ;  /* 0x000000010e067824 */ /* 0x000fe200078e0214 */
[----:B------:R-:W-:Y:S01]  /*7a50*/  UMOV UR29, 0x40000040 ;  /* 0x40000040001d7882 */ /* 0x000fe20000000000 */
[----:B------:R-:W-:-:S03]  /*7a60*/  UMOV UR31, 0x40000040 ;  /* 0x40000040001f7882 */ /* 0x000fc60000000000 */
[----:B------:R-:W-:Y:S02]  /*7a70*/  R2UR UR30, R6 ;  /* 0x00000000061e72ca */ /* 0x000fe400000e0000 */
[C---:B------:R-:W-:Y:S02]  /*7a80*/  SEL R6, R15.reuse, 0x2, P3 ;  /* 0x000000020f067807 */ /* 0x040fe40001800000 */
[----:B------:R-:W-:-:S03]  /*7a90*/  SEL R15, R15, 0x6, !P3 ;  /* 0x000000060f0f7807 */ /* 0x000fc60005800000 */
[C---:B------:R-:W-:Y:S02]  /*7aa0*/  IMAD.IADD R21, R13.reuse, 0x1, R6 ;  /* 0x000000010d157824 */ /* 0x040fe400078e0206 */
[----:B------:R-:W-:Y:S01]  /*7ab0*/  IMAD.IADD R13, R13, 0x1, R15 ;  /* 0x000000010d0d7824 */ /* 0x000fe200078e020f */
[----:B------:R-:W-:Y:S02]  /*7ac0*/  WARPGROUP.DEPBAR.LE gsb0, 0x0 ;  /* 0x00008000000079c5 */ /* 0x000fe40000010000 */
[----:B------:R-:W-:-:S06]  /*7ad0*/  WARPGROUP.ARRIVE ;  /* 0x00000000000079c5 */ /* 0x000fcc0000000000 */
[----:B------:R-:W-:Y:S01]  /*7ae0*/  HGMMA.64x64x16.F32.BF16 R152, gdesc[UR28], R152, gsb0 ;  /* 0x00e000001c9879f0 */ /* 0x000fe20008001898 */
[----:B------:R-:W-:Y:S01]  /*7af0*/  R2UR UR28, R21 ;  /* 0x00000000151c72ca */ /* 0x000fe200000e0000 */
[C---:B------:R-:W-:Y:S01]  /*7b00*/  IMAD.IADD R21, R20.reuse, 0x1, R6 ;  /* 0x0000000114157824 */ /* 0x040fe200078e0206 */
[----:B------:R-:W-:Y:S01]  /*7b10*/  UMOV UR29, 0x40000040 ;  /* 0x40000040001d7882 */ /* 0x000fe20000000000 */
[----:B------:R-:W-:Y:S01]  /*7b20*/  UMOV UR31, 0x40000040 ;  /* 0x40000040001f7882 */ /* 0x000fe20000000000 */
[----:B------:R-:W-:Y:S02]  /*7b30*/  IMAD.IADD R20, R20, 0x1, R15 ;  /* 0x0000000114147824 */ /* 0x000fe400078e020f */
[----:B------:R-:W-:Y:S01]  /*7b40*/  R2UR UR30, R21 ;  /* 0x00000000151e72ca */ /* 0x000fe200000e0000 */
[----:B------:R-:W-:Y:S02]  /*7b50*/  WARPGROUP.DEPBAR.LE gsb0, 0x0 ;  /* 0x00008000000079c5 */ /* 0x000fe40000010000 */
[----:B------:R-:W-:-:S10]  /*7b60*/  WARPGROUP.ARRIVE ;  /* 0x00000000000079c5 */ /* 0x000fd40000000000 */
        /* <DEDUP_REMOVED lines=26> */
[----:B------:R-:W-:Y:S01]  /*7d10*/  VIADD R20, R5, 0xa00 ;  /* 0x00000a0005147836 */ /* 0x000fe20000000000 */
[----:B------:R-:W-:Y:S01]  /*7d20*/  UMOV UR29, 0x40000040 ;  /* 0x40000040001d7882 */ /* 0x000fe20000000000 */
[----:B------:R-:W-:Y:S02]  /*7d30*/  UMOV UR31, 0x40000040 ;  /* 0x40000040001f7882 */ /* 0x000fe40000000000 */
[----:B------:R-:W-:-:S05]  /*7d40*/  IMAD.IADD R21, R14, 0x1, R20 ;  /* 0x000000010e157824 */ /* 0x000fca00078e0214 */
[----:B------:R-:W-:Y:S01]  /*7d50*/  R2UR UR30, R21 ;  /* 0x00000000151e72ca */ /* 0x000fe200000e0000 */
[C---:B------:R-:W-:Y:S02]  /*7d60*/  IMAD.IADD R21, R13.reuse, 0x1, R6 ;  /* 0x000000010d157824 */ /* 0x040fe400078e0206 */
[----:B------:R-:W-:Y:S01]  /*7d70*/  IMAD.IADD R13, R13, 0x1, R15 ;  /* 0x000000010d0d7824 */ /* 0x000fe200078e020f */
[----:B------:R-:W-:Y:S02]  /*7d80*/  WARPGROUP.DEPBAR.LE gsb0, 0x0 ;  /* 0x00008000000079c5 */ /* 0x000fe40000010000 */
[----:B------:R-:W-:-:S07]  /*7d90*/  WARPGROUP.ARRIVE ;  /* 0x00000000000079c5 */ /* 0x000fce0000000000 */
[----:B------:R-:W-:Y:S01]  /*7da0*/  HGMMA.64x64x16.F32.BF16 R152, gdesc[UR28], R152, gsb0 ;  /* 0x00e000001c9879f0 */ /* 0x000fe20008001898 */
[----:B------:R-:W-:Y:S01]  /*7db0*/  R2UR UR28, R21 ;  /* 0x00000000151c72ca */ /* 0x000fe200000e0000 */
[--C-:B------:R-:W-:Y:S01]  /*7dc0*/  IMAD.IADD R21, R6, 0x1, R20.reuse ;  /* 0x0000000106157824 */ /* 0x100fe200078e0214 */
        /* <DEDUP_REMOVED lines=82> */
[--C-:B------:R-:W-:Y:S02]  /*82f0*/  IMAD.IADD R6, R6, 0x1, R20.reuse ;  /* 0x0000000106067824 */ /* 0x100fe400078e0214 */
        /* <DEDUP_REMOVED lines=21> */
[----:B------:R-:W-:-:S04]  /*8450*/  LOP3.LUT R13, R13, 0x6, RZ, 0xc0, !PT ;  /* 0x000000060d0d7812 */ /* 0x000fc800078ec0ff */
[CC--:B------:R-:W-:Y:S02]  /*8460*/  IADD3 R5, R13.reuse, R6.reuse, R5 ;  /* 0x000000060d057210 */ /* 0x0c0fe40007ffe005 */
[----:B------:R-:W-:Y:S02]  /*8470*/  IADD3 R6, R13, R6, R4 ;  /* 0x000000060d067210 */ /* 0x000fe40007ffe004 */
[----:B------:R-:W0:Y:S01]  /*8480*/  @P1 LDC R13, c[0x0][0x44c] ;  /* 0x00011300ff0d1b82 */ /* 0x000e220000000800 */
[----:B------:R-:W-:Y:S02]  /*8490*/  WARPGROUP.DEPBAR.LE gsb0, 0x0 ;  /* 0x00008000000079c5 */ /* 0x000fe40000010000 */
[----:B------:R-:W-:-:S06]  /*84a0*/  WARPGROUP.ARRIVE ;  /* 0x00000000000079c5 */ /* 0x000fcc0000000000 */
[----:B------:R-:W-:Y:S01]  /*84b0*/  HGMMA.64x64x16.F32.BF16 R152, gdesc[UR28], R152, gsb0 ;  /* 0x00e000001c9879f0 */ /* 0x000fe20008001898 */
[----:B------:R-:W-:Y:S01]  /*84c0*/  R2UR UR28, R6 ;  /* 0x00000000061c72ca */ /* 0x000fe200000e0000 */
[----:B------:R-:W-:Y:S01]  /*84d0*/  UMOV UR29, 0x40000040 ;  /* 0x40000040001d7882 */ /* 0x000fe20000000000 */
[----:B------:R-:W-:Y:S01]  /*84e0*/  R2UR UR30, R5 ;  /* 0x00000000051e72ca */ /* 0x000fe200000e0000 */
[----:B------:R-:W-:Y:S01]  /*84f0*/  UMOV UR31, 0x40000040 ;  /* 0x40000040001f7882 */ /* 0x000fe20000000000 */
[----:B------:R-:W1:Y:S01]  /*8500*/  @P1 LDC R5, c[0x0][0x450] ;  /* 0x00011400ff051b82 */ /* 0x000e620000000800 */
[----:B------:R-:W-:-:S04]  /*8510*/  VIADD R6, R190, UR42 ;  /* 0x0000002abe067c36 */ /* 0x000fc80008000000 */
[----:B0-----:R-:W-:-:S05]  /*8520*/  @P1 IMAD.HI.U32 R13, R6, R13, RZ ;  /* 0x0000000d060d1227 */ /* 0x001fca00078e00ff */
[----:B-1----:R-:W-:Y:S02]  /*8530*/  @P1 SHF.R.U32.HI R6, RZ, R5, R13 ;  /* 0x00000005ff061219 */ /* 0x002fe4000001160d */
[----:B------:R-:W-:-:S03]  /*8540*/  IADD3 R5, R187, UR7, -R189 ;  /* 0x00000007bb057c10 */ /* 0x000fc6000fffe8bd */
[----:B------:R-:W0:Y:S02]  /*8550*/  SHFL.IDX PT, R13, R6, RZ, 0x1c1f ;  /* 0x001c1fff060d7589 */ /* 0x000e2400000e0000 */
[----:B------:R-:W-:-:S04]  /*8560*/  IMAD.IADD R5, R5, 0x1, -R188 ;  /* 0x0000000105057824 */ /* 0x000fc800078e0abc */
[----:B0-----:R-:W-:-:S05]  /*8570*/  IMAD.IADD R13, R5, 0x1, R13 ;  /* 0x00000001050d7824 */ /* 0x001fca00078e020d */
[C---:B------:R-:W-:Y:S02]  /*8580*/  ISETP.GT.AND P3, PT, R13.reuse, RZ, PT ;  /* 0x000000ff0d00720c */ /* 0x040fe40003f64270 */
[C---:B------:R-:W-:Y:S02]  /*8590*/  ISETP.GT.AND P4, PT, R13.reuse, 0x1, PT ;  /* 0x000000010d00780c */ /* 0x040fe40003f84270 */
[C---:B------:R-:W-:Y:S02]  /*85a0*/  ISETP.GT.AND P6, PT, R13.reuse, 0x28, PT ;  /* 0x000000280d00780c */ /* 0x040fe40003fc4270 */
        /* <DEDUP_REMOVED lines=42> */
[----:B------:R-:W-:Y:S02]  /*8850*/  ISETP.GT.AND P6, PT, R13, 0x38, PT ;  /* 0x000000380d00780c */ /* 0x000fe40003fc4270 */
[----:B------:R-:W-:Y:S02]  /*8860*/  FMNMX.FTZ R14, R177, R14, !PT ;  /* 0x0000000eb10e7209 */ /* 0x000fe40007810000 */
[----:B------:R-:W-:-:S02]  /*8870*/  FSEL R180, R180, -INF , P6 ;  /* 0xff800000b4b47808 */ /* 0x000fc40003000000 */
[----:B------:R-:W-:Y:S02]  /*8880*/  ISETP.GT.AND P5, PT, R13, 0x39, PT ;  /* 0x000000390d00780c */ /* 0x000fe40003fa4270 */
[----:B------:R-:W-:Y:S02]  /*8890*/  FMNMX.FTZ R13, R180, R14, !PT ;  /* 0x0000000eb40d7209 */ /* 0x000fe40007810000 */
[----:B------:R-:W0:Y:S01]  /*88a0*/  SHFL.IDX PT, R14, R6, 0x1, 0x1c1f ;  /* 0x003c1f00060e7f89 */ /* 0x000e2200000e0000 */
[----:B------:R-:W-:-:S04]  /*88b0*/  FSEL R181, R181, -INF , P5 ;  /* 0xff800000b5b57808 */ /* 0x000fc80002800000 */
[----:B------:R-:W-:-:S05]  /*88c0*/  FMNMX.FTZ R13, R181, R13, !PT ;  /* 0x0000000db50d7209 */ /* 0x000fca0007810000 */
[----:B------:R-:W1:Y:S01]  /*88d0*/  SHFL.BFLY PT, R6, R13, 0x2, 0x1f ;  /* 0x0c401f000d067f89 */ /* 0x000e6200000e0000 */
[----:B0-----:R-:W-:-:S05]  /*88e0*/  IMAD.IADD R5, R5, 0x1, R14 ;  /* 0x0000000105057824 */ /* 0x001fca00078e020e */
        /* <DEDUP_REMOVED lines=13> */
[C---:B------:R-:W-:Y:S02]  /*89c0*/  ISETP.GT.AND P6, PT, R5.reuse, 0x18, PT ;  /* 0x000000180500780c */ /* 0x040fe40003fc4270 */
[----:B------:R-:W-:Y:S02]  /*89d0*/  ISETP.GT.AND P3, PT, R5, 0x19, PT ;  /* 0x000000190500780c */ /* 0x000fe40003f64270 */
[----:B------:R-:W-:Y:S02]  /*89e0*/  FSEL R162, R162, -INF , P4 ;  /* 0xff800000a2a27808 */ /* 0x000fe40002000000 */
[----:B------:R-:W-:Y:S02]  /*89f0*/  FMNMX.FTZ R14, R159, R14, !PT ;  /* 0x0000000e9f0e7209 */ /* 0x000fe40007810000 */
        /* <DEDUP_REMOVED lines=9> */
[----:B------:R-:W-:Y:S02]  /*8a90*/  FSEL R171, R171, -INF , P5 ;  /* 0xff800000abab7808 */ /* 0x000fe40002800000 */
[----:B------:R-:W-:Y:S02]  /*8aa0*/  FSEL R174, R174, -INF , P6 ;  /* 0xff800000aeae7808 */ /* 0x000fe40003000000 */
[----:B------:R-:W-:Y:S02]  /*8ab0*/  FSEL R175, R175, -INF , P3 ;  /* 0xff800000afaf7808 */ /* 0x000fe40001800000 */
[----:B------:R-:W-:-:S02]  /*8ac0*/  ISETP.GT.AND P4, PT, R5, 0x30, PT ;  /* 0x000000300500780c */ /* 0x000fc40003f84270 */
[C---:B------:R-:W-:Y:S02]  /*8ad0*/  ISETP.GT.AND P5, PT, R5.reuse, 0x31, PT ;  /* 0x000000310500780c */ /* 0x040fe40003fa4270 */
[C---:B------:R-:W-:Y:S02]  /*8ae0*/  ISETP.GT.AND P6, PT, R5.reuse, 0x38, PT ;  /* 0x000000380500780c */ /* 0x040fe40003fc4270 */
[----:B------:R-:W-:Y:S02]  /*8af0*/  ISETP.GT.AND P3, PT, R5, 0x39, PT ;  /* 0x000000390500780c */ /* 0x000fe40003f64270 */
[----:B------:R-:W-:Y:S02]  /*8b00*/  FMNMX.FTZ R5, R163, R14, !PT ;  /* 0x0000000ea3057209 */ /* 0x000fe40007810000 */
[----:B------:R-:W-:Y:S02]  /*8b10*/  FSEL R178, R178, -INF , P4 ;  /* 0xff800000b2b27808 */ /* 0x000fe40002000000 */
[----:B------:R-:W-:-:S02]  /*8b20*/  FMNMX.FTZ R5, R166, R5, !PT ;  /* 0x00000005a6057209 */ /* 0x000fc40007810000 */
[----:B-1----:R-:W-:Y:S02]  /*8b30*/  FMNMX.FTZ R6, R13, R6, !PT ;  /* 0x000000060d067209 */ /* 0x002fe40007810000 */
[----:B------:R-:W-:Y:S02]  /*8b40*/  FMNMX.FTZ R5, R167, R5, !PT ;  /* 0x00000005a7057209 */ /* 0x000fe40007810000 */
[----:B------:R-:W-:Y:S01]  /*8b50*/  FSEL R179, R179, -INF , P5 ;  /* 0xff800000b3b37808 */ /* 0x000fe20002800000 */
[----:B------:R-:W0:Y:S01]  /*8b60*/  SHFL.BFLY PT, R13, R6, 0x1, 0x1f ;  /* 0x0c201f00060d7f89 */ /* 0x000e2200000e0000 */
[----:B------:R-:W-:Y:S02]  /*8b70*/  FMNMX.FTZ R5, R170, R5, !PT ;  /* 0x00000005aa057209 */ /* 0x000fe40007810000 */
[----:B------:R-:W-:Y:S02]  /*8b80*/  FSEL R182, R182, -INF , P6 ;  /* 0xff800000b6b67808 */ /* 0x000fe40003000000 */
[----:B------:R-:W-:-:S02]  /*8b90*/  FMNMX.FTZ R5, R171, R5, !PT ;  /* 0x00000005ab057209 */ /* 0x000fc40007810000 */
[----:B------:R-:W-:Y:S02]  /*8ba0*/  FSEL R229, R183, -INF , P3 ;  /* 0xff800000b7e57808 */ /* 0x000fe40001800000 */
        /* <DEDUP_REMOVED lines=9> */
[----:B------:R-:W-:Y:S01]  /*8c40*/  FSEL R228, R228, RZ, P4 ;  /* 0x000000ffe4e47208 */ /* 0x000fe20002000000 */
[----:B------:R-:W0:Y:S04]  /*8c50*/  SHFL.BFLY PT, R15, R5, 0x2, 0x1f ;  /* 0x0c401f00050f7f89 */ /* 0x000e2800000e0000 */
        /* <DEDUP_REMOVED lines=14> */
[----:B------:R-:W-:-:S03]  /*8d40*/  FFMA.FTZ R173, R181, UR4, -R228 ;  /* 0x00000004b5ad7c23 */ /* 0x000fc600080108e4 */
[----:B------:R-:W-:Y:S01]  /*8d50*/  MUFU.EX2 R152, R152 ;  /* 0x0000009800987308 */ /* 0x000fe20000000800 */
[----:B0-----:R-:W-:Y:S01]  /*8d60*/  FMNMX.FTZ R5, R5, R15, !PT ;  /* 0x0000000f05057209 */ /* 0x001fe20007810000 */
[--C-:B------:R-:W-:Y:S01]  /*8d70*/  FFMA.FTZ R15, R169, UR4, -R228.reuse ;  /* 0x00000004a90f7c23 */ /* 0x100fe200080108e4 */
[----:B------:R-:W-:-:S03]  /*8d80*/  FFMA.FTZ R169, R177, UR4, -R228 ;  /* 0x00000004b1a97c23 */ /* 0x000fc600080108e4 */
[----:B------:R-:W0:Y:S02]  /*8d90*/  SHFL.BFLY PT, R164, R5, 0x1, 0x1f ;  /* 0x0c201f0005a47f89 */ /* 0x000e2400000e0000 */
[----:B------:R-:W-:Y:S08]  /*8da0*/  MUFU.EX2 R153, R153 ;  /* 0x0000009900997308 */ /* 0x000ff00000000800 */
[----:B------:R-:W-:Y:S08]  /*8db0*/  MUFU.EX2 R156, R156 ;  /* 0x0000009c009c7308 */ /* 0x000ff00000000800 */
[----:B------:R-:W-:Y:S01]  /*8dc0*/  MUFU.EX2 R157, R157 ;  /* 0x0000009d009d7308 */ /* 0x000fe20000000800 */
[----:B0-----:R-:W-:-:S07]  /*8dd0*/  FMNMX.FTZ R5, R5, R164, !PT ;  /* 0x000000a405057209 */ /* 0x001fce0007810000 */
[----:B------:R-:W-:Y:S01]  /*8de0*/  MUFU.EX2 R161, R161 ;  /* 0x000000a100a17308 */ /* 0x000fe20000000800 */
[C---:B------:R-:W-:Y:S01]  /*8df0*/  FSETP.NEU.FTZ.AND P3, PT, R5.reuse, -INF , PT ;  /* 0xff8000000500780b */ /* 0x040fe20003f7d000 */
[----:B------:R-:W-:-:S06]  /*8e00*/  FMUL.FTZ R164, R5, UR4 ;  /* 0x0000000405a47c20 */ /* 0x000fcc0008410000 */
[----:B------:R-:W-:Y:S01]  /*8e10*/  MUFU.EX2 R160, R160 ;  /* 0x000000a000a07308 */ /* 0x000fe20000000800 */
[----:B------:R-:W-:-:S05]  /*8e20*/  FSEL R164, R164, RZ, P3 ;  /* 0x000000ffa4a47208 */ /* 0x000fca0001800000 */
[--C-:B------:R-:W-:Y:S01]  /*8e30*/  FFMA.FTZ R165, R155, UR4, -R164.reuse ;  /* 0x000000049ba57c23 */ /* 0x100fe200080108a4 */
[--C-:B------:R-:W-:Y:S01]  /*8e40*/  FFMA.FTZ R155, R158, UR4, -R164.reuse ;  /* 0x000000049e9b7c23 */ /* 0x100fe200080108a4 */
[--C-:B------:R-:W-:Y:S01]  /*8e50*/  FFMA.FTZ R158, R162, UR4, -R164.reuse ;  /* 0x00000004a29e7c23 */ /* 0x100fe200080108a4 */
[--C-:B------:R-:W-:Y:S01]  /*8e60*/  FFMA.FTZ R162, R163, UR4, -R164.reuse ;  /* 0x00000004a3a27c23 */ /* 0x100fe200080108a4 */
[--C-:B------:R-:W-:Y:S01]  /*8e70*/  FFMA.FTZ R176, R166, UR4, -R164.reuse ;  /* 0x00000004a6b07c23 */ /* 0x100fe200080108a4 */
[----:B------:R-:W-:Y:S01]  /*8e80*/  FSEL R163, R6, RZ, P4 ;  /* 0x000000ff06a37208 */ /* 0x000fe20002000000 */
[--C-:B------:R-:W-:Y:S01]  /*8e90*/  FFMA.FTZ R154, R154, UR4, -R164.reuse ;  /* 0x000000049a9a7c23 */ /* 0x100fe200080108a4 */
[----:B------:R-:W-:Y:S01]  /*8ea0*/  FSEL R166, R5, RZ, P3 ;  /* 0x000000ff05a67208 */ /* 0x000fe20001800000 */
[----:B------:R-:W-:Y:S01]  /*8eb0*/  FFMA.FTZ R177, R167, UR4, -R164 ;  /* 0x00000004a7b17c23 */ /* 0x000fe200080108a4 */
[----:B------:R-:W-:Y:S01]  /*8ec0*/  ISETP.NE.AND P3, PT, R22, RZ, PT ;  /* 0x000000ff1600720c */ /* 0x000fe20003f65270 */
[----:B------:R-:W-:Y:S01]  /*8ed0*/  FADD.FTZ R163, -R163, R10 ;  /* 0x0000000aa3a37221 */ /* 0x000fe20000010100 */
[----:B------:R-:W-:Y:S01]  /*8ee0*/  MUFU.EX2 R165, R165 ;  /* 0x000000a500a57308 */ /* 0x000fe20000000800 */
[----:B------:R-:W-:Y:S01]  /*8ef0*/  FADD.FTZ R166, -R166, R11 ;  /* 0x0000000ba6a67221 */ /* 0x000fe20000010100 */
[----:B------:R-:W-:-:S02]  /*8f00*/  @!P2 VIADD R11, R9, 0x38840 ;  /* 0x00038840090ba836 */ /* 0x000fc40000000000 */
[----:B------:R-:W-:Y:S01]  /*8f10*/  FMUL.FTZ R163, R163, UR4 ;  /* 0x00000004a3a37c20 */ /* 0x000fe20008410000 */
[--C-:B------:R-:W-:Y:S01]  /*8f20*/  FFMA.FTZ R159, R159, UR4, -R164.reuse ;  /* 0x000000049f9f7c23 */ /* 0x100fe200080108a4 */
[----:B------:R-:W-:Y:S01]  /*8f30*/  FMUL.FTZ R166, R166, UR4 ;  /* 0x00000004a6a67c20 */ /* 0x000fe20008410000 */
[--C-:B------:R-:W-:Y:S01]  /*8f40*/  FFMA.FTZ R10, R170, UR4, -R164.reuse ;  /* 0x00000004aa0a7c23 */ /* 0x100fe200080108a4 */
[----:B------:R-:W-:Y:S01]  /*8f50*/  @!P2 PRMT R11, RZ, 0x654, R11 ;  /* 0x00000654ff0ba816 */ /* 0x000fe2000000000b */
[----:B------:R-:W-:Y:S01]  /*8f60*/  MUFU.EX2 R154, R154 ;  /* 0x0000009a009a7308 */ /* 0x000fe20000000800 */
[--C-:B------:R-:W-:Y:S01]  /*8f70*/  FFMA.FTZ R179, R179, UR4, -R164.reuse ;  /* 0x00000004b3b37c23 */ /* 0x100fe200080108a4 */
[----:B------:R-:W-:Y:S01]  /*8f80*/  FFMA.FTZ R182, R182, UR4, -R164 ;  /* 0x00000004b6b67c23 */ /* 0x000fe200080108a4 */
[----:B------:R-:W-:Y:S01]  /*8f90*/  @!P3 IMAD R167, R12, 0x40, R18 ;  /* 0x000000400ca7b824 */ /* 0x000fe200078e0212 */
[----:B------:R0:W-:Y:S01]  /*8fa0*/  @!P2 SYNCS.ARRIVE.TRANS64.RED.A1T0 RZ, [R11+URZ], RZ ;  /* 0x000000ff0bffa9a7 */ /* 0x0001e2000810043f */
[--C-:B------:R-:W-:Y:S01]  /*8fb0*/  FFMA.FTZ R12, R174, UR4, -R164.reuse ;  /* 0x00000004ae0c7c23 */ /* 0x100fe200080108a4 */
[----:B------:R-:W-:Y:S01]  /*8fc0*/  FFMA.FTZ R171, R171, UR4, -R164 ;  /* 0x00000004abab7c23 */ /* 0x000fe200080108a4 */
[----:B------:R-:W-:Y:S01]  /*8fd0*/  @!P3 IMAD R167, R167, 0x4, R16 ;  /* 0x00000004a7a7b824 */ /* 0x000fe200078e0210 */
[----:B------:R-:W1:Y:S01]  /*8fe0*/  MUFU.EX2 R163, R163 ;  /* 0x000000a300a37308 */ /* 0x000e620000000800 */
[--C-:B------:R-:W-:Y:S01]  /*8ff0*/  FFMA.FTZ R175, R175, UR4, -R164.reuse ;  /* 0x00000004afaf7c23 */ /* 0x100fe200080108a4 */
[--C-:B------:R-:W-:Y:S01]  /*9000*/  FFMA.FTZ R178, R178, UR4, -R164.reuse ;  /* 0x00000004b2b27c23 */ /* 0x100fe200080108a4 */
[----:B------:R-:W-:Y:S01]  /*9010*/  FFMA.FTZ R164, R229, UR4, -R164 ;  /* 0x00000004e5a47c23 */ /* 0x000fe200080108a4 */
[----:B------:R-:W-:-:S04]  /*9020*/  @!P2 VIADD R9, R9, 0x38860 ;  /* 0x000388600909a836 */ /* 0x000fc80000000000 */
[----:B------:R-:W2:Y:S01]  /*9030*/  MUFU.EX2 R166, R166 ;  /* 0x000000a600a67308 */ /* 0x000ea20000000800 */
[----:B------:R-:W-:-:S07]  /*9040*/  @!P2 PRMT R9, RZ, 0x654, R9 ;  /* 0x00000654ff09a816 */ /* 0x000fce0000000009 */
[----:B------:R-:W3:Y:S01]  /*9050*/  MUFU.EX2 R155, R155 ;  /* 0x0000009b009b7308 */ /* 0x000ee20000000800 */
[----:B-1----:R-:W-:Y:S01]  /*9060*/  @!P3 STS [R167+0x38400], R163 ;  /* 0x038400a3a700b388 */ /* 0x002fe20000000800 */
[-C--:B------:R-:W-:Y:S01]  /*9070*/  FMUL.FTZ R24, R24, R163.reuse ;  /* 0x000000a318187220 */ /* 0x080fe20000410000 */
[-C--:B------:R-:W-:Y:S01]  /*9080*/  FMUL.FTZ R25, R25, R163.reuse ;  /* 0x000000a319197220 */ /* 0x080fe20000410000 */
[-C--:B------:R-:W-:Y:S01]  /*9090*/  FMUL.FTZ R28, R28, R163.reuse ;  /* 0x000000a31c1c7220 */ /* 0x080fe20000410000 */
[-C--:B------:R-:W-:Y:S01]  /*90a0*/  FMUL.FTZ R29, R29, R163.reuse ;  /* 0x000000a31d1d7220 */ /* 0x080fe20000410000 */
[-C--:B------:R-:W-:Y:S01]  /*90b0*/  FMUL.FTZ R32, R32, R163.reuse ;  /* 0x000000a320207220 */ /* 0x080fe20000410000 */
[-C--:B------:R-:W-:Y:S01]  /*90c0*/  FMUL.FTZ R33, R33, R163.reuse ;  /* 0x000000a321217220 */ /* 0x080fe20000410000 */
[----:B------:R-:W1:Y:S01]  /*90d0*/  MUFU.EX2 R159, R159 ;  /* 0x0000009f009f7308 */ /* 0x000e620000000800 */
[----:B--2---:R2:W-:Y:S01]  /*90e0*/  @!P3 STS [R167+0x38420], R166 ;  /* 0x038420a6a700b388 */ /* 0x0045e20000000800 */
[----:B------:R-:W-:Y:S01]  /*90f0*/  FFMA.FTZ R8, R166, R8, R154 ;  /* 0x00000008a6087223 */ /* 0x000fe2000001009a */
[-C--:B------:R-:W-:Y:S01]  /*9100*/  FMUL.FTZ R36, R36, R163.reuse ;  /* 0x000000a324247220 */ /* 0x080fe20000410000 */
[-C--:B------:R-:W-:Y:S01]  /*9110*/  FMUL.FTZ R37, R37, R163.reuse ;  /* 0x000000a325257220 */ /* 0x080fe20000410000 */
[-C--:B------:R-:W-:Y:S01]  /*9120*/  FMUL.FTZ R40, R40, R163.reuse ;  /* 0x000000a328287220 */ /* 0x080fe20000410000 */
[----:B------:R-:W-:Y:S01]  /*9130*/  FADD.FTZ R170, R165, R8 ;  /* 0x00000008a5aa7221 */ /* 0x000fe20000010000 */
[-C--:B------:R-:W-:Y:S01]  /*9140*/  FMUL.FTZ R41, R41, R163.reuse ;  /* 0x000000a329297220 */ /* 0x080fe20000410000 */
[----:B------:R-:W4:Y:S01]  /*9150*/  MUFU.EX2 R158, R158 ;  /* 0x0000009e009e7308 */ /* 0x000f220000000800 */
[----:B------:R-:W-:Y:S01]  /*9160*/  FMUL.FTZ R44, R44, R163 ;  /* 0x000000a32c2c7220 */ /* 0x000fe20000410000 */
[----:B---3--:R-:W-:Y:S01]  /*9170*/  FADD.FTZ R170, R155, R170 ;  /* 0x000000aa9baa7221 */ /* 0x008fe20000010000 */
[----:B--2---:R-:W-:Y:S01]  /*9180*/  FFMA.FTZ R167, R163, R7, R152 ;  /* 0x00000007a3a77223 */ /* 0x004fe20000010098 */
[----:B------:R-:W-:Y:S01]  /*9190*/  F2FP.BF16.F32.PACK_AB R152, R153, R152 ;  /* 0x000000989998723e */ /* 0x000fe200000010ff */
[-C--:B------:R-:W-:Y:S01]  /*91a0*/  FMUL.FTZ R45, R45, R163.reuse ;  /* 0x000000a32d2d7220 */ /* 0x080fe20000410000 */
[-C--:B------:R-:W-:Y:S01]  /*91b0*/  FMUL.FTZ R48, R48, R163.reuse ;  /* 0x000000a330307220 */ /* 0x080fe20000410000 */
[----:B------:R-:W-:Y:S01]  /*91c0*/  FADD.FTZ R167, R153, R167 ;  /* 0x000000a799a77221 */ /* 0x000fe20000010000 */
[----:B------:R-:W2:Y:S01]  /*91d0*/  MUFU.EX2 R162, R162 ;  /* 0x000000a200a27308 */ /* 0x000ea20000000800 */
[----:B-1----:R-:W-:Y:S01]  /*91e0*/  FADD.FTZ R170, R159, R170 ;  /* 0x000000aa9faa7221 */ /* 0x002fe20000010000 */
[----:B------:R-:W-:Y:S01]  /*91f0*/  F2FP.BF16.F32.PACK_AB R153, R165, R154 ;  /* 0x0000009aa599723e */ /* 0x000fe200000010ff */
[----:B------:R-:W-:Y:S01]  /*9200*/  FADD.FTZ R167, R156, R167 ;  /* 0x000000a79ca77221 */ /* 0x000fe20000010000 */
[----:B------:R-:W-:Y:S01]  /*9210*/  F2FP.BF16.F32.PACK_AB R154, R183, R156 ;  /* 0x0000009cb79a723e */ /* 0x000fe200000010ff */
[----:B------:R-:W-:Y:S01]  /*9220*/  FMUL.FTZ R49, R49, R163 ;  /* 0x000000a331317220 */ /* 0x000fe20000410000 */
[----:B------:R-:W-:Y:S01]  /*9230*/  F2FP.BF16.F32.PACK_AB R156, R161, R157 ;  /* 0x0000009da19c723e */ /* 0x000fe200000010ff */
[----:B------:R-:W-:Y:S01]  /*9240*/  FADD.FTZ R167, R183, R167 ;  /* 0x000000a7b7a77221 */ /* 0x000fe20000010000 */
[----:B------:R-:W1:Y:S01]  /*9250*/  MUFU.EX2 R13, R13 ;  /* 0x0000000d000d7308 */ /* 0x000e620000000800 */
[----:B----4-:R-:W-:Y:S01]  /*9260*/  FADD.FTZ R170, R158, R170 ;  /* 0x000000aa9eaa7221 */ /* 0x010fe20000010000 */
[----:B------:R-:W-:Y:S01]  /*9270*/  F2FP.BF16.F32.PACK_AB R155, R159, R155 ;  /* 0x0000009b9f9b723e */ /* 0x000fe200000010ff */
[----:B------:R-:W-:Y:S01]  /*9280*/  BAR.SYNC.DEFER_BLOCKING 0xf, 0x100 ;  /* 0x03c4000000007b1d */ /* 0x000fe20000010000 */
[----:B------:R-:W-:Y:S01]  /*9290*/  FADD.FTZ R167, R157, R167 ;  /* 0x000000a79da77221 */ /* 0x000fe20000010000 */
[-C--:B------:R-:W-:Y:S01]  /*92a0*/  FMUL.FTZ R52, R52, R163.reuse ;  /* 0x000000a334347220 */ /* 0x080fe20000410000 */
[-C--:B------:R-:W-:Y:S01]  /*92b0*/  FMUL.FTZ R53, R53, R163.reuse ;  /* 0x000000a335357220 */ /* 0x080fe20000410000 */
[-C--:B------:R-:W-:Y:S01]  /*92c0*/  FMUL.FTZ R56, R56, R163.reuse ;  /* 0x000000a338387220 */ /* 0x080fe20000410000 */
[-C--:B------:R-:W-:Y:S01]  /*92d0*/  FMUL.FTZ R57, R57, R163.reuse ;  /* 0x000000a339397220 */ /* 0x080fe20000410000 */
[----:B------:R-:W-:Y:S01]  /*92e0*/  MUFU.EX2 R176, R176 ;  /* 0x000000b000b07308 */ /* 0x000fe20000000800 */
        /* <DEDUP_REMOVED lines=54> */
[----:B-1----:R-:W-:Y:S01]  /*9650*/  F2FP.BF16.F32.PACK_AB R158, R13, R160 ;  /* 0x000000a00d9e723e */ /* 0x002fe200000010ff */
[----:B0-----:R0:W1:Y:S01]  /*9660*/  MUFU.EX2 R11, R171 ;  /* 0x000000ab000b7308 */ /* 0x0010620000000800 */
[----:B--2---:R-:W-:Y:S01]  /*9670*/  F2FP.BF16.F32.PACK_AB R159, R177, R176 ;  /* 0x000000b0b19f723e */ /* 0x004fe200000010ff */
[-C--:B------:R-:W-:Y:S01]  /*9680*/  FMUL.FTZ R26, R26, R166.reuse ;  /* 0x000000a61a1a7220 */ /* 0x080fe20000410000 */
[-C--:B------:R-:W-:Y:S01]  /*9690*/  FMUL.FTZ R27, R27, R166.reuse ;  /* 0x000000a61b1b7220 */ /* 0x080fe20000410000 */
[-C--:B------:R-:W-:Y:S01]  /*96a0*/  FMUL.FTZ R30, R30, R166.reuse ;  /* 0x000000a61e1e7220 */ /* 0x080fe20000410000 */
[-C--:B------:R-:W-:Y:S01]  /*96b0*/  FMUL.FTZ R31, R31, R166.reuse ;  /* 0x000000a61f1f7220 */ /* 0x080fe20000410000 */
[-C--:B------:R-:W-:Y:S01]  /*96c0*/  FMUL.FTZ R34, R34, R166.reuse ;  /* 0x000000a622227220 */ /* 0x080fe20000410000 */
[----:B------:R-:W-:Y:S01]  /*96d0*/  FMUL.FTZ R35, R35, R166 ;  /* 0x000000a623237220 */ /* 0x000fe20000410000 */
[----:B------:R-:W-:Y:S01]  /*96e0*/  MUFU.EX2 R12, R12 ;  /* 0x0000000c000c7308 */ /* 0x000fe20000000800 */
[----:B0-----:R-:W-:-:S02]  /*96f0*/  IMAD R171, R2, 0x1000, R19 ;  /* 0x0000100002ab7824 */ /* 0x001fc400078e0213 */
[-C--:B------:R-:W-:Y:S01]  /*9700*/  FMUL.FTZ R38, R38, R166.reuse ;  /* 0x000000a626267220 */ /* 0x080fe20000410000 */
[-C--:B------:R-:W-:Y:S01]  /*9710*/  FMUL.FTZ R39, R39, R166.reuse ;  /* 0x000000a627277220 */ /* 0x080fe20000410000 */
[-C--:B------:R-:W-:Y:S01]  /*9720*/  FMUL.FTZ R42, R42, R166.reuse ;  /* 0x000000a62a2a7220 */ /* 0x080fe20000410000 */
[-C--:B------:R-:W-:Y:S01]  /*9730*/  FMUL.FTZ R43, R43, R166.reuse ;  /* 0x000000a62b2b7220 */ /* 0x080fe20000410000 */
[----:B------:R-:W-:Y:S01]  /*9740*/  R2UR UR10, R171 ;  /* 0x00000000ab0a72ca */ /* 0x000fe200000e0000 */
        /* <DEDUP_REMOVED lines=10> */
[----:B0-----:R-:W-:Y:S01]  /*97f0*/  FADD.FTZ R175, R161, R167 ;  /* 0x000000a7a1af7221 */ /* 0x001fe20000010000 */
[-C--:B------:R-:W-:Y:S01]  /*9800*/  FMUL.FTZ R62, R62, R166.reuse ;  /* 0x000000a63e3e7220 */ /* 0x080fe20000410000 */
[-C--:B------:R-:W-:Y:S01]  /*9810*/  FMUL.FTZ R63, R63, R166.reuse ;  /* 0x000000a63f3f7220 */ /* 0x080fe20000410000 */
[-C--:B------:R-:W-:Y:S01]  /*9820*/  FMUL.FTZ R66, R66, R166.reuse ;  /* 0x000000a642427220 */ /* 0x080fe20000410000 */
[----:B------:R-:W-:Y:S01]  /*9830*/  FADD.FTZ R175, R160, R175 ;  /* 0x000000afa0af7221 */ /* 0x000fe20000010000 */
        /* <DEDUP_REMOVED lines=49> */
[----:B---3--:R-:W-:Y:S01]  /*9b50*/  F2FP.BF16.F32.PACK_AB R160, R15, R14 ;  /* 0x0000000e0fa0723e */ /* 0x008fe200000010ff */
[----:B------:R3:W4:Y:S01]  /*9b60*/  MUFU.EX2 R174, R164 ;  /* 0x000000a400ae7308 */ /* 0x0007220000000800 */
[----:B-1----:R-:W-:Y:S01]  /*9b70*/  F2FP.BF16.F32.PACK_AB R161, R11, R10 ;  /* 0x0000000a0ba1723e */ /* 0x002fe200000010ff */
[----:B------:R1:W-:Y:S01]  /*9b80*/  STSM.16.M88.4 [R23+0x36400], R152 ;  /* 0x0364009817007844 */ /* 0x0003e20000000200 */
[----:B------:R-:W-:Y:S01]  /*9b90*/  F2FP.BF16.F32.PACK_AB R162, R21, R20 ;  /* 0x0000001415a2723e */ /* 0x000fe200000010ff */
[----:B------:R-:W-:Y:S01]  /*9ba0*/  FADD.FTZ R170, R176, R170 ;  /* 0x000000aab0aa7221 */ /* 0x000fe20000010000 */
[----:B--2---:R-:W-:Y:S01]  /*9bb0*/  F2FP.BF16.F32.PACK_AB R163, R7, R12 ;  /* 0x0000000c07a3723e */ /* 0x004fe200000010ff */
[----:B------:R2:W-:Y:S01]  /*9bc0*/  STSM.16.M88.4 [R186], R156 ;  /* 0x0000009cba007844 */ /* 0x0005e20000000200 */
[----:B0-----:R-:W-:Y:S01]  /*9bd0*/  F2FP.BF16.F32.PACK_AB R165, R179, R8 ;  /* 0x00000008b3a5723e */ /* 0x001fe200000010ff */
[----:B------:R-:W-:Y:S01]  /*9be0*/  FADD.FTZ R175, R13, R175 ;  /* 0x000000af0daf7221 */ /* 0x000fe20000010000 */
[----:B---3--:R-:W-:Y:S01]  /*9bf0*/  F2FP.BF16.F32.PACK_AB R164, R169, R168 ;  /* 0x000000a8a9a4723e */ /* 0x008fe200000010ff */
[----:B------:R2:W-:Y:S01]  /*9c00*/  STSM.16.M88.4 [R184], R160 ;  /* 0x000000a0b8007844 */ /* 0x0005e20000000200 */
[----:B------:R-:W-:Y:S01]  /*9c10*/  F2FP.BF16.F32.PACK_AB R166, R173, R172 ;  /* 0x000000acada6723e */ /* 0x000fe200000010ff */
[----:B------:R-:W-:Y:S01]  /*9c20*/  FADD.FTZ R170, R177, R170 ;  /* 0x000000aab1aa7221 */ /* 0x000fe20000010000 */
[----:B------:R-:W-:Y:S01]  /*9c30*/  FADD.FTZ R175, R14, R175 ;  /* 0x000000af0eaf7221 */ /* 0x000fe20000010000 */
[----:B------:R-:W-:-:S02]  /*9c40*/  PLOP3.LUT P3, PT, PT, PT, UP0, 0x80, 0x0 ;  /* 0x000000000000781c */ /* 0x000fc40003f6f008 */
[----:B------:R-:W-:Y:S01]  /*9c50*/  FADD.FTZ R170, R10, R170 ;  /* 0x000000aa0aaa7221 */ /* 0x000fe20000010000 */
[----:B----4-:R-:W-:Y:S01]  /*9c60*/  F2FP.BF16.F32.PACK_AB R167, R174, R182 ;  /* 0x000000b6aea7723e */ /* 0x010fe200000010ff */
[----:B------:R-:W-:Y:S01]  /*9c70*/  FADD.FTZ R175, R15, R175 ;  /* 0x000000af0faf7221 */ /* 0x000fe20000010000 */
[----:B------:R-:W-:Y:S02]  /*9c80*/  IMAD.MOV.U32 R10, RZ, RZ, R6 ;  /* 0x000000ffff0a7224 */ /* 0x000fe400078e0006 */
[----:B------:R-:W-:Y:S01]  /*9c90*/  FADD.FTZ R11, R11, R170 ;  /* 0x000000aa0b0b7221 */ /* 0x000fe20000010000 */
[----:B------:R2:W-:Y:S01]  /*9ca0*/  STSM.16.M88.4 [R185], R164 ;  /* 0x000000a4b9007844 */ /* 0x0005e20000000200 */
[----:B------:R-:W-:Y:S01]  /*9cb0*/  WARPGROUP.ARRIVE ;  /* 0x00000000000079c5 */ /* 0x000fe20000000000 */
[----:B------:R-:W-:Y:S01]  /*9cc0*/  FADD.FTZ R20, R20, R175 ;  /* 0x000000af14147221 */ /* 0x000fe20000010000 */
[----:B------:R-:W-:Y:S01]  /*9cd0*/  FADD.FTZ R12, R12, R11 ;  /* 0x0000000b0c0c7221 */ /* 0x000fe20000010000 */
[----:B------:R-:W-:-:S02]  /*9ce0*/  IMAD.MOV.U32 R11, RZ, RZ, R5 ;  /* 0x000000ffff0b7224 */ /* 0x000fc400078e0005 */
[----:B------:R-:W-:Y:S01]  /*9cf0*/  FADD.FTZ R21, R21, R20 ;  /* 0x0000001415157221 */ /* 0x000fe20000010000 */
[----:B------:R-:W-:Y:S01]  /*9d00*/  HGMMA.64x256x16.F32.BF16 R24, R152, gdesc[UR8].tnspB, R24, gsb0 ;  /* 0x43e0000898187df0 */ /* 0x000fe20008001818 */
[----:B------:R-:W-:Y:S01]  /*9d10*/  UMOV UR11, 0x40000040 ;  /* 0x40000040000b7882 */ /* 0x000fe20000000000 */
        /* <DEDUP_REMOVED lines=10> */
[----:B------:R-:W-:Y:S02]  /*9dc0*/  WARPGROUP.DEPBAR.LE gsb0, 0x0 ;  /* 0x00008000000079c5 */ /* 0x000fe40000010000 */
[----:B-1----:R-:W-:Y:S01]  /*9dd0*/  VIADD R152, R171, 0x80 ;  /* 0x00000080ab987836 */ /* 0x002fe20000000000 */
[----:B------:R-:W-:-:S04]  /*9de0*/  WARPGROUP.ARRIVE ;  /* 0x00000000000079c5 */ /* 0x000fc80000000000 */
[----:B------:R-:W-:Y:S01]  /*9df0*/  R2UR UR10, R152 ;  /* 0x00000000980a72ca */ /* 0x000fe200000e0000 */
[C---:B------:R-:W-:Y:S02]  /*9e00*/  VIADD R152, R171.reuse, 0x100 ;  /* 0x00000100ab987836 */ /* 0x040fe40000000000 */
[----:B------:R-:W-:-:S10]  /*9e10*/  VIADD R171, R171, 0x180 ;  /* 0x00000180abab7836 */ /* 0x000fd40000000000 */
        /* <DEDUP_REMOVED lines=24> */
.L_x_8143:
[----:B------:R-:W-:-:S06]  /*9fa0*/  UISETP.GE.AND UP0, UPT, UR6, UR43, UPT ;  /* 0x0000002b0600728c */ /* 0x000fcc000bf06270 */
[----:B------:R-:W-:-:S13]  /*9fb0*/  PLOP3.LUT P1, PT, PT, PT, UP0, 0x80, 0x0 ;  /* 0x000000000000781c */ /* 0x000fda0003f2f008 */
[----:B------:R-:W-:Y:S05]  /*9fc0*/  @!P1 BRA `(.L_x_8153) ;  /* 0x0000002c00409947 */ /* 0x000fea0003800000 */
[----:B------:R-:W-:Y:S01]  /*9fd0*/  IMAD.MOV.U32 R228, RZ, RZ, R5 ;  /* 0x000000ffffe47224 */ /* 0x000fe200078e0005 */
[----:B------:R-:W-:Y:S01]  /*9fe0*/  ULDC UR4, c[0x0][0xa80] ;  /* 0x0002a00000047ab9 */ /* 0x000fe20000000800 */
[----:B------:R-:W-:Y:S02]  /*9ff0*/  IMAD.MOV.U32 R10, RZ, RZ, R6 ;  /* 0x000000ffff0a7224 */ /* 0x000fe400078e0006 */
[----:B------:R-:W-:-:S07]  /*a000*/  IMAD.MOV.U32 R187, RZ, RZ, R2 ;  /* 0x000000ffffbb7224 */ /* 0x000fce00078e0002 */
.L_x_8162:
[----:B------:R-:W-:-:S05]  /*a010*/  VIADD R2, R187, 0x1 ;  /* 0x00000001bb027836 */ /* 0x000fca0000000000 */
[----:B------:R-:W-:-:S04]  /*a020*/  ISETP.NE.AND P1, PT, R2, 0x2, PT ;  /* 0x000000020200780c */ /* 0x000fc80003f25270 */
[----:B------:R-:W-:Y:S02]  /*a030*/  SEL R5, RZ, 0x1, P1 ;  /* 0x00000001ff057807 */ /* 0x000fe40000800000 */
[----:B------:R-:W-:Y:S02]  /*a040*/  SEL R2, R2, RZ, P1 ;  /* 0x000000ff02027207 */ /* 0x000fe40000800000 */
[----:B------:R-:W-:-:S13]  /*a050*/  R2UR UR5, R5 ;  /* 0x00000000050572ca */ /* 0x000fda00000e0000 */
[----:B------:R-:W-:Y:S01]  /*a060*/  ULOP3.LUT UR37, UR37, UR5, URZ, 0x3c, !UPT ;  /* 0x0000000525257292 */ /* 0x000fe2000f8e3c3f */
[----:B----4-:R-:W-:Y:S11]  /*a070*/  @!P0 BRA `(.L_x_8154) ;  /* 0x0000000000048947 */ /* 0x010ff60003800000 */
[----:B------:R-:W-:Y:S01]  /*a080*/  BPT.TRAP 0x1 ;  /* 0x000000040000795c */ /* 0x000fe20000300000 */
.L_x_8154:
[----:B------:R-:W-:Y:S02]  /*a090*/  IMAD.U32 R5, RZ, RZ, UR37 ;  /* 0x00000025ff057e24 */ /* 0x000fe4000f8e00ff */
[----:B0-2---:R-:W-:-:S03]  /*a0a0*/  IMAD R9, R2, 0x8, R16 ;  /* 0x0000000802097824 */ /* 0x005fc600078e0210 */
[----:B------:R-:W-:-:S04]  /*a0b0*/  SHF.L.U32 R5, R5, 0x1f, RZ ;  /* 0x0000001f05057819 */ /* 0x000fc800000006ff */
[----:B------:R0:W1:Y:S01]  /*a0c0*/  SYNCS.PHASECHK.TRANS64.TRYWAIT P1, [R9+URZ+0x38830], R5 ;  /* 0x03883005090075a7 */ /* 0x000062000802017f */
[----:B------:R-:W-:Y:S05]  /*a0d0*/  @!P0 BRA `(.L_x_8155) ;  /* 0x0000000000048947 */ /* 0x000fea0003800000 */
[----:B------:R-:W-:Y:S01]  /*a0e0*/  BPT.TRAP 0x1 ;  /* 0x000000040000795c */ /* 0x000fe20000300000 */
.L_x_8155:
[----:B------:R-:W-:Y:S01]  /*a0f0*/  IMAD R6, R2, 0x200, R0 ;  /* 0x0000020002067824 */ /* 0x000fe200078e0200 */
[----:B-1----:R-:W-:Y:S06]  /*a100*/  @P1 BRA `(.L_x_8156) ;  /* 0x0000000000081947 */ /* 0x002fec0003800000 */
[----:B------:R-:W1:Y:S02]  /*a110*/  SYNCS.PHASECHK.TRANS64.TRYWAIT P1, [R9+URZ+0x38830], R5 ;  /* 0x03883005090075a7 */ /* 0x000e64000802017f */
[----:B-1----:R-:W-:Y:S05]  /*a120*/  @!P1 BRA `(.L_x_8157) ;  /* 0x0000010c003c9947 */ /* 0x002fea0003800000 */
.L_x_8156:
        /* <DEDUP_REMOVED lines=22> */
.L_x_8158:
[----:B------:R2:W3:Y:S01]  /*a290*/  SYNCS.PHASECHK.TRANS64.TRYWAIT P1, [R9+URZ+0x38850], R5 ;  /* 0x03885005090075a7 */ /* 0x0004e2000802017f */
[----:B------:R-:W-:Y:S05]  /*a2a0*/  @!P0 BRA `(.L_x_8159) ;  /* 0x0000000000048947 */ /* 0x000fea0003800000 */
[----:B------:R-:W-:Y:S01]  /*a2b0*/  BPT.TRAP 0x1 ;  /* 0x000000040000795c */ /* 0x000fe20000300000 */
.L_x_8159:
[----:B---3--:R-:W-:Y:S05]  /*a2c0*/  @P1 BRA `(.L_x_8160) ;  /* 0x0000000000081947 */ /* 0x008fea0003800000 */
[----:B------:R-:W3:Y:S02]  /*a2d0*/  SYNCS.PHASECHK.TRANS64.TRYWAIT P1, [R9+URZ+0x38850], R5 ;  /* 0x03885005090075a7 */ /* 0x000ee4000802017f */
[----:B---3--:R-:W-:Y:S05]  /*a2e0*/  @!P1 BRA `(.L_x_8161) ;  /* 0x0000010800e09947 */ /* 0x008fea0003800000 */
.L_x_8160:
        /* <DEDUP_REMOVED lines=12> */
[----:B------:R-:W-:Y:S01]  /*a3b0*/  UISETP.GT.AND UP0, UPT, UR6, UR43, UPT ;  /* 0x0000002b0600728c */ /* 0x000fe2000bf04270 */
[----:B------:R-:W-:Y:S01]  /*a3c0*/  IMAD.MOV.U32 R13, RZ, RZ, 0x4 ;  /* 0x00000004ff0d7424 */ /* 0x000fe200078e00ff */
[----:B------:R-:W-:Y:S01]  /*a3d0*/  R2UR UR30, R6 ;  /* 0x00000000061e72ca */ /* 0x000fe200000e0000 */
[----:B------:R-:W-:Y:S01]  /*a3e0*/  VIADD R6, R4, 0x4 ;  /* 0x0000000404067836 */ /* 0x000fe20000000000 */
[----:B------:R-:W-:-:S02]  /*a3f0*/  UIADD3 UR6, UR6, -0x1, URZ ;  /* 0xffffffff06067890 */ /* 0x000fc4000fffe03f */
[----:B------:R-:W-:Y:S01]  /*a400*/  HGMMA.64x64x16.F32.BF16 R152, gdesc[UR24], R152, gsb0 ;  /* 0x00e00000189879f0 */ /* 0x000fe20008001898 */
[----:B0-----:R-:W-:Y:S02]  /*a410*/  SHF.R.U32.HI R11, RZ, 0x7, R11 ;  /* 0x00000007ff0b7819 */ /* 0x001fe4000001160b */
[----:B------:R-:W-:Y:S02]  /*a420*/  WARPGROUP.DEPBAR.LE gsb0, 0x0 ;  /* 0x00008000000079c5 */ /* 0x000fe40000010000 */
        /* <DEDUP_REMOVED lines=336> */
[----:B------:R-:W-:-:S03]  /*b930*/  FMNMX.FTZ R5, R167, R5, !PT ;  /* 0x00000005a7057209 */ /* 0x000fc60007810000 */
[----:B------:R-:W-:Y:S01]  /*b940*/  FMUL.FTZ R188, R6, UR4 ;  /* 0x0000000406bc7c20 */ /* 0x000fe20008410000 */
[----:B------:R-:W-:Y:S01]  /*b950*/  FMNMX.FTZ R5, R170, R5, !PT ;  /* 0x00000005aa057209 */ /* 0x000fe20007810000 */
[----:B------:R-:W-:Y:S02]  /*b960*/  FADD.FTZ R10, -R6, R10 ;  /* 0x0000000a060a7221 */ /* 0x000fe40000010100 */
[--C-:B------:R-:W-:Y:S01]  /*b970*/  FFMA.FTZ R229, R156, UR4, -R188.reuse ;  /* 0x000000049ce57c23 */ /* 0x100fe200080108bc */
[----:B------:R-:W-:Y:S01]  /*b980*/  FMNMX.FTZ R5, R171, R5, !PT ;  /* 0x00000005ab057209 */ /* 0x000fe20007810000 */
[--C-:B------:R-:W-:Y:S01]  /*b990*/  FFMA.FTZ R156, R160, UR4, -R188.reuse ;  /* 0x00000004a09c7c23 */ /* 0x100fe200080108bc */
[--C-:B------:R-:W-:Y:S01]  /*b9a0*/  FFMA.FTZ R160, R164, UR4, -R188.reuse ;  /* 0x00000004a4a07c23 */ /* 0x100fe200080108bc */
[----:B------:R-:W-:Y:S01]  /*b9b0*/  FMUL.FTZ R10, R10, UR4 ;  /* 0x000000040a0a7c20 */ /* 0x000fe20008410000 */
[----:B------:R-:W-:Y:S01]  /*b9c0*/  FMNMX.FTZ R5, R174, R5, !PT ;  /* 0x00000005ae057209 */ /* 0x000fe20007810000 */
[--C-:B------:R-:W-:Y:S01]  /*b9d0*/  FFMA.FTZ R20, R176, UR4, -R188.reuse ;  /* 0x00000004b0147c23 */ /* 0x100fe200080108bc */
[--C-:B------:R-:W-:Y:S01]  /*b9e0*/  FFMA.FTZ R152, R152, UR4, -R188.reuse ;  /* 0x0000000498987c23 */ /* 0x100fe200080108bc */
[----:B------:R0:W1:Y:S01]  /*b9f0*/  MUFU.EX2 R12, R10 ;  /* 0x0000000a000c7308 */ /* 0x0000620000000800 */
[----:B------:R-:W-:Y:S01]  /*ba00*/  FMNMX.FTZ R5, R175, R5, !PT ;  /* 0x00000005af057209 */ /* 0x000fe20007810000 */
[--C-:B------:R-:W-:Y:S01]  /*ba10*/  FFMA.FTZ R153, R153, UR4, -R188.reuse ;  /* 0x0000000499997c23 */ /* 0x100fe200080108bc */
[--C-:B------:R-:W-:Y:S01]  /*ba20*/  FFMA.FTZ R157, R157, UR4, -R188.reuse ;  /* 0x000000049d9d7c23 */ /* 0x100fe200080108bc */
[--C-:B------:R-:W-:Y:S01]  /*ba30*/  FFMA.FTZ R161, R161, UR4, -R188.reuse ;  /* 0x00000004a1a17c23 */ /* 0x100fe200080108bc */
[----:B------:R-:W-:Y:S01]  /*ba40*/  FMNMX.FTZ R5, R178, R5, !PT ;  /* 0x00000005b2057209 */ /* 0x000fe20007810000 */
[--C-:B------:R-:W-:Y:S01]  /*ba50*/  FFMA.FTZ R14, R172, UR4, -R188.reuse ;  /* 0x00000004ac0e7c23 */ /* 0x100fe200080108bc */
[--C-:B------:R-:W-:Y:S01]  /*ba60*/  FFMA.FTZ R15, R173, UR4, -R188.reuse ;  /* 0x00000004ad0f7c23 */ /* 0x100fe200080108bc */
[----:B------:R-:W-:Y:S01]  /*ba70*/  MUFU.EX2 R152, R152 ;  /* 0x0000009800987308 */ /* 0x000fe20000000800 */
[----:B------:R-:W-:Y:S01]  /*ba80*/  FMNMX.FTZ R5, R179, R5, !PT ;  /* 0x00000005b3057209 */ /* 0x000fe20007810000 */
[--C-:B0-----:R-:W-:Y:S01]  /*ba90*/  FFMA.FTZ R10, R165, UR4, -R188.reuse ;  /* 0x00000004a50a7c23 */ /* 0x101fe200080108bc */
[--C-:B------:R-:W-:Y:S01]  /*baa0*/  FFMA.FTZ R11, R168, UR4, -R188.reuse ;  /* 0x00000004a80b7c23 */ /* 0x100fe200080108bc */
[--C-:B------:R-:W-:Y:S01]  /*bab0*/  FFMA.FTZ R21, R177, UR4, -R188.reuse ;  /* 0x00000004b1157c23 */ /* 0x100fe200080108bc */
[----:B------:R-:W-:Y:S01]  /*bac0*/  FMNMX.FTZ R5, R182, R5, !PT ;  /* 0x00000005b6057209 */ /* 0x000fe20007810000 */
[----:B------:R-:W-:-:S02]  /*bad0*/  FFMA.FTZ R168, R180, UR4, -R188 ;  /* 0x00000004b4a87c23 */ /* 0x000fc400080108bc */
[----:B------:R-:W-:Y:S01]  /*bae0*/  MUFU.EX2 R153, R153 ;  /* 0x0000009900997308 */ /* 0x000fe20000000800 */
[----:B------:R-:W-:Y:S01]  /*baf0*/  FMNMX.FTZ R5, R183, R5, !PT ;  /* 0x00000005b7057209 */ /* 0x000fe20007810000 */
[-C--:B-1----:R-:W-:Y:S01]  /*bb00*/  FMUL.FTZ R24, R24, R12.reuse ;  /* 0x0000000c18187220 */ /* 0x082fe20000410000 */
        /* <DEDUP_REMOVED lines=28> */
[--C-:B------:R-:W-:Y:S01]  /*bcd0*/  FFMA.FTZ R13, R169, UR4, -R188.reuse ;  /* 0x00000004a90d7c23 */ /* 0x100fe200080108bc */
[----:B------:R-:W-:Y:S01]  /*bce0*/  MUFU.EX2 R161, R161 ;  /* 0x000000a100a17308 */ /* 0x000fe20000000800 */
[----:B------:R-:W-:Y:S01]  /*bcf0*/  FFMA.FTZ R169, R181, UR4, -R188 ;  /* 0x00000004b5a97c23 */ /* 0x000fe200080108bc */
        /* <DEDUP_REMOVED lines=30> */
[C---:B------:R-:W-:Y:S01]  /*bee0*/  FADD.FTZ R164, -R5.reuse, R228 ;  /* 0x000000e405a47221 */ /* 0x040fe20000010100 */
[----:B------:R-:W-:Y:S01]  /*bef0*/  FMUL.FTZ R165, R5, UR4 ;  /* 0x0000000405a57c20 */ /* 0x000fe20008410000 */
[----:B------:R-:W-:Y:S01]  /*bf00*/  MUFU.EX2 R13, R13 ;  /* 0x0000000d000d7308 */ /* 0x000fe20000000800 */
[-C--:B------:R-:W-:Y:S01]  /*bf10*/  FMUL.FTZ R121, R121, R12.reuse ;  /* 0x0000000c79797220 */ /* 0x080fe20000410000 */
[----:B------:R-:W-:Y:S01]  /*bf20*/  FMUL.FTZ R164, R164, UR4 ;  /* 0x00000004a4a47c20 */ /* 0x000fe20008410000 */
[--C-:B------:R-:W-:Y:S01]  /*bf30*/  FFMA.FTZ R176, R155, UR4, -R165.reuse ;  /* 0x000000049bb07c23 */ /* 0x100fe200080108a5 */
[--C-:B------:R-:W-:Y:S01]  /*bf40*/  FFMA.FTZ R155, R158, UR4, -R165.reuse ;  /* 0x000000049e9b7c23 */ /* 0x100fe200080108a5 */
[--C-:B------:R-:W-:Y:S01]  /*bf50*/  FFMA.FTZ R158, R162, UR4, -R165.reuse ;  /* 0x00000004a29e7c23 */ /* 0x100fe200080108a5 */
[--C-:B------:R-:W-:Y:S01]  /*bf60*/  FFMA.FTZ R162, R163, UR4, -R165.reuse ;  /* 0x00000004a3a27c23 */ /* 0x100fe200080108a5 */
[--C-:B------:R-:W-:Y:S01]  /*bf70*/  FFMA.FTZ R154, R154, UR4, -R165.reuse ;  /* 0x000000049a9a7c23 */ /* 0x100fe200080108a5 */
[----:B------:R-:W-:Y:S01]  /*bf80*/  @!P2 VIADD R163, R9, 0x38840 ;  /* 0x0003884009a3a836 */ /* 0x000fe20000000000 */
[----:B------:R-:W-:Y:S01]  /*bf90*/  MUFU.EX2 R164, R164 ;  /* 0x000000a400a47308 */ /* 0x000fe20000000800 */
[--C-:B------:R-:W-:Y:S01]  /*bfa0*/  FFMA.FTZ R159, R159, UR4, -R165.reuse ;  /* 0x000000049f9f7c23 */ /* 0x100fe200080108a5 */
[--C-:B------:R-:W-:Y:S01]  /*bfb0*/  FFMA.FTZ R172, R166, UR4, -R165.reuse ;  /* 0x00000004a6ac7c23 */ /* 0x100fe200080108a5 */
[----:B------:R-:W-:Y:S01]  /*bfc0*/  FFMA.FTZ R173, R167, UR4, -R165 ;  /* 0x00000004a7ad7c23 */ /* 0x000fe200080108a5 */
[----:B------:R-:W-:Y:S01]  /*bfd0*/  @!P2 PRMT R163, RZ, 0x654, R163 ;  /* 0x00000654ffa3a816 */ /* 0x000fe200000000a3 */
[--C-:B------:R-:W-:Y:S01]  /*bfe0*/  FFMA.FTZ R170, R170, UR4, -R165.reuse ;  /* 0x00000004aaaa7c23 */ /* 0x100fe200080108a5 */
[--C-:B------:R-:W-:Y:S01]  /*bff0*/  FFMA.FTZ R171, R171, UR4, -R165.reuse ;  /* 0x00000004abab7c23 */ /* 0x100fe200080108a5 */
[--C-:B------:R-:W-:Y:S01]  /*c000*/  FFMA.FTZ R174, R174, UR4, -R165.reuse ;  /* 0x00000004aeae7c23 */ /* 0x100fe200080108a5 */
[----:B------:R-:W0:Y:S01]  /*c010*/  MUFU.EX2 R154, R154 ;  /* 0x0000009a009a7308 */ /* 0x000e220000000800 */
[----:B------:R1:W-:Y:S01]  /*c020*/  @!P2 SYNCS.ARRIVE.TRANS64.RED.A1T0 RZ, [R163+URZ], RZ ;  /* 0x000000ffa3ffa9a7 */ /* 0x0003e2000810043f */
[--C-:B------:R-:W-:Y:S01]  /*c030*/  FFMA.FTZ R179, R179, UR4, -R165.reuse ;  /* 0x00000004b3b37c23 */ /* 0x100fe200080108a5 */
[--C-:B------:R-:W-:Y:S01]  /*c040*/  FFMA.FTZ R182, R182, UR4, -R165.reuse ;  /* 0x00000004b6b67c23 */ /* 0x100fe200080108a5 */
[--C-:B------:R-:W-:Y:S01]  /*c050*/  FFMA.FTZ R175, R175, UR4, -R165.reuse ;  /* 0x00000004afaf7c23 */ /* 0x100fe200080108a5 */
[--C-:B------:R-:W-:Y:S01]  /*c060*/  FFMA.FTZ R178, R178, UR4, -R165.reuse ;  /* 0x00000004b2b27c23 */ /* 0x100fe200080108a5 */
[----:B------:R-:W-:Y:S01]  /*c070*/  FFMA.FTZ R165, R183, UR4, -R165 ;  /* 0x00000004b7a57c23 */ /* 0x000fe200080108a5 */
[----:B------:R-:W-:Y:S01]  /*c080*/  FMUL.FTZ R124, R124, R12 ;  /* 0x0000000c7c7c7220 */ /* 0x000fe20000410000 */
[----:B------:R-:W2:Y:S01]  /*c090*/  MUFU.EX2 R176, R176 ;  /* 0x000000b000b07308 */ /* 0x000ea20000000800 */
[----:B-1----:R-:W-:-:S02]  /*c0a0*/  @!P1 IMAD R163, R187, 0x40, R18 ;  /* 0x00000040bba39824 */ /* 0x002fc400078e0212 */
[-C--:B------:R-:W-:Y:S01]  /*c0b0*/  FMUL.FTZ R125, R125, R12.reuse ;  /* 0x0000000c7d7d7220 */ /* 0x080fe20000410000 */
[-C--:B------:R-:W-:Y:S01]  /*c0c0*/  FMUL.FTZ R128, R128, R12.reuse ;  /* 0x0000000c80807220 */ /* 0x080fe20000410000 */
[-C--:B------:R-:W-:Y:S01]  /*c0d0*/  FMUL.FTZ R129, R129, R12.reuse ;  /* 0x0000000c81817220 */ /* 0x080fe20000410000 */
[----:B------:R-:W-:Y:S02]  /*c0e0*/  @!P1 IMAD R163, R163, 0x4, R16 ;  /* 0x00000004a3a39824 */ /* 0x000fe400078e0210 */
[-C--:B------:R-:W-:Y:S01]  /*c0f0*/  FMUL.FTZ R132, R132, R12.reuse ;  /* 0x0000000c84847220 */ /* 0x080fe20000410000 */
[----:B------:R-:W-:Y:S01]  /*c100*/  FMUL.FTZ R133, R133, R12 ;  /* 0x0000000c85857220 */ /* 0x000fe20000410000 */
[----:B------:R-:W1:Y:S01]  /*c110*/  MUFU.EX2 R155, R155 ;  /* 0x0000009b009b7308 */ /* 0x000e620000000800 */
[----:B0-----:R-:W-:Y:S01]  /*c120*/  FFMA.FTZ R8, R164, R8, R154 ;  /* 0x00000008a4087223 */ /* 0x001fe2000001009a */
        /* <DEDUP_REMOVED lines=11> */
[----:B------:R-:W-:Y:S01]  /*c1e0*/  FMUL.FTZ R149, R149, R12 ;  /* 0x0000000c95957220 */ /* 0x000fe20000410000 */
[-C--:B------:R-:W-:Y:S01]  /*c1f0*/  FMUL.FTZ R26, R26, R164.reuse ;  /* 0x000000a41a1a7220 */ /* 0x080fe20000410000 */
[----:B------:R-:W-:Y:S01]  /*c200*/  FMUL.FTZ R27, R27, R164 ;  /* 0x000000a41b1b7220 */ /* 0x000fe20000410000 */
[----:B0-----:R-:W-:Y:S01]  /*c210*/  FFMA.FTZ R163, R12, R7, R152 ;  /* 0x000000070ca37223 */ /* 0x001fe20000010098 */
[----:B------:R-:W0:Y:S01]  /*c220*/  MUFU.EX2 R158, R158 ;  /* 0x0000009e009e7308 */ /* 0x000e220000000800 */
[----:B-1----:R-:W-:Y:S01]  /*c230*/  FADD.FTZ R166, R155, R166 ;  /* 0x000000a69ba67221 */ /* 0x002fe20000010000 */
[C---:B------:R-:W-:Y:S01]  /*c240*/  F2FP.BF16.F32.PACK_AB R152, R153.reuse, R152 ;  /* 0x000000989998723e */ /* 0x040fe200000010ff */
[----:B------:R-:W-:Y:S01]  /*c250*/  FADD.FTZ R163, R153, R163 ;  /* 0x000000a399a37221 */ /* 0x000fe20000010000 */
[----:B------:R-:W-:Y:S01]  /*c260*/  F2FP.BF16.F32.PACK_AB R153, R176, R154 ;  /* 0x0000009ab099723e */ /* 0x000fe200000010ff */
[----:B------:R-:W-:Y:S01]  /*c270*/  IMAD R176, R2, 0x1000, R19 ;  /* 0x0000100002b07824 */ /* 0x000fe200078e0213 */
[----:B------:R-:W-:Y:S01]  /*c280*/  F2FP.BF16.F32.PACK_AB R154, R157, R229 ;  /* 0x000000e59d9a723e */ /* 0x000fe200000010ff */
[----:B------:R-:W-:Y:S01]  /*c290*/  FADD.FTZ R163, R229, R163 ;  /* 0x000000a3e5a37221 */ /* 0x000fe20000010000 */
[----:B------:R-:W1:Y:S01]  /*c2a0*/  MUFU.EX2 R162, R162 ;  /* 0x000000a200a27308 */ /* 0x000e620000000800 */
[C---:B---3--:R-:W-:Y:S01]  /*c2b0*/  FADD.FTZ R166, R159.reuse, R166 ;  /* 0x000000a69fa67221 */ /* 0x048fe20000010000 */
[----:B------:R-:W-:Y:S01]  /*c2c0*/  F2FP.BF16.F32.PACK_AB R155, R159, R155 ;  /* 0x0000009b9f9b723e */ /* 0x000fe200000010ff */
[----:B------:R-:W-:Y:S01]  /*c2d0*/  BAR.SYNC.DEFER_BLOCKING 0xf, 0x100 ;  /* 0x03c4000000007b1d */ /* 0x000fe20000010000 */
[----:B------:R-:W-:Y:S01]  /*c2e0*/  FADD.FTZ R163, R157, R163 ;  /* 0x000000a39da37221 */ /* 0x000fe20000010000 */
[----:B------:R-:W-:Y:S01]  /*c2f0*/  R2UR UR10, R176 ;  /* 0x00000000b00a72ca */ /* 0x000fe200000e0000 */
[-C--:B------:R-:W-:Y:S01]  /*c300*/  FMUL.FTZ R30, R30, R164.reuse ;  /* 0x000000a41e1e7220 */ /* 0x080fe20000410000 */
[----:B------:R-:W-:Y:S01]  /*c310*/  FMUL.FTZ R31, R31, R164 ;  /* 0x000000a41f1f7220 */ /* 0x000fe20000410000 */
[----:B------:R-:W-:Y:S01]  /*c320*/  FADD.FTZ R163, R156, R163 ;  /* 0x000000a39ca37221 */ /* 0x000fe20000010000 */
[----:B------:R-:W-:Y:S01]  /*c330*/  MUFU.EX2 R172, R172 ;  /* 0x000000ac00ac7308 */ /* 0x000fe20000000800 */
[----:B0-----:R-:W-:Y:S01]  /*c340*/  FADD.FTZ R166, R158, R166 ;  /* 0x000000a69ea67221 */ /* 0x001fe20000010000 */
[C---:B------:R-:W-:Y:S01]  /*c350*/  F2FP.BF16.F32.PACK_AB R156, R161.reuse, R156 ;  /* 0x0000009ca19c723e */ /* 0x040fe200000010ff */
[----:B------:R-:W-:Y:S01]  /*c360*/  FADD.FTZ R177, R161, R163 ;  /* 0x000000a3a1b17221 */ /* 0x000fe20000010000 */
[-C--:B------:R-:W-:Y:S01]  /*c370*/  FMUL.FTZ R34, R34, R164.reuse ;  /* 0x000000a422227220 */ /* 0x080fe20000410000 */
[-C--:B------:R-:W-:Y:S01]  /*c380*/  FMUL.FTZ R35, R35, R164.reuse ;  /* 0x000000a423237220 */ /* 0x080fe20000410000 */
[----:B------:R-:W-:Y:S01]  /*c390*/  FMUL.FTZ R38, R38, R164 ;  /* 0x000000a426267220 */ /* 0x000fe20000410000 */
[----:B------:R-:W-:Y:S01]  /*c3a0*/  FADD.FTZ R177, R160, R177 ;  /* 0x000000b1a0b17221 */ /* 0x000fe20000010000 */
[----:B------:R-:W0:Y:S01]  /*c3b0*/  MUFU.EX2 R173, R173 ;  /* 0x000000ad00ad7308 */ /* 0x000e220000000800 */
[----:B-1----:R-:W-:Y:S01]  /*c3c0*/  F2FP.BF16.F32.PACK_AB R157, R162, R158 ;  /* 0x0000009ea29d723e */ /* 0x002fe200000010ff */
[----:B------:R-:W-:Y:S01]  /*c3d0*/  FMUL.FTZ R39, R39, R164 ;  /* 0x000000a427277220 */ /* 0x000fe20000410000 */
[----:B------:R-:W-:Y:S01]  /*c3e0*/  F2FP.BF16.F32.PACK_AB R158, R10, R160 ;  /* 0x000000a00a9e723e */ /* 0x000fe200000010ff */
        /* <DEDUP_REMOVED lines=65> */
[----:B------:R-:W-:Y:S01]  /*c800*/  FMUL.FTZ R151, R151, R164 ;  /* 0x000000a497977220 */ /* 0x000fe20000410000 */
[----:B------:R-:W-:Y:S01]  /*c810*/  F2FP.BF16.F32.PACK_AB R160, R13, R11 ;  /* 0x0000000b0da0723e */ /* 0x000fe200000010ff */
[----:B------:R3:W-:Y:S01]  /*c820*/  STSM.16.M88.4 [R23+0x36400], R152 ;  /* 0x0364009817007844 */ /* 0x0007e20000000200 */
[----:B------:R-:W-:Y:S01]  /*c830*/  MUFU.EX2 R168, R168 ;  /* 0x000000a800a87308 */ /* 0x000fe20000000800 */
[----:B0-----:R-:W-:Y:S01]  /*c840*/  F2FP.BF16.F32.PACK_AB R161, R171, R170 ;  /* 0x000000aaaba1723e */ /* 0x001fe200000010ff */
[----:B------:R-:W-:Y:S01]  /*c850*/  FADD.FTZ R175, R172, R175 ;  /* 0x000000afacaf7221 */ /* 0x000fe20000010000 */
[----:B------:R-:W-:Y:S01]  /*c860*/  F2FP.BF16.F32.PACK_AB R162, R15, R14 ;  /* 0x0000000e0fa2723e */ /* 0x000fe200000010ff */
[----:B------:R4:W-:Y:S01]  /*c870*/  STSM.16.M88.4 [R186], R156 ;  /* 0x0000009cba007844 */ /* 0x0009e20000000200 */
[----:B--2---:R-:W-:Y:S01]  /*c880*/  F2FP.BF16.F32.PACK_AB R163, R7, R174 ;  /* 0x000000ae07a3723e */ /* 0x004fe200000010ff */
[----:B------:R-:W-:Y:S01]  /*c890*/  FADD.FTZ R177, R10, R177 ;  /* 0x000000b10ab17221 */ /* 0x000fe20000010000 */
[----:B------:R-:W-:Y:S01]  /*c8a0*/  FADD.FTZ R175, R173, R175 ;  /* 0x000000afadaf7221 */ /* 0x000fe20000010000 */
[----:B------:R-:W0:Y:S01]  /*c8b0*/  MUFU.EX2 R169, R169 ;  /* 0x000000a900a97308 */ /* 0x000e220000000800 */
[----:B-1----:R-:W-:Y:S01]  /*c8c0*/  F2FP.BF16.F32.PACK_AB R164, R21, R20 ;  /* 0x0000001415a4723e */ /* 0x002fe200000010ff */
[----:B------:R4:W-:Y:S01]  /*c8d0*/  STSM.16.M88.4 [R184], R160 ;  /* 0x000000a0b8007844 */ /* 0x0009e20000000200 */
[----:B------:R-:W-:Y:S01]  /*c8e0*/  FADD.FTZ R177, R11, R177 ;  /* 0x000000b10bb17221 */ /* 0x000fe20000010000 */
[----:B------:R-:W-:Y:S01]  /*c8f0*/  FADD.FTZ R170, R170, R175 ;  /* 0x000000afaaaa7221 */ /* 0x000fe20000010000 */
[----:B------:R-:W-:Y:S01]  /*c900*/  PLOP3.LUT P1, PT, PT, PT, UP0, 0x80, 0x0 ;  /* 0x000000000000781c */ /* 0x000fe20003f2f008 */
[----:B------:R-:W-:-:S02]  /*c910*/  @!P2 VIADD R9, R9, 0x38860 ;  /* 0x000388600909a836 */ /* 0x000fc40000000000 */
[----:B------:R-:W-:Y:S01]  /*c920*/  FADD.FTZ R177, R13, R177 ;  /* 0x000000b10db17221 */ /* 0x000fe20000010000 */
[----:B------:R-:W-:Y:S01]  /*c930*/  MUFU.EX2 R8, R178 ;  /* 0x000000b200087308 */ /* 0x000fe20000000800 */
[----:B------:R-:W-:Y:S01]  /*c940*/  FADD.FTZ R171, R171, R170 ;  /* 0x000000aaabab7221 */ /* 0x000fe20000010000 */
[----:B------:R-:W-:Y:S02]  /*c950*/  IMAD.MOV.U32 R187, RZ, RZ, R2 ;  /* 0x000000ffffbb7224 */ /* 0x000fe400078e0002 */
[----:B------:R-:W-:Y:S01]  /*c960*/  FADD.FTZ R14, R14, R177 ;  /* 0x000000b10e0e7221 */ /* 0x000fe20000010000 */
[----:B------:R-:W-:Y:S01]  /*c970*/  @!P2 PRMT R9, RZ, 0x654, R9 ;  /* 0x00000654ff09a816 */ /* 0x000fe20000000009 */
[----:B------:R-:W-:Y:S01]  /*c980*/  FADD.FTZ R174, R174, R171 ;  /* 0x000000abaeae7221 */ /* 0x000fe20000010000 */
[----:B------:R-:W-:Y:S02]  /*c990*/  IMAD.MOV.U32 R228, RZ, RZ, R5 ;  /* 0x000000ffffe47224 */ /* 0x000fe400078e0005 */
[----:B------:R-:W-:Y:S01]  /*c9a0*/  FADD.FTZ R15, R15, R14 ;  /* 0x0000000e0f0f7221 */ /* 0x000fe20000010000 */
[----:B------:R-:W1:Y:S01]  /*c9b0*/  MUFU.EX2 R179, R179 ;  /* 0x000000b300b37308 */ /* 0x000e620000000800 */
[----:B0-----:R-:W-:Y:S01]  /*c9c0*/  F2FP.BF16.F32.PACK_AB R166, R169, R168 ;  /* 0x000000a8a9a6723e */ /* 0x001fe200000010ff */
[----:B------:R-:W-:Y:S01]  /*c9d0*/  FADD.FTZ R7, R7, R174 ;  /* 0x000000ae07077221 */ /* 0x000fe20000010000 */
[----:B------:R-:W-:Y:S01]  /*c9e0*/  FADD.FTZ R20, R20, R15 ;  /* 0x0000000f14147221 */ /* 0x000fe20000010000 */
[----:B------:R-:W-:-:S03]  /*c9f0*/  IMAD.MOV.U32 R10, RZ, RZ, R6 ;  /* 0x000000ffff0a7224 */ /* 0x000fc600078e0006 */
[----:B------:R-:W-:Y:S01]  /*ca00*/  FADD.FTZ R21, R21, R20 ;  /* 0x0000001415157221 */ /* 0x000fe20000010000 */
[----:B------:R-:W-:Y:S03]  /*ca10*/  MUFU.EX2 R182, R182 ;  /* 0x000000b600b67308 */ /* 0x000fe60000000800 */
[----:B------:R-:W-:-:S05]  /*ca20*/  FADD.FTZ R168, R168, R21 ;  /* 0x00000015a8a87221 */ /* 0x000fca0000010000 */
[----:B------:R1:W0:Y:S02]  /*ca30*/  MUFU.EX2 R12, R165 ;  /* 0x000000a5000c7308 */ /* 0x0002240000000800 */
[----:B-1----:R-:W-:Y:S01]  /*ca40*/  F2FP.BF16.F32.PACK_AB R165, R179, R8 ;  /* 0x00000008b3a5723e */ /* 0x002fe200000010ff */
[----:B------:R-:W-:Y:S01]  /*ca50*/  FADD.FTZ R8, R8, R7 ;  /* 0x0000000708087221 */ /* 0x000fe20000010000 */
[----:B------:R-:W-:-:S03]  /*ca60*/  FADD.FTZ R7, R169, R168 ;  /* 0x000000a8a9077221 */ /* 0x000fc60000010000 */
[----:B------:R-:W-:Y:S01]  /*ca70*/  FADD.FTZ R179, R179, R8 ;  /* 0x00000008b3b37221 */ /* 0x000fe20000010000 */
[----:B0-----:R-:W-:-:S03]  /*ca80*/  F2FP.BF16.F32.PACK_AB R167, R12, R182 ;  /* 0x000000b60ca7723e */ /* 0x001fc600000010ff */
[----:B------:R-:W-:Y:S02]  /*ca90*/  FADD.FTZ R179, R182, R179 ;  /* 0x000000b3b6b37221 */ /* 0x000fe40000010000 */
[----:B------:R4:W-:Y:S01]  /*caa0*/  STSM.16.M88.4 [R185], R164 ;  /* 0x000000a4b9007844 */ /* 0x0009e20000000200 */
[----:B------:R-:W-:Y:S01]  /*cab0*/  WARPGROUP.ARRIVE ;  /* 0x00000000000079c5 */ /* 0x000fe20000000000 */
[----:B------:R-:W-:-:S05]  /*cac0*/  FADD.FTZ R8, R12, R179 ;  /* 0x000000b30c087221 */ /* 0x000fca0000010000 */
[----:B------:R-:W-:Y:S01]  /*cad0*/  HGMMA.64x256x16.F32.BF16 R24, R152, gdesc[UR8].tnspB, R24, gsb0 ;  /* 0x43e0000898187df0 */ /* 0x000fe20008001818 */
[----:B------:R-:W-:Y:S02]  /*cae0*/  UMOV UR11, 0x40000040 ;  /* 0x40000040000b7882 */ /* 0x000fe40000000000 */
[----:B------:R-:W-:Y:S02]  /*caf0*/  WARPGROUP.DEPBAR.LE gsb0, 0x0 ;  /* 0x00008000000079c5 */ /* 0x000fe40000010000 */
[----:B---3--:R-:W-:Y:S01]  /*cb00*/  VIADD R152, R176, 0x80 ;  /* 0x00000080b0987836 */ /* 0x008fe20000000000 */
[----:B------:R-:W-:-:S04]  /*cb10*/  WARPGROUP.ARRIVE ;  /* 0x00000000000079c5 */ /* 0x000fc80000000000 */
[----:B------:R-:W-:Y:S01]  /*cb20*/  R2UR UR10, R152 ;  /* 0x00000000980a72ca */ /* 0x000fe200000e0000 */
[C---:B------:R-:W-:Y:S02]  /*cb30*/  VIADD R152, R176.reuse, 0x100 ;  /* 0x00000100b0987836 */ /* 0x040fe40000000000 */
[----:B------:R-:W-:-:S15]  /*cb40*/  VIADD R176, R176, 0x180 ;  /* 0x00000180b0b07836 */ /* 0x000fde0000000000 */
        /* <DEDUP_REMOVED lines=24> */
.L_x_8153:
[----:B------:R-:W1:Y:S01]  /*ccd0*/  SHFL.BFLY PT, R0, R7, 0x2, 0x1f ;  /* 0x0c401f0007007f89 */ /* 0x000e6200000e0000 */
[----:B------:R-:W-:Y:S01]  /*cce0*/  IMAD.MOV.U32 R19, RZ, RZ, -0x800000 ;  /* 0xff800000ff137424 */ /* 0x000fe200078e00ff */
[----:B------:R-:W-:Y:S08]  /*ccf0*/  BAR.ARV 0x8, 0x100 ;  /* 0x0204000000007b1d */ /* 0x000ff00000002000 */
[----:B------:R-:W-:Y:S01]  /*cd00*/  BAR.SYNC.DEFER_BLOCKING 0xf, 0x100 ;  /* 0x03c4000000007b1d */ /* 0x000fe20000010000 */
[----:B------:R-:W-:Y:S01]  /*cd10*/  ISETP.NE.AND P3, PT, R22, RZ, PT ;  /* 0x000000ff1600720c */ /* 0x000fe20003f65270 */
[----:B------:R-:W-:-:S04]  /*cd20*/  UIADD3 UR40, UR40, 0x1, URZ ;  /* 0x0000000128287890 */ /* 0x000fc8000fffe03f */
[----:B0-2-4-:R-:W0:Y:S01]  /*cd30*/  SHFL.BFLY PT, R9, R8, 0x2, 0x1f ;  /* 0x0c401f0008097f89 */ /* 0x015e2200000e0000 */
[----:B-1----:R-:W-:-:S07]  /*cd40*/  FADD.FTZ R0, R0, R7 ;  /* 0x0000000700007221 */ /* 0x002fce0000010000 */
[----:B------:R-:W-:Y:S01]  /*cd50*/  @!P3 IMAD R7, R2, 0x40, R18 ;  /* 0x000000400207b824 */ /* 0x000fe200078e0212 */
[----:B------:R-:W1:Y:S03]  /*cd60*/  SHFL.BFLY PT, R3, R0, 0x1, 0x1f ;  /* 0x0c201f0000037f89 */ /* 0x000e6600000e0000 */
[----:B------:R-:W-:Y:S02]  /*cd70*/  @!P3 IMAD R7, R7, 0x4, R16 ;  /* 0x000000040707b824 */ /* 0x000fe400078e0210 */
[----:B0-----:R-:W-:-:S05]  /*cd80*/  FADD.FTZ R9, R9, R8 ;  /* 0x0000000809097221 */ /* 0x001fca0000010000 */
[----:B------:R-:W0:Y:S01]  /*cd90*/  SHFL.BFLY PT, R4, R9, 0x1, 0x1f ;  /* 0x0c201f0009047f89 */ /* 0x000e2200000e0000 */
[----:B-1----:R-:W-:Y:S01]  /*cda0*/  FADD.FTZ R11, R0, R3 ;  /* 0x00000003000b7221 */ /* 0x002fe20000010000 */
[----:B------:R-:W-:Y:S02]  /*cdb0*/  IMAD.U32 R3, RZ, RZ, UR4 ;  /* 0x00000004ff037e24 */ /* 0x000fe4000f8e00ff */
[----:B------:R-:W-:Y:S02]  /*cdc0*/  IMAD.MOV.U32 R0, RZ, RZ, RZ ;  /* 0x000000ffff007224 */ /* 0x000fe400078e00ff */
[----:B------:R-:W-:-:S13]  /*cdd0*/  FSETP.NE.FTZ.AND P0, PT, R11, RZ, PT ;  /* 0x000000ff0b00720b */ /* 0x000fda0003f15000 */
[----:B------:R-:W1:Y:S01]  /*cde0*/  @P0 MUFU.LG2 R10, R11 ;  /* 0x0000000b000a0308 */ /* 0x000e620000000c00 */
[----:B------:R-:W-:Y:S01]  /*cdf0*/  @P0 FMUL.FTZ R3, R3, 0.69314718246459960938 ;  /* 0x3f31721803030820 */ /* 0x000fe20000410000 */
[----:B0-----:R-:W-:Y:S01]  /*ce00*/  FADD.FTZ R8, R9, R4 ;  /* 0x0000000409087221 */ /* 0x001fe20000010000 */
[----:B------:R-:W-:-:S04]  /*ce10*/  VIADD R4, R2, 0x1 ;  /* 0x0000000102047836 */ /* 0x000fc80000000000 */
[----:B------:R-:W-:Y:S02]  /*ce20*/  FSETP.NE.FTZ.AND P2, PT, R8, RZ, PT ;  /* 0x000000ff0800720b */ /* 0x000fe40003f55000 */
[----:B------:R-:W-:-:S04]  /*ce30*/  ISETP.NE.AND P1, PT, R4, 0x2, PT ;  /* 0x000000020400780c */ /* 0x000fc80003f25270 */
[----:B------:R-:W-:Y:S01]  /*ce40*/  SEL R2, RZ, 0x1, P1 ;  /* 0x00000001ff027807 */ /* 0x000fe20000800000 */
[----:B-1----:R-:W-:-:S03]  /*ce50*/  @P0 FMUL.FTZ R10, R10, 0.69314718246459960938 ;  /* 0x3f3172180a0a0820 */ /* 0x002fc60000410000 */
[----:B------:R-:W-:Y:S01]  /*ce60*/  R2UR UR5, R2 ;  /* 0x00000000020572ca */ /* 0x000fe200000e0000 */
[----:B------:R-:W-:Y:S02]  /*ce70*/  IMAD.U32 R2, RZ, RZ, UR4 ;  /* 0x00000004ff027e24 */ /* 0x000fe4000f8e00ff */
[----:B------:R-:W0:Y:S01]  /*ce80*/  @P2 MUFU.RCP R0, R8 ;  /* 0x0000000800002308 */ /* 0x000e220000001000 */
[----:B------:R-:W-:Y:S01]  /*ce90*/  @P0 FFMA.FTZ R19, R3, R6, R10 ;  /* 0x0000000603130223 */ /* 0x000fe2000001000a */
[----:B------:R-:W-:Y:S02]  /*cea0*/  IMAD.MOV.U32 R3, RZ, RZ, RZ ;  /* 0x000000ffff037224 */ /* 0x000fe400078e00ff */
[----:B------:R-:W-:-:S04]  /*ceb0*/  @P2 FMUL.FTZ R2, R2, 0.69314718246459960938 ;  /* 0x3f31721802022820 */ /* 0x000fc80000410000 */
[----:B------:R-:W1:Y:S01]  /*cec0*/  @P0 MUFU.RCP R3, R11 ;  /* 0x0000000b00030308 */ /* 0x000e620000001000 */
[----:B------:R-:W-:Y:S01]  /*ced0*/  PLOP3.LUT P0, PT, PT, PT, PT, 0x8, 0x0 ;  /* 0x000000000000781c */ /* 0x000fe20003f0e170 */
[----:B------:R-:W-:-:S06]  /*cee0*/  ULOP3.LUT UR37, UR37, UR5, URZ, 0x3c, !UPT ;  /* 0x0000000525257292 */ /* 0x000fcc000f8e3c3f */
        /* <DEDUP_REMOVED lines=75> */
[----:B0-----:R-:W-:-:S02]  /*d3a0*/  IMAD.MOV.U32 R3, RZ, RZ, -0x800000 ;  /* 0xff800000ff037424 */ /* 0x001fc400078e00ff */
[----:B------:R-:W-:Y:S01]  /*d3b0*/  @P2 FFMA.FTZ R3, R2, R5, R6 ;  /* 0x0000000502032223 */ /* 0x000fe20000010006 */
        /* <DEDUP_REMOVED lines=57> */
[----:B------:R-:W-:Y:S01]  /*d750*/  SEL R2, R4, RZ, P1 ;  /* 0x000000ff04027207 */ /* 0x000fe20000800000 */
[----:B------:R-:W-:Y:S06]  /*d760*/  BAR.ARV 0xe, 0x100 ;  /* 0x0384000000007b1d */ /* 0x000fec0000002000 */
.L_x_8128:
[----:B------:R-:W0:Y:S01]  /*d770*/  S2R R5, SR_CgaCtaId ;  /* 0x0000000000057919 */ /* 0x000e220000008800 */
[----:B------:R-:W-:Y:S01]  /*d780*/  MOV R16, 0x400 ;  /* 0x0000040000107802 */ /* 0x000fe20000000f00 */
[----:B------:R-:W-:Y:S01]  /*d790*/  BSSY B0, `(.L_x_8163) ;  /* 0x000047f000007945 */ /* 0x000fe20003800000 */
[----:B------:R-:W-:Y:S01]  /*d7a0*/  SHF.R.U32.HI R0, RZ, 0x10, R195 ;  /* 0x00000010ff007819 */ /* 0x000fe200000116c3 */
[----:B------:R-:W-:Y:S01]  /*d7b0*/  BAR.SYNC.DEFER_BLOCKING 0x5, 0x180 ;  /* 0x0146000000007b1d */ /* 0x000fe20000010000 */
[----:B0-----:R-:W-:-:S05]  /*d7c0*/  LEA R16, R5, R16, 0x18 ;  /* 0x0000001005107211 */ /* 0x001fca00078ec0ff */
[----:B------:R-:W0:Y:S02]  /*d7d0*/  LDS.128 R4, [R16+0x388d0] ;  /* 0x0388d00010047984 */ /* 0x000e240000000c00 */
[----:B0-----:R-:W-:Y:S02]  /*d7e0*/  R2UR UR4, R5 ;  /* 0x00000000050472ca */ /* 0x001fe400000e0000 */
[----:B------:R-:W-:Y:S01]  /*d7f0*/  R2UR UR5, R7 ;  /* 0x00000000070572ca */ /* 0x000fe200000e0000 */
[----:B------:R-:W-:Y:S06]  /*d800*/  BAR.ARV 0x4, 0x180 ;  /* 0x0106000000007b1d */ /* 0x000fec0000002000 */
[----:B------:R-:W-:Y:S08]  /*d810*/  @P0 BRA `(.L_x_8164) ;  /* 0x0000003800080947 */ /* 0x000ff00003800000 */
[----:B------:R-:W2:Y:S01]  /*d820*/  LDL R8, [R1+0x6c] ;  /* 0x00006c0001087983 */ /* 0x000ea20000100800 */
[----:B------:R-:W-:Y:S01]  /*d830*/  ULDC.64 UR6, c[0x0][0xd08] ;  /* 0x0003420000067ab9 */ /* 0x000fe20000000a00 */
[----:B------:R-:W0:Y:S01]  /*d840*/  S2R R7, SR_SWINHI ;  /* 0x0000000000077919 */ /* 0x000e220000002f00 */
[----:B------:R-:W-:Y:S02]  /*d850*/  MOV R4, R16 ;  /* 0x0000001000047202 */ /* 0x000fe40000000f00 */
[----:B0-----:R-:W-:Y:S01]  /*d860*/  MOV R5, R7 ;  /* 0x0000000700057202 */ /* 0x001fe20000000f00 */
[----:B------:R-:W-:Y:S02]  /*d870*/  BAR.SYNC.DEFER_BLOCKING 0x1, 0x100 ;  /* 0x0044000000007b1d */ /* 0x000fe40000010000 */
[----:B--2---:R-:W-:-:S03]  /*d880*/  IMAD.WIDE R20, R8, 0x2, R4 ;  /* 0x0000000208147825 */ /* 0x004fc600078e0204 */
[C---:B------:R-:W-:Y:S02]  /*d890*/  IADD3 R9, P6, R20.reuse, 0x6060, RZ ;  /* 0x0000606014097810 */ /* 0x040fe40007fde0ff */
[----:B------:R-:W-:Y:S02]  /*d8a0*/  IADD3 R13, P1, R20, 0x6020, RZ ;  /* 0x00006020140d7810 */ /* 0x000fe40007f3e0ff */
        /* <DEDUP_REMOVED lines=9> */
[----:B------:R-:W-:Y:S02]  /*d940*/  MOV R166, R8 ;  /* 0x0000000800a67202 */ /* 0x000fe40000000f00 */
[----:B------:R-:W-:Y:S02]  /*d950*/  LOP3.LUT R9, R20, 0x380, RZ, 0xc0, !PT ;  /* 0x0000038014097812 */ /* 0x000fe400078ec0ff */
[----:B------:R-:W-:-:S02]  /*d960*/  LOP3.LUT R10, R11, 0x380, RZ, 0xc0, !PT ;  /* 0x000003800b0a7812 */ /* 0x000fc400078ec0ff */
[----:B------:R-:W-:Y:S02]  /*d970*/  SHF.R.U64 R9, R9, 0x3, RZ ;  /* 0x0000000309097819 */ /* 0x000fe400000012ff */
[----:B------:R-:W-:Y:S02]  /*d980*/  MOV R164, R12 ;  /* 0x0000000c00a47202 */ /* 0x000fe40000000f00 */
[----:B------:R-:W-:Y:S01]  /*d990*/  LOP3.LUT R8, R9, R20, RZ, 0x3c, !PT ;  /* 0x0000001409087212 */ /* 0x000fe200078e3cff */
[----:B------:R-:W-:Y:S01]  /*d9a0*/  IMAD.MOV.U32 R9, RZ, RZ, R21 ;  /* 0x000000ffff097224 */ /* 0x000fe200078e0015 */
[----:B------:R-:W-:Y:S02]  /*d9b0*/  SHF.R.U64 R10, R10, 0x3, RZ ;  /* 0x000000030a0a7819 */ /* 0x000fe400000012ff */
[----:B------:R-:W-:Y:S02]  /*d9c0*/  IADD3 R156, P5, R20, 0x4020, RZ ;  /* 0x00004020149c7810 */ /* 0x000fe40007fbe0ff */
[----:B------:R-:W-:-:S02]  /*d9d0*/  MOV R12, R8 ;  /* 0x00000008000c7202 */ /* 0x000fc40000000f00 */
[----:B------:R-:W0:Y:S01]  /*d9e0*/  LDC R9, c[0x0][0xbd4] ;  /* 0x0002f500ff097b82 */ /* 0x000e220000000800 */
[----:B------:R-:W-:Y:S01]  /*d9f0*/  LOP3.LUT R10, R10, R11, RZ, 0x3c, !PT ;  /* 0x0000000b0a0a7212 */ /* 0x000fe200078e3cff */
[----:B------:R-:W-:Y:S01]  /*da00*/  IMAD.X R11, RZ, RZ, R21, P0 ;  /* 0x000000ffff0b7224 */ /* 0x000fe200000e0615 */
[----:B------:R-:W-:Y:S02]  /*da10*/  IADD3 R160, P0, R20, 0x2060, RZ ;  /* 0x0000206014a07810 */ /* 0x000fe40007f1e0ff */
[----:B------:R-:W-:Y:S02]  /*da20*/  LOP3.LUT R157, R156, 0x380, RZ, 0xc0, !PT ;  /* 0x000003809c9d7812 */ /* 0x000fe400078ec0ff */
[----:B------:R-:W-:Y:S02]  /*da30*/  LOP3.LUT R161, R160, 0x380, RZ, 0xc0, !PT ;  /* 0x00000380a0a17812 */ /* 0x000fe400078ec0ff */
[----:B------:R-:W-:Y:S02]  /*da40*/  MOV R165, R10 ;  /* 0x0000000a00a57202 */ /* 0x000fe40000000f00 */
[----:B------:R-:W-:-:S02]  /*da50*/  SHF.R.U64 R161, R161, 0x3, RZ ;  /* 0x00000003a1a17819 */ /* 0x000fc400000012ff */
[----:B------:R-:W-:Y:S02]  /*da60*/  IADD3 R11, P1, R20, 0x2040, RZ ;  /* 0x00002040140b7810 */ /* 0x000fe40007f3e0ff */
        /* <DEDUP_REMOVED lines=14> */
[C---:B------:R-:W-:Y:S02]  /*db50*/  IADD3 R158, P6, R20.reuse, 0x4000, RZ ;  /* 0x00004000149e7810 */ /* 0x040fe40007fde0ff */
[----:B------:R-:W-:Y:S02]  /*db60*/  MOV R157, R8 ;  /* 0x00000008009d7202 */ /* 0x000fe40000000f00 */
[----:B------:R-:W-:Y:S02]  /*db70*/  IADD3 R9, P0, R20, 0x2020, RZ ;  /* 0x0000202014097810 */ /* 0x000fe40007f1e0ff */
[----:B------:R-:W-:Y:S02]  /*db80*/  SHF.R.U64 R14, R14, 0x3, RZ ;  /* 0x000000030e0e7819 */ /* 0x000fe400000012ff */
[----:B------:R-:W-:Y:S02]  /*db90*/  LOP3.LUT R159, R158, 0x380, RZ, 0xc0, !PT ;  /* 0x000003809e9f7812 */ /* 0x000fe400078ec0ff */
[----:B------:R-:W-:-:S02]  /*dba0*/  LOP3.LUT R8, R9, 0x380, RZ, 0xc0, !PT ;  /* 0x0000038009087812 */ /* 0x000fc400078ec0ff */
[----:B------:R-:W-:Y:S01]  /*dbb0*/  LOP3.LUT R14, R14, R15, RZ, 0x3c, !PT ;  /* 0x0000000f0e0e7212 */ /* 0x000fe200078e3cff */
[--C-:B------:R-:W-:Y:S01]  /*dbc0*/  IMAD.X R15, RZ, RZ, R21.reuse, P2 ;  /* 0x000000ffff0f7224 */ /* 0x100fe200010e0615 */
[----:B------:R-:W-:Y:S02]  /*dbd0*/  SHF.R.U64 R159, R159, 0x3, RZ ;  /* 0x000000039f9f7819 */ /* 0x000fe400000012ff */
[----:B------:R-:W-:Y:S02]  /*dbe0*/  SHF.R.U64 R8, R8, 0x3, RZ ;  /* 0x0000000308087819 */ /* 0x000fe400000012ff */
[----:B------:R-:W-:Y:S01]  /*dbf0*/  LOP3.LUT R158, R159, R158, RZ, 0x3c, !PT ;  /* 0x0000009e9f9e7212 */ /* 0x000fe200078e3cff */
[--C-:B------:R-:W-:Y:S01]  /*dc00*/  IMAD.X R159, RZ, RZ, R21.reuse, P6 ;  /* 0x000000ffff9f7224 */ /* 0x100fe200030e0615 */
[----:B------:R-:W-:Y:S01]  /*dc10*/  LOP3.LUT R8, R8, R9, RZ, 0x3c, !PT ;  /* 0x0000000908087212 */ /* 0x000fe200078e3cff */
[----:B------:R-:W-:Y:S01]  /*dc20*/  IMAD.X R9, RZ, RZ, R21, P0 ;  /* 0x000000ffff097224 */ /* 0x000fe200000e0615 */
[----:B------:R-:W-:-:S02]  /*dc30*/  MOV R163, R14 ;  /* 0x0000000e00a37202 */ /* 0x000fc40000000f00 */
[----:B------:R-:W-:Y:S02]  /*dc40*/  IADD3 R14, P0, R20, 0x20, RZ ;  /* 0x00000020140e7810 */ /* 0x000fe40007f1e0ff */
[----:B------:R-:W-:Y:S02]  /*dc50*/  MOV R158, R158 ;  /* 0x0000009e009e7202 */ /* 0x000fe40000000f00 */
[----:B------:R-:W-:Y:S02]  /*dc60*/  MOV R159, R8 ;  /* 0x00000008009f7202 */ /* 0x000fe40000000f00 */
[----:B------:R-:W-:Y:S02]  /*dc70*/  LOP3.LUT R13, R14, 0x380, RZ, 0xc0, !PT ;  /* 0x000003800e0d7812 */ /* 0x000fe400078ec0ff */
[----:B------:R-:W-:Y:S02]  /*dc80*/  F2FP.BF16.F32.PACK_AB R8, R25, R24 ;  /* 0x000000181908723e */ /* 0x000fe400000010ff */
[----:B------:R-:W-:-:S02]  /*dc90*/  F2FP.BF16.F32.PACK_AB R9, R27, R26 ;  /* 0x0000001a1b09723e */ /* 0x000fc400000010ff */
[----:B------:R-:W-:Y:S02]  /*dca0*/  F2FP.BF16.F32.PACK_AB R10, R29, R28 ;  /* 0x0000001c1d0a723e */ /* 0x000fe400000010ff */
[----:B------:R-:W-:Y:S02]  /*dcb0*/  F2FP.BF16.F32.PACK_AB R11, R31, R30 ;  /* 0x0000001e1f0b723e */ /* 0x000fe400000010ff */
[----:B------:R-:W-:Y:S02]  /*dcc0*/  SHF.R.U64 R13, R13, 0x3, RZ ;  /* 0x000000030d0d7819 */ /* 0x000fe400000012ff */
[----:B------:R-:W-:Y:S01]  /*dcd0*/  F2FP.BF16.F32.PACK_AB R15, R39, R38 ;  /* 0x00000026270f723e */ /* 0x000fe200000010ff */
[----:B------:R0:W-:Y:S01]  /*dce0*/  STSM.16.M88.4 [R12], R8 ;  /* 0x000000080c007844 */ /* 0x0001e20000000200 */
[C---:B------:R-:W-:Y:S02]  /*dcf0*/  IADD3 R153, P3, R20.reuse, 0x4060, RZ ;  /* 0x0000406014997810 */ /* 0x040fe40007f7e0ff */
[----:B------:R-:W-:-:S02]  /*dd00*/  IADD3 R154, P4, R20, 0x4040, RZ ;  /* 0x00004040149a7810 */ /* 0x000fc40007f9e0ff */
[----:B------:R-:W-:Y:S02]  /*dd10*/  LOP3.LUT R152, R153, 0x380, RZ, 0xc0, !PT ;  /* 0x0000038099987812 */ /* 0x000fe400078ec0ff */
[----:B------:R-:W-:Y:S02]  /*dd20*/  LOP3.LUT R155, R154, 0x380, RZ, 0xc0, !PT ;  /* 0x000003809a9b7812 */ /* 0x000fe400078ec0ff */
[----:B------:R-:W-:Y:S02]  /*dd30*/  SHF.R.U64 R152, R152, 0x3, RZ ;  /* 0x0000000398987819 */ /* 0x000fe400000012ff */
[----:B------:R-:W-:Y:S02]  /*dd40*/  SHF.R.U64 R155, R155, 0x3, RZ ;  /* 0x000000039b9b7819 */ /* 0x000fe400000012ff */
[----:B------:R-:W-:Y:S01]  /*dd50*/  LOP3.LUT R152, R152, R153, RZ, 0x3c, !PT ;  /* 0x0000009998987212 */ /* 0x000fe200078e3cff */
[--C-:B------:R-:W-:Y:S01]  /*dd60*/  IMAD.X R153, RZ, RZ, R21.reuse, P3 ;  /* 0x000000ffff997224 */ /* 0x100fe200018e0615 */
[----:B------:R-:W-:Y:S01]  /*dd70*/  LOP3.LUT R154, R155, R154, RZ, 0x3c, !PT ;  /* 0x0000009a9b9a7212 */ /* 0x000fe200078e3cff */
[--C-:B0-----:R-:W-:Y:S01]  /*dd80*/  IMAD.X R9, RZ, RZ, R21.reuse, P0 ;  /* 0x000000ffff097224 */ /* 0x101fe200000e0615 */
[----:B------:R-:W-:Y:S01]  /*dd90*/  LOP3.LUT R8, R13, R14, RZ, 0x3c, !PT ;  /* 0x0000000e0d087212 */ /* 0x000fe200078e3cff */
[----:B------:R-:W-:Y:S01]  /*dda0*/  IMAD.X R155, RZ, RZ, R21, P4 ;  /* 0x000000ffff9b7224 */ /* 0x000fe200020e0615 */
[----:B------:R-:W-:-:S02]  /*ddb0*/  IADD3 R10, P0, R20, 0x40, RZ ;  /* 0x00000040140a7810 */ /* 0x000fc40007f1e0ff */
[----:B------:R-:W-:Y:S02]  /*ddc0*/  MOV R8, R8 ;  /* 0x0000000800087202 */ /* 0x000fe40000000f00 */
[----:B------:R-:W-:Y:S02]  /*ddd0*/  LOP3.LUT R9, R10, 0x380, RZ, 0xc0, !PT ;  /* 0x000003800a097812 */ /* 0x000fe400078ec0ff */
[----:B------:R-:W-:Y:S02]  /*dde0*/  F2FP.BF16.F32.PACK_AB R12, R33, R32 ;  /* 0x00000020210c723e */ /* 0x000fe400000010ff */
[----:B------:R-:W-:Y:S02]  /*ddf0*/  F2FP.BF16.F32.PACK_AB R13, R35, R34 ;  /* 0x00000022230d723e */ /* 0x000fe400000010ff */
[----:B------:R-:W-:Y:S02]  /*de00*/  F2FP.BF16.F32.PACK_AB R14, R37, R36 ;  /* 0x00000024250e723e */ /* 0x000fe400000010ff */
[----:B------:R-:W-:-:S02]  /*de10*/  SHF.R.U64 R9, R9, 0x3, RZ ;  /* 0x0000000309097819 */ /* 0x000fc400000012ff */
[----:B------:R-:W-:Y:S01]  /*de20*/  F2FP.BF16.F32.PACK_AB R11, R47, R46 ;  /* 0x0000002e2f0b723e */ /* 0x000fe200000010ff */
[----:B------:R0:W-:Y:S01]  /*de30*/  STSM.16.M88.4 [R8], R12 ;  /* 0x0000000c08007844 */ /* 0x0001e20000000200 */
[----:B------:R-:W-:Y:S02]  /*de40*/  MOV R7, R152 ;  /* 0x0000009800077202 */ /* 0x000fe40000000f00 */
[----:B------:R-:W-:Y:S02]  /*de50*/  MOV R162, R154 ;  /* 0x0000009a00a27202 */ /* 0x000fe40000000f00 */
[----:B------:R-:W-:Y:S02]  /*de60*/  F2FP.BF16.F32.PACK_AB R153, R67, R66 ;  /* 0x000000424399723e */ /* 0x000fe400000010ff */
[----:B------:R-:W-:Y:S02]  /*de70*/  F2FP.BF16.F32.PACK_AB R154, R69, R68 ;  /* 0x00000044459a723e */ /* 0x000fe400000010ff */
[----:B------:R-:W-:-:S02]  /*de80*/  F2FP.BF16.F32.PACK_AB R155, R71, R70 ;  /* 0x00000046479b723e */ /* 0x000fc400000010ff */
[----:B------:R-:W-:Y:S02]  /*de90*/  MOV R160, R160 ;  /* 0x000000a000a07202 */ /* 0x000fe40000000f00 */
[----:B0-----:R-:W-:Y:S01]  /*dea0*/  LOP3.LUT R8, R9, R10, RZ, 0x3c, !PT ;  /* 0x0000000a09087212 */ /* 0x001fe200078e3cff */
[----:B------:R-:W-:Y:S01]  /*deb0*/  IMAD.X R9, RZ, RZ, R21, P0 ;  /* 0x000000ffff097224 */ /* 0x000fe200000e0615 */
[----:B------:R-:W-:Y:S02]  /*dec0*/  IADD3 R14, P0, R20, 0x2000, RZ ;  /* 0x00002000140e7810 */ /* 0x000fe40007f1e0ff */
[----:B------:R-:W-:Y:S02]  /*ded0*/  F2FP.BF16.F32.PACK_AB R10, R45, R44 ;  /* 0x0000002c2d0a723e */ /* 0x000fe400000010ff */
[----:B------:R-:W-:Y:S02]  /*dee0*/  MOV R12, R8 ;  /* 0x00000008000c7202 */ /* 0x000fe40000000f00 */
[----:B------:R-:W-:-:S02]  /*def0*/  F2FP.BF16.F32.PACK_AB R8, R41, R40 ;  /* 0x000000282908723e */ /* 0x000fc400000010ff */
[----:B------:R-:W-:Y:S02]  /*df00*/  F2FP.BF16.F32.PACK_AB R9, R43, R42 ;  /* 0x0000002a2b09723e */ /* 0x000fe400000010ff */
[----:B------:R-:W-:Y:S02]  /*df10*/  LOP3.LUT R13, R14, 0x380, RZ, 0xc0, !PT ;  /* 0x000003800e0d7812 */ /* 0x000fe400078ec0ff */
[----:B------:R-:W-:Y:S01]  /*df20*/  F2FP.BF16.F32.PACK_AB R15, R63, R62 ;  /* 0x0000003e3f0f723e */ /* 0x000fe200000010ff */
[----:B------:R0:W-:Y:S01]  /*df30*/  STSM.16.M88.4 [R12], R8 ;  /* 0x000000080c007844 */ /* 0x0001e20000000200 */
[----:B------:R-:W-:Y:S02]  /*df40*/  SHF.R.U64 R13, R13, 0x3, RZ ;  /* 0x000000030d0d7819 */ /* 0x000fe400000012ff */
[----:B0-----:R-:W-:Y:S01]  /*df50*/  IADD3 R10, P1, R20, 0x60, RZ ;  /* 0x00000060140a7810 */ /* 0x001fe20007f3e0ff */
[----:B------:R-:W-:Y:S01]  /*df60*/  IMAD.X R9, RZ, RZ, R21, P0 ;  /* 0x000000ffff097224 */ /* 0x000fe200000e0615 */
[----:B------:R-:W-:-:S02]  /*df70*/  LOP3.LUT R8, R13, R14, RZ, 0x3c, !PT ;  /* 0x0000000e0d087212 */ /* 0x000fc400078e3cff */
[----:B------:R-:W-:Y:S01]  /*df80*/  LOP3.LUT R13, R10, 0x380, RZ, 0xc0, !PT ;  /* 0x000003800a0d7812 */ /* 0x000fe200078ec0ff */
[----:B------:R-:W-:Y:S01]  /*df90*/  IMAD.X R21, RZ, RZ, R21, P1 ;  /* 0x000000ffff157224 */ /* 0x000fe200008e0615 */
[----:B------:R-:W-:Y:S02]  /*dfa0*/  MOV R152, R8 ;  /* 0x0000000800987202 */ /* 0x000fe40000000f00 */
[----:B------:R-:W-:Y:S02]  /*dfb0*/  SHF.R.U64 R13, R13, 0x3, RZ ;  /* 0x000000030d0d7819 */ /* 0x000fe400000012ff */
[----:B------:R-:W-:Y:S02]  /*dfc0*/  F2FP.BF16.F32.PACK_AB R8, R49, R48 ;  /* 0x000000303108723e */ /* 0x000fe400000010ff */
[----:B------:R-:W-:Y:S02]  /*dfd0*/  LOP3.LUT R20, R13, R10, RZ, 0x3c, !PT ;  /* 0x0000000a0d147212 */ /* 0x000fe400078e3cff */
[----:B------:R-:W-:-:S02]  /*dfe0*/  F2FP.BF16.F32.PACK_AB R9, R51, R50 ;  /* 0x000000323309723e */ /* 0x000fc400000010ff */
[----:B------:R-:W-:Y:S02]  /*dff0*/  MOV R20, R20 ;  /* 0x0000001400147202 */ /* 0x000fe40000000f00 */
[----:B------:R-:W-:Y:S02]  /*e000*/  F2FP.BF16.F32.PACK_AB R10, R53, R52 ;  /* 0x00000034350a723e */ /* 0x000fe400000010ff */
[----:B------:R-:W-:Y:S02]  /*e010*/  F2FP.BF16.F32.PACK_AB R11, R55, R54 ;  /* 0x00000036370b723e */ /* 0x000fe400000010ff */
[----:B------:R-:W-:Y:S02]  /*e020*/  F2FP.BF16.F32.PACK_AB R12, R57, R56 ;  /* 0x00000038390c723e */ /* 0x000fe400000010ff */
[----:B------:R-:W-:Y:S01]  /*e030*/  F2FP.BF16.F32.PACK_AB R13, R59, R58 ;  /* 0x0000003a3b0d723e */ /* 0x000fe200000010ff */
[----:B------:R0:W-:Y:S01]  /*e040*/  STSM.16.M88.4 [R20], R8 ;  /* 0x0000000814007844 */ /* 0x0001e20000000200 */
[----:B------:R-:W-:-:S02]  /*e050*/  F2FP.BF16.F32.PACK_AB R14, R61, R60 ;  /* 0x0000003c3d0e723e */ /* 0x000fc400000010ff */
[----:B------:R-:W-:-:S03]  /*e060*/  ISETP.NE.U32.AND P0, PT, RZ, UR6, PT ;  /* 0x00000006ff007c0c */ /* 0x000fc6000bf05070 */
[----:B------:R1:W-:Y:S01]  /*e070*/  STSM.16.M88.4 [R152], R12 ;  /* 0x0000000c98007844 */ /* 0x0003e20000000200 */
[----:B------:R-:W-:Y:S02]  /*e080*/  ISETP.NE.AND.EX P0, PT, RZ, UR7, PT, P0 ;  /* 0x00000007ff007c0c */ /* 0x000fe4000bf05300 */
[----:B0-----:R-:W-:Y:S02]  /*e090*/  F2FP.BF16.F32.PACK_AB R8, R73, R72 ;  /* 0x000000484908723e */ /* 0x001fe400000010ff */
[----:B------:R-:W-:Y:S02]  /*e0a0*/  F2FP.BF16.F32.PACK_AB R9, R75, R74 ;  /* 0x0000004a4b09723e */ /* 0x000fe400000010ff */
[----:B------:R-:W-:Y:S02]  /*e0b0*/  F2FP.BF16.F32.PACK_AB R10, R77, R76 ;  /* 0x0000004c4d0a723e */ /* 0x000fe400000010ff */
[----:B-1----:R-:W-:Y:S02]  /*e0c0*/  F2FP.BF16.F32.PACK_AB R152, R65, R64 ;  /* 0x000000404198723e */ /* 0x002fe400000010ff */
[----:B------:R-:W-:-:S02]  /*e0d0*/  F2FP.BF16.F32.PACK_AB R11, R79, R78 ;  /* 0x0000004e4f0b723e */ /* 0x000fc400000010ff */
[----:B------:R-:W-:Y:S01]  /*e0e0*/  F2FP.BF16.F32.PACK_AB R12, R81, R80 ;  /* 0x00000050510c723e */ /* 0x000fe200000010ff */
[----:B------:R0:W-:Y:S01]  /*e0f0*/  STSM.16.M88.4 [R159], R152 ;  /* 0x000000989f007844 */ /* 0x0001e20000000200 */
[----:B------:R-:W-:Y:S02]  /*e100*/  F2FP.BF16.F32.PACK_AB R13, R83, R82 ;  /* 0x00000052530d723e */ /* 0x000fe400000010ff */
[----:B------:R-:W-:Y:S01]  /*e110*/  F2FP.BF16.F32.PACK_AB R14, R85, R84 ;  /* 0x00000054550e723e */ /* 0x000fe200000010ff */
[----:B------:R1:W-:Y:S01]  /*e120*/  STSM.16.M88.4 [R157], R8 ;  /* 0x000000089d007844 */ /* 0x0003e20000000200 */
        /* <DEDUP_REMOVED lines=45> */
[----:B------:R-:W-:-:S04]  /*e400*/  @P0 LEA R8, P2, R191, UR6, 0x2 ;  /* 0x00000006bf080c11 */ /* 0x000fc8000f8410ff */
[----:B------:R-:W-:Y:S01]  /*e410*/  @P0 LEA.HI.X R9, R191, UR7, R196, 0x2, P2 ;  /* 0x00000007bf090c11 */ /* 0x000fe200090f14c4 */
[----:B------:R-:W-:Y:S01]  /*e420*/  IMAD.MOV.U32 R7, RZ, RZ, RZ ;  /* 0x000000ffff077224 */ /* 0x000fe200078e00ff */
[----:B-1----:R-:W-:-:S03]  /*e430*/  ISETP.NE.U32.AND P1, PT, R10, RZ, PT ;  /* 0x000000ff0a00720c */ /* 0x002fc60003f25070 */
[----:B------:R0:W2:Y:S01]  /*e440*/  @P0 LDG.E R14, desc[UR38][R8.64] ;  /* 0x00000026080e0981 */ /* 0x0000a2000c1e1900 */
[----:B------:R-:W-:Y:S01]  /*e450*/  ISETP.NE.AND.EX P1, PT, R11, RZ, PT, P1 ;  /* 0x000000ff0b00720c */ /* 0x000fe20003f25310 */
[----:B0-----:R-:W-:-:S12]  /*e460*/  IMAD.WIDE R8, R191, 0x4, R12 ;  /* 0x00000004bf087825 */ /* 0x001fd800078e020c */
        /* <DEDUP_REMOVED lines=10> */
.L_x_8165:
[----:B------:R-:W0:Y:S01]  /*e510*/  SHFL.IDX PT, R8, R230, RZ, 0x1f ;  /* 0x00001fffe6087589 */ /* 0x000e2200000e0000 */
[----:B------:R-:W-:Y:S02]  /*e520*/  LOP3.LUT R195, R195, 0xff, RZ, 0xc0, !PT ;  /* 0x000000ffc3c37812 */ /* 0x000fe400078ec0ff */
[----:B0-----:R-:W-:Y:S02]  /*e530*/  ISETP.NE.AND P0, PT, R8, RZ, PT ;  /* 0x000000ff0800720c */ /* 0x001fe40003f05270 */
[----:B-----5:R-:W-:-:S11]  /*e540*/  SHF.R.S32.HI R8, RZ, 0x1f, R7 ;  /* 0x0000001fff087819 */ /* 0x020fd60000011407 */
[----:B------:R-:W-:Y:S05]  /*e550*/  @P0 BRA `(.L_x_8166) ;  /* 0x0000000000f40947 */ /* 0x000fea0003800000 */
[----:B------:R-:W2:Y:S01]  /*e560*/  LDL R156, [R1+0x68] ;  /* 0x00006800019c7983 */ /* 0x000ea20000100800 */
[----:B------:R-:W-:Y:S01]  /*e570*/  IMAD.MOV.U32 R20, RZ, RZ, 0xab8 ;  /* 0x00000ab8ff147424 */ /* 0x000fe200078e00ff */
[----:B------:R-:W-:Y:S01]  /*e580*/  ISETP.GT.AND P1, PT, R0, 0x1, PT ;  /* 0x000000010000780c */ /* 0x000fe20003f24270 */
[----:B------:R-:W0:Y:S01]  /*e590*/  LDC R9, c[0x0][0xce8] ;  /* 0x00033a00ff097b82 */ /* 0x000e220000000800 */
[----:B------:R-:W-:Y:S01]  /*e5a0*/  ISETP.NE.U32.AND P0, PT, R10, RZ, PT ;  /* 0x000000ff0a00720c */ /* 0x000fe20003f05070 */
[----:B------:R-:W-:Y:S01]  /*e5b0*/  VIADD R152, R190, UR42 ;  /* 0x0000002abe987c36 */ /* 0x000fe20008000000 */
[----:B------:R-:W-:Y:S02]  /*e5c0*/  SEL R20, R20, 0xa78, P1 ;  /* 0x00000a7814147807 */ /* 0x000fe40000800000 */
[----:B------:R-:W-:-:S03]  /*e5d0*/  ISETP.NE.AND.EX P0, PT, R11, RZ, PT, P0 ;  /* 0x000000ff0b00720c */ /* 0x000fc60003f05300 */
[----:B------:R-:W1:Y:S01]  /*e5e0*/  LDC.64 R12, c[0x0][R20+0x220] ;  /* 0x00008800140c7b82 */ /* 0x000e620000000a00 */
[----:B------:R-:W-:Y:S02]  /*e5f0*/  SEL R21, R191, RZ, !P0 ;  /* 0x000000ffbf157207 */ /* 0x000fe40004000000 */
[----:B------:R-:W-:-:S05]  /*e600*/  SEL R153, R196, RZ, !P0 ;  /* 0x000000ffc4997207 */ /* 0x000fca0004000000 */
[----:B------:R-:W3:Y:S01]  /*e610*/  LDC.64 R14, c[0x0][R20+0x218] ;  /* 0x00008600140e7b82 */ /* 0x000ee20000000a00 */
[----:B0-----:R-:W-:Y:S01]  /*e620*/  ISETP.NE.AND P2, PT, R9, 0x1, PT ;  /* 0x000000010900780c */ /* 0x001fe20003f45270 */
[----:B-1----:R-:W-:-:S04]  /*e630*/  IMAD R13, R13, R21, RZ ;  /* 0x000000150d0d7224 */ /* 0x002fc800078e02ff */
[C---:B------:R-:W-:Y:S02]  /*e640*/  IMAD R153, R12.reuse, R153, R13 ;  /* 0x000000990c997224 */ /* 0x040fe400078e020d */
[----:B------:R-:W-:-:S04]  /*e650*/  IMAD.WIDE.U32 R12, R12, R21, RZ ;  /* 0x000000150c0c7225 */ /* 0x000fc800078e00ff */
[-C--:B---3--:R-:W-:Y:S02]  /*e660*/  IMAD R155, R15, R192.reuse, RZ ;  /* 0x000000c00f9b7224 */ /* 0x088fe400078e02ff */
[----:B------:R-:W-:Y:S02]  /*e670*/  IMAD.IADD R13, R13, 0x1, R153 ;  /* 0x000000010d0d7824 */ /* 0x000fe400078e0299 */
[----:B------:R-:W-:Y:S01]  /*e680*/  IMAD.WIDE.U32 R14, R14, R192, RZ ;  /* 0x000000c00e0e7225 */ /* 0x000fe200078e00ff */
[----:B------:R-:W0:Y:S03]  /*e690*/  @P2 LDC R153, c[0x0][0xcec] ;  /* 0x00033b00ff992b82 */ /* 0x000e260000000800 */
[----:B------:R-:W-:Y:S01]  /*e6a0*/  IMAD.IADD R154, R15, 0x1, R155 ;  /* 0x000000010f9a7824 */ /* 0x000fe200078e029b */
[----:B------:R-:W-:-:S04]  /*e6b0*/  IADD3 R21, P0, P3, R12, R14, R7 ;  /* 0x0000000e0c157210 */ /* 0x000fc80007b1e007 */
[----:B------:R-:W1:Y:S01]  /*e6c0*/  @P2 LDC R155, c[0x0][0xcf0] ;  /* 0x00033c00ff9b2b82 */ /* 0x000e620000000800 */
[----:B------:R-:W-:Y:S02]  /*e6d0*/  IADD3.X R154, R13, R154, R8, P0, P3 ;  /* 0x0000009a0d9a7210 */ /* 0x000fe400007e6408 */
[----:B------:R-:W-:-:S05]  /*e6e0*/  SEL R13, R195, RZ, P1 ;  /* 0x000000ffc30d7207 */ /* 0x000fca0000800000 */
[----:B------:R-:W3:Y:S01]  /*e6f0*/  LDC.64 R14, c[0x0][R20+0x228] ;  /* 0x00008a00140e7b82 */ /* 0x000ee20000000a00 */
[----:B0-----:R-:W-:-:S04]  /*e700*/  @P2 IMAD.HI.U32 R12, R152, R153, RZ ;  /* 0x00000099980c2227 */ /* 0x001fc800078e00ff */
[----:B------:R-:W-:Y:S01]  /*e710*/  IMAD.MOV.U32 R153, RZ, RZ, R152 ;  /* 0x000000ffff997224 */ /* 0x000fe200078e0098 */
[----:B-1----:R-:W-:Y:S01]  /*e720*/  @P2 SHF.R.U32.HI R153, RZ, R155, R12 ;  /* 0x0000009bff992219 */ /* 0x002fe2000001160c */
[-C--:B---3--:R-:W-:Y:S02]  /*e730*/  IMAD R155, R15, R13.reuse, RZ ;  /* 0x0000000d0f9b7224 */ /* 0x088fe400078e02ff */
[----:B------:R-:W-:Y:S02]  /*e740*/  IMAD.WIDE.U32 R14, R14, R13, RZ ;  /* 0x0000000d0e0e7225 */ /* 0x000fe400078e00ff */
[----:B------:R-:W0:Y:S02]  /*e750*/  LDC.64 R12, c[0x0][0xca8] ;  /* 0x00032a00ff0c7b82 */ /* 0x000e240000000a00 */
[----:B------:R-:W-:Y:S01]  /*e760*/  IMAD.IADD R15, R15, 0x1, R155 ;  /* 0x000000010f0f7824 */ /* 0x000fe200078e029b */
[----:B------:R-:W-:Y:S01]  /*e770*/  IADD3 R14, P0, P2, R153, R21, R14 ;  /* 0x00000015990e7210 */ /* 0x000fe20007a1e00e */
[--C-:B------:R-:W-:Y:S01]  /*e780*/  IMAD.MOV R155, RZ, RZ, -R153.reuse ;  /* 0x000000ffff9b7224 */ /* 0x100fe200078e0a99 */
[----:B------:R-:W-:-:S03]  /*e790*/  SHF.R.S32.HI R153, RZ, 0x1f, R153 ;  /* 0x0000001fff997819 */ /* 0x000fc60000011499 */
[----:B------:R-:W1:Y:S01]  /*e7a0*/  LDC.64 R20, c[0x0][R20+0x210] ;  /* 0x0000840014147b82 */ /* 0x000e620000000a00 */
[----:B------:R-:W-:Y:S01]  /*e7b0*/  IMAD R155, R9, R155, R152 ;  /* 0x0000009b099b7224 */ /* 0x000fe200078e0298 */
[----:B------:R-:W-:Y:S01]  /*e7c0*/  IADD3.X R15, R153, R154, R15, P0, P2 ;  /* 0x0000009a990f7210 */ /* 0x000fe200007e440f */
[----:B------:R-:W-:Y:S02]  /*e7d0*/  IMAD R152, R9, UR6, RZ ;  /* 0x0000000609987c24 */ /* 0x000fe4000f8e02ff */
[----:B------:R-:W-:Y:S01]  /*e7e0*/  VIADD R9, R18, UR42 ;  /* 0x0000002a12097c36 */ /* 0x000fe20008000000 */
[----:B------:R-:W-:Y:S02]  /*e7f0*/  SHF.R.S32.HI R153, RZ, 0x1f, R155 ;  /* 0x0000001fff997819 */ /* 0x000fe4000001149b */
[----:B0-----:R-:W0:Y:S08]  /*e800*/  @!P1 LDC R12, c[0x0][0xc50] ;  /* 0x00031400ff0c9b82 */ /* 0x001e300000000800 */
[----:B------:R-:W3:Y:S01]  /*e810*/  @!P1 LDC R13, c[0x0][0xc54] ;  /* 0x00031500ff0d9b82 */ /* 0x000ee20000000800 */
[----:B-1----:R-:W-:-:S02]  /*e820*/  IMAD R21, R21, R155, RZ ;  /* 0x0000009b15157224 */ /* 0x002fc400078e02ff */
[----:B------:R-:W-:-:S04]  /*e830*/  IMAD.WIDE.U32 R14, R20, R155, R14 ;  /* 0x0000009b140e7225 */ /* 0x000fc800078e000e */
[----:B------:R-:W-:-:S04]  /*e840*/  IMAD R21, R20, R153, R21 ;  /* 0x0000009914157224 */ /* 0x000fc800078e0215 */
[----:B------:R-:W-:Y:S01]  /*e850*/  IMAD.IADD R15, R15, 0x1, R21 ;  /* 0x000000010f0f7824 */ /* 0x000fe200078e0215 */
[----:B0-----:R-:W-:-:S04]  /*e860*/  LEA R20, P0, R14, R12, 0x2 ;  /* 0x0000000c0e147211 */ /* 0x001fc800078010ff */
[----:B---3--:R-:W-:Y:S02]  /*e870*/  LEA.HI.X R21, R14, R13, R15, 0x2, P0 ;  /* 0x0000000d0e157211 */ /* 0x008fe400000f140f */
[----:B------:R-:W-:Y:S04]  /*e880*/  SHFL.IDX PT, R14, R20, 0x1, 0x1c1f ;  /* 0x003c1f00140e7f89 */ /* 0x000fe800000e0000 */
        /* <DEDUP_REMOVED lines=10> */
.L_x_8166:
        /* <DEDUP_REMOVED lines=24> */
[C---:B------:R-:W-:Y:S02]  /*eab0*/  IADD3 R53, P3, R4.reuse, 0x8000, RZ ;  /* 0x0000800004357810 */ /* 0x040fe40007f7e0ff */
[----:B------:R-:W-:Y:S01]  /*eac0*/  IADD3 R45, P1, R4, 0x6000, RZ ;  /* 0x00006000042d7810 */ /* 0x000fe20007f3e0ff */
[----:B------:R-:W-:Y:S01]  /*ead0*/  IMAD R8, R8, UR8, RZ ;  /* 0x0000000808087c24 */ /* 0x000fe2000f8e02ff */
[----:B------:R-:W-:Y:S01]  /*eae0*/  SHF.R.U64 R48, R48, 0x3, RZ ;  /* 0x0000000330307819 */ /* 0x000fe200000012ff */
[C---:B------:R-:W-:Y:S01]  /*eaf0*/  VIADD R97, R17.reuse, 0x140 ;  /* 0x0000014011617836 */ /* 0x040fe20000000000 */
[----:B------:R-:W-:Y:S01]  /*eb00*/  SHF.R.U64 R40, R40, 0x3, RZ ;  /* 0x0000000328287819 */ /* 0x000fe200000012ff */
[----:B------:R-:W-:Y:S01]  /*eb10*/  VIADD R93, R17, 0x180 ;  /* 0x00000180115d7836 */ /* 0x000fe20000000000 */
[----:B------:R-:W-:Y:S01]  /*eb20*/  LOP3.LUT R52, R53, 0x380, RZ, 0xc0, !PT ;  /* 0x0000038035347812 */ /* 0x000fe200078ec0ff */
[----:B------:R-:W5:Y:S01]  /*eb30*/  LD.E.128 R24, desc[UR38][R24.64] ;  /* 0x0000002618187980 */ /* 0x000f62000c101d00 */
[----:B------:R-:W-:-:S02]  /*eb40*/  IADD3 R29, P4, R4, 0x2000, RZ ;  /* 0x00002000041d7810 */ /* 0x000fc40007f9e0ff */
[C---:B------:R-:W-:Y:S02]  /*eb50*/  IADD3 R33, P5, R4.reuse, 0x3000, RZ ;  /* 0x0000300004217810 */ /* 0x040fe40007fbe0ff */
[----:B------:R-:W-:Y:S02]  /*eb60*/  IADD3 R37, P6, R4, 0x4000, RZ ;  /* 0x0000400004257810 */ /* 0x000fe40007fde0ff */
[----:B------:R-:W-:Y:S02]  /*eb70*/  LOP3.LUT R44, R45, 0x380, RZ, 0xc0, !PT ;  /* 0x000003802d2c7812 */ /* 0x000fe400078ec0ff */
[----:B------:R-:W-:Y:S01]  /*eb80*/  LOP3.LUT R48, R48, R49, RZ, 0x3c, !PT ;  /* 0x0000003130307212 */ /* 0x000fe200078e3cff */
[--C-:B------:R-:W-:Y:S01]  /*eb90*/  IMAD.X R49, RZ, RZ, R5.reuse, P2 ;  /* 0x000000ffff317224 */ /* 0x100fe200010e0605 */
[----:B------:R-:W-:Y:S01]  /*eba0*/  LOP3.LUT R40, R40, R41, RZ, 0x3c, !PT ;  /* 0x0000002928287212 */ /* 0x000fe200078e3cff */
[----:B------:R-:W-:Y:S01]  /*ebb0*/  IMAD.X R41, RZ, RZ, R5, P0 ;  /* 0x000000ffff297224 */ /* 0x000fe200000e0605 */
[----:B------:R-:W-:-:S02]  /*ebc0*/  SHF.R.U64 R52, R52, 0x3, RZ ;  /* 0x0000000334347819 */ /* 0x000fc400000012ff */
[----:B------:R-:W-:Y:S01]  /*ebd0*/  LOP3.LUT R28, R29, 0x380, RZ, 0xc0, !PT ;  /* 0x000003801d1c7812 */ /* 0x000fe200078ec0ff */
[----:B------:R-:W5:Y:S01]  /*ebe0*/  LD.E.128 R48, desc[UR38][R48.64] ;  /* 0x0000002630307980 */ /* 0x000f62000c101d00 */
[----:B------:R-:W-:Y:S02]  /*ebf0*/  LOP3.LUT R32, R33, 0x380, RZ, 0xc0, !PT ;  /* 0x0000038021207812 */ /* 0x000fe400078ec0ff */
[----:B------:R-:W-:Y:S01]  /*ec00*/  LOP3.LUT R36, R37, 0x380, RZ, 0xc0, !PT ;  /* 0x0000038025247812 */ /* 0x000fe200078ec0ff */
[----:B------:R-:W5:Y:S01]  /*ec10*/  LD.E.128 R40, desc[UR38][R40.64] ;  /* 0x0000002628287980 */ /* 0x000f62000c101d00 */
[----:B------:R-:W-:Y:S02]  /*ec20*/  IADD3 R77, P2, R4, 0xe000, RZ ;  /* 0x0000e000044d7810 */ /* 0x000fe40007f5e0ff */
[----:B------:R-:W-:Y:S02]  /*ec30*/  SHF.R.U64 R44, R44, 0x3, RZ ;  /* 0x000000032c2c7819 */ /* 0x000fe400000012ff */
[----:B------:R-:W-:-:S02]  /*ec40*/  IADD3 R69, P0, R4, 0xc000, RZ ;  /* 0x0000c00004457810 */ /* 0x000fc40007f1e0ff */
[----:B------:R-:W-:Y:S01]  /*ec50*/  LOP3.LUT R52, R52, R53, RZ, 0x3c, !PT ;  /* 0x0000003534347212 */ /* 0x000fe200078e3cff */
[--C-:B------:R-:W-:Y:S01]  /*ec60*/  IMAD.X R53, RZ, RZ, R5.reuse, P3 ;  /* 0x000000ffff357224 */ /* 0x100fe200018e0605 */
[----:B------:R-:W-:Y:S02]  /*ec70*/  SHF.R.U64 R28, R28, 0x3, RZ ;  /* 0x000000031c1c7819 */ /* 0x000fe400000012ff */
[----:B------:R-:W-:Y:S02]  /*ec80*/  SHF.R.U64 R32, R32, 0x3, RZ ;  /* 0x0000000320207819 */ /* 0x000fe400000012ff */
[----:B------:R-:W-:Y:S01]  /*ec90*/  SHF.R.U64 R36, R36, 0x3, RZ ;  /* 0x0000000324247819 */ /* 0x000fe200000012ff */
[----:B------:R-:W5:Y:S01]  /*eca0*/  LD.E.128 R52, desc[UR38][R52.64] ;  /* 0x0000002634347980 */ /* 0x000f62000c101d00 */
[----:B------:R-:W-:Y:S02]  /*ecb0*/  LOP3.LUT R76, R77, 0x380, RZ, 0xc0, !PT ;  /* 0x000003804d4c7812 */ /* 0x000fe400078ec0ff */
[----:B------:R-:W-:Y:S01]  /*ecc0*/  LOP3.LUT R44, R44, R45, RZ, 0x3c, !PT ;  /* 0x0000002d2c2c7212 */ /* 0x000fe200078e3cff */
[----:B------:R-:W-:Y:S01]  /*ecd0*/  IMAD.X R45, RZ, RZ, R5, P1 ;  /* 0x000000ffff2d7224 */ /* 0x000fe200008e0605 */
[----:B------:R-:W-:-:S02]  /*ece0*/  LOP3.LUT R68, R69, 0x380, RZ, 0xc0, !PT ;  /* 0x0000038045447812 */ /* 0x000fc400078ec0ff */
[C---:B------:R-:W-:Y:S02]  /*ecf0*/  IADD3 R11, P3, R4.reuse, 0xf000, RZ ;  /* 0x0000f000040b7810 */ /* 0x040fe40007f7e0ff */
        /* <DEDUP_REMOVED lines=8> */
[----:B------:R-:W-:Y:S01]  /*ed80*/  SHF.R.U64 R76, R76, 0x3, RZ ;  /* 0x000000034c4c7819 */ /* 0x000fe200000012ff */
[----:B------:R-:W-:Y:S01]  /*ed90*/  IMAD.X R81, RZ, RZ, R5, P3 ;  /* 0x000000ffff517224 */ /* 0x000fe200018e0605 */
[----:B------:R-:W-:Y:S01]  /*eda0*/  SHF.R.U64 R68, R68, 0x3, RZ ;  /* 0x0000000344447819 */ /* 0x000fe200000012ff */
[----:B------:R-:W5:Y:S01]  /*edb0*/  LD.E.128 R28, desc[UR38][R28.64] ;  /* 0x000000261c1c7980 */ /* 0x000f62000c101d00 */
[----:B------:R-:W-:-:S02]  /*edc0*/  LOP3.LUT R10, R11, 0x380, RZ, 0xc0, !PT ;  /* 0x000003800b0a7812 */ /* 0x000fc400078ec0ff */
[C---:B------:R-:W-:Y:S01]  /*edd0*/  IADD3 R57, P4, R4.reuse, 0x9000, RZ ;  /* 0x0000900004397810 */ /* 0x040fe20007f9e0ff */
[----:B------:R-:W5:Y:S01]  /*ede0*/  LD.E.128 R32, desc[UR38][R32.64] ;  /* 0x0000002620207980 */ /* 0x000f62000c101d00 */
[C---:B------:R-:W-:Y:S02]  /*edf0*/  IADD3 R61, P5, R4.reuse, 0xa000, RZ ;  /* 0x0000a000043d7810 */ /* 0x040fe40007fbe0ff */
[C---:B------:R-:W-:Y:S01]  /*ee00*/  IADD3 R65, P6, R4.reuse, 0xb000, RZ ;  /* 0x0000b00004417810 */ /* 0x040fe20007fde0ff */
[----:B------:R-:W5:Y:S01]  /*ee10*/  LD.E.128 R36, desc[UR38][R36.64] ;  /* 0x0000002624247980 */ /* 0x000f62000c101d00 */
[----:B------:R-:W-:Y:S02]  /*ee20*/  LOP3.LUT R13, R4, 0x380, RZ, 0xc0, !PT ;  /* 0x00000380040d7812 */ /* 0x000fe400078ec0ff */
        /* <DEDUP_REMOVED lines=11> */
[----:B------:R-:W-:Y:S02]  /*eee0*/  SHF.R.U64 R13, R13, 0x3, RZ ;  /* 0x000000030d0d7819 */ /* 0x000fe400000012ff */
[----:B-1----:R-:W-:Y:S02]  /*eef0*/  ISETP.NE.AND P2, PT, R21, 0x1, PT ;  /* 0x000000011500780c */ /* 0x002fe40003f45270 */
[----:B------:R-:W-:-:S02]  /*ef00*/  SHF.R.U64 R72, R72, 0x3, RZ ;  /* 0x0000000348487819 */ /* 0x000fc400000012ff */
[----:B------:R-:W-:Y:S02]  /*ef10*/  ISETP.GE.AND P0, PT, R194, UR7, PT ;  /* 0x00000007c2007c0c */ /* 0x000fe4000bf06270 */
[----:B------:R-:W-:Y:S01]  /*ef20*/  LOP3.LUT R80, R10, R11, RZ, 0x3c, !PT ;  /* 0x0000000b0a507212 */ /* 0x000fe200078e3cff */
[----:B------:R-:W-:Y:S01]  /*ef30*/  IMAD R11, R7, UR9, R8 ;  /* 0x00000009070b7c24 */ /* 0x000fe2000f8e0208 */
[----:B------:R-:W-:Y:S02]  /*ef40*/  SHF.R.U64 R56, R56, 0x3, RZ ;  /* 0x0000000338387819 */ /* 0x000fe400000012ff */
[----:B------:R-:W-:Y:S02]  /*ef50*/  SHF.R.U64 R60, R60, 0x3, RZ ;  /* 0x000000033c3c7819 */ /* 0x000fe400000012ff */
[----:B------:R-:W-:Y:S01]  /*ef60*/  SHF.R.U64 R64, R64, 0x3, RZ ;  /* 0x0000000340407819 */ /* 0x000fe200000012ff */
[----:B------:R-:W0:Y:S01]  /*ef70*/  @P2 LDC R85, c[0x0][0xcec] ;  /* 0x00033b00ff552b82 */ /* 0x000e220000000800 */
[----:B------:R-:W-:Y:S01]  /*ef80*/  LOP3.LUT R4, R13, R4, RZ, 0x3c, !PT ;  /* 0x000000040d047212 */ /* 0x000fe200078e3cff */
[----:B------:R-:W5:Y:S01]  /*ef90*/  LD.E.128 R80, desc[UR38][R80.64] ;  /* 0x0000002650507980 */ /* 0x000f62000c101d00 */
[----:B------:R-:W-:Y:S01]  /*efa0*/  LOP3.LUT R72, R72, R73, RZ, 0x3c, !PT ;  /* 0x0000004948487212 */ /* 0x000fe200078e3cff */
[--C-:B------:R-:W-:Y:S01]  /*efb0*/  IMAD.X R73, RZ, RZ, R5.reuse, P1 ;  /* 0x000000ffff497224 */ /* 0x100fe200008e0605 */
[----:B------:R-:W-:Y:S01]  /*efc0*/  SEL R8, RZ, 0xffffffff, P0 ;  /* 0xffffffffff087807 */ /* 0x000fe20000000000 */
[----:B------:R1:W5:Y:S01]  /*efd0*/  LD.E.128 R12, desc[UR38][R4.64] ;  /* 0x00000026040c7980 */ /* 0x000362000c101d00 */
[----:B------:R-:W-:Y:S01]  /*efe0*/  ISETP.GE.AND P1, PT, R17, UR7, PT ;  /* 0x0000000711007c0c */ /* 0x000fe2000bf26270 */
[----:B------:R-:W2:Y:S01]  /*eff0*/  @P2 LDC R87, c[0x0][0xcf0] ;  /* 0x00033c00ff572b82 */ /* 0x000ea20000000800 */
[----:B------:R-:W-:Y:S01]  /*f000*/  LOP3.LUT R56, R56, R57, RZ, 0x3c, !PT ;  /* 0x0000003938387212 */ /* 0x000fe200078e3cff */
[--C-:B------:R-:W-:Y:S01]  /*f010*/  IMAD.X R57, RZ, RZ, R5.reuse, P4 ;  /* 0x000000ffff397224 */ /* 0x100fe200020e0605 */
[----:B------:R-:W-:Y:S01]  /*f020*/  LOP3.LUT R60, R60, R61, RZ, 0x3c, !PT ;  /* 0x0000003d3c3c7212 */ /* 0x000fe200078e3cff */
[--C-:B------:R-:W-:Y:S01]  /*f030*/  IMAD.X R61, RZ, RZ, R5.reuse, P5 ;  /* 0x000000ffff3d7224 */ /* 0x100fe200028e0605 */
[----:B------:R-:W-:Y:S01]  /*f040*/  LOP3.LUT R64, R64, R65, RZ, 0x3c, !PT ;  /* 0x0000004140407212 */ /* 0x000fe200078e3cff */
[----:B------:R-:W-:Y:S01]  /*f050*/  IMAD.X R65, RZ, RZ, R5, P6 ;  /* 0x000000ffff417224 */ /* 0x000fe200030e0605 */
[----:B------:R-:W-:Y:S01]  /*f060*/  ISETP.GE.AND P0, PT, R193, UR7, PT ;  /* 0x00000007c1007c0c */ /* 0x000fe2000bf06270 */
[----:B-1----:R-:W-:Y:S01]  /*f070*/  IMAD.WIDE.U32 R4, R7, UR8, RZ ;  /* 0x0000000807047c25 */ /* 0x002fe2000f8e00ff */
[----:B------:R-:W-:Y:S01]  /*f080*/  SEL R7, RZ, 0x1, P1 ;  /* 0x00000001ff077807 */ /* 0x000fe20000800000 */
[----:B------:R-:W-:Y:S01]  /*f090*/  ULDC.64 UR8, c[0x0][0xbe8] ;  /* 0x0002fa0000087ab9 */ /* 0x000fe20000000a00 */
[----:B------:R-:W5:Y:S01]  /*f0a0*/  LD.E.128 R56, desc[UR38][R56.64] ;  /* 0x0000002638387980 */ /* 0x000f62000c101d00 */
[----:B------:R-:W-:Y:S01]  /*f0b0*/  IMAD.SHL.U32 R10, R8, 0x2, RZ ;  /* 0x00000002080a7824 */ /* 0x000fe200078e00ff */
[----:B------:R-:W-:-:S02]  /*f0c0*/  SEL R8, RZ, 0xffffffff, P0 ;  /* 0xffffffffff087807 */ /* 0x000fc40000000000 */
[----:B------:R-:W5:Y:S02]  /*f0d0*/  LD.E.128 R60, desc[UR38][R60.64] ;  /* 0x000000263c3c7980 */ /* 0x000f64000c101d00 */
[----:B------:R-:W-:Y:S01]  /*f0e0*/  LOP3.LUT R7, R10, 0x2, R7, 0xe2, !PT ;  /* 0x000000020a077812 */ /* 0x000fe200078ee207 */
[----:B------:R-:W-:Y:S01]  /*f0f0*/  IMAD.SHL.U32 R8, R8, 0x4, RZ ;  /* 0x0000000408087824 */ /* 0x000fe200078e00ff */
[----:B------:R-:W-:Y:S01]  /*f100*/  LOP3.LUT R10, R9, 0xfffffff8, RZ, 0xc0, !PT ;  /* 0xfffffff8090a7812 */ /* 0x000fe200078ec0ff */
[----:B------:R-:W-:Y:S01]  /*f110*/  IMAD.IADD R5, R5, 0x1, R11 ;  /* 0x0000000105057824 */ /* 0x000fe200078e020b */
[----:B------:R-:W5:Y:S03]  /*f120*/  LD.E.128 R64, desc[UR38][R64.64] ;  /* 0x0000002640407980 */ /* 0x000f66000c101d00 */
[----:B------:R-:W-:Y:S01]  /*f130*/  IMAD.IADD R11, R3, 0x1, -R10 ;  /* 0x00000001030b7824 */ /* 0x000fe200078e0a0a */
[----:B------:R-:W-:Y:S01]  /*f140*/  LOP3.LUT R10, R8, 0x4, R7, 0xe2, !PT ;  /* 0x00000004080a7812 */ /* 0x000fe200078ee207 */
[----:B------:R-:W-:Y:S01]  /*f150*/  VIADD R7, R17, 0xc0 ;  /* 0x000000c011077836 */ /* 0x000fe20000000000 */
[----:B------:R-:W5:Y:S01]  /*f160*/  LD.E.128 R72, desc[UR38][R72.64] ;  /* 0x0000002648487980 */ /* 0x000f62000c101d00 */
[----:B------:R-:W-:Y:S01]  /*f170*/  IMAD.WIDE.U32 R4, R192, UR8, R4 ;  /* 0x00000008c0047c25 */ /* 0x000fe2000f8e0004 */
[----:B------:R-:W-:-:S02]  /*f180*/  SHF.R.S32.HI R9, RZ, 0x1f, R191 ;  /* 0x0000001fff097819 */ /* 0x000fc400000114bf */
[----:B------:R-:W-:Y:S01]  /*f190*/  ISETP.GE.AND P1, PT, R7, UR7, PT ;  /* 0x0000000707007c0c */ /* 0x000fe2000bf26270 */
[----:B------:R-:W-:Y:S01]  /*f1a0*/  VIADD R3, R17, 0x100 ;  /* 0x0000010011037836 */ /* 0x000fe20000000000 */
[----:B------:R-:W-:Y:S01]  /*f1b0*/  @!PT LDS RZ, [RZ] ;  /* 0x00000000fffff984 */ /* 0x000fe20000000800 */
[----:B------:R-:W-:Y:S01]  /*f1c0*/  @!PT LDS RZ, [RZ] ;  /* 0x00000000fffff984 */ /* 0x000fe20000000800 */
[----:B------:R-:W-:Y:S01]  /*f1d0*/  @!PT LDS RZ, [RZ] ;  /* 0x00000000fffff984 */ /* 0x000fe20000000800 */
[----:B------:R-:W-:Y:S01]  /*f1e0*/  @!PT LDS RZ, [RZ] ;  /* 0x00000000fffff984 */ /* 0x000fe20000000800 */
[----:B------:R1:W-:Y:S06]  /*f1f0*/  MEMBAR.ALL.CTA ;  /* 0x0000000000007992 */ /* 0x0003ec0000008000 */
[----:B-1----:R-:W1:Y:S01]  /*f200*/  FENCE.VIEW.ASYNC.S ;  /* 0x00000000000073c6 */ /* 0x002e620000000000 */
[----:B------:R-:W-:Y:S01]  /*f210*/  IMAD R5, R192, UR9, R5 ;  /* 0x00000009c0057c24 */ /* 0x000fe2000f8e0205 */
[----:B------:R-:W-:Y:S01]  /*f220*/  ULDC.64 UR8, c[0x0][0xbf0] ;  /* 0x0002fc0000087ab9 */ /* 0x000fe20000000a00 */
[----:B------:R-:W-:Y:S01]  /*f230*/  IMAD R8, R11, 0x20, R0 ;  /* 0x000000200b087824 */ /* 0x000fe200078e0200 */
[----:B------:R-:W-:Y:S01]  /*f240*/  ISETP.GE.AND P0, PT, R3, UR7, PT ;  /* 0x0000000703007c0c */ /* 0x000fe2000bf06270 */
[----:B------:R-:W-:Y:S01]  /*f250*/  IMAD R20, R9, UR8, RZ ;  /* 0x0000000809147c24 */ /* 0x000fe2000f8e02ff */
[----:B------:R-:W-:Y:S01]  /*f260*/  SEL R9, RZ, 0xffffffff, P1 ;  /* 0xffffffffff097807 */ /* 0x000fe20000800000 */
[----:B------:R-:W-:Y:S01]  /*f270*/  VIADD R84, R8, UR42 ;  /* 0x0000002a08547c36 */ /* 0x000fe20008000000 */
[----:B------:R-:W-:-:S03]  /*f280*/  SEL R11, RZ, 0xffffffff, P0 ;  /* 0xffffffffff0b7807 */ /* 0x000fc60000000000 */
[----:B------:R-:W-:Y:S02]  /*f290*/  IMAD.SHL.U32 R89, R9, 0x8, RZ ;  /* 0x0000000809597824 */ /* 0x000fe400078e00ff */
[----:B0-----:R-:W-:-:S03]  /*f2a0*/  @P2 IMAD.HI.U32 R8, R84, R85, RZ ;  /* 0x0000005554082227 */ /* 0x001fc600078e00ff */
[----:B------:R-:W-:Y:S01]  /*f2b0*/  LOP3.LUT R10, R89, 0x8, R10, 0xe2, !PT ;  /* 0x00000008590a7812 */ /* 0x000fe200078ee20a */
[----:B------:R-:W-:Y:S01]  /*f2c0*/  IMAD.MOV.U32 R9, RZ, RZ, R84 ;  /* 0x000000ffff097224 */ /* 0x000fe200078e0054 */
[----:B--2---:R-:W-:Y:S01]  /*f2d0*/  @P2 SHF.R.U32.HI R9, RZ, R87, R8 ;  /* 0x00000057ff092219 */ /* 0x004fe20000011608 */
[----:B------:R-:W-:Y:S02]  /*f2e0*/  IMAD.SHL.U32 R11, R11, 0x10, RZ ;  /* 0x000000100b0b7824 */ /* 0x000fe400078e00ff */
[C---:B------:R-:W-:Y:S02]  /*f2f0*/  IMAD R19, R191.reuse, UR9, R20 ;  /* 0x00000009bf137c24 */ /* 0x040fe4000f8e0214 */
[----:B------:R-:W-:Y:S01]  /*f300*/  IMAD.WIDE.U32 R4, R191, UR8, R4 ;  /* 0x00000008bf047c25 */ /* 0x000fe2000f8e0004 */
[----:B------:R-:W-:Y:S01]  /*f310*/  LOP3.LUT R10, R11, 0x10, R10, 0xe2, !PT ;  /* 0x000000100b0a7812 */ /* 0x000fe200078ee20a */
[----:B------:R-:W-:Y:S01]  /*f320*/  ULDC.64 UR8, c[0x0][0xbe0] ;  /* 0x0002f80000087ab9 */ /* 0x000fe20000000a00 */
[----:B------:R-:W-:Y:S01]  /*f330*/  ISETP.GE.AND P0, PT, R97, UR7, PT ;  /* 0x0000000761007c0c */ /* 0x000fe2000bf06270 */
[----:B------:R-:W-:Y:S01]  /*f340*/  IMAD.IADD R5, R5, 0x1, R19 ;  /* 0x0000000105057824 */ /* 0x000fe200078e0213 */
[--C-:B------:R-:W-:Y:S01]  /*f350*/  SHF.R.S32.HI R19, RZ, 0x1f, R9.reuse ;  /* 0x0000001fff137819 */ /* 0x100fe20000011409 */
[----:B------:R-:W-:Y:S01]  /*f360*/  IMAD.MOV R11, RZ, RZ, -R9 ;  /* 0x000000ffff0b7224 */ /* 0x000fe200078e0a09 */
[----:B------:R-:W-:-:S03]  /*f370*/  SEL R8, RZ, 0xffffffff, P0 ;  /* 0xffffffffff087807 */ /* 0x000fc60000000000 */
[----:B------:R-:W-:Y:S02]  /*f380*/  IMAD R11, R21, R11, R84 ;  /* 0x0000000b150b7224 */ /* 0x000fe400078e0254 */
[----:B------:R-:W-:Y:S01]  /*f390*/  IMAD R20, R19, UR8, RZ ;  /* 0x0000000813147c24 */ /* 0x000fe2000f8e02ff */
[----:B------:R-:W-:Y:S01]  /*f3a0*/  ISETP.GE.AND P0, PT, R93, UR7, PT ;  /* 0x000000075d007c0c */ /* 0x000fe2000bf06270 */
[----:B------:R-:W-:Y:S01]  /*f3b0*/  IMAD.SHL.U32 R85, R8, 0x20, RZ ;  /* 0x0000002008557824 */ /* 0x000fe200078e00ff */
[----:B------:R-:W-:Y:S01]  /*f3c0*/  SHF.R.S32.HI R8, RZ, 0x1f, R11 ;  /* 0x0000001fff087819 */ /* 0x000fe2000001140b */
[----:B------:R-:W-:-:S04]  /*f3d0*/  IMAD.WIDE.U32 R4, R9, UR8, R4 ;  /* 0x0000000809047c25 */ /* 0x000fc8000f8e0004 */
[----:B------:R-:W-:Y:S01]  /*f3e0*/  IMAD R19, R9, UR9, R20 ;  /* 0x0000000909137c24 */ /* 0x000fe2000f8e0214 */
[----:B------:R-:W-:Y:S01]  /*f3f0*/  ULDC.64 UR8, c[0x0][0xbd8] ;  /* 0x0002f60000087ab9 */ /* 0x000fe20000000a00 */
[----:B------:R-:W-:Y:S01]  /*f400*/  LOP3.LUT R10, R85, 0x20, R10, 0xe2, !PT ;  /* 0x00000020550a7812 */ /* 0x000fe200078ee20a */
[----:B------:R-:W-:Y:S01]  /*f410*/  IMAD R8, R8, UR8, RZ ;  /* 0x0000000808087c24 */ /* 0x000fe2000f8e02ff */
[----:B------:R-:W-:Y:S01]  /*f420*/  SEL R9, RZ, 0x40, P0 ;  /* 0x00000040ff097807 */ /* 0x000fe20000000000 */
[----:B------:R-:W-:Y:S02]  /*f430*/  IMAD.IADD R5, R5, 0x1, R19 ;  /* 0x0000000105057824 */ /* 0x000fe400078e0213 */
[----:B------:R-:W-:Y:S02]  /*f440*/  IMAD R91, R21, UR6, RZ ;  /* 0x00000006155b7c24 */ /* 0x000fe4000f8e02ff */
[----:B------:R-:W-:Y:S01]  /*f450*/  VIADD R90, R0, UR42 ;  /* 0x0000002a005a7c36 */ /* 0x000fe20008000000 */
[----:B------:R-:W-:Y:S01]  /*f460*/  LOP3.LUT R19, R10, R9, RZ, 0xfc, !PT ;  /* 0x000000090a137212 */ /* 0x000fe200078efcff */
[----:B------:R-:W-:-:S02]  /*f470*/  IMAD R9, R11, UR9, R8 ;  /* 0x000000090b097c24 */ /* 0x000fc4000f8e0208 */
[----:B------:R-:W-:Y:S01]  /*f480*/  IMAD.WIDE.U32 R4, R11, UR8, R4 ;  /* 0x000000080b047c25 */ /* 0x000fe2000f8e0004 */
[----:B------:R-:W-:Y:S01]  /*f490*/  ISETP.GE.AND P1, PT, R90, R91, PT ;  /* 0x0000005b5a00720c */ /* 0x000fe20003f26270 */
[----:B------:R-:W-:Y:S02]  /*f4a0*/  ULDC.64 UR8, c[0x0][0xb80] ;  /* 0x0002e00000087ab9 */ /* 0x000fe40000000a00 */
[----:B------:R-:W-:Y:S01]  /*f4b0*/  VIADD R95, R17, 0x1c0 ;  /* 0x000001c0115f7836 */ /* 0x000fe20000000000 */
[----:B------:R-:W-:Y:S01]  /*f4c0*/  LEA R88, P2, R4, UR8, 0x1 ;  /* 0x0000000804587c11 */ /* 0x000fe2000f8408ff */
[----:B------:R-:W-:Y:S02]  /*f4d0*/  IMAD.IADD R5, R5, 0x1, R9 ;  /* 0x0000000105057824 */ /* 0x000fe400078e0209 */
[----:B------:R-:W-:Y:S01]  /*f4e0*/  VIADD R8, R16, 0x38820 ;  /* 0x0003882010087836 */ /* 0x000fe20000000000 */
[----:B------:R-:W-:Y:S02]  /*f4f0*/  ISETP.GE.AND P0, PT, R95, UR7, PT ;  /* 0x000000075f007c0c */ /* 0x000fe4000bf06270 */
[----:B------:R-:W-:-:S02]  /*f500*/  LEA.HI.X R89, R4, UR9, R5, 0x1, P2 ;  /* 0x0000000904597c11 */ /* 0x000fc400090f0c05 */
[----:B------:R-:W-:Y:S01]  /*f510*/  PRMT R8, RZ, 0x654, R8 ;  /* 0x00000654ff087816 */ /* 0x000fe20000000008 */
[----:B-1----:R0:W1:Y:S01]  /*f520*/  SHFL.IDX PT, R4, R88, RZ, 0x181f ;  /* 0x00181fff58047589 */ /* 0x00206200000e0000 */
[----:B------:R-:W-:Y:S01]  /*f530*/  SEL R0, RZ, 0x80, P0 ;  /* 0x00000080ff007807 */ /* 0x000fe20000000000 */
[----:B------:R-:W-:Y:S01]  /*f540*/  BSSY B1, `(.L_x_8168) ;  /* 0x000002b000017945 */ /* 0x000fe20003800000 */
[----:B------:R0:W-:Y:S01]  /*f550*/  SYNCS.ARRIVE.TRANS64.RED.A1T0 RZ, [R8+URZ], RZ ;  /* 0x000000ff08ff79a7 */ /* 0x0001e2000810043f */
        /* <DEDUP_REMOVED lines=11> */
[CC--:B01----:R-:W-:Y:S01]  /*f610*/  @!P1 LEA R8, P2, R194.reuse, R4.reuse, 0x1 ;  /* 0x00000004c2089211 */ /* 0x0c3fe200078408ff */
        /* <DEDUP_REMOVED lines=14> */
[----:B0-----:R-:W-:Y:S01]  /*f700*/  SHF.R.S32.HI R11, RZ, 0x1f, R93 ;  /* 0x0000001fff0b7819 */ /* 0x001fe2000001145d */
[----:B------:R3:W-:Y:S01]  /*f710*/  @!P3 ST.E.128 desc[UR38][R84.64], R44 ;  /* 0x0000002c5400b985 */ /* 0x0007e2000c101d26 */
[----:B------:R-:W-:-:S02]  /*f720*/  @!P2 LEA.HI.X R87, R3, R5, R87, 0x1, P5 ;  /* 0x000000050357a211 */ /* 0x000fc400028f0c57 */
[----:B-1----:R-:W-:Y:S02]  /*f730*/  SHF.R.S32.HI R9, RZ, 0x1f, R97 ;  /* 0x0000001fff097819 */ /* 0x002fe40000011461 */
[CC--:B------:R-:W-:Y:S01]  /*f740*/  @!P1 LEA R8, P5, R97.reuse, R4.reuse, 0x1 ;  /* 0x0000000461089211 */ /* 0x0c0fe200078a08ff */
[----:B------:R3:W-:Y:S01]  /*f750*/  @!P2 ST.E.128 desc[UR38][R86.64], R52 ;  /* 0x000000345600a985 */ /* 0x0007e2000c101d26 */
[----:B------:R-:W-:Y:S02]  /*f760*/  SHF.R.S32.HI R12, RZ, 0x1f, R95 ;  /* 0x0000001fff0c7819 */ /* 0x000fe4000001145f */
        /* <DEDUP_REMOVED lines=8> */
.L_x_8169:
[----:B------:R-:W-:Y:S05]  /*f7f0*/  BSYNC B1 ;  /* 0x0000000000017941 */ /* 0x000fea0003800000 */
.L_x_8168:
[----:B0--3--:R-:W-:Y:S01]  /*f800*/  VIADD R8, R90, 0x20 ;  /* 0x000000205a087836 */ /* 0x009fe20000000000 */
[----:B--2---:R4:W0:Y:S04]  /*f810*/  SHFL.IDX PT, R5, R89, 0x1, 0x181f ;  /* 0x00381f0059057f89 */ /* 0x00482800000e0000 */
[----:B------:R-:W-:Y:S01]  /*f820*/  ISETP.GE.AND P0, PT, R8, R91, PT ;  /* 0x0000005b0800720c */ /* 0x000fe20003f06270 */
[----:B-1----:R4:W1:-:S12]  /*f830*/  SHFL.IDX PT, R4, R88, 0x1, 0x181f ;  /* 0x00381f0058047f89 */ /* 0x00285800000e0000 */
[----:B----4-:R-:W-:Y:S05]  /*f840*/  @P0 BRA `(.L_x_8170) ;  /* 0x0000002400cc0947 */ /* 0x010fea0003800000 */
[----:B------:R-:W-:Y:S02]  /*f850*/  ISETP.GE.AND P0, PT, R17, UR7, PT ;  /* 0x0000000711007c0c */ /* 0x000fe4000bf06270 */
[----:B------:R-:W-:Y:S02]  /*f860*/  ISETP.GE.AND P4, PT, R194, UR7, PT ;  /* 0x00000007c2007c0c */ /* 0x000fe4000bf86270 */
[----:B------:R-:W-:Y:S02]  /*f870*/  ISETP.GE.AND P3, PT, R193, UR7, PT ;  /* 0x00000007c1007c0c */ /* 0x000fe4000bf66270 */
[----:B------:R-:W-:Y:S02]  /*f880*/  ISETP.GE.AND P2, PT, R7, UR7, PT ;  /* 0x0000000707007c0c */ /* 0x000fe4000bf46270 */
[----:B------:R-:W-:Y:S02]  /*f890*/  ISETP.GE.AND P1, PT, R3, UR7, PT ;  /* 0x0000000703007c0c */ /* 0x000fe4000bf26270 */
[----:B-----5:R-:W-:-:S02]  /*f8a0*/  SHF.R.S32.HI R13, RZ, 0x1f, R193 ;  /* 0x0000001fff0d7819 */ /* 0x020fc400000114c1 */
[----:B------:R-:W-:Y:S01]  /*f8b0*/  SHF.R.S32.HI R15, RZ, 0x1f, R7 ;  /* 0x0000001fff0f7819 */ /* 0x000fe20000011407 */
[----:B01----:R-:W-:Y:S02]  /*f8c0*/  @!P0 IMAD.WIDE R8, R17, 0x2, R4 ;  /* 0x0000000211088825 */ /* 0x003fe400078e0204 */
[CC--:B------:R-:W-:Y:S02]  /*f8d0*/  @!P4 LEA R10, P5, R194.reuse, R4.reuse, 0x1 ;  /* 0x00000004c20ac211 */ /* 0x0c0fe400078a08ff */
[-C--:B------:R-:W-:Y:S01]  /*f8e0*/  @!P3 LEA R12, P6, R193, R4.reuse, 0x1 ;  /* 0x00000004c10cb211 */ /* 0x080fe200078c08ff */
[----:B------:R0:W-:Y:S01]  /*f8f0*/  @!P0 ST.E.128 desc[UR38][R8.64], R24 ;  /* 0x0000001808008985 */ /* 0x0001e2000c101d26 */
[----:B------:R-:W-:Y:S02]  /*f900*/  ISETP.GE.AND P0, PT, R97, UR7, PT ;  /* 0x0000000761007c0c */ /* 0x000fe4000bf06270 */
[----:B------:R-:W-:Y:S02]  /*f910*/  @!P4 LEA.HI.X R11, R194, R5, R152, 0x1, P5 ;  /* 0x00000005c20bc211 */ /* 0x000fe400028f0c98 */
        /* <DEDUP_REMOVED lines=26> */
.L_x_8167:
[----:B------:R-:W-:Y:S01]  /*fac0*/  ULDC UR7, c[0x0][0xce8] ;  /* 0x00033a0000077ab9 */ /* 0x000fe20000000800 */
[----:B------:R-:W-:Y:S01]  /*fad0*/  ULDC.64 UR8, c[0x0][0xc08] ;  /* 0x0003020000087ab9 */ /* 0x000fe20000000a00 */
[----:B------:R-:W-:Y:S01]  /*fae0*/  UISETP.NE.AND UP0, UPT, UR7, 0x1, UPT ;  /* 0x000000010700788c */ /* 0x000fe2000bf05270 */
[----:B------:R-:W-:Y:S01]  /*faf0*/  IMAD R8, R8, UR8, RZ ;  /* 0x0000000808087c24 */ /* 0x000fe2000f8e02ff */
[----:B------:R-:W-:Y:S01]  /*fb00*/  SHF.R.S32.HI R0, RZ, 0x1f, R191 ;  /* 0x0000001fff007819 */ /* 0x000fe200000114bf */
[C---:B------:R-:W-:Y:S01]  /*fb10*/  IMAD.WIDE.U32 R4, R7.reuse, UR8, RZ ;  /* 0x0000000807047c25 */ /* 0x040fe2000f8e00ff */
[----:B------:R-:W-:Y:S01]  /*fb20*/  ULDC.64 UR10, c[0x0][0xc40] ;  /* 0x00031000000a7ab9 */ /* 0x000fe20000000a00 */
[----:B------:R-:W-:Y:S01]  /*fb30*/  UIMAD UR6, UR6, UR7, URZ ;  /* 0x00000007060672a4 */ /* 0x000fe2000f8e023f */
[----:B------:R-:W-:Y:S01]  /*fb40*/  PLOP3.LUT P0, PT, PT, PT, UP0, 0x80, 0x0 ;  /* 0x000000000000781c */ /* 0x000fe20003f0f008 */
[----:B------:R-:W-:Y:S01]  /*fb50*/  IMAD R7, R7, UR9, R8 ;  /* 0x0000000907077c24 */ /* 0x000fe2000f8e0208 */
[----:B------:R-:W-:Y:S01]  /*fb60*/  ULDC.64 UR8, c[0x0][0xc38] ;  /* 0x00030e0000087ab9 */ /* 0x000fe20000000a00 */
[----:B------:R-:W-:Y:S01]  /*fb70*/  IMAD R0, R0, UR10, RZ ;  /* 0x0000000a00007c24 */ /* 0x000fe2000f8e02ff */
[----:B------:R-:W-:Y:S01]  /*fb80*/  BSSY B1, `(.L_x_8171) ;  /* 0x00000c3000017945 */ /* 0x000fe20003800000 */
[----:B------:R-:W-:Y:S01]  /*fb90*/  IMAD.IADD R5, R5, 0x1, R7 ;  /* 0x0000000105057824 */ /* 0x000fe200078e0207 */
[----:B0-----:R-:W-:Y:S01]  /*fba0*/  SHF.R.S32.HI R19, RZ, 0x1f, R204 ;  /* 0x0000001fff137819 */ /* 0x001fe200000114cc */
[----:B------:R-:W-:Y:S01]  /*fbb0*/  VIADD R8, R190, UR42 ;  /* 0x0000002abe087c36 */ /* 0x000fe20008000000 */
[----:B------:R-:W-:Y:S01]  /*fbc0*/  SHF.R.S32.HI R152, RZ, 0x1f, R205 ;  /* 0x0000001fff987819 */ /* 0x000fe200000114cd */
[----:B------:R-:W-:Y:S01]  /*fbd0*/  IMAD.WIDE.U32 R4, R192, UR8, R4 ;  /* 0x00000008c0047c25 */ /* 0x000fe2000f8e0004 */
[----:B------:R-:W-:Y:S01]  /*fbe0*/  @UP0 ULDC UR8, c[0x0][0xcec] ;  /* 0x00033b0000080ab9 */ /* 0x000fe20000000800 */
[----:B------:R-:W-:-:S02]  /*fbf0*/  SHF.R.S32.HI R153, RZ, 0x1f, R206 ;  /* 0x0000001fff997819 */ /* 0x000fc400000114ce */
[C---:B------:R-:W-:Y:S01]  /*fc00*/  IMAD R7, R191.reuse, UR11, R0 ;  /* 0x0000000bbf077c24 */ /* 0x040fe2000f8e0200 */
[----:B------:R-:W-:Y:S01]  /*fc10*/  SHF.R.S32.HI R154, RZ, 0x1f, R207 ;  /* 0x0000001fff9a7819 */ /* 0x000fe200000114cf */
[----:B------:R-:W-:Y:S01]  /*fc20*/  @P0 IMAD.HI.U32 R0, R8, UR8, RZ ;  /* 0x0000000808000c27 */ /* 0x000fe2000f8e00ff */
[----:B------:R-:W-:Y:S01]  /*fc30*/  @UP0 ULDC UR8, c[0x0][0xcf0] ;  /* 0x00033c0000080ab9 */ /* 0x000fe20000000800 */
[----:B------:R-:W-:Y:S02]  /*fc40*/  SHF.R.S32.HI R155, RZ, 0x1f, R208 ;  /* 0x0000001fff9b7819 */ /* 0x000fe400000114d0 */
[----:B------:R-:W-:Y:S01]  /*fc50*/  IMAD R5, R192, UR9, R5 ;  /* 0x00000009c0057c24 */ /* 0x000fe2000f8e0205 */
[----:B------:R-:W-:Y:S01]  /*fc60*/  SHF.R.S32.HI R156, RZ, 0x1f, R209 ;  /* 0x0000001fff9c7819 */ /* 0x000fe200000114d1 */
[----:B------:R-:W-:Y:S01]  /*fc70*/  IMAD.MOV.U32 R3, RZ, RZ, R8 ;  /* 0x000000ffff037224 */ /* 0x000fe200078e0008 */
[----:B------:R-:W-:Y:S01]  /*fc80*/  @P0 SHF.R.U32.HI R3, RZ, UR8, R0 ;  /* 0x00000008ff030c19 */ /* 0x000fe20008011600 */
[----:B------:R-:W-:Y:S01]  /*fc90*/  IMAD.WIDE.U32 R4, R191, UR10, R4 ;  /* 0x0000000abf047c25 */ /* 0x000fe2000f8e0004 */
[----:B------:R-:W-:Y:S01]  /*fca0*/  ULDC.64 UR10, c[0x0][0xc30] ;  /* 0x00030c00000a7ab9 */ /* 0x000fe20000000a00 */
[----:B------:R-:W-:Y:S01]  /*fcb0*/  ULDC.64 UR8, c[0x0][0xc48] ;  /* 0x0003120000087ab9 */ /* 0x000fe20000000a00 */
[----:B------:R-:W-:Y:S01]  /*fcc0*/  SHF.R.S32.HI R0, RZ, 0x1f, R3 ;  /* 0x0000001fff007819 */ /* 0x000fe20000011403 */
[----:B------:R-:W-:Y:S01]  /*fcd0*/  IMAD.IADD R5, R5, 0x1, R7 ;  /* 0x0000000105057824 */ /* 0x000fe200078e0207 */
[----:B------:R-:W-:Y:S01]  /*fce0*/  SHF.R.S32.HI R157, RZ, 0x1f, R210 ;  /* 0x0000001fff9d7819 */ /* 0x000fe200000114d2 */
[----:B------:R-:W-:Y:S01]  /*fcf0*/  IMAD.MOV R7, RZ, RZ, -R3 ;  /* 0x000000ffff077224 */ /* 0x000fe200078e0a03 */
[----:B------:R-:W-:Y:S01]  /*fd00*/  SHF.R.S32.HI R158, RZ, 0x1f, R211 ;  /* 0x0000001fff9e7819 */ /* 0x000fe200000114d3 */
[----:B------:R-:W-:Y:S01]  /*fd10*/  IMAD R0, R0, UR10, RZ ;  /* 0x0000000a00007c24 */ /* 0x000fe2000f8e02ff */
[----:B------:R-:W-:Y:S01]  /*fd20*/  SHF.R.S32.HI R159, RZ, 0x1f, R212 ;  /* 0x0000001fff9f7819 */ /* 0x000fe200000114d4 */
[----:B------:R-:W-:Y:S01]  /*fd30*/  IMAD R7, R7, UR7, R8 ;  /* 0x0000000707077c24 */ /* 0x000fe2000f8e0208 */
[----:B------:R-:W-:Y:S01]  /*fd40*/  SHF.R.S32.HI R160, RZ, 0x1f, R213 ;  /* 0x0000001fffa07819 */ /* 0x000fe200000114d5 */
[----:B------:R-:W-:Y:S01]  /*fd50*/  IMAD.WIDE.U32 R4, R195, UR8, R4 ;  /* 0x00000008c3047c25 */ /* 0x000fe2000f8e0004 */
[----:B------:R-:W-:-:S02]  /*fd60*/  SHF.R.S32.HI R161, RZ, 0x1f, R214 ;  /* 0x0000001fffa17819 */ /* 0x000fc400000114d6 */
[----:B------:R-:W-:Y:S01]  /*fd70*/  SHF.R.S32.HI R162, RZ, 0x1f, R215 ;  /* 0x0000001fffa27819 */ /* 0x000fe200000114d7 */
[----:B------:R-:W-:Y:S01]  /*fd80*/  IMAD R9, R3, UR11, R0 ;  /* 0x0000000b03097c24 */ /* 0x000fe2000f8e0200 */
[----:B------:R-:W-:Y:S01]  /*fd90*/  SHF.R.S32.HI R0, RZ, 0x1f, R7 ;  /* 0x0000001fff007819 */ /* 0x000fe20000011407 */
[----:B------:R-:W-:Y:S01]  /*fda0*/  IMAD R5, R195, UR9, R5 ;  /* 0x00000009c3057c24 */ /* 0x000fe2000f8e0205 */
[----:B------:R-:W-:Y:S01]  /*fdb0*/  ULDC.64 UR8, c[0x0][0xc28] ;  /* 0x00030a0000087ab9 */ /* 0x000fe20000000a00 */
[----:B------:R-:W-:Y:S01]  /*fdc0*/  VIADD R8, R16, 0x38820 ;  /* 0x0003882010087836 */ /* 0x000fe20000000000 */
[----:B------:R-:W-:Y:S01]  /*fdd0*/  SHF.R.S32.HI R163, RZ, 0x1f, R216 ;  /* 0x0000001fffa37819 */ /* 0x000fe200000114d8 */
[----:B------:R-:W-:Y:S01]  /*fde0*/  IMAD.WIDE.U32 R4, R3, UR10, R4 ;  /* 0x0000000a03047c25 */ /* 0x000fe2000f8e0004 */
[----:B------:R-:W-:Y:S02]  /*fdf0*/  SHF.R.S32.HI R164, RZ, 0x1f, R217 ;  /* 0x0000001fffa47819 */ /* 0x000fe400000114d9 */
[----:B------:R-:W-:Y:S01]  /*fe00*/  PRMT R8, RZ, 0x654, R8 ;  /* 0x00000654ff087816 */ /* 0x000fe20000000008 */
[----:B------:R-:W-:Y:S01]  /*fe10*/  IMAD R0, R0, UR8, RZ ;  /* 0x0000000800007c24 */ /* 0x000fe2000f8e02ff */
[----:B------:R-:W-:Y:S01]  /*fe20*/  SHF.R.S32.HI R165, RZ, 0x1f, R218 ;  /* 0x0000001fffa57819 */ /* 0x000fe200000114da */
[----:B------:R-:W-:Y:S01]  /*fe30*/  IMAD.IADD R5, R5, 0x1, R9 ;  /* 0x0000000105057824 */ /* 0x000fe200078e0209 */
[----:B------:R0:W-:Y:S01]  /*fe40*/  SYNCS.ARRIVE.TRANS64.RED.A1T0 RZ, [R8+URZ], RZ ;  /* 0x000000ff08ff79a7 */ /* 0x0001e2000810043f */
        /* <DEDUP_REMOVED lines=16> */
[----:B------:R-:W-:-:S02]  /*ff50*/  SHF.R.S32.HI R14, RZ, 0x1f, R225 ;  /* 0x0000001fff0e7819 */ /* 0x000fc400000114e1 */
        /* <DEDUP_REMOVED lines=124> */
[----:B------:R-:W-:Y:S02]  /*10720*/  @!P4 LEA.HI.X R5, R200, R13, R234, 0x2, P0 ;  /* 0x0000000dc805c211 */ /* 0x000fe400000f14ea */
[----:B0-----:R-:W-:-:S03]  /*10730*/  @!P2 LEA R8, P1, R198, R12, 0x2 ;  /* 0x0000000cc608a211 */ /* 0x001fc600078210ff */
[----:B------:R0:W-:Y:S01]  /*10740*/  @!P4 ST.E.64 desc[UR38][R4.64], R136 ;  /* 0x000000880400c985 */ /* 0x0001e2000c101b26 */
[C---:B------:R-:W-:Y:S02]  /*10750*/  @!P5 LEA R12, P0, R197.reuse, R12, 0x2 ;  /* 0x0000000cc50cd211 */ /* 0x040fe400078010ff */
[-C--:B------:R-:W-:Y:S01]  /*10760*/  @!P2 LEA.HI.X R9, R198, R13.reuse, R232, 0x2, P1 ;  /* 0x0000000dc609a211 */ /* 0x080fe200008f14e8 */
[----:B------:R0:W-:Y:S01]  /*10770*/  @!P3 ST.E.64 desc[UR38][R10.64], R140 ;  /* 0x0000008c0a00b985 */ /* 0x0001e2000c101b26 */
[----:B------:R-:W-:-:S03]  /*10780*/  @!P5 LEA.HI.X R13, R197, R13, R231, 0x2, P0 ;  /* 0x0000000dc50dd211 */ /* 0x000fc600000f14e7 */
[----:B------:R0:W-:Y:S04]  /*10790*/  @!P2 ST.E.64 desc[UR38][R8.64], R144 ;  /* 0x000000900800a985 */ /* 0x0001e8000c101b26 */
[----:B------:R0:W-:Y:S02]  /*107a0*/  @!P5 ST.E.64 desc[UR38][R12.64], R148 ;  /* 0x000000940c00d985 */ /* 0x0001e4000c101b26 */
.L_x_8172:
[----:B------:R-:W-:Y:S05]  /*107b0*/  BSYNC B1 ;  /* 0x0000000000017941 */ /* 0x000fea0003800000 */
.L_x_8171:
[----:B------:R-:W-:Y:S01]  /*107c0*/  VIADD R0, R0, 0x8 ;  /* 0x0000000800007836 */ /* 0x000fe20000000000 */
[----:B------:R3:W4:Y:S04]  /*107d0*/  SHFL.IDX PT, R24, R7, 0x1, 0x1c1f ;  /* 0x003c1f0007187f89 */ /* 0x00072800000e0000 */
[----:B------:R-:W-:Y:S01]  /*107e0*/  ISETP.GE.AND P0, PT, R0, UR6, PT ;  /* 0x0000000600007c0c */ /* 0x000fe2000bf06270 */
[----:B------:R-:W0:-:S12]  /*107f0*/  SHFL.IDX PT, R3, R3, 0x1, 0x1c1f ;  /* 0x003c1f0003037f89 */ /* 0x000e1800000e0000 */
[----:B---3--:R-:W-:Y:S05]  /*10800*/  @P0 BRA `(.L_x_8170) ;  /* 0x0000001400dc0947 */ /* 0x008fea0003800000 */
[----:B------:R-:W-:Y:S02]  /*10810*/  ULDC UR6, c[0x0][0xbc8] ;  /* 0x0002f20000067ab9 */ /* 0x000fe40000000800 */
[----:B------:R-:W-:Y:S02]  /*10820*/  ISETP.GE.AND P4, PT, R22, UR6, PT ;  /* 0x0000000616007c0c */ /* 0x000fe4000bf86270 */
[----:B------:R-:W-:Y:S02]  /*10830*/  ISETP.GE.AND P2, PT, R227, UR6, PT ;  /* 0x00000006e3007c0c */ /* 0x000fe4000bf46270 */
[----:B------:R-:W-:Y:S02]  /*10840*/  ISETP.GE.AND P1, PT, R226, UR6, PT ;  /* 0x00000006e2007c0c */ /* 0x000fe4000bf26270 */
[----:B------:R-:W-:-:S07]  /*10850*/  ISETP.GE.AND P0, PT, R225, UR6, PT ;  /* 0x00000006e1007c0c */ /* 0x000fce000bf06270 */
[CC--:B01----:R-:W-:Y:S02]  /*10860*/  @!P4 LEA R12, P3, R22.reuse, R3.reuse, 0x2 ;  /* 0x00000003160cc211 */ /* 0x0c3fe400078610ff */
[-C--:B------:R-:W-:Y:S02]  /*10870*/  @!P2 LEA R4, P6, R227, R3.reuse, 0x2 ;  /* 0x00000003e304a211 */ /* 0x080fe400078c10ff */
[----:B--2-4-:R-:W-:Y:S02]  /*10880*/  @!P4 LEA.HI.X R13, R22, R24, R21, 0x2, P3 ;  /* 0x00000018160dc211 */ /* 0x014fe400018f1415 */
        /* <DEDUP_REMOVED lines=27> */
[----:B--2---:R-:W-:-:S02]  /*10a40*/  @!P1 LEA R8, P5, R220, R3, 0x2 ;  /* 0x00000003dc089211 */ /* 0x004fc400078a10ff */
        /* <DEDUP_REMOVED lines=8> */
[-C--:B---3--:R-:W-:Y:S01]  /*10ad0*/  @!P3 LEA R12, P6, R218, R3.reuse, 0x2 ;  /* 0x00000003da0cb211 */ /* 0x088fe200078c10ff */
        /* <DEDUP_REMOVED lines=11> */
[-C--:B--2---:R-:W-:Y:S01]  /*10b90*/  @!P1 LEA R8, P3, R214, R3.reuse, 0x2 ;  /* 0x00000003d6089211 */ /* 0x084fe200078610ff */
[----:B------:R0:W-:Y:S01]  /*10ba0*/  @!P5 ST.E.64 desc[UR38][R20.64], R74 ;  /* 0x0000004a1400d985 */ /* 0x0001e2000c101b26 */
[----:B------:R-:W-:Y:S02]  /*10bb0*/  @!P0 LEA.HI.X R5, R215, R24, R162, 0x2, P4 ;  /* 0x00000018d7058211 */ /* 0x000fe400020f14a2 */
[----:B------:R-:W-:Y:S02]  /*10bc0*/  ISETP.GE.AND P4, PT, R211, UR6, PT ;  /* 0x00000006d3007c0c */ /* 0x000fe4000bf86270 */
[----:B------:R-:W-:Y:S01]  /*10bd0*/  ISETP.GE.AND P5, PT, R212, UR6, PT ;  /* 0x00000006d4007c0c */ /* 0x000fe2000bfa6270 */
[----:B------:R2:W-:Y:S01]  /*10be0*/  @!P0 ST.E.64 desc[UR38][R4.64], R78 ;  /* 0x0000004e04008985 */ /* 0x0005e2000c101b26 */
[----:B---3--:R-:W-:-:S02]  /*10bf0*/  @!P2 LEA R10, P6, R213, R3, 0x2 ;  /* 0x00000003d50aa211 */ /* 0x008fc400078c10ff */
        /* <DEDUP_REMOVED lines=17> */
[-C--:B--2---:R-:W-:Y:S02]  /*10d10*/  @!P2 LEA R4, P6, R209, R3.reuse, 0x2 ;  /* 0x00000003d104a211 */ /* 0x084fe400078c10ff */
[----:B------:R-:W-:Y:S01]  /*10d20*/  ISETP.GE.AND P4, PT, R205, UR6, PT ;  /* 0x00000006cd007c0c */ /* 0x000fe2000bf86270 */
[----:B------:R2:W-:Y:S01]  /*10d30*/  @!P3 ST.E.64 desc[UR38][R20.64], R98 ;  /* 0x000000621400b985 */ /* 0x0005e2000c101b26 */
[-C--:B---3--:R-:W-:Y:S02]  /*10d40*/  @!P1 LEA R8, P3, R208, R3.reuse, 0x2 ;  /* 0x00000003d0089211 */ /* 0x088fe400078610ff */
        /* <DEDUP_REMOVED lines=13> */
[C---:B--2---:R-:W-:Y:S01]  /*10e20*/  @!P3 LEA R20, P6, R204.reuse, R3, 0x2 ;  /* 0x00000003cc14b211 */ /* 0x044fe200078c10ff */
        /* <DEDUP_REMOVED lines=11> */
[-C--:B---3--:R-:W-:Y:S01]  /*10ee0*/  @!P1 LEA R8, P6, R202, R3.reuse, 0x2 ;  /* 0x00000003ca089211 */ /* 0x088fe200078c10ff */
[----:B------:R3:W-:Y:S02]  /*10ef0*/  @!P0 ST.E.64 desc[UR38][R4.64], R126 ;  /* 0x0000007e04008985 */ /* 0x0007e4000c101b26 */
[----:B0-----:R-:W-:-:S02]  /*10f00*/  @!P4 LEA R10, P0, R201, R3, 0x2 ;  /* 0x00000003c90ac211 */ /* 0x001fc400078010ff */
[-C--:B------:R-:W-:Y:S02]  /*10f10*/  @!P1 LEA.HI.X R9, R202, R24.reuse, R236, 0x2, P6 ;  /* 0x00000018ca099211 */ /* 0x080fe400030f14ec */
[-C--:B--2---:R-:W-:Y:S02]  /*10f20*/  @!P3 LEA R12, P6, R200, R3.reuse, 0x2 ;  /* 0x00000003c80cb211 */ /* 0x084fe400078c10ff */
        /* <DEDUP_REMOVED lines=17> */
.L_x_8164:
[----:B------:R-:W0:Y:S01]  /*11040*/  LDC.64 R8, c[0x0][0xd00] ;  /* 0x00034000ff087b82 */ /* 0x000e220000000a00 */
[----:B------:R-:W-:Y:S01]  /*11050*/  ULDC.64 UR6, c[0x0][0xd08] ;  /* 0x0003420000067ab9 */ /* 0x000fe20000000a00 */
[----:B------:R-:W-:Y:S01]  /*11060*/  IMAD.MOV.U32 R3, RZ, RZ, RZ ;  /* 0x000000ffff037224 */ /* 0x000fe200078e00ff */
[----:B------:R-:W-:-:S04]  /*11070*/  ISETP.NE.U32.AND P1, PT, RZ, UR6, PT ;  /* 0x00000006ff007c0c */ /* 0x000fc8000bf25070 */
[----:B------:R-:W-:Y:S01]  /*11080*/  ISETP.NE.AND.EX P1, PT, RZ, UR7, PT, P1 ;  /* 0x00000007ff007c0c */ /* 0x000fe2000bf25310 */
[----:B------:R-:W1:Y:S01]  /*11090*/  LDC.64 R4, c[0x0][0xd00] ;  /* 0x00034000ff047b82 */ /* 0x000e620000000a00 */
[----:B0-----:R-:W-:-:S04]  /*110a0*/  ISETP.NE.U32.AND P0, PT, R8, RZ, PT ;  /* 0x000000ff0800720c */ /* 0x001fc80003f05070 */
[----:B------:R-:W-:-:S07]  /*110b0*/  ISETP.NE.AND.EX P0, PT, R9, RZ, PT, P0 ;  /* 0x000000ff0900720c */ /* 0x000fce0003f05300 */
[C---:B------:R-:W-:Y:S01]  /*110c0*/  @P1 LEA R8, P2, R191.reuse, UR6, 0x2 ;  /* 0x00000006bf081c11 */ /* 0x040fe2000f8410ff */
[----:B------:R-:W-:Y:S01]  /*110d0*/  ULDC UR6, c[0x0][0xb88] ;  /* 0x0002e20000067ab9 */ /* 0x000fe20000000800 */
[C---:B-1----:R-:W-:Y:S02]  /*110e0*/  IMAD.WIDE R4, R191.reuse, 0x4, R4 ;  /* 0x00000004bf047825 */ /* 0x042fe400078e0204 */
[----:B------:R-:W-:Y:S02]  /*110f0*/  @P1 LEA.HI.X R9, R191, UR7, R196, 0x2, P2 ;  /* 0x00000007bf091c11 */ /* 0x000fe400090f14c4 */
[----:B------:R-:W-:Y:S01]  /*11100*/  IMAD.U32 R7, RZ, RZ, UR6 ;  /* 0x00000006ff077e24 */ /* 0x000fe2000f8e00ff */
[----:B------:R0:W5:Y:S05]  /*11110*/  @P0 LDG.E R3, desc[UR38][R4.64] ;  /* 0x0000002604030981 */ /* 0x00016a000c1e1900 */
        /* <DEDUP_REMOVED lines=12> */
.L_x_8173:
[----:B------:R-:W-:Y:S01]  /*111e0*/  BSSY B1, `(.L_x_8174) ;  /* 0x0000038000017945 */ /* 0x000fe20003800000 */
[----:B------:R-:W-:Y:S02]  /*111f0*/  SEL R191, R191, RZ, !P0 ;  /* 0x000000ffbfbf7207 */ /* 0x000fe40004000000 */
[----:B------:R-:W-:Y:S02]  /*11200*/  SEL R196, R196, RZ, !P0 ;  /* 0x000000ffc4c47207 */ /* 0x000fe40004000000 */
[----:B-----5:R-:W-:Y:S01]  /*11210*/  SHF.R.S32.HI R26, RZ, 0x1f, R3 ;  /* 0x0000001fff1a7819 */ /* 0x020fe20000011403 */
[----:B------:R-:W-:Y:S06]  /*11220*/  @P3 BRA `(.L_x_8175) ;  /* 0x0000000000cc3947 */ /* 0x000fec0003800000 */
[----:B------:R-:W0:Y:S01]  /*11230*/  S2R R29, SR_TID.X ;  /* 0x00000000001d7919 */ /* 0x000e220000002100 */
[----:B------:R-:W1:Y:S01]  /*11240*/  LDC R28, c[0x0][0xce8] ;  /* 0x00033a00ff1c7b82 */ /* 0x000e620000000800 */
[----:B------:R-:W-:Y:S02]  /*11250*/  IMAD.U32 R8, RZ, RZ, UR42 ;  /* 0x0000002aff087e24 */ /* 0x000fe4000f8e00ff */
[----:B-1----:R-:W-:-:S03]  /*11260*/  IMAD R4, R7, R28, RZ ;  /* 0x0000001c07047224 */ /* 0x002fc600078e02ff */
        /* <DEDUP_REMOVED lines=47> */
.L_x_8175:
[----:B------:R-:W-:Y:S05]  /*11560*/  BSYNC B1 ;  /* 0x0000000000017941 */ /* 0x000fea0003800000 */
.L_x_8174:
[----:B------:R-:W-:Y:S05]  /*11570*/  @P2 BRA `(.L_x_8170) ;  /* 0x0000000800802947 */ /* 0x000fea0003800000 */
[----:B------:R-:W1:Y:S01]  /*11580*/  LDC R10, c[0x0][0xce8] ;  /* 0x00033a00ff0a7b82 */ /* 0x000e620000000800 */
[----:B------:R-:W-:Y:S01]  /*11590*/  ULDC.64 UR6, c[0x0][0xba0] ;  /* 0x0002e80000067ab9 */ /* 0x000fe20000000a00 */
[----:B------:R-:W-:Y:S01]  /*115a0*/  ULDC UR8, c[0x0][0xbc8] ;  /* 0x0002f20000087ab9 */ /* 0x000fe20000000800 */
[----:B------:R-:W-:Y:S01]  /*115b0*/  IMAD R0, R26, UR6, RZ ;  /* 0x000000061a007c24 */ /* 0x000fe2000f8e02ff */
[----:B------:R-:W-:Y:S01]  /*115c0*/  ISETP.GE.AND P1, PT, R194, UR8, PT ;  /* 0x00000008c2007c0c */ /* 0x000fe2000bf26270 */
[----:B0-----:R-:W-:Y:S01]  /*115d0*/  IMAD.WIDE.U32 R4, R3, UR6, RZ ;  /* 0x0000000603047c25 */ /* 0x001fe2000f8e00ff */
[----:B------:R-:W-:Y:S01]  /*115e0*/  ISETP.GE.AND P2, PT, R17, UR8, PT ;  /* 0x0000000811007c0c */ /* 0x000fe2000bf46270 */
[----:B------:R-:W-:Y:S01]  /*115f0*/  BSSY B1, `(.L_x_8176) ;  /* 0x0000074000017945 */ /* 0x000fe20003800000 */
[----:B------:R-:W-:Y:S01]  /*11600*/  SHF.R.S32.HI R36, RZ, 0x1f, R193 ;  /* 0x0000001fff247819 */ /* 0x000fe200000114c1 */
[----:B------:R-:W-:Y:S01]  /*11610*/  IMAD R3, R3, UR7, R0 ;  /* 0x0000000703037c24 */ /* 0x000fe2000f8e0200 */
[----:B------:R-:W-:Y:S01]  /*11620*/  ULDC.64 UR6, c[0x0][0xbe8] ;  /* 0x0002fa0000067ab9 */ /* 0x000fe20000000a00 */
[----:B------:R-:W-:Y:S01]  /*11630*/  SEL R0, RZ, 0x1, P2 ;  /* 0x00000001ff007807 */ /* 0x000fe20001000000 */
[----:B------:R-:W-:Y:S01]  /*11640*/  VIADD R29, R17, 0xc0 ;  /* 0x000000c0111d7836 */ /* 0x000fe20000000000 */
[----:B------:R-:W-:Y:S01]  /*11650*/  ISETP.GE.AND P2, PT, R193, UR8, PT ;  /* 0x00000008c1007c0c */ /* 0x000fe2000bf46270 */
[----:B------:R-:W-:Y:S01]  /*11660*/  IMAD.IADD R5, R5, 0x1, R3 ;  /* 0x0000000105057824 */ /* 0x000fe200078e0203 */
[----:B------:R-:W-:Y:S01]  /*11670*/  SHF.R.S32.HI R3, RZ, 0x1f, R30 ;  /* 0x0000001fff037819 */ /* 0x000fe2000001141e */
[----:B------:R-:W-:Y:S01]  /*11680*/  VIADD R27, R17, 0x100 ;  /* 0x00000100111b7836 */ /* 0x000fe20000000000 */
[----:B------:R-:W-:Y:S01]  /*11690*/  SEL R14, RZ, 0xffffffff, P2 ;  /* 0xffffffffff0e7807 */ /* 0x000fe20001000000 */
[----:B------:R-:W-:Y:S01]  /*116a0*/  IMAD.WIDE.U32 R4, R192, UR6, R4 ;  /* 0x00000006c0047c25 */ /* 0x000fe2000f8e0004 */
[----:B------:R-:W-:-:S02]  /*116b0*/  LEA.HI R8, R3, R30, RZ, 0x3 ;  /* 0x0000001e03087211 */ /* 0x000fc400078f18ff */
[----:B------:R-:W-:Y:S01]  /*116c0*/  SEL R3, RZ, 0xffffffff, P1 ;  /* 0xffffffffff037807 */ /* 0x000fe20000800000 */
[----:B------:R-:W-:Y:S01]  /*116d0*/  IMAD R5, R192, UR7, R5 ;  /* 0x00000007c0057c24 */ /* 0x000fe2000f8e0205 */
[----:B------:R-:W-:Y:S01]  /*116e0*/  LOP3.LUT R9, R8, 0xfffffff8, RZ, 0xc0, !PT ;  /* 0xfffffff808097812 */ /* 0x000fe200078ec0ff */
[----:B------:R-:W-:Y:S01]  /*116f0*/  ULDC.64 UR6, c[0x0][0xbf0] ;  /* 0x0002fc0000067ab9 */ /* 0x000fe20000000a00 */
[----:B-1----:R-:W-:Y:S01]  /*11700*/  ISETP.NE.AND P0, PT, R10, 0x1, PT ;  /* 0x000000010a00780c */ /* 0x002fe20003f05270 */
[----:B------:R-:W-:Y:S01]  /*11710*/  IMAD.SHL.U32 R15, R3, 0x2, RZ ;  /* 0x00000002030f7824 */ /* 0x000fe200078e00ff */
[----:B------:R-:W-:Y:S01]  /*11720*/  SHF.R.S32.HI R20, RZ, 0x3, R8 ;  /* 0x00000003ff147819 */ /* 0x000fe20000011408 */
[----:B------:R-:W-:Y:S01]  /*11730*/  IMAD.IADD R3, R30, 0x1, -R9 ;  /* 0x000000011e037824 */ /* 0x000fe200078e0a09 */
[----:B------:R-:W-:Y:S01]  /*11740*/  ISETP.GE.AND P1, PT, R29, UR8, PT ;  /* 0x000000081d007c0c */ /* 0x000fe2000bf26270 */
[----:B------:R-:W-:Y:S01]  /*11750*/  IMAD.WIDE.U32 R4, R191, UR6, R4 ;  /* 0x00000006bf047c25 */ /* 0x000fe2000f8e0004 */
[----:B------:R-:W-:-:S02]  /*11760*/  LOP3.LUT R12, R15, 0x2, R0, 0xe2, !PT ;  /* 0x000000020f0c7812 */ /* 0x000fc400078ee200 */
[----:B------:R-:W-:Y:S01]  /*11770*/  SHF.R.S32.HI R26, RZ, 0x1f, R29 ;  /* 0x0000001fff1a7819 */ /* 0x000fe2000001141d */
[----:B------:R-:W-:Y:S01]  /*11780*/  IMAD R3, R3, 0x20, R20 ;  /* 0x0000002003037824 */ /* 0x000fe200078e0214 */
[----:B------:R-:W-:Y:S01]  /*11790*/  SHF.R.S32.HI R34, RZ, 0x1f, R27 ;  /* 0x0000001fff227819 */ /* 0x000fe2000001141b */
[----:B------:R-:W-:Y:S01]  /*117a0*/  IMAD R0, R196, UR6, RZ ;  /* 0x00000006c4007c24 */ /* 0x000fe2000f8e02ff */
[----:B------:R-:W-:Y:S01]  /*117b0*/  SHF.R.S32.HI R37, RZ, 0x1f, R194 ;  /* 0x0000001fff257819 */ /* 0x000fe200000114c2 */
[----:B------:R-:W0:Y:S01]  /*117c0*/  @P0 LDC R11, c[0x0][0xcec] ;  /* 0x00033b00ff0b0b82 */ /* 0x000e220000000800 */
[----:B------:R-:W-:Y:S02]  /*117d0*/  VIADD R8, R3, UR42 ;  /* 0x0000002a03087c36 */ /* 0x000fe40008000000 */
[----:B------:R-:W-:Y:S01]  /*117e0*/  IMAD R9, R191, UR7, R0 ;  /* 0x00000007bf097c24 */ /* 0x000fe2000f8e0200 */
[----:B------:R-:W-:Y:S01]  /*117f0*/  ULDC.64 UR6, c[0x0][0xbe0] ;  /* 0x0002f80000067ab9 */ /* 0x000fe20000000a00 */
[----:B------:R-:W-:Y:S01]  /*11800*/  IMAD.SHL.U32 R15, R14, 0x4, RZ ;  /* 0x000000040e0f7824 */ /* 0x000fe200078e00ff */
[----:B------:R-:W-:Y:S01]  /*11810*/  SEL R14, RZ, 0xffffffff, P1 ;  /* 0xffffffffff0e7807 */ /* 0x000fe20000800000 */
[----:B------:R-:W-:Y:S01]  /*11820*/  IMAD.MOV.U32 R3, RZ, RZ, R8 ;  /* 0x000000ffff037224 */ /* 0x000fe200078e0008 */
[----:B------:R-:W1:Y:S01]  /*11830*/  @P0 LDC R13, c[0x0][0xcf0] ;  /* 0x00033c00ff0d0b82 */ /* 0x000e620000000800 */
[----:B------:R-:W-:Y:S01]  /*11840*/  IMAD.IADD R5, R5, 0x1, R9 ;  /* 0x0000000105057824 */ /* 0x000fe200078e0209 */
[----:B------:R-:W-:Y:S01]  /*11850*/  LOP3.LUT R12, R15, 0x4, R12, 0xe2, !PT ;  /* 0x000000040f0c7812 */ /* 0x000fe200078ee20c */
[----:B------:R-:W-:-:S02]  /*11860*/  VIADD R35, R17, 0x140 ;  /* 0x0000014011237836 */ /* 0x000fc40000000000 */
[----:B------:R-:W-:Y:S02]  /*11870*/  VIADD R33, R17, 0x180 ;  /* 0x0000018011217836 */ /* 0x000fe40000000000 */
[----:B------:R-:W-:Y:S01]  /*11880*/  IMAD R25, R7, R10, RZ ;  /* 0x0000000a07197224 */ /* 0x000fe200078e02ff */
[----:B------:R-:W-:Y:S01]  /*11890*/  SHF.R.S32.HI R32, RZ, 0x1f, R35 ;  /* 0x0000001fff207819 */ /* 0x000fe20000011423 */
[----:B------:R-:W-:Y:S01]  /*118a0*/  VIADD R31, R17, 0x1c0 ;  /* 0x000001c0111f7836 */ /* 0x000fe20000000000 */
[----:B------:R-:W-:-:S04]  /*118b0*/  SHF.R.S32.HI R28, RZ, 0x1f, R33 ;  /* 0x0000001fff1c7819 */ /* 0x000fc80000011421 */
[----:B------:R-:W-:Y:S01]  /*118c0*/  ISETP.GE.AND P1, PT, R31, UR8, PT ;  /* 0x000000081f007c0c */ /* 0x000fe2000bf26270 */
[----:B0-----:R-:W-:Y:S01]  /*118d0*/  @P0 IMAD.HI.U32 R0, R8, R11, RZ ;  /* 0x0000000b08000227 */ /* 0x001fe200078e00ff */
[----:B------:R-:W-:-:S03]  /*118e0*/  SHF.R.S32.HI R30, RZ, 0x1f, R31 ;  /* 0x0000001fff1e7819 */ /* 0x000fc6000001141f */
[----:B------:R-:W-:Y:S01]  /*118f0*/  IMAD.SHL.U32 R11, R14, 0x8, RZ ;  /* 0x000000080e0b7824 */ /* 0x000fe200078e00ff */
[----:B-1----:R-:W-:Y:S02]  /*11900*/  @P0 SHF.R.U32.HI R3, RZ, R13, R0 ;  /* 0x0000000dff030219 */ /* 0x002fe40000011600 */
[----:B------:R-:W-:Y:S02]  /*11910*/  ISETP.GE.AND P0, PT, R27, UR8, PT ;  /* 0x000000081b007c0c */ /* 0x000fe4000bf06270 */
[--C-:B------:R-:W-:Y:S01]  /*11920*/  SHF.R.S32.HI R0, RZ, 0x1f, R3.reuse ;  /* 0x0000001fff007819 */ /* 0x100fe20000011403 */
[----:B------:R-:W-:Y:S01]  /*11930*/  IMAD.MOV R9, RZ, RZ, -R3 ;  /* 0x000000ffff097224 */ /* 0x000fe200078e0a03 */
[----:B------:R-:W-:Y:S01]  /*11940*/  LOP3.LUT R12, R11, 0x8, R12, 0xe2, !PT ;  /* 0x000000080b0c7812 */ /* 0x000fe200078ee20c */
[----:B------:R-:W-:Y:S01]  /*11950*/  IMAD.WIDE.U32 R4, R3, UR6, R4 ;  /* 0x0000000603047c25 */ /* 0x000fe2000f8e0004 */
[----:B------:R-:W-:Y:S02]  /*11960*/  SEL R11, RZ, 0xffffffff, P0 ;  /* 0xffffffffff0b7807 */ /* 0x000fe40000000000 */
[----:B------:R-:W-:Y:S01]  /*11970*/  ISETP.GE.AND P0, PT, R35, UR8, PT ;  /* 0x0000000823007c0c */ /* 0x000fe2000bf06270 */
[----:B------:R-:W-:-:S02]  /*11980*/  IMAD R0, R0, UR6, RZ ;  /* 0x0000000600007c24 */ /* 0x000fc4000f8e02ff */
[----:B------:R-:W-:Y:S02]  /*11990*/  IMAD R9, R10, R9, R8 ;  /* 0x000000090a097224 */ /* 0x000fe400078e0208 */
[----:B------:R-:W-:Y:S02]  /*119a0*/  IMAD.SHL.U32 R13, R11, 0x10, RZ ;  /* 0x000000100b0d7824 */ /* 0x000fe400078e00ff */
[----:B------:R-:W-:Y:S01]  /*119b0*/  IMAD R11, R3, UR7, R0 ;  /* 0x00000007030b7c24 */ /* 0x000fe2000f8e0200 */
[----:B------:R-:W-:Y:S01]  /*119c0*/  SHF.R.S32.HI R0, RZ, 0x1f, R9 ;  /* 0x0000001fff007819 */ /* 0x000fe20000011409 */
[----:B------:R-:W-:Y:S01]  /*119d0*/  ULDC.64 UR6, c[0x0][0xbd8] ;  /* 0x0002f60000067ab9 */ /* 0x000fe20000000a00 */
[----:B------:R-:W-:Y:S01]  /*119e0*/  SEL R3, RZ, 0xffffffff, P0 ;  /* 0xffffffffff037807 */ /* 0x000fe20000000000 */
[----:B------:R-:W-:Y:S01]  /*119f0*/  IMAD.IADD R5, R5, 0x1, R11 ;  /* 0x0000000105057824 */ /* 0x000fe200078e020b */
[----:B------:R-:W-:Y:S01]  /*11a00*/  ISETP.GE.AND P0, PT, R33, UR8, PT ;  /* 0x0000000821007c0c */ /* 0x000fe2000bf06270 */
[----:B------:R-:W-:Y:S01]  /*11a10*/  IMAD R0, R0, UR6, RZ ;  /* 0x0000000600007c24 */ /* 0x000fe2000f8e02ff */
[----:B------:R-:W-:Y:S01]  /*11a20*/  LOP3.LUT R12, R13, 0x10, R12, 0xe2, !PT ;  /* 0x000000100d0c7812 */ /* 0x000fe200078ee20c */
[----:B------:R-:W-:-:S02]  /*11a30*/  IMAD.SHL.U32 R11, R3, 0x20, RZ ;  /* 0x00000020030b7824 */ /* 0x000fc400078e00ff */
[C---:B------:R-:W-:Y:S02]  /*11a40*/  IMAD R3, R9.reuse, UR7, R0 ;  /* 0x0000000709037c24 */ /* 0x040fe4000f8e0200 */
[----:B------:R-:W-:Y:S01]  /*11a50*/  IMAD.WIDE.U32 R4, R9, UR6, R4 ;  /* 0x0000000609047c25 */ /* 0x000fe2000f8e0004 */
[----:B------:R-:W-:Y:S01]  /*11a60*/  ULDC.64 UR6, c[0x0][0xb80] ;  /* 0x0002e00000067ab9 */ /* 0x000fe20000000a00 */
[----:B------:R-:W-:Y:S02]  /*11a70*/  SEL R9, RZ, 0x40, P0 ;  /* 0x00000040ff097807 */ /* 0x000fe40000000000 */
[----:B------:R-:W-:Y:S01]  /*11a80*/  IMAD.IADD R3, R5, 0x1, R3 ;  /* 0x0000000105037824 */ /* 0x000fe200078e0203 */
[----:B------:R-:W-:Y:S01]  /*11a90*/  LEA R19, P0, R4, UR6, 0x1 ;  /* 0x0000000604137c11 */ /* 0x000fe2000f8008ff */
[----:B------:R-:W-:Y:S01]  /*11aa0*/  VIADD R0, R20, UR42 ;  /* 0x0000002a14007c36 */ /* 0x000fe20008000000 */
[----:B------:R-:W-:Y:S02]  /*11ab0*/  LOP3.LUT R12, R11, 0x20, R12, 0xe2, !PT ;  /* 0x000000200b0c7812 */ /* 0x000fe400078ee20c */
[----:B------:R-:W-:Y:S01]  /*11ac0*/  LEA.HI.X R3, R4, UR7, R3, 0x1, P0 ;  /* 0x0000000704037c11 */ /* 0x000fe200080f0c03 */
[----:B------:R0:W1:Y:S01]  /*11ad0*/  SHFL.IDX PT, R8, R19, RZ, 0x181f ;  /* 0x00181fff13087589 */ /* 0x00006200000e0000 */
[----:B------:R-:W-:-:S02]  /*11ae0*/  ISETP.GE.AND P0, PT, R0, R25, PT ;  /* 0x000000190000720c */ /* 0x000fc40003f06270 */
[----:B------:R-:W-:Y:S02]  /*11af0*/  LOP3.LUT R24, R12, R9, RZ, 0xfc, !PT ;  /* 0x000000090c187212 */ /* 0x000fe400078efcff */
[----:B------:R-:W-:Y:S01]  /*11b00*/  SEL R5, RZ, 0x80, P1 ;  /* 0x00000080ff057807 */ /* 0x000fe20000800000 */
[----:B------:R0:W2:Y:S03]  /*11b10*/  SHFL.IDX PT, R9, R3, RZ, 0x181f ;  /* 0x00181fff03097589 */ /* 0x0000a600000e0000 */
[----:B------:R-:W-:-:S05]  /*11b20*/  LOP3.LUT R7, R24, R5, RZ, 0xfc, !PT ;  /* 0x0000000518077212 */ /* 0x000fca00078efcff */
        /* <DEDUP_REMOVED lines=32> */
.L_x_8177:
[----:B------:R-:W-:Y:S05]  /*11d30*/  BSYNC B1 ;  /* 0x0000000000017941 */ /* 0x000fea0003800000 */
.L_x_8176:
        /* <DEDUP_REMOVED lines=36> */
.L_x_8170:
[----:B------:R-:W-:Y:S05]  /*11f80*/  BSYNC B0 ;  /* 0x0000000000007941 */ /* 0x000fea0003800000 */
.L_x_8163:
[----:B------:R-:W-:Y:S02]  /*11f90*/  ULDC UR6, c[0x0][0xd3c] ;  /* 0x00034f0000067ab9 */ /* 0x000fe40000000800 */
[----:B------:R-:W-:-:S06]  /*11fa0*/  UISETP.GE.AND UP0, UPT, UR5, UR6, UPT ;  /* 0x000000060500728c */ /* 0x000fcc000bf06270 */
[----:B------:R-:W-:-:S13]  /*11fb0*/  PLOP3.LUT P0, PT, PT, PT, UP0, 0x80, 0x0 ;  /* 0x000000000000781c */ /* 0x000fda0003f0f008 */
[----:B------:R-:W-:Y:S05]  /*11fc0*/  @!P0 BRA `(.L_x_8178) ;  /* 0xfffffef000fc8947 */ /* 0x000fea000383ffff */
[----:B------:R-:W-:Y:S05]  /*11fd0*/  EXIT ;  /* 0x000000000000794d */ /* 0x000fea0003800000 */
.L_x_8121:
        /* <DEDUP_REMOVED lines=18> */
.L_x_8179:
        /* <DEDUP_REMOVED lines=43> */
.L_x_8183:
        /* <DEDUP_REMOVED lines=39> */
.L_x_8181:
        /* <DEDUP_REMOVED lines=12> */
.L_x_8184:
        /* <DEDUP_REMOVED lines=63> */
.L_x_8185:
        /* <DEDUP_REMOVED lines=61> */
.L_x_8186:
[----:B01----:R-:W-:-:S05]  /*12ea0*/  LOP3.LUT R3, RZ, R2, RZ, 0x33, !PT ;  /* 0x00000002ff037212 */ /* 0x003fca00078e33ff */
[----:B------:R-:W-:-:S05]  /*12eb0*/  IMAD.IADD R2, R4, 0x1, R3 ;  /* 0x0000000104027824 */ /* 0x000fca00078e0203 */
[----:B------:R1:W-:Y:S01]  /*12ec0*/  STL [R1+0x4], R2 ;  /* 0x0000040201007387 */ /* 0x0003e20000100800 */
[----:B------:R-:W-:Y:S05]  /*12ed0*/  BRA `(.L_x_8187) ;  /* 0x0000000000107947 */ /* 0x000fea0003800000 */
.L_x_8182:
[----:B------:R-:W-:Y:S01]  /*12ee0*/  IMAD.U32 R2, RZ, RZ, UR6 ;  /* 0x00000006ff027e24 */ /* 0x000fe2000f8e00ff */
[----:B------:R0:W-:Y:S04]  /*12ef0*/  STL [R1+0x4], RZ ;  /* 0x000004ff01007387 */ /* 0x0001e80000100800 */
[----:B------:R0:W-:Y:S04]  /*12f00*/  STL [R1+0x8], RZ ;  /* 0x000008ff01007387 */ /* 0x0001e80000100800 */
[----:B------:R0:W-:Y:S02]  /*12f10*/  STL [R1], R2 ;  /* 0x0000000201007387 */ /* 0x0001e40000100800 */
.L_x_8187:
        /* <DEDUP_REMOVED lines=10> */
.L_x_8180:
        /* <DEDUP_REMOVED lines=38> */
.L_x_8314:
[----:B--2---:R-:W2:Y:S01]  /*13220*/  LDL R0, [R1+0xc] ;  /* 0x00000c0001007983 */ /* 0x004ea20000100800 */
[----:B------:R-:W2:Y:S01]  /*13230*/  LDC.64 R2, c[0x0][0xd88] ;  /* 0x00036200ff027b82 */ /* 0x000ea20000000a00 */
[----:B------:R-:W-:Y:S05]  /*13240*/  YIELD ;  /* 0x0000000000007946 */ /* 0x000fea0003800000 */
[----:B------:R-:W-:Y:S01]  /*13250*/  ULDC.64 UR4, c[0x0][0xb20] ;  /* 0x0002c80000047ab9 */ /* 0x000fe20000000a00 */
[----:B0---4-:R-:W-:Y:S01]  /*13260*/  IMAD.MOV.U32 R6, RZ, RZ, RZ ;  /* 0x000000ffff067224 */ /* 0x011fe200078e00ff */
        /* <DEDUP_REMOVED lines=51> */
.L_x_8189:
        /* <DEDUP_REMOVED lines=18> */
.L_x_8190:
[----:B------:R-:W-:Y:S05]  /*136c0*/  @!P0 BRA `(.L_x_8191) ;  /* 0x00000000000c8947 */ /* 0x000fea0003800000 */
[----:B------:R-:W3:Y:S04]  /*136d0*/  LDG.E R6, desc[UR38][R4.64] ;  /* 0x0000002604067981 */ /* 0x000ee8000c1e1900 */
[----:B------:R-:W3:Y:S02]  /*136e0*/  LDG.E R4, desc[UR38][R4.64+0x4] ;  /* 0x0000042604047981 */ /* 0x000ee4000c1e1900 */
[----:B---3--:R-:W-:-:S07]  /*136f0*/  IMAD.IADD R6, R4, 0x1, -R6 ;  /* 0x0000000104067824 */ /* 0x008fce00078e0a06 */
.L_x_8191:
        /* <DEDUP_REMOVED lines=60> */
.L_x_8193:
[----:B------:R-:W-:Y:S05]  /*13ac0*/  BSYNC B0 ;  /* 0x0000000000007941 */ /* 0x000fea0003800000 */
.L_x_8192:
        /* <DEDUP_REMOVED lines=15> */
[----:B------:R-:W3:Y:S01]  /*13bc0*/  POPC R4, UR4 ;  /* 0x0000000400047d09 */ /* 0x000ee20008000000 */
[----:B-1----:R-:W-:-:S02]  /*13bd0*/  ISETP.EQ.U32.AND P0, PT, R0, R2, PT ;  /* 0x000000020000720c */ /* 0x002fc40003f02070 */
[----:B------:R-:W3:Y:S11]  /*13be0*/  LDC.64 R2, c[0x0][0xd60] ;  /* 0x00035800ff027b82 */ /* 0x000ef60000000a00 */
[----:B---3--:R-:W3:Y:S04]  /*13bf0*/  @P0 ATOMG.E.ADD.STRONG.GPU PT, R2, desc[UR38][R2.64], R4 ;  /* 0x00000004020209a8 */ /* 0x008ee800081ee1e6 */
[----:B---3--:R1:W3:Y:S02]  /*13c00*/  SHFL.IDX PT, R2, R2, R0, 0x1f ;  /* 0x00001f0002027589 */ /* 0x0082e400000e0000 */
[----:B-1----:R-:W1:Y:S02]  /*13c10*/  S2R R0, SR_LTMASK ;  /* 0x0000000000007919 */ /* 0x002e640000003900 */
[----:B-1----:R-:W-:-:S06]  /*13c20*/  LOP3.LUT R0, R0, UR4, RZ, 0xc0, !PT ;  /* 0x0000000400007c12 */ /* 0x002fcc000f8ec0ff */
[----:B------:R-:W3:Y:S02]  /*13c30*/  POPC R0, R0 ;  /* 0x0000000000007309 */ /* 0x000ee40000000000 */
[----:B---3--:R-:W-:-:S05]  /*13c40*/  IADD3 R0, R2, UR37, R0 ;  /* 0x0000002502007c10 */ /* 0x008fca000fffe000 */
[----:B------:R1:W-:Y:S01]  /*13c50*/  STL [R1], R0 ;  /* 0x0000000001007387 */ /* 0x0003e20000100800 */
[----:B------:R-:W-:Y:S05]  /*13c60*/  BRA `(.L_x_8196) ;  /* 0x0000005800847947 */ /* 0x000fea0003800000 */
.L_x_8195:
        /* <DEDUP_REMOVED lines=20> */
.L_x_8198:
[----:B------:R-:W-:Y:S05]  /*13db0*/  BSYNC B6 ;  /* 0x0000000000067941 */ /* 0x000fea0003800000 */
.L_x_8197:
        /* <DEDUP_REMOVED lines=20> */
.L_x_8201:
        /* <DEDUP_REMOVED lines=16> */
.L_x_8200:
[----:B------:R-:W-:Y:S05]  /*14000*/  BSYNC B6 ;  /* 0x0000000000067941 */ /* 0x000fea0003800000 */
.L_x_8199:
        /* <DEDUP_REMOVED lines=24> */
.L_x_8331:
        /* <DEDUP_REMOVED lines=9> */
.L_x_8334:
        /* <DEDUP_REMOVED lines=24> */
.L_x_8205:
[----:B------:R-:W3:Y:S04]  /*143a0*/  LDL R0, [R1+0x10] ;  /* 0x0000100001007983 */ /* 0x000ee80000100800 */
[----:B-1----:R-:W4:Y:S01]  /*143b0*/  LDL R2, [R1+0x18] ;  /* 0x0000180001027983 */ /* 0x002f220000100800 */
[----:B---3--:R-:W-:Y:S01]  /*143c0*/  IMAD R0, R0, 0x8, R18 ;  /* 0x0000000800007824 */ /* 0x008fe200078e0212 */
[----:B----4-:R-:W-:-:S04]  /*143d0*/  SHF.L.U32 R2, R2, 0x1f, RZ ;  /* 0x0000001f02027819 */ /* 0x010fc800000006ff */
[----:B------:R-:W1:Y:S02]  /*143e0*/  SYNCS.PHASECHK.TRANS64.TRYWAIT P0, [R0+URZ+0x38840], R2 ;  /* 0x03884002000075a7 */ /* 0x000e64000800017f */
[----:B-1----:R-:W-:Y:S05]  /*143f0*/  @!P0 BRA `(.L_x_8206) ;  /* 0x0000006c00048947 */ /* 0x002fea0003800000 */
.L_x_8335:
        /* <DEDUP_REMOVED lines=11> */
.L_x_8207:
        /* <DEDUP_REMOVED lines=23> */
.L_x_8203:
[----:B0-----:R-:W3:Y:S04]  /*14620*/  LDL.LU R4, [R1+0x28] ;  /* 0x0000280001047983 */ /* 0x001ee80000300800 */
[----:B------:R-:W4:Y:S04]  /*14630*/  LDL.LU R3, [R1+0x48] ;  /* 0x0000480001037983 */ /* 0x000f280000300800 */
[----:B------:R-:W5:Y:S01]  /*14640*/  LDL R2, [R1+0x2c] ;  /* 0x00002c0001027983 */ /* 0x000f620000100800 */
        /* <DEDUP_REMOVED lines=8> */
[----:B---3--:R-:W-:Y:S02]  /*146d0*/  SEL R4, R4, RZ, !P0 ;  /* 0x000000ff04047207 */ /* 0x008fe40004000000 */
[----:B----4-:R-:W-:-:S03]  /*146e0*/  SEL R3, R3, RZ, !P0 ;  /* 0x000000ff03037207 */ /* 0x010fc60004000000 */
[----:B------:R0:W-:Y:S01]  /*146f0*/  STL [R1+0x38], R4 ;  /* 0x0000380401007387 */ /* 0x0001e20000100800 */
[----:B-----5:R-:W-:-:S05]  /*14700*/  SHF.R.S32.HI R0, RZ, 0x1f, R2 ;  /* 0x0000001fff007819 */ /* 0x020fca0000011402 */
[----:B------:R0:W-:Y:S04]  /*14710*/  STL [R1+0x50], R0 ;  /* 0x0000500001007387 */ /* 0x0001e80000100800 */
[----:B------:R0:W-:Y:S01]  /*14720*/  STL [R1+0x58], R3 ;  /* 0x0000580301007387 */ /* 0x0001e20000100800 */
        /* <DEDUP_REMOVED lines=17> */
.L_x_8209:
[----:B------:R-:W-:Y:S05]  /*14840*/  BSYNC B6 ;  /* 0x0000000000067941 */ /* 0x000fea0003800000 */
.L_x_8208:
[----:B--2---:R-:W2:Y:S01]  /*14850*/  LDL R10, [R1+0x4] ;  /* 0x00000400010a7983 */ /* 0x004ea20000100800 */
[----:B------:R-:W1:Y:S01]  /*14860*/  LDC R7, c[0x0][0x448] ;  /* 0x00011200ff077b82 */ /* 0x000e620000000800 */
[----:B------:R-:W-:Y:S01]  /*14870*/  ULDC.64 UR4, c[0x0][0x298] ;  /* 0x0000a60000047ab9 */ /* 0x000fe20000000a00 */
[----:B------:R-:W-:Y:S01]  /*14880*/  ULDC.64 UR6, c[0x0][0x280] ;  /* 0x0000a00000067ab9 */ /* 0x000fe20000000a00 */
[----:B0-----:R-:W3:Y:S04]  /*14890*/  LDL R4, [R1+0x50] ;  /* 0x0000500001047983 */ /* 0x001ee80000100800 */
        /* <DEDUP_REMOVED lines=93> */
.L_x_8344:
        /* <DEDUP_REMOVED lines=12> */
.L_x_8211:
        /* <DEDUP_REMOVED lines=37> */
.L_x_8213:
[----:B------:R-:W-:Y:S05]  /*15180*/  BSYNC B6 ;  /* 0x0000000000067941 */ /* 0x000fea0003800000 */
.L_x_8212:
        /* <DEDUP_REMOVED lines=183> */
.L_x_8354:
        /* <DEDUP_REMOVED lines=30> */
.L_x_8216:
[----:B------:R-:W-:Y:S05]  /*15ee0*/  BSYNC B0 ;  /* 0x0000000000007941 */ /* 0x000fea0003800000 */
.L_x_8215:
[----:B------:R-:W-:Y:S01]  /*15ef0*/  NOP ;  /* 0x0000000000007918 */ /* 0x000fe20000000000 */
[----:B------:R-:W-:-:S13]  /*15f00*/  PLOP3.LUT P0, PT, PT, PT, PT, 0x80, 0x0 ;  /* 0x000000000000781c */ /* 0x000fda0003f0f070 */
.L_x_8217:
        /* <DEDUP_REMOVED lines=18> */
.L_x_8355:
[----:B------:R-:W-:Y:S05]  /*16030*/  BSYNC B0 ;  /* 0x0000000000007941 */ /* 0x000fea0003800000 */
.L_x_8218:
        /* <DEDUP_REMOVED lines=13> */
.L_x_8356:
[----:B------:R-:W-:Y:S05]  /*16110*/  BSYNC B1 ;  /* 0x0000000000017941 */ /* 0x000fea0003800000 */
.L_x_8222:
        /* <DEDUP_REMOVED lines=9> */
.L_x_8225:
[----:B------:R-:W-:Y:S05]  /*161b0*/  BSYNC B1 ;  /* 0x0000000000017941 */ /* 0x000fea0003800000 */
.L_x_8224:
        /* <DEDUP_REMOVED lines=13> */
.L_x_8226:
        /* <DEDUP_REMOVED lines=15> */
.L_x_8227:
        /* <DEDUP_REMOVED lines=15> */
.L_x_8228:
        /* <DEDUP_REMOVED lines=15> */
.L_x_8229:
        /* <DEDUP_REMOVED lines=15> */
.L_x_8230:
        /* <DEDUP_REMOVED lines=15> */
.L_x_8231:
        /* <DEDUP_REMOVED lines=15> */
.L_x_8232:
        /* <DEDUP_REMOVED lines=15> */
.L_x_8233:
        /* <DEDUP_REMOVED lines=10> */
.L_x_8221:
[----:B------:R-:W-:Y:S05]  /*169c0*/  BSYNC B0 ;  /* 0x0000000000007941 */ /* 0x000fea0003800000 */
.L_x_8220:
        /* <DEDUP_REMOVED lines=55> */
.L_x_8240:
        /* <DEDUP_REMOVED lines=8> */
.L_x_8357:
[----:B------:R-:W-:Y:S05]  /*16dc0*/  BSYNC B3 ;  /* 0x0000000000037941 */ /* 0x000fea0003800000 */
.L_x_8241:
        /* <DEDUP_REMOVED lines=9> */
.L_x_8244:
[----:B------:R-:W-:Y:S05]  /*16e60*/  BSYNC B3 ;  /* 0x0000000000037941 */ /* 0x000fea0003800000 */
.L_x_8243:
        /* <DEDUP_REMOVED lines=13> */
.L_x_8245:
        /* <DEDUP_REMOVED lines=13> */
.L_x_8358:
[----:B------:R-:W-:Y:S05]  /*17010*/  BSYNC B3 ;  /* 0x0000000000037941 */ /* 0x000fea0003800000 */
.L_x_8246:
        /* <DEDUP_REMOVED lines=11> */
.L_x_8249:
[----:B------:R-:W-:Y:S05]  /*170d0*/  BSYNC B3 ;  /* 0x0000000000037941 */ /* 0x000fea0003800000 */
.L_x_8248:
        /* <DEDUP_REMOVED lines=10> */
.L_x_8250:
        /* <DEDUP_REMOVED lines=15> */
.L_x_8251:
        /* <DEDUP_REMOVED lines=15> */
.L_x_8252:
        /* <DEDUP_REMOVED lines=15> */
.L_x_8253:
        /* <DEDUP_REMOVED lines=15> */
.L_x_8254:
        /* <DEDUP_REMOVED lines=15> */
.L_x_8255:
        /* <DEDUP_REMOVED lines=15> */
.L_x_8256:
        /* <DEDUP_REMOVED lines=15> */
.L_x_8257:
        /* <DEDUP_REMOVED lines=10> */
.L_x_8239:
[----:B------:R-:W-:Y:S05]  /*178b0*/  BSYNC B1 ;  /* 0x0000000000017941 */ /* 0x000fea0003800000 */
.L_x_8238:
[----:B------:R-:W2:Y:S02]  /*178c0*/  LDL.LU R5, [R1+0x40] ;  /* 0x0000400001057983 */ /* 0x000ea40000300800 */
[----:B--2---:R-:W-:-:S07]  /*178d0*/  VIADD R0, R5, 0xfffffffd ;  /* 0xfffffffd05007836 */ /* 0x004fce0000000000 */
.L_x_8237:
[----:B------:R-:W-:Y:S05]  /*178e0*/  BSYNC B2 ;  /* 0x0000000000027941 */ /* 0x000fea0003800000 */
.L_x_8236:
[----:B------:R-:W-:Y:S01]  /*178f0*/  VIADD R8, R8, 0xfffffffe ;  /* 0xfffffffe08087836 */ /* 0x000fe20000000000 */
[----:B------:R-:W-:-:S04]  /*17900*/  LOP3.LUT R4, RZ, R4, RZ, 0x33, !PT ;  /* 0x00000004ff047212 */ /* 0x000fc800078e33ff */
[----:B------:R-:W-:-:S13]  /*17910*/  ISETP.NE.AND P0, PT, R8, R4, PT ;  /* 0x000000040800720c */ /* 0x000fda0003f05270 */
[----:B------:R-:W-:Y:S05]  /*17920*/  @!P0 BRA `(.L_x_8235) ;  /* 0x0000001800e08947 */ /* 0x000fea0003800000 */
.L_x_8298:
        /* <DEDUP_REMOVED lines=35> */
.L_x_8260:
        /* <DEDUP_REMOVED lines=8> */
.L_x_8359:
[----:B------:R-:W-:Y:S05]  /*17be0*/  BSYNC B2 ;  /* 0x0000000000027941 */ /* 0x000fea0003800000 */
.L_x_8261:
        /* <DEDUP_REMOVED lines=9> */
.L_x_8264:
[----:B------:R-:W-:Y:S05]  /*17c80*/  BSYNC B2 ;  /* 0x0000000000027941 */ /* 0x000fea0003800000 */
.L_x_8263:
        /* <DEDUP_REMOVED lines=12> */
.L_x_8265:
        /* <DEDUP_REMOVED lines=13> */
.L_x_8360:
[----:B------:R-:W-:Y:S05]  /*17e20*/  BSYNC B2 ;  /* 0x0000000000027941 */ /* 0x000fea0003800000 */
.L_x_8266:
        /* <DEDUP_REMOVED lines=11> */
.L_x_8269:
[----:B------:R-:W-:Y:S05]  /*17ee0*/  BSYNC B2 ;  /* 0x0000000000027941 */ /* 0x000fea0003800000 */
.L_x_8268:
        /* <DEDUP_REMOVED lines=9> */
.L_x_8270:
        /* <DEDUP_REMOVED lines=15> */
.L_x_8271:
        /* <DEDUP_REMOVED lines=15> */
.L_x_8272:
        /* <DEDUP_REMOVED lines=15> */
.L_x_8273:
        /* <DEDUP_REMOVED lines=15> */
.L_x_8274:
        /* <DEDUP_REMOVED lines=15> */
.L_x_8275:
        /* <DEDUP_REMOVED lines=15> */
.L_x_8276:
        /* <DEDUP_REMOVED lines=15> */
.L_x_8277:
        /* <DEDUP_REMOVED lines=10> */
.L_x_8259:
[----:B------:R-:W-:Y:S05]  /*186b0*/  BSYNC B1 ;  /* 0x0000000000017941 */ /* 0x000fea0003800000 */
.L_x_8258:
        /* <DEDUP_REMOVED lines=35> */
.L_x_8280:
        /* <DEDUP_REMOVED lines=8> */
.L_x_8361:
[----:B------:R-:W-:Y:S05]  /*18970*/  BSYNC B2 ;  /* 0x0000000000027941 */ /* 0x000fea0003800000 */
.L_x_8281:
        /* <DEDUP_REMOVED lines=9> */
.L_x_8284:
[----:B------:R-:W-:Y:S05]  /*18a10*/  BSYNC B2 ;  /* 0x0000000000027941 */ /* 0x000fea0003800000 */
.L_x_8283:
        /* <DEDUP_REMOVED lines=13> */
.L_x_8285:
        /* <DEDUP_REMOVED lines=13> */
.L_x_8362:
[----:B------:R-:W-:Y:S05]  /*18bc0*/  BSYNC B2 ;  /* 0x0000000000027941 */ /* 0x000fea0003800000 */
.L_x_8286:
        /* <DEDUP_REMOVED lines=11> */
.L_x_8289:
[----:B------:R-:W-:Y:S05]  /*18c80*/  BSYNC B2 ;  /* 0x0000000000027941 */ /* 0x000fea0003800000 */
.L_x_8288:
        /* <DEDUP_REMOVED lines=10> */
.L_x_8290:
        /* <DEDUP_REMOVED lines=15> */
.L_x_8291:
        /* <DEDUP_REMOVED lines=15> */
.L_x_8292:
        /* <DEDUP_REMOVED lines=15> */
.L_x_8293:
        /* <DEDUP_REMOVED lines=15> */
.L_x_8294:
        /* <DEDUP_REMOVED lines=15> */
.L_x_8295:
        /* <DEDUP_REMOVED lines=15> */
.L_x_8296:
        /* <DEDUP_REMOVED lines=15> */
.L_x_8297:
        /* <DEDUP_REMOVED lines=10> */
.L_x_8279:
[----:B------:R-:W-:Y:S05]  /*19460*/  BSYNC B1 ;  /* 0x0000000000017941 */ /* 0x000fea0003800000 */
.L_x_8278:
[----:B------:R-:W2:Y:S01]  /*19470*/  LDL R2, [R1+0x24] ;  /* 0x0000240001027983 */ /* 0x000ea20000100800 */
[----:B------:R-:W-:Y:S01]  /*19480*/  VIADD R0, R0, 0xfffffffe ;  /* 0xfffffffe00007836 */ /* 0x000fe20000000000 */
[----:B--2---:R-:W-:-:S13]  /*19490*/  ISETP.GT.AND P0, PT, R6, R2, PT ;  /* 0x000000020600720c */ /* 0x004fda0003f04270 */
[----:B------:R-:W-:Y:S05]  /*194a0*/  @P0 BRA `(.L_x_8298) ;  /* 0xffffffe400200947 */ /* 0x000fea000383ffff */
.L_x_8235:
[----:B------:R-:W-:Y:S05]  /*194b0*/  BSYNC B0 ;  /* 0x0000000000007941 */ /* 0x000fea0003800000 */
.L_x_8234:
        /* <DEDUP_REMOVED lines=25> */
.L_x_8300:
[----:B------:R-:W-:Y:S05]  /*19650*/  BSYNC B0 ;  /* 0x0000000000007941 */ /* 0x000fea0003800000 */
.L_x_8299:
[----:B------:R-:W-:-:S05]  /*19660*/  SEL R0, R0, RZ, P0 ;  /* 0x000000ff00007207 */ /* 0x000fca0000000000 */
[----:B------:R3:W-:Y:S02]  /*19670*/  STL [R1+0x10], R0 ;  /* 0x0000100001007387 */ /* 0x0007e40000100800 */
.L_x_8196:
[----:B------:R-:W-:Y:S05]  /*19680*/  BSYNC B7 ;  /* 0x0000000000077941 */ /* 0x000fea0003800000 */
.L_x_8194:
        /* <DEDUP_REMOVED lines=8> */
[----:B0-----:R-:W0:Y:S04]  /*19710*/  LDS.128 R4, [R18+0x388d0] ;  /* 0x0388d00012047984 */ /* 0x001e280000000c00 */
[----:B0-----:R0:W-:Y:S04]  /*19720*/  STL.64 [R1], R4 ;  /* 0x0000000401007387 */ /* 0x0011e80000100a00 */
[----:B------:R0:W-:Y:S01]  /*19730*/  STL.64 [R1+0x8], R6 ;  /* 0x0000080601007387 */ /* 0x0001e20000100a00 */
[----:B------:R-:W-:Y:S06]  /*19740*/  BAR.ARV 0x4, 0x180 ;  /* 0x0106000000007b1d */ /* 0x000fec0000002000 */
[----:B------:R-:W-:Y:S05]  /*19750*/  BRA `(.L_x_8302) ;  /* 0x0000001000307947 */ /* 0x000fea0003800000 */
.L_x_8301:
[----:B------:R-:W4:Y:S01]  /*19760*/  S2R R16, SR_TID.X ;  /* 0x0000000000107919 */ /* 0x000f220000002100 */
[----:B------:R-:W-:Y:S01]  /*19770*/  UMOV UR4, 0xffffffff ;  /* 0xffffffff00047882 */ /* 0x000fe20000000000 */
[----:B----4-:R-:W-:-:S04]  /*19780*/  LOP3.LUT R16, R16, 0x1f, RZ, 0xc0, !PT ;  /* 0x0000001f10107812 */ /* 0x010fc800078ec0ff */
[----:B------:R-:W-:Y:S01]  /*19790*/  ISETP.NE.AND P0, PT, R16, 0x1f, PT ;  /* 0x0000001f1000780c */ /* 0x000fe20003f05270 */
[----:B------:R-:W-:-:S12]  /*197a0*/  BRA.DIV UR4, `(.L_x_8303) ;  /* 0x0000002a04f87947 */ /* 0x000fd8000b800000 */
[----:B-1----:R-:W0:Y:S01]  /*197b0*/  LDL.LU R3, [R1] ;  /* 0x0000000001037983 */ /* 0x002e220000300800 */
[----:B------:R-:W-:-:S03]  /*197c0*/  ULDC UR4, c[0x0][0xd3c] ;  /* 0x00034f0000047ab9 */ /* 0x000fc60000000800 */
[----:B------:R-:W3:Y:S01]  /*197d0*/  LDL R4, [R1+0xc] ;  /* 0x00000c0001047983 */ /* 0x000ee20000100800 */
[----:B0-----:R-:W-:Y:S02]  /*197e0*/  IMAD.MOV.U32 R8, RZ, RZ, R3 ;  /* 0x000000ffff087224 */ /* 0x001fe400078e0003 */
[----:B---3--:R-:W-:-:S05]  /*197f0*/  IMAD.IADD R0, R4, 0x1, R16 ;  /* 0x0000000104007824 */ /* 0x008fca00078e0210 */
        /* <DEDUP_REMOVED lines=35> */
.L_x_8372:
[----:B------:R-:W-:Y:S02]  /*19a30*/  ULDC UR4, c[0x0][0xd38] ;  /* 0x00034e0000047ab9 */ /* 0x000fe40000000800 */
[----:B------:R-:W-:-:S04]  /*19a40*/  IMAD.U32 R8, RZ, RZ, UR4 ;  /* 0x00000004ff087e24 */ /* 0x000fc8000f8e00ff */
[----:B-1----:R-:W-:-:S04]  /*19a50*/  IMAD R10, R10, R8, RZ ;  /* 0x000000080a0a7224 */ /* 0x002fc800078e02ff */
[----:B------:R-:W-:-:S05]  /*19a60*/  IMAD.IADD R4, R9, 0x1, R10 ;  /* 0x0000000109047824 */ /* 0x000fca00078e020a */
[----:B------:R-:W-:-:S13]  /*19a70*/  ISETP.GT.AND P6, PT, R4, R0, PT ;  /* 0x000000000400720c */ /* 0x000fda0003fc4270 */
[----:B------:R-:W-:Y:S05]  /*19a80*/  @P6 BRA `(.L_x_8304) ;  /* 0x0000000000ac6947 */ /* 0x000fea0003800000 */
.L_x_8307:
        /* <DEDUP_REMOVED lines=37> */
.L_x_8380:
[----:B------:R-:W-:Y:S02]  /*19ce0*/  ULDC UR4, c[0x0][0xd38] ;  /* 0x00034e0000047ab9 */ /* 0x000fe40000000800 */
[----:B------:R-:W-:-:S04]  /*19cf0*/  IMAD.U32 R8, RZ, RZ, UR4 ;  /* 0x00000004ff087e24 */ /* 0x000fc8000f8e00ff */
[----:B-1----:R-:W-:-:S04]  /*19d00*/  IMAD R10, R10, R8, RZ ;  /* 0x000000080a0a7224 */ /* 0x002fc800078e02ff */
[----:B------:R-:W-:-:S05]  /*19d10*/  IMAD.IADD R4, R10, 0x1, R4 ;  /* 0x000000010a047824 */ /* 0x000fca00078e0204 */
[----:B------:R-:W-:-:S13]  /*19d20*/  ISETP.GT.AND P6, PT, R4, R0, PT ;  /* 0x000000000400720c */ /* 0x000fda0003fc4270 */
[----:B------:R-:W-:Y:S05]  /*19d30*/  @!P6 BRA `(.L_x_8307) ;  /* 0xfffffffc0054e947 */ /* 0x000fea000383ffff */
.L_x_8304:
        /* <DEDUP_REMOVED lines=12> */
.L_x_8385:
[----:B------:R-:W-:-:S13]  /*19e00*/  ISETP.NE.AND P0, PT, R3, RZ, PT ;  /* 0x000000ff0300720c */ /* 0x000fda0003f05270 */
[----:B------:R-:W-:Y:S05]  /*19e10*/  @!P0 BRA `(.L_x_8309) ;  /* 0x0000000000148947 */ /* 0x000fea0003800000 */
[----:B------:R-:W-:Y:S01]  /*19e20*/  UMOV UR4, 0xffffffff ;  /* 0xffffffff00047882 */ /* 0x000fe20000000000 */
[----:B---3--:R-:W-:Y:S02]  /*19e30*/  VIADD R9, R9, 0xffffffff ;  /* 0xffffffff09097836 */ /* 0x008fe40000000000 */
[----:B------:R-:W-:Y:S05]  /*19e40*/  BRA.DIV UR4, `(.L_x_8310) ;  /* 0x0000002e04ec7947 */ /* 0x000fea000b800000 */
[----:B0-----:R0:W1:Y:S02]  /*19e50*/  SHFL.IDX PT, R2, R2, R9, 0x1f ;  /* 0x00001f0902027589 */ /* 0x00106400000e0000 */
.L_x_8388:
[----:B-1----:R-:W-:-:S07]  /*19e60*/  IMAD.MOV.U32 R6, RZ, RZ, R2 ;  /* 0x000000ffff067224 */ /* 0x002fce00078e0002 */
.L_x_8309:
        /* <DEDUP_REMOVED lines=62> */
.L_x_8311:
[----:B---3--:R-:W2:Y:S01]  /*1a250*/  LDL R5, [R1+0xc] ;  /* 0x00000c0001057983 */ /* 0x008ea20000100800 */
        /* <DEDUP_REMOVED lines=62> */
.L_x_8312:
[----:B------:R-:W-:-:S05]  /*1a640*/  LOP3.LUT R0, RZ, R0, RZ, 0x33, !PT ;  /* 0x00000000ff007212 */ /* 0x000fca00078e33ff */
[----:B------:R-:W-:-:S05]  /*1a650*/  IMAD.IADD R0, R4, 0x1, R0 ;  /* 0x0000000104007824 */ /* 0x000fca00078e0200 */
[----:B------:R2:W-:Y:S01]  /*1a660*/  STL [R1+0x4], R0 ;  /* 0x0000040001007387 */ /* 0x0005e20000100800 */
[----:B------:R-:W-:Y:S05]  /*1a670*/  BRA `(.L_x_8313) ;  /* 0x0000000000287947 */ /* 0x000fea0003800000 */
.L_x_8305:
        /* <DEDUP_REMOVED lines=10> */
.L_x_8313:
        /* <DEDUP_REMOVED lines=16> */
.L_x_8302:
[----:B-1-3--:R-:W3:Y:S01]  /*1a820*/  LDL R0, [R1+0xc] ;  /* 0x00000c0001007983 */ /* 0x00aee20000100800 */
[----:B------:R-:W-:Y:S02]  /*1a830*/  ULDC UR4, c[0x0][0xd3c] ;  /* 0x00034f0000047ab9 */ /* 0x000fe40000000800 */
[----:B---3--:R-:W-:-:S13]  /*1a840*/  ISETP.GE.AND P0, PT, R0, UR4, PT ;  /* 0x0000000400007c0c */ /* 0x008fda000bf06270 */
[----:B------:R-:W-:Y:S05]  /*1a850*/  @!P0 BRA `(.L_x_8314) ;  /* 0xffffff8800708947 */ /* 0x000fea000383ffff */
[----:B------:R-:W-:Y:S05]  /*1a860*/  BSYNC B8 ;  /* 0x0000000000087941 */ /* 0x000fea0003800000 */
.L_x_8188:
[----:B---3--:R-:W3:Y:S01]  /*1a870*/  LDL.LU R0, [R1+0x64] ;  /* 0x0000640001007983 */ /* 0x008ee20000300800 */
[----:B------:R-:W-:Y:S01]  /*1a880*/  BSSY B0, `(.L_x_8315) ;  /* 0x000000b000007945 */ /* 0x000fe20003800000 */
[----:B0---4-:R-:W0:Y:S01]  /*1a890*/  S2R R5, SR_CgaCtaId ;  /* 0x0000000000057919 */ /* 0x011e220000008800 */
        /* <DEDUP_REMOVED lines=9> */
.L_x_8389:
[----:B------:R-:W-:Y:S05]  /*1a930*/  BSYNC B0 ;  /* 0x0000000000007941 */ /* 0x000fea0003800000 */
.L_x_8315:
[----:B------:R-:W-:-:S03]  /*1a940*/  UMOV UR4, 0xffffffff ;  /* 0xffffffff00047882 */ /* 0x000fc60000000000 */
[----:B------:R-:W-:Y:S05]  /*1a950*/  BRA.DIV UR4, `(.L_x_8317) ;  /* 0x0000002604687947 */ /* 0x000fea000b800000 */
[----:B------:R-:W1:Y:S02]  /*1a960*/  S2R R2, SR_TID.X ;  /* 0x0000000000027919 */ /* 0x000e640000002100 */
[----:B-1----:R-:W-:-:S04]  /*1a970*/  SHF.R.U32.HI R2, RZ, 0x5, R2 ;  /* 0x00000005ff027819 */ /* 0x002fc80000011602 */
[----:B------:R-:W-:-:S05]  /*1a980*/  LOP3.LUT R2, R2, 0x3, RZ, 0xc0, !PT ;  /* 0x0000000302027812 */ /* 0x000fca00078ec0ff */
[----:B------:R1:W2:Y:S02]  /*1a990*/  SHFL.IDX PT, R14, R2, RZ, 0x1f ;  /* 0x00001fff020e7589 */ /* 0x0002a400000e0000 */
.L_x_8392:
[----:B--2---:R-:W-:Y:S01]  /*1a9a0*/  ISETP.NE.AND P0, PT, R14, RZ, PT ;  /* 0x000000ff0e00720c */ /* 0x004fe20003f05270 */
[----:B------:R-:W-:-:S12]  /*1a9b0*/  BSSY B0, `(.L_x_8318) ;  /* 0x0000027000007945 */ /* 0x000fd80003800000 */
[----:B------:R-:W-:Y:S05]  /*1a9c0*/  @P0 BRA `(.L_x_8319) ;  /* 0x0000000000940947 */ /* 0x000fea0003800000 */
[----:B------:R-:W-:-:S03]  /*1a9d0*/  UMOV UR4, 0xffffffff ;  /* 0xffffffff00047882 */ /* 0x000fc60000000000 */
[----:B------:R-:W-:Y:S05]  /*1a9e0*/  BRA.DIV UR4, `(.L_x_8320) ;  /* 0x0000002604787947 */ /* 0x000fea000b800000 */
[----:B------:R-:W-:-:S13]  /*1a9f0*/  ELECT P6, URZ, PT ;  /* 0x00000000003f782f */ /* 0x000fda00038c0000 */
.L_x_8395:
[----:B------:R-:W-:Y:S05]  /*1aa00*/  @!P6 BRA `(.L_x_8319) ;  /* 0x000000000084e947 */ /* 0x000fea0003800000 */
[----:B------:R-:W-:-:S06]  /*1aa10*/  ULOP3.LUT UR4, UR36, 0x2, URZ, 0xfc, !UPT ;  /* 0x0000000224047892 */ /* 0x000fcc000f8efc3f */
[----:B-1----:R-:W-:-:S05]  /*1aa20*/  IMAD.U32 R2, RZ, RZ, UR4 ;  /* 0x00000004ff027e24 */ /* 0x002fca000f8e00ff */
[----:B------:R-:W-:-:S13]  /*1aa30*/  ISETP.NE.AND P2, PT, R2, 0x3, PT ;  /* 0x000000030200780c */ /* 0x000fda0003f45270 */
[----:B------:R-:W-:Y:S05]  /*1aa40*/  @!P2 BRA `(.L_x_8321) ;  /* 0x000000000004a947 */ /* 0x000fea0003800000 */
[----:B------:R-:W-:Y:S01]  /*1aa50*/  BPT.TRAP 0x1 ;  /* 0x000000040000795c */ /* 0x000fe20000300000 */
.L_x_8321:
        /* <DEDUP_REMOVED lines=14> */
.L_x_8396:
[----:B------:R-:W1:Y:S02]  /*1ab40*/  SYNCS.PHASECHK.TRANS64.TRYWAIT P0, [R7+URZ], R2 ;  /* 0x00000002070075a7 */ /* 0x000e64000800017f */
[----:B-1----:R-:W-:Y:S05]  /*1ab50*/  @!P0 BRA `(.L_x_8323) ;  /* 0x0000002400508947 */ /* 0x002fea0003800000 */
.L_x_8397:
[----:B------:R-:W-:Y:S05]  /*1ab60*/  @!P2 BRA `(.L_x_8324) ;  /* 0x000000000004a947 */ /* 0x000fea0003800000 */
[----:B------:R-:W-:Y:S01]  /*1ab70*/  BPT.TRAP 0x1 ;  /* 0x000000040000795c */ /* 0x000fe20000300000 */
.L_x_8324:
[----:B------:R-:W2:Y:S01]  /*1ab80*/  LDL.LU R4, [R1+0x10] ;  /* 0x0000100001047983 */ /* 0x000ea20000300800 */
[----:B------:R-:W-:-:S04]  /*1ab90*/  VIADD R0, R0, 0x38860 ;  /* 0x0003886000007836 */ /* 0x000fc80000000000 */
[----:B--2---:R-:W-:-:S04]  /*1aba0*/  IMAD R4, R4, 0x8, R0 ;  /* 0x0000000804047824 */ /* 0x004fc800078e0200 */
[----:B------:R-:W2:Y:S02]  /*1abb0*/  SYNCS.PHASECHK.TRANS64.TRYWAIT P0, [R4+URZ], R5 ;  /* 0x00000005040075a7 */ /* 0x000ea4000800017f */
[----:B--2---:R-:W-:Y:S05]  /*1abc0*/  @!P0 BRA `(.L_x_8325) ;  /* 0x0000002400488947 */ /* 0x004fea0003800000 */
.L_x_8398:
[----:B------:R-:W-:-:S07]  /*1abd0*/  IMAD R3, R3, 0x8, R0 ;  /* 0x0000000803037824 */ /* 0x000fce00078e0200 */
.L_x_8326:
[----:B---3--:R3:W4:Y:S02]  /*1abe0*/  SYNCS.PHASECHK.TRANS64.TRYWAIT P0, [R3+URZ], R2 ;  /* 0x00000002030075a7 */ /* 0x008724000800017f */
[----:B----4-:R-:W-:Y:S05]  /*1abf0*/  @!P0 NANOSLEEP.SYNCS 0x989680 ;  /* 0x009896800000895d */ /* 0x010fea0003900000 */
[----:B------:R-:W4:Y:S02]  /*1ac00*/  @!P0 SYNCS.PHASECHK.TRANS64 P0, [R3+URZ], R2 ;  /* 0x00000002030085a7 */ /* 0x000f24000800007f */
[----:B----4-:R-:W-:Y:S05]  /*1ac10*/  @!P0 BRA `(.L_x_8326) ;  /* 0xfffffffc00f08947 */ /* 0x010fea000383ffff */
.L_x_8319:
[----:B------:R-:W-:Y:S05]  /*1ac20*/  BSYNC B0 ;  /* 0x0000000000007941 */ /* 0x000fea0003800000 */
.L_x_8318:
[----:B------:R-:W-:Y:S05]  /*1ac30*/  EXIT ;  /* 0x000000000000794d */ /* 0x000fea0003800000 */
.L_x_8133:
[----:B0-----:R0:W1:Y:S02]  /*1ac40*/  SYNCS.PHASECHK.TRANS64.TRYWAIT P1, [R16+URZ+0x38800], R5 ;  /* 0x03880005100075a7 */ /* 0x001064000802017f */
[----:B-1----:R-:W-:Y:S05]  /*1ac50*/  @!P1 NANOSLEEP.SYNCS 0x989680 ;  /* 0x009896800000995d */ /* 0x002fea0003900000 */
[----:B------:R-:W1:Y:S02]  /*1ac60*/  @!P1 SYNCS.PHASECHK.TRANS64 P1, [R16+URZ+0x38800], R5 ;  /* 0x03880005100095a7 */ /* 0x000e64000802007f */
[----:B-1----:R-:W-:Y:S05]  /*1ac70*/  @!P1 BRA `(.L_x_8133) ;  /* 0xfffffffc00f09947 */ /* 0x002fea000383ffff */
[----:B------:R-:W-:Y:S05]  /*1ac80*/  BRA `(.L_x_8327) ;  /* 0xfffffe9400547947 */ /* 0x000fea000383ffff */
.L_x_8137:
[----:B--2---:R2:W3:Y:S02]  /*1ac90*/  SYNCS.PHASECHK.TRANS64.TRYWAIT P1, [R9+URZ+0x38830], R6 ;  /* 0x03883006090075a7 */ /* 0x0044e4000802017f */
[----:B---3--:R-:W-:Y:S05]  /*1aca0*/  @!P1 NANOSLEEP.SYNCS 0x989680 ;  /* 0x009896800000995d */ /* 0x008fea0003900000 */
[----:B------:R-:W3:Y:S02]  /*1acb0*/  @!P1 SYNCS.PHASECHK.TRANS64 P1, [R9+URZ+0x38830], R6 ;  /* 0x03883006090095a7 */ /* 0x000ee4000802007f */
[----:B---3--:R-:W-:Y:S05]  /*1acc0*/  @!P1 BRA `(.L_x_8137) ;  /* 0xfffffffc00f09947 */ /* 0x008fea000383ffff */
[----:B------:R-:W-:Y:S05]  /*1acd0*/  BRA `(.L_x_8136) ;  /* 0xfffffe9400787947 */ /* 0x000fea000383ffff */
.L_x_8138:
[----:B---3--:R3:W4:Y:S02]  /*1ace0*/  SYNCS.PHASECHK.TRANS64.TRYWAIT P1, [R16+URZ+0x38810], R5 ;  /* 0x03881005100075a7 */ /* 0x008724000802017f */
[----:B----4-:R-:W-:Y:S05]  /*1acf0*/  @!P1 NANOSLEEP.SYNCS 0x989680 ;  /* 0x009896800000995d */ /* 0x010fea0003900000 */
[----:B------:R-:W4:Y:S02]  /*1ad00*/  @!P1 SYNCS.PHASECHK.TRANS64 P1, [R16+URZ+0x38810], R5 ;  /* 0x03881005100095a7 */ /* 0x000f24000802007f */
[----:B----4-:R-:W-:Y:S05]  /*1ad10*/  @!P1 BRA `(.L_x_8138) ;  /* 0xfffffffc00f09947 */ /* 0x010fea000383ffff */
[----:B------:R-:W-:Y:S05]  /*1ad20*/  BRA `(.L_x_8328) ;  /* 0xfffffe9800047947 */ /* 0x000fea000383ffff */
.L_x_8142:
[----:B0-----:R0:W3:Y:S02]  /*1ad30*/  SYNCS.PHASECHK.TRANS64.TRYWAIT P1, [R9+URZ+0x38850], R6 ;  /* 0x03885006090075a7 */ /* 0x0010e4000802017f */
[----:B---3--:R-:W-:Y:S05]  /*1ad40*/  @!P1 NANOSLEEP.SYNCS 0x989680 ;  /* 0x009896800000995d */ /* 0x008fea0003900000 */
[----:B------:R-:W3:Y:S02]  /*1ad50*/  @!P1 SYNCS.PHASECHK.TRANS64 P1, [R9+URZ+0x38850], R6 ;  /* 0x03885006090095a7 */ /* 0x000ee4000802007f */
[----:B---3--:R-:W-:Y:S05]  /*1ad60*/  @!P1 BRA `(.L_x_8142) ;  /* 0xfffffffc00f09947 */ /* 0x008fea000383ffff */
[----:B------:R-:W-:Y:S05]  /*1ad70*/  BRA `(.L_x_8141) ;  /* 0xfffffe9800347947 */ /* 0x000fea000383ffff */
.L_x_8147:
[----:B-1----:R1:W2:Y:S02]  /*1ad80*/  SYNCS.PHASECHK.TRANS64.TRYWAIT P3, [R9+URZ+0x38830], R5 ;  /* 0x03883005090075a7 */ /* 0x0022a4000806017f */
[----:B--2---:R-:W-:Y:S05]  /*1ad90*/  @!P3 NANOSLEEP.SYNCS 0x989680 ;  /* 0x009896800000b95d */ /* 0x004fea0003900000 */
[----:B------:R-:W2:Y:S02]  /*1ada0*/  @!P3 SYNCS.PHASECHK.TRANS64 P3, [R9+URZ+0x38830], R5 ;  /* 0x038830050900b5a7 */ /* 0x000ea4000806007f */
[----:B--2---:R-:W-:Y:S05]  /*1adb0*/  @!P3 BRA `(.L_x_8147) ;  /* 0xfffffffc00f0b947 */ /* 0x004fea000383ffff */
[----:B------:R-:W-:Y:S05]  /*1adc0*/  BRA `(.L_x_8146) ;  /* 0xfffffec000407947 */ /* 0x000fea000383ffff */
.L_x_8151:
[----:B---3--:R3:W4:Y:S02]  /*1add0*/  SYNCS.PHASECHK.TRANS64.TRYWAIT P3, [R9+URZ+0x38850], R5 ;  /* 0x03885005090075a7 */ /* 0x008724000806017f */
[----:B----4-:R-:W-:Y:S05]  /*1ade0*/  @!P3 NANOSLEEP.SYNCS 0x989680 ;  /* 0x009896800000b95d */ /* 0x010fea0003900000 */
[----:B------:R-:W4:Y:S02]  /*1adf0*/  @!P3 SYNCS.PHASECHK.TRANS64 P3, [R9+URZ+0x38850], R5 ;  /* 0x038850050900b5a7 */ /* 0x000f24000806007f */
[----:B----4-:R-:W-:Y:S05]  /*1ae00*/  @!P3 BRA `(.L_x_8151) ;  /* 0xfffffffc00f0b947 */ /* 0x010fea000383ffff */
[----:B------:R-:W-:Y:S05]  /*1ae10*/  BRA `(.L_x_8150) ;  /* 0xfffffec0009c7947 */ /* 0x000fea000383ffff */
.L_x_8157:
[----:B-1----:R1:W2:Y:S02]  /*1ae20*/  SYNCS.PHASECHK.TRANS64.TRYWAIT P1, [R9+URZ+0x38830], R5 ;  /* 0x03883005090075a7 */ /* 0x0022a4000802017f */
[----:B--2---:R-:W-:Y:S05]  /*1ae30*/  @!P1 NANOSLEEP.SYNCS 0x989680 ;  /* 0x009896800000995d */ /* 0x004fea0003900000 */
[----:B------:R-:W2:Y:S02]  /*1ae40*/  @!P1 SYNCS.PHASECHK.TRANS64 P1, [R9+URZ+0x38830], R5 ;  /* 0x03883005090095a7 */ /* 0x000ea4000802007f */
[----:B--2---:R-:W-:Y:S05]  /*1ae50*/  @!P1 BRA `(.L_x_8157) ;  /* 0xfffffffc00f09947 */ /* 0x004fea000383ffff */
[----:B------:R-:W-:Y:S05]  /*1ae60*/  BRA `(.L_x_8156) ;  /* 0xfffffef000b07947 */ /* 0x000fea000383ffff */
.L_x_8161:
[----:B---3--:R3:W4:Y:S02]  /*1ae70*/  SYNCS.PHASECHK.TRANS64.TRYWAIT P1, [R9+URZ+0x38850], R5 ;  /* 0x03885005090075a7 */ /* 0x008724000802017f */
[----:B----4-:R-:W-:Y:S05]  /*1ae80*/  @!P1 NANOSLEEP.SYNCS 0x989680 ;  /* 0x009896800000995d */ /* 0x010fea0003900000 */
[----:B------:R-:W4:Y:S02]  /*1ae90*/  @!P1 SYNCS.PHASECHK.TRANS64 P1, [R9+URZ+0x38850], R5 ;  /* 0x03885005090095a7 */ /* 0x000f24000802007f */
[----:B----4-:R-:W-:Y:S05]  /*1aea0*/  @!P1 BRA `(.L_x_8161) ;  /* 0xfffffffc00f09947 */ /* 0x010fea000383ffff */
[----:B------:R-:W-:Y:S05]  /*1aeb0*/  BRA `(.L_x_8160) ;  /* 0xfffffef4000c7947 */ /* 0x000fea000383ffff */
.L_x_8202:
        /* <DEDUP_REMOVED lines=11> */
.L_x_8330:
[----:B------:R-:W-:Y:S05]  /*1af70*/  BSYNC B0 ;  /* 0x0000000000007941 */ /* 0x000fea0003800000 */
.L_x_8329:
[----:B------:R-:W-:Y:S05]  /*1af80*/  BRA `(.L_x_8331) ;  /* 0xffffff9000807947 */ /* 0x000fea000383ffff */
.L_x_8204:
[----:B------:R-:W-:Y:S01]  /*1af90*/  BSSY B0, `(.L_x_8332) ;  /* 0x0000006000007945 */ /* 0x000fe20003800000 */
[----:B------:R-:W-:-:S07]  /*1afa0*/  IMAD.MOV.U32 R15, RZ, RZ, -0x1 ;  /* 0xffffffffff0f7424 */ /* 0x000fce00078e00ff */
[----:B0-2---:R-:W-:Y:S05]  /*1afb0*/  WARPSYNC.COLLECTIVE R15, `(.L_x_8333) ;  /* 0x000000000f0c7348 */ /* 0x005fea0003c00000 */
[----:B------:R-:W-:Y:S02]  /*1afc0*/  ELECT P6, UR62, PT ;  /* 0x00000000003e782f */ /* 0x000fe400038c0000 */
[----:B------:R-:W-:Y:S01]  /*1afd0*/  MOV R14, UR62 ;  /* 0x0000003e000e7c02 */ /* 0x000fe20008000f00 */
[----:B0-2---:R-:W-:Y:S10]  /*1afe0*/  ENDCOLLECTIVE ;  /* 0x000000000000791b */ /* 0x005ff40003800000 */
.L_x_8333:
[----:B------:R-:W-:Y:S05]  /*1aff0*/  BSYNC B0 ;  /* 0x0000000000007941 */ /* 0x000fea0003800000 */
.L_x_8332:
[----:B------:R-:W-:Y:S05]  /*1b000*/  BRA `(.L_x_8334) ;  /* 0xffffff9000847947 */ /* 0x000fea000383ffff */
.L_x_8206:
[----:B-1----:R1:W3:Y:S02]  /*1b010*/  SYNCS.PHASECHK.TRANS64.TRYWAIT P0, [R0+URZ+0x38840], R2 ;  /* 0x03884002000075a7 */ /* 0x0022e4000800017f */
[----:B---3--:R-:W-:Y:S05]  /*1b020*/  @!P0 NANOSLEEP.SYNCS 0x989680 ;  /* 0x009896800000895d */ /* 0x008fea0003900000 */
[----:B------:R-:W3:Y:S02]  /*1b030*/  @!P0 SYNCS.PHASECHK.TRANS64 P0, [R0+URZ+0x38840], R2 ;  /* 0x03884002000085a7 */ /* 0x000ee4000800007f */
[----:B---3--:R-:W-:Y:S05]  /*1b040*/  @!P0 BRA `(.L_x_8206) ;  /* 0xfffffffc00f08947 */ /* 0x008fea000383ffff */
[----:B------:R-:W-:Y:S05]  /*1b050*/  BRA `(.L_x_8335) ;  /* 0xffffff9000e87947 */ /* 0x000fea000383ffff */
.L_x_8210:
        /* <DEDUP_REMOVED lines=9> */
.L_x_8336:
[----:B------:R-:W-:Y:S02]  /*1b0f0*/  IMAD.MOV.U32 R13, RZ, RZ, R3 ;  /* 0x000000ffff0d7224 */ /* 0x000fe400078e0003 */
[----:B------:R-:W-:Y:S01]  /*1b100*/  IMAD.MOV.U32 R4, RZ, RZ, R14 ;  /* 0x000000ffff047224 */ /* 0x000fe200078e000e */
[----:B------:R-:W-:-:S07]  /*1b110*/  LOP3.LUT R6, R6, 0x7f, RZ, 0xc0, !PT ;  /* 0x0000007f06067812 */ /* 0x000fce00078ec0ff */
[----:B------:R-:W-:Y:S05]  /*1b120*/  WARPSYNC.COLLECTIVE R15, `(.L_x_8337) ;  /* 0x000000000f087348 */ /* 0x000fea0003c00000 */
[----:B------:R0:W1:Y:S02]  /*1b130*/  SHFL.IDX P6, R14, R13, R12, R11 ;  /* 0x0000000c0d0e7389 */ /* 0x00006400000c000b */
[----:B01----:R-:W-:Y:S01]  /*1b140*/  ENDCOLLECTIVE ;  /* 0x000000000000791b */ /* 0x003fe20003800000 */
.L_x_8337:
        /* <DEDUP_REMOVED lines=9> */
.L_x_8338:
[----:B------:R-:W-:Y:S02]  /*1b1e0*/  IMAD.MOV.U32 R13, RZ, RZ, R3 ;  /* 0x000000ffff0d7224 */ /* 0x000fe400078e0003 */
[----:B------:R-:W-:-:S07]  /*1b1f0*/  IMAD.MOV.U32 R6, RZ, RZ, R14 ;  /* 0x000000ffff067224 */ /* 0x000fce00078e000e */
[----:B------:R-:W-:Y:S05]  /*1b200*/  WARPSYNC.COLLECTIVE R15, `(.L_x_8339) ;  /* 0x000000000f087348 */ /* 0x000fea0003c00000 */
[----:B------:R0:W1:Y:S02]  /*1b210*/  SHFL.IDX P6, R14, R13, R12, R11 ;  /* 0x0000000c0d0e7389 */ /* 0x00006400000c000b */
[----:B01----:R-:W-:Y:S01]  /*1b220*/  ENDCOLLECTIVE ;  /* 0x000000000000791b */ /* 0x003fe20003800000 */
.L_x_8339:
        /* <DEDUP_REMOVED lines=22> */
.L_x_8340:
        /* <DEDUP_REMOVED lines=10> */
.L_x_8341:
        /* <DEDUP_REMOVED lines=11> */
.L_x_8342:
        /* <DEDUP_REMOVED lines=14> */
.L_x_8343:
[----:B------:R-:W-:Y:S01]  /*1b5c0*/  IMAD.MOV.U32 R3, RZ, RZ, R14 ;  /* 0x000000ffff037224 */ /* 0x000fe200078e000e */
[----:B------:R-:W-:Y:S06]  /*1b5d0*/  BRA `(.L_x_8344) ;  /* 0xffffff9800247947 */ /* 0x000fec000383ffff */
.L_x_8214:
        /* <DEDUP_REMOVED lines=26> */
.L_x_8346:
[----:B------:R-:W-:Y:S05]  /*1b780*/  BSYNC B0 ;  /* 0x0000000000007941 */ /* 0x000fea0003800000 */
.L_x_8345:
        /* <DEDUP_REMOVED lines=13> */
.L_x_8347:
        /* <DEDUP_REMOVED lines=41> */
.L_x_8348:
        /* <DEDUP_REMOVED lines=16> */
.L_x_8349:
        /* <DEDUP_REMOVED lines=29> */
.L_x_8350:
        /* <DEDUP_REMOVED lines=12> */
.L_x_8351:
        /* <DEDUP_REMOVED lines=34> */
.L_x_8352:
[----:B------:R-:W-:Y:S02]  /*1c0a0*/  IMAD.MOV.U32 R13, RZ, RZ, R0 ;  /* 0x000000ffff0d7224 */ /* 0x000fe400078e0000 */
[----:B------:R-:W-:-:S07]  /*1c0b0*/  IMAD.MOV.U32 R4, RZ, RZ, R14 ;  /* 0x000000ffff047224 */ /* 0x000fce00078e000e */
[----:B------:R-:W-:Y:S05]  /*1c0c0*/  WARPSYNC.COLLECTIVE R15, `(.L_x_8353) ;  /* 0x000000000f087348 */ /* 0x000fea0003c00000 */
[----:B------:R0:W1:Y:S02]  /*1c0d0*/  SHFL.IDX P6, R14, R13, R12, R11 ;  /* 0x0000000c0d0e7389 */ /* 0x00006400000c000b */
[----:B01----:R-:W-:Y:S01]  /*1c0e0*/  ENDCOLLECTIVE ;  /* 0x000000000000791b */ /* 0x003fe20003800000 */
.L_x_8353:
[----:B------:R-:W-:Y:S01]  /*1c0f0*/  IMAD.MOV.U32 R0, RZ, RZ, R14 ;  /* 0x000000ffff007224 */ /* 0x000fe200078e000e */
[----:B------:R-:W-:Y:S06]  /*1c100*/  BRA `(.L_x_8354) ;  /* 0xffffff9800fc7947 */ /* 0x000fec000383ffff */
.L_x_8219:
[----:B0-----:R0:W2:Y:S02]  /*1c110*/  SYNCS.PHASECHK.TRANS64.TRYWAIT P0, [R18+URZ+0x38820], R0 ;  /* 0x03882000120075a7 */ /* 0x0010a4000800017f */
[----:B--2---:R-:W-:Y:S05]  /*1c120*/  @!P0 NANOSLEEP.SYNCS 0x989680 ;  /* 0x009896800000895d */ /* 0x004fea0003900000 */
[----:B------:R-:W2:Y:S02]  /*1c130*/  @!P0 SYNCS.PHASECHK.TRANS64 P0, [R18+URZ+0x38820], R0 ;  /* 0x03882000120085a7 */ /* 0x000ea4000800007f */
[----:B--2---:R-:W-:Y:S05]  /*1c140*/  @!P0 BRA `(.L_x_8219) ;  /* 0xfffffffc00f08947 */ /* 0x004fea000383ffff */
[----:B------:R-:W-:Y:S05]  /*1c150*/  BRA `(.L_x_8355) ;  /* 0xffffff9c00b47947 */ /* 0x000fea000383ffff */
.L_x_8223:
[----:B0-----:R0:W1:Y:S02]  /*1c160*/  SYNCS.PHASECHK.TRANS64.TRYWAIT P0, [R0+URZ+0x38860], R2 ;  /* 0x03886002000075a7 */ /* 0x001064000800017f */
[----:B-1----:R-:W-:Y:S05]  /*1c170*/  @!P0 NANOSLEEP.SYNCS 0x989680 ;  /* 0x009896800000895d */ /* 0x002fea0003900000 */
[----:B------:R-:W1:Y:S02]  /*1c180*/  @!P0 SYNCS.PHASECHK.TRANS64 P0, [R0+URZ+0x38860], R2 ;  /* 0x03886002000085a7 */ /* 0x000e64000800007f */
[----:B-1----:R-:W-:Y:S05]  /*1c190*/  @!P0 BRA `(.L_x_8223) ;  /* 0xfffffffc00f08947 */ /* 0x002fea000383ffff */
[----:B------:R-:W-:Y:S05]  /*1c1a0*/  BRA `(.L_x_8356) ;  /* 0xffffff9c00d87947 */ /* 0x000fea000383ffff */
.L_x_8242:
[----:B--2---:R2:W3:Y:S02]  /*1c1b0*/  SYNCS.PHASECHK.TRANS64.TRYWAIT P0, [R3+URZ+0x38840], R2 ;  /* 0x03884002030075a7 */ /* 0x0044e4000800017f */
[----:B---3--:R-:W-:Y:S05]  /*1c1c0*/  @!P0 NANOSLEEP.SYNCS 0x989680 ;  /* 0x009896800000895d */ /* 0x008fea0003900000 */
[----:B------:R-:W3:Y:S02]  /*1c1d0*/  @!P0 SYNCS.PHASECHK.TRANS64 P0, [R3+URZ+0x38840], R2 ;  /* 0x03884002030085a7 */ /* 0x000ee4000800007f */
[----:B---3--:R-:W-:Y:S05]  /*1c1e0*/  @!P0 BRA `(.L_x_8242) ;  /* 0xfffffffc00f08947 */ /* 0x008fea000383ffff */
[----:B------:R-:W-:Y:S05]  /*1c1f0*/  BRA `(.L_x_8357) ;  /* 0xffffffa800f07947 */ /* 0x000fea000383ffff */
.L_x_8247:
[----:B0-----:R0:W1:Y:S02]  /*1c200*/  SYNCS.PHASECHK.TRANS64.TRYWAIT P0, [R3+URZ+0x38860], R2 ;  /* 0x03886002030075a7 */ /* 0x001064000800017f */
[----:B-1----:R-:W-:Y:S05]  /*1c210*/  @!P0 NANOSLEEP.SYNCS 0x989680 ;  /* 0x009896800000895d */ /* 0x002fea0003900000 */
[----:B------:R-:W1:Y:S02]  /*1c220*/  @!P0 SYNCS.PHASECHK.TRANS64 P0, [R3+URZ+0x38860], R2 ;  /* 0x03886002030085a7 */ /* 0x000e64000800007f */
[----:B-1----:R-:W-:Y:S05]  /*1c230*/  @!P0 BRA `(.L_x_8247) ;  /* 0xfffffffc00f08947 */ /* 0x002fea000383ffff */
[----:B------:R-:W-:Y:S05]  /*1c240*/  BRA `(.L_x_8358) ;  /* 0xffffffac00707947 */ /* 0x000fea000383ffff */
.L_x_8262:
[----:B-1----:R1:W2:Y:S02]  /*1c250*/  SYNCS.PHASECHK.TRANS64.TRYWAIT P0, [R4+URZ+0x38840], R2 ;  /* 0x03884002040075a7 */ /* 0x0022a4000800017f */
[----:B--2---:R-:W-:Y:S05]  /*1c260*/  @!P0 NANOSLEEP.SYNCS 0x989680 ;  /* 0x009896800000895d */ /* 0x004fea0003900000 */
[----:B------:R-:W2:Y:S02]  /*1c270*/  @!P0 SYNCS.PHASECHK.TRANS64 P0, [R4+URZ+0x38840], R2 ;  /* 0x03884002040085a7 */ /* 0x000ea4000800007f */
[----:B--2---:R-:W-:Y:S05]  /*1c280*/  @!P0 BRA `(.L_x_8262) ;  /* 0xfffffffc00f08947 */ /* 0x004fea000383ffff */
[----:B------:R-:W-:Y:S05]  /*1c290*/  BRA `(.L_x_8359) ;  /* 0xffffffb800507947 */ /* 0x000fea000383ffff */
.L_x_8267:
[----:B0-----:R0:W2:Y:S02]  /*1c2a0*/  SYNCS.PHASECHK.TRANS64.TRYWAIT P0, [R4+URZ+0x38860], R2 ;  /* 0x03886002040075a7 */ /* 0x0010a4000800017f */
[----:B--2---:R-:W-:Y:S05]  /*1c2b0*/  @!P0 NANOSLEEP.SYNCS 0x989680 ;  /* 0x009896800000895d */ /* 0x004fea0003900000 */
[----:B------:R-:W2:Y:S02]  /*1c2c0*/  @!P0 SYNCS.PHASECHK.TRANS64 P0, [R4+URZ+0x38860], R2 ;  /* 0x03886002040085a7 */ /* 0x000ea4000800007f */
[----:B--2---:R-:W-:Y:S05]  /*1c2d0*/  @!P0 BRA `(.L_x_8267) ;  /* 0xfffffffc00f08947 */ /* 0x004fea000383ffff */
[----:B------:R-:W-:Y:S05]  /*1c2e0*/  BRA `(.L_x_8360) ;  /* 0xffffffb800cc7947 */ /* 0x000fea000383ffff */
.L_x_8282:
[----:B-1----:R1:W2:Y:S02]  /*1c2f0*/  SYNCS.PHASECHK.TRANS64.TRYWAIT P0, [R4+URZ+0x38840], R2 ;  /* 0x03884002040075a7 */ /* 0x0022a4000800017f */
[----:B--2---:R-:W-:Y:S05]  /*1c300*/  @!P0 NANOSLEEP.SYNCS 0x989680 ;  /* 0x009896800000895d */ /* 0x004fea0003900000 */
[----:B------:R-:W2:Y:S02]  /*1c310*/  @!P0 SYNCS.PHASECHK.TRANS64 P0, [R4+URZ+0x38840], R2 ;  /* 0x03884002040085a7 */ /* 0x000ea4000800007f */
[----:B--2---:R-:W-:Y:S05]  /*1c320*/  @!P0 BRA `(.L_x_8282) ;  /* 0xfffffffc00f08947 */ /* 0x004fea000383ffff */
[----:B------:R-:W-:Y:S05]  /*1c330*/  BRA `(.L_x_8361) ;  /* 0xffffffc4008c7947 */ /* 0x000fea000383ffff */
.L_x_8287:
[----:B0-----:R0:W2:Y:S02]  /*1c340*/  SYNCS.PHASECHK.TRANS64.TRYWAIT P0, [R4+URZ+0x38860], R2 ;  /* 0x03886002040075a7 */ /* 0x0010a4000800017f */
[----:B--2---:R-:W-:Y:S05]  /*1c350*/  @!P0 NANOSLEEP.SYNCS 0x989680 ;  /* 0x009896800000895d */ /* 0x004fea0003900000 */
[----:B------:R-:W2:Y:S02]  /*1c360*/  @!P0 SYNCS.PHASECHK.TRANS64 P0, [R4+URZ+0x38860], R2 ;  /* 0x03886002040085a7 */ /* 0x000ea4000800007f */
[----:B--2---:R-:W-:Y:S05]  /*1c370*/  @!P0 BRA `(.L_x_8287) ;  /* 0xfffffffc00f08947 */ /* 0x004fea000383ffff */
[----:B------:R-:W-:Y:S05]  /*1c380*/  BRA `(.L_x_8362) ;  /* 0xffffffc8000c7947 */ /* 0x000fea000383ffff */
.L_x_8303:
[----:B-1----:R-:W4:Y:S01]  /*1c390*/  LDL R3, [R1] ;  /* 0x0000000001037983 */ /* 0x002f220000100800 */
        /* <DEDUP_REMOVED lines=8> */
.L_x_8364:
[----:B------:R-:W-:Y:S05]  /*1c420*/  BSYNC B0 ;  /* 0x0000000000007941 */ /* 0x000fea0003800000 */
.L_x_8363:
        /* <DEDUP_REMOVED lines=9> */
.L_x_8365:
        /* <DEDUP_REMOVED lines=25> */
.L_x_8366:
        /* <DEDUP_REMOVED lines=8> */
.L_x_8367:
        /* <DEDUP_REMOVED lines=8> */
.L_x_8368:
        /* <DEDUP_REMOVED lines=8> */
.L_x_8369:
        /* <DEDUP_REMOVED lines=8> */
.L_x_8370:
        /* <DEDUP_REMOVED lines=9> */
.L_x_8371:
[----:B------:R-:W-:Y:S01]  /*1c8e0*/  IMAD.MOV.U32 R10, RZ, RZ, R14 ;  /* 0x000000ffff0a7224 */ /* 0x000fe200078e000e */
[----:B------:R-:W-:Y:S06]  /*1c8f0*/  BRA `(.L_x_8372) ;  /* 0xffffffd0004c7947 */ /* 0x000fec000383ffff */
.L_x_8306:
        /* <DEDUP_REMOVED lines=8> */
.L_x_8374:
[----:B------:R-:W-:Y:S05]  /*1c980*/  BSYNC B0 ;  /* 0x0000000000007941 */ /* 0x000fea0003800000 */
.L_x_8373:
        /* <DEDUP_REMOVED lines=10> */
.L_x_8375:
        /* <DEDUP_REMOVED lines=8> */
.L_x_8376:
        /* <DEDUP_REMOVED lines=8> */
.L_x_8377:
        /* <DEDUP_REMOVED lines=8> */
.L_x_8378:
        /* <DEDUP_REMOVED lines=9> */
.L_x_8379:
[----:B------:R-:W-:Y:S01]  /*1cc40*/  IMAD.MOV.U32 R10, RZ, RZ, R14 ;  /* 0x000000ffff0a7224 */ /* 0x000fe200078e000e */
[----:B------:R-:W-:Y:S06]  /*1cc50*/  BRA `(.L_x_8380) ;  /* 0xffffffd000207947 */ /* 0x000fec000383ffff */
.L_x_8308:
[----:B------:R-:W-:Y:S01]  /*1cc60*/  BSSY B0, `(.L_x_8381) ;  /* 0x0000006000007945 */ /* 0x000fe20003800000 */
[----:B------:R-:W-:Y:S01]  /*1cc70*/  PLOP3.LUT P6, PT, P6, PT, PT, 0x8, 0x0 ;  /* 0x000000000000781c */ /* 0x000fe200037ce170 */
[----:B------:R-:W-:-:S12]  /*1cc80*/  IMAD.MOV.U32 R15, RZ, RZ, -0x1 ;  /* 0xffffffffff0f7424 */ /* 0x000fd800078e00ff */
[----:B0-----:R-:W-:Y:S05]  /*1cc90*/  WARPSYNC.COLLECTIVE R15, `(.L_x_8382) ;  /* 0x000000000f087348 */ /* 0x001fea0003c00000 */
[----:B------:R-:W-:Y:S01]  /*1cca0*/  VOTE.ANY R14, PT, P6 ;  /* 0x00000000000e7806 */ /* 0x000fe200030e0100 */
[----:B0-----:R-:W-:Y:S06]  /*1ccb0*/  ENDCOLLECTIVE ;  /* 0x000000000000791b */ /* 0x001fec0003800000 */
.L_x_8382:
[----:B------:R-:W-:Y:S05]  /*1ccc0*/  BSYNC B0 ;  /* 0x0000000000007941 */ /* 0x000fea0003800000 */
.L_x_8381:
        /* <DEDUP_REMOVED lines=10> */
.L_x_8383:
[----:B------:R-:W-:Y:S02]  /*1cd70*/  IMAD.MOV.U32 R13, RZ, RZ, R7 ;  /* 0x000000ffff0d7224 */ /* 0x000fe400078e0007 */
[----:B------:R-:W-:-:S07]  /*1cd80*/  IMAD.MOV.U32 R4, RZ, RZ, R14 ;  /* 0x000000ffff047224 */ /* 0x000fce00078e000e */
[----:B------:R-:W-:Y:S05]  /*1cd90*/  WARPSYNC.COLLECTIVE R15, `(.L_x_8384) ;  /* 0x000000000f087348 */ /* 0x000fea0003c00000 */
[----:B------:R0:W1:Y:S02]  /*1cda0*/  SHFL.IDX P6, R14, R13, R12, R11 ;  /* 0x0000000c0d0e7389 */ /* 0x00006400000c000b */
[----:B01----:R-:W-:Y:S01]  /*1cdb0*/  ENDCOLLECTIVE ;  /* 0x000000000000791b */ /* 0x003fe20003800000 */
.L_x_8384:
[----:B------:R-:W-:Y:S02]  /*1cdc0*/  IMAD.MOV.U32 R7, RZ, RZ, R14 ;  /* 0x000000ffff077224 */ /* 0x000fe400078e000e */
[----:B------:R-:W-:-:S05]  /*1cdd0*/  IMAD.IADD R5, R9, 0x1, R16 ;  /* 0x0000000109057824 */ /* 0x000fca00078e0210 */
[----:B------:R0:W-:Y:S01]  /*1cde0*/  STL [R1+0xc], R5 ;  /* 0x00000c0501007387 */ /* 0x0001e20000100800 */
[----:B------:R-:W-:Y:S05]  /*1cdf0*/  BRA `(.L_x_8385) ;  /* 0xffffffd000007947 */ /* 0x000fea000383ffff */
.L_x_8310:
        /* <DEDUP_REMOVED lines=8> */
.L_x_8387:
[----:B------:R-:W-:Y:S05]  /*1ce80*/  BSYNC B0 ;  /* 0x0000000000007941 */ /* 0x000fea0003800000 */
.L_x_8386:
[----:B------:R-:W-:Y:S01]  /*1ce90*/  IMAD.MOV.U32 R2, RZ, RZ, R14 ;  /* 0x000000ffff027224 */ /* 0x000fe200078e000e */
[----:B------:R-:W-:Y:S06]  /*1cea0*/  BRA `(.L_x_8388) ;  /* 0xffffffcc00ec7947 */ /* 0x000fec000383ffff */
.L_x_8316:
[----:B0-----:R0:W1:Y:S02]  /*1ceb0*/  SYNCS.PHASECHK.TRANS64.TRYWAIT P0, [R0+URZ+0x38820], R3 ;  /* 0x03882003000075a7 */ /* 0x001064000800017f */
[----:B-1----:R-:W-:Y:S05]  /*1cec0*/  @!P0 NANOSLEEP.SYNCS 0x989680 ;  /* 0x009896800000895d */ /* 0x002fea0003900000 */
[----:B------:R-:W1:Y:S02]  /*1ced0*/  @!P0 SYNCS.PHASECHK.TRANS64 P0, [R0+URZ+0x38820], R3 ;  /* 0x03882003000085a7 */ /* 0x000e64000800007f */
[----:B-1----:R-:W-:Y:S05]  /*1cee0*/  @!P0 BRA `(.L_x_8316) ;  /* 0xfffffffc00f08947 */ /* 0x002fea000383ffff */
[----:B------:R-:W-:Y:S05]  /*1cef0*/  BRA `(.L_x_8389) ;  /* 0xffffffd8008c7947 */ /* 0x000fea000383ffff */
.L_x_8317:
        /* <DEDUP_REMOVED lines=11> */
.L_x_8391:
[----:B------:R-:W-:Y:S05]  /*1cfb0*/  BSYNC B0 ;  /* 0x0000000000007941 */ /* 0x000fea0003800000 */
.L_x_8390:
[----:B------:R-:W-:Y:S05]  /*1cfc0*/  BRA `(.L_x_8392) ;  /* 0xffffffd800747947 */ /* 0x000fea000383ffff */
.L_x_8320:
[----:B------:R-:W-:Y:S01]  /*1cfd0*/  BSSY B1, `(.L_x_8393) ;  /* 0x0000006000017945 */ /* 0x000fe20003800000 */
[----:B------:R-:W-:-:S07]  /*1cfe0*/  IMAD.MOV.U32 R15, RZ, RZ, -0x1 ;  /* 0xffffffffff0f7424 */ /* 0x000fce00078e00ff */
[----:B01----:R-:W-:Y:S05]  /*1cff0*/  WARPSYNC.COLLECTIVE R15, `(.L_x_8394) ;  /* 0x000000000f0c7348 */ /* 0x003fea0003c00000 */
[----:B------:R-:W-:Y:S02]  /*1d000*/  ELECT P6, UR62, PT ;  /* 0x00000000003e782f */ /* 0x000fe400038c0000 */
[----:B------:R-:W-:Y:S01]  /*1d010*/  MOV R14, UR62 ;  /* 0x0000003e000e7c02 */ /* 0x000fe20008000f00 */
[----:B01----:R-:W-:Y:S10]  /*1d020*/  ENDCOLLECTIVE ;  /* 0x000000000000791b */ /* 0x003ff40003800000 */
.L_x_8394:
[----:B------:R-:W-:Y:S05]  /*1d030*/  BSYNC B1 ;  /* 0x0000000000017941 */ /* 0x000fea0003800000 */
.L_x_8393:
[----:B------:R-:W-:Y:S05]  /*1d040*/  BRA `(.L_x_8395) ;  /* 0xffffffd8006c7947 */ /* 0x000fea000383ffff */
.L_x_8322:
[----:B0-----:R0:W1:Y:S02]  /*1d050*/  SYNCS.PHASECHK.TRANS64.TRYWAIT P0, [R6+URZ], R5 ;  /* 0x00000005060075a7 */ /* 0x001064000800017f */
[----:B-1----:R-:W-:Y:S05]  /*1d060*/  @!P0 NANOSLEEP.SYNCS 0x989680 ;  /* 0x009896800000895d */ /* 0x002fea0003900000 */
[----:B------:R-:W1:Y:S02]  /*1d070*/  @!P0 SYNCS.PHASECHK.TRANS64 P0, [R6+URZ], R5 ;  /* 0x00000005060085a7 */ /* 0x000e64000800007f */
[----:B-1----:R-:W-:Y:S05]  /*1d080*/  @!P0 BRA `(.L_x_8322) ;  /* 0xfffffffc00f08947 */ /* 0x002fea000383ffff */
[----:B------:R-:W-:Y:S05]  /*1d090*/  BRA `(.L_x_8396) ;  /* 0xffffffd800a87947 */ /* 0x000fea000383ffff */
.L_x_8323:
[----:B-1----:R1:W2:Y:S02]  /*1d0a0*/  SYNCS.PHASECHK.TRANS64.TRYWAIT P0, [R7+URZ], R2 ;  /* 0x00000002070075a7 */ /* 0x0022a4000800017f */
[----:B--2---:R-:W-:Y:S05]  /*1d0b0*/  @!P0 NANOSLEEP.SYNCS 0x989680 ;  /* 0x009896800000895d */ /* 0x004fea0003900000 */
[----:B------:R-:W2:Y:S02]  /*1d0c0*/  @!P0 SYNCS.PHASECHK.TRANS64 P0, [R7+URZ], R2 ;  /* 0x00000002070085a7 */ /* 0x000ea4000800007f */
[----:B--2---:R-:W-:Y:S05]  /*1d0d0*/  @!P0 BRA `(.L_x_8323) ;  /* 0xfffffffc00f08947 */ /* 0x004fea000383ffff */
[----:B------:R-:W-:Y:S05]  /*1d0e0*/  BRA `(.L_x_8397) ;  /* 0xffffffd8009c7947 */ /* 0x000fea000383ffff */
.L_x_8325:
[----:B--2---:R2:W3:Y:S02]  /*1d0f0*/  SYNCS.PHASECHK.TRANS64.TRYWAIT P0, [R4+URZ], R5 ;  /* 0x00000005040075a7 */ /* 0x0044e4000800017f */
[----:B---3--:R-:W-:Y:S05]  /*1d100*/  @!P0 NANOSLEEP.SYNCS 0x989680 ;  /* 0x009896800000895d */ /* 0x008fea0003900000 */
[----:B------:R-:W3:Y:S02]  /*1d110*/  @!P0 SYNCS.PHASECHK.TRANS64 P0, [R4+URZ], R5 ;  /* 0x00000005040085a7 */ /* 0x000ee4000800007f */
[----:B---3--:R-:W-:Y:S05]  /*1d120*/  @!P0 BRA `(.L_x_8325) ;  /* 0xfffffffc00f08947 */ /* 0x008fea000383ffff */
[----:B------:R-:W-:Y:S05]  /*1d130*/  BRA `(.L_x_8398) ;  /* 0xffffffd800a47947 */ /* 0x000fea000383ffff */
.L_x_8399:
        /* <DEDUP_REMOVED lines=12> */
.L_x_15012:


//--------------------- .text._ZN7cutlass13device_kernelIN5flash11enable_sm90INS1_16FlashAttnFwdSm90INS1_25CollectiveMainloopFwdSm90ILi2EN4cute5tupleIJNS5_1CILi1EEES8_S8_EEENS6_IJNS7_ILi64EEESA_SA_EEELi512ENS_10bfloat16_tEfNS_4arch4Sm90ELb1ELb0ELb0ELb1ELb0ELb1ELb1ELb0ELb0ELb1ELb1ELb0EEENS1_21CollectiveEpilogueFwdINS6_IJSA_NS7_ILi512EEESA_EEES9_SC_SE_Li256ELb1ELb1ELb1ELb0EEENS1_36VarlenDynamicPersistentTileSchedulerILi64ELi64ELi256ELi128ELb1ELb1ELb1ELb1ELb1ELb1EEEEEEEEEvNT_6ParamsE --------------------------
	.section	.text._ZN7cutlass13device_kernelIN5flash11enable_sm90INS1_16FlashAttnFwdSm90INS1_25CollectiveMainloopFwdSm90ILi2EN4cute5tupleIJNS5_1CILi1EEES8_S8_EEENS6_IJNS7_ILi64EEESA_SA_EEELi512ENS_10bfloat16_tEfNS_4arch4Sm90ELb1ELb0ELb0ELb1ELb0ELb1ELb1ELb0ELb0ELb1ELb1ELb0EEENS1_21CollectiveEpilogueFwdINS6_IJSA_NS7_ILi512EEESA_EEES9_SC_SE_Li256ELb1ELb1ELb1ELb0EEENS1_36VarlenDynamicPersistentTileSchedulerILi64ELi64ELi256ELi128ELb1ELb1ELb1ELb1ELb1ELb1EEEEEEEEEvNT_6ParamsE,"ax",@progbits
	.align	128
.text._ZN7cutlass13device_kernelIN5flash11enable_sm90INS1_16FlashAttnFwdSm90INS1_25CollectiveMainloopFwdSm90ILi2EN4cute5tupleIJNS5_1CILi1EEES8_S8_EEENS6_IJNS7_ILi64EEESA_SA_EEELi512ENS_10bfloat16_tEfNS_4arch4Sm90ELb1ELb0ELb0ELb1ELb0ELb1ELb1ELb0ELb0ELb1ELb1ELb0EEENS1_21CollectiveEpilogueFwdINS6_IJSA_NS7_ILi512EEESA_EEES9_SC_SE_Li256ELb1ELb1ELb1ELb0EEENS1_36VarlenDynamicPersistentTileSchedulerILi64ELi64ELi256ELi128ELb1ELb1ELb1ELb1ELb1ELb1EEEEEEEEEvNT_6ParamsE:
        .type           _ZN7cutlass13device_kernelIN5flash11enable_sm90INS1_16FlashAttnFwdSm90INS1_25CollectiveMainloopFwdSm90ILi2EN4cute5tupleIJNS5_1CILi1EEES8_S8_EEENS6_IJNS7_ILi64EEESA_SA_EEELi512ENS_10bfloat16_tEfNS_4arch4Sm90ELb1ELb0ELb0ELb1ELb0ELb1ELb1ELb0ELb0ELb1ELb1ELb0EEENS1_21CollectiveEpilogueFwdINS6_IJSA_NS7_ILi512EEESA_EEES9_SC_SE_Li256ELb1ELb1ELb1ELb0EEENS1_36VarlenDynamicPersistentTileSchedulerILi64ELi64ELi256ELi128ELb1ELb1ELb1ELb1ELb1ELb1EEEEEEEEEvNT_6ParamsE,@function
        .size           _ZN7cutlass13device_kernelIN5flash11enable_sm90INS1_16FlashAttnFwdSm90INS1_25CollectiveMainloopFwdSm90ILi2EN4cute5tupleIJNS5_1CILi1EEES8_S8_EEENS6_IJNS7_ILi64EEESA_SA_EEELi512ENS_10bfloat16_tEfNS_4arch4Sm90ELb1ELb0ELb0ELb1ELb0ELb1ELb1ELb0ELb0ELb1ELb1ELb0EEENS1_21CollectiveEpilogueFwdINS6_IJSA_NS7_ILi512EEESA_EEES9_SC_SE_Li256ELb1ELb1ELb1ELb0EEENS1_36VarlenDynamicPersistentTileSchedulerILi64ELi64ELi256ELi128ELb1ELb1ELb1ELb1ELb1ELb1EEEEEEEEEvNT_6ParamsE,(.L_x_15013 - _ZN7cutlass13device_kernelIN5flash11enable_sm90INS1_16FlashAttnFwdSm90INS1_25CollectiveMainloopFwdSm90ILi2EN4cute5tupleIJNS5_1CILi1EEES8_S8_EEENS6_IJNS7_ILi64EEESA_SA_EEELi512ENS_10bfloat16_tEfNS_4arch4Sm90ELb1ELb0ELb0ELb1ELb0ELb1ELb1ELb0ELb0ELb1ELb1ELb0EEENS1_21CollectiveEpilogueFwdINS6_IJSA_NS7_ILi512EEESA_EEES9_SC_SE_Li256ELb1ELb1ELb1ELb0EEENS1_36VarlenDynamicPersistentTileSchedulerILi64ELi64ELi256ELi128ELb1ELb1ELb1ELb1ELb1ELb1EEEEEEEEEvNT_6ParamsE)
        .other          _ZN7cutlass13device_kernelIN5flash11enable_sm90INS1_16FlashAttnFwdSm90INS1_25CollectiveMainloopFwdSm90ILi2EN4cute5tupleIJNS5_1CILi1EEES8_S8_EEENS6_IJNS7_ILi64EEESA_SA_EEELi512ENS_10bfloat16_tEfNS_4arch4Sm90ELb1ELb0ELb0ELb1ELb0ELb1ELb1ELb0ELb0ELb1ELb1ELb0EEENS1_21CollectiveEpilogueFwdINS6_IJSA_NS7_ILi512EEESA_EEES9_SC_SE_Li256ELb1ELb1ELb1ELb0EEENS1_36VarlenDynamicPersistentTileSchedulerILi64ELi64ELi256ELi128ELb1ELb1ELb1ELb1ELb1ELb1EEEEEEEEEvNT_6ParamsE,@"STO_CUDA_ENTRY STV_DEFAULT"
_ZN7cutlass13device_kernelIN5flash11enable_sm90INS1_16FlashAttnFwdSm90INS1_25CollectiveMainloopFwdSm90ILi2EN4cute5tupleIJNS5_1CILi1EEES8_S8_EEENS6_IJNS7_ILi64EEESA_SA_EEELi512ENS_10bfloat16_tEfNS_4arch4Sm90ELb1ELb0ELb0ELb1ELb0ELb1ELb1ELb0ELb0ELb1ELb1ELb0EEENS1_21CollectiveEpilogueFwdINS6_IJSA_NS7_ILi512EEESA_EEES9_SC_SE_Li256ELb1ELb1ELb1ELb0EEENS1_36VarlenDynamicPersistentTileSchedulerILi64ELi64ELi256ELi128ELb1ELb1ELb1ELb1ELb1ELb1EEEEEEEEEvNT_6ParamsE:
        /* <DEDUP_REMOVED lines=24> */
.L_x_8401:
[----:B------:R-:W-:Y:S05]  /*0180*/  BSYNC B0 ;  /* 0x0000000000007941 */ /* 0x000fea0003800000 */
.L_x_8400:
        /* <DEDUP_REMOVED lines=39> */
.L_x_8402:
        /* <DEDUP_REMOVED lines=22> */
.L_x_8403:
        /* <DEDUP_REMOVED lines=18> */
.L_x_8404:
        /* <DEDUP_REMOVED lines=22> */
.L_x_8405:
        /* <DEDUP_REMOVED lines=22> */
.L_x_8406:
        /* <DEDUP_REMOVED lines=8> */
.L_x_8409:
        /* <DEDUP_REMOVED lines=34> */
[----:B------:R-:W-:Y:S01]  /*0be0*/  SHF.R.S32.HI R5, RZ, 0x1f, R5 ;  /* 0x0000001fff057819 */ /* 0x000fe20000011405 */
[C---:B------:R-:W-:Y:S01]  /*0bf0*/  IMAD.IADD R15, R6.reuse, 0x1, -R15 ;  /* 0x00000001060f7824 */ /* 0x040fe200078e0a0f */
[----:B------:R-:W-:Y:S01]  /*0c00*/  SHF.R.S32.HI R7, RZ, 0x4, R4 ;  /* 0x00000004ff077819 */ /* 0x000fe20000011404 */
[----:B------:R-:W-:Y:S01]  /*0c10*/  IMAD.IADD R3, R6, 0x1, -R3 ;  /* 0x0000000106037824 */ /* 0x000fe200078e0a03 */
[----:B------:R-:W-:Y:S01]  /*0c20*/  LOP3.LUT R9, R0, 0xffffff80, RZ, 0xc0, !PT ;  /* 0xffffff8000097812 */ /* 0x000fe200078ec0ff */
[----:B------:R-:W-:Y:S01]  /*0c30*/  IMAD.SHL.U32 R187, R15, 0x8, RZ ;  /* 0x000000080fbb7824 */ /* 0x000fe200078e00ff */
[----:B------:R-:W-:Y:S02]  /*0c40*/  LEA.HI R5, R5, R214, RZ, 0x2 ;  /* 0x000000d605057211 */ /* 0x000fe400078f10ff */
[----:B------:R-:W-:Y:S01]  /*0c50*/  LEA.HI R4, R4, R7, RZ, 0x1 ;  /* 0x0000000704047211 */ /* 0x000fe200078f08ff */
[C---:B------:R-:W-:Y:S01]  /*0c60*/  IMAD.IADD R9, R6.reuse, 0x1, -R9 ;  /* 0x0000000106097824 */ /* 0x040fe200078e0a09 */
        /* <DEDUP_REMOVED lines=18> */
[C---:B------:R-:W-:Y:S01]  /*0d90*/  LOP3.LUT R12, R10.reuse, 0xfffffff8, RZ, 0xc0, !PT ;  /* 0xfffffff80a0c7812 */ /* 0x040fe200078ec0ff */
        /* <DEDUP_REMOVED lines=31> */
[----:B------:R-:W-:Y:S01]  /*0f90*/  SHF.R.U32.HI R20, RZ, 0x3, R7 ;  /* 0x00000003ff147819 */ /* 0x000fe20000011607 */
[----:B------:R-:W-:Y:S01]  /*0fa0*/  IMAD R3, R214, 0x400, R3 ;  /* 0x00000400d6037824 */ /* 0x000fe200078e0203 */
[----:B------:R-:W-:-:S02]  /*0fb0*/  LOP3.LUT R7, R7, 0x38, R16, 0xf8, !PT ;  /* 0x0000003807077812 */ /* 0x000fc400078ef810 */
[----:B------:R-:W-:Y:S01]  /*0fc0*/  LOP3.LUT R0, R0, 0xfffffe, RZ, 0xc0, !PT ;  /* 0x00fffffe00007812 */ /* 0x000fe200078ec0ff */
[----:B------:R-:W-:Y:S01]  /*0fd0*/  IMAD.IADD R3, R3, 0x1, R4 ;  /* 0x0000000103037824 */ /* 0x000fe200078e0204 */
[----:B0-----:R-:W-:Y:S02]  /*0fe0*/  LOP3.LUT R8, R9, 0xfffffe00, RZ, 0xc0, !PT ;  /* 0xfffffe0009087812 */ /* 0x001fe400078ec0ff */
[----:B------:R-:W-:Y:S01]  /*0ff0*/  SHF.R.S32.HI R4, RZ, 0x1f, R13 ;  /* 0x0000001fff047819 */ /* 0x000fe2000001140d */
[----:B------:R-:W-:Y:S01]  /*1000*/  IMAD.IADD R0, R24, 0x1, -R0 ;  /* 0x0000000118007824 */ /* 0x000fe200078e0a00 */
[----:B------:R-:W-:Y:S01]  /*1010*/  LOP3.LUT R21, R8, R7, R20, 0xf6, !PT ;  /* 0x0000000708157212 */ /* 0x000fe200078ef614 */
[----:B------:R-:W-:Y:S01]  /*1020*/  IMAD R195, R3, 0x2, R2 ;  /* 0x0000000203c37824 */ /* 0x000fe200078e0202 */
[----:B------:R-:W-:Y:S01]  /*1030*/  LEA.HI R8, R184, R184, RZ, 0x1 ;  /* 0x000000b8b8087211 */ /* 0x000fe200078f08ff */
[----:B------:R-:W-:Y:S01]  /*1040*/  IMAD.MOV.U32 R7, RZ, RZ, R19 ;  /* 0x000000ffff077224 */ /* 0x000fe200078e0013 */
[----:B------:R-:W-:Y:S01]  /*1050*/  LEA.HI R4, R4, R23, RZ, 0x3 ;  /* 0x0000001704047211 */ /* 0x000fe200078f18ff */
[C---:B------:R-:W-:Y:S01]  /*1060*/  VIADD R212, R195.reuse, 0x36400 ;  /* 0x00036400c3d47836 */ /* 0x040fe20000000000 */
[----:B------:R-:W-:Y:S01]  /*1070*/  LOP3.LUT R9, R8, 0x1ffffffe, RZ, 0xc0, !PT ;  /* 0x1ffffffe08097812 */ /* 0x000fe200078ec0ff */
[----:B------:R-:W-:Y:S01]  /*1080*/  IMAD.SHL.U32 R8, R0, 0x100, RZ ;  /* 0x0000010000087824 */ /* 0x000fe200078e00ff */
[----:B------:R-:W-:Y:S01]  /*1090*/  LOP3.LUT R4, R4, 0xfffffff8, RZ, 0xc0, !PT ;  /* 0xfffffff804047812 */ /* 0x000fe200078ec0ff */
[----:B------:R-:W-:Y:S01]  /*10a0*/  VIADD R203, R195, 0x36440 ;  /* 0x00036440c3cb7836 */ /* 0x000fe20000000000 */
[----:B------:R-:W-:Y:S01]  /*10b0*/  SHF.R.S32.HI R6, RZ, 0x5, R6 ;  /* 0x00000005ff067819 */ /* 0x000fe20000011406 */
[----:B------:R-:W-:Y:S01]  /*10c0*/  IMAD.IADD R192, R215, 0x1, R8 ;  /* 0x00000001d7c07824 */ /* 0x000fe200078e0208 */
[----:B------:R-:W-:Y:S01]  /*10d0*/  R2P PR, R12, 0x6 ;  /* 0x000000060c007804 */ /* 0x000fe20000000000 */
[----:B------:R-:W-:Y:S01]  /*10e0*/  IMAD.IADD R189, R23, 0x1, -R4 ;  /* 0x0000000117bd7824 */ /* 0x000fe200078e0a04 */
[----:B------:R-:W-:Y:S01]  /*10f0*/  SHF.R.S32.HI R4, RZ, 0x1f, R225 ;  /* 0x0000001fff047819 */ /* 0x000fe200000114e1 */
[----:B------:R-:W-:Y:S01]  /*1100*/  IMAD R188, R6, 0x10, R11 ;  /* 0x0000001006bc7824 */ /* 0x000fe200078e020b */
[----:B------:R-:W-:Y:S01]  /*1110*/  SHF.R.S32.HI R4, RZ, 0x1f, R223 ;  /* 0x0000001fff047819 */ /* 0x000fe200000114df */
[----:B------:R-:W-:Y:S01]  /*1120*/  IMAD.IADD R9, R184, 0x1, -R9 ;  /* 0x00000001b8097824 */ /* 0x000fe200078e0a09 */
[----:B------:R-:W-:Y:S01]  /*1130*/  SHF.R.S32.HI R0, RZ, 0x1f, R228 ;  /* 0x0000001fff007819 */ /* 0x000fe200000114e4 */
[C---:B------:R-:W-:Y:S01]  /*1140*/  VIADD R36, R192.reuse, 0x8 ;  /* 0x00000008c0247836 */ /* 0x040fe20000000000 */
[----:B------:R0:W-:Y:S01]  /*1150*/  STL [R1+0x78], R8 ;  /* 0x0000780801007387 */ /* 0x0001e20000100800 */
[C---:B------:R-:W-:Y:S01]  /*1160*/  VIADD R33, R192.reuse, 0x20 ;  /* 0x00000020c0217836 */ /* 0x040fe20000000000 */
[----:B------:R-:W-:Y:S01]  /*1170*/  SHF.R.S32.HI R0, RZ, 0x1f, R224 ;  /* 0x0000001fff007819 */ /* 0x000fe200000114e0 */
[----:B------:R-:W-:Y:S01]  /*1180*/  IMAD R4, R21, 0x2, R2 ;  /* 0x0000000215047824 */ /* 0x000fe200078e0202 */
[----:B------:R-:W-:Y:S01]  /*1190*/  SHF.R.S32.HI R0, RZ, 0x1f, R222 ;  /* 0x0000001fff007819 */ /* 0x000fe200000114de */
[C---:B------:R-:W-:Y:S01]  /*11a0*/  VIADD R30, R192.reuse, 0x38 ;  /* 0x00000038c01e7836 */ /* 0x040fe20000000000 */
[----:B------:R-:W-:Y:S01]  /*11b0*/  SHF.R.S32.HI R0, RZ, 0x1f, R192 ;  /* 0x0000001fff007819 */ /* 0x000fe200000114c0 */
[C---:B------:R-:W-:Y:S01]  /*11c0*/  VIADD R27, R192.reuse, 0x50 ;  /* 0x00000050c01b7836 */ /* 0x040fe20000000000 */
[----:B------:R1:W-:Y:S01]  /*11d0*/  STL [R1+0x74], R4 ;  /* 0x0000740401007387 */ /* 0x0003e20000100800 */
[----:B------:R-:W-:Y:S01]  /*11e0*/  VIADD R24, R192, 0x68 ;  /* 0x00000068c0187836 */ /* 0x000fe20000000000 */
[----:B------:R-:W-:Y:S01]  /*11f0*/  SEL R210, R210, 0xffffffe0, !P1 ;  /* 0xffffffe0d2d27807 */ /* 0x000fe20004800000 */
[----:B------:R-:W-:Y:S01]  /*1200*/  IMAD R216, R9, 0x8, R188 ;  /* 0x0000000809d87824 */ /* 0x000fe200078e02bc */
[----:B------:R-:W-:Y:S01]  /*1210*/  SHF.R.S32.HI R9, RZ, 0x1f, R36 ;  /* 0x0000001fff097819 */ /* 0x000fe20000011424 */
[C---:B------:R-:W-:Y:S01]  /*1220*/  VIADD R15, R192.reuse, 0x80 ;  /* 0x00000080c00f7836 */ /* 0x040fe20000000000 */
[----:B------:R-:W-:Y:S01]  /*1230*/  SHF.R.S32.HI R9, RZ, 0x1f, R33 ;  /* 0x0000001fff097819 */ /* 0x000fe20000011421 */
[C---:B------:R-:W-:Y:S01]  /*1240*/  VIADD R12, R192.reuse, 0x98 ;  /* 0x00000098c00c7836 */ /* 0x040fe20000000000 */
[----:B------:R-:W-:Y:S01]  /*1250*/  SHF.R.S32.HI R9, RZ, 0x1f, R30 ;  /* 0x0000001fff097819 */ /* 0x000fe2000001141e */
[C---:B0-----:R-:W-:Y:S01]  /*1260*/  VIADD R8, R192.reuse, 0xb0 ;  /* 0x000000b0c0087836 */ /* 0x041fe20000000000 */
[----:B------:R-:W-:Y:S01]  /*1270*/  SHF.R.S32.HI R9, RZ, 0x1f, R27 ;  /* 0x0000001fff097819 */ /* 0x000fe2000001141b */
        /* <DEDUP_REMOVED lines=51> */
[----:B------:R-:W-:Y:S01]  /*15b0*/  CS2R R18, SRZ ;  /* 0x0000000000127805 */ /* 0x000fe2000001ff00 */
[----:B------:R-:W-:Y:S01]  /*15c0*/  IMAD.IADD R212, R212, 0x1, R210 ;  /* 0x00000001d4d47824 */ /* 0x000fe200078e02d2 */
[----:B------:R-:W-:Y:S01]  /*15d0*/  SHF.R.S32.HI R3, RZ, 0x1f, R232 ;  /* 0x0000001fff037819 */ /* 0x000fe200000114e8 */
[----:B------:R-:W-:Y:S01]  /*15e0*/  VIADD R191, R184, 0x10 ;  /* 0x00000010b8bf7836 */ /* 0x000fe20000000000 */
[----:B------:R-:W-:Y:S01]  /*15f0*/  SHF.R.S32.HI R0, RZ, 0x1f, R231 ;  /* 0x0000001fff007819 */ /* 0x000fe200000114e7 */
[----:B------:R-:W-:-:S07]  /*1600*/  IMAD.IADD R210, R210, 0x1, R203 ;  /* 0x00000001d2d27824 */ /* 0x000fce00078e02cb */
.L_x_8552:
[----:B01234-:R-:W0:Y:S01]  /*1610*/  LDC.64 R8, c[0x0][0xd88] ;  /* 0x00036200ff087b82 */ /* 0x01fe220000000a00 */
        /* <DEDUP_REMOVED lines=54> */
.L_x_8411:
[----:B------:R-:W-:Y:S02]  /*1980*/  IMAD.U32 R40, RZ, RZ, UR5 ;  /* 0x00000005ff287e24 */ /* 0x000fe4000f8e00ff */
[----:B------:R-:W-:Y:S01]  /*1990*/  IMAD.U32 R24, RZ, RZ, UR4 ;  /* 0x00000004ff187e24 */ /* 0x000fe2000f8e00ff */
[----:B------:R-:W-:Y:S06]  /*19a0*/  @!P2 BRA `(.L_x_8412) ;  /* 0x000000000010a947 */ /* 0x000fec0003800000 */
[----:B------:R-:W-:-:S04]  /*19b0*/  IADD3 R6, P0, R220, UR8, RZ ;  /* 0x00000008dc067c10 */ /* 0x000fc8000ff1e0ff */
[----:B------:R-:W-:-:S05]  /*19c0*/  IADD3.X R7, R221, UR9, RZ, P0, !PT ;  /* 0x00000009dd077c10 */ /* 0x000fca00087fe4ff */
[----:B------:R0:W5:Y:S01]  /*19d0*/  LDG.E R24, desc[UR42][R6.64] ;  /* 0x0000002a06187981 */ /* 0x000162000c1e1900 */
[----:B------:R-:W-:Y:S05]  /*19e0*/  BRA `(.L_x_8413) ;  /* 0x0000000000107947 */ /* 0x000fea0003800000 */
.L_x_8412:
[----:B------:R-:W-:Y:S05]  /*19f0*/  @!P0 BRA `(.L_x_8413) ;  /* 0x00000000000c8947 */ /* 0x000fea0003800000 */
[----:B------:R-:W2:Y:S04]  /*1a00*/  LDG.E R3, desc[UR42][R8.64] ;  /* 0x0000002a08037981 */ /* 0x000ea8000c1e1900 */
[----:B------:R-:W2:Y:S02]  /*1a10*/  LDG.E R24, desc[UR42][R8.64+0x4] ;  /* 0x0000042a08187981 */ /* 0x000ea4000c1e1900 */
[----:B--2---:R-:W-:-:S07]  /*1a20*/  IMAD.IADD R24, R24, 0x1, -R3 ;  /* 0x0000000118187824 */ /* 0x004fce00078e0a03 */
.L_x_8413:
        /* <DEDUP_REMOVED lines=34> */
[----:B------:R-:W-:Y:S01]  /*1c50*/  SHF.R.S32.HI R43, RZ, 0x6, R3 ;  /* 0x00000006ff2b7819 */ /* 0x000fe20000011403 */
[----:B------:R-:W-:Y:S01]  /*1c60*/  IMAD.MOV.U32 R3, RZ, RZ, RZ ;  /* 0x000000ffff037224 */ /* 0x000fe200078e00ff */
[----:B------:R-:W-:-:S04]  /*1c70*/  LEA.HI R5, R5, R4, RZ, 0x6 ;  /* 0x0000000405057211 */ /* 0x000fc800078f30ff */
[----:B------:R-:W-:-:S04]  /*1c80*/  SHF.R.S32.HI R0, RZ, 0x6, R5 ;  /* 0x00000006ff007819 */ /* 0x000fc80000011405 */
[----:B---3--:R-:W-:-:S04]  /*1c90*/  VIMNMX R9, R43, R0, PT ;  /* 0x000000002b097248 */ /* 0x008fc80003fe0100 */
        /* <DEDUP_REMOVED lines=31> */
.L_x_8415:
[----:B------:R-:W-:Y:S05]  /*1e90*/  BSYNC B0 ;  /* 0x0000000000007941 */ /* 0x000fea0003800000 */
.L_x_8414:
        /* <DEDUP_REMOVED lines=36> */
.L_x_8418:
[----:B------:R-:W-:Y:S05]  /*20e0*/  BSYNC B6 ;  /* 0x0000000000067941 */ /* 0x000fea0003800000 */
.L_x_8417:
        /* <DEDUP_REMOVED lines=20> */
.L_x_8420:
[----:B------:R-:W-:Y:S05]  /*2230*/  BSYNC B6 ;  /* 0x0000000000067941 */ /* 0x000fea0003800000 */
.L_x_8419:
[----:B------:R-:W-:Y:S01]  /*2240*/  ULDC.64 UR4, c[0x0][0xaf0] ;  /* 0x0002bc0000047ab9 */ /* 0x000fe20000000a00 */
[----:B------:R-:W-:Y:S01]  /*2250*/  IMAD.MOV.U32 R0, RZ, RZ, R219 ;  /* 0x000000ffff007224 */ /* 0x000fe200078e00db */
[----:B------:R-:W-:Y:S01]  /*2260*/  ISETP.NE.U32.AND P0, PT, RZ, UR4, PT ;  /* 0x00000004ff007c0c */ /* 0x000fe2000bf05070 */
[----:B------:R-:W0:Y:S01]  /*2270*/  LDC.64 R6, c[0x0][0x300] ;  /* 0x0000c000ff067b82 */ /* 0x000e220000000a00 */
[----:B------:R-:W-:Y:S01]  /*2280*/  IMAD.IADD R38, R25, 0x1, R24 ;  /* 0x0000000119267824 */ /* 0x000fe200078e0218 */
[----:B------:R-:W-:Y:S01]  /*2290*/  SHF.R.S32.HI R17, RZ, 0x1f, R16 ;  /* 0x0000001fff117819 */ /* 0x000fe20000011410 */
[----:B------:R-:W-:Y:S01]  /*22a0*/  ULDC.64 UR6, c[0x0][0xb00] ;  /* 0x0002c00000067ab9 */ /* 0x000fe20000000a00 */
[----:B------:R-:W-:-:S04]  /*22b0*/  ISETP.NE.AND.EX P0, PT, RZ, UR5, PT, P0 ;  /* 0x00000005ff007c0c */ /* 0x000fc8000bf05300 */
[----:B------:R-:W1:Y:S08]  /*22c0*/  LDC R15, c[0x0][0x3f4] ;  /* 0x0000fd00ff0f7b82 */ /* 0x000e700000000800 */
[----:B------:R-:W2:Y:S01]  /*22d0*/  LDC.64 R56, c[0x0][0x408] ;  /* 0x00010200ff387b82 */ /* 0x000ea20000000a00 */
[----:B------:R-:W-:-:S04]  /*22e0*/  @P0 IADD3 R4, P1, R220, UR4, RZ ;  /* 0x00000004dc040c10 */ /* 0x000fc8000ff3e0ff */
        /* <DEDUP_REMOVED lines=11> */
[----:B------:R-:W-:Y:S01]  /*23a0*/  ULDC.64 UR6, c[0x0][0x338] ;  /* 0x0000ce0000067ab9 */ /* 0x000fe20000000a00 */
[----:B---3--:R-:W3:Y:S01]  /*23b0*/  LDC.64 R4, c[0x0][0x3f8] ;  /* 0x0000fe00ff047b82 */ /* 0x008ee20000000a00 */
[----:B-1----:R-:W-:Y:S01]  /*23c0*/  ISETP.GE.AND P2, PT, R16, R15, PT ;  /* 0x0000000f1000720c */ /* 0x002fe20003f46270 */
[----:B------:R-:W-:Y:S01]  /*23d0*/  IMAD R3, R38, R7, R3 ;  /* 0x0000000726037224 */ /* 0x000fe200078e0203 */
[----:B------:R-:W-:Y:S01]  /*23e0*/  SHF.R.S32.HI R185, RZ, 0x1f, R184 ;  /* 0x0000001fffb97819 */ /* 0x000fe200000114b8 */
[----:B------:R-:W-:Y:S01]  /*23f0*/  IMAD R29, R217, UR5, R29 ;  /* 0x00000005d91d7c24 */ /* 0x000fe2000f8e021d */
[----:B------:R-:W-:Y:S01]  /*2400*/  ULDC.64 UR4, c[0x0][0x308] ;  /* 0x0000c20000047ab9 */ /* 0x000fe20000000a00 */
[----:B------:R-:W-:Y:S01]  /*2410*/  IMAD.IADD R21, R21, 0x1, R3 ;  /* 0x0000000115157824 */ /* 0x000fe200078e0203 */
[----:B------:R-:W-:Y:S01]  /*2420*/  P2R R74, PR, RZ, 0x4 ;  /* 0x00000004ff4a7803 */ /* 0x000fe20000000000 */
[----:B------:R-:W-:Y:S01]  /*2430*/  IMAD R12, R73, R6, RZ ;  /* 0x00000006490c7224 */ /* 0x000fe200078e02ff */
[----:B------:R-:W-:Y:S01]  /*2440*/  SHF.L.U64.HI R62, R6, 0x6, R7 ;  /* 0x00000006063e7819 */ /* 0x000fe20000010207 */
[----:B------:R-:W-:-:S04]  /*2450*/  IMAD.WIDE.U32 R20, R217, UR4, R20 ;  /* 0x00000004d9147c25 */ /* 0x000fc8000f8e0014 */
[----:B------:R-:W-:Y:S01]  /*2460*/  IMAD R21, R217, UR5, R21 ;  /* 0x00000005d9157c24 */ /* 0x000fe2000f8e0215 */
[----:B------:R-:W-:Y:S01]  /*2470*/  ULDC.64 UR4, c[0x0][0x310] ;  /* 0x0000c40000047ab9 */ /* 0x000fe20000000a00 */
[----:B------:R-:W-:Y:S02]  /*2480*/  IMAD R12, R23, R7, R12 ;  /* 0x00000007170c7224 */ /* 0x000fe400078e020c */
[----:B------:R-:W-:Y:S02]  /*2490*/  IMAD.SHL.U32 R58, R189, 0x40, RZ ;  /* 0x00000040bd3a7824 */ /* 0x000fe400078e00ff */
[----:B--2---:R-:W-:-:S03]  /*24a0*/  IMAD.WIDE.U32 R34, R23, R56, R184 ;  /* 0x0000003817227225 */ /* 0x004fc600078e00b8 */
[----:B------:R-:W-:Y:S01]  /*24b0*/  LOP3.LUT R58, R58, 0x1c0, RZ, 0xc0, !PT ;  /* 0x000001c03a3a7812 */ /* 0x000fe200078ec0ff */
[C---:B------:R-:W-:Y:S01]  /*24c0*/  IMAD.WIDE.U32 R36, R23.reuse, R56, R16 ;  /* 0x0000003817247225 */ /* 0x040fe200078e0010 */
[----:B---3--:R-:W-:Y:S02]  /*24d0*/  SHF.L.U64.HI R60, R4, 0x6, R5 ;  /* 0x00000006043c7819 */ /* 0x008fe40000010205 */
        /* <DEDUP_REMOVED lines=9> */
[----:B----4-:R-:W-:-:S04]  /*2570*/  SHF.R.S32.HI R3, RZ, 0x1f, R0 ;  /* 0x0000001fff037819 */ /* 0x010fc80000011400 */
[----:B------:R-:W-:Y:S02]  /*2580*/  SEL R8, R3, RZ, !P0 ;  /* 0x000000ff03087207 */ /* 0x000fe40004000000 */
[----:B------:R-:W-:-:S03]  /*2590*/  SEL R3, R0, RZ, !P0 ;  /* 0x000000ff00037207 */ /* 0x000fc60004000000 */
[----:B------:R-:W-:Y:S02]  /*25a0*/  IMAD R0, R8, UR4, RZ ;  /* 0x0000000408007c24 */ /* 0x000fe4000f8e02ff */
[C---:B------:R-:W-:Y:S01]  /*25b0*/  IMAD.WIDE.U32 R20, R3.reuse, UR4, R20 ;  /* 0x0000000403147c25 */ /* 0x040fe2000f8e0014 */
[----:B------:R-:W-:Y:S02]  /*25c0*/  ULDC UR4, c[0x0][0x2f4] ;  /* 0x0000bd0000047ab9 */ /* 0x000fe40000000800 */
[----:B------:R-:W-:Y:S01]  /*25d0*/  ISETP.GE.AND P4, PT, R16, UR4, PT ;  /* 0x0000000410007c0c */ /* 0x000fe2000bf86270 */
[----:B------:R-:W-:Y:S01]  /*25e0*/  IMAD R65, R3, UR5, R0 ;  /* 0x0000000503417c24 */ /* 0x000fe2000f8e0200 */
[----:B------:R-:W-:Y:S01]  /*25f0*/  ISETP.GE.AND P3, PT, R55, UR4, PT ;  /* 0x0000000437007c0c */ /* 0x000fe2000bf66270 */
[----:B------:R-:W-:Y:S02]  /*2600*/  IMAD R0, R8, UR6, RZ ;  /* 0x0000000608007c24 */ /* 0x000fe4000f8e02ff */
[----:B------:R-:W-:-:S04]  /*2610*/  IMAD.WIDE.U32 R8, R23, R6, R16 ;  /* 0x0000000617087225 */ /* 0x000fc800078e0010 */
[----:B------:R-:W-:Y:S01]  /*2620*/  IMAD.WIDE.U32 R28, R3, UR6, R28 ;  /* 0x00000006031c7c25 */ /* 0x000fe2000f8e001c */
[----:B------:R-:W-:-:S03]  /*2630*/  IADD3 R72, P0, R20, R8, RZ ;  /* 0x0000000814487210 */ /* 0x000fc60007f1e0ff */
[----:B------:R-:W-:Y:S01]  /*2640*/  IMAD R13, R3, UR7, R0 ;  /* 0x00000007030d7c24 */ /* 0x000fe2000f8e0200 */
[----:B------:R-:W-:Y:S01]  /*2650*/  SEL R3, R15, RZ, P2 ;  /* 0x000000ff0f037207 */ /* 0x000fe20001000000 */
[----:B------:R-:W-:Y:S02]  /*2660*/  IMAD R0, R73, R4, RZ ;  /* 0x0000000449007224 */ /* 0x000fe400078e02ff */
[----:B------:R-:W-:Y:S02]  /*2670*/  IMAD.IADD R65, R21, 0x1, R65 ;  /* 0x0000000115417824 */ /* 0x000fe400078e0241 */
[----:B------:R-:W-:Y:S02]  /*2680*/  IMAD R11, R23, R5, R0 ;  /* 0x00000005170b7224 */ /* 0x000fe400078e0200 */
[----:B------:R-:W-:Y:S01]  /*2690*/  IMAD R0, R73, R56, RZ ;  /* 0x0000003849007224 */ /* 0x000fe200078e02ff */
[----:B------:R-:W-:Y:S01]  /*26a0*/  IADD3.X R64, R65, R9, R12, P0, !PT ;  /* 0x0000000941407210 */ /* 0x000fe200007fe40c */
[----:B------:R-:W-:Y:S01]  /*26b0*/  IMAD.IADD R3, R16, 0x1, R3 ;  /* 0x0000000110037824 */ /* 0x000fe200078e0203 */
[C---:B------:R-:W-:Y:S01]  /*26c0*/  IADD3 R38, P0, R23.reuse, R38, RZ ;  /* 0x0000002617267210 */ /* 0x040fe20007f1e0ff */
[----:B------:R-:W-:-:S02]  /*26d0*/  IMAD R9, R23, R57, R0 ;  /* 0x0000003917097224 */ /* 0x000fc400078e0200 */
[----:B------:R-:W-:Y:S01]  /*26e0*/  IMAD.IADD R31, R31, 0x1, R11 ;  /* 0x000000011f1f7824 */ /* 0x000fe200078e020b */
[----:B------:R-:W-:Y:S01]  /*26f0*/  SHF.R.S32.HI R0, RZ, 0x1f, R3 ;  /* 0x0000001fff007819 */ /* 0x000fe20000011403 */
[----:B------:R-:W-:Y:S02]  /*2700*/  IMAD.IADD R35, R35, 0x1, R9 ;  /* 0x0000000123237824 */ /* 0x000fe400078e0209 */
        /* <DEDUP_REMOVED lines=28> */
.L_x_8450:
        /* <DEDUP_REMOVED lines=58> */
.L_x_8425:
[----:B------:R-:W-:Y:S05]  /*2c70*/  BSYNC B1 ;  /* 0x0000000000017941 */ /* 0x000fea0003800000 */
.L_x_8424:
        /* <DEDUP_REMOVED lines=20> */
.L_x_8426:
[----:B------:R-:W-:Y:S01]  /*2dc0*/  IMAD R75, R22, 0x8, R2 ;  /* 0x00000008164b7824 */ /* 0x000fe200078e0202 */
[----:B------:R-:W-:Y:S01]  /*2dd0*/  SHF.L.U32 R76, R186, 0x1f, RZ ;  /* 0x0000001fba4c7819 */ /* 0x000fe200000006ff */
[----:B------:R-:W-:Y:S03]  /*2de0*/  BSSY B1, `(.L_x_8427) ;  /* 0x0000003000017945 */ /* 0x000fe60003800000 */
[----:B------:R-:W0:Y:S02]  /*2df0*/  SYNCS.PHASECHK.TRANS64.TRYWAIT P5, [R75+URZ+0x38890], R76 ;  /* 0x0388904c4b0075a7 */ /* 0x000e2400080a017f */
[----:B0-----:R-:W-:Y:S05]  /*2e00*/  @!P5 BRA `(.L_x_8428) ;  /* 0x0000021000a0d947 */ /* 0x001fea0003800000 */
.L_x_8747:
[----:B------:R-:W-:Y:S05]  /*2e10*/  BSYNC B1 ;  /* 0x0000000000017941 */ /* 0x000fea0003800000 */
.L_x_8427:
        /* <DEDUP_REMOVED lines=53> */
.L_x_8433:
[----:B------:R-:W-:Y:S05]  /*3170*/  BSYNC B2 ;  /* 0x0000000000027941 */ /* 0x000fea0003800000 */
.L_x_8432:
[----:B--2---:R1:W-:Y:S02]  /*3180*/  STG.E.128 desc[UR42][R12.64], R4 ;  /* 0x000000040c007986 */ /* 0x0043e4000c101d2a */
.L_x_8431:
[----:B------:R-:W-:Y:S05]  /*3190*/  BSYNC B1 ;  /* 0x0000000000017941 */ /* 0x000fea0003800000 */
.L_x_8430:
        /* <DEDUP_REMOVED lines=56> */
.L_x_8435:
[----:B------:R-:W-:Y:S05]  /*3520*/  BSYNC B1 ;  /* 0x0000000000017941 */ /* 0x000fea0003800000 */
.L_x_8434:
[----:B-1----:R2:W-:Y:S01]  /*3530*/  STG.E.128 desc[UR42][R12.64+0x40], R4 ;  /* 0x000040040c007986 */ /* 0x0025e2000c101d2a */
[----:B------:R-:W-:Y:S05]  /*3540*/  BRA `(.L_x_8429) ;  /* 0x0000000c00507947 */ /* 0x000fea0003800000 */
.L_x_8423:
        /* <DEDUP_REMOVED lines=44> */
.L_x_8436:
[----:B------:R-:W-:Y:S01]  /*3810*/  IMAD R75, R22, 0x8, R2 ;  /* 0x00000008164b7824 */ /* 0x000fe200078e0202 */
[----:B------:R-:W-:Y:S01]  /*3820*/  SHF.L.U32 R76, R186, 0x1f, RZ ;  /* 0x0000001fba4c7819 */ /* 0x000fe200000006ff */
[----:B------:R-:W0:Y:S01]  /*3830*/  LDC R77, c[0x0][0x2f4] ;  /* 0x0000bd00ff4d7b82 */ /* 0x000e220000000800 */
[----:B------:R-:W-:Y:S02]  /*3840*/  BSSY B1, `(.L_x_8437) ;  /* 0x0000003000017945 */ /* 0x000fe40003800000 */
[----:B------:R-:W1:Y:S02]  /*3850*/  SYNCS.PHASECHK.TRANS64.TRYWAIT P5, [R75+URZ+0x38890], R76 ;  /* 0x0388904c4b0075a7 */ /* 0x000e6400080a017f */
[----:B-1----:R-:W-:Y:S05]  /*3860*/  @!P5 BRA `(.L_x_8438) ;  /* 0x00000208001cd947 */ /* 0x002fea0003800000 */
.L_x_8748:
[----:B------:R-:W-:Y:S05]  /*3870*/  BSYNC B1 ;  /* 0x0000000000017941 */ /* 0x000fea0003800000 */
.L_x_8437:
        /* <DEDUP_REMOVED lines=125> */
.L_x_8440:
[----:B------:R-:W-:Y:S05]  /*4050*/  BSYNC B1 ;  /* 0x0000000000017941 */ /* 0x000fea0003800000 */
.L_x_8439:
        /* <DEDUP_REMOVED lines=10> */
.L_x_8422:
[----:B------:R-:W-:-:S06]  /*4100*/  UISETP.NE.AND UP0, UPT, UR37, 0x3, UPT ;  /* 0x000000032500788c */ /* 0x000fcc000bf05270 */
[----:B------:R-:W-:-:S13]  /*4110*/  PLOP3.LUT P0, PT, PT, PT, UP0, 0x80, 0x0 ;  /* 0x000000000000781c */ /* 0x000fda0003f0f008 */
[----:B------:R-:W-:Y:S05]  /*4120*/  @!P0 BRA `(.L_x_8441) ;  /* 0x0000000000048947 */ /* 0x000fea0003800000 */
[----:B------:R-:W-:Y:S01]  /*4130*/  BPT.TRAP 0x1 ;  /* 0x000000040000795c */ /* 0x000fe20000300000 */
.L_x_8441:
        /* <DEDUP_REMOVED lines=8> */
.L_x_8749:
[----:B------:R-:W-:Y:S05]  /*41c0*/  BSYNC B1 ;  /* 0x0000000000017941 */ /* 0x000fea0003800000 */
.L_x_8442:
        /* <DEDUP_REMOVED lines=12> */
.L_x_8429:
[----:B------:R-:W-:Y:S05]  /*4290*/  BSYNC B0 ;  /* 0x0000000000007941 */ /* 0x000fea0003800000 */
.L_x_8421:
        /* <DEDUP_REMOVED lines=17> */
.L_x_8445:
[----:B------:R-:W-:Y:S05]  /*43b0*/  BSYNC B0 ;  /* 0x0000000000007941 */ /* 0x000fea0003800000 */
.L_x_8444:
[----:B------:R-:W2:Y:S01]  /*43c0*/  SYNCS.PHASECHK.TRANS64.TRYWAIT P0, [R75+URZ+0x388b0], R76 ;  /* 0x0388b04c4b0075a7 */ /* 0x000ea2000800017f */
[----:B------:R-:W-:Y:S04]  /*43d0*/  BSSY B0, `(.L_x_8446) ;  /* 0x0000002000007945 */ /* 0x000fe80003800000 */
[----:B--2---:R-:W-:Y:S05]  /*43e0*/  @!P0 BRA `(.L_x_8447) ;  /* 0x000001fc00648947 */ /* 0x004fea0003800000 */
.L_x_8750:
[----:B------:R-:W-:Y:S05]  /*43f0*/  BSYNC B0 ;  /* 0x0000000000007941 */ /* 0x000fea0003800000 */
.L_x_8446:
        /* <DEDUP_REMOVED lines=82> */
.L_x_8449:
[----:B------:R-:W-:Y:S05]  /*4920*/  BSYNC B0 ;  /* 0x0000000000007941 */ /* 0x000fea0003800000 */
.L_x_8448:
        /* <DEDUP_REMOVED lines=17> */
.L_x_8416:
[----:B------:R-:W-:Y:S04]  /*4a40*/  BSSY B0, `(.L_x_8451) ;  /* 0x0000004000007945 */ /* 0x000fe80003800000 */
[----:B------:R-:W-:Y:S05]  /*4a50*/  @P0 BRA `(.L_x_8452) ;  /* 0x0000000000080947 */ /* 0x000fea0003800000 */
[----:B------:R-:W1:Y:S02]  /*4a60*/  FENCE.VIEW.ASYNC.G ;  /* 0x00000000000073c6 */ /* 0x000e640000000100 */
[----:B-1----:R-:W-:Y:S06]  /*4a70*/  BAR.ARV 0xc, 0x180 ;  /* 0x0306000000007b1d */ /* 0x002fec0000002000 */
.L_x_8452:
[----:B------:R-:W-:Y:S05]  /*4a80*/  BSYNC B0 ;  /* 0x0000000000007941 */ /* 0x000fea0003800000 */
.L_x_8451:
[----:B------:R-:W-:Y:S01]  /*4a90*/  UISETP.NE.AND UP0, UPT, UR38, 0x1, UPT ;  /* 0x000000012600788c */ /* 0x000fe2000bf05270 */
[----:B------:R-:W-:Y:S05]  /*4aa0*/  BSSY B7, `(.L_x_8453) ;  /* 0x0000ff2000077945 */ /* 0x000fea0003800000 */
[----:B------:R-:W-:-:S13]  /*4ab0*/  PLOP3.LUT P0, PT, PT, PT, UP0, 0x80, 0x0 ;  /* 0x000000000000781c */ /* 0x000fda0003f0f008 */
[----:B------:R-:W-:Y:S05]  /*4ac0*/  @!P0 BRA `(.L_x_8454) ;  /* 0x0000002000188947 */ /* 0x000fea0003800000 */
[----:B------:R-:W1:Y:S01]  /*4ad0*/  LDC R0, c[0x0][0x448] ;  /* 0x00011200ff007b82 */ /* 0x000e620000000800 */
[----:B------:R-:W-:Y:S01]  /*4ae0*/  VIADD R3, R194, 0x3f ;  /* 0x0000003fc2037836 */ /* 0x000fe20000000000 */
[----:B------:R-:W-:Y:S01]  /*4af0*/  BSSY B0, `(.L_x_8455) ;  /* 0x000002a000007945 */ /* 0x000fe20003800000 */
[----:B-1----:R-:W-:-:S13]  /*4b00*/  ISETP.NE.AND P0, PT, R0, 0x1, PT ;  /* 0x000000010000780c */ /* 0x002fda0003f05270 */
[----:B------:R-:W1:Y:S08]  /*4b10*/  @P0 LDC R0, c[0x0][0x44c] ;  /* 0x00011300ff000b82 */ /* 0x000e700000000800 */
[----:B------:R-:W2:Y:S01]  /*4b20*/  @P0 LDC R5, c[0x0][0x450] ;  /* 0x00011400ff050b82 */ /* 0x000ea20000000800 */
[----:B-1----:R-:W-:-:S05]  /*4b30*/  @P0 IMAD.HI.U32 R0, R3, R0, RZ ;  /* 0x0000000003000227 */ /* 0x002fca00078e00ff */
[----:B--2---:R-:W-:Y:S01]  /*4b40*/  @P0 SHF.R.U32.HI R3, RZ, R5, R0 ;  /* 0x00000005ff030219 */ /* 0x004fe20000011600 */
[----:B------:R-:W-:-:S04]  /*4b50*/  IMAD.MOV.U32 R5, RZ, RZ, RZ ;  /* 0x000000ffff057224 */ /* 0x000fc800078e00ff */
        /* <DEDUP_REMOVED lines=35> */
.L_x_8456:
[----:B------:R-:W-:Y:S05]  /*4d90*/  BSYNC B0 ;  /* 0x0000000000007941 */ /* 0x000fea0003800000 */
.L_x_8455:
        /* <DEDUP_REMOVED lines=144> */
.L_x_8460:
        /* <DEDUP_REMOVED lines=185> */
.L_x_8459:
[----:B------:R-:W-:Y:S05]  /*6230*/  BSYNC B0 ;  /* 0x0000000000007941 */ /* 0x000fea0003800000 */
.L_x_8458:
        /* <DEDUP_REMOVED lines=143> */
.L_x_8454:
        /* <DEDUP_REMOVED lines=45> */
.L_x_8462:
[----:B------:R-:W-:Y:S05]  /*6e00*/  BSYNC B0 ;  /* 0x0000000000007941 */ /* 0x000fea0003800000 */
.L_x_8461:
        /* <DEDUP_REMOVED lines=101> */
.L_x_8464:
[----:B------:R-:W-:Y:S05]  /*7460*/  BSYNC B6 ;  /* 0x0000000000067941 */ /* 0x000fea0003800000 */
.L_x_8463:
        /* <DEDUP_REMOVED lines=12> */
.L_x_8468:
[----:B-1----:R1:W2:Y:S02]  /*7530*/  SYNCS.PHASECHK.TRANS64.TRYWAIT P0, [R2+URZ+0x38800], R3 ;  /* 0x03880003020075a7 */ /* 0x0022a4000800017f */
[----:B--2---:R-:W-:Y:S05]  /*7540*/  @!P0 NANOSLEEP.SYNCS 0x989680 ;  /* 0x009896800000895d */ /* 0x004fea0003900000 */
[----:B------:R-:W2:Y:S02]  /*7550*/  @!P0 SYNCS.PHASECHK.TRANS64 P0, [R2+URZ+0x38800], R3 ;  /* 0x03880003020085a7 */ /* 0x000ea4000800007f */
[----:B--2---:R-:W-:Y:S05]  /*7560*/  @!P0 BRA `(.L_x_8468) ;  /* 0xfffffffc00f08947 */ /* 0x004fea000383ffff */
.L_x_8467:
[----:B------:R-:W-:Y:S05]  /*7570*/  BSYNC B0 ;  /* 0x0000000000007941 */ /* 0x000fea0003800000 */
.L_x_8466:
[----:B------:R-:W-:Y:S05]  /*7580*/  BRA `(.L_x_8469) ;  /* 0x0000002c00907947 */ /* 0x000fea0003800000 */
.L_x_8465:
        /* <DEDUP_REMOVED lines=31> */
.L_x_8471:
[----:B------:R-:W-:Y:S05]  /*7780*/  BSYNC B6 ;  /* 0x0000000000067941 */ /* 0x000fea0003800000 */
.L_x_8470:
        /* <DEDUP_REMOVED lines=45> */
.L_x_8756:
        /* <DEDUP_REMOVED lines=29> */
.L_x_8476:
[----:B------:R-:W-:Y:S05]  /*7c30*/  BSYNC B1 ;  /* 0x0000000000017941 */ /* 0x000fea0003800000 */
.L_x_8475:
        /* <DEDUP_REMOVED lines=10> */
[----:B------:R-:W-:-:S02]  /*7ce0*/  IMAD.MOV.U32 R4, RZ, RZ, R28 ;  /* 0x000000ffff047224 */ /* 0x000fc400078e001c */
        /* <DEDUP_REMOVED lines=8> */
.L_x_8762:
        /* <DEDUP_REMOVED lines=23> */
[----:B------:R-:W-:-:S03]  /*7ee0*/  CS2R R14, SRZ ;  /* 0x00000000000e7805 */ /* 0x000fc6000001ff00 */
[-C--:B0-----:R-:W-:Y:S02]  /*7ef0*/  @!P3 IADD3 R4, P0, R6, R9.reuse, RZ ;  /* 0x000000090604b210 */ /* 0x081fe40007f1e0ff */
[----:B------:R-:W-:Y:S01]  /*7f00*/  @!P3 IADD3 R6, P1, R30, R9, RZ ;  /* 0x000000091e06b210 */ /* 0x000fe20007f3e0ff */
[----:B----4-:R-:W-:Y:S02]  /*7f10*/  IMAD.MOV.U32 R9, RZ, RZ, R7 ;  /* 0x000000ffff097224 */ /* 0x010fe400078e0007 */
        /* <DEDUP_REMOVED lines=8> */
.L_x_8479:
[----:B------:R-:W-:Y:S05]  /*7fa0*/  BSYNC B1 ;  /* 0x0000000000017941 */ /* 0x000fea0003800000 */
.L_x_8478:
[----:B------:R-:W0:Y:S01]  /*7fb0*/  SYNCS.PHASECHK.TRANS64.TRYWAIT P0, [R2+URZ+0x38800], R37 ;  /* 0x03880025020075a7 */ /* 0x000e22000800017f */
[----:B--2---:R-:W-:Y:S01]  /*7fc0*/  LOP3.LUT R3, R32, 0x1c0, RZ, 0xc0, !PT ;  /* 0x000001c020037812 */ /* 0x004fe200078ec0ff */
[----:B-1---5:R-:W-:Y:S01]  /*7fd0*/  IMAD.MOV.U32 R5, RZ, RZ, R8 ;  /* 0x000000ffff057224 */ /* 0x022fe200078e0008 */
[----:B------:R-:W-:Y:S01]  /*7fe0*/  VIADDMNMX R32, R35, -R194, 0x40, PT ;  /* 0x0000004023207446 */ /* 0x000fe200038009c2 */
[----:B----4-:R-:W-:Y:S01]  /*7ff0*/  IMAD.MOV.U32 R7, RZ, RZ, R10 ;  /* 0x000000ffff077224 */ /* 0x010fe200078e000a */
[----:B------:R-:W-:Y:S01]  /*8000*/  LOP3.LUT R4, R3, 0x18, R16, 0xf8, !PT ;  /* 0x0000001803047812 */ /* 0x000fe200078ef810 */
[----:B---3--:R-:W-:Y:S01]  /*8010*/  IMAD.MOV.U32 R6, RZ, RZ, R13 ;  /* 0x000000ffff067224 */ /* 0x008fe200078e000d */
        /* <DEDUP_REMOVED lines=14> */
[----:B0-----:R-:W-:Y:S01]  /*8100*/  IMAD R30, R3, 0x2, R2 ;  /* 0x00000002031e7824 */ /* 0x001fe200078e0202 */
[----:B------:R-:W-:Y:S02]  /*8110*/  PRMT R35, R4, 0x7610, R35 ;  /* 0x0000761004237816 */ /* 0x000fe40000000023 */
[----:B------:R-:W-:Y:S01]  /*8120*/  PRMT R48, R5, 0x7610, R48 ;  /* 0x0000761005307816 */ /* 0x000fe20000000030 */
[----:B------:R-:W-:-:S02]  /*8130*/  IMAD.MOV.U32 R5, RZ, RZ, R15 ;  /* 0x000000ffff057224 */ /* 0x000fc400078e000f */
[C---:B------:R-:W-:Y:S02]  /*8140*/  VIADD R4, R30.reuse, 0x20400 ;  /* 0x000204001e047836 */ /* 0x040fe40000000000 */
[----:B------:R-:W-:Y:S01]  /*8150*/  VIADD R3, R30, 0x20440 ;  /* 0x000204401e037836 */ /* 0x000fe20000000000 */
[----:B------:R-:W-:Y:S06]  /*8160*/  @!P0 BRA `(.L_x_8481) ;  /* 0x000001c400008947 */ /* 0x000fec0003800000 */
.L_x_8763:
[----:B------:R-:W-:Y:S05]  /*8170*/  BSYNC B1 ;  /* 0x0000000000017941 */ /* 0x000fea0003800000 */
.L_x_8480:
        /* <DEDUP_REMOVED lines=11> */
[----:B0-----:R-:W-:Y:S02]  /*8230*/  SHF.R.U32.HI R37, RZ, 0x10, R27 ;  /* 0x00000010ff257819 */ /* 0x001fe4000001161b */
[----:B------:R-:W-:Y:S02]  /*8240*/  SHF.R.U64 R39, R28, 0x10, R29 ;  /* 0x000000101c277819 */ /* 0x000fe4000000121d */
        /* <DEDUP_REMOVED lines=42> */
.L_x_8485:
[----:B------:R-:W-:Y:S05]  /*84f0*/  BSYNC B2 ;  /* 0x0000000000027941 */ /* 0x000fea0003800000 */
.L_x_8484:
[----:B------:R-:W-:Y:S05]  /*8500*/  @P1 BRA `(.L_x_8483) ;  /* 0x0000000000b81947 */ /* 0x000fea0003800000 */
[----:B-1----:R-:W1:Y:S01]  /*8510*/  LDS.128 R4, [R3] ;  /* 0x0000000003047984 */ /* 0x002e620000000c00 */
[----:B------:R-:W-:Y:S02]  /*8520*/  SHF.R.U32.HI R36, RZ, 0x10, R21 ;  /* 0x00000010ff247819 */ /* 0x000fe40000011615 */
[----:B------:R-:W-:Y:S02]  /*8530*/  SHF.R.U32.HI R27, RZ, 0x10, R25 ;  /* 0x00000010ff1b7819 */ /* 0x000fe40000011619 */
[----:B------:R-:W-:Y:S02]  /*8540*/  PRMT R36, R46, 0x5432, R36 ;  /* 0x000054322e247816 */ /* 0x000fe40000000024 */
[----:B------:R-:W-:Y:S02]  /*8550*/  PRMT R27, R44, 0x5410, R27 ;  /* 0x000054102c1b7816 */ /* 0x000fe4000000001b */
[----:B------:R-:W-:Y:S01]  /*8560*/  SHF.R.U64 R29, R20, 0x10, R21 ;  /* 0x00000010141d7819 */ /* 0x000fe20000001215 */
[----:B0-----:R-:W-:Y:S01]  /*8570*/  IMAD.U32 R37, R36, 0x10000, RZ ;  /* 0x0001000024257824 */ /* 0x001fe200078e00ff */
        /* <DEDUP_REMOVED lines=39> */
.L_x_8483:
[----:B------:R-:W-:Y:S05]  /*87f0*/  BSYNC B1 ;  /* 0x0000000000017941 */ /* 0x000fea0003800000 */
.L_x_8482:
        /* <DEDUP_REMOVED lines=54> */
.L_x_8488:
[----:B------:R-:W-:Y:S05]  /*8b60*/  BSYNC B1 ;  /* 0x0000000000017941 */ /* 0x000fea0003800000 */
.L_x_8487:
        /* <DEDUP_REMOVED lines=46> */
[----:B------:R3:W-:Y:S01]  /*8e50*/  STS.128 [R3+0x1000], R4 ;  /* 0x0010000403007388 */ /* 0x0007e20000000c00 */
[----:B------:R-:W-:Y:S05]  /*8e60*/  BRA `(.L_x_8486) ;  /* 0x0000001400347947 */ /* 0x000fea0003800000 */
.L_x_8473:
        /* <DEDUP_REMOVED lines=34> */
.L_x_8769:
        /* <DEDUP_REMOVED lines=15> */
.L_x_8491:
[----:B------:R-:W-:Y:S05]  /*9180*/  BSYNC B1 ;  /* 0x0000000000017941 */ /* 0x000fea0003800000 */
.L_x_8490:
[----:B-12--5:R-:W-:Y:S01]  /*9190*/  IMAD.MOV.U32 R4, RZ, RZ, R28 ;  /* 0x000000ffff047224 */ /* 0x026fe200078e001c */
[----:B------:R-:W-:Y:S01]  /*91a0*/  UMOV UR4, 0xffffffff ;  /* 0xffffffff00047882 */ /* 0x000fe20000000000 */
[----:B------:R-:W-:Y:S02]  /*91b0*/  IMAD.MOV.U32 R5, RZ, RZ, R29 ;  /* 0x000000ffff057224 */ /* 0x000fe400078e001d */
[----:B----4-:R-:W-:Y:S02]  /*91c0*/  IMAD.MOV.U32 R6, RZ, RZ, R30 ;  /* 0x000000ffff067224 */ /* 0x010fe400078e001e */
[----:B---3--:R-:W-:Y:S01]  /*91d0*/  IMAD.MOV.U32 R7, RZ, RZ, R31 ;  /* 0x000000ffff077224 */ /* 0x008fe200078e001f */
[----:B------:R-:W-:Y:S01]  /*91e0*/  PRMT R39, R4, 0x5410, R5 ;  /* 0x0000541004277816 */ /* 0x000fe20000000005 */
[----:B------:R-:W-:Y:S02]  /*91f0*/  IMAD.MOV.U32 R4, RZ, RZ, R24 ;  /* 0x000000ffff047224 */ /* 0x000fe400078e0018 */
[----:B------:R-:W-:Y:S01]  /*9200*/  IMAD.MOV.U32 R5, RZ, RZ, R25 ;  /* 0x000000ffff057224 */ /* 0x000fe200078e0019 */
[----:B------:R-:W-:Y:S01]  /*9210*/  PRMT R41, R7, 0x5410, R6 ;  /* 0x0000541007297816 */ /* 0x000fe20000000006 */
[----:B------:R-:W-:-:S02]  /*9220*/  IMAD.MOV.U32 R6, RZ, RZ, R26 ;  /* 0x000000ffff067224 */ /* 0x000fc400078e001a */
[----:B------:R-:W-:Y:S01]  /*9230*/  IMAD.MOV.U32 R7, RZ, RZ, R27 ;  /* 0x000000ffff077224 */ /* 0x000fe200078e001b */
[----:B------:R-:W-:Y:S02]  /*9240*/  PRMT R50, R50, 0x5410, R5 ;  /* 0x0000541032327816 */ /* 0x000fe40000000005 */
[----:B------:R-:W-:Y:S02]  /*9250*/  PRMT R47, R6, 0x5410, R4 ;  /* 0x00005410062f7816 */ /* 0x000fe40000000004 */
[----:B------:R-:W-:Y:S02]  /*9260*/  CS2R R4, SRZ ;  /* 0x0000000000047805 */ /* 0x000fe4000001ff00 */
        /* <DEDUP_REMOVED lines=8> */
.L_x_8775:
        /* <DEDUP_REMOVED lines=23> */
.L_x_8494:
[----:B------:R-:W-:Y:S05]  /*9460*/  BSYNC B1 ;  /* 0x0000000000017941 */ /* 0x000fea0003800000 */
.L_x_8493:
        /* <DEDUP_REMOVED lines=19> */
[----:B------:R-:W-:-:S02]  /*95a0*/  PRMT R52, R12, 0x7610, R52 ;  /* 0x000076100c347816 */ /* 0x000fc40000000034 */
[----:B------:R-:W-:Y:S01]  /*95b0*/  PRMT R53, R15, 0x7610, R53 ;  /* 0x000076100f357816 */ /* 0x000fe20000000035 */
[----:B--2---:R-:W-:Y:S06]  /*95c0*/  @!P1 BRA `(.L_x_8496) ;  /* 0x000001b000e89947 */ /* 0x004fec0003800000 */
.L_x_8776:
[----:B------:R-:W-:Y:S05]  /*95d0*/  BSYNC B1 ;  /* 0x0000000000017941 */ /* 0x000fea0003800000 */
.L_x_8495:
[----:B------:R-:W-:Y:S04]  /*95e0*/  BSSY B1, `(.L_x_8497) ;  /* 0x000006a000017945 */ /* 0x000fe80003800000 */
[----:B------:R-:W-:Y:S05]  /*95f0*/  @P2 BRA `(.L_x_8498) ;  /* 0x0000000400a02947 */ /* 0x000fea0003800000 */
[----:B------:R-:W-:Y:S01]  /*9600*/  IMAD.SHL.U32 R12, R189, 0x40, RZ ;  /* 0x00000040bd0c7824 */ /* 0x000fe200078e00ff */
[----:B------:R-:W-:Y:S01]  /*9610*/  SHF.R.U64 R45, R28, 0x10, R29 ;  /* 0x000000101c2d7819 */ /* 0x000fe2000000121d */
[----:B------:R-:W-:Y:S01]  /*9620*/  IMAD.IADD R14, R16, 0x1, R3 ;  /* 0x00000001100e7824 */ /* 0x000fe200078e0203 */
[----:B------:R-:W-:Y:S02]  /*9630*/  SHF.R.U64 R40, R24, 0x10, R25 ;  /* 0x0000001018287819 */ /* 0x000fe40000001219 */
[----:B------:R-:W-:Y:S02]  /*9640*/  LOP3.LUT R15, R12, 0x1c0, RZ, 0xc0, !PT ;  /* 0x000001c00c0f7812 */ /* 0x000fe400078ec0ff */
[----:B------:R-:W-:Y:S02]  /*9650*/  SHF.R.U64 R43, R26, 0x10, R27 ;  /* 0x000000101a2b7819 */ /* 0x000fe4000000121b */
[----:B0-----:R-:W-:Y:S02]  /*9660*/  SHF.R.U32.HI R33, RZ, 0x3, R15 ;  /* 0x00000003ff217819 */ /* 0x001fe4000001160f */
[----:B------:R-:W-:-:S02]  /*9670*/  LOP3.LUT R14, R15, 0x38, R14, 0xf8, !PT ;  /* 0x000000380f0e7812 */ /* 0x000fc400078ef80e */
[----:B------:R-:W-:Y:S02]  /*9680*/  LOP3.LUT R12, R15, 0x38, R16, 0xf8, !PT ;  /* 0x000000380f0c7812 */ /* 0x000fe400078ef810 */
[-C--:B------:R-:W-:Y:S02]  /*9690*/  LOP3.LUT R15, R14, R33.reuse, RZ, 0x3c, !PT ;  /* 0x000000210e0f7212 */ /* 0x080fe400078e3cff */
[----:B------:R-:W-:Y:S02]  /*96a0*/  LOP3.LUT R13, R12, R33, RZ, 0x3c, !PT ;  /* 0x000000210c0d7212 */ /* 0x000fe400078e3cff */
[----:B------:R-:W-:Y:S01]  /*96b0*/  PRMT R45, R39, 0x5410, R45 ;  /* 0x00005410272d7816 */ /* 0x000fe2000000002d */
[----:B------:R-:W-:Y:S01]  /*96c0*/  IMAD R33, R214, 0x200, R15 ;  /* 0x00000200d6217824 */ /* 0x000fe200078e020f */
[----:B------:R-:W-:Y:S01]  /*96d0*/  SHF.R.U64 R48, R30, 0x10, R31 ;  /* 0x000000101e307819 */ /* 0x000fe2000000121f */
[----:B------:R-:W-:Y:S01]  /*96e0*/  IMAD R13, R214, 0x200, R13 ;  /* 0x00000200d60d7824 */ /* 0x000fe200078e020d */
[----:B------:R-:W-:Y:S01]  /*96f0*/  SHF.R.U32.HI R49, RZ, 0x10, R31 ;  /* 0x00000010ff317819 */ /* 0x000fe2000001161f */
[----:B------:R-:W-:Y:S01]  /*9700*/  IMAD R38, R33, 0x2, R2 ;  /* 0x0000000221267824 */ /* 0x000fe200078e0202 */
[----:B------:R-:W-:Y:S01]  /*9710*/  PRMT R40, R47, 0x5432, R40 ;  /* 0x000054322f287816 */ /* 0x000fe20000000028 */
[----:B------:R-:W-:Y:S01]  /*9720*/  IMAD R37, R13, 0x2, R2 ;  /* 0x000000020d257824 */ /* 0x000fe200078e0202 */
[----:B------:R-:W-:-:S02]  /*9730*/  SHF.R.U32.HI R44, RZ, 0x10, R27 ;  /* 0x00000010ff2c7819 */ /* 0x000fc4000001161b */
[----:B------:R-:W0:Y:S01]  /*9740*/  LDS.128 R32, [R38+0x20400] ;  /* 0x0204000026207984 */ /* 0x000e220000000c00 */
[----:B------:R-:W-:Y:S02]  /*9750*/  SHF.R.U32.HI R46, RZ, 0x10, R29 ;  /* 0x00000010ff2e7819 */ /* 0x000fe4000001161d */
[----:B------:R-:W-:Y:S01]  /*9760*/  PRMT R43, R47, 0x5410, R43 ;  /* 0x000054102f2b7816 */ /* 0x000fe2000000002b */
[----:B------:R-:W1:Y:S01]  /*9770*/  LDS.128 R12, [R37+0x20400] ;  /* 0x02040000250c7984 */ /* 0x000e620000000c00 */
[----:B------:R-:W-:Y:S01]  /*9780*/  PRMT R48, R41, 0x5432, R48 ;  /* 0x0000543229307816 */ /* 0x000fe20000000030 */
[----:B------:R-:W-:Y:S01]  /*9790*/  IMAD.U32 R47, R45, 0x10000, RZ ;  /* 0x000100002d2f7824 */ /* 0x000fe200078e00ff */
[----:B------:R-:W-:Y:S01]  /*97a0*/  PRMT R49, R41, 0x5410, R49 ;  /* 0x0000541029317816 */ /* 0x000fe20000000031 */
[----:B------:R-:W-:Y:S01]  /*97b0*/  IMAD.U32 R41, R40, 0x10000, RZ ;  /* 0x0001000028297824 */ /* 0x000fe200078e00ff */
[----:B------:R-:W-:Y:S02]  /*97c0*/  SHF.R.U32.HI R42, RZ, 0x10, R25 ;  /* 0x00000010ff2a7819 */ /* 0x000fe40000011619 */
[----:B------:R-:W-:-:S02]  /*97d0*/  PRMT R44, R51, 0x5432, R44 ;  /* 0x00005432332c7816 */ /* 0x000fc4000000002c */
[----:B------:R-:W-:Y:S02]  /*97e0*/  PRMT R46, R39, 0x5432, R46 ;  /* 0x00005432272e7816 */ /* 0x000fe4000000002e */
[----:B------:R-:W-:Y:S02]  /*97f0*/  LOP3.LUT R45, R45, 0xffff0000, RZ, 0xc0, !PT ;  /* 0xffff00002d2d7812 */ /* 0x000fe400078ec0ff */
[----:B------:R-:W-:Y:S02]  /*9800*/  PRMT R42, R50, 0x5432, R42 ;  /* 0x00005432322a7816 */ /* 0x000fe4000000002a */
[----:B------:R-:W-:Y:S01]  /*9810*/  LOP3.LUT R40, R40, 0xffff0000, RZ, 0xc0, !PT ;  /* 0xffff000028287812 */ /* 0x000fe200078ec0ff */
        /* <DEDUP_REMOVED lines=12> */
[C---:B------:R-:W-:Y:S01]  /*98e0*/  FFMA.FTZ R51, R24.reuse, R41, -R51 ;  /* 0x0000002918337223 */ /* 0x040fe20000010833 */
[C---:B------:R-:W-:Y:S01]  /*98f0*/  FMUL.FTZ R41, R29.reuse, R45 ;  /* 0x0000002d1d297220 */ /* 0x040fe20000410000 */
[----:B------:R-:W-:Y:S01]  /*9900*/  FFMA.FTZ R35, R24, R47, R35 ;  /* 0x0000002f18237223 */ /* 0x000fe20000010023 */
[----:B------:R-:W-:Y:S02]  /*9910*/  IMAD.U32 R28, R46, 0x10000, RZ ;  /* 0x000100002e1c7824 */ /* 0x000fe400078e00ff */
[----:B------:R-:W-:Y:S01]  /*9920*/  FMUL.FTZ R29, R29, R40 ;  /* 0x000000281d1d7220 */ /* 0x000fe20000410000 */
[----:B------:R-:W-:-:S02]  /*9930*/  IMAD.U32 R24, R42, 0x10000, RZ ;  /* 0x000100002a187824 */ /* 0x000fc400078e00ff */
[----:B------:R-:W-:Y:S01]  /*9940*/  FFMA.FTZ R40, R12, R40, -R41 ;  /* 0x000000280c287223 */ /* 0x000fe20000010829 */
[----:B------:R-:W-:Y:S02]  /*9950*/  IMAD.U32 R25, R13, 0x10000, RZ ;  /* 0x000100000d197824 */ /* 0x000fe400078e00ff */
[----:B------:R-:W-:Y:S01]  /*9960*/  FMUL.FTZ R50, R30, R28 ;  /* 0x0000001c1e327220 */ /* 0x000fe20000410000 */
[----:B------:R-:W-:Y:S01]  /*9970*/  LOP3.LUT R46, R46, 0xffff0000, RZ, 0xc0, !PT ;  /* 0xffff00002e2e7812 */ /* 0x000fe200078ec0ff */
[-C--:B------:R-:W-:Y:S01]  /*9980*/  FMUL.FTZ R41, R30, R24.reuse ;  /* 0x000000181e297220 */ /* 0x080fe20000410000 */
[----:B------:R-:W-:Y:S01]  /*9990*/  LOP3.LUT R42, R42, 0xffff0000, RZ, 0xc0, !PT ;  /* 0xffff00002a2a7812 */ /* 0x000fe200078ec0ff */
[----:B------:R-:W-:Y:S01]  /*99a0*/  FFMA.FTZ R50, R25, R24, -R50 ;  /* 0x0000001819327223 */ /* 0x000fe20000010832 */
[----:B------:R-:W-:Y:S01]  /*99b0*/  LOP3.LUT R13, R13, 0xffff0000, RZ, 0xc0, !PT ;  /* 0xffff00000d0d7812 */ /* 0x000fe200078ec0ff */
[----:B------:R-:W-:Y:S01]  /*99c0*/  FFMA.FTZ R41, R25, R28, R41 ;  /* 0x0000001c19297223 */ /* 0x000fe20000010029 */
[----:B------:R-:W-:Y:S01]  /*99d0*/  FMUL.FTZ R24, R32, R46 ;  /* 0x0000002e20187220 */ /* 0x000fe20000410000 */
[----:B------:R-:W-:-:S02]  /*99e0*/  IMAD.U32 R25, R48, 0x10000, RZ ;  /* 0x0001000030197824 */ /* 0x000fc400078e00ff */
[----:B------:R-:W-:Y:S01]  /*99f0*/  FFMA.FTZ R30, R12, R45, R29 ;  /* 0x0000002d0c1e7223 */ /* 0x000fe2000001001d */
[-C--:B------:R-:W-:Y:S01]  /*9a00*/  FMUL.FTZ R32, R32, R42.reuse ;  /* 0x0000002a20207220 */ /* 0x080fe20000410000 */
[----:B------:R-:W-:Y:S02]  /*9a10*/  IMAD.U32 R26, R14, 0x10000, RZ ;  /* 0x000100000e1a7824 */ /* 0x000fe400078e00ff */
[----:B------:R-:W-:Y:S01]  /*9a20*/  FFMA.FTZ R29, R13, R42, -R24 ;  /* 0x0000002a0d1d7223 */ /* 0x000fe20000010818 */
[----:B------:R-:W-:Y:S02]  /*9a30*/  IMAD.U32 R12, R43, 0x10000, RZ ;  /* 0x000100002b0c7824 */ /* 0x000fe400078e00ff */
[----:B------:R-:W-:Y:S01]  /*9a40*/  FMUL.FTZ R45, R31, R25 ;  /* 0x000000191f2d7220 */ /* 0x000fe20000410000 */
[----:B------:R-:W-:Y:S02]  /*9a50*/  IMAD.U32 R28, R49, 0x10000, RZ ;  /* 0x00010000311c7824 */ /* 0x000fe400078e00ff */
[----:B------:R-:W-:Y:S01]  /*9a60*/  FFMA.FTZ R32, R13, R46, R32 ;  /* 0x0000002e0d207223 */ /* 0x000fe20000010020 */
[----:B------:R-:W-:-:S02]  /*9a70*/  IMAD.U32 R24, R44, 0x10000, RZ ;  /* 0x000100002c187824 */ /* 0x000fc400078e00ff */
[----:B------:R-:W-:Y:S01]  /*9a80*/  FMUL.FTZ R42, R31, R12 ;  /* 0x0000000c1f2a7220 */ /* 0x000fe20000410000 */
[----:B------:R-:W-:Y:S02]  /*9a90*/  IMAD.U32 R27, R15, 0x10000, RZ ;  /* 0x000100000f1b7824 */ /* 0x000fe400078e00ff */
[C---:B------:R-:W-:Y:S01]  /*9aa0*/  FMUL.FTZ R46, R39.reuse, R28 ;  /* 0x0000001c272e7220 */ /* 0x040fe20000410000 */
[----:B------:R-:W-:Y:S01]  /*9ab0*/  FFMA.FTZ R45, R26, R12, -R45 ;  /* 0x0000000c1a2d7223 */ /* 0x000fe2000001082d */
[-C--:B------:R-:W-:Y:S01]  /*9ac0*/  FMUL.FTZ R12, R39, R24.reuse ;  /* 0x00000018270c7220 */ /* 0x080fe20000410000 */
[----:B------:R-:W-:Y:S01]  /*9ad0*/  LOP3.LUT R48, R48, 0xffff0000, RZ, 0xc0, !PT ;  /* 0xffff000030307812 */ /* 0x000fe200078ec0ff */
[----:B------:R-:W-:Y:S01]  /*9ae0*/  FFMA.FTZ R46, R27, R24, -R46 ;  /* 0x000000181b2e7223 */ /* 0x000fe2000001082e */
        /* <DEDUP_REMOVED lines=8> */
[----:B------:R-:W-:Y:S01]  /*9b70*/  LOP3.LUT R15, R15, 0xffff0000, RZ, 0xc0, !PT ;  /* 0xffff00000f0f7812 */ /* 0x000fe200078ec0ff */
[----:B------:R-:W-:Y:S01]  /*9b80*/  FMUL.FTZ R34, R34, R44 ;  /* 0x0000002c22227220 */ /* 0x000fe20000410000 */
[----:B------:R-:W-:Y:S01]  /*9b90*/  FFMA.FTZ R26, R26, R25, R42 ;  /* 0x000000191a1a7223 */ /* 0x000fe2000001002a */
        /* <DEDUP_REMOVED lines=14> */
.L_x_8498:
[----:B------:R-:W-:Y:S05]  /*9c80*/  BSYNC B1 ;  /* 0x0000000000017941 */ /* 0x000fea0003800000 */
.L_x_8497:
        /* <DEDUP_REMOVED lines=16> */
[----:B------:R-:W-:Y:S01]  /*9d90*/  SHF.R.U32.HI R34, RZ, 0x10, R5 ;  /* 0x00000010ff227819 */ /* 0x000fe20000011605 */
[----:B------:R-:W-:Y:S01]  /*9da0*/  IMAD.IADD R3, R12, 0x1, R3 ;  /* 0x000000010c037824 */ /* 0x000fe200078e0203 */
[----:B------:R-:W-:Y:S01]  /*9db0*/  PRMT R28, R55, 0x5432, R28 ;  /* 0x00005432371c7816 */ /* 0x000fe2000000001c */
[----:B0-----:R-:W-:Y:S01]  /*9dc0*/  IMAD.U32 R33, R32, 0x10000, RZ ;  /* 0x0001000020217824 */ /* 0x001fe200078e00ff */
[--C-:B------:R-:W-:Y:S01]  /*9dd0*/  SHF.R.U64 R30, R10, 0x10, R11.reuse ;  /* 0x000000100a1e7819 */ /* 0x100fe2000000120b */
[----:B------:R-:W-:Y:S01]  /*9de0*/  IMAD R3, R3, 0x2, R2 ;  /* 0x0000000203037824 */ /* 0x000fe200078e0202 */
[----:B------:R-:W-:-:S02]  /*9df0*/  SHF.R.U32.HI R31, RZ, 0x10, R11 ;  /* 0x00000010ff1f7819 */ /* 0x000fc4000001160b */
[----:B------:R-:W-:Y:S02]  /*9e00*/  SHF.R.U64 R35, R6, 0x10, R7 ;  /* 0x0000001006237819 */ /* 0x000fe40000001207 */
[----:B------:R-:W0:Y:S01]  /*9e10*/  LDS.128 R24, [R3+0x20400] ;  /* 0x0204000003187984 */ /* 0x000e220000000c00 */
[----:B------:R-:W-:Y:S02]  /*9e20*/  SHF.R.U32.HI R29, RZ, 0x10, R9 ;  /* 0x00000010ff1d7819 */ /* 0x000fe40000011609 */
[----:B------:R-:W-:Y:S02]  /*9e30*/  SHF.R.U32.HI R36, RZ, 0x10, R7 ;  /* 0x00000010ff247819 */ /* 0x000fe40000011607 */
[----:B------:R-:W-:Y:S02]  /*9e40*/  PRMT R34, R53, 0x5432, R34 ;  /* 0x0000543235227816 */ /* 0x000fe40000000022 */
[C---:B------:R-:W-:Y:S02]  /*9e50*/  PRMT R30, R21.reuse, 0x5432, R30 ;  /* 0x00005432151e7816 */ /* 0x040fe4000000001e */
[----:B------:R-:W-:-:S02]  /*9e60*/  PRMT R31, R21, 0x5410, R31 ;  /* 0x00005410151f7816 */ /* 0x000fc4000000001f */
[----:B------:R-:W-:Y:S02]  /*9e70*/  PRMT R29, R53, 0x5410, R29 ;  /* 0x00005410351d7816 */ /* 0x000fe4000000001d */
[----:B------:R-:W-:Y:S02]  /*9e80*/  PRMT R36, R54, 0x5432, R36 ;  /* 0x0000543236247816 */ /* 0x000fe40000000024 */
[----:B------:R-:W-:Y:S02]  /*9e90*/  LOP3.LUT R32, R32, 0xffff0000, RZ, 0xc0, !PT ;  /* 0xffff000020207812 */ /* 0x000fe400078ec0ff */
[----:B------:R-:W-:Y:S01]  /*9ea0*/  PRMT R35, R52, 0x5410, R35 ;  /* 0x0000541034237816 */ /* 0x000fe20000000023 */
[----:B------:R-:W-:Y:S02]  /*9eb0*/  IMAD.U32 R38, R36, 0x10000, RZ ;  /* 0x0001000024267824 */ /* 0x000fe400078e00ff */
[C---:B0-----:R-:W-:Y:S01]  /*9ec0*/  IMAD.U32 R10, R24.reuse, 0x10000, RZ ;  /* 0x00010000180a7824 */ /* 0x041fe200078e00ff */
[----:B------:R-:W-:Y:S01]  /*9ed0*/  LOP3.LUT R11, R24, 0xffff0000, RZ, 0xc0, !PT ;  /* 0xffff0000180b7812 */ /* 0x000fe200078ec0ff */
[----:B------:R-:W-:Y:S01]  /*9ee0*/  IMAD.U32 R21, R27, 0x10000, RZ ;  /* 0x000100001b157824 */ /* 0x000fe200078e00ff */
[----:B------:R-:W-:Y:S01]  /*9ef0*/  LOP3.LUT R24, R25, 0xffff0000, RZ, 0xc0, !PT ;  /* 0xffff000019187812 */ /* 0x000fe200078ec0ff */
[----:B------:R-:W-:Y:S01]  /*9f00*/  FMUL.FTZ R37, R10, R33 ;  /* 0x000000210a257220 */ /* 0x000fe20000410000 */
[----:B------:R-:W-:Y:S01]  /*9f10*/  LOP3.LUT R20, R26, 0xffff0000, RZ, 0xc0, !PT ;  /* 0xffff00001a147812 */ /* 0x000fe200078ec0ff */
[----:B--2---:R-:W0:Y:S02]  /*9f20*/  LDS.128 R12, [R40+0x20400] ;  /* 0x02040000280c7984 */ /* 0x004e240000000c00 */
        /* <DEDUP_REMOVED lines=8> */
[C---:B------:R-:W-:Y:S01]  /*9fb0*/  IMAD.U32 R25, R28.reuse, 0x10000, RZ ;  /* 0x000100001c197824 */ /* 0x040fe200078e00ff */
[----:B------:R-:W-:Y:S01]  /*9fc0*/  LOP3.LUT R28, R28, 0xffff0000, RZ, 0xc0, !PT ;  /* 0xffff00001c1c7812 */ /* 0x000fe200078ec0ff */
[----:B------:R-:W-:-:S02]  /*9fd0*/  IMAD.U32 R9, R15, 0x10000, RZ ;  /* 0x000100000f097824 */ /* 0x000fc400078e00ff */
[----:B------:R-:W-:Y:S01]  /*9fe0*/  IMAD.U32 R15, R26, 0x10000, RZ ;  /* 0x000100001a0f7824 */ /* 0x000fe200078e00ff */
[----:B------:R-:W-:Y:S01]  /*9ff0*/  LOP3.LUT R26, R27, 0xffff0000, RZ, 0xc0, !PT ;  /* 0xffff00001b1a7812 */ /* 0x000fe200078ec0ff */
[----:B------:R-:W-:Y:S02]  /*a000*/  IMAD.U32 R27, R34, 0x10000, RZ ;  /* 0x00010000221b7824 */ /* 0x000fe400078e00ff */
[-C--:B------:R-:W-:Y:S01]  /*a010*/  FMUL.FTZ R39, R10, R25.reuse ;  /* 0x000000190a277220 */ /* 0x080fe20000410000 */
[C---:B------:R-:W-:Y:S01]  /*a020*/  FFMA.FTZ R37, R4.reuse, R25, -R37 ;  /* 0x0000001904257223 */ /* 0x040fe20000010825 */
[----:B------:R-:W-:Y:S02]  /*a030*/  IMAD.U32 R10, R29, 0x10000, RZ ;  /* 0x000100001d0a7824 */ /* 0x000fe400078e00ff */
[----:B------:R-:W-:Y:S01]  /*a040*/  FMUL.FTZ R25, R13, R27 ;  /* 0x0000001b0d197220 */ /* 0x000fe20000410000 */
[----:B------:R-:W-:Y:S01]  /*a050*/  FFMA.FTZ R39, R4, R33, R39 ;  /* 0x0000002104277223 */ /* 0x000fe20000010027 */
[----:B------:R-:W-:-:S02]  /*a060*/  IMAD.U32 R4, R31, 0x10000, RZ ;  /* 0x000100001f047824 */ /* 0x000fc400078e00ff */
[-C--:B------:R-:W-:Y:S01]  /*a070*/  FMUL.FTZ R13, R13, R10.reuse ;  /* 0x0000000a0d0d7220 */ /* 0x080fe20000410000 */
[C---:B------:R-:W-:Y:S01]  /*a080*/  FFMA.FTZ R25, R6.reuse, R10, -R25 ;  /* 0x0000000a06197223 */ /* 0x040fe20000010819 */
[C---:B------:R-:W-:Y:S01]  /*a090*/  FMUL.FTZ R10, R21.reuse, R38 ;  /* 0x00000026150a7220 */ /* 0x040fe20000410000 */
[-C--:B------:R-:W-:Y:S01]  /*a0a0*/  FMUL.FTZ R33, R21, R4.reuse ;  /* 0x0000000415217220 */ /* 0x080fe20000410000 */
[----:B------:R-:W-:Y:S01]  /*a0b0*/  LOP3.LUT R29, R29, 0xffff0000, RZ, 0xc0, !PT ;  /* 0xffff00001d1d7812 */ /* 0x000fe200078ec0ff */
[----:B------:R-:W-:Y:S01]  /*a0c0*/  FFMA.FTZ R13, R6, R27, R13 ;  /* 0x0000001b060d7223 */ /* 0x000fe2000001000d */
[C---:B------:R-:W-:Y:S01]  /*a0d0*/  FFMA.FTZ R21, R9.reuse, R4, -R10 ;  /* 0x0000000409157223 */ /* 0x040fe2000001080a */
[----:B------:R-:W-:Y:S01]  /*a0e0*/  FFMA.FTZ R33, R9, R38, R33 ;  /* 0x0000002609217223 */ /* 0x000fe20000010021 */
[----:B------:R-:W-:Y:S01]  /*a0f0*/  LOP3.LUT R9, R34, 0xffff0000, RZ, 0xc0, !PT ;  /* 0xffff000022097812 */ /* 0x000fe200078ec0ff */
[C---:B------:R-:W-:Y:S01]  /*a100*/  FMUL.FTZ R4, R11.reuse, R32 ;  /* 0x000000200b047220 */ /* 0x040fe20000410000 */
[----:B------:R-:W-:Y:S01]  /*a110*/  FMUL.FTZ R10, R11, R28 ;  /* 0x0000001c0b0a7220 */ /* 0x000fe20000410000 */
[----:B------:R-:W-:Y:S01]  /*a120*/  FMUL.FTZ R34, R24, R29 ;  /* 0x0000001d18227220 */ /* 0x000fe20000410000 */
[----:B------:R-:W-:-:S02]  /*a130*/  IMAD.U32 R6, R35, 0x10000, RZ ;  /* 0x0001000023067824 */ /* 0x000fc400078e00ff */
[C---:B------:R-:W-:Y:S01]  /*a140*/  FFMA.FTZ R28, R5.reuse, R28, -R4 ;  /* 0x0000001c051c7223 */ /* 0x040fe20000010804 */
[-C--:B------:R-:W-:Y:S01]  /*a150*/  FMUL.FTZ R11, R24, R9.reuse ;  /* 0x00000009180b7220 */ /* 0x080fe20000410000 */
[----:B------:R-:W-:Y:S02]  /*a160*/  IMAD.U32 R4, R30, 0x10000, RZ ;  /* 0x000100001e047824 */ /* 0x000fe400078e00ff */
[----:B------:R-:W-:Y:S01]  /*a170*/  FFMA.FTZ R10, R5, R32, R10 ;  /* 0x00000020050a7223 */ /* 0x000fe2000001000a */
[C---:B------:R-:W-:Y:S01]  /*a180*/  FFMA.FTZ R34, R12.reuse, R9, R34 ;  /* 0x000000090c227223 */ /* 0x040fe20000010022 */
[----:B------:R-:W-:Y:S01]  /*a190*/  FFMA.FTZ R24, R12, R29, -R11 ;  /* 0x0000001d0c187223 */ /* 0x000fe2000001080b */
[C---:B------:R-:W-:Y:S01]  /*a1a0*/  FMUL.FTZ R32, R15.reuse, R6 ;  /* 0x000000060f207220 */ /* 0x040fe20000410000 */
[-C--:B------:R-:W-:Y:S01]  /*a1b0*/  FMUL.FTZ R12, R15, R4.reuse ;  /* 0x000000040f0c7220 */ /* 0x080fe20000410000 */
[----:B------:R-:W-:Y:S02]  /*a1c0*/  LOP3.LUT R35, R35, 0xffff0000, RZ, 0xc0, !PT ;  /* 0xffff000023237812 */ /* 0x000fe400078ec0ff */
[----:B------:R-:W-:Y:S01]  /*a1d0*/  LOP3.LUT R5, R30, 0xffff0000, RZ, 0xc0, !PT ;  /* 0xffff00001e057812 */ /* 0x000fe200078ec0ff */
[C---:B------:R-:W-:Y:S01]  /*a1e0*/  FFMA.FTZ R32, R7.reuse, R4, -R32 ;  /* 0x0000000407207223 */ /* 0x040fe20000010820 */
        /* <DEDUP_REMOVED lines=21> */
.L_x_8486:
[----:B------:R-:W-:Y:S05]  /*a340*/  BSYNC B0 ;  /* 0x0000000000007941 */ /* 0x000fea0003800000 */
.L_x_8472:
        /* <DEDUP_REMOVED lines=8> */
.L_x_8469:
[----:B0123--:R-:W-:-:S05]  /*a3d0*/  IMAD.U32 R3, RZ, RZ, UR37 ;  /* 0x00000025ff037e24 */ /* 0x00ffca000f8e00ff */
[----:B------:R-:W-:-:S13]  /*a3e0*/  ISETP.NE.AND P0, PT, R3, 0x3, PT ;  /* 0x000000030300780c */ /* 0x000fda0003f05270 */
[----:B------:R-:W-:Y:S05]  /*a3f0*/  @!P0 BRA `(.L_x_8499) ;  /* 0x0000000000048947 */ /* 0x000fea0003800000 */
[----:B------:R-:W-:Y:S01]  /*a400*/  BPT.TRAP 0x1 ;  /* 0x000000040000795c */ /* 0x000fe20000300000 */
.L_x_8499:
[----:B------:R-:W-:Y:S01]  /*a410*/  IMAD R169, R18, 0x8, R2 ;  /* 0x0000000812a97824 */ /* 0x000fe200078e0202 */
[----:B------:R-:W-:-:S04]  /*a420*/  SHF.L.U32 R20, R19, 0x1f, RZ ;  /* 0x0000001f13147819 */ /* 0x000fc800000006ff */
[----:B------:R0:W1:Y:S01]  /*a430*/  SYNCS.PHASECHK.TRANS64.TRYWAIT P1, [R169+URZ+0x38830], R20 ;  /* 0x03883014a90075a7 */ /* 0x000062000802017f */
[----:B------:R-:W-:Y:S05]  /*a440*/  @!P0 BRA `(.L_x_8500) ;  /* 0x0000000000048947 */ /* 0x000fea0003800000 */
[----:B------:R-:W-:Y:S01]  /*a450*/  BPT.TRAP 0x1 ;  /* 0x000000040000795c */ /* 0x000fe20000300000 */
.L_x_8500:
        /* <DEDUP_REMOVED lines=10> */
.L_x_8501:
        /* <DEDUP_REMOVED lines=13> */
[----:B------:R-:W-:Y:S01]  /*a5d0*/  SHF.L.U32 R3, R0, 0x1f, RZ ;  /* 0x0000001f00037819 */ /* 0x000fe200000006ff */
[----:B------:R-:W-:Y:S01]  /*a5e0*/  IMAD.MOV.U32 R9, RZ, RZ, 0x40000040 ;  /* 0x40000040ff097424 */ /* 0x000fe200078e00ff */
[----:B------:R-:W-:Y:S01]  /*a5f0*/  BSSY B0, `(.L_x_8503) ;  /* 0x0000022000007945 */ /* 0x000fe20003800000 */
[----:B------:R-:W-:-:S02]  /*a600*/  VIADD R10, R4, 0x4 ;  /* 0x00000004040a7836 */ /* 0x000fc40000000000 */
[----:B------:R-:W-:Y:S02]  /*a610*/  IMAD.MOV.U32 R11, RZ, RZ, 0x40000040 ;  /* 0x40000040ff0b7424 */ /* 0x000fe400078e00ff */
[----:B------:R-:W-:-:S04]  /*a620*/  IMAD.MOV.U32 R7, RZ, RZ, 0x40000040 ;  /* 0x40000040ff077424 */ /* 0x000fc800078e00ff */
[----:B------:R-:W-:Y:S01]  /*a630*/  HGMMA.64x64x16.F32.BF16 R24, gdesc[UR4], RZ, !UPT, gsb0 ;  /* 0x00e00000041879f0 */ /* 0x000fe2000c0018ff */
[----:B------:R-:W-:Y:S02]  /*a640*/  R2UR UR4, R12 ;  /* 0x000000000c0472ca */ /* 0x000fe400000e0000 */
[----:B------:R-:W-:Y:S02]  /*a650*/  R2UR UR5, R13 ;  /* 0x000000000d0572ca */ /* 0x000fe400000e0000 */
[----:B------:R-:W-:Y:S01]  /*a660*/  R2UR UR6, R8 ;  /* 0x00000000080672ca */ /* 0x000fe200000e0000 */
[C---:B------:R-:W-:Y:S01]  /*a670*/  VIADD R8, R6.reuse, 0x4 ;  /* 0x0000000406087836 */ /* 0x040fe20000000000 */
[----:B------:R-:W-:Y:S01]  /*a680*/  R2UR UR7, R9 ;  /* 0x00000000090772ca */ /* 0x000fe200000e0000 */
[----:B------:R-:W-:Y:S02]  /*a690*/  IMAD.MOV.U32 R9, RZ, RZ, 0x40000040 ;  /* 0x40000040ff097424 */ /* 0x000fe400078e00ff */
[----:B------:R-:W-:Y:S01]  /*a6a0*/  VIADD R6, R6, 0x6 ;  /* 0x0000000606067836 */ /* 0x000fe20000000000 */
[----:B------:R-:W-:-:S02]  /*a6b0*/  WARPGROUP.DEPBAR.LE gsb0, 0x0 ;  /* 0x00008000000079c5 */ /* 0x000fc40000010000 */
        /* <DEDUP_REMOVED lines=19> */
[----:B------:R-:W2:Y:S02]  /*a7f0*/  SYNCS.PHASECHK.TRANS64.TRYWAIT P1, [R2+URZ+0x38810], R3 ;  /* 0x03881003020075a7 */ /* 0x000ea4000802017f */
[----:B--2---:R-:W-:Y:S05]  /*a800*/  @!P1 BRA `(.L_x_8504) ;  /* 0x000001a000809947 */ /* 0x004fea0003800000 */
.L_x_8777:
[----:B------:R-:W-:Y:S05]  /*a810*/  BSYNC B0 ;  /* 0x0000000000007941 */ /* 0x000fea0003800000 */
.L_x_8503:
[----:B------:R-:W-:Y:S05]  /*a820*/  @!P0 BRA `(.L_x_8505) ;  /* 0x0000000000048947 */ /* 0x000fea0003800000 */
[----:B------:R-:W-:Y:S01]  /*a830*/  BPT.TRAP 0x1 ;  /* 0x000000040000795c */ /* 0x000fe20000300000 */
.L_x_8505:
[----:B------:R3:W4:Y:S01]  /*a840*/  SYNCS.PHASECHK.TRANS64.TRYWAIT P2, [R169+URZ+0x38850], R20 ;  /* 0x03885014a90075a7 */ /* 0x000722000804017f */
[----:B------:R-:W-:Y:S05]  /*a850*/  @!P0 BRA `(.L_x_8506) ;  /* 0x0000000000048947 */ /* 0x000fea0003800000 */
[----:B------:R-:W-:Y:S01]  /*a860*/  BPT.TRAP 0x1 ;  /* 0x000000040000795c */ /* 0x000fe20000300000 */
.L_x_8506:
[----:B--2---:R-:W2:Y:S01]  /*a870*/  S2R R3, SR_TID.X ;  /* 0x0000000000037919 */ /* 0x004ea20000002100 */
[----:B------:R-:W-:Y:S01]  /*a880*/  VIADD R0, R2, 0x400 ;  /* 0x0000040002007836 */ /* 0x000fe20000000000 */
[----:B------:R-:W-:Y:S04]  /*a890*/  BSSY B0, `(.L_x_8507) ;  /* 0x0000008000007945 */ /* 0x000fe80003800000 */
[----:B------:R-:W-:-:S04]  /*a8a0*/  SHF.R.U32.HI R0, RZ, 0x4, R0 ;  /* 0x00000004ff007819 */ /* 0x000fc80000011600 */
[----:B------:R-:W-:Y:S02]  /*a8b0*/  LOP3.LUT R0, R0, 0x3fff, RZ, 0xc0, !PT ;  /* 0x00003fff00007812 */ /* 0x000fe400078ec0ff */
[----:B--2---:R-:W-:-:S04]  /*a8c0*/  LOP3.LUT R3, R3, 0x7f, RZ, 0xc0, !PT ;  /* 0x0000007f03037812 */ /* 0x004fc800078ec0ff */
[----:B------:R-:W-:Y:S01]  /*a8d0*/  ISETP.NE.AND P1, PT, R3, RZ, PT ;  /* 0x000000ff0300720c */ /* 0x000fe20003f25270 */
[----:B----4-:R-:W-:-:S12]  /*a8e0*/  @P2 BRA `(.L_x_8508) ;  /* 0x0000000000082947 */ /* 0x010fd80003800000 */
[----:B------:R-:W2:Y:S02]  /*a8f0*/  SYNCS.PHASECHK.TRANS64.TRYWAIT P2, [R169+URZ+0x38850], R20 ;  /* 0x03885014a90075a7 */ /* 0x000ea4000804017f */
[----:B--2---:R-:W-:Y:S05]  /*a900*/  @!P2 BRA `(.L_x_8509) ;  /* 0x000001a00054a947 */ /* 0x004fea0003800000 */
.L_x_8508:
[----:B------:R-:W-:Y:S05]  /*a910*/  BSYNC B0 ;  /* 0x0000000000007941 */ /* 0x000fea0003800000 */
.L_x_8507:
[----:B------:R-:W-:Y:S05]  /*a920*/  WARPSYNC.ALL ;  /* 0x0000000000007948 */ /* 0x000fea0003800000 */
[----:B------:R-:W-:Y:S01]  /*a930*/  LOP3.LUT R15, R0, 0x10000, RZ, 0xfc, !PT ;  /* 0x00010000000f7812 */ /* 0x000fe200078efcff */
[----:B------:R-:W-:Y:S01]  /*a940*/  VIADD R0, R2, 0x26400 ;  /* 0x0002640002007836 */ /* 0x000fe20000000000 */
[----:B------:R-:W-:-:S03]  /*a950*/  WARPGROUP.ARRIVE ;  /* 0x00000000000079c5 */ /* 0x000fc60000000000 */
[----:B0123--:R-:W-:-:S03]  /*a960*/  IMAD R20, R18, 0x1000, R15 ;  /* 0x0000100012147824 */ /* 0x00ffc600078e020f */
[----:B------:R-:W0:Y:S01]  /*a970*/  S2R R3, SR_TID.X ;  /* 0x0000000000037919 */ /* 0x000e220000002100 */
        /* <DEDUP_REMOVED lines=14> */
[C---:B------:R-:W-:Y:S01]  /*aa60*/  VIADD R58, R6.reuse, 0x2 ;  /* 0x00000002063a7836 */ /* 0x040fe20000000000 */
[----:B------:R-:W-:Y:S01]  /*aa70*/  ULDC UR39, c[0x0][0xa80] ;  /* 0x0002a00000277ab9 */ /* 0x000fe20000000800 */
[----:B------:R-:W-:Y:S01]  /*aa80*/  VIADD R60, R6, 0x800 ;  /* 0x00000800063c7836 */ /* 0x000fe20000000000 */
[----:B------:R-:W-:Y:S01]  /*aa90*/  ULDC UR40, c[0x0][0xa80] ;  /* 0x0002a00000287ab9 */ /* 0x000fe20000000800 */
[----:B------:R-:W-:Y:S01]  /*aaa0*/  IMAD.MOV.U32 R172, RZ, RZ, R194 ;  /* 0x000000ffffac7224 */ /* 0x000fe200078e00c2 */
[----:B------:R-:W-:Y:S01]  /*aab0*/  BSSY B0, `(.L_x_8510) ;  /* 0x000061e000007945 */ /* 0x000fe20003800000 */
[----:B------:R-:W-:-:S02]  /*aac0*/  IMAD R170, R18, 0x1000, R190 ;  /* 0x0000100012aa7824 */ /* 0x000fc400078e02be */
[----:B------:R-:W-:-:S04]  /*aad0*/  IMAD.MOV.U32 R171, RZ, RZ, 0x40000040 ;  /* 0x40000040ffab7424 */ /* 0x000fc800078e00ff */
        /* <DEDUP_REMOVED lines=10> */
[----:B------:R-:W0:Y:S02]  /*ab80*/  SHFL.IDX PT, R0, R3, RZ, 0x1f ;  /* 0x00001fff03007589 */ /* 0x000e2400000e0000 */
[----:B0-----:R-:W-:-:S04]  /*ab90*/  ISETP.GT.AND P2, PT, R0, 0x7f, PT ;  /* 0x0000007f0000780c */ /* 0x001fc80003f44270 */
        /* <DEDUP_REMOVED lines=341> */
[----:B------:R-:W-:Y:S02]  /*c0f0*/  R2UR UR6, R56 ;  /* 0x00000000380672ca */ /* 0x000fe400000e0000 */
[----:B------:R-:W-:Y:S01]  /*c100*/  R2UR UR7, R57 ;  /* 0x00000000390772ca */ /* 0x000fe200000e0000 */
[----:B------:R-:W-:Y:S01]  /*c110*/  IMAD.MOV.U32 R57, RZ, RZ, 0x40000040 ;  /* 0x40000040ff397424 */ /* 0x000fe200078e00ff */
[----:B------:R-:W-:Y:S01]  /*c120*/  R2UR UR4, R58 ;  /* 0x000000003a0472ca */ /* 0x000fe200000e0000 */
[----:B------:R-:W-:Y:S01]  /*c130*/  IMAD.MOV.U32 R58, RZ, RZ, 0x40 ;  /* 0x00000040ff3a7424 */ /* 0x000fe200078e00ff */
[----:B------:R-:W-:Y:S02]  /*c140*/  R2UR UR5, R59 ;  /* 0x000000003b0572ca */ /* 0x000fe400000e0000 */
[----:B------:R-:W0:Y:S02]  /*c150*/  LDC R59, c[0x0][0x448] ;  /* 0x00011200ff3b7b82 */ /* 0x000e240000000800 */
[----:B------:R-:W-:-:S04]  /*c160*/  SEL R0, R58, 0x3e, P2 ;  /* 0x0000003e3a007807 */ /* 0x000fc80001000000 */
[----:B------:R-:W-:Y:S01]  /*c170*/  LOP3.LUT R21, R0, 0x6, RZ, 0xc0, !PT ;  /* 0x0000000600157812 */ /* 0x000fe200078ec0ff */
[----:B------:R-:W-:-:S03]  /*c180*/  IMAD.IADD R0, R216, 0x1, R194 ;  /* 0x00000001d8007824 */ /* 0x000fc600078e02c2 */
[CC--:B------:R-:W-:Y:S02]  /*c190*/  IADD3 R56, R21.reuse, R3.reuse, R6 ;  /* 0x0000000315387210 */ /* 0x0c0fe40007ffe006 */
[----:B------:R-:W-:Y:S01]  /*c1a0*/  IADD3 R20, R21, R3, R20 ;  /* 0x0000000315147210 */ /* 0x000fe20007ffe014 */
[----:B------:R-:W-:Y:S01]  /*c1b0*/  IMAD.MOV.U32 R21, RZ, RZ, 0x40000040 ;  /* 0x40000040ff157424 */ /* 0x000fe200078e00ff */
[----:B0-----:R-:W-:-:S13]  /*c1c0*/  ISETP.NE.AND P2, PT, R59, 0x1, PT ;  /* 0x000000013b00780c */ /* 0x001fda0003f45270 */
[----:B------:R-:W0:Y:S02]  /*c1d0*/  @P2 LDC R3, c[0x0][0x44c] ;  /* 0x00011300ff032b82 */ /* 0x000e240000000800 */
[----:B0-----:R-:W-:Y:S01]  /*c1e0*/  @P2 IMAD.HI.U32 R3, R0, R3, RZ ;  /* 0x0000000300032227 */ /* 0x001fe200078e00ff */
[----:B------:R-:W-:Y:S02]  /*c1f0*/  WARPGROUP.DEPBAR.LE gsb0, 0x0 ;  /* 0x00008000000079c5 */ /* 0x000fe40000010000 */
[----:B------:R-:W-:-:S06]  /*c200*/  WARPGROUP.ARRIVE ;  /* 0x00000000000079c5 */ /* 0x000fcc0000000000 */
[----:B------:R-:W-:Y:S01]  /*c210*/  HGMMA.64x64x16.F32.BF16 R24, gdesc[UR4], R24, gsb0 ;  /* 0x00e00000041879f0 */ /* 0x000fe20008001818 */
[----:B------:R-:W-:Y:S02]  /*c220*/  R2UR UR4, R56 ;  /* 0x00000000380472ca */ /* 0x000fe400000e0000 */
[----:B------:R-:W-:Y:S02]  /*c230*/  R2UR UR5, R57 ;  /* 0x00000000390572ca */ /* 0x000fe400000e0000 */
[----:B------:R-:W-:Y:S02]  /*c240*/  R2UR UR6, R20 ;  /* 0x00000000140672ca */ /* 0x000fe400000e0000 */
[----:B------:R-:W-:Y:S01]  /*c250*/  R2UR UR7, R21 ;  /* 0x00000000150772ca */ /* 0x000fe200000e0000 */
[----:B------:R-:W0:Y:S02]  /*c260*/  @P2 LDC R20, c[0x0][0x450] ;  /* 0x00011400ff142b82 */ /* 0x000e240000000800 */
[----:B0-----:R-:W-:Y:S01]  /*c270*/  @P2 SHF.R.U32.HI R0, RZ, R20, R3 ;  /* 0x00000014ff002219 */ /* 0x001fe20000011603 */
[----:B------:R-:W-:-:S02]  /*c280*/  IMAD R20, R201, -0x40, R58 ;  /* 0xffffffc0c9147824 */ /* 0x000fc400078e023a */
        /* <DEDUP_REMOVED lines=9> */
[----:B------:R-:W-:Y:S01]  /*c320*/  ISETP.GT.AND P5, PT, R21, 0x8, PT ;  /* 0x000000081500780c */ /* 0x000fe20003fa4270 */
[----:B------:R-:W-:Y:S02]  /*c330*/  WARPGROUP.DEPBAR.LE gsb0, 0x0 ;  /* 0x00008000000079c5 */ /* 0x000fe40000010000 */
[----:B------:R-:W-:-:S06]  /*c340*/  WARPGROUP.ARRIVE ;  /* 0x00000000000079c5 */ /* 0x000fcc0000000000 */
[----:B------:R-:W-:Y:S01]  /*c350*/  HGMMA.64x64x16.F32.BF16 R24, gdesc[UR4], R24, gsb0 ;  /* 0x00e00000041879f0 */ /* 0x000fe20008001818 */
[----:B------:R-:W-:Y:S01]  /*c360*/  ULDC UR4, c[0x0][0xa80] ;  /* 0x0002a00000047ab9 */ /* 0x000fe20000000800 */
[----:B------:R-:W-:Y:S02]  /*c370*/  R2UR UR6, R170 ;  /* 0x00000000aa0672ca */ /* 0x000fe400000e0000 */
[----:B------:R-:W-:Y:S01]  /*c380*/  R2UR UR7, R171 ;  /* 0x00000000ab0772ca */ /* 0x000fe200000e0000 */
[----:B------:R-:W-:Y:S01]  /*c390*/  IMAD.MOV.U32 R171, RZ, RZ, 0x40000040 ;  /* 0x40000040ffab7424 */ /* 0x000fe200078e00ff */
[----:B------:R-:W-:Y:S02]  /*c3a0*/  WARPGROUP.DEPBAR.LE gsb0, 0x0 ;  /* 0x00008000000079c5 */ /* 0x000fe40000010000 */
[----:B------:R-:W-:Y:S02]  /*c3b0*/  FSEL R64, R24, -INF , P3 ;  /* 0xff80000018407808 */ /* 0x000fe40001800000 */
[----:B------:R-:W-:-:S02]  /*c3c0*/  FSEL R25, R25, -INF , P4 ;  /* 0xff80000019197808 */ /* 0x000fc40002000000 */
[C---:B------:R-:W-:Y:S02]  /*c3d0*/  ISETP.GT.AND P3, PT, R21.reuse, 0x9, PT ;  /* 0x000000091500780c */ /* 0x040fe40003f64270 */
[----:B------:R-:W-:Y:S02]  /*c3e0*/  FSEL R66, R28, -INF , P5 ;  /* 0xff8000001c427808 */ /* 0x000fe40002800000 */
[----:B------:R-:W-:Y:S02]  /*c3f0*/  FMNMX.FTZ R57, R64, R25, !PT ;  /* 0x0000001940397209 */ /* 0x000fe40007810000 */
[----:B------:R-:W-:Y:S02]  /*c400*/  ISETP.GT.AND P4, PT, R21, 0x10, PT ;  /* 0x000000101500780c */ /* 0x000fe40003f84270 */
[----:B------:R-:W-:Y:S02]  /*c410*/  FSEL R68, R29, -INF , P3 ;  /* 0xff8000001d447808 */ /* 0x000fe40001800000 */
[----:B------:R-:W-:-:S02]  /*c420*/  FMNMX.FTZ R57, R66, R57, !PT ;  /* 0x0000003942397209 */ /* 0x000fc40007810000 */
        /* <DEDUP_REMOVED lines=35> */
[----:B-1----:R-:W-:-:S02]  /*c660*/  VIADDMNMX R21, R0, R62, R3, PT ;  /* 0x0000003e00157246 */ /* 0x002fc40003800103 */
[----:B------:R-:W-:Y:S02]  /*c670*/  FMNMX.FTZ R57, R60, R57, !PT ;  /* 0x000000393c397209 */ /* 0x000fe40007810000 */
[C---:B------:R-:W-:Y:S02]  /*c680*/  ISETP.GT.AND P3, PT, R21.reuse, RZ, PT ;  /* 0x000000ff1500720c */ /* 0x040fe40003f64270 */
[C---:B------:R-:W-:Y:S01]  /*c690*/  ISETP.GT.AND P4, PT, R21.reuse, 0x1, PT ;  /* 0x000000011500780c */ /* 0x040fe20003f84270 */
[----:B------:R-:W0:Y:S01]  /*c6a0*/  SHFL.BFLY PT, R70, R57, 0x2, 0x1f ;  /* 0x0c401f0039467f89 */ /* 0x000e2200000e0000 */
[----:B------:R-:W-:Y:S02]  /*c6b0*/  ISETP.GT.AND P5, PT, R21, 0x8, PT ;  /* 0x000000081500780c */ /* 0x000fe40003fa4270 */
[----:B------:R-:W-:Y:S02]  /*c6c0*/  FSEL R41, R27, -INF , P4 ;  /* 0xff8000001b297808 */ /* 0x000fe40002000000 */
[----:B------:R-:W-:-:S02]  /*c6d0*/  FSEL R72, R30, -INF , P5 ;  /* 0xff8000001e487808 */ /* 0x000fc40002800000 */
[C---:B------:R-:W-:Y:S02]  /*c6e0*/  ISETP.GT.AND P4, PT, R21.reuse, 0x10, PT ;  /* 0x000000101500780c */ /* 0x040fe40003f84270 */
[C---:B------:R-:W-:Y:S02]  /*c6f0*/  ISETP.GT.AND P5, PT, R21.reuse, 0x21, PT ;  /* 0x000000211500780c */ /* 0x040fe40003fa4270 */
[----:B------:R-:W-:Y:S02]  /*c700*/  FSEL R34, R34, -INF , P4 ;  /* 0xff80000022227808 */ /* 0x000fe40002000000 */
[----:B------:R-:W-:-:S04]  /*c710*/  ISETP.GT.AND P4, PT, R21, 0x18, PT ;  /* 0x000000181500780c */ /* 0x000fc80003f84270 */
[----:B------:R-:W-:Y:S02]  /*c720*/  FSEL R74, R38, -INF , P4 ;  /* 0xff800000264a7808 */ /* 0x000fe40002000000 */
[----:B------:R-:W-:Y:S02]  /*c730*/  ISETP.GT.AND P4, PT, R21, 0x20, PT ;  /* 0x000000201500780c */ /* 0x000fe40003f84270 */
[----:B------:R-:W-:Y:S02]  /*c740*/  FSEL R38, R43, -INF , P5 ;  /* 0xff8000002b267808 */ /* 0x000fe40002800000 */
[----:B------:R-:W1:Y:S01]  /*c750*/  @P2 LDC R43, c[0x0][0x44c] ;  /* 0x00011300ff2b2b82 */ /* 0x000e620000000800 */
[----:B0-----:R-:W-:Y:S02]  /*c760*/  FMNMX.FTZ R29, R57, R70, !PT ;  /* 0x00000046391d7209 */ /* 0x001fe40007810000 */
[----:B------:R-:W-:Y:S02]  /*c770*/  FSEL R70, R26, -INF , P3 ;  /* 0xff8000001a467808 */ /* 0x000fe40001800000 */
        /* <DEDUP_REMOVED lines=12> */
[----:B------:R-:W-:Y:S01]  /*c840*/  FMNMX.FTZ R27, R74, R3, !PT ;  /* 0x000000034a1b7209 */ /* 0x000fe20007810000 */
[----:B------:R-:W-:Y:S01]  /*c850*/  IMAD.U32 R3, RZ, RZ, UR4 ;  /* 0x00000004ff037e24 */ /* 0x000fe2000f8e00ff */
[----:B------:R-:W-:Y:S02]  /*c860*/  ISETP.GT.AND P3, PT, R21, 0x29, PT ;  /* 0x000000291500780c */ /* 0x000fe40003f64270 */
[----:B0-----:R-:W-:-:S02]  /*c870*/  FMNMX.FTZ R0, R29, R62, !PT ;  /* 0x0000003e1d007209 */ /* 0x001fc40007810000 */
[----:B------:R-:W-:Y:S02]  /*c880*/  FSEL R62, R42, -INF , P4 ;  /* 0xff8000002a3e7808 */ /* 0x000fe40002000000 */
[----:B------:R-:W-:Y:S01]  /*c890*/  FMNMX.FTZ R27, R76, R27, !PT ;  /* 0x0000001b4c1b7209 */ /* 0x000fe20007810000 */
[----:B------:R-:W-:Y:S01]  /*c8a0*/  FMUL.FTZ R29, R0, R3 ;  /* 0x00000003001d7220 */ /* 0x000fe20000410000 */
[----:B------:R-:W-:Y:S02]  /*c8b0*/  ISETP.GT.AND P4, PT, R21, 0x28, PT ;  /* 0x000000281500780c */ /* 0x000fe40003f84270 */
[----:B------:R-:W-:Y:S02]  /*c8c0*/  FMNMX.FTZ R27, R62, R27, !PT ;  /* 0x0000001b3e1b7209 */ /* 0x000fe40007810000 */
[----:B------:R-:W-:Y:S02]  /*c8d0*/  FSEL R46, R46, -INF , P4 ;  /* 0xff8000002e2e7808 */ /* 0x000fe40002000000 */
[----:B------:R-:W-:-:S02]  /*c8e0*/  FMNMX.FTZ R27, R38, R27, !PT ;  /* 0x0000001b261b7209 */ /* 0x000fc40007810000 */
[----:B------:R-:W-:Y:S02]  /*c8f0*/  FSETP.NEU.FTZ.AND P5, PT, R0, -INF , PT ;  /* 0xff8000000000780b */ /* 0x000fe40003fbd000 */
[----:B------:R-:W-:Y:S02]  /*c900*/  ISETP.GT.AND P4, PT, R21, 0x30, PT ;  /* 0x000000301500780c */ /* 0x000fe40003f84270 */
[----:B------:R-:W-:Y:S02]  /*c910*/  FSEL R42, R47, -INF , P3 ;  /* 0xff8000002f2a7808 */ /* 0x000fe40001800000 */
[----:B------:R-:W-:Y:S01]  /*c920*/  FMNMX.FTZ R27, R46, R27, !PT ;  /* 0x0000001b2e1b7209 */ /* 0x000fe20007810000 */
[----:B------:R-:W0:Y:S01]  /*c930*/  @P2 LDC R47, c[0x0][0x450] ;  /* 0x00011400ff2f2b82 */ /* 0x000e220000000800 */
[----:B------:R-:W-:Y:S02]  /*c940*/  FSEL R39, R29, RZ, P5 ;  /* 0x000000ff1d277208 */ /* 0x000fe40002800000 */
[----:B------:R-:W-:-:S02]  /*c950*/  ISETP.GT.AND P3, PT, R21, 0x31, PT ;  /* 0x000000311500780c */ /* 0x000fc40003f64270 */
[----:B------:R-:W-:Y:S01]  /*c960*/  FSEL R50, R50, -INF , P4 ;  /* 0xff80000032327808 */ /* 0x000fe20002000000 */
[--C-:B-----5:R-:W-:Y:S01]  /*c970*/  FFMA.FTZ R152, R64, R3, -R39.reuse ;  /* 0x0000000340987223 */ /* 0x120fe20000010827 */
        /* <DEDUP_REMOVED lines=13> */
[----:B-1----:R-:W-:Y:S01]  /*ca50*/  @P2 IMAD.HI.U32 R24, R194, R43, RZ ;  /* 0x0000002bc2182227 */ /* 0x002fe200078e00ff */
[----:B------:R-:W-:Y:S01]  /*ca60*/  FSEL R78, R55, -INF , P3 ;  /* 0xff800000374e7808 */ /* 0x000fe20001800000 */
[----:B------:R-:W1:Y:S01]  /*ca70*/  MUFU.EX2 R25, R25 ;  /* 0x0000001900197308 */ /* 0x000e620000000800 */
[----:B------:R-:W-:Y:S01]  /*ca80*/  FMNMX.FTZ R27, R54, R27, !PT ;  /* 0x0000001b361b7209 */ /* 0x000fe20007810000 */
[--C-:B------:R-:W-:Y:S01]  /*ca90*/  FFMA.FTZ R158, R36, R3, -R39.reuse ;  /* 0x00000003249e7223 */ /* 0x100fe20000010827 */
[----:B0-----:R-:W-:Y:S01]  /*caa0*/  @P2 SHF.R.U32.HI R172, RZ, R47, R24 ;  /* 0x0000002fffac2219 */ /* 0x001fe20000011618 */
[--C-:B------:R-:W-:Y:S01]  /*cab0*/  FFMA.FTZ R29, R28, R3, -R39.reuse ;  /* 0x000000031c1d7223 */ /* 0x100fe20000010827 */
[----:B------:R-:W-:Y:S01]  /*cac0*/  FMNMX.FTZ R21, R78, R27, !PT ;  /* 0x0000001b4e157209 */ /* 0x000fe20007810000 */
[-CC-:B------:R-:W-:Y:S01]  /*cad0*/  FFMA.FTZ R27, R68, R3.reuse, -R39.reuse ;  /* 0x00000003441b7223 */ /* 0x180fe20000010827 */
[-CC-:B------:R-:W-:Y:S01]  /*cae0*/  FFMA.FTZ R160, R40, R3.reuse, -R39.reuse ;  /* 0x0000000328a07223 */ /* 0x180fe20000010827 */
[----:B------:R-:W0:Y:S01]  /*caf0*/  MUFU.EX2 R154, R154 ;  /* 0x0000009a009a7308 */ /* 0x000e220000000800 */
[-CC-:B------:R-:W-:Y:S01]  /*cb00*/  FFMA.FTZ R162, R44, R3.reuse, -R39.reuse ;  /* 0x000000032ca27223 */ /* 0x180fe20000010827 */
[----:B------:R-:W2:Y:S01]  /*cb10*/  SHFL.BFLY PT, R66, R21, 0x2, 0x1f ;  /* 0x0c401f0015427f89 */ /* 0x000ea200000e0000 */
[-CC-:B------:R-:W-:Y:S01]  /*cb20*/  FFMA.FTZ R35, R56, R3.reuse, -R39.reuse ;  /* 0x0000000338237223 */ /* 0x180fe20000010827 */
[-CC-:B------:R-:W-:Y:S01]  /*cb30*/  FFMA.FTZ R164, R48, R3.reuse, -R39.reuse ;  /* 0x0000000330a47223 */ /* 0x180fe20000010827 */
[-CC-:B------:R-:W-:Y:S01]  /*cb40*/  FFMA.FTZ R37, R58, R3.reuse, -R39.reuse ;  /* 0x000000033a257223 */ /* 0x180fe20000010827 */
[-CC-:B------:R-:W-:Y:S01]  /*cb50*/  FFMA.FTZ R166, R52, R3.reuse, -R39.reuse ;  /* 0x0000000334a67223 */ /* 0x180fe20000010827 */
[----:B------:R-:W-:Y:S01]  /*cb60*/  FFMA.FTZ R39, R60, R3, -R39 ;  /* 0x000000033c277223 */ /* 0x000fe20000010827 */
[----:B------:R-:W3:Y:S01]  /*cb70*/  MUFU.EX2 R27, R27 ;  /* 0x0000001b001b7308 */ /* 0x000ee20000000800 */
[----:B-1----:R-:W-:Y:S01]  /*cb80*/  FADD.FTZ R43, R152, R25 ;  /* 0x00000019982b7221 */ /* 0x002fe20000010000 */
[----:B------:R-:W-:-:S06]  /*cb90*/  F2FP.BF16.F32.PACK_AB R152, R25, R152 ;  /* 0x000000981998723e */ /* 0x000fcc00000010ff */
[----:B------:R-:W-:Y:S08]  /*cba0*/  MUFU.EX2 R156, R156 ;  /* 0x0000009c009c7308 */ /* 0x000ff00000000800 */
[----:B------:R-:W-:Y:S01]  /*cbb0*/  MUFU.EX2 R31, R31 ;  /* 0x0000001f001f7308 */ /* 0x000fe20000000800 */
[----:B--2---:R-:W-:-:S05]  /*cbc0*/  FMNMX.FTZ R66, R21, R66, !PT ;  /* 0x0000004215427209 */ /* 0x004fca0007810000 */
[----:B------:R-:W1:Y:S02]  /*cbd0*/  SHFL.BFLY PT, R21, R66, 0x1, 0x1f ;  /* 0x0c201f0042157f89 */ /* 0x000e6400000e0000 */
[----:B------:R-:W-:Y:S08]  /*cbe0*/  MUFU.EX2 R158, R158 ;  /* 0x0000009e009e7308 */ /* 0x000ff00000000800 */
[----:B------:R-:W-:Y:S08]  /*cbf0*/  MUFU.EX2 R29, R29 ;  /* 0x0000001d001d7308 */ /* 0x000ff00000000800 */
[----:B------:R-:W-:Y:S01]  /*cc00*/  MUFU.EX2 R160, R160 ;  /* 0x000000a000a07308 */ /* 0x000fe20000000800 */
[----:B-1----:R-:W-:-:S07]  /*cc10*/  FMNMX.FTZ R168, R66, R21, !PT ;  /* 0x0000001542a87209 */ /* 0x002fce0007810000 */
[----:B------:R-:W-:Y:S01]  /*cc20*/  MUFU.EX2 R33, R33 ;  /* 0x0000002100217308 */ /* 0x000fe20000000800 */
[C---:B------:R-:W-:Y:S01]  /*cc30*/  FSETP.NEU.FTZ.AND P3, PT, R168.reuse, -INF , PT ;  /* 0xff800000a800780b */ /* 0x040fe20003f7d000 */
[----:B------:R-:W-:-:S06]  /*cc40*/  FMUL.FTZ R20, R168, R3 ;  /* 0x00000003a8147220 */ /* 0x000fcc0000410000 */
[----:B------:R-:W-:Y:S01]  /*cc50*/  MUFU.EX2 R162, R162 ;  /* 0x000000a200a27308 */ /* 0x000fe20000000800 */
[----:B------:R-:W-:Y:S01]  /*cc60*/  FSEL R21, R20, RZ, P3 ;  /* 0x000000ff14157208 */ /* 0x000fe20001800000 */
[C---:B------:R-:W-:Y:S02]  /*cc70*/  @!P1 VIADD R20, R169.reuse, 0x38840 ;  /* 0x00038840a9149836 */ /* 0x040fe40000000000 */
[----:B------:R-:W-:Y:S02]  /*cc80*/  @!P1 VIADD R169, R169, 0x38860 ;  /* 0x00038860a9a99836 */ /* 0x000fe40000000000 */
        /* <DEDUP_REMOVED lines=8> */
[----:B------:R-:W-:Y:S01]  /*cd10*/  @!P1 PRMT R20, RZ, 0x654, R20 ;  /* 0x00000654ff149816 */ /* 0x000fe20000000014 */
[-CC-:B------:R-:W-:Y:S01]  /*cd20*/  FFMA.FTZ R76, R76, R3.reuse, -R21.reuse ;  /* 0x000000034c4c7223 */ /* 0x180fe20000010815 */
[-CC-:B------:R-:W-:Y:S01]  /*cd30*/  FFMA.FTZ R62, R62, R3.reuse, -R21.reuse ;  /* 0x000000033e3e7223 */ /* 0x180fe20000010815 */
[-CC-:B------:R-:W-:Y:S01]  /*cd40*/  FFMA.FTZ R38, R38, R3.reuse, -R21.reuse ;  /* 0x0000000326267223 */ /* 0x180fe20000010815 */
[----:B------:R0:W-:Y:S01]  /*cd50*/  @!P1 SYNCS.ARRIVE.TRANS64.RED.A1T0 RZ, [R20+URZ], RZ ;  /* 0x000000ff14ff99a7 */ /* 0x0001e2000810043f */
[-CC-:B------:R-:W-:Y:S01]  /*cd60*/  FFMA.FTZ R46, R46, R3.reuse, -R21.reuse ;  /* 0x000000032e2e7223 */ /* 0x180fe20000010815 */
[----:B------:R-:W1:Y:S01]  /*cd70*/  MUFU.EX2 R41, R41 ;  /* 0x0000002900297308 */ /* 0x000e620000000800 */
[-CC-:B------:R-:W-:Y:S01]  /*cd80*/  FFMA.FTZ R42, R42, R3.reuse, -R21.reuse ;  /* 0x000000032a2a7223 */ /* 0x180fe20000010815 */
[-CC-:B------:R-:W-:Y:S01]  /*cd90*/  FFMA.FTZ R50, R50, R3.reuse, -R21.reuse ;  /* 0x0000000332327223 */ /* 0x180fe20000010815 */
[-CC-:B------:R-:W-:Y:S01]  /*cda0*/  FFMA.FTZ R64, R64, R3.reuse, -R21.reuse ;  /* 0x0000000340407223 */ /* 0x180fe20000010815 */
[-CC-:B------:R-:W-:Y:S01]  /*cdb0*/  FFMA.FTZ R54, R54, R3.reuse, -R21.reuse ;  /* 0x0000000336367223 */ /* 0x180fe20000010815 */
[----:B------:R-:W-:Y:S01]  /*cdc0*/  FFMA.FTZ R78, R78, R3, -R21 ;  /* 0x000000034e4e7223 */ /* 0x000fe20000010815 */
[----:B0-----:R-:W-:Y:S01]  /*cdd0*/  FADD.FTZ R20, R154, R43 ;  /* 0x0000002b9a147221 */ /* 0x001fe20000010000 */
[C---:B---3--:R-:W-:Y:S01]  /*cde0*/  F2FP.BF16.F32.PACK_AB R154, R27.reuse, R154 ;  /* 0x0000009a1b9a723e */ /* 0x048fe200000010ff */
[----:B------:R-:W0:Y:S01]  /*cdf0*/  MUFU.EX2 R72, R72 ;  /* 0x0000004800487308 */ /* 0x000e220000000800 */
[----:B------:R-:W-:Y:S01]  /*ce00*/  @!P1 PRMT R169, RZ, 0x654, R169 ;  /* 0x00000654ffa99816 */ /* 0x000fe200000000a9 */
[----:B------:R-:W-:Y:S01]  /*ce10*/  FADD.FTZ R21, R27, R20 ;  /* 0x000000141b157221 */ /* 0x000fe20000010000 */
[----:B------:R-:W-:-:S05]  /*ce20*/  VIADD R20, R170, 0x80 ;  /* 0x00000080aa147836 */ /* 0x000fca0000000000 */
[----:B------:R-:W2:Y:S01]  /*ce30*/  MUFU.EX2 R155, R26 ;  /* 0x0000001a009b7308 */ /* 0x000ea20000000800 */
[----:B-1----:R-:W-:Y:S01]  /*ce40*/  FADD.FTZ R45, R70, R41 ;  /* 0x00000029462d7221 */ /* 0x002fe20000010000 */
[----:B------:R-:W-:Y:S02]  /*ce50*/  R2UR UR10, R20 ;  /* 0x00000000140a72ca */ /* 0x000fe400000e0000 */
[----:B------:R-:W-:-:S04]  /*ce60*/  F2FP.BF16.F32.PACK_AB R153, R41, R70 ;  /* 0x000000462999723e */ /* 0x000fc800000010ff */
[----:B------:R-:W1:Y:S01]  /*ce70*/  MUFU.EX2 R34, R34 ;  /* 0x0000002200227308 */ /* 0x000e620000000800 */
[----:B0-----:R-:W-:-:S07]  /*ce80*/  FADD.FTZ R24, R72, R45 ;  /* 0x0000002d48187221 */ /* 0x001fce0000010000 */
[----:B------:R-:W0:Y:S01]  /*ce90*/  MUFU.EX2 R157, R30 ;  /* 0x0000001e009d7308 */ /* 0x000e220000000800 */
[C---:B--2---:R-:W-:Y:S01]  /*cea0*/  FADD.FTZ R43, R155.reuse, R24 ;  /* 0x000000189b2b7221 */ /* 0x044fe20000010000 */
[----:B------:R-:W-:Y:S01]  /*ceb0*/  FADD.FTZ R24, R156, R21 ;  /* 0x000000159c187221 */ /* 0x000fe20000010000 */
[----:B------:R-:W-:Y:S01]  /*cec0*/  IMAD.MOV.U32 R21, RZ, RZ, 0x40000040 ;  /* 0x40000040ff157424 */ /* 0x000fe200078e00ff */
[----:B------:R-:W-:Y:S01]  /*ced0*/  F2FP.BF16.F32.PACK_AB R155, R155, R72 ;  /* 0x000000489b9b723e */ /* 0x000fe200000010ff */
[----:B------:R-:W-:Y:S01]  /*cee0*/  BAR.SYNC.DEFER_BLOCKING 0xf, 0x100 ;  /* 0x03c4000000007b1d */ /* 0x000fe20000010000 */
[----:B------:R-:W-:Y:S02]  /*cef0*/  F2FP.BF16.F32.PACK_AB R156, R31, R156 ;  /* 0x0000009c1f9c723e */ /* 0x000fe400000010ff */
[----:B------:R-:W-:Y:S01]  /*cf00*/  R2UR UR11, R21 ;  /* 0x00000000150b72ca */ /* 0x000fe200000e0000 */
[----:B-1----:R-:W-:Y:S01]  /*cf10*/  FADD.FTZ R26, R34, R43 ;  /* 0x0000002b221a7221 */ /* 0x002fe20000010000 */
[----:B------:R-:W-:Y:S01]  /*cf20*/  FADD.FTZ R43, R31, R24 ;  /* 0x000000181f2b7221 */ /* 0x000fe20000010000 */
[----:B------:R-:W1:Y:S03]  /*cf30*/  MUFU.EX2 R74, R74 ;  /* 0x0000004a004a7308 */ /* 0x000e660000000800 */
[----:B------:R-:W-:Y:S01]  /*cf40*/  FADD.FTZ R24, R158, R43 ;  /* 0x0000002b9e187221 */ /* 0x000fe20000010000 */
[----:B------:R-:W-:Y:S01]  /*cf50*/  F2FP.BF16.F32.PACK_AB R158, R29, R158 ;  /* 0x0000009e1d9e723e */ /* 0x000fe200000010ff */
[----:B0-----:R-:W-:-:S02]  /*cf60*/  FADD.FTZ R45, R157, R26 ;  /* 0x0000001a9d2d7221 */ /* 0x001fc40000010000 */
[----:B------:R-:W-:Y:S01]  /*cf70*/  FADD.FTZ R21, R29, R24 ;  /* 0x000000181d157221 */ /* 0x000fe20000010000 */
[----:B------:R-:W0:Y:S01]  /*cf80*/  MUFU.EX2 R159, R76 ;  /* 0x0000004c009f7308 */ /* 0x000e220000000800 */
[----:B------:R-:W-:-:S07]  /*cf90*/  F2FP.BF16.F32.PACK_AB R157, R157, R34 ;  /* 0x000000229d9d723e */ /* 0x000fce00000010ff */
[----:B------:R-:W2:Y:S01]  /*cfa0*/  MUFU.EX2 R62, R62 ;  /* 0x0000003e003e7308 */ /* 0x000ea20000000800 */
[----:B-1----:R-:W-:Y:S01]  /*cfb0*/  FADD.FTZ R20, R74, R45 ;  /* 0x0000002d4a147221 */ /* 0x002fe20000010000 */
[----:B------:R1:W-:Y:S06]  /*cfc0*/  STSM.16.M88.4 [R195+0x36400], R152 ;  /* 0x03640098c3007844 */ /* 0x0003ec0000000200 */
[----:B------:R-:W3:Y:S01]  /*cfd0*/  MUFU.EX2 R161, R38 ;  /* 0x0000002600a17308 */ /* 0x000ee20000000800 */
[C---:B0-----:R-:W-:Y:S01]  /*cfe0*/  FADD.FTZ R25, R159.reuse, R20 ;  /* 0x000000149f197221 */ /* 0x041fe20000010000 */
[----:B------:R-:W-:Y:S01]  /*cff0*/  FADD.FTZ R20, R160, R21 ;  /* 0x00000015a0147221 */ /* 0x000fe20000010000 */
[----:B------:R-:W-:-:S02]  /*d000*/  F2FP.BF16.F32.PACK_AB R159, R159, R74 ;  /* 0x0000004a9f9f723e */ /* 0x000fc400000010ff */
[C---:B------:R-:W-:Y:S01]  /*d010*/  F2FP.BF16.F32.PACK_AB R160, R33.reuse, R160 ;  /* 0x000000a021a0723e */ /* 0x040fe200000010ff */
[----:B------:R-:W-:Y:S02]  /*d020*/  FADD.FTZ R21, R33, R20 ;  /* 0x0000001421157221 */ /* 0x000fe40000010000 */
[----:B------:R-:W0:Y:S01]  /*d030*/  MUFU.EX2 R46, R46 ;  /* 0x0000002e002e7308 */ /* 0x000e220000000800 */
[----:B--2---:R-:W-:Y:S01]  /*d040*/  FADD.FTZ R24, R62, R25 ;  /* 0x000000193e187221 */ /* 0x004fe20000010000 */
[----:B------:R-:W-:Y:S01]  /*d050*/  FADD.FTZ R20, R162, R21 ;  /* 0x00000015a2147221 */ /* 0x000fe20000010000 */
[----:B------:R2:W-:Y:S05]  /*d060*/  STSM.16.M88.4 [R212], R156 ;  /* 0x0000009cd4007844 */ /* 0x0005ea0000000200 */
[----:B------:R-:W4:Y:S01]  /*d070*/  MUFU.EX2 R163, R42 ;  /* 0x0000002a00a37308 */ /* 0x000f220000000800 */
[C---:B---3--:R-:W-:Y:S01]  /*d080*/  FADD.FTZ R25, R161.reuse, R24 ;  /* 0x00000018a1197221 */ /* 0x048fe20000010000 */
[----:B------:R-:W-:-:S06]  /*d090*/  F2FP.BF16.F32.PACK_AB R161, R161, R62 ;  /* 0x0000003ea1a1723e */ /* 0x000fcc00000010ff */
[----:B------:R-:W3:Y:S01]  /*d0a0*/  MUFU.EX2 R35, R35 ;  /* 0x0000002300237308 */ /* 0x000ee20000000800 */
[----:B0-----:R-:W-:-:S07]  /*d0b0*/  FADD.FTZ R24, R46, R25 ;  /* 0x000000192e187221 */ /* 0x001fce0000010000 */
[----:B------:R-:W0:Y:S01]  /*d0c0*/  MUFU.EX2 R50, R50 ;  /* 0x0000003200327308 */ /* 0x000e220000000800 */
[C---:B----4-:R-:W-:Y:S01]  /*d0d0*/  FADD.FTZ R25, R163.reuse, R24 ;  /* 0x00000018a3197221 */ /* 0x050fe20000010000 */
[----:B------:R-:W-:-:S06]  /*d0e0*/  F2FP.BF16.F32.PACK_AB R163, R163, R46 ;  /* 0x0000002ea3a3723e */ /* 0x000fcc00000010ff */
[----:B------:R-:W4:Y:S01]  /*d0f0*/  MUFU.EX2 R164, R164 ;  /* 0x000000a400a47308 */ /* 0x000f220000000800 */
[C---:B---3--:R-:W-:Y:S01]  /*d100*/  FADD.FTZ R21, R35.reuse, R20 ;  /* 0x0000001423157221 */ /* 0x048fe20000010000 */
[----:B------:R-:W-:-:S05]  /*d110*/  F2FP.BF16.F32.PACK_AB R162, R35, R162 ;  /* 0x000000a223a2723e */ /* 0x000fca00000010ff */
[----:B------:R2:W-:Y:S01]  /*d120*/  STSM.16.M88.4 [R203], R160 ;  /* 0x000000a0cb007844 */ /* 0x0005e20000000200 */
[----:B------:R-:W3:Y:S01]  /*d130*/  MUFU.EX2 R165, R64 ;  /* 0x0000004000a57308 */ /* 0x000ee20000000800 */
[----:B0-----:R-:W-:-:S07]  /*d140*/  FADD.FTZ R24, R50, R25 ;  /* 0x0000001932187221 */ /* 0x001fce0000010000 */
[----:B------:R-:W0:Y:S01]  /*d150*/  MUFU.EX2 R37, R37 ;  /* 0x0000002500257308 */ /* 0x000e220000000800 */
[----:B----4-:R-:W-:-:S07]  /*d160*/  FADD.FTZ R20, R164, R21 ;  /* 0x00000015a4147221 */ /* 0x010fce0000010000 */
[----:B------:R-:W4:Y:S01]  /*d170*/  MUFU.EX2 R54, R54 ;  /* 0x0000003600367308 */ /* 0x000f220000000800 */
[C---:B---3--:R-:W-:Y:S01]  /*d180*/  FADD.FTZ R25, R165.reuse, R24 ;  /* 0x00000018a5197221 */ /* 0x048fe20000010000 */
[----:B------:R-:W-:-:S06]  /*d190*/  F2FP.BF16.F32.PACK_AB R165, R165, R50 ;  /* 0x00000032a5a5723e */ /* 0x000fcc00000010ff */
[----:B------:R-:W3:Y:S01]  /*d1a0*/  MUFU.EX2 R166, R166 ;  /* 0x000000a600a67308 */ /* 0x000ee20000000800 */
[C---:B0-----:R-:W-:Y:S01]  /*d1b0*/  FADD.FTZ R21, R37.reuse, R20 ;  /* 0x0000001425157221 */ /* 0x041fe20000010000 */
[----:B------:R-:W-:-:S06]  /*d1c0*/  F2FP.BF16.F32.PACK_AB R164, R37, R164 ;  /* 0x000000a425a4723e */ /* 0x000fcc00000010ff */
[----:B------:R-:W0:Y:S01]  /*d1d0*/  MUFU.EX2 R167, R78 ;  /* 0x0000004e00a77308 */ /* 0x000e220000000800 */
[----:B----4-:R-:W-:-:S07]  /*d1e0*/  FADD.FTZ R24, R54, R25 ;  /* 0x0000001936187221 */ /* 0x010fce0000010000 */
[----:B------:R-:W4:Y:S01]  /*d1f0*/  MUFU.EX2 R39, R39 ;  /* 0x0000002700277308 */ /* 0x000f220000000800 */
[----:B---3--:R-:W-:Y:S01]  /*d200*/  FADD.FTZ R20, R166, R21 ;  /* 0x00000015a6147221 */ /* 0x008fe20000010000 */
[C---:B0-----:R-:W-:Y:S01]  /*d210*/  FADD.FTZ R21, R167.reuse, R24 ;  /* 0x00000018a7157221 */ /* 0x041fe20000010000 */
[----:B------:R-:W-:Y:S02]  /*d220*/  F2FP.BF16.F32.PACK_AB R167, R167, R54 ;  /* 0x00000036a7a7723e */ /* 0x000fe400000010ff */
[C---:B----4-:R-:W-:Y:S01]  /*d230*/  F2FP.BF16.F32.PACK_AB R166, R39.reuse, R166 ;  /* 0x000000a627a6723e */ /* 0x050fe200000010ff */
[----:B------:R-:W-:-:S04]  /*d240*/  FADD.FTZ R20, R39, R20 ;  /* 0x0000001427147221 */ /* 0x000fc80000010000 */
[----:B------:R2:W-:Y:S01]  /*d250*/  STSM.16.M88.4 [R210], R164 ;  /* 0x000000a4d2007844 */ /* 0x0005e20000000200 */
[----:B------:R-:W-:-:S06]  /*d260*/  WARPGROUP.ARRIVE ;  /* 0x00000000000079c5 */ /* 0x000fcc0000000000 */
[----:B------:R-:W-:Y:S03]  /*d270*/  HGMMA.64x256x16.F32.BF16 R24, R152, gdesc[UR4].tnspB, RZ, !UPT, gsb0 ;  /* 0x43e0000498187df0 */ /* 0x000fe6000c0018ff */
[----:B------:R-:W-:Y:S02]  /*d280*/  WARPGROUP.DEPBAR.LE gsb0, 0x0 ;  /* 0x00008000000079c5 */ /* 0x000fe40000010000 */
[----:B------:R-:W-:Y:S01]  /*d290*/  WARPGROUP.ARRIVE ;  /* 0x00000000000079c5 */ /* 0x000fe20000000000 */
[C---:B-1----:R-:W-:Y:S02]  /*d2a0*/  VIADD R152, R170.reuse, 0x100 ;  /* 0x00000100aa987836 */ /* 0x042fe40000000000 */
[----:B------:R-:W-:Y:S02]  /*d2b0*/  IMAD.MOV.U32 R153, RZ, RZ, 0x40000040 ;  /* 0x40000040ff997424 */ /* 0x000fe400078e00ff */
[----:B------:R-:W-:-:S15]  /*d2c0*/  VIADD R170, R170, 0x180 ;  /* 0x00000180aaaa7836 */ /* 0x000fde0000000000 */
[----:B------:R-:W-:-:S03]  /*d2d0*/  NOP ;  /* 0x0000000000007918 */ /* 0x000fc60000000000 */
[----:B------:R-:W-:Y:S01]  /*d2e0*/  HGMMA.64x256x16.F32.BF16 R24, R156, gdesc[UR8].tnspB, R24, gsb0 ;  /* 0x43e000089c187df0 */ /* 0x000fe20008001818 */
[----:B------:R-:W-:Y:S02]  /*d2f0*/  R2UR UR6, R152 ;  /* 0x00000000980672ca */ /* 0x000fe400000e0000 */
[----:B------:R-:W-:Y:S02]  /*d300*/  R2UR UR7, R153 ;  /* 0x00000000990772ca */ /* 0x000fe400000e0000 */
[----:B------:R-:W-:-:S04]  /*d310*/  IADD3 R152, R172, R211, -R193 ;  /* 0x000000d3ac987210 */ /* 0x000fc80007ffe8c1 */
[----:B------:R-:W-:-:S04]  /*d320*/  SHF.R.S32.HI R153, RZ, 0x1f, R152 ;  /* 0x0000001fff997819 */ /* 0x000fc80000011498 */
[----:B------:R-:W-:-:S04]  /*d330*/  LEA.HI R153, R153, R152, RZ, 0x6 ;  /* 0x0000009899997211 */ /* 0x000fc800078f30ff */
[----:B------:R-:W-:-:S04]  /*d340*/  SHF.R.S32.HI R153, RZ, 0x6, R153 ;  /* 0x00000006ff997819 */ /* 0x000fc80000011499 */
[----:B------:R-:W-:-:S04]  /*d350*/  VIMNMX R198, R213, R153, !PT ;  /* 0x00000099d5c67248 */ /* 0x000fc80007fe0100 */
[----:B------:R-:W-:Y:S01]  /*d360*/  ISETP.GE.AND P3, PT, R201, R198, PT ;  /* 0x000000c6c900720c */ /* 0x000fe20003f66270 */
[----:B------:R-:W-:Y:S02]  /*d370*/  WARPGROUP.DEPBAR.LE gsb0, 0x0 ;  /* 0x00008000000079c5 */ /* 0x000fe40000010000 */
[----:B------:R-:W-:-:S06]  /*d380*/  WARPGROUP.ARRIVE ;  /* 0x00000000000079c5 */ /* 0x000fcc0000000000 */
        /* <DEDUP_REMOVED lines=21> */
[----:B------:R-:W-:Y:S02]  /*d4e0*/  IMAD.MOV.U32 R199, RZ, RZ, R0 ;  /* 0x000000ffffc77224 */ /* 0x000fe400078e0000 */
[----:B------:R-:W-:-:S07]  /*d4f0*/  IMAD.MOV.U32 R201, RZ, RZ, R18 ;  /* 0x000000ffffc97224 */ /* 0x000fce00078e0012 */
.L_x_8523:
[----:B------:R-:W-:-:S05]  /*d500*/  VIADD R18, R201, 0x1 ;  /* 0x00000001c9127836 */ /* 0x000fca0000000000 */
[----:B------:R-:W-:-:S04]  /*d510*/  ISETP.NE.AND P3, PT, R18, 0x2, PT ;  /* 0x000000021200780c */ /* 0x000fc80003f65270 */
[----:B------:R-:W-:Y:S02]  /*d520*/  SEL R0, RZ, 0x1, P3 ;  /* 0x00000001ff007807 */ /* 0x000fe40001800000 */
[----:B------:R-:W-:Y:S02]  /*d530*/  SEL R18, R18, RZ, P3 ;  /* 0x000000ff12127207 */ /* 0x000fe40001800000 */
[----:B------:R-:W-:Y:S01]  /*d540*/  LOP3.LUT R19, R19, R0, RZ, 0x3c, !PT ;  /* 0x0000000013137212 */ /* 0x000fe200078e3cff */
[----:B0-----:R-:W-:Y:S06]  /*d550*/  @!P0 BRA `(.L_x_8513) ;  /* 0x0000000000048947 */ /* 0x001fec0003800000 */
[----:B------:R-:W-:Y:S01]  /*d560*/  BPT.TRAP 0x1 ;  /* 0x000000040000795c */ /* 0x000fe20000300000 */
.L_x_8513:
[----:B------:R-:W-:Y:S01]  /*d570*/  IMAD R197, R18, 0x8, R2 ;  /* 0x0000000812c57824 */ /* 0x000fe200078e0202 */
[----:B------:R-:W-:-:S04]  /*d580*/  SHF.L.U32 R0, R19, 0x1f, RZ ;  /* 0x0000001f13007819 */ /* 0x000fc800000006ff */
[----:B------:R0:W1:Y:S01]  /*d590*/  SYNCS.PHASECHK.TRANS64.TRYWAIT P3, [R197+URZ+0x38830], R0 ;  /* 0x03883000c50075a7 */ /* 0x000062000806017f */
[----:B------:R-:W-:Y:S05]  /*d5a0*/  @!P0 BRA `(.L_x_8514) ;  /* 0x0000000000048947 */ /* 0x000fea0003800000 */
[----:B------:R-:W-:Y:S01]  /*d5b0*/  BPT.TRAP 0x1 ;  /* 0x000000040000795c */ /* 0x000fe20000300000 */
.L_x_8514:
[----:B------:R-:W-:Y:S01]  /*d5c0*/  BSSY B2, `(.L_x_8515) ;  /* 0x0000006000027945 */ /* 0x000fe20003800000 */
[----:B--2---:R-:W-:Y:S02]  /*d5d0*/  IMAD R156, R18, 0x200, R14 ;  /* 0x00000200129c7824 */ /* 0x004fe400078e020e */
[----:B------:R-:W-:Y:S01]  /*d5e0*/  IMAD.MOV.U32 R157, RZ, RZ, 0x40000040 ;  /* 0x40000040ff9d7424 */ /* 0x000fe200078e00ff */
[----:B-1----:R-:W-:Y:S06]  /*d5f0*/  @P3 BRA `(.L_x_8516) ;  /* 0x0000000000083947 */ /* 0x002fec0003800000 */
[----:B------:R-:W1:Y:S02]  /*d600*/  SYNCS.PHASECHK.TRANS64.TRYWAIT P3, [R197+URZ+0x38830], R0 ;  /* 0x03883000c50075a7 */ /* 0x000e64000806017f */
[----:B-1----:R-:W-:Y:S05]  /*d610*/  @!P3 BRA `(.L_x_8517) ;  /* 0x000001740024b947 */ /* 0x002fea0003800000 */
.L_x_8516:
[----:B------:R-:W-:Y:S05]  /*d620*/  BSYNC B2 ;  /* 0x0000000000027941 */ /* 0x000fea0003800000 */
.L_x_8515:
        /* <DEDUP_REMOVED lines=36> */
.L_x_8518:
[----:B------:R2:W3:Y:S01]  /*d870*/  SYNCS.PHASECHK.TRANS64.TRYWAIT P3, [R197+URZ+0x38850], R0 ;  /* 0x03885000c50075a7 */ /* 0x0004e2000806017f */
[----:B------:R-:W-:Y:S05]  /*d880*/  @!P0 BRA `(.L_x_8519) ;  /* 0x0000000000048947 */ /* 0x000fea0003800000 */
[----:B------:R-:W-:Y:S01]  /*d890*/  BPT.TRAP 0x1 ;  /* 0x000000040000795c */ /* 0x000fe20000300000 */
.L_x_8519:
[----:B------:R-:W-:Y:S04]  /*d8a0*/  BSSY B2, `(.L_x_8520) ;  /* 0x0000004000027945 */ /* 0x000fe80003800000 */
[----:B---3--:R-:W-:Y:S05]  /*d8b0*/  @P3 BRA `(.L_x_8521) ;  /* 0x0000000000083947 */ /* 0x008fea0003800000 */
[----:B------:R-:W3:Y:S02]  /*d8c0*/  SYNCS.PHASECHK.TRANS64.TRYWAIT P3, [R197+URZ+0x38850], R0 ;  /* 0x03885000c50075a7 */ /* 0x000ee4000806017f */
[----:B---3--:R-:W-:Y:S05]  /*d8d0*/  @!P3 BRA `(.L_x_8522) ;  /* 0x000001700088b947 */ /* 0x008fea0003800000 */
.L_x_8521:
[----:B------:R-:W-:Y:S05]  /*d8e0*/  BSYNC B2 ;  /* 0x0000000000027941 */ /* 0x000fea0003800000 */
.L_x_8520:
        /* <DEDUP_REMOVED lines=12> */
[----:B------:R-:W-:-:S05]  /*d9b0*/  IMAD.MOV.U32 R209, RZ, RZ, 0xa00 ;  /* 0x00000a00ffd17424 */ /* 0x000fca00078e00ff */
        /* <DEDUP_REMOVED lines=9> */
[----:B----4-:R-:W-:-:S05]  /*da50*/  SHF.R.U32.HI R3, RZ, 0x7, R3 ;  /* 0x00000007ff037819 */ /* 0x010fca0000011603 */
[----:B0123--:R0:W1:Y:S02]  /*da60*/  SHFL.IDX PT, R0, R3, RZ, 0x1f ;  /* 0x00001fff03007589 */ /* 0x00f06400000e0000 */
[----:B0-----:R-:W-:Y:S01]  /*da70*/  IMAD.MOV.U32 R3, RZ, RZ, 0x4 ;  /* 0x00000004ff037424 */ /* 0x001fe200078e00ff */
[----:B-1----:R-:W-:-:S04]  /*da80*/  ISETP.GT.AND P3, PT, R0, 0x7f, PT ;  /* 0x0000007f0000780c */ /* 0x002fc80003f64270 */
        /* <DEDUP_REMOVED lines=311> */
[----:B------:R-:W-:Y:S02]  /*ee00*/  IMAD.MOV.U32 R209, RZ, RZ, 0x40000040 ;  /* 0x40000040ffd17424 */ /* 0x000fe400078e00ff */
[----:B------:R-:W-:Y:S01]  /*ee10*/  IMAD.IADD R206, R0, 0x1, R208 ;  /* 0x0000000100ce7824 */ /* 0x000fe200078e02d0 */
[----:B------:R-:W-:-:S02]  /*ee20*/  WARPGROUP.DEPBAR.LE gsb0, 0x0 ;  /* 0x00008000000079c5 */ /* 0x000fc40000010000 */
[----:B------:R-:W-:-:S07]  /*ee30*/  WARPGROUP.ARRIVE ;  /* 0x00000000000079c5 */ /* 0x000fce0000000000 */
[----:B------:R-:W-:Y:S01]  /*ee40*/  HGMMA.64x64x16.F32.BF16 R152, gdesc[UR4], R152, gsb0 ;  /* 0x00e00000049879f0 */ /* 0x000fe20008001898 */
[----:B------:R-:W-:Y:S01]  /*ee50*/  R2UR UR6, R206 ;  /* 0x00000000ce0672ca */ /* 0x000fe200000e0000 */
[----:B------:R-:W-:Y:S01]  /*ee60*/  IMAD.IADD R206, R205, 0x1, R0 ;  /* 0x00000001cdce7824 */ /* 0x000fe200078e0200 */
[----:B------:R-:W-:Y:S01]  /*ee70*/  R2UR UR7, R207 ;  /* 0x00000000cf0772ca */ /* 0x000fe200000e0000 */
[----:B------:R-:W-:Y:S02]  /*ee80*/  IMAD.MOV.U32 R207, RZ, RZ, 0x40000040 ;  /* 0x40000040ffcf7424 */ /* 0x000fe400078e00ff */
[----:B------:R-:W-:Y:S01]  /*ee90*/  IMAD.MOV.U32 R0, RZ, RZ, 0x1000 ;  /* 0x00001000ff007424 */ /* 0x000fe200078e00ff */
[----:B------:R-:W-:Y:S01]  /*eea0*/  R2UR UR4, R206 ;  /* 0x00000000ce0472ca */ /* 0x000fe200000e0000 */
[----:B------:R-:W-:Y:S01]  /*eeb0*/  IMAD.IADD R206, R205, 0x1, R202 ;  /* 0x00000001cdce7824 */ /* 0x000fe200078e02ca */
[----:B------:R-:W-:Y:S01]  /*eec0*/  R2UR UR5, R207 ;  /* 0x00000000cf0572ca */ /* 0x000fe200000e0000 */
[----:B------:R-:W-:Y:S01]  /*eed0*/  IMAD.MOV.U32 R207, RZ, RZ, 0x40000040 ;  /* 0x40000040ffcf7424 */ /* 0x000fe200078e00ff */
[----:B------:R-:W-:-:S04]  /*eee0*/  SEL R0, R0, 0xf80, P3 ;  /* 0x00000f8000007807 */ /* 0x000fc80001800000 */
[----:B------:R-:W-:Y:S01]  /*eef0*/  LOP3.LUT R0, R0, 0x1e00, RZ, 0xc0, !PT ;  /* 0x00001e0000007812 */ /* 0x000fe200078ec0ff */
[----:B------:R-:W-:Y:S02]  /*ef00*/  WARPGROUP.DEPBAR.LE gsb0, 0x0 ;  /* 0x00008000000079c5 */ /* 0x000fe40000010000 */
[----:B------:R-:W-:-:S06]  /*ef10*/  WARPGROUP.ARRIVE ;  /* 0x00000000000079c5 */ /* 0x000fcc0000000000 */
[----:B------:R-:W-:Y:S01]  /*ef20*/  HGMMA.64x64x16.F32.BF16 R152, gdesc[UR4], R152, gsb0 ;  /* 0x00e00000049879f0 */ /* 0x000fe20008001898 */
[----:B------:R-:W-:Y:S01]  /*ef30*/  R2UR UR4, R206 ;  /* 0x00000000ce0472ca */ /* 0x000fe200000e0000 */
[--C-:B------:R-:W-:Y:S01]  /*ef40*/  IMAD.IADD R206, R202, 0x1, R208.reuse ;  /* 0x00000001cace7824 */ /* 0x100fe200078e02d0 */
[----:B------:R-:W-:Y:S01]  /*ef50*/  R2UR UR5, R207 ;  /* 0x00000000cf0572ca */ /* 0x000fe200000e0000 */
[----:B------:R-:W-:Y:S01]  /*ef60*/  IMAD.MOV.U32 R207, RZ, RZ, 0x40000040 ;  /* 0x40000040ffcf7424 */ /* 0x000fe200078e00ff */
[----:B------:R-:W0:Y:S01]  /*ef70*/  @P2 LDC R202, c[0x0][0x44c] ;  /* 0x00011300ffca2b82 */ /* 0x000e220000000800 */
[----:B------:R-:W-:Y:S01]  /*ef80*/  IMAD.IADD R208, R3, 0x1, R208 ;  /* 0x0000000103d07824 */ /* 0x000fe200078e02d0 */
[----:B------:R-:W-:Y:S01]  /*ef90*/  R2UR UR6, R206 ;  /* 0x00000000ce0672ca */ /* 0x000fe200000e0000 */
[----:B------:R-:W-:Y:S01]  /*efa0*/  IMAD.IADD R206, R205, 0x1, R3 ;  /* 0x00000001cdce7824 */ /* 0x000fe200078e0203 */
[----:B------:R-:W-:Y:S01]  /*efb0*/  R2UR UR7, R207 ;  /* 0x00000000cf0772ca */ /* 0x000fe200000e0000 */
[----:B------:R-:W-:-:S02]  /*efc0*/  IMAD.MOV.U32 R207, RZ, RZ, 0x40000040 ;  /* 0x40000040ffcf7424 */ /* 0x000fc400078e00ff */
[----:B------:R-:W-:Y:S02]  /*efd0*/  IMAD.MOV.U32 R205, RZ, RZ, 0x40 ;  /* 0x00000040ffcd7424 */ /* 0x000fe400078e00ff */
[----:B------:R-:W-:-:S03]  /*efe0*/  IMAD.IADD R3, R216, 0x1, R194 ;  /* 0x00000001d8037824 */ /* 0x000fc600078e02c2 */
[----:B------:R-:W-:-:S04]  /*eff0*/  SEL R205, R205, 0x3e, P3 ;  /* 0x0000003ecdcd7807 */ /* 0x000fc80001800000 */
[----:B------:R-:W-:-:S04]  /*f000*/  LOP3.LUT R205, R205, 0x6, RZ, 0xc0, !PT ;  /* 0x00000006cdcd7812 */ /* 0x000fc800078ec0ff */
[----:B------:R-:W-:Y:S01]  /*f010*/  IADD3 R204, R205, R0, R204 ;  /* 0x00000000cdcc7210 */ /* 0x000fe20007ffe0cc */
[----:B0-----:R-:W-:Y:S01]  /*f020*/  @P2 IMAD.HI.U32 R202, R3, R202, RZ ;  /* 0x000000ca03ca2227 */ /* 0x001fe200078e00ff */
        /* <DEDUP_REMOVED lines=10> */
[----:B------:R-:W0:Y:S02]  /*f0d0*/  @P2 LDC R0, c[0x0][0x450] ;  /* 0x00011400ff002b82 */ /* 0x000e240000000800 */
[----:B0-----:R-:W-:Y:S01]  /*f0e0*/  @P2 SHF.R.U32.HI R3, RZ, R0, R202 ;  /* 0x00000000ff032219 */ /* 0x001fe200000116ca */
[----:B------:R-:W-:-:S04]  /*f0f0*/  IMAD.MOV.U32 R0, RZ, RZ, -0x40 ;  /* 0xffffffc0ff007424 */ /* 0x000fc800078e00ff */
[----:B------:R-:W-:-:S05]  /*f100*/  IMAD R0, R196, R0, 0x1 ;  /* 0x00000001c4007424 */ /* 0x000fca00078e0200 */
[----:B------:R-:W-:-:S05]  /*f110*/  IADD3 R0, R211, R0, -R215 ;  /* 0x00000000d3007210 */ /* 0x000fca0007ffe8d7 */
[----:B------:R-:W-:Y:S01]  /*f120*/  IMAD.IADD R0, R0, 0x1, -R193 ;  /* 0x0000000100007824 */ /* 0x000fe200078e0ac1 */
[----:B------:R-:W-:Y:S02]  /*f130*/  WARPGROUP.DEPBAR.LE gsb0, 0x0 ;  /* 0x00008000000079c5 */ /* 0x000fe40000010000 */
[----:B------:R-:W-:-:S06]  /*f140*/  WARPGROUP.ARRIVE ;  /* 0x00000000000079c5 */ /* 0x000fcc0000000000 */
[----:B------:R-:W-:Y:S01]  /*f150*/  HGMMA.64x64x16.F32.BF16 R152, gdesc[UR4], R152, gsb0 ;  /* 0x00e00000049879f0 */ /* 0x000fe20008001898 */
[----:B------:R-:W-:Y:S02]  /*f160*/  R2UR UR4, R206 ;  /* 0x00000000ce0472ca */ /* 0x000fe400000e0000 */
[----:B------:R-:W-:Y:S02]  /*f170*/  R2UR UR5, R207 ;  /* 0x00000000cf0572ca */ /* 0x000fe400000e0000 */
[----:B------:R-:W-:Y:S02]  /*f180*/  R2UR UR6, R204 ;  /* 0x00000000cc0672ca */ /* 0x000fe400000e0000 */
[----:B------:R-:W-:Y:S02]  /*f190*/  R2UR UR7, R205 ;  /* 0x00000000cd0772ca */ /* 0x000fe400000e0000 */
[----:B------:R-:W0:Y:S02]  /*f1a0*/  SHFL.IDX PT, R205, R3, RZ, 0x1c1f ;  /* 0x001c1fff03cd7589 */ /* 0x000e2400000e0000 */
        /* <DEDUP_REMOVED lines=40> */
[----:B------:R-:W-:Y:S01]  /*f430*/  FMNMX.FTZ R172, R202, R172, !PT ;  /* 0x000000accaac7209 */ /* 0x000fe20007810000 */
[----:B------:R-:W0:Y:S01]  /*f440*/  SHFL.IDX PT, R173, R3, 0x1, 0x1c1f ;  /* 0x003c1f0003ad7f89 */ /* 0x000e2200000e0000 */
        /* <DEDUP_REMOVED lines=10> */
[----:B------:R-:W-:Y:S01]  /*f4f0*/  FMNMX.FTZ R172, R180, R172, !PT ;  /* 0x000000acb4ac7209 */ /* 0x000fe20007810000 */
[----:B0-----:R-:W-:-:S03]  /*f500*/  IMAD.IADD R0, R0, 0x1, R173 ;  /* 0x0000000100007824 */ /* 0x001fc600078e02ad */
[----:B------:R-:W-:Y:S01]  /*f510*/  FMNMX.FTZ R205, R181, R172, !PT ;  /* 0x000000acb5cd7209 */ /* 0x000fe20007810000 */
[----:B------:R-:W-:Y:S02]  /*f520*/  IMAD.MOV.U32 R173, RZ, RZ, 0x40000040 ;  /* 0x40000040ffad7424 */ /* 0x000fe400078e00ff */
[----:B------:R-:W-:Y:S01]  /*f530*/  IMAD R172, R18, 0x1000, R190 ;  /* 0x0000100012ac7824 */ /* 0x000fe200078e02be */
[C---:B------:R-:W-:Y:S01]  /*f540*/  ISETP.GT.AND P4, PT, R0.reuse, RZ, PT ;  /* 0x000000ff0000720c */ /* 0x040fe20003f84270 */
[----:B------:R-:W0:Y:S01]  /*f550*/  SHFL.BFLY PT, R3, R205, 0x2, 0x1f ;  /* 0x0c401f00cd037f89 */ /* 0x000e2200000e0000 */
[----:B------:R-:W-:Y:S02]  /*f560*/  ISETP.GT.AND P5, PT, R0, 0x1, PT ;  /* 0x000000010000780c */ /* 0x000fe40003fa4270 */
[----:B------:R-:W-:Y:S02]  /*f570*/  FSEL R154, R154, -INF , P4 ;  /* 0xff8000009a9a7808 */ /* 0x000fe40002000000 */
[----:B------:R-:W-:-:S02]  /*f580*/  ISETP.GT.AND P4, PT, R0, 0x10, PT ;  /* 0x000000100000780c */ /* 0x000fc40003f84270 */
[----:B------:R-:W-:Y:S02]  /*f590*/  ISETP.GT.AND P6, PT, R0, 0x8, PT ;  /* 0x000000080000780c */ /* 0x000fe40003fc4270 */
[----:B------:R-:W-:Y:S02]  /*f5a0*/  FSEL R162, R162, -INF , P4 ;  /* 0xff800000a2a27808 */ /* 0x000fe40002000000 */
[----:B------:R-:W-:Y:S02]  /*f5b0*/  ISETP.GT.AND P4, PT, R0, 0x20, PT ;  /* 0x000000200000780c */ /* 0x000fe40003f84270 */
[----:B------:R-:W-:Y:S02]  /*f5c0*/  FSEL R155, R155, -INF , P5 ;  /* 0xff8000009b9b7808 */ /* 0x000fe40002800000 */
[----:B------:R-:W-:Y:S02]  /*f5d0*/  FMNMX.FTZ R206, R154, R200, !PT ;  /* 0x000000c89ace7209 */ /* 0x000fe40007810000 */
[----:B------:R-:W-:-:S02]  /*f5e0*/  ISETP.GT.AND P3, PT, R0, 0x9, PT ;  /* 0x000000090000780c */ /* 0x000fc40003f64270 */
[----:B------:R-:W-:Y:S02]  /*f5f0*/  FSEL R158, R158, -INF , P6 ;  /* 0xff8000009e9e7808 */ /* 0x000fe40003000000 */
[----:B------:R-:W-:Y:S02]  /*f600*/  FSEL R159, R159, -INF , P3 ;  /* 0xff8000009f9f7808 */ /* 0x000fe40001800000 */
[----:B------:R-:W-:Y:S02]  /*f610*/  ISETP.GT.AND P5, PT, R0, 0x11, PT ;  /* 0x000000110000780c */ /* 0x000fe40003fa4270 */
[----:B0-----:R-:W-:Y:S02]  /*f620*/  FMNMX.FTZ R3, R205, R3, !PT ;  /* 0x00000003cd037209 */ /* 0x001fe40007810000 */
        /* <DEDUP_REMOVED lines=10> */
[----:B------:R-:W-:Y:S02]  /*f6d0*/  FSEL R167, R167, -INF , P3 ;  /* 0xff800000a7a77808 */ /* 0x000fe40001800000 */
[----:B------:R-:W-:Y:S02]  /*f6e0*/  FMNMX.FTZ R170, R166, R170, !PT ;  /* 0x000000aaa6aa7209 */ /* 0x000fe40007810000 */
[----:B------:R-:W-:Y:S02]  /*f6f0*/  ISETP.GT.AND P5, PT, R0, 0x21, PT ;  /* 0x000000210000780c */ /* 0x000fe40003fa4270 */
        /* <DEDUP_REMOVED lines=13> */
[----:B------:R-:W-:Y:S02]  /*f7d0*/  R2UR UR7, R173 ;  /* 0x00000000ad0772ca */ /* 0x000fe400000e0000 */
[C---:B------:R-:W-:Y:S01]  /*f7e0*/  ISETP.GT.AND P6, PT, R0.reuse, 0x38, PT ;  /* 0x000000380000780c */ /* 0x040fe20003fc4270 */
[----:B------:R-:W0:Y:S01]  /*f7f0*/  SHFL.BFLY PT, R173, R3, 0x1, 0x1f ;  /* 0x0c201f0003ad7f89 */ /* 0x000e2200000e0000 */
[----:B------:R-:W-:Y:S02]  /*f800*/  FSEL R226, R179, -INF , P5 ;  /* 0xff800000b3e27808 */ /* 0x000fe40002800000 */
[----:B------:R-:W-:Y:S02]  /*f810*/  FMNMX.FTZ R170, R209, R170, !PT ;  /* 0x000000aad1aa7209 */ /* 0x000fe40007810000 */
[----:B------:R-:W-:Y:S02]  /*f820*/  ISETP.GT.AND P3, PT, R0, 0x39, PT ;  /* 0x000000390000780c */ /* 0x000fe40003f64270 */
[----:B------:R-:W-:-:S02]  /*f830*/  FSEL R227, R182, -INF , P6 ;  /* 0xff800000b6e37808 */ /* 0x000fc40003000000 */
[----:B------:R-:W-:Y:S02]  /*f840*/  FMNMX.FTZ R170, R226, R170, !PT ;  /* 0x000000aae2aa7209 */ /* 0x000fe40007810000 */
[----:B------:R-:W-:Y:S02]  /*f850*/  FSEL R183, R183, -INF , P3 ;  /* 0xff800000b7b77808 */ /* 0x000fe40001800000 */
[----:B------:R-:W-:Y:S02]  /*f860*/  FMNMX.FTZ R170, R227, R170, !PT ;  /* 0x000000aae3aa7209 */ /* 0x000fe40007810000 */
[----:B------:R-:W-:Y:S02]  /*f870*/  R2UR UR6, R172 ;  /* 0x00000000ac0672ca */ /* 0x000fe400000e0000 */
[----:B------:R-:W-:-:S05]  /*f880*/  FMNMX.FTZ R174, R183, R170, !PT ;  /* 0x000000aab7ae7209 */ /* 0x000fca0007810000 */
[----:B------:R-:W1:Y:S01]  /*f890*/  SHFL.BFLY PT, R175, R174, 0x2, 0x1f ;  /* 0x0c401f00aeaf7f89 */ /* 0x000e6200000e0000 */
[----:B0-----:R-:W-:Y:S01]  /*f8a0*/  FMNMX.FTZ R0, R3, R173, !PT ;  /* 0x000000ad03007209 */ /* 0x001fe20007810000 */
[----:B------:R-:W-:-:S03]  /*f8b0*/  IMAD.U32 R3, RZ, RZ, UR40 ;  /* 0x00000028ff037e24 */ /* 0x000fc6000f8e00ff */
[C---:B------:R-:W-:Y:S01]  /*f8c0*/  FSETP.NEU.FTZ.AND P4, PT, R0.reuse, -INF , PT ;  /* 0xff8000000000780b */ /* 0x040fe20003f9d000 */
[----:B------:R-:W-:-:S05]  /*f8d0*/  FMUL.FTZ R178, R0, R3 ;  /* 0x0000000300b27220 */ /* 0x000fca0000410000 */
[----:B------:R-:W-:-:S05]  /*f8e0*/  FSEL R178, R178, RZ, P4 ;  /* 0x000000ffb2b27208 */ /* 0x000fca0002000000 */
[-CC-:B------:R-:W-:Y:S01]  /*f8f0*/  FFMA.FTZ R173, R168, R3.reuse, -R178.reuse ;  /* 0x00000003a8ad7223 */ /* 0x180fe200000108b2 */
[-CC-:B------:R-:W-:Y:S01]  /*f900*/  FFMA.FTZ R182, R157, R3.reuse, -R178.reuse ;  /* 0x000000039db67223 */ /* 0x180fe200000108b2 */
[-CC-:B------:R-:W-:Y:S01]  /*f910*/  FFMA.FTZ R157, R160, R3.reuse, -R178.reuse ;  /* 0x00000003a09d7223 */ /* 0x180fe200000108b2 */
[-CC-:B------:R-:W-:Y:S01]  /*f920*/  FFMA.FTZ R160, R161, R3.reuse, -R178.reuse ;  /* 0x00000003a1a07223 */ /* 0x180fe200000108b2 */
[-CC-:B------:R-:W-:Y:S01]  /*f930*/  FFMA.FTZ R170, R164, R3.reuse, -R178.reuse ;  /* 0x00000003a4aa7223 */ /* 0x180fe200000108b2 */
[-CC-:B------:R-:W-:Y:S01]  /*f940*/  FFMA.FTZ R171, R165, R3.reuse, -R178.reuse ;  /* 0x00000003a5ab7223 */ /* 0x180fe200000108b2 */
[--C-:B------:R-:W-:Y:S01]  /*f950*/  FFMA.FTZ R152, R152, R3, -R178.reuse ;  /* 0x0000000398987223 */ /* 0x100fe200000108b2 */
[----:B-1----:R-:W-:Y:S01]  /*f960*/  FMNMX.FTZ R168, R174, R175, !PT ;  /* 0x000000afaea87209 */ /* 0x002fe20007810000 */
[-CC-:B------:R-:W-:Y:S01]  /*f970*/  FFMA.FTZ R153, R153, R3.reuse, -R178.reuse ;  /* 0x0000000399997223 */ /* 0x180fe200000108b2 */
[-CC-:B------:R-:W-:Y:S01]  /*f980*/  FFMA.FTZ R180, R180, R3.reuse, -R178.reuse ;  /* 0x00000003b4b47223 */ /* 0x180fe200000108b2 */
[-CC-:B------:R-:W-:Y:S01]  /*f990*/  FFMA.FTZ R156, R156, R3.reuse, -R178.reuse ;  /* 0x000000039c9c7223 */ /* 0x180fe200000108b2 */
[-CC-:B------:R-:W-:Y:S01]  /*f9a0*/  FFMA.FTZ R169, R169, R3.reuse, -R178.reuse ;  /* 0x00000003a9a97223 */ /* 0x180fe200000108b2 */
[----:B------:R-:W0:Y:S01]  /*f9b0*/  SHFL.BFLY PT, R161, R168, 0x1, 0x1f ;  /* 0x0c201f00a8a17f89 */ /* 0x000e2200000e0000 */
[----:B------:R-:W-:Y:S01]  /*f9c0*/  MUFU.EX2 R152, R152 ;  /* 0x0000009800987308 */ /* 0x000fe20000000800 */
[-CC-:B------:R-:W-:Y:S01]  /*f9d0*/  FFMA.FTZ R174, R202, R3.reuse, -R178.reuse ;  /* 0x00000003caae7223 */ /* 0x180fe200000108b2 */
[-CC-:B------:R-:W-:Y:S01]  /*f9e0*/  FFMA.FTZ R175, R204, R3.reuse, -R178.reuse ;  /* 0x00000003ccaf7223 */ /* 0x180fe200000108b2 */
[-CC-:B------:R-:W-:Y:S01]  /*f9f0*/  FFMA.FTZ R176, R176, R3.reuse, -R178.reuse ;  /* 0x00000003b0b07223 */ /* 0x180fe200000108b2 */
[-CC-:B------:R-:W-:Y:S01]  /*fa00*/  FFMA.FTZ R177, R177, R3.reuse, -R178.reuse ;  /* 0x00000003b1b17223 */ /* 0x180fe200000108b2 */
[----:B------:R-:W-:-:S03]  /*fa10*/  FFMA.FTZ R179, R181, R3, -R178 ;  /* 0x00000003b5b37223 */ /* 0x000fc600000108b2 */
[----:B------:R1:W-:Y:S08]  /*fa20*/  MUFU.EX2 R178, R180 ;  /* 0x000000b400b27308 */ /* 0x0003f00000000800 */
[----:B------:R-:W-:Y:S01]  /*fa30*/  MUFU.EX2 R153, R153 ;  /* 0x0000009900997308 */ /* 0x000fe20000000800 */
[----:B0-----:R-:W-:-:S07]  /*fa40*/  FMNMX.FTZ R168, R168, R161, !PT ;  /* 0x000000a1a8a87209 */ /* 0x001fce0007810000 */
[----:B------:R-:W-:Y:S01]  /*fa50*/  MUFU.EX2 R156, R156 ;  /* 0x0000009c009c7308 */ /* 0x000fe20000000800 */
[C---:B------:R-:W-:Y:S01]  /*fa60*/  FSETP.NEU.FTZ.AND P3, PT, R168.reuse, -INF , PT ;  /* 0xff800000a800780b */ /* 0x040fe20003f7d000 */
[----:B------:R-:W-:-:S03]  /*fa70*/  FMUL.FTZ R161, R168, R3 ;  /* 0x00000003a8a17220 */ /* 0x000fc60000410000 */
[----:B------:R-:W-:-:S03]  /*fa80*/  FSEL R165, R168, RZ, P3 ;  /* 0x000000ffa8a57208 */ /* 0x000fc60001800000 */
[----:B------:R-:W-:Y:S01]  /*fa90*/  MUFU.EX2 R182, R182 ;  /* 0x000000b600b67308 */ /* 0x000fe20000000800 */
[----:B------:R-:W-:Y:S02]  /*faa0*/  FSEL R161, R161, RZ, P3 ;  /* 0x000000ffa1a17208 */ /* 0x000fe40001800000 */
[----:B------:R-:W-:Y:S01]  /*fab0*/  ISETP.NE.AND P3, PT, R192, RZ, PT ;  /* 0x000000ffc000720c */ /* 0x000fe20003f65270 */
[----:B------:R-:W-:Y:S02]  /*fac0*/  FADD.FTZ R165, -R165, R200 ;  /* 0x000000c8a5a57221 */ /* 0x000fe40000010100 */
[-CC-:B------:R-:W-:Y:S01]  /*fad0*/  FFMA.FTZ R164, R155, R3.reuse, -R161.reuse ;  /* 0x000000039ba47223 */ /* 0x180fe200000108a1 */
[-CC-:B------:R-:W-:Y:S01]  /*fae0*/  FFMA.FTZ R155, R158, R3.reuse, -R161.reuse ;  /* 0x000000039e9b7223 */ /* 0x180fe200000108a1 */
[-CC-:B------:R-:W-:Y:S01]  /*faf0*/  FFMA.FTZ R158, R162, R3.reuse, -R161.reuse ;  /* 0x00000003a29e7223 */ /* 0x180fe200000108a1 */
[-CC-:B------:R-:W-:Y:S01]  /*fb00*/  FFMA.FTZ R162, R163, R3.reuse, -R161.reuse ;  /* 0x00000003a3a27223 */ /* 0x180fe200000108a1 */
[----:B------:R-:W-:Y:S01]  /*fb10*/  FSEL R163, R0, RZ, P4 ;  /* 0x000000ff00a37208 */ /* 0x000fe20002000000 */
[-C--:B------:R-:W-:Y:S01]  /*fb20*/  FMUL.FTZ R165, R165, R3.reuse ;  /* 0x00000003a5a57220 */ /* 0x080fe20000410000 */
[-CC-:B------:R-:W-:Y:S01]  /*fb30*/  FFMA.FTZ R154, R154, R3.reuse, -R161.reuse ;  /* 0x000000039a9a7223 */ /* 0x180fe200000108a1 */
[----:B-1----:R-:W-:Y:S01]  /*fb40*/  FFMA.FTZ R180, R166, R3, -R161 ;  /* 0x00000003a6b47223 */ /* 0x002fe200000108a1 */
[----:B------:R-:W-:-:S02]  /*fb50*/  @!P1 VIADD R166, R197, 0x38840 ;  /* 0x00038840c5a69836 */ /* 0x000fc40000000000 */
[----:B------:R-:W-:Y:S01]  /*fb60*/  FADD.FTZ R163, -R163, R199 ;  /* 0x000000c7a3a37221 */ /* 0x000fe20000010100 */
[----:B------:R-:W-:Y:S01]  /*fb70*/  MUFU.EX2 R164, R164 ;  /* 0x000000a400a47308 */ /* 0x000fe20000000800 */
[-CC-:B------:R-:W-:Y:S01]  /*fb80*/  FFMA.FTZ R159, R159, R3.reuse, -R161.reuse ;  /* 0x000000039f9f7223 */ /* 0x180fe200000108a1 */
[-CC-:B------:R-:W-:Y:S01]  /*fb90*/  FFMA.FTZ R181, R167, R3.reuse, -R161.reuse ;  /* 0x00000003a7b57223 */ /* 0x180fe200000108a1 */
[-C--:B------:R-:W-:Y:S01]  /*fba0*/  FMUL.FTZ R163, R163, R3.reuse ;  /* 0x00000003a3a37220 */ /* 0x080fe20000410000 */
[----:B------:R-:W-:Y:S01]  /*fbb0*/  @!P1 PRMT R166, RZ, 0x654, R166 ;  /* 0x00000654ffa69816 */ /* 0x000fe200000000a6 */
[-CC-:B------:R-:W-:Y:S01]  /*fbc0*/  FFMA.FTZ R199, R205, R3.reuse, -R161.reuse ;  /* 0x00000003cdc77223 */ /* 0x180fe200000108a1 */
[-CC-:B------:R-:W-:Y:S01]  /*fbd0*/  FFMA.FTZ R200, R206, R3.reuse, -R161.reuse ;  /* 0x00000003cec87223 */ /* 0x180fe200000108a1 */
[-CC-:B------:R-:W-:Y:S01]  /*fbe0*/  FFMA.FTZ R202, R209, R3.reuse, -R161.reuse ;  /* 0x00000003d1ca7223 */ /* 0x180fe200000108a1 */
[----:B------:R-:W0:Y:S01]  /*fbf0*/  MUFU.EX2 R165, R165 ;  /* 0x000000a500a57308 */ /* 0x000e220000000800 */
[----:B------:R1:W-:Y:S01]  /*fc00*/  @!P1 SYNCS.ARRIVE.TRANS64.RED.A1T0 RZ, [R166+URZ], RZ ;  /* 0x000000ffa6ff99a7 */ /* 0x0003e2000810043f */
[-CC-:B------:R-:W-:Y:S01]  /*fc10*/  FFMA.FTZ R206, R227, R3.reuse, -R161.reuse ;  /* 0x00000003e3ce7223 */ /* 0x180fe200000108a1 */
[-CC-:B------:R-:W-:Y:S01]  /*fc20*/  FFMA.FTZ R208, R208, R3.reuse, -R161.reuse ;  /* 0x00000003d0d07223 */ /* 0x180fe200000108a1 */
[----:B------:R-:W-:Y:S01]  /*fc30*/  FFMA.FTZ R226, R226, R3, -R161 ;  /* 0x00000003e2e27223 */ /* 0x000fe200000108a1 */
[----:B------:R-:W-:-:S03]  /*fc40*/  @!P1 VIADD R197, R197, 0x38860 ;  /* 0x00038860c5c59836 */ /* 0x000fc60000000000 */
[----:B------:R-:W2:Y:S01]  /*fc50*/  MUFU.EX2 R163, R163 ;  /* 0x000000a300a37308 */ /* 0x000ea20000000800 */
[----:B-1----:R-:W-:Y:S02]  /*fc60*/  @!P3 IMAD R166, R201, 0x40, R188 ;  /* 0x00000040c9a6b824 */ /* 0x002fe400078e02bc */
[-CC-:B------:R-:W-:Y:S01]  /*fc70*/  FFMA.FTZ R201, R207, R3.reuse, -R161.reuse ;  /* 0x00000003cfc97223 */ /* 0x180fe200000108a1 */
[----:B------:R-:W-:Y:S01]  /*fc80*/  FFMA.FTZ R207, R183, R3, -R161 ;  /* 0x00000003b7cf7223 */ /* 0x000fe200000108a1 */
[----:B------:R-:W-:Y:S01]  /*fc90*/  @!P1 PRMT R197, RZ, 0x654, R197 ;  /* 0x00000654ffc59816 */ /* 0x000fe200000000c5 */
[----:B------:R-:W-:Y:S02]  /*fca0*/  @!P3 IMAD R166, R166, 0x4, R2 ;  /* 0x00000004a6a6b824 */ /* 0x000fe400078e0202 */
[----:B------:R-:W1:Y:S01]  /*fcb0*/  MUFU.EX2 R154, R154 ;  /* 0x0000009a009a7308 */ /* 0x000e620000000800 */
[-C--:B0-----:R-:W-:Y:S02]  /*fcc0*/  FMUL.FTZ R26, R26, R165.reuse ;  /* 0x000000a51a1a7220 */ /* 0x081fe40000410000 */
[----:B------:R-:W-:Y:S01]  /*fcd0*/  @!P3 STS [R166+0x38420], R165 ;  /* 0x038420a5a600b388 */ /* 0x000fe20000000800 */
[-C--:B------:R-:W-:Y:S01]  /*fce0*/  FMUL.FTZ R27, R27, R165.reuse ;  /* 0x000000a51b1b7220 */ /* 0x080fe20000410000 */
[-C--:B------:R-:W-:Y:S01]  /*fcf0*/  FMUL.FTZ R30, R30, R165.reuse ;  /* 0x000000a51e1e7220 */ /* 0x080fe20000410000 */
[-C--:B------:R-:W-:Y:S01]  /*fd00*/  FMUL.FTZ R31, R31, R165.reuse ;  /* 0x000000a51f1f7220 */ /* 0x080fe20000410000 */
[-C--:B------:R-:W-:Y:S01]  /*fd10*/  FMUL.FTZ R34, R34, R165.reuse ;  /* 0x000000a522227220 */ /* 0x080fe20000410000 */
[----:B------:R-:W-:Y:S01]  /*fd20*/  FMUL.FTZ R35, R35, R165 ;  /* 0x000000a523237220 */ /* 0x000fe20000410000 */
[----:B------:R-:W0:Y:S01]  /*fd30*/  MUFU.EX2 R155, R155 ;  /* 0x0000009b009b7308 */ /* 0x000e220000000800 */
[----:B--2---:R-:W-:Y:S01]  /*fd40*/  FFMA.FTZ R20, R163, R20, R152 ;  /* 0x00000014a3147223 */ /* 0x004fe20000010098 */
[----:B------:R2:W-:Y:S01]  /*fd50*/  @!P3 STS [R166+0x38400], R163 ;  /* 0x038400a3a600b388 */ /* 0x0005e20000000800 */
[C---:B------:R-:W-:Y:S01]  /*fd60*/  F2FP.BF16.F32.PACK_AB R152, R153.reuse, R152 ;  /* 0x000000989998723e */ /* 0x040fe200000010ff */
[-C--:B------:R-:W-:Y:S01]  /*fd70*/  FMUL.FTZ R24, R24, R163.reuse ;  /* 0x000000a318187220 */ /* 0x080fe20000410000 */
[----:B------:R-:W-:Y:S01]  /*fd80*/  FADD.FTZ R20, R153, R20 ;  /* 0x0000001499147221 */ /* 0x000fe20000010000 */
[-C--:B------:R-:W-:Y:S01]  /*fd90*/  FMUL.FTZ R25, R25, R163.reuse ;  /* 0x000000a319197220 */ /* 0x080fe20000410000 */
[----:B------:R-:W-:Y:S01]  /*fda0*/  FMUL.FTZ R28, R28, R163 ;  /* 0x000000a31c1c7220 */ /* 0x000fe20000410000 */
[----:B------:R-:W3:Y:S01]  /*fdb0*/  MUFU.EX2 R159, R159 ;  /* 0x0000009f009f7308 */ /* 0x000ee20000000800 */
[----:B-1----:R-:W-:Y:S01]  /*fdc0*/  FFMA.FTZ R21, R165, R21, R154 ;  /* 0x00000015a5157223 */ /* 0x002fe2000001009a */
[----:B------:R-:W-:Y:S01]  /*fdd0*/  FADD.FTZ R20, R156, R20 ;  /* 0x000000149c147221 */ /* 0x000fe20000010000 */
[C---:B------:R-:W-:Y:S01]  /*fde0*/  F2FP.BF16.F32.PACK_AB R153, R164.reuse, R154 ;  /* 0x0000009aa499723e */ /* 0x040fe200000010ff */
[-C--:B------:R-:W-:Y:S01]  /*fdf0*/  FMUL.FTZ R29, R29, R163.reuse ;  /* 0x000000a31d1d7220 */ /* 0x080fe20000410000 */
[----:B------:R-:W-:Y:S01]  /*fe00*/  FADD.FTZ R21, R164, R21 ;  /* 0x00000015a4157221 */ /* 0x000fe20000010000 */
[C---:B------:R-:W-:Y:S01]  /*fe10*/  FADD.FTZ R20, R182.reuse, R20 ;  /* 0x00000014b6147221 */ /* 0x040fe20000010000 */
[----:B------:R-:W-:Y:S01]  /*fe20*/  F2FP.BF16.F32.PACK_AB R154, R182, R156 ;  /* 0x0000009cb69a723e */ /* 0x000fe200000010ff */
[----:B------:R-:W1:Y:S01]  /*fe30*/  MUFU.EX2 R157, R157 ;  /* 0x0000009d009d7308 */ /* 0x000e620000000800 */
        /* <DEDUP_REMOVED lines=10> */
[----:B------:R-:W-:Y:S01]  /*fee0*/  BAR.SYNC.DEFER_BLOCKING 0xf, 0x100 ;  /* 0x03c4000000007b1d */ /* 0x000fe20000010000 */
        /* <DEDUP_REMOVED lines=22> */
[C---:B---3--:R-:W-:Y:S01]  /*10050*/  F2FP.BF16.F32.PACK_AB R156, R160.reuse, R157 ;  /* 0x0000009da09c723e */ /* 0x048fe200000010ff */
[----:B------:R-:W-:Y:S01]  /*10060*/  FADD.FTZ R204, R160, R20 ;  /* 0x00000014a0cc7221 */ /* 0x000fe20000010000 */
[-C--:B------:R-:W-:Y:S01]  /*10070*/  FMUL.FTZ R77, R77, R163.reuse ;  /* 0x000000a34d4d7220 */ /* 0x080fe20000410000 */
[-C--:B------:R-:W-:Y:S01]  /*10080*/  FMUL.FTZ R80, R80, R163.reuse ;  /* 0x000000a350507220 */ /* 0x080fe20000410000 */
[-C--:B------:R-:W-:Y:S01]  /*10090*/  FMUL.FTZ R81, R81, R163.reuse ;  /* 0x000000a351517220 */ /* 0x080fe20000410000 */
[-C--:B------:R-:W-:Y:S01]  /*100a0*/  FMUL.FTZ R84, R84, R163.reuse ;  /* 0x000000a354547220 */ /* 0x080fe20000410000 */
[-C--:B------:R-:W-:Y:S01]  /*100b0*/  FMUL.FTZ R85, R85, R163.reuse ;  /* 0x000000a355557220 */ /* 0x080fe20000410000 */
[----:B------:R-:W0:Y:S01]  /*100c0*/  MUFU.EX2 R171, R171 ;  /* 0x000000ab00ab7308 */ /* 0x000e220000000800 */
[C---:B-1----:R-:W-:Y:S01]  /*100d0*/  F2FP.BF16.F32.PACK_AB R157, R162.reuse, R158 ;  /* 0x0000009ea29d723e */ /* 0x042fe200000010ff */
        /* <DEDUP_REMOVED lines=36> */
[----:B------:R-:W-:Y:S01]  /*10320*/  FMUL.FTZ R149, R149, R163 ;  /* 0x000000a395957220 */ /* 0x000fe20000410000 */
[----:B0-----:R-:W-:Y:S01]  /*10330*/  F2FP.BF16.F32.PACK_AB R158, R171, R170 ;  /* 0x000000aaab9e723e */ /* 0x001fe200000010ff */
        /* <DEDUP_REMOVED lines=67> */
[----:B------:R-:W-:Y:S01]  /*10770*/  FMUL.FTZ R151, R151, R165 ;  /* 0x000000a597977220 */ /* 0x000fe20000410000 */
[----:B---3--:R-:W-:Y:S01]  /*10780*/  F2FP.BF16.F32.PACK_AB R160, R169, R173 ;  /* 0x000000ada9a0723e */ /* 0x008fe200000010ff */
[----:B------:R3:W-:Y:S01]  /*10790*/  STSM.16.M88.4 [R195+0x36400], R152 ;  /* 0x03640098c3007844 */ /* 0x0007e20000000200 */
[----:B0-----:R-:W-:Y:S01]  /*107a0*/  F2FP.BF16.F32.PACK_AB R161, R200, R199 ;  /* 0x000000c7c8a1723e */ /* 0x001fe200000010ff */
[----:B------:R-:W-:Y:S01]  /*107b0*/  VIADD R20, R172, 0x80 ;  /* 0x00000080ac147836 */ /* 0x000fe20000000000 */
[----:B------:R-:W-:Y:S01]  /*107c0*/  MUFU.EX2 R202, R202 ;  /* 0x000000ca00ca7308 */ /* 0x000fe20000000800 */
[----:B------:R-:W-:Y:S01]  /*107d0*/  F2FP.BF16.F32.PACK_AB R162, R175, R174 ;  /* 0x000000aeafa2723e */ /* 0x000fe200000010ff */
[----:B------:R0:W-:Y:S01]  /*107e0*/  STSM.16.M88.4 [R212], R156 ;  /* 0x0000009cd4007844 */ /* 0x0001e20000000200 */
[----:B--2---:R-:W-:Y:S01]  /*107f0*/  F2FP.BF16.F32.PACK_AB R163, R183, R201 ;  /* 0x000000c9b7a3723e */ /* 0x004fe200000010ff */
[----:B------:R-:W-:Y:S01]  /*10800*/  IMAD.MOV.U32 R21, RZ, RZ, 0x40000040 ;  /* 0x40000040ff157424 */ /* 0x000fe200078e00ff */
[----:B-1----:R-:W-:Y:S01]  /*10810*/  F2FP.BF16.F32.PACK_AB R164, R177, R176 ;  /* 0x000000b0b1a4723e */ /* 0x002fe200000010ff */
[----:B------:R-:W-:Y:S01]  /*10820*/  FADD.FTZ R204, R170, R204 ;  /* 0x000000ccaacc7221 */ /* 0x000fe20000010000 */
[----:B------:R-:W-:Y:S01]  /*10830*/  FADD.FTZ R205, R180, R205 ;  /* 0x000000cdb4cd7221 */ /* 0x000fe20000010000 */
[----:B------:R-:W1:Y:S01]  /*10840*/  MUFU.EX2 R182, R226 ;  /* 0x000000e200b67308 */ /* 0x000e620000000800 */
[----:B----4-:R-:W-:Y:S01]  /*10850*/  F2FP.BF16.F32.PACK_AB R166, R179, R178 ;  /* 0x000000b2b3a6723e */ /* 0x010fe200000010ff */
[----:B------:R0:W-:Y:S01]  /*10860*/  STSM.16.M88.4 [R203], R160 ;  /* 0x000000a0cb007844 */ /* 0x0001e20000000200 */
[----:B------:R-:W-:Y:S01]  /*10870*/  FADD.FTZ R204, R171, R204 ;  /* 0x000000ccabcc7221 */ /* 0x000fe20000010000 */
[----:B------:R-:W-:Y:S01]  /*10880*/  FADD.FTZ R205, R181, R205 ;  /* 0x000000cdb5cd7221 */ /* 0x000fe20000010000 */
[----:B------:R-:W-:-:S02]  /*10890*/  ISETP.GT.AND P3, PT, R196, R198, PT ;  /* 0x000000c6c400720c */ /* 0x000fc40003f64270 */
[----:B------:R-:W-:Y:S01]  /*108a0*/  FADD.FTZ R204, R173, R204 ;  /* 0x000000ccadcc7221 */ /* 0x000fe20000010000 */
[----:B------:R-:W-:Y:S01]  /*108b0*/  MUFU.EX2 R206, R206 ;  /* 0x000000ce00ce7308 */ /* 0x000fe20000000800 */
[----:B------:R-:W-:Y:S01]  /*108c0*/  FADD.FTZ R205, R199, R205 ;  /* 0x000000cdc7cd7221 */ /* 0x000fe20000010000 */
[----:B------:R-:W-:Y:S02]  /*108d0*/  IMAD.MOV.U32 R199, RZ, RZ, R0 ;  /* 0x000000ffffc77224 */ /* 0x000fe400078e0000 */
[----:B------:R-:W-:Y:S01]  /*108e0*/  FADD.FTZ R204, R169, R204 ;  /* 0x000000cca9cc7221 */ /* 0x000fe20000010000 */
[----:B------:R-:W-:Y:S01]  /*108f0*/  FADD.FTZ R205, R200, R205 ;  /* 0x000000cdc8cd7221 */ /* 0x000fe20000010000 */
[----:B------:R-:W-:Y:S02]  /*10900*/  IMAD.MOV.U32 R200, RZ, RZ, R168 ;  /* 0x000000ffffc87224 */ /* 0x000fe400078e00a8 */
[----:B------:R-:W-:Y:S01]  /*10910*/  FADD.FTZ R204, R174, R204 ;  /* 0x000000ccaecc7221 */ /* 0x000fe20000010000 */
[----:B------:R-:W2:Y:S01]  /*10920*/  MUFU.EX2 R207, R207 ;  /* 0x000000cf00cf7308 */ /* 0x000ea20000000800 */
[----:B-1----:R-:W-:Y:S01]  /*10930*/  F2FP.BF16.F32.PACK_AB R165, R182, R202 ;  /* 0x000000cab6a5723e */ /* 0x002fe200000010ff */
[----:B------:R-:W-:Y:S01]  /*10940*/  FADD.FTZ R205, R201, R205 ;  /* 0x000000cdc9cd7221 */ /* 0x000fe20000010000 */
[----:B------:R-:W-:Y:S01]  /*10950*/  FADD.FTZ R204, R175, R204 ;  /* 0x000000ccafcc7221 */ /* 0x000fe20000010000 */
[----:B------:R-:W-:-:S02]  /*10960*/  IMAD.MOV.U32 R201, RZ, RZ, R18 ;  /* 0x000000ffffc97224 */ /* 0x000fc400078e0012 */
[----:B------:R-:W-:Y:S01]  /*10970*/  FADD.FTZ R205, R183, R205 ;  /* 0x000000cdb7cd7221 */ /* 0x000fe20000010000 */
[----:B------:R-:W-:-:S03]  /*10980*/  FADD.FTZ R204, R176, R204 ;  /* 0x000000ccb0cc7221 */ /* 0x000fc60000010000 */
[----:B------:R-:W-:Y:S01]  /*10990*/  FADD.FTZ R205, R202, R205 ;  /* 0x000000cdcacd7221 */ /* 0x000fe20000010000 */
[----:B------:R-:W-:-:S03]  /*109a0*/  FADD.FTZ R204, R177, R204 ;  /* 0x000000ccb1cc7221 */ /* 0x000fc60000010000 */
[----:B------:R-:W-:Y:S01]  /*109b0*/  FADD.FTZ R205, R182, R205 ;  /* 0x000000cdb6cd7221 */ /* 0x000fe20000010000 */
[----:B------:R-:W-:Y:S01]  /*109c0*/  FADD.FTZ R204, R178, R204 ;  /* 0x000000ccb2cc7221 */ /* 0x000fe20000010000 */
[----:B--2---:R-:W-:Y:S02]  /*109d0*/  F2FP.BF16.F32.PACK_AB R167, R207, R206 ;  /* 0x000000cecfa7723e */ /* 0x004fe400000010ff */
[----:B------:R-:W-:-:S03]  /*109e0*/  FADD.FTZ R205, R206, R205 ;  /* 0x000000cdcecd7221 */ /* 0x000fc60000010000 */
[----:B------:R0:W-:Y:S01]  /*109f0*/  STSM.16.M88.4 [R210], R164 ;  /* 0x000000a4d2007844 */ /* 0x0001e20000000200 */
[----:B------:R-:W-:-:S06]  /*10a00*/  WARPGROUP.ARRIVE ;  /* 0x00000000000079c5 */ /* 0x000fcc0000000000 */
[----:B------:R-:W-:Y:S01]  /*10a10*/  HGMMA.64x256x16.F32.BF16 R24, R152, gdesc[UR4].tnspB, R24, gsb0 ;  /* 0x43e0000498187df0 */ /* 0x000fe20008001818 */
[----:B------:R-:W-:Y:S01]  /*10a20*/  R2UR UR6, R20 ;  /* 0x00000000140672ca */ /* 0x000fe200000e0000 */
[----:B------:R-:W-:Y:S01]  /*10a30*/  VIADD R20, R172, 0x100 ;  /* 0x00000100ac147836 */ /* 0x000fe20000000000 */
[----:B------:R-:W-:Y:S01]  /*10a40*/  R2UR UR7, R21 ;  /* 0x00000000150772ca */ /* 0x000fe200000e0000 */
[----:B------:R-:W-:Y:S01]  /*10a50*/  IMAD.MOV.U32 R21, RZ, RZ, 0x40000040 ;  /* 0x40000040ff157424 */ /* 0x000fe200078e00ff */
[----:B------:R-:W-:Y:S02]  /*10a60*/  WARPGROUP.DEPBAR.LE gsb0, 0x0 ;  /* 0x00008000000079c5 */ /* 0x000fe40000010000 */
[----:B------:R-:W-:Y:S01]  /*10a70*/  WARPGROUP.ARRIVE ;  /* 0x00000000000079c5 */ /* 0x000fe20000000000 */
[----:B---3--:R-:W-:-:S04]  /*10a80*/  VIADD R152, R196, 0xffffffff ;  /* 0xffffffffc4987836 */ /* 0x008fc80000000000 */
[----:B------:R-:W-:-:S15]  /*10a90*/  IMAD.MOV.U32 R196, RZ, RZ, R152 ;  /* 0x000000ffffc47224 */ /* 0x000fde00078e0098 */
[----:B------:R-:W-:-:S01]  /*10aa0*/  NOP ;  /* 0x0000000000007918 */ /* 0x000fc20000000000 */
        /* <DEDUP_REMOVED lines=9> */
[----:B------:R-:W-:Y:S01]  /*10b40*/  R2UR UR6, R20 ;  /* 0x00000000140672ca */ /* 0x000fe200000e0000 */
[----:B------:R-:W-:Y:S01]  /*10b50*/  FADD.FTZ R20, R179, R204 ;  /* 0x000000ccb3147221 */ /* 0x000fe20000010000 */
[----:B------:R-:W-:Y:S01]  /*10b60*/  R2UR UR7, R21 ;  /* 0x00000000150772ca */ /* 0x000fe200000e0000 */
[----:B------:R-:W-:Y:S01]  /*10b70*/  FADD.FTZ R21, R207, R205 ;  /* 0x000000cdcf157221 */ /* 0x000fe20000010000 */
        /* <DEDUP_REMOVED lines=15> */
[----:B------:R-:W-:Y:S05]  /*10c70*/  BSYNC B1 ;  /* 0x0000000000017941 */ /* 0x000fea0003800000 */
.L_x_8512:
[----:B------:R-:W-:-:S07]  /*10c80*/  IMAD.MOV.U32 R201, RZ, RZ, R152 ;  /* 0x000000ffffc97224 */ /* 0x000fce00078e0098 */
.L_x_8511:
[----:B------:R-:W-:Y:S05]  /*10c90*/  BSYNC B0 ;  /* 0x0000000000007941 */ /* 0x000fea0003800000 */
.L_x_8510:
[----:B------:R-:W-:Y:S01]  /*10ca0*/  ISETP.GE.AND P2, PT, R201, R213, PT ;  /* 0x000000d5c900720c */ /* 0x000fe20003f46270 */
[----:B------:R-:W-:-:S12]  /*10cb0*/  BSSY B0, `(.L_x_8524) ;  /* 0x0000329000007945 */ /* 0x000fd80003800000 */
[----:B------:R-:W-:Y:S05]  /*10cc0*/  @!P2 BRA `(.L_x_8525) ;  /* 0x00000030009ca947 */ /* 0x000fea0003800000 */
[----:B------:R-:W-:Y:S02]  /*10cd0*/  IMAD.MOV.U32 R200, RZ, RZ, R168 ;  /* 0x000000ffffc87224 */ /* 0x000fe400078e00a8 */
[----:B------:R-:W-:Y:S02]  /*10ce0*/  IMAD.MOV.U32 R198, RZ, RZ, R0 ;  /* 0x000000ffffc67224 */ /* 0x000fe400078e0000 */
[----:B------:R-:W-:-:S07]  /*10cf0*/  IMAD.MOV.U32 R199, RZ, RZ, R18 ;  /* 0x000000ffffc77224 */ /* 0x000fce00078e0012 */
.L_x_8536:
[----:B------:R-:W-:-:S05]  /*10d00*/  VIADD R18, R199, 0x1 ;  /* 0x00000001c7127836 */ /* 0x000fca0000000000 */
[----:B------:R-:W-:-:S04]  /*10d10*/  ISETP.NE.AND P2, PT, R18, 0x2, PT ;  /* 0x000000021200780c */ /* 0x000fc80003f45270 */
[----:B------:R-:W-:Y:S02]  /*10d20*/  SEL R0, RZ, 0x1, P2 ;  /* 0x00000001ff007807 */ /* 0x000fe40001000000 */
[----:B------:R-:W-:Y:S02]  /*10d30*/  SEL R18, R18, RZ, P2 ;  /* 0x000000ff12127207 */ /* 0x000fe40001000000 */
[----:B------:R-:W-:Y:S01]  /*10d40*/  LOP3.LUT R19, R19, R0, RZ, 0x3c, !PT ;  /* 0x0000000013137212 */ /* 0x000fe200078e3cff */
[----:B---3--:R-:W-:Y:S06]  /*10d50*/  @!P0 BRA `(.L_x_8526) ;  /* 0x0000000000048947 */ /* 0x008fec0003800000 */
[----:B------:R-:W-:Y:S01]  /*10d60*/  BPT.TRAP 0x1 ;  /* 0x000000040000795c */ /* 0x000fe20000300000 */
.L_x_8526:
[----:B------:R-:W-:Y:S01]  /*10d70*/  IMAD R193, R18, 0x8, R2 ;  /* 0x0000000812c17824 */ /* 0x000fe200078e0202 */
[----:B------:R-:W-:-:S04]  /*10d80*/  SHF.L.U32 R0, R19, 0x1f, RZ ;  /* 0x0000001f13007819 */ /* 0x000fc800000006ff */
[----:B------:R1:W3:Y:S01]  /*10d90*/  SYNCS.PHASECHK.TRANS64.TRYWAIT P2, [R193+URZ+0x38830], R0 ;  /* 0x03883000c10075a7 */ /* 0x0002e2000804017f */
[----:B------:R-:W-:Y:S05]  /*10da0*/  @!P0 BRA `(.L_x_8527) ;  /* 0x0000000000048947 */ /* 0x000fea0003800000 */
[----:B------:R-:W-:Y:S01]  /*10db0*/  BPT.TRAP 0x1 ;  /* 0x000000040000795c */ /* 0x000fe20000300000 */
.L_x_8527:
[----:B------:R-:W-:Y:S01]  /*10dc0*/  BSSY B1, `(.L_x_8528) ;  /* 0x0000006000017945 */ /* 0x000fe20003800000 */
[----:B0-2---:R-:W-:Y:S02]  /*10dd0*/  IMAD R156, R18, 0x200, R14 ;  /* 0x00000200129c7824 */ /* 0x005fe400078e020e */
[----:B------:R-:W-:Y:S01]  /*10de0*/  IMAD.MOV.U32 R157, RZ, RZ, 0x40000040 ;  /* 0x40000040ff9d7424 */ /* 0x000fe200078e00ff */
[----:B---3--:R-:W-:Y:S06]  /*10df0*/  @P2 BRA `(.L_x_8529) ;  /* 0x0000000000082947 */ /* 0x008fec0003800000 */
[----:B------:R-:W0:Y:S02]  /*10e00*/  SYNCS.PHASECHK.TRANS64.TRYWAIT P2, [R193+URZ+0x38830], R0 ;  /* 0x03883000c10075a7 */ /* 0x000e24000804017f */
[----:B0-----:R-:W-:Y:S05]  /*10e10*/  @!P2 BRA `(.L_x_8530) ;  /* 0x0000013c004ca947 */ /* 0x001fea0003800000 */
.L_x_8529:
[----:B------:R-:W-:Y:S05]  /*10e20*/  BSYNC B1 ;  /* 0x0000000000017941 */ /* 0x000fea0003800000 */
.L_x_8528:
        /* <DEDUP_REMOVED lines=36> */
.L_x_8531:
[----:B------:R2:W3:Y:S01]  /*11070*/  SYNCS.PHASECHK.TRANS64.TRYWAIT P2, [R193+URZ+0x38850], R0 ;  /* 0x03885000c10075a7 */ /* 0x0004e2000804017f */
[----:B------:R-:W-:Y:S05]  /*11080*/  @!P0 BRA `(.L_x_8532) ;  /* 0x0000000000048947 */ /* 0x000fea0003800000 */
[----:B------:R-:W-:Y:S01]  /*11090*/  BPT.TRAP 0x1 ;  /* 0x000000040000795c */ /* 0x000fe20000300000 */
.L_x_8532:
[----:B------:R-:W-:Y:S04]  /*110a0*/  BSSY B1, `(.L_x_8533) ;  /* 0x0000004000017945 */ /* 0x000fe80003800000 */
[----:B---3--:R-:W-:Y:S05]  /*110b0*/  @P2 BRA `(.L_x_8534) ;  /* 0x0000000000082947 */ /* 0x008fea0003800000 */
[----:B------:R-:W3:Y:S02]  /*110c0*/  SYNCS.PHASECHK.TRANS64.TRYWAIT P2, [R193+URZ+0x38850], R0 ;  /* 0x03885000c10075a7 */ /* 0x000ee4000804017f */
[----:B---3--:R-:W-:Y:S05]  /*110d0*/  @!P2 BRA `(.L_x_8535) ;  /* 0x0000013800b0a947 */ /* 0x008fea0003800000 */
.L_x_8534:
[----:B------:R-:W-:Y:S05]  /*110e0*/  BSYNC B1 ;  /* 0x0000000000017941 */ /* 0x000fea0003800000 */
.L_x_8533:
        /* <DEDUP_REMOVED lines=14> */
[----:B------:R-:W-:Y:S01]  /*111d0*/  IMAD.MOV.U32 R209, RZ, RZ, 0xa00 ;  /* 0x00000a00ffd17424 */ /* 0x000fe200078e00ff */
        /* <DEDUP_REMOVED lines=182> */
[C---:B------:R-:W-:Y:S02]  /*11d40*/  SEL R196, R3.reuse, 0x2, P2 ;  /* 0x0000000203c47807 */ /* 0x040fe40001000000 */
[----:B------:R-:W-:-:S03]  /*11d50*/  SEL R3, R3, 0x6, !P2 ;  /* 0x0000000603037807 */ /* 0x000fc60005000000 */
[----:B------:R-:W-:Y:S01]  /*11d60*/  IMAD.IADD R206, R202, 0x1, R196 ;  /* 0x00000001cace7824 */ /* 0x000fe200078e02c4 */
        /* <DEDUP_REMOVED lines=115> */
[----:B------:R-:W-:Y:S01]  /*124a0*/  IMAD.MOV.U32 R197, RZ, RZ, 0x40000040 ;  /* 0x40000040ffc57424 */ /* 0x000fe200078e00ff */
        /* <DEDUP_REMOVED lines=35> */
[----:B------:R-:W-:Y:S01]  /*126e0*/  SEL R0, R0, 0xf80, P2 ;  /* 0x00000f8000007807 */ /* 0x000fe20001000000 */
[----:B------:R-:W-:-:S03]  /*126f0*/  IMAD.IADD R196, R196, 0x1, R202 ;  /* 0x00000001c4c47824 */ /* 0x000fc600078e02ca */
        /* <DEDUP_REMOVED lines=75> */
[----:B------:R-:W-:Y:S01]  /*12bb0*/  SHFL.BFLY PT, R207, R206, 0x2, 0x1f ;  /* 0x0c401f00cecf7f89 */ /* 0x000fe200000e0000 */
[----:B0-----:R-:W-:-:S05]  /*12bc0*/  FMNMX.FTZ R0, R0, R3, !PT ;  /* 0x0000000300007209 */ /* 0x001fca0007810000 */
        /* <DEDUP_REMOVED lines=18> */
[--C-:B0-----:R-:W-:Y:S01]  /*12cf0*/  FFMA.FTZ R198, R168, R3, -R204.reuse ;  /* 0x00000003a8c67223 */ /* 0x101fe200000108cc */
[----:B------:R-:W-:Y:S01]  /*12d00*/  FMNMX.FTZ R168, R206, R207, !PT ;  /* 0x000000cfcea87209 */ /* 0x000fe20007810000 */
[-CC-:B------:R-:W-:Y:S01]  /*12d10*/  FFMA.FTZ R173, R173, R3.reuse, -R204.reuse ;  /* 0x00000003adad7223 */ /* 0x180fe200000108cc */
[-CC-:B------:R-:W-:Y:S01]  /*12d20*/  FFMA.FTZ R176, R176, R3.reuse, -R204.reuse ;  /* 0x00000003b0b07223 */ /* 0x180fe200000108cc */
[-CC-:B------:R-:W-:Y:S01]  /*12d30*/  FFMA.FTZ R177, R177, R3.reuse, -R204.reuse ;  /* 0x00000003b1b17223 */ /* 0x180fe200000108cc */
[-CC-:B------:R-:W-:Y:S01]  /*12d40*/  FFMA.FTZ R180, R180, R3.reuse, -R204.reuse ;  /* 0x00000003b4b47223 */ /* 0x180fe200000108cc */
[----:B------:R-:W0:Y:S01]  /*12d50*/  SHFL.BFLY PT, R164, R168, 0x1, 0x1f ;  /* 0x0c201f00a8a47f89 */ /* 0x000e2200000e0000 */
[----:B------:R-:W3:Y:S01]  /*12d60*/  MUFU.EX2 R153, R153 ;  /* 0x0000009900997308 */ /* 0x000ee20000000800 */
[-C--:B------:R-:W-:Y:S01]  /*12d70*/  FFMA.FTZ R181, R181, R3.reuse, -R204 ;  /* 0x00000003b5b57223 */ /* 0x080fe200000108cc */
[-C--:B-1----:R-:W-:Y:S01]  /*12d80*/  FMUL.FTZ R24, R24, R202.reuse ;  /* 0x000000ca18187220 */ /* 0x082fe20000410000 */
[-C--:B------:R-:W-:Y:S01]  /*12d90*/  FMUL.FTZ R25, R25, R202.reuse ;  /* 0x000000ca19197220 */ /* 0x080fe20000410000 */
[-C--:B------:R-:W-:Y:S01]  /*12da0*/  FMUL.FTZ R28, R28, R202.reuse ;  /* 0x000000ca1c1c7220 */ /* 0x080fe20000410000 */
[-C--:B------:R-:W-:Y:S01]  /*12db0*/  FMUL.FTZ R29, R29, R202.reuse ;  /* 0x000000ca1d1d7220 */ /* 0x080fe20000410000 */
[-C--:B------:R-:W-:Y:S01]  /*12dc0*/  FMUL.FTZ R32, R32, R202.reuse ;  /* 0x000000ca20207220 */ /* 0x080fe20000410000 */
[----:B------:R-:W-:Y:S01]  /*12dd0*/  FMUL.FTZ R33, R33, R202 ;  /* 0x000000ca21217220 */ /* 0x000fe20000410000 */
[----:B------:R-:W1:Y:S01]  /*12de0*/  MUFU.EX2 R205, R205 ;  /* 0x000000cd00cd7308 */ /* 0x000e620000000800 */
[----:B--2---:R-:W-:Y:S01]  /*12df0*/  FFMA.FTZ R20, R202, R20, R152 ;  /* 0x00000014ca147223 */ /* 0x004fe20000010098 */
        /* <DEDUP_REMOVED lines=12> */
[----:B------:R-:W-:Y:S01]  /*12ec0*/  FMUL.FTZ R53, R53, R202 ;  /* 0x000000ca35357220 */ /* 0x000fe20000410000 */
[----:B0-----:R-:W-:Y:S01]  /*12ed0*/  FMNMX.FTZ R168, R168, R164, !PT ;  /* 0x000000a4a8a87209 */ /* 0x001fe20007810000 */
[----:B------:R-:W-:Y:S01]  /*12ee0*/  MUFU.EX2 R156, R156 ;  /* 0x0000009c009c7308 */ /* 0x000fe20000000800 */
[----:B-1----:R-:W-:Y:S01]  /*12ef0*/  FADD.FTZ R20, R205, R20 ;  /* 0x00000014cd147221 */ /* 0x002fe20000010000 */
[-C--:B------:R-:W-:Y:S01]  /*12f00*/  FMUL.FTZ R56, R56, R202.reuse ;  /* 0x000000ca38387220 */ /* 0x080fe20000410000 */
        /* <DEDUP_REMOVED lines=17> */
[-C--:B------:R-:W-:Y:S01]  /*13020*/  FFMA.FTZ R170, R170, R3.reuse, -R206 ;  /* 0x00000003aaaa7223 */ /* 0x080fe200000108ce */
[----:B------:R-:W-:Y:S01]  /*13030*/  @!P1 PRMT R162, RZ, 0x654, R162 ;  /* 0x00000654ffa29816 */ /* 0x000fe200000000a2 */
[----:B------:R-:W1:Y:S01]  /*13040*/  MUFU.EX2 R154, R154 ;  /* 0x0000009a009a7308 */ /* 0x000e620000000800 */
[----:B------:R-:W-:Y:S02]  /*13050*/  @!P2 IMAD R163, R163, 0x4, R2 ;  /* 0x00000004a3a3a824 */ /* 0x000fe400078e0202 */
[-CC-:B------:R-:W-:Y:S01]  /*13060*/  FFMA.FTZ R171, R171, R3.reuse, -R206.reuse ;  /* 0x00000003abab7223 */ /* 0x180fe200000108ce */
[----:B------:R3:W-:Y:S01]  /*13070*/  @!P1 SYNCS.ARRIVE.TRANS64.RED.A1T0 RZ, [R162+URZ], RZ ;  /* 0x000000ffa2ff99a7 */ /* 0x0007e2000810043f */
[-CC-:B------:R-:W-:Y:S01]  /*13080*/  FFMA.FTZ R174, R174, R3.reuse, -R206.reuse ;  /* 0x00000003aeae7223 */ /* 0x180fe200000108ce */
[-CC-:B------:R-:W-:Y:S01]  /*13090*/  FFMA.FTZ R175, R175, R3.reuse, -R206.reuse ;  /* 0x00000003afaf7223 */ /* 0x180fe200000108ce */
[-CC-:B------:R-:W-:Y:S01]  /*130a0*/  FFMA.FTZ R178, R178, R3.reuse, -R206.reuse ;  /* 0x00000003b2b27223 */ /* 0x180fe200000108ce */
[-CC-:B------:R-:W-:Y:S01]  /*130b0*/  FFMA.FTZ R179, R179, R3.reuse, -R206.reuse ;  /* 0x00000003b3b37223 */ /* 0x180fe200000108ce */
[----:B------:R-:W4:Y:S01]  /*130c0*/  MUFU.EX2 R207, R207 ;  /* 0x000000cf00cf7308 */ /* 0x000f220000000800 */
[-CC-:B------:R-:W-:Y:S01]  /*130d0*/  FFMA.FTZ R199, R183, R3.reuse, -R206.reuse ;  /* 0x00000003b7c77223 */ /* 0x180fe200000108ce */
[----:B------:R5:W-:Y:S01]  /*130e0*/  @!P2 STS [R163+0x38400], R202 ;  /* 0x038400caa300a388 */ /* 0x000be20000000800 */
[----:B---3--:R-:W-:Y:S01]  /*130f0*/  FFMA.FTZ R162, R182, R3, -R206 ;  /* 0x00000003b6a27223 */ /* 0x008fe200000108ce */
[----:B--2---:R-:W-:Y:S01]  /*13100*/  FADD.FTZ R20, R157, R20 ;  /* 0x000000149d147221 */ /* 0x004fe20000010000 */
[-C--:B------:R-:W-:Y:S01]  /*13110*/  FMUL.FTZ R64, R64, R202.reuse ;  /* 0x000000ca40407220 */ /* 0x080fe20000410000 */
[----:B0-----:R0:W-:Y:S01]  /*13120*/  @!P2 STS [R163+0x38420], R164 ;  /* 0x038420a4a300a388 */ /* 0x0011e20000000800 */
[-C--:B------:R-:W-:Y:S01]  /*13130*/  FMUL.FTZ R65, R65, R202.reuse ;  /* 0x000000ca41417220 */ /* 0x080fe20000410000 */
[----:B------:R-:W2:Y:S01]  /*13140*/  MUFU.EX2 R155, R155 ;  /* 0x0000009b009b7308 */ /* 0x000ea20000000800 */
[----:B-1----:R-:W-:Y:S01]  /*13150*/  FFMA.FTZ R21, R164, R21, R154 ;  /* 0x00000015a4157223 */ /* 0x002fe2000001009a */
[----:B------:R-:W-:Y:S01]  /*13160*/  FADD.FTZ R20, R156, R20 ;  /* 0x000000149c147221 */ /* 0x000fe20000010000 */
[-C--:B------:R-:W-:Y:S01]  /*13170*/  FMUL.FTZ R68, R68, R202.reuse ;  /* 0x000000ca44447220 */ /* 0x080fe20000410000 */
[-C--:B------:R-:W-:Y:S01]  /*13180*/  FMUL.FTZ R69, R69, R202.reuse ;  /* 0x000000ca45457220 */ /* 0x080fe20000410000 */
[-C--:B------:R-:W-:Y:S01]  /*13190*/  FMUL.FTZ R72, R72, R202.reuse ;  /* 0x000000ca48487220 */ /* 0x080fe20000410000 */
[-C--:B------:R-:W-:Y:S01]  /*131a0*/  FMUL.FTZ R73, R73, R202.reuse ;  /* 0x000000ca49497220 */ /* 0x080fe20000410000 */
[----:B------:R-:W-:Y:S01]  /*131b0*/  FMUL.FTZ R76, R76, R202 ;  /* 0x000000ca4c4c7220 */ /* 0x000fe20000410000 */
[----:B------:R-:W1:Y:S01]  /*131c0*/  MUFU.EX2 R165, R165 ;  /* 0x000000a500a57308 */ /* 0x000e620000000800 */
        /* <DEDUP_REMOVED lines=18> */
[----:B------:R-:W-:Y:S01]  /*132f0*/  BAR.SYNC.DEFER_BLOCKING 0xf, 0x100 ;  /* 0x03c4000000007b1d */ /* 0x000fe20000010000 */
        /* <DEDUP_REMOVED lines=35> */
[----:B------:R-:W-:Y:S01]  /*13530*/  F2FP.BF16.F32.PACK_AB R156, R161, R156 ;  /* 0x0000009ca19c723e */ /* 0x000fe200000010ff */
[----:B-----5:R-:W-:Y:S01]  /*13540*/  FADD.FTZ R202, R160, R20 ;  /* 0x00000014a0ca7221 */ /* 0x020fe20000010000 */
[----:B------:R-:W1:Y:S01]  /*13550*/  MUFU.EX2 R204, R204 ;  /* 0x000000cc00cc7308 */ /* 0x000e620000000800 */
[----:B--2---:R-:W-:Y:S01]  /*13560*/  F2FP.BF16.F32.PACK_AB R158, R197, R160 ;  /* 0x000000a0c59e723e */ /* 0x004fe200000010ff */
        /* <DEDUP_REMOVED lines=74> */
[----:B--2---:R-:W-:Y:S01]  /*13a10*/  F2FP.BF16.F32.PACK_AB R160, R169, R198 ;  /* 0x000000c6a9a0723e */ /* 0x004fe200000010ff */
[----:B------:R2:W-:Y:S01]  /*13a20*/  STSM.16.M88.4 [R195+0x36400], R152 ;  /* 0x03640098c3007844 */ /* 0x0005e20000000200 */
[----:B-1----:R-:W-:Y:S01]  /*13a30*/  F2FP.BF16.F32.PACK_AB R161, R171, R170 ;  /* 0x000000aaaba1723e */ /* 0x002fe200000010ff */
[----:B------:R-:W-:Y:S01]  /*13a40*/  VIADD R20, R196, 0x80 ;  /* 0x00000080c4147836 */ /* 0x000fe20000000000 */
[----:B------:R-:W1:Y:S01]  /*13a50*/  MUFU.EX2 R177, R177 ;  /* 0x000000b100b17308 */ /* 0x000e620000000800 */
[----:B0-----:R-:W-:Y:S01]  /*13a60*/  F2FP.BF16.F32.PACK_AB R163, R175, R174 ;  /* 0x000000aeafa3723e */ /* 0x001fe200000010ff */
[----:B------:R3:W-:Y:S01]  /*13a70*/  STSM.16.M88.4 [R212], R156 ;  /* 0x0000009cd4007844 */ /* 0x0007e20000000200 */
[----:B------:R-:W-:-:S02]  /*13a80*/  IMAD.MOV.U32 R21, RZ, RZ, 0x40000040 ;  /* 0x40000040ff157424 */ /* 0x000fc400078e00ff */
[----:B------:R-:W-:Y:S01]  /*13a90*/  FADD.FTZ R182, R200, R182 ;  /* 0x000000b6c8b67221 */ /* 0x000fe20000010000 */
[----:B------:R-:W-:Y:S01]  /*13aa0*/  FADD.FTZ R202, R197, R202 ;  /* 0x000000cac5ca7221 */ /* 0x000fe20000010000 */
[----:B------:R-:W-:Y:S01]  /*13ab0*/  ISETP.GT.AND P2, PT, R201, R213, PT ;  /* 0x000000d5c900720c */ /* 0x000fe20003f44270 */
[----:B------:R-:W-:Y:S01]  /*13ac0*/  @!P1 VIADD R193, R193, 0x38860 ;  /* 0x00038860c1c19836 */ /* 0x000fe20000000000 */
[----:B------:R-:W-:Y:S01]  /*13ad0*/  MUFU.EX2 R180, R180 ;  /* 0x000000b400b47308 */ /* 0x000fe20000000800 */
[----:B------:R-:W-:Y:S01]  /*13ae0*/  FADD.FTZ R182, R204, R182 ;  /* 0x000000b6ccb67221 */ /* 0x000fe20000010000 */
[----:B------:R-:W-:Y:S01]  /*13af0*/  FADD.FTZ R202, R198, R202 ;  /* 0x000000cac6ca7221 */ /* 0x000fe20000010000 */
[----:B------:R-:W-:Y:S01]  /*13b00*/  IMAD.MOV.U32 R200, RZ, RZ, R168 ;  /* 0x000000ffffc87224 */ /* 0x000fe200078e00a8 */
[----:B------:R-:W-:Y:S01]  /*13b10*/  @!P1 PRMT R193, RZ, 0x654, R193 ;  /* 0x00000654ffc19816 */ /* 0x000fe200000000c1 */
[----:B------:R-:W-:Y:S01]  /*13b20*/  FADD.FTZ R182, R170, R182 ;  /* 0x000000b6aab67221 */ /* 0x000fe20000010000 */
[----:B------:R-:W-:Y:S01]  /*13b30*/  FADD.FTZ R202, R169, R202 ;  /* 0x000000caa9ca7221 */ /* 0x000fe20000010000 */
[----:B------:R-:W-:Y:S01]  /*13b40*/  IMAD.MOV.U32 R198, RZ, RZ, R0 ;  /* 0x000000ffffc67224 */ /* 0x000fe200078e0000 */
[----:B------:R-:W0:Y:S01]  /*13b50*/  MUFU.EX2 R181, R181 ;  /* 0x000000b500b57308 */ /* 0x000e220000000800 */
[----:B-1----:R-:W-:Y:S01]  /*13b60*/  F2FP.BF16.F32.PACK_AB R164, R177, R176 ;  /* 0x000000b0b1a4723e */ /* 0x002fe200000010ff */
[----:B------:R-:W-:Y:S01]  /*13b70*/  FADD.FTZ R182, R171, R182 ;  /* 0x000000b6abb67221 */ /* 0x000fe20000010000 */
[----:B------:R-:W-:-:S03]  /*13b80*/  FADD.FTZ R202, R172, R202 ;  /* 0x000000caacca7221 */ /* 0x000fc60000010000 */
[----:B------:R-:W-:Y:S01]  /*13b90*/  FADD.FTZ R182, R174, R182 ;  /* 0x000000b6aeb67221 */ /* 0x000fe20000010000 */
[----:B------:R-:W-:Y:S01]  /*13ba0*/  FADD.FTZ R202, R173, R202 ;  /* 0x000000caadca7221 */ /* 0x000fe20000010000 */
[----:B------:R-:W1:Y:S02]  /*13bb0*/  MUFU.EX2 R178, R178 ;  /* 0x000000b200b27308 */ /* 0x000e640000000800 */
[----:B------:R-:W-:Y:S01]  /*13bc0*/  FADD.FTZ R182, R175, R182 ;  /* 0x000000b6afb67221 */ /* 0x000fe20000010000 */
[----:B------:R-:W-:-:S04]  /*13bd0*/  FADD.FTZ R202, R176, R202 ;  /* 0x000000cab0ca7221 */ /* 0x000fc80000010000 */
[----:B------:R-:W-:Y:S01]  /*13be0*/  FADD.FTZ R202, R177, R202 ;  /* 0x000000cab1ca7221 */ /* 0x000fe20000010000 */
[----:B------:R-:W4:Y:S01]  /*13bf0*/  MUFU.EX2 R179, R179 ;  /* 0x000000b300b37308 */ /* 0x000f220000000800 */
[----:B0-----:R-:W-:Y:S02]  /*13c00*/  F2FP.BF16.F32.PACK_AB R166, R181, R180 ;  /* 0x000000b4b5a6723e */ /* 0x001fe400000010ff */
[----:B------:R-:W-:-:S05]  /*13c10*/  FADD.FTZ R202, R180, R202 ;  /* 0x000000cab4ca7221 */ /* 0x000fca0000010000 */
[----:B------:R0:W5:Y:S01]  /*13c20*/  MUFU.EX2 R183, R162 ;  /* 0x000000a200b77308 */ /* 0x0001620000000800 */
[----:B-1----:R-:W-:-:S07]  /*13c30*/  FADD.FTZ R182, R178, R182 ;  /* 0x000000b6b2b67221 */ /* 0x002fce0000010000 */
[----:B------:R-:W1:Y:S01]  /*13c40*/  MUFU.EX2 R199, R199 ;  /* 0x000000c700c77308 */ /* 0x000e620000000800 */
[----:B0-----:R-:W-:Y:S01]  /*13c50*/  F2FP.BF16.F32.PACK_AB R162, R173, R172 ;  /* 0x000000acada2723e */ /* 0x001fe200000010ff */
[C---:B----4-:R-:W-:Y:S01]  /*13c60*/  FADD.FTZ R182, R179.reuse, R182 ;  /* 0x000000b6b3b67221 */ /* 0x050fe20000010000 */
[----:B------:R-:W-:-:S03]  /*13c70*/  F2FP.BF16.F32.PACK_AB R165, R179, R178 ;  /* 0x000000b2b3a5723e */ /* 0x000fc600000010ff */
[----:B------:R3:W-:Y:S01]  /*13c80*/  STSM.16.M88.4 [R203], R160 ;  /* 0x000000a0cb007844 */ /* 0x0007e20000000200 */
[----:B-----5:R-:W-:Y:S01]  /*13c90*/  FADD.FTZ R182, R183, R182 ;  /* 0x000000b6b7b67221 */ /* 0x020fe20000010000 */
[----:B-1----:R-:W-:-:S05]  /*13ca0*/  F2FP.BF16.F32.PACK_AB R167, R199, R183 ;  /* 0x000000b7c7a7723e */ /* 0x002fca00000010ff */
        /* <DEDUP_REMOVED lines=9> */
[----:B--2---:R-:W-:-:S04]  /*13d40*/  VIADD R152, R201, 0xffffffff ;  /* 0xffffffffc9987836 */ /* 0x004fc80000000000 */
        /* <DEDUP_REMOVED lines=15> */
[----:B------:R-:W-:Y:S01]  /*13e40*/  IMAD.MOV.U32 R199, RZ, RZ, R18 ;  /* 0x000000ffffc77224 */ /* 0x000fe200078e0012 */
[----:B------:R-:W-:Y:S02]  /*13e50*/  WARPGROUP.DEPBAR.LE gsb0, 0x0 ;  /* 0x00008000000079c5 */ /* 0x000fe40000010000 */
[----:B------:R-:W-:-:S15]  /*13e60*/  WARPGROUP.ARRIVE ;  /* 0x00000000000079c5 */ /* 0x000fde0000000000 */
[----:B------:R-:W-:-:S05]  /*13e70*/  NOP ;  /* 0x0000000000007918 */ /* 0x000fca0000000000 */
        /* <DEDUP_REMOVED lines=12> */
.L_x_8525:
[----:B------:R-:W-:Y:S05]  /*13f40*/  BSYNC B0 ;  /* 0x0000000000007941 */ /* 0x000fea0003800000 */
.L_x_8524:
[----:B------:R-:W1:Y:S01]  /*13f50*/  SHFL.BFLY PT, R4, R20, 0x2, 0x1f ;  /* 0x0c401f0014047f89 */ /* 0x000e6200000e0000 */
[----:B------:R-:W-:Y:S02]  /*13f60*/  IMAD.MOV.U32 R154, RZ, RZ, -0x800000 ;  /* 0xff800000ff9a7424 */ /* 0x000fe400078e00ff */
[----:B------:R-:W-:Y:S01]  /*13f70*/  VIADD R229, R229, 0x1 ;  /* 0x00000001e5e57836 */ /* 0x000fe20000000000 */
[----:B------:R-:W-:Y:S08]  /*13f80*/  BAR.ARV 0x8, 0x100 ;  /* 0x0204000000007b1d */ /* 0x000ff00000002000 */
[----:B------:R-:W-:Y:S01]  /*13f90*/  BAR.SYNC.DEFER_BLOCKING 0xf, 0x100 ;  /* 0x03c4000000007b1d */ /* 0x000fe20000010000 */
[----:B-1----:R-:W-:-:S05]  /*13fa0*/  FADD.FTZ R4, R4, R20 ;  /* 0x0000001404047221 */ /* 0x002fca0000010000 */
[----:B------:R-:W1:Y:S02]  /*13fb0*/  SHFL.BFLY PT, R5, R4, 0x1, 0x1f ;  /* 0x0c201f0004057f89 */ /* 0x000e6400000e0000 */
[----:B-1----:R-:W-:Y:S01]  /*13fc0*/  FADD.FTZ R5, R4, R5 ;  /* 0x0000000504057221 */ /* 0x002fe20000010000 */
[----:B------:R-:W-:-:S04]  /*13fd0*/  IMAD.MOV.U32 R4, RZ, RZ, RZ ;  /* 0x000000ffff047224 */ /* 0x000fc800078e00ff */
[----:B------:R-:W-:-:S13]  /*13fe0*/  FSETP.NE.FTZ.AND P0, PT, R5, RZ, PT ;  /* 0x000000ff0500720b */ /* 0x000fda0003f15000 */
        /* <DEDUP_REMOVED lines=14> */
[----:B------:R-:W-:Y:S01]  /*140d0*/  FMUL.FTZ R44, R44, R4 ;  /* 0x000000042c2c7220 */ /* 0x000fe20000410000 */
[----:B------:R-:W-:Y:S01]  /*140e0*/  @P0 FFMA.FTZ R154, R6, R0, R5 ;  /* 0x00000000069a0223 */ /* 0x000fe20000010005 */
        /* <DEDUP_REMOVED lines=25> */
[----:B-1----:R-:W-:Y:S01]  /*14280*/  FADD.FTZ R0, R0, R21 ;  /* 0x0000001500007221 */ /* 0x002fe20000010000 */
        /* <DEDUP_REMOVED lines=31> */
[----:B------:R-:W-:Y:S01]  /*14480*/  FMUL.FTZ R149, R149, R4 ;  /* 0x0000000495957220 */ /* 0x000fe20000410000 */
[----:B------:R-:W-:-:S13]  /*14490*/  FSETP.NE.FTZ.AND P0, PT, R5, RZ, PT ;  /* 0x000000ff0500720b */ /* 0x000fda0003f15000 */
[----:B------:R-:W1:Y:S08]  /*144a0*/  @P0 MUFU.LG2 R6, R5 ;  /* 0x0000000500060308 */ /* 0x000e700000000c00 */
[----:B------:R4:W5:Y:S02]  /*144b0*/  @P0 MUFU.RCP R0, R5 ;  /* 0x0000000500000308 */ /* 0x0009640000001000 */
[----:B----4-:R-:W-:Y:S01]  /*144c0*/  @P0 FMUL.FTZ R5, R3, 0.69314718246459960938 ;  /* 0x3f31721803050820 */ /* 0x010fe20000410000 */
[----:B-1----:R-:W-:Y:S01]  /*144d0*/  @P0 FMUL.FTZ R6, R6, 0.69314718246459960938 ;  /* 0x3f31721806060820 */ /* 0x002fe20000410000 */
[----:B------:R-:W-:-:S03]  /*144e0*/  IMAD.MOV.U32 R3, RZ, RZ, -0x800000 ;  /* 0xff800000ff037424 */ /* 0x000fc600078e00ff */
[----:B------:R-:W-:Y:S01]  /*144f0*/  @P0 FFMA.FTZ R3, R5, R168, R6 ;  /* 0x000000a805030223 */ /* 0x000fe20000010006 */
[----:B------:R-:W-:Y:S01]  /*14500*/  ISETP.NE.AND P0, PT, R192, RZ, PT ;  /* 0x000000ffc000720c */ /* 0x000fe20003f05270 */
[-C--:B-----5:R-:W-:Y:S01]  /*14510*/  FMUL.FTZ R26, R26, R0.reuse ;  /* 0x000000001a1a7220 */ /* 0x0a0fe20000410000 */
        /* <DEDUP_REMOVED lines=10> */
[C---:B------:R-:W-:Y:S02]  /*145c0*/  @!P0 IMAD R5, R18.reuse, 0x40, R188 ;  /* 0x0000004012058824 */ /* 0x040fe400078e02bc */
        /* <DEDUP_REMOVED lines=63> */
.L_x_8457:
[----:B------:R-:W-:Y:S05]  /*149c0*/  BSYNC B7 ;  /* 0x0000000000077941 */ /* 0x000fea0003800000 */
.L_x_8453:
[----:B------:R-:W4:Y:S08]  /*149d0*/  S2UR UR5, SR_CgaCtaId ;  /* 0x00000000000579c3 */ /* 0x000f300000008800 */
[----:B------:R-:W-:Y:S06]  /*149e0*/  BAR.SYNC.DEFER_BLOCKING 0x5, 0x180 ;  /* 0x0146000000007b1d */ /* 0x000fec0000010000 */
[----:B------:R-:W-:Y:S01]  /*149f0*/  UMOV UR4, 0x400 ;  /* 0x0000040000047882 */ /* 0x000fe20000000000 */
[----:B------:R-:W-:Y:S01]  /*14a00*/  BSSY B0, `(.L_x_8537) ;  /* 0x00004a7000007945 */ /* 0x000fe20003800000 */
[----:B----4-:R-:W-:-:S06]  /*14a10*/  ULEA UR4, UR5, UR4, 0x18 ;  /* 0x0000000405047291 */ /* 0x010fcc000f8ec03f */
[----:B------:R-:W-:-:S05]  /*14a20*/  IMAD.U32 R2, RZ, RZ, UR4 ;  /* 0x00000004ff027e24 */ /* 0x000fca000f8e00ff */
[----:B01----:R0:W1:Y:S01]  /*14a30*/  LDS.128 R4, [R2+0x388d0] ;  /* 0x0388d00002047984 */ /* 0x0030620000000c00 */
[----:B------:R-:W-:Y:S06]  /*14a40*/  BAR.ARV 0x4, 0x180 ;  /* 0x0106000000007b1d */ /* 0x000fec0000002000 */
[----:B------:R-:W-:Y:S05]  /*14a50*/  @P0 BRA `(.L_x_8538) ;  /* 0x0000003800c40947 */ /* 0x000fea0003800000 */
[----:B------:R-:W4:Y:S01]  /*14a60*/  LDL R8, [R1+0x7c] ;  /* 0x00007c0001087983 */ /* 0x000f220000100800 */
[----:B------:R-:W-:Y:S01]  /*14a70*/  F2FP.BF16.F32.PACK_AB R10, R29, R28 ;  /* 0x0000001c1d0a723e */ /* 0x000fe200000010ff */
[----:B------:R-:W-:Y:S01]  /*14a80*/  ULDC.64 UR6, c[0x0][0xd00] ;  /* 0x0003400000067ab9 */ /* 0x000fe20000000a00 */
[----:B------:R-:W-:Y:S01]  /*14a90*/  F2FP.BF16.F32.PACK_AB R11, R31, R30 ;  /* 0x0000001e1f0b723e */ /* 0x000fe200000010ff */
[----:B------:R-:W2:Y:S01]  /*14aa0*/  S2R R0, SR_SWINHI ;  /* 0x0000000000007919 */ /* 0x000ea20000002f00 */
[----:B------:R-:W-:Y:S01]  /*14ab0*/  F2FP.BF16.F32.PACK_AB R12, R33, R32 ;  /* 0x00000020210c723e */ /* 0x000fe200000010ff */
[----:B------:R-:W-:Y:S01]  /*14ac0*/  ULDC.64 UR4, c[0x0][0xd08] ;  /* 0x0003420000047ab9 */ /* 0x000fe20000000a00 */
[----:B------:R-:W-:Y:S02]  /*14ad0*/  F2FP.BF16.F32.PACK_AB R13, R35, R34 ;  /* 0x00000022230d723e */ /* 0x000fe400000010ff */
[----:B------:R-:W-:Y:S02]  /*14ae0*/  F2FP.BF16.F32.PACK_AB R14, R37, R36 ;  /* 0x00000024250e723e */ /* 0x000fe400000010ff */
[----:B------:R-:W-:-:S02]  /*14af0*/  F2FP.BF16.F32.PACK_AB R15, R39, R38 ;  /* 0x00000026270f723e */ /* 0x000fc400000010ff */
[----:B------:R-:W-:Y:S02]  /*14b00*/  MOV R20, R2 ;  /* 0x0000000200147202 */ /* 0x000fe40000000f00 */
[----:B--2---:R-:W-:Y:S01]  /*14b10*/  MOV R21, R0 ;  /* 0x0000000000157202 */ /* 0x004fe20000000f00 */
        /* <DEDUP_REMOVED lines=10> */
[----:B--2---:R-:W-:Y:S02]  /*14bc0*/  IADD3 R8, P0, R152, 0x20, RZ ;  /* 0x0000002098087810 */ /* 0x004fe40007f1e0ff */
        /* <DEDUP_REMOVED lines=8> */
[----:B--2---:R-:W-:Y:S02]  /*14c50*/  IADD3 R8, P0, R152, 0x40, RZ ;  /* 0x0000004098087810 */ /* 0x004fe40007f1e0ff */
        /* <DEDUP_REMOVED lines=140> */
[----:B-1----:R-:W-:Y:S02]  /*15520*/  MOV R4, R8 ;  /* 0x0000000800047202 */ /* 0x002fe40000000f00 */
        /* <DEDUP_REMOVED lines=27> */
[----:B-1----:R-:W2:Y:S02]  /*156e0*/  LDG.E R8, desc[UR42][R8.64+0x4] ;  /* 0x0000042a08087981 */ /* 0x002ea4000c1e1900 */
[----:B--2---:R-:W-:-:S07]  /*156f0*/  IMAD.IADD R4, R8, 0x1, -R4 ;  /* 0x0000000108047824 */ /* 0x004fce00078e0a04 */
.L_x_8539:
[----:B-1----:R-:W2:Y:S01]  /*15700*/  LDL R8, [R1+0x64] ;  /* 0x0000640001087983 */ /* 0x002ea20000100800 */
[----:B------:R-:W-:Y:S01]  /*15710*/  ISETP.NE.AND P1, PT, R218, RZ, PT ;  /* 0x000000ffda00720c */ /* 0x000fe20003f25270 */
[----:B------:R-:W-:-:S03]  /*15720*/  ULDC UR4, c[0x0][0xbd4] ;  /* 0x0002f50000047ab9 */ /* 0x000fc60000000800 */
[----:B------:R-:W-:Y:S01]  /*15730*/  SEL R218, R218, UR4, P1 ;  /* 0x00000004dada7c07 */ /* 0x000fe20008800000 */
[----:B--2---:R-:W1:Y:S02]  /*15740*/  SHFL.IDX PT, R8, R8, RZ, 0x1f ;  /* 0x00001fff08087589 */ /* 0x004e6400000e0000 */
[----:B-1----:R-:W-:Y:S02]  /*15750*/  ISETP.NE.AND P0, PT, R8, RZ, PT ;  /* 0x000000ff0800720c */ /* 0x002fe40003f05270 */
[----:B-----5:R-:W-:-:S11]  /*15760*/  SHF.R.S32.HI R8, RZ, 0x1f, R0 ;  /* 0x0000001fff087819 */ /* 0x020fd60000011400 */
[----:B------:R-:W-:Y:S05]  /*15770*/  @P0 BRA `(.L_x_8540) ;  /* 0x0000000000f80947 */ /* 0x000fea0003800000 */
[----:B------:R-:W2:Y:S01]  /*15780*/  LDL.LU R14, [R1+0x60] ;  /* 0x00006000010e7983 */ /* 0x000ea20000300800 */
[----:B------:R-:W-:Y:S01]  /*15790*/  IMAD.MOV.U32 R9, RZ, RZ, 0xab8 ;  /* 0x00000ab8ff097424 */ /* 0x000fe200078e00ff */
[----:B------:R-:W-:Y:S01]  /*157a0*/  ISETP.GT.AND P1, PT, R218, 0x1, PT ;  /* 0x00000001da00780c */ /* 0x000fe20003f24270 */
[----:B---3--:R-:W1:Y:S01]  /*157b0*/  LDC R156, c[0x0][0xce8] ;  /* 0x00033a00ff9c7b82 */ /* 0x008e620000000800 */
[----:B------:R-:W3:Y:S01]  /*157c0*/  LDL R157, [R1+0x78] ;  /* 0x00007800019d7983 */ /* 0x000ee20000100800 */
[----:B------:R-:W-:Y:S02]  /*157d0*/  ISETP.NE.U32.AND P0, PT, RZ, UR6, PT ;  /* 0x00000006ff007c0c */ /* 0x000fe4000bf05070 */
[----:B------:R-:W-:Y:S02]  /*157e0*/  SEL R9, R9, 0xa78, P1 ;  /* 0x00000a7809097807 */ /* 0x000fe40000800000 */
[----:B------:R-:W-:Y:S02]  /*157f0*/  ISETP.NE.AND.EX P0, PT, RZ, UR7, PT, P0 ;  /* 0x00000007ff007c0c */ /* 0x000fe4000bf05300 */
[----:B------:R-:W4:Y:S02]  /*15800*/  LDC.64 R12, c[0x0][R9+0x220] ;  /* 0x00008800090c7b82 */ /* 0x000f240000000a00 */
[----:B------:R-:W-:-:S06]  /*15810*/  SEL R15, R219, RZ, !P0 ;  /* 0x000000ffdb0f7207 */ /* 0x000fcc0004000000 */
[----:B------:R-:W5:Y:S01]  /*15820*/  LDC.64 R10, c[0x0][R9+0x218] ;  /* 0x00008600090a7b82 */ /* 0x000f620000000a00 */
[----:B------:R-:W-:Y:S02]  /*15830*/  IMAD.IADD R153, R216, 0x1, R194 ;  /* 0x00000001d8997824 */ /* 0x000fe400078e02c2 */
[----:B----4-:R-:W-:Y:S01]  /*15840*/  IMAD R13, R13, R15, RZ ;  /* 0x0000000f0d0d7224 */ /* 0x010fe200078e02ff */
[----:B------:R-:W-:Y:S02]  /*15850*/  SEL R155, R230, RZ, P1 ;  /* 0x000000ffe69b7207 */ /* 0x000fe40000800000 */
[----:B--2---:R-:W-:Y:S02]  /*15860*/  SEL R14, R14, RZ, !P0 ;  /* 0x000000ff0e0e7207 */ /* 0x004fe40004000000 */
[----:B-1----:R-:W-:-:S03]  /*15870*/  ISETP.NE.AND P0, PT, R156, 0x1, PT ;  /* 0x000000019c00780c */ /* 0x002fc60003f05270 */
[C---:B------:R-:W-:Y:S02]  /*15880*/  IMAD R14, R12.reuse, R14, R13 ;  /* 0x0000000e0c0e7224 */ /* 0x040fe400078e020d */
[----:B------:R-:W-:-:S04]  /*15890*/  IMAD.WIDE.U32 R12, R12, R15, RZ ;  /* 0x0000000f0c0c7225 */ /* 0x000fc800078e00ff */
[-C--:B-----5:R-:W-:Y:S02]  /*158a0*/  IMAD R15, R11, R217.reuse, RZ ;  /* 0x000000d90b0f7224 */ /* 0x0a0fe400078e02ff */
[----:B------:R-:W-:-:S04]  /*158b0*/  IMAD.WIDE.U32 R10, R10, R217, RZ ;  /* 0x000000d90a0a7225 */ /* 0x000fc800078e00ff */
[----:B------:R-:W-:Y:S02]  /*158c0*/  IMAD.IADD R15, R11, 0x1, R15 ;  /* 0x000000010b0f7824 */ /* 0x000fe400078e020f */
[----:B------:R-:W1:Y:S01]  /*158d0*/  @P0 LDC R11, c[0x0][0xcec] ;  /* 0x00033b00ff0b0b82 */ /* 0x000e620000000800 */
[----:B------:R-:W-:-:S07]  /*158e0*/  IADD3 R152, P2, P3, R12, R10, R0 ;  /* 0x0000000a0c987210 */ /* 0x000fce0007b5e000 */
[----:B------:R-:W2:Y:S01]  /*158f0*/  @P0 LDC R10, c[0x0][0xcf0] ;  /* 0x00033c00ff0a0b82 */ /* 0x000ea20000000800 */
[----:B------:R-:W-:-:S05]  /*15900*/  IMAD.IADD R14, R13, 0x1, R14 ;  /* 0x000000010d0e7824 */ /* 0x000fca00078e020e */
[----:B------:R-:W-:Y:S01]  /*15910*/  IADD3.X R14, R14, R15, R8, P2, P3 ;  /* 0x0000000f0e0e7210 */ /* 0x000fe200017e6408 */
[----:B------:R-:W-:Y:S02]  /*15920*/  IMAD.MOV.U32 R15, RZ, RZ, R153 ;  /* 0x000000ffff0f7224 */ /* 0x000fe400078e0099 */
[----:B-1----:R-:W-:-:S05]  /*15930*/  @P0 IMAD.HI.U32 R11, R153, R11, RZ ;  /* 0x0000000b990b0227 */ /* 0x002fca00078e00ff */
[----:B--2---:R-:W-:Y:S02]  /*15940*/  @P0 SHF.R.U32.HI R15, RZ, R10, R11 ;  /* 0x0000000aff0f0219 */ /* 0x004fe4000001160b */
[----:B------:R-:W1:Y:S02]  /*15950*/  LDC.64 R10, c[0x0][R9+0x228] ;  /* 0x00008a00090a7b82 */ /* 0x000e640000000a00 */
[----:B-1----:R-:W-:-:S04]  /*15960*/  IMAD.WIDE.U32 R12, R10, R155, RZ ;  /* 0x0000009b0a0c7225 */ /* 0x002fc800078e00ff */
[----:B------:R-:W-:-:S04]  /*15970*/  IMAD R10, R11, R155, RZ ;  /* 0x0000009b0b0a7224 */ /* 0x000fc800078e02ff */
[----:B------:R-:W-:Y:S02]  /*15980*/  IMAD.IADD R13, R13, 0x1, R10 ;  /* 0x000000010d0d7824 */ /* 0x000fe400078e020a */
[----:B------:R1:W2:Y:S01]  /*15990*/  LDC.64 R10, c[0x0][R9+0x210] ;  /* 0x00008400090a7b82 */ /* 0x0002a20000000a00 */
[----:B------:R-:W-:Y:S01]  /*159a0*/  IADD3 R12, P0, P2, R15, R152, R12 ;  /* 0x000000980f0c7210 */ /* 0x000fe20007a1e00c */
[--C-:B------:R-:W-:Y:S01]  /*159b0*/  IMAD.MOV R152, RZ, RZ, -R15.reuse ;  /* 0x000000ffff987224 */ /* 0x100fe200078e0a0f */
[----:B------:R-:W-:-:S03]  /*159c0*/  SHF.R.S32.HI R15, RZ, 0x1f, R15 ;  /* 0x0000001fff0f7819 */ /* 0x000fc6000001140f */
[----:B------:R-:W-:Y:S01]  /*159d0*/  IMAD R152, R156, R152, R153 ;  /* 0x000000989c987224 */ /* 0x000fe200078e0299 */
[----:B------:R-:W-:-:S04]  /*159e0*/  IADD3.X R13, R15, R14, R13, P0, P2 ;  /* 0x0000000e0f0d7210 */ /* 0x000fc800007e440d */
[----:B-1----:R-:W-:Y:S01]  /*159f0*/  SHF.R.S32.HI R9, RZ, 0x1f, R152 ;  /* 0x0000001fff097819 */ /* 0x002fe20000011498 */
[-C--:B--2---:R-:W-:Y:S02]  /*15a00*/  IMAD R11, R11, R152.reuse, RZ ;  /* 0x000000980b0b7224 */ /* 0x084fe400078e02ff */
[----:B------:R-:W-:-:S04]  /*15a10*/  IMAD.WIDE.U32 R12, R10, R152, R12 ;  /* 0x000000980a0c7225 */ /* 0x000fc800078e000c */
[----:B------:R-:W-:Y:S02]  /*15a20*/  IMAD R9, R10, R9, R11 ;  /* 0x000000090a097224 */ /* 0x000fe400078e020b */
[----:B------:R-:W1:Y:S08]  /*15a30*/  LDC.64 R10, c[0x0][0xca8] ;  /* 0x00032a00ff0a7b82 */ /* 0x000e700000000a00 */
[----:B-1----:R-:W1:Y:S08]  /*15a40*/  @!P1 LDC R10, c[0x0][0xc50] ;  /* 0x00031400ff0a9b82 */ /* 0x002e700000000800 */
[----:B------:R-:W2:Y:S01]  /*15a50*/  @!P1 LDC R11, c[0x0][0xc54] ;  /* 0x00031500ff0b9b82 */ /* 0x000ea20000000800 */
[----:B------:R-:W-:-:S02]  /*15a60*/  IMAD.IADD R9, R13, 0x1, R9 ;  /* 0x000000010d097824 */ /* 0x000fc400078e0209 */
[----:B------:R-:W-:Y:S01]  /*15a70*/  IMAD.IADD R14, R188, 0x1, R194 ;  /* 0x00000001bc0e7824 */ /* 0x000fe200078e02c2 */
[----:B-1----:R-:W-:Y:S01]  /*15a80*/  LEA R13, P0, R12, R10, 0x2 ;  /* 0x0000000a0c0d7211 */ /* 0x002fe200078010ff */
[----:B---3--:R-:W-:-:S03]  /*15a90*/  IMAD.MOV R10, RZ, RZ, -R157 ;  /* 0x000000ffff0a7224 */ /* 0x008fc600078e0a9d */
[----:B--2---:R-:W-:Y:S02]  /*15aa0*/  LEA.HI.X R9, R12, R11, R9, 0x2, P0 ;  /* 0x0000000b0c097211 */ /* 0x004fe400000f1409 */
[----:B------:R-:W-:Y:S01]  /*15ab0*/  ISETP.NE.AND P0, PT, R215, R10, PT ;  /* 0x0000000ad700720c */ /* 0x000fe20003f05270 */
[----:B------:R-:W-:Y:S04]  /*15ac0*/  SHFL.IDX PT, R12, R13, 0x1, 0x1c1f ;  /* 0x003c1f000d0c7f89 */ /* 0x000fe800000e0000 */
[----:B------:R-:W-:Y:S04]  /*15ad0*/  SHFL.IDX PT, R10, R13, RZ, 0x1c1f ;  /* 0x001c1fff0d0a7589 */ /* 0x000fe800000e0000 */
        /* <DEDUP_REMOVED lines=8> */
.L_x_8540:
[----:B------:R-:W-:Y:S02]  /*15b60*/  ISETP.GT.AND P1, PT, R218, 0x1, PT ;  /* 0x00000001da00780c */ /* 0x000fe40003f24270 */
[----:B------:R-:W-:-:S04]  /*15b70*/  ISETP.NE.U32.AND P0, PT, RZ, UR6, PT ;  /* 0x00000006ff007c0c */ /* 0x000fc8000bf05070 */
[----:B------:R-:W-:-:S04]  /*15b80*/  ISETP.NE.AND.EX P0, PT, RZ, UR7, PT, P0 ;  /* 0x00000007ff007c0c */ /* 0x000fc8000bf05300 */
[----:B------:R-:W-:-:S03]  /*15b90*/  SEL R219, R219, RZ, !P0 ;  /* 0x000000ffdbdb7207 */ /* 0x000fc60004000000 */
[----:B------:R-:W-:Y:S06]  /*15ba0*/  @P1 BRA `(.L_x_8541) ;  /* 0x0000001000381947 */ /* 0x000fec0003800000 */
[----:B-1----:R-:W1:Y:S01]  /*15bb0*/  S2R R10, SR_TID.X ;  /* 0x00000000000a7919 */ /* 0x002e620000002100 */
[----:B------:R-:W2:Y:S01]  /*15bc0*/  LDC R87, c[0x0][0xce8] ;  /* 0x00033a00ff577b82 */ /* 0x000ea20000000800 */
        /* <DEDUP_REMOVED lines=17> */
[----:B------:R-:W-:Y:S01]  /*15ce0*/  IADD3 R45, P1, R20, 0x6000, RZ ;  /* 0x00006000142d7810 */ /* 0x000fe20007f3e0ff */
[----:B--2---:R-:W-:Y:S01]  /*15cf0*/  IMAD R90, R4, R87, RZ ;  /* 0x00000057045a7224 */ /* 0x004fe200078e02ff */
[----:B------:R-:W-:Y:S01]  /*15d00*/  IADD3 R49, P2, R20, 0x7000, RZ ;  /* 0x0000700014317810 */ /* 0x000fe20007f5e0ff */
[----:B------:R-:W5:Y:S01]  /*15d10*/  LD.E.128 R24, desc[UR42][R24.64] ;  /* 0x0000002a18187980 */ /* 0x000f62000c101d00 */
        /* <DEDUP_REMOVED lines=75> */
[----:B------:R-:W-:Y:S01]  /*161d0*/  ISETP.NE.AND P3, PT, R87, 0x1, PT ;  /* 0x000000015700780c */ /* 0x000fe20003f65270 */
[C---:B------:R-:W-:Y:S01]  /*161e0*/  IMAD R21, R0.reuse, UR5, R9 ;  /* 0x0000000500157c24 */ /* 0x040fe2000f8e0209 */
[----:B------:R-:W-:Y:S01]  /*161f0*/  LOP3.LUT R11, R11, 0xfffffff8, RZ, 0xc0, !PT ;  /* 0xfffffff80b0b7812 */ /* 0x000fe200078ec0ff */
[----:B------:R-:W-:Y:S01]  /*16200*/  IMAD.WIDE.U32 R8, R0, UR4, RZ ;  /* 0x0000000400087c25 */ /* 0x000fe2000f8e00ff */
[----:B------:R-:W-:Y:S01]  /*16210*/  ULDC.64 UR4, c[0x0][0xbe8] ;  /* 0x0002fa0000047ab9 */ /* 0x000fe20000000a00 */
[----:B------:R-:W1:Y:S01]  /*16220*/  LDC R0, c[0x0][0xbc8] ;  /* 0x0002f200ff007b82 */ /* 0x000e620000000800 */
[----:B------:R-:W5:Y:S01]  /*16230*/  LD.E.128 R12, desc[UR42][R12.64] ;  /* 0x0000002a0c0c7980 */ /* 0x000f62000c101d00 */
[----:B------:R-:W-:-:S03]  /*16240*/  IMAD.IADD R9, R9, 0x1, R21 ;  /* 0x0000000109097824 */ /* 0x000fc600078e0215 */
[----:B------:R-:W5:Y:S03]  /*16250*/  LD.E.128 R56, desc[UR42][R56.64] ;  /* 0x0000002a38387980 */ /* 0x000f66000c101d00 */
[----:B------:R-:W2:Y:S01]  /*16260*/  @P3 LDC R89, c[0x0][0xcec] ;  /* 0x00033b00ff593b82 */ /* 0x000ea20000000800 */
[C---:B------:R-:W-:Y:S01]  /*16270*/  IMAD.WIDE.U32 R8, R217.reuse, UR4, R8 ;  /* 0x00000004d9087c25 */ /* 0x040fe2000f8e0008 */
[----:B------:R-:W5:Y:S03]  /*16280*/  LD.E.128 R60, desc[UR42][R60.64] ;  /* 0x0000002a3c3c7980 */ /* 0x000f66000c101d00 */
[----:B------:R-:W-:Y:S01]  /*16290*/  IMAD.IADD R20, R10, 0x1, -R11 ;  /* 0x000000010a147824 */ /* 0x000fe200078e0a0b */
[----:B------:R-:W5:Y:S02]  /*162a0*/  LD.E.128 R64, desc[UR42][R64.64] ;  /* 0x0000002a40407980 */ /* 0x000f64000c101d00 */
[----:B------:R-:W4:Y:S01]  /*162b0*/  @P3 LDC R91, c[0x0][0xcf0] ;  /* 0x00033c00ff5b3b82 */ /* 0x000f220000000800 */
[----:B------:R-:W-:Y:S01]  /*162c0*/  SHF.R.S32.HI R10, RZ, 0x1f, R219 ;  /* 0x0000001fff0a7819 */ /* 0x000fe200000114db */
[----:B------:R-:W-:Y:S01]  /*162d0*/  IMAD R9, R217, UR5, R9 ;  /* 0x00000005d9097c24 */ /* 0x000fe2000f8e0209 */
[----:B------:R-:W-:Y:S01]  /*162e0*/  ULDC.64 UR4, c[0x0][0xbf0] ;  /* 0x0002fc0000047ab9 */ /* 0x000fe20000000a00 */
[----:B------:R-:W5:Y:S02]  /*162f0*/  LD.E.128 R68, desc[UR42][R68.64] ;  /* 0x0000002a44447980 */ /* 0x000f64000c101d00 */
[----:B------:R-:W-:Y:S01]  /*16300*/  IMAD R10, R10, UR4, RZ ;  /* 0x000000040a0a7c24 */ /* 0x000fe2000f8e02ff */
[-C--:B-1----:R-:W-:Y:S01]  /*16310*/  ISETP.GE.AND P1, PT, R228, R0.reuse, PT ;  /* 0x00000000e400720c */ /* 0x082fe20003f26270 */
[----:B------:R-:W-:Y:S01]  /*16320*/  IMAD R11, R20, 0x20, R3 ;  /* 0x00000020140b7824 */ /* 0x000fe200078e0203 */
[----:B------:R-:W5:Y:S01]  /*16330*/  LD.E.128 R72, desc[UR42][R72.64] ;  /* 0x0000002a48487980 */ /* 0x000f62000c101d00 */
[----:B------:R-:W-:Y:S01]  /*16340*/  IMAD R85, R219, UR5, R10 ;  /* 0x00000005db557c24 */ /* 0x000fe2000f8e020a */
[----:B------:R-:W-:Y:S01]  /*16350*/  SEL R10, RZ, 0xffffffff, P1 ;  /* 0xffffffffff0a7807 */ /* 0x000fe20000800000 */
[----:B------:R-:W-:Y:S01]  /*16360*/  IMAD.IADD R3, R3, 0x1, R194 ;  /* 0x0000000103037824 */ /* 0x000fe200078e02c2 */
[-C--:B------:R-:W-:Y:S01]  /*16370*/  ISETP.GE.AND P0, PT, R225, R0.reuse, PT ;  /* 0x00000000e100720c */ /* 0x080fe20003f06270 */
[----:B------:R-:W-:Y:S01]  /*16380*/  IMAD.IADD R194, R194, 0x1, R11 ;  /* 0x00000001c2c27824 */ /* 0x000fe200078e020b */
[----:B------:R-:W5:Y:S01]  /*16390*/  LD.E.128 R76, desc[UR42][R76.64] ;  /* 0x0000002a4c4c7980 */ /* 0x000f62000c101d00 */
[----:B------:R-:W-:Y:S01]  /*163a0*/  IMAD.SHL.U32 R93, R10, 0x2, RZ ;  /* 0x000000020a5d7824 */ /* 0x000fe200078e00ff */
[----:B------:R-:W-:Y:S01]  /*163b0*/  SEL R21, RZ, 0xffffffff, P0 ;  /* 0xffffffffff157807 */ /* 0x000fe20000000000 */
[----:B--2---:R-:W-:Y:S01]  /*163c0*/  @P3 IMAD.HI.U32 R10, R194, R89, RZ ;  /* 0x00000059c20a3227 */ /* 0x004fe200078e00ff */
[-C--:B------:R-:W-:Y:S01]  /*163d0*/  ISETP.GE.AND P2, PT, R187, R0.reuse, PT ;  /* 0x00000000bb00720c */ /* 0x080fe20003f46270 */
[----:B------:R-:W5:Y:S01]  /*163e0*/  LD.E.128 R80, desc[UR42][R80.64] ;  /* 0x0000002a50507980 */ /* 0x000f62000c101d00 */
[-C--:B------:R-:W-:Y:S01]  /*163f0*/  ISETP.GE.AND P0, PT, R224, R0.reuse, PT ;  /* 0x00000000e000720c */ /* 0x080fe20003f06270 */
        /* <DEDUP_REMOVED lines=9> */
[-C--:B------:R-:W-:Y:S01]  /*16490*/  ISETP.GE.AND P0, PT, R223, R0.reuse, PT ;  /* 0x00000000df00720c */ /* 0x080fe20003f06270 */
[----:B------:R-:W-:Y:S01]  /*164a0*/  IMAD.SHL.U32 R85, R10, 0x8, RZ ;  /* 0x000000080a557824 */ /* 0x000fe200078e00ff */
[--C-:B------:R-:W-:Y:S01]  /*164b0*/  SHF.R.S32.HI R10, RZ, 0x1f, R11.reuse ;  /* 0x0000001fff0a7819 */ /* 0x100fe2000001140b */
[----:B------:R-:W-:Y:S01]  /*164c0*/  @!PT LDS RZ, [RZ] ;  /* 0x00000000fffff984 */ /* 0x000fe20000000800 */
[----:B------:R-:W-:Y:S01]  /*164d0*/  @!PT LDS RZ, [RZ] ;  /* 0x00000000fffff984 */ /* 0x000fe20000000800 */
[----:B------:R-:W-:Y:S01]  /*164e0*/  @!PT LDS RZ, [RZ] ;  /* 0x00000000fffff984 */ /* 0x000fe20000000800 */
[----:B------:R-:W-:Y:S01]  /*164f0*/  @!PT LDS RZ, [RZ] ;  /* 0x00000000fffff984 */ /* 0x000fe20000000800 */
[----:B------:R1:W-:Y:S06]  /*16500*/  MEMBAR.ALL.CTA ;  /* 0x0000000000007992 */ /* 0x0003ec0000008000 */
[----:B-1----:R-:W1:Y:S01]  /*16510*/  FENCE.VIEW.ASYNC.S ;  /* 0x00000000000073c6 */ /* 0x002e620000000000 */
        /* <DEDUP_REMOVED lines=9> */
[----:B------:R-:W-:-:S04]  /*165b0*/  IMAD.WIDE.U32 R8, R11, UR4, R8 ;  /* 0x000000040b087c25 */ /* 0x000fc8000f8e0008 */
        /* <DEDUP_REMOVED lines=33> */
[----:B---3--:R-:W-:Y:S01]  /*167d0*/  SHF.R.S32.HI R156, RZ, 0x1f, R228 ;  /* 0x0000001fff9c7819 */ /* 0x008fe200000114e4 */
[----:B--2---:R-:W-:Y:S06]  /*167e0*/  @P1 BRA `(.L_x_8543) ;  /* 0x0000000000841947 */ /* 0x004fec0003800000 */
        /* <DEDUP_REMOVED lines=33> */
.L_x_8543:
[----:B------:R-:W-:Y:S05]  /*16a00*/  BSYNC B1 ;  /* 0x0000000000017941 */ /* 0x000fea0003800000 */
.L_x_8542:
[----:B------:R-:W-:Y:S01]  /*16a10*/  VIADD R3, R3, 0x20 ;  /* 0x0000002003037836 */ /* 0x000fe20000000000 */
[----:B-1-3--:R1:W2:Y:S04]  /*16a20*/  SHFL.IDX PT, R9, R88, 0x1, 0x181f ;  /* 0x00381f0058097f89 */ /* 0x00a2a800000e0000 */
[----:B------:R-:W-:Y:S01]  /*16a30*/  ISETP.GE.AND P0, PT, R3, R90, PT ;  /* 0x0000005a0300720c */ /* 0x000fe20003f06270 */
[----:B----4-:R1:W3:-:S12]  /*16a40*/  SHFL.IDX PT, R8, R87, 0x1, 0x181f ;  /* 0x00381f0057087f89 */ /* 0x0102d800000e0000 */
[----:B-1----:R-:W-:Y:S05]  /*16a50*/  @P0 BRA `(.L_x_8544) ;  /* 0x0000002800840947 */ /* 0x002fea0003800000 */
[-C--:B------:R-:W-:Y:S02]  /*16a60*/  ISETP.GE.AND P5, PT, R228, R0.reuse, PT ;  /* 0x00000000e400720c */ /* 0x080fe40003fa6270 */
[-C--:B------:R-:W-:Y:S02]  /*16a70*/  ISETP.GE.AND P6, PT, R187, R0.reuse, PT ;  /* 0x00000000bb00720c */ /* 0x080fe40003fc6270 */
[-C--:B------:R-:W-:Y:S02]  /*16a80*/  ISETP.GE.AND P4, PT, R225, R0.reuse, PT ;  /* 0x00000000e100720c */ /* 0x080fe40003f86270 */
[-C--:B------:R-:W-:Y:S02]  /*16a90*/  ISETP.GE.AND P2, PT, R223, R0.reuse, PT ;  /* 0x00000000df00720c */ /* 0x080fe40003f46270 */
[----:B------:R-:W-:Y:S02]  /*16aa0*/  ISETP.GE.AND P3, PT, R224, R0, PT ;  /* 0x00000000e000720c */ /* 0x000fe40003f66270 */
[----:B------:R-:W-:-:S03]  /*16ab0*/  LOP3.LUT P0, RZ, R86, 0x40, RZ, 0xc0, !PT ;  /* 0x0000004056ff7812 */ /* 0x000fc6000780c0ff */
[C---:B---3-5:R-:W-:Y:S02]  /*16ac0*/  @!P5 LEA R12, P1, R228.reuse, R8, 0x1 ;  /* 0x00000008e40cd211 */ /* 0x068fe400078208ff */
[----:B--2---:R-:W-:Y:S02]  /*16ad0*/  @!P6 IMAD.WIDE R10, R187, 0x2, R8 ;  /* 0x00000002bb0ae825 */ /* 0x004fe400078e0208 */
[----:B------:R-:W-:Y:S02]  /*16ae0*/  @!P5 LEA.HI.X R13, R228, R9, R156, 0x1, P1 ;  /* 0x00000009e40dd211 */ /* 0x000fe400008f0c9c */
[----:B------:R-:W-:Y:S01]  /*16af0*/  ISETP.GE.AND P1, PT, R222, R0, PT ;  /* 0x00000000de00720c */ /* 0x000fe20003f26270 */
[----:B------:R1:W-:Y:S01]  /*16b00*/  @!P6 ST.E.128 desc[UR42][R10.64], R24 ;  /* 0x000000180a00e985 */ /* 0x0003e2000c101d2a */
[----:B------:R-:W-:-:S03]  /*16b10*/  SHF.R.S32.HI R0, RZ, 0x1f, R89 ;  /* 0x0000001fff007819 */ /* 0x000fc60000011459 */
        /* <DEDUP_REMOVED lines=23> */
.L_x_8541:
        /* <DEDUP_REMOVED lines=15> */
[----:B---3--:R-:W-:Y:S01]  /*16d80*/  SHF.R.S32.HI R156, RZ, 0x1f, R235 ;  /* 0x0000001fff9c7819 */ /* 0x008fe200000114eb */
[----:B------:R-:W-:Y:S01]  /*16d90*/  IMAD.MOV.U32 R3, RZ, RZ, R11 ;  /* 0x000000ffff037224 */ /* 0x000fe200078e000b */
[----:B------:R-:W-:Y:S01]  /*16da0*/  SHF.R.S32.HI R157, RZ, 0x1f, R236 ;  /* 0x0000001fff9d7819 */ /* 0x000fe200000114ec */
[----:B------:R-:W-:Y:S01]  /*16db0*/  IMAD.WIDE.U32 R8, R217, UR4, R8 ;  /* 0x00000004d9087c25 */ /* 0x000fe2000f8e0008 */
[----:B------:R-:W-:-:S03]  /*16dc0*/  SHF.R.S32.HI R158, RZ, 0x1f, R237 ;  /* 0x0000001fff9e7819 */ /* 0x000fc600000114ed */
[----:B------:R-:W-:Y:S01]  /*16dd0*/  IMAD R9, R217, UR5, R9 ;  /* 0x00000005d9097c24 */ /* 0x000fe2000f8e0209 */
[----:B-1----:R-:W-:Y:S01]  /*16de0*/  ISETP.NE.AND P0, PT, R10, 0x1, PT ;  /* 0x000000010a00780c */ /* 0x002fe20003f05270 */
[----:B------:R-:W-:Y:S01]  /*16df0*/  ULDC.64 UR4, c[0x0][0xc40] ;  /* 0x0003100000047ab9 */ /* 0x000fe20000000a00 */
[----:B------:R-:W-:Y:S02]  /*16e00*/  IMAD R4, R4, R10, RZ ;  /* 0x0000000a04047224 */ /* 0x000fe400078e02ff */
[----:B------:R-:W-:Y:S02]  /*16e10*/  IMAD R0, R0, UR4, RZ ;  /* 0x0000000400007c24 */ /* 0x000fe4000f8e02ff */
[----:B------:R-:W-:-:S04]  /*16e20*/  IMAD.WIDE.U32 R8, R219, UR4, R8 ;  /* 0x00000004db087c25 */ /* 0x000fc8000f8e0008 */
[----:B------:R-:W-:Y:S01]  /*16e30*/  IMAD R0, R219, UR5, R0 ;  /* 0x00000005db007c24 */ /* 0x000fe2000f8e0200 */
[----:B------:R-:W-:Y:S01]  /*16e40*/  ULDC.64 UR4, c[0x0][0xc48] ;  /* 0x0003120000047ab9 */ /* 0x000fe20000000a00 */
[C---:B------:R-:W-:Y:S01]  /*16e50*/  VIADD R160, R192.reuse, 0xc0 ;  /* 0x000000c0c0a07836 */ /* 0x040fe20000000000 */
[----:B------:R-:W1:Y:S01]  /*16e60*/  @P0 LDC R12, c[0x0][0xcec] ;  /* 0x00033b00ff0c0b82 */ /* 0x000e620000000800 */
[----:B------:R-:W-:Y:S01]  /*16e70*/  IMAD.IADD R9, R9, 0x1, R0 ;  /* 0x0000000109097824 */ /* 0x000fe200078e0200 */
[----:B------:R-:W-:Y:S01]  /*16e80*/  SHF.R.S32.HI R219, RZ, 0x1f, R192 ;  /* 0x0000001fffdb7819 */ /* 0x000fe200000114c0 */
[----:B------:R-:W-:Y:S01]  /*16e90*/  VIADD R162, R192, 0xb8 ;  /* 0x000000b8c0a27836 */ /* 0x000fe20000000000 */
[----:B------:R-:W-:Y:S01]  /*16ea0*/  SHF.R.S32.HI R160, RZ, 0x1f, R160 ;  /* 0x0000001fffa07819 */ /* 0x000fe200000114a0 */
[----:B------:R-:W-:-:S03]  /*16eb0*/  IMAD.WIDE.U32 R8, R230, UR4, R8 ;  /* 0x00000004e6087c25 */ /* 0x000fc6000f8e0008 */
[----:B------:R-:W2:Y:S01]  /*16ec0*/  @P0 LDC R0, c[0x0][0xcf0] ;  /* 0x00033c00ff000b82 */ /* 0x000ea20000000800 */
[----:B------:R-:W-:Y:S01]  /*16ed0*/  IMAD R9, R230, UR5, R9 ;  /* 0x00000005e6097c24 */ /* 0x000fe2000f8e0209 */
[----:B------:R-:W-:Y:S01]  /*16ee0*/  ULDC.64 UR4, c[0x0][0xc30] ;  /* 0x00030c0000047ab9 */ /* 0x000fe20000000a00 */
[C---:B------:R-:W-:Y:S01]  /*16ef0*/  VIADD R164, R192.reuse, 0xb0 ;  /* 0x000000b0c0a47836 */ /* 0x040fe20000000000 */
[----:B------:R-:W-:Y:S01]  /*16f00*/  SHF.R.S32.HI R162, RZ, 0x1f, R162 ;  /* 0x0000001fffa27819 */ /* 0x000fe200000114a2 */
        /* <DEDUP_REMOVED lines=16> */
[----:B--2---:R-:W-:Y:S01]  /*17010*/  @P0 SHF.R.U32.HI R3, RZ, R0, R12 ;  /* 0x00000000ff030219 */ /* 0x004fe2000001160c */
        /* <DEDUP_REMOVED lines=11> */
[----:B------:R-:W-:Y:S02]  /*170d0*/  VIADD R198, R192, 0x50 ;  /* 0x00000050c0c67836 */ /* 0x000fe40000000000 */
[----:B------:R-:W-:Y:S01]  /*170e0*/  IMAD R10, R10, UR4, RZ ;  /* 0x000000040a0a7c24 */ /* 0x000fe2000f8e02ff */
[----:B------:R-:W-:Y:S01]  /*170f0*/  SHF.R.S32.HI R196, RZ, 0x1f, R196 ;  /* 0x0000001fffc47819 */ /* 0x000fe200000114c4 */
[C---:B------:R-:W-:Y:S01]  /*17100*/  VIADD R200, R192.reuse, 0x48 ;  /* 0x00000048c0c87836 */ /* 0x040fe20000000000 */
        /* <DEDUP_REMOVED lines=13> */
[----:B------:R-:W-:Y:S01]  /*171e0*/  LEA R0, P0, R8, UR4, 0x2 ;  /* 0x0000000408007c11 */ /* 0x000fe2000f8010ff */
[----:B------:R-:W-:Y:S02]  /*171f0*/  IMAD.IADD R3, R9, 0x1, R3 ;  /* 0x0000000109037824 */ /* 0x000fe400078e0203 */
[C---:B------:R-:W-:Y:S01]  /*17200*/  VIADD R207, R192.reuse, 0x30 ;  /* 0x00000030c0cf7836 */ /* 0x040fe20000000000 */
[----:B------:R-:W-:Y:S01]  /*17210*/  SHF.R.S32.HI R205, RZ, 0x1f, R205 ;  /* 0x0000001fffcd7819 */ /* 0x000fe200000114cd */
[----:B------:R-:W-:Y:S01]  /*17220*/  VIADD R209, R192, 0x28 ;  /* 0x00000028c0d17836 */ /* 0x000fe20000000000 */
[----:B------:R-:W-:Y:S01]  /*17230*/  LEA.HI.X R3, R8, UR5, R3, 0x2, P0 ;  /* 0x0000000508037c11 */ /* 0x000fe200080f1403 */
[----:B------:R-:W-:Y:S01]  /*17240*/  VIADD R8, R2, 0x38820 ;  /* 0x0003882002087836 */ /* 0x000fe20000000000 */
[----:B------:R-:W-:Y:S01]  /*17250*/  ISETP.GE.AND P0, PT, R194, R4, PT ;  /* 0x00000004c200720c */ /* 0x000fe20003f06270 */
[C---:B------:R-:W-:Y:S01]  /*17260*/  VIADD R213, R192.reuse, 0x20 ;  /* 0x00000020c0d57836 */ /* 0x040fe20000000000 */
[----:B------:R1:W2:Y:S01]  /*17270*/  SHFL.IDX PT, R15, R0, RZ, 0x1c1f ;  /* 0x001c1fff000f7589 */ /* 0x0002a200000e0000 */
[C---:B------:R-:W-:Y:S01]  /*17280*/  VIADD R220, R192.reuse, 0x18 ;  /* 0x00000018c0dc7836 */ /* 0x040fe20000000000 */
[----:B------:R-:W-:Y:S01]  /*17290*/  PRMT R8, RZ, 0x654, R8 ;  /* 0x00000654ff087816 */ /* 0x000fe20000000008 */
[C---:B------:R-:W-:Y:S01]  /*172a0*/  VIADD R226, R192.reuse, 0x10 ;  /* 0x00000010c0e27836 */ /* 0x040fe20000000000 */
[----:B------:R1:W3:Y:S01]  /*172b0*/  SHFL.IDX PT, R14, R3, RZ, 0x1c1f ;  /* 0x001c1fff030e7589 */ /* 0x0002e200000e0000 */
[C---:B------:R-:W-:Y:S01]  /*172c0*/  VIADD R217, R192.reuse, 0x8 ;  /* 0x00000008c0d97836 */ /* 0x040fe20000000000 */
[----:B------:R1:W-:Y:S01]  /*172d0*/  SYNCS.ARRIVE.TRANS64.RED.A1T0 RZ, [R8+URZ], RZ ;  /* 0x000000ff08ff79a7 */ /* 0x0003e2000810043f */
        /* <DEDUP_REMOVED lines=29> */
[----:B------:R-:W-:Y:S01]  /*174b0*/  VIADD R227, R192, 0x8 ;  /* 0x00000008c0e37836 */ /* 0x000fe20000000000 */
[----:B-123--:R-:W-:Y:S06]  /*174c0*/  @P0 BRA `(.L_x_8546) ;  /* 0x0000000800040947 */ /* 0x00efec0003800000 */
        /* <DEDUP_REMOVED lines=129> */
.L_x_8546:
[----:B------:R-:W-:Y:S05]  /*17ce0*/  BSYNC B1 ;  /* 0x0000000000017941 */ /* 0x000fea0003800000 */
.L_x_8545:
[----:B-1----:R-:W-:Y:S01]  /*17cf0*/  VIADD R9, R194, 0x8 ;  /* 0x00000008c2097836 */ /* 0x002fe20000000000 */
[----:B------:R-:W1:Y:S04]  /*17d00*/  SHFL.IDX PT, R3, R3, 0x1, 0x1c1f ;  /* 0x003c1f0003037f89 */ /* 0x000e6800000e0000 */
[----:B------:R-:W-:Y:S01]  /*17d10*/  ISETP.GE.AND P0, PT, R9, R4, PT ;  /* 0x000000040900720c */ /* 0x000fe20003f06270 */
[----:B------:R-:W2:-:S12]  /*17d20*/  SHFL.IDX PT, R0, R0, 0x1, 0x1c1f ;  /* 0x003c1f0000007f89 */ /* 0x000e9800000e0000 */
[----:B------:R-:W-:Y:S05]  /*17d30*/  @P0 BRA `(.L_x_8544) ;  /* 0x0000001400cc0947 */ /* 0x000fea0003800000 */
[----:B------:R-:W-:Y:S02]  /*17d40*/  ULDC UR4, c[0x0][0xbc8] ;  /* 0x0002f20000047ab9 */ /* 0x000fe40000000800 */
[----:B------:R-:W-:Y:S02]  /*17d50*/  ISETP.GE.AND P4, PT, R192, UR4, PT ;  /* 0x00000004c0007c0c */ /* 0x000fe4000bf86270 */
[----:B------:R-:W-:Y:S02]  /*17d60*/  ISETP.GE.AND P2, PT, R227, UR4, PT ;  /* 0x00000004e3007c0c */ /* 0x000fe4000bf46270 */
[----:B------:R-:W-:Y:S02]  /*17d70*/  ISETP.GE.AND P1, PT, R221, UR4, PT ;  /* 0x00000004dd007c0c */ /* 0x000fe4000bf26270 */
[----:B------:R-:W-:-:S07]  /*17d80*/  ISETP.GE.AND P0, PT, R218, UR4, PT ;  /* 0x00000004da007c0c */ /* 0x000fce000bf06270 */
[----:B--2---:R-:W-:-:S04]  /*17d90*/  @!P4 LEA R8, P3, R192, R0, 0x2 ;  /* 0x00000000c008c211 */ /* 0x004fc800078610ff */
[-C--:B-1----:R-:W-:Y:S02]  /*17da0*/  @!P4 LEA.HI.X R9, R192, R3.reuse, R219, 0x2, P3 ;  /* 0x00000003c009c211 */ /* 0x082fe400018f14db */
[----:B------:R-:W-:Y:S02]  /*17db0*/  ISETP.GE.AND P3, PT, R211, UR4, PT ;  /* 0x00000004d3007c0c */ /* 0x000fe4000bf66270 */
[C---:B------:R-:W-:Y:S01]  /*17dc0*/  @!P1 LEA R10, P5, R221.reuse, R0, 0x2 ;  /* 0x00000000dd0a9211 */ /* 0x040fe200078a10ff */
        /* <DEDUP_REMOVED lines=12> */
[CC--:B-1----:R-:W-:Y:S02]  /*17e90*/  @!P3 LEA R8, P1, R211.reuse, R0.reuse, 0x2 ;  /* 0x00000000d308b211 */ /* 0x0c2fe400078210ff */
[----:B--2---:R-:W-:Y:S02]  /*17ea0*/  @!P4 LEA R10, P2, R208, R0, 0x2 ;  /* 0x00000000d00ac211 */ /* 0x004fe400078410ff */
[----:B------:R-:W-:-:S02]  /*17eb0*/  @!P3 LEA.HI.X R9, R211, R3, R213, 0x2, P1 ;  /* 0x00000003d309b211 */ /* 0x000fc400008f14d5 */
[----:B------:R-:W-:Y:S02]  /*17ec0*/  ISETP.GE.AND P1, PT, R201, UR4, PT ;  /* 0x00000004c9007c0c */ /* 0x000fe4000bf26270 */
[-C--:B------:R-:W-:Y:S01]  /*17ed0*/  @!P4 LEA.HI.X R11, R208, R3.reuse, R209, 0x2, P2 ;  /* 0x00000003d00bc211 */ /* 0x080fe200010f14d1 */
        /* <DEDUP_REMOVED lines=21> */
[-C--:B--2---:R-:W-:Y:S02]  /*18030*/  @!P4 LEA R10, P2, R193, R0.reuse, 0x2 ;  /* 0x00000000c10ac211 */ /* 0x084fe400078410ff */
        /* <DEDUP_REMOVED lines=29> */
[----:B---3--:R-:W-:Y:S01]  /*18210*/  @!P3 LEA R12, P6, R171, R0, 0x2 ;  /* 0x00000000ab0cb211 */ /* 0x008fe200078c10ff */
[----:B------:R2:W-:Y:S01]  /*18220*/  @!P4 ST.E.64 desc[UR42][R10.64], R94 ;  /* 0x0000005e0a00c985 */ /* 0x0005e2000c101b2a */
[----:B------:R-:W-:Y:S02]  /*18230*/  ISETP.GE.AND P4, PT, R161, UR4, PT ;  /* 0x00000004a1007c0c */ /* 0x000fe4000bf86270 */
[----:B------:R-:W-:-:S02]  /*18240*/  @!P3 LEA.HI.X R13, R171, R3, R172, 0x2, P6 ;  /* 0x00000003ab0db211 */ /* 0x000fc400030f14ac */
[----:B------:R-:W-:-:S03]  /*18250*/  @!P2 LEA R14, P6, R169, R0, 0x2 ;  /* 0x00000000a90ea211 */ /* 0x000fc600078c10ff */
[----:B------:R3:W-:Y:S01]  /*18260*/  @!P3 ST.E.64 desc[UR42][R12.64], R98 ;  /* 0x000000620c00b985 */ /* 0x0007e2000c101b2a */
[-C--:B------:R-:W-:Y:S02]  /*18270*/  @!P1 LEA R20, P3, R167, R0.reuse, 0x2 ;  /* 0x00000000a7149211 */ /* 0x080fe400078610ff */
[-C--:B------:R-:W-:Y:S02]  /*18280*/  @!P2 LEA.HI.X R15, R169, R3.reuse, R170, 0x2, P6 ;  /* 0x00000003a90fa211 */ /* 0x080fe400030f14aa */
[-C--:B------:R-:W-:Y:S02]  /*18290*/  @!P0 LEA R24, P6, R165, R0.reuse, 0x2 ;  /* 0x00000000a5188211 */ /* 0x080fe400078c10ff */
[-C--:B------:R-:W-:Y:S01]  /*182a0*/  @!P1 LEA.HI.X R21, R167, R3.reuse, R168, 0x2, P3 ;  /* 0x00000003a7159211 */ /* 0x080fe200018f14a8 */
[----:B------:R4:W-:Y:S01]  /*182b0*/  @!P2 ST.E.64 desc[UR42][R14.64], R102 ;  /* 0x000000660e00a985 */ /* 0x0009e2000c101b2a */
[----:B------:R-:W-:Y:S02]  /*182c0*/  ISETP.GE.AND P3, PT, R159, UR4, PT ;  /* 0x000000049f007c0c */ /* 0x000fe4000bf66270 */
[----:B------:R-:W-:Y:S01]  /*182d0*/  @!P0 LEA.HI.X R25, R165, R3, R166, 0x2, P6 ;  /* 0x00000003a5198211 */ /* 0x000fe200030f14a6 */
[----:B------:R5:W-:Y:S01]  /*182e0*/  @!P1 ST.E.64 desc[UR42][R20.64], R106 ;  /* 0x0000006a14009985 */ /* 0x000be2000c101b2a */
[----:B-1----:R-:W-:-:S02]  /*182f0*/  @!P5 LEA R8, P1, R163, R0, 0x2 ;  /* 0x00000000a308d211 */ /* 0x002fc400078210ff */
[-C--:B--2---:R-:W-:Y:S01]  /*18300*/  @!P4 LEA R10, P2, R161, R0.reuse, 0x2 ;  /* 0x00000000a10ac211 */ /* 0x084fe200078410ff */
[----:B------:R-:W-:Y:S01]  /*18310*/  @!P0 ST.E.64 desc[UR42][R24.64], R110 ;  /* 0x0000006e18008985 */ /* 0x000fe2000c101b2a */
[----:B------:R-:W-:Y:S02]  /*18320*/  ISETP.GE.AND P0, PT, R237, UR4, PT ;  /* 0x00000004ed007c0c */ /* 0x000fe4000bf06270 */
[-C--:B------:R-:W-:Y:S02]  /*18330*/  @!P5 LEA.HI.X R9, R163, R3.reuse, R164, 0x2, P1 ;  /* 0x00000003a309d211 */ /* 0x080fe400008f14a4 */
[----:B------:R-:W-:Y:S02]  /*18340*/  ISETP.GE.AND P1, PT, R236, UR4, PT ;  /* 0x00000004ec007c0c */ /* 0x000fe4000bf26270 */
[----:B---3--:R-:W-:Y:S01]  /*18350*/  @!P3 LEA R12, P6, R159, R0, 0x2 ;  /* 0x000000009f0cb211 */ /* 0x008fe200078c10ff */
[----:B------:R1:W-:Y:S01]  /*18360*/  @!P5 ST.E.64 desc[UR42][R8.64], R114 ;  /* 0x000000720800d985 */ /* 0x0003e2000c101b2a */
[----:B------:R-:W-:-:S02]  /*18370*/  @!P4 LEA.HI.X R11, R161, R3, R162, 0x2, P2 ;  /* 0x00000003a10bc211 */ /* 0x000fc400010f14a2 */
[-C--:B------:R-:W-:Y:S02]  /*18380*/  @!P3 LEA.HI.X R13, R159, R3.reuse, R160, 0x2, P6 ;  /* 0x000000039f0db211 */ /* 0x080fe400030f14a0 */
[----:B------:R-:W-:Y:S01]  /*18390*/  ISETP.GE.AND P2, PT, R233, UR4, PT ;  /* 0x00000004e9007c0c */ /* 0x000fe2000bf46270 */
[----:B------:R2:W-:Y:S01]  /*183a0*/  @!P4 ST.E.64 desc[UR42][R10.64], R118 ;  /* 0x000000760a00c985 */ /* 0x0005e2000c101b2a */
[----:B------:R-:W-:Y:S02]  /*183b0*/  ISETP.GE.AND P4, PT, R235, UR4, PT ;  /* 0x00000004eb007c0c */ /* 0x000fe4000bf86270 */
[C---:B----4-:R-:W-:Y:S01]  /*183c0*/  @!P0 LEA R14, P5, R237.reuse, R0, 0x2 ;  /* 0x00000000ed0e8211 */ /* 0x050fe200078a10ff */
[----:B------:R3:W-:Y:S01]  /*183d0*/  @!P3 ST.E.64 desc[UR42][R12.64], R122 ;  /* 0x0000007a0c00b985 */ /* 0x0007e2000c101b2a */
[----:B------:R-:W-:Y:S02]  /*183e0*/  ISETP.GE.AND P3, PT, R234, UR4, PT ;  /* 0x00000004ea007c0c */ /* 0x000fe4000bf66270 */
[----:B------:R-:W-:-:S02]  /*183f0*/  @!P0 LEA.HI.X R15, R237, R3, R158, 0x2, P5 ;  /* 0x00000003ed0f8211 */ /* 0x000fc400028f149e */
[----:B------:R-:W-:Y:S02]  /*18400*/  ISETP.GE.AND P5, PT, R232, UR4, PT ;  /* 0x00000004e8007c0c */ /* 0x000fe4000bfa6270 */
[CC--:B-----5:R-:W-:Y:S01]  /*18410*/  @!P1 LEA R20, P6, R236.reuse, R0.reuse, 0x2 ;  /* 0x00000000ec149211 */ /* 0x0e0fe200078c10ff */
[----:B------:R4:W-:Y:S02]  /*18420*/  @!P0 ST.E.64 desc[UR42][R14.64], R126 ;  /* 0x0000007e0e008985 */ /* 0x0009e4000c101b2a */
        /* <DEDUP_REMOVED lines=20> */
.L_x_8538:
        /* <DEDUP_REMOVED lines=26> */
.L_x_8547:
[----:B------:R-:W2:Y:S01]  /*18710*/  LDL.LU R4, [R1+0x60] ;  /* 0x0000600001047983 */ /* 0x000ea20000300800 */
[----:B------:R-:W-:Y:S01]  /*18720*/  BSSY B1, `(.L_x_8548) ;  /* 0x0000036000017945 */ /* 0x000fe20003800000 */
[----:B------:R-:W-:Y:S02]  /*18730*/  SEL R219, R219, RZ, !P0 ;  /* 0x000000ffdbdb7207 */ /* 0x000fe40004000000 */
[----:B-----5:R-:W-:Y:S02]  /*18740*/  SHF.R.S32.HI R28, RZ, 0x1f, R3 ;  /* 0x0000001fff1c7819 */ /* 0x020fe40000011403 */
[----:B--2---:R-:W-:Y:S01]  /*18750*/  SEL R30, R4, RZ, !P0 ;  /* 0x000000ff041e7207 */ /* 0x004fe20004000000 */
        /* <DEDUP_REMOVED lines=41> */
[-C--:B---3--:R-:W-:Y:S01]  /*189f0*/  IMAD R4, R11, R15.reuse, RZ ;  /* 0x0000000f0b047224 */ /* 0x088fe200078e02ff */
[----:B------:R-:W-:Y:S01]  /*18a00*/  SHF.R.S32.HI R21, RZ, 0x1f, R15 ;  /* 0x0000001fff157819 */ /* 0x000fe2000001140f */
[----:B------:R-:W-:Y:S02]  /*18a10*/  IMAD.MOV.U32 R11, RZ, RZ, -0x800000 ;  /* 0xff800000ff0b7424 */ /* 0x000fe400078e00ff */
[----:B------:R-:W-:-:S04]  /*18a20*/  IMAD.WIDE.U32 R12, R10, R15, R12 ;  /* 0x0000000f0a0c7225 */ /* 0x000fc800078e000c */
[----:B------:R-:W-:Y:S01]  /*18a30*/  IMAD R21, R10, R21, R4 ;  /* 0x000000150a157224 */ /* 0x000fe200078e0204 */
[----:B0-----:R-:W-:-:S03]  /*18a40*/  LEA R8, P0, R12, R8, 0x2 ;  /* 0x000000080c087211 */ /* 0x001fc600078010ff */
[----:B------:R-:W-:-:S05]  /*18a50*/  IMAD.IADD R4, R13, 0x1, R21 ;  /* 0x000000010d047824 */ /* 0x000fca00078e0215 */
[----:B-1----:R-:W-:-:S05]  /*18a60*/  LEA.HI.X R9, R12, R9, R4, 0x2, P0 ;  /* 0x000000090c097211 */ /* 0x002fca00000f1404 */
[----:B------:R1:W-:Y:S02]  /*18a70*/  STG.E desc[UR42][R8.64], R11 ;  /* 0x0000000b08007986 */ /* 0x0003e4000c10192a */
.L_x_8549:
[----:B------:R-:W-:Y:S05]  /*18a80*/  BSYNC B1 ;  /* 0x0000000000017941 */ /* 0x000fea0003800000 */
.L_x_8548:
[----:B------:R-:W-:Y:S05]  /*18a90*/  @P2 BRA `(.L_x_8544) ;  /* 0x0000000800742947 */ /* 0x000fea0003800000 */
[----:B------:R-:W2:Y:S01]  /*18aa0*/  LDC R13, c[0x0][0xce8] ;  /* 0x00033a00ff0d7b82 */ /* 0x000ea20000000800 */
        /* <DEDUP_REMOVED lines=10> */
[----:B------:R-:W-:Y:S01]  /*18b50*/  VIADD R33, R187, 0x180 ;  /* 0x00000180bb217836 */ /* 0x000fe20000000000 */
        /* <DEDUP_REMOVED lines=14> */
[----:B------:R-:W-:Y:S01]  /*18c40*/  IMAD R29, R0, R13, RZ ;  /* 0x0000000d001d7224 */ /* 0x000fe200078e02ff */
[----:B------:R-:W-:Y:S01]  /*18c50*/  SHF.R.S32.HI R32, RZ, 0x1f, R33 ;  /* 0x0000001fff207819 */ /* 0x000fe20000011421 */
[----:B------:R-:W-:Y:S02]  /*18c60*/  IMAD.IADD R10, R194, 0x1, R11 ;  /* 0x00000001c20a7824 */ /* 0x000fe400078e020b */
[----:B------:R-:W-:Y:S01]  /*18c70*/  IMAD R3, R30, UR4, RZ ;  /* 0x000000041e037c24 */ /* 0x000fe2000f8e02ff */
[-C--:B-1----:R-:W-:Y:S01]  /*18c80*/  ISETP.GE.AND P1, PT, R228, R26.reuse, PT ;  /* 0x0000001ae400720c */ /* 0x082fe20003f26270 */
[----:B------:R-:W-:Y:S01]  /*18c90*/  IMAD.WIDE.U32 R8, R219, UR4, R8 ;  /* 0x00000004db087c25 */ /* 0x000fe2000f8e0008 */
[----:B------:R-:W-:-:S02]  /*18ca0*/  ISETP.GE.AND P2, PT, R187, R26, PT ;  /* 0x0000001abb00720c */ /* 0x000fc40003f46270 */
[----:B------:R-:W-:Y:S01]  /*18cb0*/  SHF.R.S32.HI R30, RZ, 0x1f, R31 ;  /* 0x0000001fff1e7819 */ /* 0x000fe2000001141f */
        /* <DEDUP_REMOVED lines=8> */
[----:B------:R-:W2:Y:S01]  /*18d40*/  @P0 LDC R21, c[0x0][0xcf0] ;  /* 0x00033c00ff150b82 */ /* 0x000ea20000000800 */
[----:B-1----:R-:W-:-:S05]  /*18d50*/  @P0 IMAD.HI.U32 R4, R10, R15, RZ ;  /* 0x0000000f0a040227 */ /* 0x002fca00078e00ff */
        /* <DEDUP_REMOVED lines=38> */
[----:B------:R-:W-:Y:S02]  /*18fc0*/  LOP3.LUT R27, R0, R11, RZ, 0xfc, !PT ;  /* 0x0000000b001b7212 */ /* 0x000fe400078efcff */
[----:B------:R-:W-:Y:S02]  /*18fd0*/  LEA.HI.X R3, R8, UR5, R3, 0x1, P1 ;  /* 0x0000000508037c11 */ /* 0x000fe400088f0c03 */
[----:B------:R-:W-:Y:S01]  /*18fe0*/  SEL R0, RZ, 0x80, P2 ;  /* 0x00000080ff007807 */ /* 0x000fe20001000000 */
[----:B------:R1:W2:Y:S03]  /*18ff0*/  SHFL.IDX PT, R8, R4, RZ, 0x181f ;  /* 0x00181fff04087589 */ /* 0x0002a600000e0000 */
[----:B------:R-:W-:Y:S01]  /*19000*/  LOP3.LUT R28, R27, R0, RZ, 0xfc, !PT ;  /* 0x000000001b1c7212 */ /* 0x000fe200078efcff */
        /* <DEDUP_REMOVED lines=33> */
.L_x_8551:
[----:B------:R-:W-:Y:S05]  /*19220*/  BSYNC B1 ;  /* 0x0000000000017941 */ /* 0x000fea0003800000 */
.L_x_8550:
        /* <DEDUP_REMOVED lines=10> */
[C---:B--2---:R-:W-:Y:S02]  /*192d0*/  @!P5 LEA R12, P3, R228.reuse, R8, 0x1 ;  /* 0x00000008e40cd211 */ /* 0x044fe400078608ff */
[----:B0-----:R-:W-:Y:S02]  /*192e0*/  @!P4 IMAD.WIDE R10, R187, 0x2, R8 ;  /* 0x00000002bb0ac825 */ /* 0x001fe400078e0208 */
[----:B------:R-:W-:Y:S02]  /*192f0*/  @!P5 LEA.HI.X R13, R228, R9, R38, 0x1, P3 ;  /* 0x00000009e40dd211 */ /* 0x000fe400018f0c26 */
[----:B------:R-:W-:Y:S01]  /*19300*/  ISETP.GE.AND P3, PT, R223, R26, PT ;  /* 0x0000001adf00720c */ /* 0x000fe20003f66270 */
        /* <DEDUP_REMOVED lines=22> */
.L_x_8544:
[----:B------:R-:W-:Y:S05]  /*19470*/  BSYNC B0 ;  /* 0x0000000000007941 */ /* 0x000fea0003800000 */
.L_x_8537:
[----:B------:R-:W-:Y:S02]  /*19480*/  ULDC UR4, c[0x0][0xd3c] ;  /* 0x00034f0000047ab9 */ /* 0x000fe40000000800 */
[----:B------:R-:W-:-:S13]  /*19490*/  ISETP.GE.AND P0, PT, R7, UR4, PT ;  /* 0x0000000407007c0c */ /* 0x000fda000bf06270 */
[----:B------:R-:W-:Y:S05]  /*194a0*/  @!P0 BRA `(.L_x_8552) ;  /* 0xfffffe8000588947 */ /* 0x000fea000383ffff */
[----:B------:R-:W-:Y:S05]  /*194b0*/  BRA `(.L_x_8410) ;  /* 0x000000a800ec7947 */ /* 0x000fea0003800000 */
.L_x_8408:
        /* <DEDUP_REMOVED lines=18> */
.L_x_8553:
        /* <DEDUP_REMOVED lines=43> */
.L_x_8557:
        /* <DEDUP_REMOVED lines=39> */
.L_x_8555:
        /* <DEDUP_REMOVED lines=12> */
.L_x_8558:
        /* <DEDUP_REMOVED lines=63> */
.L_x_8559:
        /* <DEDUP_REMOVED lines=61> */
.L_x_8560:
[----:B01----:R-:W-:-:S05]  /*1a380*/  LOP3.LUT R3, RZ, R2, RZ, 0x33, !PT ;  /* 0x00000002ff037212 */ /* 0x003fca00078e33ff */
[----:B------:R-:W-:-:S05]  /*1a390*/  IMAD.IADD R2, R4, 0x1, R3 ;  /* 0x0000000104027824 */ /* 0x000fca00078e0203 */
[----:B------:R1:W-:Y:S01]  /*1a3a0*/  STL [R1+0x4], R2 ;  /* 0x0000040201007387 */ /* 0x0003e20000100800 */
[----:B------:R-:W-:Y:S05]  /*1a3b0*/  BRA `(.L_x_8561) ;  /* 0x0000000000107947 */ /* 0x000fea0003800000 */
.L_x_8556:
[----:B------:R-:W-:Y:S01]  /*1a3c0*/  IMAD.U32 R2, RZ, RZ, UR6 ;  /* 0x00000006ff027e24 */ /* 0x000fe2000f8e00ff */
[----:B------:R0:W-:Y:S04]  /*1a3d0*/  STL [R1+0x4], RZ ;  /* 0x000004ff01007387 */ /* 0x0001e80000100800 */
[----:B------:R0:W-:Y:S04]  /*1a3e0*/  STL [R1+0x8], RZ ;  /* 0x000008ff01007387 */ /* 0x0001e80000100800 */
[----:B------:R0:W-:Y:S02]  /*1a3f0*/  STL [R1], R2 ;  /* 0x0000000201007387 */ /* 0x0001e40000100800 */
.L_x_8561:
        /* <DEDUP_REMOVED lines=10> */
.L_x_8554:
        /* <DEDUP_REMOVED lines=40> */
.L_x_8736:
[----:B--2---:R-:W2:Y:S01]  /*1a720*/  LDL R0, [R1+0xc] ;  /* 0x00000c0001007983 */ /* 0x004ea20000100800 */
[----:B-1----:R-:W2:Y:S01]  /*1a730*/  LDC.64 R2, c[0x0][0xd88] ;  /* 0x00036200ff027b82 */ /* 0x002ea20000000a00 */
[----:B------:R-:W-:Y:S05]  /*1a740*/  YIELD ;  /* 0x0000000000007946 */ /* 0x000fea0003800000 */
[----:B------:R-:W-:Y:S01]  /*1a750*/  ULDC.64 UR4, c[0x0][0xb20] ;  /* 0x0002c80000047ab9 */ /* 0x000fe20000000a00 */
[----:B0-----:R-:W-:Y:S02]  /*1a760*/  CS2R R8, SRZ ;  /* 0x0000000000087805 */ /* 0x001fe4000001ff00 */
        /* <DEDUP_REMOVED lines=27> */
[----:B------:R-:W-:Y:S02]  /*1a920*/  IADD3.X R3, R15, UR5, RZ, P4, !PT ;  /* 0x000000050f037c10 */ /* 0x000fe4000a7fe4ff */
        /* <DEDUP_REMOVED lines=32> */
.L_x_8563:
        /* <DEDUP_REMOVED lines=17> */
.L_x_8564:
[----:B------:R-:W-:Y:S05]  /*1ac40*/  @!P0 BRA `(.L_x_8565) ;  /* 0x00000000000c8947 */ /* 0x000fea0003800000 */
[----:B------:R-:W2:Y:S04]  /*1ac50*/  LDG.E R8, desc[UR42][R6.64] ;  /* 0x0000002a06087981 */ /* 0x000ea8000c1e1900 */
[----:B------:R-:W2:Y:S02]  /*1ac60*/  LDG.E R6, desc[UR42][R6.64+0x4] ;  /* 0x0000042a06067981 */ /* 0x000ea4000c1e1900 */
[----:B--2---:R-:W-:-:S07]  /*1ac70*/  IMAD.IADD R8, R6, 0x1, -R8 ;  /* 0x0000000106087824 */ /* 0x004fce00078e0a08 */
.L_x_8565:
        /* <DEDUP_REMOVED lines=60> */
.L_x_8567:
[----:B------:R-:W-:Y:S05]  /*1b040*/  BSYNC B0 ;  /* 0x0000000000007941 */ /* 0x000fea0003800000 */
.L_x_8566:
        /* <DEDUP_REMOVED lines=24> */
.L_x_8780:
[----:B-1----:R-:W-:Y:S02]  /*1b1d0*/  ISETP.NE.AND P0, PT, R14, RZ, PT ;  /* 0x000000ff0e00720c */ /* 0x002fe40003f05270 */
[----:B------:R-:W-:-:S11]  /*1b1e0*/  PLOP3.LUT P6, PT, PT, PT, PT, 0x8, 0x0 ;  /* 0x000000000000781c */ /* 0x000fd60003fce170 */
[----:B------:R-:W-:Y:S05]  /*1b1f0*/  @P0 BRA `(.L_x_8571) ;  /* 0x00000000000c0947 */ /* 0x000fea0003800000 */
[----:B------:R-:W-:-:S03]  /*1b200*/  UMOV UR4, 0xffffffff ;  /* 0xffffffff00047882 */ /* 0x000fc60000000000 */
[----:B------:R-:W-:Y:S05]  /*1b210*/  BRA.DIV UR4, `(.L_x_8572) ;  /* 0x0000009a04a87947 */ /* 0x000fea000b800000 */
[----:B------:R-:W-:-:S13]  /*1b220*/  ELECT P6, URZ, PT ;  /* 0x00000000003f782f */ /* 0x000fda00038c0000 */
.L_x_8571:
        /* <DEDUP_REMOVED lines=9> */
.L_x_8783:
[----:B------:R-:W-:Y:S05]  /*1b2c0*/  BSYNC B1 ;  /* 0x0000000000017941 */ /* 0x000fea0003800000 */
.L_x_8573:
        /* <DEDUP_REMOVED lines=12> */
.L_x_8784:
[----:B------:R-:W-:Y:S05]  /*1b390*/  BSYNC B2 ;  /* 0x0000000000027941 */ /* 0x000fea0003800000 */
.L_x_8577:
        /* <DEDUP_REMOVED lines=9> */
.L_x_8580:
[----:B------:R-:W-:Y:S05]  /*1b430*/  BSYNC B2 ;  /* 0x0000000000027941 */ /* 0x000fea0003800000 */
.L_x_8579:
        /* <DEDUP_REMOVED lines=13> */
.L_x_8581:
        /* <DEDUP_REMOVED lines=13> */
.L_x_8785:
[----:B------:R-:W-:Y:S05]  /*1b5e0*/  BSYNC B2 ;  /* 0x0000000000027941 */ /* 0x000fea0003800000 */
.L_x_8582:
        /* <DEDUP_REMOVED lines=11> */
.L_x_8585:
[----:B------:R-:W-:Y:S05]  /*1b6a0*/  BSYNC B2 ;  /* 0x0000000000027941 */ /* 0x000fea0003800000 */
.L_x_8584:
        /* <DEDUP_REMOVED lines=10> */
.L_x_8586:
        /* <DEDUP_REMOVED lines=15> */
.L_x_8587:
        /* <DEDUP_REMOVED lines=15> */
.L_x_8588:
        /* <DEDUP_REMOVED lines=15> */
.L_x_8589:
        /* <DEDUP_REMOVED lines=15> */
.L_x_8590:
        /* <DEDUP_REMOVED lines=15> */
.L_x_8591:
        /* <DEDUP_REMOVED lines=15> */
.L_x_8592:
        /* <DEDUP_REMOVED lines=15> */
.L_x_8593:
        /* <DEDUP_REMOVED lines=10> */
.L_x_8576:
[----:B------:R-:W-:Y:S05]  /*1be80*/  BSYNC B1 ;  /* 0x0000000000017941 */ /* 0x000fea0003800000 */
.L_x_8575:
        /* <DEDUP_REMOVED lines=13> */
.L_x_8613:
        /* <DEDUP_REMOVED lines=13> */
.L_x_8786:
[----:B------:R-:W-:Y:S05]  /*1c030*/  BSYNC B2 ;  /* 0x0000000000027941 */ /* 0x000fea0003800000 */
.L_x_8596:
        /* <DEDUP_REMOVED lines=9> */
.L_x_8599:
[----:B------:R-:W-:Y:S05]  /*1c0d0*/  BSYNC B2 ;  /* 0x0000000000027941 */ /* 0x000fea0003800000 */
.L_x_8598:
        /* <DEDUP_REMOVED lines=12> */
.L_x_8600:
        /* <DEDUP_REMOVED lines=13> */
.L_x_8787:
[----:B------:R-:W-:Y:S05]  /*1c270*/  BSYNC B2 ;  /* 0x0000000000027941 */ /* 0x000fea0003800000 */
.L_x_8601:
        /* <DEDUP_REMOVED lines=11> */
.L_x_8604:
[----:B------:R-:W-:Y:S05]  /*1c330*/  BSYNC B2 ;  /* 0x0000000000027941 */ /* 0x000fea0003800000 */
.L_x_8603:
        /* <DEDUP_REMOVED lines=10> */
.L_x_8605:
        /* <DEDUP_REMOVED lines=15> */
.L_x_8606:
        /* <DEDUP_REMOVED lines=15> */
.L_x_8607:
        /* <DEDUP_REMOVED lines=15> */
.L_x_8608:
        /* <DEDUP_REMOVED lines=15> */
.L_x_8609:
        /* <DEDUP_REMOVED lines=15> */
.L_x_8610:
        /* <DEDUP_REMOVED lines=15> */
.L_x_8611:
        /* <DEDUP_REMOVED lines=15> */
.L_x_8612:
        /* <DEDUP_REMOVED lines=10> */
.L_x_8595:
[----:B------:R-:W-:Y:S05]  /*1cb10*/  BSYNC B1 ;  /* 0x0000000000017941 */ /* 0x000fea0003800000 */
.L_x_8594:
        /* <DEDUP_REMOVED lines=12> */
.L_x_8569:
[----:B------:R-:W-:Y:S05]  /*1cbe0*/  BSYNC B0 ;  /* 0x0000000000007941 */ /* 0x000fea0003800000 */
.L_x_8568:
        /* <DEDUP_REMOVED lines=49> */
.L_x_8615:
[----:B------:R-:W-:Y:S05]  /*1cf00*/  BSYNC B0 ;  /* 0x0000000000007941 */ /* 0x000fea0003800000 */
.L_x_8614:
        /* <DEDUP_REMOVED lines=19> */
[----:B-1----:R-:W2:Y:S04]  /*1d040*/  @P0 ATOMG.E.ADD.STRONG.GPU PT, R2, desc[UR42][R4.64], R2 ;  /* 0x00000002040209a8 */ /* 0x002ea800081ee1ea */
[----:B--2---:R0:W1:Y:S02]  /*1d050*/  SHFL.IDX PT, R2, R2, R0, 0x1f ;  /* 0x00001f0002027589 */ /* 0x00406400000e0000 */
[----:B0-----:R-:W0:Y:S02]  /*1d060*/  S2R R0, SR_LTMASK ;  /* 0x0000000000007919 */ /* 0x001e240000003900 */
[----:B0-----:R-:W-:-:S06]  /*1d070*/  LOP3.LUT R0, R0, UR4, RZ, 0xc0, !PT ;  /* 0x0000000400007c12 */ /* 0x001fcc000f8ec0ff */
[----:B------:R-:W1:Y:S02]  /*1d080*/  POPC R0, R0 ;  /* 0x0000000000007309 */ /* 0x000e640000000000 */
[----:B-1----:R-:W-:-:S05]  /*1d090*/  IADD3 R0, R2, UR37, R0 ;  /* 0x0000002502007c10 */ /* 0x002fca000fffe000 */
[----:B------:R4:W-:Y:S01]  /*1d0a0*/  STL [R1], R0 ;  /* 0x0000000001007387 */ /* 0x0009e20000100800 */
[----:B------:R-:W-:Y:S05]  /*1d0b0*/  BRA `(.L_x_8618) ;  /* 0x0000005800847947 */ /* 0x000fea0003800000 */
.L_x_8617:
        /* <DEDUP_REMOVED lines=20> */
.L_x_8620:
[----:B------:R-:W-:Y:S05]  /*1d200*/  BSYNC B6 ;  /* 0x0000000000067941 */ /* 0x000fea0003800000 */
.L_x_8619:
        /* <DEDUP_REMOVED lines=20> */
.L_x_8623:
        /* <DEDUP_REMOVED lines=16> */
.L_x_8622:
[----:B------:R-:W-:Y:S05]  /*1d450*/  BSYNC B6 ;  /* 0x0000000000067941 */ /* 0x000fea0003800000 */
.L_x_8621:
        /* <DEDUP_REMOVED lines=24> */
.L_x_8790:
        /* <DEDUP_REMOVED lines=9> */
.L_x_8793:
        /* <DEDUP_REMOVED lines=24> */
.L_x_8627:
[----:B------:R-:W2:Y:S04]  /*1d7f0*/  LDL R0, [R1+0x10] ;  /* 0x0000100001007983 */ /* 0x000ea80000100800 */
[----:B-1----:R-:W3:Y:S01]  /*1d800*/  LDL R2, [R1+0x1c] ;  /* 0x00001c0001027983 */ /* 0x002ee20000100800 */
[----:B--2---:R-:W-:Y:S01]  /*1d810*/  IMAD R0, R0, 0x8, R18 ;  /* 0x0000000800007824 */ /* 0x004fe200078e0212 */
[----:B---3--:R-:W-:-:S04]  /*1d820*/  SHF.L.U32 R2, R2, 0x1f, RZ ;  /* 0x0000001f02027819 */ /* 0x008fc800000006ff */
[----:B------:R-:W1:Y:S02]  /*1d830*/  SYNCS.PHASECHK.TRANS64.TRYWAIT P0, [R0+URZ+0x38840], R2 ;  /* 0x03884002000075a7 */ /* 0x000e64000800017f */
[----:B-1----:R-:W-:Y:S05]  /*1d840*/  @!P0 BRA `(.L_x_8628) ;  /* 0x0000007400f48947 */ /* 0x002fea0003800000 */
.L_x_8794:
        /* <DEDUP_REMOVED lines=11> */
.L_x_8629:
        /* <DEDUP_REMOVED lines=23> */
.L_x_8625:
[----:B0-----:R-:W2:Y:S04]  /*1da70*/  LDL.LU R4, [R1+0x30] ;  /* 0x0000300001047983 */ /* 0x001ea80000300800 */
        /* <DEDUP_REMOVED lines=33> */
.L_x_8631:
[----:B------:R-:W-:Y:S05]  /*1dc90*/  BSYNC B6 ;  /* 0x0000000000067941 */ /* 0x000fea0003800000 */
.L_x_8630:
        /* <DEDUP_REMOVED lines=98> */
.L_x_8803:
        /* <DEDUP_REMOVED lines=12> */
.L_x_8633:
        /* <DEDUP_REMOVED lines=37> */
.L_x_8635:
[----:B------:R-:W-:Y:S05]  /*1e5d0*/  BSYNC B6 ;  /* 0x0000000000067941 */ /* 0x000fea0003800000 */
.L_x_8634:
        /* <DEDUP_REMOVED lines=183> */
.L_x_8813:
        /* <DEDUP_REMOVED lines=30> */
.L_x_8638:
[----:B------:R-:W-:Y:S05]  /*1f330*/  BSYNC B0 ;  /* 0x0000000000007941 */ /* 0x000fea0003800000 */
.L_x_8637:
[----:B------:R-:W-:Y:S01]  /*1f340*/  NOP ;  /* 0x0000000000007918 */ /* 0x000fe20000000000 */
[----:B------:R-:W-:-:S13]  /*1f350*/  PLOP3.LUT P0, PT, PT, PT, PT, 0x80, 0x0 ;  /* 0x000000000000781c */ /* 0x000fda0003f0f070 */
.L_x_8639:
        /* <DEDUP_REMOVED lines=18> */
.L_x_8814:
[----:B------:R-:W-:Y:S05]  /*1f480*/  BSYNC B0 ;  /* 0x0000000000007941 */ /* 0x000fea0003800000 */
.L_x_8640:
        /* <DEDUP_REMOVED lines=13> */
.L_x_8815:
[----:B------:R-:W-:Y:S05]  /*1f560*/  BSYNC B1 ;  /* 0x0000000000017941 */ /* 0x000fea0003800000 */
.L_x_8644:
        /* <DEDUP_REMOVED lines=9> */
.L_x_8647:
[----:B------:R-:W-:Y:S05]  /*1f600*/  BSYNC B1 ;  /* 0x0000000000017941 */ /* 0x000fea0003800000 */
.L_x_8646:
        /* <DEDUP_REMOVED lines=13> */
.L_x_8648:
        /* <DEDUP_REMOVED lines=15> */
.L_x_8649:
        /* <DEDUP_REMOVED lines=15> */
.L_x_8650:
        /* <DEDUP_REMOVED lines=15> */
.L_x_8651:
        /* <DEDUP_REMOVED lines=15> */
.L_x_8652:
        /* <DEDUP_REMOVED lines=15> */
.L_x_8653:
        /* <DEDUP_REMOVED lines=15> */
.L_x_8654:
        /* <DEDUP_REMOVED lines=15> */
.L_x_8655:
        /* <DEDUP_REMOVED lines=10> */
.L_x_8643:
[----:B------:R-:W-:Y:S05]  /*1fe10*/  BSYNC B0 ;  /* 0x0000000000007941 */ /* 0x000fea0003800000 */
.L_x_8642:
        /* <DEDUP_REMOVED lines=55> */
.L_x_8662:
        /* <DEDUP_REMOVED lines=8> */
.L_x_8816:
[----:B------:R-:W-:Y:S05]  /*20210*/  BSYNC B3 ;  /* 0x0000000000037941 */ /* 0x000fea0003800000 */
.L_x_8663:
        /* <DEDUP_REMOVED lines=9> */
.L_x_8666:
[----:B------:R-:W-:Y:S05]  /*202b0*/  BSYNC B3 ;  /* 0x0000000000037941 */ /* 0x000fea0003800000 */
.L_x_8665:
        /* <DEDUP_REMOVED lines=13> */
.L_x_8667:
        /* <DEDUP_REMOVED lines=13> */
.L_x_8817:
[----:B------:R-:W-:Y:S05]  /*20460*/  BSYNC B3 ;  /* 0x0000000000037941 */ /* 0x000fea0003800000 */
.L_x_8668:
        /* <DEDUP_REMOVED lines=11> */
.L_x_8671:
[----:B------:R-:W-:Y:S05]  /*20520*/  BSYNC B3 ;  /* 0x0000000000037941 */ /* 0x000fea0003800000 */
.L_x_8670:
        /* <DEDUP_REMOVED lines=10> */
.L_x_8672:
        /* <DEDUP_REMOVED lines=15> */
.L_x_8673:
        /* <DEDUP_REMOVED lines=15> */
.L_x_8674:
        /* <DEDUP_REMOVED lines=15> */
.L_x_8675:
        /* <DEDUP_REMOVED lines=15> */
.L_x_8676:
        /* <DEDUP_REMOVED lines=15> */
.L_x_8677:
        /* <DEDUP_REMOVED lines=15> */
.L_x_8678:
        /* <DEDUP_REMOVED lines=15> */
.L_x_8679:
        /* <DEDUP_REMOVED lines=10> */
.L_x_8661:
[----:B------:R-:W-:Y:S05]  /*20d00*/  BSYNC B1 ;  /* 0x0000000000017941 */ /* 0x000fea0003800000 */
.L_x_8660:
[----:B------:R-:W2:Y:S02]  /*20d10*/  LDL.LU R5, [R1+0x4c] ;  /* 0x00004c0001057983 */ /* 0x000ea40000300800 */
[----:B--2---:R-:W-:-:S07]  /*20d20*/  VIADD R0, R5, 0xfffffffd ;  /* 0xfffffffd05007836 */ /* 0x004fce0000000000 */
.L_x_8659:
[----:B------:R-:W-:Y:S05]  /*20d30*/  BSYNC B2 ;  /* 0x0000000000027941 */ /* 0x000fea0003800000 */
.L_x_8658:
[----:B------:R-:W-:Y:S01]  /*20d40*/  VIADD R8, R8, 0xfffffffe ;  /* 0xfffffffe08087836 */ /* 0x000fe20000000000 */
[----:B------:R-:W-:-:S04]  /*20d50*/  LOP3.LUT R4, RZ, R4, RZ, 0x33, !PT ;  /* 0x00000004ff047212 */ /* 0x000fc800078e33ff */
[----:B------:R-:W-:-:S13]  /*20d60*/  ISETP.NE.AND P0, PT, R8, R4, PT ;  /* 0x000000040800720c */ /* 0x000fda0003f05270 */
[----:B------:R-:W-:Y:S05]  /*20d70*/  @!P0 BRA `(.L_x_8657) ;  /* 0x0000001800e08947 */ /* 0x000fea0003800000 */
.L_x_8720:
        /* <DEDUP_REMOVED lines=35> */
.L_x_8682:
        /* <DEDUP_REMOVED lines=8> */
.L_x_8818:
[----:B------:R-:W-:Y:S05]  /*21030*/  BSYNC B2 ;  /* 0x0000000000027941 */ /* 0x000fea0003800000 */
.L_x_8683:
        /* <DEDUP_REMOVED lines=9> */
.L_x_8686:
[----:B------:R-:W-:Y:S05]  /*210d0*/  BSYNC B2 ;  /* 0x0000000000027941 */ /* 0x000fea0003800000 */
.L_x_8685:
        /* <DEDUP_REMOVED lines=12> */
.L_x_8687:
        /* <DEDUP_REMOVED lines=13> */
.L_x_8819:
[----:B------:R-:W-:Y:S05]  /*21270*/  BSYNC B2 ;  /* 0x0000000000027941 */ /* 0x000fea0003800000 */
.L_x_8688:
        /* <DEDUP_REMOVED lines=11> */
.L_x_8691:
[----:B------:R-:W-:Y:S05]  /*21330*/  BSYNC B2 ;  /* 0x0000000000027941 */ /* 0x000fea0003800000 */
.L_x_8690:
        /* <DEDUP_REMOVED lines=9> */
.L_x_8692:
        /* <DEDUP_REMOVED lines=15> */
.L_x_8693:
        /* <DEDUP_REMOVED lines=15> */
.L_x_8694:
        /* <DEDUP_REMOVED lines=15> */
.L_x_8695:
        /* <DEDUP_REMOVED lines=15> */
.L_x_8696:
        /* <DEDUP_REMOVED lines=15> */
.L_x_8697:
        /* <DEDUP_REMOVED lines=15> */
.L_x_8698:
        /* <DEDUP_REMOVED lines=15> */
.L_x_8699:
        /* <DEDUP_REMOVED lines=10> */
.L_x_8681:
[----:B------:R-:W-:Y:S05]  /*21b00*/  BSYNC B1 ;  /* 0x0000000000017941 */ /* 0x000fea0003800000 */
.L_x_8680:
        /* <DEDUP_REMOVED lines=35> */
.L_x_8702:
        /* <DEDUP_REMOVED lines=8> */
.L_x_8820:
[----:B------:R-:W-:Y:S05]  /*21dc0*/  BSYNC B2 ;  /* 0x0000000000027941 */ /* 0x000fea0003800000 */
.L_x_8703:
        /* <DEDUP_REMOVED lines=9> */
.L_x_8706:
[----:B------:R-:W-:Y:S05]  /*21e60*/  BSYNC B2 ;  /* 0x0000000000027941 */ /* 0x000fea0003800000 */
.L_x_8705:
        /* <DEDUP_REMOVED lines=13> */
.L_x_8707:
        /* <DEDUP_REMOVED lines=13> */
.L_x_8821:
[----:B------:R-:W-:Y:S05]  /*22010*/  BSYNC B2 ;  /* 0x0000000000027941 */ /* 0x000fea0003800000 */
.L_x_8708:
        /* <DEDUP_REMOVED lines=11> */
.L_x_8711:
[----:B------:R-:W-:Y:S05]  /*220d0*/  BSYNC B2 ;  /* 0x0000000000027941 */ /* 0x000fea0003800000 */
.L_x_8710:
        /* <DEDUP_REMOVED lines=10> */
.L_x_8712:
        /* <DEDUP_REMOVED lines=15> */
.L_x_8713:
        /* <DEDUP_REMOVED lines=15> */
.L_x_8714:
        /* <DEDUP_REMOVED lines=15> */
.L_x_8715:
        /* <DEDUP_REMOVED lines=15> */
.L_x_8716:
        /* <DEDUP_REMOVED lines=15> */
.L_x_8717:
        /* <DEDUP_REMOVED lines=15> */
.L_x_8718:
        /* <DEDUP_REMOVED lines=15> */
.L_x_8719:
        /* <DEDUP_REMOVED lines=10> */
.L_x_8701:
[----:B------:R-:W-:Y:S05]  /*228b0*/  BSYNC B1 ;  /* 0x0000000000017941 */ /* 0x000fea0003800000 */
.L_x_8700:
[----:B------:R-:W2:Y:S01]  /*228c0*/  LDL R5, [R1+0x2c] ;  /* 0x00002c0001057983 */ /* 0x000ea20000100800 */
[----:B------:R-:W-:Y:S01]  /*228d0*/  VIADD R0, R0, 0xfffffffe ;  /* 0xfffffffe00007836 */ /* 0x000fe20000000000 */
[----:B--2---:R-:W-:-:S13]  /*228e0*/  ISETP.GT.AND P0, PT, R6, R5, PT ;  /* 0x000000050600720c */ /* 0x004fda0003f04270 */
[----:B------:R-:W-:Y:S05]  /*228f0*/  @P0 BRA `(.L_x_8720) ;  /* 0xffffffe400200947 */ /* 0x000fea000383ffff */
.L_x_8657:
[----:B------:R-:W-:Y:S05]  /*22900*/  BSYNC B0 ;  /* 0x0000000000007941 */ /* 0x000fea0003800000 */
.L_x_8656:
        /* <DEDUP_REMOVED lines=25> */
.L_x_8722:
[----:B------:R-:W-:Y:S05]  /*22aa0*/  BSYNC B0 ;  /* 0x0000000000007941 */ /* 0x000fea0003800000 */
.L_x_8721:
[----:B------:R-:W-:-:S05]  /*22ab0*/  SEL R0, R0, RZ, P0 ;  /* 0x000000ff00007207 */ /* 0x000fca0000000000 */
[----:B------:R3:W-:Y:S02]  /*22ac0*/  STL [R1+0x10], R0 ;  /* 0x0000100001007387 */ /* 0x0007e40000100800 */
.L_x_8618:
[----:B------:R-:W-:Y:S05]  /*22ad0*/  BSYNC B7 ;  /* 0x0000000000077941 */ /* 0x000fea0003800000 */
.L_x_8616:
        /* <DEDUP_REMOVED lines=13> */
.L_x_8723:
[----:B------:R-:W5:Y:S01]  /*22bb0*/  S2R R16, SR_TID.X ;  /* 0x0000000000107919 */ /* 0x000f620000002100 */
[----:B------:R-:W-:Y:S01]  /*22bc0*/  UMOV UR4, 0xffffffff ;  /* 0xffffffff00047882 */ /* 0x000fe20000000000 */
[----:B-----5:R-:W-:-:S04]  /*22bd0*/  LOP3.LUT R16, R16, 0x1f, RZ, 0xc0, !PT ;  /* 0x0000001f10107812 */ /* 0x020fc800078ec0ff */
[----:B------:R-:W-:Y:S01]  /*22be0*/  ISETP.NE.AND P0, PT, R16, 0x1f, PT ;  /* 0x0000001f1000780c */ /* 0x000fe20003f05270 */
[----:B------:R-:W-:-:S12]  /*22bf0*/  BRA.DIV UR4, `(.L_x_8725) ;  /* 0x0000003604e87947 */ /* 0x000fd8000b800000 */
[----:B--2---:R-:W0:Y:S01]  /*22c00*/  LDL.LU R2, [R1] ;  /* 0x0000000001027983 */ /* 0x004e220000300800 */
[----:B------:R-:W-:-:S03]  /*22c10*/  ULDC UR4, c[0x0][0xd3c] ;  /* 0x00034f0000047ab9 */ /* 0x000fc60000000800 */
[----:B-1----:R-:W3:Y:S01]  /*22c20*/  LDL R3, [R1+0xc] ;  /* 0x00000c0001037983 */ /* 0x002ee20000100800 */
[----:B0-----:R-:W-:Y:S02]  /*22c30*/  IMAD.MOV.U32 R10, RZ, RZ, R2 ;  /* 0x000000ffff0a7224 */ /* 0x001fe400078e0002 */
[----:B---34-:R-:W-:-:S05]  /*22c40*/  IMAD.IADD R0, R3, 0x1, R16 ;  /* 0x0000000103007824 */ /* 0x018fca00078e0210 */
        /* <DEDUP_REMOVED lines=36> */
.L_x_8831:
[----:B------:R-:W-:Y:S02]  /*22e90*/  ULDC UR4, c[0x0][0xd38] ;  /* 0x00034e0000047ab9 */ /* 0x000fe40000000800 */
[----:B------:R-:W-:-:S04]  /*22ea0*/  IMAD.U32 R2, RZ, RZ, UR4 ;  /* 0x00000004ff027e24 */ /* 0x000fc8000f8e00ff */
[----:B-1----:R-:W-:-:S04]  /*22eb0*/  IMAD R9, R9, R2, RZ ;  /* 0x0000000209097224 */ /* 0x002fc800078e02ff */
[----:B------:R-:W-:-:S05]  /*22ec0*/  IMAD.IADD R4, R4, 0x1, R9 ;  /* 0x0000000104047824 */ /* 0x000fca00078e0209 */
[----:B------:R-:W-:-:S13]  /*22ed0*/  ISETP.GT.AND P6, PT, R4, R5, PT ;  /* 0x000000050400720c */ /* 0x000fda0003fc4270 */
[----:B------:R-:W-:Y:S05]  /*22ee0*/  @P6 BRA `(.L_x_8726) ;  /* 0x0000000000ac6947 */ /* 0x000fea0003800000 */
.L_x_8729:
        /* <DEDUP_REMOVED lines=37> */
.L_x_8839:
[----:B------:R-:W-:Y:S02]  /*23140*/  ULDC UR4, c[0x0][0xd38] ;  /* 0x00034e0000047ab9 */ /* 0x000fe40000000800 */
[----:B------:R-:W-:-:S04]  /*23150*/  IMAD.U32 R2, RZ, RZ, UR4 ;  /* 0x00000004ff027e24 */ /* 0x000fc8000f8e00ff */
[----:B-1----:R-:W-:-:S04]  /*23160*/  IMAD R9, R9, R2, RZ ;  /* 0x0000000209097224 */ /* 0x002fc800078e02ff */
[----:B------:R-:W-:-:S05]  /*23170*/  IMAD.IADD R4, R9, 0x1, R4 ;  /* 0x0000000109047824 */ /* 0x000fca00078e0204 */
[----:B------:R-:W-:-:S13]  /*23180*/  ISETP.GT.AND P6, PT, R4, R5, PT ;  /* 0x000000050400720c */ /* 0x000fda0003fc4270 */
[----:B------:R-:W-:Y:S05]  /*23190*/  @!P6 BRA `(.L_x_8729) ;  /* 0xfffffffc0054e947 */ /* 0x000fea000383ffff */
.L_x_8726:
        /* <DEDUP_REMOVED lines=12> */
.L_x_8844:
[----:B------:R-:W-:-:S13]  /*23260*/  ISETP.NE.AND P0, PT, R3, RZ, PT ;  /* 0x000000ff0300720c */ /* 0x000fda0003f05270 */
[----:B------:R-:W-:Y:S05]  /*23270*/  @!P0 BRA `(.L_x_8731) ;  /* 0x0000000000148947 */ /* 0x000fea0003800000 */
[----:B------:R-:W-:Y:S01]  /*23280*/  UMOV UR4, 0xffffffff ;  /* 0xffffffff00047882 */ /* 0x000fe20000000000 */
[----:B-1----:R-:W-:Y:S02]  /*23290*/  VIADD R4, R4, 0xffffffff ;  /* 0xffffffff04047836 */ /* 0x002fe40000000000 */
[----:B------:R-:W-:Y:S05]  /*232a0*/  BRA.DIV UR4, `(.L_x_8732) ;  /* 0x0000003a04dc7947 */ /* 0x000fea000b800000 */
[----:B------:R1:W2:Y:S02]  /*232b0*/  SHFL.IDX PT, R4, R7, R4, 0x1f ;  /* 0x00001f0407047589 */ /* 0x0002a400000e0000 */
.L_x_8847:
[----:B--2---:R-:W-:-:S07]  /*232c0*/  IMAD.MOV.U32 R8, RZ, RZ, R4 ;  /* 0x000000ffff087224 */ /* 0x004fce00078e0004 */
.L_x_8731:
        /* <DEDUP_REMOVED lines=62> */
.L_x_8733:
[----:B0-----:R-:W2:Y:S01]  /*236b0*/  LDL R3, [R1+0xc] ;  /* 0x00000c0001037983 */ /* 0x001ea20000100800 */
[----:B------:R-:W2:Y:S02]  /*236c0*/  LDC.64 R4, c[0x0][0xd90] ;  /* 0x00036400ff047b82 */ /* 0x000ea40000000a00 */
        /* <DEDUP_REMOVED lines=61> */
.L_x_8734:
[----:B------:R-:W-:-:S05]  /*23aa0*/  LOP3.LUT R7, RZ, R7, RZ, 0x33, !PT ;  /* 0x00000007ff077212 */ /* 0x000fca00078e33ff */
[----:B------:R-:W-:-:S05]  /*23ab0*/  IMAD.IADD R0, R0, 0x1, R7 ;  /* 0x0000000100007824 */ /* 0x000fca00078e0207 */
[----:B------:R2:W-:Y:S01]  /*23ac0*/  STL [R1+0x4], R0 ;  /* 0x0000040001007387 */ /* 0x0005e20000100800 */
[----:B------:R-:W-:Y:S05]  /*23ad0*/  BRA `(.L_x_8735) ;  /* 0x0000000000287947 */ /* 0x000fea0003800000 */
.L_x_8727:
        /* <DEDUP_REMOVED lines=10> */
.L_x_8735:
        /* <DEDUP_REMOVED lines=16> */
.L_x_8724:
[----:B---34-:R-:W3:Y:S01]  /*23c80*/  LDL R0, [R1+0xc] ;  /* 0x00000c0001007983 */ /* 0x018ee20000100800 */
[----:B------:R-:W-:Y:S02]  /*23c90*/  ULDC UR4, c[0x0][0xd3c] ;  /* 0x00034f0000047ab9 */ /* 0x000fe40000000800 */
[----:B---3--:R-:W-:-:S13]  /*23ca0*/  ISETP.GE.AND P0, PT, R0, UR4, PT ;  /* 0x0000000400007c0c */ /* 0x008fda000bf06270 */
[----:B------:R-:W-:Y:S05]  /*23cb0*/  @!P0 BRA `(.L_x_8736) ;  /* 0xffffff6800988947 */ /* 0x000fea000383ffff */
[----:B------:R-:W-:Y:S05]  /*23cc0*/  BSYNC B8 ;  /* 0x0000000000087941 */ /* 0x000fea0003800000 */
.L_x_8562:
        /* <DEDUP_REMOVED lines=12> */
.L_x_8848:
[----:B------:R-:W-:Y:S05]  /*23d90*/  BSYNC B0 ;  /* 0x0000000000007941 */ /* 0x000fea0003800000 */
.L_x_8737:
[----:B------:R-:W-:-:S03]  /*23da0*/  UMOV UR4, 0xffffffff ;  /* 0xffffffff00047882 */ /* 0x000fc60000000000 */
[----:B------:R-:W-:Y:S05]  /*23db0*/  BRA.DIV UR4, `(.L_x_8739) ;  /* 0x0000003204587947 */ /* 0x000fea000b800000 */
[----:B------:R-:W1:Y:S02]  /*23dc0*/  S2R R2, SR_TID.X ;  /* 0x0000000000027919 */ /* 0x000e640000002100 */
[----:B-1----:R-:W-:-:S04]  /*23dd0*/  SHF.R.U32.HI R2, RZ, 0x5, R2 ;  /* 0x00000005ff027819 */ /* 0x002fc80000011602 */
[----:B------:R-:W-:-:S05]  /*23de0*/  LOP3.LUT R2, R2, 0x3, RZ, 0xc0, !PT ;  /* 0x0000000302027812 */ /* 0x000fca00078ec0ff */
[----:B------:R1:W2:Y:S02]  /*23df0*/  SHFL.IDX PT, R14, R2, RZ, 0x1f ;  /* 0x00001fff020e7589 */ /* 0x0002a400000e0000 */
.L_x_8851:
[----:B--2---:R-:W-:-:S13]  /*23e00*/  ISETP.NE.AND P0, PT, R14, RZ, PT ;  /* 0x000000ff0e00720c */ /* 0x004fda0003f05270 */
[----:B------:R-:W-:Y:S05]  /*23e10*/  @P0 BRA `(.L_x_8410) ;  /* 0x0000000000940947 */ /* 0x000fea0003800000 */
[----:B------:R-:W-:-:S03]  /*23e20*/  UMOV UR4, 0xffffffff ;  /* 0xffffffff00047882 */ /* 0x000fc60000000000 */
[----:B------:R-:W-:Y:S05]  /*23e30*/  BRA.DIV UR4, `(.L_x_8740) ;  /* 0x00000032046c7947 */ /* 0x000fea000b800000 */
[----:B------:R-:W-:-:S13]  /*23e40*/  ELECT P6, URZ, PT ;  /* 0x00000000003f782f */ /* 0x000fda00038c0000 */
.L_x_8854:
[----:B------:R-:W-:Y:S05]  /*23e50*/  @!P6 BRA `(.L_x_8410) ;  /* 0x000000000084e947 */ /* 0x000fea0003800000 */
[----:B------:R-:W-:-:S06]  /*23e60*/  ULOP3.LUT UR4, UR36, 0x2, URZ, 0xfc, !UPT ;  /* 0x0000000224047892 */ /* 0x000fcc000f8efc3f */
[----:B-1----:R-:W-:-:S05]  /*23e70*/  IMAD.U32 R2, RZ, RZ, UR4 ;  /* 0x00000004ff027e24 */ /* 0x002fca000f8e00ff */
[----:B------:R-:W-:-:S13]  /*23e80*/  ISETP.NE.AND P2, PT, R2, 0x3, PT ;  /* 0x000000030200780c */ /* 0x000fda0003f45270 */
[----:B------:R-:W-:Y:S05]  /*23e90*/  @!P2 BRA `(.L_x_8741) ;  /* 0x000000000004a947 */ /* 0x000fea0003800000 */
[----:B------:R-:W-:Y:S01]  /*23ea0*/  BPT.TRAP 0x1 ;  /* 0x000000040000795c */ /* 0x000fe20000300000 */
.L_x_8741:
        /* <DEDUP_REMOVED lines=14> */
.L_x_8855:
[----:B------:R-:W1:Y:S02]  /*23f90*/  SYNCS.PHASECHK.TRANS64.TRYWAIT P0, [R7+URZ], R2 ;  /* 0x00000002070075a7 */ /* 0x000e64000800017f */
[----:B-1----:R-:W-:Y:S05]  /*23fa0*/  @!P0 BRA `(.L_x_8743) ;  /* 0x0000003000448947 */ /* 0x002fea0003800000 */
.L_x_8856:
[----:B------:R-:W-:Y:S05]  /*23fb0*/  @!P2 BRA `(.L_x_8744) ;  /* 0x000000000004a947 */ /* 0x000fea0003800000 */
[----:B------:R-:W-:Y:S01]  /*23fc0*/  BPT.TRAP 0x1 ;  /* 0x000000040000795c */ /* 0x000fe20000300000 */
.L_x_8744:
[----:B------:R-:W2:Y:S01]  /*23fd0*/  LDL.LU R4, [R1+0x10] ;  /* 0x0000100001047983 */ /* 0x000ea20000300800 */
[----:B------:R-:W-:-:S04]  /*23fe0*/  VIADD R0, R0, 0x38860 ;  /* 0x0003886000007836 */ /* 0x000fc80000000000 */
[----:B--2---:R-:W-:-:S04]  /*23ff0*/  IMAD R4, R4, 0x8, R0 ;  /* 0x0000000804047824 */ /* 0x004fc800078e0200 */
[----:B------:R-:W2:Y:S02]  /*24000*/  SYNCS.PHASECHK.TRANS64.TRYWAIT P0, [R4+URZ], R5 ;  /* 0x00000005040075a7 */ /* 0x000ea4000800017f */
[----:B--2---:R-:W-:Y:S05]  /*24010*/  @!P0 BRA `(.L_x_8745) ;  /* 0x00000030003c8947 */ /* 0x004fea0003800000 */
.L_x_8857:
[----:B------:R-:W-:-:S07]  /*24020*/  IMAD R3, R3, 0x8, R0 ;  /* 0x0000000803037824 */ /* 0x000fce00078e0200 */
.L_x_8746:
[----:B---3--:R3:W4:Y:S02]  /*24030*/  SYNCS.PHASECHK.TRANS64.TRYWAIT P0, [R3+URZ], R2 ;  /* 0x00000002030075a7 */ /* 0x008724000800017f */
[----:B----4-:R-:W-:Y:S05]  /*24040*/  @!P0 NANOSLEEP.SYNCS 0x989680 ;  /* 0x009896800000895d */ /* 0x010fea0003900000 */
[----:B------:R-:W4:Y:S02]  /*24050*/  @!P0 SYNCS.PHASECHK.TRANS64 P0, [R3+URZ], R2 ;  /* 0x00000002030085a7 */ /* 0x000f24000800007f */
[----:B----4-:R-:W-:Y:S05]  /*24060*/  @!P0 BRA `(.L_x_8746) ;  /* 0xfffffffc00f08947 */ /* 0x010fea000383ffff */
.L_x_8410:
[----:B------:R-:W-:Y:S05]  /*24070*/  BSYNC B9 ;  /* 0x0000000000097941 */ /* 0x000fea0003800000 */
.L_x_8407:
[----:B------:R-:W-:Y:S05]  /*24080*/  EXIT ;  /* 0x000000000000794d */ /* 0x000fea0003800000 */
.L_x_8428:
[----:B0-----:R0:W1:Y:S02]  /*24090*/  SYNCS.PHASECHK.TRANS64.TRYWAIT P5, [R75+URZ+0x38890], R76 ;  /* 0x0388904c4b0075a7 */ /* 0x00106400080a017f */
[----:B-1----:R-:W-:Y:S05]  /*240a0*/  @!P5 NANOSLEEP.SYNCS 0x989680 ;  /* 0x009896800000d95d */ /* 0x002fea0003900000 */
[----:B------:R-:W1:Y:S02]  /*240b0*/  @!P5 SYNCS.PHASECHK.TRANS64 P5, [R75+URZ+0x38890], R76 ;  /* 0x0388904c4b00d5a7 */ /* 0x000e6400080a007f */
[----:B-1----:R-:W-:Y:S05]  /*240c0*/  @!P5 BRA `(.L_x_8428) ;  /* 0xfffffffc00f0d947 */ /* 0x002fea000383ffff */
[----:B------:R-:W-:Y:S05]  /*240d0*/  BRA `(.L_x_8747) ;  /* 0xfffffdec004c7947 */ /* 0x000fea000383ffff */
.L_x_8438:
[----:B-1----:R1:W2:Y:S02]  /*240e0*/  SYNCS.PHASECHK.TRANS64.TRYWAIT P5, [R75+URZ+0x38890], R76 ;  /* 0x0388904c4b0075a7 */ /* 0x0022a400080a017f */
[----:B--2---:R-:W-:Y:S05]  /*240f0*/  @!P5 NANOSLEEP.SYNCS 0x989680 ;  /* 0x009896800000d95d */ /* 0x004fea0003900000 */
[----:B------:R-:W2:Y:S02]  /*24100*/  @!P5 SYNCS.PHASECHK.TRANS64 P5, [R75+URZ+0x38890], R76 ;  /* 0x0388904c4b00d5a7 */ /* 0x000ea400080a007f */
[----:B--2---:R-:W-:Y:S05]  /*24110*/  @!P5 BRA `(.L_x_8438) ;  /* 0xfffffffc00f0d947 */ /* 0x004fea000383ffff */
[----:B------:R-:W-:Y:S05]  /*24120*/  BRA `(.L_x_8748) ;  /* 0xfffffdf400d07947 */ /* 0x000fea000383ffff */
.L_x_8443:
[----:B0-----:R0:W1:Y:S02]  /*24130*/  SYNCS.PHASECHK.TRANS64.TRYWAIT P5, [R75+URZ+0x38890], R76 ;  /* 0x0388904c4b0075a7 */ /* 0x00106400080a017f */
[----:B-1----:R-:W-:Y:S05]  /*24140*/  @!P5 NANOSLEEP.SYNCS 0x989680 ;  /* 0x009896800000d95d */ /* 0x002fea0003900000 */
[----:B------:R-:W1:Y:S02]  /*24150*/  @!P5 SYNCS.PHASECHK.TRANS64 P5, [R75+URZ+0x38890], R76 ;  /* 0x0388904c4b00d5a7 */ /* 0x000e6400080a007f */
[----:B-1----:R-:W-:Y:S05]  /*24160*/  @!P5 BRA `(.L_x_8443) ;  /* 0xfffffffc00f0d947 */ /* 0x002fea000383ffff */
[----:B------:R-:W-:Y:S05]  /*24170*/  BRA `(.L_x_8749) ;  /* 0xfffffe0000107947 */ /* 0x000fea000383ffff */
.L_x_8447:
[----:B--2---:R2:W0:Y:S02]  /*24180*/  SYNCS.PHASECHK.TRANS64.TRYWAIT P0, [R75+URZ+0x388b0], R76 ;  /* 0x0388b04c4b0075a7 */ /* 0x004424000800017f */
[----:B0-----:R-:W-:Y:S05]  /*24190*/  @!P0 NANOSLEEP.SYNCS 0x989680 ;  /* 0x009896800000895d */ /* 0x001fea0003900000 */
[----:B------:R-:W0:Y:S02]  /*241a0*/  @!P0 SYNCS.PHASECHK.TRANS64 P0, [R75+URZ+0x388b0], R76 ;  /* 0x0388b04c4b0085a7 */ /* 0x000e24000800007f */
[----:B0-----:R-:W-:Y:S05]  /*241b0*/  @!P0 BRA `(.L_x_8447) ;  /* 0xfffffffc00f08947 */ /* 0x001fea000383ffff */
[----:B------:R-:W-:Y:S05]  /*241c0*/  BRA `(.L_x_8750) ;  /* 0xfffffe0000887947 */ /* 0x000fea000383ffff */
.L_x_8474:
        /* <DEDUP_REMOVED lines=8> */
.L_x_8752:
[----:B------:R-:W-:Y:S05]  /*24250*/  BSYNC B1 ;  /* 0x0000000000017941 */ /* 0x000fea0003800000 */
.L_x_8751:
        /* <DEDUP_REMOVED lines=8> */
.L_x_8753:
[----:B------:R-:W-:Y:S02]  /*242e0*/  IMAD.MOV.U32 R13, RZ, RZ, R33 ;  /* 0x000000ffff0d7224 */ /* 0x000fe400078e0021 */
[----:B------:R-:W-:-:S07]  /*242f0*/  IMAD.MOV.U32 R4, RZ, RZ, R14 ;  /* 0x000000ffff047224 */ /* 0x000fce00078e000e */
[----:B------:R-:W-:Y:S05]  /*24300*/  WARPSYNC.COLLECTIVE R15, `(.L_x_8754) ;  /* 0x000000000f087348 */ /* 0x000fea0003c00000 */
[----:B------:R0:W1:Y:S02]  /*24310*/  SHFL.IDX P6, R14, R13, R12, R11 ;  /* 0x0000000c0d0e7389 */ /* 0x00006400000c000b */
[----:B01----:R-:W-:Y:S01]  /*24320*/  ENDCOLLECTIVE ;  /* 0x000000000000791b */ /* 0x003fe20003800000 */
.L_x_8754:
[----:B------:R-:W-:Y:S02]  /*24330*/  IMAD.MOV.U32 R13, RZ, RZ, R30 ;  /* 0x000000ffff0d7224 */ /* 0x000fe400078e001e */
[----:B------:R-:W-:-:S07]  /*24340*/  IMAD.MOV.U32 R0, RZ, RZ, R14 ;  /* 0x000000ffff007224 */ /* 0x000fce00078e000e */
[----:B------:R-:W-:Y:S05]  /*24350*/  WARPSYNC.COLLECTIVE R15, `(.L_x_8755) ;  /* 0x000000000f087348 */ /* 0x000fea0003c00000 */
[----:B------:R0:W1:Y:S02]  /*24360*/  SHFL.IDX P6, R14, R13, R12, R11 ;  /* 0x0000000c0d0e7389 */ /* 0x00006400000c000b */
[----:B01----:R-:W-:Y:S01]  /*24370*/  ENDCOLLECTIVE ;  /* 0x000000000000791b */ /* 0x003fe20003800000 */
.L_x_8755:
[----:B------:R-:W-:Y:S01]  /*24380*/  IMAD.MOV.U32 R8, RZ, RZ, R14 ;  /* 0x000000ffff087224 */ /* 0x000fe200078e000e */
[----:B------:R-:W-:Y:S06]  /*24390*/  BRA `(.L_x_8756) ;  /* 0xfffffe3400b07947 */ /* 0x000fec000383ffff */
.L_x_8477:
        /* <DEDUP_REMOVED lines=8> */
.L_x_8758:
[----:B------:R-:W-:Y:S05]  /*24420*/  BSYNC B1 ;  /* 0x0000000000017941 */ /* 0x000fea0003800000 */
.L_x_8757:
        /* <DEDUP_REMOVED lines=8> */
.L_x_8759:
[----:B------:R-:W-:Y:S02]  /*244b0*/  IMAD.MOV.U32 R13, RZ, RZ, R33 ;  /* 0x000000ffff0d7224 */ /* 0x000fe400078e0021 */
[----:B------:R-:W-:-:S07]  /*244c0*/  IMAD.MOV.U32 R6, RZ, RZ, R14 ;  /* 0x000000ffff067224 */ /* 0x000fce00078e000e */
[----:B------:R-:W-:Y:S05]  /*244d0*/  WARPSYNC.COLLECTIVE R15, `(.L_x_8760) ;  /* 0x000000000f087348 */ /* 0x000fea0003c00000 */
[----:B------:R0:W1:Y:S02]  /*244e0*/  SHFL.IDX P6, R14, R13, R12, R11 ;  /* 0x0000000c0d0e7389 */ /* 0x00006400000c000b */
[----:B01----:R-:W-:Y:S01]  /*244f0*/  ENDCOLLECTIVE ;  /* 0x000000000000791b */ /* 0x003fe20003800000 */
.L_x_8760:
[----:B------:R-:W-:Y:S02]  /*24500*/  IMAD.MOV.U32 R13, RZ, RZ, R30 ;  /* 0x000000ffff0d7224 */ /* 0x000fe400078e001e */
[----:B------:R-:W-:-:S07]  /*24510*/  IMAD.MOV.U32 R7, RZ, RZ, R14 ;  /* 0x000000ffff077224 */ /* 0x000fce00078e000e */
[----:B------:R-:W-:Y:S05]  /*24520*/  WARPSYNC.COLLECTIVE R15, `(.L_x_8761) ;  /* 0x000000000f087348 */ /* 0x000fea0003c00000 */
[----:B------:R0:W1:Y:S02]  /*24530*/  SHFL.IDX P6, R14, R13, R12, R11 ;  /* 0x0000000c0d0e7389 */ /* 0x00006400000c000b */
[----:B01----:R-:W-:Y:S01]  /*24540*/  ENDCOLLECTIVE ;  /* 0x000000000000791b */ /* 0x003fe20003800000 */
.L_x_8761:
[----:B------:R-:W-:Y:S01]  /*24550*/  IMAD.MOV.U32 R30, RZ, RZ, R14 ;  /* 0x000000ffff1e7224 */ /* 0x000fe200078e000e */
[----:B------:R-:W-:Y:S06]  /*24560*/  BRA `(.L_x_8762) ;  /* 0xfffffe3800007947 */ /* 0x000fec000383ffff */
.L_x_8481:
[----:B0-----:R0:W1:Y:S02]  /*24570*/  SYNCS.PHASECHK.TRANS64.TRYWAIT P0, [R2+URZ+0x38800], R37 ;  /* 0x03880025020075a7 */ /* 0x001064000800017f */
[----:B-1----:R-:W-:Y:S05]  /*24580*/  @!P0 NANOSLEEP.SYNCS 0x989680 ;  /* 0x009896800000895d */ /* 0x002fea0003900000 */
[----:B------:R-:W1:Y:S02]  /*24590*/  @!P0 SYNCS.PHASECHK.TRANS64 P0, [R2+URZ+0x38800], R37 ;  /* 0x03880025020085a7 */ /* 0x000e64000800007f */
[----:B-1----:R-:W-:Y:S05]  /*245a0*/  @!P0 BRA `(.L_x_8481) ;  /* 0xfffffffc00f08947 */ /* 0x002fea000383ffff */
[----:B------:R-:W-:Y:S05]  /*245b0*/  BRA `(.L_x_8763) ;  /* 0xfffffe3800ec7947 */ /* 0x000fea000383ffff */
.L_x_8489:
        /* <DEDUP_REMOVED lines=8> */
.L_x_8765:
[----:B------:R-:W-:Y:S05]  /*24640*/  BSYNC B1 ;  /* 0x0000000000017941 */ /* 0x000fea0003800000 */
.L_x_8764:
        /* <DEDUP_REMOVED lines=8> */
.L_x_8766:
[----:B------:R-:W-:Y:S02]  /*246d0*/  IMAD.MOV.U32 R13, RZ, RZ, R9 ;  /* 0x000000ffff0d7224 */ /* 0x000fe400078e0009 */
[----:B------:R-:W-:-:S07]  /*246e0*/  IMAD.MOV.U32 R4, RZ, RZ, R14 ;  /* 0x000000ffff047224 */ /* 0x000fce00078e000e */
[----:B------:R-:W-:Y:S05]  /*246f0*/  WARPSYNC.COLLECTIVE R15, `(.L_x_8767) ;  /* 0x000000000f087348 */ /* 0x000fea0003c00000 */
[----:B------:R0:W1:Y:S02]  /*24700*/  SHFL.IDX P6, R14, R13, R12, R11 ;  /* 0x0000000c0d0e7389 */ /* 0x00006400000c000b */
[----:B01----:R-:W-:Y:S01]  /*24710*/  ENDCOLLECTIVE ;  /* 0x000000000000791b */ /* 0x003fe20003800000 */
.L_x_8767:
[----:B------:R-:W-:Y:S02]  /*24720*/  IMAD.MOV.U32 R13, RZ, RZ, R8 ;  /* 0x000000ffff0d7224 */ /* 0x000fe400078e0008 */
[----:B------:R-:W-:-:S07]  /*24730*/  IMAD.MOV.U32 R7, RZ, RZ, R14 ;  /* 0x000000ffff077224 */ /* 0x000fce00078e000e */
[----:B------:R-:W-:Y:S05]  /*24740*/  WARPSYNC.COLLECTIVE R15, `(.L_x_8768) ;  /* 0x000000000f087348 */ /* 0x000fea0003c00000 */
[----:B------:R0:W1:Y:S02]  /*24750*/  SHFL.IDX P6, R14, R13, R12, R11 ;  /* 0x0000000c0d0e7389 */ /* 0x00006400000c000b */
[----:B01----:R-:W-:Y:S01]  /*24760*/  ENDCOLLECTIVE ;  /* 0x000000000000791b */ /* 0x003fe20003800000 */
.L_x_8768:
[----:B------:R-:W-:Y:S01]  /*24770*/  IMAD.MOV.U32 R6, RZ, RZ, R14 ;  /* 0x000000ffff067224 */ /* 0x000fe200078e000e */
[----:B------:R-:W-:Y:S06]  /*24780*/  BRA `(.L_x_8769) ;  /* 0xfffffe4800407947 */ /* 0x000fec000383ffff */
.L_x_8492:
        /* <DEDUP_REMOVED lines=8> */
.L_x_8771:
[----:B------:R-:W-:Y:S05]  /*24810*/  BSYNC B1 ;  /* 0x0000000000017941 */ /* 0x000fea0003800000 */
.L_x_8770:
        /* <DEDUP_REMOVED lines=8> */
.L_x_8772:
[----:B------:R-:W-:Y:S02]  /*248a0*/  IMAD.MOV.U32 R13, RZ, RZ, R9 ;  /* 0x000000ffff0d7224 */ /* 0x000fe400078e0009 */
[----:B------:R-:W-:-:S07]  /*248b0*/  IMAD.MOV.U32 R3, RZ, RZ, R14 ;  /* 0x000000ffff037224 */ /* 0x000fce00078e000e */
[----:B------:R-:W-:Y:S05]  /*248c0*/  WARPSYNC.COLLECTIVE R15, `(.L_x_8773) ;  /* 0x000000000f087348 */ /* 0x000fea0003c00000 */
[----:B------:R0:W1:Y:S02]  /*248d0*/  SHFL.IDX P6, R14, R13, R12, R11 ;  /* 0x0000000c0d0e7389 */ /* 0x00006400000c000b */
[----:B01----:R-:W-:Y:S01]  /*248e0*/  ENDCOLLECTIVE ;  /* 0x000000000000791b */ /* 0x003fe20003800000 */
.L_x_8773:
[----:B------:R-:W-:Y:S02]  /*248f0*/  IMAD.MOV.U32 R13, RZ, RZ, R8 ;  /* 0x000000ffff0d7224 */ /* 0x000fe400078e0008 */
[----:B------:R-:W-:-:S07]  /*24900*/  IMAD.MOV.U32 R6, RZ, RZ, R14 ;  /* 0x000000ffff067224 */ /* 0x000fce00078e000e */
[----:B------:R-:W-:Y:S05]  /*24910*/  WARPSYNC.COLLECTIVE R15, `(.L_x_8774) ;  /* 0x000000000f087348 */ /* 0x000fea0003c00000 */
[----:B------:R0:W1:Y:S02]  /*24920*/  SHFL.IDX P6, R14, R13, R12, R11 ;  /* 0x0000000c0d0e7389 */ /* 0x00006400000c000b */
[----:B01----:R-:W-:Y:S01]  /*24930*/  ENDCOLLECTIVE ;  /* 0x000000000000791b */ /* 0x003fe20003800000 */
.L_x_8774:
[----:B------:R-:W-:Y:S02]  /*24940*/  IMAD.MOV.U32 R12, RZ, RZ, R3 ;  /* 0x000000ffff0c7224 */ /* 0x000fe400078e0003 */
[----:B------:R-:W-:Y:S01]  /*24950*/  IMAD.MOV.U32 R13, RZ, RZ, R0 ;  /* 0x000000ffff0d7224 */ /* 0x000fe200078e0000 */
[----:B------:R-:W-:Y:S06]  /*24960*/  BRA `(.L_x_8775) ;  /* 0xfffffe4800607947 */ /* 0x000fec000383ffff */
.L_x_8496:
[----:B0-----:R0:W1:Y:S02]  /*24970*/  SYNCS.PHASECHK.TRANS64.TRYWAIT P1, [R2+URZ+0x38800], R33 ;  /* 0x03880021020075a7 */ /* 0x001064000802017f */
[----:B-1----:R-:W-:Y:S05]  /*24980*/  @!P1 NANOSLEEP.SYNCS 0x989680 ;  /* 0x009896800000995d */ /* 0x002fea0003900000 */
[----:B------:R-:W1:Y:S02]  /*24990*/  @!P1 SYNCS.PHASECHK.TRANS64 P1, [R2+URZ+0x38800], R33 ;  /* 0x03880021020095a7 */ /* 0x000e64000802007f */
[----:B-1----:R-:W-:Y:S05]  /*249a0*/  @!P1 BRA `(.L_x_8496) ;  /* 0xfffffffc00f09947 */ /* 0x002fea000383ffff */
[----:B------:R-:W-:Y:S05]  /*249b0*/  BRA `(.L_x_8776) ;  /* 0xfffffe4c00047947 */ /* 0x000fea000383ffff */
.L_x_8502:
[----:B-1----:R1:W2:Y:S02]  /*249c0*/  SYNCS.PHASECHK.TRANS64.TRYWAIT P1, [R169+URZ+0x38830], R20 ;  /* 0x03883014a90075a7 */ /* 0x0022a4000802017f */
[----:B--2---:R-:W-:Y:S05]  /*249d0*/  @!P1 NANOSLEEP.SYNCS 0x989680 ;  /* 0x009896800000995d */ /* 0x004fea0003900000 */
[----:B------:R-:W2:Y:S02]  /*249e0*/  @!P1 SYNCS.PHASECHK.TRANS64 P1, [R169+URZ+0x38830], R20 ;  /* 0x03883014a90095a7 */ /* 0x000ea4000802007f */
[----:B--2---:R-:W-:Y:S05]  /*249f0*/  @!P1 BRA `(.L_x_8502) ;  /* 0xfffffffc00f09947 */ /* 0x004fea000383ffff */
[----:B------:R-:W-:Y:S05]  /*24a00*/  BRA `(.L_x_8501) ;  /* 0xfffffe5800bc7947 */ /* 0x000fea000383ffff */
.L_x_8504:
[----:B--2---:R2:W3:Y:S02]  /*24a10*/  SYNCS.PHASECHK.TRANS64.TRYWAIT P1, [R2+URZ+0x38810], R3 ;  /* 0x03881003020075a7 */ /* 0x0044e4000802017f */
[----:B---3--:R-:W-:Y:S05]  /*24a20*/  @!P1 NANOSLEEP.SYNCS 0x989680 ;  /* 0x009896800000995d */ /* 0x008fea0003900000 */
[----:B------:R-:W3:Y:S02]  /*24a30*/  @!P1 SYNCS.PHASECHK.TRANS64 P1, [R2+URZ+0x38810], R3 ;  /* 0x03881003020095a7 */ /* 0x000ee4000802007f */
[----:B---3--:R-:W-:Y:S05]  /*24a40*/  @!P1 BRA `(.L_x_8504) ;  /* 0xfffffffc00f09947 */ /* 0x008fea000383ffff */
[----:B------:R-:W-:Y:S05]  /*24a50*/  BRA `(.L_x_8777) ;  /* 0xfffffe5c006c7947 */ /* 0x000fea000383ffff */
.L_x_8509:
[----:B--2---:R2:W4:Y:S02]  /*24a60*/  SYNCS.PHASECHK.TRANS64.TRYWAIT P2, [R169+URZ+0x38850], R20 ;  /* 0x03885014a90075a7 */ /* 0x004524000804017f */
[----:B----4-:R-:W-:Y:S05]  /*24a70*/  @!P2 NANOSLEEP.SYNCS 0x989680 ;  /* 0x009896800000a95d */ /* 0x010fea0003900000 */
[----:B------:R-:W4:Y:S02]  /*24a80*/  @!P2 SYNCS.PHASECHK.TRANS64 P2, [R169+URZ+0x38850], R20 ;  /* 0x03885014a900a5a7 */ /* 0x000f24000804007f */
[----:B----4-:R-:W-:Y:S05]  /*24a90*/  @!P2 BRA `(.L_x_8509) ;  /* 0xfffffffc00f0a947 */ /* 0x010fea000383ffff */
[----:B------:R-:W-:Y:S05]  /*24aa0*/  BRA `(.L_x_8508) ;  /* 0xfffffe5c00987947 */ /* 0x000fea000383ffff */
.L_x_8517:
[----:B-1----:R1:W2:Y:S02]  /*24ab0*/  SYNCS.PHASECHK.TRANS64.TRYWAIT P3, [R197+URZ+0x38830], R0 ;  /* 0x03883000c50075a7 */ /* 0x0022a4000806017f */
[----:B--2---:R-:W-:Y:S05]  /*24ac0*/  @!P3 NANOSLEEP.SYNCS 0x989680 ;  /* 0x009896800000b95d */ /* 0x004fea0003900000 */
[----:B------:R-:W2:Y:S02]  /*24ad0*/  @!P3 SYNCS.PHASECHK.TRANS64 P3, [R197+URZ+0x38830], R0 ;  /* 0x03883000c500b5a7 */ /* 0x000ea4000806007f */
[----:B--2---:R-:W-:Y:S05]  /*24ae0*/  @!P3 BRA `(.L_x_8517) ;  /* 0xfffffffc00f0b947 */ /* 0x004fea000383ffff */
[----:B------:R-:W-:Y:S05]  /*24af0*/  BRA `(.L_x_8516) ;  /* 0xfffffe8800c87947 */ /* 0x000fea000383ffff */
.L_x_8522:
[----:B---3--:R3:W4:Y:S02]  /*24b00*/  SYNCS.PHASECHK.TRANS64.TRYWAIT P3, [R197+URZ+0x38850], R0 ;  /* 0x03885000c50075a7 */ /* 0x008724000806017f */
[----:B----4-:R-:W-:Y:S05]  /*24b10*/  @!P3 NANOSLEEP.SYNCS 0x989680 ;  /* 0x009896800000b95d */ /* 0x010fea0003900000 */
[----:B------:R-:W4:Y:S02]  /*24b20*/  @!P3 SYNCS.PHASECHK.TRANS64 P3, [R197+URZ+0x38850], R0 ;  /* 0x03885000c500b5a7 */ /* 0x000f24000806007f */
[----:B----4-:R-:W-:Y:S05]  /*24b30*/  @!P3 BRA `(.L_x_8522) ;  /* 0xfffffffc00f0b947 */ /* 0x010fea000383ffff */
[----:B------:R-:W-:Y:S05]  /*24b40*/  BRA `(.L_x_8521) ;  /* 0xfffffe8c00647947 */ /* 0x000fea000383ffff */
.L_x_8530:
[----:B0-----:R0:W2:Y:S02]  /*24b50*/  SYNCS.PHASECHK.TRANS64.TRYWAIT P2, [R193+URZ+0x38830], R0 ;  /* 0x03883000c10075a7 */ /* 0x0010a4000804017f */
[----:B--2---:R-:W-:Y:S05]  /*24b60*/  @!P2 NANOSLEEP.SYNCS 0x989680 ;  /* 0x009896800000a95d */ /* 0x004fea0003900000 */
[----:B------:R-:W2:Y:S02]  /*24b70*/  @!P2 SYNCS.PHASECHK.TRANS64 P2, [R193+URZ+0x38830], R0 ;  /* 0x03883000c100a5a7 */ /* 0x000ea4000804007f */
[----:B--2---:R-:W-:Y:S05]  /*24b80*/  @!P2 BRA `(.L_x_8530) ;  /* 0xfffffffc00f0a947 */ /* 0x004fea000383ffff */
[----:B------:R-:W-:Y:S05]  /*24b90*/  BRA `(.L_x_8529) ;  /* 0xfffffec000a07947 */ /* 0x000fea000383ffff */
.L_x_8535:
[----:B---3--:R3:W4:Y:S02]  /*24ba0*/  SYNCS.PHASECHK.TRANS64.TRYWAIT P2, [R193+URZ+0x38850], R0 ;  /* 0x03885000c10075a7 */ /* 0x008724000804017f */
[----:B----4-:R-:W-:Y:S05]  /*24bb0*/  @!P2 NANOSLEEP.SYNCS 0x989680 ;  /* 0x009896800000a95d */ /* 0x010fea0003900000 */
[----:B------:R-:W4:Y:S02]  /*24bc0*/  @!P2 SYNCS.PHASECHK.TRANS64 P2, [R193+URZ+0x38850], R0 ;  /* 0x03885000c100a5a7 */ /* 0x000f24000804007f */
[----:B----4-:R-:W-:Y:S05]  /*24bd0*/  @!P2 BRA `(.L_x_8535) ;  /* 0xfffffffc00f0a947 */ /* 0x010fea000383ffff */
[----:B------:R-:W-:Y:S05]  /*24be0*/  BRA `(.L_x_8534) ;  /* 0xfffffec4003c7947 */ /* 0x000fea000383ffff */
.L_x_8570:
        /* <DEDUP_REMOVED lines=11> */
.L_x_8779:
[----:B------:R-:W-:Y:S05]  /*24ca0*/  BSYNC B1 ;  /* 0x0000000000017941 */ /* 0x000fea0003800000 */
.L_x_8778:
[----:B------:R-:W-:Y:S05]  /*24cb0*/  BRA `(.L_x_8780) ;  /* 0xffffff6400447947 */ /* 0x000fea000383ffff */
.L_x_8572:
[----:B------:R-:W-:Y:S01]  /*24cc0*/  BSSY B1, `(.L_x_8781) ;  /* 0x0000006000017945 */ /* 0x000fe20003800000 */
[----:B------:R-:W-:-:S07]  /*24cd0*/  IMAD.MOV.U32 R15, RZ, RZ, -0x1 ;  /* 0xffffffffff0f7424 */ /* 0x000fce00078e00ff */
[----:B0-----:R-:W-:Y:S05]  /*24ce0*/  WARPSYNC.COLLECTIVE R15, `(.L_x_8782) ;  /* 0x000000000f0c7348 */ /* 0x001fea0003c00000 */
[----:B------:R-:W-:Y:S02]  /*24cf0*/  ELECT P6, UR62, PT ;  /* 0x00000000003e782f */ /* 0x000fe400038c0000 */
[----:B------:R-:W-:Y:S01]  /*24d00*/  MOV R14, UR62 ;  /* 0x0000003e000e7c02 */ /* 0x000fe20008000f00 */
[----:B0-----:R-:W-:Y:S10]  /*24d10*/  ENDCOLLECTIVE ;  /* 0x000000000000791b */ /* 0x001ff40003800000 */
.L_x_8782:
[----:B------:R-:W-:Y:S05]  /*24d20*/  BSYNC B1 ;  /* 0x0000000000017941 */ /* 0x000fea0003800000 */
.L_x_8781:
[----:B------:R-:W-:Y:S05]  /*24d30*/  BRA `(.L_x_8571) ;  /* 0xffffff64003c7947 */ /* 0x000fea000383ffff */
.L_x_8574:
[----:B0-----:R0:W1:Y:S02]  /*24d40*/  SYNCS.PHASECHK.TRANS64.TRYWAIT P0, [R18+URZ+0x38820], R3 ;  /* 0x03882003120075a7 */ /* 0x001064000800017f */
[----:B-1----:R-:W-:Y:S05]  /*24d50*/  @!P0 NANOSLEEP.SYNCS 0x989680 ;  /* 0x009896800000895d */ /* 0x002fea0003900000 */
[----:B------:R-:W1:Y:S02]  /*24d60*/  @!P0 SYNCS.PHASECHK.TRANS64 P0, [R18+URZ+0x38820], R3 ;  /* 0x03882003120085a7 */ /* 0x000e64000800007f */
[----:B-1----:R-:W-:Y:S05]  /*24d70*/  @!P0 BRA `(.L_x_8574) ;  /* 0xfffffffc00f08947 */ /* 0x002fea000383ffff */
[----:B------:R-:W-:Y:S05]  /*24d80*/  BRA `(.L_x_8783) ;  /* 0xffffff64004c7947 */ /* 0x000fea000383ffff */
.L_x_8578:
[----:B-1----:R1:W2:Y:S02]  /*24d90*/  SYNCS.PHASECHK.TRANS64.TRYWAIT P0, [R4+URZ+0x388a0], R8 ;  /* 0x0388a008040075a7 */ /* 0x0022a4000800017f */
[----:B--2---:R-:W-:Y:S05]  /*24da0*/  @!P0 NANOSLEEP.SYNCS 0x989680 ;  /* 0x009896800000895d */ /* 0x004fea0003900000 */
[----:B------:R-:W2:Y:S02]  /*24db0*/  @!P0 SYNCS.PHASECHK.TRANS64 P0, [R4+URZ+0x388a0], R8 ;  /* 0x0388a008040085a7 */ /* 0x000ea4000800007f */
[----:B--2---:R-:W-:Y:S05]  /*24dc0*/  @!P0 BRA `(.L_x_8578) ;  /* 0xfffffffc00f08947 */ /* 0x004fea000383ffff */
[----:B------:R-:W-:Y:S05]  /*24dd0*/  BRA `(.L_x_8784) ;  /* 0xffffff64006c7947 */ /* 0x000fea000383ffff */
.L_x_8583:
[----:B0-----:R0:W2:Y:S02]  /*24de0*/  SYNCS.PHASECHK.TRANS64.TRYWAIT P0, [R4+URZ+0x388c0], R8 ;  /* 0x0388c008040075a7 */ /* 0x0010a4000800017f */
[----:B--2---:R-:W-:Y:S05]  /*24df0*/  @!P0 NANOSLEEP.SYNCS 0x989680 ;  /* 0x009896800000895d */ /* 0x004fea0003900000 */
[----:B------:R-:W2:Y:S02]  /*24e00*/  @!P0 SYNCS.PHASECHK.TRANS64 P0, [R4+URZ+0x388c0], R8 ;  /* 0x0388c008040085a7 */ /* 0x000ea4000800007f */
[----:B--2---:R-:W-:Y:S05]  /*24e10*/  @!P0 BRA `(.L_x_8583) ;  /* 0xfffffffc00f08947 */ /* 0x004fea000383ffff */
[----:B------:R-:W-:Y:S05]  /*24e20*/  BRA `(.L_x_8785) ;  /* 0xffffff6400ec7947 */ /* 0x000fea000383ffff */
.L_x_8597:
[----:B0-----:R0:W1:Y:S02]  /*24e30*/  SYNCS.PHASECHK.TRANS64.TRYWAIT P1, [R4+URZ+0x388a0], R5 ;  /* 0x0388a005040075a7 */ /* 0x001064000802017f */
[----:B-1----:R-:W-:Y:S05]  /*24e40*/  @!P1 NANOSLEEP.SYNCS 0x989680 ;  /* 0x009896800000995d */ /* 0x002fea0003900000 */
[----:B------:R-:W1:Y:S02]  /*24e50*/  @!P1 SYNCS.PHASECHK.TRANS64 P1, [R4+URZ+0x388a0], R5 ;  /* 0x0388a005040095a7 */ /* 0x000e64000802007f */
[----:B-1----:R-:W-:Y:S05]  /*24e60*/  @!P1 BRA `(.L_x_8597) ;  /* 0xfffffffc00f09947 */ /* 0x002fea000383ffff */
[----:B------:R-:W-:Y:S05]  /*24e70*/  BRA `(.L_x_8786) ;  /* 0xffffff70006c7947 */ /* 0x000fea000383ffff */
.L_x_8602:
[----:B-1----:R1:W2:Y:S02]  /*24e80*/  SYNCS.PHASECHK.TRANS64.TRYWAIT P1, [R4+URZ+0x388c0], R5 ;  /* 0x0388c005040075a7 */ /* 0x0022a4000802017f */
[----:B--2---:R-:W-:Y:S05]  /*24e90*/  @!P1 NANOSLEEP.SYNCS 0x989680 ;  /* 0x009896800000995d */ /* 0x004fea0003900000 */
[----:B------:R-:W2:Y:S02]  /*24ea0*/  @!P1 SYNCS.PHASECHK.TRANS64 P1, [R4+URZ+0x388c0], R5 ;  /* 0x0388c005040095a7 */ /* 0x000ea4000802007f */
[----:B--2---:R-:W-:Y:S05]  /*24eb0*/  @!P1 BRA `(.L_x_8602) ;  /* 0xfffffffc00f09947 */ /* 0x004fea000383ffff */
[----:B------:R-:W-:Y:S05]  /*24ec0*/  BRA `(.L_x_8787) ;  /* 0xffffff7000e87947 */ /* 0x000fea000383ffff */
.L_x_8624:
        /* <DEDUP_REMOVED lines=11> */
.L_x_8789:
[----:B------:R-:W-:Y:S05]  /*24f80*/  BSYNC B0 ;  /* 0x0000000000007941 */ /* 0x000fea0003800000 */
.L_x_8788:
[----:B------:R-:W-:Y:S05]  /*24f90*/  BRA `(.L_x_8790) ;  /* 0xffffff8400907947 */ /* 0x000fea000383ffff */
.L_x_8626:
[----:B------:R-:W-:Y:S01]  /*24fa0*/  BSSY B0, `(.L_x_8791) ;  /* 0x0000006000007945 */ /* 0x000fe20003800000 */
[----:B------:R-:W-:-:S07]  /*24fb0*/  IMAD.MOV.U32 R15, RZ, RZ, -0x1 ;  /* 0xffffffffff0f7424 */ /* 0x000fce00078e00ff */
[----:B0-----:R-:W-:Y:S05]  /*24fc0*/  WARPSYNC.COLLECTIVE R15, `(.L_x_8792) ;  /* 0x000000000f0c7348 */ /* 0x001fea0003c00000 */
[----:B------:R-:W-:Y:S02]  /*24fd0*/  ELECT P6, UR62, PT ;  /* 0x00000000003e782f */ /* 0x000fe400038c0000 */
[----:B------:R-:W-:Y:S01]  /*24fe0*/  MOV R14, UR62 ;  /* 0x0000003e000e7c02 */ /* 0x000fe20008000f00 */
[----:B0-----:R-:W-:Y:S10]  /*24ff0*/  ENDCOLLECTIVE ;  /* 0x000000000000791b */ /* 0x001ff40003800000 */
.L_x_8792:
[----:B------:R-:W-:Y:S05]  /*25000*/  BSYNC B0 ;  /* 0x0000000000007941 */ /* 0x000fea0003800000 */
.L_x_8791:
[----:B------:R-:W-:Y:S05]  /*25010*/  BRA `(.L_x_8793) ;  /* 0xffffff8400947947 */ /* 0x000fea000383ffff */
.L_x_8628:
[----:B-1----:R1:W2:Y:S02]  /*25020*/  SYNCS.PHASECHK.TRANS64.TRYWAIT P0, [R0+URZ+0x38840], R2 ;  /* 0x03884002000075a7 */ /* 0x0022a4000800017f */
[----:B--2---:R-:W-:Y:S05]  /*25030*/  @!P0 NANOSLEEP.SYNCS 0x989680 ;  /* 0x009896800000895d */ /* 0x004fea0003900000 */
[----:B------:R-:W2:Y:S02]  /*25040*/  @!P0 SYNCS.PHASECHK.TRANS64 P0, [R0+URZ+0x38840], R2 ;  /* 0x03884002000085a7 */ /* 0x000ea4000800007f */
[----:B--2---:R-:W-:Y:S05]  /*25050*/  @!P0 BRA `(.L_x_8628) ;  /* 0xfffffffc00f08947 */ /* 0x004fea000383ffff */
[----:B------:R-:W-:Y:S05]  /*25060*/  BRA `(.L_x_8794) ;  /* 0xffffff8400f87947 */ /* 0x000fea000383ffff */
.L_x_8632:
        /* <DEDUP_REMOVED lines=9> */
.L_x_8795:
[----:B------:R-:W-:Y:S02]  /*25100*/  IMAD.MOV.U32 R13, RZ, RZ, R3 ;  /* 0x000000ffff0d7224 */ /* 0x000fe400078e0003 */
[----:B------:R-:W-:Y:S01]  /*25110*/  IMAD.MOV.U32 R4, RZ, RZ, R14 ;  /* 0x000000ffff047224 */ /* 0x000fe200078e000e */
[----:B------:R-:W-:-:S07]  /*25120*/  LOP3.LUT R6, R6, 0x7f, RZ, 0xc0, !PT ;  /* 0x0000007f06067812 */ /* 0x000fce00078ec0ff */
[----:B------:R-:W-:Y:S05]  /*25130*/  WARPSYNC.COLLECTIVE R15, `(.L_x_8796) ;  /* 0x000000000f087348 */ /* 0x000fea0003c00000 */
[----:B------:R0:W1:Y:S02]  /*25140*/  SHFL.IDX P6, R14, R13, R12, R11 ;  /* 0x0000000c0d0e7389 */ /* 0x00006400000c000b */
[----:B01----:R-:W-:Y:S01]  /*25150*/  ENDCOLLECTIVE ;  /* 0x000000000000791b */ /* 0x003fe20003800000 */
.L_x_8796:
        /* <DEDUP_REMOVED lines=9> */
.L_x_8797:
[----:B------:R-:W-:Y:S02]  /*251f0*/  IMAD.MOV.U32 R13, RZ, RZ, R3 ;  /* 0x000000ffff0d7224 */ /* 0x000fe400078e0003 */
[----:B------:R-:W-:-:S07]  /*25200*/  IMAD.MOV.U32 R6, RZ, RZ, R14 ;  /* 0x000000ffff067224 */ /* 0x000fce00078e000e */
[----:B------:R-:W-:Y:S05]  /*25210*/  WARPSYNC.COLLECTIVE R15, `(.L_x_8798) ;  /* 0x000000000f087348 */ /* 0x000fea0003c00000 */
[----:B------:R0:W1:Y:S02]  /*25220*/  SHFL.IDX P6, R14, R13, R12, R11 ;  /* 0x0000000c0d0e7389 */ /* 0x00006400000c000b */
[----:B01----:R-:W-:Y:S01]  /*25230*/  ENDCOLLECTIVE ;  /* 0x000000000000791b */ /* 0x003fe20003800000 */
.L_x_8798:
        /* <DEDUP_REMOVED lines=22> */
.L_x_8799:
        /* <DEDUP_REMOVED lines=10> */
.L_x_8800:
        /* <DEDUP_REMOVED lines=11> */
.L_x_8801:
        /* <DEDUP_REMOVED lines=14> */
.L_x_8802:
[----:B------:R-:W-:Y:S01]  /*255d0*/  IMAD.MOV.U32 R3, RZ, RZ, R14 ;  /* 0x000000ffff037224 */ /* 0x000fe200078e000e */
[----:B------:R-:W-:Y:S06]  /*255e0*/  BRA `(.L_x_8803) ;  /* 0xffffff8c00347947 */ /* 0x000fec000383ffff */
.L_x_8636:
        /* <DEDUP_REMOVED lines=26> */
.L_x_8805:
[----:B------:R-:W-:Y:S05]  /*25790*/  BSYNC B0 ;  /* 0x0000000000007941 */ /* 0x000fea0003800000 */
.L_x_8804:
        /* <DEDUP_REMOVED lines=13> */
.L_x_8806:
        /* <DEDUP_REMOVED lines=40> */
.L_x_8807:
        /* <DEDUP_REMOVED lines=17> */
.L_x_8808:
        /* <DEDUP_REMOVED lines=29> */
.L_x_8809:
        /* <DEDUP_REMOVED lines=12> */
.L_x_8810:
        /* <DEDUP_REMOVED lines=34> */
.L_x_8811:
[----:B------:R-:W-:Y:S02]  /*260b0*/  IMAD.MOV.U32 R13, RZ, RZ, R0 ;  /* 0x000000ffff0d7224 */ /* 0x000fe400078e0000 */
[----:B------:R-:W-:-:S07]  /*260c0*/  IMAD.MOV.U32 R4, RZ, RZ, R14 ;  /* 0x000000ffff047224 */ /* 0x000fce00078e000e */
[----:B------:R-:W-:Y:S05]  /*260d0*/  WARPSYNC.COLLECTIVE R15, `(.L_x_8812) ;  /* 0x000000000f087348 */ /* 0x000fea0003c00000 */
[----:B------:R0:W1:Y:S02]  /*260e0*/  SHFL.IDX P6, R14, R13, R12, R11 ;  /* 0x0000000c0d0e7389 */ /* 0x00006400000c000b */
[----:B01----:R-:W-:Y:S01]  /*260f0*/  ENDCOLLECTIVE ;  /* 0x000000000000791b */ /* 0x003fe20003800000 */
.L_x_8812:
[----:B------:R-:W-:Y:S01]  /*26100*/  IMAD.MOV.U32 R0, RZ, RZ, R14 ;  /* 0x000000ffff007224 */ /* 0x000fe200078e000e */
[----:B------:R-:W-:Y:S06]  /*26110*/  BRA `(.L_x_8813) ;  /* 0xffffff90000c7947 */ /* 0x000fec000383ffff */
.L_x_8641:
[----:B0-----:R0:W2:Y:S02]  /*26120*/  SYNCS.PHASECHK.TRANS64.TRYWAIT P0, [R18+URZ+0x38820], R0 ;  /* 0x03882000120075a7 */ /* 0x0010a4000800017f */
[----:B--2---:R-:W-:Y:S05]  /*26130*/  @!P0 NANOSLEEP.SYNCS 0x989680 ;  /* 0x009896800000895d */ /* 0x004fea0003900000 */
[----:B------:R-:W2:Y:S02]  /*26140*/  @!P0 SYNCS.PHASECHK.TRANS64 P0, [R18+URZ+0x38820], R0 ;  /* 0x03882000120085a7 */ /* 0x000ea4000800007f */
[----:B--2---:R-:W-:Y:S05]  /*26150*/  @!P0 BRA `(.L_x_8641) ;  /* 0xfffffffc00f08947 */ /* 0x004fea000383ffff */
[----:B------:R-:W-:Y:S05]  /*26160*/  BRA `(.L_x_8814) ;  /* 0xffffff9000c47947 */ /* 0x000fea000383ffff */
.L_x_8645:
[----:B0-----:R0:W1:Y:S02]  /*26170*/  SYNCS.PHASECHK.TRANS64.TRYWAIT P0, [R0+URZ+0x38860], R2 ;  /* 0x03886002000075a7 */ /* 0x001064000800017f */
[----:B-1----:R-:W-:Y:S05]  /*26180*/  @!P0 NANOSLEEP.SYNCS 0x989680 ;  /* 0x009896800000895d */ /* 0x002fea0003900000 */
[----:B------:R-:W1:Y:S02]  /*26190*/  @!P0 SYNCS.PHASECHK.TRANS64 P0, [R0+URZ+0x38860], R2 ;  /* 0x03886002000085a7 */ /* 0x000e64000800007f */
[----:B-1----:R-:W-:Y:S05]  /*261a0*/  @!P0 BRA `(.L_x_8645) ;  /* 0xfffffffc00f08947 */ /* 0x002fea000383ffff */
[----:B------:R-:W-:Y:S05]  /*261b0*/  BRA `(.L_x_8815) ;  /* 0xffffff9000e87947 */ /* 0x000fea000383ffff */
.L_x_8664:
[----:B-1----:R1:W2:Y:S02]  /*261c0*/  SYNCS.PHASECHK.TRANS64.TRYWAIT P0, [R2+URZ+0x38840], R6 ;  /* 0x03884006020075a7 */ /* 0x0022a4000800017f */
[----:B--2---:R-:W-:Y:S05]  /*261d0*/  @!P0 NANOSLEEP.SYNCS 0x989680 ;  /* 0x009896800000895d */ /* 0x004fea0003900000 */
[----:B------:R-:W2:Y:S02]  /*261e0*/  @!P0 SYNCS.PHASECHK.TRANS64 P0, [R2+URZ+0x38840], R6 ;  /* 0x03884006020085a7 */ /* 0x000ea4000800007f */
[----:B--2---:R-:W-:Y:S05]  /*261f0*/  @!P0 BRA `(.L_x_8664) ;  /* 0xfffffffc00f08947 */ /* 0x004fea000383ffff */
[----:B------:R-:W-:Y:S05]  /*26200*/  BRA `(.L_x_8816) ;  /* 0xffffffa000007947 */ /* 0x000fea000383ffff */
.L_x_8669:
[----:B0-----:R0:W2:Y:S02]  /*26210*/  SYNCS.PHASECHK.TRANS64.TRYWAIT P0, [R2+URZ+0x38860], R6 ;  /* 0x03886006020075a7 */ /* 0x0010a4000800017f */
[----:B--2---:R-:W-:Y:S05]  /*26220*/  @!P0 NANOSLEEP.SYNCS 0x989680 ;  /* 0x009896800000895d */ /* 0x004fea0003900000 */
[----:B------:R-:W2:Y:S02]  /*26230*/  @!P0 SYNCS.PHASECHK.TRANS64 P0, [R2+URZ+0x38860], R6 ;  /* 0x03886006020085a7 */ /* 0x000ea4000800007f */
[----:B--2---:R-:W-:Y:S05]  /*26240*/  @!P0 BRA `(.L_x_8669) ;  /* 0xfffffffc00f08947 */ /* 0x004fea000383ffff */
[----:B------:R-:W-:Y:S05]  /*26250*/  BRA `(.L_x_8817) ;  /* 0xffffffa000807947 */ /* 0x000fea000383ffff */
.L_x_8684:
[----:B-1----:R1:W2:Y:S02]  /*26260*/  SYNCS.PHASECHK.TRANS64.TRYWAIT P0, [R3+URZ+0x38840], R2 ;  /* 0x03884002030075a7 */ /* 0x0022a4000800017f */
[----:B--2---:R-:W-:Y:S05]  /*26270*/  @!P0 NANOSLEEP.SYNCS 0x989680 ;  /* 0x009896800000895d */ /* 0x004fea0003900000 */
[----:B------:R-:W2:Y:S02]  /*26280*/  @!P0 SYNCS.PHASECHK.TRANS64 P0, [R3+URZ+0x38840], R2 ;  /* 0x03884002030085a7 */ /* 0x000ea4000800007f */
[----:B--2---:R-:W-:Y:S05]  /*26290*/  @!P0 BRA `(.L_x_8684) ;  /* 0xfffffffc00f08947 */ /* 0x004fea000383ffff */
[----:B------:R-:W-:Y:S05]  /*262a0*/  BRA `(.L_x_8818) ;  /* 0xffffffac00607947 */ /* 0x000fea000383ffff */
.L_x_8689:
[----:B0-----:R0:W2:Y:S02]  /*262b0*/  SYNCS.PHASECHK.TRANS64.TRYWAIT P0, [R3+URZ+0x38860], R2 ;  /* 0x03886002030075a7 */ /* 0x0010a4000800017f */
[----:B--2---:R-:W-:Y:S05]  /*262c0*/  @!P0 NANOSLEEP.SYNCS 0x989680 ;  /* 0x009896800000895d */ /* 0x004fea0003900000 */
[----:B------:R-:W2:Y:S02]  /*262d0*/  @!P0 SYNCS.PHASECHK.TRANS64 P0, [R3+URZ+0x38860], R2 ;  /* 0x03886002030085a7 */ /* 0x000ea4000800007f */
[----:B--2---:R-:W-:Y:S05]  /*262e0*/  @!P0 BRA `(.L_x_8689) ;  /* 0xfffffffc00f08947 */ /* 0x004fea000383ffff */
[----:B------:R-:W-:Y:S05]  /*262f0*/  BRA `(.L_x_8819) ;  /* 0xffffffac00dc7947 */ /* 0x000fea000383ffff */
.L_x_8704:
[----:B-1----:R1:W2:Y:S02]  /*26300*/  SYNCS.PHASECHK.TRANS64.TRYWAIT P0, [R3+URZ+0x38840], R2 ;  /* 0x03884002030075a7 */ /* 0x0022a4000800017f */
[----:B--2---:R-:W-:Y:S05]  /*26310*/  @!P0 NANOSLEEP.SYNCS 0x989680 ;  /* 0x009896800000895d */ /* 0x004fea0003900000 */
[----:B------:R-:W2:Y:S02]  /*26320*/  @!P0 SYNCS.PHASECHK.TRANS64 P0, [R3+URZ+0x38840], R2 ;  /* 0x03884002030085a7 */ /* 0x000ea4000800007f */
[----:B--2---:R-:W-:Y:S05]  /*26330*/  @!P0 BRA `(.L_x_8704) ;  /* 0xfffffffc00f08947 */ /* 0x004fea000383ffff */
[----:B------:R-:W-:Y:S05]  /*26340*/  BRA `(.L_x_8820) ;  /* 0xffffffb8009c7947 */ /* 0x000fea000383ffff */
.L_x_8709:
[----:B--2---:R2:W3:Y:S02]  /*26350*/  SYNCS.PHASECHK.TRANS64.TRYWAIT P0, [R3+URZ+0x38860], R2 ;  /* 0x03886002030075a7 */ /* 0x0044e4000800017f */
[----:B---3--:R-:W-:Y:S05]  /*26360*/  @!P0 NANOSLEEP.SYNCS 0x989680 ;  /* 0x009896800000895d */ /* 0x008fea0003900000 */
[----:B------:R-:W3:Y:S02]  /*26370*/  @!P0 SYNCS.PHASECHK.TRANS64 P0, [R3+URZ+0x38860], R2 ;  /* 0x03886002030085a7 */ /* 0x000ee4000800007f */
[----:B---3--:R-:W-:Y:S05]  /*26380*/  @!P0 BRA `(.L_x_8709) ;  /* 0xfffffffc00f08947 */ /* 0x008fea000383ffff */
[----:B------:R-:W-:Y:S05]  /*26390*/  BRA `(.L_x_8821) ;  /* 0xffffffbc001c7947 */ /* 0x000fea000383ffff */
.L_x_8725:
[----:B--2---:R-:W2:Y:S01]  /*263a0*/  LDL R2, [R1] ;  /* 0x0000000001027983 */ /* 0x004ea20000100800 */
[----:B------:R-:W-:Y:S01]  /*263b0*/  BSSY B0, `(.L_x_8822) ;  /* 0x0000008000007945 */ /* 0x000fe20003800000 */
[----:B------:R-:W-:Y:S02]  /*263c0*/  IMAD.MOV.U32 R12, RZ, RZ, RZ ;  /* 0x000000ffff0c7224 */ /* 0x000fe400078e00ff */
[----:B------:R-:W-:Y:S02]  /*263d0*/  IMAD.MOV.U32 R11, RZ, RZ, 0x1f ;  /* 0x0000001fff0b7424 */ /* 0x000fe400078e00ff */
[----:B------:R-:W-:Y:S02]  /*263e0*/  IMAD.MOV.U32 R15, RZ, RZ, -0x1 ;  /* 0xffffffffff0f7424 */ /* 0x000fe400078e00ff */
[----:B--2---:R-:W-:-:S07]  /*263f0*/  IMAD.MOV.U32 R13, RZ, RZ, R2 ;  /* 0x000000ffff0d7224 */ /* 0x004fce00078e0002 */
[----:B01-34-:R-:W-:Y:S05]  /*26400*/  WARPSYNC.COLLECTIVE R15, `(.L_x_8823) ;  /* 0x000000000f087348 */ /* 0x01bfea0003c00000 */
[----:B------:R2:W0:Y:S02]  /*26410*/  SHFL.IDX P6, R14, R13, R12, R11 ;  /* 0x0000000c0d0e7389 */ /* 0x00042400000c000b */
[----:B01234-:R-:W-:Y:S01]  /*26420*/  ENDCOLLECTIVE ;  /* 0x000000000000791b */ /* 0x01ffe20003800000 */
.L_x_8823:
[----:B------:R-:W-:Y:S05]  /*26430*/  BSYNC B0 ;  /* 0x0000000000007941 */ /* 0x000fea0003800000 */
.L_x_8822:
        /* <DEDUP_REMOVED lines=9> */
.L_x_8824:
        /* <DEDUP_REMOVED lines=26> */
.L_x_8825:
        /* <DEDUP_REMOVED lines=8> */
.L_x_8826:
        /* <DEDUP_REMOVED lines=8> */
.L_x_8827:
        /* <DEDUP_REMOVED lines=8> */
.L_x_8828:
        /* <DEDUP_REMOVED lines=8> */
.L_x_8829:
        /* <DEDUP_REMOVED lines=9> */
.L_x_8830:
[----:B------:R-:W-:Y:S01]  /*26900*/  IMAD.MOV.U32 R9, RZ, RZ, R14 ;  /* 0x000000ffff097224 */ /* 0x000fe200078e000e */
[----:B------:R-:W-:Y:S06]  /*26910*/  BRA `(.L_x_8831) ;  /* 0xffffffc4005c7947 */ /* 0x000fec000383ffff */
.L_x_8728:
        /* <DEDUP_REMOVED lines=8> */
.L_x_8833:
[----:B------:R-:W-:Y:S05]  /*269a0*/  BSYNC B0 ;  /* 0x0000000000007941 */ /* 0x000fea0003800000 */
.L_x_8832:
        /* <DEDUP_REMOVED lines=10> */
.L_x_8834:
        /* <DEDUP_REMOVED lines=8> */
.L_x_8835:
        /* <DEDUP_REMOVED lines=8> */
.L_x_8836:
        /* <DEDUP_REMOVED lines=8> */
.L_x_8837:
        /* <DEDUP_REMOVED lines=9> */
.L_x_8838:
[----:B------:R-:W-:Y:S01]  /*26c60*/  IMAD.MOV.U32 R9, RZ, RZ, R14 ;  /* 0x000000ffff097224 */ /* 0x000fe200078e000e */
[----:B------:R-:W-:Y:S06]  /*26c70*/  BRA `(.L_x_8839) ;  /* 0xffffffc400307947 */ /* 0x000fec000383ffff */
.L_x_8730:
[----:B------:R-:W-:Y:S01]  /*26c80*/  BSSY B0, `(.L_x_8840) ;  /* 0x0000006000007945 */ /* 0x000fe20003800000 */
[----:B------:R-:W-:Y:S01]  /*26c90*/  PLOP3.LUT P6, PT, P6, PT, PT, 0x8, 0x0 ;  /* 0x000000000000781c */ /* 0x000fe200037ce170 */
[----:B------:R-:W-:-:S12]  /*26ca0*/  IMAD.MOV.U32 R15, RZ, RZ, -0x1 ;  /* 0xffffffffff0f7424 */ /* 0x000fd800078e00ff */
[----:B0-----:R-:W-:Y:S05]  /*26cb0*/  WARPSYNC.COLLECTIVE R15, `(.L_x_8841) ;  /* 0x000000000f087348 */ /* 0x001fea0003c00000 */
[----:B------:R-:W-:Y:S01]  /*26cc0*/  VOTE.ANY R14, PT, P6 ;  /* 0x00000000000e7806 */ /* 0x000fe200030e0100 */
[----:B0-----:R-:W-:Y:S06]  /*26cd0*/  ENDCOLLECTIVE ;  /* 0x000000000000791b */ /* 0x001fec0003800000 */
.L_x_8841:
[----:B------:R-:W-:Y:S05]  /*26ce0*/  BSYNC B0 ;  /* 0x0000000000007941 */ /* 0x000fea0003800000 */
.L_x_8840:
        /* <DEDUP_REMOVED lines=10> */
.L_x_8842:
[----:B------:R-:W-:Y:S02]  /*26d90*/  IMAD.MOV.U32 R13, RZ, RZ, R6 ;  /* 0x000000ffff0d7224 */ /* 0x000fe400078e0006 */
[----:B------:R-:W-:-:S07]  /*26da0*/  IMAD.MOV.U32 R0, RZ, RZ, R14 ;  /* 0x000000ffff007224 */ /* 0x000fce00078e000e */
[----:B------:R-:W-:Y:S05]  /*26db0*/  WARPSYNC.COLLECTIVE R15, `(.L_x_8843) ;  /* 0x000000000f087348 */ /* 0x000fea0003c00000 */
[----:B------:R0:W1:Y:S02]  /*26dc0*/  SHFL.IDX P6, R14, R13, R12, R11 ;  /* 0x0000000c0d0e7389 */ /* 0x00006400000c000b */
[----:B01----:R-:W-:Y:S01]  /*26dd0*/  ENDCOLLECTIVE ;  /* 0x000000000000791b */ /* 0x003fe20003800000 */
.L_x_8843:
[----:B------:R-:W-:Y:S02]  /*26de0*/  IMAD.MOV.U32 R6, RZ, RZ, R14 ;  /* 0x000000ffff067224 */ /* 0x000fe400078e000e */
[----:B------:R-:W-:-:S05]  /*26df0*/  IMAD.IADD R10, R4, 0x1, R10 ;  /* 0x00000001040a7824 */ /* 0x000fca00078e020a */
[----:B------:R0:W-:Y:S01]  /*26e00*/  STL [R1+0xc], R10 ;  /* 0x00000c0a01007387 */ /* 0x0001e20000100800 */
[----:B------:R-:W-:Y:S05]  /*26e10*/  BRA `(.L_x_8844) ;  /* 0xffffffc400107947 */ /* 0x000fea000383ffff */
.L_x_8732:
        /* <DEDUP_REMOVED lines=8> */
.L_x_8846:
[----:B------:R-:W-:Y:S05]  /*26ea0*/  BSYNC B0 ;  /* 0x0000000000007941 */ /* 0x000fea0003800000 */
.L_x_8845:
[----:B------:R-:W-:Y:S01]  /*26eb0*/  IMAD.MOV.U32 R4, RZ, RZ, R14 ;  /* 0x000000ffff047224 */ /* 0x000fe200078e000e */
[----:B------:R-:W-:Y:S06]  /*26ec0*/  BRA `(.L_x_8847) ;  /* 0xffffffc000fc7947 */ /* 0x000fec000383ffff */
.L_x_8738:
[----:B0-----:R0:W1:Y:S02]  /*26ed0*/  SYNCS.PHASECHK.TRANS64.TRYWAIT P0, [R0+URZ+0x38820], R3 ;  /* 0x03882003000075a7 */ /* 0x001064000800017f */
[----:B-1----:R-:W-:Y:S05]  /*26ee0*/  @!P0 NANOSLEEP.SYNCS 0x989680 ;  /* 0x009896800000895d */ /* 0x002fea0003900000 */
[----:B------:R-:W1:Y:S02]  /*26ef0*/  @!P0 SYNCS.PHASECHK.TRANS64 P0, [R0+URZ+0x38820], R3 ;  /* 0x03882003000085a7 */ /* 0x000e64000800007f */
[----:B-1----:R-:W-:Y:S05]  /*26f00*/  @!P0 BRA `(.L_x_8738) ;  /* 0xfffffffc00f08947 */ /* 0x002fea000383ffff */
[----:B------:R-:W-:Y:S05]  /*26f10*/  BRA `(.L_x_8848) ;  /* 0xffffffcc009c7947 */ /* 0x000fea000383ffff */
.L_x_8739:
        /* <DEDUP_REMOVED lines=11> */
.L_x_8850:
[----:B------:R-:W-:Y:S05]  /*26fd0*/  BSYNC B0 ;  /* 0x0000000000007941 */ /* 0x000fea0003800000 */
.L_x_8849:
[----:B------:R-:W-:Y:S05]  /*26fe0*/  BRA `(.L_x_8851) ;  /* 0xffffffcc00847947 */ /* 0x000fea000383ffff */
.L_x_8740:
[----:B------:R-:W-:Y:S01]  /*26ff0*/  BSSY B0, `(.L_x_8852) ;  /* 0x0000006000007945 */ /* 0x000fe20003800000 */
[----:B------:R-:W-:-:S07]  /*27000*/  IMAD.MOV.U32 R15, RZ, RZ, -0x1 ;  /* 0xffffffffff0f7424 */ /* 0x000fce00078e00ff */
[----:B01----:R-:W-:Y:S05]  /*27010*/  WARPSYNC.COLLECTIVE R15, `(.L_x_8853) ;  /* 0x000000000f0c7348 */ /* 0x003fea0003c00000 */
[----:B------:R-:W-:Y:S02]  /*27020*/  ELECT P6, UR62, PT ;  /* 0x00000000003e782f */ /* 0x000fe400038c0000 */
[----:B------:R-:W-:Y:S01]  /*27030*/  MOV R14, UR62 ;  /* 0x0000003e000e7c02 */ /* 0x000fe20008000f00 */
[----:B01----:R-:W-:Y:S10]  /*27040*/  ENDCOLLECTIVE ;  /* 0x000000000000791b */ /* 0x003ff40003800000 */
.L_x_8853:
[----:B------:R-:W-:Y:S05]  /*27050*/  BSYNC B0 ;  /* 0x0000000000007941 */ /* 0x000fea0003800000 */
.L_x_8852:
[----:B------:R-:W-:Y:S05]  /*27060*/  BRA `(.L_x_8854) ;  /* 0xffffffcc00787947 */ /* 0x000fea000383ffff */
.L_x_8742:
[----:B0-----:R0:W1:Y:S02]  /*27070*/  SYNCS.PHASECHK.TRANS64.TRYWAIT P0, [R6+URZ], R5 ;  /* 0x00000005060075a7 */ /* 0x001064000800017f */
[----:B-1----:R-:W-:Y:S05]  /*27080*/  @!P0 NANOSLEEP.SYNCS 0x989680 ;  /* 0x009896800000895d */ /* 0x002fea0003900000 */
[----:B------:R-:W1:Y:S02]  /*27090*/  @!P0 SYNCS.PHASECHK.TRANS64 P0, [R6+URZ], R5 ;  /* 0x00000005060085a7 */ /* 0x000e64000800007f */
[----:B-1----:R-:W-:Y:S05]  /*270a0*/  @!P0 BRA `(.L_x_8742) ;  /* 0xfffffffc00f08947 */ /* 0x002fea000383ffff */
[----:B------:R-:W-:Y:S05]  /*270b0*/  BRA `(.L_x_8855) ;  /* 0xffffffcc00b47947 */ /* 0x000fea000383ffff */
.L_x_8743:
[----:B-1----:R1:W2:Y:S02]  /*270c0*/  SYNCS.PHASECHK.TRANS64.TRYWAIT P0, [R7+URZ], R2 ;  /* 0x00000002070075a7 */ /* 0x0022a4000800017f */
[----:B--2---:R-:W-:Y:S05]  /*270d0*/  @!P0 NANOSLEEP.SYNCS 0x989680 ;  /* 0x009896800000895d */ /* 0x004fea0003900000 */
[----:B------:R-:W2:Y:S02]  /*270e0*/  @!P0 SYNCS.PHASECHK.TRANS64 P0, [R7+URZ], R2 ;  /* 0x00000002070085a7 */ /* 0x000ea4000800007f */
[----:B--2---:R-:W-:Y:S05]  /*270f0*/  @!P0 BRA `(.L_x_8743) ;  /* 0xfffffffc00f08947 */ /* 0x004fea000383ffff */
[----:B------:R-:W-:Y:S05]  /*27100*/  BRA `(.L_x_8856) ;  /* 0xffffffcc00a87947 */ /* 0x000fea000383ffff */
.L_x_8745:
[----:B--2---:R2:W3:Y:S02]  /*27110*/  SYNCS.PHASECHK.TRANS64.TRYWAIT P0, [R4+URZ], R5 ;  /* 0x00000005040075a7 */ /* 0x0044e4000800017f */
[----:B---3--:R-:W-:Y:S05]  /*27120*/  @!P0 NANOSLEEP.SYNCS 0x989680 ;  /* 0x009896800000895d */ /* 0x008fea0003900000 */
[----:B------:R-:W3:Y:S02]  /*27130*/  @!P0 SYNCS.PHASECHK.TRANS64 P0, [R4+URZ], R5 ;  /* 0x00000005040085a7 */ /* 0x000ee4000800007f */
[----:B---3--:R-:W-:Y:S05]  /*27140*/  @!P0 BRA `(.L_x_8745) ;  /* 0xfffffffc00f08947 */ /* 0x008fea000383ffff */
[----:B------:R-:W-:Y:S05]  /*27150*/  BRA `(.L_x_8857) ;  /* 0xffffffcc00b07947 */ /* 0x000fea000383ffff */
.L_x_8858:
        /* <DEDUP_REMOVED lines=10> */
.L_x_15013:


//--------------------- .text._ZN7cutlass13device_kernelIN5flash11enable_sm90INS1_16FlashAttnFwdSm90INS1_25CollectiveMainloopFwdSm90ILi2EN4cute5tupleIJNS5_1CILi1EEES8_S8_EEENS6_IJNS7_ILi128EEENS7_ILi96EEENS7_ILi64EEEEEELi256ENS_10bfloat16_tEfNS_4arch4Sm90ELb0ELb0ELb0ELb0ELb0ELb0ELb0ELb1ELb0ELb1ELb1ELb0EEENS1_21CollectiveEpilogueFwdINS6_IJSA_NS7_ILi256EEESB_EEES9_SE_SG_Li256ELb0ELb1ELb1ELb0EEENS1_19SingleTileSchedulerILb0ELb1ELb1ELi128EEEEEEEEEvNT_6ParamsE --------------------------
	.section	.text._ZN7cutlass13device_kernelIN5flash11enable_sm90INS1_16FlashAttnFwdSm90INS1_25CollectiveMainloopFwdSm90ILi2EN4cute5tupleIJNS5_1CILi1EEES8_S8_EEENS6_IJNS7_ILi128EEENS7_ILi96EEENS7_ILi64EEEEEELi256ENS_10bfloat16_tEfNS_4arch4Sm90ELb0ELb0ELb0ELb0ELb0ELb0ELb0ELb1ELb0ELb1ELb1ELb0EEENS1_21CollectiveEpilogueFwdINS6_IJSA_NS7_ILi256EEESB_EEES9_SE_SG_Li256ELb0ELb1ELb1ELb0EEENS1_19SingleTileSchedulerILb0ELb1ELb1ELi128EEEEEEEEEvNT_6ParamsE,"ax",@progbits
	.align	128
.text._ZN7cutlass13device_kernelIN5flash11enable_sm90INS1_16FlashAttnFwdSm90INS1_25CollectiveMainloopFwdSm90ILi2EN4cute5tupleIJNS5_1CILi1EEES8_S8_EEENS6_IJNS7_ILi128EEENS7_ILi96EEENS7_ILi64EEEEEELi256ENS_10bfloat16_tEfNS_4arch4Sm90ELb0ELb0ELb0ELb0ELb0ELb0ELb0ELb1ELb0ELb1ELb1ELb0EEENS1_21CollectiveEpilogueFwdINS6_IJSA_NS7_ILi256EEESB_EEES9_SE_SG_Li256ELb0ELb1ELb1ELb0EEENS1_19SingleTileSchedulerILb0ELb1ELb1ELi128EEEEEEEEEvNT_6ParamsE:
        .type           _ZN7cutlass13device_kernelIN5flash11enable_sm90INS1_16FlashAttnFwdSm90INS1_25CollectiveMainloopFwdSm90ILi2EN4cute5tupleIJNS5_1CILi1EEES8_S8_EEENS6_IJNS7_ILi128EEENS7_ILi96EEENS7_ILi64EEEEEELi256ENS_10bfloat16_tEfNS_4arch4Sm90ELb0ELb0ELb0ELb0ELb0ELb0ELb0ELb1ELb0ELb1ELb1ELb0EEENS1_21CollectiveEpilogueFwdINS6_IJSA_NS7_ILi256EEESB_EEES9_SE_SG_Li256ELb0ELb1ELb1ELb0EEENS1_19SingleTileSchedulerILb0ELb1ELb1ELi128EEEEEEEEEvNT_6ParamsE,@function
        .size           _ZN7cutlass13device_kernelIN5flash11enable_sm90INS1_16FlashAttnFwdSm90INS1_25CollectiveMainloopFwdSm90ILi2EN4cute5tupleIJNS5_1CILi1EEES8_S8_EEENS6_IJNS7_ILi128EEENS7_ILi96EEENS7_ILi64EEEEEELi256ENS_10bfloat16_tEfNS_4arch4Sm90ELb0ELb0ELb0ELb0ELb0ELb0ELb0ELb1ELb0ELb1ELb1ELb0EEENS1_21CollectiveEpilogueFwdINS6_IJSA_NS7_ILi256EEESB_EEES9_SE_SG_Li256ELb0ELb1ELb1ELb0EEENS1_19SingleTileSchedulerILb0ELb1ELb1ELi128EEEEEEEEEvNT_6ParamsE,(.L_x_15014 - _ZN7cutlass13device_kernelIN5flash11enable_sm90INS1_16FlashAttnFwdSm90INS1_25CollectiveMainloopFwdSm90ILi2EN4cute5tupleIJNS5_1CILi1EEES8_S8_EEENS6_IJNS7_ILi128EEENS7_ILi96EEENS7_ILi64EEEEEELi256ENS_10bfloat16_tEfNS_4arch4Sm90ELb0ELb0ELb0ELb0ELb0ELb0ELb0ELb1ELb0ELb1ELb1ELb0EEENS1_21CollectiveEpilogueFwdINS6_IJSA_NS7_ILi256EEESB_EEES9_SE_SG_Li256ELb0ELb1ELb1ELb0EEENS1_19SingleTileSchedulerILb0ELb1ELb1ELi128EEEEEEEEEvNT_6ParamsE)
        .other          _ZN7cutlass13device_kernelIN5flash11enable_sm90INS1_16FlashAttnFwdSm90INS1_25CollectiveMainloopFwdSm90ILi2EN4cute5tupleIJNS5_1CILi1EEES8_S8_EEENS6_IJNS7_ILi128EEENS7_ILi96EEENS7_ILi64EEEEEELi256ENS_10bfloat16_tEfNS_4arch4Sm90ELb0ELb0ELb0ELb0ELb0ELb0ELb0ELb1ELb0ELb1ELb1ELb0EEENS1_21CollectiveEpilogueFwdINS6_IJSA_NS7_ILi256EEESB_EEES9_SE_SG_Li256ELb0ELb1ELb1ELb0EEENS1_19SingleTileSchedulerILb0ELb1ELb1ELi128EEEEEEEEEvNT_6ParamsE,@"STO_CUDA_ENTRY STV_DEFAULT"
_ZN7cutlass13device_kernelIN5flash11enable_sm90INS1_16FlashAttnFwdSm90INS1_25CollectiveMainloopFwdSm90ILi2EN4cute5tupleIJNS5_1CILi1EEES8_S8_EEENS6_IJNS7_ILi128EEENS7_ILi96EEENS7_ILi64EEEEEELi256ENS_10bfloat16_tEfNS_4arch4Sm90ELb0ELb0ELb0ELb0ELb0ELb0ELb0ELb1ELb0ELb1ELb1ELb0EEENS1_21CollectiveEpilogueFwdINS6_IJSA_NS7_ILi256EEESB_EEES9_SE_SG_Li256ELb0ELb1ELb1ELb0EEENS1_19SingleTileSchedulerILb0ELb1ELb1ELi128EEEEEEEEEvNT_6ParamsE:
        /* <DEDUP_REMOVED lines=18> */
.L_x_8860:
[----:B------:R-:W-:Y:S05]  /*0120*/  BSYNC B0 ;  /* 0x0000000000007941 */ /* 0x000fea0003800000 */
.L_x_8859:
        /* <DEDUP_REMOVED lines=41> */
.L_x_8861:
        /* <DEDUP_REMOVED lines=22> */
.L_x_8862:
        /* <DEDUP_REMOVED lines=18> */
.L_x_8863:
        /* <DEDUP_REMOVED lines=22> */
.L_x_8864:
        /* <DEDUP_REMOVED lines=22> */
.L_x_8865:
        /* <DEDUP_REMOVED lines=8> */
.L_x_8868:
[----:B------:R-:W-:-:S08]  /*0980*/  NOP ;  /* 0x0000000000007918 */ /* 0x000fd00000000000 */
[----:B------:R-:W0:Y:S02]  /*0990*/  USETMAXREG.TRY_ALLOC.CTAPOOL UP0, 0xf0 ;  /* 0x000000f0000079c8 */ /* 0x000e240008000600 */
[----:B0-----:R-:W-:-:S13]  /*09a0*/  PLOP3.LUT P0, PT, PT, PT, UP0, 0x80, 0x0 ;  /* 0x000000000000781c */ /* 0x001fda0003f0f008 */
[----:B------:R-:W-:Y:S05]  /*09b0*/  @!P0 BRA `(.L_x_8868) ;  /* 0xfffffffc00f08947 */ /* 0x000fea000383ffff */
[----:B------:R-:W0:Y:S01]  /*09c0*/  S2UR UR6, SR_CTAID.Y ;  /* 0x00000000000679c3 */ /* 0x000e220000002600 */
[----:B------:R-:W-:-:S07]  /*09d0*/  ULDC UR7, c[0x0][0xc50] ;  /* 0x0003140000077ab9 */ /* 0x000fce0000000800 */
[----:B------:R-:W-:Y:S08]  /*09e0*/  BAR.ARV 0x8, 0x180 ;  /* 0x0206000000007b1d */ /* 0x000ff00000002000 */
[----:B------:R-:W1:Y:S01]  /*09f0*/  S2UR UR8, SR_CTAID.Z ;  /* 0x00000000000879c3 */ /* 0x000e620000002700 */
[----:B------:R-:W-:Y:S01]  /*0a00*/  ISETP.NE.AND P0, PT, R2, 0x1, PT ;  /* 0x000000010200780c */ /* 0x000fe20003f05270 */
[----:B------:R-:W-:-:S11]  /*0a10*/  UISETP.NE.AND UP0, UPT, UR7, 0x1, UPT ;  /* 0x000000010700788c */ /* 0x000fd6000bf05270 */
[----:B------:R-:W-:Y:S01]  /*0a20*/  @UP0 ULDC UR4, c[0x0][0xc54] ;  /* 0x0003150000040ab9 */ /* 0x000fe20000000800 */
[----:B------:R-:W-:Y:S06]  /*0a30*/  @!P0 BAR.ARV 0x9, 0x100 ;  /* 0x0244000000008b1d */ /* 0x000fec0000002000 */
[----:B0-----:R-:W-:Y:S01]  /*0a40*/  UIMAD.WIDE.U32 UR4, UR6, UR4, URZ ;  /* 0x00000004060472a5 */ /* 0x001fe2000f8e003f */
[----:B------:R-:W-:Y:S01]  /*0a50*/  @UP0 ULDC UR9, c[0x0][0xc58] ;  /* 0x0003160000090ab9 */ /* 0x000fe20000000800 */
[----:B------:R-:W-:Y:S01]  /*0a60*/  UMOV UR36, UR6 ;  /* 0x0000000600247c82 */ /* 0x000fe20008000000 */
[----:B-1----:R-:W-:Y:S01]  /*0a70*/  ISETP.LE.AND P0, PT, RZ, UR8, PT ;  /* 0x00000008ff007c0c */ /* 0x002fe2000bf03270 */
[----:B------:R-:W-:-:S04]  /*0a80*/  @UP0 USHF.R.U32.HI UR36, URZ, UR9, UR5 ;  /* 0x000000093f240299 */ /* 0x000fc80008011605 */
[----:B------:R-:W-:-:S04]  /*0a90*/  UIADD3 UR4, -UR36, URZ, URZ ;  /* 0x0000003f24047290 */ /* 0x000fc8000fffe13f */
[----:B------:R-:W-:-:S04]  /*0aa0*/  UIMAD UR7, UR7, UR4, UR6 ;  /* 0x00000004070772a4 */ /* 0x000fc8000f8e0206 */
[----:B------:R-:W-:Y:S08]  /*0ab0*/  @!P0 BRA `(.L_x_8869) ;  /* 0x000000ac00188947 */ /* 0x000ff00003800000 */
[----:B------:R-:W-:Y:S01]  /*0ac0*/  ULDC.64 UR4, c[0x0][0x418] ;  /* 0x0001060000047ab9 */ /* 0x000fe20000000a00 */
[----:B------:R-:W-:Y:S01]  /*0ad0*/  ULDC UR39, c[0x0][0x424] ;  /* 0x0001090000277ab9 */ /* 0x000fe20000000800 */
[----:B------:R-:W-:Y:S02]  /*0ae0*/  UISETP.NE.U32.AND UP0, UPT, UR4, URZ, UPT ;  /* 0x0000003f0400728c */ /* 0x000fe4000bf05070 */
        /* <DEDUP_REMOVED lines=8> */
[----:B------:R-:W-:-:S04]  /*0b70*/  UIMAD.WIDE UR4, UR4, 0x2aaaaaab, URZ ;  /* 0x2aaaaaab040478a5 */ /* 0x000fc8000f8e023f */
[----:B------:R-:W-:-:S03]  /*0b80*/  USHF.R.U32.HI UR6, URZ, 0x1f, UR5 ;  /* 0x0000001f3f067899 */ /* 0x000fc60008011605 */
[----:B------:R-:W-:Y:S01]  /*0b90*/  UMOV UR4, URZ ;  /* 0x0000003f00047c82 */ /* 0x000fe20008000000 */
[----:B------:R-:W-:-:S04]  /*0ba0*/  ULEA.HI.SX32 UR6, UR5, UR6, 0x1c ;  /* 0x0000000605067291 */ /* 0x000fc8000f8fe23f */
[----:B------:R-:W-:Y:S08]  /*0bb0*/  @!P0 BRA `(.L_x_8870) ;  /* 0x0000000000908947 */ /* 0x000ff00003800000 */
        /* <DEDUP_REMOVED lines=36> */
.L_x_8870:
[----:B------:R-:W-:Y:S01]  /*0e00*/  UIMAD UR37, UR37, UR4, URZ ;  /* 0x00000004252572a4 */ /* 0x000fe2000f8e023f */
[----:B------:R-:W-:Y:S01]  /*0e10*/  IMAD.U32 R0, RZ, RZ, UR6 ;  /* 0x00000006ff007e24 */ /* 0x000fe2000f8e00ff */
[----:B------:R-:W0:Y:S01]  /*0e20*/  S2R R4, SR_TID.X ;  /* 0x0000000000047919 */ /* 0x000e220000002100 */
[----:B------:R-:W-:Y:S01]  /*0e30*/  IMAD.U32 R3, RZ, RZ, UR4 ;  /* 0x00000004ff037e24 */ /* 0x000fe2000f8e00ff */
[----:B------:R-:W-:Y:S01]  /*0e40*/  PLOP3.LUT P0, PT, PT, PT, PT, 0x80, 0x0 ;  /* 0x000000000000781c */ /* 0x000fe20003f0f070 */
[----:B------:R-:W-:Y:S01]  /*0e50*/  IMAD.MOV.U32 R6, RZ, RZ, RZ ;  /* 0x000000ffff067224 */ /* 0x000fe200078e00ff */
[----:B------:R-:W-:Y:S02]  /*0e60*/  MOV R5, RZ ;  /* 0x000000ff00057202 */ /* 0x000fe40000000f00 */
        /* <DEDUP_REMOVED lines=104> */
.L_x_8872:
[----:B------:R-:W-:Y:S01]  /*14f0*/  SHF.L.U32 R8, RZ, 0x1f, RZ ;  /* 0x0000001fff087819 */ /* 0x000fe200000006ff */
[----:B------:R-:W-:-:S03]  /*1500*/  VIADD R0, R2, 0x8 ;  /* 0x0000000802007836 */ /* 0x000fc60000000000 */
[----:B------:R-:W0:Y:S02]  /*1510*/  SYNCS.PHASECHK.TRANS64.TRYWAIT P0, [UR38+0x22800], R8 ;  /* 0x02280008ff0075a7 */ /* 0x000e240008000166 */
[----:B0-----:R-:W-:Y:S05]  /*1520*/  @!P0 BRA `(.L_x_8873) ;  /* 0x000000a000848947 */ /* 0x001fea0003800000 */
.L_x_8979:
[----:B------:R-:W-:Y:S05]  /*1530*/  WARPSYNC.ALL ;  /* 0x0000000000007948 */ /* 0x000fea0003800000 */
[----:B------:R-:W-:Y:S01]  /*1540*/  ULOP3.LUT UR4, UR42, 0x1, URZ, 0xfc, !UPT ;  /* 0x000000012a047892 */ /* 0x000fe2000f8efc3f */
[----:B------:R1:W-:Y:S03]  /*1550*/  BAR.SYNC.DEFER_BLOCKING R0, 0x100 ;  /* 0x000400000000751d */ /* 0x0003e60000010000 */
[----:B------:R-:W-:-:S06]  /*1560*/  UISETP.NE.AND UP0, UPT, UR4, 0x3, UPT ;  /* 0x000000030400788c */ /* 0x000fcc000bf05270 */
[----:B------:R-:W-:-:S13]  /*1570*/  PLOP3.LUT P0, PT, PT, PT, UP0, 0x80, 0x0 ;  /* 0x000000000000781c */ /* 0x000fda0003f0f008 */
[----:B-1----:R-:W-:Y:S05]  /*1580*/  @!P0 BRA `(.L_x_8874) ;  /* 0x0000000000048947 */ /* 0x002fea0003800000 */
[----:B------:R-:W-:Y:S01]  /*1590*/  BPT.TRAP 0x1 ;  /* 0x000000040000795c */ /* 0x000fe20000300000 */
.L_x_8874:
[----:B------:R1:W2:Y:S01]  /*15a0*/  SYNCS.PHASECHK.TRANS64.TRYWAIT P1, [UR38+0x22830], R8 ;  /* 0x02283008ff0075a7 */ /* 0x0002a20008020166 */
[----:B------:R-:W-:Y:S05]  /*15b0*/  @!P0 BRA `(.L_x_8875) ;  /* 0x0000000000048947 */ /* 0x000fea0003800000 */
[----:B------:R-:W-:Y:S01]  /*15c0*/  BPT.TRAP 0x1 ;  /* 0x000000040000795c */ /* 0x000fe20000300000 */
.L_x_8875:
[----:B--2---:R-:W-:Y:S05]  /*15d0*/  @P1 BRA `(.L_x_8876) ;  /* 0x0000000000081947 */ /* 0x004fea0003800000 */
[----:B------:R-:W2:Y:S02]  /*15e0*/  SYNCS.PHASECHK.TRANS64.TRYWAIT P1, [UR38+0x22830], R8 ;  /* 0x02283008ff0075a7 */ /* 0x000ea40008020166 */
[----:B--2---:R-:W-:Y:S05]  /*15f0*/  @!P1 BRA `(.L_x_8877) ;  /* 0x000000a000689947 */ /* 0x004fea0003800000 */
.L_x_8876:
[----:B------:R-:W-:Y:S01]  /*1600*/  UIADD3 UR4, UR38, 0x1c400, URZ ;  /* 0x0001c40026047890 */ /* 0x000fe2000fffe03f */
[----:B------:R-:W-:Y:S01]  /*1610*/  WARPGROUP.ARRIVE ;  /* 0x00000000000079c5 */ /* 0x000fe20000000000 */
[----:B------:R-:W-:Y:S01]  /*1620*/  ULOP3.LUT UR8, UR41, 0x10000, URZ, 0xfc, !UPT ;  /* 0x0001000029087892 */ /* 0x000fe2000f8efc3f */
[----:B------:R-:W-:Y:S01]  /*1630*/  LOP3.LUT R17, R17, 0xffffff80, RZ, 0xc0, !PT ;  /* 0xffffff8011117812 */ /* 0x000fe200078ec0ff */
[----:B------:R-:W-:Y:S01]  /*1640*/  USHF.R.U32.HI UR4, URZ, 0x4, UR4 ;  /* 0x000000043f047899 */ /* 0x000fe20008011604 */
[----:B------:R-:W-:Y:S01]  /*1650*/  P2R R5, PR, RZ, 0x1 ;  /* 0x00000001ff057803 */ /* 0x000fe20000000000 */
[----:B------:R-:W-:Y:S01]  /*1660*/  UMOV UR9, 0x40000040 ;  /* 0x4000004000097882 */ /* 0x000fe20000000000 */
[----:B------:R-:W-:Y:S01]  /*1670*/  UMOV UR7, 0x40000040 ;  /* 0x4000004000077882 */ /* 0x000fe20000000000 */
[----:B------:R-:W-:Y:S01]  /*1680*/  ULOP3.LUT UR4, UR4, 0x3fff, URZ, 0xc0, !UPT ;  /* 0x00003fff04047892 */ /* 0x000fe2000f8ec03f */
[----:B------:R-:W-:Y:S01]  /*1690*/  IADD3 R17, R16, -R17, RZ ;  /* 0x8000001110117210 */ /* 0x000fe20007ffe0ff */
[----:B------:R-:W-:Y:S01]  /*16a0*/  UMOV UR5, UR9 ;  /* 0x0000000900057c82 */ /* 0x000fe20008000000 */
[----:B------:R-:W-:Y:S01]  /*16b0*/  UIADD3 UR12, UR8, 0x2, URZ ;  /* 0x00000002080c7890 */ /* 0x000fe2000fffe03f */
[----:B------:R-:W2:Y:S01]  /*16c0*/  S2R R12, SR_TID.X ;  /* 0x00000000000c7919 */ /* 0x000ea20000002100 */
[----:B------:R-:W-:Y:S01]  /*16d0*/  ULOP3.LUT UR6, UR4, 0x10000, URZ, 0xfc, !UPT ;  /* 0x0001000004067892 */ /* 0x000fe2000f8efc3f */
[----:B------:R-:W-:Y:S01]  /*16e0*/  SHF.R.S32.HI R4, RZ, 0x1f, R17 ;  /* 0x0000001fff047819 */ /* 0x000fe20000011411 */
[----:B------:R-:W-:Y:S01]  /*16f0*/  UMOV UR13, 0x40000040 ;  /* 0x40000040000d7882 */ /* 0x000fe20000000000 */
[----:B------:R-:W-:Y:S01]  /*1700*/  UMOV UR4, UR8 ;  /* 0x0000000800047c82 */ /* 0x000fe20008000000 */
[----:B------:R-:W-:Y:S01]  /*1710*/  UIADD3 UR14, UR6, 0x2, URZ ;  /* 0x00000002060e7890 */ /* 0x000fe2000fffe03f */
[----:B------:R-:W-:Y:S01]  /*1720*/  LEA.HI R4, R4, R17, RZ, 0x2 ;  /* 0x0000001104047211 */ /* 0x000fe200078f10ff */
[----:B------:R-:W-:Y:S01]  /*1730*/  UMOV UR15, 0x40000040 ;  /* 0x40000040000f7882 */ /* 0x000fe20000000000 */
[----:B------:R-:W-:-:S02]  /*1740*/  UIADD3 UR16, UR8, 0x4, URZ ;  /* 0x0000000408107890 */ /* 0x000fc4000fffe03f */
[----:B------:R-:W-:Y:S01]  /*1750*/  HGMMA.64x96x16.F32.BF16 R24, gdesc[UR4], RZ, !UPT, gsb0 ;  /* 0x01600000041879f0 */ /* 0x000fe2000c0018ff */
[----:B------:R-:W-:Y:S01]  /*1760*/  UIADD3 UR18, UR6, 0x4, URZ ;  /* 0x0000000406127890 */ /* 0x000fe2000fffe03f */
[----:B------:R-:W-:Y:S01]  /*1770*/  LOP3.LUT R4, R4, 0x7ffffffc, RZ, 0xc0, !PT ;  /* 0x7ffffffc04047812 */ /* 0x000fe200078ec0ff */
[----:B------:R-:W-:Y:S01]  /*1780*/  UMOV UR17, 0x40000040 ;  /* 0x4000004000117882 */ /* 0x000fe20000000000 */
[----:B------:R-:W-:Y:S01]  /*1790*/  UMOV UR19, 0x40000040 ;  /* 0x4000004000137882 */ /* 0x000fe20000000000 */
[----:B------:R-:W-:Y:S02]  /*17a0*/  UIADD3 UR20, UR8, 0x6, URZ ;  /* 0x0000000608147890 */ /* 0x000fe4000fffe03f */
[----:B------:R-:W-:Y:S01]  /*17b0*/  UIADD3 UR22, UR6, 0x6, URZ ;  /* 0x0000000606167890 */ /* 0x000fe2000fffe03f */
[----:B------:R-:W-:Y:S01]  /*17c0*/  IMAD.IADD R4, R17, 0x1, -R4 ;  /* 0x0000000111047824 */ /* 0x000fe200078e0a04 */
[----:B------:R-:W-:Y:S01]  /*17d0*/  UMOV UR21, 0x40000040 ;  /* 0x4000004000157882 */ /* 0x000fe20000000000 */
[----:B------:R-:W-:Y:S01]  /*17e0*/  UMOV UR23, 0x40000040 ;  /* 0x4000004000177882 */ /* 0x000fe20000000000 */
[----:B------:R-:W-:Y:S01]  /*17f0*/  UIMAD UR39, UR40, -0x60, UR39 ;  /* 0xffffffa0282778a4 */ /* 0x000fe2000f8e0227 */
[----:B------:R-:W-:-:S03]  /*1800*/  ULDC UR7, c[0x0][0x988] ;  /* 0x0002620000077ab9 */ /* 0x000fc60000000800 */
[----:B------:R-:W-:-:S06]  /*1810*/  UIADD3 UR39, UR39, 0x60, URZ ;  /* 0x0000006027277890 */ /* 0x000fcc000fffe03f */
[----:B0-----:R-:W-:Y:S01]  /*1820*/  IMAD.U32 R3, RZ, RZ, UR39 ;  /* 0x00000027ff037e24 */ /* 0x001fe2000f8e00ff */
[----:B--2---:R-:W-:-:S03]  /*1830*/  LOP3.LUT R12, R12, 0x7f, RZ, 0xc0, !PT ;  /* 0x0000007f0c0c7812 */ /* 0x004fc600078ec0ff */
[----:B------:R-:W-:-:S05]  /*1840*/  IMAD R4, R4, -0x2, R3 ;  /* 0xfffffffe04047824 */ /* 0x000fca00078e0203 */
        /* <DEDUP_REMOVED lines=105> */
[----:B------:R-:W-:Y:S02]  /*1ee0*/  FSEL R71, R71, -INF , P1 ;  /* 0xff80000047477808 */ /* 0x000fe40000800000 */
[----:B0-----:R-:W-:-:S05]  /*1ef0*/  FMNMX.FTZ R7, R6, R3, !PT ;  /* 0x0000000306077209 */ /* 0x001fca0007810000 */
[----:B------:R-:W0:Y:S02]  /*1f00*/  SHFL.BFLY PT, R4, R7, 0x1, 0x1f ;  /* 0x0c201f0007047f89 */ /* 0x000e2400000e0000 */
[----:B0-----:R-:W-:Y:S02]  /*1f10*/  FMNMX.FTZ R3, R7, R4, !PT ;  /* 0x0000000407037209 */ /* 0x001fe40007810000 */
[----:B------:R-:W-:-:S05]  /*1f20*/  IADD3 R7, -R2, 0xb, RZ ;  /* 0x0000000b02077810 */ /* 0x000fca0007ffe1ff */
[----:B------:R0:W-:Y:S06]  /*1f30*/  BAR.ARV R7, 0x100 ;  /* 0x000400070000751d */ /* 0x0001ec0000002000 */
[C---:B------:R-:W-:Y:S01]  /*1f40*/  FMUL.FTZ R4, R3.reuse, UR7 ;  /* 0x0000000703047c20 */ /* 0x040fe20008410000 */
[----:B------:R-:W-:-:S04]  /*1f50*/  FSETP.NEU.FTZ.AND P0, PT, R3, -INF , PT ;  /* 0xff8000000300780b */ /* 0x000fc80003f1d000 */
[----:B------:R-:W-:Y:S02]  /*1f60*/  FSEL R9, R4, RZ, P0 ;  /* 0x000000ff04097208 */ /* 0x000fe40000000000 */
[----:B------:R-:W-:Y:S02]  /*1f70*/  ISETP.NE.AND P0, PT, R5, RZ, PT ;  /* 0x000000ff0500720c */ /* 0x000fe40003f05270 */
        /* <DEDUP_REMOVED lines=15> */
[----:B------:R-:W2:Y:S01]  /*2070*/  MUFU.EX2 R25, R25 ;  /* 0x0000001900197308 */ /* 0x000ea20000000800 */
        /* <DEDUP_REMOVED lines=15> */
[----:B------:R-:W3:Y:S01]  /*2170*/  MUFU.EX2 R29, R29 ;  /* 0x0000001d001d7308 */ /* 0x000ee20000000800 */
[----:B------:R-:W-:Y:S01]  /*2180*/  FMNMX.FTZ R5, R43, R4, !PT ;  /* 0x000000042b057209 */ /* 0x000fe20007810000 */
[--C-:B------:R-:W-:Y:S01]  /*2190*/  FFMA.FTZ R64, R64, UR7, -R9.reuse ;  /* 0x0000000740407c23 */ /* 0x100fe20008010809 */
[--C-:B------:R-:W-:Y:S01]  /*21a0*/  FFMA.FTZ R65, R65, UR7, -R9.reuse ;  /* 0x0000000741417c23 */ /* 0x100fe20008010809 */
[--C-:B------:R-:W-:Y:S01]  /*21b0*/  FFMA.FTZ R68, R68, UR7, -R9.reuse ;  /* 0x0000000744447c23 */ /* 0x100fe20008010809 */
[----:B------:R-:W-:Y:S01]  /*21c0*/  FMNMX.FTZ R4, R46, R5, !PT ;  /* 0x000000052e047209 */ /* 0x000fe20007810000 */
[----:B------:R-:W-:Y:S01]  /*21d0*/  FFMA.FTZ R9, R69, UR7, -R9 ;  /* 0x0000000745097c23 */ /* 0x000fe20008010809 */
[----:B--2---:R-:W-:Y:S01]  /*21e0*/  F2FP.BF16.F32.PACK_AB R152, R25, R24 ;  /* 0x000000181998723e */ /* 0x004fe200000010ff */
[----:B------:R-:W-:Y:S01]  /*21f0*/  MUFU.EX2 R32, R32 ;  /* 0x0000002000207308 */ /* 0x000fe20000000800 */
[----:B------:R-:W-:-:S04]  /*2200*/  FMNMX.FTZ R5, R47, R4, !PT ;  /* 0x000000042f057209 */ /* 0x000fc80007810000 */
[----:B------:R-:W-:-:S03]  /*2210*/  FMNMX.FTZ R4, R50, R5, !PT ;  /* 0x0000000532047209 */ /* 0x000fc60007810000 */
[----:B------:R-:W2:Y:S01]  /*2220*/  MUFU.EX2 R33, R33 ;  /* 0x0000002100217308 */ /* 0x000ea20000000800 */
[----:B------:R-:W-:Y:S02]  /*2230*/  FMNMX.FTZ R5, R51, R4, !PT ;  /* 0x0000000433057209 */ /* 0x000fe40007810000 */
[----:B---3--:R-:W-:Y:S02]  /*2240*/  F2FP.BF16.F32.PACK_AB R154, R29, R28 ;  /* 0x0000001c1d9a723e */ /* 0x008fe400000010ff */
[----:B------:R-:W-:-:S03]  /*2250*/  FMNMX.FTZ R4, R54, R5, !PT ;  /* 0x0000000536047209 */ /* 0x000fc60007810000 */
[----:B------:R-:W-:Y:S01]  /*2260*/  MUFU.EX2 R36, R36 ;  /* 0x0000002400247308 */ /* 0x000fe20000000800 */
[----:B------:R-:W-:-:S04]  /*2270*/  FMNMX.FTZ R5, R55, R4, !PT ;  /* 0x0000000437057209 */ /* 0x000fc80007810000 */
[----:B------:R-:W-:-:S03]  /*2280*/  FMNMX.FTZ R4, R58, R5, !PT ;  /* 0x000000053a047209 */ /* 0x000fc60007810000 */
[----:B------:R-:W3:Y:S01]  /*2290*/  MUFU.EX2 R37, R37 ;  /* 0x0000002500257308 */ /* 0x000ee20000000800 */
[----:B------:R-:W-:Y:S02]  /*22a0*/  FMNMX.FTZ R5, R59, R4, !PT ;  /* 0x000000043b057209 */ /* 0x000fe40007810000 */
[----:B--2---:R-:W-:Y:S02]  /*22b0*/  F2FP.BF16.F32.PACK_AB R156, R33, R32 ;  /* 0x00000020219c723e */ /* 0x004fe400000010ff */
[----:B------:R-:W-:-:S03]  /*22c0*/  FMNMX.FTZ R4, R62, R5, !PT ;  /* 0x000000053e047209 */ /* 0x000fc60007810000 */
        /* <DEDUP_REMOVED lines=8> */
[----:B------:R-:W-:-:S05]  /*2350*/  FMNMX.FTZ R4, R71, R4, !PT ;  /* 0x0000000447047209 */ /* 0x000fca0007810000 */
[----:B------:R-:W3:Y:S02]  /*2360*/  SHFL.BFLY PT, R5, R4, 0x2, 0x1f ;  /* 0x0c401f0004057f89 */ /* 0x000ee400000e0000 */
[----:B------:R-:W-:Y:S01]  /*2370*/  MUFU.EX2 R44, R44 ;  /* 0x0000002c002c7308 */ /* 0x000fe20000000800 */
[----:B--2---:R-:W-:-:S07]  /*2380*/  F2FP.BF16.F32.PACK_AB R160, R41, R40 ;  /* 0x0000002829a0723e */ /* 0x004fce00000010ff */
[----:B------:R-:W2:Y:S08]  /*2390*/  MUFU.EX2 R45, R45 ;  /* 0x0000002d002d7308 */ /* 0x000eb00000000800 */
[----:B------:R-:W-:Y:S01]  /*23a0*/  MUFU.EX2 R48, R48 ;  /* 0x0000003000307308 */ /* 0x000fe20000000800 */
[----:B---3--:R-:W-:-:S07]  /*23b0*/  FMNMX.FTZ R5, R4, R5, !PT ;  /* 0x0000000504057209 */ /* 0x008fce0007810000 */
[----:B------:R-:W3:Y:S01]  /*23c0*/  MUFU.EX2 R49, R49 ;  /* 0x0000003100317308 */ /* 0x000ee20000000800 */
[----:B--2---:R-:W-:Y:S01]  /*23d0*/  F2FP.BF16.F32.PACK_AB R162, R45, R44 ;  /* 0x0000002c2da2723e */ /* 0x004fe200000010ff */
[----:B------:R-:W2:Y:S06]  /*23e0*/  SHFL.BFLY PT, R4, R5, 0x1, 0x1f ;  /* 0x0c201f0005047f89 */ /* 0x000eac00000e0000 */
[----:B------:R-:W-:Y:S08]  /*23f0*/  MUFU.EX2 R52, R52 ;  /* 0x0000003400347308 */ /* 0x000ff00000000800 */
[----:B------:R-:W4:Y:S01]  /*2400*/  MUFU.EX2 R53, R53 ;  /* 0x0000003500357308 */ /* 0x000f220000000800 */
[----:B---3--:R-:W-:-:S07]  /*2410*/  F2FP.BF16.F32.PACK_AB R164, R49, R48 ;  /* 0x0000003031a4723e */ /* 0x008fce00000010ff */
[----:B------:R-:W-:Y:S01]  /*2420*/  MUFU.EX2 R56, R56 ;  /* 0x0000003800387308 */ /* 0x000fe20000000800 */
[----:B--2---:R-:W-:-:S04]  /*2430*/  FMNMX.FTZ R4, R5, R4, !PT ;  /* 0x0000000405047209 */ /* 0x004fc80007810000 */
[C---:B------:R-:W-:Y:S01]  /*2440*/  FSETP.NEU.FTZ.AND P1, PT, R4.reuse, -INF , PT ;  /* 0xff8000000400780b */ /* 0x040fe20003f3d000 */
[----:B------:R-:W-:Y:S02]  /*2450*/  FMUL.FTZ R5, R4, UR7 ;  /* 0x0000000704057c20 */ /* 0x000fe40008410000 */
[----:B------:R-:W-:Y:S01]  /*2460*/  MUFU.EX2 R57, R57 ;  /* 0x0000003900397308 */ /* 0x000fe20000000800 */
[----:B----4-:R-:W-:Y:S02]  /*2470*/  F2FP.BF16.F32.PACK_AB R166, R53, R52 ;  /* 0x0000003435a6723e */ /* 0x010fe400000010ff */
[----:B------:R-:W-:Y:S01]  /*2480*/  FSEL R6, R5, RZ, P1 ;  /* 0x000000ff05067208 */ /* 0x000fe20000800000 */
[----:B------:R-:W-:Y:S01]  /*2490*/  FADD.FTZ R5, R24, R25 ;  /* 0x0000001918057221 */ /* 0x000fe20000010000 */
[----:B------:R-:W-:-:S03]  /*24a0*/  ISETP.NE.AND P1, PT, R12, RZ, PT ;  /* 0x000000ff0c00720c */ /* 0x000fc60003f25270 */
[----:B------:R-:W-:Y:S01]  /*24b0*/  MUFU.EX2 R60, R60 ;  /* 0x0000003c003c7308 */ /* 0x000fe20000000800 */
[--C-:B------:R-:W-:Y:S01]  /*24c0*/  FFMA.FTZ R26, R26, UR7, -R6.reuse ;  /* 0x000000071a1a7c23 */ /* 0x100fe20008010806 */
[--C-:B------:R-:W-:Y:S01]  /*24d0*/  FFMA.FTZ R27, R27, UR7, -R6.reuse ;  /* 0x000000071b1b7c23 */ /* 0x100fe20008010806 */
[--C-:B------:R-:W-:Y:S01]  /*24e0*/  FFMA.FTZ R30, R30, UR7, -R6.reuse ;  /* 0x000000071e1e7c23 */ /* 0x100fe20008010806 */
[--C-:B------:R-:W-:Y:S01]  /*24f0*/  FFMA.FTZ R31, R31, UR7, -R6.reuse ;  /* 0x000000071f1f7c23 */ /* 0x100fe20008010806 */
[--C-:B------:R-:W-:Y:S01]  /*2500*/  FFMA.FTZ R34, R34, UR7, -R6.reuse ;  /* 0x0000000722227c23 */ /* 0x100fe20008010806 */
[----:B------:R-:W-:Y:S01]  /*2510*/  FADD.FTZ R10, R28, R5 ;  /* 0x000000051c0a7221 */ /* 0x000fe20000010000 */
[--C-:B------:R-:W-:Y:S01]  /*2520*/  FFMA.FTZ R35, R35, UR7, -R6.reuse ;  /* 0x0000000723237c23 */ /* 0x100fe20008010806 */
[----:B------:R-:W-:Y:S01]  /*2530*/  MUFU.EX2 R26, R26 ;  /* 0x0000001a001a7308 */ /* 0x000fe20000000800 */
[----:B------:R-:W-:Y:S01]  /*2540*/  FFMA.FTZ R38, R38, UR7, -R6 ;  /* 0x0000000726267c23 */ /* 0x000fe20008010806 */
[----:B------:R-:W-:Y:S01]  /*2550*/  FADD.FTZ R5, R29, R10 ;  /* 0x0000000a1d057221 */ /* 0x000fe20000010000 */
[--C-:B------:R-:W-:Y:S01]  /*2560*/  FFMA.FTZ R39, R39, UR7, -R6.reuse ;  /* 0x0000000727277c23 */ /* 0x100fe20008010806 */
[--C-:B------:R-:W-:Y:S01]  /*2570*/  FFMA.FTZ R42, R42, UR7, -R6.reuse ;  /* 0x000000072a2a7c23 */ /* 0x100fe20008010806 */
[--C-:B------:R-:W-:Y:S01]  /*2580*/  FFMA.FTZ R43, R43, UR7, -R6.reuse ;  /* 0x000000072b2b7c23 */ /* 0x100fe20008010806 */
[----:B------:R-:W-:Y:S01]  /*2590*/  FADD.FTZ R10, R32, R5 ;  /* 0x00000005200a7221 */ /* 0x000fe20000010000 */
[--C-:B------:R-:W-:Y:S01]  /*25a0*/  FFMA.FTZ R46, R46, UR7, -R6.reuse ;  /* 0x000000072e2e7c23 */ /* 0x100fe20008010806 */
[----:B------:R-:W2:Y:S01]  /*25b0*/  MUFU.EX2 R27, R27 ;  /* 0x0000001b001b7308 */ /* 0x000ea20000000800 */
[----:B------:R-:W-:Y:S01]  /*25c0*/  FFMA.FTZ R47, R47, UR7, -R6 ;  /* 0x000000072f2f7c23 */ /* 0x000fe20008010806 */
[----:B------:R-:W-:Y:S01]  /*25d0*/  FADD.FTZ R9, R33, R10 ;  /* 0x0000000a21097221 */ /* 0x000fe20000010000 */
[--C-:B------:R-:W-:Y:S01]  /*25e0*/  FFMA.FTZ R50, R50, UR7, -R6.reuse ;  /* 0x0000000732327c23 */ /* 0x100fe20008010806 */
[--C-:B------:R-:W-:Y:S01]  /*25f0*/  FFMA.FTZ R51, R51, UR7, -R6.reuse ;  /* 0x0000000733337c23 */ /* 0x100fe20008010806 */
[--C-:B------:R-:W-:Y:S01]  /*2600*/  FFMA.FTZ R54, R54, UR7, -R6.reuse ;  /* 0x0000000736367c23 */ /* 0x100fe20008010806 */
[----:B------:R-:W-:Y:S01]  /*2610*/  FADD.FTZ R12, R36, R9 ;  /* 0x00000009240c7221 */ /* 0x000fe20000010000 */
[----:B------:R-:W-:Y:S01]  /*2620*/  IMAD.U32 R9, RZ, RZ, UR38 ;  /* 0x00000026ff097e24 */ /* 0x000fe2000f8e00ff */
[----:B------:R-:W3:Y:S01]  /*2630*/  MUFU.EX2 R30, R30 ;  /* 0x0000001e001e7308 */ /* 0x000ee20000000800 */
[----:B------:R-:W-:Y:S01]  /*2640*/  FFMA.FTZ R55, R55, UR7, -R6 ;  /* 0x0000000737377c23 */ /* 0x000fe20008010806 */
[----:B------:R-:W-:Y:S01]  /*2650*/  FADD.FTZ R15, R37, R12 ;  /* 0x0000000c250f7221 */ /* 0x000fe20000010000 */
[--C-:B------:R-:W-:Y:S01]  /*2660*/  FFMA.FTZ R58, R58, UR7, -R6.reuse ;  /* 0x000000073a3a7c23 */ /* 0x100fe20008010806 */
[--C-:B------:R-:W-:Y:S01]  /*2670*/  FFMA.FTZ R59, R59, UR7, -R6.reuse ;  /* 0x000000073b3b7c23 */ /* 0x100fe20008010806 */
[--C-:B------:R-:W-:Y:S01]  /*2680*/  FFMA.FTZ R62, R62, UR7, -R6.reuse ;  /* 0x000000073e3e7c23 */ /* 0x100fe20008010806 */
[----:B------:R-:W-:Y:S01]  /*2690*/  FADD.FTZ R12, R40, R15 ;  /* 0x0000000f280c7221 */ /* 0x000fe20000010000 */
[----:B------:R-:W-:Y:S01]  /*26a0*/  FFMA.FTZ R63, R63, UR7, -R6 ;  /* 0x000000073f3f7c23 */ /* 0x000fe20008010806 */
[----:B------:R-:W4:Y:S01]  /*26b0*/  MUFU.EX2 R31, R31 ;  /* 0x0000001f001f7308 */ /* 0x000f220000000800 */
[----:B--2---:R-:W-:Y:S01]  /*26c0*/  FADD.FTZ R5, R26, R27 ;  /* 0x0000001b1a057221 */ /* 0x004fe20000010000 */
[----:B------:R-:W-:Y:S01]  /*26d0*/  FADD.FTZ R15, R41, R12 ;  /* 0x0000000c290f7221 */ /* 0x000fe20000010000 */
[--C-:B------:R-:W-:Y:S01]  /*26e0*/  FFMA.FTZ R66, R66, UR7, -R6.reuse ;  /* 0x0000000742427c23 */ /* 0x100fe20008010806 */
[--C-:B------:R-:W-:Y:S01]  /*26f0*/  FFMA.FTZ R67, R67, UR7, -R6.reuse ;  /* 0x0000000743437c23 */ /* 0x100fe20008010806 */
[--C-:B------:R-:W-:Y:S01]  /*2700*/  FFMA.FTZ R70, R70, UR7, -R6.reuse ;  /* 0x0000000746467c23 */ /* 0x100fe20008010806 */
[----:B------:R-:W-:Y:S01]  /*2710*/  FADD.FTZ R12, R44, R15 ;  /* 0x0000000f2c0c7221 */ /* 0x000fe20000010000 */
[----:B------:R-:W-:Y:S01]  /*2720*/  FFMA.FTZ R6, R71, UR7, -R6 ;  /* 0x0000000747067c23 */ /* 0x000fe20008010806 */
[----:B------:R-:W2:Y:S01]  /*2730*/  MUFU.EX2 R34, R34 ;  /* 0x0000002200227308 */ /* 0x000ea20000000800 */
[----:B---3--:R-:W-:Y:S01]  /*2740*/  FADD.FTZ R10, R30, R5 ;  /* 0x000000051e0a7221 */ /* 0x008fe20000010000 */
[----:B------:R-:W-:-:S02]  /*2750*/  @!P1 VIADD R5, R9, 0x22840 ;  /* 0x0002284009059836 */ /* 0x000fc40000000000 */
[----:B------:R-:W-:Y:S01]  /*2760*/  FADD.FTZ R15, R45, R12 ;  /* 0x0000000c2d0f7221 */ /* 0x000fe20000010000 */
[----:B------:R-:W-:Y:S02]  /*2770*/  F2FP.BF16.F32.PACK_AB R168, R57, R56 ;  /* 0x0000003839a8723e */ /* 0x000fe400000010ff */
[----:B------:R-:W-:Y:S01]  /*2780*/  F2FP.BF16.F32.PACK_AB R153, R27, R26 ;  /* 0x0000001a1b99723e */ /* 0x000fe200000010ff */
[----:B------:R-:W-:Y:S01]  /*2790*/  FADD.FTZ R12, R48, R15 ;  /* 0x0000000f300c7221 */ /* 0x000fe20000010000 */
[----:B------:R-:W3:Y:S01]  /*27a0*/  MUFU.EX2 R35, R35 ;  /* 0x0000002300237308 */ /* 0x000ee20000000800 */
[C---:B----4-:R-:W-:Y:S01]  /*27b0*/  FADD.FTZ R13, R31.reuse, R10 ;  /* 0x0000000a1f0d7221 */ /* 0x050fe20000010000 */
[----:B------:R-:W-:Y:S02]  /*27c0*/  @!P1 PRMT R5, RZ, 0x654, R5 ;  /* 0x00000654ff059816 */ /* 0x000fe40000000005 */
[----:B------:R-:W-:Y:S02]  /*27d0*/  F2FP.BF16.F32.PACK_AB R155, R31, R30 ;  /* 0x0000001e1f9b723e */ /* 0x000fe400000010ff */
[----:B------:R4:W-:Y:S02]  /*27e0*/  @!P1 SYNCS.ARRIVE.TRANS64.RED.A1T0 RZ, [R5+URZ], RZ ;  /* 0x000000ff05ff99a7 */ /* 0x0009e4000810043f */
[----:B------:R-:W5:Y:S01]  /*27f0*/  MUFU.EX2 R38, R38 ;  /* 0x0000002600267308 */ /* 0x000f620000000800 */
[----:B--2---:R-:W-:-:S07]  /*2800*/  FADD.FTZ R10, R34, R13 ;  /* 0x0000000d220a7221 */ /* 0x004fce0000010000 */
[----:B------:R-:W2:Y:S01]  /*2810*/  MUFU.EX2 R39, R39 ;  /* 0x0000002700277308 */ /* 0x000ea20000000800 */
[C---:B---3--:R-:W-:Y:S01]  /*2820*/  FADD.FTZ R13, R35.reuse, R10 ;  /* 0x0000000a230d7221 */ /* 0x048fe20000010000 */
[----:B------:R-:W-:-:S06]  /*2830*/  F2FP.BF16.F32.PACK_AB R157, R35, R34 ;  /* 0x00000022239d723e */ /* 0x000fcc00000010ff */
[----:B------:R-:W3:Y:S01]  /*2840*/  MUFU.EX2 R42, R42 ;  /* 0x0000002a002a7308 */ /* 0x000ee20000000800 */
[----:B-----5:R-:W-:-:S07]  /*2850*/  FADD.FTZ R10, R38, R13 ;  /* 0x0000000d260a7221 */ /* 0x020fce0000010000 */
[----:B------:R-:W4:Y:S01]  /*2860*/  MUFU.EX2 R43, R43 ;  /* 0x0000002b002b7308 */ /* 0x000f220000000800 */
[C---:B--2---:R-:W-:Y:S01]  /*2870*/  FADD.FTZ R13, R39.reuse, R10 ;  /* 0x0000000a270d7221 */ /* 0x044fe20000010000 */
[----:B------:R-:W-:-:S06]  /*2880*/  F2FP.BF16.F32.PACK_AB R159, R39, R38 ;  /* 0x00000026279f723e */ /* 0x000fcc00000010ff */
[----:B------:R-:W2:Y:S01]  /*2890*/  MUFU.EX2 R46, R46 ;  /* 0x0000002e002e7308 */ /* 0x000ea20000000800 */
[----:B---3--:R-:W-:Y:S01]  /*28a0*/  FADD.FTZ R10, R42, R13 ;  /* 0x0000000d2a0a7221 */ /* 0x008fe20000010000 */
[----:B------:R-:W-:-:S04]  /*28b0*/  FADD.FTZ R13, R49, R12 ;  /* 0x0000000c310d7221 */ /* 0x000fc80000010000 */
[----:B------:R-:W-:Y:S02]  /*28c0*/  FADD.FTZ R12, R52, R13 ;  /* 0x0000000d340c7221 */ /* 0x000fe40000010000 */
[----:B------:R-:W3:Y:S01]  /*28d0*/  MUFU.EX2 R47, R47 ;  /* 0x0000002f002f7308 */ /* 0x000ee20000000800 */
[----:B----4-:R-:W-:Y:S01]  /*28e0*/  FADD.FTZ R5, R43, R10 ;  /* 0x0000000a2b057221 */ /* 0x010fe20000010000 */
[----:B------:R-:W-:Y:S01]  /*28f0*/  FADD.FTZ R13, R53, R12 ;  /* 0x0000000c350d7221 */ /* 0x000fe20000010000 */
[----:B------:R-:W-:-:S03]  /*2900*/  F2FP.BF16.F32.PACK_AB R161, R43, R42 ;  /* 0x0000002a2ba1723e */ /* 0x000fc600000010ff */
[----:B------:R-:W-:Y:S02]  /*2910*/  FADD.FTZ R12, R56, R13 ;  /* 0x0000000d380c7221 */ /* 0x000fe40000010000 */
[----:B------:R-:W4:Y:S01]  /*2920*/  MUFU.EX2 R50, R50 ;  /* 0x0000003200327308 */ /* 0x000f220000000800 */
[----:B--2---:R-:W-:Y:S01]  /*2930*/  FADD.FTZ R10, R46, R5 ;  /* 0x000000052e0a7221 */ /* 0x004fe20000010000 */
[----:B------:R-:W-:-:S04]  /*2940*/  FADD.FTZ R13, R57, R12 ;  /* 0x0000000c390d7221 */ /* 0x000fc80000010000 */
[----:B------:R-:W-:Y:S02]  /*2950*/  FADD.FTZ R12, R60, R13 ;  /* 0x0000000d3c0c7221 */ /* 0x000fe40000010000 */
[----:B------:R-:W2:Y:S01]  /*2960*/  MUFU.EX2 R51, R51 ;  /* 0x0000003300337308 */ /* 0x000ea20000000800 */
[C---:B---3--:R-:W-:Y:S01]  /*2970*/  FADD.FTZ R5, R47.reuse, R10 ;  /* 0x0000000a2f057221 */ /* 0x048fe20000010000 */
[----:B------:R-:W-:-:S06]  /*2980*/  F2FP.BF16.F32.PACK_AB R163, R47, R46 ;  /* 0x0000002e2fa3723e */ /* 0x000fcc00000010ff */
[----:B------:R-:W3:Y:S01]  /*2990*/  MUFU.EX2 R54, R54 ;  /* 0x0000003600367308 */ /* 0x000ee20000000800 */
[----:B----4-:R-:W-:-:S07]  /*29a0*/  FADD.FTZ R10, R50, R5 ;  /* 0x00000005320a7221 */ /* 0x010fce0000010000 */
[----:B------:R-:W4:Y:S01]  /*29b0*/  MUFU.EX2 R55, R55 ;  /* 0x0000003700377308 */ /* 0x000f220000000800 */
[C---:B--2---:R-:W-:Y:S01]  /*29c0*/  FADD.FTZ R5, R51.reuse, R10 ;  /* 0x0000000a33057221 */ /* 0x044fe20000010000 */
[----:B------:R-:W-:-:S06]  /*29d0*/  F2FP.BF16.F32.PACK_AB R165, R51, R50 ;  /* 0x0000003233a5723e */ /* 0x000fcc00000010ff */
[----:B------:R-:W2:Y:S01]  /*29e0*/  MUFU.EX2 R61, R61 ;  /* 0x0000003d003d7308 */ /* 0x000ea20000000800 */
[----:B---3--:R-:W-:-:S07]  /*29f0*/  FADD.FTZ R10, R54, R5 ;  /* 0x00000005360a7221 */ /* 0x008fce0000010000 */
[----:B------:R-:W3:Y:S01]  /*2a00*/  MUFU.EX2 R58, R58 ;  /* 0x0000003a003a7308 */ /* 0x000ee20000000800 */
[C---:B----4-:R-:W-:Y:S01]  /*2a10*/  FADD.FTZ R5, R55.reuse, R10 ;  /* 0x0000000a37057221 */ /* 0x050fe20000010000 */
[----:B------:R-:W-:-:S06]  /*2a20*/  F2FP.BF16.F32.PACK_AB R167, R55, R54 ;  /* 0x0000003637a7723e */ /* 0x000fcc00000010ff */
[----:B------:R-:W4:Y:S01]  /*2a30*/  MUFU.EX2 R64, R64 ;  /* 0x0000004000407308 */ /* 0x000f220000000800 */
[C---:B--2---:R-:W-:Y:S01]  /*2a40*/  FADD.FTZ R13, R61.reuse, R12 ;  /* 0x0000000c3d0d7221 */ /* 0x044fe20000010000 */
[----:B------:R-:W-:-:S06]  /*2a50*/  F2FP.BF16.F32.PACK_AB R170, R61, R60 ;  /* 0x0000003c3daa723e */ /* 0x000fcc00000010ff */
[----:B------:R-:W2:Y:S01]  /*2a60*/  MUFU.EX2 R59, R59 ;  /* 0x0000003b003b7308 */ /* 0x000ea20000000800 */
[----:B---3--:R-:W-:-:S07]  /*2a70*/  FADD.FTZ R10, R58, R5 ;  /* 0x000000053a0a7221 */ /* 0x008fce0000010000 */
[----:B------:R-:W3:Y:S01]  /*2a80*/  MUFU.EX2 R65, R65 ;  /* 0x0000004100417308 */ /* 0x000ee20000000800 */
[----:B----4-:R-:W-:-:S07]  /*2a90*/  FADD.FTZ R12, R64, R13 ;  /* 0x0000000d400c7221 */ /* 0x010fce0000010000 */
[----:B------:R-:W4:Y:S01]  /*2aa0*/  MUFU.EX2 R62, R62 ;  /* 0x0000003e003e7308 */ /* 0x000f220000000800 */
[C---:B--2---:R-:W-:Y:S01]  /*2ab0*/  FADD.FTZ R5, R59.reuse, R10 ;  /* 0x0000000a3b057221 */ /* 0x044fe20000010000 */
[----:B------:R-:W-:-:S06]  /*2ac0*/  F2FP.BF16.F32.PACK_AB R169, R59, R58 ;  /* 0x0000003a3ba9723e */ /* 0x000fcc00000010ff */
[----:B------:R-:W2:Y:S01]  /*2ad0*/  MUFU.EX2 R68, R68 ;  /* 0x0000004400447308 */ /* 0x000ea20000000800 */
[C---:B---3--:R-:W-:Y:S01]  /*2ae0*/  FADD.FTZ R13, R65.reuse, R12 ;  /* 0x0000000c410d7221 */ /* 0x048fe20000010000 */
[----:B------:R-:W-:-:S06]  /*2af0*/  F2FP.BF16.F32.PACK_AB R172, R65, R64 ;  /* 0x0000004041ac723e */ /* 0x000fcc00000010ff */
[----:B------:R-:W3:Y:S01]  /*2b00*/  MUFU.EX2 R63, R63 ;  /* 0x0000003f003f7308 */ /* 0x000ee20000000800 */
[----:B----4-:R-:W-:-:S07]  /*2b10*/  FADD.FTZ R10, R62, R5 ;  /* 0x000000053e0a7221 */ /* 0x010fce0000010000 */
[----:B------:R-:W4:Y:S01]  /*2b20*/  MUFU.EX2 R66, R66 ;  /* 0x0000004200427308 */ /* 0x000f220000000800 */
[----:B--2---:R-:W-:Y:S01]  /*2b30*/  FADD.FTZ R12, R68, R13 ;  /* 0x0000000d440c7221 */ /* 0x004fe20000010000 */
[----:B------:R-:W-:-:S03]  /*2b40*/  F2FP.BF16.F32.PACK_AB R174, R11, R68 ;  /* 0x000000440bae723e */ /* 0x000fc600000010ff */
[----:B------:R-:W-:-:S03]  /*2b50*/  FADD.FTZ R5, R11, R12 ;  /* 0x0000000c0b057221 */ /* 0x000fc60000010000 */
[----:B------:R-:W2:Y:S01]  /*2b60*/  MUFU.EX2 R67, R67 ;  /* 0x0000004300437308 */ /* 0x000ea20000000800 */
[C---:B---3--:R-:W-:Y:S01]  /*2b70*/  FADD.FTZ R13, R63.reuse, R10 ;  /* 0x0000000a3f0d7221 */ /* 0x048fe20000010000 */
[----:B------:R-:W-:-:S06]  /*2b80*/  F2FP.BF16.F32.PACK_AB R171, R63, R62 ;  /* 0x0000003e3fab723e */ /* 0x000fcc00000010ff */
[----:B------:R-:W3:Y:S01]  /*2b90*/  MUFU.EX2 R70, R70 ;  /* 0x0000004600467308 */ /* 0x000ee20000000800 */
[----:B----4-:R-:W-:-:S07]  /*2ba0*/  FADD.FTZ R10, R66, R13 ;  /* 0x0000000d420a7221 */ /* 0x010fce0000010000 */
[----:B------:R3:W4:Y:S01]  /*2bb0*/  MUFU.EX2 R175, R6 ;  /* 0x0000000600af7308 */ /* 0x0007220000000800 */
[C---:B--2---:R-:W-:Y:S01]  /*2bc0*/  FADD.FTZ R11, R67.reuse, R10 ;  /* 0x0000000a430b7221 */ /* 0x044fe20000010000 */
[----:B------:R-:W-:-:S03]  /*2bd0*/  F2FP.BF16.F32.PACK_AB R173, R67, R66 ;  /* 0x0000004243ad723e */ /* 0x000fc600000010ff */
[----:B---3--:R-:W-:-:S04]  /*2be0*/  FADD.FTZ R6, R70, R11 ;  /* 0x0000000b46067221 */ /* 0x008fc80000010000 */
[C---:B----4-:R-:W-:Y:S01]  /*2bf0*/  FADD.FTZ R6, R175.reuse, R6 ;  /* 0x00000006af067221 */ /* 0x050fe20000010000 */
[----:B------:R-:W-:Y:S01]  /*2c00*/  F2FP.BF16.F32.PACK_AB R175, R175, R70 ;  /* 0x00000046afaf723e */ /* 0x000fe200000010ff */
[----:B0-----:R-:W-:Y:S06]  /*2c10*/  @!P0 BRA `(.L_x_8878) ;  /* 0x0000000000048947 */ /* 0x001fec0003800000 */
[----:B------:R-:W-:Y:S01]  /*2c20*/  BPT.TRAP 0x1 ;  /* 0x000000040000795c */ /* 0x000fe20000300000 */
.L_x_8878:
[----:B------:R0:W2:Y:S01]  /*2c30*/  SYNCS.PHASECHK.TRANS64.TRYWAIT P2, [UR38+0x22850], R8 ;  /* 0x02285008ff0075a7 */ /* 0x0000a20008040166 */
[----:B------:R-:W-:Y:S05]  /*2c40*/  @!P0 BRA `(.L_x_8879) ;  /* 0x0000000000048947 */ /* 0x000fea0003800000 */
[----:B------:R-:W-:Y:S01]  /*2c50*/  BPT.TRAP 0x1 ;  /* 0x000000040000795c */ /* 0x000fe20000300000 */
.L_x_8879:
[----:B--2---:R-:W-:Y:S05]  /*2c60*/  @P2 BRA `(.L_x_8880) ;  /* 0x0000000000082947 */ /* 0x004fea0003800000 */
[----:B------:R-:W2:Y:S02]  /*2c70*/  SYNCS.PHASECHK.TRANS64.TRYWAIT P2, [UR38+0x22850], R8 ;  /* 0x02285008ff0075a7 */ /* 0x000ea40008040166 */
[----:B--2---:R-:W-:Y:S05]  /*2c80*/  @!P2 BRA `(.L_x_8881) ;  /* 0x0000008800dca947 */ /* 0x004fea0003800000 */
.L_x_8880:
[----:B------:R3:W-:Y:S01]  /*2c90*/  BAR.SYNC.DEFER_BLOCKING R0, 0x100 ;  /* 0x000400000000751d */ /* 0x0007e20000010000 */
[----:B------:R-:W-:Y:S01]  /*2ca0*/  UIADD3 UR4, UR38, 0x400, URZ ;  /* 0x0000040026047890 */ /* 0x000fe2000fffe03f */
[----:B--2---:R-:W-:Y:S01]  /*2cb0*/  @!P1 VIADD R9, R9, 0x22860 ;  /* 0x0002286009099836 */ /* 0x004fe20000000000 */
[----:B------:R-:W-:Y:S02]  /*2cc0*/  UIADD3 UR40, UR40, -0x2, URZ ;  /* 0xfffffffe28287890 */ /* 0x000fe4000fffe03f */
[----:B------:R-:W-:Y:S01]  /*2cd0*/  USHF.R.U32.HI UR4, URZ, 0x4, UR4 ;  /* 0x000000043f047899 */ /* 0x000fe20008011604 */
[----:B------:R-:W-:Y:S01]  /*2ce0*/  UMOV UR11, 0x40000040 ;  /* 0x40000040000b7882 */ /* 0x000fe20000000000 */
[----:B------:R-:W-:Y:S01]  /*2cf0*/  UISETP.GE.AND UP0, UPT, UR40, UR37, UPT ;  /* 0x000000252800728c */ /* 0x000fe2000bf06270 */
[----:B------:R-:W-:Y:S01]  /*2d00*/  @!P1 PRMT R9, RZ, 0x654, R9 ;  /* 0x00000654ff099816 */ /* 0x000fe20000000009 */
[----:B------:R-:W-:-:S04]  /*2d10*/  ULOP3.LUT UR4, UR4, 0x3fff, URZ, 0xc0, !UPT ;  /* 0x00003fff04047892 */ /* 0x000fc8000f8ec03f */
[----:B------:R-:W-:Y:S01]  /*2d20*/  ULOP3.LUT UR24, UR4, 0x3000000, URZ, 0xfc, !UPT ;  /* 0x0300000004187892 */ /* 0x000fe2000f8efc3f */
[----:B------:R-:W-:-:S03]  /*2d30*/  PLOP3.LUT P2, PT, PT, PT, UP0, 0x80, 0x0 ;  /* 0x000000000000781c */ /* 0x000fc60003f4f008 */
[----:B------:R-:W-:-:S03]  /*2d40*/  UIADD3 UR4, UR24, 0x80, URZ ;  /* 0x0000008018047890 */ /* 0x000fc6000fffe03f */
[----:B------:R-:W-:Y:S01]  /*2d50*/  UMOV UR10, UR24 ;  /* 0x00000018000a7c82 */ /* 0x000fe20008000000 */
[----:B------:R-:W-:-:S06]  /*2d60*/  WARPGROUP.ARRIVE ;  /* 0x00000000000079c5 */ /* 0x000fcc0000000000 */
[----:B------:R-:W-:Y:S01]  /*2d70*/  HGMMA.64x256x16.F32.BF16 R24, R152, gdesc[UR8].tnspB, RZ, !UPT, gsb0 ;  /* 0x43e0000898187df0 */ /* 0x000fe2000c0018ff */
        /* <DEDUP_REMOVED lines=35> */
[----:B------:R3:W-:Y:S01]  /*2fb0*/  @!P1 SYNCS.ARRIVE.TRANS64.RED.A1T0 RZ, [R9+URZ], RZ ;  /* 0x000000ff09ff99a7 */ /* 0x0007e2000810043f */
[----:B------:R-:W-:Y:S05]  /*2fc0*/  @!P2 BRA `(.L_x_8882) ;  /* 0x0000001c0044a947 */ /* 0x000fea0003800000 */
[----:B------:R-:W-:Y:S01]  /*2fd0*/  IMAD.MOV.U32 R13, RZ, RZ, R4 ;  /* 0x000000ffff0d7224 */ /* 0x000fe200078e0004 */
[----:B------:R-:W-:Y:S01]  /*2fe0*/  UMOV UR4, URZ ;  /* 0x0000003f00047c82 */ /* 0x000fe20008000000 */
[----:B01----:R-:W-:Y:S01]  /*2ff0*/  IMAD.MOV.U32 R8, RZ, RZ, R3 ;  /* 0x000000ffff087224 */ /* 0x003fe200078e0003 */
[----:B------:R-:W-:Y:S01]  /*3000*/  UMOV UR5, URZ ;  /* 0x0000003f00057c82 */ /* 0x000fe20008000000 */
[----:B------:R-:W-:-:S05]  /*3010*/  ULDC UR7, c[0x0][0x988] ;  /* 0x0002620000077ab9 */ /* 0x000fca0000000800 */
.L_x_8891:
        /* <DEDUP_REMOVED lines=8> */
[----:B--2---:R-:W-:Y:S11]  /*30a0*/  @!P0 BRA `(.L_x_8883) ;  /* 0x0000000000048947 */ /* 0x004ff60003800000 */
[----:B------:R-:W-:Y:S01]  /*30b0*/  BPT.TRAP 0x1 ;  /* 0x000000040000795c */ /* 0x000fe20000300000 */
.L_x_8883:
[----:B------:R-:W-:Y:S01]  /*30c0*/  IMAD.U32 R3, RZ, RZ, UR4 ;  /* 0x00000004ff037e24 */ /* 0x000fe2000f8e00ff */
[----:B------:R-:W-:-:S04]  /*30d0*/  ULEA UR26, UR5, UR38, 0x3 ;  /* 0x00000026051a7291 */ /* 0x000fc8000f8e183f */
[----:B------:R-:W-:-:S04]  /*30e0*/  SHF.L.U32 R3, R3, 0x1f, RZ ;  /* 0x0000001f03037819 */ /* 0x000fc800000006ff */
[----:B------:R-:W-:-:S13]  /*30f0*/  R2UR UR25, R3 ;  /* 0x00000000031972ca */ /* 0x000fda00000e0000 */
[----:B------:R-:W-:-:S04]  /*3100*/  IMAD.U32 R3, RZ, RZ, UR25 ;  /* 0x00000019ff037e24 */ /* 0x000fc8000f8e00ff */
[----:B------:R0:W1:Y:S01]  /*3110*/  SYNCS.PHASECHK.TRANS64.TRYWAIT P3, [UR26+0x22830], R3 ;  /* 0x02283003ff0075a7 */ /* 0x000062000806015a */
[----:B------:R-:W-:Y:S05]  /*3120*/  @!P0 BRA `(.L_x_8884) ;  /* 0x0000000000048947 */ /* 0x000fea0003800000 */
[----:B------:R-:W-:Y:S01]  /*3130*/  BPT.TRAP 0x1 ;  /* 0x000000040000795c */ /* 0x000fe20000300000 */
.L_x_8884:
[----:B-1----:R-:W-:Y:S05]  /*3140*/  @P3 BRA `(.L_x_8885) ;  /* 0x00000000000c3947 */ /* 0x002fea0003800000 */
[----:B0-----:R-:W-:-:S04]  /*3150*/  MOV R3, UR25 ;  /* 0x0000001900037c02 */ /* 0x001fc80008000f00 */
[----:B------:R-:W0:Y:S02]  /*3160*/  SYNCS.PHASECHK.TRANS64.TRYWAIT P3, [UR26+0x22830], R3 ;  /* 0x02283003ff0075a7 */ /* 0x000e24000806015a */
[----:B0-----:R-:W-:Y:S05]  /*3170*/  @!P3 BRA `(.L_x_8886) ;  /* 0x0000008400b4b947 */ /* 0x001fea0003800000 */
.L_x_8885:
[----:B------:R-:W-:Y:S01]  /*3180*/  UIMAD UR10, UR5, 0x300, UR6 ;  /* 0x00000300050a78a4 */ /* 0x000fe2000f8e0206 */
[----:B------:R-:W-:Y:S01]  /*3190*/  WARPGROUP.ARRIVE ;  /* 0x00000000000079c5 */ /* 0x000fe20000000000 */
[----:B------:R-:W-:Y:S01]  /*31a0*/  UMOV UR11, 0x40000040 ;  /* 0x40000040000b7882 */ /* 0x000fe20000000000 */
[----:B------:R-:W-:Y:S01]  /*31b0*/  UMOV UR15, 0x40000040 ;  /* 0x40000040000f7882 */ /* 0x000fe20000000000 */
[----:B------:R-:W-:Y:S02]  /*31c0*/  UIADD3 UR14, UR10, 0x2, URZ ;  /* 0x000000020a0e7890 */ /* 0x000fe4000fffe03f */
[----:B------:R-:W-:Y:S01]  /*31d0*/  UIADD3 UR18, UR10, 0x4, URZ ;  /* 0x000000040a127890 */ /* 0x000fe2000fffe03f */
[----:B------:R-:W-:Y:S02]  /*31e0*/  UMOV UR19, 0x40000040 ;  /* 0x4000004000137882 */ /* 0x000fe40000000000 */
[----:B------:R-:W-:Y:S01]  /*31f0*/  HGMMA.64x96x16.F32.BF16 R152, gdesc[UR8], RZ, !UPT, gsb0 ;  /* 0x01600000089879f0 */ /* 0x000fe2000c0018ff */
[----:B------:R-:W-:Y:S01]  /*3200*/  UIADD3 UR22, UR10, 0x6, URZ ;  /* 0x000000060a167890 */ /* 0x000fe2000fffe03f */
[----:B------:R-:W-:Y:S01]  /*3210*/  UMOV UR23, 0x40000040 ;  /* 0x4000004000177882 */ /* 0x000fe20000000000 */
        /* <DEDUP_REMOVED lines=10> */
[----:B0-----:R-:W-:-:S04]  /*32c0*/  FMNMX.FTZ R4, R152, R8, !PT ;  /* 0x0000000898047209 */ /* 0x001fc80007810000 */
        /* <DEDUP_REMOVED lines=22> */
[----:B---3--:R-:W-:-:S05]  /*3430*/  FMNMX.FTZ R9, R197, R4, !PT ;  /* 0x00000004c5097209 */ /* 0x008fca0007810000 */
[----:B------:R-:W0:Y:S02]  /*3440*/  SHFL.BFLY PT, R4, R9, 0x2, 0x1f ;  /* 0x0c401f0009047f89 */ /* 0x000e2400000e0000 */
[----:B0-----:R-:W-:-:S05]  /*3450*/  FMNMX.FTZ R10, R9, R4, !PT ;  /* 0x00000004090a7209 */ /* 0x001fca0007810000 */
[----:B------:R-:W0:Y:S02]  /*3460*/  SHFL.BFLY PT, R3, R10, 0x1, 0x1f ;  /* 0x0c201f000a037f89 */ /* 0x000e2400000e0000 */
[----:B0-----:R-:W-:-:S05]  /*3470*/  FMNMX.FTZ R3, R10, R3, !PT ;  /* 0x000000030a037209 */ /* 0x001fca0007810000 */
[C---:B------:R-:W-:Y:S01]  /*3480*/  FADD.FTZ R4, -R3.reuse, R8 ;  /* 0x0000000803047221 */ /* 0x040fe20000010100 */
[----:B------:R-:W-:-:S03]  /*3490*/  FMUL.FTZ R7, R3, UR7 ;  /* 0x0000000703077c20 */ /* 0x000fc60008410000 */
[----:B------:R-:W-:Y:S01]  /*34a0*/  FMUL.FTZ R8, R4, UR7 ;  /* 0x0000000704087c20 */ /* 0x000fe20008410000 */
[----:B------:R-:W-:Y:S01]  /*34b0*/  FMNMX.FTZ R4, R154, R13, !PT ;  /* 0x0000000d9a047209 */ /* 0x000fe20007810000 */
[--C-:B------:R-:W-:Y:S01]  /*34c0*/  FFMA.FTZ R12, R152, UR7, -R7.reuse ;  /* 0x00000007980c7c23 */ /* 0x100fe20008010807 */
[--C-:B------:R-:W-:Y:S01]  /*34d0*/  FFMA.FTZ R10, R156, UR7, -R7.reuse ;  /* 0x000000079c0a7c23 */ /* 0x100fe20008010807 */
[--C-:B------:R-:W-:Y:S01]  /*34e0*/  FFMA.FTZ R156, R160, UR7, -R7.reuse ;  /* 0x00000007a09c7c23 */ /* 0x100fe20008010807 */
[----:B------:R-:W-:Y:S01]  /*34f0*/  FMNMX.FTZ R11, R155, R4, !PT ;  /* 0x000000049b0b7209 */ /* 0x000fe20007810000 */
[----:B------:R0:W-:Y:S01]  /*3500*/  MUFU.EX2 R9, R12 ;  /* 0x0000000c00097308 */ /* 0x0001e20000000800 */
        /* <DEDUP_REMOVED lines=8> */
[--C-:B0-----:R-:W-:Y:S01]  /*3590*/  FFMA.FTZ R12, R164, UR7, -R7.reuse ;  /* 0x00000007a40c7c23 */ /* 0x101fe20008010807 */
        /* <DEDUP_REMOVED lines=8> */
[----:B------:R-:W0:Y:S01]  /*3620*/  MUFU.EX2 R8, R8 ;  /* 0x0000000800087308 */ /* 0x000e220000000800 */
[----:B------:R-:W-:Y:S01]  /*3630*/  FMNMX.FTZ R4, R166, R11, !PT ;  /* 0x0000000ba6047209 */ /* 0x000fe20007810000 */
[----:B------:R-:W-:-:S03]  /*3640*/  FFMA.FTZ R11, R157, UR7, -R7 ;  /* 0x000000079d0b7c23 */ /* 0x000fc60008010807 */
[----:B------:R-:W-:-:S03]  /*3650*/  FMNMX.FTZ R15, R167, R4, !PT ;  /* 0x00000004a70f7209 */ /* 0x000fc60007810000 */
[----:B------:R-:W1:Y:S01]  /*3660*/  MUFU.EX2 R152, R152 ;  /* 0x0000009800987308 */ /* 0x000e620000000800 */
[----:B------:R-:W-:-:S04]  /*3670*/  FMNMX.FTZ R4, R170, R15, !PT ;  /* 0x0000000faa047209 */ /* 0x000fc80007810000 */
[----:B------:R-:W-:-:S03]  /*3680*/  FMNMX.FTZ R15, R171, R4, !PT ;  /* 0x00000004ab0f7209 */ /* 0x000fc60007810000 */
[----:B------:R-:W-:Y:S01]  /*3690*/  MUFU.EX2 R10, R10 ;  /* 0x0000000a000a7308 */ /* 0x000fe20000000800 */
[----:B------:R-:W-:Y:S01]  /*36a0*/  FMNMX.FTZ R4, R174, R15, !PT ;  /* 0x0000000fae047209 */ /* 0x000fe20007810000 */
[--C-:B------:R-:W-:Y:S01]  /*36b0*/  FFMA.FTZ R15, R161, UR7, -R7.reuse ;  /* 0x00000007a10f7c23 */ /* 0x100fe20008010807 */
[----:B------:R-:W-:Y:S01]  /*36c0*/  FFMA.FTZ R161, R189, UR7, -R7 ;  /* 0x00000007bda17c23 */ /* 0x000fe20008010807 */
[----:B0-----:R-:W-:Y:S01]  /*36d0*/  FFMA.FTZ R5, R8, R5, R9 ;  /* 0x0000000508057223 */ /* 0x001fe20000010009 */
[----:B------:R-:W-:Y:S01]  /*36e0*/  FMNMX.FTZ R17, R175, R4, !PT ;  /* 0x00000004af117209 */ /* 0x000fe20007810000 */
[-C--:B------:R-:W-:Y:S01]  /*36f0*/  FMUL.FTZ R24, R24, R8.reuse ;  /* 0x0000000818187220 */ /* 0x080fe20000410000 */
[-C--:B------:R-:W-:Y:S01]  /*3700*/  FMUL.FTZ R25, R25, R8.reuse ;  /* 0x0000000819197220 */ /* 0x080fe20000410000 */
[----:B------:R-:W-:Y:S01]  /*3710*/  MUFU.EX2 R11, R11 ;  /* 0x0000000b000b7308 */ /* 0x000fe20000000800 */
[----:B------:R-:W-:Y:S01]  /*3720*/  FMNMX.FTZ R4, R178, R17, !PT ;  /* 0x00000011b2047209 */ /* 0x000fe20007810000 */
[C---:B-1----:R-:W-:Y:S01]  /*3730*/  FADD.FTZ R5, R152.reuse, R5 ;  /* 0x0000000598057221 */ /* 0x042fe20000010000 */
[----:B------:R-:W-:Y:S01]  /*3740*/  F2FP.BF16.F32.PACK_AB R152, R152, R9 ;  /* 0x000000099898723e */ /* 0x000fe200000010ff */
[----:B------:R-:W-:Y:S01]  /*3750*/  FMUL.FTZ R28, R28, R8 ;  /* 0x000000081c1c7220 */ /* 0x000fe20000410000 */
[----:B------:R-:W-:Y:S01]  /*3760*/  FMNMX.FTZ R17, R179, R4, !PT ;  /* 0x00000004b3117209 */ /* 0x000fe20007810000 */
[-C--:B------:R-:W-:Y:S01]  /*3770*/  FMUL.FTZ R29, R29, R8.reuse ;  /* 0x000000081d1d7220 */ /* 0x080fe20000410000 */
[-C--:B------:R-:W-:Y:S01]  /*3780*/  FMUL.FTZ R32, R32, R8.reuse ;  /* 0x0000000820207220 */ /* 0x080fe20000410000 */
[----:B------:R-:W-:Y:S01]  /*3790*/  MUFU.EX2 R156, R156 ;  /* 0x0000009c009c7308 */ /* 0x000fe20000000800 */
[----:B------:R-:W-:Y:S01]  /*37a0*/  FMNMX.FTZ R4, R182, R17, !PT ;  /* 0x00000011b6047209 */ /* 0x000fe20007810000 */
[--C-:B------:R-:W-:Y:S01]  /*37b0*/  FFMA.FTZ R17, R165, UR7, -R7.reuse ;  /* 0x00000007a5117c23 */ /* 0x100fe20008010807 */
[--C-:B------:R-:W-:Y:S01]  /*37c0*/  FFMA.FTZ R165, R193, UR7, -R7.reuse ;  /* 0x00000007c1a57c23 */ /* 0x100fe20008010807 */
[----:B------:R-:W-:Y:S01]  /*37d0*/  FMUL.FTZ R33, R33, R8 ;  /* 0x0000000821217220 */ /* 0x000fe20000410000 */
[----:B------:R-:W-:Y:S01]  /*37e0*/  FMNMX.FTZ R19, R183, R4, !PT ;  /* 0x00000004b7137209 */ /* 0x000fe20007810000 */
[-C--:B------:R-:W-:Y:S01]  /*37f0*/  FMUL.FTZ R36, R36, R8.reuse ;  /* 0x0000000824247220 */ /* 0x080fe20000410000 */
[-C--:B------:R-:W-:Y:S01]  /*3800*/  FMUL.FTZ R37, R37, R8.reuse ;  /* 0x0000000825257220 */ /* 0x080fe20000410000 */
        /* <DEDUP_REMOVED lines=9> */
[----:B------:R-:W-:Y:S01]  /*38a0*/  FMNMX.FTZ R4, R190, R19, !PT ;  /* 0x00000013be047209 */ /* 0x000fe20007810000 */
[--C-:B------:R-:W-:Y:S01]  /*38b0*/  FFMA.FTZ R19, R169, UR7, -R7.reuse ;  /* 0x00000007a9137c23 */ /* 0x100fe20008010807 */
[-C--:B------:R-:W-:Y:S01]  /*38c0*/  FMUL.FTZ R49, R49, R8.reuse ;  /* 0x0000000831317220 */ /* 0x080fe20000410000 */
        /* <DEDUP_REMOVED lines=46> */
[----:B0-----:R-:W-:Y:S01]  /*3bb0*/  FMNMX.FTZ R20, R4, R157, !PT ;  /* 0x0000009d04147209 */ /* 0x001fe20007810000 */
[----:B------:R-:W-:Y:S01]  /*3bc0*/  FFMA.FTZ R157, R185, UR7, -R7 ;  /* 0x00000007b99d7c23 */ /* 0x000fe20008010807 */
        /* <DEDUP_REMOVED lines=21> */
[----:B0-----:R-:W-:-:S07]  /*3d20*/  FMNMX.FTZ R4, R20, R169, !PT ;  /* 0x000000a914047209 */ /* 0x001fce0007810000 */
[----:B------:R-:W-:Y:S01]  /*3d30*/  MUFU.EX2 R168, R168 ;  /* 0x000000a800a87308 */ /* 0x000fe20000000800 */
[C---:B------:R-:W-:Y:S01]  /*3d40*/  FMUL.FTZ R185, R4.reuse, UR7 ;  /* 0x0000000704b97c20 */ /* 0x040fe20008410000 */
[----:B------:R-:W-:-:S03]  /*3d50*/  FADD.FTZ R7, -R4, R13 ;  /* 0x0000000d04077221 */ /* 0x000fc60000010100 */
[--C-:B------:R-:W-:Y:S01]  /*3d60*/  FFMA.FTZ R22, R154, UR7, -R185.reuse ;  /* 0x000000079a167c23 */ /* 0x100fe200080108b9 */
[----:B------:R-:W-:Y:S01]  /*3d70*/  FMUL.FTZ R7, R7, UR7 ;  /* 0x0000000707077c20 */ /* 0x000fe20008410000 */
[--C-:B------:R-:W-:Y:S01]  /*3d80*/  FFMA.FTZ R155, R155, UR7, -R185.reuse ;  /* 0x000000079b9b7c23 */ /* 0x100fe200080108b9 */
[--C-:B------:R-:W-:Y:S01]  /*3d90*/  FFMA.FTZ R173, R158, UR7, -R185.reuse ;  /* 0x000000079ead7c23 */ /* 0x100fe200080108b9 */
[--C-:B------:R-:W-:Y:S01]  /*3da0*/  FFMA.FTZ R176, R159, UR7, -R185.reuse ;  /* 0x000000079fb07c23 */ /* 0x100fe200080108b9 */
[----:B------:R0:W-:Y:S01]  /*3db0*/  MUFU.EX2 R169, R7 ;  /* 0x0000000700a97308 */ /* 0x0001e20000000800 */
[--C-:B------:R-:W-:Y:S01]  /*3dc0*/  FFMA.FTZ R192, R175, UR7, -R185.reuse ;  /* 0x00000007afc07c23 */ /* 0x100fe200080108b9 */
[--C-:B------:R-:W-:Y:S01]  /*3dd0*/  FFMA.FTZ R175, R178, UR7, -R185.reuse ;  /* 0x00000007b2af7c23 */ /* 0x100fe200080108b9 */
[--C-:B------:R-:W-:Y:S01]  /*3de0*/  FFMA.FTZ R159, R162, UR7, -R185.reuse ;  /* 0x00000007a29f7c23 */ /* 0x100fe200080108b9 */
[----:B------:R-:W-:Y:S01]  /*3df0*/  FFMA.FTZ R178, R179, UR7, -R185 ;  /* 0x00000007b3b27c23 */ /* 0x000fe200080108b9 */
[----:B------:R-:W-:-:S02]  /*3e00*/  IMAD.U32 R179, RZ, RZ, UR26 ;  /* 0x0000001affb37e24 */ /* 0x000fc4000f8e00ff */
[--C-:B------:R-:W-:Y:S01]  /*3e10*/  FFMA.FTZ R180, R163, UR7, -R185.reuse ;  /* 0x00000007a3b47c23 */ /* 0x100fe200080108b9 */
[--C-:B------:R-:W-:Y:S01]  /*3e20*/  FFMA.FTZ R163, R166, UR7, -R185.reuse ;  /* 0x00000007a6a37c23 */ /* 0x100fe200080108b9 */
[----:B------:R-:W1:Y:S01]  /*3e30*/  MUFU.EX2 R22, R22 ;  /* 0x0000001600167308 */ /* 0x000e620000000800 */
[----:B------:R-:W-:Y:S01]  /*3e40*/  @!P1 VIADD R154, R179, 0x22840 ;  /* 0x00022840b39a9836 */ /* 0x000fe20000000000 */
[----:B0-----:R-:W-:Y:S01]  /*3e50*/  IADD3 R7, -R2, 0xb, RZ ;  /* 0x0000000b02077810 */ /* 0x001fe20007ffe1ff */
[--C-:B------:R-:W-:Y:S01]  /*3e60*/  FFMA.FTZ R184, R167, UR7, -R185.reuse ;  /* 0x00000007a7b87c23 */ /* 0x100fe200080108b9 */
[--C-:B------:R-:W-:Y:S01]  /*3e70*/  FFMA.FTZ R167, R170, UR7, -R185.reuse ;  /* 0x00000007aaa77c23 */ /* 0x100fe200080108b9 */
[--C-:B------:R-:W-:Y:S01]  /*3e80*/  FFMA.FTZ R188, R171, UR7, -R185.reuse ;  /* 0x00000007abbc7c23 */ /* 0x100fe200080108b9 */
[----:B------:R-:W-:Y:S01]  /*3e90*/  @!P1 PRMT R154, RZ, 0x654, R154 ;  /* 0x00000654ff9a9816 */ /* 0x000fe2000000009a */
[----:B------:R0:W-:Y:S06]  /*3ea0*/  BAR.ARV R7, 0x100 ;  /* 0x000400070000751d */ /* 0x0001ec0000002000 */
[----:B------:R-:W2:Y:S01]  /*3eb0*/  MUFU.EX2 R155, R155 ;  /* 0x0000009b009b7308 */ /* 0x000ea20000000800 */
[----:B------:R3:W-:Y:S01]  /*3ec0*/  @!P1 SYNCS.ARRIVE.TRANS64.RED.A1T0 RZ, [R154+URZ], RZ ;  /* 0x000000ff9aff99a7 */ /* 0x0007e2000810043f */
[--C-:B------:R-:W-:Y:S01]  /*3ed0*/  FFMA.FTZ R171, R174, UR7, -R185.reuse ;  /* 0x00000007aeab7c23 */ /* 0x100fe200080108b9 */
[--C-:B------:R-:W-:Y:S01]  /*3ee0*/  FFMA.FTZ R177, R182, UR7, -R185.reuse ;  /* 0x00000007b6b17c23 */ /* 0x100fe200080108b9 */
[----:B-1----:R-:W-:Y:S01]  /*3ef0*/  FFMA.FTZ R6, R169, R6, R22 ;  /* 0x00000006a9067223 */ /* 0x002fe20000010016 */
[--C-:B------:R-:W-:Y:S01]  /*3f00*/  FFMA.FTZ R182, R183, UR7, -R185.reuse ;  /* 0x00000007b7b67c23 */ /* 0x100fe200080108b9 */
[--C-:B------:R-:W-:Y:S01]  /*3f10*/  FFMA.FTZ R181, R186, UR7, -R185.reuse ;  /* 0x00000007bab57c23 */ /* 0x100fe200080108b9 */
[----:B------:R-:W-:Y:S01]  /*3f20*/  FFMA.FTZ R186, R187, UR7, -R185 ;  /* 0x00000007bbba7c23 */ /* 0x000fe200080108b9 */
[----:B------:R-:W1:Y:S01]  /*3f30*/  MUFU.EX2 R173, R173 ;  /* 0x000000ad00ad7308 */ /* 0x000e620000000800 */
[----:B---3--:R-:W-:Y:S01]  /*3f40*/  FADD.FTZ R154, R10, R5 ;  /* 0x000000050a9a7221 */ /* 0x008fe20000010000 */
[--C-:B------:R-:W-:Y:S01]  /*3f50*/  FFMA.FTZ R183, R190, UR7, -R185.reuse ;  /* 0x00000007beb77c23 */ /* 0x100fe200080108b9 */
[--C-:B------:R-:W-:Y:S01]  /*3f60*/  FFMA.FTZ R190, R191, UR7, -R185.reuse ;  /* 0x00000007bfbe7c23 */ /* 0x100fe200080108b9 */
[--C-:B------:R-:W-:Y:S01]  /*3f70*/  FFMA.FTZ R194, R194, UR7, -R185.reuse ;  /* 0x00000007c2c27c23 */ /* 0x100fe200080108b9 */
[----:B------:R-:W-:Y:S01]  /*3f80*/  FADD.FTZ R5, R11, R154 ;  /* 0x0000009a0b057221 */ /* 0x000fe20000010000 */
[--C-:B------:R-:W-:Y:S01]  /*3f90*/  FFMA.FTZ R195, R195, UR7, -R185.reuse ;  /* 0x00000007c3c37c23 */ /* 0x100fe200080108b9 */
[----:B------:R-:W-:Y:S01]  /*3fa0*/  FFMA.FTZ R198, R198, UR7, -R185 ;  /* 0x00000007c6c67c23 */ /* 0x000fe200080108b9 */
[----:B------:R-:W3:Y:S01]  /*3fb0*/  MUFU.EX2 R176, R176 ;  /* 0x000000b000b07308 */ /* 0x000ee20000000800 */
[----:B--2---:R-:W-:Y:S01]  /*3fc0*/  FADD.FTZ R6, R155, R6 ;  /* 0x000000069b067221 */ /* 0x004fe20000010000 */
[----:B------:R-:W-:Y:S01]  /*3fd0*/  FADD.FTZ R154, R156, R5 ;  /* 0x000000059c9a7221 */ /* 0x000fe20000010000 */
[----:B------:R-:W-:Y:S01]  /*3fe0*/  FFMA.FTZ R199, R199, UR7, -R185 ;  /* 0x00000007c7c77c23 */ /* 0x000fe200080108b9 */
[----:B------:R-:W-:Y:S01]  /*3ff0*/  F2FP.BF16.F32.PACK_AB R166, R153, R16 ;  /* 0x0000001099a6723e */ /* 0x000fe200000010ff */
[-C--:B------:R-:W-:Y:S01]  /*4000*/  FMUL.FTZ R26, R26, R169.reuse ;  /* 0x000000a91a1a7220 */ /* 0x080fe20000410000 */
[----:B------:R-:W-:Y:S01]  /*4010*/  FADD.FTZ R5, R15, R154 ;  /* 0x0000009a0f057221 */ /* 0x000fe20000010000 */
[-C--:B------:R-:W-:Y:S01]  /*4020*/  FMUL.FTZ R27, R27, R169.reuse ;  /* 0x000000a91b1b7220 */ /* 0x080fe20000410000 */
[----:B------:R-:W2:Y:S01]  /*4030*/  MUFU.EX2 R159, R159 ;  /* 0x0000009f009f7308 */ /* 0x000ea20000000800 */
[----:B-1----:R-:W-:Y:S01]  /*4040*/  FADD.FTZ R9, R173, R6 ;  /* 0x00000006ad097221 */ /* 0x002fe20000010000 */
[----:B------:R-:W-:Y:S01]  /*4050*/  FADD.FTZ R154, R12, R5 ;  /* 0x000000050c9a7221 */ /* 0x000fe20000010000 */
[-C--:B------:R-:W-:Y:S01]  /*4060*/  FMUL.FTZ R30, R30, R169.reuse ;  /* 0x000000a91e1e7220 */ /* 0x080fe20000410000 */
[-C--:B------:R-:W-:Y:S01]  /*4070*/  FMUL.FTZ R31, R31, R169.reuse ;  /* 0x000000a91f1f7220 */ /* 0x080fe20000410000 */
[-C--:B------:R-:W-:Y:S01]  /*4080*/  FMUL.FTZ R34, R34, R169.reuse ;  /* 0x000000a922227220 */ /* 0x080fe20000410000 */
[----:B------:R-:W-:Y:S01]  /*4090*/  FADD.FTZ R5, R17, R154 ;  /* 0x0000009a11057221 */ /* 0x000fe20000010000 */
[-C--:B------:R-:W-:Y:S01]  /*40a0*/  FMUL.FTZ R35, R35, R169.reuse ;  /* 0x000000a923237220 */ /* 0x080fe20000410000 */
[----:B------:R-:W1:Y:S01]  /*40b0*/  MUFU.EX2 R180, R180 ;  /* 0x000000b400b47308 */ /* 0x000e620000000800 */
        /* <DEDUP_REMOVED lines=8> */
[----:B--2---:R-:W-:Y:S01]  /*4140*/  FADD.FTZ R9, R159, R6 ;  /* 0x000000069f097221 */ /* 0x004fe20000010000 */
[----:B------:R-:W-:Y:S01]  /*4150*/  FADD.FTZ R154, R14, R5 ;  /* 0x000000050e9a7221 */ /* 0x000fe20000010000 */
[-C--:B------:R-:W-:Y:S01]  /*4160*/  FMUL.FTZ R46, R46, R169.reuse ;  /* 0x000000a92e2e7220 */ /* 0x080fe20000410000 */
[-C--:B------:R-:W-:Y:S01]  /*4170*/  FMUL.FTZ R47, R47, R169.reuse ;  /* 0x000000a92f2f7220 */ /* 0x080fe20000410000 */
        /* <DEDUP_REMOVED lines=18> */
[----:B------:R-:W-:Y:S01]  /*42a0*/  F2FP.BF16.F32.PACK_AB R153, R155, R22 ;  /* 0x000000169b99723e */ /* 0x000fe200000010ff */
[----:B------:R-:W3:Y:S01]  /*42b0*/  MUFU.EX2 R188, R188 ;  /* 0x000000bc00bc7308 */ /* 0x000ee20000000800 */
[----:B--2---:R-:W-:Y:S01]  /*42c0*/  FADD.FTZ R6, R184, R9 ;  /* 0x00000009b8067221 */ /* 0x004fe20000010000 */
[----:B------:R-:W-:Y:S01]  /*42d0*/  FADD.FTZ R154, R168, R5 ;  /* 0x00000005a89a7221 */ /* 0x000fe20000010000 */
        /* <DEDUP_REMOVED lines=56> */
[----:B------:R-:W-:Y:S01]  /*4660*/  FMUL.FTZ R151, R151, R169 ;  /* 0x000000a997977220 */ /* 0x000fe20000410000 */
[----:B------:R-:W-:-:S02]  /*4670*/  F2FP.BF16.F32.PACK_AB R155, R176, R173 ;  /* 0x000000adb09b723e */ /* 0x000fc400000010ff */
[----:B------:R-:W-:Y:S02]  /*4680*/  F2FP.BF16.F32.PACK_AB R156, R15, R156 ;  /* 0x0000009c0f9c723e */ /* 0x000fe400000010ff */
[----:B------:R-:W1:Y:S01]  /*4690*/  MUFU.EX2 R157, R157 ;  /* 0x0000009d009d7308 */ /* 0x000e620000000800 */
[----:B---3--:R-:W-:Y:S01]  /*46a0*/  FADD.FTZ R6, R182, R9 ;  /* 0x00000009b6067221 */ /* 0x008fe20000010000 */
[----:B------:R-:W-:Y:S02]  /*46b0*/  F2FP.BF16.F32.PACK_AB R158, R17, R12 ;  /* 0x0000000c119e723e */ /* 0x000fe400000010ff */
[----:B------:R-:W-:Y:S02]  /*46c0*/  F2FP.BF16.F32.PACK_AB R160, R19, R160 ;  /* 0x000000a013a0723e */ /* 0x000fe400000010ff */
[----:B------:R-:W-:Y:S02]  /*46d0*/  F2FP.BF16.F32.PACK_AB R162, R21, R14 ;  /* 0x0000000e15a2723e */ /* 0x000fe400000010ff */
[----:B------:R-:W3:Y:S01]  /*46e0*/  MUFU.EX2 R186, R186 ;  /* 0x000000ba00ba7308 */ /* 0x000ee20000000800 */
[----:B--2---:R-:W-:Y:S01]  /*46f0*/  FADD.FTZ R9, R181, R6 ;  /* 0x00000006b5097221 */ /* 0x004fe20000010000 */
[----:B------:R-:W-:-:S06]  /*4700*/  F2FP.BF16.F32.PACK_AB R164, R23, R164 ;  /* 0x000000a417a4723e */ /* 0x000fcc00000010ff */
[----:B------:R-:W2:Y:S01]  /*4710*/  MUFU.EX2 R18, R18 ;  /* 0x0000001200127308 */ /* 0x000ea20000000800 */
[C---:B-1----:R-:W-:Y:S01]  /*4720*/  FADD.FTZ R5, R157.reuse, R154 ;  /* 0x0000009a9d057221 */ /* 0x042fe20000010000 */
[----:B------:R-:W-:Y:S02]  /*4730*/  F2FP.BF16.F32.PACK_AB R168, R157, R168 ;  /* 0x000000a89da8723e */ /* 0x000fe400000010ff */
[----:B------:R-:W-:Y:S02]  /*4740*/  F2FP.BF16.F32.PACK_AB R157, R180, R159 ;  /* 0x0000009fb49d723e */ /* 0x000fe400000010ff */
[----:B------:R-:W-:Y:S02]  /*4750*/  F2FP.BF16.F32.PACK_AB R159, R184, R163 ;  /* 0x000000a3b89f723e */ /* 0x000fe400000010ff */
[----:B------:R-:W1:Y:S01]  /*4760*/  MUFU.EX2 R183, R183 ;  /* 0x000000b700b77308 */ /* 0x000e620000000800 */
[----:B---3--:R-:W-:Y:S01]  /*4770*/  FADD.FTZ R6, R186, R9 ;  /* 0x00000009ba067221 */ /* 0x008fe20000010000 */
[----:B------:R-:W-:-:S02]  /*4780*/  F2FP.BF16.F32.PACK_AB R163, R192, R171 ;  /* 0x000000abc0a3723e */ /* 0x000fc400000010ff */
[----:B------:R-:W-:-:S04]  /*4790*/  F2FP.BF16.F32.PACK_AB R169, R186, R181 ;  /* 0x000000b5baa9723e */ /* 0x000fc800000010ff */
[----:B------:R-:W3:Y:S01]  /*47a0*/  MUFU.EX2 R161, R161 ;  /* 0x000000a100a17308 */ /* 0x000ee20000000800 */
[----:B--2---:R-:W-:-:S07]  /*47b0*/  FADD.FTZ R154, R18, R5 ;  /* 0x00000005129a7221 */ /* 0x004fce0000010000 */
[----:B------:R-:W2:Y:S01]  /*47c0*/  MUFU.EX2 R190, R190 ;  /* 0x000000be00be7308 */ /* 0x000ea20000000800 */
[----:B-1----:R-:W-:-:S07]  /*47d0*/  FADD.FTZ R9, R183, R6 ;  /* 0x00000006b7097221 */ /* 0x002fce0000010000 */
[----:B------:R-:W1:Y:S01]  /*47e0*/  MUFU.EX2 R172, R172 ;  /* 0x000000ac00ac7308 */ /* 0x000e620000000800 */
[----:B---3--:R-:W-:Y:S01]  /*47f0*/  FADD.FTZ R5, R161, R154 ;  /* 0x0000009aa1057221 */ /* 0x008fe20000010000 */
[----:B------:R-:W-:Y:S02]  /*4800*/  F2FP.BF16.F32.PACK_AB R154, R11, R10 ;  /* 0x0000000a0b9a723e */ /* 0x000fe400000010ff */
[----:B------:R-:W-:Y:S02]  /*4810*/  F2FP.BF16.F32.PACK_AB R170, R161, R18 ;  /* 0x00000012a1aa723e */ /* 0x000fe400000010ff */
[----:B------:R-:W-:Y:S02]  /*4820*/  F2FP.BF16.F32.PACK_AB R161, R188, R167 ;  /* 0x000000a7bca1723e */ /* 0x000fe400000010ff */
[----:B------:R-:W3:Y:S01]  /*4830*/  MUFU.EX2 R185, R194 ;  /* 0x000000c200b97308 */ /* 0x000ee20000000800 */
[----:B--2---:R-:W-:Y:S01]  /*4840*/  FADD.FTZ R6, R190, R9 ;  /* 0x00000009be067221 */ /* 0x004fe20000010000 */
[----:B------:R-:W-:-:S02]  /*4850*/  F2FP.BF16.F32.PACK_AB R167, R182, R177 ;  /* 0x000000b1b6a7723e */ /* 0x000fc400000010ff */
[----:B------:R-:W-:-:S04]  /*4860*/  F2FP.BF16.F32.PACK_AB R171, R190, R183 ;  /* 0x000000b7beab723e */ /* 0x000fc800000010ff */
[----:B------:R-:W2:Y:S01]  /*4870*/  MUFU.EX2 R165, R165 ;  /* 0x000000a500a57308 */ /* 0x000ea20000000800 */
[----:B-1----:R-:W-:-:S07]  /*4880*/  FADD.FTZ R10, R172, R5 ;  /* 0x00000005ac0a7221 */ /* 0x002fce0000010000 */
[----:B------:R-:W1:Y:S01]  /*4890*/  MUFU.EX2 R8, R195 ;  /* 0x000000c300087308 */ /* 0x000e620000000800 */
[----:B---3--:R-:W-:-:S07]  /*48a0*/  FADD.FTZ R9, R185, R6 ;  /* 0x00000006b9097221 */ /* 0x008fce0000010000 */
[----:B------:R-:W3:Y:S01]  /*48b0*/  MUFU.EX2 R20, R196 ;  /* 0x000000c400147308 */ /* 0x000ee20000000800 */
[C---:B--2---:R-:W-:Y:S01]  /*48c0*/  FADD.FTZ R5, R165.reuse, R10 ;  /* 0x0000000aa5057221 */ /* 0x044fe20000010000 */
[----:B------:R-:W-:Y:S02]  /*48d0*/  F2FP.BF16.F32.PACK_AB R172, R165, R172 ;  /* 0x000000aca5ac723e */ /* 0x000fe400000010ff */
[----:B------:R-:W-:-:S04]  /*48e0*/  F2FP.BF16.F32.PACK_AB R165, R178, R175 ;  /* 0x000000afb2a5723e */ /* 0x000fc800000010ff */
[----:B------:R-:W2:Y:S01]  /*48f0*/  MUFU.EX2 R198, R198 ;  /* 0x000000c600c67308 */ /* 0x000ea20000000800 */
[C---:B-1----:R-:W-:Y:S01]  /*4900*/  FADD.FTZ R9, R8.reuse, R9 ;  /* 0x0000000908097221 */ /* 0x042fe20000010000 */
[----:B------:R-:W-:-:S06]  /*4910*/  F2FP.BF16.F32.PACK_AB R173, R8, R185 ;  /* 0x000000b908ad723e */ /* 0x000fcc00000010ff */
[----:B------:R-:W1:Y:S01]  /*4920*/  MUFU.EX2 R13, R197 ;  /* 0x000000c5000d7308 */ /* 0x000e620000000800 */
[----:B---3--:R-:W-:-:S07]  /*4930*/  FADD.FTZ R10, R20, R5 ;  /* 0x00000005140a7221 */ /* 0x008fce0000010000 */
[----:B------:R-:W3:Y:S01]  /*4940*/  MUFU.EX2 R199, R199 ;  /* 0x000000c700c77308 */ /* 0x000ee20000000800 */
[----:B--2---:R-:W-:Y:S01]  /*4950*/  FADD.FTZ R6, R198, R9 ;  /* 0x00000009c6067221 */ /* 0x004fe20000010000 */
[C---:B-1----:R-:W-:Y:S01]  /*4960*/  FADD.FTZ R5, R13.reuse, R10 ;  /* 0x0000000a0d057221 */ /* 0x042fe20000010000 */
[----:B------:R-:W-:Y:S02]  /*4970*/  F2FP.BF16.F32.PACK_AB R174, R13, R20 ;  /* 0x000000140dae723e */ /* 0x000fe400000010ff */
[C---:B---3--:R-:W-:Y:S01]  /*4980*/  FADD.FTZ R6, R199.reuse, R6 ;  /* 0x00000006c7067221 */ /* 0x048fe20000010000 */
[----:B------:R-:W-:Y:S01]  /*4990*/  F2FP.BF16.F32.PACK_AB R175, R199, R198 ;  /* 0x000000c6c7af723e */ /* 0x000fe200000010ff */
[----:B0-----:R-:W-:Y:S06]  /*49a0*/  @!P0 BRA `(.L_x_8887) ;  /* 0x0000000000048947 */ /* 0x001fec0003800000 */
[----:B------:R-:W-:Y:S01]  /*49b0*/  BPT.TRAP 0x1 ;  /* 0x000000040000795c */ /* 0x000fe20000300000 */
.L_x_8887:
[----:B------:R-:W-:-:S04]  /*49c0*/  IMAD.U32 R8, RZ, RZ, UR25 ;  /* 0x00000019ff087e24 */ /* 0x000fc8000f8e00ff */
[----:B------:R0:W1:Y:S01]  /*49d0*/  SYNCS.PHASECHK.TRANS64.TRYWAIT P3, [UR26+0x22850], R8 ;  /* 0x02285008ff0075a7 */ /* 0x000062000806015a */
[----:B------:R-:W-:Y:S05]  /*49e0*/  @!P0 BRA `(.L_x_8888) ;  /* 0x0000000000048947 */ /* 0x000fea0003800000 */
[----:B------:R-:W-:Y:S01]  /*49f0*/  BPT.TRAP 0x1 ;  /* 0x000000040000795c */ /* 0x000fe20000300000 */
.L_x_8888:
[----:B-1----:R-:W-:Y:S05]  /*4a00*/  @P3 BRA `(.L_x_8889) ;  /* 0x00000000000c3947 */ /* 0x002fea0003800000 */
[----:B0-----:R-:W-:-:S04]  /*4a10*/  IMAD.U32 R8, RZ, RZ, UR25 ;  /* 0x00000019ff087e24 */ /* 0x001fc8000f8e00ff */
[----:B------:R-:W0:Y:S02]  /*4a20*/  SYNCS.PHASECHK.TRANS64.TRYWAIT P3, [UR26+0x22850], R8 ;  /* 0x02285008ff0075a7 */ /* 0x000e24000806015a */
[----:B0-----:R-:W-:Y:S05]  /*4a30*/  @!P3 BRA `(.L_x_8890) ;  /* 0x0000006c00a0b947 */ /* 0x001fea0003800000 */
.L_x_8889:
[----:B------:R2:W-:Y:S01]  /*4a40*/  BAR.SYNC.DEFER_BLOCKING R0, 0x100 ;  /* 0x000400000000751d */ /* 0x0005e20000010000 */
[----:B------:R-:W-:Y:S01]  /*4a50*/  UIMAD UR10, UR5, 0xc00, UR24 ;  /* 0x00000c00050a78a4 */ /* 0x000fe2000f8e0218 */
[----:B0-----:R-:W-:Y:S02]  /*4a60*/  @!P1 VIADD R179, R179, 0x22860 ;  /* 0x00022860b3b39836 */ /* 0x001fe40000000000 */
[----:B------:R-:W-:Y:S01]  /*4a70*/  IMAD.MOV.U32 R13, RZ, RZ, R4 ;  /* 0x000000ffff0d7224 */ /* 0x000fe200078e0004 */
[----:B------:R-:W-:Y:S01]  /*4a80*/  UIADD3 UR14, UR10, 0x80, URZ ;  /* 0x000000800a0e7890 */ /* 0x000fe2000fffe03f */
[----:B------:R-:W-:Y:S01]  /*4a90*/  IMAD.MOV.U32 R8, RZ, RZ, R3 ;  /* 0x000000ffff087224 */ /* 0x000fe200078e0003 */
[----:B------:R-:W-:Y:S01]  /*4aa0*/  UMOV UR11, 0x40000040 ;  /* 0x40000040000b7882 */ /* 0x000fe20000000000 */
[----:B------:R-:W-:Y:S01]  /*4ab0*/  UMOV UR15, 0x40000040 ;  /* 0x40000040000f7882 */ /* 0x000fe20000000000 */
[----:B------:R-:W-:Y:S01]  /*4ac0*/  @!P1 PRMT R179, RZ, 0x654, R179 ;  /* 0x00000654ffb39816 */ /* 0x000fe200000000b3 */
        /* <DEDUP_REMOVED lines=31> */
[----:B------:R2:W-:Y:S01]  /*4cc0*/  @!P1 SYNCS.ARRIVE.TRANS64.RED.A1T0 RZ, [R179+URZ], RZ ;  /* 0x000000ffb3ff99a7 */ /* 0x0005e2000810043f */
[----:B------:R-:W-:Y:S05]  /*4cd0*/  @P2 BRA `(.L_x_8891) ;  /* 0xffffffe000d02947 */ /* 0x000fea000383ffff */
.L_x_8882:
[----:B--23--:R-:W2:Y:S01]  /*4ce0*/  SHFL.BFLY PT, R0, R5, 0x2, 0x1f ;  /* 0x0c401f0005007f89 */ /* 0x00cea200000e0000 */
[----:B01----:R-:W-:Y:S01]  /*4cf0*/  IMAD.MOV.U32 R8, RZ, RZ, RZ ;  /* 0x000000ffff087224 */ /* 0x003fe200078e00ff */
[----:B------:R0:W-:Y:S08]  /*4d00*/  BAR.ARV R7, 0x100 ;  /* 0x000400070000751d */ /* 0x0001f00000002000 */
[----:B------:R-:W-:Y:S06]  /*4d10*/  BAR.ARV 0x8, 0x180 ;  /* 0x0206000000007b1d */ /* 0x000fec0000002000 */
[----:B------:R-:W-:Y:S01]  /*4d20*/  PLOP3.LUT P0, PT, PT, PT, PT, 0x8, 0x0 ;  /* 0x000000000000781c */ /* 0x000fe20003f0e170 */
[----:B------:R-:W1:Y:S01]  /*4d30*/  SHFL.BFLY PT, R11, R6, 0x2, 0x1f ;  /* 0x0c401f00060b7f89 */ /* 0x000e6200000e0000 */
[----:B--2---:R-:W-:Y:S01]  /*4d40*/  FADD.FTZ R2, R0, R5 ;  /* 0x0000000500027221 */ /* 0x004fe20000010000 */
[----:B------:R-:W-:-:S04]  /*4d50*/  IMAD.MOV.U32 R5, RZ, RZ, -0x800000 ;  /* 0xff800000ff057424 */ /* 0x000fc800078e00ff */
[----:B------:R-:W2:Y:S01]  /*4d60*/  SHFL.BFLY PT, R9, R2, 0x1, 0x1f ;  /* 0x0c201f0002097f89 */ /* 0x000ea200000e0000 */
[----:B-1----:R-:W-:Y:S01]  /*4d70*/  FADD.FTZ R11, R11, R6 ;  /* 0x000000060b0b7221 */ /* 0x002fe20000010000 */
[----:B------:R-:W-:-:S04]  /*4d80*/  MOV R6, 0xff800000 ;  /* 0xff80000000067802 */ /* 0x000fc80000000f00 */
[----:B------:R-:W1:Y:S01]  /*4d90*/  SHFL.BFLY PT, R0, R11, 0x1, 0x1f ;  /* 0x0c201f000b007f89 */ /* 0x000e6200000e0000 */
[----:B--2---:R-:W-:Y:S01]  /*4da0*/  FADD.FTZ R12, R2, R9 ;  /* 0x00000009020c7221 */ /* 0x004fe20000010000 */
[----:B------:R-:W-:-:S04]  /*4db0*/  IMAD.U32 R2, RZ, RZ, UR7 ;  /* 0x00000007ff027e24 */ /* 0x000fc8000f8e00ff */
[----:B------:R-:W-:-:S13]  /*4dc0*/  FSETP.NE.FTZ.AND P1, PT, R12, RZ, PT ;  /* 0x000000ff0c00720b */ /* 0x000fda0003f35000 */
[----:B------:R-:W2:Y:S01]  /*4dd0*/  @P1 MUFU.RCP R8, R12 ;  /* 0x0000000c00081308 */ /* 0x000ea20000001000 */
[----:B------:R-:W-:Y:S01]  /*4de0*/  @P1 FMUL.FTZ R2, R2, 0.69314718246459960938 ;  /* 0x3f31721802021820 */ /* 0x000fe20000410000 */
[----:B-1----:R-:W-:Y:S01]  /*4df0*/  FADD.FTZ R13, R11, R0 ;  /* 0x000000000b0d7221 */ /* 0x002fe20000010000 */
[----:B------:R-:W-:-:S04]  /*4e00*/  IMAD.MOV.U32 R0, RZ, RZ, RZ ;  /* 0x000000ffff007224 */ /* 0x000fc800078e00ff */
[----:B------:R-:W-:Y:S01]  /*4e10*/  FSETP.NE.FTZ.AND P2, PT, R13, RZ, PT ;  /* 0x000000ff0d00720b */ /* 0x000fe20003f55000 */
[----:B------:R-:W1:Y:S01]  /*4e20*/  @P1 MUFU.LG2 R9, R12 ;  /* 0x0000000c00091308 */ /* 0x000e620000000c00 */
[-C--:B--2---:R-:W-:Y:S01]  /*4e30*/  FMUL.FTZ R24, R24, R8.reuse ;  /* 0x0000000818187220 */ /* 0x084fe20000410000 */
[-C--:B------:R-:W-:Y:S01]  /*4e40*/  FMUL.FTZ R25, R25, R8.reuse ;  /* 0x0000000819197220 */ /* 0x080fe20000410000 */
[----:B------:R-:W-:-:S09]  /*4e50*/  FMUL.FTZ R28, R28, R8 ;  /* 0x000000081c1c7220 */ /* 0x000fd20000410000 */
[----:B------:R-:W0:Y:S01]  /*4e60*/  @P2 MUFU.LG2 R10, R13 ;  /* 0x0000000d000a2308 */ /* 0x000e220000000c00 */
[-C--:B------:R-:W-:Y:S01]  /*4e70*/  FMUL.FTZ R29, R29, R8.reuse ;  /* 0x000000081d1d7220 */ /* 0x080fe20000410000 */
[-C--:B------:R-:W-:Y:S01]  /*4e80*/  FMUL.FTZ R32, R32, R8.reuse ;  /* 0x0000000820207220 */ /* 0x080fe20000410000 */
[-C--:B------:R-:W-:Y:S01]  /*4e90*/  FMUL.FTZ R33, R33, R8.reuse ;  /* 0x0000000821217220 */ /* 0x080fe20000410000 */
[-C--:B------:R-:W-:Y:S01]  /*4ea0*/  FMUL.FTZ R36, R36, R8.reuse ;  /* 0x0000000824247220 */ /* 0x080fe20000410000 */
[-C--:B------:R-:W-:Y:S01]  /*4eb0*/  FMUL.FTZ R37, R37, R8.reuse ;  /* 0x0000000825257220 */ /* 0x080fe20000410000 */
[-C--:B------:R-:W-:Y:S01]  /*4ec0*/  FMUL.FTZ R40, R40, R8.reuse ;  /* 0x0000000828287220 */ /* 0x080fe20000410000 */
[-C--:B------:R-:W-:Y:S01]  /*4ed0*/  FMUL.FTZ R41, R41, R8.reuse ;  /* 0x0000000829297220 */ /* 0x080fe20000410000 */
[----:B------:R-:W2:Y:S01]  /*4ee0*/  @P2 MUFU.RCP R0, R13 ;  /* 0x0000000d00002308 */ /* 0x000ea20000001000 */
        /* <DEDUP_REMOVED lines=54> */
[----:B------:R-:W-:-:S02]  /*5250*/  IMAD.U32 R8, RZ, RZ, UR7 ;  /* 0x00000007ff087e24 */ /* 0x000fc4000f8e00ff */
[----:B-1----:R-:W-:Y:S01]  /*5260*/  @P1 FMUL.FTZ R9, R9, 0.69314718246459960938 ;  /* 0x3f31721809091820 */ /* 0x002fe20000410000 */
[----:B0-----:R-:W-:Y:S01]  /*5270*/  @P2 FMUL.FTZ R7, R10, 0.69314718246459960938 ;  /* 0x3f3172180a072820 */ /* 0x001fe20000410000 */
[-C--:B--2---:R-:W-:Y:S01]  /*5280*/  FMUL.FTZ R26, R26, R0.reuse ;  /* 0x000000001a1a7220 */ /* 0x084fe20000410000 */
        /* <DEDUP_REMOVED lines=65> */
[----:B------:R-:W-:-:S07]  /*56a0*/  @P2 FFMA.FTZ R5, R8, R4, R7 ;  /* 0x0000000408052223 */ /* 0x000fce0000010007 */
.L_x_8871:
[----:B------:R-:W-:Y:S05]  /*56b0*/  @P0 BRA `(.L_x_8892) ;  /* 0x00000020004c0947 */ /* 0x000fea0003800000 */
[----:B------:R-:W0:Y:S01]  /*56c0*/  S2R R0, SR_TID.X ;  /* 0x0000000000007919 */ /* 0x000e220000002100 */
[----:B------:R-:W1:Y:S01]  /*56d0*/  LDC R8, c[0x0][0xbe8] ;  /* 0x0002fa00ff087b82 */ /* 0x000e620000000800 */
[----:B------:R-:W-:Y:S01]  /*56e0*/  USHF.R.S32.HI UR7, URZ, 0x1f, UR36 ;  /* 0x0000001f3f077899 */ /* 0x000fe20008011424 */
[----:B------:R-:W-:Y:S01]  /*56f0*/  BSSY B0, `(.L_x_8893) ;  /* 0x000014b000007945 */ /* 0x000fe20003800000 */
[----:B------:R-:W2:Y:S01]  /*5700*/  S2R R16, SR_CTAID.X ;  /* 0x0000000000107919 */ /* 0x000ea20000002500 */
[----:B------:R-:W-:Y:S02]  /*5710*/  ULDC.64 UR8, c[0x0][0xbd0] ;  /* 0x0002f40000087ab9 */ /* 0x000fe40000000a00 */
[----:B------:R-:W-:Y:S02]  /*5720*/  UIMAD UR6, UR7, UR8, URZ ;  /* 0x00000008070672a4 */ /* 0x000fe4000f8e023f */
[----:B------:R-:W3:Y:S01]  /*5730*/  S2UR UR12, SR_CTAID.Z ;  /* 0x00000000000c79c3 */ /* 0x000ee20000002700 */
[----:B------:R-:W-:-:S02]  /*5740*/  UIMAD.WIDE.U32 UR4, UR36, UR8, URZ ;  /* 0x00000008240472a5 */ /* 0x000fc4000f8e003f */
[----:B------:R-:W-:-:S03]  /*5750*/  UIMAD UR6, UR36, UR9, UR6 ;  /* 0x00000009240672a4 */ /* 0x000fc6000f8e0206 */
[----:B------:R-:W-:Y:S01]  /*5760*/  ULDC.64 UR8, c[0x0][0xb38] ;  /* 0x0002ce0000087ab9 */ /* 0x000fe20000000a00 */
[----:B------:R-:W-:Y:S01]  /*5770*/  UIADD3 UR6, UR5, UR6, URZ ;  /* 0x0000000605067290 */ /* 0x000fe2000fffe03f */
[----:B------:R-:W4:Y:S01]  /*5780*/  LDC.64 R18, c[0x0][0xbd8] ;  /* 0x0002f600ff127b82 */ /* 0x000f220000000a00 */
[----:B------:R-:W-:-:S07]  /*5790*/  UIMAD UR7, UR7, UR8, URZ ;  /* 0x00000008070772a4 */ /* 0x000fce000f8e023f */
[----:B------:R-:W-:Y:S01]  /*57a0*/  BAR.SYNC.DEFER_BLOCKING 0x1, 0x100 ;  /* 0x0044000000007b1d */ /* 0x000fe20000010000 */
[----:B-1----:R-:W-:-:S07]  /*57b0*/  ISETP.NE.AND P0, PT, R8, 0x1, PT ;  /* 0x000000010800780c */ /* 0x002fce0003f05270 */
[----:B------:R-:W1:Y:S01]  /*57c0*/  S2UR UR11, SR_CTAID.Y ;  /* 0x00000000000b79c3 */ /* 0x000e620000002600 */
[----:B0-----:R-:W-:Y:S01]  /*57d0*/  VIADD R14, R0, 0xffffff80 ;  /* 0xffffff80000e7836 */ /* 0x001fe20000000000 */
[----:B---3--:R-:W-:-:S06]  /*57e0*/  USHF.R.S32.HI UR10, URZ, 0x1f, UR12 ;  /* 0x0000001f3f0a7899 */ /* 0x008fcc000801140c */
[----:B------:R-:W1:Y:S01]  /*57f0*/  LDC R23, c[0x0][0xc50] ;  /* 0x00031400ff177b82 */ /* 0x000e620000000800 */
[----:B------:R-:W-:-:S04]  /*5800*/  SHF.R.S32.HI R7, RZ, 0x1f, R14 ;  /* 0x0000001fff077819 */ /* 0x000fc8000001140e */
[----:B------:R-:W-:-:S03]  /*5810*/  LEA.HI R2, R7, R14, RZ, 0x7 ;  /* 0x0000000e07027211 */ /* 0x000fc600078f38ff */
[----:B------:R-:W0:Y:S01]  /*5820*/  LDC.64 R20, c[0x0][0xb40] ;  /* 0x0002d000ff147b82 */ /* 0x000e220000000a00 */
[----:B------:R-:W-:Y:S02]  /*5830*/  LEA.HI R7, R7, R14, RZ, 0x2 ;  /* 0x0000000e07077211 */ /* 0x000fe400078f10ff */
[----:B------:R-:W-:Y:S02]  /*5840*/  LOP3.LUT R3, R2, 0xffffff80, RZ, 0xc0, !PT ;  /* 0xffffff8002037812 */ /* 0x000fe400078ec0ff */
[----:B------:R-:W-:Y:S02]  /*5850*/  SHF.R.S32.HI R9, RZ, 0x7, R2 ;  /* 0x00000007ff097819 */ /* 0x000fe40000011402 */
[----:B------:R-:W-:Y:S01]  /*5860*/  LOP3.LUT R7, R7, 0xfffffffc, RZ, 0xc0, !PT ;  /* 0xfffffffc07077812 */ /* 0x000fe200078ec0ff */
[----:B------:R-:W-:Y:S01]  /*5870*/  IMAD.IADD R0, R14, 0x1, -R3 ;  /* 0x000000010e007824 */ /* 0x000fe200078e0a03 */
[----:B------:R-:W-:Y:S01]  /*5880*/  LEA.HI R2, R2, R9, RZ, 0x1 ;  /* 0x0000000902027211 */ /* 0x000fe200078f08ff */
[----:B------:R-:W3:Y:S02]  /*5890*/  @P0 LDC R17, c[0x0][0xbf0] ;  /* 0x0002fc00ff110b82 */ /* 0x000ee40000000800 */
[----:B------:R-:W-:Y:S01]  /*58a0*/  IMAD.IADD R7, R14, 0x1, -R7 ;  /* 0x000000010e077824 */ /* 0x000fe200078e0a07 */
[----:B------:R-:W-:-:S02]  /*58b0*/  SHF.R.S32.HI R11, RZ, 0x1f, R0 ;  /* 0x0000001fff0b7819 */ /* 0x000fc40000011400 */
[----:B------:R-:W-:Y:S02]  /*58c0*/  LOP3.LUT R2, R2, 0x3fffffe, RZ, 0xc0, !PT ;  /* 0x03fffffe02027812 */ /* 0x000fe400078ec0ff */
[----:B------:R-:W-:Y:S01]  /*58d0*/  LEA.HI R10, R11, R0, RZ, 0x2 ;  /* 0x000000000b0a7211 */ /* 0x000fe200078f10ff */
[----:B------:R-:W5:Y:S03]  /*58e0*/  @P0 LDC R14, c[0x0][0xbec] ;  /* 0x0002fb00ff0e0b82 */ /* 0x000f660000000800 */
[--C-:B------:R-:W-:Y:S02]  /*58f0*/  SHF.R.S32.HI R3, RZ, 0x2, R10.reuse ;  /* 0x00000002ff037819 */ /* 0x100fe4000001140a */
[----:B------:R-:W-:-:S03]  /*5900*/  SHF.R.S32.HI R4, RZ, 0x1f, R10 ;  /* 0x0000001fff047819 */ /* 0x000fc6000001140a */
[----:B------:R-:W3:Y:S01]  /*5910*/  @P0 LDC R22, c[0x0][0xbec] ;  /* 0x0002fb00ff160b82 */ /* 0x000ee20000000800 */
[----:B------:R-:W-:-:S04]  /*5920*/  LEA.HI R4, R4, R3, RZ, 0x3 ;  /* 0x0000000304047211 */ /* 0x000fc800078f18ff */
[----:B------:R-:W-:Y:S01]  /*5930*/  LOP3.LUT R12, R4, 0xfffffff8, RZ, 0xc0, !PT ;  /* 0xfffffff8040c7812 */ /* 0x000fe200078ec0ff */
[----:B------:R-:W-:Y:S01]  /*5940*/  IMAD.IADD R4, R9, 0x1, -R2 ;  /* 0x0000000109047824 */ /* 0x000fe200078e0a02 */
[----:B------:R-:W-:Y:S01]  /*5950*/  LEA.HI R9, R7, R7, RZ, 0x1 ;  /* 0x0000000707097211 */ /* 0x000fe200078f08ff */
[----:B------:R-:W3:Y:S01]  /*5960*/  @P0 LDC R153, c[0x0][0xbf0] ;  /* 0x0002fc00ff990b82 */ /* 0x000ee20000000800 */
[----:B------:R-:W-:Y:S01]  /*5970*/  LEA.HI R2, R11, R0, RZ, 0x5 ;  /* 0x000000000b027211 */ /* 0x000fe200078f28ff */
[----:B------:R-:W-:Y:S01]  /*5980*/  IMAD.IADD R3, R3, 0x1, -R12 ;  /* 0x0000000103037824 */ /* 0x000fe200078e0a0c */
[----:B------:R-:W-:Y:S02]  /*5990*/  LOP3.LUT R12, R9, 0x1ffffffe, RZ, 0xc0, !PT ;  /* 0x1ffffffe090c7812 */ /* 0x000fe400078ec0ff */
[----:B------:R-:W-:-:S03]  /*59a0*/  SHF.R.S32.HI R2, RZ, 0x5, R2 ;  /* 0x00000005ff027819 */ /* 0x000fc60000011402 */
[----:B------:R-:W-:Y:S02]  /*59b0*/  IMAD.IADD R12, R7, 0x1, -R12 ;  /* 0x00000001070c7824 */ /* 0x000fe400078e0a0c */
[----:B------:R-:W-:Y:S01]  /*59c0*/  IMAD R7, R2, 0x10, R3 ;  /* 0x0000001002077824 */ /* 0x000fe200078e0203 */
[----:B------:R-:W-:Y:S01]  /*59d0*/  MOV R3, UR5 ;  /* 0x0000000500037c02 */ /* 0x000fe20008000f00 */
[----:B------:R-:W-:Y:S01]  /*59e0*/  IMAD.U32 R2, RZ, RZ, UR4 ;  /* 0x00000004ff027e24 */ /* 0x000fe2000f8e00ff */
[----:B------:R-:W-:Y:S01]  /*59f0*/  UIMAD.WIDE.U32 UR4, UR36, UR8, URZ ;  /* 0x00000008240472a5 */ /* 0x000fe2000f8e003f */
[----:B------:R-:W-:Y:S02]  /*5a00*/  IMAD R9, R4, 0x40, R7 ;  /* 0x0000004004097824 */ /* 0x000fe400078e0207 */
[----:B------:R-:W-:Y:S01]  /*5a10*/  IMAD.U32 R3, RZ, RZ, UR6 ;  /* 0x00000006ff037e24 */ /* 0x000fe2000f8e00ff */
[----:B------:R-:W-:Y:S01]  /*5a20*/  UIMAD UR6, UR36, UR9, UR7 ;  /* 0x00000009240672a4 */ /* 0x000fe2000f8e0207 */
[----:B------:R-:W-:-:S02]  /*5a30*/  IMAD R12, R12, 0x8, R9 ;  /* 0x000000080c0c7824 */ /* 0x000fc400078e0209 */
[----:B----4-:R-:W-:Y:S01]  /*5a40*/  IMAD R4, R18, UR10, RZ ;  /* 0x0000000a12047c24 */ /* 0x010fe2000f8e02ff */
[----:B------:R-:W-:Y:S01]  /*5a50*/  UIADD3 UR6, UR5, UR6, URZ ;  /* 0x0000000605067290 */ /* 0x000fe2000fffe03f */
[----:B--2---:R-:W-:Y:S01]  /*5a60*/  IMAD R7, R16, 0x80, R12 ;  /* 0x0000008010077824 */ /* 0x004fe200078e020c */
[----:B------:R-:W-:Y:S01]  /*5a70*/  ULDC.64 UR8, c[0x0][0xb28] ;  /* 0x0002ca0000087ab9 */ /* 0x000fe20000000a00 */
[----:B------:R-:W-:-:S04]  /*5a80*/  IMAD.WIDE.U32 R2, R18, UR12, R2 ;  /* 0x0000000c12027c25 */ /* 0x000fc8000f8e0002 */
[----:B------:R-:W-:Y:S02]  /*5a90*/  IMAD R18, RZ, RZ, -UR36 ;  /* 0x80000024ff127e24 */ /* 0x000fe4000f8e02ff */
[----:B------:R-:W-:Y:S02]  /*5aa0*/  IMAD R15, R19, UR12, R4 ;  /* 0x0000000c130f7c24 */ /* 0x000fe4000f8e0204 */
[----:B-----5:R-:W-:-:S04]  /*5ab0*/  @P0 IMAD.HI.U32 R4, R7, R14, RZ ;  /* 0x0000000e07040227 */ /* 0x020fc800078e00ff */
[----:B------:R-:W-:Y:S02]  /*5ac0*/  IMAD.U32 R13, RZ, RZ, UR5 ;  /* 0x00000005ff0d7e24 */ /* 0x000fe4000f8e00ff */
[C---:B0-----:R-:W-:Y:S02]  /*5ad0*/  IMAD R14, R20.reuse, UR10, RZ ;  /* 0x0000000a140e7c24 */ /* 0x041fe4000f8e02ff */
[----:B-1----:R-:W-:Y:S02]  /*5ae0*/  IMAD R23, R23, R18, UR11 ;  /* 0x0000000b17177e24 */ /* 0x002fe4000f8e0212 */
[----:B------:R-:W-:Y:S01]  /*5af0*/  IMAD.U32 R12, RZ, RZ, UR4 ;  /* 0x00000004ff0c7e24 */ /* 0x000fe2000f8e00ff */
[----:B------:R-:W-:Y:S01]  /*5b00*/  ULDC.64 UR4, c[0x0][0xbe0] ;  /* 0x0002f80000047ab9 */ /* 0x000fe20000000a00 */
[----:B------:R-:W-:Y:S01]  /*5b10*/  IMAD.U32 R13, RZ, RZ, UR6 ;  /* 0x00000006ff0d7e24 */ /* 0x000fe2000f8e00ff */
[----:B------:R-:W-:Y:S01]  /*5b20*/  ULDC.64 UR6, c[0x0][0xb48] ;  /* 0x0002d20000067ab9 */ /* 0x000fe20000000a00 */
[----:B------:R-:W-:Y:S01]  /*5b30*/  IMAD.MOV.U32 R11, RZ, RZ, R7 ;  /* 0x000000ffff0b7224 */ /* 0x000fe200078e0007 */
[----:B---3--:R-:W-:Y:S01]  /*5b40*/  @P0 SHF.R.U32.HI R11, RZ, R17, R4 ;  /* 0x00000011ff0b0219 */ /* 0x008fe20000011604 */
[----:B------:R-:W-:Y:S01]  /*5b50*/  IMAD R17, R21, UR12, R14 ;  /* 0x0000000c15117c24 */ /* 0x000fe2000f8e020e */
[----:B------:R-:W-:Y:S01]  /*5b60*/  SHF.R.S32.HI R14, RZ, 0x1f, R23 ;  /* 0x0000001fff0e7819 */ /* 0x000fe20000011417 */
[----:B------:R-:W-:-:S04]  /*5b70*/  IMAD.WIDE.U32 R12, R20, UR12, R12 ;  /* 0x0000000c140c7c25 */ /* 0x000fc8000f8e000c */
[----:B------:R-:W-:Y:S01]  /*5b80*/  IMAD.IADD R3, R3, 0x1, R15 ;  /* 0x0000000103037824 */ /* 0x000fe200078e020f */
[----:B------:R-:W-:Y:S01]  /*5b90*/  MOV R15, R7 ;  /* 0x00000007000f7202 */ /* 0x000fe20000000f00 */
[----:B------:R-:W-:-:S04]  /*5ba0*/  @P0 IMAD.HI.U32 R22, R7, R22, RZ ;  /* 0x0000001607160227 */ /* 0x000fc800078e00ff */
[----:B------:R-:W-:Y:S01]  /*5bb0*/  IMAD.IADD R13, R13, 0x1, R17 ;  /* 0x000000010d0d7824 */ /* 0x000fe200078e0211 */
[----:B------:R-:W-:Y:S01]  /*5bc0*/  @P0 SHF.R.U32.HI R15, RZ, R153, R22 ;  /* 0x00000099ff0f0219 */ /* 0x000fe20000011616 */
[C---:B------:R-:W-:Y:S02]  /*5bd0*/  IMAD R4, R14.reuse, UR4, RZ ;  /* 0x000000040e047c24 */ /* 0x040fe4000f8e02ff */
[----:B------:R-:W-:Y:S02]  /*5be0*/  IMAD R17, R14, UR6, RZ ;  /* 0x000000060e117c24 */ /* 0x000fe4000f8e02ff */
[----:B------:R-:W-:-:S04]  /*5bf0*/  IMAD.WIDE.U32 R2, R23, UR4, R2 ;  /* 0x0000000417027c25 */ /* 0x000fc8000f8e0002 */
[----:B------:R-:W-:Y:S01]  /*5c00*/  IMAD R14, R23, UR5, R4 ;  /* 0x00000005170e7c24 */ /* 0x000fe2000f8e0204 */
[----:B------:R-:W-:Y:S01]  /*5c10*/  IADD3 R2, P0, R11, R2, RZ ;  /* 0x000000020b027210 */ /* 0x000fe20007f1e0ff */
[----:B------:R-:W-:Y:S01]  /*5c20*/  IMAD R19, R23, UR7, R17 ;  /* 0x0000000717137c24 */ /* 0x000fe2000f8e0211 */
[--C-:B------:R-:W-:Y:S01]  /*5c30*/  SHF.R.S32.HI R17, RZ, 0x1f, R11.reuse ;  /* 0x0000001fff117819 */ /* 0x100fe2000001140b */
[----:B------:R-:W-:Y:S01]  /*5c40*/  IMAD.MOV R11, RZ, RZ, -R11 ;  /* 0x000000ffff0b7224 */ /* 0x000fe200078e0a0b */
[--C-:B------:R-:W-:Y:S01]  /*5c50*/  SHF.R.S32.HI R4, RZ, 0x1f, R15.reuse ;  /* 0x0000001fff047819 */ /* 0x100fe2000001140f */
[----:B------:R-:W-:Y:S01]  /*5c60*/  ULDC.64 UR4, c[0x0][0xb30] ;  /* 0x0002cc0000047ab9 */ /* 0x000fe20000000a00 */
[----:B------:R-:W-:Y:S01]  /*5c70*/  IMAD.MOV R18, RZ, RZ, -R15 ;  /* 0x000000ffff127224 */ /* 0x000fe200078e0a0f */
[----:B------:R-:W-:Y:S01]  /*5c80*/  IADD3.X R3, R17, R3, R14, P0, !PT ;  /* 0x0000000311037210 */ /* 0x000fe200007fe40e */
[----:B------:R-:W-:Y:S02]  /*5c90*/  IMAD R11, R8, R11, R7 ;  /* 0x0000000b080b7224 */ /* 0x000fe400078e0207 */
[----:B------:R-:W-:-:S02]  /*5ca0*/  IMAD R4, R4, UR4, RZ ;  /* 0x0000000404047c24 */ /* 0x000fc4000f8e02ff */
[----:B------:R-:W-:Y:S01]  /*5cb0*/  IMAD.WIDE.U32 R12, R23, UR6, R12 ;  /* 0x00000006170c7c25 */ /* 0x000fe2000f8e000c */
[----:B------:R-:W-:-:S03]  /*5cc0*/  ULDC.64 UR6, c[0x0][0xbc8] ;  /* 0x0002f20000067ab9 */ /* 0x000fc60000000a00 */
[----:B------:R-:W-:Y:S02]  /*5cd0*/  IMAD R7, R8, R18, R7 ;  /* 0x0000001208077224 */ /* 0x000fe400078e0207 */
[----:B------:R-:W-:Y:S01]  /*5ce0*/  IMAD R17, R15, UR5, R4 ;  /* 0x000000050f117c24 */ /* 0x000fe2000f8e0204 */
[----:B------:R-:W-:Y:S01]  /*5cf0*/  SHF.R.S32.HI R4, RZ, 0x1f, R11 ;  /* 0x0000001fff047819 */ /* 0x000fe2000001140b */
[----:B------:R-:W-:Y:S01]  /*5d00*/  IMAD.IADD R13, R13, 0x1, R19 ;  /* 0x000000010d0d7824 */ /* 0x000fe200078e0213 */
[----:B------:R-:W-:Y:S01]  /*5d10*/  SHF.R.S32.HI R14, RZ, 0x1f, R7 ;  /* 0x0000001fff0e7819 */ /* 0x000fe20000011407 */
[----:B------:R-:W0:Y:S01]  /*5d20*/  S2UR UR5, SR_CgaCtaId ;  /* 0x00000000000579c3 */ /* 0x000e220000008800 */
[----:B------:R-:W-:-:S04]  /*5d30*/  IMAD.WIDE.U32 R2, R11, UR6, R2 ;  /* 0x000000060b027c25 */ /* 0x000fc8000f8e0002 */
[----:B------:R-:W-:Y:S01]  /*5d40*/  IMAD.WIDE.U32 R12, R15, UR4, R12 ;  /* 0x000000040f0c7c25 */ /* 0x000fe2000f8e000c */
[----:B------:R-:W-:-:S03]  /*5d50*/  UMOV UR4, 0x400 ;  /* 0x0000040000047882 */ /* 0x000fc60000000000 */
[----:B------:R-:W-:Y:S02]  /*5d60*/  IMAD R4, R4, UR6, RZ ;  /* 0x0000000604047c24 */ /* 0x000fe4000f8e02ff */
[----:B------:R-:W-:Y:S02]  /*5d70*/  IMAD.IADD R13, R13, 0x1, R17 ;  /* 0x000000010d0d7824 */ /* 0x000fe400078e0211 */
[----:B------:R-:W-:Y:S02]  /*5d80*/  IMAD R14, R14, UR8, RZ ;  /* 0x000000080e0e7c24 */ /* 0x000fe4000f8e02ff */
[----:B------:R-:W-:Y:S01]  /*5d90*/  IMAD R15, R11, UR7, R4 ;  /* 0x000000070b0f7c24 */ /* 0x000fe2000f8e0204 */
[----:B------:R-:W-:Y:S01]  /*5da0*/  ULDC.64 UR6, c[0x0][0xba8] ;  /* 0x0002ea0000067ab9 */ /* 0x000fe20000000a00 */
[C---:B------:R-:W-:Y:S01]  /*5db0*/  IMAD R11, R7.reuse, UR9, R14 ;  /* 0x00000009070b7c24 */ /* 0x040fe2000f8e020e */
[----:B------:R-:W-:Y:S01]  /*5dc0*/  LEA R17, P0, R2, UR6, 0x2 ;  /* 0x0000000602117c11 */ /* 0x000fe2000f8010ff */
[----:B------:R-:W-:Y:S01]  /*5dd0*/  IMAD.WIDE.U32 R12, R7, UR8, R12 ;  /* 0x00000008070c7c25 */ /* 0x000fe2000f8e000c */
[----:B------:R-:W-:Y:S01]  /*5de0*/  ULDC.64 UR8, c[0x0][0xb00] ;  /* 0x0002c00000087ab9 */ /* 0x000fe20000000a00 */
[----:B------:R-:W-:-:S02]  /*5df0*/  ULDC UR6, c[0x0][0xa88] ;  /* 0x0002a20000067ab9 */ /* 0x000fc40000000800 */
[----:B------:R-:W-:Y:S01]  /*5e00*/  IMAD.IADD R3, R3, 0x1, R15 ;  /* 0x0000000103037824 */ /* 0x000fe200078e020f */
[----:B------:R-:W-:Y:S01]  /*5e10*/  LEA R4, P1, R12, UR8, 0x2 ;  /* 0x000000080c047c11 */ /* 0x000fe2000f8210ff */
[----:B------:R-:W-:Y:S01]  /*5e20*/  IMAD.IADD R7, R13, 0x1, R11 ;  /* 0x000000010d077824 */ /* 0x000fe200078e020b */
[----:B------:R-:W-:Y:S01]  /*5e30*/  SHFL.IDX PT, R14, R17, 0x1, 0x1c1f ;  /* 0x003c1f00110e7f89 */ /* 0x000fe200000e0000 */
[----:B------:R-:W-:Y:S01]  /*5e40*/  IMAD R11, R16, 0x80, R9 ;  /* 0x00000080100b7824 */ /* 0x000fe200078e0209 */
[----:B------:R-:W-:Y:S01]  /*5e50*/  LEA.HI.X R18, R2, UR7, R3, 0x2, P0 ;  /* 0x0000000702127c11 */ /* 0x000fe200080f1403 */
[----:B0-----:R-:W-:Y:S01]  /*5e60*/  ULEA UR4, UR5, UR4, 0x18 ;  /* 0x0000000405047291 */ /* 0x001fe2000f8ec03f */
[----:B------:R-:W-:Y:S01]  /*5e70*/  LEA.HI.X R7, R12, UR9, R7, 0x2, P1 ;  /* 0x000000090c077c11 */ /* 0x000fe200088f1407 */
[----:B------:R-:W-:Y:S01]  /*5e80*/  IMAD R8, R8, UR6, RZ ;  /* 0x0000000608087c24 */ /* 0x000fe2000f8e02ff */
[----:B------:R0:W-:Y:S01]  /*5e90*/  SHFL.IDX PT, R12, R17, RZ, 0x1c1f ;  /* 0x001c1fff110c7589 */ /* 0x0001e200000e0000 */
[----:B------:R-:W-:Y:S01]  /*5ea0*/  LOP3.LUT P0, RZ, R0, 0x3, RZ, 0xc0, !PT ;  /* 0x0000000300ff7812 */ /* 0x000fe2000780c0ff */
[C---:B------:R-:W-:Y:S01]  /*5eb0*/  VIADD R9, R11.reuse, 0x8 ;  /* 0x000000080b097836 */ /* 0x040fe20000000000 */
[----:B------:R-:W-:Y:S01]  /*5ec0*/  UIADD3 UR4, UR4, 0x22820, URZ ;  /* 0x0002282004047890 */ /* 0x000fe2000fffe03f */
[----:B------:R-:W1:Y:S01]  /*5ed0*/  SHFL.IDX PT, R13, R18, RZ, 0x1c1f ;  /* 0x001c1fff120d7589 */ /* 0x000e6200000e0000 */
[----:B------:R-:W-:-:S02]  /*5ee0*/  ISETP.GE.OR P1, PT, R11, R8, P0 ;  /* 0x000000080b00720c */ /* 0x000fc40000726670 */
[-C--:B------:R-:W-:Y:S01]  /*5ef0*/  ISETP.GE.OR P0, PT, R9, R8.reuse, P0 ;  /* 0x000000080900720c */ /* 0x080fe20000706670 */
[----:B------:R-:W2:Y:S01]  /*5f00*/  SHFL.IDX PT, R15, R18, 0x1, 0x1c1f ;  /* 0x003c1f00120f7f89 */ /* 0x000ea200000e0000 */
[----:B------:R-:W-:Y:S01]  /*5f10*/  UPRMT UR4, URZ, 0x654, UR4 ;  /* 0x000006543f047896 */ /* 0x000fe20008000004 */
[----:B------:R-:W-:Y:S02]  /*5f20*/  ISETP.GE.AND P2, PT, R11, R8, PT ;  /* 0x000000080b00720c */ /* 0x000fe40003f46270 */
[----:B0-----:R-:W-:Y:S01]  /*5f30*/  LOP3.LUT R17, R10, 0x7ffffffc, RZ, 0xc0, !PT ;  /* 0x7ffffffc0a117812 */ /* 0x001fe200078ec0ff */
[----:B------:R0:W3:Y:S04]  /*5f40*/  SHFL.IDX PT, R2, R4, RZ, 0x1c1f ;  /* 0x001c1fff04027589 */ /* 0x0000e800000e0000 */
[----:B------:R-:W-:Y:S01]  /*5f50*/  IMAD.IADD R0, R0, 0x1, -R17 ;  /* 0x0000000100007824 */ /* 0x000fe200078e0a11 */
[----:B------:R-:W-:Y:S01]  /*5f60*/  SYNCS.ARRIVE.TRANS64.RED.A1T0 RZ, [UR4], RZ ;  /* 0x000000ffffff79a7 */ /* 0x000fe20008100404 */
[----:B------:R0:W4:Y:S03]  /*5f70*/  SHFL.IDX PT, R3, R7, RZ, 0x1c1f ;  /* 0x001c1fff07037589 */ /* 0x00012600000e0000 */
[----:B------:R-:W-:Y:S01]  /*5f80*/  SHF.L.U32 R0, R0, 0x1, RZ ;  /* 0x0000000100007819 */ /* 0x000fe200000006ff */
[----:B-1----:R0:W-:Y:S04]  /*5f90*/  @!P1 ST.E desc[UR44][R12.64], R6 ;  /* 0x000000060c009985 */ /* 0x0021e8000c10192c */
[----:B--2---:R0:W-:Y:S01]  /*5fa0*/  @!P0 ST.E desc[UR44][R14.64], R5 ;  /* 0x000000050e008985 */ /* 0x0041e2000c10192c */
[----:B------:R-:W-:Y:S05]  /*5fb0*/  @P2 BRA `(.L_x_8894) ;  /* 0x0000000800f82947 */ /* 0x000fea0003800000 */
[C---:B0-----:R-:W-:Y:S01]  /*5fc0*/  VIADD R5, R0.reuse, 0x8 ;  /* 0x0000000800057836 */ /* 0x041fe20000000000 */
[----:B------:R-:W-:Y:S01]  /*5fd0*/  ULDC UR4, c[0x0][0xac8] ;  /* 0x0002b20000047ab9 */ /* 0x000fe20000000800 */
[C---:B------:R-:W-:Y:S01]  /*5fe0*/  VIADD R6, R0.reuse, 0x10 ;  /* 0x0000001000067836 */ /* 0x040fe20000000000 */
[C---:B------:R-:W-:Y:S01]  /*5ff0*/  ISETP.GE.AND P2, PT, R0.reuse, UR4, PT ;  /* 0x0000000400007c0c */ /* 0x040fe2000bf46270 */
[C---:B------:R-:W-:Y:S01]  /*6000*/  VIADD R10, R0.reuse, 0x18 ;  /* 0x00000018000a7836 */ /* 0x040fe20000000000 */
[----:B------:R-:W-:Y:S01]  /*6010*/  ISETP.GE.AND P3, PT, R5, UR4, PT ;  /* 0x0000000405007c0c */ /* 0x000fe2000bf66270 */
[----:B------:R-:W-:Y:S01]  /*6020*/  VIADD R18, R0, 0x20 ;  /* 0x0000002000127836 */ /* 0x000fe20000000000 */
[----:B------:R-:W-:Y:S01]  /*6030*/  ISETP.GE.AND P4, PT, R6, UR4, PT ;  /* 0x0000000406007c0c */ /* 0x000fe2000bf86270 */
[----:B------:R-:W-:Y:S01]  /*6040*/  VIADD R19, R0, 0x28 ;  /* 0x0000002800137836 */ /* 0x000fe20000000000 */
[----:B------:R-:W-:Y:S01]  /*6050*/  ISETP.GE.AND P5, PT, R10, UR4, PT ;  /* 0x000000040a007c0c */ /* 0x000fe2000bfa6270 */
[----:B------:R-:W-:Y:S01]  /*6060*/  VIADD R20, R0, 0x40 ;  /* 0x0000004000147836 */ /* 0x000fe20000000000 */
[----:B------:R-:W-:Y:S01]  /*6070*/  ISETP.GE.AND P0, PT, R18, UR4, PT ;  /* 0x0000000412007c0c */ /* 0x000fe2000bf06270 */
[C---:B------:R-:W-:Y:S01]  /*6080*/  VIADD R21, R0.reuse, 0x48 ;  /* 0x0000004800157836 */ /* 0x040fe20000000000 */
[----:B------:R-:W-:Y:S01]  /*6090*/  ISETP.GE.AND P1, PT, R19, UR4, PT ;  /* 0x0000000413007c0c */ /* 0x000fe2000bf26270 */
[C---:B------:R-:W-:Y:S01]  /*60a0*/  VIADD R22, R0.reuse, 0x50 ;  /* 0x0000005000167836 */ /* 0x040fe20000000000 */
[----:B------:R-:W-:-:S03]  /*60b0*/  IADD3 R23, R0, 0x58, RZ ;  /* 0x0000005800177810 */ /* 0x000fc60007ffe0ff */
[----:B------:R-:W-:Y:S02]  /*60c0*/  @!P3 LEA.HI R5, R5, R5, RZ, 0x1 ;  /* 0x000000050505b211 */ /* 0x000fe400078f08ff */
[----:B------:R-:W-:Y:S02]  /*60d0*/  @!P4 LEA.HI R6, R6, R6, RZ, 0x1 ;  /* 0x000000060606c211 */ /* 0x000fe400078f08ff */
[----:B------:R-:W-:Y:S02]  /*60e0*/  @!P5 LEA.HI R10, R10, R10, RZ, 0x1 ;  /* 0x0000000a0a0ad211 */ /* 0x000fe400078f08ff */
[----:B------:R-:W-:Y:S02]  /*60f0*/  @!P3 LOP3.LUT R5, R5, 0xfffffffe, RZ, 0xc0, !PT ;  /* 0xfffffffe0505b812 */ /* 0x000fe400078ec0ff */
[----:B------:R-:W-:Y:S01]  /*6100*/  @!P4 LOP3.LUT R15, R6, 0xfffffffe, RZ, 0xc0, !PT ;  /* 0xfffffffe060fc812 */ /* 0x000fe200078ec0ff */
[----:B------:R-:W-:Y:S01]  /*6110*/  VIADD R6, R0, 0x38 ;  /* 0x0000003800067836 */ /* 0x000fe20000000000 */
[----:B------:R-:W-:Y:S01]  /*6120*/  @!P5 LOP3.LUT R17, R10, 0xfffffffe, RZ, 0xc0, !PT ;  /* 0xfffffffe0a11d812 */ /* 0x000fe200078ec0ff */
[----:B---34-:R-:W-:Y:S01]  /*6130*/  @!P2 IMAD.WIDE R10, R0, 0x4, R2 ;  /* 0x00000004000aa825 */ /* 0x018fe200078e0202 */
[----:B------:R-:W-:-:S02]  /*6140*/  ISETP.GE.AND P6, PT, R22, UR4, PT ;  /* 0x0000000416007c0c */ /* 0x000fc4000bfc6270 */
[----:B------:R-:W-:Y:S01]  /*6150*/  @!P0 LEA.HI R18, R18, R18, RZ, 0x1 ;  /* 0x0000001212128211 */ /* 0x000fe200078f08ff */
[--C-:B------:R-:W-:Y:S01]  /*6160*/  @!P3 IMAD.WIDE R12, R5, 0x4, R2.reuse ;  /* 0x00000004050cb825 */ /* 0x100fe200078e0202 */
[----:B------:R0:W-:Y:S01]  /*6170*/  @!P2 ST.E.64 desc[UR44][R10.64], R24 ;  /* 0x000000180a00a985 */ /* 0x0001e2000c101b2c */
[----:B------:R-:W-:Y:S02]  /*6180*/  @!P1 LEA.HI R19, R19, R19, RZ, 0x1 ;  /* 0x0000001313139211 */ /* 0x000fe400078f08ff */
[----:B------:R-:W-:Y:S01]  /*6190*/  VIADD R5, R0, 0x30 ;  /* 0x0000003000057836 */ /* 0x000fe20000000000 */
[----:B------:R1:W-:Y:S01]  /*61a0*/  @!P3 ST.E.64 desc[UR44][R12.64], R28 ;  /* 0x0000001c0c00b985 */ /* 0x0003e2000c101b2c */
[--C-:B------:R-:W-:Y:S01]  /*61b0*/  @!P4 IMAD.WIDE R14, R15, 0x4, R2.reuse ;  /* 0x000000040f0ec825 */ /* 0x100fe200078e0202 */
[----:B------:R-:W-:Y:S02]  /*61c0*/  ISETP.GE.AND P3, PT, R6, UR4, PT ;  /* 0x0000000406007c0c */ /* 0x000fe4000bf66270 */
[----:B------:R-:W-:Y:S01]  /*61d0*/  ISETP.GE.AND P2, PT, R5, UR4, PT ;  /* 0x0000000405007c0c */ /* 0x000fe2000bf46270 */
[----:B------:R-:W-:Y:S01]  /*61e0*/  @!P5 IMAD.WIDE R16, R17, 0x4, R2 ;  /* 0x000000041110d825 */ /* 0x000fe200078e0202 */
[----:B------:R2:W-:Y:S01]  /*61f0*/  @!P4 ST.E.64 desc[UR44][R14.64], R32 ;  /* 0x000000200e00c985 */ /* 0x0005e2000c101b2c */
[----:B------:R-:W-:-:S02]  /*6200*/  ISETP.GE.AND P4, PT, R20, UR4, PT ;  /* 0x0000000414007c0c */ /* 0x000fc4000bf86270 */
[----:B------:R-:W-:Y:S01]  /*6210*/  @!P6 LEA.HI R22, R22, R22, RZ, 0x1 ;  /* 0x000000161616e211 */ /* 0x000fe200078f08ff */
[----:B------:R3:W-:Y:S01]  /*6220*/  @!P5 ST.E.64 desc[UR44][R16.64], R36 ;  /* 0x000000241000d985 */ /* 0x0007e2000c101b2c */
[----:B------:R-:W-:Y:S01]  /*6230*/  ISETP.GE.AND P5, PT, R21, UR4, PT ;  /* 0x0000000415007c0c */ /* 0x000fe2000bfa6270 */
[----:B0-----:R-:W-:Y:S01]  /*6240*/  VIADD R24, R0, 0x60 ;  /* 0x0000006000187836 */ /* 0x001fe20000000000 */
[----:B------:R-:W-:Y:S02]  /*6250*/  @!P0 LOP3.LUT R11, R18, 0xfffffffe, RZ, 0xc0, !PT ;  /* 0xfffffffe120b8812 */ /* 0x000fe400078ec0ff */
[----:B-1----:R-:W-:Y:S02]  /*6260*/  @!P1 LOP3.LUT R13, R19, 0xfffffffe, RZ, 0xc0, !PT ;  /* 0xfffffffe130d9812 */ /* 0x002fe400078ec0ff */
[----:B------:R-:W-:Y:S01]  /*6270*/  @!P2 LEA.HI R5, R5, R5, RZ, 0x1 ;  /* 0x000000050505a211 */ /* 0x000fe200078f08ff */
[----:B------:R-:W-:Y:S01]  /*6280*/  @!P0 IMAD.WIDE R10, R11, 0x4, R2 ;  /* 0x000000040b0a8825 */ /* 0x000fe200078e0202 */
[----:B------:R-:W-:-:S02]  /*6290*/  @!P3 LEA.HI R6, R6, R6, RZ, 0x1 ;  /* 0x000000060606b211 */ /* 0x000fc400078f08ff */
[----:B------:R-:W-:Y:S01]  /*62a0*/  @!P4 LEA.HI R20, R20, R20, RZ, 0x1 ;  /* 0x000000141414c211 */ /* 0x000fe200078f08ff */
[----:B------:R-:W-:Y:S01]  /*62b0*/  @!P1 IMAD.WIDE R12, R13, 0x4, R2 ;  /* 0x000000040d0c9825 */ /* 0x000fe200078e0202 */
[----:B------:R-:W-:Y:S01]  /*62c0*/  @!P2 LOP3.LUT R5, R5, 0xfffffffe, RZ, 0xc0, !PT ;  /* 0xfffffffe0505a812 */ /* 0x000fe200078ec0ff */
[----:B------:R0:W-:Y:S01]  /*62d0*/  @!P0 ST.E.64 desc[UR44][R10.64], R40 ;  /* 0x000000280a008985 */ /* 0x0001e2000c101b2c */
[----:B------:R-:W-:Y:S02]  /*62e0*/  @!P5 LEA.HI R21, R21, R21, RZ, 0x1 ;  /* 0x000000151515d211 */ /* 0x000fe400078f08ff */
[----:B--2---:R-:W-:Y:S01]  /*62f0*/  @!P3 LOP3.LUT R15, R6, 0xfffffffe, RZ, 0xc0, !PT ;  /* 0xfffffffe060fb812 */ /* 0x004fe200078ec0ff */
[----:B------:R1:W-:Y:S01]  /*6300*/  @!P1 ST.E.64 desc[UR44][R12.64], R44 ;  /* 0x0000002c0c009985 */ /* 0x0003e2000c101b2c */
[----:B---3--:R-:W-:Y:S01]  /*6310*/  @!P4 LOP3.LUT R17, R20, 0xfffffffe, RZ, 0xc0, !PT ;  /* 0xfffffffe1411c812 */ /* 0x008fe200078ec0ff */
[C---:B------:R-:W-:Y:S01]  /*6320*/  VIADD R6, R0.reuse, 0x70 ;  /* 0x0000007000067836 */ /* 0x040fe20000000000 */
[----:B------:R-:W-:Y:S01]  /*6330*/  @!P5 LOP3.LUT R21, R21, 0xfffffffe, RZ, 0xc0, !PT ;  /* 0xfffffffe1515d812 */ /* 0x000fe200078ec0ff */
[----:B------:R-:W-:Y:S01]  /*6340*/  VIADD R20, R0, 0x78 ;  /* 0x0000007800147836 */ /* 0x000fe20000000000 */
[----:B------:R-:W-:Y:S01]  /*6350*/  @!P6 LOP3.LUT R19, R22, 0xfffffffe, RZ, 0xc0, !PT ;  /* 0xfffffffe1613e812 */ /* 0x000fe200078ec0ff */
[----:B------:R-:W-:Y:S01]  /*6360*/  VIADD R22, R0, 0x88 ;  /* 0x0000008800167836 */ /* 0x000fe20000000000 */
[----:B------:R-:W-:-:S02]  /*6370*/  ISETP.GE.AND P1, PT, R23, UR4, PT ;  /* 0x0000000417007c0c */ /* 0x000fc4000bf26270 */
[----:B------:R-:W-:Y:S01]  /*6380*/  ISETP.GE.AND P0, PT, R24, UR4, PT ;  /* 0x0000000418007c0c */ /* 0x000fe2000bf06270 */
[----:B0-----:R-:W-:-:S04]  /*6390*/  @!P2 IMAD.WIDE R10, R5, 0x4, R2 ;  /* 0x00000004050aa825 */ /* 0x001fc800078e0202 */
        /* <DEDUP_REMOVED lines=8> */
[----:B------:R-:W-:Y:S01]  /*6420*/  VIADD R5, R0, 0x68 ;  /* 0x0000006800057836 */ /* 0x000fe20000000000 */
[----:B------:R3:W-:Y:S01]  /*6430*/  @!P5 ST.E.64 desc[UR44][R16.64], R60 ;  /* 0x0000003c1000d985 */ /* 0x0007e2000c101b2c */
[----:B------:R-:W-:Y:S01]  /*6440*/  @!P6 IMAD.WIDE R18, R19, 0x4, R2 ;  /* 0x000000041312e825 */ /* 0x000fe200078e0202 */
[----:B------:R-:W-:Y:S02]  /*6450*/  ISETP.GE.AND P5, PT, R20, UR4, PT ;  /* 0x0000000414007c0c */ /* 0x000fe4000bfa6270 */
[----:B------:R-:W-:Y:S01]  /*6460*/  ISETP.GE.AND P2, PT, R5, UR4, PT ;  /* 0x0000000405007c0c */ /* 0x000fe2000bf46270 */
[----:B------:R-:W-:Y:S01]  /*6470*/  VIADD R21, R0, 0x80 ;  /* 0x0000008000157836 */ /* 0x000fe20000000000 */
[----:B------:R4:W-:Y:S01]  /*6480*/  @!P6 ST.E.64 desc[UR44][R18.64], R64 ;  /* 0x000000401200e985 */ /* 0x0009e2000c101b2c */
[----:B------:R-:W-:Y:S02]  /*6490*/  ISETP.GE.AND P6, PT, R6, UR4, PT ;  /* 0x0000000406007c0c */ /* 0x000fe4000bfc6270 */
[----:B------:R-:W-:-:S02]  /*64a0*/  @!P0 LEA.HI R24, R24, R24, RZ, 0x1 ;  /* 0x0000001818188211 */ /* 0x000fc400078f08ff */
[----:B------:R-:W-:Y:S02]  /*64b0*/  ISETP.GE.AND P4, PT, R21, UR4, PT ;  /* 0x0000000415007c0c */ /* 0x000fe4000bf86270 */
        /* <DEDUP_REMOVED lines=9> */
[----:B------:R-:W-:Y:S01]  /*6550*/  @!P2 LOP3.LUT R5, R5, 0xfffffffe, RZ, 0xc0, !PT ;  /* 0xfffffffe0505a812 */ /* 0x000fe200078ec0ff */
[----:B------:R0:W-:Y:S01]  /*6560*/  @!P1 ST.E.64 desc[UR44][R10.64], R68 ;  /* 0x000000440a009985 */ /* 0x0001e2000c101b2c */
[----:B------:R-:W-:-:S02]  /*6570*/  @!P4 LEA.HI R21, R21, R21, RZ, 0x1 ;  /* 0x000000151515c211 */ /* 0x000fc400078f08ff */
[----:B------:R-:W-:Y:S01]  /*6580*/  @!P3 LEA.HI R22, R22, R22, RZ, 0x1 ;  /* 0x000000161616b211 */ /* 0x000fe200078f08ff */
[----:B------:R1:W-:Y:S01]  /*6590*/  @!P0 ST.E.64 desc[UR44][R12.64], R72 ;  /* 0x000000480c008985 */ /* 0x0003e2000c101b2c */
[----:B--2---:R-:W-:Y:S01]  /*65a0*/  @!P6 LOP3.LUT R15, R6, 0xfffffffe, RZ, 0xc0, !PT ;  /* 0xfffffffe060fe812 */ /* 0x004fe200078ec0ff */
[----:B------:R-:W-:Y:S01]  /*65b0*/  VIADD R6, R0, 0xa8 ;  /* 0x000000a800067836 */ /* 0x000fe20000000000 */
[----:B---3--:R-:W-:Y:S02]  /*65c0*/  @!P5 LOP3.LUT R17, R20, 0xfffffffe, RZ, 0xc0, !PT ;  /* 0xfffffffe1411d812 */ /* 0x008fe400078ec0ff */
[----:B------:R-:W-:Y:S02]  /*65d0*/  @!P4 LOP3.LUT R21, R21, 0xfffffffe, RZ, 0xc0, !PT ;  /* 0xfffffffe1515c812 */ /* 0x000fe400078ec0ff */
[----:B----4-:R-:W-:Y:S01]  /*65e0*/  @!P3 LOP3.LUT R19, R22, 0xfffffffe, RZ, 0xc0, !PT ;  /* 0xfffffffe1613b812 */ /* 0x010fe200078ec0ff */
[----:B------:R-:W-:Y:S01]  /*65f0*/  VIADD R22, R0, 0xc0 ;  /* 0x000000c000167836 */ /* 0x000fe20000000000 */
[----:B------:R-:W-:Y:S01]  /*6600*/  ISETP.GE.AND P0, PT, R23, UR4, PT ;  /* 0x0000000417007c0c */ /* 0x000fe2000bf06270 */
[----:B0-----:R-:W-:Y:S01]  /*6610*/  @!P2 IMAD.WIDE R10, R5, 0x4, R2 ;  /* 0x00000004050aa825 */ /* 0x001fe200078e0202 */
[----:B------:R-:W-:-:S02]  /*6620*/  ISETP.GE.AND P1, PT, R24, UR4, PT ;  /* 0x0000000418007c0c */ /* 0x000fc4000bf26270 */
[C---:B------:R-:W-:Y:S01]  /*6630*/  IADD3 R20, R0.reuse, 0xb0, RZ ;  /* 0x000000b000147810 */ /* 0x040fe20007ffe0ff */
[----:B------:R-:W-:Y:S01]  /*6640*/  VIADD R5, R0, 0xa0 ;  /* 0x000000a000057836 */ /* 0x000fe20000000000 */
[----:B------:R0:W-:Y:S01]  /*6650*/  @!P2 ST.E.64 desc[UR44][R10.64], R76 ;  /* 0x0000004c0a00a985 */ /* 0x0001e2000c101b2c */
[----:B-1----:R-:W-:-:S03]  /*6660*/  @!P6 IMAD.WIDE R12, R15, 0x4, R2 ;  /* 0x000000040f0ce825 */ /* 0x002fc600078e0202 */
[----:B------:R-:W-:Y:S01]  /*6670*/  ISETP.GE.AND P2, PT, R5, UR4, PT ;  /* 0x0000000405007c0c */ /* 0x000fe2000bf46270 */
        /* <DEDUP_REMOVED lines=9> */
[----:B------:R-:W-:Y:S01]  /*6710*/  VIADD R21, R0, 0xb8 ;  /* 0x000000b800157836 */ /* 0x000fe20000000000 */
[----:B------:R4:W-:Y:S01]  /*6720*/  @!P3 ST.E.64 desc[UR44][R18.64], R92 ;  /* 0x0000005c1200b985 */ /* 0x0009e2000c101b2c */
[----:B------:R-:W-:Y:S02]  /*6730*/  ISETP.GE.AND P3, PT, R6, UR4, PT ;  /* 0x0000000406007c0c */ /* 0x000fe4000bf66270 */
[----:B------:R-:W-:Y:S02]  /*6740*/  @!P1 LEA.HI R24, R24, R24, RZ, 0x1 ;  /* 0x0000001818189211 */ /* 0x000fe400078f08ff */
[----:B------:R-:W-:Y:S02]  /*6750*/  ISETP.GE.AND P5, PT, R21, UR4, PT ;  /* 0x0000000415007c0c */ /* 0x000fe4000bfa6270 */
[----:B------:R-:W-:Y:S02]  /*6760*/  @!P2 LEA.HI R5, R5, R5, RZ, 0x1 ;  /* 0x000000050505a211 */ /* 0x000fe400078f08ff */
[----:B0-----:R-:W-:-:S02]  /*6770*/  @!P0 LOP3.LUT R11, R23, 0xfffffffe, RZ, 0xc0, !PT ;  /* 0xfffffffe170b8812 */ /* 0x001fc400078ec0ff */
[----:B-1----:R-:W-:Y:S02]  /*6780*/  @!P1 LOP3.LUT R13, R24, 0xfffffffe, RZ, 0xc0, !PT ;  /* 0xfffffffe180d9812 */ /* 0x002fe400078ec0ff */
[----:B------:R-:W-:Y:S01]  /*6790*/  @!P2 LOP3.LUT R5, R5, 0xfffffffe, RZ, 0xc0, !PT ;  /* 0xfffffffe0505a812 */ /* 0x000fe200078ec0ff */
[--C-:B------:R-:W-:Y:S01]  /*67a0*/  @!P0 IMAD.WIDE R10, R11, 0x4, R2.reuse ;  /* 0x000000040b0a8825 */ /* 0x100fe200078e0202 */
[----:B------:R-:W-:Y:S02]  /*67b0*/  @!P3 LEA.HI R6, R6, R6, RZ, 0x1 ;  /* 0x000000060606b211 */ /* 0x000fe400078f08ff */
[----:B------:R-:W-:Y:S01]  /*67c0*/  @!P4 LEA.HI R20, R20, R20, RZ, 0x1 ;  /* 0x000000141414c211 */ /* 0x000fe200078f08ff */
[--C-:B------:R-:W-:Y:S01]  /*67d0*/  @!P1 IMAD.WIDE R12, R13, 0x4, R2.reuse ;  /* 0x000000040d0c9825 */ /* 0x100fe200078e0202 */
[----:B------:R-:W-:Y:S01]  /*67e0*/  @!P6 LEA.HI R22, R22, R22, RZ, 0x1 ;  /* 0x000000161616e211 */ /* 0x000fe200078f08ff */
[----:B------:R0:W-:Y:S01]  /*67f0*/  @!P0 ST.E.64 desc[UR44][R10.64], R96 ;  /* 0x000000600a008985 */ /* 0x0001e2000c101b2c */
[----:B------:R-:W-:Y:S01]  /*6800*/  @!P5 LEA.HI R21, R21, R21, RZ, 0x1 ;  /* 0x000000151515d211 */ /* 0x000fe200078f08ff */
[--C-:B--2---:R-:W-:Y:S01]  /*6810*/  @!P2 IMAD.WIDE R14, R5, 0x4, R2.reuse ;  /* 0x00000004050ea825 */ /* 0x104fe200078e0202 */
[----:B---3--:R-:W-:Y:S01]  /*6820*/  @!P3 LOP3.LUT R17, R6, 0xfffffffe, RZ, 0xc0, !PT ;  /* 0xfffffffe0611b812 */ /* 0x008fe200078ec0ff */
[----:B------:R1:W-:Y:S01]  /*6830*/  @!P1 ST.E.64 desc[UR44][R12.64], R100 ;  /* 0x000000640c009985 */ /* 0x0003e2000c101b2c */
[----:B----4-:R-:W-:Y:S01]  /*6840*/  @!P4 LOP3.LUT R19, R20, 0xfffffffe, RZ, 0xc0, !PT ;  /* 0xfffffffe1413c812 */ /* 0x010fe200078ec0ff */
[----:B------:R-:W-:Y:S01]  /*6850*/  VIADD R6, R0, 0xd0 ;  /* 0x000000d000067836 */ /* 0x000fe20000000000 */
[----:B------:R-:W-:Y:S01]  /*6860*/  @!P6 LOP3.LUT R5, R22, 0xfffffffe, RZ, 0xc0, !PT ;  /* 0xfffffffe1605e812 */ /* 0x000fe200078ec0ff */
[----:B------:R2:W-:Y:S01]  /*6870*/  @!P2 ST.E.64 desc[UR44][R14.64], R104 ;  /* 0x000000680e00a985 */ /* 0x0005e2000c101b2c */
[----:B------:R-:W-:Y:S01]  /*6880*/  @!P5 LOP3.LUT R21, R21, 0xfffffffe, RZ, 0xc0, !PT ;  /* 0xfffffffe1515d812 */ /* 0x000fe200078ec0ff */
[----:B------:R-:W-:Y:S01]  /*6890*/  VIADD R20, R0, 0xd8 ;  /* 0x000000d800147836 */ /* 0x000fe20000000000 */
[----:B------:R-:W-:Y:S01]  /*68a0*/  ISETP.GE.AND P1, PT, R6, UR4, PT ;  /* 0x0000000406007c0c */ /* 0x000fe2000bf26270 */
[----:B0-----:R-:W-:-:S03]  /*68b0*/  @!P3 IMAD.WIDE R10, R17, 0x4, R2 ;  /* 0x00000004110ab825 */ /* 0x001fc600078e0202 */
[----:B------:R-:W-:Y:S01]  /*68c0*/  ISETP.GE.AND P2, PT, R20, UR4, PT ;  /* 0x0000000414007c0c */ /* 0x000fe2000bf46270 */
[--C-:B-1----:R-:W-:Y:S01]  /*68d0*/  @!P4 IMAD.WIDE R12, R19, 0x4, R2.reuse ;  /* 0x00000004130cc825 */ /* 0x102fe200078e0202 */
[----:B------:R0:W-:Y:S03]  /*68e0*/  @!P3 ST.E.64 desc[UR44][R10.64], R108 ;  /* 0x0000006c0a00b985 */ /* 0x0001e6000c101b2c */
[----:B------:R-:W-:Y:S01]  /*68f0*/  @!P6 IMAD.WIDE R18, R5, 0x4, R2 ;  /* 0x000000040512e825 */ /* 0x000fe200078e0202 */
[----:B------:R1:W-:Y:S03]  /*6900*/  @!P4 ST.E.64 desc[UR44][R12.64], R112 ;  /* 0x000000700c00c985 */ /* 0x0003e6000c101b2c */
[----:B------:R-:W-:Y:S01]  /*6910*/  @!P1 LEA.HI R6, R6, R6, RZ, 0x1 ;  /* 0x0000000606069211 */ /* 0x000fe200078f08ff */
[----:B------:R-:W-:-:S02]  /*6920*/  VIADD R5, R0, 0xc8 ;  /* 0x000000c800057836 */ /* 0x000fc40000000000 */
[----:B------:R-:W-:Y:S01]  /*6930*/  @!P5 IMAD.WIDE R16, R21, 0x4, R2 ;  /* 0x000000041510d825 */ /* 0x000fe200078e0202 */
[----:B------:R-:W-:Y:S02]  /*6940*/  @!P2 LEA.HI R20, R20, R20, RZ, 0x1 ;  /* 0x000000141414a211 */ /* 0x000fe400078f08ff */
[----:B------:R-:W-:Y:S01]  /*6950*/  ISETP.GE.AND P0, PT, R5, UR4, PT ;  /* 0x0000000405007c0c */ /* 0x000fe2000bf06270 */
[C---:B------:R-:W-:Y:S01]  /*6960*/  VIADD R21, R0.reuse, 0xe0 ;  /* 0x000000e000157836 */ /* 0x040fe20000000000 */
[----:B------:R3:W-:Y:S01]  /*6970*/  @!P5 ST.E.64 desc[UR44][R16.64], R116 ;  /* 0x000000741000d985 */ /* 0x0007e2000c101b2c */
[C---:B--2---:R-:W-:Y:S02]  /*6980*/  VIADD R14, R0.reuse, 0xe8 ;  /* 0x000000e8000e7836 */ /* 0x044fe40000000000 */
[C---:B------:R-:W-:Y:S01]  /*6990*/  VIADD R15, R0.reuse, 0xf0 ;  /* 0x000000f0000f7836 */ /* 0x040fe20000000000 */
[----:B------:R2:W-:Y:S01]  /*69a0*/  @!P6 ST.E.64 desc[UR44][R18.64], R120 ;  /* 0x000000781200e985 */ /* 0x0005e2000c101b2c */
[----:B0-----:R-:W-:Y:S01]  /*69b0*/  VIADD R11, R0, 0xf8 ;  /* 0x000000f8000b7836 */ /* 0x001fe20000000000 */
[----:B------:R-:W-:-:S02]  /*69c0*/  ISETP.GE.AND P3, PT, R21, UR4, PT ;  /* 0x0000000415007c0c */ /* 0x000fc4000bf66270 */
[----:B------:R-:W-:Y:S02]  /*69d0*/  ISETP.GE.AND P4, PT, R14, UR4, PT ;  /* 0x000000040e007c0c */ /* 0x000fe4000bf86270 */
[----:B------:R-:W-:Y:S02]  /*69e0*/  ISETP.GE.AND P5, PT, R15, UR4, PT ;  /* 0x000000040f007c0c */ /* 0x000fe4000bfa6270 */
[----:B------:R-:W-:Y:S02]  /*69f0*/  ISETP.GE.AND P6, PT, R11, UR4, PT ;  /* 0x000000040b007c0c */ /* 0x000fe4000bfc6270 */
[----:B------:R-:W-:Y:S02]  /*6a00*/  @!P0 LEA.HI R5, R5, R5, RZ, 0x1 ;  /* 0x0000000505058211 */ /* 0x000fe400078f08ff */
[----:B-1----:R-:W-:Y:S02]  /*6a10*/  @!P1 LOP3.LUT R13, R6, 0xfffffffe, RZ, 0xc0, !PT ;  /* 0xfffffffe060d9812 */ /* 0x002fe400078ec0ff */
[----:B------:R-:W-:-:S02]  /*6a20*/  @!P0 LOP3.LUT R5, R5, 0xfffffffe, RZ, 0xc0, !PT ;  /* 0xfffffffe05058812 */ /* 0x000fc400078ec0ff */
[----:B------:R-:W-:Y:S01]  /*6a30*/  @!P3 LEA.HI R21, R21, R21, RZ, 0x1 ;  /* 0x000000151515b211 */ /* 0x000fe200078f08ff */
[----:B------:R-:W-:Y:S01]  /*6a40*/  @!P1 IMAD.WIDE R12, R13, 0x4, R2 ;  /* 0x000000040d0c9825 */ /* 0x000fe200078e0202 */
[----:B------:R-:W-:Y:S02]  /*6a50*/  @!P4 LEA.HI R14, R14, R14, RZ, 0x1 ;  /* 0x0000000e0e0ec211 */ /* 0x000fe400078f08ff */
[----:B------:R-:W-:Y:S02]  /*6a60*/  @!P5 LEA.HI R10, R15, R15, RZ, 0x1 ;  /* 0x0000000f0f0ad211 */ /* 0x000fe400078f08ff */
[----:B------:R-:W-:Y:S02]  /*6a70*/  @!P6 LEA.HI R11, R11, R11, RZ, 0x1 ;  /* 0x0000000b0b0be211 */ /* 0x000fe400078f08ff */
[----:B------:R-:W-:Y:S02]  /*6a80*/  @!P2 LOP3.LUT R15, R20, 0xfffffffe, RZ, 0xc0, !PT ;  /* 0xfffffffe140fa812 */ /* 0x000fe400078ec0ff */
[----:B---3--:R-:W-:-:S02]  /*6a90*/  @!P3 LOP3.LUT R17, R21, 0xfffffffe, RZ, 0xc0, !PT ;  /* 0xfffffffe1511b812 */ /* 0x008fc400078ec0ff */
[----:B--2---:R-:W-:Y:S01]  /*6aa0*/  @!P4 LOP3.LUT R19, R14, 0xfffffffe, RZ, 0xc0, !PT ;  /* 0xfffffffe0e13c812 */ /* 0x004fe200078ec0ff */
        /* <DEDUP_REMOVED lines=13> */
[----:B------:R1:W-:Y:S04]  /*6b80*/  @!P5 ST.E.64 desc[UR44][R20.64], R144 ;  /* 0x000000901400d985 */ /* 0x0003e8000c101b2c */
[----:B------:R1:W-:Y:S02]  /*6b90*/  @!P6 ST.E.64 desc[UR44][R2.64], R148 ;  /* 0x000000940200e985 */ /* 0x0003e4000c101b2c */
.L_x_8894:
[----:B------:R-:W-:Y:S05]  /*6ba0*/  BSYNC B0 ;  /* 0x0000000000007941 */ /* 0x000fea0003800000 */
.L_x_8893:
[----:B------:R-:W-:Y:S01]  /*6bb0*/  ISETP.GE.AND P0, PT, R9, R8, PT ;  /* 0x000000080900720c */ /* 0x000fe20003f06270 */
[----:B-1--4-:R1:W2:Y:S04]  /*6bc0*/  SHFL.IDX PT, R3, R7, 0x1, 0x1c1f ;  /* 0x003c1f0007037f89 */ /* 0x0122a800000e0000 */
[----:B---3--:R1:W3:Y:S08]  /*6bd0*/  SHFL.IDX PT, R2, R4, 0x1, 0x1c1f ;  /* 0x003c1f0004027f89 */ /* 0x0082f000000e0000 */
[----:B-1----:R-:W-:Y:S05]  /*6be0*/  @P0 BRA `(.L_x_8869) ;  /* 0x0000004800cc0947 */ /* 0x002fea0003800000 */
[C---:B0-----:R-:W-:Y:S01]  /*6bf0*/  VIADD R4, R0.reuse, 0x8 ;  /* 0x0000000800047836 */ /* 0x041fe20000000000 */
[C---:B------:R-:W-:Y:S01]  /*6c00*/  IADD3 R5, R0.reuse, 0x10, RZ ;  /* 0x0000001000057810 */ /* 0x040fe20007ffe0ff */
[----:B------:R-:W-:Y:S01]  /*6c10*/  ULDC UR4, c[0x0][0xac8] ;  /* 0x0002b20000047ab9 */ /* 0x000fe20000000800 */
[C---:B------:R-:W-:Y:S01]  /*6c20*/  VIADD R10, R0.reuse, 0x18 ;  /* 0x00000018000a7836 */ /* 0x040fe20000000000 */
[C---:B------:R-:W-:Y:S01]  /*6c30*/  ISETP.GE.AND P0, PT, R0.reuse, UR4, PT ;  /* 0x0000000400007c0c */ /* 0x040fe2000bf06270 */
[----:B------:R-:W-:Y:S01]  /*6c40*/  VIADD R11, R0, 0x20 ;  /* 0x00000020000b7836 */ /* 0x000fe20000000000 */
        /* <DEDUP_REMOVED lines=8> */
[C---:B------:R-:W-:Y:S02]  /*6cd0*/  VIADD R16, R0.reuse, 0x48 ;  /* 0x0000004800107836 */ /* 0x040fe40000000000 */
[C---:B------:R-:W-:Y:S01]  /*6ce0*/  VIADD R18, R0.reuse, 0x50 ;  /* 0x0000005000127836 */ /* 0x040fe20000000000 */
[----:B------:R-:W-:Y:S01]  /*6cf0*/  ISETP.GE.AND P3, PT, R15, UR4, PT ;  /* 0x000000040f007c0c */ /* 0x000fe2000bf66270 */
[----:B------:R-:W-:Y:S01]  /*6d00*/  VIADD R19, R0, 0x58 ;  /* 0x0000005800137836 */ /* 0x000fe20000000000 */
[----:B------:R-:W-:Y:S01]  /*6d10*/  @!P1 LEA.HI R4, R4, R4, RZ, 0x1 ;  /* 0x0000000404049211 */ /* 0x000fe200078f08ff */
[----:B------:R-:W-:Y:S01]  /*6d20*/  VIADD R20, R0, 0x80 ;  /* 0x0000008000147836 */ /* 0x000fe20000000000 */
[----:B------:R-:W-:Y:S02]  /*6d30*/  @!P2 LEA.HI R5, R5, R5, RZ, 0x1 ;  /* 0x000000050505a211 */ /* 0x000fe400078f08ff */
[----:B------:R-:W-:Y:S02]  /*6d40*/  @!P1 LOP3.LUT R7, R4, 0xfffffffe, RZ, 0xc0, !PT ;  /* 0xfffffffe04079812 */ /* 0x000fe400078ec0ff */
[----:B------:R-:W-:Y:S01]  /*6d50*/  @!P2 LOP3.LUT R9, R5, 0xfffffffe, RZ, 0xc0, !PT ;  /* 0xfffffffe0509a812 */ /* 0x000fe200078ec0ff */
[----:B--23--:R-:W-:Y:S01]  /*6d60*/  @!P0 IMAD.WIDE R4, R0, 0x4, R2 ;  /* 0x0000000400048825 */ /* 0x00cfe200078e0202 */
[----:B------:R-:W-:-:S02]  /*6d70*/  ISETP.GE.AND P4, PT, R16, UR4, PT ;  /* 0x0000000410007c0c */ /* 0x000fc4000bf86270 */
[----:B------:R-:W-:Y:S01]  /*6d80*/  @!P5 LEA.HI R10, R10, R10, RZ, 0x1 ;  /* 0x0000000a0a0ad211 */ /* 0x000fe200078f08ff */
        /* <DEDUP_REMOVED lines=18> */
[----:B--2---:R-:W-:Y:S01]  /*6eb0*/  @!P0 LOP3.LUT R9, R12, 0xfffffffe, RZ, 0xc0, !PT ;  /* 0xfffffffe0c098812 */ /* 0x004fe200078ec0ff */
[----:B------:R0:W-:Y:S01]  /*6ec0*/  @!P5 ST.E.64 desc[UR44][R4.64], R38 ;  /* 0x000000260400d985 */ /* 0x0001e2000c101b2c */
[----:B------:R-:W-:Y:S02]  /*6ed0*/  @!P1 LOP3.LUT R13, R13, 0xfffffffe, RZ, 0xc0, !PT ;  /* 0xfffffffe0d0d9812 */ /* 0x000fe400078ec0ff */
[----:B------:R-:W-:Y:S01]  /*6ee0*/  @!P2 LOP3.LUT R11, R14, 0xfffffffe, RZ, 0xc0, !PT ;  /* 0xfffffffe0e0ba812 */ /* 0x000fe200078ec0ff */
[----:B------:R1:W-:Y:S01]  /*6ef0*/  @!P6 ST.E.64 desc[UR44][R6.64], R42 ;  /* 0x0000002a0600e985 */ /* 0x0003e2000c101b2c */
        /* <DEDUP_REMOVED lines=83> */
[C---:B------:R-:W-:Y:S01]  /*7430*/  VIADD R16, R0.reuse, 0xe0 ;  /* 0x000000e000107836 */ /* 0x040fe20000000000 */
[----:B------:R-:W-:Y:S02]  /*7440*/  @!P2 LOP3.LUT R17, R17, 0xfffffffe, RZ, 0xc0, !PT ;  /* 0xfffffffe1111a812 */ /* 0x000fe400078ec0ff */
[----:B------:R-:W-:Y:S02]  /*7450*/  IADD3 R18, R0, 0xc0, RZ ;  /* 0x000000c000127810 */ /* 0x000fe40007ffe0ff */
[----:B----4-:R-:W-:Y:S01]  /*7460*/  @!P1 LOP3.LUT R13, R20, 0xfffffffe, RZ, 0xc0, !PT ;  /* 0xfffffffe140d9812 */ /* 0x010fe200078ec0ff */
[----:B0-----:R-:W-:Y:S01]  /*7470*/  @!P0 IMAD.WIDE R4, R9, 0x4, R2 ;  /* 0x0000000409048825 */ /* 0x001fe200078e0202 */
[----:B------:R-:W-:-:S02]  /*7480*/  ISETP.GE.AND P5, PT, R18, UR4, PT ;  /* 0x0000000412007c0c */ /* 0x000fc4000bfa6270 */
        /* <DEDUP_REMOVED lines=16> */
[C---:B------:R-:W-:Y:S01]  /*7590*/  VIADD R20, R0.reuse, 0xf0 ;  /* 0x000000f000147836 */ /* 0x040fe20000000000 */
[----:B------:R-:W-:Y:S01]  /*75a0*/  ISETP.GE.AND P1, PT, R15, UR4, PT ;  /* 0x000000040f007c0c */ /* 0x000fe2000bf26270 */
[----:B------:R-:W-:Y:S01]  /*75b0*/  VIADD R0, R0, 0xf8 ;  /* 0x000000f800007836 */ /* 0x000fe20000000000 */
[----:B------:R-:W-:-:S02]  /*75c0*/  ISETP.GE.AND P3, PT, R17, UR4, PT ;  /* 0x0000000411007c0c */ /* 0x000fc4000bf66270 */
[----:B------:R-:W-:Y:S02]  /*75d0*/  ISETP.GE.AND P4, PT, R20, UR4, PT ;  /* 0x0000000414007c0c */ /* 0x000fe4000bf86270 */
        /* <DEDUP_REMOVED lines=33> */
.L_x_8892:
        /* <DEDUP_REMOVED lines=19> */
[----:B------:R-:W1:Y:S01]  /*7920*/  LDC.64 R10, c[0x0][0xbd8] ;  /* 0x0002f600ff0a7b82 */ /* 0x000e620000000a00 */
[----:B------:R-:W-:-:S04]  /*7930*/  UIMAD UR6, UR36, UR9, UR6 ;  /* 0x00000009240672a4 */ /* 0x000fc8000f8e0206 */
[----:B------:R-:W-:Y:S02]  /*7940*/  UIADD3 UR6, UR5, UR6, URZ ;  /* 0x0000000605067290 */ /* 0x000fe4000fffe03f */
[----:B------:R-:W-:Y:S01]  /*7950*/  IMAD.U32 R3, RZ, RZ, UR5 ;  /* 0x00000005ff037e24 */ /* 0x000fe2000f8e00ff */
[----:B------:R-:W2:Y:S01]  /*7960*/  @P0 LDC R7, c[0x0][0xbec] ;  /* 0x0002fb00ff070b82 */ /* 0x000ea20000000800 */
[----:B------:R-:W-:Y:S01]  /*7970*/  IMAD.U32 R2, RZ, RZ, UR4 ;  /* 0x00000004ff027e24 */ /* 0x000fe2000f8e00ff */
[----:B------:R-:W-:Y:S01]  /*7980*/  ULDC.64 UR4, c[0x0][0xbe0] ;  /* 0x0002f80000047ab9 */ /* 0x000fe20000000a00 */
[----:B------:R-:W-:-:S05]  /*7990*/  IMAD.U32 R3, RZ, RZ, UR6 ;  /* 0x00000006ff037e24 */ /* 0x000fca000f8e00ff */
[----:B------:R-:W3:Y:S01]  /*79a0*/  @P0 LDC R9, c[0x0][0xbf0] ;  /* 0x0002fc00ff090b82 */ /* 0x000ee20000000800 */
[----:B0-----:R-:W-:-:S07]  /*79b0*/  USHF.R.S32.HI UR8, URZ, 0x1f, UR7 ;  /* 0x0000001f3f087899 */ /* 0x001fce0008011407 */
[----:B------:R-:W0:Y:S01]  /*79c0*/  S2UR UR10, SR_CTAID.Y ;  /* 0x00000000000a79c3 */ /* 0x000e220000002600 */
[C---:B-1----:R-:W-:Y:S02]  /*79d0*/  IMAD R12, R10.reuse, UR8, RZ ;  /* 0x000000080a0c7c24 */ /* 0x042fe4000f8e02ff */
[----:B------:R-:W-:-:S04]  /*79e0*/  IMAD.WIDE.U32 R2, R10, UR7, R2 ;  /* 0x000000070a027c25 */ /* 0x000fc8000f8e0002 */
[----:B------:R-:W-:Y:S01]  /*79f0*/  IMAD R11, R11, UR7, R12 ;  /* 0x000000070b0b7c24 */ /* 0x000fe2000f8e020c */
[----:B------:R-:W0:Y:S01]  /*7a00*/  LDC R8, c[0x0][0xc50] ;  /* 0x00031400ff087b82 */ /* 0x000e220000000800 */
[----:B--2---:R-:W-:-:S04]  /*7a10*/  @P0 IMAD.HI.U32 R4, R0, R7, RZ ;  /* 0x0000000700040227 */ /* 0x004fc800078e00ff */
[----:B------:R-:W-:Y:S02]  /*7a20*/  IMAD R7, RZ, RZ, -UR36 ;  /* 0x80000024ff077e24 */ /* 0x000fe4000f8e02ff */
[----:B------:R-:W-:Y:S01]  /*7a30*/  IMAD.IADD R3, R11, 0x1, R3 ;  /* 0x000000010b037824 */ /* 0x000fe200078e0203 */
[----:B---3--:R-:W-:Y:S01]  /*7a40*/  @P0 SHF.R.U32.HI R5, RZ, R9, R4 ;  /* 0x00000009ff050219 */ /* 0x008fe20000011604 */
[----:B0-----:R-:W-:-:S04]  /*7a50*/  IMAD R9, R8, R7, UR10 ;  /* 0x0000000a08097e24 */ /* 0x001fc8000f8e0207 */
        /* <DEDUP_REMOVED lines=21> */
.L_x_8867:
        /* <DEDUP_REMOVED lines=18> */
.L_x_8895:
[----:B------:R-:W-:Y:S01]  /*7cd0*/  ULDC UR7, c[0x0][0xc50] ;  /* 0x0003140000077ab9 */ /* 0x000fe20000000800 */
[----:B------:R-:W-:Y:S01]  /*7ce0*/  UMOV UR36, UR6 ;  /* 0x0000000600247c82 */ /* 0x000fe20008000000 */
[----:B------:R-:W-:-:S11]  /*7cf0*/  UISETP.NE.AND UP0, UPT, UR7, 0x1, UPT ;  /* 0x000000010700788c */ /* 0x000fd6000bf05270 */
[----:B------:R-:W-:Y:S01]  /*7d00*/  @UP0 ULDC UR4, c[0x0][0xc54] ;  /* 0x0003150000040ab9 */ /* 0x000fe20000000800 */
[----:B------:R-:W-:Y:S01]  /*7d10*/  @UP0 ULDC UR8, c[0x0][0xc58] ;  /* 0x0003160000080ab9 */ /* 0x000fe20000000800 */
[----:B------:R-:W-:-:S04]  /*7d20*/  UIMAD.WIDE.U32 UR4, UR6, UR4, URZ ;  /* 0x00000004060472a5 */ /* 0x000fc8000f8e003f */
[----:B------:R-:W-:-:S12]  /*7d30*/  @UP0 USHF.R.U32.HI UR36, URZ, UR8, UR5 ;  /* 0x000000083f240299 */ /* 0x000fd80008011605 */
.L_x_8896:
[----:B------:R-:W-:Y:S01]  /*7d40*/  ISETP.GE.AND P0, PT, R17, RZ, PT ;  /* 0x000000ff1100720c */ /* 0x000fe20003f06270 */
[----:B------:R-:W-:Y:S01]  /*7d50*/  UIADD3 UR4, -UR36, URZ, URZ ;  /* 0x0000003f24047290 */ /* 0x000fe2000fffe13f */
[----:B------:R-:W-:Y:S01]  /*7d60*/  IMAD.MOV.U32 R0, RZ, RZ, 0x1 ;  /* 0x00000001ff007424 */ /* 0x000fe200078e00ff */
[----:B------:R-:W-:Y:S01]  /*7d70*/  MOV R9, 0x1 ;  /* 0x0000000100097802 */ /* 0x000fe20000000f00 */
[----:B------:R-:W-:Y:S01]  /*7d80*/  IMAD.MOV.U32 R6, RZ, RZ, RZ ;  /* 0x000000ffff067224 */ /* 0x000fe200078e00ff */
[----:B------:R-:W-:-:S08]  /*7d90*/  UIMAD UR6, UR7, UR4, UR6 ;  /* 0x00000004070672a4 */ /* 0x000fd0000f8e0206 */
[----:B------:R-:W-:Y:S05]  /*7da0*/  @!P0 BRA `(.L_x_8897) ;  /* 0x00000034009c8947 */ /* 0x000fea0003800000 */
[----:B------:R-:W-:Y:S01]  /*7db0*/  ULDC.64 UR4, c[0x0][0x418] ;  /* 0x0001060000047ab9 */ /* 0x000fe20000000a00 */
[----:B------:R-:W-:Y:S02]  /*7dc0*/  ULOP3.LUT UR41, UR6, 0xffff, URZ, 0xc0, !UPT ;  /* 0x0000ffff06297892 */ /* 0x000fe4000f8ec03f */
[----:B------:R-:W-:Y:S01]  /*7dd0*/  UISETP.NE.U32.AND UP0, UPT, UR4, URZ, UPT ;  /* 0x0000003f0400728c */ /* 0x000fe2000bf05070 */
[----:B------:R-:W-:Y:S02]  /*7de0*/  UMOV UR43, URZ ;  /* 0x0000003f002b7c82 */ /* 0x000fe40008000000 */
[----:B------:R-:W-:Y:S01]  /*7df0*/  ULDC UR4, c[0x0][0x424] ;  /* 0x0001090000047ab9 */ /* 0x000fe20000000800 */
[----:B------:R-:W-:-:S03]  /*7e00*/  UISETP.NE.AND.EX UP0, UPT, UR5, URZ, UPT, UP0 ;  /* 0x0000003f0500728c */ /* 0x000fc6000bf05300 */
[----:B------:R-:W-:Y:S01]  /*7e10*/  ULDC UR5, c[0x0][0x2f0] ;  /* 0x0000bc0000057ab9 */ /* 0x000fe20000000800 */
[----:B------:R-:W-:-:S04]  /*7e20*/  USEL UR4, UR4, 0x1, UP0 ;  /* 0x0000000104047887 */ /* 0x000fc80008000000 */
[----:B------:R-:W-:-:S04]  /*7e30*/  UIMAD UR4, UR4, UR5, URZ ;  /* 0x00000005040472a4 */ /* 0x000fc8000f8e023f */
[----:B------:R-:W-:Y:S02]  /*7e40*/  UISETP.GE.AND UP0, UPT, UR4, 0x1, UPT ;  /* 0x000000010400788c */ /* 0x000fe4000bf06270 */
[----:B------:R-:W-:-:S04]  /*7e50*/  UIADD3 UR5, UR4, 0x5f, URZ ;  /* 0x0000005f04057890 */ /* 0x000fc8000fffe03f */
[----:B------:R-:W-:Y:S01]  /*7e60*/  PLOP3.LUT P0, PT, PT, PT, UP0, 0x80, 0x0 ;  /* 0x000000000000781c */ /* 0x000fe20003f0f008 */
[----:B------:R-:W-:-:S04]  /*7e70*/  UIMAD.WIDE UR4, UR5, 0x2aaaaaab, URZ ;  /* 0x2aaaaaab050478a5 */ /* 0x000fc8000f8e023f */
[----:B------:R-:W-:-:S04]  /*7e80*/  USHF.R.U32.HI UR39, URZ, 0x1f, UR5 ;  /* 0x0000001f3f277899 */ /* 0x000fc80008011605 */
        /* <DEDUP_REMOVED lines=38> */
.L_x_8898:
        /* <DEDUP_REMOVED lines=20> */
[----:B------:R-:W-:Y:S01]  /*8230*/  MOV R4, UR6 ;  /* 0x0000000600047c02 */ /* 0x000fe20008000f00 */
[----:B------:R-:W-:Y:S01]  /*8240*/  IMAD.U32 R5, RZ, RZ, UR7 ;  /* 0x00000007ff057e24 */ /* 0x000fe2000f8e00ff */
        /* <DEDUP_REMOVED lines=10> */
.L_x_8899:
        /* <DEDUP_REMOVED lines=20> */
.L_x_8901:
        /* <DEDUP_REMOVED lines=15> */
.L_x_8900:
        /* <DEDUP_REMOVED lines=17> */
.L_x_8981:
        /* <DEDUP_REMOVED lines=8> */
.L_x_8984:
[----:B------:R-:W-:Y:S05]  /*86b0*/  @!P6 BRA `(.L_x_8903) ;  /* 0x0000000000d4e947 */ /* 0x000fea0003800000 */
[----:B------:R-:W-:Y:S01]  /*86c0*/  IMAD.MOV.U32 R16, RZ, RZ, R17 ;  /* 0x000000ffff107224 */ /* 0x000fe200078e0011 */
[----:B------:R-:W-:Y:S06]  /*86d0*/  @!P1 BRA `(.L_x_8905) ;  /* 0x0000000000509947 */ /* 0x000fec0003800000 */
[----:B------:R-:W-:Y:S01]  /*86e0*/  IMAD.MOV.U32 R9, RZ, RZ, R0 ;  /* 0x000000ffff097224 */ /* 0x000fe200078e0000 */
[----:B------:R-:W-:Y:S01]  /*86f0*/  ULDC.64 UR4, c[0x0][0x428] ;  /* 0x00010a0000047ab9 */ /* 0x000fe20000000a00 */
[----:B------:R-:W0:Y:S01]  /*8700*/  LDC R0, c[0x0][0x43c] ;  /* 0x00010f00ff007b82 */ /* 0x000e220000000800 */
[----:B------:R-:W-:Y:S02]  /*8710*/  IMAD R8, R18, UR4, RZ ;  /* 0x0000000412087c24 */ /* 0x000fe4000f8e02ff */
[----:B------:R-:W-:Y:S02]  /*8720*/  MOV R6, R9 ;  /* 0x0000000900067202 */ /* 0x000fe40000000f00 */
        /* <DEDUP_REMOVED lines=15> */
.L_x_8905:
[----:B------:R-:W-:Y:S01]  /*8820*/  IMAD.MOV.U32 R0, RZ, RZ, 0x1 ;  /* 0x00000001ff007424 */ /* 0x000fe200078e00ff */
[----:B0-----:R-:W0:Y:S04]  /*8830*/  S2R R9, SR_TID.X ;  /* 0x0000000000097919 */ /* 0x001e280000002100 */
[----:B------:R-:W-:-:S04]  /*8840*/  SHF.L.U32 R0, R0, 0x1f, RZ ;  /* 0x0000001f00007819 */ /* 0x000fc800000006ff */
[----:B------:R-:W1:Y:S01]  /*8850*/  SYNCS.PHASECHK.TRANS64.TRYWAIT P0, [UR38+0x22840], R0 ;  /* 0x02284000ff0075a7 */ /* 0x000e620008000166 */
[----:B0-----:R-:W-:-:S04]  /*8860*/  LOP3.LUT R2, R9, 0x7f, RZ, 0xc0, !PT ;  /* 0x0000007f09027812 */ /* 0x001fc800078ec0ff */
[----:B------:R-:W-:Y:S01]  /*8870*/  ISETP.NE.AND P1, PT, R2, RZ, PT ;  /* 0x000000ff0200720c */ /* 0x000fe20003f25270 */
[----:B-1----:R-:W-:-:S12]  /*8880*/  @!P0 BRA `(.L_x_8906) ;  /* 0x0000003000648947 */ /* 0x002fd80003800000 */
.L_x_8985:
[----:B------:R-:W-:Y:S05]  /*8890*/  @P1 BRA `(.L_x_8907) ;  /* 0x0000000000181947 */ /* 0x000fea0003800000 */
[----:B------:R-:W1:Y:S01]  /*88a0*/  S2R R2, SR_TID.X ;  /* 0x0000000000027919 */ /* 0x000e620000002100 */
[----:B0-----:R-:W-:-:S04]  /*88b0*/  IMAD.MOV.U32 R0, RZ, RZ, 0x3000 ;  /* 0x00003000ff007424 */ /* 0x001fc800078e00ff */
[----:B------:R2:W-:Y:S01]  /*88c0*/  SYNCS.ARRIVE.TRANS64 RZ, [UR38+0x22830], R0 ;  /* 0x02283000ffff79a7 */ /* 0x0005e20008000026 */
[----:B-1----:R-:W-:-:S13]  /*88d0*/  LOP3.LUT P0, RZ, R2, 0x1f, RZ, 0xc0, !PT ;  /* 0x0000001f02ff7812 */ /* 0x002fda000780c0ff */
[----:B--2---:R-:W-:Y:S05]  /*88e0*/  @!P0 BRA `(.L_x_8907) ;  /* 0x0000000000048947 */ /* 0x004fea0003800000 */
[----:B------:R-:W-:Y:S01]  /*88f0*/  BPT.TRAP 0x1 ;  /* 0x000000040000795c */ /* 0x000fe20000300000 */
.L_x_8907:
        /* <DEDUP_REMOVED lines=14> */
[----:B------:R-:W-:-:S09]  /*89e0*/  UIMAD UR11, UR11, 0x60, URZ ;  /* 0x000000600b0b78a4 */ /* 0x000fd2000f8e023f */
[----:B------:R0:W-:Y:S02]  /*89f0*/  UTMALDG.4D [UR8], [UR4], desc[UR6] ;  /* 0x00000608040075b4 */ /* 0x0001e40008019000 */
[----:B0-----:R-:W-:Y:S01]  /*8a00*/  NOP ;  /* 0x0000000000007918 */ /* 0x001fe20000000000 */
.L_x_8903:
        /* <DEDUP_REMOVED lines=22> */
.L_x_8908:
        /* <DEDUP_REMOVED lines=28> */
[----:B------:R-:W-:Y:S02]  /*8d30*/  IMAD.IADD R3, R3, 0x1, R9 ;  /* 0x0000000103037824 */ /* 0x000fe400078e0209 */
[----:B------:R-:W-:Y:S02]  /*8d40*/  IMAD.MOV R9, RZ, RZ, -R5 ;  /* 0x000000ffff097224 */ /* 0x000fe400078e0a05 */
[----:B------:R-:W-:-:S02]  /*8d50*/  IMAD R6, R6, UR4, RZ ;  /* 0x0000000406067c24 */ /* 0x000fc4000f8e02ff */
[----:B------:R-:W-:Y:S02]  /*8d60*/  IMAD R0, R4, R9, R0 ;  /* 0x0000000904007224 */ /* 0x000fe400078e0200 */
[C---:B------:R-:W-:Y:S02]  /*8d70*/  IMAD R9, R5.reuse, UR5, R6 ;  /* 0x0000000505097c24 */ /* 0x040fe4000f8e0206 */
[----:B------:R-:W-:Y:S01]  /*8d80*/  IMAD.WIDE.U32 R2, R5, UR4, R2 ;  /* 0x0000000405027c25 */ /* 0x000fe2000f8e0002 */
[----:B------:R-:W-:Y:S01]  /*8d90*/  SHF.R.S32.HI R5, RZ, 0x1f, R0 ;  /* 0x0000001fff057819 */ /* 0x000fe20000011400 */
[----:B------:R-:W-:Y:S02]  /*8da0*/  ULDC.64 UR4, c[0x0][0x2c8] ;  /* 0x0000b20000047ab9 */ /* 0x000fe40000000a00 */
[----:B------:R-:W-:Y:S01]  /*8db0*/  IMAD.SHL.U32 R6, R11, 0x8, RZ ;  /* 0x000000080b067824 */ /* 0x000fe200078e00ff */
[----:B------:R-:W-:Y:S01]  /*8dc0*/  IADD3 R3, R3, R9, RZ ;  /* 0x0000000903037210 */ /* 0x000fe20007ffe0ff */
[----:B------:R-:W-:-:S04]  /*8dd0*/  IMAD R5, R5, UR4, RZ ;  /* 0x0000000405057c24 */ /* 0x000fc8000f8e02ff */
[C---:B------:R-:W-:Y:S02]  /*8de0*/  IMAD R5, R0.reuse, UR5, R5 ;  /* 0x0000000500057c24 */ /* 0x040fe4000f8e0205 */
[----:B------:R-:W-:Y:S01]  /*8df0*/  IMAD.WIDE.U32 R2, R0, UR4, R2 ;  /* 0x0000000400027c25 */ /* 0x000fe2000f8e0002 */
[----:B------:R-:W-:-:S03]  /*8e00*/  ULDC.64 UR4, c[0x0][0x280] ;  /* 0x0000a00000047ab9 */ /* 0x000fc60000000a00 */
[----:B------:R-:W-:Y:S01]  /*8e10*/  IMAD.IADD R5, R3, 0x1, R5 ;  /* 0x0000000103057824 */ /* 0x000fe200078e0205 */
[----:B------:R-:W-:Y:S01]  /*8e20*/  LEA R0, P0, R2, UR4, 0x1 ;  /* 0x0000000402007c11 */ /* 0x000fe2000f8008ff */
[----:B------:R-:W-:-:S03]  /*8e30*/  ULDC UR4, c[0x0][0x2b8] ;  /* 0x0000ae0000047ab9 */ /* 0x000fc60000000800 */
        /* <DEDUP_REMOVED lines=22> */
[----:B------:R-:W-:Y:S01]  /*8fa0*/  ISETP.GE.AND P1, PT, R11, R4, PT ;  /* 0x000000040b00720c */ /* 0x000fe20003f26270 */
[----:B------:R-:W-:-:S02]  /*8fb0*/  VIADD R11, R7, 0x30 ;  /* 0x00000030070b7836 */ /* 0x000fc40000000000 */
[----:B-1----:R-:W1:Y:S01]  /*8fc0*/  SHFL.IDX PT, R2, R5, 0x1, 0x181f ;  /* 0x00381f0005027f89 */ /* 0x002e6200000e0000 */
[----:B------:R-:W-:-:S09]  /*8fd0*/  IADD3 R9, R7, 0x20, RZ ;  /* 0x0000002007097810 */ /* 0x000fd20007ffe0ff */
[----:B------:R-:W-:Y:S02]  /*8fe0*/  @!P1 LEA R21, R6, UR38, 0x1 ;  /* 0x0000002606159c11 */ /* 0x000fe4000f8e08ff */
[----:B0-----:R-:W-:-:S05]  /*8ff0*/  @!P1 LEA R14, P2, R8, R14, 0x1 ;  /* 0x0000000e080e9211 */ /* 0x001fca00078408ff */
[----:B-1----:R-:W-:Y:S02]  /*9000*/  @!P1 IMAD.X R3, RZ, RZ, R2, P2 ;  /* 0x000000ffff039224 */ /* 0x002fe400010e0602 */
[----:B------:R-:W-:Y:S02]  /*9010*/  @!P1 IMAD.MOV.U32 R2, RZ, RZ, R14 ;  /* 0x000000ffff029224 */ /* 0x000fe400078e000e */
[----:B------:R-:W0:Y:S04]  /*9020*/  SHFL.IDX PT, R14, R0, 0x2, 0x181f ;  /* 0x00581f00000e7f89 */ /* 0x000e2800000e0000 */
[----:B------:R1:W-:Y:S01]  /*9030*/  @!P1 LDGSTS.E.BYPASS.LTC128B.128 [R21+0x18c00], desc[UR44][R2.64], !P0 ;  /* 0x18c0000002159fae */ /* 0x0003e2000c101d6c */
[----:B------:R-:W-:-:S03]  /*9040*/  ISETP.GE.AND P1, PT, R9, R4, PT ;  /* 0x000000040900720c */ /* 0x000fc60003f26270 */
[----:B-1----:R-:W1:Y:S10]  /*9050*/  SHFL.IDX PT, R2, R5, 0x2, 0x181f ;  /* 0x00581f0005027f89 */ /* 0x002e7400000e0000 */
[----:B------:R-:W-:-:S02]  /*9060*/  @!P1 LEA R9, R6, UR38, 0x1 ;  /* 0x0000002606099c11 */ /* 0x000fc4000f8e08ff */
        /* <DEDUP_REMOVED lines=8> */
[----:B------:R-:W-:-:S09]  /*90f0*/  VIADD R9, R7, 0x40 ;  /* 0x0000004007097836 */ /* 0x000fd20000000000 */
        /* <DEDUP_REMOVED lines=18> */
[----:B0-----:R-:W-:-:S04]  /*9220*/  @!P1 LEA R14, P2, R8, R14, 0x1 ;  /* 0x0000000e080e9211 */ /* 0x001fc800078408ff */
[----:B-1----:R-:W-:Y:S01]  /*9230*/  @!P1 IADD3.X R3, RZ, R2, RZ, P2, !PT ;  /* 0x00000002ff039210 */ /* 0x002fe200017fe4ff */
[----:B------:R-:W-:Y:S02]  /*9240*/  @!P1 IMAD.MOV.U32 R2, RZ, RZ, R14 ;  /* 0x000000ffff029224 */ /* 0x000fe400078e000e */
        /* <DEDUP_REMOVED lines=11> */
.L_x_9002:
[----:B------:R-:W-:-:S05]  /*9300*/  VIADD R7, R7, 0x70 ;  /* 0x0000007007077836 */ /* 0x000fca0000000000 */
[----:B------:R-:W-:Y:S01]  /*9310*/  ISETP.GE.AND P1, PT, R7, R4, PT ;  /* 0x000000040700720c */ /* 0x000fe20003f26270 */
[----:B------:R-:W-:-:S05]  /*9320*/  IMAD.MOV.U32 R4, RZ, RZ, 0x1 ;  /* 0x00000001ff047424 */ /* 0x000fca00078e00ff */
[----:B------:R-:W-:-:S07]  /*9330*/  SHF.L.U32 R4, R4, 0x1f, RZ ;  /* 0x0000001f04047819 */ /* 0x000fce00000006ff */
[----:B01----:R-:W-:-:S05]  /*9340*/  @!P1 LEA R2, P2, R8, R14, 0x1 ;  /* 0x0000000e08029211 */ /* 0x003fca00078408ff */
[----:B------:R-:W-:Y:S01]  /*9350*/  @!P1 IMAD.X R3, RZ, RZ, R5, P2 ;  /* 0x000000ffff039224 */ /* 0x000fe200010e0605 */
[----:B------:R-:W-:-:S05]  /*9360*/  @!P1 LEA R5, R6, UR38, 0x1 ;  /* 0x0000002606059c11 */ /* 0x000fca000f8e08ff */
        /* <DEDUP_REMOVED lines=11> */
.L_x_9003:
        /* <DEDUP_REMOVED lines=9> */
.L_x_9004:
        /* <DEDUP_REMOVED lines=8> */
.L_x_8915:
[----:B------:R-:W-:Y:S05]  /*9530*/  BSYNC B1 ;  /* 0x0000000000017941 */ /* 0x000fea0003800000 */
.L_x_8914:
        /* <DEDUP_REMOVED lines=10> */
[----:B--2---:R-:W-:-:S08]  /*95e0*/  IMAD R2, R2, 0x60, RZ ;  /* 0x0000006002027824 */ /* 0x004fd000078e02ff */
.L_x_8916:
        /* <DEDUP_REMOVED lines=13> */
.L_x_8917:
        /* <DEDUP_REMOVED lines=13> */
.L_x_8918:
        /* <DEDUP_REMOVED lines=13> */
.L_x_8919:
        /* <DEDUP_REMOVED lines=8> */
.L_x_8912:
[----:B------:R-:W-:Y:S05]  /*98e0*/  BSYNC B0 ;  /* 0x0000000000007941 */ /* 0x000fea0003800000 */
.L_x_8911:
        /* <DEDUP_REMOVED lines=30> */
.L_x_8953:
[----:B------:R-:W-:Y:S01]  /*9ad0*/  ISETP.NE.AND P0, PT, R19, RZ, PT ;  /* 0x000000ff1300720c */ /* 0x000fe20003f05270 */
[----:B------:R-:W-:Y:S01]  /*9ae0*/  VIADD R8, R8, 0xfffffffe ;  /* 0xfffffffe08087836 */ /* 0x000fe20000000000 */
[----:B------:R-:W-:Y:S04]  /*9af0*/  BSSY B1, `(.L_x_8921) ;  /* 0x0000082000017945 */ /* 0x000fe80003800000 */
[----:B------:R-:W-:-:S07]  /*9b00*/  ISETP.NE.AND P1, PT, R8, RZ, PT ;  /* 0x000000ff0800720c */ /* 0x000fce0003f25270 */
[----:B------:R-:W-:Y:S06]  /*9b10*/  @!P0 BRA `(.L_x_8922) ;  /* 0x0000000400fc8947 */ /* 0x000fec0003800000 */
        /* <DEDUP_REMOVED lines=23> */
.L_x_8923:
[----:B------:R-:W1:Y:S01]  /*9c90*/  S2R R2, SR_TID.X ;  /* 0x0000000000027919 */ /* 0x000e620000002100 */
[----:B------:R-:W-:Y:S01]  /*9ca0*/  BSSY B2, `(.L_x_8924) ;  /* 0x0000006000027945 */ /* 0x000fe20003800000 */
[----:B-1----:R-:W-:Y:S02]  /*9cb0*/  LOP3.LUT R3, R2, 0x7f, RZ, 0xc0, !PT ;  /* 0x0000007f02037812 */ /* 0x002fe400078ec0ff */
[----:B------:R-:W-:Y:S02]  /*9cc0*/  SHF.L.U32 R2, R0, 0x1f, RZ ;  /* 0x0000001f00027819 */ /* 0x000fe400000006ff */
[----:B------:R-:W-:Y:S02]  /*9cd0*/  ISETP.NE.AND P2, PT, R3, RZ, PT ;  /* 0x000000ff0300720c */ /* 0x000fe40003f45270 */
[----:B------:R-:W1:Y:S02]  /*9ce0*/  SYNCS.PHASECHK.TRANS64.TRYWAIT P0, [UR38+0x22848], R2 ;  /* 0x02284802ff0075a7 */ /* 0x000e640008000166 */
[----:B-1----:R-:W-:Y:S09]  /*9cf0*/  @!P0 BRA `(.L_x_8925) ;  /* 0x0000002400fc8947 */ /* 0x002ff20003800000 */
.L_x_9005:
[----:B------:R-:W-:Y:S05]  /*9d00*/  BSYNC B2 ;  /* 0x0000000000027941 */ /* 0x000fea0003800000 */
.L_x_8924:
[----:B------:R-:W-:Y:S04]  /*9d10*/  BSSY B2, `(.L_x_8926) ;  /* 0x0000007000027945 */ /* 0x000fe80003800000 */
[----:B------:R-:W-:Y:S05]  /*9d20*/  @P2 BRA `(.L_x_8927) ;  /* 0x0000000000142947 */ /* 0x000fea0003800000 */
[----:B------:R-:W-:Y:S01]  /*9d30*/  ISETP.NE.AND P0, PT, R10, RZ, PT ;  /* 0x000000ff0a00720c */ /* 0x000fe20003f05270 */
[----:B-1----:R-:W-:-:S04]  /*9d40*/  IMAD.MOV.U32 R3, RZ, RZ, 0x3000 ;  /* 0x00003000ff037424 */ /* 0x002fc800078e00ff */
[----:B------:R2:W-:Y:S08]  /*9d50*/  SYNCS.ARRIVE.TRANS64 RZ, [UR38+0x22838], R3 ;  /* 0x02283803ffff79a7 */ /* 0x0005f00008000026 */
[----:B--2---:R-:W-:Y:S05]  /*9d60*/  @!P0 BRA `(.L_x_8927) ;  /* 0x0000000000048947 */ /* 0x004fea0003800000 */
[----:B------:R-:W-:Y:S01]  /*9d70*/  BPT.TRAP 0x1 ;  /* 0x000000040000795c */ /* 0x000fe20000300000 */
.L_x_8927:
[----:B------:R-:W-:Y:S05]  /*9d80*/  BSYNC B2 ;  /* 0x0000000000027941 */ /* 0x000fea0003800000 */
.L_x_8926:
[----:B0-----:R-:W-:Y:S01]  /*9d90*/  IMAD.MOV.U32 R4, RZ, RZ, RZ ;  /* 0x000000ffff047224 */ /* 0x001fe200078e00ff */
[----:B------:R-:W-:Y:S01]  /*9da0*/  ULDC.64 UR4, c[0x0][0x198] ;  /* 0x0000660000047ab9 */ /* 0x000fe20000000a00 */
[----:B------:R-:W-:Y:S01]  /*9db0*/  PLOP3.LUT P0, PT, PT, PT, PT, 0x80, 0x0 ;  /* 0x000000000000781c */ /* 0x000fe20003f0f070 */
[----:B------:R-:W-:Y:S01]  /*9dc0*/  UIADD3 UR4, UP0, UR4, 0x370, URZ ;  /* 0x0000037004047890 */ /* 0x000fe2000ff1e03f */
[----:B------:R-:W-:Y:S01]  /*9dd0*/  IMAD R5, R13, 0x60, RZ ;  /* 0x000000600d057824 */ /* 0x000fe200078e02ff */
[----:B------:R-:W-:Y:S01]  /*9de0*/  R2UR UR34, R4 ;  /* 0x00000000042272ca */ /* 0x000fe200000e0000 */
[----:B------:R-:W-:Y:S02]  /*9df0*/  UIADD3 UR32, UR38, 0x1f400, URZ ;  /* 0x0001f40026207890 */ /* 0x000fe4000fffe03f */
[----:B------:R-:W-:Y:S02]  /*9e00*/  UIADD3 UR33, UR38, 0x22838, URZ ;  /* 0x0002283826217890 */ /* 0x000fe4000fffe03f */
[----:B------:R-:W-:Y:S01]  /*9e10*/  UIADD3.X UR5, URZ, UR5, URZ, UP0, !UPT ;  /* 0x000000053f057290 */ /* 0x000fe200087fe43f */
[----:B------:R-:W-:Y:S01]  /*9e20*/  UMOV UR6, 0x0 ;  /* 0x0000000000067882 */ /* 0x000fe20000000000 */
[----:B------:R-:W-:-:S10]  /*9e30*/  UMOV UR7, 0x14f00000 ;  /* 0x14f0000000077882 */ /* 0x000fd40000000000 */
.L_x_8928:
        /* <DEDUP_REMOVED lines=10> */
.L_x_9006:
[----:B------:R-:W-:Y:S05]  /*9ee0*/  BSYNC B2 ;  /* 0x0000000000027941 */ /* 0x000fea0003800000 */
.L_x_8929:
        /* <DEDUP_REMOVED lines=9> */
.L_x_8932:
[----:B------:R-:W-:Y:S05]  /*9f80*/  BSYNC B2 ;  /* 0x0000000000027941 */ /* 0x000fea0003800000 */
.L_x_8931:
        /* <DEDUP_REMOVED lines=9> */
.L_x_8933:
        /* <DEDUP_REMOVED lines=13> */
.L_x_8934:
        /* <DEDUP_REMOVED lines=13> */
.L_x_8935:
        /* <DEDUP_REMOVED lines=13> */
.L_x_8936:
        /* <DEDUP_REMOVED lines=8> */
.L_x_8922:
[----:B------:R-:W-:Y:S05]  /*a310*/  BSYNC B1 ;  /* 0x0000000000017941 */ /* 0x000fea0003800000 */
.L_x_8921:
[----:B------:R-:W-:Y:S01]  /*a320*/  ISETP.NE.AND P3, PT, R19, RZ, PT ;  /* 0x000000ff1300720c */ /* 0x000fe20003f65270 */
[----:B------:R-:W-:Y:S01]  /*a330*/  BSSY B1, `(.L_x_8937) ;  /* 0x0000083000017945 */ /* 0x000fe20003800000 */
[----:B------:R-:W-:-:S11]  /*a340*/  LOP3.LUT R0, R0, 0x1, RZ, 0x3c, !PT ;  /* 0x0000000100007812 */ /* 0x000fd600078e3cff */
[----:B------:R-:W-:Y:S05]  /*a350*/  @!P3 BRA `(.L_x_8938) ;  /* 0x000000080000b947 */ /* 0x000fea0003800000 */
[----:B------:R-:W2:Y:S01]  /*a360*/  LDL R2, [R1] ;  /* 0x0000000001027983 */ /* 0x000ea20000100800 */
[----:B------:R-:W-:Y:S02]  /*a370*/  IADD3 R12, R7, -0x1, RZ ;  /* 0xffffffff070c7810 */ /* 0x000fe40007ffe0ff */
        /* <DEDUP_REMOVED lines=21> */
.L_x_8939:
[----:B------:R-:W1:Y:S01]  /*a4d0*/  S2R R2, SR_TID.X ;  /* 0x0000000000027919 */ /* 0x000e620000002100 */
[----:B------:R-:W-:Y:S01]  /*a4e0*/  BSSY B2, `(.L_x_8940) ;  /* 0x0000006000027945 */ /* 0x000fe20003800000 */
[----:B-1----:R-:W-:Y:S02]  /*a4f0*/  LOP3.LUT R3, R2, 0x7f, RZ, 0xc0, !PT ;  /* 0x0000007f02037812 */ /* 0x002fe400078ec0ff */
[----:B------:R-:W-:Y:S02]  /*a500*/  SHF.L.U32 R2, R0, 0x1f, RZ ;  /* 0x0000001f00027819 */ /* 0x000fe400000006ff */
[----:B------:R-:W-:Y:S02]  /*a510*/  ISETP.NE.AND P2, PT, R3, RZ, PT ;  /* 0x000000ff0300720c */ /* 0x000fe40003f45270 */
[----:B------:R-:W1:Y:S02]  /*a520*/  SYNCS.PHASECHK.TRANS64.TRYWAIT P0, [UR38+0x22840], R2 ;  /* 0x02284002ff0075a7 */ /* 0x000e640008000166 */
[----:B-1----:R-:W-:Y:S09]  /*a530*/  @!P0 BRA `(.L_x_8941) ;  /* 0x00000020001c8947 */ /* 0x002ff20003800000 */
.L_x_9007:
[----:B------:R-:W-:Y:S05]  /*a540*/  BSYNC B2 ;  /* 0x0000000000027941 */ /* 0x000fea0003800000 */
.L_x_8940:
[----:B------:R-:W-:Y:S04]  /*a550*/  BSSY B2, `(.L_x_8942) ;  /* 0x0000007000027945 */ /* 0x000fe80003800000 */
[----:B------:R-:W-:Y:S05]  /*a560*/  @P2 BRA `(.L_x_8943) ;  /* 0x0000000000142947 */ /* 0x000fea0003800000 */
[----:B------:R-:W-:Y:S01]  /*a570*/  ISETP.NE.AND P0, PT, R10, RZ, PT ;  /* 0x000000ff0a00720c */ /* 0x000fe20003f05270 */
[----:B-1----:R-:W-:-:S04]  /*a580*/  IMAD.MOV.U32 R3, RZ, RZ, 0x3000 ;  /* 0x00003000ff037424 */ /* 0x002fc800078e00ff */
[----:B------:R2:W-:Y:S08]  /*a590*/  SYNCS.ARRIVE.TRANS64 RZ, [UR38+0x22830], R3 ;  /* 0x02283003ffff79a7 */ /* 0x0005f00008000026 */
[----:B--2---:R-:W-:Y:S05]  /*a5a0*/  @!P0 BRA `(.L_x_8943) ;  /* 0x0000000000048947 */ /* 0x004fea0003800000 */
[----:B------:R-:W-:Y:S01]  /*a5b0*/  BPT.TRAP 0x1 ;  /* 0x000000040000795c */ /* 0x000fe20000300000 */
.L_x_8943:
[----:B------:R-:W-:Y:S05]  /*a5c0*/  BSYNC B2 ;  /* 0x0000000000027941 */ /* 0x000fea0003800000 */
.L_x_8942:
        /* <DEDUP_REMOVED lines=11> */
.L_x_8944:
        /* <DEDUP_REMOVED lines=11> */
.L_x_9008:
[----:B------:R-:W-:Y:S05]  /*a730*/  BSYNC B2 ;  /* 0x0000000000027941 */ /* 0x000fea0003800000 */
.L_x_8945:
        /* <DEDUP_REMOVED lines=9> */
.L_x_8948:
[----:B------:R-:W-:Y:S05]  /*a7d0*/  BSYNC B2 ;  /* 0x0000000000027941 */ /* 0x000fea0003800000 */
.L_x_8947:
        /* <DEDUP_REMOVED lines=9> */
.L_x_8949:
        /* <DEDUP_REMOVED lines=13> */
.L_x_8950:
        /* <DEDUP_REMOVED lines=13> */
.L_x_8951:
        /* <DEDUP_REMOVED lines=13> */
.L_x_8952:
        /* <DEDUP_REMOVED lines=8> */
.L_x_8938:
[----:B------:R-:W-:Y:S05]  /*ab60*/  BSYNC B1 ;  /* 0x0000000000017941 */ /* 0x000fea0003800000 */
.L_x_8937:
[----:B------:R-:W-:Y:S01]  /*ab70*/  IADD3 R7, R7, -0x2, RZ ;  /* 0xfffffffe07077810 */ /* 0x000fe20007ffe0ff */
[----:B------:R-:W-:Y:S06]  /*ab80*/  @P1 BRA `(.L_x_8953) ;  /* 0xffffffec00d01947 */ /* 0x000fec000383ffff */
[----:B------:R-:W-:Y:S05]  /*ab90*/  BSYNC B0 ;  /* 0x0000000000007941 */ /* 0x000fea0003800000 */
.L_x_8920:
        /* <DEDUP_REMOVED lines=27> */
.L_x_8956:
[----:B------:R-:W1:Y:S01]  /*ad50*/  S2R R2, SR_TID.X ;  /* 0x0000000000027919 */ /* 0x000e620000002100 */
[----:B------:R-:W-:Y:S01]  /*ad60*/  BSSY B1, `(.L_x_8957) ;  /* 0x0000006000017945 */ /* 0x000fe20003800000 */
[----:B-1----:R-:W-:Y:S02]  /*ad70*/  LOP3.LUT R3, R2, 0x7f, RZ, 0xc0, !PT ;  /* 0x0000007f02037812 */ /* 0x002fe400078ec0ff */
[----:B------:R-:W-:Y:S02]  /*ad80*/  SHF.L.U32 R2, R0, 0x1f, RZ ;  /* 0x0000001f00027819 */ /* 0x000fe400000006ff */
[----:B------:R-:W-:Y:S02]  /*ad90*/  ISETP.NE.AND P1, PT, R3, RZ, PT ;  /* 0x000000ff0300720c */ /* 0x000fe40003f25270 */
[----:B------:R-:W1:Y:S02]  /*ada0*/  SYNCS.PHASECHK.TRANS64.TRYWAIT P0, [UR38+0x22848], R2 ;  /* 0x02284802ff0075a7 */ /* 0x000e640008000166 */
[----:B-1----:R-:W-:Y:S09]  /*adb0*/  @!P0 BRA `(.L_x_8958) ;  /* 0x00000018002c8947 */ /* 0x002ff20003800000 */
.L_x_9009:
[----:B------:R-:W-:Y:S05]  /*adc0*/  BSYNC B1 ;  /* 0x0000000000017941 */ /* 0x000fea0003800000 */
.L_x_8957:
[----:B------:R-:W-:Y:S04]  /*add0*/  BSSY B1, `(.L_x_8959) ;  /* 0x0000007000017945 */ /* 0x000fe80003800000 */
[----:B------:R-:W-:Y:S05]  /*ade0*/  @P1 BRA `(.L_x_8960) ;  /* 0x0000000000141947 */ /* 0x000fea0003800000 */
[----:B------:R-:W-:Y:S01]  /*adf0*/  ISETP.NE.AND P0, PT, R10, RZ, PT ;  /* 0x000000ff0a00720c */ /* 0x000fe20003f05270 */
[----:B-1----:R-:W-:-:S04]  /*ae00*/  IMAD.MOV.U32 R3, RZ, RZ, 0x3000 ;  /* 0x00003000ff037424 */ /* 0x002fc800078e00ff */
[----:B------:R2:W-:Y:S08]  /*ae10*/  SYNCS.ARRIVE.TRANS64 RZ, [UR38+0x22838], R3 ;  /* 0x02283803ffff79a7 */ /* 0x0005f00008000026 */
[----:B--2---:R-:W-:Y:S05]  /*ae20*/  @!P0 BRA `(.L_x_8960) ;  /* 0x0000000000048947 */ /* 0x004fea0003800000 */
[----:B------:R-:W-:Y:S01]  /*ae30*/  BPT.TRAP 0x1 ;  /* 0x000000040000795c */ /* 0x000fe20000300000 */
.L_x_8960:
[----:B------:R-:W-:Y:S05]  /*ae40*/  BSYNC B1 ;  /* 0x0000000000017941 */ /* 0x000fea0003800000 */
.L_x_8959:
[----:B------:R-:W-:Y:S01]  /*ae50*/  IMAD.MOV.U32 R4, RZ, RZ, RZ ;  /* 0x000000ffff047224 */ /* 0x000fe200078e00ff */
        /* <DEDUP_REMOVED lines=10> */
.L_x_8961:
[----:B------:R-:W-:-:S13]  /*af00*/  @P0 ELECT P2, URZ, PT ;  /* 0x00000000003f082f */ /* 0x000fda0003840000 */
[----:B-----5:R-:W-:Y:S01]  /*af10*/  @P2 R2UR UR13, R16 ;  /* 0x00000000100d22ca */ /* 0x020fe200000e0000 */
[----:B------:R-:W-:Y:S01]  /*af20*/  UMOV UR12, UR36 ;  /* 0x00000024000c7c82 */ /* 0x000fe20008000000 */
[----:B------:R-:W-:Y:S02]  /*af30*/  @P2 R2UR UR11, R7 ;  /* 0x00000000070b22ca */ /* 0x000fe400000e0000 */
[----:B------:R-:W-:Y:S02]  /*af40*/  @P2 PLOP3.LUT P0, PT, P2, PT, PT, 0x8, 0x0 ;  /* 0x000000000000281c */ /* 0x000fe4000170e170 */
[----:B------:R-:W-:-:S09]  /*af50*/  PLOP3.LUT P2, PT, PT, PT, PT, 0x8, 0x0 ;  /* 0x000000000000781c */ /* 0x000fd20003f4e170 */
[----:B------:R2:W-:Y:S02]  /*af60*/  UTMALDG.4D [UR8], [UR4], desc[UR6] ;  /* 0x00000608040075b4 */ /* 0x0005e40008019000 */
[----:B--2---:R-:W-:Y:S05]  /*af70*/  @P0 BRA.U.ANY `(.L_x_8961) ;  /* 0xfffffffd00e00947 */ /* 0x004fea000393ffff */
[----:B------:R-:W2:Y:S01]  /*af80*/  SYNCS.PHASECHK.TRANS64.TRYWAIT P0, [UR38+0x22868], R2 ;  /* 0x02286802ff0075a7 */ /* 0x000ea20008000166 */
[----:B------:R-:W-:Y:S04]  /*af90*/  BSSY B1, `(.L_x_8962) ;  /* 0x0000002000017945 */ /* 0x000fe80003800000 */
[----:B--2---:R-:W-:Y:S05]  /*afa0*/  @!P0 BRA `(.L_x_8963) ;  /* 0x0000001400c88947 */ /* 0x004fea0003800000 */
.L_x_9010:
[----:B------:R-:W-:Y:S05]  /*afb0*/  BSYNC B1 ;  /* 0x0000000000017941 */ /* 0x000fea0003800000 */
.L_x_8962:
        /* <DEDUP_REMOVED lines=9> */
.L_x_8965:
[----:B------:R-:W-:Y:S05]  /*b050*/  BSYNC B1 ;  /* 0x0000000000017941 */ /* 0x000fea0003800000 */
.L_x_8964:
        /* <DEDUP_REMOVED lines=9> */
.L_x_8966:
        /* <DEDUP_REMOVED lines=13> */
.L_x_8967:
        /* <DEDUP_REMOVED lines=13> */
.L_x_8968:
        /* <DEDUP_REMOVED lines=13> */
.L_x_8969:
        /* <DEDUP_REMOVED lines=8> */
.L_x_8955:
[----:B------:R-:W-:Y:S05]  /*b3e0*/  BSYNC B0 ;  /* 0x0000000000007941 */ /* 0x000fea0003800000 */
.L_x_8954:
[----:B------:R-:W-:Y:S01]  /*b3f0*/  LOP3.LUT R0, R0, 0x1, RZ, 0x3c, !PT ;  /* 0x0000000100007812 */ /* 0x000fe200078e3cff */
[----:B------:R-:W-:Y:S01]  /*b400*/  IMAD.MOV.U32 R9, RZ, RZ, RZ ;  /* 0x000000ffff097224 */ /* 0x000fe200078e00ff */
[----:B------:R-:W-:-:S07]  /*b410*/  MOV R6, RZ ;  /* 0x000000ff00067202 */ /* 0x000fce0000000f00 */
.L_x_8897:
[----:B------:R-:W1:Y:S01]  /*b420*/  S2R R3, SR_CgaCtaId ;  /* 0x0000000000037919 */ /* 0x000e620000008800 */
[----:B------:R-:W-:Y:S02]  /*b430*/  MOV R2, 0x400 ;  /* 0x0000040000027802 */ /* 0x000fe40000000f00 */
[----:B------:R-:W-:Y:S02]  /*b440*/  SHF.L.U32 R9, R9, 0x1f, RZ ;  /* 0x0000001f09097819 */ /* 0x000fe400000006ff */
[----:B-1----:R-:W-:-:S04]  /*b450*/  LEA R2, R3, R2, 0x18 ;  /* 0x0000000203027211 */ /* 0x002fc800078ec0ff */
[----:B------:R-:W1:Y:S02]  /*b460*/  SYNCS.PHASECHK.TRANS64.TRYWAIT P0, [R2+URZ+0x22820], R9 ;  /* 0x02282009020075a7 */ /* 0x000e64000800017f */
[----:B-1----:R-:W-:Y:S05]  /*b470*/  @!P0 BRA `(.L_x_8970) ;  /* 0x0000001000ac8947 */ /* 0x002fea0003800000 */
.L_x_9011:
[----:B------:R-:W-:-:S03]  /*b480*/  UMOV UR4, 0xffffffff ;  /* 0xffffffff00047882 */ /* 0x000fc60000000000 */
[----:B------:R-:W-:Y:S05]  /*b490*/  BRA.DIV UR4, `(.L_x_8971) ;  /* 0x0000001204b87947 */ /* 0x000fea000b800000 */
[----:B------:R-:W2:Y:S02]  /*b4a0*/  S2R R3, SR_TID.X ;  /* 0x0000000000037919 */ /* 0x000ea40000002100 */
[----:B--2---:R-:W-:-:S04]  /*b4b0*/  SHF.R.U32.HI R3, RZ, 0x5, R3 ;  /* 0x00000005ff037819 */ /* 0x004fc80000011603 */
[----:B------:R-:W-:-:S05]  /*b4c0*/  LOP3.LUT R3, R3, 0x3, RZ, 0xc0, !PT ;  /* 0x0000000303037812 */ /* 0x000fca00078ec0ff */
[----:B------:R2:W3:Y:S02]  /*b4d0*/  SHFL.IDX PT, R14, R3, RZ, 0x1f ;  /* 0x00001fff030e7589 */ /* 0x0004e400000e0000 */
.L_x_9014:
[----:B---3--:R-:W-:-:S13]  /*b4e0*/  ISETP.NE.AND P0, PT, R14, RZ, PT ;  /* 0x000000ff0e00720c */ /* 0x008fda0003f05270 */
[----:B------:R-:W-:Y:S05]  /*b4f0*/  @P0 BRA `(.L_x_8869) ;  /* 0x0000000000880947 */ /* 0x000fea0003800000 */
[----:B------:R-:W-:-:S03]  /*b500*/  UMOV UR4, 0xffffffff ;  /* 0xffffffff00047882 */ /* 0x000fc60000000000 */
[----:B------:R-:W-:Y:S05]  /*b510*/  BRA.DIV UR4, `(.L_x_8972) ;  /* 0x0000001204cc7947 */ /* 0x000fea000b800000 */
[----:B------:R-:W-:-:S13]  /*b520*/  ELECT P6, URZ, PT ;  /* 0x00000000003f782f */ /* 0x000fda00038c0000 */
.L_x_9017:
[----:B------:R-:W-:Y:S05]  /*b530*/  @!P6 BRA `(.L_x_8869) ;  /* 0x000000000078e947 */ /* 0x000fea0003800000 */
[----:B------:R-:W-:-:S06]  /*b540*/  ULOP3.LUT UR4, UR42, 0x2, URZ, 0xfc, !UPT ;  /* 0x000000022a047892 */ /* 0x000fcc000f8efc3f */
[----:B--2---:R-:W-:-:S05]  /*b550*/  IMAD.U32 R3, RZ, RZ, UR4 ;  /* 0x00000004ff037e24 */ /* 0x004fca000f8e00ff */
[----:B------:R-:W-:-:S13]  /*b560*/  ISETP.NE.AND P2, PT, R3, 0x3, PT ;  /* 0x000000030300780c */ /* 0x000fda0003f45270 */
[----:B------:R-:W-:Y:S05]  /*b570*/  @!P2 BRA `(.L_x_8973) ;  /* 0x000000000004a947 */ /* 0x000fea0003800000 */
[----:B------:R-:W-:Y:S01]  /*b580*/  BPT.TRAP 0x1 ;  /* 0x000000040000795c */ /* 0x000fe20000300000 */
.L_x_8973:
        /* <DEDUP_REMOVED lines=12> */
.L_x_9018:
[----:B------:R-:W3:Y:S02]  /*b650*/  SYNCS.PHASECHK.TRANS64.TRYWAIT P0, [R5+URZ], R0 ;  /* 0x00000000050075a7 */ /* 0x000ee4000800017f */
[----:B---3--:R-:W-:Y:S05]  /*b660*/  @!P0 BRA `(.L_x_8975) ;  /* 0x0000001000ac8947 */ /* 0x008fea0003800000 */
.L_x_9019:
[----:B------:R-:W-:Y:S05]  /*b670*/  @!P2 BRA `(.L_x_8976) ;  /* 0x000000000004a947 */ /* 0x000fea0003800000 */
[----:B------:R-:W-:Y:S01]  /*b680*/  BPT.TRAP 0x1 ;  /* 0x000000040000795c */ /* 0x000fe20000300000 */
.L_x_8976:
[----:B-1----:R-:W-:-:S04]  /*b690*/  VIADD R2, R2, 0x22860 ;  /* 0x0002286002027836 */ /* 0x002fc80000000000 */
[----:B---3--:R-:W-:-:S04]  /*b6a0*/  IMAD R5, R6, 0x8, R2 ;  /* 0x0000000806057824 */ /* 0x008fc800078e0202 */
[----:B------:R-:W1:Y:S02]  /*b6b0*/  SYNCS.PHASECHK.TRANS64.TRYWAIT P0, [R5+URZ], R4 ;  /* 0x00000004050075a7 */ /* 0x000e64000800017f */
[----:B-1----:R-:W-:Y:S05]  /*b6c0*/  @!P0 BRA `(.L_x_8977) ;  /* 0x0000001000a88947 */ /* 0x002fea0003800000 */
.L_x_9020:
[----:B------:R-:W-:-:S07]  /*b6d0*/  IMAD R3, R3, 0x8, R2 ;  /* 0x0000000803037824 */ /* 0x000fce00078e0202 */
.L_x_8978:
[----:B---3--:R3:W4:Y:S02]  /*b6e0*/  SYNCS.PHASECHK.TRANS64.TRYWAIT P0, [R3+URZ], R0 ;  /* 0x00000000030075a7 */ /* 0x008724000800017f */
[----:B----4-:R-:W-:Y:S05]  /*b6f0*/  @!P0 NANOSLEEP.SYNCS 0x989680 ;  /* 0x009896800000895d */ /* 0x010fea0003900000 */
[----:B------:R-:W4:Y:S02]  /*b700*/  @!P0 SYNCS.PHASECHK.TRANS64 P0, [R3+URZ], R0 ;  /* 0x00000000030085a7 */ /* 0x000f24000800007f */
[----:B----4-:R-:W-:Y:S05]  /*b710*/  @!P0 BRA `(.L_x_8978) ;  /* 0xfffffffc00f08947 */ /* 0x010fea000383ffff */
.L_x_8869:
[----:B------:R-:W-:Y:S05]  /*b720*/  BSYNC B6 ;  /* 0x0000000000067941 */ /* 0x000fea0003800000 */
.L_x_8866:
[----:B------:R-:W-:Y:S05]  /*b730*/  EXIT ;  /* 0x000000000000794d */ /* 0x000fea0003800000 */
.L_x_8873:
[----:B0-----:R-:W-:-:S04]  /*b740*/  MOV R3, UR38 ;  /* 0x0000002600037c02 */ /* 0x001fc80008000f00 */
[----:B------:R0:W1:Y:S03]  /*b750*/  SYNCS.PHASECHK.TRANS64.TRYWAIT P0, [R3+URZ+0x22800], R8 ;  /* 0x02280008030075a7 */ /* 0x000066000800017f */
[----:B-1----:R-:W-:Y:S05]  /*b760*/  @!P0 NANOSLEEP.SYNCS 0x989680 ;  /* 0x009896800000895d */ /* 0x002fea0003900000 */
[----:B------:R-:W1:Y:S02]  /*b770*/  @!P0 SYNCS.PHASECHK.TRANS64 P0, [R3+URZ+0x22800], R8 ;  /* 0x02280008030085a7 */ /* 0x000e64000800007f */
[----:B-1----:R-:W-:Y:S05]  /*b780*/  @!P0 BRA `(.L_x_8873) ;  /* 0xfffffffc00ec8947 */ /* 0x002fea000383ffff */
[----:B------:R-:W-:Y:S05]  /*b790*/  BRA `(.L_x_8979) ;  /* 0xffffff5c00647947 */ /* 0x000fea000383ffff */
.L_x_8877:
[----:B0-----:R-:W-:-:S04]  /*b7a0*/  IMAD.U32 R3, RZ, RZ, UR38 ;  /* 0x00000026ff037e24 */ /* 0x001fc8000f8e00ff */
[----:B------:R0:W2:Y:S03]  /*b7b0*/  SYNCS.PHASECHK.TRANS64.TRYWAIT P1, [R3+URZ+0x22830], R8 ;  /* 0x02283008030075a7 */ /* 0x0000a6000802017f */
[----:B--2---:R-:W-:Y:S05]  /*b7c0*/  @!P1 NANOSLEEP.SYNCS 0x989680 ;  /* 0x009896800000995d */ /* 0x004fea0003900000 */
[----:B------:R-:W2:Y:S02]  /*b7d0*/  @!P1 SYNCS.PHASECHK.TRANS64 P1, [R3+URZ+0x22830], R8 ;  /* 0x02283008030095a7 */ /* 0x000ea4000802007f */
[----:B--2---:R-:W-:Y:S05]  /*b7e0*/  @!P1 BRA `(.L_x_8877) ;  /* 0xfffffffc00ec9947 */ /* 0x004fea000383ffff */
[----:B------:R-:W-:Y:S05]  /*b7f0*/  BRA `(.L_x_8876) ;  /* 0xffffff5c00807947 */ /* 0x000fea000383ffff */
.L_x_8881:
[----:B--2---:R2:W3:Y:S02]  /*b800*/  SYNCS.PHASECHK.TRANS64.TRYWAIT P2, [R9+URZ+0x22850], R8 ;  /* 0x02285008090075a7 */ /* 0x0044e4000804017f */
[----:B---3--:R-:W-:Y:S05]  /*b810*/  @!P2 NANOSLEEP.SYNCS 0x989680 ;  /* 0x009896800000a95d */ /* 0x008fea0003900000 */
[----:B------:R-:W3:Y:S02]  /*b820*/  @!P2 SYNCS.PHASECHK.TRANS64 P2, [R9+URZ+0x22850], R8 ;  /* 0x022850080900a5a7 */ /* 0x000ee4000804007f */
[----:B---3--:R-:W-:Y:S05]  /*b830*/  @!P2 BRA `(.L_x_8881) ;  /* 0xfffffffc00f0a947 */ /* 0x008fea000383ffff */
[----:B------:R-:W-:Y:S05]  /*b840*/  BRA `(.L_x_8880) ;  /* 0xffffff7400107947 */ /* 0x000fea000383ffff */
.L_x_8886:
[----:B0-----:R-:W-:Y:S02]  /*b850*/  IMAD.U32 R3, RZ, RZ, UR26 ;  /* 0x0000001aff037e24 */ /* 0x001fe4000f8e00ff */
[----:B------:R-:W-:-:S04]  /*b860*/  IMAD.U32 R4, RZ, RZ, UR25 ;  /* 0x00000019ff047e24 */ /* 0x000fc8000f8e00ff */
[----:B------:R0:W1:Y:S03]  /*b870*/  SYNCS.PHASECHK.TRANS64.TRYWAIT P3, [R3+URZ+0x22830], R4 ;  /* 0x02283004030075a7 */ /* 0x000066000806017f */
[----:B-1----:R-:W-:Y:S05]  /*b880*/  @!P3 NANOSLEEP.SYNCS 0x989680 ;  /* 0x009896800000b95d */ /* 0x002fea0003900000 */
[----:B------:R-:W1:Y:S02]  /*b890*/  @!P3 SYNCS.PHASECHK.TRANS64 P3, [R3+URZ+0x22830], R4 ;  /* 0x022830040300b5a7 */ /* 0x000e64000806007f */
[----:B-1----:R-:W-:Y:S05]  /*b8a0*/  @!P3 BRA `(.L_x_8886) ;  /* 0xfffffffc00e8b947 */ /* 0x002fea000383ffff */
[----:B------:R-:W-:Y:S05]  /*b8b0*/  BRA `(.L_x_8885) ;  /* 0xffffff7800307947 */ /* 0x000fea000383ffff */
.L_x_8890:
[----:B0-----:R-:W-:-:S04]  /*b8c0*/  IMAD.U32 R8, RZ, RZ, UR25 ;  /* 0x00000019ff087e24 */ /* 0x001fc8000f8e00ff */
[----:B------:R0:W1:Y:S03]  /*b8d0*/  SYNCS.PHASECHK.TRANS64.TRYWAIT P3, [R179+URZ+0x22850], R8 ;  /* 0x02285008b30075a7 */ /* 0x000066000806017f */
[----:B-1----:R-:W-:Y:S05]  /*b8e0*/  @!P3 NANOSLEEP.SYNCS 0x989680 ;  /* 0x009896800000b95d */ /* 0x002fea0003900000 */
[----:B------:R-:W1:Y:S02]  /*b8f0*/  @!P3 SYNCS.PHASECHK.TRANS64 P3, [R179+URZ+0x22850], R8 ;  /* 0x02285008b300b5a7 */ /* 0x000e64000806007f */
[----:B-1----:R-:W-:Y:S05]  /*b900*/  @!P3 BRA `(.L_x_8890) ;  /* 0xfffffffc00ecb947 */ /* 0x002fea000383ffff */
[----:B------:R-:W-:Y:S05]  /*b910*/  BRA `(.L_x_8889) ;  /* 0xffffff9000487947 */ /* 0x000fea000383ffff */
.L_x_8902:
[----:B------:R-:W-:Y:S02]  /*b920*/  IMAD.MOV.U32 R13, RZ, RZ, R19 ;  /* 0x000000ffff0d7224 */ /* 0x000fe400078e0013 */
[----:B------:R-:W-:Y:S02]  /*b930*/  IMAD.MOV.U32 R12, RZ, RZ, RZ ;  /* 0x000000ffff0c7224 */ /* 0x000fe400078e00ff */
[----:B------:R-:W-:Y:S02]  /*b940*/  IMAD.MOV.U32 R11, RZ, RZ, 0x1f ;  /* 0x0000001fff0b7424 */ /* 0x000fe400078e00ff */
[----:B------:R-:W-:-:S07]  /*b950*/  IMAD.MOV.U32 R15, RZ, RZ, -0x1 ;  /* 0xffffffffff0f7424 */ /* 0x000fce00078e00ff */
[----:B------:R-:W-:Y:S05]  /*b960*/  WARPSYNC.COLLECTIVE R15, `(.L_x_8980) ;  /* 0x000000000f087348 */ /* 0x000fea0003c00000 */
[----:B------:R0:W1:Y:S02]  /*b970*/  SHFL.IDX P6, R14, R13, R12, R11 ;  /* 0x0000000c0d0e7389 */ /* 0x00006400000c000b */
[----:B01----:R-:W-:Y:S01]  /*b980*/  ENDCOLLECTIVE ;  /* 0x000000000000791b */ /* 0x003fe20003800000 */
.L_x_8980:
[----:B------:R-:W-:Y:S05]  /*b990*/  BRA `(.L_x_8981) ;  /* 0xffffffcc00247947 */ /* 0x000fea000383ffff */
.L_x_8904:
[----:B------:R-:W-:Y:S01]  /*b9a0*/  BSSY B0, `(.L_x_8982) ;  /* 0x0000006000007945 */ /* 0x000fe20003800000 */
[----:B------:R-:W-:-:S07]  /*b9b0*/  IMAD.MOV.U32 R15, RZ, RZ, -0x1 ;  /* 0xffffffffff0f7424 */ /* 0x000fce00078e00ff */
[----:B------:R-:W-:Y:S05]  /*b9c0*/  WARPSYNC.COLLECTIVE R15, `(.L_x_8983) ;  /* 0x000000000f0c7348 */ /* 0x000fea0003c00000 */
[----:B------:R-:W-:Y:S02]  /*b9d0*/  ELECT P6, UR62, PT ;  /* 0x00000000003e782f */ /* 0x000fe400038c0000 */
[----:B------:R-:W-:Y:S01]  /*b9e0*/  MOV R14, UR62 ;  /* 0x0000003e000e7c02 */ /* 0x000fe20008000f00 */
[----:B------:R-:W-:Y:S10]  /*b9f0*/  ENDCOLLECTIVE ;  /* 0x000000000000791b */ /* 0x000ff40003800000 */
.L_x_8983:
[----:B------:R-:W-:Y:S05]  /*ba00*/  BSYNC B0 ;  /* 0x0000000000007941 */ /* 0x000fea0003800000 */
.L_x_8982:
[----:B------:R-:W-:Y:S05]  /*ba10*/  BRA `(.L_x_8984) ;  /* 0xffffffcc00247947 */ /* 0x000fea000383ffff */
.L_x_8906:
[----:B0-----:R-:W-:-:S04]  /*ba20*/  MOV R3, UR38 ;  /* 0x0000002600037c02 */ /* 0x001fc80008000f00 */
[----:B------:R0:W1:Y:S03]  /*ba30*/  SYNCS.PHASECHK.TRANS64.TRYWAIT P0, [R3+URZ+0x22840], R0 ;  /* 0x02284000030075a7 */ /* 0x000066000800017f */
[----:B-1----:R-:W-:Y:S05]  /*ba40*/  @!P0 NANOSLEEP.SYNCS 0x989680 ;  /* 0x009896800000895d */ /* 0x002fea0003900000 */
[----:B------:R-:W1:Y:S02]  /*ba50*/  @!P0 SYNCS.PHASECHK.TRANS64 P0, [R3+URZ+0x22840], R0 ;  /* 0x02284000030085a7 */ /* 0x000e64000800007f */
[----:B-1----:R-:W-:Y:S05]  /*ba60*/  @!P0 BRA `(.L_x_8906) ;  /* 0xfffffffc00ec8947 */ /* 0x002fea000383ffff */
[----:B------:R-:W-:Y:S05]  /*ba70*/  BRA `(.L_x_8985) ;  /* 0xffffffcc00847947 */ /* 0x000fea000383ffff */
.L_x_8909:
        /* <DEDUP_REMOVED lines=8> */
.L_x_8986:
[----:B------:R-:W-:Y:S01]  /*bb00*/  IADD3 R21, R7, 0x10, RZ ;  /* 0x0000001007157810 */ /* 0x000fe20007ffe0ff */
[----:B------:R-:W-:Y:S02]  /*bb10*/  IMAD.MOV.U32 R13, RZ, RZ, R0 ;  /* 0x000000ffff0d7224 */ /* 0x000fe400078e0000 */
[----:B------:R-:W-:-:S07]  /*bb20*/  IMAD.MOV.U32 R2, RZ, RZ, R14 ;  /* 0x000000ffff027224 */ /* 0x000fce00078e000e */
[----:B------:R-:W-:Y:S05]  /*bb30*/  WARPSYNC.COLLECTIVE R15, `(.L_x_8987) ;  /* 0x000000000f087348 */ /* 0x000fea0003c00000 */
[----:B------:R0:W1:Y:S02]  /*bb40*/  SHFL.IDX P6, R14, R13, R12, R11 ;  /* 0x0000000c0d0e7389 */ /* 0x00006400000c000b */
[----:B01----:R-:W-:Y:S01]  /*bb50*/  ENDCOLLECTIVE ;  /* 0x000000000000791b */ /* 0x003fe20003800000 */
.L_x_8987:
        /* <DEDUP_REMOVED lines=12> */
.L_x_8988:
[----:B------:R-:W-:Y:S01]  /*bc20*/  @!PT LDS RZ, [RZ] ;  /* 0x00000000fffff984 */ /* 0x000fe20000000800 */
[----:B------:R-:W-:Y:S01]  /*bc30*/  @!PT LDS RZ, [RZ] ;  /* 0x00000000fffff984 */ /* 0x000fe20000000800 */
[----:B------:R-:W-:Y:S01]  /*bc40*/  @!PT LDS RZ, [RZ] ;  /* 0x00000000fffff984 */ /* 0x000fe20000000800 */
[----:B------:R0:W-:Y:S01]  /*bc50*/  @!P1 LDGSTS.E.BYPASS.LTC128B.128 [R9+0x18400], desc[UR44][R2.64], !P0 ;  /* 0x1840000002099fae */ /* 0x0001e2000c101d6c */
[----:B------:R-:W-:Y:S01]  /*bc60*/  ISETP.GE.AND P1, PT, R21, R4, PT ;  /* 0x000000041500720c */ /* 0x000fe20003f26270 */
[----:B------:R-:W-:Y:S02]  /*bc70*/  IMAD.MOV.U32 R13, RZ, RZ, R0 ;  /* 0x000000ffff0d7224 */ /* 0x000fe400078e0000 */
[----:B0-----:R-:W-:-:S10]  /*bc80*/  VIADD R9, R7, 0x20 ;  /* 0x0000002007097836 */ /* 0x001fd40000000000 */
[----:B------:R-:W-:Y:S01]  /*bc90*/  @!P1 LEA R21, R6, UR38, 0x1 ;  /* 0x0000002606159c11 */ /* 0x000fe2000f8e08ff */
[----:B------:R-:W-:-:S07]  /*bca0*/  IMAD.MOV.U32 R2, RZ, RZ, R14 ;  /* 0x000000ffff027224 */ /* 0x000fce00078e000e */
[----:B------:R-:W-:Y:S05]  /*bcb0*/  WARPSYNC.COLLECTIVE R15, `(.L_x_8989) ;  /* 0x000000000f087348 */ /* 0x000fea0003c00000 */
[----:B------:R0:W1:Y:S02]  /*bcc0*/  SHFL.IDX P6, R14, R13, R12, R11 ;  /* 0x0000000c0d0e7389 */ /* 0x00006400000c000b */
[----:B01----:R-:W-:Y:S01]  /*bcd0*/  ENDCOLLECTIVE ;  /* 0x000000000000791b */ /* 0x003fe20003800000 */
.L_x_8989:
        /* <DEDUP_REMOVED lines=8> */
.L_x_8990:
[----:B------:R-:W-:Y:S01]  /*bd60*/  @!PT LDS RZ, [RZ] ;  /* 0x00000000fffff984 */ /* 0x000fe20000000800 */
[----:B------:R-:W-:Y:S01]  /*bd70*/  @!PT LDS RZ, [RZ] ;  /* 0x00000000fffff984 */ /* 0x000fe20000000800 */
[----:B------:R-:W-:Y:S01]  /*bd80*/  @!PT LDS RZ, [RZ] ;  /* 0x00000000fffff984 */ /* 0x000fe20000000800 */
[----:B------:R0:W-:Y:S01]  /*bd90*/  @!P1 LDGSTS.E.BYPASS.LTC128B.128 [R21+0x18c00], desc[UR44][R2.64], !P0 ;  /* 0x18c0000002159fae */ /* 0x0001e2000c101d6c */
[----:B------:R-:W-:Y:S01]  /*bda0*/  ISETP.GE.AND P1, PT, R9, R4, PT ;  /* 0x000000040900720c */ /* 0x000fe20003f26270 */
[----:B------:R-:W-:Y:S02]  /*bdb0*/  IMAD.MOV.U32 R13, RZ, RZ, R0 ;  /* 0x000000ffff0d7224 */ /* 0x000fe400078e0000 */
[----:B0-----:R-:W-:-:S10]  /*bdc0*/  VIADD R21, R7, 0x30 ;  /* 0x0000003007157836 */ /* 0x001fd40000000000 */
[----:B------:R-:W-:Y:S02]  /*bdd0*/  @!P1 LEA R9, R6, UR38, 0x1 ;  /* 0x0000002606099c11 */ /* 0x000fe4000f8e08ff */
[----:B------:R-:W-:-:S07]  /*bde0*/  MOV R2, R14 ;  /* 0x0000000e00027202 */ /* 0x000fce0000000f00 */
[----:B------:R-:W-:Y:S05]  /*bdf0*/  WARPSYNC.COLLECTIVE R15, `(.L_x_8991) ;  /* 0x000000000f087348 */ /* 0x000fea0003c00000 */
[----:B------:R0:W1:Y:S02]  /*be00*/  SHFL.IDX P6, R14, R13, R12, R11 ;  /* 0x0000000c0d0e7389 */ /* 0x00006400000c000b */
[----:B01----:R-:W-:Y:S01]  /*be10*/  ENDCOLLECTIVE ;  /* 0x000000000000791b */ /* 0x003fe20003800000 */
.L_x_8991:
        /* <DEDUP_REMOVED lines=8> */
.L_x_8992:
        /* <DEDUP_REMOVED lines=12> */
.L_x_8993:
[----:B------:R-:W-:Y:S02]  /*bf60*/  IMAD.MOV.U32 R13, RZ, RZ, R5 ;  /* 0x000000ffff0d7224 */ /* 0x000fe400078e0005 */
[----:B------:R-:W-:Y:S01]  /*bf70*/  IMAD.MOV.U32 R12, RZ, RZ, 0x4 ;  /* 0x00000004ff0c7424 */ /* 0x000fe200078e00ff */
[----:B------:R-:W-:-:S05]  /*bf80*/  @!P1 LEA R14, P2, R8, R14, 0x1 ;  /* 0x0000000e080e9211 */ /* 0x000fca00078408ff */
[----:B------:R-:W-:Y:S01]  /*bf90*/  @!P1 IMAD.X R3, RZ, RZ, R2, P2 ;  /* 0x000000ffff039224 */ /* 0x000fe200010e0602 */
[----:B------:R-:W-:-:S07]  /*bfa0*/  @!P1 MOV R2, R14 ;  /* 0x0000000e00029202 */ /* 0x000fce0000000f00 */
[----:B------:R-:W-:Y:S05]  /*bfb0*/  WARPSYNC.COLLECTIVE R15, `(.L_x_8994) ;  /* 0x000000000f087348 */ /* 0x000fea0003c00000 */
[----:B------:R0:W1:Y:S02]  /*bfc0*/  SHFL.IDX P6, R14, R13, R12, R11 ;  /* 0x0000000c0d0e7389 */ /* 0x00006400000c000b */
[----:B01----:R-:W-:Y:S01]  /*bfd0*/  ENDCOLLECTIVE ;  /* 0x000000000000791b */ /* 0x003fe20003800000 */
.L_x_8994:
        /* <DEDUP_REMOVED lines=12> */
.L_x_8995:
[----:B------:R-:W-:Y:S01]  /*c0a0*/  IMAD.MOV.U32 R13, RZ, RZ, R5 ;  /* 0x000000ffff0d7224 */ /* 0x000fe200078e0005 */
[----:B------:R-:W-:Y:S02]  /*c0b0*/  MOV R12, 0x5 ;  /* 0x00000005000c7802 */ /* 0x000fe40000000f00 */
[----:B------:R-:W-:-:S05]  /*c0c0*/  @!P1 LEA R14, P2, R8, R14, 0x1 ;  /* 0x0000000e080e9211 */ /* 0x000fca00078408ff */
[----:B------:R-:W-:Y:S02]  /*c0d0*/  @!P1 IMAD.X R3, RZ, RZ, R2, P2 ;  /* 0x000000ffff039224 */ /* 0x000fe400010e0602 */
[----:B------:R-:W-:-:S07]  /*c0e0*/  @!P1 IMAD.MOV.U32 R2, RZ, RZ, R14 ;  /* 0x000000ffff029224 */ /* 0x000fce00078e000e */
[----:B------:R-:W-:Y:S05]  /*c0f0*/  WARPSYNC.COLLECTIVE R15, `(.L_x_8996) ;  /* 0x000000000f087348 */ /* 0x000fea0003c00000 */
[----:B------:R0:W1:Y:S02]  /*c100*/  SHFL.IDX P6, R14, R13, R12, R11 ;  /* 0x0000000c0d0e7389 */ /* 0x00006400000c000b */
[----:B01----:R-:W-:Y:S01]  /*c110*/  ENDCOLLECTIVE ;  /* 0x000000000000791b */ /* 0x003fe20003800000 */
.L_x_8996:
        /* <DEDUP_REMOVED lines=11> */
.L_x_8997:
        /* <DEDUP_REMOVED lines=8> */
.L_x_8998:
[----:B------:R-:W-:Y:S01]  /*c250*/  @!PT LDS RZ, [RZ] ;  /* 0x00000000fffff984 */ /* 0x000fe20000000800 */
[----:B------:R-:W-:Y:S01]  /*c260*/  @!PT LDS RZ, [RZ] ;  /* 0x00000000fffff984 */ /* 0x000fe20000000800 */
[----:B------:R-:W-:Y:S01]  /*c270*/  @!PT LDS RZ, [RZ] ;  /* 0x00000000fffff984 */ /* 0x000fe20000000800 */
[----:B------:R0:W-:Y:S01]  /*c280*/  @!P1 LDGSTS.E.BYPASS.LTC128B.128 [R21+0x1ac00], desc[UR44][R2.64], !P0 ;  /* 0x1ac0000002159fae */ /* 0x0001e2000c101d6c */
[----:B------:R-:W-:Y:S02]  /*c290*/  IMAD.MOV.U32 R13, RZ, RZ, R0 ;  /* 0x000000ffff0d7224 */ /* 0x000fe400078e0000 */
[----:B0-----:R-:W-:-:S05]  /*c2a0*/  VIADD R3, R7, 0x60 ;  /* 0x0000006007037836 */ /* 0x001fca0000000000 */
[----:B------:R-:W-:Y:S01]  /*c2b0*/  ISETP.GE.AND P1, PT, R3, R4, PT ;  /* 0x000000040300720c */ /* 0x000fe20003f26270 */
[----:B------:R-:W-:-:S12]  /*c2c0*/  IMAD.MOV.U32 R2, RZ, RZ, R14 ;  /* 0x000000ffff027224 */ /* 0x000fd800078e000e */
[----:B------:R-:W-:Y:S05]  /*c2d0*/  WARPSYNC.COLLECTIVE R15, `(.L_x_8999) ;  /* 0x000000000f087348 */ /* 0x000fea0003c00000 */
[----:B------:R0:W1:Y:S02]  /*c2e0*/  SHFL.IDX P6, R14, R13, R12, R11 ;  /* 0x0000000c0d0e7389 */ /* 0x00006400000c000b */
[----:B01----:R-:W-:Y:S01]  /*c2f0*/  ENDCOLLECTIVE ;  /* 0x000000000000791b */ /* 0x003fe20003800000 */
.L_x_8999:
[----:B------:R-:W-:Y:S01]  /*c300*/  @!P1 LEA R9, R6, UR38, 0x1 ;  /* 0x0000002606099c11 */ /* 0x000fe2000f8e08ff */
        /* <DEDUP_REMOVED lines=8> */
.L_x_9000:
[----:B------:R-:W-:Y:S01]  /*c390*/  @!PT LDS RZ, [RZ] ;  /* 0x00000000fffff984 */ /* 0x000fe20000000800 */
[----:B------:R-:W-:Y:S01]  /*c3a0*/  @!PT LDS RZ, [RZ] ;  /* 0x00000000fffff984 */ /* 0x000fe20000000800 */
[----:B------:R-:W-:Y:S01]  /*c3b0*/  @!PT LDS RZ, [RZ] ;  /* 0x00000000fffff984 */ /* 0x000fe20000000800 */
[----:B------:R0:W-:Y:S01]  /*c3c0*/  @!P1 LDGSTS.E.BYPASS.LTC128B.128 [R9+0x1b400], desc[UR44][R2.64], !P0 ;  /* 0x1b40000002099fae */ /* 0x0001e2000c101d6c */
[----:B------:R-:W-:Y:S02]  /*c3d0*/  IMAD.MOV.U32 R13, RZ, RZ, R0 ;  /* 0x000000ffff0d7224 */ /* 0x000fe400078e0000 */
[----:B------:R-:W-:-:S07]  /*c3e0*/  IMAD.MOV.U32 R5, RZ, RZ, R14 ;  /* 0x000000ffff057224 */ /* 0x000fce00078e000e */
[----:B0-----:R-:W-:Y:S05]  /*c3f0*/  WARPSYNC.COLLECTIVE R15, `(.L_x_9001) ;  /* 0x000000000f087348 */ /* 0x001fea0003c00000 */
[----:B------:R1:W2:Y:S02]  /*c400*/  SHFL.IDX P6, R14, R13, R12, R11 ;  /* 0x0000000c0d0e7389 */ /* 0x0002a400000c000b */
[----:B012---:R-:W-:Y:S01]  /*c410*/  ENDCOLLECTIVE ;  /* 0x000000000000791b */ /* 0x007fe20003800000 */
.L_x_9001:
[----:B------:R-:W-:Y:S05]  /*c420*/  BRA `(.L_x_9002) ;  /* 0xffffffcc00b47947 */ /* 0x000fea000383ffff */
.L_x_8910:
[----:B0-----:R-:W-:-:S04]  /*c430*/  IMAD.U32 R3, RZ, RZ, UR38 ;  /* 0x00000026ff037e24 */ /* 0x001fc8000f8e00ff */
[----:B------:R0:W1:Y:S03]  /*c440*/  SYNCS.PHASECHK.TRANS64.TRYWAIT P0, [R3+URZ+0x22820], R4 ;  /* 0x02282004030075a7 */ /* 0x000066000800017f */
[----:B-1----:R-:W-:Y:S05]  /*c450*/  @!P0 NANOSLEEP.SYNCS 0x989680 ;  /* 0x009896800000895d */ /* 0x002fea0003900000 */
[----:B------:R-:W1:Y:S02]  /*c460*/  @!P0 SYNCS.PHASECHK.TRANS64 P0, [R3+URZ+0x22820], R4 ;  /* 0x02282004030085a7 */ /* 0x000e64000800007f */
[----:B-1----:R-:W-:Y:S05]  /*c470*/  @!P0 BRA `(.L_x_8910) ;  /* 0xfffffffc00ec8947 */ /* 0x002fea000383ffff */
[----:B------:R-:W-:Y:S05]  /*c480*/  BRA `(.L_x_9003) ;  /* 0xffffffcc00e47947 */ /* 0x000fea000383ffff */
.L_x_8913:
[----:B0-----:R-:W-:-:S04]  /*c490*/  IMAD.U32 R3, RZ, RZ, UR38 ;  /* 0x00000026ff037e24 */ /* 0x001fc8000f8e00ff */
[----:B------:R0:W1:Y:S03]  /*c4a0*/  SYNCS.PHASECHK.TRANS64.TRYWAIT P0, [R3+URZ+0x22860], R4 ;  /* 0x02286004030075a7 */ /* 0x000066000800017f */
[----:B-1----:R-:W-:Y:S05]  /*c4b0*/  @!P0 NANOSLEEP.SYNCS 0x989680 ;  /* 0x009896800000895d */ /* 0x002fea0003900000 */
[----:B------:R-:W1:Y:S02]  /*c4c0*/  @!P0 SYNCS.PHASECHK.TRANS64 P0, [R3+URZ+0x22860], R4 ;  /* 0x02286004030085a7 */ /* 0x000e64000800007f */
[----:B-1----:R-:W-:Y:S05]  /*c4d0*/  @!P0 BRA `(.L_x_8913) ;  /* 0xfffffffc00ec8947 */ /* 0x002fea000383ffff */
[----:B------:R-:W-:Y:S05]  /*c4e0*/  BRA `(.L_x_9004) ;  /* 0xffffffcc00f07947 */ /* 0x000fea000383ffff */
.L_x_8925:
[----:B-1----:R-:W-:-:S04]  /*c4f0*/  IMAD.U32 R3, RZ, RZ, UR38 ;  /* 0x00000026ff037e24 */ /* 0x002fc8000f8e00ff */
[----:B------:R1:W2:Y:S03]  /*c500*/  SYNCS.PHASECHK.TRANS64.TRYWAIT P0, [R3+URZ+0x22848], R2 ;  /* 0x02284802030075a7 */ /* 0x0002a6000800017f */
[----:B--2---:R-:W-:Y:S05]  /*c510*/  @!P0 NANOSLEEP.SYNCS 0x989680 ;  /* 0x009896800000895d */ /* 0x004fea0003900000 */
[----:B------:R-:W2:Y:S02]  /*c520*/  @!P0 SYNCS.PHASECHK.TRANS64 P0, [R3+URZ+0x22848], R2 ;  /* 0x02284802030085a7 */ /* 0x000ea4000800007f */
[----:B--2---:R-:W-:Y:S05]  /*c530*/  @!P0 BRA `(.L_x_8925) ;  /* 0xfffffffc00ec8947 */ /* 0x004fea000383ffff */
[----:B------:R-:W-:Y:S05]  /*c540*/  BRA `(.L_x_9005) ;  /* 0xffffffd400ec7947 */ /* 0x000fea000383ffff */
.L_x_8930:
[----:B01----:R-:W-:-:S04]  /*c550*/  IMAD.U32 R3, RZ, RZ, UR38 ;  /* 0x00000026ff037e24 */ /* 0x003fc8000f8e00ff */
[----:B------:R0:W1:Y:S03]  /*c560*/  SYNCS.PHASECHK.TRANS64.TRYWAIT P0, [R3+URZ+0x22868], R2 ;  /* 0x02286802030075a7 */ /* 0x000066000800017f */
[----:B-1----:R-:W-:Y:S05]  /*c570*/  @!P0 NANOSLEEP.SYNCS 0x989680 ;  /* 0x009896800000895d */ /* 0x002fea0003900000 */
[----:B------:R-:W1:Y:S02]  /*c580*/  @!P0 SYNCS.PHASECHK.TRANS64 P0, [R3+URZ+0x22868], R2 ;  /* 0x02286802030085a7 */ /* 0x000e64000800007f */
[----:B-1----:R-:W-:Y:S05]  /*c590*/  @!P0 BRA `(.L_x_8930) ;  /* 0xfffffffc00ec8947 */ /* 0x002fea000383ffff */
[----:B------:R-:W-:Y:S05]  /*c5a0*/  BRA `(.L_x_9006) ;  /* 0xffffffd8004c7947 */ /* 0x000fea000383ffff */
.L_x_8941:
[----:B-1----:R-:W-:-:S04]  /*c5b0*/  MOV R3, UR38 ;  /* 0x0000002600037c02 */ /* 0x002fc80008000f00 */
[----:B------:R1:W2:Y:S03]  /*c5c0*/  SYNCS.PHASECHK.TRANS64.TRYWAIT P0, [R3+URZ+0x22840], R2 ;  /* 0x02284002030075a7 */ /* 0x0002a6000800017f */
[----:B--2---:R-:W-:Y:S05]  /*c5d0*/  @!P0 NANOSLEEP.SYNCS 0x989680 ;  /* 0x009896800000895d */ /* 0x004fea0003900000 */
[----:B------:R-:W2:Y:S02]  /*c5e0*/  @!P0 SYNCS.PHASECHK.TRANS64 P0, [R3+URZ+0x22840], R2 ;  /* 0x02284002030085a7 */ /* 0x000ea4000800007f */
[----:B--2---:R-:W-:Y:S05]  /*c5f0*/  @!P0 BRA `(.L_x_8941) ;  /* 0xfffffffc00ec8947 */ /* 0x004fea000383ffff */
[----:B------:R-:W-:Y:S05]  /*c600*/  BRA `(.L_x_9007) ;  /* 0xffffffdc00cc7947 */ /* 0x000fea000383ffff */
.L_x_8946:
[----:B01----:R-:W-:-:S04]  /*c610*/  IMAD.U32 R3, RZ, RZ, UR38 ;  /* 0x00000026ff037e24 */ /* 0x003fc8000f8e00ff */
[----:B------:R0:W1:Y:S03]  /*c620*/  SYNCS.PHASECHK.TRANS64.TRYWAIT P0, [R3+URZ+0x22860], R2 ;  /* 0x02286002030075a7 */ /* 0x000066000800017f */
[----:B-1----:R-:W-:Y:S05]  /*c630*/  @!P0 NANOSLEEP.SYNCS 0x989680 ;  /* 0x009896800000895d */ /* 0x002fea0003900000 */
[----:B------:R-:W1:Y:S02]  /*c640*/  @!P0 SYNCS.PHASECHK.TRANS64 P0, [R3+URZ+0x22860], R2 ;  /* 0x02286002030085a7 */ /* 0x000e64000800007f */
[----:B-1----:R-:W-:Y:S05]  /*c650*/  @!P0 BRA `(.L_x_8946) ;  /* 0xfffffffc00ec8947 */ /* 0x002fea000383ffff */
[----:B------:R-:W-:Y:S05]  /*c660*/  BRA `(.L_x_9008) ;  /* 0xffffffe000307947 */ /* 0x000fea000383ffff */
.L_x_8958:
[----:B-1----:R-:W-:-:S04]  /*c670*/  IMAD.U32 R3, RZ, RZ, UR38 ;  /* 0x00000026ff037e24 */ /* 0x002fc8000f8e00ff */
[----:B------:R1:W2:Y:S03]  /*c680*/  SYNCS.PHASECHK.TRANS64.TRYWAIT P0, [R3+URZ+0x22848], R2 ;  /* 0x02284802030075a7 */ /* 0x0002a6000800017f */
[----:B--2---:R-:W-:Y:S05]  /*c690*/  @!P0 NANOSLEEP.SYNCS 0x989680 ;  /* 0x009896800000895d */ /* 0x004fea0003900000 */
[----:B------:R-:W2:Y:S02]  /*c6a0*/  @!P0 SYNCS.PHASECHK.TRANS64 P0, [R3+URZ+0x22848], R2 ;  /* 0x02284802030085a7 */ /* 0x000ea4000800007f */
[----:B--2---:R-:W-:Y:S05]  /*c6b0*/  @!P0 BRA `(.L_x_8958) ;  /* 0xfffffffc00ec8947 */ /* 0x004fea000383ffff */
[----:B------:R-:W-:Y:S05]  /*c6c0*/  BRA `(.L_x_9009) ;  /* 0xffffffe400bc7947 */ /* 0x000fea000383ffff */
.L_x_8963:
[----:B-1----:R-:W-:-:S04]  /*c6d0*/  IMAD.U32 R3, RZ, RZ, UR38 ;  /* 0x00000026ff037e24 */ /* 0x002fc8000f8e00ff */
[----:B------:R1:W2:Y:S03]  /*c6e0*/  SYNCS.PHASECHK.TRANS64.TRYWAIT P0, [R3+URZ+0x22868], R2 ;  /* 0x02286802030075a7 */ /* 0x0002a6000800017f */
[----:B--2---:R-:W-:Y:S05]  /*c6f0*/  @!P0 NANOSLEEP.SYNCS 0x989680 ;  /* 0x009896800000895d */ /* 0x004fea0003900000 */
[----:B------:R-:W2:Y:S02]  /*c700*/  @!P0 SYNCS.PHASECHK.TRANS64 P0, [R3+URZ+0x22868], R2 ;  /* 0x02286802030085a7 */ /* 0x000ea4000800007f */
[----:B--2---:R-:W-:Y:S05]  /*c710*/  @!P0 BRA `(.L_x_8963) ;  /* 0xfffffffc00ec8947 */ /* 0x004fea000383ffff */
[----:B------:R-:W-:Y:S05]  /*c720*/  BRA `(.L_x_9010) ;  /* 0xffffffe800207947 */ /* 0x000fea000383ffff */
.L_x_8970:
[----:B-1----:R1:W2:Y:S02]  /*c730*/  SYNCS.PHASECHK.TRANS64.TRYWAIT P0, [R2+URZ+0x22820], R9 ;  /* 0x02282009020075a7 */ /* 0x0022a4000800017f */
[----:B--2---:R-:W-:Y:S05]  /*c740*/  @!P0 NANOSLEEP.SYNCS 0x989680 ;  /* 0x009896800000895d */ /* 0x004fea0003900000 */
[----:B------:R-:W2:Y:S02]  /*c750*/  @!P0 SYNCS.PHASECHK.TRANS64 P0, [R2+URZ+0x22820], R9 ;  /* 0x02282009020085a7 */ /* 0x000ea4000800007f */
[----:B--2---:R-:W-:Y:S05]  /*c760*/  @!P0 BRA `(.L_x_8970) ;  /* 0xfffffffc00f08947 */ /* 0x004fea000383ffff */
[----:B------:R-:W-:Y:S05]  /*c770*/  BRA `(.L_x_9011) ;  /* 0xffffffec00407947 */ /* 0x000fea000383ffff */
.L_x_8971:
[----:B------:R-:W2:Y:S01]  /*c780*/  S2R R3, SR_TID.X ;  /* 0x0000000000037919 */ /* 0x000ea20000002100 */
[----:B------:R-:W-:Y:S01]  /*c790*/  BSSY B0, `(.L_x_9012) ;  /* 0x000000a000007945 */ /* 0x000fe20003800000 */
[----:B------:R-:W-:Y:S02]  /*c7a0*/  IMAD.MOV.U32 R12, RZ, RZ, RZ ;  /* 0x000000ffff0c7224 */ /* 0x000fe400078e00ff */
[----:B------:R-:W-:Y:S02]  /*c7b0*/  IMAD.MOV.U32 R11, RZ, RZ, 0x1f ;  /* 0x0000001fff0b7424 */ /* 0x000fe400078e00ff */
[----:B------:R-:W-:Y:S01]  /*c7c0*/  IMAD.MOV.U32 R15, RZ, RZ, -0x1 ;  /* 0xffffffffff0f7424 */ /* 0x000fe200078e00ff */
[----:B--2---:R-:W-:-:S04]  /*c7d0*/  SHF.R.U32.HI R3, RZ, 0x5, R3 ;  /* 0x00000005ff037819 */ /* 0x004fc80000011603 */
[----:B------:R-:W-:-:S05]  /*c7e0*/  LOP3.LUT R3, R3, 0x3, RZ, 0xc0, !PT ;  /* 0x0000000303037812 */ /* 0x000fca00078ec0ff */
[----:B------:R-:W-:-:S07]  /*c7f0*/  IMAD.MOV.U32 R13, RZ, RZ, R3 ;  /* 0x000000ffff0d7224 */ /* 0x000fce00078e0003 */
[----:B01----:R-:W-:Y:S05]  /*c800*/  WARPSYNC.COLLECTIVE R15, `(.L_x_9013) ;  /* 0x000000000f087348 */ /* 0x003fea0003c00000 */
[----:B------:R2:W3:Y:S02]  /*c810*/  SHFL.IDX P6, R14, R13, R12, R11 ;  /* 0x0000000c0d0e7389 */ /* 0x0004e400000c000b */
[----:B0123--:R-:W-:Y:S01]  /*c820*/  ENDCOLLECTIVE ;  /* 0x000000000000791b */ /* 0x00ffe20003800000 */
.L_x_9013:
[----:B------:R-:W-:Y:S05]  /*c830*/  BSYNC B0 ;  /* 0x0000000000007941 */ /* 0x000fea0003800000 */
.L_x_9012:
[----:B------:R-:W-:Y:S05]  /*c840*/  BRA `(.L_x_9014) ;  /* 0xffffffec00247947 */ /* 0x000fea000383ffff */
.L_x_8972:
[----:B------:R-:W-:Y:S01]  /*c850*/  BSSY B0, `(.L_x_9015) ;  /* 0x0000006000007945 */ /* 0x000fe20003800000 */
[----:B------:R-:W-:-:S07]  /*c860*/  IMAD.MOV.U32 R15, RZ, RZ, -0x1 ;  /* 0xffffffffff0f7424 */ /* 0x000fce00078e00ff */
[----:B012---:R-:W-:Y:S05]  /*c870*/  WARPSYNC.COLLECTIVE R15, `(.L_x_9016) ;  /* 0x000000000f0c7348 */ /* 0x007fea0003c00000 */
[----:B------:R-:W-:Y:S02]  /*c880*/  ELECT P6, UR62, PT ;  /* 0x00000000003e782f */ /* 0x000fe400038c0000 */
[----:B------:R-:W-:Y:S01]  /*c890*/  MOV R14, UR62 ;  /* 0x0000003e000e7c02 */ /* 0x000fe20008000f00 */
[----:B012---:R-:W-:Y:S10]  /*c8a0*/  ENDCOLLECTIVE ;  /* 0x000000000000791b */ /* 0x007ff40003800000 */
.L_x_9016:
[----:B------:R-:W-:Y:S05]  /*c8b0*/  BSYNC B0 ;  /* 0x0000000000007941 */ /* 0x000fea0003800000 */
.L_x_9015:
[----:B------:R-:W-:Y:S05]  /*c8c0*/  BRA `(.L_x_9017) ;  /* 0xffffffec00187947 */ /* 0x000fea000383ffff */
.L_x_8974:
[----:B--2---:R2:W3:Y:S02]  /*c8d0*/  SYNCS.PHASECHK.TRANS64.TRYWAIT P0, [R7+URZ], R4 ;  /* 0x00000004070075a7 */ /* 0x0044e4000800017f */
[----:B---3--:R-:W-:Y:S05]  /*c8e0*/  @!P0 NANOSLEEP.SYNCS 0x989680 ;  /* 0x009896800000895d */ /* 0x008fea0003900000 */
[----:B------:R-:W3:Y:S02]  /*c8f0*/  @!P0 SYNCS.PHASECHK.TRANS64 P0, [R7+URZ], R4 ;  /* 0x00000004070085a7 */ /* 0x000ee4000800007f */
[----:B---3--:R-:W-:Y:S05]  /*c900*/  @!P0 BRA `(.L_x_8974) ;  /* 0xfffffffc00f08947 */ /* 0x008fea000383ffff */
[----:B------:R-:W-:Y:S05]  /*c910*/  BRA `(.L_x_9018) ;  /* 0xffffffec004c7947 */ /* 0x000fea000383ffff */
.L_x_8975:
[----:B---3--:R3:W4:Y:S02]  /*c920*/  SYNCS.PHASECHK.TRANS64.TRYWAIT P0, [R5+URZ], R0 ;  /* 0x00000000050075a7 */ /* 0x008724000800017f */
[----:B----4-:R-:W-:Y:S05]  /*c930*/  @!P0 NANOSLEEP.SYNCS 0x989680 ;  /* 0x009896800000895d */ /* 0x010fea0003900000 */
[----:B------:R-:W4:Y:S02]  /*c940*/  @!P0 SYNCS.PHASECHK.TRANS64 P0, [R5+URZ], R0 ;  /* 0x00000000050085a7 */ /* 0x000f24000800007f */
[----:B----4-:R-:W-:Y:S05]  /*c950*/  @!P0 BRA `(.L_x_8975) ;  /* 0xfffffffc00f08947 */ /* 0x010fea000383ffff */
[----:B------:R-:W-:Y:S05]  /*c960*/  BRA `(.L_x_9019) ;  /* 0xffffffec00407947 */ /* 0x000fea000383ffff */
.L_x_8977:
[----:B-1----:R1:W3:Y:S02]  /*c970*/  SYNCS.PHASECHK.TRANS64.TRYWAIT P0, [R5+URZ], R4 ;  /* 0x00000004050075a7 */ /* 0x0022e4000800017f */
[----:B---3--:R-:W-:Y:S05]  /*c980*/  @!P0 NANOSLEEP.SYNCS 0x989680 ;  /* 0x009896800000895d */ /* 0x008fea0003900000 */
[----:B------:R-:W3:Y:S02]  /*c990*/  @!P0 SYNCS.PHASECHK.TRANS64 P0, [R5+URZ], R4 ;  /* 0x00000004050085a7 */ /* 0x000ee4000800007f */
[----:B---3--:R-:W-:Y:S05]  /*c9a0*/  @!P0 BRA `(.L_x_8977) ;  /* 0xfffffffc00f08947 */ /* 0x008fea000383ffff */
[----:B------:R-:W-:Y:S05]  /*c9b0*/  BRA `(.L_x_9020) ;  /* 0xffffffec00447947 */ /* 0x000fea000383ffff */
.L_x_9021:
        /* <DEDUP_REMOVED lines=12> */
.L_x_15014:


//--------------------- .text._ZN7cutlass13device_kernelIN5flash11enable_sm90INS1_16FlashAttnFwdSm90INS1_25CollectiveMainloopFwdSm90ILi2EN4cute5tupleIJNS5_1CILi1EEES8_S8_EEENS6_IJNS7_ILi128EEENS7_ILi96EEENS7_ILi64EEEEEELi256ENS_10bfloat16_tEfNS_4arch4Sm90ELb0ELb0ELb0ELb0ELb0ELb0ELb1ELb1ELb0ELb1ELb1ELb0EEENS1_21CollectiveEpilogueFwdINS6_IJSA_NS7_ILi256EEESB_EEES9_SE_SG_Li256ELb0ELb1ELb1ELb0EEENS1_19SingleTileSchedulerILb0ELb1ELb1ELi128EEEEEEEEEvNT_6ParamsE --------------------------
	.section	.text._ZN7cutlass13device_kernelIN5flash11enable_sm90INS1_16FlashAttnFwdSm90INS1_25CollectiveMainloopFwdSm90ILi2EN4cute5tupleIJNS5_1CILi1EEES8_S8_EEENS6_IJNS7_ILi128EEENS7_ILi96EEENS7_ILi64EEEEEELi256ENS_10bfloat16_tEfNS_4arch4Sm90ELb0ELb0ELb0ELb0ELb0ELb0ELb1ELb1ELb0ELb1ELb1ELb0EEENS1_21CollectiveEpilogueFwdINS6_IJSA_NS7_ILi256EEESB_EEES9_SE_SG_Li256ELb0ELb1ELb1ELb0EEENS1_19SingleTileSchedulerILb0ELb1ELb1ELi128EEEEEEEEEvNT_6ParamsE,"ax",@progbits
	.align	128
.text._ZN7cutlass13device_kernelIN5flash11enable_sm90INS1_16FlashAttnFwdSm90INS1_25CollectiveMainloopFwdSm90ILi2EN4cute5tupleIJNS5_1CILi1EEES8_S8_EEENS6_IJNS7_ILi128EEENS7_ILi96EEENS7_ILi64EEEEEELi256ENS_10bfloat16_tEfNS_4arch4Sm90ELb0ELb0ELb0ELb0ELb0ELb0ELb1ELb1ELb0ELb1ELb1ELb0EEENS1_21CollectiveEpilogueFwdINS6_IJSA_NS7_ILi256EEESB_EEES9_SE_SG_Li256ELb0ELb1ELb1ELb0EEENS1_19SingleTileSchedulerILb0ELb1ELb1ELi128EEEEEEEEEvNT_6ParamsE:
        .type           _ZN7cutlass13device_kernelIN5flash11enable_sm90INS1_16FlashAttnFwdSm90INS1_25CollectiveMainloopFwdSm90ILi2EN4cute5tupleIJNS5_1CILi1EEES8_S8_EEENS6_IJNS7_ILi128EEENS7_ILi96EEENS7_ILi64EEEEEELi256ENS_10bfloat16_tEfNS_4arch4Sm90ELb0ELb0ELb0ELb0ELb0ELb0ELb1ELb1ELb0ELb1ELb1ELb0EEENS1_21CollectiveEpilogueFwdINS6_IJSA_NS7_ILi256EEESB_EEES9_SE_SG_Li256ELb0ELb1ELb1ELb0EEENS1_19SingleTileSchedulerILb0ELb1ELb1ELi128EEEEEEEEEvNT_6ParamsE,@function
        .size           _ZN7cutlass13device_kernelIN5flash11enable_sm90INS1_16FlashAttnFwdSm90INS1_25CollectiveMainloopFwdSm90ILi2EN4cute5tupleIJNS5_1CILi1EEES8_S8_EEENS6_IJNS7_ILi128EEENS7_ILi96EEENS7_ILi64EEEEEELi256ENS_10bfloat16_tEfNS_4arch4Sm90ELb0ELb0ELb0ELb0ELb0ELb0ELb1ELb1ELb0ELb1ELb1ELb0EEENS1_21CollectiveEpilogueFwdINS6_IJSA_NS7_ILi256EEESB_EEES9_SE_SG_Li256ELb0ELb1ELb1ELb0EEENS1_19SingleTileSchedulerILb0ELb1ELb1ELi128EEEEEEEEEvNT_6ParamsE,(.L_x_15015 - _ZN7cutlass13device_kernelIN5flash11enable_sm90INS1_16FlashAttnFwdSm90INS1_25CollectiveMainloopFwdSm90ILi2EN4cute5tupleIJNS5_1CILi1EEES8_S8_EEENS6_IJNS7_ILi128EEENS7_ILi96EEENS7_ILi64EEEEEELi256ENS_10bfloat16_tEfNS_4arch4Sm90ELb0ELb0ELb0ELb0ELb0ELb0ELb1ELb1ELb0ELb1ELb1ELb0EEENS1_21CollectiveEpilogueFwdINS6_IJSA_NS7_ILi256EEESB_EEES9_SE_SG_Li256ELb0ELb1ELb1ELb0EEENS1_19SingleTileSchedulerILb0ELb1ELb1ELi128EEEEEEEEEvNT_6ParamsE)
        .other          _ZN7cutlass13device_kernelIN5flash11enable_sm90INS1_16FlashAttnFwdSm90INS1_25CollectiveMainloopFwdSm90ILi2EN4cute5tupleIJNS5_1CILi1EEES8_S8_EEENS6_IJNS7_ILi128EEENS7_ILi96EEENS7_ILi64EEEEEELi256ENS_10bfloat16_tEfNS_4arch4Sm90ELb0ELb0ELb0ELb0ELb0ELb0ELb1ELb1ELb0ELb1ELb1ELb0EEENS1_21CollectiveEpilogueFwdINS6_IJSA_NS7_ILi256EEESB_EEES9_SE_SG_Li256ELb0ELb1ELb1ELb0EEENS1_19SingleTileSchedulerILb0ELb1ELb1ELi128EEEEEEEEEvNT_6ParamsE,@"STO_CUDA_ENTRY STV_DEFAULT"
_ZN7cutlass13device_kernelIN5flash11enable_sm90INS1_16FlashAttnFwdSm90INS1_25CollectiveMainloopFwdSm90ILi2EN4cute5tupleIJNS5_1CILi1EEES8_S8_EEENS6_IJNS7_ILi128EEENS7_ILi96EEENS7_ILi64EEEEEELi256ENS_10bfloat16_tEfNS_4arch4Sm90ELb0ELb0ELb0ELb0ELb0ELb0ELb1ELb1ELb0ELb1ELb1ELb0EEENS1_21CollectiveEpilogueFwdINS6_IJSA_NS7_ILi256EEESB_EEES9_SE_SG_Li256ELb0ELb1ELb1ELb0EEENS1_19SingleTileSchedulerILb0ELb1ELb1ELi128EEEEEEEEEvNT_6ParamsE:
        /* <DEDUP_REMOVED lines=18> */
.L_x_9023:
[----:B------:R-:W-:Y:S05]  /*0120*/  BSYNC B0 ;  /* 0x0000000000007941 */ /* 0x000fea0003800000 */
.L_x_9022:
        /* <DEDUP_REMOVED lines=43> */
.L_x_9024:
        /* <DEDUP_REMOVED lines=22> */
.L_x_9025:
        /* <DEDUP_REMOVED lines=18> */
.L_x_9026:
        /* <DEDUP_REMOVED lines=22> */
.L_x_9027:
        /* <DEDUP_REMOVED lines=22> */
.L_x_9028:
        /* <DEDUP_REMOVED lines=9> */
.L_x_9031:
[----:B------:R-:W-:-:S08]  /*09b0*/  NOP ;  /* 0x0000000000007918 */ /* 0x000fd00000000000 */
[----:B------:R-:W1:Y:S02]  /*09c0*/  USETMAXREG.TRY_ALLOC.CTAPOOL UP0, 0xf0 ;  /* 0x000000f0000079c8 */ /* 0x000e640008000600 */
[----:B-1----:R-:W-:-:S13]  /*09d0*/  PLOP3.LUT P0, PT, PT, PT, UP0, 0x80, 0x0 ;  /* 0x000000000000781c */ /* 0x002fda0003f0f008 */
[----:B------:R-:W-:Y:S05]  /*09e0*/  @!P0 BRA `(.L_x_9031) ;  /* 0xfffffffc00f08947 */ /* 0x000fea000383ffff */
[----:B------:R-:W1:Y:S01]  /*09f0*/  S2UR UR6, SR_CTAID.Y ;  /* 0x00000000000679c3 */ /* 0x000e620000002600 */
[----:B------:R-:W-:-:S07]  /*0a00*/  ULDC UR7, c[0x0][0xd50] ;  /* 0x0003540000077ab9 */ /* 0x000fce0000000800 */
[----:B------:R-:W-:Y:S08]  /*0a10*/  BAR.ARV 0x8, 0x180 ;  /* 0x0206000000007b1d */ /* 0x000ff00000002000 */
[----:B------:R-:W2:Y:S01]  /*0a20*/  S2UR UR8, SR_CTAID.Z ;  /* 0x00000000000879c3 */ /* 0x000ea20000002700 */
[----:B------:R-:W-:Y:S01]  /*0a30*/  ISETP.NE.AND P0, PT, R19, 0x1, PT ;  /* 0x000000011300780c */ /* 0x000fe20003f05270 */
[----:B------:R-:W-:-:S11]  /*0a40*/  UISETP.NE.AND UP0, UPT, UR7, 0x1, UPT ;  /* 0x000000010700788c */ /* 0x000fd6000bf05270 */
[----:B------:R-:W-:Y:S01]  /*0a50*/  @UP0 ULDC UR4, c[0x0][0xd54] ;  /* 0x0003550000040ab9 */ /* 0x000fe20000000800 */
[----:B------:R-:W-:Y:S06]  /*0a60*/  @!P0 BAR.ARV 0x9, 0x100 ;  /* 0x0244000000008b1d */ /* 0x000fec0000002000 */
[----:B-1----:R-:W-:Y:S01]  /*0a70*/  UIMAD.WIDE.U32 UR4, UR6, UR4, URZ ;  /* 0x00000004060472a5 */ /* 0x002fe2000f8e003f */
[----:B------:R-:W-:Y:S01]  /*0a80*/  @UP0 ULDC UR9, c[0x0][0xd58] ;  /* 0x0003560000090ab9 */ /* 0x000fe20000000800 */
[----:B------:R-:W-:Y:S01]  /*0a90*/  UMOV UR10, UR6 ;  /* 0x00000006000a7c82 */ /* 0x000fe20008000000 */
[----:B--2---:R-:W-:Y:S01]  /*0aa0*/  ISETP.LE.AND P0, PT, RZ, UR8, PT ;  /* 0x00000008ff007c0c */ /* 0x004fe2000bf03270 */
[----:B------:R-:W-:-:S04]  /*0ab0*/  @UP0 USHF.R.U32.HI UR10, URZ, UR9, UR5 ;  /* 0x000000093f0a0299 */ /* 0x000fc80008011605 */
[----:B------:R-:W-:Y:S02]  /*0ac0*/  UIADD3 UR4, -UR10, URZ, URZ ;  /* 0x0000003f0a047290 */ /* 0x000fe4000fffe13f */
[----:B------:R-:W-:Y:S02]  /*0ad0*/  IMAD.U32 R18, RZ, RZ, UR10 ;  /* 0x0000000aff127e24 */ /* 0x000fe4000f8e00ff */
        /* <DEDUP_REMOVED lines=54> */
.L_x_9033:
[----:B------:R-:W-:Y:S01]  /*0e40*/  UIMAD UR5, UR9, UR4, URZ ;  /* 0x00000004090572a4 */ /* 0x000fe2000f8e023f */
[----:B------:R-:W-:Y:S01]  /*0e50*/  IMAD.U32 R0, RZ, RZ, UR6 ;  /* 0x00000006ff007e24 */ /* 0x000fe2000f8e00ff */
[----:B0-----:R-:W0:Y:S01]  /*0e60*/  S2R R2, SR_TID.X ;  /* 0x0000000000027919 */ /* 0x001e220000002100 */
[----:B------:R-:W-:Y:S01]  /*0e70*/  IMAD.U32 R3, RZ, RZ, UR4 ;  /* 0x00000004ff037e24 */ /* 0x000fe2000f8e00ff */
[----:B------:R-:W-:Y:S02]  /*0e80*/  PLOP3.LUT P0, PT, PT, PT, PT, 0x80, 0x0 ;  /* 0x000000000000781c */ /* 0x000fe40003f0f070 */
[----:B------:R-:W-:Y:S01]  /*0e90*/  CS2R R150, SRZ ;  /* 0x0000000000967805 */ /* 0x000fe2000001ff00 */
[----:B------:R-:W-:Y:S01]  /*0ea0*/  IMAD.U32 R17, RZ, RZ, UR5 ;  /* 0x00000005ff117e24 */ /* 0x000fe2000f8e00ff */
        /* <DEDUP_REMOVED lines=77> */
[----:B------:R-:W-:Y:S02]  /*1380*/  UIADD3 UR6, UR7, 0x18400, URZ ;  /* 0x0001840007067890 */ /* 0x000fe4000fffe03f */
[----:B------:R-:W-:Y:S02]  /*1390*/  IMAD.U32 R16, RZ, RZ, UR7 ;  /* 0x00000007ff107e24 */ /* 0x000fe4000f8e00ff */
[----:B------:R-:W-:Y:S01]  /*13a0*/  ULOP3.LUT UP0, URZ, UR6, 0x1bf, URZ, 0xc0, !UPT ;  /* 0x000001bf063f7892 */ /* 0x000fe2000f80c03f */
[----:B-1----:R-:W-:-:S05]  /*13b0*/  R2UR UR4, R0 ;  /* 0x00000000000472ca */ /* 0x002fca00000e0000 */
[----:B------:R-:W-:-:S08]  /*13c0*/  PLOP3.LUT P0, PT, PT, PT, UP0, 0x80, 0x0 ;  /* 0x000000000000781c */ /* 0x000fd00003f0f008 */
[----:B------:R-:W-:-:S04]  /*13d0*/  ULEA.HI UR5, UR4, UR4, URZ, 0x1 ;  /* 0x0000000404057291 */ /* 0x000fc8000f8f083f */
[----:B------:R-:W-:-:S04]  /*13e0*/  ULOP3.LUT UR5, UR5, 0xffffe, URZ, 0xc0, !UPT ;  /* 0x000ffffe05057892 */ /* 0x000fc8000f8ec03f */
[----:B------:R-:W-:Y:S01]  /*13f0*/  UIADD3 UR36, UR4, -UR5, URZ ;  /* 0x8000000504247290 */ /* 0x000fe2000fffe03f */
        /* <DEDUP_REMOVED lines=17> */
.L_x_9035:
[----:B------:R-:W-:Y:S01]  /*1510*/  R2UR UR4, R16 ;  /* 0x00000000100472ca */ /* 0x000fe200000e0000 */
[----:B------:R-:W-:Y:S01]  /*1520*/  VIADD R15, R19, 0x8 ;  /* 0x00000008130f7836 */ /* 0x000fe20000000000 */
[----:B------:R-:W-:-:S11]  /*1530*/  SHF.L.U32 R10, RZ, 0x1f, RZ ;  /* 0x0000001fff0a7819 */ /* 0x000fd600000006ff */
[----:B------:R-:W0:Y:S02]  /*1540*/  SYNCS.PHASECHK.TRANS64.TRYWAIT P0, [UR4+0x32400], R10 ;  /* 0x0324000aff0075a7 */ /* 0x000e240008000144 */
[----:B0-----:R-:W-:Y:S05]  /*1550*/  @!P0 BRA `(.L_x_9036) ;  /* 0x000000c000f48947 */ /* 0x001fea0003800000 */
.L_x_9147:
[----:B------:R-:W-:Y:S05]  /*1560*/  WARPSYNC.ALL ;  /* 0x0000000000007948 */ /* 0x000fea0003800000 */
[----:B------:R-:W2:Y:S01]  /*1570*/  LDL R0, [R1+0x30] ;  /* 0x0000300001007983 */ /* 0x000ea20000100800 */
[----:B------:R1:W-:Y:S01]  /*1580*/  BAR.SYNC.DEFER_BLOCKING R15, 0x100 ;  /* 0x0004000f0000751d */ /* 0x0003e20000010000 */
[----:B--2---:R-:W-:-:S13]  /*1590*/  R2UR UR4, R0 ;  /* 0x00000000000472ca */ /* 0x004fda00000e0000 */
[----:B------:R-:W-:-:S04]  /*15a0*/  ULOP3.LUT UR4, UR4, 0x1, URZ, 0xfc, !UPT ;  /* 0x0000000104047892 */ /* 0x000fc8000f8efc3f */
[----:B------:R-:W-:-:S06]  /*15b0*/  UISETP.NE.AND UP0, UPT, UR4, 0x3, UPT ;  /* 0x000000030400788c */ /* 0x000fcc000bf05270 */
[----:B------:R-:W-:-:S13]  /*15c0*/  PLOP3.LUT P0, PT, PT, PT, UP0, 0x80, 0x0 ;  /* 0x000000000000781c */ /* 0x000fda0003f0f008 */
[----:B-1----:R-:W-:Y:S05]  /*15d0*/  @!P0 BRA `(.L_x_9037) ;  /* 0x0000000000048947 */ /* 0x002fea0003800000 */
[----:B------:R-:W-:Y:S01]  /*15e0*/  BPT.TRAP 0x1 ;  /* 0x000000040000795c */ /* 0x000fe20000300000 */
.L_x_9037:
[----:B------:R-:W-:-:S13]  /*15f0*/  R2UR UR4, R16 ;  /* 0x00000000100472ca */ /* 0x000fda00000e0000 */
[----:B------:R1:W2:Y:S01]  /*1600*/  SYNCS.PHASECHK.TRANS64.TRYWAIT P1, [UR4+0x32430], R10 ;  /* 0x0324300aff0075a7 */ /* 0x0002a20008020144 */
[----:B------:R-:W-:Y:S05]  /*1610*/  @!P0 BRA `(.L_x_9038) ;  /* 0x0000000000048947 */ /* 0x000fea0003800000 */
[----:B------:R-:W-:Y:S01]  /*1620*/  BPT.TRAP 0x1 ;  /* 0x000000040000795c */ /* 0x000fe20000300000 */
.L_x_9038:
[----:B--2---:R-:W-:Y:S05]  /*1630*/  @P1 BRA `(.L_x_9039) ;  /* 0x00000000000c1947 */ /* 0x004fea0003800000 */
[----:B------:R-:W-:-:S13]  /*1640*/  R2UR UR4, R16 ;  /* 0x00000000100472ca */ /* 0x000fda00000e0000 */
[----:B------:R-:W2:Y:S02]  /*1650*/  SYNCS.PHASECHK.TRANS64.TRYWAIT P1, [UR4+0x32430], R10 ;  /* 0x0324300aff0075a7 */ /* 0x000ea40008020144 */
[----:B--2---:R-:W-:Y:S05]  /*1660*/  @!P1 BRA `(.L_x_9040) ;  /* 0x000000c000cc9947 */ /* 0x004fea0003800000 */
.L_x_9039:
[----:B------:R-:W-:Y:S01]  /*1670*/  R2UR UR9, R16 ;  /* 0x00000000100972ca */ /* 0x000fe200000e0000 */
[----:B------:R-:W-:Y:S01]  /*1680*/  WARPGROUP.ARRIVE ;  /* 0x00000000000079c5 */ /* 0x000fe20000000000 */
[----:B------:R-:W-:Y:S01]  /*1690*/  UMOV UR7, 0x40000040 ;  /* 0x4000004000077882 */ /* 0x000fe20000000000 */
[----:B------:R-:W-:Y:S01]  /*16a0*/  UMOV UR13, 0x40000040 ;  /* 0x40000040000d7882 */ /* 0x000fe20000000000 */
[----:B0-----:R-:W-:Y:S02]  /*16b0*/  IMAD.U32 R3, RZ, RZ, UR7 ;  /* 0x00000007ff037e24 */ /* 0x001fe4000f8e00ff */
[----:B------:R-:W-:-:S07]  /*16c0*/  IMAD.U32 R5, RZ, RZ, UR13 ;  /* 0x0000000dff057e24 */ /* 0x000fce000f8e00ff */
[----:B------:R-:W-:Y:S02]  /*16d0*/  ULEA UR36, UR36, UR9, 0xd ;  /* 0x0000000924247291 */ /* 0x000fe4000f8e683f */
[----:B------:R-:W-:Y:S02]  /*16e0*/  UIADD3 UR5, UR9, 0x1c400, URZ ;  /* 0x0001c40009057890 */ /* 0x000fe4000fffe03f */
[----:B------:R-:W-:Y:S02]  /*16f0*/  UIADD3 UR4, UR36, 0x18400, URZ ;  /* 0x0001840024047890 */ /* 0x000fe4000fffe03f */
[----:B------:R-:W-:Y:S02]  /*1700*/  USHF.R.U32.HI UR5, URZ, 0x4, UR5 ;  /* 0x000000043f057899 */ /* 0x000fe40008011605 */
[----:B------:R-:W-:Y:S02]  /*1710*/  USHF.R.U32.HI UR4, URZ, 0x4, UR4 ;  /* 0x000000043f047899 */ /* 0x000fe40008011604 */
[----:B------:R-:W-:-:S02]  /*1720*/  ULOP3.LUT UR5, UR5, 0x3fff, URZ, 0xc0, !UPT ;  /* 0x00003fff05057892 */ /* 0x000fc4000f8ec03f */
[----:B------:R-:W-:Y:S02]  /*1730*/  ULOP3.LUT UR4, UR4, 0x3fff, URZ, 0xc0, !UPT ;  /* 0x00003fff04047892 */ /* 0x000fe4000f8ec03f */
[----:B------:R-:W-:Y:S02]  /*1740*/  ULOP3.LUT UR10, UR5, 0x10000, URZ, 0xfc, !UPT ;  /* 0x00010000050a7892 */ /* 0x000fe4000f8efc3f */
[----:B------:R-:W-:Y:S01]  /*1750*/  ULOP3.LUT UR8, UR4, 0x10000, URZ, 0xfc, !UPT ;  /* 0x0001000004087892 */ /* 0x000fe2000f8efc3f */
[----:B------:R-:W-:-:S03]  /*1760*/  UMOV UR5, UR7 ;  /* 0x0000000700057c82 */ /* 0x000fc60008000000 */
[----:B------:R-:W-:-:S03]  /*1770*/  IMAD.U32 R0, RZ, RZ, UR10 ;  /* 0x0000000aff007e24 */ /* 0x000fc6000f8e00ff */
[----:B------:R-:W-:Y:S02]  /*1780*/  UMOV UR6, UR8 ;  /* 0x0000000800067c82 */ /* 0x000fe40008000000 */
[----:B------:R-:W-:Y:S01]  /*1790*/  IMAD.U32 R2, RZ, RZ, UR6 ;  /* 0x00000006ff027e24 */ /* 0x000fe2000f8e00ff */
[----:B------:R-:W-:Y:S01]  /*17a0*/  UMOV UR4, UR6 ;  /* 0x0000000600047c82 */ /* 0x000fe20008000000 */
[----:B------:R-:W-:Y:S02]  /*17b0*/  UMOV UR6, UR10 ;  /* 0x0000000a00067c82 */ /* 0x000fe40008000000 */
[----:B------:R-:W-:Y:S01]  /*17c0*/  HGMMA.64x96x16.F32.BF16 R24, gdesc[UR4], RZ, !UPT, gsb0 ;  /* 0x01600000041879f0 */ /* 0x000fe2000c0018ff */
[----:B------:R-:W-:Y:S02]  /*17d0*/  UIADD3 UR4, UR8, 0x2, URZ ;  /* 0x0000000208047890 */ /* 0x000fe4000fffe03f */
[----:B------:R-:W-:Y:S01]  /*17e0*/  UIADD3 UR6, UR10, 0x2, URZ ;  /* 0x000000020a067890 */ /* 0x000fe2000fffe03f */
[----:B------:R-:W-:Y:S01]  /*17f0*/  UMOV UR5, UR13 ;  /* 0x0000000d00057c82 */ /* 0x000fe20008000000 */
[----:B------:R-:W-:Y:S01]  /*1800*/  UMOV UR7, 0x40000040 ;  /* 0x4000004000077882 */ /* 0x000fe20000000000 */
[----:B------:R-:W-:-:S02]  /*1810*/  UMOV UR13, 0x40000040 ;  /* 0x40000040000d7882 */ /* 0x000fc40000000000 */
[----:B------:R-:W-:Y:S01]  /*1820*/  UMOV UR12, UR4 ;  /* 0x00000004000c7c82 */ /* 0x000fe20008000000 */
[----:B------:R-:W-:Y:S01]  /*1830*/  IMAD.U32 R7, RZ, RZ, UR13 ;  /* 0x0000000dff077e24 */ /* 0x000fe2000f8e00ff */
[----:B------:R-:W-:Y:S01]  /*1840*/  UMOV UR4, UR12 ;  /* 0x0000000c00047c82 */ /* 0x000fe20008000000 */
[----:B------:R-:W-:Y:S01]  /*1850*/  IMAD.U32 R4, RZ, RZ, UR12 ;  /* 0x0000000cff047e24 */ /* 0x000fe2000f8e00ff */
[----:B------:R-:W-:Y:S02]  /*1860*/  WARPGROUP.DEPBAR.LE gsb0, 0x0 ;  /* 0x00008000000079c5 */ /* 0x000fe40000010000 */
[----:B------:R-:W-:-:S06]  /*1870*/  WARPGROUP.ARRIVE ;  /* 0x00000000000079c5 */ /* 0x000fcc0000000000 */
[----:B------:R-:W-:Y:S01]  /*1880*/  HGMMA.64x96x16.F32.BF16 R24, gdesc[UR4], R24, gsb0 ;  /* 0x01600000041879f0 */ /* 0x000fe20008001818 */
[----:B------:R-:W-:Y:S02]  /*1890*/  UIADD3 UR4, UR8, 0x4, URZ ;  /* 0x0000000408047890 */ /* 0x000fe4000fffe03f */
[----:B------:R-:W-:Y:S01]  /*18a0*/  UIADD3 UR6, UR10, 0x4, URZ ;  /* 0x000000040a067890 */ /* 0x000fe2000fffe03f */
[----:B------:R-:W-:Y:S01]  /*18b0*/  UMOV UR5, UR13 ;  /* 0x0000000d00057c82 */ /* 0x000fe20008000000 */
[----:B------:R-:W-:-:S03]  /*18c0*/  UMOV UR7, 0x40000040 ;  /* 0x4000004000077882 */ /* 0x000fc60000000000 */
[----:B------:R-:W-:Y:S02]  /*18d0*/  UMOV UR12, UR4 ;  /* 0x00000004000c7c82 */ /* 0x000fe40008000000 */
[----:B------:R-:W-:Y:S01]  /*18e0*/  UMOV UR4, UR12 ;  /* 0x0000000c00047c82 */ /* 0x000fe20008000000 */
[----:B------:R-:W-:Y:S01]  /*18f0*/  IMAD.U32 R6, RZ, RZ, UR12 ;  /* 0x0000000cff067e24 */ /* 0x000fe2000f8e00ff */
[----:B------:R-:W-:Y:S02]  /*1900*/  WARPGROUP.DEPBAR.LE gsb0, 0x0 ;  /* 0x00008000000079c5 */ /* 0x000fe40000010000 */
[----:B------:R-:W-:-:S06]  /*1910*/  WARPGROUP.ARRIVE ;  /* 0x00000000000079c5 */ /* 0x000fcc0000000000 */
[----:B------:R-:W-:Y:S01]  /*1920*/  HGMMA.64x96x16.F32.BF16 R24, gdesc[UR4], R24, gsb0 ;  /* 0x01600000041879f0 */ /* 0x000fe20008001818 */
[----:B------:R-:W-:Y:S02]  /*1930*/  UIADD3 UR4, UR8, 0x6, URZ ;  /* 0x0000000608047890 */ /* 0x000fe4000fffe03f */
[----:B------:R-:W-:Y:S01]  /*1940*/  UIADD3 UR6, UR10, 0x6, URZ ;  /* 0x000000060a067890 */ /* 0x000fe2000fffe03f */
[----:B------:R-:W-:Y:S01]  /*1950*/  UMOV UR5, 0x40000040 ;  /* 0x4000004000057882 */ /* 0x000fe20000000000 */
[----:B------:R-:W-:Y:S02]  /*1960*/  UMOV UR7, 0x40000040 ;  /* 0x4000004000077882 */ /* 0x000fe40000000000 */
[----:B------:R-:W-:Y:S02]  /*1970*/  IMAD.U32 R8, RZ, RZ, UR4 ;  /* 0x00000004ff087e24 */ /* 0x000fe4000f8e00ff */
[----:B------:R-:W-:Y:S01]  /*1980*/  IMAD.U32 R9, RZ, RZ, UR5 ;  /* 0x00000005ff097e24 */ /* 0x000fe2000f8e00ff */
[----:B------:R-:W-:-:S02]  /*1990*/  WARPGROUP.DEPBAR.LE gsb0, 0x0 ;  /* 0x00008000000079c5 */ /* 0x000fc40000010000 */
[----:B------:R-:W-:-:S06]  /*19a0*/  WARPGROUP.ARRIVE ;  /* 0x00000000000079c5 */ /* 0x000fcc0000000000 */
[----:B------:R-:W-:Y:S03]  /*19b0*/  HGMMA.64x96x16.F32.BF16 R24, gdesc[UR4], R24, gsb0 ;  /* 0x01600000041879f0 */ /* 0x000fe60008001818 */
[----:B------:R-:W-:Y:S02]  /*19c0*/  WARPGROUP.DEPBAR.LE gsb0, 0x0 ;  /* 0x00008000000079c5 */ /* 0x000fe40000010000 */
[----:B------:R-:W0:Y:S02]  /*19d0*/  SYNCS.PHASECHK.TRANS64.TRYWAIT P1, [UR9+0x32410], R10 ;  /* 0x0324100aff0075a7 */ /* 0x000e240008020149 */
[----:B0-----:R-:W-:Y:S05]  /*19e0*/  @!P1 BRA `(.L_x_9041) ;  /* 0x000000c000089947 */ /* 0x001fea0003800000 */
.L_x_9148:
[----:B------:R-:W-:Y:S05]  /*19f0*/  @!P0 BRA `(.L_x_9042) ;  /* 0x0000000000048947 */ /* 0x000fea0003800000 */
[----:B------:R-:W-:Y:S01]  /*1a00*/  BPT.TRAP 0x1 ;  /* 0x000000040000795c */ /* 0x000fe20000300000 */
.L_x_9042:
[----:B------:R-:W-:-:S13]  /*1a10*/  R2UR UR4, R16 ;  /* 0x00000000100472ca */ /* 0x000fda00000e0000 */
[----:B------:R2:W3:Y:S01]  /*1a20*/  SYNCS.PHASECHK.TRANS64.TRYWAIT P1, [UR4+0x32450], R10 ;  /* 0x0324500aff0075a7 */ /* 0x0004e20008020144 */
[----:B------:R-:W-:Y:S05]  /*1a30*/  @!P0 BRA `(.L_x_9043) ;  /* 0x0000000000048947 */ /* 0x000fea0003800000 */
[----:B------:R-:W-:Y:S01]  /*1a40*/  BPT.TRAP 0x1 ;  /* 0x000000040000795c */ /* 0x000fe20000300000 */
.L_x_9043:
[----:B---3--:R-:W-:Y:S05]  /*1a50*/  @P1 BRA `(.L_x_9044) ;  /* 0x00000000000c1947 */ /* 0x008fea0003800000 */
[----:B------:R-:W-:-:S13]  /*1a60*/  R2UR UR4, R16 ;  /* 0x00000000100472ca */ /* 0x000fda00000e0000 */
[----:B------:R-:W3:Y:S02]  /*1a70*/  SYNCS.PHASECHK.TRANS64.TRYWAIT P1, [UR4+0x32450], R10 ;  /* 0x0324500aff0075a7 */ /* 0x000ee40008020144 */
[----:B---3--:R-:W-:Y:S05]  /*1a80*/  @!P1 BRA `(.L_x_9045) ;  /* 0x000000bc00fc9947 */ /* 0x008fea0003800000 */
.L_x_9044:
[----:B------:R-:W-:Y:S01]  /*1a90*/  R2UR UR57, R16 ;  /* 0x00000000103972ca */ /* 0x000fe200000e0000 */
[----:B------:R-:W-:Y:S01]  /*1aa0*/  UIADD3 UR36, UR36, 0x22400, URZ ;  /* 0x0002240024247890 */ /* 0x000fe2000fffe03f */
[----:B------:R-:W-:Y:S01]  /*1ab0*/  WARPGROUP.ARRIVE ;  /* 0x00000000000079c5 */ /* 0x000fe20000000000 */
[----:B------:R-:W-:Y:S01]  /*1ac0*/  UMOV UR9, 0x40000040 ;  /* 0x4000004000097882 */ /* 0x000fe20000000000 */
[----:B------:R-:W-:Y:S01]  /*1ad0*/  UMOV UR11, 0x40000040 ;  /* 0x40000040000b7882 */ /* 0x000fe20000000000 */
[----:B------:R-:W-:Y:S01]  /*1ae0*/  USHF.R.U32.HI UR36, URZ, 0x4, UR36 ;  /* 0x000000043f247899 */ /* 0x000fe20008011624 */
[----:B0-----:R-:W-:Y:S01]  /*1af0*/  IMAD.U32 R11, RZ, RZ, UR9 ;  /* 0x00000009ff0b7e24 */ /* 0x001fe2000f8e00ff */
[----:B------:R-:W-:Y:S01]  /*1b00*/  UMOV UR13, 0x40000040 ;  /* 0x40000040000d7882 */ /* 0x000fe20000000000 */
[----:B------:R-:W-:Y:S01]  /*1b10*/  UMOV UR5, 0x40000040 ;  /* 0x4000004000057882 */ /* 0x000fe20000000000 */
[----:B------:R-:W-:Y:S01]  /*1b20*/  ULOP3.LUT UR6, UR36, 0x3fff, URZ, 0xc0, !UPT ;  /* 0x00003fff24067892 */ /* 0x000fe2000f8ec03f */
[----:B------:R-:W-:Y:S01]  /*1b30*/  IMAD.U32 R13, RZ, RZ, UR13 ;  /* 0x0000000dff0d7e24 */ /* 0x000fe2000f8e00ff */
[----:B------:R-:W-:Y:S01]  /*1b40*/  UMOV UR15, 0x40000040 ;  /* 0x40000040000f7882 */ /* 0x000fe20000000000 */
[----:B------:R-:W-:Y:S01]  /*1b50*/  UMOV UR17, 0x40000040 ;  /* 0x4000004000117882 */ /* 0x000fe20000000000 */
[----:B------:R-:W-:Y:S01]  /*1b60*/  UIADD3 UR4, UR57, 0x400, URZ ;  /* 0x0000040039047890 */ /* 0x000fe2000fffe03f */
[----:B------:R-:W-:Y:S01]  /*1b70*/  LOP3.LUT R23, R23, 0xffffff80, RZ, 0xc0, !PT ;  /* 0xffffff8017177812 */ /* 0x000fe200078ec0ff */
[----:B------:R-:W-:Y:S01]  /*1b80*/  ULOP3.LUT UR6, UR6, 0x10000, URZ, 0xfc, !UPT ;  /* 0x0001000006067892 */ /* 0x000fe2000f8efc3f */
[----:B------:R-:W0:Y:S01]  /*1b90*/  S2R R72, SR_TID.X ;  /* 0x0000000000487919 */ /* 0x000e220000002100 */
[----:B------:R-:W-:-:S02]  /*1ba0*/  USHF.R.U32.HI UR4, URZ, 0x4, UR4 ;  /* 0x000000043f047899 */ /* 0x000fc40008011604 */
[----:B------:R-:W-:Y:S01]  /*1bb0*/  UIADD3 UR16, UR6, 0x402, URZ ;  /* 0x0000040206107890 */ /* 0x000fe2000fffe03f */
[----:B------:R-:W-:Y:S01]  /*1bc0*/  IMAD.IADD R23, R22, 0x1, -R23 ;  /* 0x0000000116177824 */ /* 0x000fe200078e0a17 */
[----:B------:R-:W-:Y:S01]  /*1bd0*/  ULOP3.LUT UR7, UR4, 0x3fff, URZ, 0xc0, !UPT ;  /* 0x00003fff04077892 */ /* 0x000fe2000f8ec03f */
[----:B------:R-:W-:Y:S01]  /*1be0*/  UMOV UR8, UR6 ;  /* 0x0000000600087c82 */ /* 0x000fe20008000000 */
[----:B------:R-:W-:Y:S01]  /*1bf0*/  UIADD3 UR4, UR6, 0x2, URZ ;  /* 0x0000000206047890 */ /* 0x000fe2000fffe03f */
[----:B-12---:R-:W-:Y:S01]  /*1c00*/  IMAD.U32 R10, RZ, RZ, UR8 ;  /* 0x00000008ff0a7e24 */ /* 0x006fe2000f8e00ff */
[----:B------:R-:W-:Y:S01]  /*1c10*/  ULOP3.LUT UR58, UR7, 0x10000, URZ, 0xfc, !UPT ;  /* 0x00010000073a7892 */ /* 0x000fe2000f8efc3f */
[----:B------:R-:W-:Y:S01]  /*1c20*/  SHF.R.S32.HI R20, RZ, 0x1f, R23 ;  /* 0x0000001fff147819 */ /* 0x000fe20000011417 */
[----:B------:R-:W-:Y:S01]  /*1c30*/  UMOV UR19, 0x40000040 ;  /* 0x4000004000137882 */ /* 0x000fe20000000000 */
[----:B------:R-:W-:Y:S02]  /*1c40*/  UIADD3 UR20, UR6, 0x404, URZ ;  /* 0x0000040406147890 */ /* 0x000fe4000fffe03f */
[----:B------:R-:W-:Y:S01]  /*1c50*/  UMOV UR12, UR4 ;  /* 0x00000004000c7c82 */ /* 0x000fe20008000000 */
[----:B------:R-:W-:Y:S01]  /*1c60*/  UIADD3 UR4, UR6, 0x4, URZ ;  /* 0x0000000406047890 */ /* 0x000fe2000fffe03f */
[----:B------:R-:W-:Y:S01]  /*1c70*/  IMAD.U32 R12, RZ, RZ, UR12 ;  /* 0x0000000cff0c7e24 */ /* 0x000fe2000f8e00ff */
[----:B------:R-:W-:Y:S01]  /*1c80*/  UMOV UR10, UR58 ;  /* 0x0000003a000a7c82 */ /* 0x000fe20008000000 */
[----:B------:R-:W-:Y:S01]  /*1c90*/  UIADD3 UR14, UR58, 0x300, URZ ;  /* 0x000003003a0e7890 */ /* 0x000fe2000fffe03f */
[----:B------:R-:W-:Y:S01]  /*1ca0*/  HGMMA.64x96x16.F32.BF16 R24, gdesc[UR8], R24, gsb0 ;  /* 0x01600000081879f0 */ /* 0x000fe20008001818 */
[----:B------:R-:W-:-:S02]  /*1cb0*/  UIADD3 UR10, UR58, 0x2, URZ ;  /* 0x000000023a0a7890 */ /* 0x000fc4000fffe03f */
[----:B------:R-:W-:Y:S01]  /*1cc0*/  IMAD.U32 R14, RZ, RZ, UR58 ;  /* 0x0000003aff0e7e24 */ /* 0x000fe2000f8e00ff */
[----:B------:R-:W-:Y:S01]  /*1cd0*/  UMOV UR8, UR12 ;  /* 0x0000000c00087c82 */ /* 0x000fe20008000000 */
[----:B------:R-:W-:Y:S01]  /*1ce0*/  UMOV UR9, UR13 ;  /* 0x0000000d00097c82 */ /* 0x000fe20008000000 */
[----:B------:R-:W-:Y:S01]  /*1cf0*/  UMOV UR11, 0x40000040 ;  /* 0x40000040000b7882 */ /* 0x000fe20000000000 */
[----:B------:R-:W-:Y:S01]  /*1d00*/  UIADD3 UR12, UR6, 0x400, URZ ;  /* 0x00000400060c7890 */ /* 0x000fe2000fffe03f */
[----:B------:R-:W-:Y:S01]  /*1d10*/  LEA.HI R20, R20, R23, RZ, 0x2 ;  /* 0x0000001714147211 */ /* 0x000fe200078f10ff */
[----:B------:R-:W-:Y:S01]  /*1d20*/  UMOV UR13, 0x40000040 ;  /* 0x40000040000d7882 */ /* 0x000fe20000000000 */
[----:B------:R-:W-:Y:S02]  /*1d30*/  UIADD3 UR18, UR58, 0x302, URZ ;  /* 0x000003023a127890 */ /* 0x000fe4000fffe03f */
[----:B------:R-:W-:Y:S01]  /*1d40*/  UIADD3 UR22, UR58, 0x304, URZ ;  /* 0x000003043a167890 */ /* 0x000fe2000fffe03f */
[----:B------:R-:W-:Y:S01]  /*1d50*/  LOP3.LUT R20, R20, 0x7ffffffc, RZ, 0xc0, !PT ;  /* 0x7ffffffc14147812 */ /* 0x000fe200078ec0ff */
[----:B------:R-:W-:Y:S01]  /*1d60*/  UMOV UR21, 0x40000040 ;  /* 0x4000004000157882 */ /* 0x000fe20000000000 */
[----:B------:R-:W-:Y:S01]  /*1d70*/  UMOV UR23, 0x40000040 ;  /* 0x4000004000177882 */ /* 0x000fe20000000000 */
[----:B------:R-:W-:Y:S01]  /*1d80*/  UIADD3 UR24, UR6, 0x406, URZ ;  /* 0x0000040606187890 */ /* 0x000fe2000fffe03f */
[----:B0-----:R-:W-:Y:S01]  /*1d90*/  LOP3.LUT R72, R72, 0x7f, RZ, 0xc0, !PT ;  /* 0x0000007f48487812 */ /* 0x001fe200078ec0ff */
[----:B------:R-:W-:Y:S01]  /*1da0*/  UIADD3 UR26, UR58, 0x306, URZ ;  /* 0x000003063a1a7890 */ /* 0x000fe2000fffe03f */
[----:B------:R-:W-:Y:S01]  /*1db0*/  IMAD.IADD R20, R23, 0x1, -R20 ;  /* 0x0000000117147824 */ /* 0x000fe200078e0a14 */
        /* <DEDUP_REMOVED lines=30> */
[----:B------:R-:W-:Y:S01]  /*1fa0*/  UIADD3 UR56, UR6, 0xc06, URZ ;  /* 0x00000c0606387890 */ /* 0x000fe2000fffe03f */
[----:B------:R-:W-:Y:S01]  /*1fb0*/  UMOV UR59, 0x40000040 ;  /* 0x40000040003b7882 */ /* 0x000fe20000000000 */
[----:B------:R-:W-:Y:S02]  /*1fc0*/  UIMAD UR61, UR60, -0x60, UR61 ;  /* 0xffffffa03c3d78a4 */ /* 0x000fe4000f8e023d */
[----:B------:R-:W-:Y:S02]  /*1fd0*/  ULOP3.LUT UR7, UR7, 0x3000000, URZ, 0xfc, !UPT ;  /* 0x0300000007077892 */ /* 0x000fe4000f8efc3f */
[----:B------:R-:W-:Y:S02]  /*1fe0*/  UIADD3 UR61, UR61, 0x60, URZ ;  /* 0x000000603d3d7890 */ /* 0x000fe4000fffe03f */
[----:B------:R-:W-:-:S02]  /*1ff0*/  UIADD3 UR60, UR60, -0x2, URZ ;  /* 0xfffffffe3c3c7890 */ /* 0x000fc4000fffe03f */
[----:B------:R-:W-:Y:S02]  /*2000*/  IMAD.U32 R206, RZ, RZ, UR7 ;  /* 0x00000007ffce7e24 */ /* 0x000fe4000f8e00ff */
[----:B------:R-:W-:-:S04]  /*2010*/  IMAD.U32 R21, RZ, RZ, UR61 ;  /* 0x0000003dff157e24 */ /* 0x000fc8000f8e00ff */
        /* <DEDUP_REMOVED lines=9> */
[----:B------:R-:W-:Y:S01]  /*20b0*/  HGMMA.64x96x16.F32.BF16 R24, gdesc[UR8], R24, gsb0 ;  /* 0x01600000081879f0 */ /* 0x000fe20008001818 */
[----:B------:R-:W-:Y:S01]  /*20c0*/  UIADD3 UR10, UR58, 0x4, URZ ;  /* 0x000000043a0a7890 */ /* 0x000fe2000fffe03f */
[----:B------:R-:W-:Y:S01]  /*20d0*/  UMOV UR8, UR4 ;  /* 0x0000000400087c82 */ /* 0x000fe20008000000 */
[----:B------:R-:W-:Y:S01]  /*20e0*/  UMOV UR9, UR5 ;  /* 0x0000000500097c82 */ /* 0x000fe20008000000 */
[----:B------:R-:W-:Y:S01]  /*20f0*/  UMOV UR11, 0x40000040 ;  /* 0x40000040000b7882 */ /* 0x000fe20000000000 */
[----:B------:R-:W-:Y:S02]  /*2100*/  WARPGROUP.DEPBAR.LE gsb0, 0x0 ;  /* 0x00008000000079c5 */ /* 0x000fe40000010000 */
[----:B------:R-:W-:-:S06]  /*2110*/  WARPGROUP.ARRIVE ;  /* 0x00000000000079c5 */ /* 0x000fcc0000000000 */
[----:B------:R-:W-:Y:S01]  /*2120*/  HGMMA.64x96x16.F32.BF16 R24, gdesc[UR8], R24, gsb0 ;  /* 0x01600000081879f0 */ /* 0x000fe20008001818 */
[----:B------:R-:W-:Y:S02]  /*2130*/  UIADD3 UR8, UR6, 0x6, URZ ;  /* 0x0000000606087890 */ /* 0x000fe4000fffe03f */
[----:B------:R-:W-:Y:S01]  /*2140*/  UIADD3 UR10, UR58, 0x6, URZ ;  /* 0x000000063a0a7890 */ /* 0x000fe2000fffe03f */
[----:B------:R-:W-:Y:S01]  /*2150*/  UMOV UR9, 0x40000040 ;  /* 0x4000004000097882 */ /* 0x000fe20000000000 */
[----:B------:R-:W-:Y:S01]  /*2160*/  UMOV UR11, 0x40000040 ;  /* 0x40000040000b7882 */ /* 0x000fe20000000000 */
[----:B------:R-:W-:Y:S01]  /*2170*/  UIADD3 UR58, UR58, 0x906, URZ ;  /* 0x000009063a3a7890 */ /* 0x000fe2000fffe03f */
[----:B------:R-:W-:Y:S01]  /*2180*/  ULDC UR6, c[0x0][0xa80] ;  /* 0x0002a00000067ab9 */ /* 0x000fe20000000800 */
[----:B------:R-:W-:Y:S02]  /*2190*/  WARPGROUP.DEPBAR.LE gsb0, 0x0 ;  /* 0x00008000000079c5 */ /* 0x000fe40000010000 */
[----:B------:R-:W-:-:S06]  /*21a0*/  WARPGROUP.ARRIVE ;  /* 0x00000000000079c5 */ /* 0x000fcc0000000000 */
[----:B------:R-:W-:Y:S01]  /*21b0*/  HGMMA.64x96x16.F32.BF16 R24, gdesc[UR8], R24, gsb0 ;  /* 0x01600000081879f0 */ /* 0x000fe20008001818 */
[----:B------:R-:W-:Y:S01]  /*21c0*/  UMOV UR11, UR57 ;  /* 0x00000039000b7c82 */ /* 0x000fe20008000000 */
[----:B------:R-:W-:Y:S01]  /*21d0*/  UMOV UR57, 0x40000040 ;  /* 0x4000004000397882 */ /* 0x000fe20000000000 */
[----:B------:R-:W-:Y:S01]  /*21e0*/  IMAD.U32 R198, RZ, RZ, UR11 ;  /* 0x0000000bffc67e24 */ /* 0x000fe2000f8e00ff */
[----:B------:R-:W-:Y:S01]  /*21f0*/  UMOV UR10, UR7 ;  /* 0x00000007000a7c82 */ /* 0x000fe20008000000 */
[----:B------:R-:W-:Y:S01]  /*2200*/  UMOV UR11, 0x40000040 ;  /* 0x40000040000b7882 */ /* 0x000fe20000000000 */
        /* <DEDUP_REMOVED lines=42> */
[----:B------:R-:W-:Y:S02]  /*24b0*/  FSEL R26, R29, -INF , P5 ;  /* 0xff8000001d1a7808 */ /* 0x000fe40002800000 */
[----:B------:R-:W-:Y:S02]  /*24c0*/  FMNMX.FTZ R21, R28, R21, !PT ;  /* 0x000000151c157209 */ /* 0x000fe40007810000 */
[----:B------:R-:W-:Y:S02]  /*24d0*/  FSEL R156, R32, -INF , P4 ;  /* 0xff800000209c7808 */ /* 0x000fe40002000000 */
[----:B------:R-:W-:Y:S02]  /*24e0*/  FMNMX.FTZ R21, R26, R21, !PT ;  /* 0x000000151a157209 */ /* 0x000fe40007810000 */
[----:B------:R-:W-:-:S02]  /*24f0*/  ISETP.GT.AND P2, PT, R20, 0x18, PT ;  /* 0x000000181400780c */ /* 0x000fc40003f44270 */
[----:B------:R-:W-:Y:S02]  /*2500*/  FSEL R158, R33, -INF , P3 ;  /* 0xff800000219e7808 */ /* 0x000fe40001800000 */
[----:B------:R-:W-:Y:S02]  /*2510*/  FMNMX.FTZ R21, R156, R21, !PT ;  /* 0x000000159c157209 */ /* 0x000fe40007810000 */
[----:B------:R-:W-:Y:S02]  /*2520*/  FSEL R27, R27, -INF , P1 ;  /* 0xff8000001b1b7808 */ /* 0x000fe40000800000 */
[----:B------:R-:W-:Y:S02]  /*2530*/  ISETP.GT.AND P1, PT, R20, 0x19, PT ;  /* 0x000000191400780c */ /* 0x000fe40003f24270 */
[----:B------:R-:W-:Y:S02]  /*2540*/  FSEL R25, R30, -INF , P6 ;  /* 0xff8000001e197808 */ /* 0x000fe40003000000 */
[----:B------:R-:W-:-:S02]  /*2550*/  FSEL R161, R36, -INF , P2 ;  /* 0xff80000024a17808 */ /* 0x000fc40001000000 */
[----:B------:R-:W-:Y:S02]  /*2560*/  FMNMX.FTZ R32, R158, R21, !PT ;  /* 0x000000159e207209 */ /* 0x000fe40007810000 */
        /* <DEDUP_REMOVED lines=29> */
[----:B------:R-:W-:Y:S02]  /*2740*/  FSEL R160, R42, -INF , P6 ;  /* 0xff8000002aa07808 */ /* 0x000fe40003000000 */
        /* <DEDUP_REMOVED lines=11> */
[C---:B------:R-:W-:Y:S02]  /*2800*/  ISETP.GT.AND P4, PT, R20.reuse, 0x40, PT ;  /* 0x000000401400780c */ /* 0x040fe40003f84270 */
        /* <DEDUP_REMOVED lines=14> */
[----:B------:R-:W-:Y:S02]  /*28f0*/  FSEL R176, R54, -INF , P6 ;  /* 0xff80000036b07808 */ /* 0x000fe40003000000 */
[----:B------:R-:W-:Y:S02]  /*2900*/  ISETP.GT.AND P6, PT, R20, 0x49, PT ;  /* 0x000000491400780c */ /* 0x000fe40003fc4270 */
        /* <DEDUP_REMOVED lines=13> */
[----:B------:R-:W-:Y:S02]  /*29e0*/  FSEL R187, R59, -INF , P3 ;  /* 0xff8000003bbb7808 */ /* 0x000fe40001800000 */
[C---:B------:R-:W-:Y:S02]  /*29f0*/  ISETP.GT.AND P4, PT, R20.reuse, 0x58, PT ;  /* 0x000000581400780c */ /* 0x040fe40003f84270 */
        /* <DEDUP_REMOVED lines=16> */
[----:B------:R-:W-:Y:S02]  /*2b00*/  FSEL R201, R70, -INF , P4 ;  /* 0xff80000046c97808 */ /* 0x000fe40002000000 */
[----:B------:R-:W-:Y:S02]  /*2b10*/  FMNMX.FTZ R20, R200, R21, !PT ;  /* 0x00000015c8147209 */ /* 0x000fe40007810000 */
[----:B------:R-:W-:Y:S02]  /*2b20*/  FMNMX.FTZ R29, R188, R29, !PT ;  /* 0x0000001dbc1d7209 */ /* 0x000fe40007810000 */
[----:B------:R-:W-:Y:S02]  /*2b30*/  FSEL R205, R71, -INF , P3 ;  /* 0xff80000047cd7808 */ /* 0x000fe40001800000 */
[----:B------:R-:W-:Y:S01]  /*2b40*/  FMNMX.FTZ R20, R201, R20, !PT ;  /* 0x00000014c9147209 */ /* 0x000fe20007810000 */
[----:B------:R-:W0:Y:S03]  /*2b50*/  SHFL.BFLY PT, R30, R29, 0x2, 0x1f ;  /* 0x0c401f001d1e7f89 */ /* 0x000e2600000e0000 */
[----:B------:R-:W-:-:S05]  /*2b60*/  FMNMX.FTZ R21, R205, R20, !PT ;  /* 0x00000014cd157209 */ /* 0x000fca0007810000 */
[----:B------:R-:W1:Y:S01]  /*2b70*/  SHFL.BFLY PT, R20, R21, 0x2, 0x1f ;  /* 0x0c401f0015147f89 */ /* 0x000e6200000e0000 */
[----:B0-----:R-:W-:-:S05]  /*2b80*/  FMNMX.FTZ R30, R29, R30, !PT ;  /* 0x0000001e1d1e7209 */ /* 0x001fca0007810000 */
[----:B------:R-:W0:Y:S01]  /*2b90*/  SHFL.BFLY PT, R33, R30, 0x1, 0x1f ;  /* 0x0c201f001e217f89 */ /* 0x000e2200000e0000 */
[----:B-1----:R-:W-:-:S05]  /*2ba0*/  FMNMX.FTZ R29, R21, R20, !PT ;  /* 0x00000014151d7209 */ /* 0x002fca0007810000 */
[----:B------:R-:W1:Y:S01]  /*2bb0*/  SHFL.BFLY PT, R32, R29, 0x1, 0x1f ;  /* 0x0c201f001d207f89 */ /* 0x000e6200000e0000 */
[----:B0-----:R-:W-:-:S04]  /*2bc0*/  FMNMX.FTZ R20, R30, R33, !PT ;  /* 0x000000211e147209 */ /* 0x001fc80007810000 */
[C---:B------:R-:W-:Y:S01]  /*2bd0*/  FSETP.NEU.FTZ.AND P1, PT, R20.reuse, -INF , PT ;  /* 0xff8000001400780b */ /* 0x040fe20003f3d000 */
[----:B------:R-:W-:Y:S01]  /*2be0*/  FMUL.FTZ R203, R20, UR6 ;  /* 0x0000000614cb7c20 */ /* 0x000fe20008410000 */
[----:B-1----:R-:W-:-:S04]  /*2bf0*/  FMNMX.FTZ R21, R29, R32, !PT ;  /* 0x000000201d157209 */ /* 0x002fc80007810000 */
[----:B------:R-:W-:Y:S02]  /*2c00*/  FSEL R203, R203, RZ, P1 ;  /* 0x000000ffcbcb7208 */ /* 0x000fe40000800000 */
[C---:B------:R-:W-:Y:S01]  /*2c10*/  FSETP.NEU.FTZ.AND P1, PT, R21.reuse, -INF , PT ;  /* 0xff8000001500780b */ /* 0x040fe20003f3d000 */
[----:B------:R-:W-:Y:S02]  /*2c20*/  FMUL.FTZ R204, R21, UR6 ;  /* 0x0000000615cc7c20 */ /* 0x000fe40008410000 */
[--C-:B------:R-:W-:Y:S01]  /*2c30*/  FFMA.FTZ R190, R24, UR6, -R203.reuse ;  /* 0x0000000618be7c23 */ /* 0x100fe200080108cb */
[--C-:B------:R-:W-:Y:S01]  /*2c40*/  FFMA.FTZ R189, R22, UR6, -R203.reuse ;  /* 0x0000000616bd7c23 */ /* 0x100fe200080108cb */
[----:B------:R-:W-:Y:S01]  /*2c50*/  IADD3 R22, -R19, 0xb, RZ ;  /* 0x0000000b13167810 */ /* 0x000fe20007ffe1ff */
[--C-:B------:R-:W-:Y:S01]  /*2c60*/  FFMA.FTZ R192, R28, UR6, -R203.reuse ;  /* 0x000000061cc07c23 */ /* 0x100fe200080108cb */
[----:B------:R-:W-:Y:S01]  /*2c70*/  FSEL R204, R204, RZ, P1 ;  /* 0x000000ffcccc7208 */ /* 0x000fe20000800000 */
[--C-:B------:R-:W-:Y:S01]  /*2c80*/  FFMA.FTZ R193, R26, UR6, -R203.reuse ;  /* 0x000000061ac17c23 */ /* 0x100fe200080108cb */
[----:B------:R-:W-:Y:S01]  /*2c90*/  ISETP.NE.AND P1, PT, R72, RZ, PT ;  /* 0x000000ff4800720c */ /* 0x000fe20003f25270 */
        /* <DEDUP_REMOVED lines=10> */
[----:B------:R-:W-:Y:S01]  /*2d40*/  FFMA.FTZ R161, R165, UR6, -R203 ;  /* 0x00000006a5a17c23 */ /* 0x000fe200080108cb */
[----:B------:R-:W-:Y:S01]  /*2d50*/  FFMA.FTZ R23, R23, UR6, -R204 ;  /* 0x0000000617177c23 */ /* 0x000fe200080108cc */
[----:B------:R-:W-:-:S02]  /*2d60*/  @!P1 VIADD R24, R198, 0x32440 ;  /* 0x00032440c6189836 */ /* 0x000fc40000000000 */
[--C-:B------:R-:W-:Y:S01]  /*2d70*/  FFMA.FTZ R157, R159, UR6, -R204.reuse ;  /* 0x000000069f9d7c23 */ /* 0x100fe200080108cc */
[----:B------:R-:W-:Y:S01]  /*2d80*/  FFMA.FTZ R210, R163, UR6, -R204 ;  /* 0x00000006a3d27c23 */ /* 0x000fe200080108cc */
[--C-:B------:R-:W-:Y:S01]  /*2d90*/  FFMA.FTZ R159, R162, UR6, -R203.reuse ;  /* 0x00000006a29f7c23 */ /* 0x100fe200080108cb */
[----:B------:R-:W-:Y:S01]  /*2da0*/  MUFU.EX2 R192, R192 ;  /* 0x000000c000c07308 */ /* 0x000fe20000000800 */
[----:B------:R-:W-:Y:S01]  /*2db0*/  @!P1 PRMT R24, RZ, 0x654, R24 ;  /* 0x00000654ff189816 */ /* 0x000fe20000000018 */
[----:B------:R1:W-:Y:S06]  /*2dc0*/  BAR.ARV R22, 0x100 ;  /* 0x000400160000751d */ /* 0x0003ec0000002000 */
[----:B------:R2:W-:Y:S01]  /*2dd0*/  @!P1 SYNCS.ARRIVE.TRANS64.RED.A1T0 RZ, [R24+URZ], RZ ;  /* 0x000000ff18ff99a7 */ /* 0x0005e2000810043f */
[----:B------:R-:W3:Y:S01]  /*2de0*/  MUFU.EX2 R193, R193 ;  /* 0x000000c100c17308 */ /* 0x000ee20000000800 */
[----:B0-----:R-:W-:Y:S01]  /*2df0*/  F2FP.BF16.F32.PACK_AB R152, R189, R190 ;  /* 0x000000bebd98723e */ /* 0x001fe200000010ff */
        /* <DEDUP_REMOVED lines=15> */
[----:B---3--:R-:W-:Y:S01]  /*2ef0*/  F2FP.BF16.F32.PACK_AB R154, R193, R192 ;  /* 0x000000c0c19a723e */ /* 0x008fe200000010ff */
        /* <DEDUP_REMOVED lines=15> */
[----:B0-----:R-:W-:Y:S01]  /*2ff0*/  F2FP.BF16.F32.PACK_AB R153, R196, R191 ;  /* 0x000000bfc499723e */ /* 0x001fe200000010ff */
[--C-:B------:R-:W-:Y:S01]  /*3000*/  FFMA.FTZ R188, R197, UR6, -R204.reuse ;  /* 0x00000006c5bc7c23 */ /* 0x100fe200080108cc */
[--C-:B------:R-:W-:Y:S01]  /*3010*/  FFMA.FTZ R197, R200, UR6, -R204.reuse ;  /* 0x00000006c8c57c23 */ /* 0x100fe200080108cc */
[----:B------:R-:W-:Y:S01]  /*3020*/  FFMA.FTZ R179, R179, UR6, -R203 ;  /* 0x00000006b3b37c23 */ /* 0x000fe200080108cb */
[--C-:B------:R-:W-:Y:S01]  /*3030*/  FFMA.FTZ R199, R201, UR6, -R204.reuse ;  /* 0x00000006c9c77c23 */ /* 0x100fe200080108cc */
[----:B------:R-:W-:Y:S01]  /*3040*/  FFMA.FTZ R200, R205, UR6, -R204 ;  /* 0x00000006cdc87c23 */ /* 0x000fe200080108cc */
[----:B------:R-:W-:Y:S01]  /*3050*/  FADD.FTZ R189, R190, R189 ;  /* 0x000000bdbebd7221 */ /* 0x000fe20000010000 */
[----:B------:R-:W-:Y:S01]  /*3060*/  MUFU.EX2 R156, R156 ;  /* 0x0000009c009c7308 */ /* 0x000fe20000000800 */
[----:B------:R-:W-:Y:S01]  /*3070*/  FADD.FTZ R191, R191, R196 ;  /* 0x000000c4bfbf7221 */ /* 0x000fe20000010000 */
[----:B------:R-:W-:-:S02]  /*3080*/  @!P1 VIADD R198, R198, 0x32460 ;  /* 0x00032460c6c69836 */ /* 0x000fc40000000000 */
[----:B------:R-:W-:-:S04]  /*3090*/  FADD.FTZ R192, R192, R189 ;  /* 0x000000bdc0c07221 */ /* 0x000fc80000010000 */
[----:B------:R-:W-:Y:S01]  /*30a0*/  FADD.FTZ R193, R193, R192 ;  /* 0x000000c0c1c17221 */ /* 0x000fe20000010000 */
[----:B------:R-:W0:Y:S01]  /*30b0*/  MUFU.EX2 R207, R207 ;  /* 0x000000cf00cf7308 */ /* 0x000e220000000800 */
[----:B---3--:R-:W-:Y:S01]  /*30c0*/  F2FP.BF16.F32.PACK_AB R155, R195, R194 ;  /* 0x000000c2c39b723e */ /* 0x008fe200000010ff */
[----:B------:R1:W-:Y:S01]  /*30d0*/  BAR.SYNC.DEFER_BLOCKING R15, 0x100 ;  /* 0x0004000f0000751d */ /* 0x0003e20000010000 */
[----:B------:R-:W-:Y:S01]  /*30e0*/  FADD.FTZ R194, R194, R191 ;  /* 0x000000bfc2c27221 */ /* 0x000fe20000010000 */
[----:B------:R-:W-:-:S03]  /*30f0*/  @!P1 PRMT R198, RZ, 0x654, R198 ;  /* 0x00000654ffc69816 */ /* 0x000fc600000000c6 */
[----:B------:R-:W-:Y:S01]  /*3100*/  FADD.FTZ R194, R195, R194 ;  /* 0x000000c2c3c27221 */ /* 0x000fe20000010000 */
[----:B------:R-:W-:Y:S08]  /*3110*/  MUFU.EX2 R158, R158 ;  /* 0x0000009e009e7308 */ /* 0x000ff00000000800 */
[----:B------:R-:W-:Y:S08]  /*3120*/  MUFU.EX2 R161, R161 ;  /* 0x000000a100a17308 */ /* 0x000ff00000000800 */
[----:B------:R-:W-:Y:S01]  /*3130*/  MUFU.EX2 R23, R23 ;  /* 0x0000001700177308 */ /* 0x000fe20000000800 */
[----:B--2---:R-:W-:-:S06]  /*3140*/  WARPGROUP.ARRIVE ;  /* 0x00000000000079c5 */ /* 0x004fcc0000000000 */
[----:B------:R-:W-:Y:S01]  /*3150*/  HGMMA.64x256x16.F32.BF16 R24, R152, gdesc[UR8].tnspB, RZ, !UPT, gsb0 ;  /* 0x43e0000898187df0 */ /* 0x000fe2000c0018ff */
[----:B------:R-:W2:Y:S01]  /*3160*/  MUFU.EX2 R208, R208 ;  /* 0x000000d000d07308 */ /* 0x000ea20000000800 */
[----:B------:R-:W-:Y:S01]  /*3170*/  UIADD3 UR10, UR7, 0x80, URZ ;  /* 0x00000080070a7890 */ /* 0x000fe2000fffe03f */
[----:B------:R-:W-:-:S06]  /*3180*/  UMOV UR11, 0x40000040 ;  /* 0x40000040000b7882 */ /* 0x000fcc0000000000 */
[----:B------:R-:W-:Y:S08]  /*3190*/  MUFU.EX2 R157, R157 ;  /* 0x0000009d009d7308 */ /* 0x000ff00000000800 */
[----:B------:R-:W3:Y:S08]  /*31a0*/  MUFU.EX2 R210, R210 ;  /* 0x000000d200d27308 */ /* 0x000ef00000000800 */
[----:B------:R-:W-:Y:S08]  /*31b0*/  MUFU.EX2 R159, R159 ;  /* 0x0000009f009f7308 */ /* 0x000ff00000000800 */
[----:B------:R-:W4:Y:S08]  /*31c0*/  MUFU.EX2 R162, R162 ;  /* 0x000000a200a27308 */ /* 0x000f300000000800 */
[----:B------:R-:W-:Y:S08]  /*31d0*/  MUFU.EX2 R163, R163 ;  /* 0x000000a300a37308 */ /* 0x000ff00000000800 */
[----:B------:R-:W-:Y:S08]  /*31e0*/  MUFU.EX2 R166, R166 ;  /* 0x000000a600a67308 */ /* 0x000ff00000000800 */
[----:B------:R-:W-:Y:S08]  /*31f0*/  MUFU.EX2 R160, R160 ;  /* 0x000000a000a07308 */ /* 0x000ff00000000800 */
[----:B------:R-:W5:Y:S08]  /*3200*/  MUFU.EX2 R165, R165 ;  /* 0x000000a500a57308 */ /* 0x000f700000000800 */
[----:B------:R-:W-:Y:S08]  /*3210*/  MUFU.EX2 R164, R164 ;  /* 0x000000a400a47308 */ /* 0x000ff00000000800 */
[----:B------:R-:W1:Y:S08]  /*3220*/  MUFU.EX2 R167, R167 ;  /* 0x000000a700a77308 */ /* 0x000e700000000800 */
[----:B------:R-:W-:Y:S08]  /*3230*/  MUFU.EX2 R169, R169 ;  /* 0x000000a900a97308 */ /* 0x000ff00000000800 */
[----:B------:R-:W1:Y:S08]  /*3240*/  MUFU.EX2 R170, R170 ;  /* 0x000000aa00aa7308 */ /* 0x000e700000000800 */
[----:B------:R-:W-:Y:S08]  /*3250*/  MUFU.EX2 R171, R171 ;  /* 0x000000ab00ab7308 */ /* 0x000ff00000000800 */
[----:B------:R-:W-:Y:S08]  /*3260*/  MUFU.EX2 R174, R174 ;  /* 0x000000ae00ae7308 */ /* 0x000ff00000000800 */
[----:B------:R-:W-:Y:S08]  /*3270*/  MUFU.EX2 R168, R168 ;  /* 0x000000a800a87308 */ /* 0x000ff00000000800 */
[----:B------:R-:W1:Y:S08]  /*3280*/  MUFU.EX2 R173, R173 ;  /* 0x000000ad00ad7308 */ /* 0x000e700000000800 */
        /* <DEDUP_REMOVED lines=16> */
[----:B------:R-:W-:Y:S01]  /*3390*/  MUFU.EX2 R199, R199 ;  /* 0x000000c700c77308 */ /* 0x000fe20000000800 */
[----:B------:R-:W-:-:S02]  /*33a0*/  WARPGROUP.DEPBAR.LE gsb0, 0x0 ;  /* 0x00008000000079c5 */ /* 0x000fc40000010000 */
[----:B0-----:R-:W-:-:S05]  /*33b0*/  F2FP.BF16.F32.PACK_AB R152, R207, R156 ;  /* 0x0000009ccf98723e */ /* 0x001fca00000010ff */
[----:B------:R-:W0:Y:S01]  /*33c0*/  MUFU.EX2 R200, R200 ;  /* 0x000000c800c87308 */ /* 0x000e220000000800 */
[----:B--2---:R-:W-:Y:S01]  /*33d0*/  F2FP.BF16.F32.PACK_AB R153, R208, R23 ;  /* 0x00000017d099723e */ /* 0x004fe200000010ff */
[----:B------:R-:W-:Y:S01]  /*33e0*/  FADD.FTZ R156, R156, R193 ;  /* 0x000000c19c9c7221 */ /* 0x000fe20000010000 */
[----:B------:R-:W-:Y:S01]  /*33f0*/  F2FP.BF16.F32.PACK_AB R154, R161, R158 ;  /* 0x0000009ea19a723e */ /* 0x000fe200000010ff */
[----:B------:R-:W-:Y:S01]  /*3400*/  FADD.FTZ R23, R23, R194 ;  /* 0x000000c217177221 */ /* 0x000fe20000010000 */
[----:B---3--:R-:W-:Y:S01]  /*3410*/  F2FP.BF16.F32.PACK_AB R155, R210, R157 ;  /* 0x0000009dd29b723e */ /* 0x008fe200000010ff */
[----:B------:R-:W-:Y:S02]  /*3420*/  FADD.FTZ R207, R207, R156 ;  /* 0x0000009ccfcf7221 */ /* 0x000fe40000010000 */
[----:B------:R-:W-:Y:S01]  /*3430*/  FADD.FTZ R208, R208, R23 ;  /* 0x00000017d0d07221 */ /* 0x000fe20000010000 */
[----:B------:R-:W-:Y:S01]  /*3440*/  WARPGROUP.ARRIVE ;  /* 0x00000000000079c5 */ /* 0x000fe20000000000 */
[----:B------:R-:W-:-:S02]  /*3450*/  FADD.FTZ R158, R158, R207 ;  /* 0x000000cf9e9e7221 */ /* 0x000fc40000010000 */
[----:B------:R-:W-:Y:S02]  /*3460*/  FADD.FTZ R157, R157, R208 ;  /* 0x000000d09d9d7221 */ /* 0x000fe40000010000 */
[----:B------:R-:W-:Y:S01]  /*3470*/  FADD.FTZ R158, R161, R158 ;  /* 0x0000009ea19e7221 */ /* 0x000fe20000010000 */
[----:B------:R-:W-:Y:S01]  /*3480*/  HGMMA.64x256x16.F32.BF16 R24, R152, gdesc[UR8].tnspB, R24, gsb0 ;  /* 0x43e0000898187df0 */ /* 0x000fe20008001818 */
[----:B------:R-:W-:Y:S01]  /*3490*/  UIADD3 UR10, UR7, 0x100, URZ ;  /* 0x00000100070a7890 */ /* 0x000fe2000fffe03f */
[----:B------:R-:W-:Y:S01]  /*34a0*/  FADD.FTZ R157, R210, R157 ;  /* 0x0000009dd29d7221 */ /* 0x000fe20000010000 */
[----:B------:R-:W-:Y:S01]  /*34b0*/  UMOV UR11, 0x40000040 ;  /* 0x40000040000b7882 */ /* 0x000fe20000000000 */
[----:B------:R-:W-:Y:S02]  /*34c0*/  WARPGROUP.DEPBAR.LE gsb0, 0x0 ;  /* 0x00008000000079c5 */ /* 0x000fe40000010000 */
[----:B----4-:R-:W-:Y:S01]  /*34d0*/  F2FP.BF16.F32.PACK_AB R152, R162, R159 ;  /* 0x0000009fa298723e */ /* 0x010fe200000010ff */
[----:B------:R-:W-:Y:S01]  /*34e0*/  FADD.FTZ R159, R159, R158 ;  /* 0x0000009e9f9f7221 */ /* 0x000fe20000010000 */
[----:B-----5:R-:W-:Y:S01]  /*34f0*/  F2FP.BF16.F32.PACK_AB R153, R165, R160 ;  /* 0x000000a0a599723e */ /* 0x020fe200000010ff */
[----:B------:R-:W-:Y:S01]  /*3500*/  FADD.FTZ R160, R160, R157 ;  /* 0x0000009da0a07221 */ /* 0x000fe20000010000 */
[----:B------:R-:W-:Y:S01]  /*3510*/  F2FP.BF16.F32.PACK_AB R154, R166, R163 ;  /* 0x000000a3a69a723e */ /* 0x000fe200000010ff */
[----:B------:R-:W-:Y:S01]  /*3520*/  FADD.FTZ R162, R162, R159 ;  /* 0x0000009fa2a27221 */ /* 0x000fe20000010000 */
[----:B-1----:R-:W-:Y:S01]  /*3530*/  F2FP.BF16.F32.PACK_AB R155, R167, R164 ;  /* 0x000000a4a79b723e */ /* 0x002fe200000010ff */
[----:B------:R-:W-:-:S02]  /*3540*/  FADD.FTZ R165, R165, R160 ;  /* 0x000000a0a5a57221 */ /* 0x000fc40000010000 */
[----:B------:R-:W-:Y:S01]  /*3550*/  FADD.FTZ R163, R163, R162 ;  /* 0x000000a2a3a37221 */ /* 0x000fe20000010000 */
[----:B------:R-:W-:Y:S01]  /*3560*/  WARPGROUP.ARRIVE ;  /* 0x00000000000079c5 */ /* 0x000fe20000000000 */
[----:B------:R-:W-:Y:S02]  /*3570*/  FADD.FTZ R164, R164, R165 ;  /* 0x000000a5a4a47221 */ /* 0x000fe40000010000 */
[----:B------:R-:W-:Y:S02]  /*3580*/  FADD.FTZ R166, R166, R163 ;  /* 0x000000a3a6a67221 */ /* 0x000fe40000010000 */
[----:B------:R-:W-:-:S07]  /*3590*/  FADD.FTZ R167, R167, R164 ;  /* 0x000000a4a7a77221 */ /* 0x000fce0000010000 */
[----:B------:R-:W-:Y:S01]  /*35a0*/  HGMMA.64x256x16.F32.BF16 R24, R152, gdesc[UR8].tnspB, R24, gsb0 ;  /* 0x43e0000898187df0 */ /* 0x000fe20008001818 */
[----:B------:R-:W-:Y:S01]  /*35b0*/  UIADD3 UR10, UR7, 0x180, URZ ;  /* 0x00000180070a7890 */ /* 0x000fe2000fffe03f */
[----:B------:R-:W-:Y:S01]  /*35c0*/  UMOV UR11, 0x40000040 ;  /* 0x40000040000b7882 */ /* 0x000fe20000000000 */
[----:B------:R-:W-:Y:S02]  /*35d0*/  WARPGROUP.DEPBAR.LE gsb0, 0x0 ;  /* 0x00008000000079c5 */ /* 0x000fe40000010000 */
[----:B------:R-:W-:Y:S01]  /*35e0*/  F2FP.BF16.F32.PACK_AB R152, R170, R169 ;  /* 0x000000a9aa98723e */ /* 0x000fe200000010ff */
[----:B------:R-:W-:Y:S01]  /*35f0*/  FADD.FTZ R169, R169, R166 ;  /* 0x000000a6a9a97221 */ /* 0x000fe20000010000 */
[----:B------:R-:W-:Y:S01]  /*3600*/  F2FP.BF16.F32.PACK_AB R153, R173, R168 ;  /* 0x000000a8ad99723e */ /* 0x000fe200000010ff */
[----:B------:R-:W-:Y:S01]  /*3610*/  FADD.FTZ R168, R168, R167 ;  /* 0x000000a7a8a87221 */ /* 0x000fe20000010000 */
[----:B------:R-:W-:Y:S01]  /*3620*/  F2FP.BF16.F32.PACK_AB R154, R174, R171 ;  /* 0x000000abae9a723e */ /* 0x000fe200000010ff */
[----:B------:R-:W-:Y:S01]  /*3630*/  FADD.FTZ R170, R170, R169 ;  /* 0x000000a9aaaa7221 */ /* 0x000fe20000010000 */
[----:B------:R-:W-:Y:S01]  /*3640*/  F2FP.BF16.F32.PACK_AB R155, R177, R172 ;  /* 0x000000acb19b723e */ /* 0x000fe200000010ff */
[----:B------:R-:W-:-:S02]  /*3650*/  FADD.FTZ R173, R173, R168 ;  /* 0x000000a8adad7221 */ /* 0x000fc40000010000 */
[----:B------:R-:W-:Y:S01]  /*3660*/  FADD.FTZ R171, R171, R170 ;  /* 0x000000aaabab7221 */ /* 0x000fe20000010000 */
[----:B------:R-:W-:Y:S01]  /*3670*/  WARPGROUP.ARRIVE ;  /* 0x00000000000079c5 */ /* 0x000fe20000000000 */
[----:B------:R-:W-:Y:S02]  /*3680*/  FADD.FTZ R172, R172, R173 ;  /* 0x000000adacac7221 */ /* 0x000fe40000010000 */
[----:B------:R-:W-:Y:S02]  /*3690*/  FADD.FTZ R174, R174, R171 ;  /* 0x000000abaeae7221 */ /* 0x000fe40000010000 */
[----:B------:R-:W-:-:S08]  /*36a0*/  FADD.FTZ R177, R177, R172 ;  /* 0x000000acb1b17221 */ /* 0x000fd00000010000 */
        /* <DEDUP_REMOVED lines=19> */
[----:B------:R-:W-:Y:S01]  /*37e0*/  R2UR UR7, R17 ;  /* 0x00000000110772ca */ /* 0x000fe200000e0000 */
[----:B------:R-:W-:-:S12]  /*37f0*/  UMOV UR11, 0x40000040 ;  /* 0x40000040000b7882 */ /* 0x000fd80000000000 */
[----:B------:R-:W-:-:S06]  /*3800*/  UISETP.GE.AND UP0, UPT, UR60, UR7, UPT ;  /* 0x000000073c00728c */ /* 0x000fcc000bf06270 */
[----:B------:R-:W-:Y:S01]  /*3810*/  PLOP3.LUT P2, PT, PT, PT, UP0, 0x80, 0x0 ;  /* 0x000000000000781c */ /* 0x000fe20003f4f008 */
[----:B------:R-:W-:Y:S02]  /*3820*/  WARPGROUP.DEPBAR.LE gsb0, 0x0 ;  /* 0x00008000000079c5 */ /* 0x000fe40000010000 */
[----:B------:R-:W-:Y:S01]  /*3830*/  F2FP.BF16.F32.PACK_AB R152, R184, R179 ;  /* 0x000000b3b898723e */ /* 0x000fe200000010ff */
[----:B------:R-:W-:Y:S01]  /*3840*/  FADD.FTZ R179, R179, R178 ;  /* 0x000000b2b3b37221 */ /* 0x000fe20000010000 */
[C---:B------:R-:W-:Y:S01]  /*3850*/  F2FP.BF16.F32.PACK_AB R153, R197.reuse, R188 ;  /* 0x000000bcc599723e */ /* 0x040fe200000010ff */
[----:B------:R-:W-:Y:S01]  /*3860*/  FADD.FTZ R188, R188, R187 ;  /* 0x000000bbbcbc7221 */ /* 0x000fe20000010000 */
[----:B------:R-:W-:Y:S01]  /*3870*/  F2FP.BF16.F32.PACK_AB R154, R186, R183 ;  /* 0x000000b7ba9a723e */ /* 0x000fe200000010ff */
[----:B------:R-:W-:Y:S01]  /*3880*/  FADD.FTZ R184, R184, R179 ;  /* 0x000000b3b8b87221 */ /* 0x000fe20000010000 */
[----:B0-----:R-:W-:Y:S01]  /*3890*/  F2FP.BF16.F32.PACK_AB R155, R200, R199 ;  /* 0x000000c7c89b723e */ /* 0x001fe200000010ff */
[----:B------:R-:W-:-:S02]  /*38a0*/  FADD.FTZ R188, R197, R188 ;  /* 0x000000bcc5bc7221 */ /* 0x000fc40000010000 */
[----:B------:R-:W-:Y:S01]  /*38b0*/  FADD.FTZ R23, R183, R184 ;  /* 0x000000b8b7177221 */ /* 0x000fe20000010000 */
[----:B------:R-:W-:Y:S01]  /*38c0*/  WARPGROUP.ARRIVE ;  /* 0x00000000000079c5 */ /* 0x000fe20000000000 */
[----:B------:R-:W-:Y:S02]  /*38d0*/  FADD.FTZ R199, R199, R188 ;  /* 0x000000bcc7c77221 */ /* 0x000fe40000010000 */
[----:B------:R-:W-:Y:S02]  /*38e0*/  FADD.FTZ R23, R186, R23 ;  /* 0x00000017ba177221 */ /* 0x000fe40000010000 */
[----:B------:R-:W-:Y:S01]  /*38f0*/  FADD.FTZ R201, R200, R199 ;  /* 0x000000c7c8c97221 */ /* 0x000fe20000010000 */
[----:B------:R-:W-:Y:S03]  /*3900*/  HGMMA.64x256x16.F32.BF16 R24, R152, gdesc[UR8].tnspB, R24, gsb0 ;  /* 0x43e0000898187df0 */ /* 0x000fe60008001818 */
[----:B------:R-:W-:-:S02]  /*3910*/  WARPGROUP.DEPBAR.LE gsb0, 0x0 ;  /* 0x00008000000079c5 */ /* 0x000fc40000010000 */
[----:B------:R0:W-:Y:S01]  /*3920*/  @!P1 SYNCS.ARRIVE.TRANS64.RED.A1T0 RZ, [R198+URZ], RZ ;  /* 0x000000ffc6ff99a7 */ /* 0x0001e2000810043f */
[----:B------:R-:W-:Y:S05]  /*3930*/  @!P2 BRA `(.L_x_9046) ;  /* 0x000000240038a947 */ /* 0x000fea0003800000 */
[----:B------:R-:W-:Y:S01]  /*3940*/  UMOV UR6, URZ ;  /* 0x0000003f00067c82 */ /* 0x000fe20008000000 */
[----:B------:R-:W-:Y:S02]  /*3950*/  IMAD.MOV.U32 R204, RZ, RZ, R21 ;  /* 0x000000ffffcc7224 */ /* 0x000fe400078e0015 */
[----:B------:R-:W-:Y:S02]  /*3960*/  IMAD.MOV.U32 R203, RZ, RZ, R20 ;  /* 0x000000ffffcb7224 */ /* 0x000fe400078e0014 */
[----:B------:R-:W-:Y:S02]  /*3970*/  IMAD.U32 R210, RZ, RZ, UR6 ;  /* 0x00000006ffd27e24 */ /* 0x000fe4000f8e00ff */
[----:B------:R-:W-:Y:S01]  /*3980*/  IMAD.U32 R209, RZ, RZ, UR60 ;  /* 0x0000003cffd17e24 */ /* 0x000fe2000f8e00ff */
[----:B------:R-:W-:-:S06]  /*3990*/  UMOV UR60, URZ ;  /* 0x0000003f003c7c82 */ /* 0x000fcc0008000000 */
.L_x_9055:
[----:B------:R-:W-:Y:S01]  /*39a0*/  R2UR UR6, R209 ;  /* 0x00000000d10672ca */ /* 0x000fe200000e0000 */
[----:B------:R-:W-:Y:S01]  /*39b0*/  UIADD3 UR60, UR60, 0x1, URZ ;  /* 0x000000013c3c7890 */ /* 0x000fe2000fffe03f */
[----:B------:R-:W-:Y:S02]  /*39c0*/  R2UR UR7, R210 ;  /* 0x00000000d20772ca */ /* 0x000fe400000e0000 */
[----:B------:R-:W-:Y:S01]  /*39d0*/  R2UR UR10, R17 ;  /* 0x00000000110a72ca */ /* 0x000fe200000e0000 */
[----:B------:R-:W-:-:S04]  /*39e0*/  UISETP.NE.AND UP0, UPT, UR60, 0x2, UPT ;  /* 0x000000023c00788c */ /* 0x000fc8000bf05270 */
[----:B------:R-:W-:-:S04]  /*39f0*/  USEL UR60, UR60, URZ, UP0 ;  /* 0x0000003f3c3c7287 */ /* 0x000fc80008000000 */
[----:B------:R-:W-:Y:S01]  /*3a00*/  IMAD.U32 R20, RZ, RZ, UR6 ;  /* 0x00000006ff147e24 */ /* 0x000fe2000f8e00ff */
[----:B------:R-:W-:-:S04]  /*3a10*/  UIADD3 UR6, UR6, -0x1, URZ ;  /* 0xffffffff06067890 */ /* 0x000fc8000fffe03f */
[----:B------:R-:W-:Y:S02]  /*3a20*/  ISETP.GT.AND P2, PT, R20, UR10, PT ;  /* 0x0000000a14007c0c */ /* 0x000fe4000bf44270 */
[----:B------:R-:W-:Y:S01]  /*3a30*/  IMAD.U32 R209, RZ, RZ, UR6 ;  /* 0x00000006ffd17e24 */ /* 0x000fe2000f8e00ff */
[----:B------:R-:W-:-:S04]  /*3a40*/  USEL UR6, URZ, 0x1, UP0 ;  /* 0x000000013f067887 */ /* 0x000fc80008000000 */
[----:B------:R-:W-:-:S06]  /*3a50*/  ULOP3.LUT UR7, UR7, UR6, URZ, 0x3c, !UPT ;  /* 0x0000000607077292 */ /* 0x000fcc000f8e3c3f */
[----:B------:R-:W-:Y:S01]  /*3a60*/  IMAD.U32 R210, RZ, RZ, UR7 ;  /* 0x00000007ffd27e24 */ /* 0x000fe2000f8e00ff */
[----:B-1----:R-:W-:Y:S06]  /*3a70*/  @!P0 BRA `(.L_x_9047) ;  /* 0x0000000000048947 */ /* 0x002fec0003800000 */
[----:B------:R-:W-:Y:S01]  /*3a80*/  BPT.TRAP 0x1 ;  /* 0x000000040000795c */ /* 0x000fe20000300000 */
.L_x_9047:
[----:B------:R-:W-:Y:S02]  /*3a90*/  R2UR UR7, R16 ;  /* 0x00000000100772ca */ /* 0x000fe400000e0000 */
[----:B------:R-:W-:-:S11]  /*3aa0*/  R2UR UR6, R210 ;  /* 0x00000000d20672ca */ /* 0x000fd600000e0000 */
[----:B------:R-:W-:Y:S02]  /*3ab0*/  ULEA UR61, UR60, UR7, 0x3 ;  /* 0x000000073c3d7291 */ /* 0x000fe4000f8e183f */
[----:B------:R-:W-:-:S05]  /*3ac0*/  IMAD.U32 R20, RZ, RZ, UR6 ;  /* 0x00000006ff147e24 */ /* 0x000fca000f8e00ff */
[----:B------:R-:W-:-:S04]  /*3ad0*/  SHF.L.U32 R20, R20, 0x1f, RZ ;  /* 0x0000001f14147819 */ /* 0x000fc800000006ff */
[----:B------:R1:W2:Y:S01]  /*3ae0*/  SYNCS.PHASECHK.TRANS64.TRYWAIT P3, [UR61+0x32430], R20 ;  /* 0x03243014ff0075a7 */ /* 0x0002a2000806017d */
[----:B------:R-:W-:Y:S05]  /*3af0*/  @!P0 BRA `(.L_x_9048) ;  /* 0x0000000000048947 */ /* 0x000fea0003800000 */
[----:B------:R-:W-:Y:S01]  /*3b00*/  BPT.TRAP 0x1 ;  /* 0x000000040000795c */ /* 0x000fe20000300000 */
.L_x_9048:
[----:B--2---:R-:W-:Y:S05]  /*3b10*/  @P3 BRA `(.L_x_9049) ;  /* 0x0000000000083947 */ /* 0x004fea0003800000 */
[----:B------:R-:W2:Y:S02]  /*3b20*/  SYNCS.PHASECHK.TRANS64.TRYWAIT P3, [UR61+0x32430], R20 ;  /* 0x03243014ff0075a7 */ /* 0x000ea4000806017d */
[----:B--2---:R-:W-:Y:S05]  /*3b30*/  @!P3 BRA `(.L_x_9050) ;  /* 0x0000009c00ecb947 */ /* 0x004fea0003800000 */
.L_x_9049:
[----:B------:R-:W-:Y:S01]  /*3b40*/  R2UR UR6, R0 ;  /* 0x00000000000672ca */ /* 0x000fe200000e0000 */
[----:B0-----:R-:W-:Y:S01]  /*3b50*/  WARPGROUP.ARRIVE ;  /* 0x00000000000079c5 */ /* 0x001fe20000000000 */
[----:B--2---:R-:W-:Y:S01]  /*3b60*/  MOV R21, UR21 ;  /* 0x0000001500157c02 */ /* 0x004fe20008000f00 */
        /* <DEDUP_REMOVED lines=9> */
[----:B------:R-:W-:Y:S01]  /*3c00*/  UIMAD UR6, UR60, 0x300, UR6 ;  /* 0x000003003c0678a4 */ /* 0x000fe2000f8e0206 */
[----:B------:R-:W-:Y:S02]  /*3c10*/  R2UR UR16, R4 ;  /* 0x00000000041072ca */ /* 0x000fe400000e0000 */
[----:B------:R-:W-:Y:S01]  /*3c20*/  R2UR UR17, R5 ;  /* 0x00000000051172ca */ /* 0x000fe200000e0000 */
[----:B------:R-:W-:Y:S01]  /*3c30*/  UIADD3 UR7, UR6, 0x2, URZ ;  /* 0x0000000206077890 */ /* 0x000fe2000fffe03f */
[----:B------:R-:W-:Y:S02]  /*3c40*/  MOV R205, UR13 ;  /* 0x0000000d00cd7c02 */ /* 0x000fe40008000f00 */
[----:B------:R-:W-:Y:S01]  /*3c50*/  UMOV UR22, UR6 ;  /* 0x0000000600167c82 */ /* 0x000fe20008000000 */
[----:B------:R-:W-:Y:S01]  /*3c60*/  MOV R207, UR12 ;  /* 0x0000000c00cf7c02 */ /* 0x000fe20008000f00 */
[----:B------:R-:W-:Y:S01]  /*3c70*/  HGMMA.64x96x16.F32.BF16 R152, gdesc[UR20], RZ, !UPT, gsb0 ;  /* 0x01600000149879f0 */ /* 0x000fe2000c0018ff */
[----:B------:R-:W-:Y:S01]  /*3c80*/  R2UR UR12, R6 ;  /* 0x00000000060c72ca */ /* 0x000fe200000e0000 */
[----:B------:R-:W-:Y:S01]  /*3c90*/  UMOV UR18, UR7 ;  /* 0x0000000700127c82 */ /* 0x000fe20008000000 */
[----:B------:R-:W-:Y:S01]  /*3ca0*/  R2UR UR13, R7 ;  /* 0x00000000070d72ca */ /* 0x000fe200000e0000 */
[----:B------:R-:W-:Y:S01]  /*3cb0*/  UIADD3 UR7, UR6, 0x4, URZ ;  /* 0x0000000406077890 */ /* 0x000fe2000fffe03f */
[----:B------:R-:W-:Y:S01]  /*3cc0*/  MOV R208, UR9 ;  /* 0x0000000900d07c02 */ /* 0x000fe20008000f00 */
[----:B------:R-:W-:Y:S01]  /*3cd0*/  UIADD3 UR6, UR6, 0x6, URZ ;  /* 0x0000000606067890 */ /* 0x000fe2000fffe03f */
[----:B------:R-:W-:-:S02]  /*3ce0*/  MOV R211, UR8 ;  /* 0x0000000800d37c02 */ /* 0x000fc40008000f00 */
[----:B------:R-:W-:Y:S02]  /*3cf0*/  R2UR UR8, R8 ;  /* 0x00000000080872ca */ /* 0x000fe400000e0000 */
[----:B------:R-:W-:Y:S01]  /*3d00*/  UMOV UR14, UR7 ;  /* 0x00000007000e7c82 */ /* 0x000fe20008000000 */
[----:B------:R-:W-:Y:S01]  /*3d10*/  R2UR UR9, R9 ;  /* 0x00000000090972ca */ /* 0x000fe200000e0000 */
[----:B------:R-:W-:Y:S01]  /*3d20*/  UMOV UR10, UR6 ;  /* 0x00000006000a7c82 */ /* 0x000fe20008000000 */
        /* <DEDUP_REMOVED lines=18> */
[----:B------:R-:W-:-:S12]  /*3e50*/  @!P0 BRA `(.L_x_9051) ;  /* 0x0000000000048947 */ /* 0x000fd80003800000 */
[----:B------:R-:W-:Y:S01]  /*3e60*/  BPT.TRAP 0x1 ;  /* 0x000000040000795c */ /* 0x000fe20000300000 */
.L_x_9051:
[----:B------:R0:W2:Y:S01]  /*3e70*/  SYNCS.PHASECHK.TRANS64.TRYWAIT P3, [UR61+0x32450], R20 ;  /* 0x03245014ff0075a7 */ /* 0x0000a2000806017d */
[----:B------:R-:W-:Y:S05]  /*3e80*/  @!P0 BRA `(.L_x_9052) ;  /* 0x0000000000048947 */ /* 0x000fea0003800000 */
[----:B------:R-:W-:Y:S01]  /*3e90*/  BPT.TRAP 0x1 ;  /* 0x000000040000795c */ /* 0x000fe20000300000 */
.L_x_9052:
[----:B--2---:R-:W-:Y:S05]  /*3ea0*/  @P3 BRA `(.L_x_9053) ;  /* 0x0000000000083947 */ /* 0x004fea0003800000 */
[----:B------:R-:W2:Y:S02]  /*3eb0*/  SYNCS.PHASECHK.TRANS64.TRYWAIT P3, [UR61+0x32450], R20 ;  /* 0x03245014ff0075a7 */ /* 0x000ea4000806017d */
[----:B--2---:R-:W-:Y:S05]  /*3ec0*/  @!P3 BRA `(.L_x_9054) ;  /* 0x0000009c0020b947 */ /* 0x004fea0003800000 */
.L_x_9053:
[----:B------:R-:W-:Y:S01]  /*3ed0*/  R2UR UR6, R14 ;  /* 0x000000000e0672ca */ /* 0x000fe200000e0000 */
[----:B------:R-:W-:Y:S01]  /*3ee0*/  WARPGROUP.ARRIVE ;  /* 0x00000000000079c5 */ /* 0x000fe20000000000 */
[----:B012---:R-:W-:Y:S01]  /*3ef0*/  MOV R20, UR49 ;  /* 0x0000003100147c02 */ /* 0x007fe20008000f00 */
[----:B------:R-:W-:Y:S01]  /*3f00*/  UMOV UR51, 0x40000040 ;  /* 0x4000004000337882 */ /* 0x000fe20000000000 */
[----:B------:R-:W-:Y:S01]  /*3f10*/  MOV R21, UR48 ;  /* 0x0000003000157c02 */ /* 0x000fe20008000f00 */
        /* <DEDUP_REMOVED lines=8> */
[----:B------:R-:W-:Y:S01]  /*3fa0*/  UIMAD UR58, UR60, 0xc00, UR6 ;  /* 0x00000c003c3a78a4 */ /* 0x000fe2000f8e0206 */
[----:B------:R-:W-:Y:S01]  /*3fb0*/  R2UR UR52, R12 ;  /* 0x000000000c3472ca */ /* 0x000fe200000e0000 */
[----:B------:R-:W-:Y:S01]  /*3fc0*/  UMOV UR19, 0x40000040 ;  /* 0x4000004000137882 */ /* 0x000fe20000000000 */
[----:B------:R-:W-:Y:S01]  /*3fd0*/  R2UR UR53, R13 ;  /* 0x000000000d3572ca */ /* 0x000fe200000e0000 */
[----:B------:R-:W-:Y:S01]  /*3fe0*/  UIADD3 UR6, UR58, 0x2, URZ ;  /* 0x000000023a067890 */ /* 0x000fe2000fffe03f */
[----:B------:R-:W-:Y:S01]  /*3ff0*/  IMAD.U32 R211, RZ, RZ, UR61 ;  /* 0x0000003dffd37e24 */ /* 0x000fe2000f8e00ff */
[----:B------:R-:W-:-:S02]  /*4000*/  UIADD3 UR10, UR58, 0x6, URZ ;  /* 0x000000063a0a7890 */ /* 0x000fc4000fffe03f */
[----:B------:R-:W-:Y:S01]  /*4010*/  UMOV UR50, UR58 ;  /* 0x0000003a00327c82 */ /* 0x000fe20008000000 */
[----:B------:R-:W-:Y:S01]  /*4020*/  UIADD3 UR14, UR58, 0x300, URZ ;  /* 0x000003003a0e7890 */ /* 0x000fe2000fffe03f */
[----:B------:R-:W-:Y:S01]  /*4030*/  HGMMA.64x96x16.F32.BF16 R152, gdesc[UR48], R152, gsb0 ;  /* 0x01600000309879f0 */ /* 0x000fe20008001898 */
[----:B------:R-:W-:Y:S01]  /*4040*/  UMOV UR54, UR6 ;  /* 0x0000000600367c82 */ /* 0x000fe20008000000 */
[----:B------:R-:W-:Y:S01]  /*4050*/  UIADD3 UR6, UR58, 0x4, URZ ;  /* 0x000000043a067890 */ /* 0x000fe2000fffe03f */
[----:B------:R-:W-:Y:S01]  /*4060*/  R2UR UR49, R20 ;  /* 0x00000000143172ca */ /* 0x000fe200000e0000 */
[----:B------:R-:W-:Y:S01]  /*4070*/  UIADD3 UR18, UR58, 0x302, URZ ;  /* 0x000003023a127890 */ /* 0x000fe2000fffe03f */
[----:B------:R-:W-:Y:S01]  /*4080*/  R2UR UR48, R21 ;  /* 0x00000000153072ca */ /* 0x000fe200000e0000 */
[----:B------:R-:W-:Y:S01]  /*4090*/  UIADD3 UR22, UR58, 0x304, URZ ;  /* 0x000003043a167890 */ /* 0x000fe2000fffe03f */
[----:B------:R-:W-:Y:S01]  /*40a0*/  UMOV UR23, 0x40000040 ;  /* 0x4000004000177882 */ /* 0x000fe20000000000 */
        /* <DEDUP_REMOVED lines=14> */
[----:B------:R-:W-:Y:S01]  /*4190*/  UMOV UR59, 0x40000040 ;  /* 0x40000040003b7882 */ /* 0x000fe20000000000 */
[----:B------:R-:W-:-:S02]  /*41a0*/  WARPGROUP.DEPBAR.LE gsb0, 0x0 ;  /* 0x00008000000079c5 */ /* 0x000fc40000010000 */
[----:B------:R-:W-:-:S06]  /*41b0*/  WARPGROUP.ARRIVE ;  /* 0x00000000000079c5 */ /* 0x000fcc0000000000 */
[----:B------:R-:W-:Y:S01]  /*41c0*/  HGMMA.64x96x16.F32.BF16 R152, gdesc[UR52], R152, gsb0 ;  /* 0x01600000349879f0 */ /* 0x000fe20008001898 */
[----:B------:R-:W-:Y:S01]  /*41d0*/  R2UR UR53, R22 ;  /* 0x00000000163572ca */ /* 0x000fe200000e0000 */
[----:B------:R-:W-:Y:S01]  /*41e0*/  UIADD3 UR54, UR58, 0x904, URZ ;  /* 0x000009043a367890 */ /* 0x000fe2000fffe03f */
[----:B------:R-:W-:Y:S01]  /*41f0*/  R2UR UR52, R200 ;  /* 0x00000000c83472ca */ /* 0x000fe200000e0000 */
[----:B------:R-:W-:Y:S01]  /*4200*/  UMOV UR55, 0x40000040 ;  /* 0x4000004000377882 */ /* 0x000fe20000000000 */
[----:B------:R-:W-:Y:S01]  /*4210*/  UIADD3 UR58, UR58, 0x906, URZ ;  /* 0x000009063a3a7890 */ /* 0x000fe2000fffe03f */
[----:B------:R-:W-:Y:S02]  /*4220*/  WARPGROUP.DEPBAR.LE gsb0, 0x0 ;  /* 0x00008000000079c5 */ /* 0x000fe40000010000 */
[----:B------:R-:W-:-:S06]  /*4230*/  WARPGROUP.ARRIVE ;  /* 0x00000000000079c5 */ /* 0x000fcc0000000000 */
[----:B------:R-:W-:Y:S01]  /*4240*/  HGMMA.64x96x16.F32.BF16 R152, gdesc[UR4], R152, gsb0 ;  /* 0x01600000049879f0 */ /* 0x000fe20008001898 */
[----:B------:R-:W-:Y:S01]  /*4250*/  ULDC UR6, c[0x0][0xa80] ;  /* 0x0002a00000067ab9 */ /* 0x000fe20000000800 */
[----:B------:R-:W-:-:S13]  /*4260*/  R2UR UR7, R206 ;  /* 0x00000000ce0772ca */ /* 0x000fda00000e0000 */
[----:B------:R-:W-:Y:S01]  /*4270*/  UIMAD UR7, UR60, 0xc00, UR7 ;  /* 0x00000c003c0778a4 */ /* 0x000fe2000f8e0207 */
[----:B------:R-:W-:Y:S02]  /*4280*/  WARPGROUP.DEPBAR.LE gsb0, 0x0 ;  /* 0x00008000000079c5 */ /* 0x000fe40000010000 */
[----:B------:R-:W-:-:S06]  /*4290*/  WARPGROUP.ARRIVE ;  /* 0x00000000000079c5 */ /* 0x000fcc0000000000 */
[----:B------:R-:W-:Y:S01]  /*42a0*/  HGMMA.64x96x16.F32.BF16 R152, gdesc[UR8], R152, gsb0 ;  /* 0x01600000089879f0 */ /* 0x000fe20008001898 */
        /* <DEDUP_REMOVED lines=81> */
[----:B------:R-:W-:-:S03]  /*47c0*/  FMNMX.FTZ R20, R190, R21, !PT ;  /* 0x00000015be147209 */ /* 0x000fc60007810000 */
[----:B------:R-:W0:Y:S01]  /*47d0*/  SHFL.BFLY PT, R205, R22, 0x2, 0x1f ;  /* 0x0c401f0016cd7f89 */ /* 0x000e2200000e0000 */
[----:B------:R-:W-:-:S04]  /*47e0*/  FMNMX.FTZ R21, R191, R20, !PT ;  /* 0x00000014bf157209 */ /* 0x000fc80007810000 */
[----:B------:R-:W-:-:S04]  /*47f0*/  FMNMX.FTZ R20, R194, R21, !PT ;  /* 0x00000015c2147209 */ /* 0x000fc80007810000 */
[----:B------:R-:W-:-:S04]  /*4800*/  FMNMX.FTZ R21, R195, R20, !PT ;  /* 0x00000014c3157209 */ /* 0x000fc80007810000 */
[----:B------:R-:W-:-:S04]  /*4810*/  FMNMX.FTZ R20, R198, R21, !PT ;  /* 0x00000015c6147209 */ /* 0x000fc80007810000 */
[----:B------:R-:W-:-:S05]  /*4820*/  FMNMX.FTZ R21, R199, R20, !PT ;  /* 0x00000014c7157209 */ /* 0x000fca0007810000 */
[----:B------:R-:W1:Y:S01]  /*4830*/  SHFL.BFLY PT, R20, R21, 0x2, 0x1f ;  /* 0x0c401f0015147f89 */ /* 0x000e6200000e0000 */
[----:B0-----:R-:W-:-:S05]  /*4840*/  FMNMX.FTZ R202, R22, R205, !PT ;  /* 0x000000cd16ca7209 */ /* 0x001fca0007810000 */
[----:B------:R-:W0:Y:S01]  /*4850*/  SHFL.BFLY PT, R205, R202, 0x1, 0x1f ;  /* 0x0c201f00cacd7f89 */ /* 0x000e2200000e0000 */
[----:B-1----:R-:W-:-:S05]  /*4860*/  FMNMX.FTZ R207, R21, R20, !PT ;  /* 0x0000001415cf7209 */ /* 0x002fca0007810000 */
[----:B------:R-:W1:Y:S01]  /*4870*/  SHFL.BFLY PT, R22, R207, 0x1, 0x1f ;  /* 0x0c201f00cf167f89 */ /* 0x000e6200000e0000 */
[----:B0-----:R-:W-:-:S05]  /*4880*/  FMNMX.FTZ R20, R202, R205, !PT ;  /* 0x000000cdca147209 */ /* 0x001fca0007810000 */
[C---:B------:R-:W-:Y:S01]  /*4890*/  FMUL.FTZ R205, R20.reuse, UR6 ;  /* 0x0000000614cd7c20 */ /* 0x040fe20008410000 */
[----:B------:R-:W-:-:S03]  /*48a0*/  FADD.FTZ R200, -R20, R203 ;  /* 0x000000cb14c87221 */ /* 0x000fc60000010100 */
[--C-:B------:R-:W-:Y:S01]  /*48b0*/  FFMA.FTZ R203, R152, UR6, -R205.reuse ;  /* 0x0000000698cb7c23 */ /* 0x100fe200080108cd */
[----:B------:R-:W-:Y:S02]  /*48c0*/  @!P1 VIADD R152, R211, 0x32440 ;  /* 0x00032440d3989836 */ /* 0x000fe40000000000 */
[----:B------:R-:W-:Y:S01]  /*48d0*/  FMUL.FTZ R200, R200, UR6 ;  /* 0x00000006c8c87c20 */ /* 0x000fe20008410000 */
[--C-:B------:R-:W-:Y:S01]  /*48e0*/  FFMA.FTZ R202, R153, UR6, -R205.reuse ;  /* 0x0000000699ca7c23 */ /* 0x100fe200080108cd */
[--C-:B------:R-:W-:Y:S01]  /*48f0*/  FFMA.FTZ R156, R156, UR6, -R205.reuse ;  /* 0x000000069c9c7c23 */ /* 0x100fe200080108cd */
[--C-:B------:R-:W-:Y:S01]  /*4900*/  FFMA.FTZ R157, R157, UR6, -R205.reuse ;  /* 0x000000069d9d7c23 */ /* 0x100fe200080108cd */
[----:B------:R-:W-:Y:S01]  /*4910*/  @!P1 PRMT R152, RZ, 0x654, R152 ;  /* 0x00000654ff989816 */ /* 0x000fe20000000098 */
[----:B------:R-:W-:Y:S01]  /*4920*/  MUFU.EX2 R203, R203 ;  /* 0x000000cb00cb7308 */ /* 0x000fe20000000800 */
[--C-:B------:R-:W-:Y:S01]  /*4930*/  FFMA.FTZ R160, R160, UR6, -R205.reuse ;  /* 0x00000006a0a07c23 */ /* 0x100fe200080108cd */
[--C-:B------:R-:W-:Y:S01]  /*4940*/  FFMA.FTZ R161, R161, UR6, -R205.reuse ;  /* 0x00000006a1a17c23 */ /* 0x100fe200080108cd */
[--C-:B------:R-:W-:Y:S01]  /*4950*/  FFMA.FTZ R164, R164, UR6, -R205.reuse ;  /* 0x00000006a4a47c23 */ /* 0x100fe200080108cd */
[--C-:B------:R-:W-:Y:S01]  /*4960*/  FFMA.FTZ R165, R165, UR6, -R205.reuse ;  /* 0x00000006a5a57c23 */ /* 0x100fe200080108cd */
[--C-:B------:R-:W-:Y:S01]  /*4970*/  FFMA.FTZ R168, R168, UR6, -R205.reuse ;  /* 0x00000006a8a87c23 */ /* 0x100fe200080108cd */
[----:B-1----:R-:W-:Y:S01]  /*4980*/  FMNMX.FTZ R21, R207, R22, !PT ;  /* 0x00000016cf157209 */ /* 0x002fe20007810000 */
[--C-:B------:R-:W-:Y:S01]  /*4990*/  FFMA.FTZ R169, R169, UR6, -R205.reuse ;  /* 0x00000006a9a97c23 */ /* 0x100fe200080108cd */
[----:B------:R-:W0:Y:S01]  /*49a0*/  MUFU.EX2 R200, R200 ;  /* 0x000000c800c87308 */ /* 0x000e220000000800 */
[--C-:B------:R-:W-:Y:S01]  /*49b0*/  FFMA.FTZ R172, R172, UR6, -R205.reuse ;  /* 0x00000006acac7c23 */ /* 0x100fe200080108cd */
[--C-:B------:R-:W-:Y:S01]  /*49c0*/  FFMA.FTZ R173, R173, UR6, -R205.reuse ;  /* 0x00000006adad7c23 */ /* 0x100fe200080108cd */
[C---:B------:R-:W-:Y:S01]  /*49d0*/  FADD.FTZ R22, -R21.reuse, R204 ;  /* 0x000000cc15167221 */ /* 0x040fe20000010100 */
[----:B------:R-:W-:Y:S01]  /*49e0*/  FMUL.FTZ R212, R21, UR6 ;  /* 0x0000000615d47c20 */ /* 0x000fe20008410000 */
[--C-:B------:R-:W-:Y:S01]  /*49f0*/  FFMA.FTZ R176, R176, UR6, -R205.reuse ;  /* 0x00000006b0b07c23 */ /* 0x100fe200080108cd */
[--C-:B------:R-:W-:Y:S01]  /*4a00*/  FFMA.FTZ R177, R177, UR6, -R205.reuse ;  /* 0x00000006b1b17c23 */ /* 0x100fe200080108cd */
[----:B------:R-:W-:Y:S01]  /*4a10*/  FMUL.FTZ R204, R22, UR6 ;  /* 0x0000000616cc7c20 */ /* 0x000fe20008410000 */
[----:B------:R-:W-:Y:S01]  /*4a20*/  IADD3 R22, -R19, 0xb, RZ ;  /* 0x0000000b13167810 */ /* 0x000fe20007ffe1ff */
[--C-:B------:R-:W-:Y:S01]  /*4a30*/  FFMA.FTZ R207, R154, UR6, -R212.reuse ;  /* 0x000000069acf7c23 */ /* 0x100fe200080108d4 */
[--C-:B------:R-:W-:Y:S01]  /*4a40*/  FFMA.FTZ R208, R155, UR6, -R212.reuse ;  /* 0x000000069bd07c23 */ /* 0x100fe200080108d4 */
[--C-:B------:R-:W-:Y:S01]  /*4a50*/  FFMA.FTZ R158, R158, UR6, -R212.reuse ;  /* 0x000000069e9e7c23 */ /* 0x100fe200080108d4 */
[--C-:B------:R-:W-:Y:S01]  /*4a60*/  FFMA.FTZ R159, R159, UR6, -R212.reuse ;  /* 0x000000069f9f7c23 */ /* 0x100fe200080108d4 */
[----:B------:R1:W-:Y:S06]  /*4a70*/  BAR.ARV R22, 0x100 ;  /* 0x000400160000751d */ /* 0x0003ec0000002000 */
[----:B------:R2:W-:Y:S01]  /*4a80*/  @!P1 SYNCS.ARRIVE.TRANS64.RED.A1T0 RZ, [R152+URZ], RZ ;  /* 0x000000ff98ff99a7 */ /* 0x0005e2000810043f */
[----:B------:R-:W3:Y:S01]  /*4a90*/  MUFU.EX2 R204, R204 ;  /* 0x000000cc00cc7308 */ /* 0x000ee20000000800 */
[-C--:B0-----:R-:W-:Y:S01]  /*4aa0*/  FMUL.FTZ R24, R24, R200.reuse ;  /* 0x000000c818187220 */ /* 0x081fe20000410000 */
        /* <DEDUP_REMOVED lines=134> */
[----:B--2---:R-:W-:Y:S01]  /*5310*/  F2FP.BF16.F32.PACK_AB R152, R202, R203 ;  /* 0x000000cbca98723e */ /* 0x004fe200000010ff */
[--C-:B------:R-:W-:Y:S01]  /*5320*/  FFMA.FTZ R162, R162, UR6, -R212.reuse ;  /* 0x00000006a2a27c23 */ /* 0x100fe200080108d4 */
[----:B0-----:R-:W-:Y:S01]  /*5330*/  F2FP.BF16.F32.PACK_AB R154, R157, R156 ;  /* 0x0000009c9d9a723e */ /* 0x001fe200000010ff */
[--C-:B------:R-:W-:Y:S01]  /*5340*/  FFMA.FTZ R163, R163, UR6, -R212.reuse ;  /* 0x00000006a3a37c23 */ /* 0x100fe200080108d4 */
[----:B----4-:R-:W-:Y:S01]  /*5350*/  F2FP.BF16.F32.PACK_AB R153, R208, R207 ;  /* 0x000000cfd099723e */ /* 0x010fe200000010ff */
[--C-:B------:R-:W-:Y:S01]  /*5360*/  FFMA.FTZ R166, R166, UR6, -R212.reuse ;  /* 0x00000006a6a67c23 */ /* 0x100fe200080108d4 */
[----:B-----5:R-:W-:Y:S01]  /*5370*/  F2FP.BF16.F32.PACK_AB R155, R159, R158 ;  /* 0x0000009e9f9b723e */ /* 0x020fe200000010ff */
[----:B------:R1:W-:Y:S01]  /*5380*/  BAR.SYNC.DEFER_BLOCKING R15, 0x100 ;  /* 0x0004000f0000751d */ /* 0x0003e20000010000 */
        /* <DEDUP_REMOVED lines=23> */
[----:B------:R-:W-:Y:S01]  /*5500*/  WARPGROUP.ARRIVE ;  /* 0x00000000000079c5 */ /* 0x000fe20000000000 */
[--C-:B------:R-:W-:Y:S01]  /*5510*/  FFMA.FTZ R193, R193, UR6, -R205.reuse ;  /* 0x00000006c1c17c23 */ /* 0x100fe200080108cd */
[--C-:B------:R-:W-:Y:S01]  /*5520*/  FFMA.FTZ R196, R196, UR6, -R205.reuse ;  /* 0x00000006c4c47c23 */ /* 0x100fe200080108cd */
[----:B------:R-:W-:Y:S01]  /*5530*/  FFMA.FTZ R197, R197, UR6, -R205 ;  /* 0x00000006c5c57c23 */ /* 0x000fe200080108cd */
[--C-:B------:R-:W-:Y:S01]  /*5540*/  FFMA.FTZ R194, R194, UR6, -R212.reuse ;  /* 0x00000006c2c27c23 */ /* 0x100fe200080108d4 */
[--C-:B------:R-:W-:Y:S01]  /*5550*/  FFMA.FTZ R195, R195, UR6, -R212.reuse ;  /* 0x00000006c3c37c23 */ /* 0x100fe200080108d4 */
[----:B------:R-:W-:Y:S01]  /*5560*/  HGMMA.64x256x16.F32.BF16 R24, R152, gdesc[UR8].tnspB, R24, gsb0 ;  /* 0x43e0000898187df0 */ /* 0x000fe20008001818 */
[----:B------:R-:W-:Y:S01]  /*5570*/  MUFU.EX2 R165, R165 ;  /* 0x000000a500a57308 */ /* 0x000fe20000000800 */
[----:B------:R-:W-:Y:S01]  /*5580*/  UIADD3 UR10, UR7, 0x80, URZ ;  /* 0x00000080070a7890 */ /* 0x000fe2000fffe03f */
[--C-:B------:R-:W-:Y:S01]  /*5590*/  FFMA.FTZ R198, R198, UR6, -R212.reuse ;  /* 0x00000006c6c67c23 */ /* 0x100fe200080108d4 */
[----:B------:R-:W-:Y:S01]  /*55a0*/  UMOV UR11, 0x40000040 ;  /* 0x40000040000b7882 */ /* 0x000fe20000000000 */
[----:B------:R-:W-:Y:S01]  /*55b0*/  FFMA.FTZ R199, R199, UR6, -R212 ;  /* 0x00000006c7c77c23 */ /* 0x000fe200080108d4 */
[----:B------:R-:W-:Y:S01]  /*55c0*/  FFMA.FTZ R23, R200, R23, R203 ;  /* 0x00000017c8177223 */ /* 0x000fe200000100cb */
[----:B------:R-:W-:Y:S01]  /*55d0*/  FFMA.FTZ R201, R204, R201, R207 ;  /* 0x000000c9ccc97223 */ /* 0x000fe200000100cf */
        /* <DEDUP_REMOVED lines=9> */
[----:B------:R-:W2:Y:S01]  /*5670*/  MUFU.EX2 R163, R163 ;  /* 0x000000a300a37308 */ /* 0x000ea20000000800 */
[----:B------:R-:W-:Y:S01]  /*5680*/  FADD.FTZ R157, R157, R156 ;  /* 0x0000009c9d9d7221 */ /* 0x000fe20000010000 */
[----:B------:R-:W-:-:S06]  /*5690*/  FADD.FTZ R159, R159, R158 ;  /* 0x0000009e9f9f7221 */ /* 0x000fcc0000010000 */
        /* <DEDUP_REMOVED lines=40> */
[----:B------:R-:W-:Y:S01]  /*5920*/  MUFU.EX2 R198, R198 ;  /* 0x000000c600c67308 */ /* 0x000fe20000000800 */
[----:B------:R-:W-:Y:S01]  /*5930*/  WARPGROUP.ARRIVE ;  /* 0x00000000000079c5 */ /* 0x000fe20000000000 */
[----:B------:R-:W-:Y:S01]  /*5940*/  FADD.FTZ R163, R163, R162 ;  /* 0x000000a2a3a37221 */ /* 0x000fe20000010000 */
[----:B------:R-:W-:-:S03]  /*5950*/  FADD.FTZ R164, R164, R161 ;  /* 0x000000a1a4a47221 */ /* 0x000fc60000010000 */
[----:B------:R-:W-:Y:S01]  /*5960*/  FADD.FTZ R166, R166, R163 ;  /* 0x000000a3a6a67221 */ /* 0x000fe20000010000 */
[----:B------:R-:W-:Y:S01]  /*5970*/  HGMMA.64x256x16.F32.BF16 R24, R152, gdesc[UR8].tnspB, R24, gsb0 ;  /* 0x43e0000898187df0 */ /* 0x000fe20008001818 */
[----:B------:R-:W-:Y:S01]  /*5980*/  UIADD3 UR10, UR7, 0x100, URZ ;  /* 0x00000100070a7890 */ /* 0x000fe2000fffe03f */
[----:B------:R-:W2:Y:S01]  /*5990*/  MUFU.EX2 R199, R199 ;  /* 0x000000c700c77308 */ /* 0x000ea20000000800 */
[----:B------:R-:W-:Y:S01]  /*59a0*/  UMOV UR11, 0x40000040 ;  /* 0x40000040000b7882 */ /* 0x000fe20000000000 */
[----:B------:R-:W-:Y:S01]  /*59b0*/  FADD.FTZ R165, R165, R164 ;  /* 0x000000a4a5a57221 */ /* 0x000fe20000010000 */
[----:B------:R-:W-:Y:S01]  /*59c0*/  FADD.FTZ R167, R167, R166 ;  /* 0x000000a6a7a77221 */ /* 0x000fe20000010000 */
        /* <DEDUP_REMOVED lines=13> */
[----:B------:R-:W-:-:S05]  /*5aa0*/  FADD.FTZ R175, R175, R174 ;  /* 0x000000aeafaf7221 */ /* 0x000fca0000010000 */
        /* <DEDUP_REMOVED lines=40> */
[----:B0-----:R-:W-:Y:S01]  /*5d30*/  F2FP.BF16.F32.PACK_AB R153, R195, R194 ;  /* 0x000000c2c399723e */ /* 0x001fe200000010ff */
[----:B------:R-:W-:Y:S01]  /*5d40*/  FADD.FTZ R194, R194, R191 ;  /* 0x000000bfc2c27221 */ /* 0x000fe20000010000 */
[----:B------:R-:W-:Y:S01]  /*5d50*/  F2FP.BF16.F32.PACK_AB R154, R197, R196 ;  /* 0x000000c4c59a723e */ /* 0x000fe200000010ff */
[----:B------:R-:W-:Y:S01]  /*5d60*/  FADD.FTZ R193, R193, R192 ;  /* 0x000000c0c1c17221 */ /* 0x000fe20000010000 */
[----:B--2---:R-:W-:Y:S01]  /*5d70*/  F2FP.BF16.F32.PACK_AB R155, R199, R198 ;  /* 0x000000c6c79b723e */ /* 0x004fe200000010ff */
[----:B------:R-:W-:-:S02]  /*5d80*/  FADD.FTZ R195, R195, R194 ;  /* 0x000000c2c3c37221 */ /* 0x000fc40000010000 */
[----:B------:R-:W-:Y:S01]  /*5d90*/  FADD.FTZ R196, R196, R193 ;  /* 0x000000c1c4c47221 */ /* 0x000fe20000010000 */
[----:B------:R-:W-:Y:S01]  /*5da0*/  WARPGROUP.ARRIVE ;  /* 0x00000000000079c5 */ /* 0x000fe20000000000 */
[----:B------:R-:W-:Y:S02]  /*5db0*/  FADD.FTZ R198, R198, R195 ;  /* 0x000000c3c6c67221 */ /* 0x000fe40000010000 */
[----:B------:R-:W-:Y:S02]  /*5dc0*/  FADD.FTZ R23, R197, R196 ;  /* 0x000000c4c5177221 */ /* 0x000fe40000010000 */
[----:B------:R-:W-:-:S08]  /*5dd0*/  FADD.FTZ R201, R199, R198 ;  /* 0x000000c6c7c97221 */ /* 0x000fd00000010000 */
[----:B------:R-:W-:Y:S03]  /*5de0*/  HGMMA.64x256x16.F32.BF16 R24, R152, gdesc[UR8].tnspB, R24, gsb0 ;  /* 0x43e0000898187df0 */ /* 0x000fe60008001818 */
[----:B------:R-:W-:Y:S02]  /*5df0*/  WARPGROUP.DEPBAR.LE gsb0, 0x0 ;  /* 0x00008000000079c5 */ /* 0x000fe40000010000 */
[----:B------:R1:W-:Y:S01]  /*5e00*/  @!P1 SYNCS.ARRIVE.TRANS64.RED.A1T0 RZ, [R211+URZ], RZ ;  /* 0x000000ffd3ff99a7 */ /* 0x0003e2000810043f */
[----:B------:R-:W-:Y:S05]  /*5e10*/  @P2 BRA `(.L_x_9055) ;  /* 0xffffffd800e02947 */ /* 0x000fea000383ffff */
.L_x_9046:
[----:B------:R-:W2:Y:S01]  /*5e20*/  SHFL.BFLY PT, R0, R23, 0x2, 0x1f ;  /* 0x0c401f0017007f89 */ /* 0x000ea200000e0000 */
[----:B------:R3:W-:Y:S08]  /*5e30*/  BAR.ARV R22, 0x100 ;  /* 0x000400160000751d */ /* 0x0007f00000002000 */
[----:B------:R-:W-:Y:S06]  /*5e40*/  BAR.ARV 0x8, 0x180 ;  /* 0x0206000000007b1d */ /* 0x000fec0000002000 */
[----:B------:R-:W-:Y:S01]  /*5e50*/  PLOP3.LUT P0, PT, PT, PT, PT, 0x8, 0x0 ;  /* 0x000000000000781c */ /* 0x000fe20003f0e170 */
[----:B------:R-:W4:Y:S01]  /*5e60*/  SHFL.BFLY PT, R4, R201, 0x2, 0x1f ;  /* 0x0c401f00c9047f89 */ /* 0x000f2200000e0000 */
[----:B--2---:R-:W-:Y:S01]  /*5e70*/  FADD.FTZ R2, R0, R23 ;  /* 0x0000001700027221 */ /* 0x004fe20000010000 */
[----:B------:R-:W-:-:S04]  /*5e80*/  IMAD.MOV.U32 R0, RZ, RZ, RZ ;  /* 0x000000ffff007224 */ /* 0x000fc800078e00ff */
[----:B------:R-:W2:Y:S01]  /*5e90*/  SHFL.BFLY PT, R3, R2, 0x1, 0x1f ;  /* 0x0c201f0002037f89 */ /* 0x000ea200000e0000 */
[----:B----4-:R-:W-:-:S05]  /*5ea0*/  FADD.FTZ R4, R4, R201 ;  /* 0x000000c904047221 */ /* 0x010fca0000010000 */
[----:B------:R-:W4:Y:S01]  /*5eb0*/  SHFL.BFLY PT, R5, R4, 0x1, 0x1f ;  /* 0x0c201f0004057f89 */ /* 0x000f2200000e0000 */
[----:B--2---:R-:W-:Y:S01]  /*5ec0*/  FADD.FTZ R7, R2, R3 ;  /* 0x0000000302077221 */ /* 0x004fe20000010000 */
[----:B------:R-:W-:Y:S02]  /*5ed0*/  IMAD.MOV.U32 R3, RZ, RZ, RZ ;  /* 0x000000ffff037224 */ /* 0x000fe400078e00ff */
[----:B------:R-:W-:Y:S02]  /*5ee0*/  IMAD.MOV.U32 R2, RZ, RZ, -0x800000 ;  /* 0xff800000ff027424 */ /* 0x000fe400078e00ff */
[----:B------:R-:W-:-:S13]  /*5ef0*/  FSETP.NE.FTZ.AND P1, PT, R7, RZ, PT ;  /* 0x000000ff0700720b */ /* 0x000fda0003f35000 */
[----:B------:R-:W2:Y:S01]  /*5f00*/  @P1 MUFU.LG2 R6, R7 ;  /* 0x0000000700061308 */ /* 0x000ea20000000c00 */
[----:B----4-:R-:W-:-:S05]  /*5f10*/  FADD.FTZ R5, R4, R5 ;  /* 0x0000000504057221 */ /* 0x010fca0000010000 */
[----:B------:R-:W-:Y:S02]  /*5f20*/  FSETP.NE.FTZ.AND P2, PT, R5, RZ, PT ;  /* 0x000000ff0500720b */ /* 0x000fe40003f55000 */
[----:B------:R4:W5:Y:S02]  /*5f30*/  @P1 MUFU.RCP R3, R7 ;  /* 0x0000000700031308 */ /* 0x0009640000001000 */
[----:B----4-:R-:W-:Y:S02]  /*5f40*/  IMAD.U32 R7, RZ, RZ, UR6 ;  /* 0x00000006ff077e24 */ /* 0x010fe4000f8e00ff */
[----:B--2---:R-:W-:-:S07]  /*5f50*/  @P1 FMUL.FTZ R6, R6, 0.69314718246459960938 ;  /* 0x3f31721806061820 */ /* 0x004fce0000410000 */
[----:B------:R-:W2:Y:S01]  /*5f60*/  @P2 MUFU.LG2 R4, R5 ;  /* 0x0000000500042308 */ /* 0x000ea20000000c00 */
[----:B------:R-:W-:Y:S01]  /*5f70*/  @P2 FMUL.FTZ R7, R7, 0.69314718246459960938 ;  /* 0x3f31721807072820 */ /* 0x000fe20000410000 */
[-C--:B-----5:R-:W-:Y:S01]  /*5f80*/  FMUL.FTZ R24, R24, R3.reuse ;  /* 0x0000000318187220 */ /* 0x0a0fe20000410000 */
[-C--:B------:R-:W-:Y:S01]  /*5f90*/  FMUL.FTZ R25, R25, R3.reuse ;  /* 0x0000000319197220 */ /* 0x080fe20000410000 */
[----:B------:R-:W-:-:S04]  /*5fa0*/  FMUL.FTZ R28, R28, R3 ;  /* 0x000000031c1c7220 */ /* 0x000fc80000410000 */
[----:B------:R4:W5:Y:S01]  /*5fb0*/  @P2 MUFU.RCP R0, R5 ;  /* 0x0000000500002308 */ /* 0x0009620000001000 */
        /* <DEDUP_REMOVED lines=8> */
[----:B----4-:R-:W-:Y:S02]  /*6040*/  IMAD.U32 R5, RZ, RZ, UR6 ;  /* 0x00000006ff057e24 */ /* 0x010fe4000f8e00ff */
[----:B--2---:R-:W-:Y:S01]  /*6050*/  @P2 FMUL.FTZ R4, R4, 0.69314718246459960938 ;  /* 0x3f31721804042820 */ /* 0x004fe20000410000 */
        /* <DEDUP_REMOVED lines=120> */
[----:B---3--:R-:W-:-:S07]  /*67e0*/  @P2 FFMA.FTZ R2, R7, R21, R4 ;  /* 0x0000001507022223 */ /* 0x008fce0000010004 */
.L_x_9034:
[----:B------:R-:W-:Y:S05]  /*67f0*/  @P0 BRA `(.L_x_9056) ;  /* 0x0000002000600947 */ /* 0x000fea0003800000 */
[----:B------:R-:W2:Y:S01]  /*6800*/  S2R R0, SR_TID.X ;  /* 0x0000000000007919 */ /* 0x000ea20000002100 */
[----:B------:R-:W3:Y:S01]  /*6810*/  LDC R8, c[0x0][0xce8] ;  /* 0x00033a00ff087b82 */ /* 0x000ee20000000800 */
[----:B------:R-:W-:Y:S01]  /*6820*/  R2UR UR13, R18 ;  /* 0x00000000120d72ca */ /* 0x000fe200000e0000 */
[----:B------:R-:W-:Y:S01]  /*6830*/  ULDC.64 UR8, c[0x0][0xcd0] ;  /* 0x0003340000087ab9 */ /* 0x000fe20000000a00 */
[----:B------:R-:W4:Y:S01]  /*6840*/  S2R R16, SR_CTAID.X ;  /* 0x0000000000107919 */ /* 0x000f220000002500 */
[----:B------:R-:W-:Y:S01]  /*6850*/  ULDC.64 UR14, c[0x0][0x208] ;  /* 0x00008200000e7ab9 */ /* 0x000fe20000000a00 */
[----:B------:R-:W-:Y:S03]  /*6860*/  BSSY B0, `(.L_x_9057) ;  /* 0x000014b000007945 */ /* 0x000fe60003800000 */
[----:B------:R-:W5:Y:S06]  /*6870*/  S2UR UR12, SR_CTAID.Z ;  /* 0x00000000000c79c3 */ /* 0x000f6c0000002700 */
[----:B------:R-:W-:-:S02]  /*6880*/  USHF.R.S32.HI UR7, URZ, 0x1f, UR13 ;  /* 0x0000001f3f077899 */ /* 0x000fc4000801140d */
[----:B------:R-:W-:Y:S01]  /*6890*/  IMAD R19, RZ, RZ, -UR13 ;  /* 0x8000000dff137e24 */ /* 0x000fe2000f8e02ff */
[----:B------:R-:W0:Y:S01]  /*68a0*/  LDC.64 R20, c[0x0][0xcd8] ;  /* 0x00033600ff147b82 */ /* 0x000e220000000a00 */
[----:B------:R-:W-:Y:S02]  /*68b0*/  UIMAD.WIDE.U32 UR4, UR13, UR8, URZ ;  /* 0x000000080d0472a5 */ /* 0x000fe4000f8e003f */
[----:B------:R-:W-:-:S04]  /*68c0*/  UIMAD UR6, UR7, UR8, URZ ;  /* 0x00000008070672a4 */ /* 0x000fc8000f8e023f */
[----:B------:R-:W-:Y:S01]  /*68d0*/  UIMAD UR6, UR13, UR9, UR6 ;  /* 0x000000090d0672a4 */ /* 0x000fe2000f8e0206 */
[----:B---3--:R-:W-:Y:S01]  /*68e0*/  ISETP.NE.AND P0, PT, R8, 0x1, PT ;  /* 0x000000010800780c */ /* 0x008fe20003f05270 */
[----:B------:R-:W3:Y:S01]  /*68f0*/  S2UR UR11, SR_CTAID.Y ;  /* 0x00000000000b79c3 */ /* 0x000ee20000002600 */
[----:B------:R-:W-:Y:S01]  /*6900*/  ULDC.64 UR8, c[0x0][0xc38] ;  /* 0x00030e0000087ab9 */ /* 0x000fe20000000a00 */
[----:B------:R-:W-:Y:S02]  /*6910*/  UIADD3 UR6, UR5, UR6, URZ ;  /* 0x0000000605067290 */ /* 0x000fe4000fffe03f */
[----:B------:R-:W-:Y:S01]  /*6920*/  UIMAD UR7, UR7, UR8, URZ ;  /* 0x00000008070772a4 */ /* 0x000fe2000f8e023f */
[----:B--2---:R-:W-:Y:S01]  /*6930*/  VIADD R14, R0, 0xffffff80 ;  /* 0xffffff80000e7836 */ /* 0x004fe20000000000 */
[----:B-----5:R-:W-:Y:S02]  /*6940*/  USHF.R.S32.HI UR10, URZ, 0x1f, UR12 ;  /* 0x0000001f3f0a7899 */ /* 0x020fe4000801140c */
[----:B------:R-:W3:Y:S02]  /*6950*/  LDC R152, c[0x0][0xd50] ;  /* 0x00035400ff987b82 */ /* 0x000ee40000000800 */
[----:B------:R-:W-:-:S04]  /*6960*/  SHF.R.S32.HI R7, RZ, 0x1f, R14 ;  /* 0x0000001fff077819 */ /* 0x000fc8000001140e */
[CC--:B------:R-:W-:Y:S02]  /*6970*/  LEA.HI R4, R7.reuse, R14.reuse, RZ, 0x7 ;  /* 0x0000000e07047211 */ /* 0x0c0fe400078f38ff */
[----:B------:R-:W2:Y:S01]  /*6980*/  LDC.64 R22, c[0x0][0xc40] ;  /* 0x00031000ff167b82 */ /* 0x000ea20000000a00 */
[----:B------:R-:W-:Y:S02]  /*6990*/  LEA.HI R7, R7, R14, RZ, 0x2 ;  /* 0x0000000e07077211 */ /* 0x000fe400078f10ff */
[----:B------:R-:W-:Y:S02]  /*69a0*/  LOP3.LUT R5, R4, 0xffffff80, RZ, 0xc0, !PT ;  /* 0xffffff8004057812 */ /* 0x000fe400078ec0ff */
[----:B------:R-:W-:Y:S02]  /*69b0*/  SHF.R.S32.HI R9, RZ, 0x7, R4 ;  /* 0x00000007ff097819 */ /* 0x000fe40000011404 */
[----:B------:R-:W-:Y:S01]  /*69c0*/  LOP3.LUT R7, R7, 0xfffffffc, RZ, 0xc0, !PT ;  /* 0xfffffffc07077812 */ /* 0x000fe200078ec0ff */
[----:B------:R-:W-:Y:S01]  /*69d0*/  IMAD.IADD R0, R14, 0x1, -R5 ;  /* 0x000000010e007824 */ /* 0x000fe200078e0a05 */
[----:B------:R-:W-:Y:S01]  /*69e0*/  LEA.HI R4, R4, R9, RZ, 0x1 ;  /* 0x0000000904047211 */ /* 0x000fe200078f08ff */
[----:B------:R-:W5:Y:S02]  /*69f0*/  @P0 LDC R17, c[0x0][0xcf0] ;  /* 0x00033c00ff110b82 */ /* 0x000f640000000800 */
[----:B------:R-:W-:Y:S01]  /*6a00*/  IMAD.IADD R7, R14, 0x1, -R7 ;  /* 0x000000010e077824 */ /* 0x000fe200078e0a07 */
[----:B------:R-:W-:-:S02]  /*6a10*/  SHF.R.S32.HI R11, RZ, 0x1f, R0 ;  /* 0x0000001fff0b7819 */ /* 0x000fc40000011400 */
[----:B------:R-:W-:Y:S02]  /*6a20*/  LOP3.LUT R4, R4, 0x3fffffe, RZ, 0xc0, !PT ;  /* 0x03fffffe04047812 */ /* 0x000fe400078ec0ff */
[----:B------:R-:W-:Y:S01]  /*6a30*/  LEA.HI R10, R11, R0, RZ, 0x2 ;  /* 0x000000000b0a7211 */ /* 0x000fe200078f10ff */
[----:B------:R-:W1:Y:S03]  /*6a40*/  @P0 LDC R14, c[0x0][0xcec] ;  /* 0x00033b00ff0e0b82 */ /* 0x000e660000000800 */
[--C-:B------:R-:W-:Y:S02]  /*6a50*/  SHF.R.S32.HI R5, RZ, 0x2, R10.reuse ;  /* 0x00000002ff057819 */ /* 0x100fe4000001140a */
[----:B------:R-:W-:-:S03]  /*6a60*/  SHF.R.S32.HI R6, RZ, 0x1f, R10 ;  /* 0x0000001fff067819 */ /* 0x000fc6000001140a */
[----:B------:R-:W5:Y:S01]  /*6a70*/  @P0 LDC R154, c[0x0][0xcec] ;  /* 0x00033b00ff9a0b82 */ /* 0x000f620000000800 */
[----:B------:R-:W-:-:S04]  /*6a80*/  LEA.HI R6, R6, R5, RZ, 0x3 ;  /* 0x0000000506067211 */ /* 0x000fc800078f18ff */
[----:B------:R-:W-:Y:S01]  /*6a90*/  LOP3.LUT R12, R6, 0xfffffff8, RZ, 0xc0, !PT ;  /* 0xfffffff8060c7812 */ /* 0x000fe200078ec0ff */
[----:B------:R-:W-:Y:S01]  /*6aa0*/  IMAD.IADD R6, R9, 0x1, -R4 ;  /* 0x0000000109067824 */ /* 0x000fe200078e0a04 */
[----:B------:R-:W-:Y:S01]  /*6ab0*/  LEA.HI R9, R7, R7, RZ, 0x1 ;  /* 0x0000000707097211 */ /* 0x000fe200078f08ff */
[----:B------:R-:W5:Y:S01]  /*6ac0*/  @P0 LDC R153, c[0x0][0xcf0] ;  /* 0x00033c00ff990b82 */ /* 0x000f620000000800 */
[----:B------:R-:W-:Y:S01]  /*6ad0*/  LEA.HI R4, R11, R0, RZ, 0x5 ;  /* 0x000000000b047211 */ /* 0x000fe200078f28ff */
[----:B------:R-:W-:Y:S01]  /*6ae0*/  IMAD.IADD R5, R5, 0x1, -R12 ;  /* 0x0000000105057824 */ /* 0x000fe200078e0a0c */
[----:B------:R-:W-:Y:S02]  /*6af0*/  LOP3.LUT R12, R9, 0x1ffffffe, RZ, 0xc0, !PT ;  /* 0x1ffffffe090c7812 */ /* 0x000fe400078ec0ff */
[----:B------:R-:W-:-:S03]  /*6b00*/  SHF.R.S32.HI R4, RZ, 0x5, R4 ;  /* 0x00000005ff047819 */ /* 0x000fc60000011404 */
[----:B------:R-:W-:Y:S02]  /*6b10*/  IMAD.IADD R12, R7, 0x1, -R12 ;  /* 0x00000001070c7824 */ /* 0x000fe400078e0a0c */
[----:B------:R-:W-:Y:S02]  /*6b20*/  IMAD R7, R4, 0x10, R5 ;  /* 0x0000001004077824 */ /* 0x000fe400078e0205 */
[----:B------:R-:W-:Y:S02]  /*6b30*/  IMAD.U32 R5, RZ, RZ, UR5 ;  /* 0x00000005ff057e24 */ /* 0x000fe4000f8e00ff */
[----:B------:R-:W-:Y:S02]  /*6b40*/  IMAD R9, R6, 0x40, R7 ;  /* 0x0000004006097824 */ /* 0x000fe400078e0207 */
[----:B------:R-:W-:Y:S01]  /*6b50*/  IMAD.U32 R4, RZ, RZ, UR4 ;  /* 0x00000004ff047e24 */ /* 0x000fe2000f8e00ff */
[----:B------:R-:W-:Y:S01]  /*6b60*/  UIMAD.WIDE.U32 UR4, UR13, UR8, URZ ;  /* 0x000000080d0472a5 */ /* 0x000fe2000f8e003f */
[----:B------:R-:W-:Y:S01]  /*6b70*/  IMAD.U32 R5, RZ, RZ, UR6 ;  /* 0x00000006ff057e24 */ /* 0x000fe2000f8e00ff */
[----:B------:R-:W-:Y:S01]  /*6b80*/  UIMAD UR6, UR13, UR9, UR7 ;  /* 0x000000090d0672a4 */ /* 0x000fe2000f8e0207 */
[----:B------:R-:W-:-:S02]  /*6b90*/  IMAD R12, R12, 0x8, R9 ;  /* 0x000000080c0c7824 */ /* 0x000fc400078e0209 */
[----:B0-----:R-:W-:Y:S01]  /*6ba0*/  IMAD R6, R20, UR10, RZ ;  /* 0x0000000a14067c24 */ /* 0x001fe2000f8e02ff */
[----:B------:R-:W-:Y:S01]  /*6bb0*/  UIADD3 UR6, UR5, UR6, URZ ;  /* 0x0000000605067290 */ /* 0x000fe2000fffe03f */
[----:B----4-:R-:W-:Y:S01]  /*6bc0*/  IMAD R11, R16, 0x80, R12 ;  /* 0x00000080100b7824 */ /* 0x010fe200078e020c */
[----:B------:R-:W-:Y:S01]  /*6bd0*/  ULDC.64 UR8, c[0x0][0xc28] ;  /* 0x00030a0000087ab9 */ /* 0x000fe20000000a00 */
[----:B------:R-:W-:Y:S02]  /*6be0*/  IMAD R15, R21, UR12, R6 ;  /* 0x0000000c150f7c24 */ /* 0x000fe4000f8e0206 */
[----:B-1----:R-:W-:-:S04]  /*6bf0*/  @P0 IMAD.HI.U32 R12, R11, R14, RZ ;  /* 0x0000000e0b0c0227 */ /* 0x002fc800078e00ff */
[----:B------:R-:W-:Y:S02]  /*6c00*/  IMAD.U32 R7, RZ, RZ, UR5 ;  /* 0x00000005ff077e24 */ /* 0x000fe4000f8e00ff */
[----:B--2---:R-:W-:Y:S02]  /*6c10*/  IMAD R14, R22, UR10, RZ ;  /* 0x0000000a160e7c24 */ /* 0x004fe4000f8e02ff */
[----:B---3--:R-:W-:Y:S02]  /*6c20*/  IMAD R21, R152, R19, UR11 ;  /* 0x0000000b98157e24 */ /* 0x008fe4000f8e0213 */
[----:B------:R-:W-:Y:S01]  /*6c30*/  IMAD.U32 R6, RZ, RZ, UR4 ;  /* 0x00000004ff067e24 */ /* 0x000fe2000f8e00ff */
[----:B------:R-:W-:Y:S01]  /*6c40*/  ULDC.64 UR4, c[0x0][0xce0] ;  /* 0x0003380000047ab9 */ /* 0x000fe20000000a00 */
[----:B------:R-:W-:Y:S01]  /*6c50*/  IMAD.U32 R7, RZ, RZ, UR6 ;  /* 0x00000006ff077e24 */ /* 0x000fe2000f8e00ff */
[----:B------:R-:W-:Y:S01]  /*6c60*/  ULDC.64 UR6, c[0x0][0xc48] ;  /* 0x0003120000067ab9 */ /* 0x000fe20000000a00 */
[----:B------:R-:W-:-:S04]  /*6c70*/  IMAD.WIDE.U32 R4, R20, UR12, R4 ;  /* 0x0000000c14047c25 */ /* 0x000fc8000f8e0004 */
[----:B------:R-:W-:Y:S01]  /*6c80*/  IMAD.MOV.U32 R13, RZ, RZ, R11 ;  /* 0x000000ffff0d7224 */ /* 0x000fe200078e000b */
[----:B-----5:R-:W-:Y:S01]  /*6c90*/  @P0 SHF.R.U32.HI R13, RZ, R17, R12 ;  /* 0x00000011ff0d0219 */ /* 0x020fe2000001160c */
[----:B------:R-:W-:Y:S01]  /*6ca0*/  IMAD R17, R23, UR12, R14 ;  /* 0x0000000c17117c24 */ /* 0x000fe2000f8e020e */
[----:B------:R-:W-:Y:S01]  /*6cb0*/  SHF.R.S32.HI R14, RZ, 0x1f, R21 ;  /* 0x0000001fff0e7819 */ /* 0x000fe20000011415 */
[----:B------:R-:W-:-:S04]  /*6cc0*/  IMAD.WIDE.U32 R6, R22, UR12, R6 ;  /* 0x0000000c16067c25 */ /* 0x000fc8000f8e0006 */
[----:B------:R-:W-:Y:S02]  /*6cd0*/  IMAD.IADD R5, R5, 0x1, R15 ;  /* 0x0000000105057824 */ /* 0x000fe400078e020f */
[----:B------:R-:W-:-:S04]  /*6ce0*/  @P0 IMAD.HI.U32 R154, R11, R154, RZ ;  /* 0x0000009a0b9a0227 */ /* 0x000fc800078e00ff */
[----:B------:R-:W-:Y:S02]  /*6cf0*/  IMAD.IADD R7, R7, 0x1, R17 ;  /* 0x0000000107077824 */ /* 0x000fe400078e0211 */
[----:B------:R-:W-:Y:S01]  /*6d00*/  IMAD.MOV.U32 R15, RZ, RZ, R11 ;  /* 0x000000ffff0f7224 */ /* 0x000fe200078e000b */
[----:B------:R-:W-:Y:S01]  /*6d10*/  @P0 SHF.R.U32.HI R15, RZ, R153, R154 ;  /* 0x00000099ff0f0219 */ /* 0x000fe2000001169a */
[C---:B------:R-:W-:Y:S02]  /*6d20*/  IMAD R12, R14.reuse, UR4, RZ ;  /* 0x000000040e0c7c24 */ /* 0x040fe4000f8e02ff */
[----:B------:R-:W-:Y:S02]  /*6d30*/  IMAD R17, R14, UR6, RZ ;  /* 0x000000060e117c24 */ /* 0x000fe4000f8e02ff */
[----:B------:R-:W-:-:S04]  /*6d40*/  IMAD.WIDE.U32 R4, R21, UR4, R4 ;  /* 0x0000000415047c25 */ /* 0x000fc8000f8e0004 */
[C---:B------:R-:W-:Y:S01]  /*6d50*/  IMAD R14, R21.reuse, UR5, R12 ;  /* 0x00000005150e7c24 */ /* 0x040fe2000f8e020c */
[----:B------:R-:W-:Y:S01]  /*6d60*/  BAR.SYNC.DEFER_BLOCKING 0x1, 0x100 ;  /* 0x0044000000007b1d */ /* 0x000fe20000010000 */
[----:B------:R-:W-:Y:S01]  /*6d70*/  IMAD R19, R21, UR7, R17 ;  /* 0x0000000715137c24 */ /* 0x000fe2000f8e0211 */
[----:B------:R-:W-:Y:S01]  /*6d80*/  SHF.R.S32.HI R17, RZ, 0x1f, R13 ;  /* 0x0000001fff117819 */ /* 0x000fe2000001140d */
[----:B------:R-:W-:Y:S01]  /*6d90*/  IMAD.MOV R20, RZ, RZ, -R15 ;  /* 0x000000ffff147224 */ /* 0x000fe200078e0a0f */
[----:B------:R-:W-:Y:S01]  /*6da0*/  IADD3 R4, P0, R13, R4, RZ ;  /* 0x000000040d047210 */ /* 0x000fe20007f1e0ff */
[----:B------:R-:W-:Y:S01]  /*6db0*/  IMAD.MOV R13, RZ, RZ, -R13 ;  /* 0x000000ffff0d7224 */ /* 0x000fe200078e0a0d */
[----:B------:R-:W-:Y:S01]  /*6dc0*/  SHF.R.S32.HI R12, RZ, 0x1f, R15 ;  /* 0x0000001fff0c7819 */ /* 0x000fe2000001140f */
[----:B------:R-:W-:Y:S01]  /*6dd0*/  ULDC.64 UR4, c[0x0][0xc30] ;  /* 0x00030c0000047ab9 */ /* 0x000fe20000000a00 */
[----:B------:R-:W-:Y:S01]  /*6de0*/  IMAD.WIDE.U32 R6, R21, UR6, R6 ;  /* 0x0000000615067c25 */ /* 0x000fe2000f8e0006 */
[----:B------:R-:W-:Y:S01]  /*6df0*/  IADD3.X R5, R17, R5, R14, P0, !PT ;  /* 0x0000000511057210 */ /* 0x000fe200007fe40e */
[----:B------:R-:W-:-:S02]  /*6e00*/  ULDC.64 UR6, c[0x0][0xcc8] ;  /* 0x0003320000067ab9 */ /* 0x000fc40000000a00 */
[----:B------:R-:W-:Y:S02]  /*6e10*/  IMAD R12, R12, UR4, RZ ;  /* 0x000000040c0c7c24 */ /* 0x000fe4000f8e02ff */
[C-C-:B------:R-:W-:Y:S02]  /*6e20*/  IMAD R13, R8.reuse, R13, R11.reuse ;  /* 0x0000000d080d7224 */ /* 0x140fe400078e020b */
        /* <DEDUP_REMOVED lines=28> */
[----:B------:R-:W-:Y:S01]  /*6ff0*/  SHFL.IDX PT, R12, R19, RZ, 0x1c1f ;  /* 0x001c1fff130c7589 */ /* 0x000fe200000e0000 */
[----:B------:R-:W-:Y:S01]  /*7000*/  LOP3.LUT P0, RZ, R0, 0x3, RZ, 0xc0, !PT ;  /* 0x0000000300ff7812 */ /* 0x000fe2000780c0ff */
[C---:B------:R-:W-:Y:S01]  /*7010*/  VIADD R9, R11.reuse, 0x8 ;  /* 0x000000080b097836 */ /* 0x040fe20000000000 */
[----:B------:R-:W-:Y:S01]  /*7020*/  UIADD3 UR4, UR4, 0x32420, URZ ;  /* 0x0003242004047890 */ /* 0x000fe2000fffe03f */
[----:B------:R-:W0:Y:S01]  /*7030*/  SHFL.IDX PT, R13, R17, RZ, 0x1c1f ;  /* 0x001c1fff110d7589 */ /* 0x000e2200000e0000 */
[----:B------:R-:W-:-:S02]  /*7040*/  ISETP.GE.OR P1, PT, R11, R8, P0 ;  /* 0x000000080b00720c */ /* 0x000fc40000726670 */
[-C--:B------:R-:W-:Y:S01]  /*7050*/  ISETP.GE.OR P0, PT, R9, R8.reuse, P0 ;  /* 0x000000080900720c */ /* 0x080fe20000706670 */
[----:B------:R1:W2:Y:S01]  /*7060*/  SHFL.IDX PT, R15, R17, 0x1, 0x1c1f ;  /* 0x003c1f00110f7f89 */ /* 0x0002a200000e0000 */
[----:B------:R-:W-:Y:S01]  /*7070*/  ISETP.GE.AND P2, PT, R11, R8, PT ;  /* 0x000000080b00720c */ /* 0x000fe20003f46270 */
[----:B------:R-:W-:Y:S02]  /*7080*/  UPRMT UR4, URZ, 0x654, UR4 ;  /* 0x000006543f047896 */ /* 0x000fe40008000004 */
[----:B------:R3:W4:Y:S01]  /*7090*/  SHFL.IDX PT, R4, R6, RZ, 0x1c1f ;  /* 0x001c1fff06047589 */ /* 0x00072200000e0000 */
[----:B-1----:R-:W-:-:S03]  /*70a0*/  LOP3.LUT R17, R10, 0x7ffffffc, RZ, 0xc0, !PT ;  /* 0x7ffffffc0a117812 */ /* 0x002fc600078ec0ff */
[----:B------:R3:W1:Y:S03]  /*70b0*/  SHFL.IDX PT, R5, R7, RZ, 0x1c1f ;  /* 0x001c1fff07057589 */ /* 0x00066600000e0000 */
[----:B------:R-:W-:Y:S01]  /*70c0*/  SYNCS.ARRIVE.TRANS64.RED.A1T0 RZ, [UR4], RZ ;  /* 0x000000ffffff79a7 */ /* 0x000fe20008100404 */
[----:B------:R-:W-:-:S04]  /*70d0*/  IMAD.IADD R0, R0, 0x1, -R17 ;  /* 0x0000000100007824 */ /* 0x000fc800078e0a11 */
[----:B------:R-:W-:Y:S01]  /*70e0*/  IMAD.SHL.U32 R0, R0, 0x2, RZ ;  /* 0x0000000200007824 */ /* 0x000fe200078e00ff */
[----:B0-----:R3:W-:Y:S04]  /*70f0*/  @!P1 ST.E desc[UR14][R12.64], R3 ;  /* 0x000000030c009985 */ /* 0x0017e8000c10190e */
[----:B--2---:R3:W-:Y:S01]  /*7100*/  @!P0 ST.E desc[UR14][R14.64], R2 ;  /* 0x000000020e008985 */ /* 0x0047e2000c10190e */
[----:B------:R-:W-:Y:S05]  /*7110*/  @P2 BRA `(.L_x_9058) ;  /* 0x0000000800fc2947 */ /* 0x000fea0003800000 */
[C---:B---3--:R-:W-:Y:S01]  /*7120*/  VIADD R2, R0.reuse, 0x8 ;  /* 0x0000000800027836 */ /* 0x048fe20000000000 */
        /* <DEDUP_REMOVED lines=9> */
[----:B------:R-:W-:Y:S01]  /*71c0*/  VIADD R19, R0, 0x30 ;  /* 0x0000003000137836 */ /* 0x000fe20000000000 */
[----:B------:R-:W-:Y:S01]  /*71d0*/  ISETP.GE.AND P0, PT, R16, UR4, PT ;  /* 0x0000000410007c0c */ /* 0x000fe2000bf06270 */
[C---:B------:R-:W-:Y:S01]  /*71e0*/  VIADD R20, R0.reuse, 0x38 ;  /* 0x0000003800147836 */ /* 0x040fe20000000000 */
[----:B------:R-:W-:Y:S01]  /*71f0*/  ISETP.GE.AND P1, PT, R17, UR4, PT ;  /* 0x0000000411007c0c */ /* 0x000fe2000bf26270 */
[----:B------:R-:W-:Y:S01]  /*7200*/  ULDC.64 UR6, c[0x0][0x208] ;  /* 0x0000820000067ab9 */ /* 0x000fe20000000a00 */
[----:B------:R-:W-:-:S02]  /*7210*/  VIADD R21, R0, 0x40 ;  /* 0x0000004000157836 */ /* 0x000fc40000000000 */
[----:B------:R-:W-:Y:S01]  /*7220*/  VIADD R22, R0, 0x48 ;  /* 0x0000004800167836 */ /* 0x000fe20000000000 */
[----:B------:R-:W-:Y:S01]  /*7230*/  @!P3 LEA.HI R2, R2, R2, RZ, 0x1 ;  /* 0x000000020202b211 */ /* 0x000fe200078f08ff */
[----:B------:R-:W-:Y:S01]  /*7240*/  VIADD R23, R0, 0x50 ;  /* 0x0000005000177836 */ /* 0x000fe20000000000 */
[----:B------:R-:W-:Y:S02]  /*7250*/  @!P4 LEA.HI R3, R3, R3, RZ, 0x1 ;  /* 0x000000030303c211 */ /* 0x000fe400078f08ff */
[----:B------:R-:W-:Y:S02]  /*7260*/  @!P5 LEA.HI R10, R10, R10, RZ, 0x1 ;  /* 0x0000000a0a0ad211 */ /* 0x000fe400078f08ff */
[----:B------:R-:W-:Y:S02]  /*7270*/  @!P3 LOP3.LUT R11, R2, 0xfffffffe, RZ, 0xc0, !PT ;  /* 0xfffffffe020bb812 */ /* 0x000fe400078ec0ff */
[----:B------:R-:W-:Y:S01]  /*7280*/  @!P4 LOP3.LUT R13, R3, 0xfffffffe, RZ, 0xc0, !PT ;  /* 0xfffffffe030dc812 */ /* 0x000fe200078ec0ff */
[----:B-1--4-:R-:W-:Y:S01]  /*7290*/  @!P2 IMAD.WIDE R2, R0, 0x4, R4 ;  /* 0x000000040002a825 */ /* 0x012fe200078e0204 */
        /* <DEDUP_REMOVED lines=14> */
[C---:B0-----:R-:W-:Y:S01]  /*7380*/  VIADD R24, R0.reuse, 0x58 ;  /* 0x0000005800187836 */ /* 0x041fe20000000000 */
[----:B------:R-:W-:Y:S01]  /*7390*/  @!P1 LEA.HI R17, R17, R17, RZ, 0x1 ;  /* 0x0000001111119211 */ /* 0x000fe200078f08ff */
[----:B------:R-:W-:Y:S01]  /*73a0*/  VIADD R25, R0, 0x60 ;  /* 0x0000006000197836 */ /* 0x000fe20000000000 */
        /* <DEDUP_REMOVED lines=10> */
[----:B------:R-:W-:Y:S01]  /*7450*/  @!P2 LOP3.LUT R19, R19, 0xfffffffe, RZ, 0xc0, !PT ;  /* 0xfffffffe1313a812 */ /* 0x000fe200078ec0ff */
[----:B------:R1:W-:Y:S01]  /*7460*/  @!P1 ST.E.64 desc[UR6][R10.64], R44 ;  /* 0x0000002c0a009985 */ /* 0x0003e2000c101b06 */
[----:B--2---:R-:W-:Y:S01]  /*7470*/  @!P3 LOP3.LUT R13, R20, 0xfffffffe, RZ, 0xc0, !PT ;  /* 0xfffffffe140db812 */ /* 0x004fe200078ec0ff */
[----:B------:R-:W-:Y:S01]  /*7480*/  VIADD R20, R0, 0x70 ;  /* 0x0000007000147836 */ /* 0x000fe20000000000 */
[----:B------:R-:W-:-:S02]  /*7490*/  @!P4 LOP3.LUT R21, R21, 0xfffffffe, RZ, 0xc0, !PT ;  /* 0xfffffffe1515c812 */ /* 0x000fc400078ec0ff */
[----:B---3--:R-:W-:Y:S01]  /*74a0*/  @!P5 LOP3.LUT R15, R22, 0xfffffffe, RZ, 0xc0, !PT ;  /* 0xfffffffe160fd812 */ /* 0x008fe200078ec0ff */
[C---:B------:R-:W-:Y:S01]  /*74b0*/  VIADD R22, R0.reuse, 0x80 ;  /* 0x0000008000167836 */ /* 0x040fe20000000000 */
[----:B------:R-:W-:Y:S01]  /*74c0*/  @!P6 LOP3.LUT R17, R23, 0xfffffffe, RZ, 0xc0, !PT ;  /* 0xfffffffe1711e812 */ /* 0x000fe200078ec0ff */
        /* <DEDUP_REMOVED lines=34> */
[----:B------:R-:W-:Y:S01]  /*76f0*/  @!P2 LOP3.LUT R19, R19, 0xfffffffe, RZ, 0xc0, !PT ;  /* 0xfffffffe1313a812 */ /* 0x000fe200078ec0ff */
[----:B------:R1:W-:Y:S01]  /*7700*/  @!P0 ST.E.64 desc[UR6][R10.64], R72 ;  /* 0x000000480a008985 */ /* 0x0003e2000c101b06 */
[----:B--2---:R-:W-:Y:S01]  /*7710*/  @!P6 LOP3.LUT R13, R20, 0xfffffffe, RZ, 0xc0, !PT ;  /* 0xfffffffe140de812 */ /* 0x004fe200078ec0ff */
[----:B------:R-:W-:Y:S01]  /*7720*/  VIADD R20, R0, 0xa8 ;  /* 0x000000a800147836 */ /* 0x000fe20000000000 */
[----:B------:R-:W-:Y:S02]  /*7730*/  @!P5 LOP3.LUT R21, R21, 0xfffffffe, RZ, 0xc0, !PT ;  /* 0xfffffffe1515d812 */ /* 0x000fe400078ec0ff */
[----:B---3--:R-:W-:Y:S01]  /*7740*/  @!P4 LOP3.LUT R15, R22, 0xfffffffe, RZ, 0xc0, !PT ;  /* 0xfffffffe160fc812 */ /* 0x008fe200078ec0ff */
[C---:B------:R-:W-:Y:S01]  /*7750*/  VIADD R22, R0.reuse, 0xb8 ;  /* 0x000000b800167836 */ /* 0x040fe20000000000 */
        /* <DEDUP_REMOVED lines=29> */
[--C-:B------:R-:W-:Y:S01]  /*7930*/  @!P1 IMAD.WIDE R10, R11, 0x4, R4.reuse ;  /* 0x000000040b0a9825 */ /* 0x100fe200078e0204 */
[----:B------:R-:W-:Y:S01]  /*7940*/  @!P4 LEA.HI R21, R21, R21, RZ, 0x1 ;  /* 0x000000151515c211 */ /* 0x000fe200078f08ff */
[----:B------:R0:W-:Y:S01]  /*7950*/  @!P0 ST.E.64 desc[UR6][R2.64], R96 ;  /* 0x0000006002008985 */ /* 0x0001e2000c101b06 */
[----:B--2---:R-:W-:Y:S01]  /*7960*/  @!P2 LOP3.LUT R13, R19, 0xfffffffe, RZ, 0xc0, !PT ;  /* 0xfffffffe130da812 */ /* 0x004fe200078ec0ff */
[----:B------:R-:W-:Y:S01]  /*7970*/  VIADD R19, R0, 0xc8 ;  /* 0x000000c800137836 */ /* 0x000fe20000000000 */
[----:B---3--:R-:W-:Y:S01]  /*7980*/  @!P3 LOP3.LUT R15, R20, 0xfffffffe, RZ, 0xc0, !PT ;  /* 0xfffffffe140fb812 */ /* 0x008fe200078ec0ff */
[----:B------:R1:W-:Y:S01]  /*7990*/  @!P1 ST.E.64 desc[UR6][R10.64], R100 ;  /* 0x000000640a009985 */ /* 0x0003e2000c101b06 */
[----:B------:R-:W-:Y:S01]  /*79a0*/  @!P6 LEA.HI R23, R23, R23, RZ, 0x1 ;  /* 0x000000171717e211 */ /* 0x000fe200078f08ff */
[----:B------:R-:W-:Y:S01]  /*79b0*/  @!P2 IMAD.WIDE R12, R13, 0x4, R4 ;  /* 0x000000040d0ca825 */ /* 0x000fe200078e0204 */
[----:B------:R-:W-:-:S02]  /*79c0*/  @!P4 LOP3.LUT R21, R21, 0xfffffffe, RZ, 0xc0, !PT ;  /* 0xfffffffe1515c812 */ /* 0x000fc400078ec0ff */
[----:B----4-:R-:W-:Y:S01]  /*79d0*/  @!P5 LOP3.LUT R17, R22, 0xfffffffe, RZ, 0xc0, !PT ;  /* 0xfffffffe1611d812 */ /* 0x010fe200078ec0ff */
[C---:B------:R-:W-:Y:S01]  /*79e0*/  VIADD R20, R0.reuse, 0xd0 ;  /* 0x000000d000147836 */ /* 0x040fe20000000000 */
[----:B------:R-:W-:Y:S01]  /*79f0*/  @!P6 LOP3.LUT R23, R23, 0xfffffffe, RZ, 0xc0, !PT ;  /* 0xfffffffe1717e812 */ /* 0x000fe200078ec0ff */
[----:B------:R2:W-:Y:S01]  /*7a00*/  @!P2 ST.E.64 desc[UR6][R12.64], R104 ;  /* 0x000000680c00a985 */ /* 0x0005e2000c101b06 */
        /* <DEDUP_REMOVED lines=14> */
[----:B--2---:R-:W-:Y:S01]  /*7af0*/  VIADD R12, R0, 0xe8 ;  /* 0x000000e8000c7836 */ /* 0x004fe20000000000 */
        /* <DEDUP_REMOVED lines=8> */
[----:B-1----:R-:W-:Y:S02]  /*7b80*/  @!P1 LOP3.LUT R11, R20, 0xfffffffe, RZ, 0xc0, !PT ;  /* 0xfffffffe140b9812 */ /* 0x002fe400078ec0ff */
[----:B---3--:R-:W-:Y:S02]  /*7b90*/  @!P3 LOP3.LUT R15, R22, 0xfffffffe, RZ, 0xc0, !PT ;  /* 0xfffffffe160fb812 */ /* 0x008fe400078ec0ff */
[----:B------:R-:W-:Y:S02]  /*7ba0*/  @!P2 LEA.HI R21, R21, R21, RZ, 0x1 ;  /* 0x000000151515a211 */ /* 0x000fe400078f08ff */
[----:B------:R-:W-:Y:S01]  /*7bb0*/  @!P4 LEA.HI R12, R12, R12, RZ, 0x1 ;  /* 0x0000000c0c0cc211 */ /* 0x000fe200078f08ff */
[----:B------:R-:W-:Y:S01]  /*7bc0*/  @!P3 IMAD.WIDE R14, R15, 0x4, R4 ;  /* 0x000000040f0eb825 */ /* 0x000fe200078e0204 */
[----:B------:R-:W-:-:S02]  /*7bd0*/  @!P6 LEA.HI R10, R3, R3, RZ, 0x1 ;  /* 0x00000003030ae211 */ /* 0x000fc400078f08ff */
[----:B------:R-:W-:Y:S02]  /*7be0*/  @!P5 LEA.HI R2, R13, R13, RZ, 0x1 ;  /* 0x0000000d0d02d211 */ /* 0x000fe400078f08ff */
[----:B------:R-:W-:Y:S02]  /*7bf0*/  @!P0 LOP3.LUT R3, R19, 0xfffffffe, RZ, 0xc0, !PT ;  /* 0xfffffffe13038812 */ /* 0x000fe400078ec0ff */
[----:B------:R-:W-:Y:S02]  /*7c00*/  @!P2 LOP3.LUT R13, R21, 0xfffffffe, RZ, 0xc0, !PT ;  /* 0xfffffffe150da812 */ /* 0x000fe400078ec0ff */
[----:B----4-:R-:W-:Y:S02]  /*7c10*/  @!P4 LOP3.LUT R17, R12, 0xfffffffe, RZ, 0xc0, !PT ;  /* 0xfffffffe0c11c812 */ /* 0x010fe400078ec0ff */
        /* <DEDUP_REMOVED lines=15> */
.L_x_9058:
[----:B------:R-:W-:Y:S05]  /*7d10*/  BSYNC B0 ;  /* 0x0000000000007941 */ /* 0x000fea0003800000 */
.L_x_9057:
[----:B------:R-:W-:Y:S01]  /*7d20*/  ISETP.GE.AND P0, PT, R9, R8, PT ;  /* 0x000000080900720c */ /* 0x000fe20003f06270 */
[----:B0--3--:R2:W3:Y:S04]  /*7d30*/  SHFL.IDX PT, R3, R7, 0x1, 0x1c1f ;  /* 0x003c1f0007037f89 */ /* 0x0094e800000e0000 */
[----:B------:R2:W0:Y:S08]  /*7d40*/  SHFL.IDX PT, R2, R6, 0x1, 0x1c1f ;  /* 0x003c1f0006027f89 */ /* 0x00043000000e0000 */
[----:B--2---:R-:W-:Y:S05]  /*7d50*/  @P0 BRA `(.L_x_9032) ;  /* 0x0000005800ec0947 */ /* 0x004fea0003800000 */
[C---:B----4-:R-:W-:Y:S01]  /*7d60*/  VIADD R4, R0.reuse, 0x8 ;  /* 0x0000000800047836 */ /* 0x050fe20000000000 */
[----:B------:R-:W-:Y:S01]  /*7d70*/  ULDC UR4, c[0x0][0xbc8] ;  /* 0x0002f20000047ab9 */ /* 0x000fe20000000800 */
[C---:B-1----:R-:W-:Y:S01]  /*7d80*/  VIADD R5, R0.reuse, 0x10 ;  /* 0x0000001000057836 */ /* 0x042fe20000000000 */
        /* <DEDUP_REMOVED lines=11> */
[C---:B------:R-:W-:Y:S02]  /*7e40*/  VIADD R15, R0.reuse, 0x40 ;  /* 0x00000040000f7836 */ /* 0x040fe40000000000 */
[----:B------:R-:W-:Y:S01]  /*7e50*/  VIADD R16, R0, 0x48 ;  /* 0x0000004800107836 */ /* 0x000fe20000000000 */
[----:B------:R-:W-:Y:S01]  /*7e60*/  @!P1 LEA.HI R4, R4, R4, RZ, 0x1 ;  /* 0x0000000404049211 */ /* 0x000fe200078f08ff */
[C---:B------:R-:W-:Y:S01]  /*7e70*/  VIADD R19, R0.reuse, 0x50 ;  /* 0x0000005000137836 */ /* 0x040fe20000000000 */
[----:B------:R-:W-:Y:S01]  /*7e80*/  @!P2 LEA.HI R5, R5, R5, RZ, 0x1 ;  /* 0x000000050505a211 */ /* 0x000fe200078f08ff */
[----:B------:R-:W-:Y:S01]  /*7e90*/  VIADD R20, R0, 0x58 ;  /* 0x0000005800147836 */ /* 0x000fe20000000000 */
[----:B------:R-:W-:Y:S01]  /*7ea0*/  @!P1 LOP3.LUT R7, R4, 0xfffffffe, RZ, 0xc0, !PT ;  /* 0xfffffffe04079812 */ /* 0x000fe200078ec0ff */
[C---:B------:R-:W-:Y:S01]  /*7eb0*/  VIADD R21, R0.reuse, 0x80 ;  /* 0x0000008000157836 */ /* 0x040fe20000000000 */
[----:B------:R-:W-:Y:S01]  /*7ec0*/  @!P2 LOP3.LUT R9, R5, 0xfffffffe, RZ, 0xc0, !PT ;  /* 0xfffffffe0509a812 */ /* 0x000fe200078ec0ff */
[----:B0--3--:R-:W-:Y:S01]  /*7ed0*/  @!P0 IMAD.WIDE R4, R0, 0x4, R2 ;  /* 0x0000000400048825 */ /* 0x009fe200078e0202 */
        /* <DEDUP_REMOVED lines=89> */
[C---:B------:R-:W-:Y:S01]  /*8470*/  VIADD R17, R0.reuse, 0xb0 ;  /* 0x000000b000117836 */ /* 0x040fe20000000000 */
        /* <DEDUP_REMOVED lines=40> */
[----:B------:R-:W-:Y:S01]  /*8700*/  VIADD R17, R0, 0xe8 ;  /* 0x000000e800117836 */ /* 0x000fe20000000000 */
        /* <DEDUP_REMOVED lines=35> */
[----:B--2---:R-:W-:-:S05]  /*8940*/  LOP3.LUT R5, R0, 0xfffffffe, RZ, 0xc0, !PT ;  /* 0xfffffffe00057812 */ /* 0x004fca00078ec0ff */
[----:B------:R-:W-:-:S05]  /*8950*/  IMAD.WIDE R2, R5, 0x4, R2 ;  /* 0x0000000405027825 */ /* 0x000fca00078e0202 */
[----:B------:R0:W-:Y:S01]  /*8960*/  ST.E.64 desc[UR4][R2.64], R150 ;  /* 0x0000009602007985 */ /* 0x0001e2000c101b04 */
[----:B------:R-:W-:Y:S05]  /*8970*/  BRA `(.L_x_9032) ;  /* 0x0000004c00e47947 */ /* 0x000fea0003800000 */
.L_x_9056:
[----:B------:R-:W2:Y:S02]  /*8980*/  S2R R0, SR_TID.X ;  /* 0x0000000000007919 */ /* 0x000ea40000002100 */
[----:B--2---:R-:W-:-:S05]  /*8990*/  VIADD R2, R0, 0xffffff80 ;  /* 0xffffff8000027836 */ /* 0x004fca0000000000 */
[----:B------:R-:W-:-:S13]  /*89a0*/  ISETP.GT.AND P0, PT, R2, 0x7f, PT ;  /* 0x0000007f0200780c */ /* 0x000fda0003f04270 */
[----:B------:R-:W-:Y:S05]  /*89b0*/  @P0 BRA `(.L_x_9032) ;  /* 0x0000004c00d40947 */ /* 0x000fea0003800000 */
[----:B------:R-:W2:Y:S01]  /*89c0*/  S2R R3, SR_CTAID.X ;  /* 0x0000000000037919 */ /* 0x000ea20000002500 */
[----:B------:R-:W3:Y:S01]  /*89d0*/  LDC R6, c[0x0][0xce8] ;  /* 0x00033a00ff067b82 */ /* 0x000ee20000000800 */
[----:B------:R-:W-:Y:S01]  /*89e0*/  ULDC UR4, c[0x0][0xb88] ;  /* 0x0002e20000047ab9 */ /* 0x000fe20000000800 */
[----:B--2---:R-:W-:Y:S02]  /*89f0*/  IMAD R0, R3, 0x80, R0 ;  /* 0x0000008003007824 */ /* 0x004fe400078e0200 */
[----:B---3--:R-:W-:Y:S02]  /*8a00*/  IMAD R3, R6, UR4, RZ ;  /* 0x0000000406037c24 */ /* 0x008fe4000f8e02ff */
[----:B------:R-:W-:-:S05]  /*8a10*/  VIADD R0, R0, 0xffffff80 ;  /* 0xffffff8000007836 */ /* 0x000fca0000000000 */
[----:B------:R-:W-:-:S13]  /*8a20*/  ISETP.GE.AND P0, PT, R0, R3, PT ;  /* 0x000000030000720c */ /* 0x000fda0003f06270 */
[----:B------:R-:W-:Y:S05]  /*8a30*/  @P0 BRA `(.L_x_9032) ;  /* 0x0000004c00b40947 */ /* 0x000fea0003800000 */
[----:B------:R-:W-:Y:S01]  /*8a40*/  ISETP.NE.AND P0, PT, R6, 0x1, PT ;  /* 0x000000010600780c */ /* 0x000fe20003f05270 */
[----:B------:R-:W2:Y:S01]  /*8a50*/  S2UR UR7, SR_CTAID.Z ;  /* 0x00000000000779c3 */ /* 0x000ea20000002700 */
[----:B------:R-:W-:Y:S01]  /*8a60*/  R2UR UR11, R18 ;  /* 0x00000000120b72ca */ /* 0x000fe200000e0000 */
[----:B------:R-:W-:Y:S01]  /*8a70*/  ULDC.64 UR8, c[0x0][0xcd0] ;  /* 0x0003340000087ab9 */ /* 0x000fe20000000a00 */
[----:B------:R-:W-:Y:S01]  /*8a80*/  IMAD.MOV.U32 R5, RZ, RZ, R0 ;  /* 0x000000ffff057224 */ /* 0x000fe200078e0000 */
[----:B------:R-:W-:-:S04]  /*8a90*/  ULDC.64 UR12, c[0x0][0x208] ;  /* 0x00008200000c7ab9 */ /* 0x000fc80000000a00 */
[----:B------:R-:W3:Y:S06]  /*8aa0*/  LDC.64 R10, c[0x0][0xcd8] ;  /* 0x00033600ff0a7b82 */ /* 0x000eec0000000a00 */
[----:B------:R-:W-:Y:S02]  /*8ab0*/  USHF.R.S32.HI UR6, URZ, 0x1f, UR11 ;  /* 0x0000001f3f067899 */ /* 0x000fe4000801140b */
[----:B------:R-:W4:Y:S01]  /*8ac0*/  @P0 LDC R7, c[0x0][0xcec] ;  /* 0x00033b00ff070b82 */ /* 0x000f220000000800 */
[----:B------:R-:W-:Y:S02]  /*8ad0*/  UIMAD.WIDE.U32 UR4, UR11, UR8, URZ ;  /* 0x000000080b0472a5 */ /* 0x000fe4000f8e003f */
[----:B------:R-:W-:-:S04]  /*8ae0*/  UIMAD UR6, UR6, UR8, URZ ;  /* 0x00000008060672a4 */ /* 0x000fc8000f8e023f */
[----:B------:R-:W-:Y:S01]  /*8af0*/  UIMAD UR6, UR11, UR9, UR6 ;  /* 0x000000090b0672a4 */ /* 0x000fe2000f8e0206 */
[----:B------:R-:W5:Y:S01]  /*8b00*/  @P0 LDC R9, c[0x0][0xcf0] ;  /* 0x00033c00ff090b82 */ /* 0x000f620000000800 */
[----:B--2---:R-:W-:Y:S01]  /*8b10*/  USHF.R.S32.HI UR8, URZ, 0x1f, UR7 ;  /* 0x0000001f3f087899 */ /* 0x004fe20008011407 */
[----:B------:R-:W-:Y:S01]  /*8b20*/  IMAD.U32 R3, RZ, RZ, UR5 ;  /* 0x00000005ff037e24 */ /* 0x000fe2000f8e00ff */
[----:B------:R-:W-:Y:S01]  /*8b30*/  UIADD3 UR6, UR5, UR6, URZ ;  /* 0x0000000605067290 */ /* 0x000fe2000fffe03f */
[----:B------:R-:W-:Y:S02]  /*8b40*/  IMAD.U32 R2, RZ, RZ, UR4 ;  /* 0x00000004ff027e24 */ /* 0x000fe4000f8e00ff */
[----:B------:R-:W-:Y:S02]  /*8b50*/  ULDC.64 UR4, c[0x0][0xce0] ;  /* 0x0003380000047ab9 */ /* 0x000fe40000000a00 */
[----:B------:R-:W2:Y:S01]  /*8b60*/  S2UR UR10, SR_CTAID.Y ;  /* 0x00000000000a79c3 */ /* 0x000ea20000002600 */
[----:B------:R-:W-:-:S02]  /*8b70*/  IMAD.U32 R3, RZ, RZ, UR6 ;  /* 0x00000006ff037e24 */ /* 0x000fc4000f8e00ff */
[C---:B---3--:R-:W-:Y:S02]  /*8b80*/  IMAD R12, R10.reuse, UR8, RZ ;  /* 0x000000080a0c7c24 */ /* 0x048fe4000f8e02ff */
[----:B------:R-:W-:-:S03]  /*8b90*/  IMAD.WIDE.U32 R2, R10, UR7, R2 ;  /* 0x000000070a027c25 */ /* 0x000fc6000f8e0002 */
[----:B------:R-:W2:Y:S01]  /*8ba0*/  LDC R8, c[0x0][0xd50] ;  /* 0x00035400ff087b82 */ /* 0x000ea20000000800 */
[----:B----4-:R-:W-:-:S04]  /*8bb0*/  @P0 IMAD.HI.U32 R4, R0, R7, RZ ;  /* 0x0000000700040227 */ /* 0x010fc800078e00ff */
[----:B------:R-:W-:Y:S02]  /*8bc0*/  IMAD R7, RZ, RZ, -UR11 ;  /* 0x8000000bff077e24 */ /* 0x000fe4000f8e02ff */
[----:B------:R-:W-:Y:S01]  /*8bd0*/  IMAD R11, R11, UR7, R12 ;  /* 0x000000070b0b7c24 */ /* 0x000fe2000f8e020c */
[----:B-----5:R-:W-:-:S03]  /*8be0*/  @P0 SHF.R.U32.HI R5, RZ, R9, R4 ;  /* 0x00000009ff050219 */ /* 0x020fc60000011604 */
[----:B------:R-:W-:Y:S02]  /*8bf0*/  IMAD.IADD R3, R11, 0x1, R3 ;  /* 0x000000010b037824 */ /* 0x000fe400078e0203 */
[----:B--2---:R-:W-:Y:S02]  /*8c00*/  IMAD R9, R8, R7, UR10 ;  /* 0x0000000a08097e24 */ /* 0x004fe4000f8e0207 */
        /* <DEDUP_REMOVED lines=21> */
.L_x_9030:
        /* <DEDUP_REMOVED lines=18> */
.L_x_9059:
[----:B------:R-:W-:Y:S01]  /*8e80*/  ULDC UR7, c[0x0][0xd50] ;  /* 0x0003540000077ab9 */ /* 0x000fe20000000800 */
[----:B------:R-:W-:Y:S01]  /*8e90*/  UMOV UR36, UR6 ;  /* 0x0000000600247c82 */ /* 0x000fe20008000000 */
[----:B------:R-:W-:-:S11]  /*8ea0*/  UISETP.NE.AND UP0, UPT, UR7, 0x1, UPT ;  /* 0x000000010700788c */ /* 0x000fd6000bf05270 */
[----:B------:R-:W-:Y:S01]  /*8eb0*/  @UP0 ULDC UR4, c[0x0][0xd54] ;  /* 0x0003550000040ab9 */ /* 0x000fe20000000800 */
[----:B------:R-:W-:Y:S01]  /*8ec0*/  @UP0 ULDC UR8, c[0x0][0xd58] ;  /* 0x0003560000080ab9 */ /* 0x000fe20000000800 */
[----:B------:R-:W-:-:S04]  /*8ed0*/  UIMAD.WIDE.U32 UR4, UR6, UR4, URZ ;  /* 0x00000004060472a5 */ /* 0x000fc8000f8e003f */
[----:B------:R-:W-:-:S12]  /*8ee0*/  @UP0 USHF.R.U32.HI UR36, URZ, UR8, UR5 ;  /* 0x000000083f240299 */ /* 0x000fd80008011605 */
.L_x_9060:
        /* <DEDUP_REMOVED lines=59> */
.L_x_9062:
[----:B------:R-:W-:Y:S01]  /*92a0*/  UIMAD UR39, UR44, UR42, URZ ;  /* 0x0000002a2c2772a4 */ /* 0x000fe2000f8e023f */
[----:B------:R-:W-:Y:S02]  /*92b0*/  IMAD.U32 R2, RZ, RZ, UR41 ;  /* 0x00000029ff027e24 */ /* 0x000fe4000f8e00ff */
[----:B------:R-:W-:Y:S02]  /*92c0*/  IMAD.MOV.U32 R6, RZ, RZ, RZ ;  /* 0x000000ffff067224 */ /* 0x000fe400078e00ff */
[----:B------:R-:W-:Y:S02]  /*92d0*/  IMAD.MOV.U32 R7, RZ, RZ, 0x1 ;  /* 0x00000001ff077424 */ /* 0x000fe400078e00ff */
[----:B------:R-:W-:-:S05]  /*92e0*/  IMAD.U32 R3, RZ, RZ, UR39 ;  /* 0x00000027ff037e24 */ /* 0x000fca000f8e00ff */
[----:B------:R-:W-:-:S04]  /*92f0*/  VIADDMNMX R2, R3, UR42, R2, PT ;  /* 0x0000002a03027c46 */ /* 0x000fc8000b800102 */
[----:B------:R-:W-:-:S13]  /*9300*/  R2UR UR40, R2 ;  /* 0x00000000022872ca */ /* 0x000fda00000e0000 */
[----:B------:R-:W-:-:S06]  /*9310*/  UISETP.GT.AND UP0, UPT, UR40, UR39, UPT ;  /* 0x000000272800728c */ /* 0x000fcc000bf04270 */
[----:B------:R-:W-:-:S13]  /*9320*/  PLOP3.LUT P0, PT, PT, PT, UP0, 0x80, 0x0 ;  /* 0x000000000000781c */ /* 0x000fda0003f0f008 */
[----:B------:R-:W-:Y:S05]  /*9330*/  @!P0 BRA `(.L_x_9061) ;  /* 0x0000004000ac8947 */ /* 0x000fea0003800000 */
        /* <DEDUP_REMOVED lines=23> */
.L_x_9063:
        /* <DEDUP_REMOVED lines=20> */
.L_x_9065:
        /* <DEDUP_REMOVED lines=15> */
.L_x_9064:
        /* <DEDUP_REMOVED lines=14> */
[----:B------:R-:W-:Y:S01]  /*97c0*/  IMAD.U32 R0, RZ, RZ, UR40 ;  /* 0x00000028ff007e24 */ /* 0x000fe2000f8e00ff */
[----:B------:R-:W0:Y:S01]  /*97d0*/  S2R R16, SR_TID.X ;  /* 0x0000000000107919 */ /* 0x000e220000002100 */
[----:B------:R-:W-:Y:S02]  /*97e0*/  ISETP.NE.AND.EX P1, PT, R5, RZ, PT, P0 ;  /* 0x000000ff0500720c */ /* 0x000fe40003f25300 */
[----:B------:R-:W-:Y:S01]  /*97f0*/  LOP3.LUT R17, R17, 0xfffffffe, RZ, 0xc0, !PT ;  /* 0xfffffffe11117812 */ /* 0x000fe200078ec0ff */
[----:B------:R-:W-:-:S10]  /*9800*/  VIADD R0, R0, 0xffffffff ;  /* 0xffffffff00007836 */ /* 0x000fd40000000000 */
[----:B------:R-:W-:Y:S02]  /*9810*/  @P1 LOP3.LUT R17, R17, 0x1, RZ, 0xfc, !PT ;  /* 0x0000000111111812 */ /* 0x000fe400078efcff */
[----:B0-----:R-:W-:-:S04]  /*9820*/  SHF.R.U32.HI R6, RZ, 0x5, R16 ;  /* 0x00000005ff067819 */ /* 0x001fc80000011610 */
[----:B------:R-:W-:Y:S02]  /*9830*/  LOP3.LUT R6, R6, 0x3, RZ, 0xc0, !PT ;  /* 0x0000000306067812 */ /* 0x000fe400078ec0ff */
[----:B--2---:R-:W-:Y:S02]  /*9840*/  SHF.R.S32.HI R19, RZ, 0x1f, R18 ;  /* 0x0000001fff137819 */ /* 0x004fe40000011412 */
[----:B------:R-:W-:Y:S01]  /*9850*/  SEL R16, R18, RZ, !P1 ;  /* 0x000000ff12107207 */ /* 0x000fe20004800000 */
[----:B------:R-:W-:Y:S06]  /*9860*/  BRA.DIV UR4, `(.L_x_9066) ;  /* 0x0000004204d07947 */ /* 0x000fec000b800000 */
[----:B------:R0:W1:Y:S02]  /*9870*/  SHFL.IDX PT, R14, R6, RZ, 0x1f ;  /* 0x00001fff060e7589 */ /* 0x00006400000e0000 */
.L_x_9150:
        /* <DEDUP_REMOVED lines=9> */
.L_x_9153:
        /* <DEDUP_REMOVED lines=24> */
.L_x_9069:
[----:B------:R-:W-:Y:S01]  /*9a90*/  IMAD.MOV.U32 R0, RZ, RZ, 0x1 ;  /* 0x00000001ff007424 */ /* 0x000fe200078e00ff */
[----:B01----:R-:W0:Y:S04]  /*9aa0*/  S2R R6, SR_TID.X ;  /* 0x0000000000067919 */ /* 0x003e280000002100 */
[----:B------:R-:W-:-:S04]  /*9ab0*/  SHF.L.U32 R0, R0, 0x1f, RZ ;  /* 0x0000001f00007819 */ /* 0x000fc800000006ff */
[----:B------:R-:W1:Y:S01]  /*9ac0*/  SYNCS.PHASECHK.TRANS64.TRYWAIT P0, [UR38+0x32440], R0 ;  /* 0x03244000ff0075a7 */ /* 0x000e620008000166 */
[----:B0-----:R-:W-:-:S04]  /*9ad0*/  LOP3.LUT R2, R6, 0x7f, RZ, 0xc0, !PT ;  /* 0x0000007f06027812 */ /* 0x001fc800078ec0ff */
[----:B------:R-:W-:Y:S01]  /*9ae0*/  ISETP.NE.AND P1, PT, R2, RZ, PT ;  /* 0x000000ff0200720c */ /* 0x000fe20003f25270 */
[----:B-1----:R-:W-:-:S12]  /*9af0*/  @!P0 BRA `(.L_x_9070) ;  /* 0x00000040006c8947 */ /* 0x002fd80003800000 */
.L_x_9154:
[----:B------:R-:W-:Y:S05]  /*9b00*/  @P1 BRA `(.L_x_9071) ;  /* 0x0000000000181947 */ /* 0x000fea0003800000 */
[----:B------:R-:W1:Y:S01]  /*9b10*/  S2R R2, SR_TID.X ;  /* 0x0000000000027919 */ /* 0x000e620000002100 */
[----:B0-----:R-:W-:-:S04]  /*9b20*/  IMAD.MOV.U32 R0, RZ, RZ, 0x3000 ;  /* 0x00003000ff007424 */ /* 0x001fc800078e00ff */
[----:B------:R2:W-:Y:S01]  /*9b30*/  SYNCS.ARRIVE.TRANS64 RZ, [UR38+0x32430], R0 ;  /* 0x03243000ffff79a7 */ /* 0x0005e20008000026 */
[----:B-1----:R-:W-:-:S13]  /*9b40*/  LOP3.LUT P0, RZ, R2, 0x1f, RZ, 0xc0, !PT ;  /* 0x0000001f02ff7812 */ /* 0x002fda000780c0ff */
[----:B--2---:R-:W-:Y:S05]  /*9b50*/  @!P0 BRA `(.L_x_9071) ;  /* 0x0000000000048947 */ /* 0x004fea0003800000 */
[----:B------:R-:W-:Y:S01]  /*9b60*/  BPT.TRAP 0x1 ;  /* 0x000000040000795c */ /* 0x000fe20000300000 */
.L_x_9071:
        /* <DEDUP_REMOVED lines=15> */
[----:B------:R-:W-:-:S09]  /*9c60*/  UIMAD UR11, UR11, 0x60, URZ ;  /* 0x000000600b0b78a4 */ /* 0x000fd2000f8e023f */
[----:B------:R1:W-:Y:S02]  /*9c70*/  UTMALDG.4D [UR8], [UR4], desc[UR6] ;  /* 0x00000608040075b4 */ /* 0x0003e40008019000 */
[----:B-1----:R-:W-:Y:S01]  /*9c80*/  NOP ;  /* 0x0000000000007918 */ /* 0x002fe20000000000 */
.L_x_9067:
        /* <DEDUP_REMOVED lines=24> */
.L_x_9072:
        /* <DEDUP_REMOVED lines=54> */
[----:B------:R-:W-:-:S05]  /*a170*/  LOP3.LUT R10, R5, 0x200, R2, 0xf8, !PT ;  /* 0x00000200050a7812 */ /* 0x000fca00078ef802 */
[----:B------:R0:W-:Y:S01]  /*a180*/  STL [R1], R10 ;  /* 0x0000000a01007387 */ /* 0x0001e20000100800 */
[----:B------:R-:W-:Y:S05]  /*a190*/  BRA.DIV UR4, `(.L_x_9073) ;  /* 0x0000003a04dc7947 */ /* 0x000fea000b800000 */
[----:B------:R-:W1:Y:S01]  /*a1a0*/  S2R R4, SR_CTAID.X ;  /* 0x0000000000047919 */ /* 0x000e620000002500 */
[----:B------:R-:W-:Y:S01]  /*a1b0*/  ULDC UR4, c[0x0][0x288] ;  /* 0x0000a20000047ab9 */ /* 0x000fe20000000800 */
[----:B------:R-:W-:Y:S01]  /*a1c0*/  ULDC.64 UR6, c[0x0][0x208] ;  /* 0x0000820000067ab9 */ /* 0x000fe20000000a00 */
[----:B------:R-:W-:Y:S01]  /*a1d0*/  IMAD R2, R7, UR4, RZ ;  /* 0x0000000407027c24 */ /* 0x000fe2000f8e02ff */
[----:B------:R-:W2:Y:S01]  /*a1e0*/  S2R R8, SR_TID.X ;  /* 0x0000000000087919 */ /* 0x000ea20000002100 */
[----:B------:R-:W3:Y:S04]  /*a1f0*/  SHFL.IDX PT, R5, R0, RZ, 0x181f ;  /* 0x00181fff00057589 */ /* 0x000ee800000e0000 */
[----:B------:R-:W-:Y:S04]  /*a200*/  SHFL.IDX PT, R7, R0, 0x1, 0x181f ;  /* 0x00381f0000077f89 */ /* 0x000fe800000e0000 */
[----:B------:R-:W-:Y:S01]  /*a210*/  SHFL.IDX PT, R14, R0, 0x2, 0x181f ;  /* 0x00581f00000e7f89 */ /* 0x000fe200000e0000 */
[----:B-1----:R-:W-:-:S03]  /*a220*/  IMAD R12, R4, 0x80, R6 ;  /* 0x00000080040c7824 */ /* 0x002fc600078e0206 */
[----:B------:R-:W1:Y:S01]  /*a230*/  SHFL.IDX PT, R4, R3, RZ, 0x181f ;  /* 0x00181fff03047589 */ /* 0x000e6200000e0000 */
[----:B--2---:R-:W-:Y:S01]  /*a240*/  IMAD.SHL.U32 R11, R8, 0x8, RZ ;  /* 0x00000008080b7824 */ /* 0x004fe200078e00ff */
[CC--:B------:R-:W-:Y:S02]  /*a250*/  ISETP.GE.AND P1, PT, R12.reuse, R2.reuse, PT ;  /* 0x000000020c00720c */ /* 0x0c0fe40003f26270 */
[----:B------:R-:W2:Y:S01]  /*a260*/  SHFL.IDX PT, R6, R3, 0x1, 0x181f ;  /* 0x00381f0003067f89 */ /* 0x000ea200000e0000 */
[C---:B------:R-:W-:Y:S01]  /*a270*/  VIADD R8, R12.reuse, 0x10 ;  /* 0x000000100c087836 */ /* 0x040fe20000000000 */
[----:B------:R-:W-:Y:S02]  /*a280*/  LOP3.LUT R11, R11, 0x38, RZ, 0xc0, !PT ;  /* 0x000000380b0b7812 */ /* 0x000fe400078ec0ff */
[----:B------:R-:W-:Y:S01]  /*a290*/  STL [R1+0x4], R12 ;  /* 0x0000040c01007387 */ /* 0x000fe20000100800 */
[----:B------:R-:W-:Y:S01]  /*a2a0*/  VIADD R13, R12, 0x20 ;  /* 0x000000200c0d7836 */ /* 0x000fe20000000000 */
[----:B------:R-:W-:-:S02]  /*a2b0*/  ISETP.GE.AND P2, PT, R8, R2, PT ;  /* 0x000000020800720c */ /* 0x000fc40003f46270 */
[----:B------:R4:W-:Y:S03]  /*a2c0*/  STL [R1+0xc], R8 ;  /* 0x00000c0801007387 */ /* 0x0009e60000100800 */
[----:B---3--:R-:W-:Y:S01]  /*a2d0*/  @!P1 LEA R5, P3, R11, R5, 0x1 ;  /* 0x000000050b059211 */ /* 0x008fe200078608ff */
[----:B------:R-:W-:Y:S01]  /*a2e0*/  STL [R1+0x10], R13 ;  /* 0x0000100d01007387 */ /* 0x000fe20000100800 */
[----:B----4-:R-:W-:-:S03]  /*a2f0*/  @!P1 LEA R8, R10, UR38, 0x1 ;  /* 0x000000260a089c11 */ /* 0x010fc6000f8e08ff */
[----:B-1----:R-:W-:-:S03]  /*a300*/  @!P1 IMAD.X R4, RZ, RZ, R4, P3 ;  /* 0x000000ffff049224 */ /* 0x002fc600018e0604 */
[----:B------:R-:W-:Y:S02]  /*a310*/  @!P2 LEA R9, R10, UR38, 0x1 ;  /* 0x000000260a09ac11 */ /* 0x000fe4000f8e08ff */
[----:B------:R-:W-:-:S04]  /*a320*/  @!P1 LOP3.LUT R5, R5, R4, RZ, 0x3c, !PT ;  /* 0x0000000405059212 */ /* 0x000fc800078e3cff */
[----:B------:R-:W-:-:S04]  /*a330*/  @!P1 LOP3.LUT R4, R5, R4, RZ, 0x3c, !PT ;  /* 0x0000000405049212 */ /* 0x000fc800078e3cff */
[----:B------:R-:W-:-:S05]  /*a340*/  @!P1 LOP3.LUT R5, R5, R4, RZ, 0x3c, !PT ;  /* 0x0000000405059212 */ /* 0x000fca00078e3cff */
[----:B------:R1:W-:Y:S02]  /*a350*/  @!P1 LDGSTS.E.BYPASS.LTC128B.128 [R8+0x18400], desc[UR6][R4.64], !P0 ;  /* 0x1840000004089fae */ /* 0x0003e4000c101d46 */
[----:B-1----:R-:W-:Y:S01]  /*a360*/  @!P2 LEA R4, P1, R11, R7, 0x1 ;  /* 0x000000070b04a211 */ /* 0x002fe200078208ff */
[----:B------:R-:W-:-:S04]  /*a370*/  VIADD R8, R12, 0x30 ;  /* 0x000000300c087836 */ /* 0x000fc80000000000 */
[----:B--2---:R-:W-:Y:S01]  /*a380*/  @!P2 IMAD.X R5, RZ, RZ, R6, P1 ;  /* 0x000000ffff05a224 */ /* 0x004fe200008e0606 */
[----:B------:R-:W-:Y:S01]  /*a390*/  ISETP.GE.AND P1, PT, R13, R2, PT ;  /* 0x000000020d00720c */ /* 0x000fe20003f26270 */
[----:B------:R-:W-:Y:S04]  /*a3a0*/  STL [R1+0x14], R8 ;  /* 0x0000140801007387 */ /* 0x000fe80000100800 */
[----:B------:R1:W-:Y:S08]  /*a3b0*/  @!P2 LDGSTS.E.BYPASS.LTC128B.128 [R9+0x18c00], desc[UR6][R4.64], !P0 ;  /* 0x18c000000409afae */ /* 0x0003f0000c101d46 */
[----:B------:R-:W-:-:S02]  /*a3c0*/  @!P1 LEA R6, P2, R11, R14, 0x1 ;  /* 0x0000000e0b069211 */ /* 0x000fc400078408ff */
[----:B------:R-:W-:Y:S01]  /*a3d0*/  @!P1 LEA R7, R10, UR38, 0x1 ;  /* 0x000000260a079c11 */ /* 0x000fe2000f8e08ff */
[----:B------:R-:W-:Y:S04]  /*a3e0*/  SHFL.IDX PT, R14, R0, 0x3, 0x181f ;  /* 0x00781f00000e7f89 */ /* 0x000fe800000e0000 */
[----:B-1----:R-:W1:Y:S02]  /*a3f0*/  SHFL.IDX PT, R4, R3, 0x2, 0x181f ;  /* 0x00581f0003047f89 */ /* 0x002e6400000e0000 */
[----:B-1----:R-:W-:Y:S02]  /*a400*/  @!P1 IMAD.X R5, RZ, RZ, R4, P2 ;  /* 0x000000ffff059224 */ /* 0x002fe400010e0604 */
[----:B------:R-:W-:-:S05]  /*a410*/  @!P1 IMAD.MOV.U32 R4, RZ, RZ, R6 ;  /* 0x000000ffff049224 */ /* 0x000fca00078e0006 */
[----:B------:R1:W-:Y:S01]  /*a420*/  @!P1 LDGSTS.E.BYPASS.LTC128B.128 [R7+0x19400], desc[UR6][R4.64], !P0 ;  /* 0x1940000004079fae */ /* 0x0003e2000c101d46 */
[----:B------:R-:W-:-:S03]  /*a430*/  ISETP.GE.AND P1, PT, R8, R2, PT ;  /* 0x000000020800720c */ /* 0x000fc60003f26270 */
[----:B-1----:R-:W1:Y:S01]  /*a440*/  SHFL.IDX PT, R4, R3, 0x3, 0x181f ;  /* 0x00781f0003047f89 */ /* 0x002e6200000e0000 */
[----:B------:R-:W-:-:S09]  /*a450*/  VIADD R7, R12, 0x40 ;  /* 0x000000400c077836 */ /* 0x000fd20000000000 */
[----:B------:R-:W-:Y:S02]  /*a460*/  @!P1 LEA R5, P2, R11, R14, 0x1 ;  /* 0x0000000e0b059211 */ /* 0x000fe400078408ff */
[----:B------:R-:W-:Y:S01]  /*a470*/  @!P1 LEA R6, R10, UR38, 0x1 ;  /* 0x000000260a069c11 */ /* 0x000fe2000f8e08ff */
[----:B------:R2:W-:Y:S02]  /*a480*/  STL [R1+0x18], R7 ;  /* 0x0000180701007387 */ /* 0x0005e40000100800 */
[----:B-1----:R-:W-:-:S05]  /*a490*/  @!P1 IMAD.X R4, RZ, RZ, R4, P2 ;  /* 0x000000ffff049224 */ /* 0x002fca00010e0604 */
[----:B------:R-:W-:-:S04]  /*a4a0*/  @!P1 LOP3.LUT R5, R5, R4, RZ, 0x3c, !PT ;  /* 0x0000000405059212 */ /* 0x000fc800078e3cff */
[----:B------:R-:W-:-:S04]  /*a4b0*/  @!P1 LOP3.LUT R4, R5, R4, RZ, 0x3c, !PT ;  /* 0x0000000405049212 */ /* 0x000fc800078e3cff */
[----:B------:R-:W-:-:S05]  /*a4c0*/  @!P1 LOP3.LUT R5, R5, R4, RZ, 0x3c, !PT ;  /* 0x0000000405059212 */ /* 0x000fca00078e3cff */
[----:B------:R1:W-:Y:S01]  /*a4d0*/  @!P1 LDGSTS.E.BYPASS.LTC128B.128 [R6+0x19c00], desc[UR6][R4.64], !P0 ;  /* 0x19c0000004069fae */ /* 0x0003e2000c101d46 */
[----:B------:R-:W-:Y:S01]  /*a4e0*/  ISETP.GE.AND P1, PT, R7, R2, PT ;  /* 0x000000020700720c */ /* 0x000fe20003f26270 */
[----:B--2---:R-:W-:-:S05]  /*a4f0*/  VIADD R7, R12, 0x50 ;  /* 0x000000500c077836 */ /* 0x004fca0000000000 */
[----:B------:R-:W-:Y:S04]  /*a500*/  STL [R1+0x1c], R7 ;  /* 0x00001c0701007387 */ /* 0x000fe80000100800 */
[----:B-1----:R-:W1:Y:S03]  /*a510*/  SHFL.IDX PT, R5, R0, 0x4, 0x181f ;  /* 0x00981f0000057f89 */ /* 0x002e6600000e0000 */
[----:B------:R-:W-:Y:S01]  /*a520*/  @!P1 LEA R6, R10, UR38, 0x1 ;  /* 0x000000260a069c11 */ /* 0x000fe2000f8e08ff */
[----:B------:R-:W2:Y:S01]  /*a530*/  SHFL.IDX PT, R4, R3, 0x4, 0x181f ;  /* 0x00981f0003047f89 */ /* 0x000ea200000e0000 */
[----:B-1----:R-:W-:-:S05]  /*a540*/  @!P1 LEA R5, P2, R11, R5, 0x1 ;  /* 0x000000050b059211 */ /* 0x002fca00078408ff */
[----:B--2---:R-:W-:-:S05]  /*a550*/  @!P1 IMAD.X R4, RZ, RZ, R4, P2 ;  /* 0x000000ffff049224 */ /* 0x004fca00010e0604 */
[----:B------:R-:W-:-:S04]  /*a560*/  @!P1 LOP3.LUT R5, R5, R4, RZ, 0x3c, !PT ;  /* 0x0000000405059212 */ /* 0x000fc800078e3cff */
[----:B------:R-:W-:-:S04]  /*a570*/  @!P1 LOP3.LUT R4, R5, R4, RZ, 0x3c, !PT ;  /* 0x0000000405049212 */ /* 0x000fc800078e3cff */
[----:B------:R-:W-:-:S05]  /*a580*/  @!P1 LOP3.LUT R5, R5, R4, RZ, 0x3c, !PT ;  /* 0x0000000405059212 */ /* 0x000fca00078e3cff */
[----:B------:R1:W-:Y:S01]  /*a590*/  @!P1 LDGSTS.E.BYPASS.LTC128B.128 [R6+0x1a400], desc[UR6][R4.64], !P0 ;  /* 0x1a40000004069fae */ /* 0x0003e2000c101d46 */
[----:B------:R-:W-:Y:S01]  /*a5a0*/  ISETP.GE.AND P1, PT, R7, R2, PT ;  /* 0x000000020700720c */ /* 0x000fe20003f26270 */
[----:B------:R-:W-:-:S05]  /*a5b0*/  VIADD R7, R12, 0x60 ;  /* 0x000000600c077836 */ /* 0x000fca0000000000 */
        /* <DEDUP_REMOVED lines=10> */
[----:B------:R-:W-:-:S03]  /*a660*/  ISETP.GE.AND P1, PT, R7, R2, PT ;  /* 0x000000020700720c */ /* 0x000fc60003f26270 */
[----:B-1----:R-:W1:Y:S10]  /*a670*/  SHFL.IDX PT, R5, R0, 0x6, 0x181f ;  /* 0x00d81f0000057f89 */ /* 0x002e7400000e0000 */
[----:B------:R-:W-:Y:S01]  /*a680*/  @!P1 LEA R6, R10, UR38, 0x1 ;  /* 0x000000260a069c11 */ /* 0x000fe2000f8e08ff */
[----:B------:R-:W2:Y:S04]  /*a690*/  SHFL.IDX PT, R4, R3, 0x6, 0x181f ;  /* 0x00d81f0003047f89 */ /* 0x000ea800000e0000 */
[----:B------:R-:W3:Y:S04]  /*a6a0*/  SHFL.IDX PT, R3, R3, 0x7, 0x181f ;  /* 0x00f81f0003037f89 */ /* 0x000ee800000e0000 */
[----:B------:R-:W4:Y:S01]  /*a6b0*/  SHFL.IDX PT, R0, R0, 0x7, 0x181f ;  /* 0x00f81f0000007f89 */ /* 0x000f2200000e0000 */
[----:B-1----:R-:W-:-:S05]  /*a6c0*/  @!P1 LEA R5, P2, R11, R5, 0x1 ;  /* 0x000000050b059211 */ /* 0x002fca00078408ff */
[----:B--2---:R-:W-:-:S05]  /*a6d0*/  @!P1 IMAD.X R4, RZ, RZ, R4, P2 ;  /* 0x000000ffff049224 */ /* 0x004fca00010e0604 */
[----:B------:R-:W-:-:S04]  /*a6e0*/  @!P1 LOP3.LUT R5, R5, R4, RZ, 0x3c, !PT ;  /* 0x0000000405059212 */ /* 0x000fc800078e3cff */
[----:B------:R-:W-:-:S04]  /*a6f0*/  @!P1 LOP3.LUT R4, R5, R4, RZ, 0x3c, !PT ;  /* 0x0000000405049212 */ /* 0x000fc800078e3cff */
[----:B------:R-:W-:-:S05]  /*a700*/  @!P1 LOP3.LUT R5, R5, R4, RZ, 0x3c, !PT ;  /* 0x0000000405059212 */ /* 0x000fca00078e3cff */
[----:B---34-:R1:W-:Y:S02]  /*a710*/  @!P1 LDGSTS.E.BYPASS.LTC128B.128 [R6+0x1b400], desc[UR6][R4.64], !P0 ;  /* 0x1b40000004069fae */ /* 0x0183e4000c101d46 */
.L_x_9171:
[----:B-1----:R-:W2:Y:S01]  /*a720*/  LDL R5, [R1+0x4] ;  /* 0x0000040001057983 */ /* 0x002ea20000100800 */
[----:B------:R-:W-:Y:S01]  /*a730*/  ULDC.64 UR4, c[0x0][0x208] ;  /* 0x0000820000047ab9 */ /* 0x000fe20000000a00 */
[----:B------:R-:W1:Y:S02]  /*a740*/  S2R R4, SR_TID.X ;  /* 0x0000000000047919 */ /* 0x000e640000002100 */
[----:B-1----:R-:W-:-:S05]  /*a750*/  IMAD.SHL.U32 R4, R4, 0x8, RZ ;  /* 0x0000000804047824 */ /* 0x002fca00078e00ff */
        /* <DEDUP_REMOVED lines=14> */
[----:B--2---:R-:W2:Y:S01]  /*a840*/  LDC.64 R2, c[0x0][0x3d8] ;  /* 0x0000f600ff027b82 */ /* 0x004ea20000000a00 */
[----:B------:R-:W-:Y:S01]  /*a850*/  NOP ;  /* 0x0000000000007918 */ /* 0x000fe20000000000 */
[C---:B--2---:R-:W-:Y:S01]  /*a860*/  IMAD R0, R2.reuse, UR43, RZ ;  /* 0x0000002b02007c24 */ /* 0x044fe2000f8e02ff */
[----:B------:R-:W-:Y:S01]  /*a870*/  UIADD3 UR4, UR38, 0x22400, URZ ;  /* 0x0002240026047890 */ /* 0x000fe2000fffe03f */
[----:B-1----:R-:W-:Y:S01]  /*a880*/  IMAD.WIDE.U32 R4, R2, UR36, RZ ;  /* 0x0000002402047c25 */ /* 0x002fe2000f8e00ff */
        /* <DEDUP_REMOVED lines=17> */
[----:B0-----:R-:W-:Y:S02]  /*a9a0*/  IMAD.U32 R10, RZ, RZ, UR4 ;  /* 0x00000004ff0a7e24 */ /* 0x001fe4000f8e00ff */
[----:B------:R-:W-:Y:S02]  /*a9b0*/  IMAD.U32 R11, RZ, RZ, UR5 ;  /* 0x00000005ff0b7e24 */ /* 0x000fe4000f8e00ff */
[----:B------:R-:W-:Y:S02]  /*a9c0*/  IMAD.MOV.U32 R8, RZ, RZ, 0x70 ;  /* 0x00000070ff087424 */ /* 0x000fe400078e00ff */
[----:B------:R-:W-:Y:S02]  /*a9d0*/  IMAD.MOV.U32 R12, RZ, RZ, 0x1 ;  /* 0x00000001ff0c7424 */ /* 0x000fe400078e00ff */
[----:B------:R-:W-:-:S07]  /*a9e0*/  IMAD.MOV.U32 R13, RZ, RZ, RZ ;  /* 0x000000ffff0d7224 */ /* 0x000fce00078e00ff */
[----:B------:R-:W-:-:S07]  /*a9f0*/  LEPC R20, `(.L_x_9074) ;  /* 0x000000001014794e */ /* 0x000fce0000000000 */
[----:B-1----:R-:W-:Y:S05]  /*aa00*/  CALL.ABS.NOINC R2 ;  /* 0x0000000002007343 */ /* 0x002fea0003c00000 */
.L_x_9074:
[----:B-1----:R-:W2:Y:S01]  /*aa10*/  LDL.LU.64 R4, [R1+0x28] ;  /* 0x0000280001047983 */ /* 0x002ea20000300a00 */
[----:B------:R-:W1:Y:S01]  /*aa20*/  LDC R6, c[0x0][0x448] ;  /* 0x00011200ff067b82 */ /* 0x000e620000000800 */
[----:B------:R-:W-:Y:S02]  /*aa30*/  ULDC.64 UR8, c[0x0][0x3e0] ;  /* 0x0000f80000087ab9 */ /* 0x000fe40000000a00 */
[----:B------:R-:W3:Y:S01]  /*aa40*/  LDL.LU R2, [R1+0x34] ;  /* 0x0000340001027983 */ /* 0x000ee20000300800 */
[----:B------:R-:W-:Y:S01]  /*aa50*/  UIMAD UR6, UR46, UR8, URZ ;  /* 0x000000082e0672a4 */ /* 0x000fe2000f8e023f */
[----:B------:R-:W4:Y:S03]  /*aa60*/  S2R R3, SR_TID.X ;  /* 0x0000000000037919 */ /* 0x000f260000002100 */
[----:B------:R-:W-:Y:S01]  /*aa70*/  UIMAD UR6, UR45, UR9, UR6 ;  /* 0x000000092d0672a4 */ /* 0x000fe2000f8e0206 */
[----:B-1----:R-:W-:-:S02]  /*aa80*/  ISETP.NE.AND P0, PT, R6, 0x1, PT ;  /* 0x000000010600780c */ /* 0x002fc40003f05270 */
[C---:B----4-:R-:W-:Y:S01]  /*aa90*/  LOP3.LUT R0, R3.reuse, 0x7f, RZ, 0xc0, !PT ;  /* 0x0000007f03007812 */ /* 0x050fe200078ec0ff */
[----:B------:R-:W-:-:S10]  /*aaa0*/  IMAD.SHL.U32 R15, R3, 0x10, RZ ;  /* 0x00000010030f7824 */ /* 0x000fd400078e00ff */
[----:B------:R-:W1:Y:S01]  /*aab0*/  @P0 LDC R3, c[0x0][0x44c] ;  /* 0x00011300ff030b82 */ /* 0x000e620000000800 */
[----:B--2---:R-:W-:Y:S02]  /*aac0*/  R2UR UR5, R5 ;  /* 0x00000000050572ca */ /* 0x004fe400000e0000 */
[----:B------:R-:W-:Y:S01]  /*aad0*/  R2UR UR4, R4 ;  /* 0x00000000040472ca */ /* 0x000fe200000e0000 */
[----:B------:R-:W2:Y:S01]  /*aae0*/  S2R R5, SR_TID.X ;  /* 0x0000000000057919 */ /* 0x000ea20000002100 */
[----:B---3--:R-:W-:Y:S02]  /*aaf0*/  R2UR UR5, R2 ;  /* 0x00000000020572ca */ /* 0x008fe400000e0000 */
[----:B------:R-:W-:Y:S01]  /*ab00*/  SHF.R.U32.HI R4, RZ, 0x3, R0 ;  /* 0x00000003ff047819 */ /* 0x000fe20000011600 */
[----:B------:R-:W3:Y:S01]  /*ab10*/  S2R R2, SR_CTAID.X ;  /* 0x0000000000027919 */ /* 0x000ee20000002500 */
[----:B------:R-:W4:Y:S02]  /*ab20*/  @P0 LDC R0, c[0x0][0x450] ;  /* 0x00011400ff000b82 */ /* 0x000f240000000800 */
[----:B------:R-:W-:-:S07]  /*ab30*/  LOP3.LUT R4, R4, 0x70, R15, 0xf8, !PT ;  /* 0x0000007004047812 */ /* 0x000fce00078ef80f */
[----:B------:R-:W-:-:S03]  /*ab40*/  UIMAD.WIDE.U32 UR4, UR45, UR8, UR4 ;  /* 0x000000082d0472a5 */ /* 0x000fc6000f8e0004 */
[----:B------:R-:W-:Y:S01]  /*ab50*/  ULDC.64 UR8, c[0x0][0x3d0] ;  /* 0x0000f40000087ab9 */ /* 0x000fe20000000a00 */
[----:B------:R-:W-:Y:S01]  /*ab60*/  UIADD3 UR5, UR5, UR6, URZ ;  /* 0x0000000605057290 */ /* 0x000fe2000fffe03f */
[----:B--2---:R-:W-:Y:S02]  /*ab70*/  IMAD.SHL.U32 R8, R5, 0x8, RZ ;  /* 0x0000000805087824 */ /* 0x004fe400078e00ff */
[----:B---3--:R-:W-:-:S03]  /*ab80*/  IMAD R4, R2, 0x80, R4 ;  /* 0x0000008002047824 */ /* 0x008fc600078e0204 */
[----:B------:R-:W-:Y:S01]  /*ab90*/  LOP3.LUT R8, R8, 0x38, RZ, 0xc0, !PT ;  /* 0x0000003808087812 */ /* 0x000fe200078ec0ff */
[----:B-1----:R-:W-:-:S04]  /*aba0*/  @P0 IMAD.HI.U32 R3, R4, R3, RZ ;  /* 0x0000000304030227 */ /* 0x002fc800078e00ff */
[----:B------:R-:W-:Y:S01]  /*abb0*/  IMAD.MOV.U32 R2, RZ, RZ, R4 ;  /* 0x000000ffff027224 */ /* 0x000fe200078e0004 */
[----:B----4-:R-:W-:Y:S01]  /*abc0*/  @P0 SHF.R.U32.HI R2, RZ, R0, R3 ;  /* 0x00000000ff020219 */ /* 0x010fe20000011603 */
[----:B------:R-:W-:-:S04]  /*abd0*/  IMAD.U32 R3, RZ, RZ, UR8 ;  /* 0x00000008ff037e24 */ /* 0x000fc8000f8e00ff */
[----:B------:R-:W-:-:S04]  /*abe0*/  IMAD.MOV R0, RZ, RZ, -R2 ;  /* 0x000000ffff007224 */ /* 0x000fc800078e0a02 */
[----:B------:R-:W-:Y:S01]  /*abf0*/  IMAD R0, R6, R0, R4 ;  /* 0x0000000006007224 */ /* 0x000fe200078e0204 */
[----:B------:R-:W-:-:S05]  /*ac00*/  SHF.R.S32.HI R4, RZ, 0x1f, R2 ;  /* 0x0000001fff047819 */ /* 0x000fca0000011402 */
[----:B------:R-:W-:-:S04]  /*ac10*/  IMAD R4, R4, UR8, RZ ;  /* 0x0000000804047c24 */ /* 0x000fc8000f8e02ff */
[C---:B------:R-:W-:Y:S02]  /*ac20*/  IMAD R4, R2.reuse, UR9, R4 ;  /* 0x0000000902047c24 */ /* 0x040fe4000f8e0204 */
[----:B------:R-:W-:Y:S01]  /*ac30*/  IMAD.WIDE.U32 R2, R2, R3, UR4 ;  /* 0x0000000402027e25 */ /* 0x000fe2000f8e0003 */
[----:B------:R-:W-:-:S03]  /*ac40*/  ULDC.64 UR4, c[0x0][0x3c8] ;  /* 0x0000f20000047ab9 */ /* 0x000fc60000000a00 */
[----:B------:R-:W-:Y:S01]  /*ac50*/  IMAD.IADD R3, R3, 0x1, R4 ;  /* 0x0000000103037824 */ /* 0x000fe200078e0204 */
[----:B------:R-:W-:Y:S01]  /*ac60*/  SHF.R.S32.HI R4, RZ, 0x1f, R0 ;  /* 0x0000001fff047819 */ /* 0x000fe20000011400 */
[----:B------:R-:W-:-:S04]  /*ac70*/  IMAD.WIDE.U32 R2, R0, UR4, R2 ;  /* 0x0000000400027c25 */ /* 0x000fc8000f8e0002 */
[----:B------:R-:W-:-:S04]  /*ac80*/  IMAD R4, R4, UR4, RZ ;  /* 0x0000000404047c24 */ /* 0x000fc8000f8e02ff */
[----:B------:R-:W-:Y:S01]  /*ac90*/  IMAD R4, R0, UR5, R4 ;  /* 0x0000000500047c24 */ /* 0x000fe2000f8e0204 */
[----:B------:R-:W-:Y:S01]  /*aca0*/  ULDC.64 UR4, c[0x0][0x390] ;  /* 0x0000e40000047ab9 */ /* 0x000fe20000000a00 */
[----:B------:R-:W-:Y:S02]  /*acb0*/  LOP3.LUT R0, R8, 0x40, RZ, 0xfc, !PT ;  /* 0x0000004008007812 */ /* 0x000fe400078efcff */
[----:B------:R-:W-:Y:S01]  /*acc0*/  IMAD.IADD R4, R3, 0x1, R4 ;  /* 0x0000000103047824 */ /* 0x000fe200078e0204 */
[----:B------:R-:W-:Y:S01]  /*acd0*/  LEA R5, P0, R2, UR4, 0x1 ;  /* 0x0000000402057c11 */ /* 0x000fe2000f8008ff */
[----:B------:R-:W-:Y:S02]  /*ace0*/  ULDC UR4, c[0x0][0x3b8] ;  /* 0x0000ee0000047ab9 */ /* 0x000fe40000000800 */
[----:B------:R-:W-:Y:S02]  /*acf0*/  ISETP.GE.AND P3, PT, R8, UR4, PT ;  /* 0x0000000408007c0c */ /* 0x000fe4000bf66270 */
[----:B------:R-:W-:-:S02]  /*ad00*/  LEA.HI.X R4, R2, UR5, R4, 0x1, P0 ;  /* 0x0000000502047c11 */ /* 0x000fc400080f0c04 */
[----:B------:R-:W-:Y:S02]  /*ad10*/  ISETP.GE.AND P0, PT, R0, UR4, PT ;  /* 0x0000000400007c0c */ /* 0x000fe4000bf06270 */
[----:B------:R-:W-:-:S04]  /*ad20*/  LOP3.LUT R0, R8, 0x80, RZ, 0xfc, !PT ;  /* 0x0000008008007812 */ /* 0x000fc800078efcff */
[----:B------:R-:W-:Y:S02]  /*ad30*/  ISETP.GE.AND P1, PT, R0, UR4, PT ;  /* 0x0000000400007c0c */ /* 0x000fe4000bf26270 */
[----:B------:R-:W-:-:S04]  /*ad40*/  LOP3.LUT R0, R8, 0xc0, RZ, 0xfc, !PT ;  /* 0x000000c008007812 */ /* 0x000fc800078efcff */
[----:B------:R-:W-:Y:S01]  /*ad50*/  ISETP.GE.AND P2, PT, R0, UR4, PT ;  /* 0x0000000400007c0c */ /* 0x000fe2000bf46270 */
[----:B------:R-:W-:-:S03]  /*ad60*/  UMOV UR4, 0xffffffff ;  /* 0xffffffff00047882 */ /* 0x000fc60000000000 */
[----:B------:R-:W-:Y:S09]  /*ad70*/  BRA.DIV UR4, `(.L_x_9075) ;  /* 0x0000003a04dc7947 */ /* 0x000ff2000b800000 */
[----:B------:R-:W2:Y:S01]  /*ad80*/  LDL.LU R3, [R1+0x4] ;  /* 0x0000040001037983 */ /* 0x000ea20000300800 */
[----:B------:R-:W-:-:S03]  /*ad90*/  ULDC UR4, c[0x0][0x288] ;  /* 0x0000a20000047ab9 */ /* 0x000fc60000000800 */
[----:B------:R-:W3:Y:S01]  /*ada0*/  LDL.LU R2, [R1+0xc] ;  /* 0x00000c0001027983 */ /* 0x000ee20000300800 */
[----:B------:R-:W-:-:S03]  /*adb0*/  IMAD R0, R6, UR4, RZ ;  /* 0x0000000406007c24 */ /* 0x000fc6000f8e02ff */
[----:B------:R-:W4:Y:S01]  /*adc0*/  LDL.LU R13, [R1+0x10] ;  /* 0x00001000010d7983 */ /* 0x000f220000300800 */
[----:B0-----:R-:W0:Y:S01]  /*add0*/  S2R R10, SR_TID.X ;  /* 0x00000000000a7919 */ /* 0x001e220000002100 */
[----:B------:R-:W1:Y:S02]  /*ade0*/  S2R R7, SR_TID.X ;  /* 0x0000000000077919 */ /* 0x000e640000002100 */
[----:B------:R-:W5:Y:S01]  /*adf0*/  LDL.LU R8, [R1+0x14] ;  /* 0x0000140001087983 */ /* 0x000f620000300800 */
[----:B0-----:R-:W-:Y:S01]  /*ae00*/  LOP3.LUT R10, R10, 0x7f, RZ, 0xc0, !PT ;  /* 0x0000007f0a0a7812 */ /* 0x001fe200078ec0ff */
[----:B-1----:R-:W-:-:S04]  /*ae10*/  IMAD.SHL.U32 R12, R7, 0x8, RZ ;  /* 0x00000008070c7824 */ /* 0x002fc800078e00ff */
[----:B------:R-:W-:Y:S02]  /*ae20*/  IMAD.SHL.U32 R11, R10, 0x8, RZ ;  /* 0x000000080a0b7824 */ /* 0x000fe400078e00ff */
[----:B------:R-:W-:Y:S01]  /*ae30*/  IMAD.SHL.U32 R10, R7, 0x8, RZ ;  /* 0x00000008070a7824 */ /* 0x000fe200078e00ff */
[----:B------:R-:W-:-:S04]  /*ae40*/  LOP3.LUT R12, R12, 0x38, RZ, 0xc0, !PT ;  /* 0x000000380c0c7812 */ /* 0x000fc800078ec0ff */
[----:B------:R-:W-:-:S04]  /*ae50*/  LOP3.LUT R10, R10, 0x1f8, RZ, 0xc0, !PT ;  /* 0x000001f80a0a7812 */ /* 0x000fc800078ec0ff */
[----:B------:R-:W-:Y:S02]  /*ae60*/  LOP3.LUT R10, R10, 0x38, R7, 0x78, !PT ;  /* 0x000000380a0a7812 */ /* 0x000fe400078e7807 */
[----:B------:R-:W5:Y:S02]  /*ae70*/  LDL.LU R7, [R1+0x18] ;  /* 0x0000180001077983 */ /* 0x000f640000300800 */
[----:B------:R-:W-:Y:S01]  /*ae80*/  LOP3.LUT R10, R10, 0x200, R11, 0xf8, !PT ;  /* 0x000002000a0a7812 */ /* 0x000fe200078ef80b */
[----:B------:R-:W-:Y:S01]  /*ae90*/  ULDC.64 UR6, c[0x0][0x208] ;  /* 0x0000820000067ab9 */ /* 0x000fe20000000a00 */
[----:B------:R-:W-:Y:S04]  /*aea0*/  SHFL.IDX PT, R6, R4, 0x1, 0x181f ;  /* 0x00381f0004067f89 */ /* 0x000fe800000e0000 */
[----:B------:R-:W5:Y:S01]  /*aeb0*/  LDL.LU R15, [R1+0x1c] ;  /* 0x00001c00010f7983 */ /* 0x000f620000300800 */
[----:B--2---:R-:W-:-:S03]  /*aec0*/  ISETP.GE.AND P5, PT, R3, R0, PT ;  /* 0x000000000300720c */ /* 0x004fc60003fa6270 */
[----:B------:R-:W0:Y:S01]  /*aed0*/  SHFL.IDX PT, R3, R5, RZ, 0x181f ;  /* 0x00181fff05037589 */ /* 0x000e2200000e0000 */
[----:B---3--:R-:W-:-:S03]  /*aee0*/  ISETP.GE.AND P4, PT, R2, R0, PT ;  /* 0x000000000200720c */ /* 0x008fc60003f86270 */
[----:B------:R-:W1:Y:S06]  /*aef0*/  SHFL.IDX PT, R2, R4, RZ, 0x181f ;  /* 0x00181fff04027589 */ /* 0x000e6c00000e0000 */
[----:B0-----:R-:W-:-:S05]  /*af00*/  @!P5 LEA R3, P6, R12, R3, 0x1 ;  /* 0x000000030c03d211 */ /* 0x001fca00078c08ff */
[----:B-1----:R-:W-:-:S05]  /*af10*/  @!P5 IMAD.X R2, RZ, RZ, R2, P6 ;  /* 0x000000ffff02d224 */ /* 0x002fca00030e0602 */
[----:B------:R-:W-:-:S04]  /*af20*/  @!P5 LOP3.LUT R3, R3, R2, RZ, 0x3c, !PT ;  /* 0x000000020303d212 */ /* 0x000fc800078e3cff */
[C---:B------:R-:W-:Y:S02]  /*af30*/  @!P5 LOP3.LUT R2, R3.reuse, R2, RZ, 0x3c, !PT ;  /* 0x000000020302d212 */ /* 0x040fe400078e3cff */
[----:B------:R-:W-:Y:S02]  /*af40*/  @!P5 LEA R21, R10, UR38, 0x1 ;  /* 0x000000260a15dc11 */ /* 0x000fe4000f8e08ff */
[----:B------:R-:W-:-:S05]  /*af50*/  @!P5 LOP3.LUT R3, R3, R2, RZ, 0x3c, !PT ;  /* 0x000000020303d212 */ /* 0x000fca00078e3cff */
[----:B------:R-:W-:Y:S04]  /*af60*/  @!P5 LDGSTS.E.BYPASS.LTC128B.128 [R21+0x22400], desc[UR6][R2.64], !P3 ;  /* 0x224000000215dfae */ /* 0x000fe8000d901d46 */
[----:B------:R-:W-:Y:S04]  /*af70*/  @!P5 LDGSTS.E.BYPASS.LTC128B.128 [R21+0x26400], desc[UR6][R2.64+0x80], !P0 ;  /* 0x264000800215dfae */ /* 0x000fe8000c101d46 */
[----:B------:R-:W-:Y:S04]  /*af80*/  @!P5 LDGSTS.E.BYPASS.LTC128B.128 [R21+0x2a400], desc[UR6][R2.64+0x100], !P1 ;  /* 0x2a4001000215dfae */ /* 0x000fe8000c901d46 */
[----:B------:R0:W-:Y:S04]  /*af90*/  @!P5 LDGSTS.E.BYPASS.LTC128B.128 [R21+0x2e400], desc[UR6][R2.64+0x180], !P2 ;  /* 0x2e4001800215dfae */ /* 0x0001e8000d101d46 */
[----:B0-----:R-:W0:Y:S01]  /*afa0*/  SHFL.IDX PT, R2, R5, 0x1, 0x181f ;  /* 0x00381f0005027f89 */ /* 0x001e2200000e0000 */
[----:B------:R-:W-:-:S02]  /*afb0*/  @!P4 LEA R9, R10, UR38, 0x1 ;  /* 0x000000260a09cc11 */ /* 0x000fc4000f8e08ff */
[----:B0-----:R-:W-:-:S05]  /*afc0*/  @!P4 LEA R2, P6, R12, R2, 0x1 ;  /* 0x000000020c02c211 */ /* 0x001fca00078c08ff */
[----:B------:R-:W-:-:S05]  /*afd0*/  @!P4 IMAD.X R3, RZ, RZ, R6, P6 ;  /* 0x000000ffff03c224 */ /* 0x000fca00030e0606 */
[----:B------:R-:W-:Y:S04]  /*afe0*/  @!P4 LDGSTS.E.BYPASS.LTC128B.128 [R9+0x22c00], desc[UR6][R2.64], !P3 ;  /* 0x22c000000209cfae */ /* 0x000fe8000d901d46 */
[----:B------:R-:W-:Y:S04]  /*aff0*/  @!P4 LDGSTS.E.BYPASS.LTC128B.128 [R9+0x26c00], desc[UR6][R2.64+0x80], !P0 ;  /* 0x26c000800209cfae */ /* 0x000fe8000c101d46 */
[----:B------:R-:W-:Y:S04]  /*b000*/  @!P4 LDGSTS.E.BYPASS.LTC128B.128 [R9+0x2ac00], desc[UR6][R2.64+0x100], !P1 ;  /* 0x2ac001000209cfae */ /* 0x000fe8000c901d46 */
[----:B------:R0:W-:Y:S01]  /*b010*/  @!P4 LDGSTS.E.BYPASS.LTC128B.128 [R9+0x2ec00], desc[UR6][R2.64+0x180], !P2 ;  /* 0x2ec001800209cfae */ /* 0x0001e2000d101d46 */
[----:B----4-:R-:W-:-:S03]  /*b020*/  ISETP.GE.AND P4, PT, R13, R0, PT ;  /* 0x000000000d00720c */ /* 0x010fc60003f86270 */
[----:B------:R-:W2:Y:S04]  /*b030*/  LDL.LU R13, [R1+0x20] ;  /* 0x00002000010d7983 */ /* 0x000ea80000300800 */
[----:B0-----:R-:W0:Y:S04]  /*b040*/  SHFL.IDX PT, R2, R5, 0x2, 0x181f ;  /* 0x00581f0005027f89 */ /* 0x001e2800000e0000 */
[----:B------:R-:W1:Y:S02]  /*b050*/  SHFL.IDX PT, R6, R4, 0x2, 0x181f ;  /* 0x00581f0004067f89 */ /* 0x000e6400000e0000 */
[----:B------:R-:W-:-:S02]  /*b060*/  @!P4 LEA R21, R10, UR38, 0x1 ;  /* 0x000000260a15cc11 */ /* 0x000fc4000f8e08ff */
[----:B------:R-:W3:Y:S01]  /*b070*/  SHFL.IDX PT, R14, R5, 0x3, 0x181f ;  /* 0x00781f00050e7f89 */ /* 0x000ee200000e0000 */
[----:B0-----:R-:W-:-:S05]  /*b080*/  @!P4 LEA R2, P6, R12, R2, 0x1 ;  /* 0x000000020c02c211 */ /* 0x001fca00078c08ff */
[----:B-1----:R-:W-:Y:S02]  /*b090*/  @!P4 IMAD.X R3, RZ, RZ, R6, P6 ;  /* 0x000000ffff03c224 */ /* 0x002fe400030e0606 */
[----:B------:R-:W0:Y:S04]  /*b0a0*/  SHFL.IDX PT, R6, R4, 0x3, 0x181f ;  /* 0x00781f0004067f89 */ /* 0x000e2800000e0000 */
[----:B------:R-:W-:Y:S04]  /*b0b0*/  @!P4 LDGSTS.E.BYPASS.LTC128B.128 [R21+0x23400], desc[UR6][R2.64], !P3 ;  /* 0x234000000215cfae */ /* 0x000fe8000d901d46 */
[----:B------:R-:W-:Y:S04]  /*b0c0*/  @!P4 LDGSTS.E.BYPASS.LTC128B.128 [R21+0x27400], desc[UR6][R2.64+0x80], !P0 ;  /* 0x274000800215cfae */ /* 0x000fe8000c101d46 */
[----:B------:R-:W-:Y:S04]  /*b0d0*/  @!P4 LDGSTS.E.BYPASS.LTC128B.128 [R21+0x2b400], desc[UR6][R2.64+0x100], !P1 ;  /* 0x2b4001000215cfae */ /* 0x000fe8000c901d46 */
[----:B------:R3:W-:Y:S01]  /*b0e0*/  @!P4 LDGSTS.E.BYPASS.LTC128B.128 [R21+0x2f400], desc[UR6][R2.64+0x180], !P2 ;  /* 0x2f4001800215cfae */ /* 0x0007e2000d101d46 */
[----:B-----5:R-:W-:-:S13]  /*b0f0*/  ISETP.GE.AND P4, PT, R8, R0, PT ;  /* 0x000000000800720c */ /* 0x020fda0003f86270 */
[----:B---3--:R-:W-:Y:S02]  /*b100*/  @!P4 LEA R2, P6, R12, R14, 0x1 ;  /* 0x0000000e0c02c211 */ /* 0x008fe400078c08ff */
[----:B------:R-:W1:Y:S01]  /*b110*/  SHFL.IDX PT, R14, R5, 0x4, 0x181f ;  /* 0x00981f00050e7f89 */ /* 0x000e6200000e0000 */
[----:B------:R-:W-:Y:S02]  /*b120*/  @!P4 LEA R9, R10, UR38, 0x1 ;  /* 0x000000260a09cc11 */ /* 0x000fe4000f8e08ff */
[----:B0-----:R-:W-:Y:S02]  /*b130*/  @!P4 IMAD.X R3, RZ, RZ, R6, P6 ;  /* 0x000000ffff03c224 */ /* 0x001fe400030e0606 */
[----:B------:R-:W0:Y:S04]  /*b140*/  SHFL.IDX PT, R6, R4, 0x4, 0x181f ;  /* 0x00981f0004067f89 */ /* 0x000e2800000e0000 */
[----:B------:R-:W-:Y:S04]  /*b150*/  @!P4 LDGSTS.E.BYPASS.LTC128B.128 [R9+0x23c00], desc[UR6][R2.64], !P3 ;  /* 0x23c000000209cfae */ /* 0x000fe8000d901d46 */
[----:B------:R-:W-:Y:S04]  /*b160*/  @!P4 LDGSTS.E.BYPASS.LTC128B.128 [R9+0x27c00], desc[UR6][R2.64+0x80], !P0 ;  /* 0x27c000800209cfae */ /* 0x000fe8000c101d46 */
[----:B------:R-:W-:Y:S04]  /*b170*/  @!P4 LDGSTS.E.BYPASS.LTC128B.128 [R9+0x2bc00], desc[UR6][R2.64+0x100], !P1 ;  /* 0x2bc001000209cfae */ /* 0x000fe8000c901d46 */
[----:B------:R3:W-:Y:S01]  /*b180*/  @!P4 LDGSTS.E.BYPASS.LTC128B.128 [R9+0x2fc00], desc[UR6][R2.64+0x180], !P2 ;  /* 0x2fc001800209cfae */ /* 0x0007e2000d101d46 */
[----:B------:R-:W-:-:S13]  /*b190*/  ISETP.GE.AND P4, PT, R7, R0, PT ;  /* 0x000000000700720c */ /* 0x000fda0003f86270 */
[----:B-1----:R-:W-:Y:S02]  /*b1a0*/  @!P4 LEA R8, P6, R12, R14, 0x1 ;  /* 0x0000000e0c08c211 */ /* 0x002fe400078c08ff */
[----:B------:R-:W1:Y:S03]  /*b1b0*/  SHFL.IDX PT, R14, R5, 0x5, 0x181f ;  /* 0x00b81f00050e7f89 */ /* 0x000e6600000e0000 */
[----:B0-----:R-:W-:Y:S01]  /*b1c0*/  @!P4 IMAD.X R21, RZ, RZ, R6, P6 ;  /* 0x000000ffff15c224 */ /* 0x001fe200030e0606 */
[----:B------:R-:W-:Y:S01]  /*b1d0*/  @!P4 LEA R7, R10, UR38, 0x1 ;  /* 0x000000260a07cc11 */ /* 0x000fe2000f8e08ff */
[----:B---3--:R-:W-:Y:S02]  /*b1e0*/  @!P4 IMAD.MOV.U32 R2, RZ, RZ, R8 ;  /* 0x000000ffff02c224 */ /* 0x008fe400078e0008 */
[----:B------:R-:W-:Y:S01]  /*b1f0*/  @!P4 IMAD.MOV.U32 R3, RZ, RZ, R21 ;  /* 0x000000ffff03c224 */ /* 0x000fe200078e0015 */
[----:B------:R-:W0:Y:S04]  /*b200*/  SHFL.IDX PT, R6, R4, 0x5, 0x181f ;  /* 0x00b81f0004067f89 */ /* 0x000e2800000e0000 */
[----:B------:R-:W-:Y:S04]  /*b210*/  @!P4 LDGSTS.E.BYPASS.LTC128B.128 [R7+0x24400], desc[UR6][R2.64], !P3 ;  /* 0x244000000207cfae */ /* 0x000fe8000d901d46 */
[----:B------:R-:W-:Y:S04]  /*b220*/  @!P4 LDGSTS.E.BYPASS.LTC128B.128 [R7+0x28400], desc[UR6][R2.64+0x80], !P0 ;  /* 0x284000800207cfae */ /* 0x000fe8000c101d46 */
[----:B------:R-:W-:Y:S04]  /*b230*/  @!P4 LDGSTS.E.BYPASS.LTC128B.128 [R7+0x2c400], desc[UR6][R2.64+0x100], !P1 ;  /* 0x2c4001000207cfae */ /* 0x000fe8000c901d46 */
[----:B------:R3:W-:Y:S01]  /*b240*/  @!P4 LDGSTS.E.BYPASS.LTC128B.128 [R7+0x30400], desc[UR6][R2.64+0x180], !P2 ;  /* 0x304001800207cfae */ /* 0x0007e2000d101d46 */
[----:B------:R-:W-:-:S13]  /*b250*/  ISETP.GE.AND P4, PT, R15, R0, PT ;  /* 0x000000000f00720c */ /* 0x000fda0003f86270 */
[----:B-1----:R-:W-:-:S05]  /*b260*/  @!P4 LEA R14, P6, R12, R14, 0x1 ;  /* 0x0000000e0c0ec211 */ /* 0x002fca00078c08ff */
[----:B0-----:R-:W-:Y:S02]  /*b270*/  @!P4 IMAD.X R9, RZ, RZ, R6, P6 ;  /* 0x000000ffff09c224 */ /* 0x001fe400030e0606 */
[----:B---3--:R-:W-:Y:S02]  /*b280*/  @!P4 IMAD.MOV.U32 R2, RZ, RZ, R14 ;  /* 0x000000ffff02c224 */ /* 0x008fe400078e000e */
[----:B------:R-:W0:Y:S01]  /*b290*/  SHFL.IDX PT, R14, R5, 0x6, 0x181f ;  /* 0x00d81f00050e7f89 */ /* 0x000e2200000e0000 */
[----:B------:R-:W-:Y:S01]  /*b2a0*/  @!P4 LEA R21, R10, UR38, 0x1 ;  /* 0x000000260a15cc11 */ /* 0x000fe2000f8e08ff */
[----:B------:R-:W-:Y:S02]  /*b2b0*/  @!P4 IMAD.MOV.U32 R3, RZ, RZ, R9 ;  /* 0x000000ffff03c224 */ /* 0x000fe400078e0009 */
[----:B------:R-:W1:Y:S04]  /*b2c0*/  SHFL.IDX PT, R6, R4, 0x6, 0x181f ;  /* 0x00d81f0004067f89 */ /* 0x000e6800000e0000 */
[----:B------:R-:W-:Y:S04]  /*b2d0*/  @!P4 LDGSTS.E.BYPASS.LTC128B.128 [R21+0x24c00], desc[UR6][R2.64], !P3 ;  /* 0x24c000000215cfae */ /* 0x000fe8000d901d46 */
[----:B------:R-:W-:Y:S04]  /*b2e0*/  @!P4 LDGSTS.E.BYPASS.LTC128B.128 [R21+0x28c00], desc[UR6][R2.64+0x80], !P0 ;  /* 0x28c000800215cfae */ /* 0x000fe8000c101d46 */
[----:B------:R-:W-:Y:S04]  /*b2f0*/  @!P4 LDGSTS.E.BYPASS.LTC128B.128 [R21+0x2cc00], desc[UR6][R2.64+0x100], !P1 ;  /* 0x2cc001000215cfae */ /* 0x000fe8000c901d46 */
[----:B------:R3:W-:Y:S01]  /*b300*/  @!P4 LDGSTS.E.BYPASS.LTC128B.128 [R21+0x30c00], desc[UR6][R2.64+0x180], !P2 ;  /* 0x30c001800215cfae */ /* 0x0007e2000d101d46 */
[----:B--2---:R-:W-:-:S13]  /*b310*/  ISETP.GE.AND P4, PT, R13, R0, PT ;  /* 0x000000000d00720c */ /* 0x004fda0003f86270 */
[----:B0-----:R-:W-:-:S05]  /*b320*/  @!P4 LEA R14, P6, R12, R14, 0x1 ;  /* 0x0000000e0c0ec211 */ /* 0x001fca00078c08ff */
[----:B-1----:R-:W-:Y:S01]  /*b330*/  @!P4 IMAD.X R7, RZ, RZ, R6, P6 ;  /* 0x000000ffff07c224 */ /* 0x002fe200030e0606 */
[----:B------:R-:W-:Y:S01]  /*b340*/  @!P4 LEA R9, R10, UR38, 0x1 ;  /* 0x000000260a09cc11 */ /* 0x000fe2000f8e08ff */
[----:B---3--:R-:W-:Y:S02]  /*b350*/  @!P4 IMAD.MOV.U32 R2, RZ, RZ, R14 ;  /* 0x000000ffff02c224 */ /* 0x008fe400078e000e */
[----:B------:R-:W-:Y:S01]  /*b360*/  @!P4 IMAD.MOV.U32 R3, RZ, RZ, R7 ;  /* 0x000000ffff03c224 */ /* 0x000fe200078e0007 */
[----:B------:R0:W1:Y:S04]  /*b370*/  SHFL.IDX PT, R6, R4, 0x7, 0x181f ;  /* 0x00f81f0004067f89 */ /* 0x00006800000e0000 */
[----:B------:R0:W-:Y:S04]  /*b380*/  @!P4 LDGSTS.E.BYPASS.LTC128B.128 [R9+0x25400], desc[UR6][R2.64], !P3 ;  /* 0x254000000209cfae */ /* 0x0001e8000d901d46 */
[----:B------:R0:W-:Y:S04]  /*b390*/  @!P4 LDGSTS.E.BYPASS.LTC128B.128 [R9+0x29400], desc[UR6][R2.64+0x80], !P0 ;  /* 0x294000800209cfae */ /* 0x0001e8000c101d46 */
[----:B------:R0:W-:Y:S04]  /*b3a0*/  @!P4 LDGSTS.E.BYPASS.LTC128B.128 [R9+0x2d400], desc[UR6][R2.64+0x100], !P1 ;  /* 0x2d4001000209cfae */ /* 0x0001e8000c901d46 */
[----:B------:R0:W-:Y:S04]  /*b3b0*/  @!P4 LDGSTS.E.BYPASS.LTC128B.128 [R9+0x31400], desc[UR6][R2.64+0x180], !P2 ;  /* 0x314001800209cfae */ /* 0x0001e8000d101d46 */
[----:B------:R0:W2:Y:S02]  /*b3c0*/  SHFL.IDX PT, R14, R5, 0x7, 0x181f ;  /* 0x00f81f00050e7f89 */ /* 0x0000a400000e0000 */
.L_x_9189:
[----:B------:R-:W3:Y:S01]  /*b3d0*/  LDL.LU R10, [R1+0x24] ;  /* 0x00002400010a7983 */ /* 0x000ee20000300800 */
[----:B------:R-:W-:Y:S01]  /*b3e0*/  BSSY B0, `(.L_x_9076) ;  /* 0x0000018000007945 */ /* 0x000fe20003800000 */
[----:B---3--:R-:W-:-:S13]  /*b3f0*/  ISETP.GE.AND P4, PT, R10, R0, PT ;  /* 0x000000000a00720c */ /* 0x008fda0003f86270 */
[----:B------:R-:W-:Y:S05]  /*b400*/  @P4 BRA `(.L_x_9077) ;  /* 0x0000000000544947 */ /* 0x000fea0003800000 */
[----:B------:R-:W3:Y:S01]  /*b410*/  S2R R10, SR_TID.X ;  /* 0x00000000000a7919 */ /* 0x000ee20000002100 */
[----:B------:R-:W-:Y:S01]  /*b420*/  ULDC.64 UR4, c[0x0][0x208] ;  /* 0x0000820000047ab9 */ /* 0x000fe20000000a00 */
[----:B0-----:R-:W0:Y:S01]  /*b430*/  S2R R3, SR_TID.X ;  /* 0x0000000000037919 */ /* 0x001e220000002100 */
[----:B---3--:R-:W-:Y:S01]  /*b440*/  LOP3.LUT R10, R10, 0x7f, RZ, 0xc0, !PT ;  /* 0x0000007f0a0a7812 */ /* 0x008fe200078ec0ff */
[----:B0-----:R-:W-:-:S04]  /*b450*/  IMAD.SHL.U32 R2, R3, 0x8, RZ ;  /* 0x0000000803027824 */ /* 0x001fc800078e00ff */
[----:B------:R-:W-:Y:S02]  /*b460*/  IMAD.SHL.U32 R4, R10, 0x8, RZ ;  /* 0x000000080a047824 */ /* 0x000fe400078e00ff */
[----:B------:R-:W-:Y:S01]  /*b470*/  IMAD.SHL.U32 R10, R3, 0x8, RZ ;  /* 0x00000008030a7824 */ /* 0x000fe200078e00ff */
[----:B------:R-:W-:-:S04]  /*b480*/  LOP3.LUT R2, R2, 0x38, RZ, 0xc0, !PT ;  /* 0x0000003802027812 */ /* 0x000fc800078ec0ff */
[----:B------:R-:W-:Y:S02]  /*b490*/  LOP3.LUT R10, R10, 0x1f8, RZ, 0xc0, !PT ;  /* 0x000001f80a0a7812 */ /* 0x000fe400078ec0ff */
[----:B--2---:R-:W-:Y:S02]  /*b4a0*/  LEA R2, P4, R2, R14, 0x1 ;  /* 0x0000000e02027211 */ /* 0x004fe400078808ff */
[----:B------:R-:W-:-:S03]  /*b4b0*/  LOP3.LUT R10, R10, 0x38, R3, 0x78, !PT ;  /* 0x000000380a0a7812 */ /* 0x000fc600078e7803 */
[----:B-1----:R-:W-:Y:S01]  /*b4c0*/  IMAD.X R3, RZ, RZ, R6, P4 ;  /* 0x000000ffff037224 */ /* 0x002fe200020e0606 */
[----:B------:R-:W-:-:S04]  /*b4d0*/  LOP3.LUT R10, R10, 0x200, R4, 0xf8, !PT ;  /* 0x000002000a0a7812 */ /* 0x000fc800078ef804 */
[----:B------:R-:W-:-:S05]  /*b4e0*/  LEA R5, R10, UR38, 0x1 ;  /* 0x000000260a057c11 */ /* 0x000fca000f8e08ff */
[----:B------:R-:W-:Y:S01]  /*b4f0*/  @!PT LDS RZ, [RZ] ;  /* 0x00000000fffff984 */ /* 0x000fe20000000800 */
[----:B------:R-:W-:Y:S01]  /*b500*/  @!PT LDS RZ, [RZ] ;  /* 0x00000000fffff984 */ /* 0x000fe20000000800 */
[----:B------:R-:W-:Y:S01]  /*b510*/  @!PT LDS RZ, [RZ] ;  /* 0x00000000fffff984 */ /* 0x000fe20000000800 */
[----:B------:R3:W-:Y:S04]  /*b520*/  LDGSTS.E.BYPASS.LTC128B.128 [R5+0x25c00], desc[UR4][R2.64], !P3 ;  /* 0x25c0000002057fae */ /* 0x0007e8000d901d44 */
[----:B------:R3:W-:Y:S04]  /*b530*/  LDGSTS.E.BYPASS.LTC128B.128 [R5+0x29c00], desc[UR4][R2.64+0x80], !P0 ;  /* 0x29c0008002057fae */ /* 0x0007e8000c101d44 */
[----:B------:R3:W-:Y:S04]  /*b540*/  LDGSTS.E.BYPASS.LTC128B.128 [R5+0x2dc00], desc[UR4][R2.64+0x100], !P1 ;  /* 0x2dc0010002057fae */ /* 0x0007e8000c901d44 */
[----:B------:R3:W-:Y:S02]  /*b550*/  LDGSTS.E.BYPASS.LTC128B.128 [R5+0x31c00], desc[UR4][R2.64+0x180], !P2 ;  /* 0x31c0018002057fae */ /* 0x0007e4000d101d44 */
.L_x_9077:
[----:B------:R-:W-:Y:S05]  /*b560*/  BSYNC B0 ;  /* 0x0000000000007941 */ /* 0x000fea0003800000 */
.L_x_9076:
[----:B------:R-:W-:Y:S01]  /*b570*/  NOP ;  /* 0x0000000000007918 */ /* 0x000fe20000000000 */
[----:B------:R-:W-:Y:S01]  /*b580*/  SYNCS.ARRIVE.TRANS64.RED.A0T1 RZ, [UR38+0x32410], RZ ;  /* 0x032410ffffff79a7 */ /* 0x000fe20008200426 */
[----:B0--3--:R-:W-:Y:S01]  /*b590*/  IMAD.MOV.U32 R2, RZ, RZ, 0x1 ;  /* 0x00000001ff027424 */ /* 0x009fe200078e00ff */
[----:B------:R-:W-:Y:S04]  /*b5a0*/  ARRIVES.LDGSTSBAR.64.TRANSCNT [UR38+0x32410] ;  /* 0x03241000ff0079b0 */ /* 0x000fe80008000aa6 */
[----:B------:R-:W-:Y:S01]  /*b5b0*/  SHF.L.U32 R2, R2, 0x1f, RZ ;  /* 0x0000001f02027819 */ /* 0x000fe200000006ff */
[----:B------:R-:W-:Y:S01]  /*b5c0*/  NOP ;  /* 0x0000000000007918 */ /* 0x000fe20000000000 */
[----:B------:R-:W-:Y:S02]  /*b5d0*/  SYNCS.ARRIVE.TRANS64.A1T0 RZ, [UR38+0x32410], RZ ;  /* 0x032410ffffff79a7 */ /* 0x000fe40008100026 */
[----:B------:R-:W0:Y:S02]  /*b5e0*/  SYNCS.PHASECHK.TRANS64.TRYWAIT P0, [UR38+0x32420], R2 ;  /* 0x03242002ff0075a7 */ /* 0x000e240008000166 */
[----:B0-----:R-:W-:Y:S05]  /*b5f0*/  @!P0 BRA `(.L_x_9078) ;  /* 0x0000004000208947 */ /* 0x001fea0003800000 */
.L_x_9190:
        /* <DEDUP_REMOVED lines=9> */
.L_x_9191:
        /* <DEDUP_REMOVED lines=8> */
.L_x_9083:
[----:B------:R-:W-:Y:S05]  /*b710*/  BSYNC B1 ;  /* 0x0000000000017941 */ /* 0x000fea0003800000 */
.L_x_9082:
        /* <DEDUP_REMOVED lines=10> */
[----:B---3--:R-:W-:-:S08]  /*b7c0*/  IMAD R2, R2, 0x60, RZ ;  /* 0x0000006002027824 */ /* 0x008fd000078e02ff */
.L_x_9084:
        /* <DEDUP_REMOVED lines=13> */
.L_x_9085:
        /* <DEDUP_REMOVED lines=13> */
.L_x_9086:
        /* <DEDUP_REMOVED lines=13> */
.L_x_9087:
        /* <DEDUP_REMOVED lines=8> */
.L_x_9080:
[----:B------:R-:W-:Y:S05]  /*bac0*/  BSYNC B0 ;  /* 0x0000000000007941 */ /* 0x000fea0003800000 */
.L_x_9079:
[----:B------:R-:W-:Y:S01]  /*bad0*/  UIADD3 UR6, UR40, -0x2, URZ ;  /* 0xfffffffe28067890 */ /* 0x000fe2000fffe03f */
[----:B------:R-:W-:Y:S02]  /*bae0*/  IMAD.MOV.U32 R7, RZ, RZ, RZ ;  /* 0x000000ffff077224 */ /* 0x000fe400078e00ff */
[----:B-1----:R-:W-:Y:S01]  /*baf0*/  IMAD.MOV.U32 R6, RZ, RZ, 0x1 ;  /* 0x00000001ff067424 */ /* 0x002fe200078e00ff */
[----:B------:R-:W-:-:S06]  /*bb00*/  UISETP.GE.AND UP0, UPT, UR6, UR39, UPT ;  /* 0x000000270600728c */ /* 0x000fcc000bf06270 */
[----:B------:R-:W-:-:S13]  /*bb10*/  PLOP3.LUT P0, PT, PT, PT, UP0, 0x80, 0x0 ;  /* 0x000000000000781c */ /* 0x000fda0003f0f008 */
[----:B------:R-:W-:Y:S05]  /*bb20*/  @!P0 BRA `(.L_x_9061) ;  /* 0x0000001800b08947 */ /* 0x000fea0003800000 */
[----:B------:R-:W-:Y:S01]  /*bb30*/  UIADD3 UR4, UR44, 0x1, URZ ;  /* 0x000000012c047890 */ /* 0x000fe2000fffe03f */
[----:B------:R-:W-:Y:S01]  /*bb40*/  LOP3.LUT R0, RZ, UR39, RZ, 0x33, !PT ;  /* 0x00000027ff007c12 */ /* 0x000fe2000f8e33ff */
[----:B------:R-:W1:Y:S01]  /*bb50*/  S2R R4, SR_TID.X ;  /* 0x0000000000047919 */ /* 0x000e620000002100 */
[----:B------:R-:W-:Y:S01]  /*bb60*/  IMAD.U32 R8, RZ, RZ, UR6 ;  /* 0x00000006ff087e24 */ /* 0x000fe2000f8e00ff */
[----:B------:R-:W-:Y:S01]  /*bb70*/  UIMAD UR4, UR4, UR42, URZ ;  /* 0x0000002a040472a4 */ /* 0x000fe2000f8e023f */
[----:B------:R-:W-:-:S03]  /*bb80*/  IMAD.MOV.U32 R6, RZ, RZ, 0x1 ;  /* 0x00000001ff067424 */ /* 0x000fc600078e00ff */
[----:B------:R-:W-:-:S04]  /*bb90*/  UISETP.LT.AND UP0, UPT, UR41, UR4, UPT ;  /* 0x000000042900728c */ /* 0x000fc8000bf01270 */
[----:B------:R-:W-:-:S06]  /*bba0*/  USEL UR4, UR41, UR4, UP0 ;  /* 0x0000000429047287 */ /* 0x000fcc0008000000 */
[----:B0-----:R-:W-:-:S05]  /*bbb0*/  IMAD R3, RZ, RZ, -UR4 ;  /* 0x80000004ff037e24 */ /* 0x001fca000f8e02ff */
[----:B------:R-:W-:-:S04]  /*bbc0*/  VIADDMNMX R0, R3, 0x1, R0, !PT ;  /* 0x0000000103007846 */ /* 0x000fc80007800100 */
[----:B------:R-:W-:Y:S02]  /*bbd0*/  R2UR UR5, R0 ;  /* 0x00000000000572ca */ /* 0x000fe400000e0000 */
[----:B------:R-:W-:Y:S02]  /*bbe0*/  LOP3.LUT R0, RZ, UR4, RZ, 0x33, !PT ;  /* 0x00000004ff007c12 */ /* 0x000fe4000f8e33ff */
[----:B-1----:R-:W-:-:S09]  /*bbf0*/  LOP3.LUT R10, R4, 0x1f, RZ, 0xc0, !PT ;  /* 0x0000001f040a7812 */ /* 0x002fd200078ec0ff */
        /* <DEDUP_REMOVED lines=12> */
.L_x_9121:
        /* <DEDUP_REMOVED lines=28> */
.L_x_9091:
[----:B------:R-:W1:Y:S01]  /*be80*/  S2R R2, SR_TID.X ;  /* 0x0000000000027919 */ /* 0x000e620000002100 */
[----:B------:R-:W-:Y:S01]  /*be90*/  BSSY B2, `(.L_x_9092) ;  /* 0x0000006000027945 */ /* 0x000fe20003800000 */
[----:B-1----:R-:W-:Y:S02]  /*bea0*/  LOP3.LUT R3, R2, 0x7f, RZ, 0xc0, !PT ;  /* 0x0000007f02037812 */ /* 0x002fe400078ec0ff */
[----:B------:R-:W-:Y:S02]  /*beb0*/  SHF.L.U32 R2, R0, 0x1f, RZ ;  /* 0x0000001f00027819 */ /* 0x000fe400000006ff */
[----:B------:R-:W-:Y:S02]  /*bec0*/  ISETP.NE.AND P2, PT, R3, RZ, PT ;  /* 0x000000ff0300720c */ /* 0x000fe40003f45270 */
[----:B------:R-:W1:Y:S02]  /*bed0*/  SYNCS.PHASECHK.TRANS64.TRYWAIT P0, [UR38+0x32448], R2 ;  /* 0x03244802ff0075a7 */ /* 0x000e640008000166 */
[----:B-1----:R-:W-:Y:S09]  /*bee0*/  @!P0 BRA `(.L_x_9093) ;  /* 0x0000003800148947 */ /* 0x002ff20003800000 */
.L_x_9192:
[----:B------:R-:W-:Y:S05]  /*bef0*/  BSYNC B2 ;  /* 0x0000000000027941 */ /* 0x000fea0003800000 */
.L_x_9092:
[----:B------:R-:W-:Y:S04]  /*bf00*/  BSSY B2, `(.L_x_9094) ;  /* 0x0000007000027945 */ /* 0x000fe80003800000 */
[----:B------:R-:W-:Y:S05]  /*bf10*/  @P2 BRA `(.L_x_9095) ;  /* 0x0000000000142947 */ /* 0x000fea0003800000 */
[----:B------:R-:W-:Y:S01]  /*bf20*/  ISETP.NE.AND P0, PT, R10, RZ, PT ;  /* 0x000000ff0a00720c */ /* 0x000fe20003f05270 */
[----:B-1----:R-:W-:-:S04]  /*bf30*/  IMAD.MOV.U32 R3, RZ, RZ, 0x3000 ;  /* 0x00003000ff037424 */ /* 0x002fc800078e00ff */
[----:B------:R3:W-:Y:S08]  /*bf40*/  SYNCS.ARRIVE.TRANS64 RZ, [UR38+0x32438], R3 ;  /* 0x03243803ffff79a7 */ /* 0x0007f00008000026 */
[----:B---3--:R-:W-:Y:S05]  /*bf50*/  @!P0 BRA `(.L_x_9095) ;  /* 0x0000000000048947 */ /* 0x008fea0003800000 */
[----:B------:R-:W-:Y:S01]  /*bf60*/  BPT.TRAP 0x1 ;  /* 0x000000040000795c */ /* 0x000fe20000300000 */
.L_x_9095:
[----:B------:R-:W-:Y:S05]  /*bf70*/  BSYNC B2 ;  /* 0x0000000000027941 */ /* 0x000fea0003800000 */
.L_x_9094:
        /* <DEDUP_REMOVED lines=11> */
.L_x_9096:
        /* <DEDUP_REMOVED lines=10> */
.L_x_9193:
[----:B------:R-:W-:Y:S05]  /*c0d0*/  BSYNC B2 ;  /* 0x0000000000027941 */ /* 0x000fea0003800000 */
.L_x_9097:
        /* <DEDUP_REMOVED lines=9> */
.L_x_9100:
[----:B------:R-:W-:Y:S05]  /*c170*/  BSYNC B2 ;  /* 0x0000000000027941 */ /* 0x000fea0003800000 */
.L_x_9099:
        /* <DEDUP_REMOVED lines=9> */
.L_x_9101:
        /* <DEDUP_REMOVED lines=13> */
.L_x_9102:
        /* <DEDUP_REMOVED lines=13> */
.L_x_9103:
        /* <DEDUP_REMOVED lines=13> */
.L_x_9104:
        /* <DEDUP_REMOVED lines=8> */
.L_x_9090:
[----:B------:R-:W-:Y:S05]  /*c500*/  BSYNC B1 ;  /* 0x0000000000017941 */ /* 0x000fea0003800000 */
.L_x_9089:
        /* <DEDUP_REMOVED lines=27> */
.L_x_9107:
[----:B------:R-:W1:Y:S01]  /*c6c0*/  S2R R2, SR_TID.X ;  /* 0x0000000000027919 */ /* 0x000e620000002100 */
[----:B------:R-:W-:Y:S01]  /*c6d0*/  BSSY B2, `(.L_x_9108) ;  /* 0x0000006000027945 */ /* 0x000fe20003800000 */
[----:B-1----:R-:W-:Y:S02]  /*c6e0*/  LOP3.LUT R3, R2, 0x7f, RZ, 0xc0, !PT ;  /* 0x0000007f02037812 */ /* 0x002fe400078ec0ff */
[----:B------:R-:W-:Y:S02]  /*c6f0*/  SHF.L.U32 R2, R0, 0x1f, RZ ;  /* 0x0000001f00027819 */ /* 0x000fe400000006ff */
[----:B------:R-:W-:Y:S02]  /*c700*/  ISETP.NE.AND P2, PT, R3, RZ, PT ;  /* 0x000000ff0300720c */ /* 0x000fe40003f45270 */
[----:B------:R-:W1:Y:S02]  /*c710*/  SYNCS.PHASECHK.TRANS64.TRYWAIT P0, [UR38+0x32440], R2 ;  /* 0x03244002ff0075a7 */ /* 0x000e640008000166 */
[----:B-1----:R-:W-:Y:S09]  /*c720*/  @!P0 BRA `(.L_x_9109) ;  /* 0x0000003000348947 */ /* 0x002ff20003800000 */
.L_x_9194:
[----:B------:R-:W-:Y:S05]  /*c730*/  BSYNC B2 ;  /* 0x0000000000027941 */ /* 0x000fea0003800000 */
.L_x_9108:
[----:B------:R-:W-:Y:S04]  /*c740*/  BSSY B2, `(.L_x_9110) ;  /* 0x0000007000027945 */ /* 0x000fe80003800000 */
[----:B------:R-:W-:Y:S05]  /*c750*/  @P2 BRA `(.L_x_9111) ;  /* 0x0000000000142947 */ /* 0x000fea0003800000 */
[----:B------:R-:W-:Y:S01]  /*c760*/  ISETP.NE.AND P0, PT, R10, RZ, PT ;  /* 0x000000ff0a00720c */ /* 0x000fe20003f05270 */
[----:B-1----:R-:W-:-:S04]  /*c770*/  IMAD.MOV.U32 R3, RZ, RZ, 0x3000 ;  /* 0x00003000ff037424 */ /* 0x002fc800078e00ff */
[----:B------:R3:W-:Y:S08]  /*c780*/  SYNCS.ARRIVE.TRANS64 RZ, [UR38+0x32430], R3 ;  /* 0x03243003ffff79a7 */ /* 0x0007f00008000026 */
[----:B---3--:R-:W-:Y:S05]  /*c790*/  @!P0 BRA `(.L_x_9111) ;  /* 0x0000000000048947 */ /* 0x008fea0003800000 */
[----:B------:R-:W-:Y:S01]  /*c7a0*/  BPT.TRAP 0x1 ;  /* 0x000000040000795c */ /* 0x000fe20000300000 */
.L_x_9111:
[----:B------:R-:W-:Y:S05]  /*c7b0*/  BSYNC B2 ;  /* 0x0000000000027941 */ /* 0x000fea0003800000 */
.L_x_9110:
        /* <DEDUP_REMOVED lines=11> */
.L_x_9112:
        /* <DEDUP_REMOVED lines=11> */
.L_x_9195:
[----:B------:R-:W-:Y:S05]  /*c920*/  BSYNC B2 ;  /* 0x0000000000027941 */ /* 0x000fea0003800000 */
.L_x_9113:
        /* <DEDUP_REMOVED lines=9> */
.L_x_9116:
[----:B------:R-:W-:Y:S05]  /*c9c0*/  BSYNC B2 ;  /* 0x0000000000027941 */ /* 0x000fea0003800000 */
.L_x_9115:
        /* <DEDUP_REMOVED lines=9> */
.L_x_9117:
        /* <DEDUP_REMOVED lines=13> */
.L_x_9118:
        /* <DEDUP_REMOVED lines=13> */
.L_x_9119:
        /* <DEDUP_REMOVED lines=13> */
.L_x_9120:
        /* <DEDUP_REMOVED lines=8> */
.L_x_9106:
[----:B------:R-:W-:Y:S05]  /*cd50*/  BSYNC B1 ;  /* 0x0000000000017941 */ /* 0x000fea0003800000 */
.L_x_9105:
[----:B------:R-:W-:Y:S01]  /*cd60*/  VIADD R8, R8, 0xfffffffe ;  /* 0xfffffffe08087836 */ /* 0x000fe20000000000 */
[----:B------:R-:W-:Y:S06]  /*cd70*/  @P1 BRA `(.L_x_9121) ;  /* 0xffffffec00d01947 */ /* 0x000fec000383ffff */
[----:B------:R-:W-:Y:S05]  /*cd80*/  BSYNC B0 ;  /* 0x0000000000007941 */ /* 0x000fea0003800000 */
.L_x_9088:
        /* <DEDUP_REMOVED lines=26> */
.L_x_9124:
[----:B------:R-:W1:Y:S01]  /*cf30*/  S2R R2, SR_TID.X ;  /* 0x0000000000027919 */ /* 0x000e620000002100 */
[----:B------:R-:W-:Y:S01]  /*cf40*/  BSSY B1, `(.L_x_9125) ;  /* 0x0000006000017945 */ /* 0x000fe20003800000 */
[----:B-1----:R-:W-:Y:S02]  /*cf50*/  LOP3.LUT R3, R2, 0x7f, RZ, 0xc0, !PT ;  /* 0x0000007f02037812 */ /* 0x002fe400078ec0ff */
[----:B------:R-:W-:Y:S02]  /*cf60*/  SHF.L.U32 R2, R0, 0x1f, RZ ;  /* 0x0000001f00027819 */ /* 0x000fe400000006ff */
[----:B------:R-:W-:Y:S02]  /*cf70*/  ISETP.NE.AND P1, PT, R3, RZ, PT ;  /* 0x000000ff0300720c */ /* 0x000fe40003f25270 */
[----:B------:R-:W1:Y:S02]  /*cf80*/  SYNCS.PHASECHK.TRANS64.TRYWAIT P0, [UR38+0x32448], R2 ;  /* 0x03244802ff0075a7 */ /* 0x000e640008000166 */
[----:B-1----:R-:W-:Y:S09]  /*cf90*/  @!P0 BRA `(.L_x_9126) ;  /* 0x0000002800488947 */ /* 0x002ff20003800000 */
.L_x_9196:
[----:B------:R-:W-:Y:S05]  /*cfa0*/  BSYNC B1 ;  /* 0x0000000000017941 */ /* 0x000fea0003800000 */
.L_x_9125:
[----:B------:R-:W-:Y:S04]  /*cfb0*/  BSSY B1, `(.L_x_9127) ;  /* 0x0000007000017945 */ /* 0x000fe80003800000 */
[----:B------:R-:W-:Y:S05]  /*cfc0*/  @P1 BRA `(.L_x_9128) ;  /* 0x0000000000141947 */ /* 0x000fea0003800000 */
[----:B------:R-:W-:Y:S01]  /*cfd0*/  ISETP.NE.AND P0, PT, R10, RZ, PT ;  /* 0x000000ff0a00720c */ /* 0x000fe20003f05270 */
[----:B-1----:R-:W-:-:S04]  /*cfe0*/  IMAD.MOV.U32 R3, RZ, RZ, 0x3000 ;  /* 0x00003000ff037424 */ /* 0x002fc800078e00ff */
[----:B------:R3:W-:Y:S08]  /*cff0*/  SYNCS.ARRIVE.TRANS64 RZ, [UR38+0x32438], R3 ;  /* 0x03243803ffff79a7 */ /* 0x0007f00008000026 */
[----:B---3--:R-:W-:Y:S05]  /*d000*/  @!P0 BRA `(.L_x_9128) ;  /* 0x0000000000048947 */ /* 0x008fea0003800000 */
[----:B------:R-:W-:Y:S01]  /*d010*/  BPT.TRAP 0x1 ;  /* 0x000000040000795c */ /* 0x000fe20000300000 */
.L_x_9128:
[----:B------:R-:W-:Y:S05]  /*d020*/  BSYNC B1 ;  /* 0x0000000000017941 */ /* 0x000fea0003800000 */
.L_x_9127:
        /* <DEDUP_REMOVED lines=11> */
.L_x_9129:
        /* <DEDUP_REMOVED lines=11> */
.L_x_9197:
[----:B------:R-:W-:Y:S05]  /*d190*/  BSYNC B1 ;  /* 0x0000000000017941 */ /* 0x000fea0003800000 */
.L_x_9130:
        /* <DEDUP_REMOVED lines=9> */
.L_x_9133:
[----:B------:R-:W-:Y:S05]  /*d230*/  BSYNC B1 ;  /* 0x0000000000017941 */ /* 0x000fea0003800000 */
.L_x_9132:
        /* <DEDUP_REMOVED lines=9> */
.L_x_9134:
        /* <DEDUP_REMOVED lines=13> */
.L_x_9135:
        /* <DEDUP_REMOVED lines=13> */
.L_x_9136:
        /* <DEDUP_REMOVED lines=13> */
.L_x_9137:
        /* <DEDUP_REMOVED lines=8> */
.L_x_9123:
[----:B------:R-:W-:Y:S05]  /*d5c0*/  BSYNC B0 ;  /* 0x0000000000007941 */ /* 0x000fea0003800000 */
.L_x_9122:
[----:B------:R-:W-:Y:S02]  /*d5d0*/  LOP3.LUT R0, R0, 0x1, RZ, 0x3c, !PT ;  /* 0x0000000100007812 */ /* 0x000fe400078e3cff */
[----:B------:R-:W-:-:S07]  /*d5e0*/  CS2R R6, SRZ ;  /* 0x0000000000067805 */ /* 0x000fce000001ff00 */
.L_x_9061:
[----:B0-----:R-:W0:Y:S01]  /*d5f0*/  S2R R3, SR_CgaCtaId ;  /* 0x0000000000037919 */ /* 0x001e220000008800 */
[----:B------:R-:W-:Y:S02]  /*d600*/  MOV R2, 0x400 ;  /* 0x0000040000027802 */ /* 0x000fe40000000f00 */
[----:B------:R-:W-:Y:S02]  /*d610*/  SHF.L.U32 R7, R7, 0x1f, RZ ;  /* 0x0000001f07077819 */ /* 0x000fe400000006ff */
[----:B0-----:R-:W-:-:S04]  /*d620*/  LEA R2, R3, R2, 0x18 ;  /* 0x0000000203027211 */ /* 0x001fc800078ec0ff */
[----:B------:R-:W0:Y:S02]  /*d630*/  SYNCS.PHASECHK.TRANS64.TRYWAIT P0, [R2+URZ+0x32420], R7 ;  /* 0x03242007020075a7 */ /* 0x000e24000800017f */
[----:B0-----:R-:W-:Y:S05]  /*d640*/  @!P0 BRA `(.L_x_9138) ;  /* 0x0000002000cc8947 */ /* 0x001fea0003800000 */
.L_x_9198:
[----:B------:R-:W-:-:S03]  /*d650*/  UMOV UR4, 0xffffffff ;  /* 0xffffffff00047882 */ /* 0x000fc60000000000 */
[----:B------:R-:W-:Y:S05]  /*d660*/  BRA.DIV UR4, `(.L_x_9139) ;  /* 0x0000002204d87947 */ /* 0x000fea000b800000 */
[----:B------:R-:W1:Y:S02]  /*d670*/  S2R R3, SR_TID.X ;  /* 0x0000000000037919 */ /* 0x000e640000002100 */
[----:B-1----:R-:W-:-:S04]  /*d680*/  SHF.R.U32.HI R3, RZ, 0x5, R3 ;  /* 0x00000005ff037819 */ /* 0x002fc80000011603 */
[----:B------:R-:W-:-:S05]  /*d690*/  LOP3.LUT R3, R3, 0x3, RZ, 0xc0, !PT ;  /* 0x0000000303037812 */ /* 0x000fca00078ec0ff */
[----:B--2---:R1:W2:Y:S02]  /*d6a0*/  SHFL.IDX PT, R14, R3, RZ, 0x1f ;  /* 0x00001fff030e7589 */ /* 0x0042a400000e0000 */
.L_x_9201:
[----:B--2---:R-:W-:-:S13]  /*d6b0*/  ISETP.NE.AND P0, PT, R14, RZ, PT ;  /* 0x000000ff0e00720c */ /* 0x004fda0003f05270 */
[----:B------:R-:W-:Y:S05]  /*d6c0*/  @P0 BRA `(.L_x_9032) ;  /* 0x0000000000900947 */ /* 0x000fea0003800000 */
[----:B------:R-:W-:-:S03]  /*d6d0*/  UMOV UR4, 0xffffffff ;  /* 0xffffffff00047882 */ /* 0x000fc60000000000 */
[----:B------:R-:W-:Y:S05]  /*d6e0*/  BRA.DIV UR4, `(.L_x_9140) ;  /* 0x0000002204ec7947 */ /* 0x000fea000b800000 */
[----:B------:R-:W-:-:S13]  /*d6f0*/  ELECT P6, URZ, PT ;  /* 0x00000000003f782f */ /* 0x000fda00038c0000 */
.L_x_9204:
        /* <DEDUP_REMOVED lines=8> */
.L_x_9141:
[----:B------:R-:W-:Y:S01]  /*d780*/  VIADD R8, R2, 0x32440 ;  /* 0x0003244002087836 */ /* 0x000fe20000000000 */
[----:B------:R-:W-:Y:S01]  /*d790*/  SHF.L.U32 R4, R0, 0x1f, RZ ;  /* 0x0000001f00047819 */ /* 0x000fe200000006ff */
[C---:B------:R-:W-:Y:S02]  /*d7a0*/  VIADD R3, R6.reuse, 0x1 ;  /* 0x0000000106037836 */ /* 0x040fe40000000000 */
[----:B0-----:R-:W-:-:S03]  /*d7b0*/  IMAD R7, R6, 0x8, R8 ;  /* 0x0000000806077824 */ /* 0x001fc600078e0208 */
        /* <DEDUP_REMOVED lines=8> */
.L_x_9205:
[----:B------:R-:W1:Y:S02]  /*d840*/  SYNCS.PHASECHK.TRANS64.TRYWAIT P0, [R5+URZ], R0 ;  /* 0x00000000050075a7 */ /* 0x000e64000800017f */
[----:B-1----:R-:W-:Y:S05]  /*d850*/  @!P0 BRA `(.L_x_9143) ;  /* 0x0000002000c48947 */ /* 0x002fea0003800000 */
.L_x_9206:
[----:B------:R-:W-:Y:S05]  /*d860*/  @!P2 BRA `(.L_x_9144) ;  /* 0x000000000004a947 */ /* 0x000fea0003800000 */
[----:B------:R-:W-:Y:S01]  /*d870*/  BPT.TRAP 0x1 ;  /* 0x000000040000795c */ /* 0x000fe20000300000 */
.L_x_9144:
[----:B------:R-:W-:-:S04]  /*d880*/  VIADD R2, R2, 0x32460 ;  /* 0x0003246002027836 */ /* 0x000fc80000000000 */
[----:B-1----:R-:W-:-:S04]  /*d890*/  IMAD R5, R6, 0x8, R2 ;  /* 0x0000000806057824 */ /* 0x002fc800078e0202 */
[----:B------:R-:W1:Y:S02]  /*d8a0*/  SYNCS.PHASECHK.TRANS64.TRYWAIT P0, [R5+URZ], R4 ;  /* 0x00000004050075a7 */ /* 0x000e64000800017f */
[----:B-1----:R-:W-:Y:S05]  /*d8b0*/  @!P0 BRA `(.L_x_9145) ;  /* 0x0000002000c08947 */ /* 0x002fea0003800000 */
.L_x_9207:
[----:B------:R-:W-:-:S07]  /*d8c0*/  IMAD R3, R3, 0x8, R2 ;  /* 0x0000000803037824 */ /* 0x000fce00078e0202 */
.L_x_9146:
[----:B--2---:R2:W3:Y:S02]  /*d8d0*/  SYNCS.PHASECHK.TRANS64.TRYWAIT P0, [R3+URZ], R0 ;  /* 0x00000000030075a7 */ /* 0x0044e4000800017f */
[----:B---3--:R-:W-:Y:S05]  /*d8e0*/  @!P0 NANOSLEEP.SYNCS 0x989680 ;  /* 0x009896800000895d */ /* 0x008fea0003900000 */
[----:B------:R-:W3:Y:S02]  /*d8f0*/  @!P0 SYNCS.PHASECHK.TRANS64 P0, [R3+URZ], R0 ;  /* 0x00000000030085a7 */ /* 0x000ee4000800007f */
[----:B---3--:R-:W-:Y:S05]  /*d900*/  @!P0 BRA `(.L_x_9146) ;  /* 0xfffffffc00f08947 */ /* 0x008fea000383ffff */
.L_x_9032:
[----:B------:R-:W-:Y:S05]  /*d910*/  BSYNC B6 ;  /* 0x0000000000067941 */ /* 0x000fea0003800000 */
.L_x_9029:
[----:B------:R-:W-:Y:S05]  /*d920*/  EXIT ;  /* 0x000000000000794d */ /* 0x000fea0003800000 */
.L_x_9036:
[----:B------:R-:W-:-:S13]  /*d930*/  R2UR UR4, R16 ;  /* 0x00000000100472ca */ /* 0x000fda00000e0000 */
[----:B0-----:R-:W-:-:S04]  /*d940*/  IMAD.U32 R3, RZ, RZ, UR4 ;  /* 0x00000004ff037e24 */ /* 0x001fc8000f8e00ff */
[----:B------:R0:W1:Y:S03]  /*d950*/  SYNCS.PHASECHK.TRANS64.TRYWAIT P0, [R3+URZ+0x32400], R10 ;  /* 0x0324000a030075a7 */ /* 0x000066000800017f */
[----:B-1----:R-:W-:Y:S05]  /*d960*/  @!P0 NANOSLEEP.SYNCS 0x989680 ;  /* 0x009896800000895d */ /* 0x002fea0003900000 */
[----:B------:R-:W1:Y:S02]  /*d970*/  @!P0 SYNCS.PHASECHK.TRANS64 P0, [R3+URZ+0x32400], R10 ;  /* 0x0324000a030085a7 */ /* 0x000e64000800007f */
[----:B-1----:R-:W-:Y:S05]  /*d980*/  @!P0 BRA `(.L_x_9036) ;  /* 0xfffffffc00e88947 */ /* 0x002fea000383ffff */
[----:B------:R-:W-:Y:S05]  /*d990*/  BRA `(.L_x_9147) ;  /* 0xffffff3800f07947 */ /* 0x000fea000383ffff */
.L_x_9040:
[----:B------:R-:W-:-:S13]  /*d9a0*/  R2UR UR4, R16 ;  /* 0x00000000100472ca */ /* 0x000fda00000e0000 */
[----:B0-----:R-:W-:-:S04]  /*d9b0*/  IMAD.U32 R3, RZ, RZ, UR4 ;  /* 0x00000004ff037e24 */ /* 0x001fc8000f8e00ff */
[----:B------:R0:W2:Y:S03]  /*d9c0*/  SYNCS.PHASECHK.TRANS64.TRYWAIT P1, [R3+URZ+0x32430], R10 ;  /* 0x0324300a030075a7 */ /* 0x0000a6000802017f */
[----:B--2---:R-:W-:Y:S05]  /*d9d0*/  @!P1 NANOSLEEP.SYNCS 0x989680 ;  /* 0x009896800000995d */ /* 0x004fea0003900000 */
[----:B------:R-:W2:Y:S02]  /*d9e0*/  @!P1 SYNCS.PHASECHK.TRANS64 P1, [R3+URZ+0x32430], R10 ;  /* 0x0324300a030095a7 */ /* 0x000ea4000802007f */
[----:B--2---:R-:W-:Y:S05]  /*d9f0*/  @!P1 BRA `(.L_x_9040) ;  /* 0xfffffffc00e89947 */ /* 0x004fea000383ffff */
[----:B------:R-:W-:Y:S05]  /*da00*/  BRA `(.L_x_9039) ;  /* 0xffffff3c00187947 */ /* 0x000fea000383ffff */
.L_x_9041:
[----:B------:R-:W-:-:S13]  /*da10*/  R2UR UR4, R16 ;  /* 0x00000000100472ca */ /* 0x000fda00000e0000 */
[----:B0-----:R-:W-:-:S04]  /*da20*/  IMAD.U32 R11, RZ, RZ, UR4 ;  /* 0x00000004ff0b7e24 */ /* 0x001fc8000f8e00ff */
[----:B------:R0:W2:Y:S03]  /*da30*/  SYNCS.PHASECHK.TRANS64.TRYWAIT P1, [R11+URZ+0x32410], R10 ;  /* 0x0324100a0b0075a7 */ /* 0x0000a6000802017f */
[----:B--2---:R-:W-:Y:S05]  /*da40*/  @!P1 NANOSLEEP.SYNCS 0x989680 ;  /* 0x009896800000995d */ /* 0x004fea0003900000 */
[----:B------:R-:W2:Y:S02]  /*da50*/  @!P1 SYNCS.PHASECHK.TRANS64 P1, [R11+URZ+0x32410], R10 ;  /* 0x0324100a0b0095a7 */ /* 0x000ea4000802007f */
[----:B--2---:R-:W-:Y:S05]  /*da60*/  @!P1 BRA `(.L_x_9041) ;  /* 0xfffffffc00e89947 */ /* 0x004fea000383ffff */
[----:B------:R-:W-:Y:S05]  /*da70*/  BRA `(.L_x_9148) ;  /* 0xffffff3c00dc7947 */ /* 0x000fea000383ffff */
.L_x_9045:
[----:B------:R-:W-:-:S13]  /*da80*/  R2UR UR4, R16 ;  /* 0x00000000100472ca */ /* 0x000fda00000e0000 */
[----:B0-----:R-:W-:-:S04]  /*da90*/  IMAD.U32 R11, RZ, RZ, UR4 ;  /* 0x00000004ff0b7e24 */ /* 0x001fc8000f8e00ff */
[----:B------:R0:W3:Y:S03]  /*daa0*/  SYNCS.PHASECHK.TRANS64.TRYWAIT P1, [R11+URZ+0x32450], R10 ;  /* 0x0324500a0b0075a7 */ /* 0x0000e6000802017f */
[----:B---3--:R-:W-:Y:S05]  /*dab0*/  @!P1 NANOSLEEP.SYNCS 0x989680 ;  /* 0x009896800000995d */ /* 0x008fea0003900000 */
[----:B------:R-:W3:Y:S02]  /*dac0*/  @!P1 SYNCS.PHASECHK.TRANS64 P1, [R11+URZ+0x32450], R10 ;  /* 0x0324500a0b0095a7 */ /* 0x000ee4000802007f */
[----:B---3--:R-:W-:Y:S05]  /*dad0*/  @!P1 BRA `(.L_x_9045) ;  /* 0xfffffffc00e89947 */ /* 0x008fea000383ffff */
[----:B------:R-:W-:Y:S05]  /*dae0*/  BRA `(.L_x_9044) ;  /* 0xffffff3c00e87947 */ /* 0x000fea000383ffff */
.L_x_9050:
[----:B--2---:R-:W-:-:S04]  /*daf0*/  IMAD.U32 R21, RZ, RZ, UR61 ;  /* 0x0000003dff157e24 */ /* 0x004fc8000f8e00ff */
[----:B------:R2:W3:Y:S03]  /*db00*/  SYNCS.PHASECHK.TRANS64.TRYWAIT P3, [R21+URZ+0x32430], R20 ;  /* 0x03243014150075a7 */ /* 0x0004e6000806017f */
[----:B---3--:R-:W-:Y:S05]  /*db10*/  @!P3 NANOSLEEP.SYNCS 0x989680 ;  /* 0x009896800000b95d */ /* 0x008fea0003900000 */
[----:B------:R-:W3:Y:S02]  /*db20*/  @!P3 SYNCS.PHASECHK.TRANS64 P3, [R21+URZ+0x32430], R20 ;  /* 0x032430141500b5a7 */ /* 0x000ee4000806007f */
[----:B---3--:R-:W-:Y:S05]  /*db30*/  @!P3 BRA `(.L_x_9050) ;  /* 0xfffffffc00ecb947 */ /* 0x008fea000383ffff */
[----:B------:R-:W-:Y:S05]  /*db40*/  BRA `(.L_x_9049) ;  /* 0xffffff5c00fc7947 */ /* 0x000fea000383ffff */
.L_x_9054:
[----:B--2---:R-:W-:-:S04]  /*db50*/  IMAD.U32 R21, RZ, RZ, UR61 ;  /* 0x0000003dff157e24 */ /* 0x004fc8000f8e00ff */
[----:B------:R2:W3:Y:S03]  /*db60*/  SYNCS.PHASECHK.TRANS64.TRYWAIT P3, [R21+URZ+0x32450], R20 ;  /* 0x03245014150075a7 */ /* 0x0004e6000806017f */
[----:B---3--:R-:W-:Y:S05]  /*db70*/  @!P3 NANOSLEEP.SYNCS 0x989680 ;  /* 0x009896800000b95d */ /* 0x008fea0003900000 */
[----:B------:R-:W3:Y:S02]  /*db80*/  @!P3 SYNCS.PHASECHK.TRANS64 P3, [R21+URZ+0x32450], R20 ;  /* 0x032450141500b5a7 */ /* 0x000ee4000806007f */
[----:B---3--:R-:W-:Y:S05]  /*db90*/  @!P3 BRA `(.L_x_9054) ;  /* 0xfffffffc00ecb947 */ /* 0x008fea000383ffff */
[----:B------:R-:W-:Y:S05]  /*dba0*/  BRA `(.L_x_9053) ;  /* 0xffffff6000c87947 */ /* 0x000fea000383ffff */
.L_x_9066:
[----:B------:R-:W-:Y:S02]  /*dbb0*/  IMAD.MOV.U32 R13, RZ, RZ, R6 ;  /* 0x000000ffff0d7224 */ /* 0x000fe400078e0006 */
[----:B------:R-:W-:Y:S02]  /*dbc0*/  IMAD.MOV.U32 R12, RZ, RZ, RZ ;  /* 0x000000ffff0c7224 */ /* 0x000fe400078e00ff */
[----:B------:R-:W-:Y:S02]  /*dbd0*/  IMAD.MOV.U32 R11, RZ, RZ, 0x1f ;  /* 0x0000001fff0b7424 */ /* 0x000fe400078e00ff */
[----:B------:R-:W-:-:S07]  /*dbe0*/  IMAD.MOV.U32 R15, RZ, RZ, -0x1 ;  /* 0xffffffffff0f7424 */ /* 0x000fce00078e00ff */
[----:B------:R-:W-:Y:S05]  /*dbf0*/  WARPSYNC.COLLECTIVE R15, `(.L_x_9149) ;  /* 0x000000000f087348 */ /* 0x000fea0003c00000 */
[----:B------:R0:W1:Y:S02]  /*dc00*/  SHFL.IDX P6, R14, R13, R12, R11 ;  /* 0x0000000c0d0e7389 */ /* 0x00006400000c000b */
[----:B01----:R-:W-:Y:S01]  /*dc10*/  ENDCOLLECTIVE ;  /* 0x000000000000791b */ /* 0x003fe20003800000 */
.L_x_9149:
[----:B------:R-:W-:Y:S05]  /*dc20*/  BRA `(.L_x_9150) ;  /* 0xffffffbc00147947 */ /* 0x000fea000383ffff */
.L_x_9068:
[----:B------:R-:W-:Y:S01]  /*dc30*/  BSSY B0, `(.L_x_9151) ;  /* 0x0000006000007945 */ /* 0x000fe20003800000 */
[----:B------:R-:W-:-:S07]  /*dc40*/  IMAD.MOV.U32 R15, RZ, RZ, -0x1 ;  /* 0xffffffffff0f7424 */ /* 0x000fce00078e00ff */
[----:B0-----:R-:W-:Y:S05]  /*dc50*/  WARPSYNC.COLLECTIVE R15, `(.L_x_9152) ;  /* 0x000000000f0c7348 */ /* 0x001fea0003c00000 */
[----:B------:R-:W-:Y:S02]  /*dc60*/  ELECT P6, UR62, PT ;  /* 0x00000000003e782f */ /* 0x000fe400038c0000 */
[----:B------:R-:W-:Y:S01]  /*dc70*/  MOV R14, UR62 ;  /* 0x0000003e000e7c02 */ /* 0x000fe20008000f00 */
[----:B0-----:R-:W-:Y:S10]  /*dc80*/  ENDCOLLECTIVE ;  /* 0x000000000000791b */ /* 0x001ff40003800000 */
.L_x_9152:
[----:B------:R-:W-:Y:S05]  /*dc90*/  BSYNC B0 ;  /* 0x0000000000007941 */ /* 0x000fea0003800000 */
.L_x_9151:
[----:B------:R-:W-:Y:S05]  /*dca0*/  BRA `(.L_x_9153) ;  /* 0xffffffbc00187947 */ /* 0x000fea000383ffff */
.L_x_9070:
[----:B0-----:R-:W-:-:S04]  /*dcb0*/  IMAD.U32 R3, RZ, RZ, UR38 ;  /* 0x00000026ff037e24 */ /* 0x001fc8000f8e00ff */
[----:B------:R0:W1:Y:S03]  /*dcc0*/  SYNCS.PHASECHK.TRANS64.TRYWAIT P0, [R3+URZ+0x32440], R0 ;  /* 0x03244000030075a7 */ /* 0x000066000800017f */
[----:B-1----:R-:W-:Y:S05]  /*dcd0*/  @!P0 NANOSLEEP.SYNCS 0x989680 ;  /* 0x009896800000895d */ /* 0x002fea0003900000 */
[----:B------:R-:W1:Y:S02]  /*dce0*/  @!P0 SYNCS.PHASECHK.TRANS64 P0, [R3+URZ+0x32440], R0 ;  /* 0x03244000030085a7 */ /* 0x000e64000800007f */
[----:B-1----:R-:W-:Y:S05]  /*dcf0*/  @!P0 BRA `(.L_x_9070) ;  /* 0xfffffffc00ec8947 */ /* 0x002fea000383ffff */
[----:B------:R-:W-:Y:S05]  /*dd00*/  BRA `(.L_x_9154) ;  /* 0xffffffbc007c7947 */ /* 0x000fea000383ffff */
.L_x_9073:
[----:B------:R-:W-:Y:S02]  /*dd10*/  IMAD R6, R12, 0x80, R6 ;  /* 0x000000800c067824 */ /* 0x000fe400078e0206 */
[----:B------:R-:W-:Y:S02]  /*dd20*/  IMAD.MOV.U32 R13, RZ, RZ, R3 ;  /* 0x000000ffff0d7224 */ /* 0x000fe400078e0003 */
[----:B------:R-:W-:Y:S01]  /*dd30*/  IMAD.MOV.U32 R12, RZ, RZ, RZ ;  /* 0x000000ffff0c7224 */ /* 0x000fe200078e00ff */
[----:B------:R1:W-:Y:S01]  /*dd40*/  STL [R1+0x4], R6 ;  /* 0x0000040601007387 */ /* 0x0003e20000100800 */
[----:B------:R-:W-:Y:S02]  /*dd50*/  IMAD.MOV.U32 R11, RZ, RZ, 0x181f ;  /* 0x0000181fff0b7424 */ /* 0x000fe400078e00ff */
[----:B------:R-:W-:-:S07]  /*dd60*/  IMAD.MOV.U32 R15, RZ, RZ, -0x1 ;  /* 0xffffffffff0f7424 */ /* 0x000fce00078e00ff */
[----:B01----:R-:W-:Y:S05]  /*dd70*/  WARPSYNC.COLLECTIVE R15, `(.L_x_9155) ;  /* 0x000000000f087348 */ /* 0x003fea0003c00000 */
[----:B------:R2:W3:Y:S02]  /*dd80*/  SHFL.IDX P6, R14, R13, R12, R11 ;  /* 0x0000000c0d0e7389 */ /* 0x0004e400000c000b */
[----:B0123--:R-:W-:Y:S01]  /*dd90*/  ENDCOLLECTIVE ;  /* 0x000000000000791b */ /* 0x00ffe20003800000 */
.L_x_9155:
[----:B------:R-:W-:Y:S02]  /*dda0*/  IMAD.MOV.U32 R13, RZ, RZ, R0 ;  /* 0x000000ffff0d7224 */ /* 0x000fe400078e0000 */
[----:B------:R-:W-:-:S07]  /*ddb0*/  IMAD.MOV.U32 R4, RZ, RZ, R14 ;  /* 0x000000ffff047224 */ /* 0x000fce00078e000e */
[----:B------:R-:W-:Y:S05]  /*ddc0*/  WARPSYNC.COLLECTIVE R15, `(.L_x_9156) ;  /* 0x000000000f087348 */ /* 0x000fea0003c00000 */
[----:B------:R0:W1:Y:S02]  /*ddd0*/  SHFL.IDX P6, R14, R13, R12, R11 ;  /* 0x0000000c0d0e7389 */ /* 0x00006400000c000b */
[----:B01----:R-:W-:Y:S01]  /*dde0*/  ENDCOLLECTIVE ;  /* 0x000000000000791b */ /* 0x003fe20003800000 */
.L_x_9156:
[----:B------:R-:W-:Y:S01]  /*ddf0*/  ULDC UR4, c[0x0][0x288] ;  /* 0x0000a20000047ab9 */ /* 0x000fe20000000800 */
[----:B------:R-:W-:Y:S01]  /*de00*/  ULDC.64 UR6, c[0x0][0x208] ;  /* 0x0000820000067ab9 */ /* 0x000fe20000000a00 */
[----:B------:R-:W-:Y:S02]  /*de10*/  IMAD R2, R7, UR4, RZ ;  /* 0x0000000407027c24 */ /* 0x000fe4000f8e02ff */
[----:B------:R-:W-:-:S05]  /*de20*/  IMAD.MOV.U32 R7, RZ, RZ, R6 ;  /* 0x000000ffff077224 */ /* 0x000fca00078e0006 */
[----:B------:R-:W-:Y:S01]  /*de30*/  ISETP.GE.AND P1, PT, R7, R2, PT ;  /* 0x000000020700720c */ /* 0x000fe20003f26270 */
[----:B------:R-:W-:Y:S02]  /*de40*/  IMAD.MOV.U32 R13, RZ, RZ, R3 ;  /* 0x000000ffff0d7224 */ /* 0x000fe400078e0003 */
[----:B------:R-:W-:Y:S02]  /*de50*/  IMAD.MOV.U32 R12, RZ, RZ, 0x1 ;  /* 0x00000001ff0c7424 */ /* 0x000fe400078e00ff */
[----:B------:R-:W-:-:S08]  /*de60*/  IMAD.MOV.U32 R5, RZ, RZ, R14 ;  /* 0x000000ffff057224 */ /* 0x000fd000078e000e */
        /* <DEDUP_REMOVED lines=13> */
.L_x_9157:
[----:B------:R-:W-:-:S05]  /*df40*/  IMAD.SHL.U32 R8, R9, 0x8, RZ ;  /* 0x0000000809087824 */ /* 0x000fca00078e00ff */
[----:B------:R-:W-:Y:S01]  /*df50*/  LOP3.LUT R8, R8, 0x38, RZ, 0xc0, !PT ;  /* 0x0000003808087812 */ /* 0x000fe200078ec0ff */
[----:B------:R-:W-:Y:S02]  /*df60*/  IMAD.MOV.U32 R13, RZ, RZ, R0 ;  /* 0x000000ffff0d7224 */ /* 0x000fe400078e0000 */
[----:B------:R-:W-:-:S07]  /*df70*/  IMAD.MOV.U32 R6, RZ, RZ, R14 ;  /* 0x000000ffff067224 */ /* 0x000fce00078e000e */
[----:B------:R-:W-:Y:S05]  /*df80*/  WARPSYNC.COLLECTIVE R15, `(.L_x_9158) ;  /* 0x000000000f087348 */ /* 0x000fea0003c00000 */
[----:B------:R0:W1:Y:S02]  /*df90*/  SHFL.IDX P6, R14, R13, R12, R11 ;  /* 0x0000000c0d0e7389 */ /* 0x00006400000c000b */
[----:B01----:R-:W-:Y:S01]  /*dfa0*/  ENDCOLLECTIVE ;  /* 0x000000000000791b */ /* 0x003fe20003800000 */
.L_x_9158:
[----:B------:R-:W-:Y:S01]  /*dfb0*/  ULDC.64 UR4, c[0x0][0x208] ;  /* 0x0000820000047ab9 */ /* 0x000fe20000000a00 */
[----:B------:R-:W-:Y:S02]  /*dfc0*/  IMAD.MOV.U32 R15, RZ, RZ, R7 ;  /* 0x000000ffff0f7224 */ /* 0x000fe400078e0007 */
[----:B------:R-:W-:Y:S02]  /*dfd0*/  IMAD.MOV.U32 R13, RZ, RZ, R3 ;  /* 0x000000ffff0d7224 */ /* 0x000fe400078e0003 */
[----:B------:R-:W-:Y:S02]  /*dfe0*/  VIADD R4, R15, 0x10 ;  /* 0x000000100f047836 */ /* 0x000fe40000000000 */
[----:B------:R-:W-:-:S03]  /*dff0*/  IMAD.MOV.U32 R12, RZ, RZ, 0x2 ;  /* 0x00000002ff0c7424 */ /* 0x000fc600078e00ff */
[----:B------:R-:W-:Y:S01]  /*e000*/  ISETP.GE.AND P2, PT, R4, R2, PT ;  /* 0x000000020400720c */ /* 0x000fe20003f46270 */
[----:B------:R-:W-:Y:S01]  /*e010*/  IMAD.MOV.U32 R7, RZ, RZ, R14 ;  /* 0x000000ffff077224 */ /* 0x000fe200078e000e */
[----:B------:R0:W-:Y:S11]  /*e020*/  STL [R1+0xc], R4 ;  /* 0x00000c0401007387 */ /* 0x0001f60000100800 */
[----:B0-----:R-:W-:-:S02]  /*e030*/  @!P2 LEA R4, P1, R8, R7, 0x1 ;  /* 0x000000070804a211 */ /* 0x001fc400078208ff */
[----:B------:R-:W-:-:S03]  /*e040*/  @!P2 LEA R9, R10, UR38, 0x1 ;  /* 0x000000260a09ac11 */ /* 0x000fc6000f8e08ff */
[----:B------:R-:W-:-:S05]  /*e050*/  @!P2 IMAD.X R5, RZ, RZ, R6, P1 ;  /* 0x000000ffff05a224 */ /* 0x000fca00008e0606 */
[----:B------:R-:W-:Y:S01]  /*e060*/  @!PT LDS RZ, [RZ] ;  /* 0x00000000fffff984 */ /* 0x000fe20000000800 */
[----:B------:R-:W-:Y:S01]  /*e070*/  @!PT LDS RZ, [RZ] ;  /* 0x00000000fffff984 */ /* 0x000fe20000000800 */
[----:B------:R-:W-:Y:S01]  /*e080*/  @!PT LDS RZ, [RZ] ;  /* 0x00000000fffff984 */ /* 0x000fe20000000800 */
[----:B------:R0:W-:Y:S02]  /*e090*/  @!P2 LDGSTS.E.BYPASS.LTC128B.128 [R9+0x18c00], desc[UR4][R4.64], !P0 ;  /* 0x18c000000409afae */ /* 0x0001e4000c101d44 */
[----:B0-----:R-:W-:Y:S02]  /*e0a0*/  IMAD.MOV.U32 R9, RZ, RZ, R15 ;  /* 0x000000ffff097224 */ /* 0x001fe400078e000f */
[----:B------:R-:W-:Y:S02]  /*e0b0*/  IMAD.MOV.U32 R15, RZ, RZ, -0x1 ;  /* 0xffffffffff0f7424 */ /* 0x000fe400078e00ff */
[----:B------:R-:W-:-:S07]  /*e0c0*/  VIADD R5, R9, 0x20 ;  /* 0x0000002009057836 */ /* 0x000fce0000000000 */
[----:B------:R-:W-:Y:S05]  /*e0d0*/  WARPSYNC.COLLECTIVE R15, `(.L_x_9159) ;  /* 0x000000000f087348 */ /* 0x000fea0003c00000 */
[----:B------:R0:W1:Y:S02]  /*e0e0*/  SHFL.IDX P6, R14, R13, R12, R11 ;  /* 0x0000000c0d0e7389 */ /* 0x00006400000c000b */
[----:B01----:R-:W-:Y:S01]  /*e0f0*/  ENDCOLLECTIVE ;  /* 0x000000000000791b */ /* 0x003fe20003800000 */
.L_x_9159:
[----:B------:R-:W-:Y:S01]  /*e100*/  ISETP.GE.AND P1, PT, R5, R2, PT ;  /* 0x000000020500720c */ /* 0x000fe20003f26270 */
[----:B------:R0:W-:Y:S01]  /*e110*/  STL [R1+0x10], R5 ;  /* 0x0000100501007387 */ /* 0x0001e20000100800 */
[----:B------:R-:W-:-:S11]  /*e120*/  IMAD.MOV.U32 R13, RZ, RZ, R0 ;  /* 0x000000ffff0d7224 */ /* 0x000fd600078e0000 */
[----:B------:R-:W-:Y:S01]  /*e130*/  @!P1 LEA R7, R10, UR38, 0x1 ;  /* 0x000000260a079c11 */ /* 0x000fe2000f8e08ff */
[----:B0-----:R-:W-:-:S07]  /*e140*/  IMAD.MOV.U32 R4, RZ, RZ, R14 ;  /* 0x000000ffff047224 */ /* 0x001fce00078e000e */
[----:B------:R-:W-:Y:S05]  /*e150*/  WARPSYNC.COLLECTIVE R15, `(.L_x_9160) ;  /* 0x000000000f087348 */ /* 0x000fea0003c00000 */
[----:B------:R0:W1:Y:S02]  /*e160*/  SHFL.IDX P6, R14, R13, R12, R11 ;  /* 0x0000000c0d0e7389 */ /* 0x00006400000c000b */
[----:B01----:R-:W-:Y:S01]  /*e170*/  ENDCOLLECTIVE ;  /* 0x000000000000791b */ /* 0x003fe20003800000 */
.L_x_9160:
[----:B------:R-:W-:Y:S01]  /*e180*/  ULDC.64 UR4, c[0x0][0x208] ;  /* 0x0000820000047ab9 */ /* 0x000fe20000000a00 */
[----:B------:R-:W-:Y:S02]  /*e190*/  IMAD.MOV.U32 R13, RZ, RZ, R3 ;  /* 0x000000ffff0d7224 */ /* 0x000fe400078e0003 */
[----:B------:R-:W-:Y:S01]  /*e1a0*/  IMAD.MOV.U32 R12, RZ, RZ, 0x3 ;  /* 0x00000003ff0c7424 */ /* 0x000fe200078e00ff */
[----:B------:R-:W-:-:S05]  /*e1b0*/  @!P1 LEA R6, P2, R8, R14, 0x1 ;  /* 0x0000000e08069211 */ /* 0x000fca00078408ff */
[----:B------:R-:W-:Y:S02]  /*e1c0*/  @!P1 IMAD.X R5, RZ, RZ, R4, P2 ;  /* 0x000000ffff059224 */ /* 0x000fe400010e0604 */
[----:B------:R-:W-:Y:S02]  /*e1d0*/  @!P1 IMAD.MOV.U32 R4, RZ, RZ, R6 ;  /* 0x000000ffff049224 */ /* 0x000fe400078e0006 */
[----:B------:R-:W-:-:S03]  /*e1e0*/  VIADD R6, R9, 0x30 ;  /* 0x0000003009067836 */ /* 0x000fc60000000000 */
[----:B------:R-:W-:Y:S01]  /*e1f0*/  @!PT LDS RZ, [RZ] ;  /* 0x00000000fffff984 */ /* 0x000fe20000000800 */
[----:B------:R-:W-:Y:S01]  /*e200*/  @!PT LDS RZ, [RZ] ;  /* 0x00000000fffff984 */ /* 0x000fe20000000800 */
[----:B------:R-:W-:Y:S01]  /*e210*/  @!PT LDS RZ, [RZ] ;  /* 0x00000000fffff984 */ /* 0x000fe20000000800 */
[----:B------:R0:W-:Y:S02]  /*e220*/  @!P1 LDGSTS.E.BYPASS.LTC128B.128 [R7+0x19400], desc[UR4][R4.64], !P0 ;  /* 0x1940000004079fae */ /* 0x0001e4000c101d44 */
[----:B------:R-:W-:-:S13]  /*e230*/  ISETP.GE.AND P1, PT, R6, R2, PT ;  /* 0x000000020600720c */ /* 0x000fda0003f26270 */
[----:B0-----:R-:W-:Y:S05]  /*e240*/  WARPSYNC.COLLECTIVE R15, `(.L_x_9161) ;  /* 0x000000000f087348 */ /* 0x001fea0003c00000 */
[----:B------:R1:W2:Y:S02]  /*e250*/  SHFL.IDX P6, R14, R13, R12, R11 ;  /* 0x0000000c0d0e7389 */ /* 0x0002a400000c000b */
[----:B012---:R-:W-:Y:S01]  /*e260*/  ENDCOLLECTIVE ;  /* 0x000000000000791b */ /* 0x007fe20003800000 */
.L_x_9161:
[----:B------:R0:W-:Y:S01]  /*e270*/  STL [R1+0x14], R6 ;  /* 0x0000140601007387 */ /* 0x0001e20000100800 */
[----:B------:R-:W-:-:S05]  /*e280*/  VIADD R7, R9, 0x40 ;  /* 0x0000004009077836 */ /* 0x000fca0000000000 */
[----:B------:R1:W-:Y:S01]  /*e290*/  STL [R1+0x18], R7 ;  /* 0x0000180701007387 */ /* 0x0003e20000100800 */
[----:B------:R-:W-:Y:S01]  /*e2a0*/  IMAD.MOV.U32 R13, RZ, RZ, R0 ;  /* 0x000000ffff0d7224 */ /* 0x000fe200078e0000 */
[----:B0-----:R-:W-:Y:S01]  /*e2b0*/  @!P1 LEA R6, R10, UR38, 0x1 ;  /* 0x000000260a069c11 */ /* 0x001fe2000f8e08ff */
[----:B------:R-:W-:-:S07]  /*e2c0*/  IMAD.MOV.U32 R4, RZ, RZ, R14 ;  /* 0x000000ffff047224 */ /* 0x000fce00078e000e */
[----:B-1----:R-:W-:Y:S05]  /*e2d0*/  WARPSYNC.COLLECTIVE R15, `(.L_x_9162) ;  /* 0x000000000f087348 */ /* 0x002fea0003c00000 */
[----:B------:R0:W2:Y:S02]  /*e2e0*/  SHFL.IDX P6, R14, R13, R12, R11 ;  /* 0x0000000c0d0e7389 */ /* 0x0000a400000c000b */
[----:B012---:R-:W-:Y:S01]  /*e2f0*/  ENDCOLLECTIVE ;  /* 0x000000000000791b */ /* 0x007fe20003800000 */
.L_x_9162:
        /* <DEDUP_REMOVED lines=13> */
[----:B------:R-:W-:-:S12]  /*e3d0*/  VIADD R7, R9, 0x50 ;  /* 0x0000005009077836 */ /* 0x000fd80000000000 */
[----:B0-----:R-:W-:Y:S05]  /*e3e0*/  WARPSYNC.COLLECTIVE R15, `(.L_x_9163) ;  /* 0x000000000f087348 */ /* 0x001fea0003c00000 */
[----:B------:R1:W2:Y:S02]  /*e3f0*/  SHFL.IDX P6, R14, R13, R12, R11 ;  /* 0x0000000c0d0e7389 */ /* 0x0002a400000c000b */
[----:B012---:R-:W-:Y:S01]  /*e400*/  ENDCOLLECTIVE ;  /* 0x000000000000791b */ /* 0x007fe20003800000 */
.L_x_9163:
[----:B------:R0:W-:Y:S01]  /*e410*/  STL [R1+0x1c], R7 ;  /* 0x00001c0701007387 */ /* 0x0001e20000100800 */
[----:B------:R-:W-:Y:S01]  /*e420*/  @!P1 LEA R6, R10, UR38, 0x1 ;  /* 0x000000260a069c11 */ /* 0x000fe2000f8e08ff */
[----:B------:R-:W-:Y:S02]  /*e430*/  IMAD.MOV.U32 R13, RZ, RZ, R0 ;  /* 0x000000ffff0d7224 */ /* 0x000fe400078e0000 */
[----:B------:R-:W-:-:S07]  /*e440*/  IMAD.MOV.U32 R4, RZ, RZ, R14 ;  /* 0x000000ffff047224 */ /* 0x000fce00078e000e */
[----:B0-----:R-:W-:Y:S05]  /*e450*/  WARPSYNC.COLLECTIVE R15, `(.L_x_9164) ;  /* 0x000000000f087348 */ /* 0x001fea0003c00000 */
[----:B------:R1:W2:Y:S02]  /*e460*/  SHFL.IDX P6, R14, R13, R12, R11 ;  /* 0x0000000c0d0e7389 */ /* 0x0002a400000c000b */
[----:B012---:R-:W-:Y:S01]  /*e470*/  ENDCOLLECTIVE ;  /* 0x000000000000791b */ /* 0x007fe20003800000 */
.L_x_9164:
        /* <DEDUP_REMOVED lines=18> */
.L_x_9165:
[----:B------:R0:W-:Y:S01]  /*e5a0*/  STL [R1+0x20], R7 ;  /* 0x0000200701007387 */ /* 0x0001e20000100800 */
[----:B------:R-:W-:Y:S01]  /*e5b0*/  @!P1 LEA R6, R10, UR38, 0x1 ;  /* 0x000000260a069c11 */ /* 0x000fe2000f8e08ff */
[----:B------:R-:W-:Y:S02]  /*e5c0*/  IMAD.MOV.U32 R13, RZ, RZ, R0 ;  /* 0x000000ffff0d7224 */ /* 0x000fe400078e0000 */
[----:B------:R-:W-:-:S07]  /*e5d0*/  IMAD.MOV.U32 R4, RZ, RZ, R14 ;  /* 0x000000ffff047224 */ /* 0x000fce00078e000e */
[----:B0-----:R-:W-:Y:S05]  /*e5e0*/  WARPSYNC.COLLECTIVE R15, `(.L_x_9166) ;  /* 0x000000000f087348 */ /* 0x001fea0003c00000 */
[----:B------:R1:W2:Y:S02]  /*e5f0*/  SHFL.IDX P6, R14, R13, R12, R11 ;  /* 0x0000000c0d0e7389 */ /* 0x0002a400000c000b */
[----:B012---:R-:W-:Y:S01]  /*e600*/  ENDCOLLECTIVE ;  /* 0x000000000000791b */ /* 0x007fe20003800000 */
.L_x_9166:
        /* <DEDUP_REMOVED lines=17> */
.L_x_9167:
[----:B------:R-:W-:Y:S01]  /*e720*/  @!P1 LEA R6, R10, UR38, 0x1 ;  /* 0x000000260a069c11 */ /* 0x000fe2000f8e08ff */
[----:B------:R-:W-:Y:S02]  /*e730*/  IMAD.MOV.U32 R13, RZ, RZ, R0 ;  /* 0x000000ffff0d7224 */ /* 0x000fe400078e0000 */
[----:B------:R-:W-:-:S07]  /*e740*/  IMAD.MOV.U32 R4, RZ, RZ, R14 ;  /* 0x000000ffff047224 */ /* 0x000fce00078e000e */
[----:B------:R-:W-:Y:S05]  /*e750*/  WARPSYNC.COLLECTIVE R15, `(.L_x_9168) ;  /* 0x000000000f087348 */ /* 0x000fea0003c00000 */
[----:B------:R0:W1:Y:S02]  /*e760*/  SHFL.IDX P6, R14, R13, R12, R11 ;  /* 0x0000000c0d0e7389 */ /* 0x00006400000c000b */
[----:B01----:R-:W-:Y:S01]  /*e770*/  ENDCOLLECTIVE ;  /* 0x000000000000791b */ /* 0x003fe20003800000 */
.L_x_9168:
        /* <DEDUP_REMOVED lines=16> */
.L_x_9169:
[----:B------:R-:W-:Y:S02]  /*e880*/  IMAD.MOV.U32 R13, RZ, RZ, R0 ;  /* 0x000000ffff0d7224 */ /* 0x000fe400078e0000 */
[----:B------:R-:W-:-:S07]  /*e890*/  IMAD.MOV.U32 R3, RZ, RZ, R14 ;  /* 0x000000ffff037224 */ /* 0x000fce00078e000e */
[----:B------:R-:W-:Y:S05]  /*e8a0*/  WARPSYNC.COLLECTIVE R15, `(.L_x_9170) ;  /* 0x000000000f087348 */ /* 0x000fea0003c00000 */
[----:B------:R0:W1:Y:S02]  /*e8b0*/  SHFL.IDX P6, R14, R13, R12, R11 ;  /* 0x0000000c0d0e7389 */ /* 0x00006400000c000b */
[----:B01----:R-:W-:Y:S01]  /*e8c0*/  ENDCOLLECTIVE ;  /* 0x000000000000791b */ /* 0x003fe20003800000 */
.L_x_9170:
[----:B------:R-:W-:Y:S01]  /*e8d0*/  IMAD.MOV.U32 R0, RZ, RZ, R14 ;  /* 0x000000ffff007224 */ /* 0x000fe200078e000e */
[----:B------:R-:W-:Y:S06]  /*e8e0*/  BRA `(.L_x_9171) ;  /* 0xffffffbc008c7947 */ /* 0x000fec000383ffff */
.L_x_9075:
[----:B------:R-:W-:Y:S01]  /*e8f0*/  BSSY B0, `(.L_x_9172) ;  /* 0x0000008000007945 */ /* 0x000fe20003800000 */
[----:B------:R-:W-:Y:S02]  /*e900*/  IMAD.MOV.U32 R13, RZ, RZ, R4 ;  /* 0x000000ffff0d7224 */ /* 0x000fe400078e0004 */
[----:B------:R-:W-:Y:S02]  /*e910*/  IMAD.MOV.U32 R12, RZ, RZ, RZ ;  /* 0x000000ffff0c7224 */ /* 0x000fe400078e00ff */
[----:B------:R-:W-:Y:S02]  /*e920*/  IMAD.MOV.U32 R11, RZ, RZ, 0x181f ;  /* 0x0000181fff0b7424 */ /* 0x000fe400078e00ff */
[----:B------:R-:W-:-:S07]  /*e930*/  IMAD.MOV.U32 R15, RZ, RZ, -0x1 ;  /* 0xffffffffff0f7424 */ /* 0x000fce00078e00ff */
[----:B0-----:R-:W-:Y:S05]  /*e940*/  WARPSYNC.COLLECTIVE R15, `(.L_x_9173) ;  /* 0x000000000f087348 */ /* 0x001fea0003c00000 */
[----:B------:R1:W2:Y:S02]  /*e950*/  SHFL.IDX P6, R14, R13, R12, R11 ;  /* 0x0000000c0d0e7389 */ /* 0x0002a400000c000b */
[----:B012---:R-:W-:Y:S01]  /*e960*/  ENDCOLLECTIVE ;  /* 0x000000000000791b */ /* 0x007fe20003800000 */
.L_x_9173:
[----:B------:R-:W-:Y:S05]  /*e970*/  BSYNC B0 ;  /* 0x0000000000007941 */ /* 0x000fea0003800000 */
.L_x_9172:
[----:B------:R-:W-:Y:S01]  /*e980*/  IMAD.MOV.U32 R13, RZ, RZ, R5 ;  /* 0x000000ffff0d7224 */ /* 0x000fe200078e0005 */
[----:B------:R0:W5:Y:S01]  /*e990*/  LDL.LU R9, [R1+0x1c] ;  /* 0x00001c0001097983 */ /* 0x0001620000300800 */
[----:B------:R-:W-:Y:S02]  /*e9a0*/  IMAD.MOV.U32 R12, RZ, RZ, RZ ;  /* 0x000000ffff0c7224 */ /* 0x000fe400078e00ff */
[----:B------:R-:W-:Y:S01]  /*e9b0*/  IMAD.MOV.U32 R11, RZ, RZ, 0x181f ;  /* 0x0000181fff0b7424 */ /* 0x000fe200078e00ff */
[----:B------:R0:W5:Y:S01]  /*e9c0*/  LDL.LU R7, [R1+0x20] ;  /* 0x0000200001077983 */ /* 0x0001620000300800 */
[----:B------:R-:W-:Y:S02]  /*e9d0*/  IMAD.MOV.U32 R15, RZ, RZ, -0x1 ;  /* 0xffffffffff0f7424 */ /* 0x000fe400078e00ff */
[----:B------:R-:W-:Y:S01]  /*e9e0*/  IMAD.MOV.U32 R2, RZ, RZ, R14 ;  /* 0x000000ffff027224 */ /* 0x000fe200078e000e */
[----:B------:R0:W5:Y:S06]  /*e9f0*/  LDL R10, [R1] ;  /* 0x00000000010a7983 */ /* 0x00016c0000100800 */
[----:B0----5:R-:W-:Y:S05]  /*ea00*/  WARPSYNC.COLLECTIVE R15, `(.L_x_9174) ;  /* 0x000000000f087348 */ /* 0x021fea0003c00000 */
[----:B------:R1:W2:Y:S02]  /*ea10*/  SHFL.IDX P6, R14, R13, R12, R11 ;  /* 0x0000000c0d0e7389 */ /* 0x0002a400000c000b */
[----:B012--5:R-:W-:Y:S01]  /*ea20*/  ENDCOLLECTIVE ;  /* 0x000000000000791b */ /* 0x027fe20003800000 */
.L_x_9174:
[----:B------:R-:W-:Y:S01]  /*ea30*/  ULDC UR4, c[0x0][0x288] ;  /* 0x0000a20000047ab9 */ /* 0x000fe20000000800 */
[----:B------:R-:W2:Y:S04]  /*ea40*/  LDL.LU R13, [R1+0xc] ;  /* 0x00000c00010d7983 */ /* 0x000ea80000300800 */
[----:B------:R-:W3:Y:S04]  /*ea50*/  LDL.LU R12, [R1+0x10] ;  /* 0x00001000010c7983 */ /* 0x000ee80000300800 */
[----:B------:R-:W4:Y:S04]  /*ea60*/  LDL.LU R11, [R1+0x14] ;  /* 0x00001400010b7983 */ /* 0x000f280000300800 */
[----:B------:R-:W5:Y:S01]  /*ea70*/  LDL.LU R15, [R1+0x18] ;  /* 0x00001800010f7983 */ /* 0x000f620000300800 */
[----:B------:R-:W-:-:S03]  /*ea80*/  IMAD.MOV.U32 R3, RZ, RZ, R14 ;  /* 0x000000ffff037224 */ /* 0x000fc600078e000e */
[----:B------:R-:W5:Y:S01]  /*ea90*/  LDL.LU R14, [R1+0x4] ;  /* 0x00000400010e7983 */ /* 0x000f620000300800 */
[----:B------:R-:W-:Y:S01]  /*eaa0*/  IMAD R0, R6, UR4, RZ ;  /* 0x0000000406007c24 */ /* 0x000fe2000f8e02ff */
[----:B------:R-:W-:Y:S01]  /*eab0*/  LOP3.LUT R17, R17, 0xffffffbf, RZ, 0xc0, !PT ;  /* 0xffffffbf11117812 */ /* 0x000fe200078ec0ff */
[----:B------:R-:W-:-:S03]  /*eac0*/  ULDC.64 UR6, c[0x0][0x208] ;  /* 0x0000820000067ab9 */ /* 0x000fc60000000a00 */
[-C--:B--2---:R-:W-:Y:S01]  /*ead0*/  ISETP.GE.AND P6, PT, R13, R0.reuse, PT ;  /* 0x000000000d00720c */ /* 0x084fe20003fc6270 */
[----:B------:R-:W-:Y:S01]  /*eae0*/  IMAD.MOV.U32 R13, RZ, RZ, R4 ;  /* 0x000000ffff0d7224 */ /* 0x000fe200078e0004 */
[----:B---3--:R-:W-:Y:S01]  /*eaf0*/  ISETP.GE.AND P5, PT, R12, R0, PT ;  /* 0x000000000c00720c */ /* 0x008fe20003fa6270 */
[----:B------:R-:W-:-:S10]  /*eb00*/  IMAD.MOV.U32 R12, RZ, RZ, 0x1 ;  /* 0x00000001ff0c7424 */ /* 0x000fd400078e00ff */
[----:B------:R-:W-:Y:S02]  /*eb10*/  @P6 LOP3.LUT R17, R17, 0x40, RZ, 0xfc, !PT ;  /* 0x0000004011116812 */ /* 0x000fe400078efcff */
[-C--:B----4-:R-:W-:Y:S01]  /*eb20*/  ISETP.GE.AND P6, PT, R11, R0.reuse, PT ;  /* 0x000000000b00720c */ /* 0x090fe20003fc6270 */
[----:B------:R-:W-:Y:S01]  /*eb30*/  IMAD.MOV.U32 R11, RZ, RZ, 0x181f ;  /* 0x0000181fff0b7424 */ /* 0x000fe200078e00ff */
[----:B------:R-:W-:Y:S02]  /*eb40*/  LOP3.LUT R17, R17, 0xffffffdf, RZ, 0xc0, !PT ;  /* 0xffffffdf11117812 */ /* 0x000fe400078ec0ff */
[-C--:B-----5:R-:W-:Y:S02]  /*eb50*/  ISETP.GE.AND P4, PT, R14, R0.reuse, PT ;  /* 0x000000000e00720c */ /* 0x0a0fe40003f86270 */
[----:B------:R-:W-:Y:S02]  /*eb60*/  @P5 LOP3.LUT R17, R17, 0x20, RZ, 0xfc, !PT ;  /* 0x0000002011115812 */ /* 0x000fe400078efcff */
[----:B------:R-:W-:Y:S01]  /*eb70*/  ISETP.GE.AND P5, PT, R15, R0, PT ;  /* 0x000000000f00720c */ /* 0x000fe20003fa6270 */
[----:B------:R-:W-:Y:S01]  /*eb80*/  IMAD.MOV.U32 R15, RZ, RZ, -0x1 ;  /* 0xffffffffff0f7424 */ /* 0x000fe200078e00ff */
[----:B------:R-:W-:-:S04]  /*eb90*/  LOP3.LUT R17, R17, 0xffffffef, RZ, 0xc0, !PT ;  /* 0xffffffef11117812 */ /* 0x000fc800078ec0ff */
[----:B------:R-:W-:Y:S02]  /*eba0*/  @P6 LOP3.LUT R17, R17, 0x10, RZ, 0xfc, !PT ;  /* 0x0000001011116812 */ /* 0x000fe400078efcff */
[-C--:B------:R-:W-:Y:S02]  /*ebb0*/  ISETP.GE.AND P6, PT, R9, R0.reuse, PT ;  /* 0x000000000900720c */ /* 0x080fe40003fc6270 */
[----:B------:R-:W-:Y:S02]  /*ebc0*/  LOP3.LUT R17, R17, 0xfffffff7, RZ, 0xc0, !PT ;  /* 0xfffffff711117812 */ /* 0x000fe400078ec0ff */
[----:B------:R-:W-:Y:S02]  /*ebd0*/  @!P4 LEA R21, R10, UR38, 0x1 ;  /* 0x000000260a15cc11 */ /* 0x000fe4000f8e08ff */
[----:B------:R-:W-:Y:S02]  /*ebe0*/  @P5 LOP3.LUT R17, R17, 0x8, RZ, 0xfc, !PT ;  /* 0x0000000811115812 */ /* 0x000fe400078efcff */
[----:B------:R-:W-:-:S02]  /*ebf0*/  ISETP.GE.AND P5, PT, R7, R0, PT ;  /* 0x000000000700720c */ /* 0x000fc40003fa6270 */
[----:B------:R-:W-:Y:S02]  /*ec00*/  LOP3.LUT R17, R17, 0xfffffffb, RZ, 0xc0, !PT ;  /* 0xfffffffb11117812 */ /* 0x000fe400078ec0ff */
[----:B------:R-:W-:Y:S02]  /*ec10*/  P2R R7, PR, RZ, 0x20 ;  /* 0x00000020ff077803 */ /* 0x000fe40000000000 */
[----:B------:R-:W-:Y:S02]  /*ec20*/  @P6 LOP3.LUT R17, R17, 0x4, RZ, 0xfc, !PT ;  /* 0x0000000411116812 */ /* 0x000fe400078efcff */
[----:B------:R-:W-:Y:S02]  /*ec30*/  @!P4 LEA R3, P6, R8, R3, 0x1 ;  /* 0x000000030803c211 */ /* 0x000fe400078c08ff */
[----:B------:R-:W-:-:S03]  /*ec40*/  LOP3.LUT P5, RZ, R17, 0x20, RZ, 0xc0, !PT ;  /* 0x0000002011ff7812 */ /* 0x000fc600078ac0ff */
        /* <DEDUP_REMOVED lines=9> */
[----:B------:R0:W-:Y:S04]  /*ece0*/  @!P4 LDGSTS.E.BYPASS.LTC128B.128 [R21+0x2a400], desc[UR6][R2.64+0x100], !P1 ;  /* 0x2a4001000215cfae */ /* 0x0001e8000c901d46 */
[----:B------:R0:W-:Y:S01]  /*ecf0*/  @!P4 LDGSTS.E.BYPASS.LTC128B.128 [R21+0x2e400], desc[UR6][R2.64+0x180], !P2 ;  /* 0x2e4001800215cfae */ /* 0x0001e2000d101d46 */
[----:B------:R-:W-:-:S13]  /*ed00*/  LOP3.LUT P4, RZ, R17, 0x40, RZ, 0xc0, !PT ;  /* 0x0000004011ff7812 */ /* 0x000fda000788c0ff */
[----:B0-----:R-:W-:Y:S05]  /*ed10*/  WARPSYNC.COLLECTIVE R15, `(.L_x_9175) ;  /* 0x000000000f087348 */ /* 0x001fea0003c00000 */
[----:B------:R1:W2:Y:S02]  /*ed20*/  SHFL.IDX P6, R14, R13, R12, R11 ;  /* 0x0000000c0d0e7389 */ /* 0x0002a400000c000b */
[----:B012---:R-:W-:Y:S01]  /*ed30*/  ENDCOLLECTIVE ;  /* 0x000000000000791b */ /* 0x007fe20003800000 */
.L_x_9175:
[C---:B------:R-:W-:Y:S02]  /*ed40*/  @!P5 LEA R21, R10.reuse, UR38, 0x1 ;  /* 0x000000260a15dc11 */ /* 0x040fe4000f8e08ff */
[----:B------:R-:W-:Y:S01]  /*ed50*/  @!P4 LEA R9, R10, UR38, 0x1 ;  /* 0x000000260a09cc11 */ /* 0x000fe2000f8e08ff */
[----:B------:R-:W-:Y:S02]  /*ed60*/  IMAD.MOV.U32 R13, RZ, RZ, R5 ;  /* 0x000000ffff0d7224 */ /* 0x000fe400078e0005 */
[----:B------:R-:W-:-:S07]  /*ed70*/  IMAD.MOV.U32 R6, RZ, RZ, R14 ;  /* 0x000000ffff067224 */ /* 0x000fce00078e000e */
[----:B------:R-:W-:Y:S05]  /*ed80*/  WARPSYNC.COLLECTIVE R15, `(.L_x_9176) ;  /* 0x000000000f087348 */ /* 0x000fea0003c00000 */
[----:B------:R0:W1:Y:S02]  /*ed90*/  SHFL.IDX P6, R14, R13, R12, R11 ;  /* 0x0000000c0d0e7389 */ /* 0x00006400000c000b */
[----:B01----:R-:W-:Y:S01]  /*eda0*/  ENDCOLLECTIVE ;  /* 0x000000000000791b */ /* 0x003fe20003800000 */
.L_x_9176:
[----:B------:R-:W-:Y:S01]  /*edb0*/  ULDC.64 UR4, c[0x0][0x208] ;  /* 0x0000820000047ab9 */ /* 0x000fe20000000a00 */
[----:B------:R-:W-:Y:S02]  /*edc0*/  IMAD.MOV.U32 R13, RZ, RZ, R4 ;  /* 0x000000ffff0d7224 */ /* 0x000fe400078e0004 */
[----:B------:R-:W-:Y:S02]  /*edd0*/  IMAD.MOV.U32 R12, RZ, RZ, 0x2 ;  /* 0x00000002ff0c7424 */ /* 0x000fe400078e00ff */
[----:B------:R-:W-:-:S05]  /*ede0*/  IMAD.MOV.U32 R2, RZ, RZ, R14 ;  /* 0x000000ffff027224 */ /* 0x000fca00078e000e */
[----:B------:R-:W-:-:S05]  /*edf0*/  @!P4 LEA R2, P6, R8, R2, 0x1 ;  /* 0x000000020802c211 */ /* 0x000fca00078c08ff */
[----:B------:R-:W-:-:S05]  /*ee00*/  @!P4 IMAD.X R3, RZ, RZ, R6, P6 ;  /* 0x000000ffff03c224 */ /* 0x000fca00030e0606 */
        /* <DEDUP_REMOVED lines=11> */
.L_x_9177:
[----:B------:R-:W-:Y:S01]  /*eec0*/  @!P4 LEA R9, R10, UR38, 0x1 ;  /* 0x000000260a09cc11 */ /* 0x000fe2000f8e08ff */
[----:B------:R-:W-:Y:S02]  /*eed0*/  IMAD.MOV.U32 R13, RZ, RZ, R5 ;  /* 0x000000ffff0d7224 */ /* 0x000fe400078e0005 */
[----:B------:R-:W-:-:S07]  /*eee0*/  IMAD.MOV.U32 R6, RZ, RZ, R14 ;  /* 0x000000ffff067224 */ /* 0x000fce00078e000e */
[----:B------:R-:W-:Y:S05]  /*eef0*/  WARPSYNC.COLLECTIVE R15, `(.L_x_9178) ;  /* 0x000000000f087348 */ /* 0x000fea0003c00000 */
[----:B------:R0:W1:Y:S02]  /*ef00*/  SHFL.IDX P6, R14, R13, R12, R11 ;  /* 0x0000000c0d0e7389 */ /* 0x00006400000c000b */
[----:B01----:R-:W-:Y:S01]  /*ef10*/  ENDCOLLECTIVE ;  /* 0x000000000000791b */ /* 0x003fe20003800000 */
.L_x_9178:
        /* <DEDUP_REMOVED lines=17> */
.L_x_9179:
[----:B------:R-:W-:Y:S02]  /*f030*/  IMAD.MOV.U32 R13, RZ, RZ, R5 ;  /* 0x000000ffff0d7224 */ /* 0x000fe400078e0005 */
[----:B------:R-:W-:-:S07]  /*f040*/  IMAD.MOV.U32 R6, RZ, RZ, R14 ;  /* 0x000000ffff067224 */ /* 0x000fce00078e000e */
[----:B------:R-:W-:Y:S05]  /*f050*/  WARPSYNC.COLLECTIVE R15, `(.L_x_9180) ;  /* 0x000000000f087348 */ /* 0x000fea0003c00000 */
[----:B------:R0:W1:Y:S02]  /*f060*/  SHFL.IDX P6, R14, R13, R12, R11 ;  /* 0x0000000c0d0e7389 */ /* 0x00006400000c000b */
[----:B01----:R-:W-:Y:S01]  /*f070*/  ENDCOLLECTIVE ;  /* 0x000000000000791b */ /* 0x003fe20003800000 */
.L_x_9180:
[----:B------:R-:W-:Y:S01]  /*f080*/  ULDC.64 UR4, c[0x0][0x208] ;  /* 0x0000820000047ab9 */ /* 0x000fe20000000a00 */
[----:B------:R-:W-:Y:S02]  /*f090*/  IMAD.MOV.U32 R13, RZ, RZ, R4 ;  /* 0x000000ffff0d7224 */ /* 0x000fe400078e0004 */
[----:B------:R-:W-:Y:S01]  /*f0a0*/  IMAD.MOV.U32 R12, RZ, RZ, 0x4 ;  /* 0x00000004ff0c7424 */ /* 0x000fe200078e00ff */
        /* <DEDUP_REMOVED lines=13> */
.L_x_9181:
[----:B------:R-:W0:Y:S01]  /*f180*/  S2R R9, SR_TID.X ;  /* 0x0000000000097919 */ /* 0x000e220000002100 */
[----:B------:R-:W-:Y:S02]  /*f190*/  IMAD.MOV.U32 R13, RZ, RZ, R5 ;  /* 0x000000ffff0d7224 */ /* 0x000fe400078e0005 */
[----:B------:R-:W-:-:S07]  /*f1a0*/  IMAD.MOV.U32 R6, RZ, RZ, R14 ;  /* 0x000000ffff067224 */ /* 0x000fce00078e000e */
[----:B0-----:R-:W-:Y:S05]  /*f1b0*/  WARPSYNC.COLLECTIVE R15, `(.L_x_9182) ;  /* 0x000000000f087348 */ /* 0x001fea0003c00000 */
[----:B------:R1:W2:Y:S02]  /*f1c0*/  SHFL.IDX P6, R14, R13, R12, R11 ;  /* 0x0000000c0d0e7389 */ /* 0x0002a400000c000b */
[----:B012---:R-:W-:Y:S01]  /*f1d0*/  ENDCOLLECTIVE ;  /* 0x000000000000791b */ /* 0x007fe20003800000 */
.L_x_9182:
[----:B------:R-:W-:Y:S01]  /*f1e0*/  ULDC.64 UR4, c[0x0][0x208] ;  /* 0x0000820000047ab9 */ /* 0x000fe20000000a00 */
[----:B------:R-:W-:Y:S02]  /*f1f0*/  IMAD.MOV.U32 R13, RZ, RZ, R4 ;  /* 0x000000ffff0d7224 */ /* 0x000fe400078e0004 */
[----:B------:R-:W-:Y:S01]  /*f200*/  IMAD.MOV.U32 R12, RZ, RZ, 0x5 ;  /* 0x00000005ff0c7424 */ /* 0x000fe200078e00ff */
[----:B------:R-:W-:-:S05]  /*f210*/  @!P5 LEA R8, P6, R8, R14, 0x1 ;  /* 0x0000000e0808d211 */ /* 0x000fca00078c08ff */
[----:B------:R-:W-:Y:S01]  /*f220*/  @!P5 IMAD.X R21, RZ, RZ, R6, P6 ;  /* 0x000000ffff15d224 */ /* 0x000fe200030e0606 */
[----:B------:R-:W-:Y:S02]  /*f230*/  LOP3.LUT P6, RZ, R17, 0x8, RZ, 0xc0, !PT ;  /* 0x0000000811ff7812 */ /* 0x000fe400078cc0ff */
[----:B------:R-:W-:-:S11]  /*f240*/  ISETP.NE.AND P5, PT, R7, RZ, PT ;  /* 0x000000ff0700720c */ /* 0x000fd60003fa5270 */
[C---:B------:R-:W-:Y:S01]  /*f250*/  @!P6 LEA R7, R10.reuse, UR38, 0x1 ;  /* 0x000000260a07ec11 */ /* 0x040fe2000f8e08ff */
[----:B------:R-:W-:Y:S02]  /*f260*/  @!P6 IMAD.MOV.U32 R2, RZ, RZ, R8 ;  /* 0x000000ffff02e224 */ /* 0x000fe400078e0008 */
[----:B------:R-:W-:Y:S01]  /*f270*/  @!P6 IMAD.MOV.U32 R3, RZ, RZ, R21 ;  /* 0x000000ffff03e224 */ /* 0x000fe200078e0015 */
[----:B------:R-:W-:Y:S01]  /*f280*/  @!P4 LEA R21, R10, UR38, 0x1 ;  /* 0x000000260a15cc11 */ /* 0x000fe2000f8e08ff */
[----:B------:R-:W-:-:S03]  /*f290*/  IMAD.SHL.U32 R8, R9, 0x8, RZ ;  /* 0x0000000809087824 */ /* 0x000fc600078e00ff */
[----:B------:R-:W-:Y:S01]  /*f2a0*/  @!PT LDS RZ, [RZ] ;  /* 0x00000000fffff984 */ /* 0x000fe20000000800 */
[----:B------:R-:W-:Y:S01]  /*f2b0*/  @!PT LDS RZ, [RZ] ;  /* 0x00000000fffff984 */ /* 0x000fe20000000800 */
[----:B------:R-:W-:Y:S01]  /*f2c0*/  @!PT LDS RZ, [RZ] ;  /* 0x00000000fffff984 */ /* 0x000fe20000000800 */
[----:B------:R0:W-:Y:S02]  /*f2d0*/  @!P6 LDGSTS.E.BYPASS.LTC128B.128 [R7+0x24400], desc[UR4][R2.64], !P3 ;  /* 0x244000000207efae */ /* 0x0001e4000d901d44 */
[----:B------:R-:W-:Y:S02]  /*f2e0*/  LOP3.LUT R8, R8, 0x38, RZ, 0xc0, !PT ;  /* 0x0000003808087812 */ /* 0x000fe400078ec0ff */
[----:B------:R0:W-:Y:S04]  /*f2f0*/  @!P6 LDGSTS.E.BYPASS.LTC128B.128 [R7+0x28400], desc[UR4][R2.64+0x80], !P0 ;  /* 0x284000800207efae */ /* 0x0001e8000c101d44 */
[----:B------:R0:W-:Y:S04]  /*f300*/  @!P6 LDGSTS.E.BYPASS.LTC128B.128 [R7+0x2c400], desc[UR4][R2.64+0x100], !P1 ;  /* 0x2c4001000207efae */ /* 0x0001e8000c901d44 */
[----:B------:R0:W-:Y:S02]  /*f310*/  @!P6 LDGSTS.E.BYPASS.LTC128B.128 [R7+0x30400], desc[UR4][R2.64+0x180], !P2 ;  /* 0x304001800207efae */ /* 0x0001e4000d101d44 */
[----:B0-----:R-:W-:Y:S05]  /*f320*/  WARPSYNC.COLLECTIVE R15, `(.L_x_9183) ;  /* 0x000000000f087348 */ /* 0x001fea0003c00000 */
[----:B------:R1:W2:Y:S02]  /*f330*/  SHFL.IDX P6, R14, R13, R12, R11 ;  /* 0x0000000c0d0e7389 */ /* 0x0002a400000c000b */
[----:B012---:R-:W-:Y:S01]  /*f340*/  ENDCOLLECTIVE ;  /* 0x000000000000791b */ /* 0x007fe20003800000 */
.L_x_9183:
[----:B------:R-:W-:Y:S02]  /*f350*/  IMAD.MOV.U32 R13, RZ, RZ, R5 ;  /* 0x000000ffff0d7224 */ /* 0x000fe400078e0005 */
[----:B------:R-:W-:-:S07]  /*f360*/  IMAD.MOV.U32 R6, RZ, RZ, R14 ;  /* 0x000000ffff067224 */ /* 0x000fce00078e000e */
[----:B------:R-:W-:Y:S05]  /*f370*/  WARPSYNC.COLLECTIVE R15, `(.L_x_9184) ;  /* 0x000000000f087348 */ /* 0x000fea0003c00000 */
[----:B------:R0:W1:Y:S02]  /*f380*/  SHFL.IDX P6, R14, R13, R12, R11 ;  /* 0x0000000c0d0e7389 */ /* 0x00006400000c000b */
[----:B01----:R-:W-:Y:S01]  /*f390*/  ENDCOLLECTIVE ;  /* 0x000000000000791b */ /* 0x003fe20003800000 */
.L_x_9184:
[----:B------:R-:W-:Y:S01]  /*f3a0*/  ULDC.64 UR4, c[0x0][0x208] ;  /* 0x0000820000047ab9 */ /* 0x000fe20000000a00 */
[----:B------:R-:W-:Y:S02]  /*f3b0*/  IMAD.MOV.U32 R13, RZ, RZ, R4 ;  /* 0x000000ffff0d7224 */ /* 0x000fe400078e0004 */
[----:B------:R-:W-:Y:S01]  /*f3c0*/  IMAD.MOV.U32 R12, RZ, RZ, 0x6 ;  /* 0x00000006ff0c7424 */ /* 0x000fe200078e00ff */
[----:B------:R-:W-:-:S05]  /*f3d0*/  @!P4 LEA R14, P6, R8, R14, 0x1 ;  /* 0x0000000e080ec211 */ /* 0x000fca00078c08ff */
[----:B------:R-:W-:Y:S02]  /*f3e0*/  @!P4 IMAD.X R9, RZ, RZ, R6, P6 ;  /* 0x000000ffff09c224 */ /* 0x000fe400030e0606 */
[----:B------:R-:W-:Y:S02]  /*f3f0*/  @!P4 IMAD.MOV.U32 R2, RZ, RZ, R14 ;  /* 0x000000ffff02c224 */ /* 0x000fe400078e000e */
[----:B------:R-:W-:Y:S01]  /*f400*/  @!P4 IMAD.MOV.U32 R3, RZ, RZ, R9 ;  /* 0x000000ffff03c224 */ /* 0x000fe200078e0009 */
[----:B------:R-:W-:-:S04]  /*f410*/  @!P5 LEA R9, R10, UR38, 0x1 ;  /* 0x000000260a09dc11 */ /* 0x000fc8000f8e08ff */
[----:B------:R-:W-:Y:S01]  /*f420*/  @!PT LDS RZ, [RZ] ;  /* 0x00000000fffff984 */ /* 0x000fe20000000800 */
[----:B------:R-:W-:Y:S01]  /*f430*/  @!PT LDS RZ, [RZ] ;  /* 0x00000000fffff984 */ /* 0x000fe20000000800 */
[----:B------:R-:W-:Y:S01]  /*f440*/  @!PT LDS RZ, [RZ] ;  /* 0x00000000fffff984 */ /* 0x000fe20000000800 */
[----:B------:R0:W-:Y:S04]  /*f450*/  @!P4 LDGSTS.E.BYPASS.LTC128B.128 [R21+0x24c00], desc[UR4][R2.64], !P3 ;  /* 0x24c000000215cfae */ /* 0x0001e8000d901d44 */
[----:B------:R0:W-:Y:S04]  /*f460*/  @!P4 LDGSTS.E.BYPASS.LTC128B.128 [R21+0x28c00], desc[UR4][R2.64+0x80], !P0 ;  /* 0x28c000800215cfae */ /* 0x0001e8000c101d44 */
[----:B------:R0:W-:Y:S04]  /*f470*/  @!P4 LDGSTS.E.BYPASS.LTC128B.128 [R21+0x2cc00], desc[UR4][R2.64+0x100], !P1 ;  /* 0x2cc001000215cfae */ /* 0x0001e8000c901d44 */
[----:B------:R0:W-:Y:S02]  /*f480*/  @!P4 LDGSTS.E.BYPASS.LTC128B.128 [R21+0x30c00], desc[UR4][R2.64+0x180], !P2 ;  /* 0x30c001800215cfae */ /* 0x0001e4000d101d44 */
[----:B0-----:R-:W-:Y:S05]  /*f490*/  WARPSYNC.COLLECTIVE R15, `(.L_x_9185) ;  /* 0x000000000f087348 */ /* 0x001fea0003c00000 */
[----:B------:R1:W2:Y:S02]  /*f4a0*/  SHFL.IDX P6, R14, R13, R12, R11 ;  /* 0x0000000c0d0e7389 */ /* 0x0002a400000c000b */
[----:B012---:R-:W-:Y:S01]  /*f4b0*/  ENDCOLLECTIVE ;  /* 0x000000000000791b */ /* 0x007fe20003800000 */
.L_x_9185:
[----:B------:R-:W-:Y:S02]  /*f4c0*/  IMAD.MOV.U32 R13, RZ, RZ, R5 ;  /* 0x000000ffff0d7224 */ /* 0x000fe400078e0005 */
[----:B------:R-:W-:-:S07]  /*f4d0*/  IMAD.MOV.U32 R6, RZ, RZ, R14 ;  /* 0x000000ffff067224 */ /* 0x000fce00078e000e */
[----:B------:R-:W-:Y:S05]  /*f4e0*/  WARPSYNC.COLLECTIVE R15, `(.L_x_9186) ;  /* 0x000000000f087348 */ /* 0x000fea0003c00000 */
[----:B------:R0:W1:Y:S02]  /*f4f0*/  SHFL.IDX P6, R14, R13, R12, R11 ;  /* 0x0000000c0d0e7389 */ /* 0x00006400000c000b */
[----:B01----:R-:W-:Y:S01]  /*f500*/  ENDCOLLECTIVE ;  /* 0x000000000000791b */ /* 0x003fe20003800000 */
.L_x_9186:
[----:B------:R-:W-:Y:S01]  /*f510*/  ULDC.64 UR4, c[0x0][0x208] ;  /* 0x0000820000047ab9 */ /* 0x000fe20000000a00 */
[----:B------:R-:W-:Y:S02]  /*f520*/  IMAD.MOV.U32 R13, RZ, RZ, R4 ;  /* 0x000000ffff0d7224 */ /* 0x000fe400078e0004 */
[----:B------:R-:W-:Y:S01]  /*f530*/  IMAD.MOV.U32 R12, RZ, RZ, 0x7 ;  /* 0x00000007ff0c7424 */ /* 0x000fe200078e00ff */
[----:B------:R-:W-:-:S05]  /*f540*/  @!P5 LEA R14, P6, R8, R14, 0x1 ;  /* 0x0000000e080ed211 */ /* 0x000fca00078c08ff */
[----:B------:R-:W-:Y:S02]  /*f550*/  @!P5 IMAD.X R7, RZ, RZ, R6, P6 ;  /* 0x000000ffff07d224 */ /* 0x000fe400030e0606 */
[----:B------:R-:W-:Y:S02]  /*f560*/  @!P5 IMAD.MOV.U32 R2, RZ, RZ, R14 ;  /* 0x000000ffff02d224 */ /* 0x000fe400078e000e */
[----:B------:R-:W-:-:S05]  /*f570*/  @!P5 IMAD.MOV.U32 R3, RZ, RZ, R7 ;  /* 0x000000ffff03d224 */ /* 0x000fca00078e0007 */
        /* <DEDUP_REMOVED lines=10> */
.L_x_9187:
[----:B------:R-:W-:Y:S02]  /*f620*/  IMAD.MOV.U32 R13, RZ, RZ, R5 ;  /* 0x000000ffff0d7224 */ /* 0x000fe400078e0005 */
[----:B------:R-:W-:-:S07]  /*f630*/  IMAD.MOV.U32 R6, RZ, RZ, R14 ;  /* 0x000000ffff067224 */ /* 0x000fce00078e000e */
[----:B------:R-:W-:Y:S05]  /*f640*/  WARPSYNC.COLLECTIVE R15, `(.L_x_9188) ;  /* 0x000000000f087348 */ /* 0x000fea0003c00000 */
[----:B------:R0:W1:Y:S02]  /*f650*/  SHFL.IDX P6, R14, R13, R12, R11 ;  /* 0x0000000c0d0e7389 */ /* 0x00006400000c000b */
[----:B01----:R-:W-:Y:S01]  /*f660*/  ENDCOLLECTIVE ;  /* 0x000000000000791b */ /* 0x003fe20003800000 */
.L_x_9188:
[----:B------:R-:W-:Y:S05]  /*f670*/  BRA `(.L_x_9189) ;  /* 0xffffffbc00547947 */ /* 0x000fea000383ffff */
.L_x_9078:
[----:B0-----:R-:W-:-:S04]  /*f680*/  IMAD.U32 R3, RZ, RZ, UR38 ;  /* 0x00000026ff037e24 */ /* 0x001fc8000f8e00ff */
[----:B------:R0:W3:Y:S03]  /*f690*/  SYNCS.PHASECHK.TRANS64.TRYWAIT P0, [R3+URZ+0x32420], R2 ;  /* 0x03242002030075a7 */ /* 0x0000e6000800017f */
[----:B---3--:R-:W-:Y:S05]  /*f6a0*/  @!P0 NANOSLEEP.SYNCS 0x989680 ;  /* 0x009896800000895d */ /* 0x008fea0003900000 */
[----:B------:R-:W3:Y:S02]  /*f6b0*/  @!P0 SYNCS.PHASECHK.TRANS64 P0, [R3+URZ+0x32420], R2 ;  /* 0x03242002030085a7 */ /* 0x000ee4000800007f */
[----:B---3--:R-:W-:Y:S05]  /*f6c0*/  @!P0 BRA `(.L_x_9078) ;  /* 0xfffffffc00ec8947 */ /* 0x008fea000383ffff */
[----:B------:R-:W-:Y:S05]  /*f6d0*/  BRA `(.L_x_9190) ;  /* 0xffffffbc00c87947 */ /* 0x000fea000383ffff */
.L_x_9081:
[----:B0-----:R-:W-:-:S04]  /*f6e0*/  IMAD.U32 R3, RZ, RZ, UR38 ;  /* 0x00000026ff037e24 */ /* 0x001fc8000f8e00ff */
[----:B------:R0:W3:Y:S03]  /*f6f0*/  SYNCS.PHASECHK.TRANS64.TRYWAIT P0, [R3+URZ+0x32460], R2 ;  /* 0x03246002030075a7 */ /* 0x0000e6000800017f */
[----:B---3--:R-:W-:Y:S05]  /*f700*/  @!P0 NANOSLEEP.SYNCS 0x989680 ;  /* 0x009896800000895d */ /* 0x008fea0003900000 */
[----:B------:R-:W3:Y:S02]  /*f710*/  @!P0 SYNCS.PHASECHK.TRANS64 P0, [R3+URZ+0x32460], R2 ;  /* 0x03246002030085a7 */ /* 0x000ee4000800007f */
[----:B---3--:R-:W-:Y:S05]  /*f720*/  @!P0 BRA `(.L_x_9081) ;  /* 0xfffffffc00ec8947 */ /* 0x008fea000383ffff */
[----:B------:R-:W-:Y:S05]  /*f730*/  BRA `(.L_x_9191) ;  /* 0xffffffbc00d47947 */ /* 0x000fea000383ffff */
.L_x_9093:
[----:B-1----:R-:W-:-:S04]  /*f740*/  IMAD.U32 R3, RZ, RZ, UR38 ;  /* 0x00000026ff037e24 */ /* 0x002fc8000f8e00ff */
[----:B------:R1:W3:Y:S03]  /*f750*/  SYNCS.PHASECHK.TRANS64.TRYWAIT P0, [R3+URZ+0x32448], R2 ;  /* 0x03244802030075a7 */ /* 0x0002e6000800017f */
[----:B---3--:R-:W-:Y:S05]  /*f760*/  @!P0 NANOSLEEP.SYNCS 0x989680 ;  /* 0x009896800000895d */ /* 0x008fea0003900000 */
[----:B------:R-:W3:Y:S02]  /*f770*/  @!P0 SYNCS.PHASECHK.TRANS64 P0, [R3+URZ+0x32448], R2 ;  /* 0x03244802030085a7 */ /* 0x000ee4000800007f */
[----:B---3--:R-:W-:Y:S05]  /*f780*/  @!P0 BRA `(.L_x_9093) ;  /* 0xfffffffc00ec8947 */ /* 0x008fea000383ffff */
[----:B------:R-:W-:Y:S05]  /*f790*/  BRA `(.L_x_9192) ;  /* 0xffffffc400d47947 */ /* 0x000fea000383ffff */
.L_x_9098:
[----:B01----:R-:W-:-:S04]  /*f7a0*/  IMAD.U32 R3, RZ, RZ, UR38 ;  /* 0x00000026ff037e24 */ /* 0x003fc8000f8e00ff */
[----:B------:R0:W1:Y:S03]  /*f7b0*/  SYNCS.PHASECHK.TRANS64.TRYWAIT P0, [R3+URZ+0x32468], R2 ;  /* 0x03246802030075a7 */ /* 0x000066000800017f */
[----:B-1----:R-:W-:Y:S05]  /*f7c0*/  @!P0 NANOSLEEP.SYNCS 0x989680 ;  /* 0x009896800000895d */ /* 0x002fea0003900000 */
[----:B------:R-:W1:Y:S02]  /*f7d0*/  @!P0 SYNCS.PHASECHK.TRANS64 P0, [R3+URZ+0x32468], R2 ;  /* 0x03246802030085a7 */ /* 0x000e64000800007f */
[----:B-1----:R-:W-:Y:S05]  /*f7e0*/  @!P0 BRA `(.L_x_9098) ;  /* 0xfffffffc00ec8947 */ /* 0x002fea000383ffff */
[----:B------:R-:W-:Y:S05]  /*f7f0*/  BRA `(.L_x_9193) ;  /* 0xffffffc800347947 */ /* 0x000fea000383ffff */
.L_x_9109:
[----:B-1----:R-:W-:-:S04]  /*f800*/  IMAD.U32 R3, RZ, RZ, UR38 ;  /* 0x00000026ff037e24 */ /* 0x002fc8000f8e00ff */
[----:B------:R1:W3:Y:S03]  /*f810*/  SYNCS.PHASECHK.TRANS64.TRYWAIT P0, [R3+URZ+0x32440], R2 ;  /* 0x03244002030075a7 */ /* 0x0002e6000800017f */
[----:B---3--:R-:W-:Y:S05]  /*f820*/  @!P0 NANOSLEEP.SYNCS 0x989680 ;  /* 0x009896800000895d */ /* 0x008fea0003900000 */
[----:B------:R-:W3:Y:S02]  /*f830*/  @!P0 SYNCS.PHASECHK.TRANS64 P0, [R3+URZ+0x32440], R2 ;  /* 0x03244002030085a7 */ /* 0x000ee4000800007f */
[----:B---3--:R-:W-:Y:S05]  /*f840*/  @!P0 BRA `(.L_x_9109) ;  /* 0xfffffffc00ec8947 */ /* 0x008fea000383ffff */
[----:B------:R-:W-:Y:S05]  /*f850*/  BRA `(.L_x_9194) ;  /* 0xffffffcc00b47947 */ /* 0x000fea000383ffff */
.L_x_9114:
[----:B01----:R-:W-:-:S04]  /*f860*/  IMAD.U32 R3, RZ, RZ, UR38 ;  /* 0x00000026ff037e24 */ /* 0x003fc8000f8e00ff */
[----:B------:R0:W1:Y:S03]  /*f870*/  SYNCS.PHASECHK.TRANS64.TRYWAIT P0, [R3+URZ+0x32460], R2 ;  /* 0x03246002030075a7 */ /* 0x000066000800017f */
[----:B-1----:R-:W-:Y:S05]  /*f880*/  @!P0 NANOSLEEP.SYNCS 0x989680 ;  /* 0x009896800000895d */ /* 0x002fea0003900000 */
[----:B------:R-:W1:Y:S02]  /*f890*/  @!P0 SYNCS.PHASECHK.TRANS64 P0, [R3+URZ+0x32460], R2 ;  /* 0x03246002030085a7 */ /* 0x000e64000800007f */
[----:B-1----:R-:W-:Y:S05]  /*f8a0*/  @!P0 BRA `(.L_x_9114) ;  /* 0xfffffffc00ec8947 */ /* 0x002fea000383ffff */
[----:B------:R-:W-:Y:S05]  /*f8b0*/  BRA `(.L_x_9195) ;  /* 0xffffffd000187947 */ /* 0x000fea000383ffff */
.L_x_9126:
[----:B-1----:R-:W-:-:S04]  /*f8c0*/  IMAD.U32 R3, RZ, RZ, UR38 ;  /* 0x00000026ff037e24 */ /* 0x002fc8000f8e00ff */
[----:B------:R1:W3:Y:S03]  /*f8d0*/  SYNCS.PHASECHK.TRANS64.TRYWAIT P0, [R3+URZ+0x32448], R2 ;  /* 0x03244802030075a7 */ /* 0x0002e6000800017f */
[----:B---3--:R-:W-:Y:S05]  /*f8e0*/  @!P0 NANOSLEEP.SYNCS 0x989680 ;  /* 0x009896800000895d */ /* 0x008fea0003900000 */
[----:B------:R-:W3:Y:S02]  /*f8f0*/  @!P0 SYNCS.PHASECHK.TRANS64 P0, [R3+URZ+0x32448], R2 ;  /* 0x03244802030085a7 */ /* 0x000ee4000800007f */
[----:B---3--:R-:W-:Y:S05]  /*f900*/  @!P0 BRA `(.L_x_9126) ;  /* 0xfffffffc00ec8947 */ /* 0x008fea000383ffff */
[----:B------:R-:W-:Y:S05]  /*f910*/  BRA `(.L_x_9196) ;  /* 0xffffffd400a07947 */ /* 0x000fea000383ffff */
.L_x_9131:
[----:B-1----:R-:W-:-:S04]  /*f920*/  IMAD.U32 R3, RZ, RZ, UR38 ;  /* 0x00000026ff037e24 */ /* 0x002fc8000f8e00ff */
[----:B------:R1:W3:Y:S03]  /*f930*/  SYNCS.PHASECHK.TRANS64.TRYWAIT P0, [R3+URZ+0x32468], R2 ;  /* 0x03246802030075a7 */ /* 0x0002e6000800017f */
[----:B---3--:R-:W-:Y:S05]  /*f940*/  @!P0 NANOSLEEP.SYNCS 0x989680 ;  /* 0x009896800000895d */ /* 0x008fea0003900000 */
[----:B------:R-:W3:Y:S02]  /*f950*/  @!P0 SYNCS.PHASECHK.TRANS64 P0, [R3+URZ+0x32468], R2 ;  /* 0x03246802030085a7 */ /* 0x000ee4000800007f */
[----:B---3--:R-:W-:Y:S05]  /*f960*/  @!P0 BRA `(.L_x_9131) ;  /* 0xfffffffc00ec8947 */ /* 0x008fea000383ffff */
[----:B------:R-:W-:Y:S05]  /*f970*/  BRA `(.L_x_9197) ;  /* 0xffffffd800047947 */ /* 0x000fea000383ffff */
.L_x_9138:
[----:B0-----:R0:W1:Y:S02]  /*f980*/  SYNCS.PHASECHK.TRANS64.TRYWAIT P0, [R2+URZ+0x32420], R7 ;  /* 0x03242007020075a7 */ /* 0x001064000800017f */
[----:B-1----:R-:W-:Y:S05]  /*f990*/  @!P0 NANOSLEEP.SYNCS 0x989680 ;  /* 0x009896800000895d */ /* 0x002fea0003900000 */
[----:B------:R-:W1:Y:S02]  /*f9a0*/  @!P0 SYNCS.PHASECHK.TRANS64 P0, [R2+URZ+0x32420], R7 ;  /* 0x03242007020085a7 */ /* 0x000e64000800007f */
[----:B-1----:R-:W-:Y:S05]  /*f9b0*/  @!P0 BRA `(.L_x_9138) ;  /* 0xfffffffc00f08947 */ /* 0x002fea000383ffff */
[----:B------:R-:W-:Y:S05]  /*f9c0*/  BRA `(.L_x_9198) ;  /* 0xffffffdc00207947 */ /* 0x000fea000383ffff */
.L_x_9139:
        /* <DEDUP_REMOVED lines=9> */
[----:B--2---:R1:W2:Y:S02]  /*fa60*/  SHFL.IDX P6, R14, R13, R12, R11 ;  /* 0x0000000c0d0e7389 */ /* 0x0042a400000c000b */
[----:B012---:R-:W-:Y:S01]  /*fa70*/  ENDCOLLECTIVE ;  /* 0x000000000000791b */ /* 0x007fe20003800000 */
.L_x_9200:
[----:B------:R-:W-:Y:S05]  /*fa80*/  BSYNC B0 ;  /* 0x0000000000007941 */ /* 0x000fea0003800000 */
.L_x_9199:
[----:B------:R-:W-:Y:S05]  /*fa90*/  BRA `(.L_x_9201) ;  /* 0xffffffdc00047947 */ /* 0x000fea000383ffff */
.L_x_9140:
[----:B------:R-:W-:Y:S01]  /*faa0*/  BSSY B0, `(.L_x_9202) ;  /* 0x0000006000007945 */ /* 0x000fe20003800000 */
[----:B------:R-:W-:-:S07]  /*fab0*/  IMAD.MOV.U32 R15, RZ, RZ, -0x1 ;  /* 0xffffffffff0f7424 */ /* 0x000fce00078e00ff */
[----:B01----:R-:W-:Y:S05]  /*fac0*/  WARPSYNC.COLLECTIVE R15, `(.L_x_9203) ;  /* 0x000000000f0c7348 */ /* 0x003fea0003c00000 */
[----:B------:R-:W-:Y:S02]  /*fad0*/  ELECT P6, UR62, PT ;  /* 0x00000000003e782f */ /* 0x000fe400038c0000 */
[----:B------:R-:W-:Y:S01]  /*fae0*/  MOV R14, UR62 ;  /* 0x0000003e000e7c02 */ /* 0x000fe20008000f00 */
[----:B01----:R-:W-:Y:S10]  /*faf0*/  ENDCOLLECTIVE ;  /* 0x000000000000791b */ /* 0x003ff40003800000 */
.L_x_9203:
[----:B------:R-:W-:Y:S05]  /*fb00*/  BSYNC B0 ;  /* 0x0000000000007941 */ /* 0x000fea0003800000 */
.L_x_9202:
[----:B------:R-:W-:Y:S05]  /*fb10*/  BRA `(.L_x_9204) ;  /* 0xffffffd800f87947 */ /* 0x000fea000383ffff */
.L_x_9142:
[----:B0-----:R0:W1:Y:S02]  /*fb20*/  SYNCS.PHASECHK.TRANS64.TRYWAIT P0, [R7+URZ], R4 ;  /* 0x00000004070075a7 */ /* 0x001064000800017f */
[----:B-1----:R-:W-:Y:S05]  /*fb30*/  @!P0 NANOSLEEP.SYNCS 0x989680 ;  /* 0x009896800000895d */ /* 0x002fea0003900000 */
[----:B------:R-:W1:Y:S02]  /*fb40*/  @!P0 SYNCS.PHASECHK.TRANS64 P0, [R7+URZ], R4 ;  /* 0x00000004070085a7 */ /* 0x000e64000800007f */
[----:B-1----:R-:W-:Y:S05]  /*fb50*/  @!P0 BRA `(.L_x_9142) ;  /* 0xfffffffc00f08947 */ /* 0x002fea000383ffff */
[----:B------:R-:W-:Y:S05]  /*fb60*/  BRA `(.L_x_9205) ;  /* 0xffffffdc00347947 */ /* 0x000fea000383ffff */
.L_x_9143:
[----:B-1----:R1:W2:Y:S02]  /*fb70*/  SYNCS.PHASECHK.TRANS64.TRYWAIT P0, [R5+URZ], R0 ;  /* 0x00000000050075a7 */ /* 0x0022a4000800017f */
[----:B--2---:R-:W-:Y:S05]  /*fb80*/  @!P0 NANOSLEEP.SYNCS 0x989680 ;  /* 0x009896800000895d */ /* 0x004fea0003900000 */
[----:B------:R-:W2:Y:S02]  /*fb90*/  @!P0 SYNCS.PHASECHK.TRANS64 P0, [R5+URZ], R0 ;  /* 0x00000000050085a7 */ /* 0x000ea4000800007f */
[----:B--2---:R-:W-:Y:S05]  /*fba0*/  @!P0 BRA `(.L_x_9143) ;  /* 0xfffffffc00f08947 */ /* 0x004fea000383ffff */
[----:B------:R-:W-:Y:S05]  /*fbb0*/  BRA `(.L_x_9206) ;  /* 0xffffffdc00287947 */ /* 0x000fea000383ffff */
.L_x_9145:
[----:B-1----:R1:W2:Y:S02]  /*fbc0*/  SYNCS.PHASECHK.TRANS64.TRYWAIT P0, [R5+URZ], R4 ;  /* 0x00000004050075a7 */ /* 0x0022a4000800017f */
[----:B--2---:R-:W-:Y:S05]  /*fbd0*/  @!P0 NANOSLEEP.SYNCS 0x989680 ;  /* 0x009896800000895d */ /* 0x004fea0003900000 */
[----:B------:R-:W2:Y:S02]  /*fbe0*/  @!P0 SYNCS.PHASECHK.TRANS64 P0, [R5+URZ], R4 ;  /* 0x00000004050085a7 */ /* 0x000ea4000800007f */
[----:B--2---:R-:W-:Y:S05]  /*fbf0*/  @!P0 BRA `(.L_x_9145) ;  /* 0xfffffffc00f08947 */ /* 0x004fea000383ffff */
[----:B------:R-:W-:Y:S05]  /*fc00*/  BRA `(.L_x_9207) ;  /* 0xffffffdc002c7947 */ /* 0x000fea000383ffff */
.L_x_9208:
        /* <DEDUP_REMOVED lines=15> */
.L_x_15015:


//--------------------- .text._ZN7cutlass13device_kernelIN5flash11enable_sm90INS1_16FlashAttnFwdSm90INS1_25CollectiveMainloopFwdSm90ILi2EN4cute5tupleIJNS5_1CILi1EEES8_S8_EEENS6_IJNS7_ILi128EEENS7_ILi96EEENS7_ILi64EEEEEELi256ENS_10bfloat16_tEfNS_4arch4Sm90ELb0ELb0ELb0ELb1ELb0ELb0ELb0ELb1ELb0ELb1ELb1ELb0EEENS1_21CollectiveEpilogueFwdINS6_IJSA_NS7_ILi256EEESB_EEES9_SE_SG_Li256ELb1ELb1ELb1ELb0EEENS1_36VarlenDynamicPersistentTileSchedulerILi128ELi96ELi256ELi128ELb1ELb1ELb1ELb0ELb1ELb1EEEEEEEEEvNT_6ParamsE --------------------------
	.section	.text._ZN7cutlass13device_kernelIN5flash11enable_sm90INS1_16FlashAttnFwdSm90INS1_25CollectiveMainloopFwdSm90ILi2EN4cute5tupleIJNS5_1CILi1EEES8_S8_EEENS6_IJNS7_ILi128EEENS7_ILi96EEENS7_ILi64EEEEEELi256ENS_10bfloat16_tEfNS_4arch4Sm90ELb0ELb0ELb0ELb1ELb0ELb0ELb0ELb1ELb0ELb1ELb1ELb0EEENS1_21CollectiveEpilogueFwdINS6_IJSA_NS7_ILi256EEESB_EEES9_SE_SG_Li256ELb1ELb1ELb1ELb0EEENS1_36VarlenDynamicPersistentTileSchedulerILi128ELi96ELi256ELi128ELb1ELb1ELb1ELb0ELb1ELb1EEEEEEEEEvNT_6ParamsE,"ax",@progbits
	.align	128
.text._ZN7cutlass13device_kernelIN5flash11enable_sm90INS1_16FlashAttnFwdSm90INS1_25CollectiveMainloopFwdSm90ILi2EN4cute5tupleIJNS5_1CILi1EEES8_S8_EEENS6_IJNS7_ILi128EEENS7_ILi96EEENS7_ILi64EEEEEELi256ENS_10bfloat16_tEfNS_4arch4Sm90ELb0ELb0ELb0ELb1ELb0ELb0ELb0ELb1ELb0ELb1ELb1ELb0EEENS1_21CollectiveEpilogueFwdINS6_IJSA_NS7_ILi256EEESB_EEES9_SE_SG_Li256ELb1ELb1ELb1ELb0EEENS1_36VarlenDynamicPersistentTileSchedulerILi128ELi96ELi256ELi128ELb1ELb1ELb1ELb0ELb1ELb1EEEEEEEEEvNT_6ParamsE:
        .type           _ZN7cutlass13device_kernelIN5flash11enable_sm90INS1_16FlashAttnFwdSm90INS1_25CollectiveMainloopFwdSm90ILi2EN4cute5tupleIJNS5_1CILi1EEES8_S8_EEENS6_IJNS7_ILi128EEENS7_ILi96EEENS7_ILi64EEEEEELi256ENS_10bfloat16_tEfNS_4arch4Sm90ELb0ELb0ELb0ELb1ELb0ELb0ELb0ELb1ELb0ELb1ELb1ELb0EEENS1_21CollectiveEpilogueFwdINS6_IJSA_NS7_ILi256EEESB_EEES9_SE_SG_Li256ELb1ELb1ELb1ELb0EEENS1_36VarlenDynamicPersistentTileSchedulerILi128ELi96ELi256ELi128ELb1ELb1ELb1ELb0ELb1ELb1EEEEEEEEEvNT_6ParamsE,@function
        .size           _ZN7cutlass13device_kernelIN5flash11enable_sm90INS1_16FlashAttnFwdSm90INS1_25CollectiveMainloopFwdSm90ILi2EN4cute5tupleIJNS5_1CILi1EEES8_S8_EEENS6_IJNS7_ILi128EEENS7_ILi96EEENS7_ILi64EEEEEELi256ENS_10bfloat16_tEfNS_4arch4Sm90ELb0ELb0ELb0ELb1ELb0ELb0ELb0ELb1ELb0ELb1ELb1ELb0EEENS1_21CollectiveEpilogueFwdINS6_IJSA_NS7_ILi256EEESB_EEES9_SE_SG_Li256ELb1ELb1ELb1ELb0EEENS1_36VarlenDynamicPersistentTileSchedulerILi128ELi96ELi256ELi128ELb1ELb1ELb1ELb0ELb1ELb1EEEEEEEEEvNT_6ParamsE,(.L_x_15016 - _ZN7cutlass13device_kernelIN5flash11enable_sm90INS1_16FlashAttnFwdSm90INS1_25CollectiveMainloopFwdSm90ILi2EN4cute5tupleIJNS5_1CILi1EEES8_S8_EEENS6_IJNS7_ILi128EEENS7_ILi96EEENS7_ILi64EEEEEELi256ENS_10bfloat16_tEfNS_4arch4Sm90ELb0ELb0ELb0ELb1ELb0ELb0ELb0ELb1ELb0ELb1ELb1ELb0EEENS1_21CollectiveEpilogueFwdINS6_IJSA_NS7_ILi256EEESB_EEES9_SE_SG_Li256ELb1ELb1ELb1ELb0EEENS1_36VarlenDynamicPersistentTileSchedulerILi128ELi96ELi256ELi128ELb1ELb1ELb1ELb0ELb1ELb1EEEEEEEEEvNT_6ParamsE)
        .other          _ZN7cutlass13device_kernelIN5flash11enable_sm90INS1_16FlashAttnFwdSm90INS1_25CollectiveMainloopFwdSm90ILi2EN4cute5tupleIJNS5_1CILi1EEES8_S8_EEENS6_IJNS7_ILi128EEENS7_ILi96EEENS7_ILi64EEEEEELi256ENS_10bfloat16_tEfNS_4arch4Sm90ELb0ELb0ELb0ELb1ELb0ELb0ELb0ELb1ELb0ELb1ELb1ELb0EEENS1_21CollectiveEpilogueFwdINS6_IJSA_NS7_ILi256EEESB_EEES9_SE_SG_Li256ELb1ELb1ELb1ELb0EEENS1_36VarlenDynamicPersistentTileSchedulerILi128ELi96ELi256ELi128ELb1ELb1ELb1ELb0ELb1ELb1EEEEEEEEEvNT_6ParamsE,@"STO_CUDA_ENTRY STV_DEFAULT"
_ZN7cutlass13device_kernelIN5flash11enable_sm90INS1_16FlashAttnFwdSm90INS1_25CollectiveMainloopFwdSm90ILi2EN4cute5tupleIJNS5_1CILi1EEES8_S8_EEENS6_IJNS7_ILi128EEENS7_ILi96EEENS7_ILi64EEEEEELi256ENS_10bfloat16_tEfNS_4arch4Sm90ELb0ELb0ELb0ELb1ELb0ELb0ELb0ELb1ELb0ELb1ELb1ELb0EEENS1_21CollectiveEpilogueFwdINS6_IJSA_NS7_ILi256EEESB_EEES9_SE_SG_Li256ELb1ELb1ELb1ELb0EEENS1_36VarlenDynamicPersistentTileSchedulerILi128ELi96ELi256ELi128ELb1ELb1ELb1ELb0ELb1ELb1EEEEEEEEEvNT_6ParamsE:
        /* <DEDUP_REMOVED lines=18> */
.L_x_9210:
[----:B------:R-:W-:Y:S05]  /*0120*/  BSYNC B0 ;  /* 0x0000000000007941 */ /* 0x000fea0003800000 */
.L_x_9209:
        /* <DEDUP_REMOVED lines=41> */
.L_x_9211:
        /* <DEDUP_REMOVED lines=22> */
.L_x_9212:
        /* <DEDUP_REMOVED lines=18> */
.L_x_9213:
        /* <DEDUP_REMOVED lines=22> */
.L_x_9214:
        /* <DEDUP_REMOVED lines=22> */
.L_x_9215:
[----:B------:R-:W-:Y:S01]  /*0900*/  PLOP3.LUT P0, PT, PT, PT, UP0, 0x80, 0x0 ;  /* 0x000000000000781c */ /* 0x000fe20003f0f008 */
[----:B------:R-:W-:Y:S01]  /*0910*/  UMOV UR36, 0x1 ;  /* 0x0000000100247882 */ /* 0x000fe20000000000 */
[----:B------:R-:W-:Y:S01]  /*0920*/  NOP ;  /* 0x0000000000007918 */ /* 0x000fe20000000000 */
[----:B------:R-:W-:Y:S01]  /*0930*/  USEL UR36, UR36, 0x2, !UP0 ;  /* 0x0000000224247887 */ /* 0x000fe2000c000000 */
[----:B------:R-:W-:Y:S01]  /*0940*/  ULDC.64 UR40, c[0x0][0x208] ;  /* 0x0000820000287ab9 */ /* 0x000fe20000000a00 */
[----:B012-4-:R-:W-:Y:S08]  /*0950*/  BAR.SYNC.DEFER_BLOCKING 0x0 ;  /* 0x0000000000007b1d */ /* 0x017ff00000010000 */
[----:B------:R-:W-:Y:S05]  /*0960*/  @!P0 BRA `(.L_x_9216) ;  /* 0x0000009c00f08947 */ /* 0x000fea0003800000 */
.L_x_9217:
[----:B------:R-:W-:-:S08]  /*0970*/  NOP ;  /* 0x0000000000007918 */ /* 0x000fd00000000000 */
[----:B------:R-:W0:Y:S02]  /*0980*/  USETMAXREG.TRY_ALLOC.CTAPOOL UP0, 0xf0 ;  /* 0x000000f0000079c8 */ /* 0x000e240008000600 */
[----:B0-----:R-:W-:-:S13]  /*0990*/  PLOP3.LUT P0, PT, PT, PT, UP0, 0x80, 0x0 ;  /* 0x000000000000781c */ /* 0x001fda0003f0f008 */
[----:B------:R-:W-:Y:S05]  /*09a0*/  @!P0 BRA `(.L_x_9217) ;  /* 0xfffffffc00f08947 */ /* 0x000fea000383ffff */
[----:B------:R-:W-:Y:S01]  /*09b0*/  SHF.R.U32.HI R0, RZ, 0x7, R6 ;  /* 0x00000007ff007819 */ /* 0x000fe20000011606 */
[----:B------:R-:W0:Y:S08]  /*09c0*/  S2UR UR5, SR_CgaCtaId ;  /* 0x00000000000579c3 */ /* 0x000e300000008800 */
[----:B------:R-:W-:Y:S06]  /*09d0*/  BAR.ARV 0x8, 0x180 ;  /* 0x0206000000007b1d */ /* 0x000fec0000002000 */
[----:B------:R-:W-:Y:S01]  /*09e0*/  ISETP.NE.AND P0, PT, R0, 0x1, PT ;  /* 0x000000010000780c */ /* 0x000fe20003f05270 */
[----:B------:R-:W-:-:S12]  /*09f0*/  UMOV UR4, 0x400 ;  /* 0x0000040000047882 */ /* 0x000fd80000000000 */
[----:B------:R-:W-:Y:S06]  /*0a00*/  @!P0 BAR.ARV 0x9, 0x100 ;  /* 0x0244000000008b1d */ /* 0x000fec0000002000 */
[----:B0-----:R-:W-:Y:S02]  /*0a10*/  ULEA UR4, UR5, UR4, 0x18 ;  /* 0x0000000405047291 */ /* 0x001fe4000f8ec03f */
[----:B------:R-:W-:Y:S07]  /*0a20*/  BAR.SYNC.DEFER_BLOCKING 0x5, 0x180 ;  /* 0x0146000000007b1d */ /* 0x000fee0000010000 */
[----:B------:R-:W0:Y:S01]  /*0a30*/  LDS.128 R8, [UR4+0x228d0] ;  /* 0x0228d004ff087984 */ /* 0x000e220008000c00 */
[----:B------:R-:W-:Y:S01]  /*0a40*/  ULDC UR4, c[0x0][0xc3c] ;  /* 0x00030f0000047ab9 */ /* 0x000fe20000000800 */
[----:B------:R-:W-:Y:S06]  /*0a50*/  BAR.ARV 0x4, 0x180 ;  /* 0x0106000000007b1d */ /* 0x000fec0000002000 */
[----:B0-----:R-:W-:-:S13]  /*0a60*/  ISETP.GE.AND P0, PT, R11, UR4, PT ;  /* 0x000000040b007c0c */ /* 0x001fda000bf06270 */
[----:B------:R-:W-:Y:S05]  /*0a70*/  @P0 EXIT ;  /* 0x000000000000094d */ /* 0x000fea0003800000 */
[----:B------:R-:W-:Y:S01]  /*0a80*/  VIADD R6, R6, 0xffffff80 ;  /* 0xffffff8006067836 */ /* 0x000fe20000000000 */
[----:B------:R-:W-:Y:S01]  /*0a90*/  R2UR UR5, R9 ;  /* 0x00000000090572ca */ /* 0x000fe200000e0000 */
[----:B------:R-:W-:Y:S01]  /*0aa0*/  ULOP3.LUT UR49, UR36, 0x1, URZ, 0xfc, !UPT ;  /* 0x0000000124317892 */ /* 0x000fe2000f8efc3f */
        /* <DEDUP_REMOVED lines=8> */
[----:B------:R-:W-:Y:S02]  /*0b30*/  LOP3.LUT R5, R0, 0xffffff80, RZ, 0xc0, !PT ;  /* 0xffffff8000057812 */ /* 0x000fe400078ec0ff */
[CC--:B------:R-:W-:Y:S01]  /*0b40*/  LEA.HI R4, R3.reuse, R6.reuse, RZ, 0x2 ;  /* 0x0000000603047211 */ /* 0x0c0fe200078f10ff */
[----:B------:R-:W-:Y:S01]  /*0b50*/  IMAD.SHL.U32 R7, R2, 0x20, RZ ;  /* 0x0000002002077824 */ /* 0x000fe200078e00ff */
[----:B------:R-:W-:Y:S01]  /*0b60*/  LEA.HI R3, R3, R6, RZ, 0x4 ;  /* 0x0000000603037211 */ /* 0x000fe200078f20ff */
[----:B------:R-:W-:Y:S01]  /*0b70*/  IMAD.IADD R226, R6, 0x1, -R5 ;  /* 0x0000000106e27824 */ /* 0x000fe200078e0a05 */
[----:B------:R-:W-:Y:S02]  /*0b80*/  LOP3.LUT R13, R4, 0xfffffffc, RZ, 0xc0, !PT ;  /* 0xfffffffc040d7812 */ /* 0x000fe400078ec0ff */
[----:B------:R-:W-:Y:S02]  /*0b90*/  SHF.R.S32.HI R2, RZ, 0x4, R3 ;  /* 0x00000004ff027819 */ /* 0x000fe40000011403 */
[----:B------:R-:W-:Y:S01]  /*0ba0*/  SHF.R.S32.HI R9, RZ, 0x1f, R226 ;  /* 0x0000001fff097819 */ /* 0x000fe200000114e2 */
[----:B------:R-:W-:Y:S01]  /*0bb0*/  IMAD.IADD R13, R6, 0x1, -R13 ;  /* 0x00000001060d7824 */ /* 0x000fe200078e0a0d */
[----:B------:R-:W-:-:S02]  /*0bc0*/  LOP3.LUT R5, R3, 0x3fffff0, RZ, 0xc0, !PT ;  /* 0x03fffff003057812 */ /* 0x000fc400078ec0ff */
[----:B------:R-:W-:Y:S02]  /*0bd0*/  LEA.HI R8, R9, R226, RZ, 0x2 ;  /* 0x000000e209087211 */ /* 0x000fe400078f10ff */
[----:B------:R-:W-:Y:S01]  /*0be0*/  LEA.HI R4, R3, R2, RZ, 0x1 ;  /* 0x0000000203047211 */ /* 0x000fe200078f08ff */
[----:B------:R-:W-:Y:S01]  /*0bf0*/  IMAD.IADD R5, R6, 0x1, -R5 ;  /* 0x0000000106057824 */ /* 0x000fe200078e0a05 */
[--C-:B------:R-:W-:Y:S02]  /*0c00*/  SHF.R.S32.HI R10, RZ, 0x2, R8.reuse ;  /* 0x00000002ff0a7819 */ /* 0x100fe40000011408 */
[----:B------:R-:W-:Y:S02]  /*0c10*/  SHF.R.S32.HI R11, RZ, 0x1f, R8 ;  /* 0x0000001fff0b7819 */ /* 0x000fe40000011408 */
[----:B------:R-:W-:Y:S02]  /*0c20*/  SHF.R.S32.HI R3, RZ, 0x7, R0 ;  /* 0x00000007ff037819 */ /* 0x000fe40000011400 */
[----:B------:R-:W-:-:S02]  /*0c30*/  LEA.HI R11, R11, R10, RZ, 0x3 ;  /* 0x0000000a0b0b7211 */ /* 0x000fc400078f18ff */
[----:B------:R-:W-:Y:S02]  /*0c40*/  LOP3.LUT R6, R7, 0xfffffc00, RZ, 0xc0, !PT ;  /* 0xfffffc0007067812 */ /* 0x000fe400078ec0ff */
[----:B------:R-:W-:Y:S02]  /*0c50*/  LOP3.LUT R7, R4, 0x1ffffffe, RZ, 0xc0, !PT ;  /* 0x1ffffffe04077812 */ /* 0x000fe400078ec0ff */
[----:B------:R-:W-:Y:S01]  /*0c60*/  LOP3.LUT R11, R11, 0xfffffff8, RZ, 0xc0, !PT ;  /* 0xfffffff80b0b7812 */ /* 0x000fe200078ec0ff */
[----:B------:R-:W-:Y:S01]  /*0c70*/  IMAD R6, R5, 0x40, R6 ;  /* 0x0000004005067824 */ /* 0x000fe200078e0206 */
[----:B------:R-:W-:Y:S01]  /*0c80*/  LEA.HI R0, R0, R3, RZ, 0x1 ;  /* 0x0000000300007211 */ /* 0x000fe200078f08ff */
[----:B------:R-:W-:Y:S01]  /*0c90*/  IMAD.IADD R7, R2, 0x1, -R7 ;  /* 0x0000000102077824 */ /* 0x000fe200078e0a07 */
[----:B------:R-:W-:Y:S01]  /*0ca0*/  LEA.HI R9, R9, R226, RZ, 0x5 ;  /* 0x000000e209097211 */ /* 0x000fe200078f28ff */
[----:B------:R-:W-:Y:S01]  /*0cb0*/  IMAD.IADD R10, R10, 0x1, -R11 ;  /* 0x000000010a0a7824 */ /* 0x000fe200078e0a0b */
[----:B------:R-:W-:-:S02]  /*0cc0*/  LOP3.LUT R0, R0, 0x3fffffe, RZ, 0xc0, !PT ;  /* 0x03fffffe00007812 */ /* 0x000fc400078ec0ff */
[----:B------:R-:W-:Y:S02]  /*0cd0*/  SHF.R.S32.HI R9, RZ, 0x5, R9 ;  /* 0x00000005ff097819 */ /* 0x000fe40000011409 */
[----:B------:R-:W-:Y:S01]  /*0ce0*/  LEA.HI R2, R13, R13, RZ, 0x1 ;  /* 0x0000000d0d027211 */ /* 0x000fe200078f08ff */
[----:B------:R-:W-:Y:S01]  /*0cf0*/  IMAD.IADD R0, R3, 0x1, -R0 ;  /* 0x0000000103007824 */ /* 0x000fe200078e0a00 */
[----:B------:R-:W-:Y:S01]  /*0d00*/  LOP3.LUT R5, R8, 0x7ffffffc, RZ, 0xc0, !PT ;  /* 0x7ffffffc08057812 */ /* 0x000fe200078ec0ff */
[----:B------:R-:W-:Y:S01]  /*0d10*/  IMAD R9, R9, 0x10, R10 ;  /* 0x0000001009097824 */ /* 0x000fe200078e020a */
[----:B------:R-:W-:Y:S01]  /*0d20*/  LOP3.LUT R2, R2, 0x1ffffffe, RZ, 0xc0, !PT ;  /* 0x1ffffffe02027812 */ /* 0x000fe200078ec0ff */
[----:B------:R-:W-:Y:S02]  /*0d30*/  IMAD R3, R7, 0x8, R6 ;  /* 0x0000000807037824 */ /* 0x000fe400078e0206 */
[----:B------:R-:W-:Y:S02]  /*0d40*/  IMAD R0, R0, 0x40, R9 ;  /* 0x0000004000007824 */ /* 0x000fe400078e0209 */
[----:B------:R-:W-:Y:S01]  /*0d50*/  IMAD.IADD R13, R13, 0x1, -R2 ;  /* 0x000000010d0d7824 */ /* 0x000fe200078e0a02 */
[----:B------:R0:W-:Y:S01]  /*0d60*/  STL [R1+0x48], R3 ;  /* 0x0000480301007387 */ /* 0x0001e20000100800 */
[----:B------:R-:W-:-:S03]  /*0d70*/  IMAD.IADD R5, R226, 0x1, -R5 ;  /* 0x00000001e2057824 */ /* 0x000fc600078e0a05 */
[----:B------:R1:W-:Y:S01]  /*0d80*/  STL [R1+0x40], R0 ;  /* 0x0000400001007387 */ /* 0x0003e20000100800 */
[----:B------:R-:W-:-:S04]  /*0d90*/  IMAD.SHL.U32 R2, R5, 0x2, RZ ;  /* 0x0000000205027824 */ /* 0x000fc800078e00ff */
[C---:B------:R-:W-:Y:S02]  /*0da0*/  VIADD R225, R2.reuse, 0x8 ;  /* 0x0000000802e17836 */ /* 0x040fe40000000000 */
[C---:B------:R-:W-:Y:S02]  /*0db0*/  VIADD R224, R2.reuse, 0x10 ;  /* 0x0000001002e07836 */ /* 0x040fe40000000000 */
[C---:B------:R-:W-:Y:S01]  /*0dc0*/  VIADD R223, R2.reuse, 0x18 ;  /* 0x0000001802df7836 */ /* 0x040fe20000000000 */
[----:B0-----:R-:W-:Y:S01]  /*0dd0*/  SHF.R.S32.HI R3, RZ, 0x1f, R225 ;  /* 0x0000001fff037819 */ /* 0x001fe200000114e1 */
[----:B-1----:R-:W-:Y:S01]  /*0de0*/  IMAD R0, R13, 0x8, R0 ;  /* 0x000000080d007824 */ /* 0x002fe200078e0200 */
[----:B------:R-:W-:Y:S01]  /*0df0*/  SHF.R.S32.HI R5, RZ, 0x1f, R224 ;  /* 0x0000001fff057819 */ /* 0x000fe200000114e0 */
        /* <DEDUP_REMOVED lines=49> */
[----:B------:R-:W-:-:S02]  /*1110*/  SHF.R.S32.HI R228, RZ, 0x1f, R18 ;  /* 0x0000001fffe47819 */ /* 0x000fc40000011412 */
[----:B0-----:R-:W-:-:S07]  /*1120*/  SHF.R.S32.HI R227, RZ, 0x1f, R17 ;  /* 0x0000001fffe37819 */ /* 0x001fce0000011411 */
.L_x_9263:
[----:B------:R-:W-:Y:S01]  /*1130*/  ULDC.64 UR8, c[0x0][0xc88] ;  /* 0x0003220000087ab9 */ /* 0x000fe20000000a00 */
[----:B------:R-:W-:Y:S01]  /*1140*/  ULDC.64 UR10, c[0x0][0xa20] ;  /* 0x00028800000a7ab9 */ /* 0x000fe20000000a00 */
[----:B------:R-:W-:Y:S01]  /*1150*/  UIMAD.WIDE UR8, UR7, 0x4, UR8 ;  /* 0x00000004070878a5 */ /* 0x000fe2000f8e0208 */
[----:B------:R-:W-:-:S05]  /*1160*/  ULDC UR4, c[0x0][0x424] ;  /* 0x0001090000047ab9 */ /* 0x000fca0000000800 */
[----:B012---:R-:W-:Y:S02]  /*1170*/  IMAD.U32 R4, RZ, RZ, UR8 ;  /* 0x00000008ff047e24 */ /* 0x007fe4000f8e00ff */
[----:B---3--:R-:W-:Y:S01]  /*1180*/  IMAD.U32 R5, RZ, RZ, UR9 ;  /* 0x00000009ff057e24 */ /* 0x008fe2000f8e00ff */
[----:B------:R-:W-:-:S04]  /*1190*/  ULDC.64 UR8, c[0x0][0xa28] ;  /* 0x00028a0000087ab9 */ /* 0x000fc80000000a00 */
[----:B------:R-:W2:Y:S01]  /*11a0*/  LDG.E R4, desc[UR40][R4.64] ;  /* 0x0000002804047981 */ /* 0x000ea2000c1e1900 */
[----:B------:R-:W-:Y:S02]  /*11b0*/  UISETP.NE.U32.AND UP0, UPT, UR8, URZ, UPT ;  /* 0x0000003f0800728c */ /* 0x000fe4000bf05070 */
        /* <DEDUP_REMOVED lines=14> */
[----:B----4-:R-:W-:-:S03]  /*12a0*/  IMAD.U32 R6, RZ, RZ, UR10 ;  /* 0x0000000aff067e24 */ /* 0x010fc6000f8e00ff */
[----:B------:R-:W-:Y:S01]  /*12b0*/  IMAD.U32 R7, RZ, RZ, UR11 ;  /* 0x0000000bff077e24 */ /* 0x000fe2000f8e00ff */
[----:B------:R-:W2:Y:S04]  /*12c0*/  @P0 LDG.E R4, desc[UR40][R4.64] ;  /* 0x0000002804040981 */ /* 0x000ea8000c1e1900 */
[----:B------:R-:W3:Y:S01]  /*12d0*/  @P1 LDG.E R6, desc[UR40][R6.64] ;  /* 0x0000002806061981 */ /* 0x000ee2000c1e1900 */
[----:B------:R-:W-:Y:S01]  /*12e0*/  UISETP.NE.U32.AND UP0, UPT, UR8, URZ, UPT ;  /* 0x0000003f0800728c */ /* 0x000fe2000bf05070 */
[----:B------:R-:W-:Y:S01]  /*12f0*/  UMOV UR44, UR5 ;  /* 0x00000005002c7c82 */ /* 0x000fe20008000000 */
[----:B------:R-:W-:Y:S02]  /*1300*/  ULDC UR5, c[0x0][0x2f0] ;  /* 0x0000bc0000057ab9 */ /* 0x000fe40000000800 */
[----:B------:R-:W-:Y:S01]  /*1310*/  UISETP.NE.AND.EX UP0, UPT, UR9, URZ, UPT, UP0 ;  /* 0x0000003f0900728c */ /* 0x000fe2000bf05300 */
[----:B------:R-:W-:Y:S01]  /*1320*/  UMOV UR51, URZ ;  /* 0x0000003f00337c82 */ /* 0x000fe20008000000 */
[----:B------:R-:W-:-:S02]  /*1330*/  ULOP3.LUT UR43, UR6, 0xffff, URZ, 0xc0, !UPT ;  /* 0x0000ffff062b7892 */ /* 0x000fc4000f8ec03f */
[----:B------:R-:W-:Y:S02]  /*1340*/  USEL UR4, UR4, 0x1, UP0 ;  /* 0x0000000104047887 */ /* 0x000fe40008000000 */
[----:B------:R-:W-:Y:S02]  /*1350*/  ULOP3.LUT UR7, UR6, 0xff0000, URZ, 0xc0, !UPT ;  /* 0x00ff000006077892 */ /* 0x000fe4000f8ec03f */
[----:B------:R-:W-:Y:S02]  /*1360*/  UIMAD UR4, UR4, UR5, URZ ;  /* 0x00000005040472a4 */ /* 0x000fe4000f8e023f */
[----:B------:R-:W-:Y:S01]  /*1370*/  ULOP3.LUT UR6, UR6, 0xff000000, URZ, 0xc0, !UPT ;  /* 0xff00000006067892 */ /* 0x000fe2000f8ec03f */
[----:B--2---:R-:W-:-:S04]  /*1380*/  @P0 R2UR UR51, R4 ;  /* 0x00000000043302ca */ /* 0x004fc800000e0000 */
        /* <DEDUP_REMOVED lines=15> */
.L_x_9218:
[----:B------:R-:W-:Y:S02]  /*1480*/  UIADD3 UR51, -UR51, UR4, URZ ;  /* 0x0000000433337290 */ /* 0x000fe4000fffe13f */
[----:B------:R-:W-:Y:S02]  /*1490*/  USHF.R.U32.HI UR6, URZ, 0x8, UR6 ;  /* 0x000000083f067899 */ /* 0x000fe40008011606 */
[----:B------:R-:W-:Y:S02]  /*14a0*/  UISETP.GE.AND UP0, UPT, UR51, 0x1, UPT ;  /* 0x000000013300788c */ /* 0x000fe4000bf06270 */
[----:B------:R-:W-:Y:S02]  /*14b0*/  UIADD3 UR4, UR51, 0x5f, URZ ;  /* 0x0000005f33047890 */ /* 0x000fe4000fffe03f */
[----:B------:R-:W-:Y:S02]  /*14c0*/  ULEA.HI UR7, UR7, UR6, URZ, 0x10 ;  /* 0x0000000607077291 */ /* 0x000fe4000f8f803f */
[----:B------:R-:W-:Y:S01]  /*14d0*/  PLOP3.LUT P0, PT, PT, PT, UP0, 0x80, 0x0 ;  /* 0x000000000000781c */ /* 0x000fe20003f0f008 */
[----:B------:R-:W-:-:S02]  /*14e0*/  UIMAD.WIDE UR4, UR4, 0x2aaaaaab, URZ ;  /* 0x2aaaaaab040478a5 */ /* 0x000fc4000f8e023f */
[----:B------:R-:W-:Y:S02]  /*14f0*/  ULOP3.LUT UR42, UR7, 0xff, URZ, 0xc0, !UPT ;  /* 0x000000ff072a7892 */ /* 0x000fe4000f8ec03f */
[----:B------:R-:W-:Y:S02]  /*1500*/  USHF.R.U32.HI UR6, URZ, 0x1f, UR5 ;  /* 0x0000001f3f067899 */ /* 0x000fe40008011605 */
[----:B------:R-:W-:Y:S01]  /*1510*/  USHF.R.U32.HI UR39, URZ, 0x10, UR7 ;  /* 0x000000103f277899 */ /* 0x000fe20008011607 */
[----:B------:R-:W-:Y:S01]  /*1520*/  UMOV UR4, URZ ;  /* 0x0000003f00047c82 */ /* 0x000fe20008000000 */
[----:B------:R-:W-:-:S04]  /*1530*/  ULEA.HI.SX32 UR9, UR5, UR6, 0x1c ;  /* 0x0000000605097291 */ /* 0x000fc8000f8fe23f */
[----:B------:R-:W-:Y:S08]  /*1540*/  @!P0 BRA `(.L_x_9219) ;  /* 0x0000000000908947 */ /* 0x000ff00003800000 */
[----:B------:R-:W-:Y:S01]  /*1550*/  UISETP.NE.AND UP0, UPT, UR39, URZ, UPT ;  /* 0x0000003f2700728c */ /* 0x000fe2000bf05270 */
[----:B------:R-:W-:-:S03]  /*1560*/  ULDC UR4, c[0x0][0x9f0] ;  /* 0x00027c0000047ab9 */ /* 0x000fc60000000800 */
[----:B------:R-:W-:-:S03]  /*1570*/  USEL UR10, UR39, UR4, UP0 ;  /* 0x00000004270a7287 */ /* 0x000fc60008000000 */
[----:B------:R-:W-:Y:S01]  /*1580*/  UMOV UR4, URZ ;  /* 0x0000003f00047c82 */ /* 0x000fe20008000000 */
[----:B------:R-:W-:Y:S02]  /*1590*/  UIADD3 UR6, UR9, -0x1, UR10 ;  /* 0xffffffff09067890 */ /* 0x000fe4000fffe00a */
[----:B------:R-:W-:-:S04]  /*15a0*/  IMAD.U32 R4, RZ, RZ, UR10 ;  /* 0x0000000aff047e24 */ /* 0x000fc8000f8e00ff */
[----:B------:R-:W-:Y:S01]  /*15b0*/  IMAD.U32 R5, RZ, RZ, UR6 ;  /* 0x00000006ff057e24 */ /* 0x000fe2000f8e00ff */
[-C--:B------:R-:W-:Y:S01]  /*15c0*/  IABS R0, R4.reuse ;  /* 0x0000000400007213 */ /* 0x080fe20000000000 */
[----:B------:R-:W-:Y:S01]  /*15d0*/  ULOP3.LUT UR6, UR6, UR10, URZ, 0x3c, !UPT ;  /* 0x0000000a06067292 */ /* 0x000fe2000f8e3c3f */
[----:B------:R-:W-:Y:S02]  /*15e0*/  IABS R6, R4 ;  /* 0x0000000400067213 */ /* 0x000fe40000000000 */
        /* <DEDUP_REMOVED lines=26> */
.L_x_9219:
[----:B------:R-:W-:Y:S01]  /*1790*/  UIMAD UR38, UR42, UR4, URZ ;  /* 0x000000042a2672a4 */ /* 0x000fe2000f8e023f */
        /* <DEDUP_REMOVED lines=74> */
[----:B------:R-:W0:Y:S01]  /*1c40*/  S2R R0, SR_TID.X ;  /* 0x0000000000007919 */ /* 0x000e220000002100 */
[----:B------:R-:W1:Y:S01]  /*1c50*/  S2UR UR7, SR_CgaCtaId ;  /* 0x00000000000779c3 */ /* 0x000e620000008800 */
[----:B------:R-:W-:Y:S02]  /*1c60*/  UMOV UR6, 0x400 ;  /* 0x0000040000067882 */ /* 0x000fe40000000000 */
[----:B-1----:R-:W-:-:S04]  /*1c70*/  ULEA UR6, UR7, UR6, 0x18 ;  /* 0x0000000607067291 */ /* 0x002fc8000f8ec03f */
[----:B------:R-:W-:Y:S01]  /*1c80*/  UIADD3 UR6, UR6, 0x18400, URZ ;  /* 0x0001840006067890 */ /* 0x000fe2000fffe03f */
[----:B0-----:R-:W-:-:S03]  /*1c90*/  VIADD R0, R0, 0xffffff80 ;  /* 0xffffff8000007836 */ /* 0x001fc60000000000 */
[----:B------:R-:W-:Y:S02]  /*1ca0*/  ULOP3.LUT UP0, URZ, UR6, 0x1bf, URZ, 0xc0, !UPT ;  /* 0x000001bf063f7892 */ /* 0x000fe4000f80c03f */
[----:B------:R-:W-:-:S04]  /*1cb0*/  SHF.R.S32.HI R3, RZ, 0x1f, R0 ;  /* 0x0000001fff037819 */ /* 0x000fc80000011400 */
[----:B------:R-:W-:Y:S02]  /*1cc0*/  PLOP3.LUT P0, PT, PT, PT, UP0, 0x80, 0x0 ;  /* 0x000000000000781c */ /* 0x000fe40003f0f008 */
[----:B------:R-:W-:-:S04]  /*1cd0*/  LEA.HI R3, R3, R0, RZ, 0x7 ;  /* 0x0000000003037211 */ /* 0x000fc800078f38ff */
[----:B------:R-:W-:-:S06]  /*1ce0*/  SHF.R.S32.HI R3, RZ, 0x7, R3 ;  /* 0x00000007ff037819 */ /* 0x000fcc0000011403 */
[----:B------:R-:W0:Y:S02]  /*1cf0*/  SHFL.IDX PT, R3, R3, RZ, 0x1f ;  /* 0x00001fff03037589 */ /* 0x000e2400000e0000 */
[----:B0-----:R-:W-:-:S13]  /*1d00*/  R2UR UR4, R3 ;  /* 0x00000000030472ca */ /* 0x001fda00000e0000 */
        /* <DEDUP_REMOVED lines=23> */
.L_x_9221:
[----:B------:R-:W0:Y:S01]  /*1e80*/  S2R R3, SR_CgaCtaId ;  /* 0x0000000000037919 */ /* 0x000e220000008800 */
[----:B------:R-:W-:Y:S01]  /*1e90*/  ULEA.HI UR4, UR48, UR48, URZ, 0x1 ;  /* 0x0000003030047291 */ /* 0x000fe2000f8f083f */
[----:B------:R-:W-:Y:S01]  /*1ea0*/  MOV R6, 0x400 ;  /* 0x0000040000067802 */ /* 0x000fe20000000f00 */
[----:B------:R-:W1:Y:S02]  /*1eb0*/  S2R R20, SR_TID.X ;  /* 0x0000000000147919 */ /* 0x000e640000002100 */
[----:B------:R-:W-:-:S04]  /*1ec0*/  ULOP3.LUT UR4, UR4, 0xfffffffe, URZ, 0xc0, !UPT ;  /* 0xfffffffe04047892 */ /* 0x000fc8000f8ec03f */
[----:B------:R-:W-:-:S06]  /*1ed0*/  UIADD3 UR4, UR48, -UR4, URZ ;  /* 0x8000000430047290 */ /* 0x000fcc000fffe03f */
[----:B------:R-:W-:Y:S01]  /*1ee0*/  IMAD.U32 R0, RZ, RZ, UR4 ;  /* 0x00000004ff007e24 */ /* 0x000fe2000f8e00ff */
[----:B0-----:R-:W-:-:S04]  /*1ef0*/  LEA R6, R3, R6, 0x18 ;  /* 0x0000000603067211 */ /* 0x001fc800078ec0ff */
[----:B------:R-:W-:Y:S02]  /*1f00*/  SHF.L.U32 R3, R0, 0x1f, RZ ;  /* 0x0000001f00037819 */ /* 0x000fe400000006ff */
[----:B-1----:R-:W-:Y:S02]  /*1f10*/  SHF.R.U32.HI R20, RZ, 0x7, R20 ;  /* 0x00000007ff147819 */ /* 0x002fe40000011614 */
[----:B------:R-:W0:Y:S03]  /*1f20*/  SYNCS.PHASECHK.TRANS64.TRYWAIT P0, [R6+URZ+0x22800], R3 ;  /* 0x02280003060075a7 */ /* 0x000e26000800017f */
[----:B------:R-:W-:Y:S01]  /*1f30*/  VIADD R7, R20, 0x8 ;  /* 0x0000000814077836 */ /* 0x000fe20000000000 */
[----:B0-----:R-:W-:Y:S06]  /*1f40*/  @!P0 BRA `(.L_x_9222) ;  /* 0x000000ec00ac8947 */ /* 0x001fec0003800000 */
.L_x_9386:
[----:B------:R-:W-:Y:S01]  /*1f50*/  IMAD.U32 R0, RZ, RZ, UR49 ;  /* 0x00000031ff007e24 */ /* 0x000fe2000f8e00ff */
[----:B------:R-:W-:Y:S05]  /*1f60*/  WARPSYNC.ALL ;  /* 0x0000000000007948 */ /* 0x000fea0003800000 */
[----:B------:R1:W-:Y:S01]  /*1f70*/  BAR.SYNC.DEFER_BLOCKING R7, 0x100 ;  /* 0x000400070000751d */ /* 0x0003e20000010000 */
[----:B------:R-:W-:-:S13]  /*1f80*/  ISETP.NE.AND P0, PT, R0, 0x3, PT ;  /* 0x000000030000780c */ /* 0x000fda0003f05270 */
[----:B-1----:R-:W-:Y:S05]  /*1f90*/  @!P0 BRA `(.L_x_9223) ;  /* 0x0000000000048947 */ /* 0x002fea0003800000 */
[----:B------:R-:W-:Y:S01]  /*1fa0*/  BPT.TRAP 0x1 ;  /* 0x000000040000795c */ /* 0x000fe20000300000 */
.L_x_9223:
[----:B------:R-:W-:Y:S01]  /*1fb0*/  R2UR UR22, R6 ;  /* 0x00000000061672ca */ /* 0x000fe200000e0000 */
[----:B------:R-:W-:-:S05]  /*1fc0*/  IMAD.U32 R8, RZ, RZ, UR47 ;  /* 0x0000002fff087e24 */ /* 0x000fca000f8e00ff */
[----:B------:R-:W-:-:S07]  /*1fd0*/  SHF.L.U32 R8, R8, 0x1f, RZ ;  /* 0x0000001f08087819 */ /* 0x000fce00000006ff */
[----:B------:R-:W-:-:S09]  /*1fe0*/  ULEA UR22, UR37, UR22, 0x3 ;  /* 0x0000001625167291 */ /* 0x000fd2000f8e183f */
[----:B------:R1:W2:Y:S01]  /*1ff0*/  SYNCS.PHASECHK.TRANS64.TRYWAIT P1, [UR22+0x22830], R8 ;  /* 0x02283008ff0075a7 */ /* 0x0002a20008020156 */
[----:B------:R-:W-:Y:S05]  /*2000*/  @!P0 BRA `(.L_x_9224) ;  /* 0x0000000000048947 */ /* 0x000fea0003800000 */
[----:B------:R-:W-:Y:S01]  /*2010*/  BPT.TRAP 0x1 ;  /* 0x000000040000795c */ /* 0x000fe20000300000 */
.L_x_9224:
[----:B--2---:R-:W-:Y:S05]  /*2020*/  @P1 BRA `(.L_x_9225) ;  /* 0x0000000000081947 */ /* 0x004fea0003800000 */
[----:B------:R-:W2:Y:S02]  /*2030*/  SYNCS.PHASECHK.TRANS64.TRYWAIT P1, [UR22+0x22830], R8 ;  /* 0x02283008ff0075a7 */ /* 0x000ea40008020156 */
[----:B--2---:R-:W-:Y:S05]  /*2040*/  @!P1 BRA `(.L_x_9226) ;  /* 0x000000ec00809947 */ /* 0x004fea0003800000 */
.L_x_9225:
[----:B------:R-:W-:Y:S01]  /*2050*/  R2UR UR4, R6 ;  /* 0x00000000060472ca */ /* 0x000fe200000e0000 */
[----:B------:R-:W-:Y:S01]  /*2060*/  ULOP3.LUT UR16, UR52, 0x10000, URZ, 0xfc, !UPT ;  /* 0x0001000034107892 */ /* 0x000fe2000f8efc3f */
[----:B------:R-:W-:Y:S01]  /*2070*/  WARPGROUP.ARRIVE ;  /* 0x00000000000079c5 */ /* 0x000fe20000000000 */
[----:B------:R-:W-:Y:S01]  /*2080*/  UMOV UR17, 0x40000040 ;  /* 0x4000004000117882 */ /* 0x000fe20000000000 */
[----:B------:R-:W-:Y:S01]  /*2090*/  UMOV UR19, 0x40000040 ;  /* 0x4000004000137882 */ /* 0x000fe20000000000 */
[----:B------:R-:W-:Y:S01]  /*20a0*/  UMOV UR5, 0x40000040 ;  /* 0x4000004000057882 */ /* 0x000fe20000000000 */
[----:B------:R-:W-:Y:S01]  /*20b0*/  UMOV UR7, 0x40000040 ;  /* 0x4000004000077882 */ /* 0x000fe20000000000 */
[----:B------:R-:W-:Y:S01]  /*20c0*/  UIADD3 UR8, UR16, 0x4, URZ ;  /* 0x0000000410087890 */ /* 0x000fe2000fffe03f */
[----:B------:R-:W-:Y:S01]  /*20d0*/  P2R R10, PR, RZ, 0x1 ;  /* 0x00000001ff0a7803 */ /* 0x000fe20000000000 */
[----:B------:R-:W-:Y:S01]  /*20e0*/  UMOV UR9, 0x40000040 ;  /* 0x4000004000097882 */ /* 0x000fe20000000000 */
[----:B------:R-:W-:Y:S01]  /*20f0*/  UMOV UR11, 0x40000040 ;  /* 0x40000040000b7882 */ /* 0x000fe20000000000 */
[----:B------:R-:W-:Y:S01]  /*2100*/  UIADD3 UR12, UR16, 0x6, URZ ;  /* 0x00000006100c7890 */ /* 0x000fe2000fffe03f */
[----:B------:R-:W2:Y:S01]  /*2110*/  S2R R20, SR_TID.X ;  /* 0x0000000000147919 */ /* 0x000ea20000002100 */
[----:B------:R-:W-:Y:S01]  /*2120*/  UIADD3 UR4, UR4, 0x1c400, URZ ;  /* 0x0001c40004047890 */ /* 0x000fe2000fffe03f */
[----:B------:R-:W-:Y:S01]  /*2130*/  UMOV UR13, 0x40000040 ;  /* 0x40000040000d7882 */ /* 0x000fe20000000000 */
[----:B------:R-:W-:-:S02]  /*2140*/  UMOV UR15, 0x40000040 ;  /* 0x40000040000f7882 */ /* 0x000fc40000000000 */
[----:B------:R-:W-:Y:S01]  /*2150*/  USHF.R.U32.HI UR4, URZ, 0x4, UR4 ;  /* 0x000000043f047899 */ /* 0x000fe20008011604 */
[----:B------:R-:W3:Y:S01]  /*2160*/  S2R R72, SR_TID.X ;  /* 0x0000000000487919 */ /* 0x000ee20000002100 */
[----:B------:R-:W-:Y:S02]  /*2170*/  UIMAD UR51, UR50, -0x60, UR51 ;  /* 0xffffffa0323378a4 */ /* 0x000fe4000f8e0233 */
[----:B------:R-:W-:-:S04]  /*2180*/  ULOP3.LUT UR4, UR4, 0x3fff, URZ, 0xc0, !UPT ;  /* 0x00003fff04047892 */ /* 0x000fc8000f8ec03f */
[----:B------:R-:W-:Y:S01]  /*2190*/  ULOP3.LUT UR20, UR4, 0x10000, URZ, 0xfc, !UPT ;  /* 0x0001000004147892 */ /* 0x000fe2000f8efc3f */
[----:B0-----:R-:W-:Y:S01]  /*21a0*/  IMAD.U32 R3, RZ, RZ, UR51 ;  /* 0x00000033ff037e24 */ /* 0x001fe2000f8e00ff */
[----:B------:R-:W-:Y:S02]  /*21b0*/  UIADD3 UR4, UR16, 0x2, URZ ;  /* 0x0000000210047890 */ /* 0x000fe4000fffe03f */
[----:B------:R-:W-:Y:S02]  /*21c0*/  UIMAD UR18, UR37, 0x300, UR20 ;  /* 0x00000300251278a4 */ /* 0x000fe4000f8e0214 */
[----:B------:R-:W-:Y:S02]  /*21d0*/  IADD3 R0, -R2, 0x60, R3 ;  /* 0x0000006002007810 */ /* 0x000fe40007ffe103 */
[----:B------:R-:W-:Y:S02]  /*21e0*/  UIADD3 UR6, UR18, 0x2, URZ ;  /* 0x0000000212067890 */ /* 0x000fe4000fffe03f */
[----:B------:R-:W-:Y:S01]  /*21f0*/  UIADD3 UR10, UR18, 0x4, URZ ;  /* 0x00000004120a7890 */ /* 0x000fe2000fffe03f */
[----:B------:R-:W-:Y:S01]  /*2200*/  ISETP.GT.AND P6, PT, R0, RZ, PT ;  /* 0x000000ff0000720c */ /* 0x000fe20003fc4270 */
[----:B------:R-:W-:-:S02]  /*2210*/  UIADD3 UR14, UR18, 0x6, URZ ;  /* 0x00000006120e7890 */ /* 0x000fc4000fffe03f */
[----:B------:R-:W-:Y:S01]  /*2220*/  HGMMA.64x96x16.F32.BF16 R24, gdesc[UR16], RZ, !UPT, gsb0 ;  /* 0x01600000101879f0 */ /* 0x000fe2000c0018ff */
[C---:B------:R-:W-:Y:S02]  /*2230*/  ISETP.GT.AND P5, PT, R0.reuse, 0x1, PT ;  /* 0x000000010000780c */ /* 0x040fe40003fa4270 */
[C---:B------:R-:W-:Y:S02]  /*2240*/  ISETP.GT.AND P4, PT, R0.reuse, 0x8, PT ;  /* 0x000000080000780c */ /* 0x040fe40003f84270 */
[C---:B------:R-:W-:Y:S02]  /*2250*/  ISETP.GT.AND P3, PT, R0.reuse, 0x9, PT ;  /* 0x000000090000780c */ /* 0x040fe40003f64270 */
[C---:B------:R-:W-:Y:S02]  /*2260*/  ISETP.GT.AND P2, PT, R0.reuse, 0x10, PT ;  /* 0x000000100000780c */ /* 0x040fe40003f44270 */
[----:B------:R-:W-:Y:S02]  /*2270*/  ISETP.GT.AND P1, PT, R0, 0x11, PT ;  /* 0x000000110000780c */ /* 0x000fe40003f24270 */
[----:B--2---:R-:W-:-:S02]  /*2280*/  LOP3.LUT R20, R20, 0x7f, RZ, 0xc0, !PT ;  /* 0x0000007f14147812 */ /* 0x004fc400078ec0ff */
[----:B---3--:R-:W-:Y:S01]  /*2290*/  SHF.R.U32.HI R72, RZ, 0x7, R72 ;  /* 0x00000007ff487819 */ /* 0x008fe20000011648 */
[----:B------:R-:W-:Y:S02]  /*22a0*/  WARPGROUP.DEPBAR.LE gsb0, 0x0 ;  /* 0x00008000000079c5 */ /* 0x000fe40000010000 */
[----:B------:R-:W-:-:S06]  /*22b0*/  WARPGROUP.ARRIVE ;  /* 0x00000000000079c5 */ /* 0x000fcc0000000000 */
[----:B------:R-:W-:Y:S03]  /*22c0*/  HGMMA.64x96x16.F32.BF16 R24, gdesc[UR4], R24, gsb0 ;  /* 0x01600000041879f0 */ /* 0x000fe60008001818 */
[----:B------:R-:W-:Y:S02]  /*22d0*/  WARPGROUP.DEPBAR.LE gsb0, 0x0 ;  /* 0x00008000000079c5 */ /* 0x000fe40000010000 */
[----:B------:R-:W-:-:S06]  /*22e0*/  WARPGROUP.ARRIVE ;  /* 0x00000000000079c5 */ /* 0x000fcc0000000000 */
[----:B------:R-:W-:Y:S01]  /*22f0*/  HGMMA.64x96x16.F32.BF16 R24, gdesc[UR8], R24, gsb0 ;  /* 0x01600000081879f0 */ /* 0x000fe20008001818 */
[----:B------:R-:W-:Y:S02]  /*2300*/  ULDC UR10, c[0x0][0x988] ;  /* 0x00026200000a7ab9 */ /* 0x000fe40000000800 */
        /* <DEDUP_REMOVED lines=96> */
[----:B0-----:R-:W-:-:S04]  /*2910*/  FMNMX.FTZ R0, R9, R0, !PT ;  /* 0x0000000009007209 */ /* 0x001fc80007810000 */
[C---:B------:R-:W-:Y:S01]  /*2920*/  FSETP.NEU.FTZ.AND P0, PT, R0.reuse, -INF , PT ;  /* 0xff8000000000780b */ /* 0x040fe20003f1d000 */
[----:B------:R-:W-:-:S05]  /*2930*/  FMUL.FTZ R3, R0, UR10 ;  /* 0x0000000a00037c20 */ /* 0x000fca0008410000 */
[----:B------:R-:W-:Y:S02]  /*2940*/  FSEL R12, R3, RZ, P0 ;  /* 0x000000ff030c7208 */ /* 0x000fe40000000000 */
[----:B------:R-:W-:Y:S02]  /*2950*/  FMNMX.FTZ R3, R26, R27, !PT ;  /* 0x0000001b1a037209 */ /* 0x000fe40007810000 */
[----:B------:R-:W-:Y:S01]  /*2960*/  ISETP.NE.AND P0, PT, R10, RZ, PT ;  /* 0x000000ff0a00720c */ /* 0x000fe20003f05270 */
        /* <DEDUP_REMOVED lines=31> */
[----:B0-----:R-:W-:Y:S01]  /*2b60*/  FADD.FTZ R21, R200, R5 ;  /* 0x00000005c8157221 */ /* 0x001fe20000010000 */
[--C-:B------:R-:W-:Y:S01]  /*2b70*/  FFMA.FTZ R61, R61, UR10, -R12.reuse ;  /* 0x0000000a3d3d7c23 */ /* 0x100fe2000801080c */
[----:B------:R-:W-:Y:S01]  /*2b80*/  FMNMX.FTZ R4, R46, R3, !PT ;  /* 0x000000032e047209 */ /* 0x000fe20007810000 */
[--C-:B------:R-:W-:Y:S01]  /*2b90*/  FFMA.FTZ R64, R64, UR10, -R12.reuse ;  /* 0x0000000a40407c23 */ /* 0x100fe2000801080c */
[--C-:B------:R-:W-:Y:S01]  /*2ba0*/  FFMA.FTZ R65, R65, UR10, -R12.reuse ;  /* 0x0000000a41417c23 */ /* 0x100fe2000801080c */
[--C-:B------:R-:W-:Y:S01]  /*2bb0*/  FFMA.FTZ R68, R68, UR10, -R12.reuse ;  /* 0x0000000a44447c23 */ /* 0x100fe2000801080c */
[----:B------:R-:W-:Y:S01]  /*2bc0*/  FMNMX.FTZ R3, R47, R4, !PT ;  /* 0x000000042f037209 */ /* 0x000fe20007810000 */
[----:B------:R-:W-:Y:S01]  /*2bd0*/  MUFU.EX2 R152, R152 ;  /* 0x0000009800987308 */ /* 0x000fe20000000800 */
[----:B------:R-:W-:Y:S01]  /*2be0*/  FFMA.FTZ R12, R69, UR10, -R12 ;  /* 0x0000000a450c7c23 */ /* 0x000fe2000801080c */
[----:B------:R-:W-:-:S02]  /*2bf0*/  F2FP.BF16.F32.PACK_AB R200, R5, R200 ;  /* 0x000000c805c8723e */ /* 0x000fc400000010ff */
        /* <DEDUP_REMOVED lines=20> */
[----:B------:R-:W2:Y:S08]  /*2d40*/  MUFU.EX2 R45, R45 ;  /* 0x0000002d002d7308 */ /* 0x000eb00000000800 */
[----:B------:R-:W-:Y:S01]  /*2d50*/  MUFU.EX2 R48, R48 ;  /* 0x0000003000307308 */ /* 0x000fe20000000800 */
[----:B0-----:R-:W-:-:S07]  /*2d60*/  FMNMX.FTZ R10, R4, R3, !PT ;  /* 0x00000003040a7209 */ /* 0x001fce0007810000 */
[----:B------:R-:W0:Y:S01]  /*2d70*/  MUFU.EX2 R49, R49 ;  /* 0x0000003100317308 */ /* 0x000e220000000800 */
[----:B------:R-:W3:Y:S01]  /*2d80*/  SHFL.BFLY PT, R3, R10, 0x1, 0x1f ;  /* 0x0c201f000a037f89 */ /* 0x000ee200000e0000 */
[----:B--2---:R-:W-:-:S06]  /*2d90*/  F2FP.BF16.F32.PACK_AB R158, R45, R44 ;  /* 0x0000002c2d9e723e */ /* 0x004fcc00000010ff */
[----:B------:R-:W-:Y:S08]  /*2da0*/  MUFU.EX2 R52, R52 ;  /* 0x0000003400347308 */ /* 0x000ff00000000800 */
[----:B------:R-:W2:Y:S01]  /*2db0*/  MUFU.EX2 R53, R53 ;  /* 0x0000003500357308 */ /* 0x000ea20000000800 */
[----:B0-----:R-:W-:-:S07]  /*2dc0*/  F2FP.BF16.F32.PACK_AB R160, R49, R48 ;  /* 0x0000003031a0723e */ /* 0x001fce00000010ff */
[----:B------:R-:W-:Y:S01]  /*2dd0*/  MUFU.EX2 R56, R56 ;  /* 0x0000003800387308 */ /* 0x000fe20000000800 */
[----:B---3--:R-:W-:Y:S02]  /*2de0*/  FMNMX.FTZ R3, R10, R3, !PT ;  /* 0x000000030a037209 */ /* 0x008fe40007810000 */
[----:B------:R-:W-:Y:S02]  /*2df0*/  IADD3 R10, -R72, 0xb, RZ ;  /* 0x0000000b480a7810 */ /* 0x000fe40007ffe1ff */
[C---:B------:R-:W-:Y:S01]  /*2e00*/  FSETP.NEU.FTZ.AND P1, PT, R3.reuse, -INF , PT ;  /* 0xff8000000300780b */ /* 0x040fe20003f3d000 */
[----:B------:R-:W-:Y:S02]  /*2e10*/  FMUL.FTZ R4, R3, UR10 ;  /* 0x0000000a03047c20 */ /* 0x000fe40008410000 */
[----:B------:R-:W-:Y:S01]  /*2e20*/  MUFU.EX2 R57, R57 ;  /* 0x0000003900397308 */ /* 0x000fe20000000800 */
[----:B--2---:R-:W-:Y:S02]  /*2e30*/  F2FP.BF16.F32.PACK_AB R162, R53, R52 ;  /* 0x0000003435a2723e */ /* 0x004fe400000010ff */
[----:B------:R-:W-:Y:S01]  /*2e40*/  FSEL R14, R4, RZ, P1 ;  /* 0x000000ff040e7208 */ /* 0x000fe20000800000 */
[----:B------:R-:W-:Y:S01]  /*2e50*/  FADD.FTZ R4, R202, R21 ;  /* 0x00000015ca047221 */ /* 0x000fe20000010000 */
[----:B------:R-:W-:Y:S01]  /*2e60*/  ISETP.NE.AND P1, PT, R20, RZ, PT ;  /* 0x000000ff1400720c */ /* 0x000fe20003f25270 */
[----:B------:R-:W-:Y:S01]  /*2e70*/  IMAD.U32 R20, RZ, RZ, UR22 ;  /* 0x00000016ff147e24 */ /* 0x000fe2000f8e00ff */
[----:B------:R-:W-:Y:S01]  /*2e80*/  F2FP.BF16.F32.PACK_AB R202, R9, R202 ;  /* 0x000000ca09ca723e */ /* 0x000fe200000010ff */
[--C-:B------:R-:W-:Y:S01]  /*2e90*/  FFMA.FTZ R26, R26, UR10, -R14.reuse ;  /* 0x0000000a1a1a7c23 */ /* 0x100fe2000801080e */
[--C-:B------:R-:W-:Y:S01]  /*2ea0*/  FFMA.FTZ R27, R27, UR10, -R14.reuse ;  /* 0x0000000a1b1b7c23 */ /* 0x100fe2000801080e */
[--C-:B------:R-:W-:Y:S01]  /*2eb0*/  FFMA.FTZ R30, R30, UR10, -R14.reuse ;  /* 0x0000000a1e1e7c23 */ /* 0x100fe2000801080e */
[--C-:B------:R-:W-:Y:S01]  /*2ec0*/  FFMA.FTZ R31, R31, UR10, -R14.reuse ;  /* 0x0000000a1f1f7c23 */ /* 0x100fe2000801080e */
[--C-:B------:R-:W-:Y:S01]  /*2ed0*/  FFMA.FTZ R34, R34, UR10, -R14.reuse ;  /* 0x0000000a22227c23 */ /* 0x100fe2000801080e */
[----:B------:R-:W-:Y:S01]  /*2ee0*/  FFMA.FTZ R35, R35, UR10, -R14 ;  /* 0x0000000a23237c23 */ /* 0x000fe2000801080e */
[----:B------:R-:W-:Y:S01]  /*2ef0*/  MUFU.EX2 R26, R26 ;  /* 0x0000001a001a7308 */ /* 0x000fe20000000800 */
[----:B------:R-:W-:Y:S01]  /*2f00*/  FADD.FTZ R21, R9, R4 ;  /* 0x0000000409157221 */ /* 0x000fe20000010000 */
[--C-:B------:R-:W-:Y:S01]  /*2f10*/  FFMA.FTZ R38, R38, UR10, -R14.reuse ;  /* 0x0000000a26267c23 */ /* 0x100fe2000801080e */
[--C-:B------:R-:W-:Y:S01]  /*2f20*/  FFMA.FTZ R39, R39, UR10, -R14.reuse ;  /* 0x0000000a27277c23 */ /* 0x100fe2000801080e */
[--C-:B------:R-:W-:Y:S01]  /*2f30*/  FFMA.FTZ R42, R42, UR10, -R14.reuse ;  /* 0x0000000a2a2a7c23 */ /* 0x100fe2000801080e */
[----:B------:R-:W-:Y:S01]  /*2f40*/  FADD.FTZ R4, R152, R21 ;  /* 0x0000001598047221 */ /* 0x000fe20000010000 */
[--C-:B------:R-:W-:Y:S01]  /*2f50*/  FFMA.FTZ R43, R43, UR10, -R14.reuse ;  /* 0x0000000a2b2b7c23 */ /* 0x100fe2000801080e */
[----:B------:R-:W-:Y:S01]  /*2f60*/  FFMA.FTZ R46, R46, UR10, -R14 ;  /* 0x0000000a2e2e7c23 */ /* 0x000fe2000801080e */
[----:B------:R-:W0:Y:S01]  /*2f70*/  MUFU.EX2 R27, R27 ;  /* 0x0000001b001b7308 */ /* 0x000e220000000800 */
[----:B------:R-:W-:Y:S01]  /*2f80*/  FADD.FTZ R25, R11, R4 ;  /* 0x000000040b197221 */ /* 0x000fe20000010000 */
[--C-:B------:R-:W-:Y:S01]  /*2f90*/  FFMA.FTZ R47, R47, UR10, -R14.reuse ;  /* 0x0000000a2f2f7c23 */ /* 0x100fe2000801080e */
[--C-:B------:R-:W-:Y:S01]  /*2fa0*/  FFMA.FTZ R50, R50, UR10, -R14.reuse ;  /* 0x0000000a32327c23 */ /* 0x100fe2000801080e */
[--C-:B------:R-:W-:Y:S01]  /*2fb0*/  FFMA.FTZ R51, R51, UR10, -R14.reuse ;  /* 0x0000000a33337c23 */ /* 0x100fe2000801080e */
[----:B------:R-:W-:Y:S01]  /*2fc0*/  FADD.FTZ R12, R154, R25 ;  /* 0x000000199a0c7221 */ /* 0x000fe20000010000 */
[--C-:B------:R-:W-:Y:S01]  /*2fd0*/  FFMA.FTZ R54, R54, UR10, -R14.reuse ;  /* 0x0000000a36367c23 */ /* 0x100fe2000801080e */
[----:B------:R-:W-:Y:S01]  /*2fe0*/  FFMA.FTZ R55, R55, UR10, -R14 ;  /* 0x0000000a37377c23 */ /* 0x000fe2000801080e */
[----:B------:R-:W2:Y:S01]  /*2ff0*/  MUFU.EX2 R30, R30 ;  /* 0x0000001e001e7308 */ /* 0x000ea20000000800 */
[----:B------:R-:W-:Y:S01]  /*3000*/  FADD.FTZ R25, R13, R12 ;  /* 0x0000000c0d197221 */ /* 0x000fe20000010000 */
[--C-:B------:R-:W-:Y:S01]  /*3010*/  FFMA.FTZ R58, R58, UR10, -R14.reuse ;  /* 0x0000000a3a3a7c23 */ /* 0x100fe2000801080e */
[--C-:B------:R-:W-:Y:S01]  /*3020*/  FFMA.FTZ R59, R59, UR10, -R14.reuse ;  /* 0x0000000a3b3b7c23 */ /* 0x100fe2000801080e */
[--C-:B------:R-:W-:Y:S01]  /*3030*/  FFMA.FTZ R62, R62, UR10, -R14.reuse ;  /* 0x0000000a3e3e7c23 */ /* 0x100fe2000801080e */
[--C-:B------:R-:W-:Y:S01]  /*3040*/  FFMA.FTZ R63, R63, UR10, -R14.reuse ;  /* 0x0000000a3f3f7c23 */ /* 0x100fe2000801080e */
[--C-:B------:R-:W-:Y:S01]  /*3050*/  FFMA.FTZ R66, R66, UR10, -R14.reuse ;  /* 0x0000000a42427c23 */ /* 0x100fe2000801080e */
[--C-:B------:R-:W-:Y:S01]  /*3060*/  FFMA.FTZ R67, R67, UR10, -R14.reuse ;  /* 0x0000000a43437c23 */ /* 0x100fe2000801080e */
[----:B------:R-:W3:Y:S01]  /*3070*/  MUFU.EX2 R31, R31 ;  /* 0x0000001f001f7308 */ /* 0x000ee20000000800 */
[----:B0-----:R-:W-:Y:S01]  /*3080*/  FADD.FTZ R21, R26, R27 ;  /* 0x0000001b1a157221 */ /* 0x001fe20000010000 */
[--C-:B------:R-:W-:Y:S01]  /*3090*/  FFMA.FTZ R70, R70, UR10, -R14.reuse ;  /* 0x0000000a46467c23 */ /* 0x100fe2000801080e */
[----:B------:R-:W-:Y:S01]  /*30a0*/  FFMA.FTZ R14, R71, UR10, -R14 ;  /* 0x0000000a470e7c23 */ /* 0x000fe2000801080e */
[----:B------:R-:W-:-:S02]  /*30b0*/  F2FP.BF16.F32.PACK_AB R152, R11, R152 ;  /* 0x000000980b98723e */ /* 0x000fc400000010ff */
[----:B------:R-:W-:Y:S02]  /*30c0*/  F2FP.BF16.F32.PACK_AB R154, R13, R154 ;  /* 0x0000009a0d9a723e */ /* 0x000fe400000010ff */
[----:B------:R-:W0:Y:S01]  /*30d0*/  MUFU.EX2 R34, R34 ;  /* 0x0000002200227308 */ /* 0x000e220000000800 */
[----:B--2---:R-:W-:Y:S01]  /*30e0*/  FADD.FTZ R4, R30, R21 ;  /* 0x000000151e047221 */ /* 0x004fe20000010000 */
[----:B------:R-:W-:Y:S02]  /*30f0*/  F2FP.BF16.F32.PACK_AB R164, R57, R56 ;  /* 0x0000003839a4723e */ /* 0x000fe400000010ff */
[----:B------:R-:W-:-:S04]  /*3100*/  F2FP.BF16.F32.PACK_AB R201, R27, R26 ;  /* 0x0000001a1bc9723e */ /* 0x000fc800000010ff */
[----:B------:R-:W2:Y:S01]  /*3110*/  MUFU.EX2 R35, R35 ;  /* 0x0000002300237308 */ /* 0x000ea20000000800 */
[----:B---3--:R-:W-:Y:S01]  /*3120*/  FADD.FTZ R21, R31, R4 ;  /* 0x000000041f157221 */ /* 0x008fe20000010000 */
[----:B------:R-:W-:Y:S02]  /*3130*/  @!P1 VIADD R4, R20, 0x22840 ;  /* 0x0002284014049836 */ /* 0x000fe40000000000 */
[----:B------:R-:W-:Y:S01]  /*3140*/  FADD.FTZ R20, R156, R25 ;  /* 0x000000199c147221 */ /* 0x000fe20000010000 */
[----:B------:R-:W-:Y:S02]  /*3150*/  F2FP.BF16.F32.PACK_AB R156, R41, R156 ;  /* 0x0000009c299c723e */ /* 0x000fe400000010ff */
[----:B------:R-:W-:Y:S01]  /*3160*/  F2FP.BF16.F32.PACK_AB R203, R31, R30 ;  /* 0x0000001e1fcb723e */ /* 0x000fe200000010ff */
[----:B------:R-:W-:Y:S01]  /*3170*/  FADD.FTZ R25, R41, R20 ;  /* 0x0000001429197221 */ /* 0x000fe20000010000 */
[----:B------:R-:W3:Y:S01]  /*3180*/  MUFU.EX2 R38, R38 ;  /* 0x0000002600267308 */ /* 0x000ee20000000800 */
[----:B0-----:R-:W-:Y:S01]  /*3190*/  FADD.FTZ R12, R34, R21 ;  /* 0x00000015220c7221 */ /* 0x001fe20000010000 */
[----:B------:R-:W-:Y:S01]  /*31a0*/  @!P1 PRMT R4, RZ, 0x654, R4 ;  /* 0x00000654ff049816 */ /* 0x000fe20000000004 */
[----:B------:R-:W-:Y:S01]  /*31b0*/  FADD.FTZ R20, R44, R25 ;  /* 0x000000192c147221 */ /* 0x000fe20000010000 */
[----:B------:R0:W-:Y:S06]  /*31c0*/  BAR.ARV R10, 0x100 ;  /* 0x0004000a0000751d */ /* 0x0001ec0000002000 */
[----:B------:R-:W4:Y:S01]  /*31d0*/  MUFU.EX2 R39, R39 ;  /* 0x0000002700277308 */ /* 0x000f220000000800 */
[----:B--2---:R-:W-:Y:S01]  /*31e0*/  FADD.FTZ R21, R35, R12 ;  /* 0x0000000c23157221 */ /* 0x004fe20000010000 */
[----:B------:R-:W-:Y:S01]  /*31f0*/  FADD.FTZ R25, R45, R20 ;  /* 0x000000142d197221 */ /* 0x000fe20000010000 */
[----:B------:R2:W-:Y:S01]  /*3200*/  @!P1 SYNCS.ARRIVE.TRANS64.RED.A1T0 RZ, [R4+URZ], RZ ;  /* 0x000000ff04ff99a7 */ /* 0x0005e2000810043f */
[----:B------:R-:W-:Y:S01]  /*3210*/  F2FP.BF16.F32.PACK_AB R153, R35, R34 ;  /* 0x000000222399723e */ /* 0x000fe200000010ff */
[----:B---3--:R-:W-:-:S03]  /*3220*/  FADD.FTZ R12, R38, R21 ;  /* 0x00000015260c7221 */ /* 0x008fc60000010000 */
[----:B------:R-:W2:Y:S08]  /*3230*/  MUFU.EX2 R42, R42 ;  /* 0x0000002a002a7308 */ /* 0x000eb00000000800 */
[----:B------:R-:W3:Y:S01]  /*3240*/  MUFU.EX2 R43, R43 ;  /* 0x0000002b002b7308 */ /* 0x000ee20000000800 */
[C---:B----4-:R-:W-:Y:S01]  /*3250*/  FADD.FTZ R21, R39.reuse, R12 ;  /* 0x0000000c27157221 */ /* 0x050fe20000010000 */
        /* <DEDUP_REMOVED lines=9> */
[----:B------:R-:W-:Y:S01]  /*32f0*/  FADD.FTZ R12, R56, R25 ;  /* 0x00000019380c7221 */ /* 0x000fe20000010000 */
[----:B------:R-:W-:-:S03]  /*3300*/  F2FP.BF16.F32.PACK_AB R157, R43, R42 ;  /* 0x0000002a2b9d723e */ /* 0x000fc600000010ff */
[----:B------:R-:W-:Y:S02]  /*3310*/  FADD.FTZ R9, R57, R12 ;  /* 0x0000000c39097221 */ /* 0x000fe40000010000 */
        /* <DEDUP_REMOVED lines=11> */
[----:B--2---:R-:W-:-:S07]  /*33d0*/  FADD.FTZ R4, R54, R5 ;  /* 0x0000000536047221 */ /* 0x004fce0000010000 */
        /* <DEDUP_REMOVED lines=22> */
[----:B------:R-:W-:-:S06]  /*3540*/  F2FP.BF16.F32.PACK_AB R170, R15, R68 ;  /* 0x000000440faa723e */ /* 0x000fcc00000010ff */
[----:B------:R-:W2:Y:S01]  /*3550*/  MUFU.EX2 R67, R67 ;  /* 0x0000004300437308 */ /* 0x000ea20000000800 */
[----:B---3--:R-:W-:Y:S01]  /*3560*/  FADD.FTZ R5, R63, R4 ;  /* 0x000000043f057221 */ /* 0x008fe20000010000 */
[----:B------:R-:W-:Y:S01]  /*3570*/  FADD.FTZ R4, R15, R12 ;  /* 0x0000000c0f047221 */ /* 0x000fe20000010000 */
[----:B------:R-:W-:-:S05]  /*3580*/  F2FP.BF16.F32.PACK_AB R167, R63, R62 ;  /* 0x0000003e3fa7723e */ /* 0x000fca00000010ff */
[----:B------:R-:W3:Y:S01]  /*3590*/  MUFU.EX2 R70, R70 ;  /* 0x0000004600467308 */ /* 0x000ee20000000800 */
[----:B----4-:R-:W-:-:S07]  /*35a0*/  FADD.FTZ R12, R66, R5 ;  /* 0x00000005420c7221 */ /* 0x010fce0000010000 */
[----:B------:R-:W4:Y:S01]  /*35b0*/  MUFU.EX2 R171, R14 ;  /* 0x0000000e00ab7308 */ /* 0x000f220000000800 */
[C---:B--2---:R-:W-:Y:S01]  /*35c0*/  FADD.FTZ R5, R67.reuse, R12 ;  /* 0x0000000c43057221 */ /* 0x044fe20000010000 */
[----:B------:R-:W-:-:S03]  /*35d0*/  F2FP.BF16.F32.PACK_AB R169, R67, R66 ;  /* 0x0000004243a9723e */ /* 0x000fc600000010ff */
[----:B---3--:R-:W-:-:S04]  /*35e0*/  FADD.FTZ R12, R70, R5 ;  /* 0x00000005460c7221 */ /* 0x008fc80000010000 */
[C---:B----4-:R-:W-:Y:S01]  /*35f0*/  FADD.FTZ R5, R171.reuse, R12 ;  /* 0x0000000cab057221 */ /* 0x050fe20000010000 */
[----:B------:R-:W-:Y:S01]  /*3600*/  F2FP.BF16.F32.PACK_AB R171, R171, R70 ;  /* 0x00000046abab723e */ /* 0x000fe200000010ff */
[----:B0-----:R-:W-:Y:S06]  /*3610*/  @!P0 BRA `(.L_x_9227) ;  /* 0x0000000000048947 */ /* 0x001fec0003800000 */
[----:B------:R-:W-:Y:S01]  /*3620*/  BPT.TRAP 0x1 ;  /* 0x000000040000795c */ /* 0x000fe20000300000 */
.L_x_9227:
[----:B------:R0:W2:Y:S01]  /*3630*/  SYNCS.PHASECHK.TRANS64.TRYWAIT P2, [UR22+0x22850], R8 ;  /* 0x02285008ff0075a7 */ /* 0x0000a20008040156 */
[----:B------:R-:W-:Y:S05]  /*3640*/  @!P0 BRA `(.L_x_9228) ;  /* 0x0000000000048947 */ /* 0x000fea0003800000 */
[----:B------:R-:W-:Y:S01]  /*3650*/  BPT.TRAP 0x1 ;  /* 0x000000040000795c */ /* 0x000fe20000300000 */
.L_x_9228:
[----:B--2---:R-:W-:Y:S05]  /*3660*/  @P2 BRA `(.L_x_9229) ;  /* 0x0000000000082947 */ /* 0x004fea0003800000 */
[----:B------:R-:W2:Y:S02]  /*3670*/  SYNCS.PHASECHK.TRANS64.TRYWAIT P2, [UR22+0x22850], R8 ;  /* 0x02285008ff0075a7 */ /* 0x000ea40008040156 */
[----:B--2---:R-:W-:Y:S05]  /*3680*/  @!P2 BRA `(.L_x_9230) ;  /* 0x000000d80008a947 */ /* 0x004fea0003800000 */
.L_x_9229:
[----:B------:R-:W-:Y:S01]  /*3690*/  R2UR UR6, R6 ;  /* 0x00000000060672ca */ /* 0x000fe200000e0000 */
[----:B------:R3:W-:Y:S06]  /*36a0*/  BAR.SYNC.DEFER_BLOCKING R7, 0x100 ;  /* 0x000400070000751d */ /* 0x0007ec0000010000 */
[----:B------:R-:W-:Y:S01]  /*36b0*/  UMOV UR7, 0x40000040 ;  /* 0x4000004000077882 */ /* 0x000fe20000000000 */
[----:B------:R-:W-:-:S05]  /*36c0*/  VOTEU.ALL UP0, P1 ;  /* 0x00000000003f7886 */ /* 0x000fca0000800000 */
[----:B------:R-:W-:Y:S02]  /*36d0*/  UIADD3 UR6, UR6, 0x400, URZ ;  /* 0x0000040006067890 */ /* 0x000fe4000fffe03f */
[----:B------:R-:W-:Y:S02]  /*36e0*/  @!UP0 UIADD3 UR22, UR22, 0x22860, URZ ;  /* 0x0002286016168890 */ /* 0x000fe4000fffe03f */
[----:B------:R-:W-:Y:S02]  /*36f0*/  USHF.R.U32.HI UR6, URZ, 0x4, UR6 ;  /* 0x000000043f067899 */ /* 0x000fe40008011606 */
[----:B------:R-:W-:Y:S02]  /*3700*/  @!UP0 UPRMT UR22, URZ, 0x654, UR22 ;  /* 0x000006543f168896 */ /* 0x000fe40008000016 */
[----:B------:R-:W-:-:S04]  /*3710*/  ULOP3.LUT UR6, UR6, 0x3fff, URZ, 0xc0, !UPT ;  /* 0x00003fff06067892 */ /* 0x000fc8000f8ec03f */
[----:B------:R-:W-:Y:S01]  /*3720*/  ULOP3.LUT UR21, UR6, 0x3000000, URZ, 0xfc, !UPT ;  /* 0x0300000006157892 */ /* 0x000fe2000f8efc3f */
[----:B------:R-:W-:-:S03]  /*3730*/  WARPGROUP.ARRIVE ;  /* 0x00000000000079c5 */ /* 0x000fc60000000000 */
[----:B------:R-:W-:-:S07]  /*3740*/  UIMAD UR11, UR37, 0xc00, UR21 ;  /* 0x00000c00250b78a4 */ /* 0x000fce000f8e0215 */
[----:B------:R-:W-:Y:S02]  /*3750*/  UMOV UR6, UR11 ;  /* 0x0000000b00067c82 */ /* 0x000fe40008000000 */
[----:B------:R-:W-:Y:S01]  /*3760*/  HGMMA.64x256x16.F32.BF16 R24, R200, gdesc[UR4].tnspB, RZ, !UPT, gsb0 ;  /* 0x43e00004c8187df0 */ /* 0x000fe2000c0018ff */
        /* <DEDUP_REMOVED lines=31> */
[----:B------:R-:W-:Y:S01]  /*3960*/  @!P1 SYNCS.ARRIVE.TRANS64.RED.A1T0 RZ, [UR22], RZ ;  /* 0x000000ffffff99a7 */ /* 0x000fe20008100416 */
[----:B------:R-:W-:-:S04]  /*3970*/  UIADD3 UR22, UR50, -0x2, URZ ;  /* 0xfffffffe32167890 */ /* 0x000fc8000fffe03f */
[----:B------:R-:W-:-:S06]  /*3980*/  UISETP.GE.AND UP0, UPT, UR22, UR38, UPT ;  /* 0x000000261600728c */ /* 0x000fcc000bf06270 */
[----:B------:R-:W-:-:S13]  /*3990*/  PLOP3.LUT P2, PT, PT, PT, UP0, 0x80, 0x0 ;  /* 0x000000000000781c */ /* 0x000fda0003f4f008 */
[----:B---3--:R-:W-:Y:S05]  /*39a0*/  @!P2 BRA `(.L_x_9231) ;  /* 0x0000001c0054a947 */ /* 0x008fea0003800000 */
[----:B------:R-:W-:Y:S01]  /*39b0*/  IMAD.MOV.U32 R7, RZ, RZ, R3 ;  /* 0x000000ffff077224 */ /* 0x000fe200078e0003 */
[----:B------:R-:W-:Y:S01]  /*39c0*/  ULDC UR23, c[0x0][0x988] ;  /* 0x0002620000177ab9 */ /* 0x000fe20000000800 */
[----:B012---:R-:W-:-:S07]  /*39d0*/  IMAD.MOV.U32 R8, RZ, RZ, R0 ;  /* 0x000000ffff087224 */ /* 0x007fce00078e0000 */
.L_x_9240:
        /* <DEDUP_REMOVED lines=10> */
.L_x_9232:
[----:B------:R-:W0:Y:S01]  /*3a80*/  S2UR UR7, SR_CgaCtaId ;  /* 0x00000000000779c3 */ /* 0x000e220000008800 */
[----:B------:R-:W-:Y:S01]  /*3a90*/  UMOV UR6, 0x400 ;  /* 0x0000040000067882 */ /* 0x000fe20000000000 */
[----:B------:R-:W-:-:S05]  /*3aa0*/  IMAD.U32 R6, RZ, RZ, UR47 ;  /* 0x0000002fff067e24 */ /* 0x000fca000f8e00ff */
[----:B------:R-:W-:Y:S01]  /*3ab0*/  SHF.L.U32 R6, R6, 0x1f, RZ ;  /* 0x0000001f06067819 */ /* 0x000fe200000006ff */
[----:B0-----:R-:W-:-:S04]  /*3ac0*/  ULEA UR6, UR7, UR6, 0x18 ;  /* 0x0000000607067291 */ /* 0x001fc8000f8ec03f */
[----:B------:R-:W-:-:S09]  /*3ad0*/  ULEA UR24, UR37, UR6, 0x3 ;  /* 0x0000000625187291 */ /* 0x000fd2000f8e183f */
[----:B------:R0:W1:Y:S01]  /*3ae0*/  SYNCS.PHASECHK.TRANS64.TRYWAIT P2, [UR24+0x22830], R6 ;  /* 0x02283006ff0075a7 */ /* 0x0000620008040158 */
[----:B------:R-:W-:Y:S05]  /*3af0*/  @!P0 BRA `(.L_x_9233) ;  /* 0x0000000000048947 */ /* 0x000fea0003800000 */
[----:B------:R-:W-:Y:S01]  /*3b00*/  BPT.TRAP 0x1 ;  /* 0x000000040000795c */ /* 0x000fe20000300000 */
.L_x_9233:
[----:B-1----:R-:W-:Y:S05]  /*3b10*/  @P2 BRA `(.L_x_9234) ;  /* 0x0000000000082947 */ /* 0x002fea0003800000 */
[----:B------:R-:W1:Y:S02]  /*3b20*/  SYNCS.PHASECHK.TRANS64.TRYWAIT P2, [UR24+0x22830], R6 ;  /* 0x02283006ff0075a7 */ /* 0x000e640008040158 */
[----:B-1----:R-:W-:Y:S05]  /*3b30*/  @!P2 BRA `(.L_x_9235) ;  /* 0x000000d000f4a947 */ /* 0x002fea0003800000 */
.L_x_9234:
[----:B------:R-:W-:Y:S01]  /*3b40*/  UIMAD UR18, UR37, 0x300, UR20 ;  /* 0x00000300251278a4 */ /* 0x000fe2000f8e0214 */
[----:B------:R-:W-:Y:S01]  /*3b50*/  WARPGROUP.ARRIVE ;  /* 0x00000000000079c5 */ /* 0x000fe20000000000 */
[----:B------:R-:W-:Y:S01]  /*3b60*/  UMOV UR19, 0x40000040 ;  /* 0x4000004000137882 */ /* 0x000fe20000000000 */
[----:B------:R-:W-:Y:S01]  /*3b70*/  UMOV UR7, 0x40000040 ;  /* 0x4000004000077882 */ /* 0x000fe20000000000 */
[----:B------:R-:W-:-:S03]  /*3b80*/  UIADD3 UR6, UR18, 0x2, URZ ;  /* 0x0000000212067890 */ /* 0x000fc6000fffe03f */
[----:B------:R-:W2:Y:S01]  /*3b90*/  S2R R10, SR_TID.X ;  /* 0x00000000000a7919 */ /* 0x000ea20000002100 */
[----:B------:R-:W-:Y:S01]  /*3ba0*/  UIADD3 UR10, UR18, 0x4, URZ ;  /* 0x00000004120a7890 */ /* 0x000fe2000fffe03f */
[----:B------:R-:W-:Y:S01]  /*3bb0*/  UMOV UR11, 0x40000040 ;  /* 0x40000040000b7882 */ /* 0x000fe20000000000 */
[----:B------:R-:W-:Y:S01]  /*3bc0*/  HGMMA.64x96x16.F32.BF16 R152, gdesc[UR16], RZ, !UPT, gsb0 ;  /* 0x01600000109879f0 */ /* 0x000fe2000c0018ff */
[----:B------:R-:W-:Y:S01]  /*3bd0*/  UIADD3 UR14, UR18, 0x6, URZ ;  /* 0x00000006120e7890 */ /* 0x000fe2000fffe03f */
[----:B------:R-:W-:Y:S01]  /*3be0*/  UMOV UR15, 0x40000040 ;  /* 0x40000040000f7882 */ /* 0x000fe20000000000 */
[----:B--2---:R-:W-:-:S04]  /*3bf0*/  SHF.R.U32.HI R10, RZ, 0x7, R10 ;  /* 0x00000007ff0a7819 */ /* 0x004fc8000001160a */
[----:B------:R-:W-:Y:S01]  /*3c00*/  IADD3 R10, -R10, 0xb, RZ ;  /* 0x0000000b0a0a7810 */ /* 0x000fe20007ffe1ff */
[----:B------:R-:W-:Y:S02]  /*3c10*/  WARPGROUP.DEPBAR.LE gsb0, 0x0 ;  /* 0x00008000000079c5 */ /* 0x000fe40000010000 */
[----:B------:R-:W-:-:S06]  /*3c20*/  WARPGROUP.ARRIVE ;  /* 0x00000000000079c5 */ /* 0x000fcc0000000000 */
[----:B------:R-:W-:Y:S03]  /*3c30*/  HGMMA.64x96x16.F32.BF16 R152, gdesc[UR4], R152, gsb0 ;  /* 0x01600000049879f0 */ /* 0x000fe60008001898 */
[----:B------:R-:W-:Y:S02]  /*3c40*/  WARPGROUP.DEPBAR.LE gsb0, 0x0 ;  /* 0x00008000000079c5 */ /* 0x000fe40000010000 */
[----:B------:R-:W-:-:S06]  /*3c50*/  WARPGROUP.ARRIVE ;  /* 0x00000000000079c5 */ /* 0x000fcc0000000000 */
[----:B------:R-:W-:Y:S01]  /*3c60*/  HGMMA.64x96x16.F32.BF16 R152, gdesc[UR8], R152, gsb0 ;  /* 0x01600000089879f0 */ /* 0x000fe20008001898 */
[----:B------:R-:W-:Y:S02]  /*3c70*/  UMOV UR10, UR23 ;  /* 0x00000017000a7c82 */ /* 0x000fe40008000000 */
        /* <DEDUP_REMOVED lines=66> */
[----:B------:R-:W2:Y:S02]  /*40a0*/  MUFU.EX2 R153, R153 ;  /* 0x0000009900997308 */ /* 0x000ea40000000800 */
[----:B------:R-:W-:-:S04]  /*40b0*/  FMNMX.FTZ R3, R163, R3, !PT ;  /* 0x00000003a3037209 */ /* 0x000fc80007810000 */
[----:B------:R-:W-:Y:S02]  /*40c0*/  FMNMX.FTZ R3, R166, R3, !PT ;  /* 0x00000003a6037209 */ /* 0x000fe40007810000 */
[----:B------:R-:W3:Y:S01]  /*40d0*/  MUFU.EX2 R156, R156 ;  /* 0x0000009c009c7308 */ /* 0x000ee20000000800 */
[-C--:B-1----:R-:W-:Y:S01]  /*40e0*/  FMUL.FTZ R24, R24, R8.reuse ;  /* 0x0000000818187220 */ /* 0x082fe20000410000 */
        /* <DEDUP_REMOVED lines=80> */
[----:B------:R-:W-:Y:S01]  /*45f0*/  FFMA.FTZ R4, R8, R4, R152 ;  /* 0x0000000408047223 */ /* 0x000fe20000010098 */
[----:B------:R-:W1:Y:S01]  /*4600*/  MUFU.EX2 R157, R157 ;  /* 0x0000009d009d7308 */ /* 0x000e620000000800 */
[----:B------:R-:W4:Y:S01]  /*4610*/  SHFL.BFLY PT, R8, R3, 0x2, 0x1f ;  /* 0x0c401f0003087f89 */ /* 0x000f2200000e0000 */
[C---:B--2---:R-:W-:Y:S01]  /*4620*/  F2FP.BF16.F32.PACK_AB R200, R153.reuse, R152 ;  /* 0x0000009899c8723e */ /* 0x044fe200000010ff */
[----:B------:R-:W-:-:S04]  /*4630*/  FADD.FTZ R4, R153, R4 ;  /* 0x0000000499047221 */ /* 0x000fc80000010000 */
[----:B---3--:R-:W-:Y:S01]  /*4640*/  FADD.FTZ R4, R156, R4 ;  /* 0x000000049c047221 */ /* 0x008fe20000010000 */
[----:B------:R-:W2:Y:S08]  /*4650*/  MUFU.EX2 R152, R160 ;  /* 0x000000a000987308 */ /* 0x000eb00000000800 */
[----:B------:R-:W3:Y:S01]  /*4660*/  MUFU.EX2 R161, R161 ;  /* 0x000000a100a17308 */ /* 0x000ee20000000800 */
[C---:B-1----:R-:W-:Y:S01]  /*4670*/  FADD.FTZ R4, R157.reuse, R4 ;  /* 0x000000049d047221 */ /* 0x042fe20000010000 */
[----:B------:R-:W-:-:S06]  /*4680*/  F2FP.BF16.F32.PACK_AB R202, R157, R156 ;  /* 0x0000009c9dca723e */ /* 0x000fcc00000010ff */
[----:B------:R-:W1:Y:S01]  /*4690*/  MUFU.EX2 R164, R164 ;  /* 0x000000a400a47308 */ /* 0x000e620000000800 */
[----:B----4-:R-:W-:Y:S01]  /*46a0*/  FMNMX.FTZ R3, R3, R8, !PT ;  /* 0x0000000803037209 */ /* 0x010fe20007810000 */
[----:B--2---:R-:W-:-:S04]  /*46b0*/  FADD.FTZ R4, R152, R4 ;  /* 0x0000000498047221 */ /* 0x004fc80000010000 */
[----:B------:R-:W2:Y:S02]  /*46c0*/  SHFL.BFLY PT, R8, R3, 0x1, 0x1f ;  /* 0x0c201f0003087f89 */ /* 0x000ea400000e0000 */
[----:B------:R-:W4:Y:S01]  /*46d0*/  MUFU.EX2 R165, R165 ;  /* 0x000000a500a57308 */ /* 0x000f220000000800 */
[C---:B---3--:R-:W-:Y:S01]  /*46e0*/  FADD.FTZ R4, R161.reuse, R4 ;  /* 0x00000004a1047221 */ /* 0x048fe20000010000 */
[----:B------:R-:W-:-:S06]  /*46f0*/  F2FP.BF16.F32.PACK_AB R152, R161, R152 ;  /* 0x00000098a198723e */ /* 0x000fcc00000010ff */
[----:B------:R-:W3:Y:S01]  /*4700*/  MUFU.EX2 R156, R168 ;  /* 0x000000a8009c7308 */ /* 0x000ee20000000800 */
[----:B-1----:R-:W-:-:S07]  /*4710*/  FADD.FTZ R4, R164, R4 ;  /* 0x00000004a4047221 */ /* 0x002fce0000010000 */
[----:B------:R-:W1:Y:S01]  /*4720*/  MUFU.EX2 R169, R169 ;  /* 0x000000a900a97308 */ /* 0x000e620000000800 */
[----:B----4-:R-:W-:Y:S01]  /*4730*/  FADD.FTZ R4, R165, R4 ;  /* 0x00000004a5047221 */ /* 0x010fe20000010000 */
[----:B--2---:R-:W-:-:S06]  /*4740*/  FMNMX.FTZ R3, R3, R8, !PT ;  /* 0x0000000803037209 */ /* 0x004fcc0007810000 */
[----:B------:R-:W2:Y:S01]  /*4750*/  MUFU.EX2 R172, R172 ;  /* 0x000000ac00ac7308 */ /* 0x000ea20000000800 */
[----:B---3--:R-:W-:Y:S01]  /*4760*/  FADD.FTZ R4, R156, R4 ;  /* 0x000000049c047221 */ /* 0x008fe20000010000 */
        /* <DEDUP_REMOVED lines=19> */
[----:B------:R-:W-:Y:S01]  /*48a0*/  FFMA.FTZ R182, R182, UR10, -R8 ;  /* 0x0000000ab6b67c23 */ /* 0x000fe20008010808 */
[----:B-1----:R-:W-:Y:S01]  /*48b0*/  FADD.FTZ R4, R169, R4 ;  /* 0x00000004a9047221 */ /* 0x002fe20000010000 */
[--C-:B------:R-:W-:Y:S01]  /*48c0*/  FFMA.FTZ R183, R183, UR10, -R8.reuse ;  /* 0x0000000ab7b77c23 */ /* 0x100fe20008010808 */
[----:B------:R-:W-:Y:S01]  /*48d0*/  FFMA.FTZ R186, R186, UR10, -R8 ;  /* 0x0000000ababa7c23 */ /* 0x000fe20008010808 */
[----:B------:R1:W-:Y:S01]  /*48e0*/  MUFU.EX2 R157, R9 ;  /* 0x00000009009d7308 */ /* 0x0003e20000000800 */
[----:B--2---:R-:W-:Y:S01]  /*48f0*/  FADD.FTZ R4, R172, R4 ;  /* 0x00000004ac047221 */ /* 0x004fe20000010000 */
[--C-:B------:R-:W-:Y:S01]  /*4900*/  FFMA.FTZ R187, R187, UR10, -R8.reuse ;  /* 0x0000000abbbb7c23 */ /* 0x100fe20008010808 */
[----:B---3--:R-:W-:Y:S01]  /*4910*/  F2FP.BF16.F32.PACK_AB R154, R165, R164 ;  /* 0x000000a4a59a723e */ /* 0x008fe200000010ff */
[--C-:B------:R-:W-:Y:S01]  /*4920*/  FFMA.FTZ R190, R190, UR10, -R8.reuse ;  /* 0x0000000abebe7c23 */ /* 0x100fe20008010808 */
[--C-:B------:R-:W-:Y:S01]  /*4930*/  FFMA.FTZ R191, R191, UR10, -R8.reuse ;  /* 0x0000000abfbf7c23 */ /* 0x100fe20008010808 */
[--C-:B------:R-:W-:Y:S01]  /*4940*/  FFMA.FTZ R194, R194, UR10, -R8.reuse ;  /* 0x0000000ac2c27c23 */ /* 0x100fe20008010808 */
[--C-:B------:R-:W-:Y:S01]  /*4950*/  FFMA.FTZ R195, R195, UR10, -R8.reuse ;  /* 0x0000000ac3c37c23 */ /* 0x100fe20008010808 */
[----:B------:R-:W2:Y:S01]  /*4960*/  MUFU.EX2 R155, R155 ;  /* 0x0000009b009b7308 */ /* 0x000ea20000000800 */
[----:B-1----:R-:W-:Y:S01]  /*4970*/  IMAD.U32 R9, RZ, RZ, UR24 ;  /* 0x00000018ff097e24 */ /* 0x002fe2000f8e00ff */
[----:B------:R-:W-:Y:S01]  /*4980*/  F2FP.BF16.F32.PACK_AB R156, R169, R156 ;  /* 0x0000009ca99c723e */ /* 0x000fe200000010ff */
[--C-:B------:R-:W-:Y:S01]  /*4990*/  FFMA.FTZ R198, R198, UR10, -R8.reuse ;  /* 0x0000000ac6c67c23 */ /* 0x100fe20008010808 */
[----:B------:R-:W-:Y:S01]  /*49a0*/  FFMA.FTZ R8, R199, UR10, -R8 ;  /* 0x0000000ac7087c23 */ /* 0x000fe20008010808 */
[----:B------:R-:W-:-:S02]  /*49b0*/  @!P1 VIADD R12, R9, 0x22840 ;  /* 0x00022840090c9836 */ /* 0x000fc40000000000 */
[-C--:B----4-:R-:W-:Y:S01]  /*49c0*/  FMUL.FTZ R26, R26, R7.reuse ;  /* 0x000000071a1a7220 */ /* 0x090fe20000410000 */
[-C--:B------:R-:W-:Y:S01]  /*49d0*/  FMUL.FTZ R27, R27, R7.reuse ;  /* 0x000000071b1b7220 */ /* 0x080fe20000410000 */
[----:B------:R-:W1:Y:S01]  /*49e0*/  MUFU.EX2 R203, R158 ;  /* 0x0000009e00cb7308 */ /* 0x000e620000000800 */
[-C--:B------:R-:W-:Y:S01]  /*49f0*/  FMUL.FTZ R30, R30, R7.reuse ;  /* 0x000000071e1e7220 */ /* 0x080fe20000410000 */
[----:B------:R-:W-:Y:S01]  /*4a00*/  @!P1 PRMT R12, RZ, 0x654, R12 ;  /* 0x00000654ff0c9816 */ /* 0x000fe2000000000c */
[----:B------:R3:W-:Y:S06]  /*4a10*/  BAR.ARV R10, 0x100 ;  /* 0x0004000a0000751d */ /* 0x0007ec0000002000 */
[----:B------:R-:W4:Y:S01]  /*4a20*/  MUFU.EX2 R159, R159 ;  /* 0x0000009f009f7308 */ /* 0x000f220000000800 */
[----:B------:R5:W-:Y:S01]  /*4a30*/  @!P1 SYNCS.ARRIVE.TRANS64.RED.A1T0 RZ, [R12+URZ], RZ ;  /* 0x000000ff0cff99a7 */ /* 0x000be2000810043f */
[-C--:B------:R-:W-:Y:S01]  /*4a40*/  FMUL.FTZ R31, R31, R7.reuse ;  /* 0x000000071f1f7220 */ /* 0x080fe20000410000 */
[-C--:B------:R-:W-:Y:S01]  /*4a50*/  FMUL.FTZ R34, R34, R7.reuse ;  /* 0x0000000722227220 */ /* 0x080fe20000410000 */
[-C--:B------:R-:W-:Y:S01]  /*4a60*/  FMUL.FTZ R35, R35, R7.reuse ;  /* 0x0000000723237220 */ /* 0x080fe20000410000 */
[-C--:B------:R-:W-:Y:S01]  /*4a70*/  FMUL.FTZ R38, R38, R7.reuse ;  /* 0x0000000726267220 */ /* 0x080fe20000410000 */
[-C--:B------:R-:W-:Y:S01]  /*4a80*/  FMUL.FTZ R39, R39, R7.reuse ;  /* 0x0000000727277220 */ /* 0x080fe20000410000 */
[----:B------:R-:W-:Y:S01]  /*4a90*/  FMUL.FTZ R42, R42, R7 ;  /* 0x000000072a2a7220 */ /* 0x000fe20000410000 */
[----:B------:R-:W0:Y:S01]  /*4aa0*/  MUFU.EX2 R153, R162 ;  /* 0x000000a200997308 */ /* 0x000e220000000800 */
[----:B-----5:R-:W-:Y:S01]  /*4ab0*/  FFMA.FTZ R12, R7, R5, R201 ;  /* 0x00000005070c7223 */ /* 0x020fe200000100c9 */
[-C--:B------:R-:W-:Y:S01]  /*4ac0*/  FMUL.FTZ R43, R43, R7.reuse ;  /* 0x000000072b2b7220 */ /* 0x080fe20000410000 */
[-C--:B------:R-:W-:Y:S01]  /*4ad0*/  FMUL.FTZ R46, R46, R7.reuse ;  /* 0x000000072e2e7220 */ /* 0x080fe20000410000 */
[-C--:B------:R-:W-:Y:S01]  /*4ae0*/  FMUL.FTZ R47, R47, R7.reuse ;  /* 0x000000072f2f7220 */ /* 0x080fe20000410000 */
[----:B--2---:R-:W-:Y:S01]  /*4af0*/  FADD.FTZ R12, R155, R12 ;  /* 0x0000000c9b0c7221 */ /* 0x004fe20000010000 */
[-C--:B------:R-:W-:Y:S01]  /*4b00*/  FMUL.FTZ R50, R50, R7.reuse ;  /* 0x0000000732327220 */ /* 0x080fe20000410000 */
[-C--:B------:R-:W-:Y:S01]  /*4b10*/  FMUL.FTZ R51, R51, R7.reuse ;  /* 0x0000000733337220 */ /* 0x080fe20000410000 */
[----:B------:R-:W2:Y:S01]  /*4b20*/  MUFU.EX2 R163, R163 ;  /* 0x000000a300a37308 */ /* 0x000ea20000000800 */
[----:B-1----:R-:W-:Y:S01]  /*4b30*/  FADD.FTZ R12, R203, R12 ;  /* 0x0000000ccb0c7221 */ /* 0x002fe20000010000 */
[-C--:B------:R-:W-:Y:S01]  /*4b40*/  FMUL.FTZ R54, R54, R7.reuse ;  /* 0x0000000736367220 */ /* 0x080fe20000410000 */
[-C--:B------:R-:W-:Y:S01]  /*4b50*/  FMUL.FTZ R55, R55, R7.reuse ;  /* 0x0000000737377220 */ /* 0x080fe20000410000 */
[-C--:B------:R-:W-:Y:S01]  /*4b60*/  FMUL.FTZ R58, R58, R7.reuse ;  /* 0x000000073a3a7220 */ /* 0x080fe20000410000 */
[----:B----4-:R-:W-:Y:S01]  /*4b70*/  FADD.FTZ R12, R159, R12 ;  /* 0x0000000c9f0c7221 */ /* 0x010fe20000010000 */
        /* <DEDUP_REMOVED lines=31> */
[----:B------:R-:W-:Y:S01]  /*4d70*/  FADD.FTZ R12, R157, R12 ;  /* 0x0000000c9d0c7221 */ /* 0x000fe20000010000 */
        /* <DEDUP_REMOVED lines=31> */
[----:B------:R-:W-:Y:S01]  /*4f70*/  FMUL.FTZ R151, R151, R7 ;  /* 0x0000000797977220 */ /* 0x000fe20000410000 */
[----:B------:R-:W-:-:S02]  /*4f80*/  F2FP.BF16.F32.PACK_AB R201, R155, R201 ;  /* 0x000000c99bc9723e */ /* 0x000fc400000010ff */
[----:B------:R-:W2:Y:S01]  /*4f90*/  MUFU.EX2 R177, R177 ;  /* 0x000000b100b17308 */ /* 0x000ea20000000800 */
[----:B-1----:R-:W-:Y:S01]  /*4fa0*/  FADD.FTZ R4, R160, R4 ;  /* 0x00000004a0047221 */ /* 0x002fe20000010000 */
[----:B------:R-:W-:Y:S02]  /*4fb0*/  F2FP.BF16.F32.PACK_AB R203, R159, R203 ;  /* 0x000000cb9fcb723e */ /* 0x000fe400000010ff */
[----:B------:R-:W-:Y:S02]  /*4fc0*/  F2FP.BF16.F32.PACK_AB R153, R163, R153 ;  /* 0x00000099a399723e */ /* 0x000fe400000010ff */
[----:B------:R-:W-:Y:S02]  /*4fd0*/  F2FP.BF16.F32.PACK_AB R155, R167, R11 ;  /* 0x0000000ba79b723e */ /* 0x000fe400000010ff */
[----:B------:R-:W1:Y:S01]  /*4fe0*/  MUFU.EX2 R179, R179 ;  /* 0x000000b300b37308 */ /* 0x000e620000000800 */
[----:B0-----:R-:W-:Y:S01]  /*4ff0*/  FADD.FTZ R12, R161, R12 ;  /* 0x0000000ca10c7221 */ /* 0x001fe20000010000 */
[----:B------:R-:W-:-:S02]  /*5000*/  F2FP.BF16.F32.PACK_AB R157, R171, R157 ;  /* 0x0000009dab9d723e */ /* 0x000fc400000010ff */
[----:B------:R-:W-:Y:S02]  /*5010*/  F2FP.BF16.F32.PACK_AB R158, R173, R172 ;  /* 0x000000acad9e723e */ /* 0x000fe400000010ff */
[----:B------:R-:W-:Y:S02]  /*5020*/  F2FP.BF16.F32.PACK_AB R159, R175, R174 ;  /* 0x000000aeaf9f723e */ /* 0x000fe400000010ff */
[----:B------:R-:W0:Y:S01]  /*5030*/  MUFU.EX2 R180, R180 ;  /* 0x000000b400b47308 */ /* 0x000e220000000800 */
[C---:B--2---:R-:W-:Y:S01]  /*5040*/  FADD.FTZ R4, R177.reuse, R4 ;  /* 0x00000004b1047221 */ /* 0x044fe20000010000 */
[----:B------:R-:W-:-:S06]  /*5050*/  F2FP.BF16.F32.PACK_AB R160, R177, R160 ;  /* 0x000000a0b1a0723e */ /* 0x000fcc00000010ff */
        /* <DEDUP_REMOVED lines=13> */
[----:B------:R-:W0:Y:S01]  /*5130*/  MUFU.EX2 R185, R185 ;  /* 0x000000b900b97308 */ /* 0x000e220000000800 */
[----:B--2---:R-:W-:-:S07]  /*5140*/  FADD.FTZ R4, R184, R4 ;  /* 0x00000004b8047221 */ /* 0x004fce0000010000 */
[----:B------:R-:W2:Y:S01]  /*5150*/  MUFU.EX2 R187, R187 ;  /* 0x000000bb00bb7308 */ /* 0x000ea20000000800 */
[----:B-1----:R-:W-:-:S07]  /*5160*/  FADD.FTZ R12, R165, R12 ;  /* 0x0000000ca50c7221 */ /* 0x002fce0000010000 */
[----:B------:R-:W1:Y:S01]  /*5170*/  MUFU.EX2 R188, R188 ;  /* 0x000000bc00bc7308 */ /* 0x000e620000000800 */
[C---:B0-----:R-:W-:Y:S01]  /*5180*/  FADD.FTZ R4, R185.reuse, R4 ;  /* 0x00000004b9047221 */ /* 0x041fe20000010000 */
[----:B------:R-:W-:-:S06]  /*5190*/  F2FP.BF16.F32.PACK_AB R164, R185, R184 ;  /* 0x000000b8b9a4723e */ /* 0x000fcc00000010ff */
[----:B------:R-:W0:Y:S01]  /*51a0*/  MUFU.EX2 R190, R190 ;  /* 0x000000be00be7308 */ /* 0x000e220000000800 */
[C---:B--2---:R-:W-:Y:S01]  /*51b0*/  FADD.FTZ R5, R187.reuse, R12 ;  /* 0x0000000cbb057221 */ /* 0x044fe20000010000 */
[----:B------:R-:W-:-:S06]  /*51c0*/  F2FP.BF16.F32.PACK_AB R165, R187, R165 ;  /* 0x000000a5bba5723e */ /* 0x000fcc00000010ff */
[----:B------:R-:W2:Y:S01]  /*51d0*/  MUFU.EX2 R189, R189 ;  /* 0x000000bd00bd7308 */ /* 0x000ea20000000800 */
[----:B-1----:R-:W-:-:S07]  /*51e0*/  FADD.FTZ R4, R188, R4 ;  /* 0x00000004bc047221 */ /* 0x002fce0000010000 */
[----:B------:R-:W1:Y:S01]  /*51f0*/  MUFU.EX2 R191, R191 ;  /* 0x000000bf00bf7308 */ /* 0x000e620000000800 */
[----:B0-----:R-:W-:-:S07]  /*5200*/  FADD.FTZ R12, R190, R5 ;  /* 0x00000005be0c7221 */ /* 0x001fce0000010000 */
        /* <DEDUP_REMOVED lines=19> */
[----:B-1----:R-:W-:Y:S01]  /*5340*/  FADD.FTZ R12, R198, R5 ;  /* 0x00000005c60c7221 */ /* 0x002fe20000010000 */
[C---:B0-----:R-:W-:Y:S01]  /*5350*/  FADD.FTZ R4, R170.reuse, R13 ;  /* 0x0000000daa047221 */ /* 0x041fe20000010000 */
[----:B------:R-:W-:Y:S02]  /*5360*/  F2FP.BF16.F32.PACK_AB R170, R170, R196 ;  /* 0x000000c4aaaa723e */ /* 0x000fe400000010ff */
[C---:B--2---:R-:W-:Y:S01]  /*5370*/  FADD.FTZ R5, R7.reuse, R12 ;  /* 0x0000000c07057221 */ /* 0x044fe20000010000 */
[----:B------:R-:W-:Y:S01]  /*5380*/  F2FP.BF16.F32.PACK_AB R171, R7, R198 ;  /* 0x000000c607ab723e */ /* 0x000fe200000010ff */
[----:B---3--:R-:W-:Y:S06]  /*5390*/  @!P0 BRA `(.L_x_9236) ;  /* 0x0000000000048947 */ /* 0x008fec0003800000 */
[----:B------:R-:W-:Y:S01]  /*53a0*/  BPT.TRAP 0x1 ;  /* 0x000000040000795c */ /* 0x000fe20000300000 */
.L_x_9236:
[----:B------:R0:W1:Y:S01]  /*53b0*/  SYNCS.PHASECHK.TRANS64.TRYWAIT P2, [UR24+0x22850], R6 ;  /* 0x02285006ff0075a7 */ /* 0x0000620008040158 */
[----:B------:R-:W-:Y:S05]  /*53c0*/  @!P0 BRA `(.L_x_9237) ;  /* 0x0000000000048947 */ /* 0x000fea0003800000 */
[----:B------:R-:W-:Y:S01]  /*53d0*/  BPT.TRAP 0x1 ;  /* 0x000000040000795c */ /* 0x000fe20000300000 */
.L_x_9237:
[----:B-1----:R-:W-:Y:S05]  /*53e0*/  @P2 BRA `(.L_x_9238) ;  /* 0x0000000000082947 */ /* 0x002fea0003800000 */
[----:B------:R-:W1:Y:S02]  /*53f0*/  SYNCS.PHASECHK.TRANS64.TRYWAIT P2, [UR24+0x22850], R6 ;  /* 0x02285006ff0075a7 */ /* 0x000e640008040158 */
[----:B-1----:R-:W-:Y:S05]  /*5400*/  @!P2 BRA `(.L_x_9239) ;  /* 0x000000b800d8a947 */ /* 0x002fea0003800000 */
.L_x_9238:
[----:B------:R-:W2:Y:S01]  /*5410*/  S2R R7, SR_TID.X ;  /* 0x0000000000077919 */ /* 0x000ea20000002100 */
[----:B------:R-:W-:Y:S01]  /*5420*/  UIMAD UR11, UR37, 0xc00, UR21 ;  /* 0x00000c00250b78a4 */ /* 0x000fe2000f8e0215 */
[----:B------:R-:W-:Y:S01]  /*5430*/  PLOP3.LUT P2, PT, PT, PT, UP0, 0x80, 0x0 ;  /* 0x000000000000781c */ /* 0x000fe20003f4f008 */
[----:B------:R-:W-:Y:S01]  /*5440*/  UMOV UR7, 0x40000040 ;  /* 0x4000004000077882 */ /* 0x000fe20000000000 */
[----:B-1----:R-:W-:Y:S02]  /*5450*/  @!P1 VIADD R9, R9, 0x22860 ;  /* 0x0002286009099836 */ /* 0x002fe40000000000 */
[----:B------:R-:W-:Y:S02]  /*5460*/  IMAD.MOV.U32 R8, RZ, RZ, R0 ;  /* 0x000000ffff087224 */ /* 0x000fe400078e0000 */
[----:B------:R-:W-:Y:S01]  /*5470*/  UMOV UR6, UR11 ;  /* 0x0000000b00067c82 */ /* 0x000fe20008000000 */
[----:B------:R-:W-:Y:S02]  /*5480*/  @!P1 PRMT R9, RZ, 0x654, R9 ;  /* 0x00000654ff099816 */ /* 0x000fe40000000009 */
[----:B--2---:R-:W-:-:S05]  /*5490*/  SHF.R.U32.HI R7, RZ, 0x7, R7 ;  /* 0x00000007ff077819 */ /* 0x004fca0000011607 */
[----:B0-----:R-:W-:Y:S02]  /*54a0*/  VIADD R6, R7, 0x8 ;  /* 0x0000000807067836 */ /* 0x001fe40000000000 */
[----:B------:R-:W-:-:S03]  /*54b0*/  IMAD.MOV.U32 R7, RZ, RZ, R3 ;  /* 0x000000ffff077224 */ /* 0x000fc600078e0003 */
[----:B------:R3:W-:Y:S06]  /*54c0*/  BAR.SYNC.DEFER_BLOCKING R6, 0x100 ;  /* 0x000400060000751d */ /* 0x0007ec0000010000 */
[----:B------:R-:W-:-:S06]  /*54d0*/  WARPGROUP.ARRIVE ;  /* 0x00000000000079c5 */ /* 0x000fcc0000000000 */
        /* <DEDUP_REMOVED lines=32> */
[----:B------:R3:W-:Y:S01]  /*56e0*/  @!P1 SYNCS.ARRIVE.TRANS64.RED.A1T0 RZ, [R9+URZ], RZ ;  /* 0x000000ff09ff99a7 */ /* 0x0007e2000810043f */
[----:B------:R-:W-:Y:S05]  /*56f0*/  @P2 BRA `(.L_x_9240) ;  /* 0xffffffe000b82947 */ /* 0x000fea000383ffff */
.L_x_9231:
[----:B------:R-:W4:Y:S01]  /*5700*/  SHFL.BFLY PT, R7, R4, 0x2, 0x1f ;  /* 0x0c401f0004077f89 */ /* 0x000f2200000e0000 */
[----:B------:R-:W-:Y:S01]  /*5710*/  UIADD3 UR37, UR37, 0x1, URZ ;  /* 0x0000000125257890 */ /* 0x000fe2000fffe03f */
[----:B------:R5:W-:Y:S06]  /*5720*/  BAR.ARV R10, 0x100 ;  /* 0x0004000a0000751d */ /* 0x000bec0000002000 */
[----:B------:R-:W-:Y:S02]  /*5730*/  UISETP.NE.AND UP0, UPT, UR37, 0x2, UPT ;  /* 0x000000022500788c */ /* 0x000fe4000bf05270 */
[----:B------:R-:W-:Y:S06]  /*5740*/  BAR.ARV 0x8, 0x180 ;  /* 0x0206000000007b1d */ /* 0x000fec0000002000 */
[----:B------:R-:W-:Y:S01]  /*5750*/  USEL UR4, URZ, 0x1, UP0 ;  /* 0x000000013f047887 */ /* 0x000fe20008000000 */
[----:B------:R-:W-:Y:S01]  /*5760*/  PLOP3.LUT P0, PT, PT, PT, PT, 0x8, 0x0 ;  /* 0x000000000000781c */ /* 0x000fe20003f0e170 */
[----:B012---:R-:W0:Y:S01]  /*5770*/  SHFL.BFLY PT, R8, R5, 0x2, 0x1f ;  /* 0x0c401f0005087f89 */ /* 0x007e2200000e0000 */
[----:B------:R-:W-:-:S02]  /*5780*/  UIADD3 UR48, UR48, 0x1, URZ ;  /* 0x0000000130307890 */ /* 0x000fc4000fffe03f */
[----:B------:R-:W-:Y:S01]  /*5790*/  USEL UR37, UR37, URZ, UP0 ;  /* 0x0000003f25257287 */ /* 0x000fe20008000000 */
[----:B----4-:R-:W-:Y:S01]  /*57a0*/  FADD.FTZ R7, R7, R4 ;  /* 0x0000000407077221 */ /* 0x010fe20000010000 */
[----:B------:R-:W-:Y:S01]  /*57b0*/  IMAD.MOV.U32 R4, RZ, RZ, RZ ;  /* 0x000000ffff047224 */ /* 0x000fe200078e00ff */
[----:B------:R-:W-:-:S03]  /*57c0*/  ULOP3.LUT UR47, UR47, UR4, URZ, 0x3c, !UPT ;  /* 0x000000042f2f7292 */ /* 0x000fc6000f8e3c3f */
[----:B---3--:R-:W1:Y:S01]  /*57d0*/  SHFL.BFLY PT, R6, R7, 0x1, 0x1f ;  /* 0x0c201f0007067f89 */ /* 0x008e6200000e0000 */
[----:B0-----:R-:W-:-:S05]  /*57e0*/  FADD.FTZ R8, R8, R5 ;  /* 0x0000000508087221 */ /* 0x001fca0000010000 */
[----:B------:R-:W0:Y:S01]  /*57f0*/  SHFL.BFLY PT, R9, R8, 0x1, 0x1f ;  /* 0x0c201f0008097f89 */ /* 0x000e2200000e0000 */
[----:B-1----:R-:W-:Y:S01]  /*5800*/  FADD.FTZ R11, R7, R6 ;  /* 0x00000006070b7221 */ /* 0x002fe20000010000 */
[----:B------:R-:W-:Y:S02]  /*5810*/  IMAD.MOV.U32 R6, RZ, RZ, RZ ;  /* 0x000000ffff067224 */ /* 0x000fe400078e00ff */
[----:B------:R-:W-:Y:S02]  /*5820*/  IMAD.U32 R7, RZ, RZ, UR10 ;  /* 0x0000000aff077e24 */ /* 0x000fe4000f8e00ff */
[----:B------:R-:W-:-:S13]  /*5830*/  FSETP.NE.FTZ.AND P1, PT, R11, RZ, PT ;  /* 0x000000ff0b00720b */ /* 0x000fda0003f35000 */
[----:B------:R-:W1:Y:S01]  /*5840*/  @P1 MUFU.RCP R6, R11 ;  /* 0x0000000b00061308 */ /* 0x000e620000001000 */
[----:B------:R-:W-:Y:S01]  /*5850*/  @P1 FMUL.FTZ R7, R7, 0.69314718246459960938 ;  /* 0x3f31721807071820 */ /* 0x000fe20000410000 */
[----:B0-----:R-:W-:Y:S01]  /*5860*/  FADD.FTZ R5, R8, R9 ;  /* 0x0000000908057221 */ /* 0x001fe20000010000 */
[----:B------:R-:W-:-:S04]  /*5870*/  IMAD.U32 R8, RZ, RZ, UR10 ;  /* 0x0000000aff087e24 */ /* 0x000fc8000f8e00ff */
[----:B------:R-:W-:Y:S01]  /*5880*/  FSETP.NE.FTZ.AND P2, PT, R5, RZ, PT ;  /* 0x000000ff0500720b */ /* 0x000fe20003f55000 */
[----:B------:R-:W0:Y:S01]  /*5890*/  @P1 MUFU.LG2 R9, R11 ;  /* 0x0000000b00091308 */ /* 0x000e220000000c00 */
[-C--:B-1----:R-:W-:Y:S01]  /*58a0*/  FMUL.FTZ R24, R24, R6.reuse ;  /* 0x0000000618187220 */ /* 0x082fe20000410000 */
[-C--:B------:R-:W-:Y:S01]  /*58b0*/  FMUL.FTZ R25, R25, R6.reuse ;  /* 0x0000000619197220 */ /* 0x080fe20000410000 */
[----:B------:R-:W-:-:S09]  /*58c0*/  FMUL.FTZ R28, R28, R6 ;  /* 0x000000061c1c7220 */ /* 0x000fd20000410000 */
[----:B-----5:R-:W1:Y:S01]  /*58d0*/  @P2 MUFU.LG2 R10, R5 ;  /* 0x00000005000a2308 */ /* 0x020e620000000c00 */
[----:B------:R-:W-:Y:S01]  /*58e0*/  @P2 FMUL.FTZ R8, R8, 0.69314718246459960938 ;  /* 0x3f31721808082820 */ /* 0x000fe20000410000 */
[-C--:B------:R-:W-:Y:S01]  /*58f0*/  FMUL.FTZ R29, R29, R6.reuse ;  /* 0x000000061d1d7220 */ /* 0x080fe20000410000 */
[-C--:B------:R-:W-:Y:S01]  /*5900*/  FMUL.FTZ R32, R32, R6.reuse ;  /* 0x0000000620207220 */ /* 0x080fe20000410000 */
[-C--:B------:R-:W-:Y:S01]  /*5910*/  FMUL.FTZ R33, R33, R6.reuse ;  /* 0x0000000621217220 */ /* 0x080fe20000410000 */
[----:B0-----:R-:W-:Y:S01]  /*5920*/  @P1 FMUL.FTZ R9, R9, 0.69314718246459960938 ;  /* 0x3f31721809091820 */ /* 0x001fe20000410000 */
[-C--:B------:R-:W-:Y:S01]  /*5930*/  FMUL.FTZ R36, R36, R6.reuse ;  /* 0x0000000624247220 */ /* 0x080fe20000410000 */
[-C--:B------:R-:W-:Y:S01]  /*5940*/  FMUL.FTZ R37, R37, R6.reuse ;  /* 0x0000000625257220 */ /* 0x080fe20000410000 */
[----:B------:R0:W2:Y:S01]  /*5950*/  @P2 MUFU.RCP R4, R5 ;  /* 0x0000000500042308 */ /* 0x0000a20000001000 */
        /* <DEDUP_REMOVED lines=58> */
[-C--:B--2---:R-:W-:Y:S01]  /*5d00*/  FMUL.FTZ R26, R26, R4.reuse ;  /* 0x000000041a1a7220 */ /* 0x084fe20000410000 */
[----:B------:R-:W-:Y:S02]  /*5d10*/  IMAD.MOV.U32 R6, RZ, RZ, -0x800000 ;  /* 0xff800000ff067424 */ /* 0x000fe400078e00ff */
        /* <DEDUP_REMOVED lines=65> */
.L_x_9220:
        /* <DEDUP_REMOVED lines=13> */
[----:B------:R-:W-:Y:S01]  /*6200*/  IMAD.MOV.U32 R20, RZ, RZ, 0x2 ;  /* 0x00000002ff147424 */ /* 0x000fe200078e00ff */
[----:B------:R-:W-:Y:S01]  /*6210*/  F2FP.BF16.F32.PACK_AB R10, R29, R28 ;  /* 0x0000001c1d0a723e */ /* 0x000fe200000010ff */
[----:B------:R-:W-:Y:S01]  /*6220*/  ULDC.64 UR14, c[0x0][0xc00] ;  /* 0x00030000000e7ab9 */ /* 0x000fe20000000a00 */
[----:B------:R-:W-:Y:S01]  /*6230*/  F2FP.BF16.F32.PACK_AB R11, R31, R30 ;  /* 0x0000001e1f0b723e */ /* 0x000fe200000010ff */
[----:B------:R-:W-:Y:S01]  /*6240*/  USHF.L.U64.HI UR16, UR46, 0x2, UR45 ;  /* 0x000000022e107899 */ /* 0x000fe2000801022d */
[----:B------:R-:W3:Y:S01]  /*6250*/  LDL R179, [R1+0x44] ;  /* 0x0000440001b37983 */ /* 0x000ee20000100800 */
[----:B------:R-:W-:Y:S01]  /*6260*/  ULDC UR20, c[0x0][0xbe8] ;  /* 0x0002fa0000147ab9 */ /* 0x000fe20000000800 */
[----:B------:R-:W-:Y:S01]  /*6270*/  UMOV UR10, UR8 ;  /* 0x00000008000a7c82 */ /* 0x000fe20008000000 */
[----:B0-----:R-:W-:Y:S01]  /*6280*/  UMOV UR11, UR4 ;  /* 0x00000004000b7c82 */ /* 0x001fe20008000000 */
[----:B------:R-:W-:-:S04]  /*6290*/  USHF.L.U32 UR4, UR46, 0x2, URZ ;  /* 0x000000022e047899 */ /* 0x000fc8000800063f */
[----:B------:R-:W-:-:S04]  /*62a0*/  UIADD3 UR9, UP0, UR4, UR14, URZ ;  /* 0x0000000e04097290 */ /* 0x000fc8000ff1e03f */
[----:B------:R-:W-:Y:S01]  /*62b0*/  UIADD3.X UR12, UR16, UR15, URZ, UP0, !UPT ;  /* 0x0000000f100c7290 */ /* 0x000fe200087fe43f */
[----:B------:R-:W-:Y:S01]  /*62c0*/  BAR.SYNC.DEFER_BLOCKING 0x1, 0x100 ;  /* 0x0044000000007b1d */ /* 0x000fe20000010000 */
[----:B--2---:R-:W-:-:S03]  /*62d0*/  IMAD.WIDE R20, R0, R20, UR10 ;  /* 0x0000000a00147e25 */ /* 0x004fc6000f8e0214 */
[C---:B------:R-:W-:Y:S02]  /*62e0*/  IADD3 R13, P1, R20.reuse, 0x20, RZ ;  /* 0x00000020140d7810 */ /* 0x040fe40007f3e0ff */
[C---:B------:R-:W-:Y:S02]  /*62f0*/  IADD3 R15, P0, R20.reuse, 0x40, RZ ;  /* 0x00000040140f7810 */ /* 0x040fe40007f1e0ff */
[----:B------:R-:W-:Y:S02]  /*6300*/  IADD3 R157, P6, R20, 0x4020, RZ ;  /* 0x00004020149d7810 */ /* 0x000fe40007fde0ff */
[----:B------:R-:W-:Y:S02]  /*6310*/  LOP3.LUT R12, R13, 0x380, RZ, 0xc0, !PT ;  /* 0x000003800d0c7812 */ /* 0x000fe400078ec0ff */
[----:B------:R-:W-:Y:S02]  /*6320*/  LOP3.LUT R14, R15, 0x380, RZ, 0xc0, !PT ;  /* 0x000003800f0e7812 */ /* 0x000fe400078ec0ff */
[----:B------:R-:W-:-:S02]  /*6330*/  LOP3.LUT R156, R157, 0x380, RZ, 0xc0, !PT ;  /* 0x000003809d9c7812 */ /* 0x000fc400078ec0ff */
[----:B------:R-:W-:Y:S02]  /*6340*/  LOP3.LUT R9, R20, 0x380, RZ, 0xc0, !PT ;  /* 0x0000038014097812 */ /* 0x000fe400078ec0ff */
[----:B------:R-:W-:Y:S02]  /*6350*/  SHF.R.U64 R12, R12, 0x3, RZ ;  /* 0x000000030c0c7819 */ /* 0x000fe400000012ff */
[----:B------:R-:W-:Y:S02]  /*6360*/  SHF.R.U64 R14, R14, 0x3, RZ ;  /* 0x000000030e0e7819 */ /* 0x000fe400000012ff */
[----:B------:R-:W-:Y:S02]  /*6370*/  SHF.R.U64 R156, R156, 0x3, RZ ;  /* 0x000000039c9c7819 */ /* 0x000fe400000012ff */
[----:B------:R-:W-:Y:S02]  /*6380*/  IADD3 R159, P5, R20, 0x4040, RZ ;  /* 0x00004040149f7810 */ /* 0x000fe40007fbe0ff */
[----:B------:R-:W-:-:S02]  /*6390*/  SHF.R.U64 R9, R9, 0x3, RZ ;  /* 0x0000000309097819 */ /* 0x000fc400000012ff */
[----:B------:R-:W-:Y:S01]  /*63a0*/  LOP3.LUT R12, R12, R13, RZ, 0x3c, !PT ;  /* 0x0000000d0c0c7212 */ /* 0x000fe200078e3cff */
[--C-:B------:R-:W-:Y:S01]  /*63b0*/  IMAD.X R13, RZ, RZ, R21.reuse, P1 ;  /* 0x000000ffff0d7224 */ /* 0x100fe200008e0615 */
[----:B------:R-:W-:Y:S01]  /*63c0*/  LOP3.LUT R14, R14, R15, RZ, 0x3c, !PT ;  /* 0x0000000f0e0e7212 */ /* 0x000fe200078e3cff */
[--C-:B------:R-:W-:Y:S01]  /*63d0*/  IMAD.X R15, RZ, RZ, R21.reuse, P0 ;  /* 0x000000ffff0f7224 */ /* 0x100fe200000e0615 */
[----:B------:R-:W-:Y:S02]  /*63e0*/  IADD3 R163, P2, R20, 0x4060, RZ ;  /* 0x0000406014a37810 */ /* 0x000fe40007f5e0ff */
[----:B------:R-:W-:Y:S01]  /*63f0*/  LOP3.LUT R156, R156, R157, RZ, 0x3c, !PT ;  /* 0x0000009d9c9c7212 */ /* 0x000fe200078e3cff */
[----:B------:R-:W-:Y:S01]  /*6400*/  IMAD.X R157, RZ, RZ, R21, P6 ;  /* 0x000000ffff9d7224 */ /* 0x000fe200030e0615 */
[----:B------:R-:W-:Y:S02]  /*6410*/  IADD3 R165, P1, R20, 0x8000, RZ ;  /* 0x0000800014a57810 */ /* 0x000fe40007f3e0ff */
[----:B------:R-:W-:-:S02]  /*6420*/  LOP3.LUT R158, R159, 0x380, RZ, 0xc0, !PT ;  /* 0x000003809f9e7812 */ /* 0x000fc400078ec0ff */
[C---:B------:R-:W-:Y:S02]  /*6430*/  IADD3 R167, P0, R20.reuse, 0x8020, RZ ;  /* 0x0000802014a77810 */ /* 0x040fe40007f1e0ff */
[----:B------:R-:W-:Y:S01]  /*6440*/  LOP3.LUT R8, R9, R20, RZ, 0x3c, !PT ;  /* 0x0000001409087212 */ /* 0x000fe200078e3cff */
[----:B------:R-:W-:Y:S01]  /*6450*/  IMAD.MOV.U32 R9, RZ, RZ, R21 ;  /* 0x000000ffff097224 */ /* 0x000fe200078e0015 */
[C---:B------:R-:W-:Y:S02]  /*6460*/  IADD3 R4, P6, R20.reuse, 0xc000, RZ ;  /* 0x0000c00014047810 */ /* 0x040fe40007fde0ff */
[C---:B------:R-:W-:Y:S02]  /*6470*/  IADD3 R153, P4, R20.reuse, 0x60, RZ ;  /* 0x0000006014997810 */ /* 0x040fe40007f9e0ff */
[----:B------:R-:W-:Y:S02]  /*6480*/  IADD3 R155, P3, R20, 0x4000, RZ ;  /* 0x00004000149b7810 */ /* 0x000fe40007f7e0ff */
[----:B------:R-:W-:-:S02]  /*6490*/  LOP3.LUT R162, R163, 0x380, RZ, 0xc0, !PT ;  /* 0x00000380a3a27812 */ /* 0x000fc400078ec0ff */
[----:B------:R-:W-:Y:S02]  /*64a0*/  LOP3.LUT R164, R165, 0x380, RZ, 0xc0, !PT ;  /* 0x00000380a5a47812 */ /* 0x000fe400078ec0ff */
[----:B------:R-:W-:Y:S02]  /*64b0*/  SHF.R.U64 R158, R158, 0x3, RZ ;  /* 0x000000039e9e7819 */ /* 0x000fe400000012ff */
[----:B------:R-:W-:Y:S02]  /*64c0*/  LOP3.LUT R166, R167, 0x380, RZ, 0xc0, !PT ;  /* 0x00000380a7a67812 */ /* 0x000fe400078ec0ff */
[----:B------:R-:W-:Y:S02]  /*64d0*/  LOP3.LUT R3, R4, 0x380, RZ, 0xc0, !PT ;  /* 0x0000038004037812 */ /* 0x000fe400078ec0ff */
[----:B------:R-:W-:Y:S02]  /*64e0*/  LOP3.LUT R152, R153, 0x380, RZ, 0xc0, !PT ;  /* 0x0000038099987812 */ /* 0x000fe400078ec0ff */
[----:B------:R-:W-:-:S02]  /*64f0*/  LOP3.LUT R154, R155, 0x380, RZ, 0xc0, !PT ;  /* 0x000003809b9a7812 */ /* 0x000fc400078ec0ff */
[----:B------:R-:W-:Y:S02]  /*6500*/  SHF.R.U64 R162, R162, 0x3, RZ ;  /* 0x00000003a2a27819 */ /* 0x000fe400000012ff */
[----:B------:R-:W-:Y:S02]  /*6510*/  MOV R0, R8 ;  /* 0x0000000800007202 */ /* 0x000fe40000000f00 */
[----:B------:R-:W-:Y:S02]  /*6520*/  SHF.R.U64 R164, R164, 0x3, RZ ;  /* 0x00000003a4a47819 */ /* 0x000fe400000012ff */
[----:B------:R-:W-:Y:S02]  /*6530*/  F2FP.BF16.F32.PACK_AB R8, R25, R24 ;  /* 0x000000181908723e */ /* 0x000fe400000010ff */
[----:B------:R-:W-:Y:S02]  /*6540*/  F2FP.BF16.F32.PACK_AB R9, R27, R26 ;  /* 0x0000001a1b09723e */ /* 0x000fe400000010ff */
[----:B------:R-:W-:Y:S01]  /*6550*/  LOP3.LUT R158, R158, R159, RZ, 0x3c, !PT ;  /* 0x0000009f9e9e7212 */ /* 0x000fe200078e3cff */
[----:B------:R-:W-:Y:S01]  /*6560*/  IMAD.X R159, RZ, RZ, R21, P5 ;  /* 0x000000ffff9f7224 */ /* 0x000fe200028e0615 */
[----:B------:R-:W-:-:S02]  /*6570*/  SHF.R.U64 R166, R166, 0x3, RZ ;  /* 0x00000003a6a67819 */ /* 0x000fc400000012ff */
[----:B------:R-:W-:Y:S02]  /*6580*/  SHF.R.U64 R3, R3, 0x3, RZ ;  /* 0x0000000303037819 */ /* 0x000fe400000012ff */
[----:B------:R-:W-:Y:S02]  /*6590*/  SHF.R.U64 R152, R152, 0x3, RZ ;  /* 0x0000000398987819 */ /* 0x000fe400000012ff */
[----:B------:R-:W-:Y:S02]  /*65a0*/  SHF.R.U64 R154, R154, 0x3, RZ ;  /* 0x000000039a9a7819 */ /* 0x000fe400000012ff */
[----:B------:R-:W-:Y:S01]  /*65b0*/  LOP3.LUT R162, R162, R163, RZ, 0x3c, !PT ;  /* 0x000000a3a2a27212 */ /* 0x000fe200078e3cff */
[--C-:B------:R-:W-:Y:S01]  /*65c0*/  IMAD.X R163, RZ, RZ, R21.reuse, P2 ;  /* 0x000000ffffa37224 */ /* 0x100fe200010e0615 */
[----:B------:R-:W-:Y:S01]  /*65d0*/  IADD3 R7, P5, R20, 0xc020, RZ ;  /* 0x0000c02014077810 */ /* 0x000fe20007fbe0ff */
[----:B------:R0:W-:Y:S01]  /*65e0*/  STSM.16.M88.4 [R0], R8 ;  /* 0x0000000800007844 */ /* 0x0001e20000000200 */
[----:B------:R-:W-:Y:S01]  /*65f0*/  LOP3.LUT R164, R164, R165, RZ, 0x3c, !PT ;  /* 0x000000a5a4a47212 */ /* 0x000fe200078e3cff */
[----:B------:R-:W-:Y:S01]  /*6600*/  IMAD.X R165, RZ, RZ, R21, P1 ;  /* 0x000000ffffa57224 */ /* 0x000fe200008e0615 */
[----:B------:R-:W-:-:S02]  /*6610*/  LOP3.LUT R166, R166, R167, RZ, 0x3c, !PT ;  /* 0x000000a7a6a67212 */ /* 0x000fc400078e3cff */
[C---:B------:R-:W-:Y:S02]  /*6620*/  IADD3 R161, P2, R20.reuse, 0xc040, RZ ;  /* 0x0000c04014a17810 */ /* 0x040fe40007f5e0ff */
[----:B------:R-:W-:Y:S02]  /*6630*/  IADD3 R167, P1, R20, 0xc060, RZ ;  /* 0x0000c06014a77810 */ /* 0x000fe40007f3e0ff */
[----:B------:R-:W-:Y:S01]  /*6640*/  LOP3.LUT R152, R152, R153, RZ, 0x3c, !PT ;  /* 0x0000009998987212 */ /* 0x000fe200078e3cff */
[--C-:B------:R-:W-:Y:S01]  /*6650*/  IMAD.X R153, RZ, RZ, R21.reuse, P4 ;  /* 0x000000ffff997224 */ /* 0x100fe200020e0615 */
[----:B------:R-:W-:Y:S01]  /*6660*/  LOP3.LUT R154, R154, R155, RZ, 0x3c, !PT ;  /* 0x0000009b9a9a7212 */ /* 0x000fe200078e3cff */
[----:B------:R-:W-:Y:S01]  /*6670*/  IMAD.X R155, RZ, RZ, R21, P3 ;  /* 0x000000ffff9b7224 */ /* 0x000fe200018e0615 */
[----:B------:R-:W-:Y:S02]  /*6680*/  IADD3 R169, P4, R20, 0x8040, RZ ;  /* 0x0000804014a97810 */ /* 0x000fe40007f9e0ff */
[----:B0-----:R-:W-:-:S02]  /*6690*/  LOP3.LUT R8, R3, R4, RZ, 0x3c, !PT ;  /* 0x0000000403087212 */ /* 0x001fc400078e3cff */
[----:B------:R-:W-:Y:S02]  /*66a0*/  LOP3.LUT R3, R7, 0x380, RZ, 0xc0, !PT ;  /* 0x0000038007037812 */ /* 0x000fe400078ec0ff */
[----:B------:R-:W-:Y:S02]  /*66b0*/  IADD3 R171, P3, R20, 0x8060, RZ ;  /* 0x0000806014ab7810 */ /* 0x000fe40007f7e0ff */
[----:B------:R-:W-:Y:S02]  /*66c0*/  LOP3.LUT R160, R161, 0x380, RZ, 0xc0, !PT ;  /* 0x00000380a1a07812 */ /* 0x000fe400078ec0ff */
[----:B------:R-:W-:Y:S02]  /*66d0*/  LOP3.LUT R20, R167, 0x380, RZ, 0xc0, !PT ;  /* 0x00000380a7147812 */ /* 0x000fe400078ec0ff */
[----:B------:R-:W-:Y:S01]  /*66e0*/  SHF.R.U64 R10, R3, 0x3, RZ ;  /* 0x00000003030a7819 */ /* 0x000fe200000012ff */
[--C-:B------:R-:W-:Y:S01]  /*66f0*/  IMAD.X R9, RZ, RZ, R21.reuse, P6 ;  /* 0x000000ffff097224 */ /* 0x100fe200030e0615 */
[----:B------:R-:W-:Y:S01]  /*6700*/  SHF.R.U64 R160, R160, 0x3, RZ ;  /* 0x00000003a0a07819 */ /* 0x000fe200000012ff */
[----:B------:R-:W-:Y:S01]  /*6710*/  IMAD.X R11, RZ, RZ, R21, P5 ;  /* 0x000000ffff0b7224 */ /* 0x000fe200028e0615 */
[----:B------:R-:W-:-:S02]  /*6720*/  LOP3.LUT R168, R169, 0x380, RZ, 0xc0, !PT ;  /* 0x00000380a9a87812 */ /* 0x000fc400078ec0ff */
[----:B------:R-:W-:Y:S02]  /*6730*/  SHF.R.U64 R20, R20, 0x3, RZ ;  /* 0x0000000314147819 */ /* 0x000fe400000012ff */
[----:B------:R-:W-:Y:S02]  /*6740*/  MOV R173, R156 ;  /* 0x0000009c00ad7202 */ /* 0x000fe40000000f00 */
[----:B------:R-:W-:Y:S02]  /*6750*/  MOV R174, R158 ;  /* 0x0000009e00ae7202 */ /* 0x000fe40000000f00 */
[----:B------:R-:W-:Y:S02]  /*6760*/  LOP3.LUT R10, R10, R7, RZ, 0x3c, !PT ;  /* 0x000000070a0a7212 */ /* 0x000fe400078e3cff */
[----:B------:R-:W-:Y:S02]  /*6770*/  MOV R12, R12 ;  /* 0x0000000c000c7202 */ /* 0x000fe40000000f00 */
[----:B------:R-:W-:-:S02]  /*6780*/  F2FP.BF16.F32.PACK_AB R156, R33, R32 ;  /* 0x00000020219c723e */ /* 0x000fc400000010ff */
[----:B------:R-:W-:Y:S02]  /*6790*/  F2FP.BF16.F32.PACK_AB R157, R35, R34 ;  /* 0x00000022239d723e */ /* 0x000fe400000010ff */
[----:B------:R-:W-:Y:S02]  /*67a0*/  F2FP.BF16.F32.PACK_AB R158, R37, R36 ;  /* 0x00000024259e723e */ /* 0x000fe400000010ff */
[----:B------:R-:W-:Y:S02]  /*67b0*/  F2FP.BF16.F32.PACK_AB R159, R39, R38 ;  /* 0x00000026279f723e */ /* 0x000fe400000010ff */
[----:B------:R-:W-:Y:S02]  /*67c0*/  LOP3.LUT R170, R171, 0x380, RZ, 0xc0, !PT ;  /* 0x00000380abaa7812 */ /* 0x000fe400078ec0ff */
[----:B------:R-:W-:Y:S01]  /*67d0*/  LOP3.LUT R160, R160, R161, RZ, 0x3c, !PT ;  /* 0x000000a1a0a07212 */ /* 0x000fe200078e3cff */
[----:B------:R-:W-:Y:S01]  /*67e0*/  IMAD.X R161, RZ, RZ, R21, P2 ;  /* 0x000000ffffa17224 */ /* 0x000fe200010e0615 */
[----:B------:R-:W-:-:S02]  /*67f0*/  SHF.R.U64 R168, R168, 0x3, RZ ;  /* 0x00000003a8a87819 */ /* 0x000fc400000012ff */
[----:B------:R-:W-:Y:S01]  /*6800*/  LOP3.LUT R20, R20, R167, RZ, 0x3c, !PT ;  /* 0x000000a714147212 */ /* 0x000fe200078e3cff */
[----:B------:R-:W-:Y:S01]  /*6810*/  IMAD.X R167, RZ, RZ, R21, P0 ;  /* 0x000000ffffa77224 */ /* 0x000fe200000e0615 */
[----:B------:R-:W-:Y:S01]  /*6820*/  MOV R0, R8 ;  /* 0x0000000800007202 */ /* 0x000fe20000000f00 */
[----:B------:R0:W-:Y:S01]  /*6830*/  STSM.16.M88.4 [R12], R156 ;  /* 0x0000009c0c007844 */ /* 0x0001e20000000200 */
[----:B------:R-:W-:Y:S02]  /*6840*/  MOV R3, R10 ;  /* 0x0000000a00037202 */ /* 0x000fe40000000f00 */
[----:B------:R-:W-:Y:S02]  /*6850*/  SHF.R.U64 R170, R170, 0x3, RZ ;  /* 0x00000003aaaa7819 */ /* 0x000fe400000012ff */
[----:B------:R-:W-:Y:S02]  /*6860*/  MOV R176, R14 ;  /* 0x0000000e00b07202 */ /* 0x000fe40000000f00 */
[----:B------:R-:W-:-:S02]  /*6870*/  F2FP.BF16.F32.PACK_AB R8, R41, R40 ;  /* 0x000000282908723e */ /* 0x000fc400000010ff */
[----:B------:R-:W-:Y:S02]  /*6880*/  F2FP.BF16.F32.PACK_AB R9, R43, R42 ;  /* 0x0000002a2b09723e */ /* 0x000fe400000010ff */
[----:B------:R-:W-:Y:S02]  /*6890*/  F2FP.BF16.F32.PACK_AB R10, R45, R44 ;  /* 0x0000002c2d0a723e */ /* 0x000fe400000010ff */
[----:B------:R-:W-:Y:S02]  /*68a0*/  F2FP.BF16.F32.PACK_AB R11, R47, R46 ;  /* 0x0000002e2f0b723e */ /* 0x000fe400000010ff */
[----:B------:R-:W-:Y:S02]  /*68b0*/  MOV R177, R152 ;  /* 0x0000009800b17202 */ /* 0x000fe40000000f00 */
[----:B------:R-:W-:Y:S02]  /*68c0*/  MOV R178, R154 ;  /* 0x0000009a00b27202 */ /* 0x000fe40000000f00 */
[----:B0-----:R-:W-:-:S02]  /*68d0*/  F2FP.BF16.F32.PACK_AB R12, R49, R48 ;  /* 0x00000030310c723e */ /* 0x001fc400000010ff */
[----:B------:R-:W-:Y:S02]  /*68e0*/  F2FP.BF16.F32.PACK_AB R13, R51, R50 ;  /* 0x00000032330d723e */ /* 0x000fe400000010ff */
[----:B------:R-:W-:Y:S02]  /*68f0*/  F2FP.BF16.F32.PACK_AB R14, R53, R52 ;  /* 0x00000034350e723e */ /* 0x000fe400000010ff */
[----:B------:R-:W-:Y:S02]  /*6900*/  F2FP.BF16.F32.PACK_AB R15, R55, R54 ;  /* 0x00000036370f723e */ /* 0x000fe400000010ff */
[----:B------:R-:W-:Y:S01]  /*6910*/  LOP3.LUT R168, R168, R169, RZ, 0x3c, !PT ;  /* 0x000000a9a8a87212 */ /* 0x000fe200078e3cff */
[----:B------:R-:W-:Y:S01]  /*6920*/  IMAD.X R169, RZ, RZ, R21, P4 ;  /* 0x000000ffffa97224 */ /* 0x000fe200020e0615 */
[----:B------:R-:W-:Y:S02]  /*6930*/  F2FP.BF16.F32.PACK_AB R152, R57, R56 ;  /* 0x000000383998723e */ /* 0x000fe400000010ff */
[----:B------:R-:W-:-:S02]  /*6940*/  F2FP.BF16.F32.PACK_AB R153, R59, R58 ;  /* 0x0000003a3b99723e */ /* 0x000fc400000010ff */
[----:B------:R-:W-:Y:S02]  /*6950*/  F2FP.BF16.F32.PACK_AB R154, R61, R60 ;  /* 0x0000003c3d9a723e */ /* 0x000fe400000010ff */
[----:B------:R-:W-:Y:S02]  /*6960*/  F2FP.BF16.F32.PACK_AB R155, R63, R62 ;  /* 0x0000003e3f9b723e */ /* 0x000fe400000010ff */
[----:B------:R-:W-:Y:S02]  /*6970*/  MOV R175, R162 ;  /* 0x000000a200af7202 */ /* 0x000fe40000000f00 */
[----:B------:R-:W-:Y:S02]  /*6980*/  MOV R4, R160 ;  /* 0x000000a000047202 */ /* 0x000fe40000000f00 */
[----:B------:R-:W-:Y:S02]  /*6990*/  F2FP.BF16.F32.PACK_AB R156, R65, R64 ;  /* 0x00000040419c723e */ /* 0x000fe400000010ff */
[----:B------:R-:W-:-:S02]  /*69a0*/  F2FP.BF16.F32.PACK_AB R157, R67, R66 ;  /* 0x00000042439d723e */ /* 0x000fc400000010ff */
[----:B------:R-:W-:Y:S02]  /*69b0*/  F2FP.BF16.F32.PACK_AB R158, R69, R68 ;  /* 0x00000044459e723e */ /* 0x000fe400000010ff */
[----:B------:R-:W-:Y:S01]  /*69c0*/  F2FP.BF16.F32.PACK_AB R159, R71, R70 ;  /* 0x00000046479f723e */ /* 0x000fe200000010ff */
[----:B------:R0:W-:Y:S01]  /*69d0*/  STSM.16.M88.4 [R176], R8 ;  /* 0x00000008b0007844 */ /* 0x0001e20000000200 */
[----:B------:R-:W-:Y:S01]  /*69e0*/  LOP3.LUT R170, R170, R171, RZ, 0x3c, !PT ;  /* 0x000000abaaaa7212 */ /* 0x000fe200078e3cff */
[----:B------:R-:W-:Y:S01]  /*69f0*/  IMAD.X R171, RZ, RZ, R21, P3 ;  /* 0x000000ffffab7224 */ /* 0x000fe200018e0615 */
[----:B------:R-:W-:Y:S02]  /*6a00*/  MOV R7, R164 ;  /* 0x000000a400077202 */ /* 0x000fe40000000f00 */
[----:B------:R-:W-:Y:S02]  /*6a10*/  MOV R172, R166 ;  /* 0x000000a600ac7202 */ /* 0x000fe40000000f00 */
[----:B------:R-:W-:-:S02]  /*6a20*/  F2FP.BF16.F32.PACK_AB R160, R73, R72 ;  /* 0x0000004849a0723e */ /* 0x000fc400000010ff */
[----:B------:R-:W-:Y:S02]  /*6a30*/  F2FP.BF16.F32.PACK_AB R161, R75, R74 ;  /* 0x0000004a4ba1723e */ /* 0x000fe400000010ff */
[----:B------:R-:W-:Y:S02]  /*6a40*/  F2FP.BF16.F32.PACK_AB R162, R77, R76 ;  /* 0x0000004c4da2723e */ /* 0x000fe400000010ff */
[----:B------:R-:W-:Y:S01]  /*6a50*/  F2FP.BF16.F32.PACK_AB R163, R79, R78 ;  /* 0x0000004e4fa3723e */ /* 0x000fe200000010ff */
[----:B------:R1:W-:Y:S01]  /*6a60*/  STSM.16.M88.4 [R177], R12 ;  /* 0x0000000cb1007844 */ /* 0x0003e20000000200 */
[----:B------:R-:W-:Y:S02]  /*6a70*/  F2FP.BF16.F32.PACK_AB R164, R81, R80 ;  /* 0x0000005051a4723e */ /* 0x000fe400000010ff */
[----:B------:R-:W-:Y:S02]  /*6a80*/  F2FP.BF16.F32.PACK_AB R165, R83, R82 ;  /* 0x0000005253a5723e */ /* 0x000fe400000010ff */
[----:B------:R-:W-:-:S02]  /*6a90*/  F2FP.BF16.F32.PACK_AB R166, R85, R84 ;  /* 0x0000005455a6723e */ /* 0x000fc400000010ff */
[----:B------:R-:W-:Y:S01]  /*6aa0*/  F2FP.BF16.F32.PACK_AB R167, R87, R86 ;  /* 0x0000005657a7723e */ /* 0x000fe200000010ff */
[----:B------:R2:W-:Y:S01]  /*6ab0*/  STSM.16.M88.4 [R178], R152 ;  /* 0x00000098b2007844 */ /* 0x0005e20000000200 */
[----:B0-----:R-:W-:Y:S02]  /*6ac0*/  F2FP.BF16.F32.PACK_AB R8, R89, R88 ;  /* 0x000000585908723e */ /* 0x001fe400000010ff */
[----:B------:R-:W-:Y:S02]  /*6ad0*/  F2FP.BF16.F32.PACK_AB R9, R91, R90 ;  /* 0x0000005a5b09723e */ /* 0x000fe400000010ff */
[----:B------:R-:W-:Y:S02]  /*6ae0*/  F2FP.BF16.F32.PACK_AB R10, R93, R92 ;  /* 0x0000005c5d0a723e */ /* 0x000fe400000010ff */
[----:B------:R-:W-:Y:S01]  /*6af0*/  F2FP.BF16.F32.PACK_AB R11, R95, R94 ;  /* 0x0000005e5f0b723e */ /* 0x000fe200000010ff */
[----:B------:R0:W-:Y:S01]  /*6b00*/  STSM.16.M88.4 [R173], R156 ;  /* 0x0000009cad007844 */ /* 0x0001e20000000200 */
[----:B-1----:R-:W-:-:S02]  /*6b10*/  F2FP.BF16.F32.PACK_AB R12, R97, R96 ;  /* 0x00000060610c723e */ /* 0x002fc400000010ff */
[----:B------:R-:W-:Y:S02]  /*6b20*/  F2FP.BF16.F32.PACK_AB R13, R99, R98 ;  /* 0x00000062630d723e */ /* 0x000fe400000010ff */
[----:B------:R-:W-:Y:S02]  /*6b30*/  F2FP.BF16.F32.PACK_AB R14, R101, R100 ;  /* 0x00000064650e723e */ /* 0x000fe400000010ff */
[----:B------:R-:W-:Y:S01]  /*6b40*/  F2FP.BF16.F32.PACK_AB R15, R103, R102 ;  /* 0x00000066670f723e */ /* 0x000fe200000010ff */
[----:B------:R-:W-:Y:S01]  /*6b50*/  IMAD.X R21, RZ, RZ, R21, P1 ;  /* 0x000000ffff157224 */ /* 0x000fe200008e0615 */
[----:B------:R-:W-:Y:S01]  /*6b60*/  MOV R168, R168 ;  /* 0x000000a800a87202 */ /* 0x000fe20000000f00 */
[----:B------:R1:W-:Y:S01]  /*6b70*/  STSM.16.M88.4 [R174], R160 ;  /* 0x000000a0ae007844 */ /* 0x0003e20000000200 */
[----:B--2---:R-:W-:Y:S02]  /*6b80*/  F2FP.BF16.F32.PACK_AB R152, R105, R104 ;  /* 0x000000686998723e */ /* 0x004fe400000010ff */
[----:B------:R-:W-:-:S02]  /*6b90*/  F2FP.BF16.F32.PACK_AB R153, R107, R106 ;  /* 0x0000006a6b99723e */ /* 0x000fc400000010ff */
[----:B------:R-:W-:Y:S02]  /*6ba0*/  F2FP.BF16.F32.PACK_AB R154, R109, R108 ;  /* 0x0000006c6d9a723e */ /* 0x000fe400000010ff */
[----:B------:R-:W-:Y:S01]  /*6bb0*/  F2FP.BF16.F32.PACK_AB R155, R111, R110 ;  /* 0x0000006e6f9b723e */ /* 0x000fe200000010ff */
[----:B------:R-:W-:Y:S01]  /*6bc0*/  STSM.16.M88.4 [R175], R164 ;  /* 0x000000a4af007844 */ /* 0x000fe20000000200 */
[----:B------:R-:W-:Y:S02]  /*6bd0*/  MOV R170, R170 ;  /* 0x000000aa00aa7202 */ /* 0x000fe40000000f00 */
[----:B0-----:R-:W-:Y:S01]  /*6be0*/  F2FP.BF16.F32.PACK_AB R156, R113, R112 ;  /* 0x00000070719c723e */ /* 0x001fe200000010ff */
[----:B------:R0:W-:Y:S01]  /*6bf0*/  STSM.16.M88.4 [R7], R8 ;  /* 0x0000000807007844 */ /* 0x0001e20000000200 */
[----:B------:R-:W-:Y:S02]  /*6c00*/  F2FP.BF16.F32.PACK_AB R157, R115, R114 ;  /* 0x00000072739d723e */ /* 0x000fe400000010ff */
[----:B------:R-:W-:-:S02]  /*6c10*/  F2FP.BF16.F32.PACK_AB R158, R117, R116 ;  /* 0x00000074759e723e */ /* 0x000fc400000010ff */
[----:B------:R-:W-:Y:S01]  /*6c20*/  F2FP.BF16.F32.PACK_AB R159, R119, R118 ;  /* 0x00000076779f723e */ /* 0x000fe200000010ff */
[----:B------:R2:W-:Y:S01]  /*6c30*/  STSM.16.M88.4 [R172], R12 ;  /* 0x0000000cac007844 */ /* 0x0005e20000000200 */
[----:B-1----:R-:W-:Y:S02]  /*6c40*/  F2FP.BF16.F32.PACK_AB R160, R121, R120 ;  /* 0x0000007879a0723e */ /* 0x002fe400000010ff */
[----:B------:R-:W-:Y:S02]  /*6c50*/  F2FP.BF16.F32.PACK_AB R161, R123, R122 ;  /* 0x0000007a7ba1723e */ /* 0x000fe400000010ff */
[----:B------:R-:W-:Y:S02]  /*6c60*/  F2FP.BF16.F32.PACK_AB R162, R125, R124 ;  /* 0x0000007c7da2723e */ /* 0x000fe400000010ff */
[----:B------:R-:W-:Y:S01]  /*6c70*/  F2FP.BF16.F32.PACK_AB R163, R127, R126 ;  /* 0x0000007e7fa3723e */ /* 0x000fe200000010ff */
[----:B------:R1:W-:Y:S01]  /*6c80*/  STSM.16.M88.4 [R168], R152 ;  /* 0x00000098a8007844 */ /* 0x0003e20000000200 */
[----:B0-----:R-:W-:-:S02]  /*6c90*/  F2FP.BF16.F32.PACK_AB R8, R129, R128 ;  /* 0x000000808108723e */ /* 0x001fc400000010ff */
[----:B------:R-:W-:Y:S02]  /*6ca0*/  F2FP.BF16.F32.PACK_AB R9, R131, R130 ;  /* 0x000000828309723e */ /* 0x000fe400000010ff */
[----:B------:R-:W-:Y:S02]  /*6cb0*/  F2FP.BF16.F32.PACK_AB R10, R133, R132 ;  /* 0x00000084850a723e */ /* 0x000fe400000010ff */
[----:B------:R-:W-:Y:S02]  /*6cc0*/  F2FP.BF16.F32.PACK_AB R11, R135, R134 ;  /* 0x00000086870b723e */ /* 0x000fe400000010ff */
[----:B--2---:R-:W-:Y:S02]  /*6cd0*/  F2FP.BF16.F32.PACK_AB R12, R137, R136 ;  /* 0x00000088890c723e */ /* 0x004fe400000010ff */
[----:B------:R-:W-:Y:S02]  /*6ce0*/  F2FP.BF16.F32.PACK_AB R13, R139, R138 ;  /* 0x0000008a8b0d723e */ /* 0x000fe400000010ff */
[----:B------:R-:W-:-:S02]  /*6cf0*/  F2FP.BF16.F32.PACK_AB R14, R141, R140 ;  /* 0x0000008c8d0e723e */ /* 0x000fc400000010ff */
[----:B------:R-:W-:Y:S01]  /*6d00*/  F2FP.BF16.F32.PACK_AB R15, R143, R142 ;  /* 0x0000008e8f0f723e */ /* 0x000fe200000010ff */
[----:B------:R-:W-:Y:S01]  /*6d10*/  STSM.16.M88.4 [R170], R156 ;  /* 0x0000009caa007844 */ /* 0x000fe20000000200 */
[----:B------:R-:W-:Y:S02]  /*6d20*/  MOV R169, R20 ;  /* 0x0000001400a97202 */ /* 0x000fe40000000f00 */
[----:B-1----:R-:W-:Y:S02]  /*6d30*/  F2FP.BF16.F32.PACK_AB R152, R145, R144 ;  /* 0x000000909198723e */ /* 0x002fe400000010ff */
[----:B------:R-:W-:Y:S02]  /*6d40*/  F2FP.BF16.F32.PACK_AB R153, R147, R146 ;  /* 0x000000929399723e */ /* 0x000fe400000010ff */
[----:B------:R-:W-:Y:S02]  /*6d50*/  F2FP.BF16.F32.PACK_AB R154, R149, R148 ;  /* 0x00000094959a723e */ /* 0x000fe400000010ff */
[----:B------:R-:W-:Y:S01]  /*6d60*/  F2FP.BF16.F32.PACK_AB R155, R151, R150 ;  /* 0x00000096979b723e */ /* 0x000fe200000010ff */
[----:B------:R-:W-:Y:S04]  /*6d70*/  STSM.16.M88.4 [R0], R160 ;  /* 0x000000a000007844 */ /* 0x000fe80000000200 */
[----:B------:R0:W-:Y:S04]  /*6d80*/  STSM.16.M88.4 [R3], R8 ;  /* 0x0000000803007844 */ /* 0x0001e80000000200 */
[----:B------:R1:W-:Y:S04]  /*6d90*/  STSM.16.M88.4 [R4], R12 ;  /* 0x0000000c04007844 */ /* 0x0003e80000000200 */
[----:B------:R2:W-:Y:S01]  /*6da0*/  STSM.16.M88.4 [R169], R152 ;  /* 0x00000098a9007844 */ /* 0x0005e20000000200 */
[----:B------:R-:W-:Y:S01]  /*6db0*/  BAR.SYNC.DEFER_BLOCKING 0x1, 0x100 ;  /* 0x0044000000007b1d */ /* 0x000fe20000010000 */
[----:B------:R-:W-:-:S04]  /*6dc0*/  ISETP.NE.U32.AND P0, PT, RZ, UR14, PT ;  /* 0x0000000eff007c0c */ /* 0x000fc8000bf05070 */
[----:B------:R-:W-:Y:S01]  /*6dd0*/  ISETP.NE.AND.EX P0, PT, RZ, UR15, PT, P0 ;  /* 0x0000000fff007c0c */ /* 0x000fe2000bf05300 */
[----:B------:R-:W-:Y:S02]  /*6de0*/  IMAD.U32 R20, RZ, RZ, UR9 ;  /* 0x00000009ff147e24 */ /* 0x000fe4000f8e00ff */
[----:B------:R-:W-:Y:S01]  /*6df0*/  IMAD.U32 R21, RZ, RZ, UR12 ;  /* 0x0000000cff157e24 */ /* 0x000fe2000f8e00ff */
[----:B------:R-:W-:Y:S02]  /*6e00*/  ULDC.64 UR12, c[0x0][0xc08] ;  /* 0x00030200000c7ab9 */ /* 0x000fe40000000a00 */
[----:B------:R-:W-:-:S07]  /*6e10*/  UISETP.NE.U32.AND UP0, UPT, UR12, URZ, UPT ;  /* 0x0000003f0c00728c */ /* 0x000fce000bf05070 */
[----:B------:R-:W4:Y:S01]  /*6e20*/  @P0 LDG.E R7, desc[UR40][R20.64] ;  /* 0x0000002814070981 */ /* 0x000f22000c1e1900 */
[----:B------:R-:W-:-:S06]  /*6e30*/  UISETP.NE.AND.EX UP0, UPT, UR13, URZ, UPT, UP0 ;  /* 0x0000003f0d00728c */ /* 0x000fcc000bf05300 */
[----:B------:R-:W-:-:S05]  /*6e40*/  PLOP3.LUT P4, PT, PT, PT, UP0, 0x80, 0x0 ;  /* 0x000000000000781c */ /* 0x000fca0003f8f008 */
[----:B------:R-:W-:-:S03]  /*6e50*/  @UP0 UIADD3 UR12, UP1, UR4, UR12, URZ ;  /* 0x0000000c040c0290 */ /* 0x000fc6000ff3e03f */
[----:B------:R-:W-:Y:S01]  /*6e60*/  ULDC UR4, c[0x0][0xad4] ;  /* 0x0002b50000047ab9 */ /* 0x000fe20000000800 */
[----:B------:R-:W-:Y:S02]  /*6e70*/  @UP0 UIADD3.X UR13, UR16, UR13, URZ, UP1, !UPT ;  /* 0x0000000d100d0290 */ /* 0x000fe40008ffe43f */
[----:B0-----:R-:W-:-:S04]  /*6e80*/  IMAD.U32 R8, RZ, RZ, UR12 ;  /* 0x0000000cff087e24 */ /* 0x001fc8000f8e00ff */
[----:B------:R-:W-:-:S05]  /*6e90*/  IMAD.U32 R9, RZ, RZ, UR13 ;  /* 0x0000000dff097e24 */ /* 0x000fca000f8e00ff */
[----:B------:R0:W5:Y:S01]  /*6ea0*/  @P4 LDG.E R0, desc[UR40][R8.64] ;  /* 0x0000002808004981 */ /* 0x000162000c1e1900 */
[----:B------:R-:W-:Y:S02]  /*6eb0*/  UISETP.NE.AND UP0, UPT, UR39, URZ, UPT ;  /* 0x0000003f2700728c */ /* 0x000fe4000bf05270 */
[----:B------:R-:W-:Y:S02]  /*6ec0*/  UISETP.NE.AND UP1, UPT, UR20, 0x1, UPT ;  /* 0x000000011400788c */ /* 0x000fe4000bf25270 */
[----:B------:R-:W-:Y:S01]  /*6ed0*/  USEL UR4, UR39, UR4, UP0 ;  /* 0x0000000427047287 */ /* 0x000fe20008000000 */
[----:B------:R-:W-:-:S03]  /*6ee0*/  UMOV UR21, 0x9b8 ;  /* 0x000009b800157882 */ /* 0x000fc60000000000 */
[----:B------:R-:W-:Y:S01]  /*6ef0*/  UISETP.GT.AND UP2, UPT, UR4, 0x1, UPT ;  /* 0x000000010400788c */ /* 0x000fe2000bf44270 */
[----:B------:R-:W-:Y:S01]  /*6f00*/  PLOP3.LUT P1, PT, PT, PT, UP1, 0x80, 0x0 ;  /* 0x000000000000781c */ /* 0x000fe20003f2f018 */
[----:B------:R-:W-:Y:S02]  /*6f10*/  UISETP.NE.U32.AND UP0, UPT, UR14, URZ, UPT ;  /* 0x0000003f0e00728c */ /* 0x000fe4000bf05070 */
[----:B------:R-:W-:Y:S01]  /*6f20*/  USEL UR21, UR21, 0x978, UP2 ;  /* 0x0000097815157887 */ /* 0x000fe20009000000 */
[----:B-1----:R-:W-:Y:S01]  /*6f30*/  IMAD.U32 R12, RZ, RZ, UR44 ;  /* 0x0000002cff0c7e24 */ /* 0x002fe2000f8e00ff */
[----:B------:R-:W-:Y:S01]  /*6f40*/  UISETP.NE.AND.EX UP0, UPT, UR15, URZ, UPT, UP0 ;  /* 0x0000003f0f00728c */ /* 0x000fe2000bf05300 */
[----:B------:R-:W-:Y:S02]  /*6f50*/  UMOV UR4, URZ ;  /* 0x0000003f00047c82 */ /* 0x000fe40008000000 */
[----:B---3--:R-:W-:Y:S01]  /*6f60*/  IMAD R12, R12, 0x80, R179 ;  /* 0x000000800c0c7824 */ /* 0x008fe200078e02b3 */
[----:B------:R-:W-:Y:S01]  /*6f70*/  USEL UR46, UR46, URZ, !UP0 ;  /* 0x0000003f2e2e7287 */ /* 0x000fe2000c000000 */
[----:B------:R-:W-:Y:S01]  /*6f80*/  @UP1 ULDC UR23, c[0x0][0xbec] ;  /* 0x0002fb0000171ab9 */ /* 0x000fe20000000800 */
[----:B------:R-:W-:-:S02]  /*6f90*/  USEL UR9, UR42, URZ, UP2 ;  /* 0x0000003f2a097287 */ /* 0x000fc40009000000 */
[----:B------:R-:W-:Y:S01]  /*6fa0*/  @P1 IMAD.HI.U32 R4, R12, UR23, RZ ;  /* 0x000000170c041c27 */ /* 0x000fe2000f8e00ff */
[----:B------:R-:W-:Y:S01]  /*6fb0*/  @UP1 ULDC UR26, c[0x0][0xbf0] ;  /* 0x0002fc00001a1ab9 */ /* 0x000fe20000000800 */
[----:B------:R-:W-:Y:S01]  /*6fc0*/  ULDC.64 UR16, c[0x0][UR21+0x220] ;  /* 0x0000880015107abb */ /* 0x000fe20008000a00 */
[----:B------:R-:W-:Y:S01]  /*6fd0*/  USEL UR45, UR45, URZ, !UP0 ;  /* 0x0000003f2d2d7287 */ /* 0x000fe2000c000000 */
[----:B------:R-:W-:Y:S01]  /*6fe0*/  ULDC.64 UR14, c[0x0][UR21+0x218] ;  /* 0x00008600150e7abb */ /* 0x000fe20008000a00 */
[----:B------:R-:W-:Y:S01]  /*6ff0*/  ULDC.64 UR18, c[0x0][UR21+0x228] ;  /* 0x00008a0015127abb */ /* 0x000fe20008000a00 */
[----:B------:R-:W-:Y:S01]  /*7000*/  UIMAD UR17, UR17, UR46, URZ ;  /* 0x0000002e111172a4 */ /* 0x000fe2000f8e023f */
[----:B------:R-:W-:Y:S01]  /*7010*/  IMAD.MOV.U32 R3, RZ, RZ, R12 ;  /* 0x000000ffff037224 */ /* 0x000fe200078e000c */
[----:B------:R-:W-:Y:S02]  /*7020*/  UIMAD.WIDE.U32 UR12, UR14, UR43, URZ ;  /* 0x0000002b0e0c72a5 */ /* 0x000fe4000f8e003f */
[----:B------:R-:W-:-:S02]  /*7030*/  UIMAD UR22, UR15, UR43, URZ ;  /* 0x0000002b0f1672a4 */ /* 0x000fc4000f8e023f */
[----:B------:R-:W-:Y:S01]  /*7040*/  UIMAD.WIDE.U32 UR24, UR18, UR9, URZ ;  /* 0x00000009121872a5 */ /* 0x000fe2000f8e003f */
[----:B------:R-:W-:Y:S01]  /*7050*/  @P1 SHF.R.U32.HI R3, RZ, UR26, R4 ;  /* 0x0000001aff031c19 */ /* 0x000fe20008011604 */
[----:B------:R-:W-:Y:S02]  /*7060*/  UIMAD UR9, UR19, UR9, URZ ;  /* 0x00000009130972a4 */ /* 0x000fe4000f8e023f */
[----:B------:R-:W-:Y:S02]  /*7070*/  UIMAD.WIDE.U32 UR14, UR16, UR46, URZ ;  /* 0x0000002e100e72a5 */ /* 0x000fe4000f8e003f */
[----:B------:R-:W-:Y:S02]  /*7080*/  UIMAD UR17, UR16, UR45, UR17 ;  /* 0x0000002d101172a4 */ /* 0x000fe4000f8e0211 */
[----:B------:R-:W-:Y:S02]  /*7090*/  UIADD3 UR22, UR13, UR22, URZ ;  /* 0x000000160d167290 */ /* 0x000fe4000fffe03f */
[----:B------:R-:W-:Y:S01]  /*70a0*/  UIADD3 UR13, UR25, UR9, URZ ;  /* 0x00000009190d7290 */ /* 0x000fe2000fffe03f */
[----:B0-----:R-:W-:Y:S01]  /*70b0*/  IMAD.U32 R8, RZ, RZ, UR24 ;  /* 0x00000018ff087e24 */ /* 0x001fe2000f8e00ff */
[----:B------:R-:W-:Y:S01]  /*70c0*/  UIADD3 UR9, UR15, UR17, URZ ;  /* 0x000000110f097290 */ /* 0x000fe2000fffe03f */
[----:B------:R-:W-:-:S03]  /*70d0*/  SHF.R.S32.HI R4, RZ, 0x1f, R3 ;  /* 0x0000001fff047819 */ /* 0x000fc60000011403 */
[----:B------:R-:W-:Y:S01]  /*70e0*/  IMAD.U32 R9, RZ, RZ, UR13 ;  /* 0x0000000dff097e24 */ /* 0x000fe2000f8e00ff */
[----:B----4-:R-:W-:Y:S01]  /*70f0*/  @P0 R2UR UR4, R7 ;  /* 0x00000000070402ca */ /* 0x010fe200000e0000 */
[----:B------:R-:W-:-:S04]  /*7100*/  IMAD.MOV R7, RZ, RZ, -R3 ;  /* 0x000000ffff077224 */ /* 0x000fc800078e0a03 */
[----:B------:R-:W-:-:S08]  /*7110*/  IMAD R7, R7, UR20, R12 ;  /* 0x0000001407077c24 */ /* 0x000fd0000f8e020c */
[----:B------:R-:W-:Y:S02]  /*7120*/  UIADD3 UR12, UP0, UP3, UR14, UR12, UR4 ;  /* 0x0000000c0e0c7290 */ /* 0x000fe4000fb1e004 */
[----:B------:R-:W-:Y:S01]  /*7130*/  USHF.R.S32.HI UR16, URZ, 0x1f, UR4 ;  /* 0x0000001f3f107899 */ /* 0x000fe20008011404 */
[----:B------:R-:W-:Y:S01]  /*7140*/  ULDC.64 UR14, c[0x0][0xba8] ;  /* 0x0002ea00000e7ab9 */ /* 0x000fe20000000a00 */
[----:B------:R-:W-:Y:S02]  /*7150*/  @!UP2 ULDC UR14, c[0x0][0xb50] ;  /* 0x0002d400000eaab9 */ /* 0x000fe40000000800 */
[----:B------:R-:W-:Y:S01]  /*7160*/  UIADD3.X UR9, UR9, UR22, UR16, UP0, UP3 ;  /* 0x0000001609097290 */ /* 0x000fe200087e6410 */
[----:B------:R-:W-:Y:S01]  /*7170*/  IADD3 R8, P2, P3, R3, UR12, R8 ;  /* 0x0000000c03087c10 */ /* 0x000fe2000fb5e008 */
[----:B------:R-:W-:Y:S01]  /*7180*/  ULDC.64 UR12, c[0x0][UR21+0x210] ;  /* 0x00008400150c7abb */ /* 0x000fe20008000a00 */
[----:B------:R-:W-:Y:S01]  /*7190*/  SHF.R.S32.HI R3, RZ, 0x1f, R7 ;  /* 0x0000001fff037819 */ /* 0x000fe20000011407 */
[----:B------:R-:W-:Y:S01]  /*71a0*/  IMAD R10, R7, UR13, RZ ;  /* 0x0000000d070a7c24 */ /* 0x000fe2000f8e02ff */
[----:B------:R-:W-:Y:S01]  /*71b0*/  @!UP2 ULDC UR15, c[0x0][0xb54] ;  /* 0x0002d500000faab9 */ /* 0x000fe20000000800 */
[----:B------:R-:W-:-:S02]  /*71c0*/  IADD3.X R9, R4, UR9, R9, P2, P3 ;  /* 0x0000000904097c10 */ /* 0x000fc400097e6409 */
[----:B------:R-:W-:Y:S02]  /*71d0*/  IMAD R3, R3, UR12, R10 ;  /* 0x0000000c03037c24 */ /* 0x000fe4000f8e020a */
[----:B------:R-:W-:-:S04]  /*71e0*/  IMAD.WIDE.U32 R8, R7, UR12, R8 ;  /* 0x0000000c07087c25 */ /* 0x000fc8000f8e0008 */
[----:B------:R-:W-:Y:S01]  /*71f0*/  IMAD.IADD R3, R9, 0x1, R3 ;  /* 0x0000000109037824 */ /* 0x000fe200078e0203 */
[----:B------:R-:W-:Y:S01]  /*7200*/  LEA R4, P2, R8, UR14, 0x2 ;  /* 0x0000000e08047c11 */ /* 0x000fe2000f8410ff */
[----:B------:R-:W-:Y:S01]  /*7210*/  ULDC UR9, c[0x0][0xa88] ;  /* 0x0002a20000097ab9 */ /* 0x000fe20000000800 */
[----:B-----5:R-:W-:Y:S02]  /*7220*/  @P4 R2UR UR9, R0 ;  /* 0x00000000000942ca */ /* 0x020fe400000e0000 */
[----:B------:R-:W-:Y:S01]  /*7230*/  LEA.HI.X R3, R8, UR15, R3, 0x2, P2 ;  /* 0x0000000f08037c11 */ /* 0x000fe200090f1403 */
[----:B--2---:R-:W-:-:S12]  /*7240*/  @P4 BRA `(.L_x_9243) ;  /* 0x0000000000184947 */ /* 0x004fd80003800000 */
[----:B------:R-:W-:Y:S05]  /*7250*/  @!P0 BRA `(.L_x_9243) ;  /* 0x0000000000148947 */ /* 0x000fea0003800000 */
[----:B------:R-:W2:Y:S04]  /*7260*/  LDG.E R7, desc[UR40][R20.64] ;  /* 0x0000002814077981 */ /* 0x000ea8000c1e1900 */
[----:B------:R-:W3:Y:S01]  /*7270*/  LDG.E R0, desc[UR40][R20.64+0x4] ;  /* 0x0000042814007981 */ /* 0x000ee2000c1e1900 */
[----:B--2---:R-:W-:Y:S02]  /*7280*/  R2UR UR12, R7 ;  /* 0x00000000070c72ca */ /* 0x004fe400000e0000 */
[----:B---3--:R-:W-:-:S13]  /*7290*/  R2UR UR9, R0 ;  /* 0x00000000000972ca */ /* 0x008fda00000e0000 */
[----:B------:R-:W-:-:S12]  /*72a0*/  UIADD3 UR9, -UR12, UR9, URZ ;  /* 0x000000090c097290 */ /* 0x000fd8000fffe13f */
.L_x_9243:
[----:B------:R-:W2:Y:S01]  /*72b0*/  LDL R0, [R1+0x40] ;  /* 0x0000400001007983 */ /* 0x000ea20000100800 */
[----:B------:R-:W-:Y:S01]  /*72c0*/  IMAD.U32 R13, RZ, RZ, UR44 ;  /* 0x0000002cff0d7e24 */ /* 0x000fe2000f8e00ff */
[----:B------:R-:W-:Y:S01]  /*72d0*/  UIMAD UR9, UR9, UR20, URZ ;  /* 0x00000014090972a4 */ /* 0x000fe2000f8e023f */
[----:B------:R-:W-:Y:S01]  /*72e0*/  LOP3.LUT P0, RZ, R226, 0x3, RZ, 0xc0, !PT ;  /* 0x00000003e2ff7812 */ /* 0x000fe2000780c0ff */
[----:B------:R-:W-:Y:S04]  /*72f0*/  SHFL.IDX PT, R8, R4, RZ, 0x1c1f ;  /* 0x001c1fff04087589 */ /* 0x000fe800000e0000 */
[----:B------:R-:W0:Y:S04]  /*7300*/  SHFL.IDX PT, R9, R3, RZ, 0x1c1f ;  /* 0x001c1fff03097589 */ /* 0x000e2800000e0000 */
[----:B------:R-:W-:Y:S04]  /*7310*/  SHFL.IDX PT, R10, R4, 0x1, 0x1c1f ;  /* 0x003c1f00040a7f89 */ /* 0x000fe800000e0000 */
[----:B------:R-:W1:Y:S01]  /*7320*/  SHFL.IDX PT, R11, R3, 0x1, 0x1c1f ;  /* 0x003c1f00030b7f89 */ /* 0x000e6200000e0000 */
[----:B--2---:R-:W-:-:S04]  /*7330*/  IMAD R13, R13, 0x80, R0 ;  /* 0x000000800d0d7824 */ /* 0x004fc800078e0200 */
[C---:B------:R-:W-:Y:S01]  /*7340*/  VIADD R0, R13.reuse, 0x8 ;  /* 0x000000080d007836 */ /* 0x040fe20000000000 */
[----:B------:R-:W-:-:S04]  /*7350*/  ISETP.GE.OR P2, PT, R13, UR9, P0 ;  /* 0x000000090d007c0c */ /* 0x000fc80008746670 */
[----:B------:R-:W-:-:S09]  /*7360*/  ISETP.GE.OR P0, PT, R0, UR9, P0 ;  /* 0x0000000900007c0c */ /* 0x000fd20008706670 */
[----:B0-----:R0:W-:Y:S04]  /*7370*/  @!P2 ST.E desc[UR40][R8.64], R5 ;  /* 0x000000050800a985 */ /* 0x0011e8000c101928 */
[----:B-1----:R0:W-:Y:S01]  /*7380*/  @!P0 ST.E desc[UR40][R10.64], R6 ;  /* 0x000000060a008985 */ /* 0x0021e2000c101928 */
[----:B------:R-:W-:-:S13]  /*7390*/  PLOP3.LUT P0, PT, PT, PT, UP2, 0x80, 0x0 ;  /* 0x000000000000781c */ /* 0x000fda0003f0f028 */
[----:B0-----:R-:W-:Y:S05]  /*73a0*/  @P0 BRA `(.L_x_9244) ;  /* 0x0000001000100947 */ /* 0x001fea0003800000 */
[----:B------:R-:W0:Y:S01]  /*73b0*/  S2R R0, SR_TID.X ;  /* 0x0000000000007919 */ /* 0x000e220000002100 */
[----:B------:R-:W-:Y:S01]  /*73c0*/  ULDC.64 UR14, c[0x0][0xaa0] ;  /* 0x0002a800000e7ab9 */ /* 0x000fe20000000a00 */
[----:B0-----:R-:W-:-:S05]  /*73d0*/  VIADD R0, R0, 0xffffff80 ;  /* 0xffffff8000007836 */ /* 0x001fca0000000000 */
[----:B------:R-:W-:-:S04]  /*73e0*/  SHF.R.S32.HI R3, RZ, 0x1f, R0 ;  /* 0x0000001fff037819 */ /* 0x000fc80000011400 */
[----:B------:R-:W-:-:S04]  /*73f0*/  LEA.HI R3, R3, R0, RZ, 0x3 ;  /* 0x0000000003037211 */ /* 0x000fc800078f18ff */
[----:B------:R-:W-:Y:S02]  /*7400*/  LOP3.LUT R5, R3, 0xfffffff8, RZ, 0xc0, !PT ;  /* 0xfffffff803057812 */ /* 0x000fe400078ec0ff */
[----:B------:R-:W-:-:S03]  /*7410*/  SHF.R.S32.HI R81, RZ, 0x3, R3 ;  /* 0x00000003ff517819 */ /* 0x000fc60000011403 */
[----:B------:R-:W-:Y:S02]  /*7420*/  IMAD.IADD R20, R0, 0x1, -R5 ;  /* 0x0000000100147824 */ /* 0x000fe400078e0a05 */
[----:B------:R-:W-:Y:S02]  /*7430*/  IMAD.MOV.U32 R5, RZ, RZ, 0x2 ;  /* 0x00000002ff057424 */ /* 0x000fe400078e00ff */
[----:B------:R-:W-:-:S04]  /*7440*/  IMAD.SHL.U32 R0, R20, 0x8, RZ ;  /* 0x0000000814007824 */ /* 0x000fc800078e00ff */
[----:B------:R-:W-:-:S04]  /*7450*/  IMAD R4, R81, 0x40, R0 ;  /* 0x0000004051047824 */ /* 0x000fc800078e0200 */
[----:B------:R-:W-:-:S03]  /*7460*/  IMAD.WIDE R4, R4, R5, UR10 ;  /* 0x0000000a04047e25 */ /* 0x000fc6000f8e0205 */
[C---:B------:R-:W-:Y:S02]  /*7470*/  IADD3 R25, P2, R4.reuse, 0x3000, RZ ;  /* 0x0000300004197810 */ /* 0x040fe40007f5e0ff */
[C---:B------:R-:W-:Y:S02]  /*7480*/  IADD3 R9, P4, R4.reuse, 0x1000, RZ ;  /* 0x0000100004097810 */ /* 0x040fe40007f9e0ff */
[----:B------:R-:W-:Y:S02]  /*7490*/  LOP3.LUT R24, R25, 0x380, RZ, 0xc0, !PT ;  /* 0x0000038019187812 */ /* 0x000fe400078ec0ff */
[----:B------:R-:W-:Y:S02]  /*74a0*/  IADD3 R13, P3, R4, 0x2000, RZ ;  /* 0x00002000040d7810 */ /* 0x000fe40007f7e0ff */
[----:B------:R-:W-:Y:S01]  /*74b0*/  SHF.R.U64 R24, R24, 0x3, RZ ;  /* 0x0000000318187819 */ /* 0x000fe200000012ff */
[----:B------:R-:W-:Y:S01]  /*74c0*/  UIMAD UR12, UR16, UR14, URZ ;  /* 0x0000000e100c72a4 */ /* 0x000fe2000f8e023f */
[----:B------:R-:W-:-:S02]  /*74d0*/  LOP3.LUT R8, R9, 0x380, RZ, 0xc0, !PT ;  /* 0x0000038009087812 */ /* 0x000fc400078ec0ff */
[----:B------:R-:W-:Y:S01]  /*74e0*/  LOP3.LUT R24, R24, R25, RZ, 0x3c, !PT ;  /* 0x0000001918187212 */ /* 0x000fe200078e3cff */
[--C-:B------:R-:W-:Y:S01]  /*74f0*/  IMAD.X R25, RZ, RZ, R5.reuse, P2 ;  /* 0x000000ffff197224 */ /* 0x100fe200010e0605 */
[----:B------:R-:W-:Y:S02]  /*7500*/  IADD3 R49, P2, R4, 0x9000, RZ ;  /* 0x0000900004317810 */ /* 0x000fe40007f5e0ff */
[----:B------:R-:W-:Y:S02]  /*7510*/  LOP3.LUT R12, R13, 0x380, RZ, 0xc0, !PT ;  /* 0x000003800d0c7812 */ /* 0x000fe400078ec0ff */
[----:B------:R-:W-:Y:S01]  /*7520*/  LOP3.LUT R48, R49, 0x380, RZ, 0xc0, !PT ;  /* 0x0000038031307812 */ /* 0x000fe200078ec0ff */
[----:B------:R-:W-:Y:S01]  /*7530*/  UIMAD UR12, UR4, UR15, UR12 ;  /* 0x0000000f040c72a4 */ /* 0x000fe2000f8e020c */
[----:B------:R-:W-:Y:S01]  /*7540*/  SHF.R.U64 R8, R8, 0x3, RZ ;  /* 0x0000000308087819 */ /* 0x000fe200000012ff */
[----:B------:R-:W-:Y:S01]  /*7550*/  UIMAD.WIDE.U32 UR10, UR4, UR14, URZ ;  /* 0x0000000e040a72a5 */ /* 0x000fe2000f8e003f */
[----:B------:R-:W-:Y:S01]  /*7560*/  SHF.R.U64 R48, R48, 0x3, RZ ;  /* 0x0000000330307819 */ /* 0x000fe200000012ff */
[----:B------:R-:W-:Y:S01]  /*7570*/  IMAD.U32 R78, RZ, RZ, UR44 ;  /* 0x0000002cff4e7e24 */ /* 0x000fe2000f8e00ff */
[----:B------:R-:W-:Y:S01]  /*7580*/  SHF.R.U64 R12, R12, 0x3, RZ ;  /* 0x000000030c0c7819 */ /* 0x000fe200000012ff */
[----:B------:R-:W5:Y:S01]  /*7590*/  LD.E.128 R24, desc[UR40][R24.64] ;  /* 0x0000002818187980 */ /* 0x000f62000c101d00 */
[----:B------:R-:W-:Y:S01]  /*75a0*/  LOP3.LUT R48, R48, R49, RZ, 0x3c, !PT ;  /* 0x0000003130307212 */ /* 0x000fe200078e3cff */
[--C-:B------:R-:W-:Y:S01]  /*75b0*/  IMAD.X R49, RZ, RZ, R5.reuse, P2 ;  /* 0x000000ffff317224 */ /* 0x100fe200010e0605 */
[----:B------:R-:W-:Y:S01]  /*75c0*/  IADD3 R6, P2, R4, 0xf000, RZ ;  /* 0x0000f00004067810 */ /* 0x000fe20007f5e0ff */
[----:B------:R-:W-:Y:S01]  /*75d0*/  UIADD3 UR11, UR11, UR12, URZ ;  /* 0x0000000c0b0b7290 */ /* 0x000fe2000fffe03f */
[----:B------:R-:W-:Y:S01]  /*75e0*/  LOP3.LUT R8, R8, R9, RZ, 0x3c, !PT ;  /* 0x0000000908087212 */ /* 0x000fe200078e3cff */
[--C-:B------:R-:W-:Y:S01]  /*75f0*/  IMAD.X R9, RZ, RZ, R5.reuse, P4 ;  /* 0x000000ffff097224 */ /* 0x100fe200020e0605 */
[----:B------:R-:W-:Y:S01]  /*7600*/  LOP3.LUT R3, R6, 0x380, RZ, 0xc0, !PT ;  /* 0x0000038006037812 */ /* 0x000fe200078ec0ff */
[----:B------:R-:W-:Y:S01]  /*7610*/  ULDC.64 UR12, c[0x0][0xae8] ;  /* 0x0002ba00000c7ab9 */ /* 0x000fe20000000a00 */
[----:B------:R-:W-:Y:S01]  /*7620*/  LOP3.LUT R12, R12, R13, RZ, 0x3c, !PT ;  /* 0x0000000d0c0c7212 */ /* 0x000fe200078e3cff */
[----:B------:R-:W-:Y:S01]  /*7630*/  IMAD.X R13, RZ, RZ, R5, P3 ;  /* 0x000000ffff0d7224 */ /* 0x000fe200018e0605 */
[----:B------:R-:W-:Y:S01]  /*7640*/  SHF.R.U64 R3, R3, 0x3, RZ ;  /* 0x0000000303037819 */ /* 0x000fe200000012ff */
[----:B------:R-:W-:Y:S01]  /*7650*/  UIMAD.WIDE.U32 UR10, UR43, UR12, UR10 ;  /* 0x0000000c2b0a72a5 */ /* 0x000fe2000f8e000a */
[----:B------:R-:W-:-:S02]  /*7660*/  IADD3 R29, P0, R4, 0x4000, RZ ;  /* 0x00004000041d7810 */ /* 0x000fc40007f1e0ff */
[C---:B------:R-:W-:Y:S02]  /*7670*/  IADD3 R33, P6, R4.reuse, 0x5000, RZ ;  /* 0x0000500004217810 */ /* 0x040fe40007fde0ff */
[----:B------:R-:W-:Y:S01]  /*7680*/  IADD3 R37, P5, R4, 0x6000, RZ ;  /* 0x0000600004257810 */ /* 0x000fe20007fbe0ff */
[----:B------:R-:W-:Y:S01]  /*7690*/  USHF.R.S32.HI UR4, URZ, 0x1f, UR46 ;  /* 0x0000001f3f047899 */ /* 0x000fe2000801142e */
[----:B------:R-:W-:Y:S01]  /*76a0*/  LOP3.LUT R72, R3, R6, RZ, 0x3c, !PT ;  /* 0x0000000603487212 */ /* 0x000fe200078e3cff */
[----:B------:R-:W-:Y:S01]  /*76b0*/  IMAD R3, R20, 0x20, R81 ;  /* 0x0000002014037824 */ /* 0x000fe200078e0251 */
[C---:B------:R-:W-:Y:S01]  /*76c0*/  IADD3 R41, P4, R4.reuse, 0x7000, RZ ;  /* 0x0000700004297810 */ /* 0x040fe20007f9e0ff */
[----:B------:R-:W-:Y:S01]  /*76d0*/  @UP1 ULDC UR14, c[0x0][0xbec] ;  /* 0x0002fb00000e1ab9 */ /* 0x000fe20000000800 */
[----:B------:R-:W-:Y:S01]  /*76e0*/  IADD3 R45, P3, R4, 0x8000, RZ ;  /* 0x00008000042d7810 */ /* 0x000fe20007f7e0ff */
[----:B------:R-:W-:Y:S01]  /*76f0*/  IMAD R78, R78, 0x80, R3 ;  /* 0x000000804e4e7824 */ /* 0x000fe200078e0203 */
[----:B------:R-:W-:Y:S01]  /*7700*/  LOP3.LUT R28, R29, 0x380, RZ, 0xc0, !PT ;  /* 0x000003801d1c7812 */ /* 0x000fe200078ec0ff */
[----:B------:R-:W-:Y:S01]  /*7710*/  UIMAD UR11, UR43, UR13, UR11 ;  /* 0x0000000d2b0b72a4 */ /* 0x000fe2000f8e020b */
[----:B------:R-:W-:Y:S01]  /*7720*/  LOP3.LUT R32, R33, 0x380, RZ, 0xc0, !PT ;  /* 0x0000038021207812 */ /* 0x000fe200078ec0ff */
[----:B------:R-:W-:Y:S01]  /*7730*/  IMAD.X R73, RZ, RZ, R5, P2 ;  /* 0x000000ffff497224 */ /* 0x000fe200010e0605 */
[----:B------:R-:W-:Y:S01]  /*7740*/  LOP3.LUT R36, R37, 0x380, RZ, 0xc0, !PT ;  /* 0x0000038025247812 */ /* 0x000fe200078ec0ff */
[----:B------:R-:W-:Y:S01]  /*7750*/  ULDC.64 UR12, c[0x0][0xaf0] ;  /* 0x0002bc00000c7ab9 */ /* 0x000fe20000000a00 */
[----:B------:R-:W-:Y:S01]  /*7760*/  LOP3.LUT R40, R41, 0x380, RZ, 0xc0, !PT ;  /* 0x0000038029287812 */ /* 0x000fe200078ec0ff */
[----:B------:R-:W5:Y:S01]  /*7770*/  LD.E.128 R8, desc[UR40][R8.64] ;  /* 0x0000002808087980 */ /* 0x000f62000c101d00 */
[----:B------:R-:W-:Y:S01]  /*7780*/  LOP3.LUT R44, R45, 0x380, RZ, 0xc0, !PT ;  /* 0x000003802d2c7812 */ /* 0x000fe200078ec0ff */
[----:B------:R-:W-:Y:S01]  /*7790*/  UIMAD UR4, UR4, UR12, URZ ;  /* 0x0000000c040472a4 */ /* 0x000fe2000f8e023f */
[----:B------:R-:W-:Y:S01]  /*77a0*/  SHF.R.U64 R28, R28, 0x3, RZ ;  /* 0x000000031c1c7819 */ /* 0x000fe200000012ff */
[----:B------:R-:W-:Y:S01]  /*77b0*/  @P1 IMAD.HI.U32 R20, R78, UR14, RZ ;  /* 0x0000000e4e141c27 */ /* 0x000fe2000f8e00ff */
[----:B------:R-:W-:Y:S01]  /*77c0*/  SHF.R.U64 R32, R32, 0x3, RZ ;  /* 0x0000000320207819 */ /* 0x000fe200000012ff */
[----:B------:R-:W5:Y:S01]  /*77d0*/  LD.E.128 R12, desc[UR40][R12.64] ;  /* 0x000000280c0c7980 */ /* 0x000f62000c101d00 */
[----:B------:R-:W-:-:S02]  /*77e0*/  SHF.R.U64 R36, R36, 0x3, RZ ;  /* 0x0000000324247819 */ /* 0x000fc400000012ff */
[----:B------:R-:W-:Y:S01]  /*77f0*/  SHF.R.U64 R40, R40, 0x3, RZ ;  /* 0x0000000328287819 */ /* 0x000fe200000012ff */
[----:B------:R-:W-:Y:S01]  /*7800*/  IMAD.MOV.U32 R3, RZ, RZ, R78 ;  /* 0x000000ffff037224 */ /* 0x000fe200078e004e */
[----:B------:R-:W-:Y:S01]  /*7810*/  SHF.R.U64 R44, R44, 0x3, RZ ;  /* 0x000000032c2c7819 */ /* 0x000fe200000012ff */
[----:B------:R-:W-:Y:S01]  /*7820*/  UIMAD.WIDE.U32 UR10, UR46, UR12, UR10 ;  /* 0x0000000c2e0a72a5 */ /* 0x000fe2000f8e000a */
[----:B------:R-:W-:Y:S01]  /*7830*/  LOP3.LUT R28, R28, R29, RZ, 0x3c, !PT ;  /* 0x0000001d1c1c7212 */ /* 0x000fe200078e3cff */
[----:B------:R-:W-:Y:S01]  /*7840*/  UIMAD UR4, UR46, UR13, UR4 ;  /* 0x0000000d2e0472a4 */ /* 0x000fe2000f8e0204 */
[----:B------:R-:W-:Y:S01]  /*7850*/  LOP3.LUT R32, R32, R33, RZ, 0x3c, !PT ;  /* 0x0000002120207212 */ /* 0x000fe200078e3cff */
[----:B------:R-:W-:Y:S01]  /*7860*/  @UP1 ULDC UR12, c[0x0][0xbf0] ;  /* 0x0002fc00000c1ab9 */ /* 0x000fe20000000800 */
[----:B------:R-:W-:Y:S01]  /*7870*/  LOP3.LUT R36, R36, R37, RZ, 0x3c, !PT ;  /* 0x0000002524247212 */ /* 0x000fe200078e3cff */
[--C-:B------:R-:W-:Y:S01]  /*7880*/  IMAD.X R29, RZ, RZ, R5.reuse, P0 ;  /* 0x000000ffff1d7224 */ /* 0x100fe200000e0605 */
[----:B------:R-:W-:Y:S01]  /*7890*/  LOP3.LUT R40, R40, R41, RZ, 0x3c, !PT ;  /* 0x0000002928287212 */ /* 0x000fe200078e3cff */
[--C-:B------:R-:W-:Y:S01]  /*78a0*/  IMAD.X R33, RZ, RZ, R5.reuse, P6 ;  /* 0x000000ffff217224 */ /* 0x100fe200030e0605 */
[----:B------:R-:W-:Y:S01]  /*78b0*/  LOP3.LUT R44, R44, R45, RZ, 0x3c, !PT ;  /* 0x0000002d2c2c7212 */ /* 0x000fe200078e3cff */
[--C-:B------:R-:W-:Y:S01]  /*78c0*/  IMAD.X R37, RZ, RZ, R5.reuse, P5 ;  /* 0x000000ffff257224 */ /* 0x100fe200028e0605 */
[----:B------:R-:W-:Y:S01]  /*78d0*/  @P1 SHF.R.U32.HI R3, RZ, UR12, R20 ;  /* 0x0000000cff031c19 */ /* 0x000fe20008011614 */
[--C-:B------:R-:W-:Y:S01]  /*78e0*/  IMAD.X R41, RZ, RZ, R5.reuse, P4 ;  /* 0x000000ffff297224 */ /* 0x100fe200020e0605 */
[C---:B------:R-:W-:Y:S01]  /*78f0*/  IADD3 R53, P0, R4.reuse, 0xa000, RZ ;  /* 0x0000a00004357810 */ /* 0x040fe20007f1e0ff */
[----:B------:R-:W-:Y:S01]  /*7900*/  IMAD.X R45, RZ, RZ, R5, P3 ;  /* 0x000000ffff2d7224 */ /* 0x000fe200018e0605 */
[C---:B------:R-:W-:Y:S01]  /*7910*/  IADD3 R57, P6, R4.reuse, 0xb000, RZ ;  /* 0x0000b00004397810 */ /* 0x040fe20007fde0ff */
[----:B------:R-:W-:Y:S01]  /*7920*/  UIADD3 UR4, UR11, UR4, URZ ;  /* 0x000000040b047290 */ /* 0x000fe2000fffe03f */
[C---:B------:R-:W-:Y:S01]  /*7930*/  IADD3 R61, P5, R4.reuse, 0xc000, RZ ;  /* 0x0000c000043d7810 */ /* 0x040fe20007fbe0ff */
[--C-:B------:R-:W-:Y:S01]  /*7940*/  IMAD.MOV R77, RZ, RZ, -R3.reuse ;  /* 0x000000ffff4d7224 */ /* 0x100fe200078e0a03 */
[C---:B------:R-:W-:Y:S01]  /*7950*/  IADD3 R65, P4, R4.reuse, 0xd000, RZ ;  /* 0x0000d00004417810 */ /* 0x040fe20007f9e0ff */
[----:B------:R-:W-:Y:S01]  /*7960*/  IMAD.U32 R20, RZ, RZ, UR10 ;  /* 0x0000000aff147e24 */ /* 0x000fe2000f8e00ff */
[----:B------:R-:W-:Y:S01]  /*7970*/  IADD3 R69, P3, R4, 0xe000, RZ ;  /* 0x0000e00004457810 */ /* 0x000fe20007f7e0ff */
[----:B------:R-:W-:Y:S01]  /*7980*/  IMAD.U32 R21, RZ, RZ, UR11 ;  /* 0x0000000bff157e24 */ /* 0x000fe2000f8e00ff */
[----:B------:R-:W-:Y:S01]  /*7990*/  SHF.R.S32.HI R76, RZ, 0x1f, R3 ;  /* 0x0000001fff4c7819 */ /* 0x000fe20000011403 */
[----:B------:R-:W-:Y:S01]  /*79a0*/  ULDC.64 UR10, c[0x0][0xae0] ;  /* 0x0002b800000a7ab9 */ /* 0x000fe20000000a00 */
[----:B------:R-:W-:Y:S01]  /*79b0*/  LOP3.LUT R52, R53, 0x380, RZ, 0xc0, !PT ;  /* 0x0000038035347812 */ /* 0x000fe200078ec0ff */
[----:B------:R-:W5:Y:S01]  /*79c0*/  LD.E.128 R28, desc[UR40][R28.64] ;  /* 0x000000281c1c7980 */ /* 0x000f62000c101d00 */
[----:B------:R-:W-:-:S02]  /*79d0*/  LOP3.LUT R56, R57, 0x380, RZ, 0xc0, !PT ;  /* 0x0000038039387812 */ /* 0x000fc400078ec0ff */
[----:B------:R-:W-:Y:S01]  /*79e0*/  LOP3.LUT R60, R61, 0x380, RZ, 0xc0, !PT ;  /* 0x000003803d3c7812 */ /* 0x000fe200078ec0ff */
[----:B------:R-:W5:Y:S01]  /*79f0*/  LD.E.128 R32, desc[UR40][R32.64] ;  /* 0x0000002820207980 */ /* 0x000f62000c101d00 */
[----:B------:R-:W-:Y:S02]  /*7a00*/  LOP3.LUT R64, R65, 0x380, RZ, 0xc0, !PT ;  /* 0x0000038041407812 */ /* 0x000fe400078ec0ff */
[----:B------:R-:W-:Y:S02]  /*7a10*/  LOP3.LUT R68, R69, 0x380, RZ, 0xc0, !PT ;  /* 0x0000038045447812 */ /* 0x000fe400078ec0ff */
[----:B------:R-:W-:Y:S01]  /*7a20*/  LOP3.LUT R7, R4, 0x380, RZ, 0xc0, !PT ;  /* 0x0000038004077812 */ /* 0x000fe200078ec0ff */
[----:B------:R-:W-:Y:S01]  /*7a30*/  IMAD.U32 R21, RZ, RZ, UR4 ;  /* 0x00000004ff157e24 */ /* 0x000fe2000f8e00ff */
[----:B------:R-:W-:Y:S01]  /*7a40*/  SHF.R.U64 R52, R52, 0x3, RZ ;  /* 0x0000000334347819 */ /* 0x000fe200000012ff */
[----:B------:R-:W-:Y:S01]  /*7a50*/  IMAD R76, R76, UR10, RZ ;  /* 0x0000000a4c4c7c24 */ /* 0x000fe2000f8e02ff */
[----:B------:R-:W-:Y:S01]  /*7a60*/  SHF.R.U64 R56, R56, 0x3, RZ ;  /* 0x0000000338387819 */ /* 0x000fe200000012ff */
[----:B------:R-:W-:Y:S01]  /*7a70*/  IMAD R77, R77, UR20, R78 ;  /* 0x000000144d4d7c24 */ /* 0x000fe2000f8e024e */
[----:B------:R-:W-:Y:S01]  /*7a80*/  SHF.R.U64 R60, R60, 0x3, RZ ;  /* 0x000000033c3c7819 */ /* 0x000fe200000012ff */
[----:B------:R-:W5:Y:S01]  /*7a90*/  LD.E.128 R36, desc[UR40][R36.64] ;  /* 0x0000002824247980 */ /* 0x000f62000c101d00 */
[----:B------:R-:W-:-:S02]  /*7aa0*/  SHF.R.U64 R64, R64, 0x3, RZ ;  /* 0x0000000340407819 */ /* 0x000fc400000012ff */
[----:B------:R-:W-:Y:S01]  /*7ab0*/  SHF.R.U64 R68, R68, 0x3, RZ ;  /* 0x0000000344447819 */ /* 0x000fe200000012ff */
[----:B------:R-:W5:Y:S01]  /*7ac0*/  LD.E.128 R40, desc[UR40][R40.64] ;  /* 0x0000002828287980 */ /* 0x000f62000c101d00 */
[----:B------:R-:W-:Y:S01]  /*7ad0*/  SHF.R.U64 R7, R7, 0x3, RZ ;  /* 0x0000000307077819 */ /* 0x000fe200000012ff */
[C---:B------:R-:W-:Y:S01]  /*7ae0*/  IMAD.WIDE.U32 R20, R3.reuse, UR10, R20 ;  /* 0x0000000a03147c25 */ /* 0x040fe2000f8e0014 */
[----:B------:R-:W-:Y:S01]  /*7af0*/  LOP3.LUT R52, R52, R53, RZ, 0x3c, !PT ;  /* 0x0000003534347212 */ /* 0x000fe200078e3cff */
[----:B------:R-:W5:Y:S01]  /*7b00*/  LD.E.128 R44, desc[UR40][R44.64] ;  /* 0x000000282c2c7980 */ /* 0x000f62000c101d00 */
[----:B------:R-:W-:Y:S01]  /*7b10*/  LOP3.LUT R56, R56, R57, RZ, 0x3c, !PT ;  /* 0x0000003938387212 */ /* 0x000fe200078e3cff */
        /* <DEDUP_REMOVED lines=10> */
[----:B------:R-:W-:Y:S01]  /*7bc0*/  IMAD.X R69, RZ, RZ, R5, P3 ;  /* 0x000000ffff457224 */ /* 0x000fe200018e0605 */
[----:B------:R-:W-:Y:S01]  /*7bd0*/  ULDC.64 UR10, c[0x0][0xad8] ;  /* 0x0002b600000a7ab9 */ /* 0x000fe20000000a00 */
[----:B------:R-:W-:Y:S01]  /*7be0*/  IMAD.IADD R21, R21, 0x1, R79 ;  /* 0x0000000115157824 */ /* 0x000fe200078e024f */
[----:B------:R-:W5:Y:S01]  /*7bf0*/  LD.E.128 R4, desc[UR40][R4.64] ;  /* 0x0000002804047980 */ /* 0x000f62000c101d00 */
[----:B------:R-:W-:-:S03]  /*7c00*/  IMAD R76, R3, UR10, RZ ;  /* 0x0000000a034c7c24 */ /* 0x000fc6000f8e02ff */
[----:B------:R-:W5:Y:S01]  /*7c10*/  LD.E.128 R48, desc[UR40][R48.64] ;  /* 0x0000002830307980 */ /* 0x000f62000c101d00 */
[----:B------:R-:W-:-:S03]  /*7c20*/  IMAD R3, R77, UR11, R76 ;  /* 0x0000000b4d037c24 */ /* 0x000fc6000f8e024c */
[----:B------:R-:W5:Y:S01]  /*7c30*/  LD.E.128 R52, desc[UR40][R52.64] ;  /* 0x0000002834347980 */ /* 0x000f62000c101d00 */
[----:B------:R-:W-:Y:S01]  /*7c40*/  IMAD.WIDE.U32 R20, R77, UR10, R20 ;  /* 0x0000000a4d147c25 */ /* 0x000fe2000f8e0014 */
[----:B------:R-:W-:Y:S02]  /*7c50*/  ULDC.64 UR10, c[0x0][0xa80] ;  /* 0x0002a000000a7ab9 */ /* 0x000fe40000000a00 */
[----:B------:R-:W5:Y:S04]  /*7c60*/  LD.E.128 R56, desc[UR40][R56.64] ;  /* 0x0000002838387980 */ /* 0x000f68000c101d00 */
[----:B------:R-:W5:Y:S04]  /*7c70*/  LD.E.128 R60, desc[UR40][R60.64] ;  /* 0x000000283c3c7980 */ /* 0x000f68000c101d00 */
[----:B------:R-:W5:Y:S04]  /*7c80*/  LD.E.128 R64, desc[UR40][R64.64] ;  /* 0x0000002840407980 */ /* 0x000f68000c101d00 */
[----:B------:R-:W5:Y:S04]  /*7c90*/  LD.E.128 R68, desc[UR40][R68.64] ;  /* 0x0000002844447980 */ /* 0x000f68000c101d00 */
        /* <DEDUP_REMOVED lines=8> */
[----:B------:R-:W-:Y:S01]  /*7d20*/  IMAD.IADD R3, R21, 0x1, R3 ;  /* 0x0000000115037824 */ /* 0x000fe200078e0203 */
[----:B------:R-:W-:Y:S01]  /*7d30*/  LEA R82, P2, R20, UR10, 0x1 ;  /* 0x0000000a14527c11 */ /* 0x000fe2000f8408ff */
[----:B------:R-:W-:Y:S01]  /*7d40*/  IMAD R84, R84, 0x80, R81 ;  /* 0x0000008054547824 */ /* 0x000fe200078e0251 */
[----:B------:R-:W-:-:S02]  /*7d50*/  UIADD3 UR8, UR8, 0x22820, URZ ;  /* 0x0002282008087890 */ /* 0x000fc4000fffe03f */
[----:B------:R-:W-:Y:S02]  /*7d60*/  LEA.HI.X R83, R20, UR11, R3, 0x1, P2 ;  /* 0x0000000b14537c11 */ /* 0x000fe400090f0c03 */
[C---:B------:R-:W-:Y:S01]  /*7d70*/  ISETP.GE.AND P2, PT, R84.reuse, UR9, PT ;  /* 0x0000000954007c0c */ /* 0x040fe2000bf46270 */
[----:B------:R-:W-:Y:S01]  /*7d80*/  UPRMT UR8, URZ, 0x654, UR8 ;  /* 0x000006543f087896 */ /* 0x000fe20008000008 */
[C---:B------:R-:W-:Y:S02]  /*7d90*/  VIADD R76, R84.reuse, 0x20 ;  /* 0x00000020544c7836 */ /* 0x040fe40000000000 */
[----:B------:R-:W-:Y:S02]  /*7da0*/  VIADD R77, R84, 0x40 ;  /* 0x00000040544d7836 */ /* 0x000fe40000000000 */
[C---:B------:R-:W-:Y:S02]  /*7db0*/  VIADD R88, R0.reuse, 0x80 ;  /* 0x0000008000587836 */ /* 0x040fe40000000000 */
[----:B------:R-:W-:-:S02]  /*7dc0*/  VIADD R90, R0, 0xc0 ;  /* 0x000000c0005a7836 */ /* 0x000fc40000000000 */
[----:B------:R-:W-:Y:S01]  /*7dd0*/  VIADD R86, R0, 0x40 ;  /* 0x0000004000567836 */ /* 0x000fe20000000000 */
[----:B0-----:R0:W1:Y:S01]  /*7de0*/  SHFL.IDX PT, R81, R82, RZ, 0x181f ;  /* 0x00181fff52517589 */ /* 0x00106200000e0000 */
[----:B------:R-:W-:Y:S03]  /*7df0*/  BSSY B1, `(.L_x_9245) ;  /* 0x000001b000017945 */ /* 0x000fe60003800000 */
[----:B------:R0:W2:Y:S01]  /*7e00*/  SHFL.IDX PT, R3, R83, RZ, 0x181f ;  /* 0x00181fff53037589 */ /* 0x0000a200000e0000 */
[----:B------:R-:W-:Y:S01]  /*7e10*/  SYNCS.ARRIVE.TRANS64.RED.A1T0 RZ, [UR8], RZ ;  /* 0x000000ffffff79a7 */ /* 0x000fe20008100408 */
[----:B------:R-:W-:Y:S02]  /*7e20*/  ISETP.GE.AND P1, PT, R76, UR9, PT ;  /* 0x000000094c007c0c */ /* 0x000fe4000bf26270 */
[----:B------:R-:W-:Y:S02]  /*7e30*/  ISETP.GE.AND P0, PT, R77, UR9, PT ;  /* 0x000000094d007c0c */ /* 0x000fe4000bf06270 */
        /* <DEDUP_REMOVED lines=13> */
[----:B-----5:R0:W-:Y:S01]  /*7f10*/  @!P5 ST.E.128 desc[UR40][R20.64], R4 ;  /* 0x000000041400d985 */ /* 0x0201e2000c101d28 */
[----:B------:R-:W-:Y:S02]  /*7f20*/  @!P4 LEA.HI.X R77, R86, R3, R89, 0x1, P6 ;  /* 0x00000003564dc211 */ /* 0x000fe400030f0c59 */
[----:B------:R-:W-:-:S03]  /*7f30*/  @!P3 LEA R78, P6, R88, R81, 0x1 ;  /* 0x00000051584eb211 */ /* 0x000fc600078c08ff */
[----:B------:R0:W-:Y:S01]  /*7f40*/  @!P4 ST.E.128 desc[UR40][R76.64], R28 ;  /* 0x0000001c4c00c985 */ /* 0x0001e2000c101d28 */
[----:B------:R-:W-:Y:S02]  /*7f50*/  @!P3 LEA.HI.X R79, R88, R3, R85, 0x1, P6 ;  /* 0x00000003584fb211 */ /* 0x000fe400030f0c55 */
[----:B------:R-:W-:-:S03]  /*7f60*/  @!P2 LEA R80, P6, R90, R81, 0x1 ;  /* 0x000000515a50a211 */ /* 0x000fc600078c08ff */
[----:B------:R0:W-:Y:S01]  /*7f70*/  @!P3 ST.E.128 desc[UR40][R78.64], R44 ;  /* 0x0000002c4e00b985 */ /* 0x0001e2000c101d28 */
[----:B------:R-:W-:-:S05]  /*7f80*/  @!P2 LEA.HI.X R81, R90, R3, R87, 0x1, P6 ;  /* 0x000000035a51a211 */ /* 0x000fca00030f0c57 */
[----:B------:R0:W-:Y:S04]  /*7f90*/  @!P2 ST.E.128 desc[UR40][R80.64], R60 ;  /* 0x0000003c5000a985 */ /* 0x0001e8000c101d28 */
.L_x_9246:
[----:B------:R-:W-:Y:S05]  /*7fa0*/  BSYNC B1 ;  /* 0x0000000000017941 */ /* 0x000fea0003800000 */
.L_x_9245:
[----:B--2---:R2:W3:Y:S01]  /*7fb0*/  SHFL.IDX PT, R3, R83, 0x1, 0x181f ;  /* 0x00381f0053037f89 */ /* 0x0044e200000e0000 */
[----:B------:R-:W-:Y:S03]  /*7fc0*/  BSSY B1, `(.L_x_9247) ;  /* 0x0000014000017945 */ /* 0x000fe60003800000 */
[----:B0----5:R2:W0:Y:S01]  /*7fd0*/  SHFL.IDX PT, R29, R82, 0x1, 0x181f ;  /* 0x00381f00521d7f89 */ /* 0x02142200000e0000 */
[----:B------:R-:W-:Y:S05]  /*7fe0*/  @P1 BRA `(.L_x_9248) ;  /* 0x0000000000441947 */ /* 0x000fea0003800000 */
[----:B------:R-:W-:Y:S02]  /*7ff0*/  ULDC UR4, c[0x0][0xac8] ;  /* 0x0002b20000047ab9 */ /* 0x000fe40000000800 */
[----:B------:R-:W-:Y:S02]  /*8000*/  ISETP.GE.AND P4, PT, R0, UR4, PT ;  /* 0x0000000400007c0c */ /* 0x000fe4000bf86270 */
[----:B------:R-:W-:Y:S02]  /*8010*/  ISETP.GE.AND P3, PT, R86, UR4, PT ;  /* 0x0000000456007c0c */ /* 0x000fe4000bf66270 */
[----:B------:R-:W-:Y:S02]  /*8020*/  ISETP.GE.AND P2, PT, R88, UR4, PT ;  /* 0x0000000458007c0c */ /* 0x000fe4000bf46270 */
[----:B------:R-:W-:-:S07]  /*8030*/  ISETP.GE.AND P1, PT, R90, UR4, PT ;  /* 0x000000045a007c0c */ /* 0x000fce000bf26270 */
[-C--:B0-----:R-:W-:Y:S02]  /*8040*/  @!P4 LEA R4, P6, R0, R29.reuse, 0x1 ;  /* 0x0000001d0004c211 */ /* 0x081fe400078c08ff */
[----:B------:R-:W-:Y:S02]  /*8050*/  @!P3 LEA R6, P5, R86, R29, 0x1 ;  /* 0x0000001d5606b211 */ /* 0x000fe400078a08ff */
[----:B---3--:R-:W-:Y:S02]  /*8060*/  @!P4 LEA.HI.X R5, R0, R3, R91, 0x1, P6 ;  /* 0x000000030005c211 */ /* 0x008fe400030f0c5b */
[----:B------:R-:W-:Y:S02]  /*8070*/  @!P2 LEA R20, P6, R88, R29, 0x1 ;  /* 0x0000001d5814a211 */ /* 0x000fe400078c08ff */
[----:B------:R-:W-:Y:S01]  /*8080*/  @!P3 LEA.HI.X R7, R86, R3, R89, 0x1, P5 ;  /* 0x000000035607b211 */ /* 0x000fe200028f0c59 */
[----:B------:R4:W-:Y:S01]  /*8090*/  @!P4 ST.E.128 desc[UR40][R4.64], R8 ;  /* 0x000000080400c985 */ /* 0x0009e2000c101d28 */
[----:B------:R-:W-:-:S02]  /*80a0*/  @!P1 LEA R28, P5, R90, R29, 0x1 ;  /* 0x0000001d5a1c9211 */ /* 0x000fc400078a08ff */
[-C--:B------:R-:W-:Y:S01]  /*80b0*/  @!P2 LEA.HI.X R21, R88, R3.reuse, R85, 0x1, P6 ;  /* 0x000000035815a211 */ /* 0x080fe200030f0c55 */
[----:B------:R4:W-:Y:S01]  /*80c0*/  @!P3 ST.E.128 desc[UR40][R6.64], R32 ;  /* 0x000000200600b985 */ /* 0x0009e2000c101d28 */
[----:B------:R-:W-:-:S03]  /*80d0*/  @!P1 LEA.HI.X R29, R90, R3, R87, 0x1, P5 ;  /* 0x000000035a1d9211 */ /* 0x000fc600028f0c57 */
[----:B------:R4:W-:Y:S04]  /*80e0*/  @!P2 ST.E.128 desc[UR40][R20.64], R48 ;  /* 0x000000301400a985 */ /* 0x0009e8000c101d28 */
[----:B------:R4:W-:Y:S02]  /*80f0*/  @!P1 ST.E.128 desc[UR40][R28.64], R64 ;  /* 0x000000401c009985 */ /* 0x0009e4000c101d28 */
.L_x_9248:
[----:B------:R-:W-:Y:S05]  /*8100*/  BSYNC B1 ;  /* 0x0000000000017941 */ /* 0x000fea0003800000 */
.L_x_9247:
[----:B---3--:R3:W0:Y:S01]  /*8110*/  SHFL.IDX PT, R3, R83, 0x2, 0x181f ;  /* 0x00581f0053037f89 */ /* 0x00862200000e0000 */
[----:B------:R-:W-:Y:S03]  /*8120*/  BSSY B1, `(.L_x_9249) ;  /* 0x0000014000017945 */ /* 0x000fe60003800000 */
[----:B----4-:R3:W4:Y:S01]  /*8130*/  SHFL.IDX PT, R11, R82, 0x2, 0x181f ;  /* 0x00581f00520b7f89 */ /* 0x01072200000e0000 */
[----:B------:R-:W-:Y:S05]  /*8140*/  @P0 BRA `(.L_x_9250) ;  /* 0x0000000000440947 */ /* 0x000fea0003800000 */
[----:B------:R-:W-:Y:S02]  /*8150*/  ULDC UR4, c[0x0][0xac8] ;  /* 0x0002b20000047ab9 */ /* 0x000fe40000000800 */
[----:B------:R-:W-:Y:S02]  /*8160*/  ISETP.GE.AND P3, PT, R0, UR4, PT ;  /* 0x0000000400007c0c */ /* 0x000fe4000bf66270 */
[----:B------:R-:W-:Y:S02]  /*8170*/  ISETP.GE.AND P2, PT, R86, UR4, PT ;  /* 0x0000000456007c0c */ /* 0x000fe4000bf46270 */
[----:B------:R-:W-:Y:S02]  /*8180*/  ISETP.GE.AND P1, PT, R88, UR4, PT ;  /* 0x0000000458007c0c */ /* 0x000fe4000bf26270 */
[----:B------:R-:W-:-:S07]  /*8190*/  ISETP.GE.AND P0, PT, R90, UR4, PT ;  /* 0x000000045a007c0c */ /* 0x000fce000bf06270 */
[-C--:B----4-:R-:W-:Y:S02]  /*81a0*/  @!P3 LEA R4, P6, R0, R11.reuse, 0x1 ;  /* 0x0000000b0004b211 */ /* 0x090fe400078c08ff */
[-C--:B------:R-:W-:Y:S02]  /*81b0*/  @!P2 LEA R6, P5, R86, R11.reuse, 0x1 ;  /* 0x0000000b5606a211 */ /* 0x080fe400078a08ff */
[----:B------:R-:W-:Y:S02]  /*81c0*/  @!P1 LEA R8, P4, R88, R11, 0x1 ;  /* 0x0000000b58089211 */ /* 0x000fe400078808ff */
[----:B0-----:R-:W-:Y:S02]  /*81d0*/  @!P3 LEA.HI.X R5, R0, R3, R91, 0x1, P6 ;  /* 0x000000030005b211 */ /* 0x001fe400030f0c5b */
[----:B------:R-:W-:Y:S02]  /*81e0*/  @!P0 LEA R10, P6, R90, R11, 0x1 ;  /* 0x0000000b5a0a8211 */ /* 0x000fe400078c08ff */
[-C--:B------:R-:W-:Y:S01]  /*81f0*/  @!P2 LEA.HI.X R7, R86, R3.reuse, R89, 0x1, P5 ;  /* 0x000000035607a211 */ /* 0x080fe200028f0c59 */
[----:B------:R0:W-:Y:S01]  /*8200*/  @!P3 ST.E.128 desc[UR40][R4.64], R12 ;  /* 0x0000000c0400b985 */ /* 0x0001e2000c101d28 */
[----:B------:R-:W-:-:S02]  /*8210*/  @!P1 LEA.HI.X R9, R88, R3, R85, 0x1, P4 ;  /* 0x0000000358099211 */ /* 0x000fc400020f0c55 */
[----:B------:R-:W-:Y:S01]  /*8220*/  @!P0 LEA.HI.X R11, R90, R3, R87, 0x1, P6 ;  /* 0x000000035a0b8211 */ /* 0x000fe200030f0c57 */
[----:B------:R0:W-:Y:S04]  /*8230*/  @!P2 ST.E.128 desc[UR40][R6.64], R36 ;  /* 0x000000240600a985 */ /* 0x0001e8000c101d28 */
[----:B------:R0:W-:Y:S04]  /*8240*/  @!P1 ST.E.128 desc[UR40][R8.64], R52 ;  /* 0x0000003408009985 */ /* 0x0001e8000c101d28 */
[----:B------:R0:W-:Y:S02]  /*8250*/  @!P0 ST.E.128 desc[UR40][R10.64], R68 ;  /* 0x000000440a008985 */ /* 0x0001e4000c101d28 */
.L_x_9250:
[----:B------:R-:W-:Y:S05]  /*8260*/  BSYNC B1 ;  /* 0x0000000000017941 */ /* 0x000fea0003800000 */
.L_x_9249:
[----:B0-----:R-:W-:Y:S01]  /*8270*/  VIADD R3, R84, 0x60 ;  /* 0x0000006054037836 */ /* 0x001fe20000000000 */
[----:B--23--:R-:W0:Y:S04]  /*8280*/  SHFL.IDX PT, R83, R83, 0x3, 0x181f ;  /* 0x00781f0053537f89 */ /* 0x00ce2800000e0000 */
[----:B------:R-:W-:Y:S01]  /*8290*/  ISETP.GE.AND P0, PT, R3, UR9, PT ;  /* 0x0000000903007c0c */ /* 0x000fe2000bf06270 */
[----:B----4-:R2:W3:-:S12]  /*82a0*/  SHFL.IDX PT, R11, R82, 0x3, 0x181f ;  /* 0x00781f00520b7f89 */ /* 0x0104d800000e0000 */
[----:B--2---:R-:W-:Y:S05]  /*82b0*/  @P0 BRA `(.L_x_9251) ;  /* 0x0000002400840947 */ /* 0x004fea0003800000 */
[----:B------:R-:W-:Y:S02]  /*82c0*/  ULDC UR4, c[0x0][0xac8] ;  /* 0x0002b20000047ab9 */ /* 0x000fe40000000800 */
[----:B------:R-:W-:Y:S02]  /*82d0*/  ISETP.GE.AND P3, PT, R0, UR4, PT ;  /* 0x0000000400007c0c */ /* 0x000fe4000bf66270 */
[----:B------:R-:W-:Y:S02]  /*82e0*/  ISETP.GE.AND P4, PT, R86, UR4, PT ;  /* 0x0000000456007c0c */ /* 0x000fe4000bf86270 */
[----:B------:R-:W-:-:S09]  /*82f0*/  ISETP.GE.AND P5, PT, R88, UR4, PT ;  /* 0x0000000458007c0c */ /* 0x000fd2000bfa6270 */
[-C--:B---3--:R-:W-:Y:S02]  /*8300*/  @!P3 LEA R4, P0, R0, R11.reuse, 0x1 ;  /* 0x0000000b0004b211 */ /* 0x088fe400078008ff */
[-C--:B------:R-:W-:Y:S02]  /*8310*/  @!P4 LEA R6, P1, R86, R11.reuse, 0x1 ;  /* 0x0000000b5606c211 */ /* 0x080fe400078208ff */
[----:B------:R-:W-:Y:S02]  /*8320*/  @!P5 LEA R8, P2, R88, R11, 0x1 ;  /* 0x0000000b5808d211 */ /* 0x000fe400078408ff */
[-C--:B0-----:R-:W-:Y:S02]  /*8330*/  @!P3 LEA.HI.X R5, R0, R83.reuse, R91, 0x1, P0 ;  /* 0x000000530005b211 */ /* 0x081fe400000f0c5b */
[-C--:B------:R-:W-:Y:S02]  /*8340*/  @!P4 LEA.HI.X R7, R86, R83.reuse, R89, 0x1, P1 ;  /* 0x000000535607c211 */ /* 0x080fe400008f0c59 */
[----:B------:R-:W-:Y:S01]  /*8350*/  @!P5 LEA.HI.X R9, R88, R83, R85, 0x1, P2 ;  /* 0x000000535809d211 */ /* 0x000fe200010f0c55 */
[----:B------:R0:W-:Y:S01]  /*8360*/  @!P3 ST.E.128 desc[UR40][R4.64], R24 ;  /* 0x000000180400b985 */ /* 0x0001e2000c101d28 */
[----:B------:R-:W-:-:S03]  /*8370*/  ISETP.GE.AND P0, PT, R90, UR4, PT ;  /* 0x000000045a007c0c */ /* 0x000fc6000bf06270 */
[----:B------:R0:W-:Y:S04]  /*8380*/  @!P4 ST.E.128 desc[UR40][R6.64], R40 ;  /* 0x000000280600c985 */ /* 0x0001e8000c101d28 */
[----:B------:R0:W-:Y:S06]  /*8390*/  @!P5 ST.E.128 desc[UR40][R8.64], R56 ;  /* 0x000000380800d985 */ /* 0x0001ec000c101d28 */
[----:B------:R-:W-:Y:S05]  /*83a0*/  @P0 BRA `(.L_x_9251) ;  /* 0x0000002400480947 */ /* 0x000fea0003800000 */
[----:B0-----:R-:W-:-:S04]  /*83b0*/  LEA R4, P0, R90, R11, 0x1 ;  /* 0x0000000b5a047211 */ /* 0x001fc800078008ff */
[----:B------:R-:W-:-:S05]  /*83c0*/  LEA.HI.X R5, R90, R83, R87, 0x1, P0 ;  /* 0x000000535a057211 */ /* 0x000fca00000f0c57 */
[----:B------:R0:W-:Y:S01]  /*83d0*/  ST.E.128 desc[UR40][R4.64], R72 ;  /* 0x0000004804007985 */ /* 0x0001e2000c101d28 */
[----:B------:R-:W-:Y:S05]  /*83e0*/  BRA `(.L_x_9251) ;  /* 0x0000002400387947 */ /* 0x000fea0003800000 */
.L_x_9244:
[----:B------:R-:W-:Y:S01]  /*83f0*/  ULDC.64 UR14, c[0x0][0xb08] ;  /* 0x0002c200000e7ab9 */ /* 0x000fe20000000a00 */
[----:B------:R-:W-:Y:S01]  /*8400*/  IMAD.MOV.U32 R3, RZ, RZ, R12 ;  /* 0x000000ffff037224 */ /* 0x000fe200078e000c */
[----:B------:R-:W-:Y:S01]  /*8410*/  UIMAD UR12, UR16, UR14, URZ ;  /* 0x0000000e100c72a4 */ /* 0x000fe2000f8e023f */
[----:B------:R-:W-:Y:S01]  /*8420*/  ISETP.GE.AND P0, PT, R13, UR9, PT ;  /* 0x000000090d007c0c */ /* 0x000fe2000bf06270 */
[----:B------:R-:W-:Y:S01]  /*8430*/  UIMAD.WIDE.U32 UR10, UR4, UR14, URZ ;  /* 0x0000000e040a72a5 */ /* 0x000fe2000f8e003f */
[----:B------:R-:W-:Y:S01]  /*8440*/  BSSY B1, `(.L_x_9252) ;  /* 0x00000c4000017945 */ /* 0x000fe20003800000 */
[----:B------:R-:W-:Y:S01]  /*8450*/  UIMAD UR12, UR4, UR15, UR12 ;  /* 0x0000000f040c72a4 */ /* 0x000fe2000f8e020c */
[----:B------:R-:W-:Y:S01]  /*8460*/  SHF.R.S32.HI R152, RZ, 0x1f, R210 ;  /* 0x0000001fff987819 */ /* 0x000fe200000114d2 */
[----:B------:R-:W-:Y:S01]  /*8470*/  USHF.R.S32.HI UR4, URZ, 0x1f, UR46 ;  /* 0x0000001f3f047899 */ /* 0x000fe2000801142e */
[----:B------:R-:W-:Y:S01]  /*8480*/  SHF.R.S32.HI R153, RZ, 0x1f, R211 ;  /* 0x0000001fff997819 */ /* 0x000fe200000114d3 */
[----:B------:R-:W-:Y:S01]  /*8490*/  UIADD3 UR11, UR11, UR12, URZ ;  /* 0x0000000c0b0b7290 */ /* 0x000fe2000fffe03f */
[----:B------:R-:W-:Y:S01]  /*84a0*/  SHF.R.S32.HI R154, RZ, 0x1f, R212 ;  /* 0x0000001fff9a7819 */ /* 0x000fe200000114d4 */
[----:B------:R-:W-:Y:S01]  /*84b0*/  ULDC.64 UR14, c[0x0][0xb40] ;  /* 0x0002d000000e7ab9 */ /* 0x000fe20000000a00 */
[----:B------:R-:W-:Y:S01]  /*84c0*/  ULDC.64 UR12, c[0x0][0xb38] ;  /* 0x0002ce00000c7ab9 */ /* 0x000fe20000000a00 */
[----:B------:R-:W-:Y:S01]  /*84d0*/  UIMAD UR4, UR4, UR14, URZ ;  /* 0x0000000e040472a4 */ /* 0x000fe2000f8e023f */
[----:B------:R-:W-:Y:S01]  /*84e0*/  SHF.R.S32.HI R155, RZ, 0x1f, R213 ;  /* 0x0000001fff9b7819 */ /* 0x000fe200000114d5 */
[----:B------:R-:W-:Y:S01]  /*84f0*/  UIMAD.WIDE.U32 UR10, UR43, UR12, UR10 ;  /* 0x0000000c2b0a72a5 */ /* 0x000fe2000f8e000a */
[----:B------:R-:W-:Y:S01]  /*8500*/  SHF.R.S32.HI R156, RZ, 0x1f, R214 ;  /* 0x0000001fff9c7819 */ /* 0x000fe200000114d6 */
[----:B------:R-:W-:Y:S01]  /*8510*/  UIMAD UR4, UR46, UR15, UR4 ;  /* 0x0000000f2e0472a4 */ /* 0x000fe2000f8e0204 */
[----:B------:R-:W-:Y:S01]  /*8520*/  SHF.R.S32.HI R157, RZ, 0x1f, R215 ;  /* 0x0000001fff9d7819 */ /* 0x000fe200000114d7 */
[----:B------:R-:W-:Y:S01]  /*8530*/  UIMAD UR11, UR43, UR13, UR11 ;  /* 0x0000000d2b0b72a4 */ /* 0x000fe2000f8e020b */
[----:B------:R-:W-:Y:S01]  /*8540*/  SHF.R.S32.HI R158, RZ, 0x1f, R216 ;  /* 0x0000001fff9e7819 */ /* 0x000fe200000114d8 */
[----:B------:R-:W-:Y:S01]  /*8550*/  @UP1 ULDC UR12, c[0x0][0xbec] ;  /* 0x0002fb00000c1ab9 */ /* 0x000fe20000000800 */
[----:B------:R-:W-:Y:S01]  /*8560*/  UIADD3 UR8, UR8, 0x22820, URZ ;  /* 0x0002282008087890 */ /* 0x000fe2000fffe03f */
[----:B------:R-:W-:Y:S01]  /*8570*/  @P1 IMAD.HI.U32 R4, R12, UR12, RZ ;  /* 0x0000000c0c041c27 */ /* 0x000fe2000f8e00ff */
[----:B------:R-:W-:Y:S01]  /*8580*/  UIMAD.WIDE.U32 UR10, UR46, UR14, UR10 ;  /* 0x0000000e2e0a72a5 */ /* 0x000fe2000f8e000a */
[----:B------:R-:W-:Y:S01]  /*8590*/  SHF.R.S32.HI R159, RZ, 0x1f, R217 ;  /* 0x0000001fff9f7819 */ /* 0x000fe200000114d9 */
[----:B------:R-:W-:Y:S01]  /*85a0*/  ULDC.64 UR12, c[0x0][0xb48] ;  /* 0x0002d200000c7ab9 */ /* 0x000fe20000000a00 */
[----:B------:R-:W-:Y:S01]  /*85b0*/  UPRMT UR8, URZ, 0x654, UR8 ;  /* 0x000006543f087896 */ /* 0x000fe20008000008 */
[----:B------:R-:W-:Y:S01]  /*85c0*/  SHF.R.S32.HI R160, RZ, 0x1f, R218 ;  /* 0x0000001fffa07819 */ /* 0x000fe200000114da */
[----:B------:R-:W-:Y:S01]  /*85d0*/  UIADD3 UR11, UR11, UR4, URZ ;  /* 0x000000040b0b7290 */ /* 0x000fe2000fffe03f */
[----:B------:R-:W-:-:S02]  /*85e0*/  SHF.R.S32.HI R161, RZ, 0x1f, R219 ;  /* 0x0000001fffa17819 */ /* 0x000fc400000114db */
[----:B------:R-:W-:Y:S01]  /*85f0*/  @UP1 ULDC UR4, c[0x0][0xbf0] ;  /* 0x0002fc0000041ab9 */ /* 0x000fe20000000800 */
[----:B------:R-:W-:Y:S01]  /*8600*/  UIMAD.WIDE.U32 UR10, UR42, UR12, UR10 ;  /* 0x0000000c2a0a72a5 */ /* 0x000fe2000f8e000a */
[----:B------:R-:W-:Y:S02]  /*8610*/  @P1 SHF.R.U32.HI R3, RZ, UR4, R4 ;  /* 0x00000004ff031c19 */ /* 0x000fe40008011604 */
[----:B------:R-:W-:Y:S01]  /*8620*/  SYNCS.ARRIVE.TRANS64.RED.A1T0 RZ, [UR8], RZ ;  /* 0x000000ffffff79a7 */ /* 0x000fe20008100408 */
[----:B------:R-:W-:Y:S01]  /*8630*/  UIMAD UR42, UR42, UR13, UR11 ;  /* 0x0000000d2a2a72a4 */ /* 0x000fe2000f8e020b */
[--C-:B------:R-:W-:Y:S01]  /*8640*/  SHF.R.S32.HI R4, RZ, 0x1f, R3.reuse ;  /* 0x0000001fff047819 */ /* 0x100fe20000011403 */
[----:B------:R-:W-:Y:S01]  /*8650*/  IMAD.MOV R7, RZ, RZ, -R3 ;  /* 0x000000ffff077224 */ /* 0x000fe200078e0a03 */
[----:B------:R-:W-:Y:S01]  /*8660*/  ULDC.64 UR12, c[0x0][0xb30] ;  /* 0x0002cc00000c7ab9 */ /* 0x000fe20000000a00 */
[----:B------:R-:W-:Y:S01]  /*8670*/  IMAD.U32 R5, RZ, RZ, UR11 ;  /* 0x0000000bff057e24 */ /* 0x000fe2000f8e00ff */
[----:B------:R-:W-:Y:S01]  /*8680*/  SHF.R.S32.HI R162, RZ, 0x1f, R220 ;  /* 0x0000001fffa27819 */ /* 0x000fe200000114dc */
[----:B------:R-:W-:Y:S01]  /*8690*/  IMAD R7, R7, UR20, R12 ;  /* 0x0000001407077c24 */ /* 0x000fe2000f8e020c */
[----:B------:R-:W-:Y:S01]  /*86a0*/  SHF.R.S32.HI R163, RZ, 0x1f, R221 ;  /* 0x0000001fffa37819 */ /* 0x000fe200000114dd */
[----:B------:R-:W-:Y:S01]  /*86b0*/  IMAD R6, R4, UR12, RZ ;  /* 0x0000000c04067c24 */ /* 0x000fe2000f8e02ff */
[----:B------:R-:W-:Y:S01]  /*86c0*/  SHF.R.S32.HI R164, RZ, 0x1f, R222 ;  /* 0x0000001fffa47819 */ /* 0x000fe200000114de */
[----:B------:R-:W-:Y:S01]  /*86d0*/  IMAD.U32 R4, RZ, RZ, UR10 ;  /* 0x0000000aff047e24 */ /* 0x000fe2000f8e00ff */
[----:B------:R-:W-:Y:S01]  /*86e0*/  ULDC.64 UR10, c[0x0][0xb28] ;  /* 0x0002ca00000a7ab9 */ /* 0x000fe20000000a00 */
[----:B------:R-:W-:Y:S01]  /*86f0*/  IMAD.U32 R5, RZ, RZ, UR42 ;  /* 0x0000002aff057e24 */ /* 0x000fe2000f8e00ff */
[----:B------:R-:W-:Y:S01]  /*8700*/  SHF.R.S32.HI R165, RZ, 0x1f, R223 ;  /* 0x0000001fffa57819 */ /* 0x000fe200000114df */
        /* <DEDUP_REMOVED lines=16> */
[----:B------:R-:W-:Y:S01]  /*8810*/  ULDC UR4, c[0x0][0xac8] ;  /* 0x0002b20000047ab9 */ /* 0x000fe20000000800 */
[----:B------:R-:W-:Y:S01]  /*8820*/  VIADD R13, R2, 0xe8 ;  /* 0x000000e8020d7836 */ /* 0x000fe20000000000 */
[----:B------:R-:W-:Y:S02]  /*8830*/  ISETP.GE.AND P4, PT, R225, UR4, PT ;  /* 0x00000004e1007c0c */ /* 0x000fe4000bf86270 */
[----:B------:R-:W-:Y:S02]  /*8840*/  ISETP.GE.AND P3, PT, R224, UR4, PT ;  /* 0x00000004e0007c0c */ /* 0x000fe4000bf66270 */
[----:B------:R-:W-:Y:S02]  /*8850*/  ISETP.GE.AND P5, PT, R2, UR4, PT ;  /* 0x0000000402007c0c */ /* 0x000fe4000bfa6270 */
[----:B------:R-:W-:Y:S02]  /*8860*/  ISETP.GE.AND P1, PT, R222, UR4, PT ;  /* 0x00000004de007c0c */ /* 0x000fe4000bf26270 */
[----:B------:R-:W-:-:S05]  /*8870*/  ISETP.GE.AND P0, PT, R223, UR4, PT ;  /* 0x00000004df007c0c */ /* 0x000fca000bf06270 */
[CC--:B-1----:R-:W-:Y:S02]  /*8880*/  @!P4 LEA R6, P2, R225.reuse, R4.reuse, 0x2 ;  /* 0x00000004e106c211 */ /* 0x0c2fe400078410ff */
[----:B------:R-:W-:Y:S02]  /*8890*/  @!P3 LEA R8, P6, R224, R4, 0x2 ;  /* 0x00000004e008b211 */ /* 0x000fe400078c10ff */
[----:B--2---:R-:W-:Y:S01]  /*88a0*/  @!P5 IMAD.WIDE R10, R2, 0x4, R4 ;  /* 0x00000004020ad825 */ /* 0x004fe200078e0204 */
[-C--:B------:R-:W-:Y:S02]  /*88b0*/  @!P4 LEA.HI.X R7, R225, R5.reuse, R167, 0x2, P2 ;  /* 0x00000005e107c211 */ /* 0x080fe400010f14a7 */
[----:B------:R-:W-:Y:S02]  /*88c0*/  ISETP.GE.AND P2, PT, R221, UR4, PT ;  /* 0x00000004dd007c0c */ /* 0x000fe4000bf46270 */
[----:B------:R-:W-:Y:S01]  /*88d0*/  @!P3 LEA.HI.X R9, R224, R5, R166, 0x2, P6 ;  /* 0x00000005e009b211 */ /* 0x000fe200030f14a6 */
[----:B------:R-:W-:Y:S04]  /*88e0*/  @!P5 ST.E.64 desc[UR40][R10.64], R24 ;  /* 0x000000180a00d985 */ /* 0x000fe8000c101b28 */
[----:B------:R1:W-:Y:S01]  /*88f0*/  @!P4 ST.E.64 desc[UR40][R6.64], R28 ;  /* 0x0000001c0600c985 */ /* 0x0003e2000c101b28 */
[----:B------:R-:W-:-:S03]  /*8900*/  ISETP.GE.AND P4, PT, R219, UR4, PT ;  /* 0x00000004db007c0c */ /* 0x000fc6000bf86270 */
[----:B------:R2:W-:Y:S01]  /*8910*/  @!P3 ST.E.64 desc[UR40][R8.64], R32 ;  /* 0x000000200800b985 */ /* 0x0005e2000c101b28 */
[----:B------:R-:W-:Y:S02]  /*8920*/  ISETP.GE.AND P3, PT, R220, UR4, PT ;  /* 0x00000004dc007c0c */ /* 0x000fe4000bf66270 */
[CC--:B-1----:R-:W-:Y:S01]  /*8930*/  @!P0 LEA R6, P6, R223.reuse, R4.reuse, 0x2 ;  /* 0x00000004df068211 */ /* 0x0c2fe200078c10ff */
[----:B------:R-:W-:Y:S01]  /*8940*/  VIADD R29, R2, 0xf8 ;  /* 0x000000f8021d7836 */ /* 0x000fe20000000000 */
[CC--:B--2---:R-:W-:Y:S02]  /*8950*/  @!P1 LEA R8, P5, R222.reuse, R4.reuse, 0x2 ;  /* 0x00000004de089211 */ /* 0x0c4fe400078a10ff */
[-C--:B------:R-:W-:Y:S02]  /*8960*/  @!P0 LEA.HI.X R7, R223, R5.reuse, R165, 0x2, P6 ;  /* 0x00000005df078211 */ /* 0x080fe400030f14a5 */
[----:B------:R-:W-:Y:S02]  /*8970*/  @!P1 LEA.HI.X R9, R222, R5, R164, 0x2, P5 ;  /* 0x00000005de099211 */ /* 0x000fe400028f14a4 */
[----:B------:R-:W-:Y:S01]  /*8980*/  ISETP.GE.AND P5, PT, R218, UR4, PT ;  /* 0x00000004da007c0c */ /* 0x000fe2000bfa6270 */
[----:B------:R1:W-:Y:S01]  /*8990*/  @!P0 ST.E.64 desc[UR40][R6.64], R36 ;  /* 0x0000002406008985 */ /* 0x0003e2000c101b28 */
[----:B------:R-:W-:-:S02]  /*89a0*/  @!P2 LEA R10, P6, R221, R4, 0x2 ;  /* 0x00000004dd0aa211 */ /* 0x000fc400078c10ff */
        /* <DEDUP_REMOVED lines=9> */
[----:B---3--:R-:W-:Y:S01]  /*8a40*/  @!P5 LEA R10, P6, R218, R4, 0x2 ;  /* 0x00000004da0ad211 */ /* 0x008fe200078c10ff */
[----:B------:R1:W-:Y:S01]  /*8a50*/  @!P3 ST.E.64 desc[UR40][R6.64], R48 ;  /* 0x000000300600b985 */ /* 0x0003e2000c101b28 */
[----:B------:R-:W-:-:S02]  /*8a60*/  ISETP.GE.AND P2, PT, R215, UR4, PT ;  /* 0x00000004d7007c0c */ /* 0x000fc4000bf46270 */
[----:B------:R-:W-:Y:S01]  /*8a70*/  @!P5 LEA.HI.X R11, R218, R5, R160, 0x2, P6 ;  /* 0x00000005da0bd211 */ /* 0x000fe200030f14a0 */
        /* <DEDUP_REMOVED lines=10> */
[C---:B---3--:R-:W-:Y:S01]  /*8b20*/  @!P2 LEA R10, P6, R215.reuse, R4, 0x2 ;  /* 0x00000004d70aa211 */ /* 0x048fe200078c10ff */
[----:B------:R2:W-:Y:S01]  /*8b30*/  @!P1 ST.E.64 desc[UR40][R8.64], R64 ;  /* 0x0000004008009985 */ /* 0x0005e2000c101b28 */
[----:B------:R-:W-:Y:S02]  /*8b40*/  ISETP.GE.AND P1, PT, R210, UR4, PT ;  /* 0x00000004d2007c0c */ /* 0x000fe4000bf26270 */
        /* <DEDUP_REMOVED lines=8> */
[----:B------:R-:W-:Y:S01]  /*8bd0*/  @!P3 ST.E.64 desc[UR40][R6.64], R72 ;  /* 0x000000480600b985 */ /* 0x000fe2000c101b28 */
[----:B---3--:R-:W-:-:S02]  /*8be0*/  @!P5 LEA R10, P6, R212, R4, 0x2 ;  /* 0x00000004d40ad211 */ /* 0x008fc400078c10ff */
[-C--:B------:R-:W-:Y:S01]  /*8bf0*/  @!P1 LEA R20, P3, R210, R4.reuse, 0x2 ;  /* 0x00000004d2149211 */ /* 0x080fe200078610ff */
[----:B------:R1:W-:Y:S01]  /*8c00*/  @!P4 ST.E.64 desc[UR40][R8.64], R76 ;  /* 0x0000004c0800c985 */ /* 0x0003e2000c101b28 */
[-C--:B------:R-:W-:Y:S02]  /*8c10*/  @!P5 LEA.HI.X R11, R212, R5.reuse, R154, 0x2, P6 ;  /* 0x00000005d40bd211 */ /* 0x080fe400030f149a */
[----:B------:R-:W-:Y:S02]  /*8c20*/  @!P0 LEA R14, P6, R211, R4, 0x2 ;  /* 0x00000004d30e8211 */ /* 0x000fe400078c10ff */
[----:B------:R-:W-:Y:S01]  /*8c30*/  ISETP.GE.AND P4, PT, R207, UR4, PT ;  /* 0x00000004cf007c0c */ /* 0x000fe2000bf86270 */
[----:B------:R2:W-:Y:S01]  /*8c40*/  @!P5 ST.E.64 desc[UR40][R10.64], R80 ;  /* 0x000000500a00d985 */ /* 0x0005e2000c101b28 */
[----:B------:R-:W-:Y:S02]  /*8c50*/  ISETP.GE.AND P5, PT, R208, UR4, PT ;  /* 0x00000004d0007c0c */ /* 0x000fe4000bfa6270 */
[----:B------:R-:W-:-:S02]  /*8c60*/  @!P1 LEA.HI.X R21, R210, R5, R152, 0x2, P3 ;  /* 0x00000005d2159211 */ /* 0x000fc400018f1498 */
[----:B------:R-:W-:Y:S02]  /*8c70*/  ISETP.GE.AND P3, PT, R206, UR4, PT ;  /* 0x00000004ce007c0c */ /* 0x000fe4000bf66270 */
[----:B------:R-:W-:Y:S02]  /*8c80*/  @!P0 LEA.HI.X R15, R211, R5, R153, 0x2, P6 ;  /* 0x00000005d30f8211 */ /* 0x000fe400030f1499 */
[----:B------:R-:W-:-:S03]  /*8c90*/  @!P2 LEA R24, P6, R209, R4, 0x2 ;  /* 0x00000004d118a211 */ /* 0x000fc600078c10ff */
[----:B------:R3:W-:Y:S01]  /*8ca0*/  @!P0 ST.E.64 desc[UR40][R14.64], R84 ;  /* 0x000000540e008985 */ /* 0x0007e2000c101b28 */
[-C--:B------:R-:W-:Y:S02]  /*8cb0*/  @!P2 LEA.HI.X R25, R209, R5.reuse, R237, 0x2, P6 ;  /* 0x00000005d119a211 */ /* 0x080fe400030f14ed */
[-C--:B-1----:R-:W-:Y:S01]  /*8cc0*/  @!P4 LEA R8, P0, R207, R4.reuse, 0x2 ;  /* 0x00000004cf08c211 */ /* 0x082fe200078010ff */
[----:B------:R1:W-:Y:S01]  /*8cd0*/  @!P1 ST.E.64 desc[UR40][R20.64], R88 ;  /* 0x0000005814009985 */ /* 0x0003e2000c101b28 */
[-C--:B------:R-:W-:Y:S02]  /*8ce0*/  @!P5 LEA R6, P1, R208, R4.reuse, 0x2 ;  /* 0x00000004d006d211 */ /* 0x080fe400078210ff */
[----:B--2---:R-:W-:Y:S01]  /*8cf0*/  @!P3 LEA R10, P6, R206, R4, 0x2 ;  /* 0x00000004ce0ab211 */ /* 0x004fe200078c10ff */
[----:B------:R2:W-:Y:S01]  /*8d00*/  @!P2 ST.E.64 desc[UR40][R24.64], R92 ;  /* 0x0000005c1800a985 */ /* 0x0005e2000c101b28 */
[----:B------:R-:W-:Y:S02]  /*8d10*/  ISETP.GE.AND P2, PT, R205, UR4, PT ;  /* 0x00000004cd007c0c */ /* 0x000fe4000bf46270 */
        /* <DEDUP_REMOVED lines=8> */
[----:B---3--:R-:W-:Y:S01]  /*8da0*/  @!P2 LEA R14, P6, R205, R4, 0x2 ;  /* 0x00000004cd0ea211 */ /* 0x008fe200078c10ff */
[----:B------:R3:W-:Y:S01]  /*8db0*/  @!P3 ST.E.64 desc[UR40][R10.64], R104 ;  /* 0x000000680a00b985 */ /* 0x0007e2000c101b28 */
[----:B------:R-:W-:-:S02]  /*8dc0*/  ISETP.GE.AND P3, PT, R22, UR4, PT ;  /* 0x0000000416007c0c */ /* 0x000fc4000bf66270 */
[CC--:B-1----:R-:W-:Y:S02]  /*8dd0*/  @!P1 LEA R20, P5, R204.reuse, R4.reuse, 0x2 ;  /* 0x00000004cc149211 */ /* 0x0c2fe400078a10ff */
[-C--:B------:R-:W-:Y:S02]  /*8de0*/  @!P2 LEA.HI.X R15, R205, R5.reuse, R233, 0x2, P6 ;  /* 0x00000005cd0fa211 */ /* 0x080fe400030f14e9 */
[-C--:B------:R-:W-:Y:S02]  /*8df0*/  @!P1 LEA.HI.X R21, R204, R5.reuse, R232, 0x2, P5 ;  /* 0x00000005cc159211 */ /* 0x080fe400028f14e8 */
[-C--:B--2---:R-:W-:Y:S01]  /*8e00*/  @!P0 LEA R24, P6, R23, R4.reuse, 0x2 ;  /* 0x0000000417188211 */ /* 0x084fe200078c10ff */
[----:B------:R-:W-:Y:S01]  /*8e10*/  @!P2 ST.E.64 desc[UR40][R14.64], R108 ;  /* 0x0000006c0e00a985 */ /* 0x000fe2000c101b28 */
[-C--:B----4-:R-:W-:Y:S02]  /*8e20*/  @!P4 LEA R8, P5, R19, R4.reuse, 0x2 ;  /* 0x000000041308c211 */ /* 0x090fe400078a10ff */
[----:B------:R-:W-:Y:S01]  /*8e30*/  @!P0 LEA.HI.X R25, R23, R5, R231, 0x2, P6 ;  /* 0x0000000517198211 */ /* 0x000fe200030f14e7 */
[----:B------:R-:W-:Y:S01]  /*8e40*/  @!P1 ST.E.64 desc[UR40][R20.64], R112 ;  /* 0x0000007014009985 */ /* 0x000fe2000c101b28 */
[----:B------:R-:W-:-:S02]  /*8e50*/  @!P3 LEA R6, P1, R22, R4, 0x2 ;  /* 0x000000041606b211 */ /* 0x000fc400078210ff */
[----:B------:R-:W-:Y:S01]  /*8e60*/  ISETP.GE.AND P2, PT, R18, UR4, PT ;  /* 0x0000000412007c0c */ /* 0x000fe2000bf46270 */
[----:B------:R1:W-:Y:S01]  /*8e70*/  @!P0 ST.E.64 desc[UR40][R24.64], R116 ;  /* 0x0000007418008985 */ /* 0x0003e2000c101b28 */
[-C--:B------:R-:W-:Y:S02]  /*8e80*/  @!P3 LEA.HI.X R7, R22, R5.reuse, R230, 0x2, P1 ;  /* 0x000000051607b211 */ /* 0x080fe400008f14e6 */
[----:B------:R-:W-:Y:S02]  /*8e90*/  ISETP.GE.AND P1, PT, R17, UR4, PT ;  /* 0x0000000411007c0c */ /* 0x000fe4000bf26270 */
[----:B------:R-:W-:Y:S01]  /*8ea0*/  @!P4 LEA.HI.X R9, R19, R5, R229, 0x2, P5 ;  /* 0x000000051309c211 */ /* 0x000fe200028f14e5 */
[----:B------:R2:W-:Y:S01]  /*8eb0*/  @!P3 ST.E.64 desc[UR40][R6.64], R120 ;  /* 0x000000780600b985 */ /* 0x0005e2000c101b28 */
[----:B------:R-:W-:-:S03]  /*8ec0*/  ISETP.GE.AND P0, PT, R16, UR4, PT ;  /* 0x0000000410007c0c */ /* 0x000fc6000bf06270 */
[----:B------:R4:W-:Y:S01]  /*8ed0*/  @!P4 ST.E.64 desc[UR40][R8.64], R124 ;  /* 0x0000007c0800c985 */ /* 0x0009e2000c101b28 */
[----:B------:R-:W-:Y:S02]  /*8ee0*/  ISETP.GE.AND P4, PT, R13, UR4, PT ;  /* 0x000000040d007c0c */ /* 0x000fe4000bf86270 */
[-C--:B---3--:R-:W-:Y:S01]  /*8ef0*/  @!P2 LEA R10, P5, R18, R4.reuse, 0x2 ;  /* 0x00000004120aa211 */ /* 0x088fe200078a10ff */
[----:B-1----:R-:W-:Y:S01]  /*8f00*/  VIADD R25, R2, 0xf0 ;  /* 0x000000f002197836 */ /* 0x002fe20000000000 */
[----:B------:R-:W-:Y:S02]  /*8f10*/  SHF.R.S32.HI R21, RZ, 0x1f, R16 ;  /* 0x0000001fff157819 */ /* 0x000fe40000011410 */
[----:B------:R-:W-:Y:S02]  /*8f20*/  @!P1 LEA R14, P6, R17, R4, 0x2 ;  /* 0x00000004110e9211 */ /* 0x000fe400078c10ff */
[----:B------:R-:W-:Y:S02]  /*8f30*/  ISETP.GE.AND P3, PT, R25, UR4, PT ;  /* 0x0000000419007c0c */ /* 0x000fe4000bf66270 */
[----:B------:R-:W-:-:S02]  /*8f40*/  @!P2 LEA.HI.X R11, R18, R5, R228, 0x2, P5 ;  /* 0x00000005120ba211 */ /* 0x000fc400028f14e4 */
[CC--:B------:R-:W-:Y:S02]  /*8f50*/  @!P0 LEA R20, P5, R16.reuse, R4.reuse, 0x2 ;  /* 0x0000000410148211 */ /* 0x0c0fe400078a10ff */
[-C--:B------:R-:W-:Y:S01]  /*8f60*/  @!P1 LEA.HI.X R15, R17, R5.reuse, R227, 0x2, P6 ;  /* 0x00000005110f9211 */ /* 0x080fe200030f14e3 */
[----:B------:R3:W-:Y:S01]  /*8f70*/  @!P2 ST.E.64 desc[UR40][R10.64], R128 ;  /* 0x000000800a00a985 */ /* 0x0007e2000c101b28 */
[----:B------:R-:W-:Y:S02]  /*8f80*/  ISETP.GE.AND P6, PT, R29, UR4, PT ;  /* 0x000000041d007c0c */ /* 0x000fe4000bfc6270 */
[----:B------:R-:W-:Y:S01]  /*8f90*/  @!P0 LEA.HI.X R21, R16, R5, R21, 0x2, P5 ;  /* 0x0000000510158211 */ /* 0x000fe200028f1415 */
[----:B------:R3:W-:Y:S01]  /*8fa0*/  @!P1 ST.E.64 desc[UR40][R14.64], R132 ;  /* 0x000000840e009985 */ /* 0x0007e2000c101b28 */
[----:B--2---:R-:W-:Y:S02]  /*8fb0*/  SHF.R.S32.HI R7, RZ, 0x1f, R13 ;  /* 0x0000001fff077819 */ /* 0x004fe4000001140d */
[----:B------:R-:W-:Y:S01]  /*8fc0*/  @!P4 LEA R6, P5, R13, R4, 0x2 ;  /* 0x000000040d06c211 */ /* 0x000fe200078a10ff */
[----:B------:R3:W-:Y:S01]  /*8fd0*/  @!P0 ST.E.64 desc[UR40][R20.64], R136 ;  /* 0x0000008814008985 */ /* 0x0007e2000c101b28 */
[----:B----4-:R-:W-:-:S02]  /*8fe0*/  SHF.R.S32.HI R9, RZ, 0x1f, R25 ;  /* 0x0000001fff097819 */ /* 0x010fc40000011419 */
[-C--:B------:R-:W-:Y:S02]  /*8ff0*/  @!P4 LEA.HI.X R7, R13, R5.reuse, R7, 0x2, P5 ;  /* 0x000000050d07c211 */ /* 0x080fe400028f1407 */
[CC--:B------:R-:W-:Y:S02]  /*9000*/  @!P3 LEA R8, P5, R25.reuse, R4.reuse, 0x2 ;  /* 0x000000041908b211 */ /* 0x0c0fe400078a10ff */
[----:B------:R-:W-:Y:S01]  /*9010*/  SHF.R.S32.HI R13, RZ, 0x1f, R29 ;  /* 0x0000001fff0d7819 */ /* 0x000fe2000001141d */
[----:B------:R3:W-:Y:S01]  /*9020*/  @!P4 ST.E.64 desc[UR40][R6.64], R140 ;  /* 0x0000008c0600c985 */ /* 0x0007e2000c101b28 */
[----:B------:R-:W-:Y:S02]  /*9030*/  @!P3 LEA.HI.X R9, R25, R5, R9, 0x2, P5 ;  /* 0x000000051909b211 */ /* 0x000fe400028f1409 */
[----:B------:R-:W-:-:S03]  /*9040*/  @!P6 LEA R4, P5, R29, R4, 0x2 ;  /* 0x000000041d04e211 */ /* 0x000fc600078a10ff */
[----:B------:R3:W-:Y:S01]  /*9050*/  @!P3 ST.E.64 desc[UR40][R8.64], R144 ;  /* 0x000000900800b985 */ /* 0x0007e2000c101b28 */
[----:B------:R-:W-:-:S05]  /*9060*/  @!P6 LEA.HI.X R5, R29, R5, R13, 0x2, P5 ;  /* 0x000000051d05e211 */ /* 0x000fca00028f140d */
[----:B------:R3:W-:Y:S04]  /*9070*/  @!P6 ST.E.64 desc[UR40][R4.64], R148 ;  /* 0x000000940400e985 */ /* 0x0007e8000c101b28 */
.L_x_9253:
[----:B------:R-:W-:Y:S05]  /*9080*/  BSYNC B1 ;  /* 0x0000000000017941 */ /* 0x000fea0003800000 */
.L_x_9252:
[----:B------:R-:W-:Y:S01]  /*9090*/  ISETP.GE.AND P0, PT, R0, UR9, PT ;  /* 0x0000000900007c0c */ /* 0x000fe2000bf06270 */
[----:B--23--:R2:W3:Y:S04]  /*90a0*/  SHFL.IDX PT, R5, R12, 0x1, 0x1c1f ;  /* 0x003c1f000c057f89 */ /* 0x00c4e800000e0000 */
[----:B-1----:R2:W1:Y:S08]  /*90b0*/  SHFL.IDX PT, R4, R3, 0x1, 0x1c1f ;  /* 0x003c1f0003047f89 */ /* 0x00247000000e0000 */
[----:B--2---:R-:W-:Y:S05]  /*90c0*/  @P0 BRA `(.L_x_9251) ;  /* 0x0000001800000947 */ /* 0x004fea0003800000 */
[----:B------:R-:W-:Y:S01]  /*90d0*/  ULDC UR4, c[0x0][0xac8] ;  /* 0x0002b20000047ab9 */ /* 0x000fe20000000800 */
[C---:B------:R-:W-:Y:S01]  /*90e0*/  VIADD R25, R2.reuse, 0xe8 ;  /* 0x000000e802197836 */ /* 0x040fe20000000000 */
[----:B------:R-:W-:Y:S01]  /*90f0*/  ISETP.GE.AND P5, PT, R225, UR4, PT ;  /* 0x00000004e1007c0c */ /* 0x000fe2000bfa6270 */
[C---:B0-----:R-:W-:Y:S01]  /*9100*/  VIADD R3, R2.reuse, 0xf0 ;  /* 0x000000f002037836 */ /* 0x041fe20000000000 */
[----:B------:R-:W-:Y:S02]  /*9110*/  ISETP.GE.AND P4, PT, R2, UR4, PT ;  /* 0x0000000402007c0c */ /* 0x000fe4000bf86270 */
[----:B------:R-:W-:Y:S02]  /*9120*/  ISETP.GE.AND P2, PT, R224, UR4, PT ;  /* 0x00000004e0007c0c */ /* 0x000fe4000bf46270 */
[----:B------:R-:W-:Y:S02]  /*9130*/  ISETP.GE.AND P1, PT, R223, UR4, PT ;  /* 0x00000004df007c0c */ /* 0x000fe4000bf26270 */
[----:B------:R-:W-:-:S02]  /*9140*/  ISETP.GE.AND P0, PT, R222, UR4, PT ;  /* 0x00000004de007c0c */ /* 0x000fc4000bf06270 */
[----:B------:R-:W-:-:S03]  /*9150*/  SHF.R.S32.HI R0, RZ, 0x1f, R25 ;  /* 0x0000001fff007819 */ /* 0x000fc60000011419 */
[CC--:B-1----:R-:W-:Y:S02]  /*9160*/  @!P5 LEA R8, P3, R225.reuse, R4.reuse, 0x2 ;  /* 0x00000004e108d211 */ /* 0x0c2fe400078610ff */
[----:B---3--:R-:W-:Y:S02]  /*9170*/  @!P4 IMAD.WIDE R6, R2, 0x4, R4 ;  /* 0x000000040206c825 */ /* 0x008fe400078e0204 */
[-C--:B------:R-:W-:Y:S02]  /*9180*/  @!P5 LEA.HI.X R9, R225, R5.reuse, R167, 0x2, P3 ;  /* 0x00000005e109d211 */ /* 0x080fe400018f14a7 */
[CC--:B------:R-:W-:Y:S01]  /*9190*/  @!P2 LEA R10, P6, R224.reuse, R4.reuse, 0x2 ;  /* 0x00000004e00aa211 */ /* 0x0c0fe200078c10ff */
[----:B------:R0:W-:Y:S01]  /*91a0*/  @!P4 ST.E.64 desc[UR40][R6.64], R26 ;  /* 0x0000001a0600c985 */ /* 0x0001e2000c101b28 */
[----:B------:R-:W-:Y:S02]  /*91b0*/  ISETP.GE.AND P3, PT, R221, UR4, PT ;  /* 0x00000004dd007c0c */ /* 0x000fe4000bf66270 */
[----:B------:R-:W-:Y:S01]  /*91c0*/  @!P2 LEA.HI.X R11, R224, R5, R166, 0x2, P6 ;  /* 0x00000005e00ba211 */ /* 0x000fe200030f14a6 */
[----:B------:R1:W-:Y:S01]  /*91d0*/  @!P5 ST.E.64 desc[UR40][R8.64], R30 ;  /* 0x0000001e0800d985 */ /* 0x0003e2000c101b28 */
[----:B------:R-:W-:-:S02]  /*91e0*/  @!P1 LEA R12, P5, R223, R4, 0x2 ;  /* 0x00000004df0c9211 */ /* 0x000fc400078a10ff */
[----:B------:R-:W-:Y:S01]  /*91f0*/  ISETP.GE.AND P4, PT, R220, UR4, PT ;  /* 0x00000004dc007c0c */ /* 0x000fe2000bf86270 */
[----:B------:R2:W-:Y:S01]  /*9200*/  @!P2 ST.E.64 desc[UR40][R10.64], R34 ;  /* 0x000000220a00a985 */ /* 0x0005e2000c101b28 */
[CC--:B------:R-:W-:Y:S02]  /*9210*/  @!P0 LEA R14, P6, R222.reuse, R4.reuse, 0x2 ;  /* 0x00000004de0e8211 */ /* 0x0c0fe400078c10ff */
[-C--:B------:R-:W-:Y:S02]  /*9220*/  @!P1 LEA.HI.X R13, R223, R5.reuse, R165, 0x2, P5 ;  /* 0x00000005df0d9211 */ /* 0x080fe400028f14a5 */
[----:B------:R-:W-:Y:S02]  /*9230*/  ISETP.GE.AND P5, PT, R219, UR4, PT ;  /* 0x00000004db007c0c */ /* 0x000fe4000bfa6270 */
[----:B------:R-:W-:Y:S01]  /*9240*/  @!P0 LEA.HI.X R15, R222, R5, R164, 0x2, P6 ;  /* 0x00000005de0f8211 */ /* 0x000fe200030f14a4 */
[----:B------:R3:W-:Y:S01]  /*9250*/  @!P1 ST.E.64 desc[UR40][R12.64], R38 ;  /* 0x000000260c009985 */ /* 0x0007e2000c101b28 */
[----:B0-----:R-:W-:-:S02]  /*9260*/  @!P3 LEA R6, P6, R221, R4, 0x2 ;  /* 0x00000004dd06b211 */ /* 0x001fc400078c10ff */
[----:B------:R-:W-:Y:S01]  /*9270*/  ISETP.GE.AND P1, PT, R217, UR4, PT ;  /* 0x00000004d9007c0c */ /* 0x000fe2000bf26270 */
[----:B------:R0:W-:Y:S01]  /*9280*/  @!P0 ST.E.64 desc[UR40][R14.64], R42 ;  /* 0x0000002a0e008985 */ /* 0x0001e2000c101b28 */
[----:B------:R-:W-:Y:S02]  /*9290*/  ISETP.GE.AND P0, PT, R218, UR4, PT ;  /* 0x00000004da007c0c */ /* 0x000fe4000bf06270 */
[CC--:B-1----:R-:W-:Y:S02]  /*92a0*/  @!P4 LEA R8, P2, R220.reuse, R4.reuse, 0x2 ;  /* 0x00000004dc08c211 */ /* 0x0c2fe400078410ff */
[-C--:B------:R-:W-:Y:S02]  /*92b0*/  @!P3 LEA.HI.X R7, R221, R5.reuse, R163, 0x2, P6 ;  /* 0x00000005dd07b211 */ /* 0x080fe400030f14a3 */
[----:B------:R-:W-:Y:S02]  /*92c0*/  @!P5 LEA R20, P6, R219, R4, 0x2 ;  /* 0x00000004db14d211 */ /* 0x000fe400078c10ff */
[----:B------:R-:W-:Y:S01]  /*92d0*/  @!P4 LEA.HI.X R9, R220, R5, R162, 0x2, P2 ;  /* 0x00000005dc09c211 */ /* 0x000fe200010f14a2 */
[----:B------:R1:W-:Y:S01]  /*92e0*/  @!P3 ST.E.64 desc[UR40][R6.64], R46 ;  /* 0x0000002e0600b985 */ /* 0x0003e2000c101b28 */
[----:B------:R-:W-:-:S02]  /*92f0*/  ISETP.GE.AND P2, PT, R216, UR4, PT ;  /* 0x00000004d8007c0c */ /* 0x000fc4000bf46270 */
[-C--:B------:R-:W-:Y:S01]  /*9300*/  @!P5 LEA.HI.X R21, R219, R5.reuse, R161, 0x2, P6 ;  /* 0x00000005db15d211 */ /* 0x080fe200030f14a1 */
[----:B------:R4:W-:Y:S01]  /*9310*/  @!P4 ST.E.64 desc[UR40][R8.64], R50 ;  /* 0x000000320800c985 */ /* 0x0009e2000c101b28 */
[CC--:B--2---:R-:W-:Y:S02]  /*9320*/  @!P0 LEA R10, P4, R218.reuse, R4.reuse, 0x2 ;  /* 0x00000004da0a8211 */ /* 0x0c4fe400078810ff */
[----:B------:R-:W-:Y:S01]  /*9330*/  ISETP.GE.AND P3, PT, R215, UR4, PT ;  /* 0x00000004d7007c0c */ /* 0x000fe2000bf66270 */
[----:B------:R2:W-:Y:S01]  /*9340*/  @!P5 ST.E.64 desc[UR40][R20.64], R54 ;  /* 0x000000361400d985 */ /* 0x0005e2000c101b28 */
[----:B---3--:R-:W-:Y:S02]  /*9350*/  @!P1 LEA R12, P5, R217, R4, 0x2 ;  /* 0x00000004d90c9211 */ /* 0x008fe400078a10ff */
[----:B------:R-:W-:Y:S02]  /*9360*/  @!P0 LEA.HI.X R11, R218, R5, R160, 0x2, P4 ;  /* 0x00000005da0b8211 */ /* 0x000fe400020f14a0 */
[----:B------:R-:W-:-:S02]  /*9370*/  ISETP.GE.AND P4, PT, R214, UR4, PT ;  /* 0x00000004d6007c0c */ /* 0x000fc4000bf86270 */
[-C--:B------:R-:W-:Y:S01]  /*9380*/  @!P1 LEA.HI.X R13, R217, R5.reuse, R159, 0x2, P5 ;  /* 0x00000005d90d9211 */ /* 0x080fe200028f149f */
[----:B------:R-:W-:Y:S01]  /*9390*/  @!P0 ST.E.64 desc[UR40][R10.64], R58 ;  /* 0x0000003a0a008985 */ /* 0x000fe2000c101b28 */
[----:B------:R-:W-:Y:S02]  /*93a0*/  ISETP.GE.AND P5, PT, R213, UR4, PT ;  /* 0x00000004d5007c0c */ /* 0x000fe4000bfa6270 */
[CC--:B0-----:R-:W-:Y:S01]  /*93b0*/  @!P2 LEA R14, P6, R216.reuse, R4.reuse, 0x2 ;  /* 0x00000004d80ea211 */ /* 0x0c1fe200078c10ff */
[----:B------:R0:W-:Y:S01]  /*93c0*/  @!P1 ST.E.64 desc[UR40][R12.64], R62 ;  /* 0x0000003e0c009985 */ /* 0x0001e2000c101b28 */
[----:B------:R-:W-:Y:S02]  /*93d0*/  ISETP.GE.AND P1, PT, R211, UR4, PT ;  /* 0x00000004d3007c0c */ /* 0x000fe4000bf26270 */
[----:B------:R-:W-:Y:S02]  /*93e0*/  @!P2 LEA.HI.X R15, R216, R5, R158, 0x2, P6 ;  /* 0x00000005d80fa211 */ /* 0x000fe400030f149e */
[----:B-1----:R-:W-:-:S02]  /*93f0*/  @!P3 LEA R6, P6, R215, R4, 0x2 ;  /* 0x00000004d706b211 */ /* 0x002fc400078c10ff */
[-C--:B----4-:R-:W-:Y:S01]  /*9400*/  @!P4 LEA R8, P0, R214, R4.reuse, 0x2 ;  /* 0x00000004d608c211 */ /* 0x090fe200078010ff */
[----:B------:R1:W-:Y:S01]  /*9410*/  @!P2 ST.E.64 desc[UR40][R14.64], R66 ;  /* 0x000000420e00a985 */ /* 0x0003e2000c101b28 */
[----:B------:R-:W-:Y:S02]  /*9420*/  ISETP.GE.AND P2, PT, R212, UR4, PT ;  /* 0x00000004d4007c0c */ /* 0x000fe4000bf46270 */
[-C--:B------:R-:W-:Y:S02]  /*9430*/  @!P3 LEA.HI.X R7, R215, R5.reuse, R157, 0x2, P6 ;  /* 0x00000005d707b211 */ /* 0x080fe400030f149d */
[----:B--2---:R-:W-:Y:S02]  /*9440*/  @!P5 LEA R20, P6, R213, R4, 0x2 ;  /* 0x00000004d514d211 */ /* 0x004fe400078c10ff */
[----:B------:R-:W-:Y:S01]  /*9450*/  @!P4 LEA.HI.X R9, R214, R5, R156, 0x2, P0 ;  /* 0x00000005d609c211 */ /* 0x000fe200000f149c */
[----:B------:R2:W-:Y:S01]  /*9460*/  @!P3 ST.E.64 desc[UR40][R6.64], R70 ;  /* 0x000000460600b985 */ /* 0x0005e2000c101b28 */
[----:B------:R-:W-:-:S02]  /*9470*/  ISETP.GE.AND P0, PT, R210, UR4, PT ;  /* 0x00000004d2007c0c */ /* 0x000fc4000bf06270 */
[-C--:B------:R-:W-:Y:S01]  /*9480*/  @!P5 LEA.HI.X R21, R213, R5.reuse, R155, 0x2, P6 ;  /* 0x00000005d515d211 */ /* 0x080fe200030f149b */
[----:B------:R3:W-:Y:S01]  /*9490*/  @!P4 ST.E.64 desc[UR40][R8.64], R74 ;  /* 0x0000004a0800c985 */ /* 0x0007e2000c101b28 */
[-C--:B0-----:R-:W-:Y:S02]  /*94a0*/  @!P1 LEA R12, P3, R211, R4.reuse, 0x2 ;  /* 0x00000004d30c9211 */ /* 0x081fe400078610ff */
[----:B------:R-:W-:Y:S01]  /*94b0*/  @!P2 LEA R10, P6, R212, R4, 0x2 ;  /* 0x00000004d40aa211 */ /* 0x000fe200078c10ff */
[----:B------:R0:W-:Y:S01]  /*94c0*/  @!P5 ST.E.64 desc[UR40][R20.64], R78 ;  /* 0x0000004e1400d985 */ /* 0x0001e2000c101b28 */
[----:B------:R-:W-:Y:S02]  /*94d0*/  ISETP.GE.AND P5, PT, R209, UR4, PT ;  /* 0x00000004d1007c0c */ /* 0x000fe4000bfa6270 */
[----:B------:R-:W-:Y:S02]  /*94e0*/  ISETP.GE.AND P4, PT, R208, UR4, PT ;  /* 0x00000004d0007c0c */ /* 0x000fe4000bf86270 */
[----:B------:R-:W-:-:S02]  /*94f0*/  @!P2 LEA.HI.X R11, R212, R5, R154, 0x2, P6 ;  /* 0x00000005d40ba211 */ /* 0x000fc400030f149a */
[CC--:B-1----:R-:W-:Y:S02]  /*9500*/  @!P0 LEA R14, P6, R210.reuse, R4.reuse, 0x2 ;  /* 0x00000004d20e8211 */ /* 0x0c2fe400078c10ff */
[-C--:B------:R-:W-:Y:S01]  /*9510*/  @!P1 LEA.HI.X R13, R211, R5.reuse, R153, 0x2, P3 ;  /* 0x00000005d30d9211 */ /* 0x080fe200018f1499 */
[----:B------:R1:W-:Y:S01]  /*9520*/  @!P2 ST.E.64 desc[UR40][R10.64], R82 ;  /* 0x000000520a00a985 */ /* 0x0003e2000c101b28 */
[----:B------:R-:W-:Y:S02]  /*9530*/  ISETP.GE.AND P3, PT, R207, UR4, PT ;  /* 0x00000004cf007c0c */ /* 0x000fe4000bf66270 */
[----:B------:R-:W-:Y:S01]  /*9540*/  @!P0 LEA.HI.X R15, R210, R5, R152, 0x2, P6 ;  /* 0x00000005d20f8211 */ /* 0x000fe200030f1498 */
[----:B------:R4:W-:Y:S01]  /*9550*/  @!P1 ST.E.64 desc[UR40][R12.64], R86 ;  /* 0x000000560c009985 */ /* 0x0009e2000c101b28 */
[-C--:B--2---:R-:W-:Y:S02]  /*9560*/  @!P5 LEA R6, P2, R209, R4.reuse, 0x2 ;  /* 0x00000004d106d211 */ /* 0x084fe400078410ff */
[----:B---3--:R-:W-:Y:S01]  /*9570*/  @!P4 LEA R8, P1, R208, R4, 0x2 ;  /* 0x00000004d008c211 */ /* 0x008fe200078210ff */
[----:B------:R2:W-:Y:S01]  /*9580*/  @!P0 ST.E.64 desc[UR40][R14.64], R90 ;  /* 0x0000005a0e008985 */ /* 0x0005e2000c101b28 */
[----:B------:R-:W-:-:S02]  /*9590*/  ISETP.GE.AND P0, PT, R206, UR4, PT ;  /* 0x00000004ce007c0c */ /* 0x000fc4000bf06270 */
[-C--:B------:R-:W-:Y:S02]  /*95a0*/  @!P5 LEA.HI.X R7, R209, R5.reuse, R237, 0x2, P2 ;  /* 0x00000005d107d211 */ /* 0x080fe400010f14ed */
[----:B------:R-:W-:Y:S02]  /*95b0*/  ISETP.GE.AND P2, PT, R205, UR4, PT ;  /* 0x00000004cd007c0c */ /* 0x000fe4000bf46270 */
[-C--:B------:R-:W-:Y:S01]  /*95c0*/  @!P4 LEA.HI.X R9, R208, R5.reuse, R236, 0x2, P1 ;  /* 0x00000005d009c211 */ /* 0x080fe200008f14ec */
[----:B------:R3:W-:Y:S01]  /*95d0*/  @!P5 ST.E.64 desc[UR40][R6.64], R94 ;  /* 0x0000005e0600d985 */ /* 0x0007e2000c101b28 */
[C---:B0-----:R-:W-:Y:S02]  /*95e0*/  @!P3 LEA R20, P6, R207.reuse, R4, 0x2 ;  /* 0x00000004cf14b211 */ /* 0x041fe400078c10ff */
[----:B------:R-:W-:Y:S01]  /*95f0*/  ISETP.GE.AND P1, PT, R204, UR4, PT ;  /* 0x00000004cc007c0c */ /* 0x000fe2000bf26270 */
[----:B------:R0:W-:Y:S01]  /*9600*/  @!P4 ST.E.64 desc[UR40][R8.64], R98 ;  /* 0x000000620800c985 */ /* 0x0001e2000c101b28 */
[----:B------:R-:W-:-:S02]  /*9610*/  @!P3 LEA.HI.X R21, R207, R5, R235, 0x2, P6 ;  /* 0x00000005cf15b211 */ /* 0x000fc400030f14eb */
[----:B------:R-:W-:Y:S02]  /*9620*/  ISETP.GE.AND P4, PT, R23, UR4, PT ;  /* 0x0000000417007c0c */ /* 0x000fe4000bf86270 */
[-C--:B-1----:R-:W-:Y:S01]  /*9630*/  @!P0 LEA R10, P6, R206, R4.reuse, 0x2 ;  /* 0x00000004ce0a8211 */ /* 0x082fe200078c10ff */
[----:B------:R1:W-:Y:S01]  /*9640*/  @!P3 ST.E.64 desc[UR40][R20.64], R102 ;  /* 0x000000661400b985 */ /* 0x0003e2000c101b28 */
[----:B------:R-:W-:Y:S02]  /*9650*/  ISETP.GE.AND P5, PT, R22, UR4, PT ;  /* 0x0000000416007c0c */ /* 0x000fe4000bfa6270 */
[C---:B----4-:R-:W-:Y:S02]  /*9660*/  @!P2 LEA R12, P3, R205.reuse, R4, 0x2 ;  /* 0x00000004cd0ca211 */ /* 0x050fe400078610ff */
[-C--:B------:R-:W-:Y:S02]  /*9670*/  @!P0 LEA.HI.X R11, R206, R5.reuse, R234, 0x2, P6 ;  /* 0x00000005ce0b8211 */ /* 0x080fe400030f14ea */
[----:B------:R-:W-:-:S02]  /*9680*/  @!P2 LEA.HI.X R13, R205, R5, R233, 0x2, P3 ;  /* 0x00000005cd0da211 */ /* 0x000fc400018f14e9 */
[----:B------:R-:W-:Y:S01]  /*9690*/  ISETP.GE.AND P3, PT, R19, UR4, PT ;  /* 0x0000000413007c0c */ /* 0x000fe2000bf66270 */
[----:B------:R4:W-:Y:S01]  /*96a0*/  @!P0 ST.E.64 desc[UR40][R10.64], R106 ;  /* 0x0000006a0a008985 */ /* 0x0009e2000c101b28 */
[CC--:B--2---:R-:W-:Y:S02]  /*96b0*/  @!P1 LEA R14, P6, R204.reuse, R4.reuse, 0x2 ;  /* 0x00000004cc0e9211 */ /* 0x0c4fe400078c10ff */
[CC--:B---3--:R-:W-:Y:S01]  /*96c0*/  @!P4 LEA R6, P0, R23.reuse, R4.reuse, 0x2 ;  /* 0x000000041706c211 */ /* 0x0c8fe200078010ff */
[----:B------:R2:W-:Y:S01]  /*96d0*/  @!P2 ST.E.64 desc[UR40][R12.64], R110 ;  /* 0x0000006e0c00a985 */ /* 0x0005e2000c101b28 */
[-C--:B------:R-:W-:Y:S02]  /*96e0*/  @!P1 LEA.HI.X R15, R204, R5.reuse, R232, 0x2, P6 ;  /* 0x00000005cc0f9211 */ /* 0x080fe400030f14e8 */
[----:B0-----:R-:W-:Y:S02]  /*96f0*/  @!P5 LEA R8, P6, R22, R4, 0x2 ;  /* 0x000000041608d211 */ /* 0x001fe400078c10ff */
[----:B------:R-:W-:Y:S01]  /*9700*/  @!P4 LEA.HI.X R7, R23, R5, R231, 0x2, P0 ;  /* 0x000000051707c211 */ /* 0x000fe200000f14e7 */
[----:B------:R-:W-:Y:S01]  /*9710*/  @!P1 ST.E.64 desc[UR40][R14.64], R114 ;  /* 0x000000720e009985 */ /* 0x000fe2000c101b28 */
[----:B------:R-:W-:-:S02]  /*9720*/  ISETP.GE.AND P0, PT, R18, UR4, PT ;  /* 0x0000000412007c0c */ /* 0x000fc4000bf06270 */
[-C--:B------:R-:W-:Y:S01]  /*9730*/  @!P5 LEA.HI.X R9, R22, R5.reuse, R230, 0x2, P6 ;  /* 0x000000051609d211 */ /* 0x080fe200030f14e6 */
[----:B------:R0:W-:Y:S01]  /*9740*/  @!P4 ST.E.64 desc[UR40][R6.64], R118 ;  /* 0x000000760600c985 */ /* 0x0001e2000c101b28 */
[----:B------:R-:W-:Y:S02]  /*9750*/  ISETP.GE.AND P1, PT, R25, UR4, PT ;  /* 0x0000000419007c0c */ /* 0x000fe4000bf26270 */
[----:B-1----:R-:W-:Y:S01]  /*9760*/  @!P3 LEA R20, P2, R19, R4, 0x2 ;  /* 0x000000041314b211 */ /* 0x002fe200078410ff */
[----:B------:R1:W-:Y:S01]  /*9770*/  @!P5 ST.E.64 desc[UR40][R8.64], R122 ;  /* 0x0000007a0800d985 */ /* 0x0003e2000c101b28 */
[----:B------:R-:W-:Y:S02]  /*9780*/  ISETP.GE.AND P4, PT, R17, UR4, PT ;  /* 0x0000000411007c0c */ /* 0x000fe4000bf86270 */
[----:B------:R-:W-:Y:S02]  /*9790*/  ISETP.GE.AND P5, PT, R16, UR4, PT ;  /* 0x0000000410007c0c */ /* 0x000fe4000bfa6270 */
[----:B------:R-:W-:-:S02]  /*97a0*/  @!P3 LEA.HI.X R21, R19, R5, R229, 0x2, P2 ;  /* 0x000000051315b211 */ /* 0x000fc400010f14e5 */
[----:B------:R-:W-:Y:S02]  /*97b0*/  ISETP.GE.AND P2, PT, R3, UR4, PT ;  /* 0x0000000403007c0c */ /* 0x000fe4000bf46270 */
[CC--:B----4-:R-:W-:Y:S01]  /*97c0*/  @!P0 LEA R10, P6, R18.reuse, R4.reuse, 0x2 ;  /* 0x00000004120a8211 */ /* 0x0d0fe200078c10ff */
[----:B------:R4:W-:Y:S01]  /*97d0*/  @!P3 ST.E.64 desc[UR40][R20.64], R126 ;  /* 0x0000007e1400b985 */ /* 0x0009e2000c101b28 */
[-C--:B--2---:R-:W-:Y:S02]  /*97e0*/  @!P1 LEA R12, P3, R25, R4.reuse, 0x2 ;  /* 0x00000004190c9211 */ /* 0x084fe400078610ff */
[-C--:B------:R-:W-:Y:S02]  /*97f0*/  @!P0 LEA.HI.X R11, R18, R5.reuse, R228, 0x2, P6 ;  /* 0x00000005120b8211 */ /* 0x080fe400030f14e4 */
[----:B0-----:R-:W-:Y:S02]  /*9800*/  @!P4 LEA R6, P6, R17, R4, 0x2 ;  /* 0x000000041106c211 */ /* 0x001fe400078c10ff */
[----:B------:R-:W-:Y:S01]  /*9810*/  @!P1 LEA.HI.X R13, R25, R5, R0, 0x2, P3 ;  /* 0x00000005190d9211 */ /* 0x000fe200018f1400 */
[----:B------:R4:W-:Y:S01]  /*9820*/  @!P0 ST.E.64 desc[UR40][R10.64], R130 ;  /* 0x000000820a008985 */ /* 0x0009e2000c101b28 */
[----:B------:R-:W-:-:S02]  /*9830*/  SHF.R.S32.HI R25, RZ, 0x1f, R16 ;  /* 0x0000001fff197819 */ /* 0x000fc40000011410 */
[CC--:B-1----:R-:W-:Y:S02]  /*9840*/  @!P5 LEA R8, P3, R16.reuse, R4.reuse, 0x2 ;  /* 0x000000041008d211 */ /* 0x0c2fe400078610ff */
[-C--:B------:R-:W-:Y:S02]  /*9850*/  @!P4 LEA.HI.X R7, R17, R5.reuse, R227, 0x2, P6 ;  /* 0x000000051107c211 */ /* 0x080fe400030f14e3 */
[----:B------:R-:W-:Y:S02]  /*9860*/  SHF.R.S32.HI R0, RZ, 0x1f, R3 ;  /* 0x0000001fff007819 */ /* 0x000fe40000011403 */
[C---:B------:R-:W-:Y:S01]  /*9870*/  @!P2 LEA R14, P6, R3.reuse, R4, 0x2 ;  /* 0x00000004030ea211 */ /* 0x040fe200078c10ff */
[----:B------:R4:W-:Y:S01]  /*9880*/  @!P4 ST.E.64 desc[UR40][R6.64], R134 ;  /* 0x000000860600c985 */ /* 0x0009e2000c101b28 */
[-C--:B------:R-:W-:Y:S02]  /*9890*/  @!P5 LEA.HI.X R9, R16, R5.reuse, R25, 0x2, P3 ;  /* 0x000000051009d211 */ /* 0x080fe400018f1419 */
[----:B------:R-:W-:Y:S01]  /*98a0*/  @!P2 LEA.HI.X R15, R3, R5, R0, 0x2, P6 ;  /* 0x00000005030fa211 */ /* 0x000fe200030f1400 */
[----:B------:R-:W-:-:S02]  /*98b0*/  VIADD R3, R2, 0xf8 ;  /* 0x000000f802037836 */ /* 0x000fc40000000000 */
[----:B------:R4:W-:Y:S03]  /*98c0*/  @!P5 ST.E.64 desc[UR40][R8.64], R138 ;  /* 0x0000008a0800d985 */ /* 0x0009e6000c101b28 */
[----:B------:R-:W-:Y:S01]  /*98d0*/  ISETP.GE.AND P0, PT, R3, UR4, PT ;  /* 0x0000000403007c0c */ /* 0x000fe2000bf06270 */
[----:B------:R4:W-:Y:S04]  /*98e0*/  @!P1 ST.E.64 desc[UR40][R12.64], R142 ;  /* 0x0000008e0c009985 */ /* 0x0009e8000c101b28 */
[----:B------:R4:W-:Y:S08]  /*98f0*/  @!P2 ST.E.64 desc[UR40][R14.64], R146 ;  /* 0x000000920e00a985 */ /* 0x0009f0000c101b28 */
[----:B------:R-:W-:Y:S05]  /*9900*/  @P0 BRA `(.L_x_9251) ;  /* 0x0000000c00f00947 */ /* 0x000fea0003800000 */
[----:B------:R-:W-:Y:S02]  /*9910*/  LEA R4, P0, R3, R4, 0x2 ;  /* 0x0000000403047211 */ /* 0x000fe400078010ff */
[----:B------:R-:W-:-:S04]  /*9920*/  SHF.R.S32.HI R0, RZ, 0x1f, R3 ;  /* 0x0000001fff007819 */ /* 0x000fc80000011403 */
[----:B------:R-:W-:-:S05]  /*9930*/  LEA.HI.X R5, R3, R5, R0, 0x2, P0 ;  /* 0x0000000503057211 */ /* 0x000fca00000f1400 */
[----:B------:R2:W-:Y:S01]  /*9940*/  ST.E.64 desc[UR40][R4.64], R150 ;  /* 0x0000009604007985 */ /* 0x0005e2000c101b28 */
[----:B------:R-:W-:Y:S05]  /*9950*/  BRA `(.L_x_9251) ;  /* 0x0000000c00dc7947 */ /* 0x000fea0003800000 */
.L_x_9242:
        /* <DEDUP_REMOVED lines=33> */
.L_x_9254:
        /* <DEDUP_REMOVED lines=58> */
.L_x_9256:
[----:B------:R-:W-:Y:S05]  /*9f10*/  BSYNC B1 ;  /* 0x0000000000017941 */ /* 0x000fea0003800000 */
.L_x_9255:
[----:B------:R-:W-:-:S06]  /*9f20*/  UISETP.GT.AND UP0, UPT, UR39, 0x1, UPT ;  /* 0x000000012700788c */ /* 0x000fcc000bf04270 */
[----:B------:R-:W-:-:S13]  /*9f30*/  PLOP3.LUT P0, PT, PT, PT, UP0, 0x80, 0x0 ;  /* 0x000000000000781c */ /* 0x000fda0003f0f008 */
[----:B------:R-:W-:Y:S05]  /*9f40*/  @P0 BRA `(.L_x_9251) ;  /* 0x0000000800600947 */ /* 0x000fea0003800000 */
[----:B------:R-:W1:Y:S01]  /*9f50*/  LDC R11, c[0x0][0xbe8] ;  /* 0x0002fa00ff0b7b82 */ /* 0x000e620000000800 */
[----:B0-----:R-:W-:Y:S01]  /*9f60*/  SHF.R.S32.HI R3, RZ, 0x1f, R8 ;  /* 0x0000001fff037819 */ /* 0x001fe20000011408 */
[----:B------:R-:W-:Y:S01]  /*9f70*/  ULDC.64 UR10, c[0x0][0xaa0] ;  /* 0x0002a800000a7ab9 */ /* 0x000fe20000000a00 */
[----:B------:R-:W-:Y:S01]  /*9f80*/  BSSY B1, `(.L_x_9257) ;  /* 0x0000052000017945 */ /* 0x000fe20003800000 */
[----:B------:R-:W-:Y:S01]  /*9f90*/  UIMAD.WIDE.U32 UR8, UR4, UR10, URZ ;  /* 0x0000000a040872a5 */ /* 0x000fe2000f8e003f */
[----:B------:R-:W-:Y:S01]  /*9fa0*/  LEA.HI R3, R3, R8, RZ, 0x3 ;  /* 0x0000000803037211 */ /* 0x000fe200078f18ff */
[----:B------:R-:W-:-:S03]  /*9fb0*/  UIMAD UR10, UR19, UR10, URZ ;  /* 0x0000000a130a72a4 */ /* 0x000fc6000f8e023f */
[----:B------:R-:W-:Y:S01]  /*9fc0*/  LOP3.LUT R9, R3, 0xfffffff8, RZ, 0xc0, !PT ;  /* 0xfffffff803097812 */ /* 0x000fe200078ec0ff */
[----:B------:R-:W-:Y:S01]  /*9fd0*/  UIMAD UR10, UR4, UR11, UR10 ;  /* 0x0000000b040a72a4 */ /* 0x000fe2000f8e020a */
[----:B------:R-:W-:-:S03]  /*9fe0*/  SHF.R.S32.HI R13, RZ, 0x3, R3 ;  /* 0x00000003ff0d7819 */ /* 0x000fc60000011403 */
[----:B------:R-:W-:Y:S01]  /*9ff0*/  IMAD.IADD R10, R8, 0x1, -R9 ;  /* 0x00000001080a7824 */ /* 0x000fe200078e0a09 */
[----:B------:R-:W-:Y:S01]  /*a000*/  UIADD3 UR9, UR9, UR10, URZ ;  /* 0x0000000a09097290 */ /* 0x000fe2000fffe03f */
[----:B------:R-:W-:Y:S02]  /*a010*/  IMAD.U32 R8, RZ, RZ, UR44 ;  /* 0x0000002cff087e24 */ /* 0x000fe4000f8e00ff */
[----:B------:R-:W-:Y:S01]  /*a020*/  IMAD R3, R10, 0x20, R13 ;  /* 0x000000200a037824 */ /* 0x000fe200078e020d */
[----:B------:R-:W-:Y:S02]  /*a030*/  ULDC.64 UR10, c[0x0][0xae8] ;  /* 0x0002ba00000a7ab9 */ /* 0x000fe40000000a00 */
[----:B------:R-:W-:Y:S01]  /*a040*/  UIMAD.WIDE.U32 UR8, UR43, UR10, UR8 ;  /* 0x0000000a2b0872a5 */ /* 0x000fe2000f8e0008 */
[----:B------:R-:W-:Y:S01]  /*a050*/  IMAD R8, R8, 0x80, R3 ;  /* 0x0000008008087824 */ /* 0x000fe200078e0203 */
[----:B-1----:R-:W-:Y:S02]  /*a060*/  ISETP.NE.AND P0, PT, R11, 0x1, PT ;  /* 0x000000010b00780c */ /* 0x002fe40003f05270 */
[----:B------:R-:W-:Y:S01]  /*a070*/  UIMAD UR9, UR43, UR11, UR9 ;  /* 0x0000000b2b0972a4 */ /* 0x000fe2000f8e0209 */
[----:B------:R-:W-:-:S02]  /*a080*/  IMAD.MOV.U32 R3, RZ, RZ, R8 ;  /* 0x000000ffff037224 */ /* 0x000fc400078e0008 */
[----:B------:R-:W-:Y:S02]  /*a090*/  ULDC.64 UR10, c[0x0][0xaf0] ;  /* 0x0002bc00000a7ab9 */ /* 0x000fe40000000a00 */
[----:B------:R-:W-:Y:S02]  /*a0a0*/  UIMAD UR45, UR45, UR10, URZ ;  /* 0x0000000a2d2d72a4 */ /* 0x000fe4000f8e023f */
[----:B------:R-:W-:Y:S02]  /*a0b0*/  UIMAD.WIDE.U32 UR8, UR46, UR10, UR8 ;  /* 0x0000000a2e0872a5 */ /* 0x000fe4000f8e0008 */
[----:B------:R-:W-:Y:S02]  /*a0c0*/  UIMAD UR4, UR46, UR11, UR45 ;  /* 0x0000000b2e0472a4 */ /* 0x000fe4000f8e022d */
[----:B------:R-:W0:Y:S02]  /*a0d0*/  @P0 LDC R5, c[0x0][0xbec] ;  /* 0x0002fb00ff050b82 */ /* 0x000e240000000800 */
[----:B------:R-:W-:Y:S01]  /*a0e0*/  UIADD3 UR4, UR9, UR4, URZ ;  /* 0x0000000409047290 */ /* 0x000fe2000fffe03f */
[----:B------:R-:W-:-:S05]  /*a0f0*/  ULDC.64 UR10, c[0x0][0xae0] ;  /* 0x0002b800000a7ab9 */ /* 0x000fca0000000a00 */
[----:B------:R-:W1:Y:S01]  /*a100*/  @P0 LDC R7, c[0x0][0xbf0] ;  /* 0x0002fc00ff070b82 */ /* 0x000e620000000800 */
[----:B0-----:R-:W-:-:S04]  /*a110*/  @P0 IMAD.HI.U32 R4, R8, R5, RZ ;  /* 0x0000000508040227 */ /* 0x001fc800078e00ff */
[----:B------:R-:W-:Y:S02]  /*a120*/  IMAD.U32 R5, RZ, RZ, UR9 ;  /* 0x00000009ff057e24 */ /* 0x000fe4000f8e00ff */
[----:B------:R-:W-:Y:S01]  /*a130*/  IMAD.U32 R5, RZ, RZ, UR4 ;  /* 0x00000004ff057e24 */ /* 0x000fe2000f8e00ff */
[----:B-1----:R-:W-:Y:S01]  /*a140*/  @P0 SHF.R.U32.HI R3, RZ, R7, R4 ;  /* 0x00000007ff030219 */ /* 0x002fe20000011604 */
[----:B------:R-:W-:Y:S01]  /*a150*/  IMAD.U32 R4, RZ, RZ, UR8 ;  /* 0x00000008ff047e24 */ /* 0x000fe2000f8e00ff */
[----:B------:R-:W-:Y:S02]  /*a160*/  ULDC.64 UR8, c[0x0][0xad8] ;  /* 0x0002b60000087ab9 */ /* 0x000fe40000000a00 */
[--C-:B------:R-:W-:Y:S01]  /*a170*/  SHF.R.S32.HI R6, RZ, 0x1f, R3.reuse ;  /* 0x0000001fff067819 */ /* 0x100fe20000011403 */
[----:B------:R-:W-:Y:S02]  /*a180*/  IMAD.MOV R7, RZ, RZ, -R3 ;  /* 0x000000ffff077224 */ /* 0x000fe400078e0a03 */
[----:B------:R-:W-:-:S04]  /*a190*/  IMAD.WIDE.U32 R4, R3, UR10, R4 ;  /* 0x0000000a03047c25 */ /* 0x000fc8000f8e0004 */
[----:B------:R-:W-:Y:S02]  /*a1a0*/  IMAD R7, R11, R7, R8 ;  /* 0x000000070b077224 */ /* 0x000fe400078e0208 */
[----:B------:R-:W-:Y:S02]  /*a1b0*/  IMAD R6, R6, UR10, RZ ;  /* 0x0000000a06067c24 */ /* 0x000fe4000f8e02ff */
[----:B------:R-:W-:Y:S02]  /*a1c0*/  IMAD.U32 R8, RZ, RZ, UR44 ;  /* 0x0000002cff087e24 */ /* 0x000fe4000f8e00ff */
[----:B------:R-:W-:Y:S01]  /*a1d0*/  IMAD R9, R3, UR11, R6 ;  /* 0x0000000b03097c24 */ /* 0x000fe2000f8e0206 */
[----:B------:R-:W-:Y:S01]  /*a1e0*/  SHF.R.S32.HI R6, RZ, 0x1f, R7 ;  /* 0x0000001fff067819 */ /* 0x000fe20000011407 */
[----:B------:R-:W-:Y:S02]  /*a1f0*/  IMAD R8, R8, 0x80, R13 ;  /* 0x0000008008087824 */ /* 0x000fe400078e020d */
[----:B------:R-:W-:-:S02]  /*a200*/  IMAD.IADD R5, R5, 0x1, R9 ;  /* 0x0000000105057824 */ /* 0x000fc400078e0209 */
[----:B------:R-:W-:Y:S02]  /*a210*/  IMAD R6, R6, UR8, RZ ;  /* 0x0000000806067c24 */ /* 0x000fe4000f8e02ff */
[----:B------:R-:W-:-:S04]  /*a220*/  IMAD.WIDE.U32 R4, R7, UR8, R4 ;  /* 0x0000000807047c25 */ /* 0x000fc8000f8e0004 */
[----:B------:R-:W-:Y:S01]  /*a230*/  IMAD R9, R7, UR9, R6 ;  /* 0x0000000907097c24 */ /* 0x000fe2000f8e0206 */
[----:B------:R-:W-:Y:S01]  /*a240*/  ULDC.64 UR8, c[0x0][0xa80] ;  /* 0x0002a00000087ab9 */ /* 0x000fe20000000a00 */
[----:B-----5:R-:W-:Y:S01]  /*a250*/  IMAD R11, R0, R11, RZ ;  /* 0x0000000b000b7224 */ /* 0x020fe200078e02ff */
[----:B------:R-:W-:Y:S01]  /*a260*/  LEA R6, P2, R4, UR8, 0x1 ;  /* 0x0000000804067c11 */ /* 0x000fe2000f8408ff */
[C---:B------:R-:W-:Y:S02]  /*a270*/  VIADD R3, R8.reuse, 0x40 ;  /* 0x0000004008037836 */ /* 0x040fe40000000000 */
[----:B------:R-:W-:Y:S02]  /*a280*/  IMAD.IADD R5, R5, 0x1, R9 ;  /* 0x0000000105057824 */ /* 0x000fe400078e0209 */
[----:B------:R-:W-:Y:S01]  /*a290*/  VIADD R0, R8, 0x20 ;  /* 0x0000002008007836 */ /* 0x000fe20000000000 */
[----:B------:R-:W-:Y:S01]  /*a2a0*/  ISETP.GE.AND P0, PT, R3, R11, PT ;  /* 0x0000000b0300720c */ /* 0x000fe20003f06270 */
[----:B------:R-:W-:Y:S01]  /*a2b0*/  IMAD.SHL.U32 R7, R10, 0x8, RZ ;  /* 0x000000080a077824 */ /* 0x000fe200078e00ff */
[----:B------:R-:W-:-:S02]  /*a2c0*/  LEA.HI.X R3, R4, UR9, R5, 0x1, P2 ;  /* 0x0000000904037c11 */ /* 0x000fc400090f0c05 */
[-C--:B------:R-:W-:Y:S01]  /*a2d0*/  ISETP.GE.AND P2, PT, R8, R11.reuse, PT ;  /* 0x0000000b0800720c */ /* 0x080fe20003f46270 */
[C---:B------:R-:W-:Y:S01]  /*a2e0*/  VIADD R9, R7.reuse, 0xc0 ;  /* 0x000000c007097836 */ /* 0x040fe20000000000 */
[----:B------:R-:W-:Y:S01]  /*a2f0*/  ISETP.GE.AND P1, PT, R0, R11, PT ;  /* 0x0000000b0000720c */ /* 0x000fe20003f26270 */
[C---:B------:R-:W-:Y:S01]  /*a300*/  VIADD R13, R7.reuse, 0x80 ;  /* 0x00000080070d7836 */ /* 0x040fe20000000000 */
[----:B------:R0:W1:Y:S01]  /*a310*/  SHFL.IDX PT, R4, R6, RZ, 0x181f ;  /* 0x00181fff06047589 */ /* 0x00006200000e0000 */
[----:B------:R-:W-:Y:S01]  /*a320*/  VIADD R15, R7, 0x40 ;  /* 0x00000040070f7836 */ /* 0x000fe20000000000 */
[----:B------:R-:W-:Y:S02]  /*a330*/  SHF.R.S32.HI R10, RZ, 0x1f, R7 ;  /* 0x0000001fff0a7819 */ /* 0x000fe40000011407 */
[----:B------:R0:W2:Y:S01]  /*a340*/  SHFL.IDX PT, R0, R3, RZ, 0x181f ;  /* 0x00181fff03007589 */ /* 0x0000a200000e0000 */
[----:B------:R-:W-:Y:S02]  /*a350*/  SHF.R.S32.HI R12, RZ, 0x1f, R9 ;  /* 0x0000001fff0c7819 */ /* 0x000fe40000011409 */
[----:B------:R-:W-:-:S02]  /*a360*/  SHF.R.S32.HI R14, RZ, 0x1f, R13 ;  /* 0x0000001fff0e7819 */ /* 0x000fc4000001140d */
[----:B------:R-:W-:Y:S01]  /*a370*/  SHF.R.S32.HI R20, RZ, 0x1f, R15 ;  /* 0x0000001fff147819 */ /* 0x000fe2000001140f */
[----:B------:R-:W-:Y:S06]  /*a380*/  @P2 BRA `(.L_x_9258) ;  /* 0x0000000000442947 */ /* 0x000fec0003800000 */
        /* <DEDUP_REMOVED lines=8> */
[----:B------:R3:W-:Y:S01]  /*a410*/  @!P5 ST.E.128 desc[UR40][R24.64], RZ ;  /* 0x000000ff1800d985 */ /* 0x0007e2000c101d28 */
[----:B------:R-:W-:Y:S02]  /*a420*/  @!P4 LEA.HI.X R27, R15, R0, R20, 0x1, P6 ;  /* 0x000000000f1bc211 */ /* 0x000fe400030f0c14 */
[----:B------:R-:W-:-:S03]  /*a430*/  @!P3 LEA R28, P6, R13, R4, 0x1 ;  /* 0x000000040d1cb211 */ /* 0x000fc600078c08ff */
[----:B------:R3:W-:Y:S01]  /*a440*/  @!P4 ST.E.128 desc[UR40][R26.64], RZ ;  /* 0x000000ff1a00c985 */ /* 0x0007e2000c101d28 */
[----:B------:R-:W-:Y:S02]  /*a450*/  @!P3 LEA.HI.X R29, R13, R0, R14, 0x1, P6 ;  /* 0x000000000d1db211 */ /* 0x000fe400030f0c0e */
[----:B------:R-:W-:-:S03]  /*a460*/  @!P2 LEA R4, P6, R9, R4, 0x1 ;  /* 0x000000040904a211 */ /* 0x000fc600078c08ff */
[----:B------:R3:W-:Y:S01]  /*a470*/  @!P3 ST.E.128 desc[UR40][R28.64], RZ ;  /* 0x000000ff1c00b985 */ /* 0x0007e2000c101d28 */
[----:B------:R-:W-:-:S05]  /*a480*/  @!P2 LEA.HI.X R5, R9, R0, R12, 0x1, P6 ;  /* 0x000000000905a211 */ /* 0x000fca00030f0c0c */
[----:B------:R3:W-:Y:S04]  /*a490*/  @!P2 ST.E.128 desc[UR40][R4.64], RZ ;  /* 0x000000ff0400a985 */ /* 0x0007e8000c101d28 */
.L_x_9258:
[----:B------:R-:W-:Y:S05]  /*a4a0*/  BSYNC B1 ;  /* 0x0000000000017941 */ /* 0x000fea0003800000 */
.L_x_9257:
[----:B--2---:R2:W4:Y:S01]  /*a4b0*/  SHFL.IDX PT, R0, R3, 0x1, 0x181f ;  /* 0x00381f0003007f89 */ /* 0x00452200000e0000 */
[----:B------:R-:W-:Y:S03]  /*a4c0*/  BSSY B1, `(.L_x_9259) ;  /* 0x0000014000017945 */ /* 0x000fe60003800000 */
[----:B-1-3--:R2:W1:Y:S01]  /*a4d0*/  SHFL.IDX PT, R4, R6, 0x1, 0x181f ;  /* 0x00381f0006047f89 */ /* 0x00a46200000e0000 */
        /* <DEDUP_REMOVED lines=8> */
[----:B----4-:R-:W-:Y:S02]  /*a560*/  @!P4 LEA.HI.X R25, R7, R0, R10, 0x1, P6 ;  /* 0x000000000719c211 */ /* 0x010fe400030f0c0a */
[----:B------:R-:W-:Y:S02]  /*a570*/  @!P2 LEA R28, P6, R13, R4, 0x1 ;  /* 0x000000040d1ca211 */ /* 0x000fe400078c08ff */
[----:B------:R-:W-:Y:S01]  /*a580*/  @!P3 LEA.HI.X R27, R15, R0, R20, 0x1, P5 ;  /* 0x000000000f1bb211 */ /* 0x000fe200028f0c14 */
[----:B------:R3:W-:Y:S01]  /*a590*/  @!P4 ST.E.128 desc[UR40][R24.64], RZ ;  /* 0x000000ff1800c985 */ /* 0x0007e2000c101d28 */
[----:B------:R-:W-:-:S02]  /*a5a0*/  @!P1 LEA R4, P5, R9, R4, 0x1 ;  /* 0x0000000409049211 */ /* 0x000fc400078a08ff */
[-C--:B------:R-:W-:Y:S01]  /*a5b0*/  @!P2 LEA.HI.X R29, R13, R0.reuse, R14, 0x1, P6 ;  /* 0x000000000d1da211 */ /* 0x080fe200030f0c0e */
[----:B------:R3:W-:Y:S01]  /*a5c0*/  @!P3 ST.E.128 desc[UR40][R26.64], RZ ;  /* 0x000000ff1a00b985 */ /* 0x0007e2000c101d28 */
[----:B------:R-:W-:-:S03]  /*a5d0*/  @!P1 LEA.HI.X R5, R9, R0, R12, 0x1, P5 ;  /* 0x0000000009059211 */ /* 0x000fc600028f0c0c */
[----:B------:R3:W-:Y:S04]  /*a5e0*/  @!P2 ST.E.128 desc[UR40][R28.64], RZ ;  /* 0x000000ff1c00a985 */ /* 0x0007e8000c101d28 */
[----:B------:R3:W-:Y:S02]  /*a5f0*/  @!P1 ST.E.128 desc[UR40][R4.64], RZ ;  /* 0x000000ff04009985 */ /* 0x0007e4000c101d28 */
.L_x_9260:
[----:B------:R-:W-:Y:S05]  /*a600*/  BSYNC B1 ;  /* 0x0000000000017941 */ /* 0x000fea0003800000 */
.L_x_9259:
[----:B----4-:R4:W0:Y:S01]  /*a610*/  SHFL.IDX PT, R0, R3, 0x2, 0x181f ;  /* 0x00581f0003007f89 */ /* 0x01082200000e0000 */
        /* <DEDUP_REMOVED lines=9> */
[-C--:B------:R-:W-:Y:S02]  /*a6b0*/  @!P2 LEA R26, P5, R15, R4.reuse, 0x1 ;  /* 0x000000040f1aa211 */ /* 0x080fe400078a08ff */
[----:B------:R-:W-:Y:S02]  /*a6c0*/  @!P1 LEA R28, P4, R13, R4, 0x1 ;  /* 0x000000040d1c9211 */ /* 0x000fe400078808ff */
[----:B0-----:R-:W-:Y:S02]  /*a6d0*/  @!P3 LEA.HI.X R25, R7, R0, R10, 0x1, P6 ;  /* 0x000000000719b211 */ /* 0x001fe400030f0c0a */
[----:B------:R-:W-:Y:S02]  /*a6e0*/  @!P0 LEA R4, P6, R9, R4, 0x1 ;  /* 0x0000000409048211 */ /* 0x000fe400078c08ff */
[-C--:B------:R-:W-:Y:S01]  /*a6f0*/  @!P2 LEA.HI.X R27, R15, R0.reuse, R20, 0x1, P5 ;  /* 0x000000000f1ba211 */ /* 0x080fe200028f0c14 */
[----:B------:R3:W-:Y:S01]  /*a700*/  @!P3 ST.E.128 desc[UR40][R24.64], RZ ;  /* 0x000000ff1800b985 */ /* 0x0007e2000c101d28 */
[----:B------:R-:W-:-:S02]  /*a710*/  @!P1 LEA.HI.X R29, R13, R0, R14, 0x1, P4 ;  /* 0x000000000d1d9211 */ /* 0x000fc400020f0c0e */
[----:B------:R-:W-:Y:S01]  /*a720*/  @!P0 LEA.HI.X R5, R9, R0, R12, 0x1, P6 ;  /* 0x0000000009058211 */ /* 0x000fe200030f0c0c */
[----:B------:R3:W-:Y:S04]  /*a730*/  @!P2 ST.E.128 desc[UR40][R26.64], RZ ;  /* 0x000000ff1a00a985 */ /* 0x0007e8000c101d28 */
[----:B------:R3:W-:Y:S04]  /*a740*/  @!P1 ST.E.128 desc[UR40][R28.64], RZ ;  /* 0x000000ff1c009985 */ /* 0x0007e8000c101d28 */
[----:B------:R3:W-:Y:S02]  /*a750*/  @!P0 ST.E.128 desc[UR40][R4.64], RZ ;  /* 0x000000ff04008985 */ /* 0x0007e4000c101d28 */
.L_x_9262:
[----:B------:R-:W-:Y:S05]  /*a760*/  BSYNC B1 ;  /* 0x0000000000017941 */ /* 0x000fea0003800000 */
.L_x_9261:
[----:B0-----:R-:W-:Y:S01]  /*a770*/  VIADD R0, R8, 0x60 ;  /* 0x0000006008007836 */ /* 0x001fe20000000000 */
[----:B--2-4-:R-:W0:Y:S04]  /*a780*/  SHFL.IDX PT, R3, R3, 0x3, 0x181f ;  /* 0x00781f0003037f89 */ /* 0x014e2800000e0000 */
[----:B------:R-:W-:Y:S01]  /*a790*/  ISETP.GE.AND P0, PT, R0, R11, PT ;  /* 0x0000000b0000720c */ /* 0x000fe20003f06270 */
[----:B-1-3--:R1:W2:-:S12]  /*a7a0*/  SHFL.IDX PT, R4, R6, 0x3, 0x181f ;  /* 0x00781f0006047f89 */ /* 0x00a29800000e0000 */
[----:B-1----:R-:W-:Y:S05]  /*a7b0*/  @P0 BRA `(.L_x_9251) ;  /* 0x0000000000440947 */ /* 0x002fea0003800000 */
[----:B------:R-:W-:Y:S02]  /*a7c0*/  ULDC UR4, c[0x0][0xac8] ;  /* 0x0002b20000047ab9 */ /* 0x000fe40000000800 */
[----:B------:R-:W-:Y:S02]  /*a7d0*/  ISETP.GE.AND P3, PT, R7, UR4, PT ;  /* 0x0000000407007c0c */ /* 0x000fe4000bf66270 */
[----:B------:R-:W-:Y:S02]  /*a7e0*/  ISETP.GE.AND P2, PT, R15, UR4, PT ;  /* 0x000000040f007c0c */ /* 0x000fe4000bf46270 */
[----:B------:R-:W-:Y:S02]  /*a7f0*/  ISETP.GE.AND P1, PT, R13, UR4, PT ;  /* 0x000000040d007c0c */ /* 0x000fe4000bf26270 */
[----:B------:R-:W-:-:S07]  /*a800*/  ISETP.GE.AND P0, PT, R9, UR4, PT ;  /* 0x0000000409007c0c */ /* 0x000fce000bf06270 */
[----:B--2---:R-:W-:-:S04]  /*a810*/  @!P3 LEA R6, P4, R7, R4, 0x1 ;  /* 0x000000040706b211 */ /* 0x004fc800078808ff */
[-C--:B0-----:R-:W-:Y:S02]  /*a820*/  @!P3 LEA.HI.X R7, R7, R3.reuse, R10, 0x1, P4 ;  /* 0x000000030707b211 */ /* 0x081fe400020f0c0a */
[-C--:B------:R-:W-:Y:S02]  /*a830*/  @!P2 LEA R10, P4, R15, R4.reuse, 0x1 ;  /* 0x000000040f0aa211 */ /* 0x080fe400078808ff */
[-C--:B------:R-:W-:Y:S01]  /*a840*/  @!P1 LEA R24, P5, R13, R4.reuse, 0x1 ;  /* 0x000000040d189211 */ /* 0x080fe200078a08ff */
[----:B------:R0:W-:Y:S01]  /*a850*/  @!P3 ST.E.128 desc[UR40][R6.64], RZ ;  /* 0x000000ff0600b985 */ /* 0x0001e2000c101d28 */
[----:B------:R-:W-:Y:S02]  /*a860*/  @!P0 LEA R4, P6, R9, R4, 0x1 ;  /* 0x0000000409048211 */ /* 0x000fe400078c08ff */
[-C--:B------:R-:W-:Y:S02]  /*a870*/  @!P2 LEA.HI.X R11, R15, R3.reuse, R20, 0x1, P4 ;  /* 0x000000030f0ba211 */ /* 0x080fe400020f0c14 */
[----:B------:R-:W-:-:S02]  /*a880*/  @!P1 LEA.HI.X R25, R13, R3, R14, 0x1, P5 ;  /* 0x000000030d199211 */ /* 0x000fc400028f0c0e */
[----:B------:R-:W-:Y:S01]  /*a890*/  @!P0 LEA.HI.X R5, R9, R3, R12, 0x1, P6 ;  /* 0x0000000309058211 */ /* 0x000fe200030f0c0c */
[----:B------:R0:W-:Y:S04]  /*a8a0*/  @!P2 ST.E.128 desc[UR40][R10.64], RZ ;  /* 0x000000ff0a00a985 */ /* 0x0001e8000c101d28 */
[----:B------:R0:W-:Y:S04]  /*a8b0*/  @!P1 ST.E.128 desc[UR40][R24.64], RZ ;  /* 0x000000ff18009985 */ /* 0x0001e8000c101d28 */
[----:B------:R0:W-:Y:S02]  /*a8c0*/  @!P0 ST.E.128 desc[UR40][R4.64], RZ ;  /* 0x000000ff04008985 */ /* 0x0001e4000c101d28 */
.L_x_9251:
[----:B------:R-:W-:Y:S05]  /*a8d0*/  BSYNC B0 ;  /* 0x0000000000007941 */ /* 0x000fea0003800000 */
.L_x_9241:
[----:B------:R-:W-:Y:S02]  /*a8e0*/  ULDC UR4, c[0x0][0xc3c] ;  /* 0x00030f0000047ab9 */ /* 0x000fe40000000800 */
[----:B------:R-:W-:-:S06]  /*a8f0*/  UISETP.GE.AND UP0, UPT, UR7, UR4, UPT ;  /* 0x000000040700728c */ /* 0x000fcc000bf06270 */
[----:B------:R-:W-:-:S13]  /*a900*/  PLOP3.LUT P0, PT, PT, PT, UP0, 0x80, 0x0 ;  /* 0x000000000000781c */ /* 0x000fda0003f0f008 */
[----:B------:R-:W-:Y:S05]  /*a910*/  @!P0 BRA `(.L_x_9263) ;  /* 0xffffff6800048947 */ /* 0x000fea000383ffff */
[----:B------:R-:W-:Y:S05]  /*a920*/  EXIT ;  /* 0x000000000000794d */ /* 0x000fea0003800000 */
.L_x_9216:
        /* <DEDUP_REMOVED lines=18> */
.L_x_9264:
        /* <DEDUP_REMOVED lines=43> */
.L_x_9268:
        /* <DEDUP_REMOVED lines=38> */
.L_x_9266:
        /* <DEDUP_REMOVED lines=20> */
.L_x_9269:
        /* <DEDUP_REMOVED lines=54> */
.L_x_9267:
[----:B------:R-:W-:Y:S01]  /*b400*/  IMAD.U32 R2, RZ, RZ, UR6 ;  /* 0x00000006ff027e24 */ /* 0x000fe2000f8e00ff */
[----:B------:R1:W-:Y:S04]  /*b410*/  STL [R1+0x4], RZ ;  /* 0x000004ff01007387 */ /* 0x0003e80000100800 */
[----:B------:R1:W-:Y:S04]  /*b420*/  STL [R1+0x8], RZ ;  /* 0x000008ff01007387 */ /* 0x0003e80000100800 */
[----:B------:R1:W-:Y:S02]  /*b430*/  STL [R1], R2 ;  /* 0x0000000201007387 */ /* 0x0003e40000100800 */
.L_x_9270:
        /* <DEDUP_REMOVED lines=10> */
.L_x_9265:
        /* <DEDUP_REMOVED lines=8> */
[----:B------:R-:W2:Y:S01]  /*b560*/  S2UR UR5, SR_CgaCtaId ;  /* 0x00000000000579c3 */ /* 0x000ea20000008800 */
        /* <DEDUP_REMOVED lines=15> */
[----:B--2---:R-:W-:-:S06]  /*b660*/  ULEA UR4, UR5, UR4, 0x18 ;  /* 0x0000000405047291 */ /* 0x004fcc000f8ec03f */
[----:B------:R-:W-:-:S04]  /*b670*/  IMAD.U32 R18, RZ, RZ, UR4 ;  /* 0x00000004ff127e24 */ /* 0x000fc8000f8e00ff */
[----:B------:R-:W-:-:S05]  /*b680*/  IMAD R2, R3, 0x2, R18 ;  /* 0x0000000203027824 */ /* 0x000fca00078e0212 */
[----:B------:R0:W-:Y:S04]  /*b690*/  STL [R1+0x28], R2 ;  /* 0x0000280201007387 */ /* 0x0001e80000100800 */
[----:B------:R0:W-:Y:S04]  /*b6a0*/  STL [R1+0x10], R0 ;  /* 0x0000100001007387 */ /* 0x0001e80000100800 */
[----:B------:R0:W-:Y:S02]  /*b6b0*/  STL [R1+0x48], RZ ;  /* 0x000048ff01007387 */ /* 0x0001e40000100800 */
.L_x_9373:
[----:B0-2---:R-:W2:Y:S01]  /*b6c0*/  LDL R0, [R1+0xc] ;  /* 0x00000c0001007983 */ /* 0x005ea20000100800 */
[----:B------:R-:W2:Y:S01]  /*b6d0*/  LDC.64 R2, c[0x0][0xc88] ;  /* 0x00032200ff027b82 */ /* 0x000ea20000000a00 */
[----:B------:R-:W-:Y:S05]  /*b6e0*/  YIELD ;  /* 0x0000000000007946 */ /* 0x000fea0003800000 */
[----:B------:R-:W-:Y:S01]  /*b6f0*/  ULDC.64 UR4, c[0x0][0xa28] ;  /* 0x00028a0000047ab9 */ /* 0x000fe20000000a00 */
[----:B---3--:R-:W-:Y:S01]  /*b700*/  IMAD.MOV.U32 R6, RZ, RZ, RZ ;  /* 0x000000ffff067224 */ /* 0x008fe200078e00ff */
[----:B------:R-:W-:Y:S01]  /*b710*/  ISETP.NE.U32.AND P0, PT, RZ, UR4, PT ;  /* 0x00000004ff007c0c */ /* 0x000fe2000bf05070 */
[----:B------:R-:W-:Y:S01]  /*b720*/  ULDC.64 UR6, c[0x0][0xa18] ;  /* 0x0002860000067ab9 */ /* 0x000fe20000000a00 */
[----:B------:R-:W-:Y:S01]  /*b730*/  ULDC.64 UR8, c[0x0][0xa08] ;  /* 0x0002820000087ab9 */ /* 0x000fe20000000a00 */
[----:B--2---:R-:W-:-:S05]  /*b740*/  IMAD.WIDE R2, R0, 0x4, R2 ;  /* 0x0000000400027825 */ /* 0x004fca00078e0202 */
[----:B-1----:R-:W2:Y:S01]  /*b750*/  LDG.E R10, desc[UR40][R2.64] ;  /* 0x00000028020a7981 */ /* 0x002ea2000c1e1900 */
        /* <DEDUP_REMOVED lines=46> */
.L_x_9272:
        /* <DEDUP_REMOVED lines=18> */
.L_x_9273:
[----:B------:R-:W-:Y:S05]  /*bb60*/  @!P0 BRA `(.L_x_9274) ;  /* 0x00000000000c8947 */ /* 0x000fea0003800000 */
[----:B------:R-:W2:Y:S04]  /*bb70*/  LDG.E R6, desc[UR40][R4.64] ;  /* 0x0000002804067981 */ /* 0x000ea8000c1e1900 */
[----:B------:R-:W2:Y:S02]  /*bb80*/  LDG.E R4, desc[UR40][R4.64+0x4] ;  /* 0x0000042804047981 */ /* 0x000ea4000c1e1900 */
[----:B--2---:R-:W-:-:S07]  /*bb90*/  IMAD.IADD R6, R4, 0x1, -R6 ;  /* 0x0000000104067824 */ /* 0x004fce00078e0a06 */
.L_x_9274:
[----:B-----5:R-:W-:Y:S01]  /*bba0*/  IMAD.IADD R6, R6, 0x1, -R0 ;  /* 0x0000000106067824 */ /* 0x020fe200078e0a00 */
[----:B------:R-:W-:Y:S01]  /*bbb0*/  LOP3.LUT R9, R2, 0xff, RZ, 0xc0, !PT ;  /* 0x000000ff02097812 */ /* 0x000fe200078ec0ff */
[----:B------:R-:W-:Y:S01]  /*bbc0*/  IMAD.MOV.U32 R4, RZ, RZ, RZ ;  /* 0x000000ffff047224 */ /* 0x000fe200078e00ff */
[----:B------:R-:W-:Y:S01]  /*bbd0*/  BSSY B0, `(.L_x_9275) ;  /* 0x000002a000007945 */ /* 0x000fe20003800000 */
[C---:B------:R-:W-:Y:S01]  /*bbe0*/  VIADD R0, R6.reuse, 0x5f ;  /* 0x0000005f06007836 */ /* 0x040fe20000000000 */
[----:B------:R-:W-:Y:S01]  /*bbf0*/  ISETP.GE.AND P0, PT, R6, 0x1, PT ;  /* 0x000000010600780c */ /* 0x000fe20003f06270 */
[----:B------:R-:W-:Y:S01]  /*bc00*/  IMAD.MOV.U32 R10, RZ, RZ, R4 ;  /* 0x000000ffff0a7224 */ /* 0x000fe200078e0004 */
[----:B------:R2:W-:Y:S01]  /*bc10*/  STL [R1+0x38], R4 ;  /* 0x0000380401007387 */ /* 0x0005e20000100800 */
[----:B------:R-:W-:-:S05]  /*bc20*/  IMAD.HI R0, R0, 0x2aaaaaab, RZ ;  /* 0x2aaaaaab00007827 */ /* 0x000fca00078e02ff */
[----:B-1----:R-:W-:-:S04]  /*bc30*/  SHF.R.U32.HI R3, RZ, 0x1f, R0 ;  /* 0x0000001fff037819 */ /* 0x002fc80000011600 */
[----:B------:R-:W-:-:S05]  /*bc40*/  LEA.HI.SX32 R8, R0, R3, 0x1c ;  /* 0x0000000300087211 */ /* 0x000fca00078fe2ff */
[----:B------:R2:W-:Y:S04]  /*bc50*/  STL [R1+0x40], R8 ;  /* 0x0000400801007387 */ /* 0x0005e80000100800 */
[----:B------:R2:W-:Y:S01]  /*bc60*/  STL [R1+0x58], R9 ;  /* 0x0000580901007387 */ /* 0x0005e20000100800 */
[----:B------:R-:W-:Y:S05]  /*bc70*/  @!P0 BRA `(.L_x_9276) ;  /* 0x00000000007c8947 */ /* 0x000fea0003800000 */
[----:B------:R-:W-:-:S04]  /*bc80*/  SHF.R.U32.HI R0, RZ, 0x10, R2 ;  /* 0x00000010ff007819 */ /* 0x000fc80000011602 */
[----:B------:R-:W-:-:S13]  /*bc90*/  ISETP.NE.AND P0, PT, R0, RZ, PT ;  /* 0x000000ff0000720c */ /* 0x000fda0003f05270 */
[----:B------:R-:W2:Y:S02]  /*bca0*/  @!P0 LDC R0, c[0x0][0x9f0] ;  /* 0x00027c00ff008b82 */ /* 0x000ea40000000800 */
[----:B--2---:R-:W-:-:S04]  /*bcb0*/  IABS R4, R0 ;  /* 0x0000000000047213 */ /* 0x004fc80000000000 */
        /* <DEDUP_REMOVED lines=27> */
.L_x_9276:
[----:B------:R-:W-:Y:S05]  /*be70*/  BSYNC B0 ;  /* 0x0000000000007941 */ /* 0x000fea0003800000 */
.L_x_9275:
[----:B------:R-:W-:Y:S01]  /*be80*/  IMAD.MOV.U32 R0, RZ, RZ, R10 ;  /* 0x000000ffff007224 */ /* 0x000fe200078e000a */
[----:B------:R-:W-:Y:S03]  /*be90*/  BSSY B7, `(.L_x_9277) ;  /* 0x00003e2000077945 */ /* 0x000fe60003800000 */
[----:B------:R-:W-:-:S05]  /*bea0*/  IMAD R2, R9, R0, RZ ;  /* 0x0000000009027224 */ /* 0x000fca00078e02ff */
        /* <DEDUP_REMOVED lines=10> */
[----:B------:R-:W-:Y:S01]  /*bf50*/  VOTEU.ANY UR4, UPT, PT ;  /* 0x0000000000047886 */ /* 0x000fe200038e0100 */
[----:B------:R-:W4:Y:S01]  /*bf60*/  LDC.64 R2, c[0x0][0xc60] ;  /* 0x00031800ff027b82 */ /* 0x000f220000000a00 */
[----:B------:R-:W3:Y:S02]  /*bf70*/  FLO.U32 R0, UR4 ;  /* 0x0000000400007d00 */ /* 0x000ee400080e0000 */
[----:B---3--:R-:W-:-:S06]  /*bf80*/  ISETP.EQ.U32.AND P0, PT, R0, R5, PT ;  /* 0x000000050000720c */ /* 0x008fcc0003f02070 */
[----:B------:R-:W4:Y:S07]  /*bf90*/  POPC R5, UR4 ;  /* 0x0000000400057d09 */ /* 0x000f2e0008000000 */
[----:B----4-:R-:W3:Y:S01]  /*bfa0*/  @P0 ATOMG.E.ADD.STRONG.GPU PT, R3, desc[UR40][R2.64], R5 ;  /* 0x00000005020309a8 */ /* 0x010ee200081ee1e8 */
[----:B--2---:R-:W2:Y:S02]  /*bfb0*/  S2R R4, SR_LTMASK ;  /* 0x0000000000047919 */ /* 0x004ea40000003900 */
[----:B--2---:R-:W-:-:S04]  /*bfc0*/  LOP3.LUT R4, R4, UR4, RZ, 0xc0, !PT ;  /* 0x0000000404047c12 */ /* 0x004fc8000f8ec0ff */
[----:B------:R-:W2:Y:S01]  /*bfd0*/  POPC R7, R4 ;  /* 0x0000000400077309 */ /* 0x000ea20000000000 */
[----:B---3--:R-:W2:Y:S02]  /*bfe0*/  SHFL.IDX PT, R0, R3, R0, 0x1f ;  /* 0x00001f0003007589 */ /* 0x008ea400000e0000 */
[----:B--2---:R-:W-:-:S05]  /*bff0*/  IADD3 R0, R0, UR37, R7 ;  /* 0x0000002500007c10 */ /* 0x004fca000fffe007 */
[----:B------:R4:W-:Y:S01]  /*c000*/  STL [R1], R0 ;  /* 0x0000000001007387 */ /* 0x0009e20000100800 */
[----:B------:R-:W-:Y:S05]  /*c010*/  BRA `(.L_x_9279) ;  /* 0x0000003c00247947 */ /* 0x000fea0003800000 */
.L_x_9278:
        /* <DEDUP_REMOVED lines=20> */
.L_x_9281:
[----:B------:R-:W-:Y:S05]  /*c160*/  BSYNC B6 ;  /* 0x0000000000067941 */ /* 0x000fea0003800000 */
.L_x_9280:
        /* <DEDUP_REMOVED lines=9> */
[----:B--2---:R-:W-:Y:S02]  /*c200*/  IMAD.U32 R4, RZ, RZ, UR6 ;  /* 0x00000006ff047e24 */ /* 0x004fe4000f8e00ff */
[----:B------:R-:W-:Y:S02]  /*c210*/  IMAD.U32 R5, RZ, RZ, UR7 ;  /* 0x00000007ff057e24 */ /* 0x000fe4000f8e00ff */
[----:B------:R-:W-:Y:S02]  /*c220*/  IMAD.U32 R6, RZ, RZ, UR8 ;  /* 0x00000008ff067e24 */ /* 0x000fe4000f8e00ff */
[----:B------:R-:W-:-:S02]  /*c230*/  IMAD.U32 R7, RZ, RZ, UR9 ;  /* 0x00000009ff077e24 */ /* 0x000fc4000f8e00ff */
[----:B-1----:R-:W-:Y:S02]  /*c240*/  IMAD.U32 R10, RZ, RZ, UR4 ;  /* 0x00000004ff0a7e24 */ /* 0x002fe4000f8e00ff */
[----:B0-----:R-:W-:Y:S02]  /*c250*/  IMAD.U32 R11, RZ, RZ, UR5 ;  /* 0x00000005ff0b7e24 */ /* 0x001fe4000f8e00ff */
[----:B------:R-:W-:Y:S02]  /*c260*/  IMAD.MOV.U32 R8, RZ, RZ, 0x70 ;  /* 0x00000070ff087424 */ /* 0x000fe400078e00ff */
[----:B------:R-:W-:Y:S02]  /*c270*/  IMAD.MOV.U32 R12, RZ, RZ, 0x1 ;  /* 0x00000001ff0c7424 */ /* 0x000fe400078e00ff */
[----:B---3--:R-:W-:-:S07]  /*c280*/  IMAD.MOV.U32 R13, RZ, RZ, RZ ;  /* 0x000000ffff0d7224 */ /* 0x008fce00078e00ff */
[----:B------:R-:W-:-:S07]  /*c290*/  LEPC R20, `(.L_x_9284) ;  /* 0x000000001014794e */ /* 0x000fce0000000000 */
[----:B----4-:R-:W-:Y:S05]  /*c2a0*/  CALL.ABS.NOINC R2 ;  /* 0x0000000002007343 */ /* 0x010fea0003c00000 */
.L_x_9284:
        /* <DEDUP_REMOVED lines=16> */
.L_x_9283:
[----:B------:R-:W-:Y:S05]  /*c3b0*/  BSYNC B6 ;  /* 0x0000000000067941 */ /* 0x000fea0003800000 */
.L_x_9282:
[----:B--2---:R-:W2:Y:S01]  /*c3c0*/  LDL.LU R4, [R1+0x14] ;  /* 0x0000140001047983 */ /* 0x004ea20000300800 */
        /* <DEDUP_REMOVED lines=8> */
[----:B---3--:R2:W3:Y:S02]  /*c450*/  @P0 LDG.E R7, desc[UR40][R2.64] ;  /* 0x0000002802070981 */ /* 0x0084e4000c1e1900 */
        /* <DEDUP_REMOVED lines=14> */
.L_x_9389:
[----:B------:R-:W-:Y:S01]  /*c540*/  PLOP3.LUT P1, PT, PT, PT, PT, 0x8, 0x0 ;  /* 0x000000000000781c */ /* 0x000fe20003f2e170 */
[----:B------:R4:W-:Y:S01]  /*c550*/  STL [R1+0x2c], R0 ;  /* 0x00002c0001007387 */ /* 0x0009e20000100800 */
[----:B---3--:R-:W-:Y:S02]  /*c560*/  ISETP.NE.AND P0, PT, R14, RZ, PT ;  /* 0x000000ff0e00720c */ /* 0x008fe40003f05270 */
[----:B--2---:R-:W-:-:S05]  /*c570*/  P2R R4, PR, RZ, 0x2 ;  /* 0x00000002ff047803 */ /* 0x004fca0000000000 */
[----:B------:R4:W-:Y:S06]  /*c580*/  STL [R1+0x18], R4 ;  /* 0x0000180401007387 */ /* 0x0009ec0000100800 */
[----:B------:R-:W-:Y:S05]  /*c590*/  @P0 BRA `(.L_x_9286) ;  /* 0x0000000400040947 */ /* 0x000fea0003800000 */
[----:B------:R-:W-:-:S03]  /*c5a0*/  UMOV UR4, 0xffffffff ;  /* 0xffffffff00047882 */ /* 0x000fc60000000000 */
[----:B------:R-:W-:Y:S05]  /*c5b0*/  BRA.DIV UR4, `(.L_x_9287) ;  /* 0x0000004a04b47947 */ /* 0x000fea000b800000 */
[----:B------:R-:W-:-:S13]  /*c5c0*/  ELECT P6, URZ, PT ;  /* 0x00000000003f782f */ /* 0x000fda00038c0000 */
.L_x_9392:
[----:B------:R-:W-:Y:S05]  /*c5d0*/  @!P6 BRA `(.L_x_9286) ;  /* 0x0000000000f4e947 */ /* 0x000fea0003800000 */
[----:B------:R-:W-:-:S04]  /*c5e0*/  ISETP.NE.U32.AND P0, PT, R2, RZ, PT ;  /* 0x000000ff0200720c */ /* 0x000fc80003f05070 */
[----:B------:R-:W-:-:S13]  /*c5f0*/  ISETP.NE.AND.EX P0, PT, R3, RZ, PT, P0 ;  /* 0x000000ff0300720c */ /* 0x000fda0003f05300 */
[----:B------:R-:W-:Y:S05]  /*c600*/  @!P0 BRA `(.L_x_9288) ;  /* 0x0000000000508947 */ /* 0x000fea0003800000 */
[----:B------:R-:W2:Y:S01]  /*c610*/  LDC R6, c[0x0][0x43c] ;  /* 0x00010f00ff067b82 */ /* 0x000ea20000000800 */
[----:B------:R-:W-:Y:S01]  /*c620*/  IMAD.MOV.U32 R9, RZ, RZ, R0 ;  /* 0x000000ffff097224 */ /* 0x000fe200078e0000 */
[----:B------:R-:W-:-:S03]  /*c630*/  ULDC.64 UR4, c[0x0][0x428] ;  /* 0x00010a0000047ab9 */ /* 0x000fc60000000a00 */
[----:B----4-:R-:W-:Y:S01]  /*c640*/  IMAD.MOV.U32 R0, RZ, RZ, R9 ;  /* 0x000000ffff007224 */ /* 0x010fe200078e0009 */
        /* <DEDUP_REMOVED lines=16> */
.L_x_9288:
[----:B--2---:R-:W2:Y:S01]  /*c750*/  LDL R2, [R1+0x10] ;  /* 0x0000100001027983 */ /* 0x004ea20000100800 */
[----:B----4-:R-:W-:Y:S01]  /*c760*/  IMAD R0, R19, 0x8, R18 ;  /* 0x0000000813007824 */ /* 0x010fe200078e0212 */
[----:B--2---:R-:W-:-:S04]  /*c770*/  SHF.L.U32 R2, R2, 0x1f, RZ ;  /* 0x0000001f02027819 */ /* 0x004fc800000006ff */
[----:B------:R-:W2:Y:S02]  /*c780*/  SYNCS.PHASECHK.TRANS64.TRYWAIT P0, [R0+URZ+0x22840], R2 ;  /* 0x02284002000075a7 */ /* 0x000ea4000800017f */
[----:B--2---:R-:W-:Y:S05]  /*c790*/  @!P0 BRA `(.L_x_9289) ;  /* 0x00000048005c8947 */ /* 0x004fea0003800000 */
.L_x_9393:
        /* <DEDUP_REMOVED lines=11> */
.L_x_9290:
[----:B------:R-:W3:Y:S04]  /*c850*/  LDL R3, [R1+0x2c] ;  /* 0x00002c0001037983 */ /* 0x000ee80000100800 */
[----:B--2---:R-:W2:Y:S01]  /*c860*/  LDL R2, [R1+0x1c] ;  /* 0x00001c0001027983 */ /* 0x004ea20000100800 */
        /* <DEDUP_REMOVED lines=14> */
[----:B---3--:R-:W-:Y:S02]  /*c950*/  R2UR UR11, R3 ;  /* 0x00000000030b72ca */ /* 0x008fe400000e0000 */
[----:B--2---:R-:W-:-:S13]  /*c960*/  R2UR UR4, R2 ;  /* 0x00000000020472ca */ /* 0x004fda00000e0000 */
[----:B------:R-:W-:-:S03]  /*c970*/  UIMAD UR11, UR11, 0x60, UR4 ;  /* 0x000000600b0b78a4 */ /* 0x000fc6000f8e0204 */
[----:B------:R-:W-:-:S06]  /*c980*/  UMOV UR4, 0x0 ;  /* 0x0000000000047882 */ /* 0x000fcc0000000000 */
[----:B------:R4:W-:Y:S02]  /*c990*/  UTMALDG.4D [UR8], [UR6], desc[UR4] ;  /* 0x00000408060075b4 */ /* 0x0009e40008019000 */
[----:B----4-:R-:W-:Y:S01]  /*c9a0*/  NOP ;  /* 0x0000000000007918 */ /* 0x010fe20000000000 */
.L_x_9286:
[----:B------:R-:W2:Y:S04]  /*c9b0*/  LDL.LU R3, [R1+0x34] ;  /* 0x0000340001037983 */ /* 0x000ea80000300800 */
[----:B------:R-:W3:Y:S04]  /*c9c0*/  LDL.LU R5, [R1+0x24] ;  /* 0x0000240001057983 */ /* 0x000ee80000300800 */
        /* <DEDUP_REMOVED lines=38> */
.L_x_9292:
[----:B------:R-:W-:Y:S05]  /*cc30*/  BSYNC B6 ;  /* 0x0000000000067941 */ /* 0x000fea0003800000 */
.L_x_9291:
[----:B--2---:R-:W2:Y:S01]  /*cc40*/  LDL.LU R0, [R1+0x3c] ;  /* 0x00003c0001007983 */ /* 0x004ea20000300800 */
[----:B------:R-:W-:Y:S01]  /*cc50*/  ULDC.64 UR4, c[0x0][0x2d8] ;  /* 0x0000b60000047ab9 */ /* 0x000fe20000000a00 */
[----:B------:R-:W3:Y:S01]  /*cc60*/  LDC R8, c[0x0][0x448] ;  /* 0x00011200ff087b82 */ /* 0x000ee20000000800 */
[----:B------:R-:W-:Y:S01]  /*cc70*/  ULDC UR6, c[0x0][0x2b8] ;  /* 0x0000ae0000067ab9 */ /* 0x000fe20000000800 */
[----:B------:R-:W4:Y:S04]  /*cc80*/  LDL.LU R5, [R1+0x34] ;  /* 0x0000340001057983 */ /* 0x000f280000300800 */
[----:B------:R-:W4:Y:S04]  /*cc90*/  LDL.LU.64 R2, [R1+0x50] ;  /* 0x0000500001027983 */ /* 0x000f280000300a00 */
[----:B------:R-:W2:Y:S01]  /*cca0*/  LDL.LU R4, [R1+0x24] ;  /* 0x0000240001047983 */ /* 0x000ea20000300800 */
[----:B---3--:R-:W-:-:S13]  /*ccb0*/  ISETP.NE.AND P0, PT, R8, 0x1, PT ;  /* 0x000000010800780c */ /* 0x008fda0003f05270 */
[----:B------:R-:W3:Y:S01]  /*ccc0*/  @P0 LDC R7, c[0x0][0x450] ;  /* 0x00011400ff070b82 */ /* 0x000ee20000000800 */
[----:B----4-:R-:W-:Y:S02]  /*ccd0*/  IMAD.MOV.U32 R3, RZ, RZ, R5 ;  /* 0x000000ffff037224 */ /* 0x010fe400078e0005 */
[----:B------:R-:W4:Y:S01]  /*cce0*/  LDL.LU R5, [R1+0x4] ;  /* 0x0000040001057983 */ /* 0x000f220000300800 */
[----:B------:R-:W-:-:S03]  /*ccf0*/  IMAD.WIDE.U32 R2, R17, UR4, R2 ;  /* 0x0000000411027c25 */ /* 0x000fc6000f8e0002 */
[----:B------:R0:W5:Y:S01]  /*cd00*/  LDL R9, [R1+0x28] ;  /* 0x0000280001097983 */ /* 0x0001620000100800 */
[----:B------:R-:W-:Y:S01]  /*cd10*/  IMAD R3, R17, UR5, R3 ;  /* 0x0000000511037c24 */ /* 0x000fe2000f8e0203 */
[----:B------:R-:W-:Y:S02]  /*cd20*/  ULDC.64 UR4, c[0x0][0x2e0] ;  /* 0x0000b80000047ab9 */ /* 0x000fe40000000a00 */
[----:B--2---:R-:W-:Y:S02]  /*cd30*/  IMAD R0, R0, UR4, RZ ;  /* 0x0000000400007c24 */ /* 0x004fe4000f8e02ff */
[----:B------:R-:W-:-:S04]  /*cd40*/  IMAD.WIDE.U32 R2, R4, UR4, R2 ;  /* 0x0000000404027c25 */ /* 0x000fc8000f8e0002 */
[----:B------:R-:W-:Y:S01]  /*cd50*/  IMAD R0, R4, UR5, R0 ;  /* 0x0000000504007c24 */ /* 0x000fe2000f8e0200 */
[----:B-1----:R-:W1:Y:S01]  /*cd60*/  S2R R10, SR_TID.X ;  /* 0x00000000000a7919 */ /* 0x002e620000002100 */
[----:B------:R-:W-:Y:S02]  /*cd70*/  ULDC.64 UR4, c[0x0][0x2d0] ;  /* 0x0000b40000047ab9 */ /* 0x000fe40000000a00 */
[----:B------:R-:W-:Y:S01]  /*cd80*/  IMAD.IADD R3, R3, 0x1, R0 ;  /* 0x0000000103037824 */ /* 0x000fe200078e0200 */
[----:B------:R-:W2:Y:S02]  /*cd90*/  S2R R4, SR_TID.X ;  /* 0x0000000000047919 */ /* 0x000ea40000002100 */
[----:B--2---:R-:W-:-:S04]  /*cda0*/  LOP3.LUT R4, R4, 0x7f, RZ, 0xc0, !PT ;  /* 0x0000007f04047812 */ /* 0x004fc800078ec0ff */
[----:B------:R-:W-:Y:S02]  /*cdb0*/  SHF.R.U32.HI R6, RZ, 0x3, R4 ;  /* 0x00000003ff067819 */ /* 0x000fe40000011604 */
[----:B------:R-:W2:Y:S02]  /*cdc0*/  S2R R4, SR_TID.X ;  /* 0x0000000000047919 */ /* 0x000ea40000002100 */
[----:B--2---:R-:W-:-:S05]  /*cdd0*/  IMAD.SHL.U32 R4, R4, 0x10, RZ ;  /* 0x0000001004047824 */ /* 0x004fca00078e00ff */
[----:B------:R-:W-:Y:S02]  /*cde0*/  LOP3.LUT R4, R6, 0x70, R4, 0xf8, !PT ;  /* 0x0000007006047812 */ /* 0x000fe400078ef804 */
[----:B------:R-:W2:Y:S01]  /*cdf0*/  @P0 LDC R6, c[0x0][0x44c] ;  /* 0x00011300ff060b82 */ /* 0x000ea20000000800 */
[----:B-1----:R-:W-:-:S05]  /*ce00*/  IMAD.SHL.U32 R10, R10, 0x8, RZ ;  /* 0x000000080a0a7824 */ /* 0x002fca00078e00ff */
[----:B------:R-:W-:Y:S01]  /*ce10*/  LOP3.LUT R10, R10, 0x38, RZ, 0xc0, !PT ;  /* 0x000000380a0a7812 */ /* 0x000fe200078ec0ff */
[----:B----4-:R-:W-:-:S05]  /*ce20*/  IMAD.SHL.U32 R5, R5, 0x80, RZ ;  /* 0x0000008005057824 */ /* 0x010fca00078e00ff */
[----:B------:R-:W-:-:S05]  /*ce30*/  LOP3.LUT R0, R4, R5, RZ, 0xfc, !PT ;  /* 0x0000000504007212 */ /* 0x000fca00078efcff */
[----:B--2---:R-:W-:-:S04]  /*ce40*/  @P0 IMAD.HI.U32 R6, R0, R6, RZ ;  /* 0x0000000600060227 */ /* 0x004fc800078e00ff */
[----:B------:R-:W-:Y:S01]  /*ce50*/  IMAD.MOV.U32 R4, RZ, RZ, R0 ;  /* 0x000000ffff047224 */ /* 0x000fe200078e0000 */
        /* <DEDUP_REMOVED lines=19> */
[----:B0-----:R-:W-:Y:S09]  /*cf90*/  BRA.DIV UR4, `(.L_x_9293) ;  /* 0x0000004204707947 */ /* 0x001ff2000b800000 */
[----:B------:R-:W2:Y:S01]  /*cfa0*/  LDL.LU R6, [R1+0x44] ;  /* 0x0000440001067983 */ /* 0x000ea20000300800 */
[----:B------:R-:W0:Y:S02]  /*cfb0*/  S2R R7, SR_TID.X ;  /* 0x0000000000077919 */ /* 0x000e240000002100 */
[----:B0-----:R-:W-:-:S04]  /*cfc0*/  LOP3.LUT R7, R7, 0x7f, RZ, 0xc0, !PT ;  /* 0x0000007f07077812 */ /* 0x001fc800078ec0ff */
[----:B------:R-:W-:Y:S02]  /*cfd0*/  SHF.R.U32.HI R11, RZ, 0x3, R7 ;  /* 0x00000003ff0b7819 */ /* 0x000fe40000011607 */
[----:B------:R-:W0:Y:S03]  /*cfe0*/  SHFL.IDX PT, R7, R0, RZ, 0x181f ;  /* 0x00181fff00077589 */ /* 0x000e2600000e0000 */
[----:B------:R-:W-:-:S04]  /*cff0*/  IMAD.IADD R3, R11, 0x1, R5 ;  /* 0x000000010b037824 */ /* 0x000fc800078e0205 */
[C---:B------:R-:W-:Y:S02]  /*d000*/  VIADD R5, R3.reuse, 0x10 ;  /* 0x0000001003057836 */ /* 0x040fe40000000000 */
        /* <DEDUP_REMOVED lines=64> */
[----:B------:R1:W2:Y:S02]  /*d410*/  SHFL.IDX PT, R5, R2, 0x7, 0x181f ;  /* 0x00f81f0002057f89 */ /* 0x0002a400000e0000 */
.L_x_9410:
[----:B------:R-:W-:-:S05]  /*d420*/  VIADD R3, R3, 0x70 ;  /* 0x0000007003037836 */ /* 0x000fca0000000000 */
[----:B------:R-:W-:-:S13]  /*d430*/  ISETP.GE.AND P1, PT, R3, R4, PT ;  /* 0x000000040300720c */ /* 0x000fda0003f26270 */
[----:B01----:R-:W-:-:S05]  /*d440*/  @!P1 LEA R2, P2, R10, R0, 0x1 ;  /* 0x000000000a029211 */ /* 0x003fca00078408ff */
[----:B--2---:R-:W-:-:S05]  /*d450*/  @!P1 IMAD.X R3, RZ, RZ, R5, P2 ;  /* 0x000000ffff039224 */ /* 0x004fca00010e0605 */
[----:B------:R-:W-:Y:S01]  /*d460*/  @!PT LDS RZ, [RZ] ;  /* 0x00000000fffff984 */ /* 0x000fe20000000800 */
[----:B------:R-:W-:Y:S01]  /*d470*/  @!PT LDS RZ, [RZ] ;  /* 0x00000000fffff984 */ /* 0x000fe20000000800 */
[----:B------:R-:W-:Y:S01]  /*d480*/  @!PT LDS RZ, [RZ] ;  /* 0x00000000fffff984 */ /* 0x000fe20000000800 */
[----:B------:R0:W-:Y:S01]  /*d490*/  @!P1 LDGSTS.E.BYPASS.LTC128B.128 [R9+0x1bc00], desc[UR40][R2.64], !P0 ;  /* 0x1bc0000002099fae */ /* 0x0001e2000c101d68 */
[----:B------:R-:W-:Y:S01]  /*d4a0*/  PLOP3.LUT P0, PT, PT, PT, PT, 0x80, 0x0 ;  /* 0x000000000000781c */ /* 0x000fe20003f0f070 */
[----:B------:R-:W-:-:S12]  /*d4b0*/  NOP ;  /* 0x0000000000007918 */ /* 0x000fd80000000000 */
.L_x_9294:
        /* <DEDUP_REMOVED lines=18> */
.L_x_9411:
[----:B------:R-:W-:Y:S05]  /*d5e0*/  BSYNC B0 ;  /* 0x0000000000007941 */ /* 0x000fea0003800000 */
.L_x_9295:
[----:B------:R-:W2:Y:S01]  /*d5f0*/  LDL R2, [R1+0x18] ;  /* 0x0000180001027983 */ /* 0x000ea20000100800 */
[----:B------:R-:W-:Y:S01]  /*d600*/  BSSY B0, `(.L_x_9297) ;  /* 0x000005a000007945 */ /* 0x000fe20003800000 */
[----:B--2---:R-:W-:-:S13]  /*d610*/  ISETP.NE.AND P0, PT, R2, RZ, PT ;  /* 0x000000ff0200720c */ /* 0x004fda0003f05270 */
[----:B------:R-:W-:Y:S05]  /*d620*/  @!P0 BRA `(.L_x_9298) ;  /* 0x00000004005c8947 */ /* 0x000fea0003800000 */
[----:B------:R-:W0:Y:S01]  /*d630*/  LDL R4, [R1+0x10] ;  /* 0x0000100001047983 */ /* 0x000e220000100800 */
[----:B------:R-:W-:Y:S01]  /*d640*/  IMAD R2, R19, 0x8, R18 ;  /* 0x0000000813027824 */ /* 0x000fe200078e0212 */
[----:B------:R-:W-:Y:S01]  /*d650*/  BSSY B1, `(.L_x_9299) ;  /* 0x0000007000017945 */ /* 0x000fe20003800000 */
[----:B------:R-:W1:Y:S02]  /*d660*/  S2R R3, SR_TID.X ;  /* 0x0000000000037919 */ /* 0x000e640000002100 */
[----:B-1----:R-:W-:-:S04]  /*d670*/  LOP3.LUT R3, R3, 0x7f, RZ, 0xc0, !PT ;  /* 0x0000007f03037812 */ /* 0x002fc800078ec0ff */
[----:B------:R-:W-:Y:S02]  /*d680*/  ISETP.NE.AND P1, PT, R3, RZ, PT ;  /* 0x000000ff0300720c */ /* 0x000fe40003f25270 */
[----:B0-----:R-:W-:-:S04]  /*d690*/  SHF.L.U32 R0, R4, 0x1f, RZ ;  /* 0x0000001f04007819 */ /* 0x001fc800000006ff */
[----:B------:R-:W0:Y:S02]  /*d6a0*/  SYNCS.PHASECHK.TRANS64.TRYWAIT P0, [R2+URZ+0x22860], R0 ;  /* 0x02286000020075a7 */ /* 0x000e24000800017f */
[----:B0-----:R-:W-:Y:S05]  /*d6b0*/  @!P0 BRA `(.L_x_9300) ;  /* 0x0000004400588947 */ /* 0x001fea0003800000 */
.L_x_9412:
[----:B------:R-:W-:Y:S05]  /*d6c0*/  BSYNC B1 ;  /* 0x0000000000017941 */ /* 0x000fea0003800000 */
.L_x_9299:
        /* <DEDUP_REMOVED lines=9> */
.L_x_9302:
[----:B------:R-:W-:Y:S05]  /*d760*/  BSYNC B1 ;  /* 0x0000000000017941 */ /* 0x000fea0003800000 */
.L_x_9301:
[----:B------:R-:W2:Y:S04]  /*d770*/  LDL R4, [R1+0x1c] ;  /* 0x00001c0001047983 */ /* 0x000ea80000100800 */
[----:B------:R-:W2:Y:S01]  /*d780*/  LDL.LU R3, [R1+0x2c] ;  /* 0x00002c0001037983 */ /* 0x000ea20000300800 */
[----:B0-----:R-:W-:Y:S01]  /*d790*/  IMAD R0, R19, 0xc000, R18 ;  /* 0x0000c00013007824 */ /* 0x001fe200078e0212 */
        /* <DEDUP_REMOVED lines=8> */
[----:B------:R-:W-:-:S07]  /*d820*/  VIADD R4, R0, 0x400 ;  /* 0x0000040000047836 */ /* 0x000fce0000000000 */
.L_x_9303:
        /* <DEDUP_REMOVED lines=15> */
.L_x_9304:
        /* <DEDUP_REMOVED lines=15> */
.L_x_9305:
        /* <DEDUP_REMOVED lines=15> */
.L_x_9306:
        /* <DEDUP_REMOVED lines=10> */
.L_x_9298:
[----:B------:R-:W-:Y:S05]  /*dba0*/  BSYNC B0 ;  /* 0x0000000000007941 */ /* 0x000fea0003800000 */
.L_x_9297:
        /* <DEDUP_REMOVED lines=54> */
.L_x_9313:
        /* <DEDUP_REMOVED lines=8> */
.L_x_9413:
[----:B------:R-:W-:Y:S05]  /*df90*/  BSYNC B3 ;  /* 0x0000000000037941 */ /* 0x000fea0003800000 */
.L_x_9314:
        /* <DEDUP_REMOVED lines=9> */
.L_x_9317:
[----:B------:R-:W-:Y:S05]  /*e030*/  BSYNC B3 ;  /* 0x0000000000037941 */ /* 0x000fea0003800000 */
.L_x_9316:
[----:B-1----:R-:W3:Y:S01]  /*e040*/  LDL R6, [R1+0x1c] ;  /* 0x00001c0001067983 */ /* 0x002ee20000100800 */
        /* <DEDUP_REMOVED lines=10> */
[----:B------:R-:W-:-:S09]  /*e0f0*/  VIADD R6, R3, 0x22830 ;  /* 0x0002283003067836 */ /* 0x000fd20000000000 */
.L_x_9318:
        /* <DEDUP_REMOVED lines=13> */
.L_x_9414:
[----:B------:R-:W-:Y:S05]  /*e1d0*/  BSYNC B3 ;  /* 0x0000000000037941 */ /* 0x000fea0003800000 */
.L_x_9319:
        /* <DEDUP_REMOVED lines=11> */
.L_x_9322:
[----:B------:R-:W-:Y:S05]  /*e290*/  BSYNC B3 ;  /* 0x0000000000037941 */ /* 0x000fea0003800000 */
.L_x_9321:
[----:B------:R-:W-:Y:S01]  /*e2a0*/  R2UR UR10, R9 ;  /* 0x00000000090a72ca */ /* 0x000fe200000e0000 */
[----:B0-2---:R-:W-:Y:S01]  /*e2b0*/  IMAD R2, R19, 0xc000, R18 ;  /* 0x0000c00013027824 */ /* 0x005fe200078e0212 */
[----:B------:R-:W-:Y:S01]  /*e2c0*/  R2UR UR6, R6 ;  /* 0x00000000060672ca */ /* 0x000fe200000e0000 */
[----:B------:R-:W-:Y:S01]  /*e2d0*/  UIADD3 UR4, UP0, UR38, 0x470, URZ ;  /* 0x0000047026047890 */ /* 0x000fe2000ff1e03f */
[----:B------:R-:W-:Y:S01]  /*e2e0*/  R2UR UR7, R7 ;  /* 0x00000000070772ca */ /* 0x000fe200000e0000 */
[----:B------:R-:W-:Y:S01]  /*e2f0*/  VIADD R3, R3, 0x22850 ;  /* 0x0002285003037836 */ /* 0x000fe20000000000 */
[----:B------:R-:W-:Y:S01]  /*e300*/  PLOP3.LUT P0, PT, PT, PT, PT, 0x80, 0x0 ;  /* 0x000000000000781c */ /* 0x000fe20003f0f070 */
[----:B------:R-:W-:Y:S01]  /*e310*/  VIADD R5, R2, 0x400 ;  /* 0x0000040002057836 */ /* 0x000fe20000000000 */
[----:B------:R-:W-:-:S12]  /*e320*/  UIADD3.X UR5, URZ, UR39, URZ, UP0, !UPT ;  /* 0x000000273f057290 */ /* 0x000fd800087fe43f */
.L_x_9323:
        /* <DEDUP_REMOVED lines=15> */
.L_x_9324:
        /* <DEDUP_REMOVED lines=15> */
.L_x_9325:
        /* <DEDUP_REMOVED lines=15> */
.L_x_9326:
        /* <DEDUP_REMOVED lines=10> */
.L_x_9312:
[----:B------:R-:W-:Y:S05]  /*e6a0*/  BSYNC B1 ;  /* 0x0000000000017941 */ /* 0x000fea0003800000 */
.L_x_9311:
[----:B------:R-:W2:Y:S02]  /*e6b0*/  LDL.LU R5, [R1+0x30] ;  /* 0x0000300001057983 */ /* 0x000ea40000300800 */
[----:B--2---:R-:W-:-:S07]  /*e6c0*/  VIADD R0, R5, 0xfffffffd ;  /* 0xfffffffd05007836 */ /* 0x004fce0000000000 */
.L_x_9310:
[----:B------:R-:W-:Y:S05]  /*e6d0*/  BSYNC B2 ;  /* 0x0000000000027941 */ /* 0x000fea0003800000 */
.L_x_9309:
[----:B------:R-:W-:Y:S01]  /*e6e0*/  VIADD R8, R8, 0xfffffffe ;  /* 0xfffffffe08087836 */ /* 0x000fe20000000000 */
[----:B------:R-:W-:-:S04]  /*e6f0*/  LOP3.LUT R4, RZ, R4, RZ, 0x33, !PT ;  /* 0x00000004ff047212 */ /* 0x000fc800078e33ff */
[----:B------:R-:W-:-:S13]  /*e700*/  ISETP.NE.AND P0, PT, R8, R4, PT ;  /* 0x000000040800720c */ /* 0x000fda0003f05270 */
[----:B------:R-:W-:Y:S05]  /*e710*/  @!P0 BRA `(.L_x_9308) ;  /* 0x0000001000f88947 */ /* 0x000fea0003800000 */
.L_x_9359:
        /* <DEDUP_REMOVED lines=35> */
.L_x_9329:
        /* <DEDUP_REMOVED lines=8> */
.L_x_9415:
[----:B------:R-:W-:Y:S05]  /*e9d0*/  BSYNC B2 ;  /* 0x0000000000027941 */ /* 0x000fea0003800000 */
.L_x_9330:
        /* <DEDUP_REMOVED lines=9> */
.L_x_9333:
[----:B------:R-:W-:Y:S05]  /*ea70*/  BSYNC B2 ;  /* 0x0000000000027941 */ /* 0x000fea0003800000 */
.L_x_9332:
        /* <DEDUP_REMOVED lines=12> */
.L_x_9334:
        /* <DEDUP_REMOVED lines=13> */
.L_x_9416:
[----:B------:R-:W-:Y:S05]  /*ec10*/  BSYNC B2 ;  /* 0x0000000000027941 */ /* 0x000fea0003800000 */
.L_x_9335:
        /* <DEDUP_REMOVED lines=11> */
.L_x_9338:
[----:B------:R-:W-:Y:S05]  /*ecd0*/  BSYNC B2 ;  /* 0x0000000000027941 */ /* 0x000fea0003800000 */
.L_x_9337:
        /* <DEDUP_REMOVED lines=9> */
.L_x_9339:
        /* <DEDUP_REMOVED lines=15> */
.L_x_9340:
        /* <DEDUP_REMOVED lines=15> */
.L_x_9341:
        /* <DEDUP_REMOVED lines=15> */
.L_x_9342:
        /* <DEDUP_REMOVED lines=10> */
.L_x_9328:
[----:B------:R-:W-:Y:S05]  /*f0e0*/  BSYNC B1 ;  /* 0x0000000000017941 */ /* 0x000fea0003800000 */
.L_x_9327:
[----:B------:R-:W2:Y:S01]  /*f0f0*/  LDL R2, [R1+0x18] ;  /* 0x0000180001027983 */ /* 0x000ea20000100800 */
[----:B------:R-:W-:Y:S01]  /*f100*/  VIADD R7, R7, 0x1 ;  /* 0x0000000107077836 */ /* 0x000fe20000000000 */
[----:B------:R-:W-:Y:S04]  /*f110*/  BSSY B1, `(.L_x_9343) ;  /* 0x000009a000017945 */ /* 0x000fe80003800000 */
[----:B------:R-:W-:-:S04]  /*f120*/  ISETP.NE.AND P0, PT, R7, 0x2, PT ;  /* 0x000000020700780c */ /* 0x000fc80003f05270 */
[----:B------:R-:W-:Y:S02]  /*f130*/  SEL R19, R7, RZ, P0 ;  /* 0x000000ff07137207 */ /* 0x000fe40000000000 */
[----:B--2---:R-:W-:Y:S02]  /*f140*/  ISETP.NE.AND P2, PT, R2, RZ, PT ;  /* 0x000000ff0200720c */ /* 0x004fe40003f45270 */
[----:B------:R-:W-:-:S04]  /*f150*/  SEL R2, RZ, 0x1, P0 ;  /* 0x00000001ff027807 */ /* 0x000fc80000000000 */
[----:B------:R-:W-:Y:S01]  /*f160*/  LOP3.LUT R8, R6, R2, RZ, 0x3c, !PT ;  /* 0x0000000206087212 */ /* 0x000fe200078e3cff */
        /* <DEDUP_REMOVED lines=9> */
[----:B------:R-:W3:Y:S01]  /*f200*/  LDC R7, c[0x0][0x43c] ;  /* 0x00010f00ff077b82 */ /* 0x000ee20000000800 */
[----:B------:R-:W-:Y:S02]  /*f210*/  ULDC.64 UR6, c[0x0][0x428] ;  /* 0x00010a0000067ab9 */ /* 0x000fe40000000a00 */
[----:B0-----:R-:W4:Y:S01]  /*f220*/  LDL R9, [R1+0x8] ;  /* 0x0000080001097983 */ /* 0x001f220000100800 */
[----:B---3--:R-:W-:-:S13]  /*f230*/  ISETP.NE.AND P0, PT, R7, 0x1, PT ;  /* 0x000000010700780c */ /* 0x008fda0003f05270 */
        /* <DEDUP_REMOVED lines=8> */
[C---:B----4-:R-:W-:Y:S02]  /*f2c0*/  IMAD R4, R9.reuse, UR7, R4 ;  /* 0x0000000709047c24 */ /* 0x050fe4000f8e0204 */
[----:B------:R-:W-:-:S04]  /*f2d0*/  IMAD.WIDE.U32 R2, R9, UR6, R2 ;  /* 0x0000000609027c25 */ /* 0x000fc8000f8e0002 */
[----:B------:R-:W-:Y:S01]  /*f2e0*/  IMAD.IADD R3, R4, 0x1, R3 ;  /* 0x0000000104037824 */ /* 0x000fe200078e0203 */
[----:B------:R-:W-:-:S04]  /*f2f0*/  LEA R4, P0, R2, UR4, 0x2 ;  /* 0x0000000402047c11 */ /* 0x000fc8000f8010ff */
[----:B------:R-:W-:-:S05]  /*f300*/  LEA.HI.X R5, R2, UR5, R3, 0x2, P0 ;  /* 0x0000000502057c11 */ /* 0x000fca00080f1403 */
[----:B------:R2:W5:Y:S04]  /*f310*/  LDG.E R16, desc[UR40][R4.64] ;  /* 0x0000002804107981 */ /* 0x000568000c1e1900 */
.L_x_9345:
[----:B------:R-:W-:Y:S01]  /*f320*/  IMAD R2, R19, 0x8, R18 ;  /* 0x0000000813027824 */ /* 0x000fe200078e0212 */
[----:B------:R-:W-:Y:S01]  /*f330*/  SHF.L.U32 R3, R8, 0x1f, RZ ;  /* 0x0000001f08037819 */ /* 0x000fe200000006ff */
[----:B--2---:R-:W2:Y:S01]  /*f340*/  S2R R4, SR_TID.X ;  /* 0x0000000000047919 */ /* 0x004ea20000002100 */
[----:B------:R-:W-:Y:S02]  /*f350*/  BSSY B2, `(.L_x_9346) ;  /* 0x0000005000027945 */ /* 0x000fe40003800000 */
[----:B------:R-:W3:Y:S01]  /*f360*/  SYNCS.PHASECHK.TRANS64.TRYWAIT P0, [R2+URZ+0x22840], R3 ;  /* 0x02284003020075a7 */ /* 0x000ee2000800017f */
[----:B--2---:R-:W-:-:S04]  /*f370*/  LOP3.LUT R4, R4, 0x7f, RZ, 0xc0, !PT ;  /* 0x0000007f04047812 */ /* 0x004fc800078ec0ff */
[----:B------:R-:W-:Y:S01]  /*f380*/  ISETP.NE.AND P1, PT, R4, RZ, PT ;  /* 0x000000ff0400720c */ /* 0x000fe20003f25270 */
[----:B---3--:R-:W-:-:S12]  /*f390*/  @!P0 BRA `(.L_x_9347) ;  /* 0x0000002800848947 */ /* 0x008fd80003800000 */
.L_x_9417:
[----:B------:R-:W-:Y:S05]  /*f3a0*/  BSYNC B2 ;  /* 0x0000000000027941 */ /* 0x000fea0003800000 */
.L_x_9346:
[----:B------:R-:W-:Y:S04]  /*f3b0*/  BSSY B2, `(.L_x_9348) ;  /* 0x0000009000027945 */ /* 0x000fe80003800000 */
[----:B------:R-:W-:Y:S05]  /*f3c0*/  @P1 BRA `(.L_x_9349) ;  /* 0x00000000001c1947 */ /* 0x000fea0003800000 */
[----:B------:R-:W3:Y:S01]  /*f3d0*/  S2R R5, SR_TID.X ;  /* 0x0000000000057919 */ /* 0x000ee20000002100 */
[----:B------:R-:W-:-:S04]  /*f3e0*/  IMAD.MOV.U32 R4, RZ, RZ, 0x3000 ;  /* 0x00003000ff047424 */ /* 0x000fc800078e00ff */
[----:B------:R4:W-:Y:S01]  /*f3f0*/  SYNCS.ARRIVE.TRANS64 RZ, [R2+URZ+0x22830], R4 ;  /* 0x0228300402ff79a7 */ /* 0x0009e2000800003f */
[----:B---3--:R-:W-:-:S04]  /*f400*/  LOP3.LUT R5, R5, 0x1f, RZ, 0xc0, !PT ;  /* 0x0000001f05057812 */ /* 0x008fc800078ec0ff */
[----:B------:R-:W-:-:S13]  /*f410*/  ISETP.NE.AND P0, PT, R5, RZ, PT ;  /* 0x000000ff0500720c */ /* 0x000fda0003f05270 */
[----:B----4-:R-:W-:Y:S05]  /*f420*/  @!P0 BRA `(.L_x_9349) ;  /* 0x0000000000048947 */ /* 0x010fea0003800000 */
[----:B------:R-:W-:Y:S01]  /*f430*/  BPT.TRAP 0x1 ;  /* 0x000000040000795c */ /* 0x000fe20000300000 */
.L_x_9349:
[----:B------:R-:W-:Y:S05]  /*f440*/  BSYNC B2 ;  /* 0x0000000000027941 */ /* 0x000fea0003800000 */
.L_x_9348:
[----:B------:R-:W3:Y:S01]  /*f450*/  LDL R4, [R1+0x1c] ;  /* 0x00001c0001047983 */ /* 0x000ee20000100800 */
        /* <DEDUP_REMOVED lines=11> */
.L_x_9350:
        /* <DEDUP_REMOVED lines=10> */
[----:B------:R-:W3:Y:S01]  /*f5b0*/  SYNCS.PHASECHK.TRANS64.TRYWAIT P0, [R2+URZ+0x22860], R3 ;  /* 0x02286003020075a7 */ /* 0x000ee2000800017f */
[----:B------:R-:W-:Y:S04]  /*f5c0*/  BSSY B2, `(.L_x_9351) ;  /* 0x0000002000027945 */ /* 0x000fe80003800000 */
[----:B---3--:R-:W-:Y:S05]  /*f5d0*/  @!P0 BRA `(.L_x_9352) ;  /* 0x0000002800088947 */ /* 0x008fea0003800000 */
.L_x_9418:
[----:B------:R-:W-:Y:S05]  /*f5e0*/  BSYNC B2 ;  /* 0x0000000000027941 */ /* 0x000fea0003800000 */
.L_x_9351:
[----:B------:R-:W-:Y:S01]  /*f5f0*/  BSSY B2, `(.L_x_9353) ;  /* 0x000000b000027945 */ /* 0x000fe20003800000 */
[----:B-1----:R-:W-:Y:S02]  /*f600*/  IMAD.MOV.U32 R8, RZ, RZ, 0x0 ;  /* 0x00000000ff087424 */ /* 0x002fe400078e00ff */
[----:B0-----:R-:W-:Y:S01]  /*f610*/  IMAD.MOV.U32 R9, RZ, RZ, 0x14f00000 ;  /* 0x14f00000ff097424 */ /* 0x001fe200078e00ff */
[----:B------:R-:W-:Y:S06]  /*f620*/  @P1 BRA `(.L_x_9354) ;  /* 0x00000000001c1947 */ /* 0x000fec0003800000 */
[----:B------:R-:W0:Y:S01]  /*f630*/  S2R R5, SR_TID.X ;  /* 0x0000000000057919 */ /* 0x000e220000002100 */
[----:B--23--:R-:W-:-:S04]  /*f640*/  IMAD.MOV.U32 R3, RZ, RZ, 0xc000 ;  /* 0x0000c000ff037424 */ /* 0x00cfc800078e00ff */
[----:B------:R1:W-:Y:S01]  /*f650*/  SYNCS.ARRIVE.TRANS64 RZ, [R2+URZ+0x22850], R3 ;  /* 0x0228500302ff79a7 */ /* 0x0003e2000800003f */
[----:B0-----:R-:W-:-:S04]  /*f660*/  LOP3.LUT R5, R5, 0x1f, RZ, 0xc0, !PT ;  /* 0x0000001f05057812 */ /* 0x001fc800078ec0ff */
[----:B------:R-:W-:-:S13]  /*f670*/  ISETP.NE.AND P0, PT, R5, RZ, PT ;  /* 0x000000ff0500720c */ /* 0x000fda0003f05270 */
[----:B-1----:R-:W-:Y:S05]  /*f680*/  @!P0 BRA `(.L_x_9354) ;  /* 0x0000000000048947 */ /* 0x002fea0003800000 */
[----:B------:R-:W-:Y:S01]  /*f690*/  BPT.TRAP 0x1 ;  /* 0x000000040000795c */ /* 0x000fe20000300000 */
.L_x_9354:
[----:B------:R-:W-:Y:S05]  /*f6a0*/  BSYNC B2 ;  /* 0x0000000000027941 */ /* 0x000fea0003800000 */
.L_x_9353:
[----:B------:R-:W-:Y:S01]  /*f6b0*/  R2UR UR10, R10 ;  /* 0x000000000a0a72ca */ /* 0x000fe200000e0000 */
[----:B--23--:R-:W-:Y:S01]  /*f6c0*/  IMAD R3, R19, 0xc000, R18 ;  /* 0x0000c00013037824 */ /* 0x00cfe200078e0212 */
[----:B------:R-:W-:Y:S01]  /*f6d0*/  R2UR UR6, R8 ;  /* 0x00000000080672ca */ /* 0x000fe200000e0000 */
[----:B------:R-:W-:Y:S01]  /*f6e0*/  UIADD3 UR4, UP0, UR38, 0x470, URZ ;  /* 0x0000047026047890 */ /* 0x000fe2000ff1e03f */
[----:B------:R-:W-:Y:S01]  /*f6f0*/  R2UR UR7, R9 ;  /* 0x00000000090772ca */ /* 0x000fe200000e0000 */
[----:B------:R-:W-:Y:S01]  /*f700*/  VIADD R2, R2, 0x22850 ;  /* 0x0002285002027836 */ /* 0x000fe20000000000 */
[----:B------:R-:W-:Y:S01]  /*f710*/  PLOP3.LUT P0, PT, PT, PT, PT, 0x80, 0x0 ;  /* 0x000000000000781c */ /* 0x000fe20003f0f070 */
[----:B------:R-:W-:Y:S01]  /*f720*/  VIADD R5, R3, 0x400 ;  /* 0x0000040003057836 */ /* 0x000fe20000000000 */
[----:B------:R-:W-:-:S12]  /*f730*/  UIADD3.X UR5, URZ, UR39, URZ, UP0, !UPT ;  /* 0x000000273f057290 */ /* 0x000fd800087fe43f */
.L_x_9355:
        /* <DEDUP_REMOVED lines=15> */
.L_x_9356:
        /* <DEDUP_REMOVED lines=15> */
.L_x_9357:
        /* <DEDUP_REMOVED lines=15> */
.L_x_9358:
        /* <DEDUP_REMOVED lines=10> */
.L_x_9344:
[----:B------:R-:W-:Y:S05]  /*fab0*/  BSYNC B1 ;  /* 0x0000000000017941 */ /* 0x000fea0003800000 */
.L_x_9343:
[----:B------:R-:W2:Y:S01]  /*fac0*/  LDL R5, [R1+0x20] ;  /* 0x0000200001057983 */ /* 0x000ea20000100800 */
[----:B------:R-:W-:Y:S01]  /*fad0*/  VIADD R0, R0, 0xfffffffe ;  /* 0xfffffffe00007836 */ /* 0x000fe20000000000 */
[----:B--2---:R-:W-:-:S13]  /*fae0*/  ISETP.GT.AND P0, PT, R6, R5, PT ;  /* 0x000000050600720c */ /* 0x004fda0003f04270 */
[----:B------:R-:W-:Y:S05]  /*faf0*/  @P0 BRA `(.L_x_9359) ;  /* 0xffffffec00080947 */ /* 0x000fea000383ffff */
.L_x_9308:
[----:B------:R-:W-:Y:S05]  /*fb00*/  BSYNC B0 ;  /* 0x0000000000007941 */ /* 0x000fea0003800000 */
.L_x_9307:
[----:B------:R-:W2:Y:S01]  /*fb10*/  LDL.LU R2, [R1+0x10] ;  /* 0x0000100001027983 */ /* 0x000ea20000300800 */
[----:B------:R-:W3:Y:S01]  /*fb20*/  S2R R3, SR_TID.X ;  /* 0x0000000000037919 */ /* 0x000ee20000002100 */
[----:B------:R-:W-:-:S05]  /*fb30*/  VIADD R19, R19, 0x1 ;  /* 0x0000000113137836 */ /* 0x000fca0000000000 */
[----:B------:R-:W-:-:S04]  /*fb40*/  ISETP.NE.AND P0, PT, R19, 0x2, PT ;  /* 0x000000021300780c */ /* 0x000fc80003f05270 */
[----:B------:R-:W-:Y:S01]  /*fb50*/  SEL R0, RZ, 0x1, P0 ;  /* 0x00000001ff007807 */ /* 0x000fe20000000000 */
[----:B------:R-:W-:Y:S01]  /*fb60*/  BSSY B0, `(.L_x_9360) ;  /* 0x0000013000007945 */ /* 0x000fe20003800000 */
[----:B---3--:R-:W-:-:S04]  /*fb70*/  LOP3.LUT R3, R3, 0x7f, RZ, 0xc0, !PT ;  /* 0x0000007f03037812 */ /* 0x008fc800078ec0ff */
[----:B------:R-:W-:Y:S02]  /*fb80*/  ISETP.NE.AND P1, PT, R3, RZ, PT ;  /* 0x000000ff0300720c */ /* 0x000fe40003f25270 */
[----:B--2---:R-:W-:-:S05]  /*fb90*/  LOP3.LUT R2, R2, R0, RZ, 0x3c, !PT ;  /* 0x0000000002027212 */ /* 0x004fca00078e3cff */
[----:B------:R2:W-:Y:S06]  /*fba0*/  STL [R1+0x10], R2 ;  /* 0x0000100201007387 */ /* 0x0005ec0000100800 */
        /* <DEDUP_REMOVED lines=8> */
[----:B------:R-:W3:Y:S02]  /*fc30*/  S2R R4, SR_LTMASK ;  /* 0x0000000000047919 */ /* 0x000ee40000003900 */
[----:B---3--:R-:W-:-:S04]  /*fc40*/  LOP3.LUT R4, R4, UR4, RZ, 0xc0, !PT ;  /* 0x0000000404047c12 */ /* 0x008fc8000f8ec0ff */
[----:B------:R-:W3:Y:S01]  /*fc50*/  POPC R7, R4 ;  /* 0x0000000400077309 */ /* 0x000ee20000000000 */
[----:B--2---:R-:W3:Y:S02]  /*fc60*/  SHFL.IDX PT, R0, R3, R0, 0x1f ;  /* 0x00001f0003007589 */ /* 0x004ee400000e0000 */
[----:B---3--:R-:W-:-:S05]  /*fc70*/  IADD3 R0, R0, UR37, R7 ;  /* 0x0000002500007c10 */ /* 0x008fca000fffe007 */
[----:B------:R3:W-:Y:S02]  /*fc80*/  STL [R1], R0 ;  /* 0x0000000001007387 */ /* 0x0007e40000100800 */
.L_x_9361:
[----:B------:R-:W-:Y:S05]  /*fc90*/  BSYNC B0 ;  /* 0x0000000000007941 */ /* 0x000fea0003800000 */
.L_x_9360:
[----:B------:R-:W-:-:S07]  /*fca0*/  SEL R19, R19, RZ, P0 ;  /* 0x000000ff13137207 */ /* 0x000fce0000000000 */
.L_x_9279:
[----:B------:R-:W-:Y:S05]  /*fcb0*/  BSYNC B7 ;  /* 0x0000000000077941 */ /* 0x000fea0003800000 */
.L_x_9277:
[----:B---34-:R-:W3:Y:S02]  /*fcc0*/  LDL R0, [R1+0x5c] ;  /* 0x00005c0001007983 */ /* 0x018ee40000100800 */
[----:B---3--:R-:W-:-:S13]  /*fcd0*/  ISETP.NE.AND P0, PT, R0, RZ, PT ;  /* 0x000000ff0000720c */ /* 0x008fda0003f05270 */
[----:B------:R-:W-:Y:S05]  /*fce0*/  @!P0 BRA `(.L_x_9362) ;  /* 0x00000000002c8947 */ /* 0x000fea0003800000 */
[----:B------:R-:W-:Y:S05]  /*fcf0*/  WARPSYNC.ALL ;  /* 0x0000000000007948 */ /* 0x000fea0003800000 */
[----:B------:R-:W3:Y:S08]  /*fd00*/  S2UR UR5, SR_CgaCtaId ;  /* 0x00000000000579c3 */ /* 0x000ef00000008800 */
[----:B------:R-:W-:Y:S06]  /*fd10*/  BAR.SYNC.DEFER_BLOCKING 0x5, 0x180 ;  /* 0x0146000000007b1d */ /* 0x000fec0000010000 */
[----:B------:R-:W-:-:S02]  /*fd20*/  UMOV UR4, 0x400 ;  /* 0x0000040000047882 */ /* 0x000fc40000000000 */
[----:B---3--:R-:W-:-:S06]  /*fd30*/  ULEA UR4, UR5, UR4, 0x18 ;  /* 0x0000000405047291 */ /* 0x008fcc000f8ec03f */
[----:B------:R-:W-:-:S05]  /*fd40*/  IMAD.U32 R18, RZ, RZ, UR4 ;  /* 0x00000004ff127e24 */ /* 0x000fca000f8e00ff */
[----:B--2---:R-:W2:Y:S04]  /*fd50*/  LDS.128 R4, [R18+0x228d0] ;  /* 0x0228d00012047984 */ /* 0x004ea80000000c00 */
[----:B--2---:R2:W-:Y:S04]  /*fd60*/  STL.64 [R1], R4 ;  /* 0x0000000401007387 */ /* 0x0045e80000100a00 */
[----:B------:R2:W-:Y:S01]  /*fd70*/  STL.64 [R1+0x8], R6 ;  /* 0x0000080601007387 */ /* 0x0005e20000100a00 */
[----:B------:R-:W-:Y:S06]  /*fd80*/  BAR.ARV 0x4, 0x180 ;  /* 0x0106000000007b1d */ /* 0x000fec0000002000 */
[----:B------:R-:W-:Y:S05]  /*fd90*/  BRA `(.L_x_9363) ;  /* 0x0000000c00187947 */ /* 0x000fea0003800000 */
.L_x_9362:
[----:B------:R-:W3:Y:S01]  /*fda0*/  S2R R16, SR_TID.X ;  /* 0x0000000000107919 */ /* 0x000ee20000002100 */
[----:B------:R-:W-:Y:S01]  /*fdb0*/  UMOV UR4, 0xffffffff ;  /* 0xffffffff00047882 */ /* 0x000fe20000000000 */
[----:B---3--:R-:W-:-:S04]  /*fdc0*/  LOP3.LUT R16, R16, 0x1f, RZ, 0xc0, !PT ;  /* 0x0000001f10107812 */ /* 0x008fc800078ec0ff */
[----:B------:R-:W-:Y:S01]  /*fdd0*/  ISETP.NE.AND P0, PT, R16, 0x1f, PT ;  /* 0x0000001f1000780c */ /* 0x000fe20003f05270 */
[----:B------:R-:W-:-:S12]  /*fde0*/  BRA.DIV UR4, `(.L_x_9364) ;  /* 0x0000002204187947 */ /* 0x000fd8000b800000 */
[----:B------:R-:W1:Y:S01]  /*fdf0*/  LDL.LU R3, [R1] ;  /* 0x0000000001037983 */ /* 0x000e620000300800 */
[----:B------:R-:W-:-:S03]  /*fe00*/  ULDC UR4, c[0x0][0xc3c] ;  /* 0x00030f0000047ab9 */ /* 0x000fc60000000800 */
[----:B--2---:R-:W2:Y:S01]  /*fe10*/  LDL R4, [R1+0xc] ;  /* 0x00000c0001047983 */ /* 0x004ea20000100800 */
[----:B-1----:R-:W-:Y:S02]  /*fe20*/  IMAD.MOV.U32 R10, RZ, RZ, R3 ;  /* 0x000000ffff0a7224 */ /* 0x002fe400078e0003 */
[----:B--2---:R-:W-:-:S05]  /*fe30*/  IMAD.IADD R0, R4, 0x1, R16 ;  /* 0x0000000104007824 */ /* 0x004fca00078e0210 */
[----:B------:R-:W-:-:S13]  /*fe40*/  ISETP.GE.OR P1, PT, R0, UR4, !P0 ;  /* 0x0000000400007c0c */ /* 0x000fda000c726670 */
[----:B------:R-:W1:Y:S08]  /*fe50*/  @!P1 LDC.64 R2, c[0x0][0xc80] ;  /* 0x00032000ff029b82 */ /* 0x000e700000000a00 */
[----:B------:R-:W2:Y:S01]  /*fe60*/  @!P1 LDC.64 R4, c[0x0][0xc78] ;  /* 0x00031e00ff049b82 */ /* 0x000ea20000000a00 */
[----:B-1----:R-:W-:-:S05]  /*fe70*/  @!P1 IMAD.WIDE R2, R0, 0x4, R2 ;  /* 0x0000000400029825 */ /* 0x002fca00078e0202 */
[----:B------:R2:W3:Y:S02]  /*fe80*/  @!P1 LDG.E R6, desc[UR40][R2.64] ;  /* 0x0000002802069981 */ /* 0x0004e4000c1e1900 */
        /* <DEDUP_REMOVED lines=30> */
.L_x_9428:
[----:B------:R-:W-:Y:S02]  /*10070*/  ULDC UR4, c[0x0][0xc38] ;  /* 0x00030e0000047ab9 */ /* 0x000fe40000000800 */
[----:B------:R-:W-:-:S04]  /*10080*/  IMAD.U32 R3, RZ, RZ, UR4 ;  /* 0x00000004ff037e24 */ /* 0x000fc8000f8e00ff */
[----:B-1----:R-:W-:-:S04]  /*10090*/  IMAD R9, R14, R3, RZ ;  /* 0x000000030e097224 */ /* 0x002fc800078e02ff */
[----:B------:R-:W-:-:S05]  /*100a0*/  IMAD.IADD R4, R8, 0x1, R9 ;  /* 0x0000000108047824 */ /* 0x000fca00078e0209 */
[----:B------:R-:W-:-:S13]  /*100b0*/  ISETP.GT.AND P6, PT, R4, R0, PT ;  /* 0x000000000400720c */ /* 0x000fda0003fc4270 */
[----:B------:R-:W-:Y:S05]  /*100c0*/  @P6 BRA `(.L_x_9365) ;  /* 0x0000000000ac6947 */ /* 0x000fea0003800000 */
.L_x_9368:
        /* <DEDUP_REMOVED lines=37> */
.L_x_9436:
[----:B------:R-:W-:Y:S02]  /*10320*/  ULDC UR4, c[0x0][0xc38] ;  /* 0x00030e0000047ab9 */ /* 0x000fe40000000800 */
[----:B------:R-:W-:-:S04]  /*10330*/  IMAD.U32 R3, RZ, RZ, UR4 ;  /* 0x00000004ff037e24 */ /* 0x000fc8000f8e00ff */
[----:B-1----:R-:W-:-:S04]  /*10340*/  IMAD R9, R14, R3, RZ ;  /* 0x000000030e097224 */ /* 0x002fc800078e02ff */
[----:B------:R-:W-:-:S05]  /*10350*/  IMAD.IADD R4, R9, 0x1, R4 ;  /* 0x0000000109047824 */ /* 0x000fca00078e0204 */
[----:B------:R-:W-:-:S13]  /*10360*/  ISETP.GT.AND P6, PT, R4, R0, PT ;  /* 0x000000000400720c */ /* 0x000fda0003fc4270 */
[----:B------:R-:W-:Y:S05]  /*10370*/  @!P6 BRA `(.L_x_9368) ;  /* 0xfffffffc0054e947 */ /* 0x000fea000383ffff */
.L_x_9365:
        /* <DEDUP_REMOVED lines=9> */
.L_x_9441:
[----:B------:R-:W-:-:S13]  /*10410*/  ISETP.NE.AND P0, PT, R8, RZ, PT ;  /* 0x000000ff0800720c */ /* 0x000fda0003f05270 */
[----:B------:R-:W-:Y:S05]  /*10420*/  @!P0 BRA `(.L_x_9370) ;  /* 0x0000000000108947 */ /* 0x000fea0003800000 */
[----:B------:R-:W-:Y:S01]  /*10430*/  UMOV UR4, 0xffffffff ;  /* 0xffffffff00047882 */ /* 0x000fe20000000000 */
[----:B------:R-:W-:Y:S02]  /*10440*/  VIADD R12, R4, 0xffffffff ;  /* 0xffffffff040c7836 */ /* 0x000fe40000000000 */
[----:B------:R-:W-:Y:S05]  /*10450*/  BRA.DIV UR4, `(.L_x_9371) ;  /* 0x0000002204dc7947 */ /* 0x000fea000b800000 */
[----:B------:R4:W0:Y:S02]  /*10460*/  SHFL.IDX PT, R6, R2, R12, 0x1f ;  /* 0x00001f0c02067589 */ /* 0x00082400000e0000 */
.L_x_9370:
        /* <DEDUP_REMOVED lines=63> */
.L_x_9366:
        /* <DEDUP_REMOVED lines=10> */
.L_x_9372:
        /* <DEDUP_REMOVED lines=16> */
.L_x_9363:
[----:B------:R-:W4:Y:S01]  /*10a00*/  LDL R0, [R1+0xc] ;  /* 0x00000c0001007983 */ /* 0x000f220000100800 */
[----:B------:R-:W-:Y:S02]  /*10a10*/  ULDC UR4, c[0x0][0xc3c] ;  /* 0x00030f0000047ab9 */ /* 0x000fe40000000800 */
[----:B----4-:R-:W-:-:S13]  /*10a20*/  ISETP.GE.AND P0, PT, R0, UR4, PT ;  /* 0x0000000400007c0c */ /* 0x010fda000bf06270 */
[----:B------:R-:W-:Y:S05]  /*10a30*/  @!P0 BRA `(.L_x_9373) ;  /* 0xffffffac00208947 */ /* 0x000fea000383ffff */
[----:B------:R-:W-:Y:S05]  /*10a40*/  BSYNC B8 ;  /* 0x0000000000087941 */ /* 0x000fea0003800000 */
.L_x_9271:
[----:B0-----:R-:W4:Y:S01]  /*10a50*/  LDL.LU R0, [R1+0x48] ;  /* 0x0000480001007983 */ /* 0x001f220000300800 */
[----:B------:R-:W-:Y:S01]  /*10a60*/  BSSY B0, `(.L_x_9374) ;  /* 0x000000b000007945 */ /* 0x000fe20003800000 */
[----:B--23--:R-:W0:Y:S01]  /*10a70*/  S2R R5, SR_CgaCtaId ;  /* 0x0000000000057919 */ /* 0x00ce220000008800 */
[----:B----4-:R-:W-:-:S05]  /*10a80*/  VIADD R0, R0, 0x1 ;  /* 0x0000000100007836 */ /* 0x010fca0000000000 */
[----:B-1----:R-:W-:-:S04]  /*10a90*/  LEA.HI R2, R0, R0, RZ, 0x1 ;  /* 0x0000000000027211 */ /* 0x002fc800078f08ff */
[----:B------:R-:W-:-:S05]  /*10aa0*/  LOP3.LUT R3, R2, 0xfffffffe, RZ, 0xc0, !PT ;  /* 0xfffffffe02037812 */ /* 0x000fca00078ec0ff */
[----:B------:R-:W-:Y:S01]  /*10ab0*/  IMAD.IADD R3, R0, 0x1, -R3 ;  /* 0x0000000100037824 */ /* 0x000fe200078e0a03 */
[----:B------:R-:W-:-:S04]  /*10ac0*/  MOV R0, 0x400 ;  /* 0x0000040000007802 */ /* 0x000fc80000000f00 */
[----:B0-----:R-:W-:Y:S02]  /*10ad0*/  LEA R0, R5, R0, 0x18 ;  /* 0x0000000005007211 */ /* 0x001fe400078ec0ff */
[----:B------:R-:W-:-:S04]  /*10ae0*/  SHF.L.U32 R3, R3, 0x1f, RZ ;  /* 0x0000001f03037819 */ /* 0x000fc800000006ff */
[----:B------:R-:W0:Y:S02]  /*10af0*/  SYNCS.PHASECHK.TRANS64.TRYWAIT P0, [R0+URZ+0x22820], R3 ;  /* 0x02282003000075a7 */ /* 0x000e24000800017f */
[----:B0-----:R-:W-:Y:S05]  /*10b00*/  @!P0 BRA `(.L_x_9375) ;  /* 0x0000001c00588947 */ /* 0x001fea0003800000 */
.L_x_9444:
[----:B------:R-:W-:Y:S05]  /*10b10*/  BSYNC B0 ;  /* 0x0000000000007941 */ /* 0x000fea0003800000 */
.L_x_9374:
[----:B------:R-:W-:-:S03]  /*10b20*/  UMOV UR4, 0xffffffff ;  /* 0xffffffff00047882 */ /* 0x000fc60000000000 */
[----:B------:R-:W-:Y:S05]  /*10b30*/  BRA.DIV UR4, `(.L_x_9376) ;  /* 0x0000001e04607947 */ /* 0x000fea000b800000 */
[----:B------:R-:W1:Y:S02]  /*10b40*/  S2R R2, SR_TID.X ;  /* 0x0000000000027919 */ /* 0x000e640000002100 */
[----:B-1----:R-:W-:-:S04]  /*10b50*/  SHF.R.U32.HI R2, RZ, 0x5, R2 ;  /* 0x00000005ff027819 */ /* 0x002fc80000011602 */
[----:B------:R-:W-:-:S05]  /*10b60*/  LOP3.LUT R2, R2, 0x3, RZ, 0xc0, !PT ;  /* 0x0000000302027812 */ /* 0x000fca00078ec0ff */
[----:B------:R1:W2:Y:S02]  /*10b70*/  SHFL.IDX PT, R14, R2, RZ, 0x1f ;  /* 0x00001fff020e7589 */ /* 0x0002a400000e0000 */
.L_x_9447:
[----:B--2---:R-:W-:Y:S01]  /*10b80*/  ISETP.NE.AND P0, PT, R14, RZ, PT ;  /* 0x000000ff0e00720c */ /* 0x004fe20003f05270 */
[----:B------:R-:W-:-:S12]  /*10b90*/  BSSY B0, `(.L_x_9377) ;  /* 0x0000025000007945 */ /* 0x000fd80003800000 */
[----:B------:R-:W-:Y:S05]  /*10ba0*/  @P0 BRA `(.L_x_9378) ;  /* 0x00000000008c0947 */ /* 0x000fea0003800000 */
[----:B------:R-:W-:-:S03]  /*10bb0*/  UMOV UR4, 0xffffffff ;  /* 0xffffffff00047882 */ /* 0x000fc60000000000 */
[----:B------:R-:W-:Y:S05]  /*10bc0*/  BRA.DIV UR4, `(.L_x_9379) ;  /* 0x0000001e04707947 */ /* 0x000fea000b800000 */
[----:B------:R-:W-:-:S13]  /*10bd0*/  ELECT P6, URZ, PT ;  /* 0x00000000003f782f */ /* 0x000fda00038c0000 */
.L_x_9450:
[----:B------:R-:W-:Y:S05]  /*10be0*/  @!P6 BRA `(.L_x_9378) ;  /* 0x00000000007ce947 */ /* 0x000fea0003800000 */
[----:B------:R-:W-:-:S06]  /*10bf0*/  ULOP3.LUT UR4, UR36, 0x2, URZ, 0xfc, !UPT ;  /* 0x0000000224047892 */ /* 0x000fcc000f8efc3f */
[----:B-1----:R-:W-:-:S05]  /*10c00*/  IMAD.U32 R2, RZ, RZ, UR4 ;  /* 0x00000004ff027e24 */ /* 0x002fca000f8e00ff */
[----:B------:R-:W-:-:S13]  /*10c10*/  ISETP.NE.AND P2, PT, R2, 0x3, PT ;  /* 0x000000030200780c */ /* 0x000fda0003f45270 */
[----:B------:R-:W-:Y:S05]  /*10c20*/  @!P2 BRA `(.L_x_9380) ;  /* 0x000000000004a947 */ /* 0x000fea0003800000 */
[----:B------:R-:W-:Y:S01]  /*10c30*/  BPT.TRAP 0x1 ;  /* 0x000000040000795c */ /* 0x000fe20000300000 */
.L_x_9380:
        /* <DEDUP_REMOVED lines=13> */
.L_x_9451:
[----:B------:R-:W1:Y:S02]  /*10d10*/  SYNCS.PHASECHK.TRANS64.TRYWAIT P0, [R7+URZ], R2 ;  /* 0x00000002070075a7 */ /* 0x000e64000800017f */
[----:B-1----:R-:W-:Y:S05]  /*10d20*/  @!P0 BRA `(.L_x_9382) ;  /* 0x0000001c004c8947 */ /* 0x002fea0003800000 */
.L_x_9452:
[----:B------:R-:W-:Y:S05]  /*10d30*/  @!P2 BRA `(.L_x_9383) ;  /* 0x000000000004a947 */ /* 0x000fea0003800000 */
[----:B------:R-:W-:Y:S01]  /*10d40*/  BPT.TRAP 0x1 ;  /* 0x000000040000795c */ /* 0x000fe20000300000 */
.L_x_9383:
[----:B------:R-:W-:-:S04]  /*10d50*/  VIADD R0, R0, 0x22860 ;  /* 0x0002286000007836 */ /* 0x000fc80000000000 */
[----:B------:R-:W-:-:S04]  /*10d60*/  IMAD R4, R19, 0x8, R0 ;  /* 0x0000000813047824 */ /* 0x000fc800078e0200 */
[----:B------:R-:W2:Y:S02]  /*10d70*/  SYNCS.PHASECHK.TRANS64.TRYWAIT P0, [R4+URZ], R5 ;  /* 0x00000005040075a7 */ /* 0x000ea4000800017f */
[----:B--2---:R-:W-:Y:S05]  /*10d80*/  @!P0 BRA `(.L_x_9384) ;  /* 0x0000001c00488947 */ /* 0x004fea0003800000 */
.L_x_9453:
[----:B------:R-:W-:-:S07]  /*10d90*/  IMAD R3, R3, 0x8, R0 ;  /* 0x0000000803037824 */ /* 0x000fce00078e0200 */
.L_x_9385:
[----:B---3--:R3:W4:Y:S02]  /*10da0*/  SYNCS.PHASECHK.TRANS64.TRYWAIT P0, [R3+URZ], R2 ;  /* 0x00000002030075a7 */ /* 0x008724000800017f */
[----:B----4-:R-:W-:Y:S05]  /*10db0*/  @!P0 NANOSLEEP.SYNCS 0x989680 ;  /* 0x009896800000895d */ /* 0x010fea0003900000 */
[----:B------:R-:W4:Y:S02]  /*10dc0*/  @!P0 SYNCS.PHASECHK.TRANS64 P0, [R3+URZ], R2 ;  /* 0x00000002030085a7 */ /* 0x000f24000800007f */
[----:B----4-:R-:W-:Y:S05]  /*10dd0*/  @!P0 BRA `(.L_x_9385) ;  /* 0xfffffffc00f08947 */ /* 0x010fea000383ffff */
.L_x_9378:
[----:B------:R-:W-:Y:S05]  /*10de0*/  BSYNC B0 ;  /* 0x0000000000007941 */ /* 0x000fea0003800000 */
.L_x_9377:
[----:B------:R-:W-:Y:S05]  /*10df0*/  EXIT ;  /* 0x000000000000794d */ /* 0x000fea0003800000 */
.L_x_9222:
[----:B0-----:R0:W1:Y:S02]  /*10e00*/  SYNCS.PHASECHK.TRANS64.TRYWAIT P0, [R6+URZ+0x22800], R3 ;  /* 0x02280003060075a7 */ /* 0x001064000800017f */
[----:B-1----:R-:W-:Y:S05]  /*10e10*/  @!P0 NANOSLEEP.SYNCS 0x989680 ;  /* 0x009896800000895d */ /* 0x002fea0003900000 */
[----:B------:R-:W1:Y:S02]  /*10e20*/  @!P0 SYNCS.PHASECHK.TRANS64 P0, [R6+URZ+0x22800], R3 ;  /* 0x02280003060085a7 */ /* 0x000e64000800007f */
[----:B-1----:R-:W-:Y:S05]  /*10e30*/  @!P0 BRA `(.L_x_9222) ;  /* 0xfffffffc00f08947 */ /* 0x002fea000383ffff */
[----:B------:R-:W-:Y:S05]  /*10e40*/  BRA `(.L_x_9386) ;  /* 0xffffff1000407947 */ /* 0x000fea000383ffff */
.L_x_9226:
[----:B0-----:R-:W-:-:S04]  /*10e50*/  IMAD.U32 R3, RZ, RZ, UR22 ;  /* 0x00000016ff037e24 */ /* 0x001fc8000f8e00ff */
[----:B------:R0:W2:Y:S03]  /*10e60*/  SYNCS.PHASECHK.TRANS64.TRYWAIT P1, [R3+URZ+0x22830], R8 ;  /* 0x02283008030075a7 */ /* 0x0000a6000802017f */
[----:B--2---:R-:W-:Y:S05]  /*10e70*/  @!P1 NANOSLEEP.SYNCS 0x989680 ;  /* 0x009896800000995d */ /* 0x004fea0003900000 */
[----:B------:R-:W2:Y:S02]  /*10e80*/  @!P1 SYNCS.PHASECHK.TRANS64 P1, [R3+URZ+0x22830], R8 ;  /* 0x02283008030095a7 */ /* 0x000ea4000802007f */
[----:B--2---:R-:W-:Y:S05]  /*10e90*/  @!P1 BRA `(.L_x_9226) ;  /* 0xfffffffc00ec9947 */ /* 0x004fea000383ffff */
[----:B------:R-:W-:Y:S05]  /*10ea0*/  BRA `(.L_x_9225) ;  /* 0xffffff1000687947 */ /* 0x000fea000383ffff */
.L_x_9230:
[----:B--2---:R-:W-:-:S04]  /*10eb0*/  IMAD.U32 R9, RZ, RZ, UR22 ;  /* 0x00000016ff097e24 */ /* 0x004fc8000f8e00ff */
[----:B------:R2:W3:Y:S03]  /*10ec0*/  SYNCS.PHASECHK.TRANS64.TRYWAIT P2, [R9+URZ+0x22850], R8 ;  /* 0x02285008090075a7 */ /* 0x0004e6000804017f */
[----:B---3--:R-:W-:Y:S05]  /*10ed0*/  @!P2 NANOSLEEP.SYNCS 0x989680 ;  /* 0x009896800000a95d */ /* 0x008fea0003900000 */
[----:B------:R-:W3:Y:S02]  /*10ee0*/  @!P2 SYNCS.PHASECHK.TRANS64 P2, [R9+URZ+0x22850], R8 ;  /* 0x022850080900a5a7 */ /* 0x000ee4000804007f */
[----:B---3--:R-:W-:Y:S05]  /*10ef0*/  @!P2 BRA `(.L_x_9230) ;  /* 0xfffffffc00eca947 */ /* 0x008fea000383ffff */
[----:B------:R-:W-:Y:S05]  /*10f00*/  BRA `(.L_x_9229) ;  /* 0xffffff2400e07947 */ /* 0x000fea000383ffff */
.L_x_9235:
[----:B-1----:R-:W-:-:S04]  /*10f10*/  IMAD.U32 R3, RZ, RZ, UR24 ;  /* 0x00000018ff037e24 */ /* 0x002fc8000f8e00ff */
[----:B------:R1:W2:Y:S03]  /*10f20*/  SYNCS.PHASECHK.TRANS64.TRYWAIT P2, [R3+URZ+0x22830], R6 ;  /* 0x02283006030075a7 */ /* 0x0002a6000804017f */
[----:B--2---:R-:W-:Y:S05]  /*10f30*/  @!P2 NANOSLEEP.SYNCS 0x989680 ;  /* 0x009896800000a95d */ /* 0x004fea0003900000 */
[----:B------:R-:W2:Y:S02]  /*10f40*/  @!P2 SYNCS.PHASECHK.TRANS64 P2, [R3+URZ+0x22830], R6 ;  /* 0x022830060300a5a7 */ /* 0x000ea4000804007f */
[----:B--2---:R-:W-:Y:S05]  /*10f50*/  @!P2 BRA `(.L_x_9235) ;  /* 0xfffffffc00eca947 */ /* 0x004fea000383ffff */
[----:B------:R-:W-:Y:S05]  /*10f60*/  BRA `(.L_x_9234) ;  /* 0xffffff2800f47947 */ /* 0x000fea000383ffff */
.L_x_9239:
[----:B-1----:R1:W2:Y:S02]  /*10f70*/  SYNCS.PHASECHK.TRANS64.TRYWAIT P2, [R9+URZ+0x22850], R6 ;  /* 0x02285006090075a7 */ /* 0x0022a4000804017f */
[----:B--2---:R-:W-:Y:S05]  /*10f80*/  @!P2 NANOSLEEP.SYNCS 0x989680 ;  /* 0x009896800000a95d */ /* 0x004fea0003900000 */
[----:B------:R-:W2:Y:S02]  /*10f90*/  @!P2 SYNCS.PHASECHK.TRANS64 P2, [R9+URZ+0x22850], R6 ;  /* 0x022850060900a5a7 */ /* 0x000ea4000804007f */
[----:B--2---:R-:W-:Y:S05]  /*10fa0*/  @!P2 BRA `(.L_x_9239) ;  /* 0xfffffffc00f0a947 */ /* 0x004fea000383ffff */
[----:B------:R-:W-:Y:S05]  /*10fb0*/  BRA `(.L_x_9238) ;  /* 0xffffff4400147947 */ /* 0x000fea000383ffff */
.L_x_9285:
        /* <DEDUP_REMOVED lines=11> */
.L_x_9388:
[----:B------:R-:W-:Y:S05]  /*11070*/  BSYNC B0 ;  /* 0x0000000000007941 */ /* 0x000fea0003800000 */
.L_x_9387:
[----:B------:R-:W-:Y:S05]  /*11080*/  BRA `(.L_x_9389) ;  /* 0xffffffb4002c7947 */ /* 0x000fea000383ffff */
.L_x_9287:
[----:B------:R-:W-:Y:S01]  /*11090*/  BSSY B0, `(.L_x_9390) ;  /* 0x0000006000007945 */ /* 0x000fe20003800000 */
[----:B------:R-:W-:-:S07]  /*110a0*/  IMAD.MOV.U32 R15, RZ, RZ, -0x1 ;  /* 0xffffffffff0f7424 */ /* 0x000fce00078e00ff */
[----:B01--4-:R-:W-:Y:S05]  /*110b0*/  WARPSYNC.COLLECTIVE R15, `(.L_x_9391) ;  /* 0x000000000f0c7348 */ /* 0x013fea0003c00000 */
[----:B------:R-:W-:Y:S02]  /*110c0*/  ELECT P6, UR62, PT ;  /* 0x00000000003e782f */ /* 0x000fe400038c0000 */
[----:B------:R-:W-:Y:S01]  /*110d0*/  MOV R14, UR62 ;  /* 0x0000003e000e7c02 */ /* 0x000fe20008000f00 */
[----:B01--4-:R-:W-:Y:S10]  /*110e0*/  ENDCOLLECTIVE ;  /* 0x000000000000791b */ /* 0x013ff40003800000 */
.L_x_9391:
[----:B------:R-:W-:Y:S05]  /*110f0*/  BSYNC B0 ;  /* 0x0000000000007941 */ /* 0x000fea0003800000 */
.L_x_9390:
[----:B------:R-:W-:Y:S05]  /*11100*/  BRA `(.L_x_9392) ;  /* 0xffffffb400307947 */ /* 0x000fea000383ffff */
.L_x_9289:
[----:B--2---:R2:W3:Y:S02]  /*11110*/  SYNCS.PHASECHK.TRANS64.TRYWAIT P0, [R0+URZ+0x22840], R2 ;  /* 0x02284002000075a7 */ /* 0x0044e4000800017f */
[----:B---3--:R-:W-:Y:S05]  /*11120*/  @!P0 NANOSLEEP.SYNCS 0x989680 ;  /* 0x009896800000895d */ /* 0x008fea0003900000 */
[----:B------:R-:W3:Y:S02]  /*11130*/  @!P0 SYNCS.PHASECHK.TRANS64 P0, [R0+URZ+0x22840], R2 ;  /* 0x02284002000085a7 */ /* 0x000ee4000800007f */
[----:B---3--:R-:W-:Y:S05]  /*11140*/  @!P0 BRA `(.L_x_9289) ;  /* 0xfffffffc00f08947 */ /* 0x008fea000383ffff */
[----:B------:R-:W-:Y:S05]  /*11150*/  BRA `(.L_x_9393) ;  /* 0xffffffb400907947 */ /* 0x000fea000383ffff */
.L_x_9293:
        /* <DEDUP_REMOVED lines=15> */
.L_x_9394:
[----:B------:R-:W-:Y:S02]  /*11250*/  IMAD.MOV.U32 R13, RZ, RZ, R0 ;  /* 0x000000ffff0d7224 */ /* 0x000fe400078e0000 */
[----:B------:R-:W-:-:S07]  /*11260*/  IMAD.MOV.U32 R6, RZ, RZ, R14 ;  /* 0x000000ffff067224 */ /* 0x000fce00078e000e */
[----:B------:R-:W-:Y:S05]  /*11270*/  WARPSYNC.COLLECTIVE R15, `(.L_x_9395) ;  /* 0x000000000f087348 */ /* 0x000fea0003c00000 */
[----:B------:R0:W1:Y:S02]  /*11280*/  SHFL.IDX P6, R14, R13, R12, R11 ;  /* 0x0000000c0d0e7389 */ /* 0x00006400000c000b */
[----:B01----:R-:W-:Y:S01]  /*11290*/  ENDCOLLECTIVE ;  /* 0x000000000000791b */ /* 0x003fe20003800000 */
.L_x_9395:
[----:B------:R-:W-:Y:S02]  /*112a0*/  IMAD.MOV.U32 R13, RZ, RZ, R2 ;  /* 0x000000ffff0d7224 */ /* 0x000fe400078e0002 */
[----:B------:R-:W-:Y:S02]  /*112b0*/  IMAD.MOV.U32 R12, RZ, RZ, 0x1 ;  /* 0x00000001ff0c7424 */ /* 0x000fe400078e00ff */
[----:B------:R-:W-:-:S07]  /*112c0*/  IMAD.MOV.U32 R7, RZ, RZ, R14 ;  /* 0x000000ffff077224 */ /* 0x000fce00078e000e */
[----:B------:R-:W-:Y:S05]  /*112d0*/  WARPSYNC.COLLECTIVE R15, `(.L_x_9396) ;  /* 0x000000000f087348 */ /* 0x000fea0003c00000 */
[----:B------:R0:W1:Y:S02]  /*112e0*/  SHFL.IDX P6, R14, R13, R12, R11 ;  /* 0x0000000c0d0e7389 */ /* 0x00006400000c000b */
[----:B01----:R-:W-:Y:S01]  /*112f0*/  ENDCOLLECTIVE ;  /* 0x000000000000791b */ /* 0x003fe20003800000 */
.L_x_9396:
        /* <DEDUP_REMOVED lines=15> */
.L_x_9397:
[----:B------:R-:W-:Y:S02]  /*113f0*/  IMAD.MOV.U32 R13, RZ, RZ, R2 ;  /* 0x000000ffff0d7224 */ /* 0x000fe400078e0002 */
[----:B------:R-:W-:Y:S02]  /*11400*/  IMAD.MOV.U32 R12, RZ, RZ, 0x2 ;  /* 0x00000002ff0c7424 */ /* 0x000fe400078e00ff */
[----:B------:R-:W-:-:S07]  /*11410*/  IMAD.MOV.U32 R5, RZ, RZ, R14 ;  /* 0x000000ffff057224 */ /* 0x000fce00078e000e */
[----:B------:R-:W-:Y:S05]  /*11420*/  WARPSYNC.COLLECTIVE R15, `(.L_x_9398) ;  /* 0x000000000f087348 */ /* 0x000fea0003c00000 */
[----:B------:R0:W1:Y:S02]  /*11430*/  SHFL.IDX P6, R14, R13, R12, R11 ;  /* 0x0000000c0d0e7389 */ /* 0x00006400000c000b */
[----:B01----:R-:W-:Y:S01]  /*11440*/  ENDCOLLECTIVE ;  /* 0x000000000000791b */ /* 0x003fe20003800000 */
.L_x_9398:
        /* <DEDUP_REMOVED lines=15> */
.L_x_9399:
[----:B------:R-:W-:Y:S02]  /*11540*/  IMAD.MOV.U32 R13, RZ, RZ, R2 ;  /* 0x000000ffff0d7224 */ /* 0x000fe400078e0002 */
[----:B------:R-:W-:Y:S02]  /*11550*/  IMAD.MOV.U32 R12, RZ, RZ, 0x3 ;  /* 0x00000003ff0c7424 */ /* 0x000fe400078e00ff */
[----:B------:R-:W-:-:S07]  /*11560*/  IMAD.MOV.U32 R5, RZ, RZ, R14 ;  /* 0x000000ffff057224 */ /* 0x000fce00078e000e */
[----:B------:R-:W-:Y:S05]  /*11570*/  WARPSYNC.COLLECTIVE R15, `(.L_x_9400) ;  /* 0x000000000f087348 */ /* 0x000fea0003c00000 */
[----:B------:R0:W1:Y:S02]  /*11580*/  SHFL.IDX P6, R14, R13, R12, R11 ;  /* 0x0000000c0d0e7389 */ /* 0x00006400000c000b */
[----:B01----:R-:W-:Y:S01]  /*11590*/  ENDCOLLECTIVE ;  /* 0x000000000000791b */ /* 0x003fe20003800000 */
.L_x_9400:
        /* <DEDUP_REMOVED lines=15> */
.L_x_9401:
[----:B------:R-:W-:Y:S02]  /*11690*/  IMAD.MOV.U32 R13, RZ, RZ, R2 ;  /* 0x000000ffff0d7224 */ /* 0x000fe400078e0002 */
[----:B------:R-:W-:Y:S02]  /*116a0*/  IMAD.MOV.U32 R12, RZ, RZ, 0x4 ;  /* 0x00000004ff0c7424 */ /* 0x000fe400078e00ff */
[----:B------:R-:W-:-:S07]  /*116b0*/  IMAD.MOV.U32 R5, RZ, RZ, R14 ;  /* 0x000000ffff057224 */ /* 0x000fce00078e000e */
[----:B------:R-:W-:Y:S05]  /*116c0*/  WARPSYNC.COLLECTIVE R15, `(.L_x_9402) ;  /* 0x000000000f087348 */ /* 0x000fea0003c00000 */
[----:B------:R0:W1:Y:S02]  /*116d0*/  SHFL.IDX P6, R14, R13, R12, R11 ;  /* 0x0000000c0d0e7389 */ /* 0x00006400000c000b */
[----:B01----:R-:W-:Y:S01]  /*116e0*/  ENDCOLLECTIVE ;  /* 0x000000000000791b */ /* 0x003fe20003800000 */
.L_x_9402:
        /* <DEDUP_REMOVED lines=15> */
.L_x_9403:
[----:B------:R-:W-:Y:S02]  /*117e0*/  IMAD.MOV.U32 R13, RZ, RZ, R2 ;  /* 0x000000ffff0d7224 */ /* 0x000fe400078e0002 */
[----:B------:R-:W-:Y:S02]  /*117f0*/  IMAD.MOV.U32 R12, RZ, RZ, 0x5 ;  /* 0x00000005ff0c7424 */ /* 0x000fe400078e00ff */
[----:B------:R-:W-:-:S07]  /*11800*/  IMAD.MOV.U32 R5, RZ, RZ, R14 ;  /* 0x000000ffff057224 */ /* 0x000fce00078e000e */
[----:B------:R-:W-:Y:S05]  /*11810*/  WARPSYNC.COLLECTIVE R15, `(.L_x_9404) ;  /* 0x000000000f087348 */ /* 0x000fea0003c00000 */
[----:B------:R0:W1:Y:S02]  /*11820*/  SHFL.IDX P6, R14, R13, R12, R11 ;  /* 0x0000000c0d0e7389 */ /* 0x00006400000c000b */
[----:B01----:R-:W-:Y:S01]  /*11830*/  ENDCOLLECTIVE ;  /* 0x000000000000791b */ /* 0x003fe20003800000 */
.L_x_9404:
        /* <DEDUP_REMOVED lines=15> */
.L_x_9405:
[----:B------:R-:W-:Y:S02]  /*11930*/  IMAD.MOV.U32 R13, RZ, RZ, R2 ;  /* 0x000000ffff0d7224 */ /* 0x000fe400078e0002 */
[----:B------:R-:W-:Y:S02]  /*11940*/  IMAD.MOV.U32 R12, RZ, RZ, 0x6 ;  /* 0x00000006ff0c7424 */ /* 0x000fe400078e00ff */
[----:B------:R-:W-:-:S07]  /*11950*/  IMAD.MOV.U32 R5, RZ, RZ, R14 ;  /* 0x000000ffff057224 */ /* 0x000fce00078e000e */
[----:B------:R-:W-:Y:S05]  /*11960*/  WARPSYNC.COLLECTIVE R15, `(.L_x_9406) ;  /* 0x000000000f087348 */ /* 0x000fea0003c00000 */
[----:B------:R0:W1:Y:S02]  /*11970*/  SHFL.IDX P6, R14, R13, R12, R11 ;  /* 0x0000000c0d0e7389 */ /* 0x00006400000c000b */
[----:B01----:R-:W-:Y:S01]  /*11980*/  ENDCOLLECTIVE ;  /* 0x000000000000791b */ /* 0x003fe20003800000 */
.L_x_9406:
        /* <DEDUP_REMOVED lines=13> */
.L_x_9407:
        /* <DEDUP_REMOVED lines=8> */
.L_x_9408:
        /* <DEDUP_REMOVED lines=13> */
.L_x_9409:
[----:B------:R-:W-:Y:S01]  /*11bb0*/  IMAD.MOV.U32 R0, RZ, RZ, R14 ;  /* 0x000000ffff007224 */ /* 0x000fe200078e000e */
[----:B------:R-:W-:Y:S06]  /*11bc0*/  BRA `(.L_x_9410) ;  /* 0xffffffb800147947 */ /* 0x000fec000383ffff */
.L_x_9296:
[----:B0-----:R0:W1:Y:S02]  /*11bd0*/  SYNCS.PHASECHK.TRANS64.TRYWAIT P0, [R18+URZ+0x22820], R0 ;  /* 0x02282000120075a7 */ /* 0x001064000800017f */
[----:B-1----:R-:W-:Y:S05]  /*11be0*/  @!P0 NANOSLEEP.SYNCS 0x989680 ;  /* 0x009896800000895d */ /* 0x002fea0003900000 */
[----:B------:R-:W1:Y:S02]  /*11bf0*/  @!P0 SYNCS.PHASECHK.TRANS64 P0, [R18+URZ+0x22820], R0 ;  /* 0x02282000120085a7 */ /* 0x000e64000800007f */
[----:B-1----:R-:W-:Y:S05]  /*11c00*/  @!P0 BRA `(.L_x_9296) ;  /* 0xfffffffc00f08947 */ /* 0x002fea000383ffff */
[----:B------:R-:W-:Y:S05]  /*11c10*/  BRA `(.L_x_9411) ;  /* 0xffffffb800707947 */ /* 0x000fea000383ffff */
.L_x_9300:
[----:B0-----:R0:W1:Y:S02]  /*11c20*/  SYNCS.PHASECHK.TRANS64.TRYWAIT P0, [R2+URZ+0x22860], R0 ;  /* 0x02286000020075a7 */ /* 0x001064000800017f */
[----:B-1----:R-:W-:Y:S05]  /*11c30*/  @!P0 NANOSLEEP.SYNCS 0x989680 ;  /* 0x009896800000895d */ /* 0x002fea0003900000 */
[----:B------:R-:W1:Y:S02]  /*11c40*/  @!P0 SYNCS.PHASECHK.TRANS64 P0, [R2+URZ+0x22860], R0 ;  /* 0x02286000020085a7 */ /* 0x000e64000800007f */
[----:B-1----:R-:W-:Y:S05]  /*11c50*/  @!P0 BRA `(.L_x_9300) ;  /* 0xfffffffc00f08947 */ /* 0x002fea000383ffff */
[----:B------:R-:W-:Y:S05]  /*11c60*/  BRA `(.L_x_9412) ;  /* 0xffffffb800947947 */ /* 0x000fea000383ffff */
.L_x_9315:
[----:B--2---:R2:W3:Y:S02]  /*11c70*/  SYNCS.PHASECHK.TRANS64.TRYWAIT P0, [R3+URZ+0x22840], R2 ;  /* 0x02284002030075a7 */ /* 0x0044e4000800017f */
[----:B---3--:R-:W-:Y:S05]  /*11c80*/  @!P0 NANOSLEEP.SYNCS 0x989680 ;  /* 0x009896800000895d */ /* 0x008fea0003900000 */
[----:B------:R-:W3:Y:S02]  /*11c90*/  @!P0 SYNCS.PHASECHK.TRANS64 P0, [R3+URZ+0x22840], R2 ;  /* 0x02284002030085a7 */ /* 0x000ee4000800007f */
[----:B---3--:R-:W-:Y:S05]  /*11ca0*/  @!P0 BRA `(.L_x_9315) ;  /* 0xfffffffc00f08947 */ /* 0x008fea000383ffff */
[----:B------:R-:W-:Y:S05]  /*11cb0*/  BRA `(.L_x_9413) ;  /* 0xffffffc000b47947 */ /* 0x000fea000383ffff */
.L_x_9320:
[----:B0-----:R0:W1:Y:S02]  /*11cc0*/  SYNCS.PHASECHK.TRANS64.TRYWAIT P0, [R3+URZ+0x22860], R2 ;  /* 0x02286002030075a7 */ /* 0x001064000800017f */
[----:B-1----:R-:W-:Y:S05]  /*11cd0*/  @!P0 NANOSLEEP.SYNCS 0x989680 ;  /* 0x009896800000895d */ /* 0x002fea0003900000 */
[----:B------:R-:W1:Y:S02]  /*11ce0*/  @!P0 SYNCS.PHASECHK.TRANS64 P0, [R3+URZ+0x22860], R2 ;  /* 0x02286002030085a7 */ /* 0x000e64000800007f */
[----:B-1----:R-:W-:Y:S05]  /*11cf0*/  @!P0 BRA `(.L_x_9320) ;  /* 0xfffffffc00f08947 */ /* 0x002fea000383ffff */
[----:B------:R-:W-:Y:S05]  /*11d00*/  BRA `(.L_x_9414) ;  /* 0xffffffc400307947 */ /* 0x000fea000383ffff */
.L_x_9331:
[----:B-1----:R1:W2:Y:S02]  /*11d10*/  SYNCS.PHASECHK.TRANS64.TRYWAIT P0, [R4+URZ+0x22840], R2 ;  /* 0x02284002040075a7 */ /* 0x0022a4000800017f */
[----:B--2---:R-:W-:Y:S05]  /*11d20*/  @!P0 NANOSLEEP.SYNCS 0x989680 ;  /* 0x009896800000895d */ /* 0x004fea0003900000 */
[----:B------:R-:W2:Y:S02]  /*11d30*/  @!P0 SYNCS.PHASECHK.TRANS64 P0, [R4+URZ+0x22840], R2 ;  /* 0x02284002040085a7 */ /* 0x000ea4000800007f */
[----:B--2---:R-:W-:Y:S05]  /*11d40*/  @!P0 BRA `(.L_x_9331) ;  /* 0xfffffffc00f08947 */ /* 0x004fea000383ffff */
[----:B------:R-:W-:Y:S05]  /*11d50*/  BRA `(.L_x_9415) ;  /* 0xffffffcc001c7947 */ /* 0x000fea000383ffff */
.L_x_9336:
[----:B0-----:R0:W2:Y:S02]  /*11d60*/  SYNCS.PHASECHK.TRANS64.TRYWAIT P0, [R4+URZ+0x22860], R2 ;  /* 0x02286002040075a7 */ /* 0x0010a4000800017f */
[----:B--2---:R-:W-:Y:S05]  /*11d70*/  @!P0 NANOSLEEP.SYNCS 0x989680 ;  /* 0x009896800000895d */ /* 0x004fea0003900000 */
[----:B------:R-:W2:Y:S02]  /*11d80*/  @!P0 SYNCS.PHASECHK.TRANS64 P0, [R4+URZ+0x22860], R2 ;  /* 0x02286002040085a7 */ /* 0x000ea4000800007f */
[----:B--2---:R-:W-:Y:S05]  /*11d90*/  @!P0 BRA `(.L_x_9336) ;  /* 0xfffffffc00f08947 */ /* 0x004fea000383ffff */
[----:B------:R-:W-:Y:S05]  /*11da0*/  BRA `(.L_x_9416) ;  /* 0xffffffcc00987947 */ /* 0x000fea000383ffff */
.L_x_9347:
[----:B--2---:R2:W3:Y:S02]  /*11db0*/  SYNCS.PHASECHK.TRANS64.TRYWAIT P0, [R2+URZ+0x22840], R3 ;  /* 0x02284003020075a7 */ /* 0x0044e4000800017f */
[----:B---3--:R-:W-:Y:S05]  /*11dc0*/  @!P0 NANOSLEEP.SYNCS 0x989680 ;  /* 0x009896800000895d */ /* 0x008fea0003900000 */
[----:B------:R-:W3:Y:S02]  /*11dd0*/  @!P0 SYNCS.PHASECHK.TRANS64 P0, [R2+URZ+0x22840], R3 ;  /* 0x02284003020085a7 */ /* 0x000ee4000800007f */
[----:B---3--:R-:W-:Y:S05]  /*11de0*/  @!P0 BRA `(.L_x_9347) ;  /* 0xfffffffc00f08947 */ /* 0x008fea000383ffff */
[----:B------:R-:W-:Y:S05]  /*11df0*/  BRA `(.L_x_9417) ;  /* 0xffffffd400687947 */ /* 0x000fea000383ffff */
.L_x_9352:
[----:B---3--:R3:W4:Y:S02]  /*11e00*/  SYNCS.PHASECHK.TRANS64.TRYWAIT P0, [R2+URZ+0x22860], R3 ;  /* 0x02286003020075a7 */ /* 0x008724000800017f */
[----:B----4-:R-:W-:Y:S05]  /*11e10*/  @!P0 NANOSLEEP.SYNCS 0x989680 ;  /* 0x009896800000895d */ /* 0x010fea0003900000 */
[----:B------:R-:W4:Y:S02]  /*11e20*/  @!P0 SYNCS.PHASECHK.TRANS64 P0, [R2+URZ+0x22860], R3 ;  /* 0x02286003020085a7 */ /* 0x000f24000800007f */
[----:B----4-:R-:W-:Y:S05]  /*11e30*/  @!P0 BRA `(.L_x_9352) ;  /* 0xfffffffc00f08947 */ /* 0x010fea000383ffff */
[----:B------:R-:W-:Y:S05]  /*11e40*/  BRA `(.L_x_9418) ;  /* 0xffffffd400e47947 */ /* 0x000fea000383ffff */
.L_x_9364:
[----:B------:R-:W3:Y:S01]  /*11e50*/  LDL R3, [R1] ;  /* 0x0000000001037983 */ /* 0x000ee20000100800 */
[----:B------:R-:W-:Y:S01]  /*11e60*/  BSSY B0, `(.L_x_9419) ;  /* 0x0000008000007945 */ /* 0x000fe20003800000 */
[----:B------:R-:W-:Y:S02]  /*11e70*/  IMAD.MOV.U32 R12, RZ, RZ, RZ ;  /* 0x000000ffff0c7224 */ /* 0x000fe400078e00ff */
[----:B0-----:R-:W-:Y:S02]  /*11e80*/  IMAD.MOV.U32 R11, RZ, RZ, 0x1f ;  /* 0x0000001fff0b7424 */ /* 0x001fe400078e00ff */
[----:B------:R-:W-:Y:S02]  /*11e90*/  IMAD.MOV.U32 R15, RZ, RZ, -0x1 ;  /* 0xffffffffff0f7424 */ /* 0x000fe400078e00ff */
[----:B---3--:R-:W-:-:S07]  /*11ea0*/  IMAD.MOV.U32 R13, RZ, RZ, R3 ;  /* 0x000000ffff0d7224 */ /* 0x008fce00078e0003 */
[----:B-12---:R-:W-:Y:S05]  /*11eb0*/  WARPSYNC.COLLECTIVE R15, `(.L_x_9420) ;  /* 0x000000000f087348 */ /* 0x006fea0003c00000 */
[----:B------:R0:W3:Y:S02]  /*11ec0*/  SHFL.IDX P6, R14, R13, R12, R11 ;  /* 0x0000000c0d0e7389 */ /* 0x0000e400000c000b */
[----:B0123--:R-:W-:Y:S01]  /*11ed0*/  ENDCOLLECTIVE ;  /* 0x000000000000791b */ /* 0x00ffe20003800000 */
.L_x_9420:
[----:B------:R-:W-:Y:S05]  /*11ee0*/  BSYNC B0 ;  /* 0x0000000000007941 */ /* 0x000fea0003800000 */
.L_x_9419:
        /* <DEDUP_REMOVED lines=9> */
.L_x_9421:
        /* <DEDUP_REMOVED lines=25> */
.L_x_9422:
[----:B------:R-:W-:Y:S01]  /*12110*/  IMAD.MOV.U32 R12, RZ, RZ, 0x2 ;  /* 0x00000002ff0c7424 */ /* 0x000fe200078e00ff */
[----:B------:R-:W-:-:S05]  /*12120*/  SEL R3, R14, RZ, P1 ;  /* 0x000000ff0e037207 */ /* 0x000fca0000800000 */
[----:B------:R-:W-:-:S04]  /*12130*/  IMAD.IADD R2, R2, 0x1, R3 ;  /* 0x0000000102027824 */ /* 0x000fc800078e0203 */
[----:B------:R-:W-:-:S07]  /*12140*/  IMAD.MOV.U32 R13, RZ, RZ, R2 ;  /* 0x000000ffff0d7224 */ /* 0x000fce00078e0002 */
[----:B------:R-:W-:Y:S05]  /*12150*/  WARPSYNC.COLLECTIVE R15, `(.L_x_9423) ;  /* 0x000000000f087348 */ /* 0x000fea0003c00000 */
[----:B------:R0:W1:Y:S02]  /*12160*/  SHFL.UP P6, R14, R13, R12, R11 ;  /* 0x0400000c0d0e7389 */ /* 0x00006400000c000b */
[----:B01----:R-:W-:Y:S01]  /*12170*/  ENDCOLLECTIVE ;  /* 0x000000000000791b */ /* 0x003fe20003800000 */
.L_x_9423:
[----:B------:R-:W-:Y:S01]  /*12180*/  IMAD.MOV.U32 R12, RZ, RZ, 0x4 ;  /* 0x00000004ff0c7424 */ /* 0x000fe200078e00ff */
[----:B------:R-:W-:-:S05]  /*12190*/  SEL R3, R14, RZ, P2 ;  /* 0x000000ff0e037207 */ /* 0x000fca0001000000 */
[----:B------:R-:W-:-:S04]  /*121a0*/  IMAD.IADD R2, R2, 0x1, R3 ;  /* 0x0000000102027824 */ /* 0x000fc800078e0203 */
[----:B------:R-:W-:-:S07]  /*121b0*/  IMAD.MOV.U32 R13, RZ, RZ, R2 ;  /* 0x000000ffff0d7224 */ /* 0x000fce00078e0002 */
[----:B------:R-:W-:Y:S05]  /*121c0*/  WARPSYNC.COLLECTIVE R15, `(.L_x_9424) ;  /* 0x000000000f087348 */ /* 0x000fea0003c00000 */
[----:B------:R0:W1:Y:S02]  /*121d0*/  SHFL.UP P6, R14, R13, R12, R11 ;  /* 0x0400000c0d0e7389 */ /* 0x00006400000c000b */
[----:B01----:R-:W-:Y:S01]  /*121e0*/  ENDCOLLECTIVE ;  /* 0x000000000000791b */ /* 0x003fe20003800000 */
.L_x_9424:
[----:B------:R-:W-:Y:S01]  /*121f0*/  IMAD.MOV.U32 R12, RZ, RZ, 0x8 ;  /* 0x00000008ff0c7424 */ /* 0x000fe200078e00ff */
[----:B------:R-:W-:-:S05]  /*12200*/  SEL R3, R14, RZ, P3 ;  /* 0x000000ff0e037207 */ /* 0x000fca0001800000 */
[----:B------:R-:W-:-:S04]  /*12210*/  IMAD.IADD R2, R2, 0x1, R3 ;  /* 0x0000000102027824 */ /* 0x000fc800078e0203 */
[----:B------:R-:W-:-:S07]  /*12220*/  IMAD.MOV.U32 R13, RZ, RZ, R2 ;  /* 0x000000ffff0d7224 */ /* 0x000fce00078e0002 */
[----:B------:R-:W-:Y:S05]  /*12230*/  WARPSYNC.COLLECTIVE R15, `(.L_x_9425) ;  /* 0x000000000f087348 */ /* 0x000fea0003c00000 */
[----:B------:R0:W1:Y:S02]  /*12240*/  SHFL.UP P6, R14, R13, R12, R11 ;  /* 0x0400000c0d0e7389 */ /* 0x00006400000c000b */
[----:B01----:R-:W-:Y:S01]  /*12250*/  ENDCOLLECTIVE ;  /* 0x000000000000791b */ /* 0x003fe20003800000 */
.L_x_9425:
[----:B------:R-:W-:Y:S01]  /*12260*/  IMAD.MOV.U32 R12, RZ, RZ, 0x10 ;  /* 0x00000010ff0c7424 */ /* 0x000fe200078e00ff */
[----:B------:R-:W-:-:S05]  /*12270*/  SEL R3, R14, RZ, P4 ;  /* 0x000000ff0e037207 */ /* 0x000fca0002000000 */
[----:B------:R-:W-:-:S04]  /*12280*/  IMAD.IADD R2, R2, 0x1, R3 ;  /* 0x0000000102027824 */ /* 0x000fc800078e0203 */
[----:B------:R-:W-:-:S07]  /*12290*/  IMAD.MOV.U32 R13, RZ, RZ, R2 ;  /* 0x000000ffff0d7224 */ /* 0x000fce00078e0002 */
[----:B------:R-:W-:Y:S05]  /*122a0*/  WARPSYNC.COLLECTIVE R15, `(.L_x_9426) ;  /* 0x000000000f087348 */ /* 0x000fea0003c00000 */
[----:B------:R0:W1:Y:S02]  /*122b0*/  SHFL.UP P6, R14, R13, R12, R11 ;  /* 0x0400000c0d0e7389 */ /* 0x00006400000c000b */
[----:B01----:R-:W-:Y:S01]  /*122c0*/  ENDCOLLECTIVE ;  /* 0x000000000000791b */ /* 0x003fe20003800000 */
.L_x_9426:
        /* <DEDUP_REMOVED lines=8> */
.L_x_9427:
[----:B------:R-:W-:Y:S05]  /*12350*/  BRA `(.L_x_9428) ;  /* 0xffffffdc00447947 */ /* 0x000fea000383ffff */
.L_x_9367:
        /* <DEDUP_REMOVED lines=8> */
.L_x_9430:
[----:B------:R-:W-:Y:S05]  /*123e0*/  BSYNC B0 ;  /* 0x0000000000007941 */ /* 0x000fea0003800000 */
.L_x_9429:
        /* <DEDUP_REMOVED lines=9> */
.L_x_9431:
[----:B------:R-:W-:Y:S01]  /*12480*/  IMAD.MOV.U32 R12, RZ, RZ, 0x4 ;  /* 0x00000004ff0c7424 */ /* 0x000fe200078e00ff */
[----:B------:R-:W-:-:S05]  /*12490*/  SEL R3, R14, RZ, P2 ;  /* 0x000000ff0e037207 */ /* 0x000fca0001000000 */
[----:B------:R-:W-:-:S04]  /*124a0*/  IMAD.IADD R2, R2, 0x1, R3 ;  /* 0x0000000102027824 */ /* 0x000fc800078e0203 */
[----:B------:R-:W-:-:S07]  /*124b0*/  IMAD.MOV.U32 R13, RZ, RZ, R2 ;  /* 0x000000ffff0d7224 */ /* 0x000fce00078e0002 */
[----:B------:R-:W-:Y:S05]  /*124c0*/  WARPSYNC.COLLECTIVE R15, `(.L_x_9432) ;  /* 0x000000000f087348 */ /* 0x000fea0003c00000 */
[----:B------:R0:W1:Y:S02]  /*124d0*/  SHFL.UP P6, R14, R13, R12, R11 ;  /* 0x0400000c0d0e7389 */ /* 0x00006400000c000b */
[----:B01----:R-:W-:Y:S01]  /*124e0*/  ENDCOLLECTIVE ;  /* 0x000000000000791b */ /* 0x003fe20003800000 */
.L_x_9432:
[----:B------:R-:W-:Y:S01]  /*124f0*/  IMAD.MOV.U32 R12, RZ, RZ, 0x8 ;  /* 0x00000008ff0c7424 */ /* 0x000fe200078e00ff */
[----:B------:R-:W-:-:S05]  /*12500*/  SEL R3, R14, RZ, P3 ;  /* 0x000000ff0e037207 */ /* 0x000fca0001800000 */
[----:B------:R-:W-:-:S04]  /*12510*/  IMAD.IADD R2, R2, 0x1, R3 ;  /* 0x0000000102027824 */ /* 0x000fc800078e0203 */
[----:B------:R-:W-:-:S07]  /*12520*/  IMAD.MOV.U32 R13, RZ, RZ, R2 ;  /* 0x000000ffff0d7224 */ /* 0x000fce00078e0002 */
[----:B------:R-:W-:Y:S05]  /*12530*/  WARPSYNC.COLLECTIVE R15, `(.L_x_9433) ;  /* 0x000000000f087348 */ /* 0x000fea0003c00000 */
[----:B------:R0:W1:Y:S02]  /*12540*/  SHFL.UP P6, R14, R13, R12, R11 ;  /* 0x0400000c0d0e7389 */ /* 0x00006400000c000b */
[----:B01----:R-:W-:Y:S01]  /*12550*/  ENDCOLLECTIVE ;  /* 0x000000000000791b */ /* 0x003fe20003800000 */
.L_x_9433:
[----:B------:R-:W-:Y:S01]  /*12560*/  IMAD.MOV.U32 R12, RZ, RZ, 0x10 ;  /* 0x00000010ff0c7424 */ /* 0x000fe200078e00ff */
[----:B------:R-:W-:-:S05]  /*12570*/  SEL R3, R14, RZ, P4 ;  /* 0x000000ff0e037207 */ /* 0x000fca0002000000 */
[----:B------:R-:W-:-:S04]  /*12580*/  IMAD.IADD R2, R2, 0x1, R3 ;  /* 0x0000000102027824 */ /* 0x000fc800078e0203 */
[----:B------:R-:W-:-:S07]  /*12590*/  IMAD.MOV.U32 R13, RZ, RZ, R2 ;  /* 0x000000ffff0d7224 */ /* 0x000fce00078e0002 */
[----:B------:R-:W-:Y:S05]  /*125a0*/  WARPSYNC.COLLECTIVE R15, `(.L_x_9434) ;  /* 0x000000000f087348 */ /* 0x000fea0003c00000 */
[----:B------:R0:W1:Y:S02]  /*125b0*/  SHFL.UP P6, R14, R13, R12, R11 ;  /* 0x0400000c0d0e7389 */ /* 0x00006400000c000b */
[----:B01----:R-:W-:Y:S01]  /*125c0*/  ENDCOLLECTIVE ;  /* 0x000000000000791b */ /* 0x003fe20003800000 */
.L_x_9434:
        /* <DEDUP_REMOVED lines=8> */
.L_x_9435:
[----:B------:R-:W-:Y:S05]  /*12650*/  BRA `(.L_x_9436) ;  /* 0xffffffdc00307947 */ /* 0x000fea000383ffff */
.L_x_9369:
[----:B------:R-:W-:Y:S01]  /*12660*/  BSSY B0, `(.L_x_9437) ;  /* 0x0000006000007945 */ /* 0x000fe20003800000 */
[----:B------:R-:W-:Y:S01]  /*12670*/  PLOP3.LUT P6, PT, P6, PT, PT, 0x8, 0x0 ;  /* 0x000000000000781c */ /* 0x000fe200037ce170 */
[----:B------:R-:W-:-:S12]  /*12680*/  IMAD.MOV.U32 R15, RZ, RZ, -0x1 ;  /* 0xffffffffff0f7424 */ /* 0x000fd800078e00ff */
[----:B0-----:R-:W-:Y:S05]  /*12690*/  WARPSYNC.COLLECTIVE R15, `(.L_x_9438) ;  /* 0x000000000f087348 */ /* 0x001fea0003c00000 */
[----:B------:R-:W-:Y:S01]  /*126a0*/  VOTE.ANY R14, PT, P6 ;  /* 0x00000000000e7806 */ /* 0x000fe200030e0100 */
[----:B0-----:R-:W-:Y:S06]  /*126b0*/  ENDCOLLECTIVE ;  /* 0x000000000000791b */ /* 0x001fec0003800000 */
.L_x_9438:
[----:B------:R-:W-:Y:S05]  /*126c0*/  BSYNC B0 ;  /* 0x0000000000007941 */ /* 0x000fea0003800000 */
.L_x_9437:
        /* <DEDUP_REMOVED lines=9> */
.L_x_9439:
[----:B------:R-:W-:Y:S02]  /*12760*/  IMAD.MOV.U32 R13, RZ, RZ, R7 ;  /* 0x000000ffff0d7224 */ /* 0x000fe400078e0007 */
[----:B------:R-:W-:-:S07]  /*12770*/  IMAD.MOV.U32 R5, RZ, RZ, R14 ;  /* 0x000000ffff057224 */ /* 0x000fce00078e000e */
[----:B------:R-:W-:Y:S05]  /*12780*/  WARPSYNC.COLLECTIVE R15, `(.L_x_9440) ;  /* 0x000000000f087348 */ /* 0x000fea0003c00000 */
[----:B------:R0:W1:Y:S02]  /*12790*/  SHFL.IDX P6, R14, R13, R12, R11 ;  /* 0x0000000c0d0e7389 */ /* 0x00006400000c000b */
[----:B01----:R-:W-:Y:S01]  /*127a0*/  ENDCOLLECTIVE ;  /* 0x000000000000791b */ /* 0x003fe20003800000 */
.L_x_9440:
[----:B------:R-:W-:Y:S01]  /*127b0*/  IMAD.MOV.U32 R7, RZ, RZ, R14 ;  /* 0x000000ffff077224 */ /* 0x000fe200078e000e */
[----:B------:R-:W-:Y:S06]  /*127c0*/  BRA `(.L_x_9441) ;  /* 0xffffffdc00107947 */ /* 0x000fec000383ffff */
.L_x_9371:
[----:B------:R-:W-:Y:S01]  /*127d0*/  BSSY B0, `(.L_x_9442) ;  /* 0x0000007000007945 */ /* 0x000fe20003800000 */
[----:B------:R-:W-:Y:S02]  /*127e0*/  IMAD.MOV.U32 R13, RZ, RZ, R2 ;  /* 0x000000ffff0d7224 */ /* 0x000fe400078e0002 */
[----:B------:R-:W-:Y:S02]  /*127f0*/  IMAD.MOV.U32 R11, RZ, RZ, 0x1f ;  /* 0x0000001fff0b7424 */ /* 0x000fe400078e00ff */
[----:B------:R-:W-:-:S07]  /*12800*/  IMAD.MOV.U32 R15, RZ, RZ, -0x1 ;  /* 0xffffffffff0f7424 */ /* 0x000fce00078e00ff */
[----:B0123--:R-:W-:Y:S05]  /*12810*/  WARPSYNC.COLLECTIVE R15, `(.L_x_9443) ;  /* 0x000000000f087348 */ /* 0x00ffea0003c00000 */
[----:B------:R4:W0:Y:S02]  /*12820*/  SHFL.IDX P6, R14, R13, R12, R11 ;  /* 0x0000000c0d0e7389 */ /* 0x00082400000c000b */
[----:B01234-:R-:W-:Y:S01]  /*12830*/  ENDCOLLECTIVE ;  /* 0x000000000000791b */ /* 0x01ffe20003800000 */
.L_x_9443:
[----:B------:R-:W-:Y:S05]  /*12840*/  BSYNC B0 ;  /* 0x0000000000007941 */ /* 0x000fea0003800000 */
.L_x_9442:
[----:B------:R-:W-:Y:S01]  /*12850*/  IMAD.MOV.U32 R6, RZ, RZ, R14 ;  /* 0x000000ffff067224 */ /* 0x000fe200078e000e */
[----:B------:R-:W-:Y:S06]  /*12860*/  BRA `(.L_x_9370) ;  /* 0xffffffdc00007947 */ /* 0x000fec000383ffff */
.L_x_9375:
[----:B0-----:R0:W1:Y:S02]  /*12870*/  SYNCS.PHASECHK.TRANS64.TRYWAIT P0, [R0+URZ+0x22820], R3 ;  /* 0x02282003000075a7 */ /* 0x001064000800017f */
[----:B-1----:R-:W-:Y:S05]  /*12880*/  @!P0 NANOSLEEP.SYNCS 0x989680 ;  /* 0x009896800000895d */ /* 0x002fea0003900000 */
[----:B------:R-:W1:Y:S02]  /*12890*/  @!P0 SYNCS.PHASECHK.TRANS64 P0, [R0+URZ+0x22820], R3 ;  /* 0x02282003000085a7 */ /* 0x000e64000800007f */
[----:B-1----:R-:W-:Y:S05]  /*128a0*/  @!P0 BRA `(.L_x_9375) ;  /* 0xfffffffc00f08947 */ /* 0x002fea000383ffff */
[----:B------:R-:W-:Y:S05]  /*128b0*/  BRA `(.L_x_9444) ;  /* 0xffffffe000947947 */ /* 0x000fea000383ffff */
.L_x_9376:
        /* <DEDUP_REMOVED lines=11> */
.L_x_9446:
[----:B------:R-:W-:Y:S05]  /*12970*/  BSYNC B0 ;  /* 0x0000000000007941 */ /* 0x000fea0003800000 */
.L_x_9445:
[----:B------:R-:W-:Y:S05]  /*12980*/  BRA `(.L_x_9447) ;  /* 0xffffffe0007c7947 */ /* 0x000fea000383ffff */
.L_x_9379:
[----:B------:R-:W-:Y:S01]  /*12990*/  BSSY B1, `(.L_x_9448) ;  /* 0x0000006000017945 */ /* 0x000fe20003800000 */
[----:B------:R-:W-:-:S07]  /*129a0*/  IMAD.MOV.U32 R15, RZ, RZ, -0x1 ;  /* 0xffffffffff0f7424 */ /* 0x000fce00078e00ff */
[----:B01----:R-:W-:Y:S05]  /*129b0*/  WARPSYNC.COLLECTIVE R15, `(.L_x_9449) ;  /* 0x000000000f0c7348 */ /* 0x003fea0003c00000 */
[----:B------:R-:W-:Y:S02]  /*129c0*/  ELECT P6, UR62, PT ;  /* 0x00000000003e782f */ /* 0x000fe400038c0000 */
[----:B------:R-:W-:Y:S01]  /*129d0*/  MOV R14, UR62 ;  /* 0x0000003e000e7c02 */ /* 0x000fe20008000f00 */
[----:B01----:R-:W-:Y:S10]  /*129e0*/  ENDCOLLECTIVE ;  /* 0x000000000000791b */ /* 0x003ff40003800000 */
.L_x_9449:
[----:B------:R-:W-:Y:S05]  /*129f0*/  BSYNC B1 ;  /* 0x0000000000017941 */ /* 0x000fea0003800000 */
.L_x_9448:
[----:B------:R-:W-:Y:S05]  /*12a00*/  BRA `(.L_x_9450) ;  /* 0xffffffe000747947 */ /* 0x000fea000383ffff */
.L_x_9381:
[----:B0-----:R0:W1:Y:S02]  /*12a10*/  SYNCS.PHASECHK.TRANS64.TRYWAIT P0, [R6+URZ], R5 ;  /* 0x00000005060075a7 */ /* 0x001064000800017f */
[----:B-1----:R-:W-:Y:S05]  /*12a20*/  @!P0 NANOSLEEP.SYNCS 0x989680 ;  /* 0x009896800000895d */ /* 0x002fea0003900000 */
[----:B------:R-:W1:Y:S02]  /*12a30*/  @!P0 SYNCS.PHASECHK.TRANS64 P0, [R6+URZ], R5 ;  /* 0x00000005060085a7 */ /* 0x000e64000800007f */
[----:B-1----:R-:W-:Y:S05]  /*12a40*/  @!P0 BRA `(.L_x_9381) ;  /* 0xfffffffc00f08947 */ /* 0x002fea000383ffff */
[----:B------:R-:W-:Y:S05]  /*12a50*/  BRA `(.L_x_9451) ;  /* 0xffffffe000ac7947 */ /* 0x000fea000383ffff */
.L_x_9382:
[----:B-1----:R1:W2:Y:S02]  /*12a60*/  SYNCS.PHASECHK.TRANS64.TRYWAIT P0, [R7+URZ], R2 ;  /* 0x00000002070075a7 */ /* 0x0022a4000800017f */
[----:B--2---:R-:W-:Y:S05]  /*12a70*/  @!P0 NANOSLEEP.SYNCS 0x989680 ;  /* 0x009896800000895d */ /* 0x004fea0003900000 */
[----:B------:R-:W2:Y:S02]  /*12a80*/  @!P0 SYNCS.PHASECHK.TRANS64 P0, [R7+URZ], R2 ;  /* 0x00000002070085a7 */ /* 0x000ea4000800007f */
[----:B--2---:R-:W-:Y:S05]  /*12a90*/  @!P0 BRA `(.L_x_9382) ;  /* 0xfffffffc00f08947 */ /* 0x004fea000383ffff */
[----:B------:R-:W-:Y:S05]  /*12aa0*/  BRA `(.L_x_9452) ;  /* 0xffffffe000a07947 */ /* 0x000fea000383ffff */
.L_x_9384:
[----:B--2---:R2:W3:Y:S02]  /*12ab0*/  SYNCS.PHASECHK.TRANS64.TRYWAIT P0, [R4+URZ], R5 ;  /* 0x00000005040075a7 */ /* 0x0044e4000800017f */
[----:B---3--:R-:W-:Y:S05]  /*12ac0*/  @!P0 NANOSLEEP.SYNCS 0x989680 ;  /* 0x009896800000895d */ /* 0x008fea0003900000 */
[----:B------:R-:W3:Y:S02]  /*12ad0*/  @!P0 SYNCS.PHASECHK.TRANS64 P0, [R4+URZ], R5 ;  /* 0x00000005040085a7 */ /* 0x000ee4000800007f */
[----:B---3--:R-:W-:Y:S05]  /*12ae0*/  @!P0 BRA `(.L_x_9384) ;  /* 0xfffffffc00f08947 */ /* 0x008fea000383ffff */
[----:B------:R-:W-:Y:S05]  /*12af0*/  BRA `(.L_x_9453) ;  /* 0xffffffe000a47947 */ /* 0x000fea000383ffff */
.L_x_9454:
        /* <DEDUP_REMOVED lines=16> */
.L_x_15016:


//--------------------- .text._ZN7cutlass13device_kernelIN5flash11enable_sm90INS1_16FlashAttnFwdSm90INS1_25CollectiveMainloopFwdSm90ILi2EN4cute5tupleIJNS5_1CILi1EEES8_S8_EEENS6_IJNS7_ILi128EEENS7_ILi96EEENS7_ILi64EEEEEELi256ENS_10bfloat16_tEfNS_4arch4Sm90ELb0ELb0ELb0ELb1ELb0ELb1ELb0ELb1ELb0ELb1ELb1ELb0EEENS1_21CollectiveEpilogueFwdINS6_IJSA_NS7_ILi256EEESB_EEES9_SE_SG_Li256ELb1ELb1ELb1ELb0EEENS1_36VarlenDynamicPersistentTileSchedulerILi128ELi96ELi256ELi128ELb1ELb1ELb1ELb0ELb1ELb1EEEEEEEEEvNT_6ParamsE --------------------------
	.section	.text._ZN7cutlass13device_kernelIN5flash11enable_sm90INS1_16FlashAttnFwdSm90INS1_25CollectiveMainloopFwdSm90ILi2EN4cute5tupleIJNS5_1CILi1EEES8_S8_EEENS6_IJNS7_ILi128EEENS7_ILi96EEENS7_ILi64EEEEEELi256ENS_10bfloat16_tEfNS_4arch4Sm90ELb0ELb0ELb0ELb1ELb0ELb1ELb0ELb1ELb0ELb1ELb1ELb0EEENS1_21CollectiveEpilogueFwdINS6_IJSA_NS7_ILi256EEESB_EEES9_SE_SG_Li256ELb1ELb1ELb1ELb0EEENS1_36VarlenDynamicPersistentTileSchedulerILi128ELi96ELi256ELi128ELb1ELb1ELb1ELb0ELb1ELb1EEEEEEEEEvNT_6ParamsE,"ax",@progbits
	.align	128
.text._ZN7cutlass13device_kernelIN5flash11enable_sm90INS1_16FlashAttnFwdSm90INS1_25CollectiveMainloopFwdSm90ILi2EN4cute5tupleIJNS5_1CILi1EEES8_S8_EEENS6_IJNS7_ILi128EEENS7_ILi96EEENS7_ILi64EEEEEELi256ENS_10bfloat16_tEfNS_4arch4Sm90ELb0ELb0ELb0ELb1ELb0ELb1ELb0ELb1ELb0ELb1ELb1ELb0EEENS1_21CollectiveEpilogueFwdINS6_IJSA_NS7_ILi256EEESB_EEES9_SE_SG_Li256ELb1ELb1ELb1ELb0EEENS1_36VarlenDynamicPersistentTileSchedulerILi128ELi96ELi256ELi128ELb1ELb1ELb1ELb0ELb1ELb1EEEEEEEEEvNT_6ParamsE:
        .type           _ZN7cutlass13device_kernelIN5flash11enable_sm90INS1_16FlashAttnFwdSm90INS1_25CollectiveMainloopFwdSm90ILi2EN4cute5tupleIJNS5_1CILi1EEES8_S8_EEENS6_IJNS7_ILi128EEENS7_ILi96EEENS7_ILi64EEEEEELi256ENS_10bfloat16_tEfNS_4arch4Sm90ELb0ELb0ELb0ELb1ELb0ELb1ELb0ELb1ELb0ELb1ELb1ELb0EEENS1_21CollectiveEpilogueFwdINS6_IJSA_NS7_ILi256EEESB_EEES9_SE_SG_Li256ELb1ELb1ELb1ELb0EEENS1_36VarlenDynamicPersistentTileSchedulerILi128ELi96ELi256ELi128ELb1ELb1ELb1ELb0ELb1ELb1EEEEEEEEEvNT_6ParamsE,@function
        .size           _ZN7cutlass13device_kernelIN5flash11enable_sm90INS1_16FlashAttnFwdSm90INS1_25CollectiveMainloopFwdSm90ILi2EN4cute5tupleIJNS5_1CILi1EEES8_S8_EEENS6_IJNS7_ILi128EEENS7_ILi96EEENS7_ILi64EEEEEELi256ENS_10bfloat16_tEfNS_4arch4Sm90ELb0ELb0ELb0ELb1ELb0ELb1ELb0ELb1ELb0ELb1ELb1ELb0EEENS1_21CollectiveEpilogueFwdINS6_IJSA_NS7_ILi256EEESB_EEES9_SE_SG_Li256ELb1ELb1ELb1ELb0EEENS1_36VarlenDynamicPersistentTileSchedulerILi128ELi96ELi256ELi128ELb1ELb1ELb1ELb0ELb1ELb1EEEEEEEEEvNT_6ParamsE,(.L_x_15017 - _ZN7cutlass13device_kernelIN5flash11enable_sm90INS1_16FlashAttnFwdSm90INS1_25CollectiveMainloopFwdSm90ILi2EN4cute5tupleIJNS5_1CILi1EEES8_S8_EEENS6_IJNS7_ILi128EEENS7_ILi96EEENS7_ILi64EEEEEELi256ENS_10bfloat16_tEfNS_4arch4Sm90ELb0ELb0ELb0ELb1ELb0ELb1ELb0ELb1ELb0ELb1ELb1ELb0EEENS1_21CollectiveEpilogueFwdINS6_IJSA_NS7_ILi256EEESB_EEES9_SE_SG_Li256ELb1ELb1ELb1ELb0EEENS1_36VarlenDynamicPersistentTileSchedulerILi128ELi96ELi256ELi128ELb1ELb1ELb1ELb0ELb1ELb1EEEEEEEEEvNT_6ParamsE)
        .other          _ZN7cutlass13device_kernelIN5flash11enable_sm90INS1_16FlashAttnFwdSm90INS1_25CollectiveMainloopFwdSm90ILi2EN4cute5tupleIJNS5_1CILi1EEES8_S8_EEENS6_IJNS7_ILi128EEENS7_ILi96EEENS7_ILi64EEEEEELi256ENS_10bfloat16_tEfNS_4arch4Sm90ELb0ELb0ELb0ELb1ELb0ELb1ELb0ELb1ELb0ELb1ELb1ELb0EEENS1_21CollectiveEpilogueFwdINS6_IJSA_NS7_ILi256EEESB_EEES9_SE_SG_Li256ELb1ELb1ELb1ELb0EEENS1_36VarlenDynamicPersistentTileSchedulerILi128ELi96ELi256ELi128ELb1ELb1ELb1ELb0ELb1ELb1EEEEEEEEEvNT_6ParamsE,@"STO_CUDA_ENTRY STV_DEFAULT"
_ZN7cutlass13device_kernelIN5flash11enable_sm90INS1_16FlashAttnFwdSm90INS1_25CollectiveMainloopFwdSm90ILi2EN4cute5tupleIJNS5_1CILi1EEES8_S8_EEENS6_IJNS7_ILi128EEENS7_ILi96EEENS7_ILi64EEEEEELi256ENS_10bfloat16_tEfNS_4arch4Sm90ELb0ELb0ELb0ELb1ELb0ELb1ELb0ELb1ELb0ELb1ELb1ELb0EEENS1_21CollectiveEpilogueFwdINS6_IJSA_NS7_ILi256EEESB_EEES9_SE_SG_Li256ELb1ELb1ELb1ELb0EEENS1_36VarlenDynamicPersistentTileSchedulerILi128ELi96ELi256ELi128ELb1ELb1ELb1ELb0ELb1ELb1EEEEEEEEEvNT_6ParamsE:
        /* <DEDUP_REMOVED lines=24> */
.L_x_9456:
[----:B------:R-:W-:Y:S05]  /*0180*/  BSYNC B0 ;  /* 0x0000000000007941 */ /* 0x000fea0003800000 */
.L_x_9455:
        /* <DEDUP_REMOVED lines=41> */
.L_x_9457:
        /* <DEDUP_REMOVED lines=22> */
.L_x_9458:
        /* <DEDUP_REMOVED lines=18> */
.L_x_9459:
        /* <DEDUP_REMOVED lines=22> */
.L_x_9460:
        /* <DEDUP_REMOVED lines=22> */
.L_x_9461:
        /* <DEDUP_REMOVED lines=8> */
.L_x_9464:
        /* <DEDUP_REMOVED lines=11> */
[----:B------:R-:W-:Y:S04]  /*0a90*/  BAR.SYNC.DEFER_BLOCKING 0x5, 0x180 ;  /* 0x0146000000007b1d */ /* 0x000fe80000010000 */
[----:B------:R-:W-:-:S02]  /*0aa0*/  IMAD.U32 R19, RZ, RZ, UR4 ;  /* 0x00000004ff137e24 */ /* 0x000fc4000f8e00ff */
[----:B------:R-:W-:-:S03]  /*0ab0*/  ULDC UR4, c[0x0][0xc3c] ;  /* 0x00030f0000047ab9 */ /* 0x000fc60000000800 */
[----:B------:R-:W0:Y:S01]  /*0ac0*/  LDS.128 R152, [R19+0x228d0] ;  /* 0x0228d00013987984 */ /* 0x000e220000000c00 */
[----:B------:R-:W-:Y:S06]  /*0ad0*/  BAR.ARV 0x4, 0x180 ;  /* 0x0106000000007b1d */ /* 0x000fec0000002000 */
[----:B0-----:R-:W-:-:S13]  /*0ae0*/  ISETP.GE.AND P0, PT, R155, UR4, PT ;  /* 0x000000049b007c0c */ /* 0x001fda000bf06270 */
[----:B------:R-:W-:Y:S05]  /*0af0*/  @P0 BRA `(.L_x_9465) ;  /* 0x0000019000140947 */ /* 0x000fea0003800000 */
[----:B------:R-:W-:Y:S01]  /*0b00*/  VIADD R6, R6, 0xffffff80 ;  /* 0xffffff8006067836 */ /* 0x000fe20000000000 */
[----:B------:R-:W-:Y:S01]  /*0b10*/  CS2R R200, SRZ ;  /* 0x0000000000c87805 */ /* 0x000fe2000001ff00 */
[----:B------:R-:W-:Y:S01]  /*0b20*/  IMAD.MOV.U32 R221, RZ, RZ, RZ ;  /* 0x000000ffffdd7224 */ /* 0x000fe200078e00ff */
[----:B------:R-:W-:Y:S01]  /*0b30*/  ULOP3.LUT UR44, UR36, 0x1, URZ, 0xfc, !UPT ;  /* 0x00000001242c7892 */ /* 0x000fe2000f8efc3f */
[----:B------:R-:W-:Y:S01]  /*0b40*/  IMAD.MOV.U32 R208, RZ, RZ, RZ ;  /* 0x000000ffffd07224 */ /* 0x000fe200078e00ff */
[----:B------:R-:W-:-:S04]  /*0b50*/  SHF.R.S32.HI R3, RZ, 0x1f, R6 ;  /* 0x0000001fff037819 */ /* 0x000fc80000011406 */
[CC--:B------:R-:W-:Y:S02]  /*0b60*/  LEA.HI R0, R3.reuse, R6.reuse, RZ, 0x7 ;  /* 0x0000000603007211 */ /* 0x0c0fe400078f38ff */
[CC--:B------:R-:W-:Y:S02]  /*0b70*/  LEA.HI R2, R3.reuse, R6.reuse, RZ, 0x4 ;  /* 0x0000000603027211 */ /* 0x0c0fe400078f20ff */
[----:B------:R-:W-:Y:S02]  /*0b80*/  LOP3.LUT R5, R0, 0xffffff80, RZ, 0xc0, !PT ;  /* 0xffffff8000057812 */ /* 0x000fe400078ec0ff */
[----:B------:R-:W-:Y:S02]  /*0b90*/  SHF.R.S32.HI R7, RZ, 0x4, R2 ;  /* 0x00000004ff077819 */ /* 0x000fe40000011402 */
[----:B------:R-:W-:Y:S01]  /*0ba0*/  LEA.HI R210, R3, R6, RZ, 0x5 ;  /* 0x0000000603d27211 */ /* 0x000fe200078f28ff */
[----:B------:R-:W-:Y:S01]  /*0bb0*/  IMAD.IADD R13, R6, 0x1, -R5 ;  /* 0x00000001060d7824 */ /* 0x000fe200078e0a05 */
[----:B------:R-:W-:-:S02]  /*0bc0*/  SHF.R.S32.HI R5, RZ, 0x7, R0 ;  /* 0x00000007ff057819 */ /* 0x000fc40000011400 */
[----:B------:R-:W-:Y:S02]  /*0bd0*/  LEA.HI R4, R2, R7, RZ, 0x1 ;  /* 0x0000000702047211 */ /* 0x000fe400078f08ff */
[----:B------:R-:W-:Y:S01]  /*0be0*/  SHF.R.S32.HI R8, RZ, 0x1f, R13 ;  /* 0x0000001fff087819 */ /* 0x000fe2000001140d */
[----:B------:R-:W-:Y:S01]  /*0bf0*/  STL [R1+0x54], R13 ;  /* 0x0000540d01007387 */ /* 0x000fe20000100800 */
[----:B------:R-:W-:Y:S02]  /*0c00*/  LEA.HI R0, R0, R5, RZ, 0x1 ;  /* 0x0000000500007211 */ /* 0x000fe400078f08ff */
[----:B------:R-:W-:Y:S02]  /*0c10*/  LEA.HI R9, R8, R13, RZ, 0x2 ;  /* 0x0000000d08097211 */ /* 0x000fe400078f10ff */
[----:B------:R-:W-:Y:S02]  /*0c20*/  LOP3.LUT R0, R0, 0x3fffffe, RZ, 0xc0, !PT ;  /* 0x03fffffe00007812 */ /* 0x000fe400078ec0ff */
[----:B------:R-:W-:-:S02]  /*0c30*/  SHF.R.S32.HI R10, RZ, 0x2, R9 ;  /* 0x00000002ff0a7819 */ /* 0x000fc40000011409 */
[----:B------:R-:W-:Y:S01]  /*0c40*/  SHF.R.S32.HI R11, RZ, 0x1f, R9 ;  /* 0x0000001fff0b7819 */ /* 0x000fe20000011409 */
[----:B------:R-:W-:Y:S01]  /*0c50*/  IMAD.IADD R0, R5, 0x1, -R0 ;  /* 0x0000000105007824 */ /* 0x000fe200078e0a00 */
[----:B------:R-:W-:Y:S02]  /*0c60*/  LOP3.LUT R4, R4, 0x1ffffffe, RZ, 0xc0, !PT ;  /* 0x1ffffffe04047812 */ /* 0x000fe400078ec0ff */
[CC--:B------:R-:W-:Y:S02]  /*0c70*/  LEA.HI R18, R3.reuse, R6.reuse, RZ, 0x2 ;  /* 0x0000000603127211 */ /* 0x0c0fe400078f10ff */
[----:B------:R-:W-:Y:S01]  /*0c80*/  LEA.HI R3, R3, R6, RZ, 0x3 ;  /* 0x0000000603037211 */ /* 0x000fe200078f18ff */
[----:B------:R-:W-:Y:S01]  /*0c90*/  IMAD.IADD R4, R7, 0x1, -R4 ;  /* 0x0000000107047824 */ /* 0x000fe200078e0a04 */
[----:B------:R-:W-:Y:S02]  /*0ca0*/  LEA.HI R11, R11, R10, RZ, 0x3 ;  /* 0x0000000a0b0b7211 */ /* 0x000fe400078f18ff */
[----:B------:R-:W-:Y:S01]  /*0cb0*/  LOP3.LUT R5, R2, 0x3fffff0, RZ, 0xc0, !PT ;  /* 0x03fffff002057812 */ /* 0x000fe200078ec0ff */
[----:B------:R-:W-:Y:S01]  /*0cc0*/  IMAD.MOV.U32 R2, RZ, RZ, RZ ;  /* 0x000000ffff027224 */ /* 0x000fe200078e00ff */
[----:B------:R-:W-:-:S02]  /*0cd0*/  LOP3.LUT R7, R3, 0xfffffff8, RZ, 0xc0, !PT ;  /* 0xfffffff803077812 */ /* 0x000fc400078ec0ff */
[----:B------:R-:W-:Y:S01]  /*0ce0*/  LOP3.LUT R11, R11, 0xfffffff8, RZ, 0xc0, !PT ;  /* 0xfffffff80b0b7812 */ /* 0x000fe200078ec0ff */
[----:B------:R-:W-:Y:S01]  /*0cf0*/  IMAD.IADD R5, R6, 0x1, -R5 ;  /* 0x0000000106057824 */ /* 0x000fe200078e0a05 */
[----:B------:R-:W-:Y:S01]  /*0d00*/  LEA.HI R8, R8, R13, RZ, 0x5 ;  /* 0x0000000d08087211 */ /* 0x000fe200078f28ff */
[----:B------:R-:W-:Y:S01]  /*0d10*/  IMAD.IADD R7, R6, 0x1, -R7 ;  /* 0x0000000106077824 */ /* 0x000fe200078e0a07 */
[----:B------:R-:W-:Y:S01]  /*0d20*/  LOP3.LUT R3, R18, 0xfffffffc, RZ, 0xc0, !PT ;  /* 0xfffffffc12037812 */ /* 0x000fe200078ec0ff */
[----:B------:R-:W-:Y:S01]  /*0d30*/  IMAD.IADD R11, R10, 0x1, -R11 ;  /* 0x000000010a0b7824 */ /* 0x000fe200078e0a0b */
[----:B------:R-:W-:Y:S01]  /*0d40*/  SHF.R.S32.HI R210, RZ, 0x5, R210 ;  /* 0x00000005ffd27819 */ /* 0x000fe200000114d2 */
[----:B------:R-:W-:Y:S01]  /*0d50*/  IMAD.SHL.U32 R203, R7, 0x8, RZ ;  /* 0x0000000807cb7824 */ /* 0x000fe200078e00ff */
[----:B------:R-:W-:Y:S01]  /*0d60*/  SHF.R.S32.HI R18, RZ, 0x2, R18 ;  /* 0x00000002ff127819 */ /* 0x000fe20000011412 */
[----:B------:R-:W-:Y:S01]  /*0d70*/  IMAD.IADD R3, R6, 0x1, -R3 ;  /* 0x0000000106037824 */ /* 0x000fe200078e0a03 */
[----:B------:R-:W-:Y:S01]  /*0d80*/  SHF.R.S32.HI R8, RZ, 0x5, R8 ;  /* 0x00000005ff087819 */ /* 0x000fe20000011408 */
[----:B------:R-:W-:Y:S01]  /*0d90*/  IMAD R5, R210, 0x10, R5 ;  /* 0x00000010d2057824 */ /* 0x000fe200078e0205 */
[----:B------:R-:W-:Y:S01]  /*0da0*/  LOP3.LUT R9, R9, 0x7ffffffc, RZ, 0xc0, !PT ;  /* 0x7ffffffc09097812 */ /* 0x000fe200078ec0ff */
[----:B------:R-:W-:Y:S01]  /*0db0*/  VIADD R220, R18, 0x40 ;  /* 0x0000004012dc7836 */ /* 0x000fe20000000000 */
[----:B------:R-:W-:Y:S01]  /*0dc0*/  SHF.R.S32.HI R224, RZ, 0x1f, R18 ;  /* 0x0000001fffe07819 */ /* 0x000fe20000011412 */
[----:B------:R-:W-:-:S02]  /*0dd0*/  IMAD R11, R8, 0x10, R11 ;  /* 0x00000010080b7824 */ /* 0x000fc400078e020b */
[----:B------:R-:W-:Y:S01]  /*0de0*/  IMAD R6, R5, 0x8, R4 ;  /* 0x0000000805067824 */ /* 0x000fe200078e0204 */
[----:B------:R-:W-:Y:S01]  /*0df0*/  SHF.R.S32.HI R5, RZ, 0x1f, R220 ;  /* 0x0000001fff057819 */ /* 0x000fe200000114dc */
[----:B------:R-:W-:Y:S01]  /*0e00*/  IMAD R12, R0, 0x40, R11 ;  /* 0x00000040000c7824 */ /* 0x000fe200078e020b */
[----:B------:R-:W-:Y:S01]  /*0e10*/  LEA.HI R0, R3, R3, RZ, 0x1 ;  /* 0x0000000303007211 */ /* 0x000fe200078f08ff */
[----:B------:R-:W-:Y:S01]  /*0e20*/  IMAD.SHL.U32 R209, R220, 0x40, RZ ;  /* 0x00000040dcd17824 */ /* 0x000fe200078e00ff */
[----:B------:R-:W-:Y:S01]  /*0e30*/  LEA.HI R5, R5, R220, RZ, 0x3 ;  /* 0x000000dc05057211 */ /* 0x000fe200078f18ff */
[C---:B------:R-:W-:Y:S01]  /*0e40*/  IMAD.SHL.U32 R16, R3.reuse, 0x8, RZ ;  /* 0x0000000803107824 */ /* 0x040fe200078e00ff */
[----:B------:R-:W-:Y:S01]  /*0e50*/  LOP3.LUT R0, R0, 0x1ffffffe, RZ, 0xc0, !PT ;  /* 0x1ffffffe00007812 */ /* 0x000fe200078ec0ff */
[----:B------:R-:W-:Y:S01]  /*0e60*/  IMAD.SHL.U32 R22, R3, 0x4, RZ ;  /* 0x0000000403167824 */ /* 0x000fe200078e00ff */
[----:B------:R-:W-:Y:S01]  /*0e70*/  LOP3.LUT R209, R209, 0x1c0, RZ, 0xc0, !PT ;  /* 0x000001c0d1d17812 */ /* 0x000fe200078ec0ff */
[----:B------:R-:W-:Y:S01]  /*0e80*/  IMAD.SHL.U32 R5, R5, 0x40, RZ ;  /* 0x0000004005057824 */ /* 0x000fe200078e00ff */
[----:B------:R-:W-:Y:S01]  /*0e90*/  STL [R1+0x68], R12 ;  /* 0x0000680c01007387 */ /* 0x000fe20000100800 */
[----:B------:R-:W-:Y:S01]  /*0ea0*/  IMAD.IADD R0, R3, 0x1, -R0 ;  /* 0x0000000103007824 */ /* 0x000fe200078e0a00 */
[----:B------:R-:W-:Y:S01]  /*0eb0*/  SHF.R.S32.HI R3, RZ, 0x1f, R203 ;  /* 0x0000001fff037819 */ /* 0x000fe200000114cb */
[----:B------:R-:W-:Y:S01]  /*0ec0*/  VIADD R214, R203, 0x40 ;  /* 0x00000040cbd67836 */ /* 0x000fe20000000000 */
[----:B------:R-:W-:Y:S01]  /*0ed0*/  SHF.R.U32.HI R4, RZ, 0x3, R209 ;  /* 0x00000003ff047819 */ /* 0x000fe200000116d1 */
[----:B------:R-:W-:Y:S01]  /*0ee0*/  IMAD R0, R0, 0x8, R12 ;  /* 0x0000000800007824 */ /* 0x000fe200078e020c */
[----:B------:R-:W-:Y:S01]  /*0ef0*/  LOP3.LUT R3, R209, 0x38, R16, 0xf8, !PT ;  /* 0x00000038d1037812 */ /* 0x000fe200078ef810 */
[----:B------:R-:W-:Y:S01]  /*0f00*/  IMAD.IADD R9, R13, 0x1, -R9 ;  /* 0x000000010d097824 */ /* 0x000fe200078e0a09 */
[----:B------:R-:W-:Y:S01]  /*0f10*/  LOP3.LUT R212, R5, 0xfffffe00, RZ, 0xc0, !PT ;  /* 0xfffffe0005d47812 */ /* 0x000fe200078ec0ff */
[----:B------:R-:W-:Y:S01]  /*0f20*/  VIADD R213, R203, 0x80 ;  /* 0x00000080cbd57836 */ /* 0x000fe20000000000 */
[----:B------:R-:W-:Y:S01]  /*0f30*/  SHF.R.S32.HI R5, RZ, 0x1f, R214 ;  /* 0x0000001fff057819 */ /* 0x000fe200000114d6 */
[----:B------:R-:W-:Y:S01]  /*0f40*/  IMAD.SHL.U32 R5, R6, 0x8, RZ ;  /* 0x0000000806057824 */ /* 0x000fe200078e00ff */
[----:B------:R-:W-:Y:S01]  /*0f50*/  LOP3.LUT R4, R212, R3, R4, 0xf6, !PT ;  /* 0x00000003d4047212 */ /* 0x000fe200078ef604 */
[----:B------:R-:W-:Y:S01]  /*0f60*/  IMAD.SHL.U32 R225, R9, 0x2, RZ ;  /* 0x0000000209e17824 */ /* 0x000fe200078e00ff */
[----:B------:R-:W-:Y:S01]  /*0f70*/  SHF.R.S32.HI R7, RZ, 0x1f, R213 ;  /* 0x0000001fff077819 */ /* 0x000fe200000114d5 */
[----:B------:R-:W-:Y:S01]  /*0f80*/  VIADD R202, R22, 0x10 ;  /* 0x0000001016ca7836 */ /* 0x000fe20000000000 */
[----:B------:R0:W-:Y:S01]  /*0f90*/  STL [R1+0x70], R5 ;  /* 0x0000700501007387 */ /* 0x0001e20000100800 */
[----:B------:R-:W-:-:S02]  /*0fa0*/  IMAD R3, R4, 0x2, R19 ;  /* 0x0000000204037824 */ /* 0x000fc400078e0213 */
[C---:B------:R-:W-:Y:S02]  /*0fb0*/  VIADD R27, R225.reuse, 0x18 ;  /* 0x00000018e11b7836 */ /* 0x040fe40000000000 */
[C---:B------:R-:W-:Y:S01]  /*0fc0*/  VIADD R24, R225.reuse, 0x30 ;  /* 0x00000030e1187836 */ /* 0x040fe20000000000 */
[----:B------:R1:W-:Y:S01]  /*0fd0*/  STL [R1+0x64], R3 ;  /* 0x0000640301007387 */ /* 0x0003e20000100800 */
[C---:B------:R-:W-:Y:S01]  /*0fe0*/  VIADD R15, R225.reuse, 0x48 ;  /* 0x00000048e10f7836 */ /* 0x040fe20000000000 */
[----:B------:R-:W-:Y:S01]  /*0ff0*/  SHF.R.S32.HI R4, RZ, 0x1f, R27 ;  /* 0x0000001fff047819 */ /* 0x000fe2000001141b */
[C---:B------:R-:W-:Y:S01]  /*1000*/  VIADD R11, R225.reuse, 0x60 ;  /* 0x00000060e10b7836 */ /* 0x040fe20000000000 */
[----:B------:R2:W-:Y:S01]  /*1010*/  STL [R1+0x6c], R0 ;  /* 0x00006c0001007387 */ /* 0x0005e20000100800 */
[C---:B------:R-:W-:Y:S01]  /*1020*/  VIADD R8, R225.reuse, 0x78 ;  /* 0x00000078e1087836 */ /* 0x040fe20000000000 */
[----:B------:R-:W-:Y:S01]  /*1030*/  SHF.R.S32.HI R4, RZ, 0x1f, R24 ;  /* 0x0000001fff047819 */ /* 0x000fe20000011418 */
[C---:B0-----:R-:W-:Y:S01]  /*1040*/  VIADD R5, R225.reuse, 0x90 ;  /* 0x00000090e1057836 */ /* 0x041fe20000000000 */
[----:B------:R-:W-:Y:S01]  /*1050*/  SHF.R.S32.HI R4, RZ, 0x1f, R15 ;  /* 0x0000001fff047819 */ /* 0x000fe2000001140f */
[C---:B------:R-:W-:Y:S01]  /*1060*/  VIADD R237, R225.reuse, 0xa0 ;  /* 0x000000a0e1ed7836 */ /* 0x040fe20000000000 */
        /* <DEDUP_REMOVED lines=49> */
[----:B------:R-:W-:Y:S02]  /*1380*/  SHF.R.S32.HI R5, RZ, 0x1f, R228 ;  /* 0x0000001fff057819 */ /* 0x000fe400000114e4 */
[----:B------:R-:W-:Y:S02]  /*1390*/  SHF.R.S32.HI R4, RZ, 0x1f, R227 ;  /* 0x0000001fff047819 */ /* 0x000fe400000114e3 */
[----:B--2---:R-:W-:-:S07]  /*13a0*/  SHF.R.S32.HI R3, RZ, 0x1f, R226 ;  /* 0x0000001fff037819 */ /* 0x004fce00000114e2 */
.L_x_9611:
[----:B0-23--:R-:W0:Y:S02]  /*13b0*/  LDC.64 R4, c[0x0][0xc88] ;  /* 0x00032200ff047b82 */ /* 0x00de240000000a00 */
[----:B0-----:R-:W-:-:S05]  /*13c0*/  IMAD.WIDE R4, R155, 0x4, R4 ;  /* 0x000000049b047825 */ /* 0x001fca00078e0204 */
[----:B------:R-:W2:Y:S01]  /*13d0*/  LDG.E R217, desc[UR40][R4.64] ;  /* 0x0000002804d97981 */ /* 0x000ea2000c1e1900 */
[----:B------:R-:W-:Y:S05]  /*13e0*/  YIELD ;  /* 0x0000000000007946 */ /* 0x000fea0003800000 */
[----:B------:R-:W-:Y:S01]  /*13f0*/  ULDC.64 UR4, c[0x0][0xa28] ;  /* 0x00028a0000047ab9 */ /* 0x000fe20000000a00 */
[----:B------:R-:W-:Y:S01]  /*1400*/  ULDC.64 UR8, c[0x0][0xa18] ;  /* 0x0002860000087ab9 */ /* 0x000fe20000000a00 */
[----:B------:R-:W-:Y:S01]  /*1410*/  ISETP.NE.U32.AND P1, PT, RZ, UR4, PT ;  /* 0x00000004ff007c0c */ /* 0x000fe2000bf25070 */
[----:B------:R-:W-:Y:S01]  /*1420*/  ULDC.64 UR6, c[0x0][0xa08] ;  /* 0x0002820000067ab9 */ /* 0x000fe20000000a00 */
[----:B----4-:R-:W-:Y:S01]  /*1430*/  IMAD.MOV.U32 R11, RZ, RZ, RZ ;  /* 0x000000ffff0b7224 */ /* 0x010fe200078e00ff */
[----:B------:R-:W-:Y:S01]  /*1440*/  ISETP.NE.U32.AND P0, PT, RZ, UR6, PT ;  /* 0x00000006ff007c0c */ /* 0x000fe2000bf05070 */
[----:B------:R-:W-:Y:S01]  /*1450*/  IMAD.MOV.U32 R31, RZ, RZ, RZ ;  /* 0x000000ffff1f7224 */ /* 0x000fe200078e00ff */
[----:B------:R-:W-:-:S02]  /*1460*/  ISETP.NE.AND.EX P1, PT, RZ, UR5, PT, P1 ;  /* 0x00000005ff007c0c */ /* 0x000fc4000bf25310 */
[----:B------:R-:W-:Y:S02]  /*1470*/  ISETP.NE.AND.EX P0, PT, RZ, UR7, PT, P0 ;  /* 0x00000007ff007c0c */ /* 0x000fe4000bf05300 */
[----:B--2---:R-:W-:Y:S01]  /*1480*/  SHF.R.S32.HI R0, RZ, 0x1f, R217 ;  /* 0x0000001fff007819 */ /* 0x004fe200000114d9 */
[----:B------:R-:W-:-:S08]  /*1490*/  IMAD.SHL.U32 R218, R217, 0x4, RZ ;  /* 0x00000004d9da7824 */ /* 0x000fd000078e00ff */
[C---:B------:R-:W-:Y:S02]  /*14a0*/  @P1 LEA R6, P2, R217.reuse, UR4, 0x2 ;  /* 0x00000004d9061c11 */ /* 0x040fe4000f8410ff */
[C-C-:B------:R-:W-:Y:S01]  /*14b0*/  SHF.L.U64.HI R219, R217.reuse, 0x2, R0.reuse ;  /* 0x00000002d9db7819 */ /* 0x140fe20000010200 */
[----:B------:R0:W-:Y:S01]  /*14c0*/  STL [R1+0x4c], R0 ;  /* 0x00004c0001007387 */ /* 0x0001e20000100800 */
[----:B------:R-:W-:Y:S02]  /*14d0*/  @P1 LEA.HI.X R7, R217, UR5, R0, 0x2, P2 ;  /* 0x00000005d9071c11 */ /* 0x000fe400090f1400 */
[----:B------:R-:W-:Y:S01]  /*14e0*/  ISETP.NE.U32.AND P2, PT, RZ, UR8, PT ;  /* 0x00000008ff007c0c */ /* 0x000fe2000bf45070 */
[----:B------:R-:W-:Y:S01]  /*14f0*/  ULDC UR4, c[0x0][0x288] ;  /* 0x0000a20000047ab9 */ /* 0x000fe20000000800 */
[----:B------:R-:W-:Y:S01]  /*1500*/  IADD3 R8, P3, R218, UR6, RZ ;  /* 0x00000006da087c10 */ /* 0x000fe2000ff7e0ff */
[----:B------:R0:W5:Y:S01]  /*1510*/  @P1 LDG.E R11, desc[UR40][R6.64] ;  /* 0x00000028060b1981 */ /* 0x000162000c1e1900 */
[----:B------:R-:W-:Y:S01]  /*1520*/  ISETP.NE.AND.EX P2, PT, RZ, UR9, PT, P2 ;  /* 0x00000009ff007c0c */ /* 0x000fe2000bf45320 */
[----:B------:R-:W-:Y:S01]  /*1530*/  IMAD.U32 R155, RZ, RZ, UR4 ;  /* 0x00000004ff9b7e24 */ /* 0x000fe2000f8e00ff */
[----:B------:R-:W-:Y:S01]  /*1540*/  IADD3.X R9, R219, UR7, RZ, P3, !PT ;  /* 0x00000007db097c10 */ /* 0x000fe20009ffe4ff */
[----:B------:R-:W-:-:S04]  /*1550*/  ULDC.64 UR4, c[0x0][0x418] ;  /* 0x0001060000047ab9 */ /* 0x000fc80000000a00 */
[----:B------:R0:W5:Y:S06]  /*1560*/  @P0 LDG.E R31, desc[UR40][R8.64] ;  /* 0x00000028081f0981 */ /* 0x00016c000c1e1900 */
[----:B------:R-:W-:-:S04]  /*1570*/  @P2 IADD3 R4, P1, R218, UR8, RZ ;  /* 0x00000008da042c10 */ /* 0x000fc8000ff3e0ff */
[----:B------:R-:W-:-:S05]  /*1580*/  @P2 IADD3.X R5, R219, UR9, RZ, P1, !PT ;  /* 0x00000009db052c10 */ /* 0x000fca0008ffe4ff */
[----:B------:R0:W5:Y:S01]  /*1590*/  @P2 LDG.E R155, desc[UR40][R4.64] ;  /* 0x00000028049b2981 */ /* 0x000162000c1e1900 */
[----:B------:R-:W-:-:S03]  /*15a0*/  UISETP.NE.U32.AND UP0, UPT, UR4, URZ, UPT ;  /* 0x0000003f0400728c */ /* 0x000fc6000bf05070 */
[----:B------:R-:W-:Y:S01]  /*15b0*/  ULDC UR4, c[0x0][0x424] ;  /* 0x0001090000047ab9 */ /* 0x000fe20000000800 */
[----:B------:R-:W-:-:S03]  /*15c0*/  UISETP.NE.AND.EX UP0, UPT, UR5, URZ, UPT, UP0 ;  /* 0x0000003f0500728c */ /* 0x000fc6000bf05300 */
[----:B------:R-:W-:Y:S01]  /*15d0*/  ULDC UR5, c[0x0][0x2f0] ;  /* 0x0000bc0000057ab9 */ /* 0x000fe20000000800 */
[----:B------:R-:W-:-:S04]  /*15e0*/  USEL UR4, UR4, 0x1, UP0 ;  /* 0x0000000104047887 */ /* 0x000fc80008000000 */
[----:B------:R-:W-:-:S03]  /*15f0*/  UIMAD UR4, UR4, UR5, URZ ;  /* 0x00000005040472a4 */ /* 0x000fc6000f8e023f */
[----:B------:R-:W-:Y:S02]  /*1600*/  ULDC UR5, c[0x0][0x348] ;  /* 0x0000d20000057ab9 */ /* 0x000fe40000000800 */
[----:B------:R-:W-:Y:S02]  /*1610*/  IMAD.U32 R24, RZ, RZ, UR5 ;  /* 0x00000005ff187e24 */ /* 0x000fe4000f8e00ff */
[----:B------:R-:W-:Y:S01]  /*1620*/  IMAD.U32 R30, RZ, RZ, UR4 ;  /* 0x00000004ff1e7e24 */ /* 0x000fe2000f8e00ff */
[----:B0-----:R-:W-:Y:S06]  /*1630*/  @P2 BRA `(.L_x_9466) ;  /* 0x0000000000242947 */ /* 0x001fec0003800000 */
        /* <DEDUP_REMOVED lines=9> */
.L_x_9466:
[----:B------:R-:W-:Y:S01]  /*16d0*/  ULDC.64 UR4, c[0x0][0xa20] ;  /* 0x0002880000047ab9 */ /* 0x000fe20000000a00 */
[C---:B------:R-:W-:Y:S01]  /*16e0*/  LOP3.LUT R3, R154.reuse, 0xff000000, RZ, 0xc0, !PT ;  /* 0xff0000009a037812 */ /* 0x040fe200078ec0ff */
[----:B------:R-:W-:Y:S01]  /*16f0*/  IMAD.MOV.U32 R222, RZ, RZ, R153 ;  /* 0x000000ffffde7224 */ /* 0x000fe200078e0099 */
[----:B------:R-:W-:Y:S02]  /*1700*/  ISETP.NE.U32.AND P1, PT, RZ, UR4, PT ;  /* 0x00000004ff007c0c */ /* 0x000fe4000bf25070 */
[C---:B------:R-:W-:Y:S02]  /*1710*/  LOP3.LUT R0, R154.reuse, 0xff0000, RZ, 0xc0, !PT ;  /* 0x00ff00009a007812 */ /* 0x040fe400078ec0ff */
[----:B------:R-:W-:Y:S02]  /*1720*/  ISETP.NE.AND.EX P1, PT, RZ, UR5, PT, P1 ;  /* 0x00000005ff007c0c */ /* 0x000fe4000bf25310 */
[----:B------:R-:W-:Y:S02]  /*1730*/  SHF.R.U32.HI R3, RZ, 0x8, R3 ;  /* 0x00000008ff037819 */ /* 0x000fe40000011603 */
[----:B------:R-:W-:-:S02]  /*1740*/  LOP3.LUT R215, R154, 0xffff, RZ, 0xc0, !PT ;  /* 0x0000ffff9ad77812 */ /* 0x000fc400078ec0ff */
[----:B------:R-:W-:-:S07]  /*1750*/  LEA.HI R216, R0, R3, RZ, 0x10 ;  /* 0x0000000300d87211 */ /* 0x000fce00078f80ff */
[----:B------:R-:W-:Y:S05]  /*1760*/  @!P1 BRA `(.L_x_9467) ;  /* 0x0000000000109947 */ /* 0x000fea0003800000 */
[----:B------:R-:W-:-:S04]  /*1770*/  IADD3 R4, P0, R218, UR4, RZ ;  /* 0x00000004da047c10 */ /* 0x000fc8000ff1e0ff */
[----:B------:R-:W-:-:S05]  /*1780*/  IADD3.X R5, R219, UR5, RZ, P0, !PT ;  /* 0x00000005db057c10 */ /* 0x000fca00087fe4ff */
[----:B------:R0:W5:Y:S01]  /*1790*/  LDG.E R30, desc[UR40][R4.64] ;  /* 0x00000028041e7981 */ /* 0x000162000c1e1900 */
[----:B------:R-:W-:Y:S05]  /*17a0*/  BRA `(.L_x_9468) ;  /* 0x0000000000107947 */ /* 0x000fea0003800000 */
.L_x_9467:
[----:B------:R-:W-:Y:S05]  /*17b0*/  @!P0 BRA `(.L_x_9468) ;  /* 0x00000000000c8947 */ /* 0x000fea0003800000 */
[----:B------:R-:W2:Y:S04]  /*17c0*/  LDG.E R3, desc[UR40][R8.64] ;  /* 0x0000002808037981 */ /* 0x000ea8000c1e1900 */
[----:B------:R-:W2:Y:S02]  /*17d0*/  LDG.E R30, desc[UR40][R8.64+0x4] ;  /* 0x00000428081e7981 */ /* 0x000ea4000c1e1900 */
[----:B--2---:R-:W-:-:S07]  /*17e0*/  IMAD.IADD R30, R30, 0x1, -R3 ;  /* 0x000000011e1e7824 */ /* 0x004fce00078e0a03 */
.L_x_9468:
[----:B------:R-:W-:Y:S02]  /*17f0*/  ULDC.64 UR4, c[0x0][0xa10] ;  /* 0x0002840000047ab9 */ /* 0x000fe40000000a00 */
[----:B------:R-:W-:-:S04]  /*1800*/  ISETP.NE.U32.AND P0, PT, RZ, UR4, PT ;  /* 0x00000004ff007c0c */ /* 0x000fc8000bf05070 */
[----:B------:R-:W-:Y:S01]  /*1810*/  ISETP.NE.AND.EX P0, PT, RZ, UR5, PT, P0 ;  /* 0x00000005ff007c0c */ /* 0x000fe2000bf05300 */
[----:B------:R-:W-:-:S12]  /*1820*/  ULDC.64 UR4, c[0x0][0xa30] ;  /* 0x00028c0000047ab9 */ /* 0x000fd80000000a00 */
[----:B0-----:R-:W0:Y:S01]  /*1830*/  @P0 LDC.64 R4, c[0x0][0xa10] ;  /* 0x00028400ff040b82 */ /* 0x001e220000000a00 */
[----:B------:R-:W-:-:S04]  /*1840*/  ISETP.NE.U32.AND P1, PT, RZ, UR4, PT ;  /* 0x00000004ff007c0c */ /* 0x000fc8000bf25070 */
[----:B------:R-:W-:Y:S01]  /*1850*/  ISETP.NE.AND.EX P1, PT, RZ, UR5, PT, P1 ;  /* 0x00000005ff007c0c */ /* 0x000fe2000bf25310 */
[----:B0-----:R-:W-:-:S05]  /*1860*/  @P0 IMAD.WIDE R4, R217, 0x4, R4 ;  /* 0x00000004d9040825 */ /* 0x001fca00078e0204 */
[----:B------:R-:W2:Y:S04]  /*1870*/  @P0 LDG.E R0, desc[UR40][R4.64] ;  /* 0x0000002804000981 */ /* 0x000ea8000c1e1900 */
[----:B------:R-:W2:Y:S03]  /*1880*/  @P0 LDG.E R3, desc[UR40][R4.64+0x4] ;  /* 0x0000042804030981 */ /* 0x000ea6000c1e1900 */
[----:B------:R-:W-:Y:S01]  /*1890*/  @P1 IADD3 R6, P2, R218, UR4, RZ ;  /* 0x00000004da061c10 */ /* 0x000fe2000ff5e0ff */
[----:B-----5:R-:W-:-:S03]  /*18a0*/  IMAD.MOV.U32 R154, RZ, RZ, R30 ;  /* 0x000000ffff9a7224 */ /* 0x020fc600078e001e */
[----:B------:R-:W-:-:S05]  /*18b0*/  @P1 IADD3.X R7, R219, UR5, RZ, P2, !PT ;  /* 0x00000005db071c10 */ /* 0x000fca00097fe4ff */
[----:B------:R0:W5:Y:S01]  /*18c0*/  @P1 LDG.E R154, desc[UR40][R6.64] ;  /* 0x00000028069a1981 */ /* 0x000162000c1e1900 */
[----:B------:R-:W-:Y:S01]  /*18d0*/  IMAD.IADD R11, R30, 0x1, -R11 ;  /* 0x000000011e0b7824 */ /* 0x000fe200078e0a0b */
[----:B------:R-:W-:Y:S01]  /*18e0*/  BSSY B0, `(.L_x_9469) ;  /* 0x000002a000007945 */ /* 0x000fe20003800000 */
[----:B------:R-:W-:Y:S02]  /*18f0*/  LOP3.LUT R223, R216, 0xff, RZ, 0xc0, !PT ;  /* 0x000000ffd8df7812 */ /* 0x000fe400078ec0ff */
[----:B------:R-:W-:Y:S01]  /*1900*/  SHF.R.U32.HI R216, RZ, 0x10, R216 ;  /* 0x00000010ffd87819 */ /* 0x000fe200000116d8 */
[----:B--2---:R-:W-:-:S04]  /*1910*/  @P0 IMAD.IADD R24, R3, 0x1, -R0 ;  /* 0x0000000103180824 */ /* 0x004fc800078e0a00 */
[----:B------:R-:W-:-:S04]  /*1920*/  IMAD.IADD R152, R11, 0x1, R24 ;  /* 0x000000010b987824 */ /* 0x000fc800078e0218 */
[C---:B------:R-:W-:Y:S01]  /*1930*/  VIADD R0, R152.reuse, 0x5f ;  /* 0x0000005f98007836 */ /* 0x040fe20000000000 */
[----:B------:R-:W-:-:S03]  /*1940*/  ISETP.GE.AND P3, PT, R152, 0x1, PT ;  /* 0x000000019800780c */ /* 0x000fc60003f66270 */
[----:B------:R-:W-:Y:S01]  /*1950*/  IMAD.HI R0, R0, 0x2aaaaaab, RZ ;  /* 0x2aaaaaab00007827 */ /* 0x000fe200078e02ff */
[----:B------:R-:W-:-:S04]  /*1960*/  P2R R29, PR, RZ, 0x8 ;  /* 0x00000008ff1d7803 */ /* 0x000fc80000000000 */
[----:B------:R-:W-:-:S04]  /*1970*/  SHF.R.U32.HI R173, RZ, 0x1f, R0 ;  /* 0x0000001fffad7819 */ /* 0x000fc80000011600 */
[----:B------:R-:W-:Y:S01]  /*1980*/  LEA.HI.SX32 R173, R0, R173, 0x1c ;  /* 0x000000ad00ad7211 */ /* 0x000fe200078fe2ff */
[----:B------:R-:W-:Y:S01]  /*1990*/  IMAD.MOV.U32 R0, RZ, RZ, RZ ;  /* 0x000000ffff007224 */ /* 0x000fe200078e00ff */
[----:B0-----:R-:W-:Y:S06]  /*19a0*/  @!P3 BRA `(.L_x_9470) ;  /* 0x000000000074b947 */ /* 0x001fec0003800000 */
        /* <DEDUP_REMOVED lines=29> */
.L_x_9470:
[----:B------:R-:W-:Y:S05]  /*1b80*/  BSYNC B0 ;  /* 0x0000000000007941 */ /* 0x000fea0003800000 */
.L_x_9469:
[----:B------:R-:W-:-:S05]  /*1b90*/  IMAD R3, R223, R0, RZ ;  /* 0x00000000df037224 */ /* 0x000fca00078e02ff */
        /* <DEDUP_REMOVED lines=12> */
[----:B------:R-:W-:Y:S02]  /*1c60*/  @P0 LEA.HI.SX32 R27, R0, R3, 0x1c ;  /* 0x00000003001b0211 */ /* 0x000fe400078fe2ff */
        /* <DEDUP_REMOVED lines=23> */
.L_x_9473:
[----:B------:R-:W-:Y:S05]  /*1de0*/  BSYNC B6 ;  /* 0x0000000000067941 */ /* 0x000fea0003800000 */
.L_x_9472:
        /* <DEDUP_REMOVED lines=20> */
.L_x_9475:
[----:B------:R-:W-:Y:S05]  /*1f30*/  BSYNC B6 ;  /* 0x0000000000067941 */ /* 0x000fea0003800000 */
.L_x_9474:
[----:B------:R-:W-:Y:S01]  /*1f40*/  ULDC.64 UR4, c[0x0][0x9f8] ;  /* 0x00027e0000047ab9 */ /* 0x000fe20000000a00 */
[----:B------:R-:W-:Y:S01]  /*1f50*/  IMAD.MOV.U32 R0, RZ, RZ, R217 ;  /* 0x000000ffff007224 */ /* 0x000fe200078e00d9 */
[----:B------:R-:W-:Y:S01]  /*1f60*/  ISETP.NE.U32.AND P0, PT, RZ, UR4, PT ;  /* 0x00000004ff007c0c */ /* 0x000fe2000bf05070 */
[----:B------:R-:W0:Y:S03]  /*1f70*/  LDC.64 R8, c[0x0][0x300] ;  /* 0x0000c000ff087b82 */ /* 0x000e260000000a00 */
[----:B------:R-:W-:Y:S01]  /*1f80*/  ISETP.NE.AND.EX P0, PT, RZ, UR5, PT, P0 ;  /* 0x00000005ff007c0c */ /* 0x000fe2000bf05300 */
[----:B------:R-:W1:Y:S01]  /*1f90*/  S2R R38, SR_TID.X ;  /* 0x0000000000267919 */ /* 0x000e620000002100 */
[----:B------:R-:W2:Y:S01]  /*1fa0*/  S2R R11, SR_TID.X ;  /* 0x00000000000b7919 */ /* 0x000ea20000002100 */
[----:B------:R-:W-:Y:S01]  /*1fb0*/  IMAD.IADD R59, R31, 0x1, R30 ;  /* 0x000000011f3b7824 */ /* 0x000fe200078e021e */
[----:B------:R-:W-:Y:S01]  /*1fc0*/  SHF.R.S32.HI R17, RZ, 0x1f, R16 ;  /* 0x0000001fff117819 */ /* 0x000fe20000011410 */
[----:B------:R-:W3:Y:S08]  /*1fd0*/  LDC.64 R56, c[0x0][0x408] ;  /* 0x00010200ff387b82 */ /* 0x000ef00000000a00 */
[----:B------:R-:W-:Y:S01]  /*1fe0*/  @P0 IADD3 R6, P1, R218, UR4, RZ ;  /* 0x00000004da060c10 */ /* 0x000fe2000ff3e0ff */
[----:B------:R-:W-:-:S02]  /*1ff0*/  VIADD R62, R16, 0x40 ;  /* 0x00000040103e7836 */ /* 0x000fc40000000000 */
[----:B------:R-:W-:Y:S01]  /*2000*/  VIADD R63, R16, 0x60 ;  /* 0x00000060103f7836 */ /* 0x000fe20000000000 */
[----:B------:R-:W-:Y:S01]  /*2010*/  @P0 IADD3.X R7, R219, UR5, RZ, P1, !PT ;  /* 0x00000005db070c10 */ /* 0x000fe20008ffe4ff */
[----:B------:R-:W-:Y:S01]  /*2020*/  ULDC.64 UR4, c[0x0][0xa08] ;  /* 0x0002820000047ab9 */ /* 0x000fe20000000a00 */
[----:B------:R-:W4:Y:S03]  /*2030*/  LDC R43, c[0x0][0x3f4] ;  /* 0x0000fd00ff2b7b82 */ /* 0x000f260000000800 */
[----:B------:R3:W4:Y:S01]  /*2040*/  @P0 LDG.E R0, desc[UR40][R6.64] ;  /* 0x0000002806000981 */ /* 0x000722000c1e1900 */
[----:B------:R-:W-:Y:S01]  /*2050*/  SHF.R.S32.HI R33, RZ, 0x1f, R59 ;  /* 0x0000001fff217819 */ /* 0x000fe2000001143b */
[-C--:B0-----:R-:W-:Y:S01]  /*2060*/  IMAD.WIDE.U32 R4, R59, R8.reuse, RZ ;  /* 0x000000083b047225 */ /* 0x081fe200078e00ff */
[----:B------:R-:W-:Y:S02]  /*2070*/  ISETP.NE.U32.AND P0, PT, RZ, UR4, PT ;  /* 0x00000004ff007c0c */ /* 0x000fe4000bf05070 */
[----:B------:R-:W0:Y:S01]  /*2080*/  LDC.64 R14, c[0x0][0x3f8] ;  /* 0x0000fe00ff0e7b82 */ /* 0x000e220000000a00 */
[-C--:B------:R-:W-:Y:S01]  /*2090*/  IMAD R10, R33, R8.reuse, RZ ;  /* 0x00000008210a7224 */ /* 0x080fe200078e02ff */
[----:B------:R-:W-:Y:S01]  /*20a0*/  ISETP.NE.AND.EX P0, PT, RZ, UR5, PT, P0 ;  /* 0x00000005ff007c0c */ /* 0x000fe2000bf05300 */
[----:B------:R-:W-:Y:S01]  /*20b0*/  ULDC.64 UR4, c[0x0][0x308] ;  /* 0x0000c20000047ab9 */ /* 0x000fe20000000a00 */
[----:B------:R-:W-:Y:S01]  /*20c0*/  IMAD.WIDE.U32 R60, R18, R8, R16 ;  /* 0x00000008123c7225 */ /* 0x000fe200078e0010 */
[----:B------:R-:W-:-:S02]  /*20d0*/  SHF.R.S32.HI R23, RZ, 0x1f, R22 ;  /* 0x0000001fff177819 */ /* 0x000fc40000011416 */
[----:B-1----:R-:W-:Y:S01]  /*20e0*/  SHF.R.U32.HI R38, RZ, 0x7, R38 ;  /* 0x00000007ff267819 */ /* 0x002fe20000011626 */
[----:B------:R-:W-:Y:S01]  /*20f0*/  IMAD R3, R59, R9, R10 ;  /* 0x000000093b037224 */ /* 0x000fe200078e020a */
[----:B------:R-:W-:Y:S01]  /*2100*/  SHF.L.U64.HI R66, R8, 0x6, R9 ;  /* 0x0000000608427819 */ /* 0x000fe20000010209 */
[----:B--2---:R-:W-:Y:S01]  /*2110*/  VIADD R11, R11, 0xffffff80 ;  /* 0xffffff800b0b7836 */ /* 0x004fe20000000000 */
[----:B------:R-:W-:Y:S01]  /*2120*/  ISETP.NE.AND P6, PT, R38, 0x1, PT ;  /* 0x000000012600780c */ /* 0x000fe20003fc5270 */
[----:B------:R-:W-:Y:S01]  /*2130*/  IMAD.IADD R5, R5, 0x1, R3 ;  /* 0x0000000105057824 */ /* 0x000fe200078e0203 */
[----:B---3--:R-:W-:Y:S01]  /*2140*/  SHF.L.U64.HI R70, R56, 0x6, R57 ;  /* 0x0000000638467819 */ /* 0x008fe20000010239 */
[----:B------:R-:W-:Y:S01]  /*2150*/  VIADD R10, R16, 0xc0 ;  /* 0x000000c0100a7836 */ /* 0x000fe20000000000 */
[----:B------:R-:W-:Y:S01]  /*2160*/  SHF.R.S32.HI R6, RZ, 0x1f, R11 ;  /* 0x0000001fff067819 */ /* 0x000fe2000001140b */
[----:B------:R-:W-:Y:S01]  /*2170*/  IMAD.WIDE.U32 R4, R215, UR4, R4 ;  /* 0x00000004d7047c25 */ /* 0x000fe2000f8e0004 */
[----:B------:R-:W-:-:S02]  /*2180*/  SHF.R.S32.HI R72, RZ, 0x1f, R220 ;  /* 0x0000001fff487819 */ /* 0x000fc400000114dc */
[----:B------:R-:W-:Y:S01]  /*2190*/  LEA.HI R36, R6, R11, RZ, 0x2 ;  /* 0x0000000b06247211 */ /* 0x000fe200078f10ff */
[----:B------:R-:W-:Y:S01]  /*21a0*/  IMAD R5, R215, UR5, R5 ;  /* 0x00000005d7057c24 */ /* 0x000fe2000f8e0205 */
[----:B------:R-:W-:Y:S01]  /*21b0*/  ULDC.64 UR4, c[0x0][0x310] ;  /* 0x0000c40000047ab9 */ /* 0x000fe20000000a00 */
[C---:B------:R-:W-:Y:S02]  /*21c0*/  VIADD R64, R16.reuse, 0x80 ;  /* 0x0000008010407836 */ /* 0x040fe40000000000 */
[----:B------:R-:W-:Y:S01]  /*21d0*/  VIADD R65, R16, 0xa0 ;  /* 0x000000a010417836 */ /* 0x000fe20000000000 */
[----:B0-----:R-:W-:Y:S01]  /*21e0*/  SHF.L.U64.HI R68, R14, 0x6, R15 ;  /* 0x000000060e447819 */ /* 0x001fe2000001020f */
[----:B------:R-:W-:Y:S02]  /*21f0*/  IMAD R30, R224, R56, RZ ;  /* 0x00000038e01e7224 */ /* 0x000fe400078e02ff */
[----:B------:R-:W-:Y:S01]  /*2200*/  VIADD R73, R38, 0x8 ;  /* 0x0000000826497836 */ /* 0x000fe20000000000 */
[----:B------:R-:W-:Y:S01]  /*2210*/  SHF.R.U32.HI R38, RZ, 0x3, R209 ;  /* 0x00000003ff267819 */ /* 0x000fe200000116d1 */
[----:B------:R-:W-:-:S02]  /*2220*/  IMAD R39, R18, R57, R30 ;  /* 0x0000003912277224 */ /* 0x000fc400078e021e */
[----:B------:R-:W-:-:S04]  /*2230*/  IMAD.WIDE.U32 R30, R18, R56, R16 ;  /* 0x00000038121e7225 */ /* 0x000fc800078e0010 */
[----:B------:R-:W-:Y:S02]  /*2240*/  IMAD.IADD R31, R39, 0x1, R31 ;  /* 0x00000001271f7824 */ /* 0x000fe400078e021f */
[----:B------:R-:W-:Y:S02]  /*2250*/  IMAD.MOV.U32 R88, RZ, RZ, 0x20 ;  /* 0x00000020ff587424 */ /* 0x000fe400078e00ff */
[----:B------:R-:W-:Y:S02]  /*2260*/  IMAD R75, R9, 0x60, RZ ;  /* 0x00000060094b7824 */ /* 0x000fe400078e02ff */
[----:B------:R-:W-:Y:S02]  /*2270*/  IMAD.SHL.U32 R67, R8, 0x40, RZ ;  /* 0x0000004008437824 */ /* 0x000fe400078e00ff */
[----:B------:R-:W-:Y:S02]  /*2280*/  IMAD.SHL.U32 R69, R14, 0x40, RZ ;  /* 0x000000400e457824 */ /* 0x000fe400078e00ff */
[----:B------:R-:W-:-:S02]  /*2290*/  IMAD R77, R57, 0x60, RZ ;  /* 0x00000060394d7824 */ /* 0x000fc400078e02ff */
[----:B------:R-:W-:Y:S02]  /*22a0*/  IMAD.SHL.U32 R71, R56, 0x40, RZ ;  /* 0x0000004038477824 */ /* 0x000fe400078e00ff */
[----:B-----5:R-:W-:-:S04]  /*22b0*/  IMAD.WIDE.U32 R30, R154, R56, R30 ;  /* 0x000000389a1e7225 */ /* 0x020fc800078e001e */
[----:B----4-:R-:W-:Y:S01]  /*22c0*/  IMAD.SHL.U32 R74, R43, 0x2, RZ ;  /* 0x000000022b4a7824 */ /* 0x010fe200078e00ff */
[----:B------:R-:W-:Y:S02]  /*22d0*/  SHF.R.S32.HI R3, RZ, 0x1f, R0 ;  /* 0x0000001fff037819 */ /* 0x000fe40000011400 */
[----:B------:R-:W-:Y:S02]  /*22e0*/  SEL R21, R0, RZ, !P0 ;  /* 0x000000ff00157207 */ /* 0x000fe40004000000 */
[----:B------:R-:W-:Y:S01]  /*22f0*/  SEL R20, R3, RZ, !P0 ;  /* 0x000000ff03147207 */ /* 0x000fe20004000000 */
[----:B------:R-:W-:Y:S02]  /*2300*/  IMAD R3, R224, R8, RZ ;  /* 0x00000008e0037224 */ /* 0x000fe400078e02ff */
[----:B------:R-:W-:-:S04]  /*2310*/  IMAD.WIDE.U32 R4, R21, UR4, R4 ;  /* 0x0000000415047c25 */ /* 0x000fc8000f8e0004 */
[----:B------:R-:W-:Y:S02]  /*2320*/  IMAD R0, R20, UR4, RZ ;  /* 0x0000000414007c24 */ /* 0x000fe4000f8e02ff */
[----:B------:R-:W-:Y:S01]  /*2330*/  IMAD R13, R18, R9, R3 ;  /* 0x00000009120d7224 */ /* 0x000fe200078e0203 */
[----:B------:R-:W-:Y:S01]  /*2340*/  IADD3 R3, P2, R4, R60, RZ ;  /* 0x0000003c04037210 */ /* 0x000fe20007f5e0ff */
[----:B------:R-:W-:Y:S01]  /*2350*/  IMAD R11, R21, UR5, R0 ;  /* 0x00000005150b7c24 */ /* 0x000fe2000f8e0200 */
[----:B------:R-:W-:Y:S05]  /*2360*/  @!P6 WARPSYNC.ALL ;  /* 0x000000000000e948 */ /* 0x000fea0003800000 */
[C---:B------:R-:W-:Y:S01]  /*2370*/  VIADD R0, R16.reuse, 0x20 ;  /* 0x0000002010007836 */ /* 0x040fe20000000000 */
[----:B------:R-:W-:Y:S01]  /*2380*/  ULDC UR4, c[0x0][0x320] ;  /* 0x0000c80000047ab9 */ /* 0x000fe20000000800 */
[----:B------:R-:W-:Y:S01]  /*2390*/  IMAD.IADD R60, R5, 0x1, R11 ;  /* 0x00000001053c7824 */ /* 0x000fe200078e020b */
[----:B------:R-:W-:Y:S01]  /*23a0*/  @!P6 BAR.SYNC.DEFER_BLOCKING 0x9, 0x100 ;  /* 0x024400000000eb1d */ /* 0x000fe20000010000 */
[C---:B------:R-:W-:Y:S01]  /*23b0*/  ISETP.GE.AND P0, PT, R16.reuse, UR4, PT ;  /* 0x0000000410007c0c */ /* 0x040fe2000bf06270 */
[----:B------:R-:W-:Y:S01]  /*23c0*/  VIADD R11, R16, 0xe0 ;  /* 0x000000e0100b7836 */ /* 0x000fe20000000000 */
[----:B------:R-:W-:Y:S01]  /*23d0*/  ISETP.GE.AND P1, PT, R0, UR4, PT ;  /* 0x0000000400007c0c */ /* 0x000fe2000bf26270 */
[----:B------:R-:W-:Y:S01]  /*23e0*/  IMAD.WIDE.U32 R8, R8, 0x60, RZ ;  /* 0x0000006008087825 */ /* 0x000fe200078e00ff */
[----:B------:R-:W-:Y:S01]  /*23f0*/  SEL R6, RZ, 0x1, P0 ;  /* 0x00000001ff067807 */ /* 0x000fe20000000000 */
[----:B------:R-:W-:Y:S01]  /*2400*/  ULDC.64 UR6, c[0x0][0x330] ;  /* 0x0000cc0000067ab9 */ /* 0x000fe20000000a00 */
[----:B------:R-:W-:Y:S01]  /*2410*/  SEL R7, RZ, 0xffffffff, P1 ;  /* 0xffffffffff077807 */ /* 0x000fe20000800000 */
[----:B------:R-:W-:Y:S01]  /*2420*/  IMAD.IADD R75, R9, 0x1, R75 ;  /* 0x00000001094b7824 */ /* 0x000fe200078e024b */
[----:B------:R-:W-:-:S02]  /*2430*/  IADD3.X R61, R60, R61, R13, P2, !PT ;  /* 0x0000003d3c3d7210 */ /* 0x000fc400017fe40d */
[----:B------:R-:W-:Y:S01]  /*2440*/  ISETP.GE.AND P1, PT, R62, UR4, PT ;  /* 0x000000043e007c0c */ /* 0x000fe2000bf26270 */
[----:B------:R-:W-:Y:S01]  /*2450*/  IMAD.SHL.U32 R7, R7, 0x2, RZ ;  /* 0x0000000207077824 */ /* 0x000fe200078e00ff */
[----:B------:R-:W-:Y:S02]  /*2460*/  ISETP.GE.AND P2, PT, R63, UR4, PT ;  /* 0x000000043f007c0c */ /* 0x000fe4000bf46270 */
[----:B------:R-:W-:Y:S02]  /*2470*/  ISETP.GE.AND P0, PT, R10, UR4, PT ;  /* 0x000000040a007c0c */ /* 0x000fe4000bf06270 */
[----:B------:R-:W-:Y:S02]  /*2480*/  ISETP.GE.AND P3, PT, R11, UR4, PT ;  /* 0x000000040b007c0c */ /* 0x000fe4000bf66270 */
[----:B------:R-:W-:Y:S01]  /*2490*/  LOP3.LUT R10, R7, 0x2, R6, 0xe2, !PT ;  /* 0x00000002070a7812 */ /* 0x000fe200078ee206 */
[----:B------:R-:W-:Y:S01]  /*24a0*/  IMAD.WIDE.U32 R6, R215, UR6, R16 ;  /* 0x00000006d7067c25 */ /* 0x000fe2000f8e0010 */
[----:B------:R-:W-:-:S02]  /*24b0*/  SEL R11, RZ, 0x4, P1 ;  /* 0x00000004ff0b7807 */ /* 0x000fc40000800000 */
[----:B------:R-:W-:Y:S01]  /*24c0*/  SEL R12, RZ, 0x8, P2 ;  /* 0x00000008ff0c7807 */ /* 0x000fe20001000000 */
[----:B------:R-:W-:Y:S01]  /*24d0*/  IMAD R7, R215, UR7, R7 ;  /* 0x00000007d7077c24 */ /* 0x000fe2000f8e0207 */
[----:B------:R-:W-:Y:S02]  /*24e0*/  ISETP.GE.AND P1, PT, R64, UR4, PT ;  /* 0x0000000440007c0c */ /* 0x000fe4000bf26270 */
[----:B------:R-:W-:Y:S01]  /*24f0*/  ISETP.GE.AND P2, PT, R65, UR4, PT ;  /* 0x0000000441007c0c */ /* 0x000fe2000bf46270 */
[----:B------:R-:W-:Y:S01]  /*2500*/  ULDC.64 UR4, c[0x0][0x338] ;  /* 0x0000ce0000047ab9 */ /* 0x000fe20000000a00 */
[----:B------:R-:W-:Y:S01]  /*2510*/  LOP3.LUT R10, R12, R10, R11, 0xfe, !PT ;  /* 0x0000000a0c0a7212 */ /* 0x000fe200078efe0b */
[----:B------:R-:W-:Y:S01]  /*2520*/  IMAD R13, R20, UR4, RZ ;  /* 0x00000004140d7c24 */ /* 0x000fe2000f8e02ff */
[----:B------:R-:W-:Y:S01]  /*2530*/  SEL R11, RZ, 0x10, P1 ;  /* 0x00000010ff0b7807 */ /* 0x000fe20000800000 */
[C---:B------:R-:W-:Y:S01]  /*2540*/  IMAD.WIDE.U32 R6, R21.reuse, UR4, R6 ;  /* 0x0000000415067c25 */ /* 0x040fe2000f8e0006 */
[----:B------:R-:W-:Y:S01]  /*2550*/  SEL R12, RZ, 0x20, P2 ;  /* 0x00000020ff0c7807 */ /* 0x000fe20001000000 */
[----:B------:R-:W-:Y:S01]  /*2560*/  ULDC UR4, c[0x0][0x2f4] ;  /* 0x0000bd0000047ab9 */ /* 0x000fe20000000800 */
[----:B------:R-:W-:Y:S01]  /*2570*/  IADD3 R58, P1, R18, R59, RZ ;  /* 0x0000003b123a7210 */ /* 0x000fe20007f3e0ff */
[----:B------:R-:W-:Y:S01]  /*2580*/  IMAD R41, R21, UR5, R13 ;  /* 0x0000000515297c24 */ /* 0x000fe2000f8e020d */
[----:B------:R-:W-:Y:S01]  /*2590*/  LOP3.LUT R11, R12, R10, R11, 0xfe, !PT ;  /* 0x0000000a0c0b7212 */ /* 0x000fe200078efe0b */
[----:B------:R-:W-:Y:S01]  /*25a0*/  IMAD.WIDE.U32 R20, R18, R56, R22 ;  /* 0x0000003812147225 */ /* 0x000fe200078e0016 */
[----:B------:R-:W-:-:S02]  /*25b0*/  SEL R10, RZ, 0x40, P0 ;  /* 0x00000040ff0a7807 */ /* 0x000fc40000000000 */
[----:B------:R-:W-:Y:S01]  /*25c0*/  ISETP.GE.AND P0, PT, R16, R43, PT ;  /* 0x0000002b1000720c */ /* 0x000fe20003f06270 */
[----:B------:R-:W-:Y:S01]  /*25d0*/  IMAD.IADD R21, R21, 0x1, R39 ;  /* 0x0000000115157824 */ /* 0x000fe200078e0227 */
[----:B------:R-:W-:Y:S01]  /*25e0*/  SHF.R.S32.HI R39, RZ, 0x1f, R36 ;  /* 0x0000001fff277819 */ /* 0x000fe20000011424 */
[----:B------:R-:W-:Y:S01]  /*25f0*/  IMAD.WIDE.U32 R12, R18, R14, R16 ;  /* 0x0000000e120c7225 */ /* 0x000fe200078e0010 */
[----:B------:R-:W-:Y:S02]  /*2600*/  LOP3.LUT R94, R11, R10, RZ, 0xfc, !PT ;  /* 0x0000000a0b5e7212 */ /* 0x000fe400078efcff */
[----:B------:R-:W-:Y:S01]  /*2610*/  LEA.HI R39, R39, R18, RZ, 0x3 ;  /* 0x0000001227277211 */ /* 0x000fe200078f18ff */
[CC--:B------:R-:W-:Y:S01]  /*2620*/  IMAD R10, R224.reuse, R14.reuse, RZ ;  /* 0x0000000ee00a7224 */ /* 0x0c0fe200078e02ff */
[----:B------:R-:W-:Y:S01]  /*2630*/  SEL R35, R43, RZ, P0 ;  /* 0x000000ff2b237207 */ /* 0x000fe20000000000 */
[----:B------:R-:W-:Y:S01]  /*2640*/  IMAD.X R59, R224, 0x1, R33, P1 ;  /* 0x00000001e03b7824 */ /* 0x000fe200008e0621 */
[----:B------:R-:W-:Y:S01]  /*2650*/  LOP3.LUT R39, R39, 0xfffffff8, RZ, 0xc0, !PT ;  /* 0xfffffff827277812 */ /* 0x000fe200078ec0ff */
[C---:B------:R-:W-:Y:S01]  /*2660*/  IMAD R37, R18.reuse, R15, R10 ;  /* 0x0000000f12257224 */ /* 0x040fe200078e020a */
[----:B------:R-:W-:Y:S01]  /*2670*/  SEL R93, RZ, 0xffffff80, P3 ;  /* 0xffffff80ff5d7807 */ /* 0x000fe20001800000 */
[----:B------:R-:W-:Y:S01]  /*2680*/  IMAD.WIDE.U32 R10, R18, R14, R22 ;  /* 0x0000000e120a7225 */ /* 0x000fe200078e0016 */
[----:B------:R-:W-:-:S02]  /*2690*/  ISETP.GE.AND P2, PT, R0, UR4, PT ;  /* 0x0000000400007c0c */ /* 0x000fc4000bf46270 */
[----:B------:R-:W-:Y:S01]  /*26a0*/  LOP3.LUT R93, R94, 0x80, R93, 0xc8, !PT ;  /* 0x000000805e5d7812 */ /* 0x000fe200078ec85d */
[----:B------:R-:W-:Y:S01]  /*26b0*/  IMAD.IADD R35, R16, 0x1, R35 ;  /* 0x0000000110237824 */ /* 0x000fe200078e0223 */
[----:B------:R-:W-:Y:S01]  /*26c0*/  LOP3.LUT R94, R94, 0x40, RZ, 0xc0, !PT ;  /* 0x000000405e5e7812 */ /* 0x000fe200078ec0ff */
[----:B------:R-:W-:Y:S02]  /*26d0*/  IMAD.IADD R39, R18, 0x1, -R39 ;  /* 0x0000000112277824 */ /* 0x000fe400078e0a27 */
[----:B------:R-:W-:Y:S01]  /*26e0*/  IMAD.IADD R11, R11, 0x1, R37 ;  /* 0x000000010b0b7824 */ /* 0x000fe200078e0225 */
[----:B------:R-:W-:Y:S01]  /*26f0*/  SHF.R.S32.HI R32, RZ, 0x1f, R35 ;  /* 0x0000001fff207819 */ /* 0x000fe20000011423 */
[----:B------:R-:W-:Y:S01]  /*2700*/  IMAD.IADD R13, R37, 0x1, R13 ;  /* 0x00000001250d7824 */ /* 0x000fe200078e020d */
[----:B------:R-:W-:Y:S01]  /*2710*/  SHF.R.S32.HI R37, RZ, 0x1f, R154 ;  /* 0x0000001fff257819 */ /* 0x000fe2000001149a */
[----:B------:R-:W-:Y:S01]  /*2720*/  IMAD.SHL.U32 R82, R39, 0x40, RZ ;  /* 0x0000004027527824 */ /* 0x000fe200078e00ff */
[----:B------:R-:W-:Y:S01]  /*2730*/  LEA.HI R32, R32, R35, RZ, 0x3 ;  /* 0x0000002320207211 */ /* 0x000fe200078f18ff */
[----:B------:R-:W-:Y:S01]  /*2740*/  IMAD R35, R15, 0x60, RZ ;  /* 0x000000600f237824 */ /* 0x000fe200078e02ff */
[----:B------:R-:W-:Y:S01]  /*2750*/  LOP3.LUT P1, RZ, R39, 0x4, RZ, 0xc0, !PT ;  /* 0x0000000427ff7812 */ /* 0x000fe2000782c0ff */
[C---:B------:R-:W-:Y:S01]  /*2760*/  IMAD R34, R37.reuse, R14, RZ ;  /* 0x0000000e25227224 */ /* 0x040fe200078e02ff */
[----:B------:R-:W-:Y:S01]  /*2770*/  LOP3.LUT R82, R82, 0x1c0, RZ, 0xc0, !PT ;  /* 0x000001c052527812 */ /* 0x000fe200078ec0ff */
[----:B------:R-:W-:Y:S01]  /*2780*/  IMAD R37, R37, R56, RZ ;  /* 0x0000003825257224 */ /* 0x000fe200078e02ff */
[----:B------:R-:W-:Y:S01]  /*2790*/  LOP3.LUT R33, R209, 0x38, R32, 0xf8, !PT ;  /* 0x00000038d1217812 */ /* 0x000fe200078ef820 */
[C---:B------:R-:W-:Y:S01]  /*27a0*/  IMAD R79, R154.reuse, R15, R34 ;  /* 0x0000000f9a4f7224 */ /* 0x040fe200078e0222 */
[----:B------:R-:W-:Y:S01]  /*27b0*/  SHF.R.U32.HI R85, RZ, 0x3, R82 ;  /* 0x00000003ff557819 */ /* 0x000fe20000011652 */
[----:B------:R-:W-:Y:S01]  /*27c0*/  IMAD.WIDE.U32 R10, R154, R14, R10 ;  /* 0x0000000e9a0a7225 */ /* 0x000fe200078e000a */
[----:B------:R-:W-:-:S02]  /*27d0*/  LOP3.LUT R34, R82, 0x18, R16, 0xf8, !PT ;  /* 0x0000001852227812 */ /* 0x000fc400078ef810 */
[----:B------:R-:W-:Y:S01]  /*27e0*/  LOP3.LUT R33, R33, R38, RZ, 0x3c, !PT ;  /* 0x0000002621217212 */ /* 0x000fe200078e3cff */
[----:B------:R-:W-:Y:S01]  /*27f0*/  IMAD.WIDE.U32 R12, R154, R14, R12 ;  /* 0x0000000e9a0c7225 */ /* 0x000fe200078e000c */
[--C-:B------:R-:W-:Y:S02]  /*2800*/  SHF.R.S32.HI R83, RZ, 0x3, R32.reuse ;  /* 0x00000003ff537819 */ /* 0x100fe40000011420 */
[----:B------:R-:W-:Y:S01]  /*2810*/  LOP3.LUT R84, R32, 0xfffffff8, RZ, 0xc0, !PT ;  /* 0xfffffff820547812 */ /* 0x000fe200078ec0ff */
[----:B------:R-:W-:Y:S01]  /*2820*/  IMAD.IADD R87, R212, 0x1, R33 ;  /* 0x00000001d4577824 */ /* 0x000fe200078e0221 */
[----:B------:R-:W-:Y:S01]  /*2830*/  LOP3.LUT R32, R82, 0x38, R32, 0xf8, !PT ;  /* 0x0000003852207812 */ /* 0x000fe200078ef820 */
[----:B------:R-:W-:Y:S01]  /*2840*/  IMAD R37, R154, R57, R37 ;  /* 0x000000399a257224 */ /* 0x000fe200078e0225 */
[----:B------:R-:W-:Y:S01]  /*2850*/  LOP3.LUT R89, R34, R85, RZ, 0x3c, !PT ;  /* 0x0000005522597212 */ /* 0x000fe200078e3cff */
[----:B------:R-:W-:Y:S01]  /*2860*/  IMAD.WIDE.U32 R20, R154, R56, R20 ;  /* 0x000000389a147225 */ /* 0x000fe200078e0014 */
[----:B------:R-:W-:-:S02]  /*2870*/  SEL R88, R88, 0xffffffe0, !P1 ;  /* 0xffffffe058587807 */ /* 0x000fc40004800000 */
[----:B------:R-:W-:Y:S01]  /*2880*/  LOP3.LUT R33, R32, R85, RZ, 0x3c, !PT ;  /* 0x0000005520217212 */ /* 0x000fe200078e3cff */
[----:B------:R-:W-:Y:S01]  /*2890*/  IMAD.WIDE.U32 R14, R14, 0x60, RZ ;  /* 0x000000600e0e7825 */ /* 0x000fe200078e00ff */
[----:B------:R-:W-:Y:S02]  /*28a0*/  SHF.R.S32.HI R86, RZ, 0x1f, R84 ;  /* 0x0000001fff567819 */ /* 0x000fe40000011454 */
[----:B------:R-:W-:Y:S01]  /*28b0*/  ISETP.GE.AND P1, PT, R16, UR4, PT ;  /* 0x0000000410007c0c */ /* 0x000fe2000bf26270 */
[----:B------:R-:W-:-:S04]  /*28c0*/  IMAD.WIDE.U32 R56, R56, 0x60, RZ ;  /* 0x0000006038387825 */ /* 0x000fc800078e00ff */
[----:B------:R-:W-:Y:S02]  /*28d0*/  IMAD R89, R210, 0x200, R89 ;  /* 0x00000200d2597824 */ /* 0x000fe400078e0259 */
[----:B------:R-:W-:Y:S02]  /*28e0*/  IMAD.IADD R78, R11, 0x1, R79 ;  /* 0x000000010b4e7824 */ /* 0x000fe400078e024f */
[----:B------:R-:W-:Y:S02]  /*28f0*/  IMAD.IADD R76, R15, 0x1, R35 ;  /* 0x000000010f4c7824 */ /* 0x000fe400078e0223 */
[----:B------:R-:W-:Y:S02]  /*2900*/  IMAD.IADD R77, R57, 0x1, R77 ;  /* 0x00000001394d7824 */ /* 0x000fe400078e024d */
[----:B------:R-:W-:Y:S02]  /*2910*/  IMAD.IADD R79, R79, 0x1, R13 ;  /* 0x000000014f4f7824 */ /* 0x000fe400078e020d */
[----:B------:R-:W-:-:S02]  /*2920*/  IMAD.IADD R80, R21, 0x1, R37 ;  /* 0x0000000115507824 */ /* 0x000fc400078e0225 */
[----:B------:R-:W-:Y:S02]  /*2930*/  IMAD.IADD R81, R37, 0x1, R31 ;  /* 0x0000000125517824 */ /* 0x000fe400078e021f */
[----:B------:R-:W-:Y:S02]  /*2940*/  IMAD R90, R210, 0x200, R33 ;  /* 0x00000200d25a7824 */ /* 0x000fe400078e0221 */
[----:B------:R-:W-:Y:S02]  /*2950*/  IMAD.IADD R91, R88, 0x1, R89 ;  /* 0x00000001585b7824 */ /* 0x000fe400078e0259 */
[----:B------:R-:W-:-:S07]  /*2960*/  IMAD.IADD R92, R7, 0x1, R41 ;  /* 0x00000001075c7824 */ /* 0x000fce00078e0229 */
.L_x_9523:
[----:B------:R-:W-:Y:S01]  /*2970*/  VIADD R45, R27, 0xffffffff ;  /* 0xffffffff1b2d7836 */ /* 0x000fe20000000000 */
[----:B0-----:R-:W0:Y:S01]  /*2980*/  LDC.64 R98, c[0x0][0x2e8] ;  /* 0x0000ba00ff627b82 */ /* 0x001e220000000a00 */
        /* <DEDUP_REMOVED lines=8> */
[----:B------:R-:W-:Y:S01]  /*2a10*/  IADD3 R27, P3, P4, R3, R100, R67 ;  /* 0x00000064031b7210 */ /* 0x000fe20007c7e043 */
[----:B------:R-:W-:-:S02]  /*2a20*/  IMAD R103, R103, 0x2, R26 ;  /* 0x0000000267677824 */ /* 0x000fc400078e021a */
[----:B------:R-:W-:-:S05]  /*2a30*/  IMAD.IADD R50, R101, 0x1, R33 ;  /* 0x0000000165327824 */ /* 0x000fca00078e0221 */
[----:B------:R-:W-:Y:S02]  /*2a40*/  IADD3.X R32, R61, R50, R66, P3, P4 ;  /* 0x000000323d207210 */ /* 0x000fe40001fe8442 */
[----:B------:R-:W-:-:S04]  /*2a50*/  IADD3 R33, P4, R3, R100, RZ ;  /* 0x0000006403217210 */ /* 0x000fc80007f9e0ff */
[-C--:B0-----:R-:W-:Y:S01]  /*2a60*/  LEA R42, P3, R33, R98.reuse, 0x1 ;  /* 0x00000062212a7211 */ /* 0x081fe200078608ff */
[----:B------:R-:W-:Y:S01]  /*2a70*/  IMAD.X R34, R50, 0x1, R61, P4 ;  /* 0x0000000132227824 */ /* 0x000fe200020e063d */
[----:B------:R-:W-:-:S04]  /*2a80*/  LEA R40, P4, R27, R98, 0x1 ;  /* 0x000000621b287211 */ /* 0x000fc800078808ff */
[-C--:B------:R-:W-:Y:S02]  /*2a90*/  LEA.HI.X R43, R33, R99.reuse, R34, 0x1, P3 ;  /* 0x00000063212b7211 */ /* 0x080fe400018f0c22 */
[----:B-1----:R-:W-:Y:S02]  /*2aa0*/  ISETP.GE.AND P3, PT, R102, 0x1, PT ;  /* 0x000000016600780c */ /* 0x002fe40003f66270 */
[----:B------:R-:W-:Y:S01]  /*2ab0*/  LEA.HI.X R41, R27, R99, R32, 0x1, P4 ;  /* 0x000000631b297211 */ /* 0x000fe200020f0c20 */
[----:B------:R-:W-:Y:S01]  /*2ac0*/  IMAD R27, R2, 0x1800, R89 ;  /* 0x00001800021b7824 */ /* 0x000fe200078e0259 */
[----:B------:R-:W-:-:S03]  /*2ad0*/  ISETP.GT.AND P4, PT, R45, R28, PT ;  /* 0x0000001c2d00720c */ /* 0x000fc60003f84270 */
[----:B------:R-:W-:Y:S01]  /*2ae0*/  IMAD R104, R27, 0x2, R26 ;  /* 0x000000021b687824 */ /* 0x000fe200078e021a */
[----:B------:R-:W-:Y:S01]  /*2af0*/  P2R R96, PR, RZ, 0x10 ;  /* 0x00000010ff607803 */ /* 0x000fe20000000000 */
[----:B------:R-:W-:-:S04]  /*2b00*/  IMAD.MOV.U32 R27, RZ, RZ, R45 ;  /* 0x000000ffff1b7224 */ /* 0x000fc800078e002d */
        /* <DEDUP_REMOVED lines=30> */
[----:B------:R-:W-:-:S05]  /*2cf0*/  IADD3 R48, P3, R20, R34, RZ ;  /* 0x0000002214307210 */ /* 0x000fca0007f7e0ff */
[----:B------:R-:W-:Y:S01]  /*2d00*/  IMAD.X R49, R105, 0x1, R80, P3 ;  /* 0x0000000169317824 */ /* 0x000fe200018e0650 */
        /* <DEDUP_REMOVED lines=13> */
.L_x_9480:
[----:B------:R-:W-:Y:S05]  /*2de0*/  BSYNC B1 ;  /* 0x0000000000017941 */ /* 0x000fea0003800000 */
.L_x_9479:
[----:B------:R-:W-:Y:S01]  /*2df0*/  ISETP.GE.AND P5, PT, R220, R97, PT ;  /* 0x00000061dc00720c */ /* 0x000fe20003fa6270 */
[----:B------:R-:W-:Y:S01]  /*2e00*/  BSSY B1, `(.L_x_9481) ;  /* 0x0000018000017945 */ /* 0x000fe20003800000 */
[----:B0----5:R-:W-:Y:S02]  /*2e10*/  IMAD.MOV.U32 R98, RZ, RZ, R50 ;  /* 0x000000ffff627224 */ /* 0x021fe400078e0032 */
[----:B------:R-:W-:-:S09]  /*2e20*/  IMAD.MOV.U32 R99, RZ, RZ, R51 ;  /* 0x000000ffff637224 */ /* 0x000fd200078e0033 */
[----:B------:R-:W-:Y:S05]  /*2e30*/  @P5 BRA `(.L_x_9482) ;  /* 0x0000000000505947 */ /* 0x000fea0003800000 */
[----:B------:R-:W-:Y:S01]  /*2e40*/  IADD3 R33, P3, P6, R10, R32, R69 ;  /* 0x000000200a217210 */ /* 0x000fe20007e7e045 */
[----:B------:R-:W-:Y:S01]  /*2e50*/  ULDC.64 UR4, c[0x0][0x3e8] ;  /* 0x0000fa0000047ab9 */ /* 0x000fe20000000a00 */
[----:B------:R-:W-:Y:S02]  /*2e60*/  CS2R R44, SRZ ;  /* 0x00000000002c7805 */ /* 0x000fe4000001ff00 */
[----:B------:R-:W-:Y:S02]  /*2e70*/  CS2R R46, SRZ ;  /* 0x00000000002e7805 */ /* 0x000fe4000001ff00 */
[----:B------:R-:W-:Y:S02]  /*2e80*/  IADD3.X R38, R78, R95, R68, P3, P6 ;  /* 0x0000005f4e267210 */ /* 0x000fe40001fec444 */
[----:B------:R-:W-:-:S04]  /*2e90*/  IADD3 R35, P3, P6, R20, R34, R71 ;  /* 0x0000002214237210 */ /* 0x000fc80007e7e047 */
        /* <DEDUP_REMOVED lines=14> */
.L_x_9482:
[----:B------:R-:W-:Y:S05]  /*2f80*/  BSYNC B1 ;  /* 0x0000000000017941 */ /* 0x000fea0003800000 */
.L_x_9481:
[----:B0-----:R-:W-:Y:S01]  /*2f90*/  IMAD.MOV.U32 R32, RZ, RZ, R52 ;  /* 0x000000ffff207224 */ /* 0x001fe200078e0034 */
[----:B------:R-:W-:Y:S01]  /*2fa0*/  UISETP.NE.AND UP0, UPT, UR44, 0x3, UPT ;  /* 0x000000032c00788c */ /* 0x000fe2000bf05270 */
[----:B------:R-:W-:Y:S01]  /*2fb0*/  IMAD.MOV.U32 R33, RZ, RZ, R53 ;  /* 0x000000ffff217224 */ /* 0x000fe200078e0035 */
[C---:B------:R-:W-:Y:S01]  /*2fc0*/  PRMT R121, R99.reuse, 0x7610, R121 ;  /* 0x0000761063797816 */ /* 0x040fe20000000079 */
[----:B------:R-:W-:Y:S01]  /*2fd0*/  IMAD.MOV.U32 R34, RZ, RZ, R54 ;  /* 0x000000ffff227224 */ /* 0x000fe200078e0036 */
[----:B------:R-:W-:Y:S01]  /*2fe0*/  PRMT R99, R99, 0x5410, R32 ;  /* 0x0000541063637816 */ /* 0x000fe20000000020 */
[----:B------:R-:W-:Y:S01]  /*2ff0*/  IMAD.MOV.U32 R32, RZ, RZ, R48 ;  /* 0x000000ffff207224 */ /* 0x000fe200078e0030 */
[----:B------:R-:W-:Y:S01]  /*3000*/  PRMT R100, R100, 0x5410, R33 ;  /* 0x0000541064647816 */ /* 0x000fe20000000021 */
[----:B------:R-:W-:Y:S01]  /*3010*/  IMAD.MOV.U32 R33, RZ, RZ, R49 ;  /* 0x000000ffff217224 */ /* 0x000fe200078e0031 */
[----:B------:R-:W-:Y:S01]  /*3020*/  PLOP3.LUT P3, PT, PT, PT, UP0, 0x80, 0x0 ;  /* 0x000000000000781c */ /* 0x000fe20003f6f008 */
[----:B------:R-:W-:Y:S01]  /*3030*/  IMAD.MOV.U32 R35, RZ, RZ, R55 ;  /* 0x000000ffff237224 */ /* 0x000fe200078e0037 */
[----:B------:R-:W-:Y:S01]  /*3040*/  PRMT R101, R101, 0x5410, R32 ;  /* 0x0000541065657816 */ /* 0x000fe20000000020 */
[----:B-----5:R-:W-:Y:S01]  /*3050*/  IMAD.MOV.U32 R32, RZ, RZ, R38 ;  /* 0x000000ffff207224 */ /* 0x020fe200078e0026 */
        /* <DEDUP_REMOVED lines=15> */
[----:B------:R-:W-:Y:S02]  /*3150*/  PRMT R100, R32, 0x7610, R100 ;  /* 0x0000761020647816 */ /* 0x000fe40000000064 */
[----:B------:R-:W-:-:S02]  /*3160*/  PRMT R101, R33, 0x7610, R101 ;  /* 0x0000761021657816 */ /* 0x000fc40000000065 */
[----:B------:R-:W-:Y:S02]  /*3170*/  PRMT R107, R34, 0x7610, R107 ;  /* 0x00007610226b7816 */ /* 0x000fe4000000006b */
[----:B------:R-:W-:Y:S01]  /*3180*/  PRMT R105, R35, 0x7610, R105 ;  /* 0x0000761023697816 */ /* 0x000fe20000000069 */
[----:B------:R-:W-:Y:S06]  /*3190*/  @!P3 BRA `(.L_x_9483) ;  /* 0x000000000004b947 */ /* 0x000fec0003800000 */
[----:B------:R-:W-:Y:S01]  /*31a0*/  BPT.TRAP 0x1 ;  /* 0x000000040000795c */ /* 0x000fe20000300000 */
.L_x_9483:
[----:B------:R-:W-:Y:S01]  /*31b0*/  IMAD R95, R2, 0x8, R19 ;  /* 0x00000008025f7824 */ /* 0x000fe200078e0213 */
[----:B------:R-:W-:Y:S01]  /*31c0*/  SHF.L.U32 R106, R201, 0x1f, RZ ;  /* 0x0000001fc96a7819 */ /* 0x000fe200000006ff */
[----:B------:R-:W-:Y:S03]  /*31d0*/  BSSY B1, `(.L_x_9484) ;  /* 0x0000003000017945 */ /* 0x000fe60003800000 */
[----:B------:R-:W0:Y:S02]  /*31e0*/  SYNCS.PHASECHK.TRANS64.TRYWAIT P6, [R95+URZ+0x22890], R106 ;  /* 0x0228906a5f0075a7 */ /* 0x000e2400080c017f */
[----:B0-----:R-:W-:Y:S05]  /*31f0*/  @!P6 BRA `(.L_x_9485) ;  /* 0x00000168005ce947 */ /* 0x001fea0003800000 */
.L_x_9772:
[----:B------:R-:W-:Y:S05]  /*3200*/  BSYNC B1 ;  /* 0x0000000000017941 */ /* 0x000fea0003800000 */
.L_x_9484:
[----:B------:R-:W-:Y:S04]  /*3210*/  BSSY B1, `(.L_x_9486) ;  /* 0x000006b000017945 */ /* 0x000fe80003800000 */
[----:B------:R-:W-:Y:S05]  /*3220*/  @P4 BRA `(.L_x_9487) ;  /* 0x0000000400a44947 */ /* 0x000fea0003800000 */
[----:B------:R-:W-:Y:S04]  /*3230*/  BSSY B2, `(.L_x_9488) ;  /* 0x0000034000027945 */ /* 0x000fe80003800000 */
[----:B------:R-:W-:Y:S05]  /*3240*/  @P1 BRA `(.L_x_9489) ;  /* 0x0000000000c81947 */ /* 0x000fea0003800000 */
[----:B------:R1:W2:Y:S01]  /*3250*/  LDS.128 R32, [R104] ;  /* 0x0000000068207984 */ /* 0x0002a20000000c00 */
[----:B------:R-:W-:Y:S01]  /*3260*/  ISETP.GE.AND P4, PT, R22, R102, PT ;  /* 0x000000661600720c */ /* 0x000fe20003f86270 */
[----:B------:R-:W-:-:S12]  /*3270*/  BSSY B3, `(.L_x_9490) ;  /* 0x000002e000037945 */ /* 0x000fd80003800000 */
[----:B-1----:R-:W-:Y:S05]  /*3280*/  @P4 BRA `(.L_x_9491) ;  /* 0x0000000000b04947 */ /* 0x002fea0003800000 */
[----:B------:R-:W-:Y:S02]  /*3290*/  SHF.R.U64 R110, R52, 0x10, R53 ;  /* 0x00000010346e7819 */ /* 0x000fe40000001235 */
[----:B------:R-:W-:Y:S02]  /*32a0*/  SHF.R.U64 R114, R54, 0x10, R55 ;  /* 0x0000001036727819 */ /* 0x000fe40000001237 */
[----:B------:R-:W-:Y:S01]  /*32b0*/  SHF.R.U32.HI R112, RZ, 0x10, R53 ;  /* 0x00000010ff707819 */ /* 0x000fe20000011635 */
[C---:B--2---:R-:W-:Y:S01]  /*32c0*/  IMAD.U32 R53, R34.reuse, 0x10000, RZ ;  /* 0x0001000022357824 */ /* 0x044fe200078e00ff */
[----:B------:R-:W-:Y:S02]  /*32d0*/  SHF.R.U32.HI R116, RZ, 0x10, R55 ;  /* 0x00000010ff747819 */ /* 0x000fe40000011637 */
[----:B------:R-:W-:Y:S01]  /*32e0*/  LOP3.LUT R54, R34, 0xffff0000, RZ, 0xc0, !PT ;  /* 0xffff000022367812 */ /* 0x000fe200078ec0ff */
[C---:B------:R-:W-:Y:S01]  /*32f0*/  IMAD.U32 R34, R35.reuse, 0x10000, RZ ;  /* 0x0001000023227824 */ /* 0x040fe200078e00ff */
[----:B------:R-:W-:-:S02]  /*3300*/  LOP3.LUT R52, R35, 0xffff0000, RZ, 0xc0, !PT ;  /* 0xffff000023347812 */ /* 0x000fc400078ec0ff */
[----:B------:R-:W-:Y:S01]  /*3310*/  PRMT R35, R99, 0x5432, R110 ;  /* 0x0000543263237816 */ /* 0x000fe2000000006e */
[----:B------:R-:W-:Y:S01]  /*3320*/  IMAD.U32 R110, R33, 0x10000, RZ ;  /* 0x00010000216e7824 */ /* 0x000fe200078e00ff */
        /* <DEDUP_REMOVED lines=8> */
[----:B------:R-:W-:Y:S01]  /*33b0*/  PRMT R112, R100, 0x5432, R112 ;  /* 0x0000543264707816 */ /* 0x000fe20000000070 */
[C---:B------:R-:W-:Y:S01]  /*33c0*/  FMUL.FTZ R119, R55.reuse, R115 ;  /* 0x0000007337777220 */ /* 0x040fe20000410000 */
[----:B------:R-:W-:Y:S01]  /*33d0*/  FMUL.FTZ R120, R54, R117 ;  /* 0x0000007536787220 */ /* 0x000fe20000410000 */
[----:B------:R-:W-:Y:S01]  /*33e0*/  FMUL.FTZ R118, R55, R111 ;  /* 0x0000006f37767220 */ /* 0x000fe20000410000 */
[----:B------:R-:W-:Y:S01]  /*33f0*/  LOP3.LUT R55, R32, 0xffff0000, RZ, 0xc0, !PT ;  /* 0xffff000020377812 */ /* 0x000fe200078ec0ff */
[----:B------:R-:W-:-:S02]  /*3400*/  IMAD.U32 R113, R112, 0x10000, RZ ;  /* 0x0001000070717824 */ /* 0x000fc400078e00ff */
[C---:B------:R-:W-:Y:S01]  /*3410*/  FFMA.FTZ R32, R110.reuse, R111, -R119 ;  /* 0x0000006f6e207223 */ /* 0x040fe20000010877 */
[----:B------:R-:W-:Y:S01]  /*3420*/  FFMA.FTZ R115, R110, R115, R118 ;  /* 0x000000736e737223 */ /* 0x000fe20000010076 */
[----:B------:R-:W-:Y:S01]  /*3430*/  LOP3.LUT R111, R112, 0xffff0000, RZ, 0xc0, !PT ;  /* 0xffff0000706f7812 */ /* 0x000fe200078ec0ff */
[-C--:B------:R-:W-:Y:S01]  /*3440*/  FMUL.FTZ R110, R54, R113.reuse ;  /* 0x00000071366e7220 */ /* 0x080fe20000410000 */
[----:B------:R-:W-:Y:S01]  /*3450*/  FFMA.FTZ R120, R53, R113, -R120 ;  /* 0x0000007135787223 */ /* 0x000fe20000010878 */
[----:B------:R-:W-:Y:S01]  /*3460*/  LOP3.LUT R113, R116, 0xffff0000, RZ, 0xc0, !PT ;  /* 0xffff000074717812 */ /* 0x000fe200078ec0ff */
[----:B------:R-:W-:Y:S02]  /*3470*/  IMAD.U32 R54, R35, 0x10000, RZ ;  /* 0x0001000023367824 */ /* 0x000fe400078e00ff */
        /* <DEDUP_REMOVED lines=12> */
[----:B------:R-:W-:-:S07]  /*3540*/  F2FP.BF16.F32.PACK_AB R32, R55, R52 ;  /* 0x000000343720723e */ /* 0x000fce00000010ff */
.L_x_9491:
[----:B------:R-:W-:Y:S05]  /*3550*/  BSYNC B3 ;  /* 0x0000000000037941 */ /* 0x000fea0003800000 */
.L_x_9490:
[----:B--2---:R1:W-:Y:S02]  /*3560*/  STG.E.128 desc[UR40][R42.64], R32 ;  /* 0x000000202a007986 */ /* 0x0043e4000c101d28 */
.L_x_9489:
[----:B------:R-:W-:Y:S05]  /*3570*/  BSYNC B2 ;  /* 0x0000000000027941 */ /* 0x000fea0003800000 */
.L_x_9488:
[----:B------:R-:W-:Y:S05]  /*3580*/  @P2 BRA `(.L_x_9487) ;  /* 0x0000000000cc2947 */ /* 0x000fea0003800000 */
[----:B-1----:R1:W2:Y:S01]  /*3590*/  LDS.128 R32, [R103] ;  /* 0x0000000067207984 */ /* 0x0022a20000000c00 */
[----:B------:R-:W-:Y:S01]  /*35a0*/  ISETP.GE.AND P4, PT, R202, R102, PT ;  /* 0x00000066ca00720c */ /* 0x000fe20003f86270 */
[----:B------:R-:W-:-:S12]  /*35b0*/  BSSY B2, `(.L_x_9492) ;  /* 0x000002f000027945 */ /* 0x000fd80003800000 */
[----:B-1----:R-:W-:Y:S05]  /*35c0*/  @P4 BRA `(.L_x_9493) ;  /* 0x0000000000b44947 */ /* 0x002fea0003800000 */
[----:B------:R-:W-:Y:S02]  /*35d0*/  SHF.R.U32.HI R111, RZ, 0x10, R49 ;  /* 0x00000010ff6f7819 */ /* 0x000fe40000011631 */
[----:B------:R-:W-:Y:S02]  /*35e0*/  SHF.R.U32.HI R53, RZ, 0x10, R51 ;  /* 0x00000010ff357819 */ /* 0x000fe40000011633 */
[----:B------:R-:W-:Y:S02]  /*35f0*/  SHF.R.U64 R110, R48, 0x10, R49 ;  /* 0x00000010306e7819 */ /* 0x000fe40000001231 */
[----:B------:R-:W-:Y:S02]  /*3600*/  PRMT R111, R122, 0x5410, R111 ;  /* 0x000054107a6f7816 */ /* 0x000fe4000000006f */
[----:B------:R-:W-:Y:S01]  /*3610*/  SHF.R.U64 R52, R50, 0x10, R51 ;  /* 0x0000001032347819 */ /* 0x000fe20000001233 */
[----:B--2---:R-:W-:Y:S01]  /*3620*/  IMAD.U32 R50, R34, 0x10000, RZ ;  /* 0x0001000022327824 */ /* 0x004fe200078e00ff */
[----:B------:R-:W-:Y:S01]  /*3630*/  PRMT R53, R121, 0x5410, R53 ;  /* 0x0000541079357816 */ /* 0x000fe20000000035 */
[----:B------:R-:W-:Y:S01]  /*3640*/  IMAD.U32 R113, R111, 0x10000, RZ ;  /* 0x000100006f717824 */ /* 0x000fe200078e00ff */
[----:B------:R-:W-:-:S02]  /*3650*/  PRMT R110, R101, 0x5432, R110 ;  /* 0x00005432656e7816 */ /* 0x000fc4000000006e */
[----:B------:R-:W-:Y:S01]  /*3660*/  LOP3.LUT R51, R34, 0xffff0000, RZ, 0xc0, !PT ;  /* 0xffff000022337812 */ /* 0x000fe200078ec0ff */
[----:B------:R-:W-:Y:S01]  /*3670*/  IMAD.U32 R55, R53, 0x10000, RZ ;  /* 0x0001000035377824 */ /* 0x000fe200078e00ff */
[----:B------:R-:W-:Y:S01]  /*3680*/  PRMT R52, R98, 0x5432, R52 ;  /* 0x0000543262347816 */ /* 0x000fe20000000034 */
[----:B------:R-:W-:Y:S01]  /*3690*/  IMAD.U32 R34, R35, 0x10000, RZ ;  /* 0x0001000023227824 */ /* 0x000fe200078e00ff */
[----:B------:R-:W-:Y:S01]  /*36a0*/  LOP3.LUT R49, R33, 0xffff0000, RZ, 0xc0, !PT ;  /* 0xffff000021317812 */ /* 0x000fe200078ec0ff */
[C---:B------:R-:W-:Y:S01]  /*36b0*/  FMUL.FTZ R115, R51.reuse, R113 ;  /* 0x0000007133737220 */ /* 0x040fe20000410000 */
[----:B------:R-:W-:Y:S01]  /*36c0*/  LOP3.LUT R112, R110, 0xffff0000, RZ, 0xc0, !PT ;  /* 0xffff00006e707812 */ /* 0x000fe200078ec0ff */
[-C--:B------:R-:W-:Y:S01]  /*36d0*/  FMUL.FTZ R51, R51, R55.reuse ;  /* 0x0000003733337220 */ /* 0x080fe20000410000 */
[----:B------:R-:W-:Y:S01]  /*36e0*/  LOP3.LUT R48, R35, 0xffff0000, RZ, 0xc0, !PT ;  /* 0xffff000023307812 */ /* 0x000fe200078ec0ff */
[----:B------:R-:W-:Y:S01]  /*36f0*/  IMAD.U32 R35, R33, 0x10000, RZ ;  /* 0x0001000021237824 */ /* 0x000fe200078e00ff */
[----:B------:R-:W-:Y:S01]  /*3700*/  LOP3.LUT R54, R52, 0xffff0000, RZ, 0xc0, !PT ;  /* 0xffff000034367812 */ /* 0x000fe200078ec0ff */
[----:B------:R-:W-:Y:S01]  /*3710*/  FMUL.FTZ R114, R49, R112 ;  /* 0x0000007031727220 */ /* 0x000fe20000410000 */
[----:B------:R-:W-:Y:S01]  /*3720*/  LOP3.LUT R111, R111, 0xffff0000, RZ, 0xc0, !PT ;  /* 0xffff00006f6f7812 */ /* 0x000fe200078ec0ff */
[----:B------:R-:W-:Y:S01]  /*3730*/  IMAD.U32 R33, R32, 0x10000, RZ ;  /* 0x0001000020217824 */ /* 0x000fe200078e00ff */
[----:B------:R-:W-:Y:S01]  /*3740*/  LOP3.LUT R53, R53, 0xffff0000, RZ, 0xc0, !PT ;  /* 0xffff000035357812 */ /* 0x000fe200078ec0ff */
[----:B------:R-:W-:Y:S01]  /*3750*/  FFMA.FTZ R115, R50, R55, -R115 ;  /* 0x0000003732737223 */ /* 0x000fe20000010873 */
[-C--:B------:R-:W-:Y:S01]  /*3760*/  FMUL.FTZ R49, R49, R54.reuse ;  /* 0x0000003631317220 */ /* 0x080fe20000410000 */
[----:B------:R-:W-:Y:S01]  /*3770*/  LOP3.LUT R32, R32, 0xffff0000, RZ, 0xc0, !PT ;  /* 0xffff000020207812 */ /* 0x000fe200078ec0ff */
[----:B------:R-:W-:Y:S01]  /*3780*/  FFMA.FTZ R114, R35, R54, -R114 ;  /* 0x0000003623727223 */ /* 0x000fe20000010872 */
[----:B------:R-:W-:Y:S01]  /*3790*/  FFMA.FTZ R50, R50, R113, R51 ;  /* 0x0000007132327223 */ /* 0x000fe20000010033 */
[----:B------:R-:W-:-:S02]  /*37a0*/  IMAD.U32 R110, R110, 0x10000, RZ ;  /* 0x000100006e6e7824 */ /* 0x000fc400078e00ff */
[----:B------:R-:W-:Y:S01]  /*37b0*/  FMUL.FTZ R51, R48, R111 ;  /* 0x0000006f30337220 */ /* 0x000fe20000410000 */
[----:B------:R-:W-:Y:S02]  /*37c0*/  IMAD.U32 R52, R52, 0x10000, RZ ;  /* 0x0001000034347824 */ /* 0x000fe400078e00ff */
[-C--:B------:R-:W-:Y:S01]  /*37d0*/  FMUL.FTZ R54, R48, R53.reuse ;  /* 0x0000003530367220 */ /* 0x080fe20000410000 */
[----:B------:R-:W-:Y:S01]  /*37e0*/  FFMA.FTZ R49, R35, R112, R49 ;  /* 0x0000007023317223 */ /* 0x000fe20000010031 */
        /* <DEDUP_REMOVED lines=10> */
[----:B------:R-:W-:-:S07]  /*3890*/  IMAD.MOV.U32 R35, RZ, RZ, R51 ;  /* 0x000000ffff237224 */ /* 0x000fce00078e0033 */
.L_x_9493:
[----:B------:R-:W-:Y:S05]  /*38a0*/  BSYNC B2 ;  /* 0x0000000000027941 */ /* 0x000fea0003800000 */
.L_x_9492:
[----:B--2---:R2:W-:Y:S02]  /*38b0*/  STG.E.128 desc[UR40][R42.64+0x40], R32 ;  /* 0x000040202a007986 */ /* 0x0045e4000c101d28 */
.L_x_9487:
[----:B------:R-:W-:Y:S05]  /*38c0*/  BSYNC B1 ;  /* 0x0000000000017941 */ /* 0x000fea0003800000 */
.L_x_9486:
[----:B------:R-:W-:Y:S05]  /*38d0*/  @P5 BRA `(.L_x_9494) ;  /* 0x0000001c00805947 */ /* 0x000fea0003800000 */
[----:B------:R-:W-:Y:S04]  /*38e0*/  BSSY B1, `(.L_x_9495) ;  /* 0x0000036000017945 */ /* 0x000fe80003800000 */
[----:B------:R-:W-:Y:S05]  /*38f0*/  @P1 BRA `(.L_x_9496) ;  /* 0x0000000000d01947 */ /* 0x000fea0003800000 */
[----:B-12---:R1:W2:Y:S01]  /*3900*/  LDS.128 R32, [R104+0x2000] ;  /* 0x0020000068207984 */ /* 0x0062a20000000c00 */
        /* <DEDUP_REMOVED lines=21> */
[----:B------:R-:W-:-:S02]  /*3a60*/  IMAD.U32 R34, R33, 0x10000, RZ ;  /* 0x0001000021227824 */ /* 0x000fc400078e00ff */
[C---:B------:R-:W-:Y:S01]  /*3a70*/  FMUL.FTZ R51, R35.reuse, R48 ;  /* 0x0000003023337220 */ /* 0x040fe20000410000 */
[C---:B------:R-:W-:Y:S02]  /*3a80*/  IMAD.U32 R33, R32.reuse, 0x10000, RZ ;  /* 0x0001000020217824 */ /* 0x040fe400078e00ff */
[-C--:B------:R-:W-:Y:S01]  /*3a90*/  FMUL.FTZ R35, R35, R46.reuse ;  /* 0x0000002e23237220 */ /* 0x080fe20000410000 */
[----:B------:R-:W-:Y:S01]  /*3aa0*/  LOP3.LUT R32, R32, 0xffff0000, RZ, 0xc0, !PT ;  /* 0xffff000020207812 */ /* 0x000fe200078ec0ff */
[C---:B------:R-:W-:Y:S01]  /*3ab0*/  FMUL.FTZ R53, R43.reuse, R49 ;  /* 0x000000312b357220 */ /* 0x040fe20000410000 */
[-C--:B------:R-:W-:Y:S01]  /*3ac0*/  FMUL.FTZ R43, R43, R47.reuse ;  /* 0x0000002f2b2b7220 */ /* 0x080fe20000410000 */
        /* <DEDUP_REMOVED lines=21> */
.L_x_9498:
[----:B------:R-:W-:Y:S05]  /*3c20*/  BSYNC B2 ;  /* 0x0000000000027941 */ /* 0x000fea0003800000 */
.L_x_9497:
[----:B--2---:R3:W-:Y:S02]  /*3c30*/  STG.E.128 desc[UR40][R40.64], R32 ;  /* 0x0000002028007986 */ /* 0x0047e4000c101d28 */
.L_x_9496:
[----:B------:R-:W-:Y:S05]  /*3c40*/  BSYNC B1 ;  /* 0x0000000000017941 */ /* 0x000fea0003800000 */
.L_x_9495:
[----:B------:R-:W-:Y:S05]  /*3c50*/  @P2 BRA `(.L_x_9494) ;  /* 0x0000001800a02947 */ /* 0x000fea0003800000 */
[----:B-123--:R1:W2:Y:S01]  /*3c60*/  LDS.128 R32, [R103+0x2000] ;  /* 0x0020000067207984 */ /* 0x00e2a20000000c00 */
[----:B------:R-:W-:Y:S01]  /*3c70*/  ISETP.GE.AND P4, PT, R202, R102, PT ;  /* 0x00000066ca00720c */ /* 0x000fe20003f86270 */
[----:B------:R-:W-:-:S12]  /*3c80*/  BSSY B1, `(.L_x_9499) ;  /* 0x0000030000017945 */ /* 0x000fd80003800000 */
[----:B-1----:R-:W-:Y:S05]  /*3c90*/  @P4 BRA `(.L_x_9500) ;  /* 0x0000000000b84947 */ /* 0x002fea0003800000 */
[----:B------:R-:W-:Y:S02]  /*3ca0*/  SHF.R.U32.HI R42, RZ, 0x10, R37 ;  /* 0x00000010ff2a7819 */ /* 0x000fe40000011625 */
[----:B------:R-:W-:Y:S02]  /*3cb0*/  SHF.R.U32.HI R44, RZ, 0x10, R39 ;  /* 0x00000010ff2c7819 */ /* 0x000fe40000011627 */
[----:B------:R-:W-:Y:S01]  /*3cc0*/  SHF.R.U64 R43, R36, 0x10, R37 ;  /* 0x00000010242b7819 */ /* 0x000fe20000001225 */
[----:B--2---:R-:W-:Y:S01]  /*3cd0*/  IMAD.U32 R36, R34, 0x10000, RZ ;  /* 0x0001000022247824 */ /* 0x004fe200078e00ff */
[----:B------:R-:W-:Y:S01]  /*3ce0*/  SHF.R.U64 R45, R38, 0x10, R39 ;  /* 0x00000010262d7819 */ /* 0x000fe20000001227 */
[----:B------:R-:W-:Y:S01]  /*3cf0*/  IMAD.U32 R38, R35, 0x10000, RZ ;  /* 0x0001000023267824 */ /* 0x000fe200078e00ff */
[----:B------:R-:W-:Y:S02]  /*3d00*/  PRMT R101, R101, 0x5410, R42 ;  /* 0x0000541065657816 */ /* 0x000fe4000000002a */
[----:B------:R-:W-:-:S02]  /*3d10*/  PRMT R99, R99, 0x5410, R44 ;  /* 0x0000541063637816 */ /* 0x000fc4000000002c */
[----:B------:R-:W-:Y:S02]  /*3d20*/  PRMT R100, R100, 0x5410, R43 ;  /* 0x0000541064647816 */ /* 0x000fe4000000002b */
[----:B------:R-:W-:Y:S01]  /*3d30*/  LOP3.LUT R37, R34, 0xffff0000, RZ, 0xc0, !PT ;  /* 0xffff000022257812 */ /* 0x000fe200078ec0ff */
[----:B------:R-:W-:Y:S01]  /*3d40*/  IMAD.U32 R43, R99, 0x10000, RZ ;  /* 0x00010000632b7824 */ /* 0x000fe200078e00ff */
[----:B------:R-:W-:Y:S01]  /*3d50*/  LOP3.LUT R39, R35, 0xffff0000, RZ, 0xc0, !PT ;  /* 0xffff000023277812 */ /* 0x000fe200078ec0ff */
[----:B------:R-:W-:Y:S01]  /*3d60*/  IMAD.U32 R34, R33, 0x10000, RZ ;  /* 0x0001000021227824 */ /* 0x000fe200078e00ff */
[----:B------:R-:W-:Y:S01]  /*3d70*/  PRMT R98, R98, 0x5410, R45 ;  /* 0x0000541062627816 */ /* 0x000fe2000000002d */
[----:B------:R-:W-:Y:S01]  /*3d80*/  IMAD.U32 R45, R101, 0x10000, RZ ;  /* 0x00010000652d7824 */ /* 0x000fe200078e00ff */
[----:B------:R-:W-:Y:S01]  /*3d90*/  LOP3.LUT R35, R33, 0xffff0000, RZ, 0xc0, !PT ;  /* 0xffff000021237812 */ /* 0x000fe200078ec0ff */
[----:B------:R-:W-:Y:S01]  /*3da0*/  IMAD.U32 R33, R32, 0x10000, RZ ;  /* 0x0001000020217824 */ /* 0x000fe200078e00ff */
[----:B------:R-:W-:Y:S01]  /*3db0*/  LOP3.LUT R44, R100, 0xffff0000, RZ, 0xc0, !PT ;  /* 0xffff0000642c7812 */ /* 0x000fe200078ec0ff */
[C---:B------:R-:W-:Y:S01]  /*3dc0*/  FMUL.FTZ R49, R37.reuse, R45 ;  /* 0x0000002d25317220 */ /* 0x040fe20000410000 */
[----:B------:R-:W-:Y:S01]  /*3dd0*/  LOP3.LUT R42, R98, 0xffff0000, RZ, 0xc0, !PT ;  /* 0xffff0000622a7812 */ /* 0x000fe200078ec0ff */
[-C--:B------:R-:W-:Y:S01]  /*3de0*/  FMUL.FTZ R37, R37, R43.reuse ;  /* 0x0000002b25257220 */ /* 0x080fe20000410000 */
[----:B------:R-:W-:Y:S01]  /*3df0*/  LOP3.LUT R101, R101, 0xffff0000, RZ, 0xc0, !PT ;  /* 0xffff000065657812 */ /* 0x000fe200078ec0ff */
[----:B------:R-:W-:Y:S01]  /*3e00*/  FMUL.FTZ R47, R35, R44 ;  /* 0x0000002c232f7220 */ /* 0x000fe20000410000 */
[----:B------:R-:W-:Y:S01]  /*3e10*/  LOP3.LUT R99, R99, 0xffff0000, RZ, 0xc0, !PT ;  /* 0xffff000063637812 */ /* 0x000fe200078ec0ff */
[----:B------:R-:W-:Y:S01]  /*3e20*/  FFMA.FTZ R49, R36, R43, -R49 ;  /* 0x0000002b24317223 */ /* 0x000fe20000010831 */
[-C--:B------:R-:W-:Y:S01]  /*3e30*/  FMUL.FTZ R35, R35, R42.reuse ;  /* 0x0000002a23237220 */ /* 0x080fe20000410000 */
[----:B------:R-:W-:Y:S01]  /*3e40*/  LOP3.LUT R32, R32, 0xffff0000, RZ, 0xc0, !PT ;  /* 0xffff000020207812 */ /* 0x000fe200078ec0ff */
[----:B------:R-:W-:Y:S01]  /*3e50*/  FFMA.FTZ R47, R34, R42, -R47 ;  /* 0x0000002a222f7223 */ /* 0x000fe2000001082f */
[----:B------:R-:W-:Y:S01]  /*3e60*/  FFMA.FTZ R36, R36, R45, R37 ;  /* 0x0000002d24247223 */ /* 0x000fe20000010025 */
[----:B------:R-:W-:-:S02]  /*3e70*/  IMAD.U32 R100, R100, 0x10000, RZ ;  /* 0x0001000064647824 */ /* 0x000fc400078e00ff */
[C---:B------:R-:W-:Y:S01]  /*3e80*/  FMUL.FTZ R37, R39.reuse, R101 ;  /* 0x0000006527257220 */ /* 0x040fe20000410000 */
        /* <DEDUP_REMOVED lines=15> */
.L_x_9500:
[----:B------:R-:W-:Y:S05]  /*3f80*/  BSYNC B1 ;  /* 0x0000000000017941 */ /* 0x000fea0003800000 */
.L_x_9499:
[----:B--2---:R4:W-:Y:S01]  /*3f90*/  STG.E.128 desc[UR40][R40.64+0x40], R32 ;  /* 0x0000402028007986 */ /* 0x0049e2000c101d28 */
[----:B------:R-:W-:Y:S05]  /*3fa0*/  BRA `(.L_x_9494) ;  /* 0x0000001400cc7947 */ /* 0x000fea0003800000 */
.L_x_9478:
[----:B------:R-:W-:Y:S02]  /*3fb0*/  ISETP.GE.AND P3, PT, R220, R97, PT ;  /* 0x00000061dc00720c */ /* 0x000fe40003f66270 */
[----:B------:R-:W-:Y:S02]  /*3fc0*/  CS2R R38, SRZ ;  /* 0x0000000000267805 */ /* 0x000fe4000001ff00 */
[----:B------:R-:W-:-:S13]  /*3fd0*/  ISETP.GE.OR P3, PT, R16, R102, P3 ;  /* 0x000000661000720c */ /* 0x000fda0001f66670 */
[----:B------:R-:W-:Y:S01]  /*3fe0*/  @!P3 IADD3 R33, P4, P5, R12, R32, R69 ;  /* 0x000000200c21b210 */ /* 0x000fe20007d9e045 */
[----:B------:R-:W0:Y:S03]  /*3ff0*/  @!P3 LDC.64 R44, c[0x0][0x3e8] ;  /* 0x0000fa00ff2cbb82 */ /* 0x000e260000000a00 */
[----:B------:R-:W-:Y:S02]  /*4000*/  @!P3 IADD3.X R36, R79, R95, R68, P4, P5 ;  /* 0x0000005f4f24b210 */ /* 0x000fe400027ea444 */
[----:B------:R-:W-:-:S03]  /*4010*/  @!P3 IADD3 R46, P4, P5, R30, R34, R71 ;  /* 0x000000221e2eb210 */ /* 0x000fc60007d9e047 */
[----:B------:R-:W1:Y:S01]  /*4020*/  @!P3 LDC.64 R48, c[0x0][0x400] ;  /* 0x00010000ff30bb82 */ /* 0x000e620000000a00 */
[----:B------:R-:W-:Y:S02]  /*4030*/  @!P3 IADD3.X R47, R81, R105, R70, P4, P5 ;  /* 0x00000069512fb210 */ /* 0x000fe400027ea446 */
[----:B------:R-:W-:-:S04]  /*4040*/  ISETP.GE.AND P4, PT, R18, R97, PT ;  /* 0x000000611200720c */ /* 0x000fc80003f86270 */
[----:B------:R-:W-:-:S13]  /*4050*/  ISETP.GE.OR P4, PT, R16, R102, P4 ;  /* 0x000000661000720c */ /* 0x000fda0002786670 */
[----:B------:R-:W2:Y:S01]  /*4060*/  @!P4 LDC.64 R40, c[0x0][0x3e8] ;  /* 0x0000fa00ff28cb82 */ /* 0x000ea20000000a00 */
[----:B------:R-:W-:-:S05]  /*4070*/  @!P4 IADD3 R32, P5, R12, R32, RZ ;  /* 0x000000200c20c210 */ /* 0x000fca0007fbe0ff */
[----:B------:R-:W-:Y:S02]  /*4080*/  @!P4 IMAD.X R35, R95, 0x1, R79, P5 ;  /* 0x000000015f23c824 */ /* 0x000fe400028e064f */
[----:B------:R-:W3:Y:S01]  /*4090*/  @!P4 LDC.64 R42, c[0x0][0x400] ;  /* 0x00010000ff2acb82 */ /* 0x000ee20000000a00 */
[----:B--2---:R-:W-:-:S04]  /*40a0*/  @!P4 LEA R40, P5, R32, R40, 0x1 ;  /* 0x000000282028c211 */ /* 0x004fc800078a08ff */
[----:B------:R-:W-:Y:S02]  /*40b0*/  @!P4 LEA.HI.X R41, R32, R41, R35, 0x1, P5 ;  /* 0x000000292029c211 */ /* 0x000fe400028f0c23 */
[----:B------:R-:W-:-:S05]  /*40c0*/  @!P4 IADD3 R34, P5, R30, R34, RZ ;  /* 0x000000221e22c210 */ /* 0x000fca0007fbe0ff */
[----:B------:R-:W-:Y:S01]  /*40d0*/  @!P4 IMAD.X R32, R105, 0x1, R81, P5 ;  /* 0x000000016920c824 */ /* 0x000fe200028e0651 */
[----:B---3--:R-:W-:-:S04]  /*40e0*/  @!P4 LEA R42, P5, R34, R42, 0x1 ;  /* 0x0000002a222ac211 */ /* 0x008fc800078a08ff */
[----:B------:R-:W-:Y:S02]  /*40f0*/  @!P4 LEA.HI.X R43, R34, R43, R32, 0x1, P5 ;  /* 0x0000002b222bc211 */ /* 0x000fe400028f0c20 */
[----:B------:R-:W-:Y:S02]  /*4100*/  CS2R R34, SRZ ;  /* 0x0000000000227805 */ /* 0x000fe4000001ff00 */
[----:B0-----:R-:W-:-:S04]  /*4110*/  @!P3 LEA R44, P5, R33, R44, 0x1 ;  /* 0x0000002c212cb211 */ /* 0x001fc800078a08ff */
[----:B------:R-:W-:Y:S02]  /*4120*/  @!P3 LEA.HI.X R45, R33, R45, R36, 0x1, P5 ;  /* 0x0000002d212db211 */ /* 0x000fe400028f0c24 */
[----:B------:R-:W-:Y:S02]  /*4130*/  CS2R R32, SRZ ;  /* 0x0000000000207805 */ /* 0x000fe4000001ff00 */
[----:B------:R-:W-:-:S04]  /*4140*/  CS2R R36, SRZ ;  /* 0x0000000000247805 */ /* 0x000fc8000001ff00 */
[----:B------:R0:W2:Y:S04]  /*4150*/  @!P4 LDG.E.128 R32, desc[UR40][R40.64] ;  /* 0x000000282820c981 */ /* 0x0000a8000c1e1d00 */
[----:B------:R3:W4:Y:S01]  /*4160*/  @!P4 LDG.E.128 R36, desc[UR40][R42.64] ;  /* 0x000000282a24c981 */ /* 0x000722000c1e1d00 */
[----:B-1----:R-:W-:-:S04]  /*4170*/  @!P3 LEA R48, P4, R46, R48, 0x1 ;  /* 0x000000302e30b211 */ /* 0x002fc800078808ff */
[----:B------:R-:W-:Y:S02]  /*4180*/  @!P3 LEA.HI.X R49, R46, R49, R47, 0x1, P4 ;  /* 0x000000312e31b211 */ /* 0x000fe400020f0c2f */
[----:B0-----:R-:W-:Y:S02]  /*4190*/  CS2R R40, SRZ ;  /* 0x0000000000287805 */ /* 0x001fe4000001ff00 */
[----:B---3--:R-:W-:Y:S02]  /*41a0*/  CS2R R42, SRZ ;  /* 0x00000000002a7805 */ /* 0x008fe4000001ff00 */
[----:B------:R-:W-:-:S04]  /*41b0*/  CS2R R46, SRZ ;  /* 0x00000000002e7805 */ /* 0x000fc8000001ff00 */
[----:B------:R0:W3:Y:S02]  /*41c0*/  @!P3 LDG.E.128 R40, desc[UR40][R44.64] ;  /* 0x000000282c28b981 */ /* 0x0000e4000c1e1d00 */
[----:B0-----:R-:W-:-:S06]  /*41d0*/  CS2R R44, SRZ ;  /* 0x00000000002c7805 */ /* 0x001fcc000001ff00 */
[----:B------:R0:W5:Y:S01]  /*41e0*/  @!P3 LDG.E.128 R44, desc[UR40][R48.64] ;  /* 0x00000028302cb981 */ /* 0x000162000c1e1d00 */
[----:B------:R-:W-:Y:S01]  /*41f0*/  UISETP.NE.AND UP0, UPT, UR44, 0x3, UPT ;  /* 0x000000032c00788c */ /* 0x000fe2000bf05270 */
[----:B------:R-:W-:-:S05]  /*4200*/  ISETP.GE.AND P4, PT, R16, R102, PT ;  /* 0x000000661000720c */ /* 0x000fca0003f86270 */
[----:B------:R-:W-:Y:S01]  /*4210*/  PLOP3.LUT P3, PT, PT, PT, UP0, 0x80, 0x0 ;  /* 0x000000000000781c */ /* 0x000fe20003f6f008 */
[----:B--2---:R-:W-:Y:S02]  /*4220*/  IMAD.MOV.U32 R51, RZ, RZ, R34 ;  /* 0x000000ffff337224 */ /* 0x004fe400078e0022 */
[----:B------:R-:W-:Y:S02]  /*4230*/  IMAD.MOV.U32 R52, RZ, RZ, R35 ;  /* 0x000000ffff347224 */ /* 0x000fe400078e0023 */
[----:B------:R-:W-:Y:S01]  /*4240*/  IMAD.MOV.U32 R54, RZ, RZ, R33 ;  /* 0x000000ffff367224 */ /* 0x000fe200078e0021 */
[----:B------:R-:W-:Y:S01]  /*4250*/  PRMT R119, R119, 0x5410, R51 ;  /* 0x0000541077777816 */ /* 0x000fe20000000033 */
[----:B----4-:R-:W-:Y:S01]  /*4260*/  IMAD.MOV.U32 R51, RZ, RZ, R38 ;  /* 0x000000ffff337224 */ /* 0x010fe200078e0026 */
[----:B------:R-:W-:Y:S01]  /*4270*/  PRMT R128, R52, 0x7610, R128 ;  /* 0x0000761034807816 */ /* 0x000fe20000000080 */
[----:B0-----:R-:W-:Y:S01]  /*4280*/  IMAD.MOV.U32 R48, RZ, RZ, R39 ;  /* 0x000000ffff307224 */ /* 0x001fe200078e0027 */
        /* <DEDUP_REMOVED lines=17> */
[----:B-----5:R-:W-:Y:S02]  /*43a0*/  IMAD.MOV.U32 R48, RZ, RZ, R46 ;  /* 0x000000ffff307224 */ /* 0x020fe400078e002e */
        /* <DEDUP_REMOVED lines=9> */
.L_x_9501:
[----:B------:R-:W-:Y:S01]  /*4440*/  IMAD R95, R2, 0x8, R19 ;  /* 0x00000008025f7824 */ /* 0x000fe200078e0213 */
[----:B------:R-:W-:Y:S01]  /*4450*/  SHF.L.U32 R106, R201, 0x1f, RZ ;  /* 0x0000001fc96a7819 */ /* 0x000fe200000006ff */
[----:B------:R-:W0:Y:S01]  /*4460*/  LDC R107, c[0x0][0x2f4] ;  /* 0x0000bd00ff6b7b82 */ /* 0x000e220000000800 */
[----:B------:R-:W-:Y:S01]  /*4470*/  BSSY B1, `(.L_x_9502) ;  /* 0x0000006000017945 */ /* 0x000fe20003800000 */
[----:B------:R-:W-:Y:S01]  /*4480*/  IMAD.MOV.U32 R101, RZ, RZ, R50 ;  /* 0x000000ffff657224 */ /* 0x000fe200078e0032 */
[----:B------:R-:W1:Y:S05]  /*4490*/  SYNCS.PHASECHK.TRANS64.TRYWAIT P5, [R95+URZ+0x22890], R106 ;  /* 0x0228906a5f0075a7 */ /* 0x000e6a00080a017f */
[----:B------:R-:W2:Y:S01]  /*44a0*/  LDC.64 R102, c[0x0][0x300] ;  /* 0x0000c000ff667b82 */ /* 0x000ea20000000a00 */
[----:B0-----:R-:W-:Y:S01]  /*44b0*/  IMAD.IADD R109, R107, 0x1, -R74 ;  /* 0x000000016b6d7824 */ /* 0x001fe200078e0a4a */
[----:B-1----:R-:W-:Y:S06]  /*44c0*/  @!P5 BRA `(.L_x_9503) ;  /* 0x0000015400bcd947 */ /* 0x002fec0003800000 */
.L_x_9773:
[----:B------:R-:W-:Y:S05]  /*44d0*/  BSYNC B1 ;  /* 0x0000000000017941 */ /* 0x000fea0003800000 */
.L_x_9502:
[----:B------:R-:W-:Y:S01]  /*44e0*/  ISETP.GE.OR P5, PT, R18, R97, P1 ;  /* 0x000000611200720c */ /* 0x000fe20000fa6670 */
[----:B------:R-:W-:-:S12]  /*44f0*/  BSSY B1, `(.L_x_9504) ;  /* 0x0000080000017945 */ /* 0x000fd80003800000 */
[----:B------:R-:W-:Y:S05]  /*4500*/  @P5 BRA `(.L_x_9505) ;  /* 0x0000000400f85947 */ /* 0x000fea0003800000 */
[-C--:B--2---:R-:W-:Y:S01]  /*4510*/  IMAD R48, R224, R102.reuse, RZ ;  /* 0x00000066e0307224 */ /* 0x084fe200078e02ff */
[----:B------:R-:W-:Y:S01]  /*4520*/  BSSY B2, `(.L_x_9506) ;  /* 0x0000070000027945 */ /* 0x000fe20003800000 */
[----:B------:R-:W-:-:S04]  /*4530*/  IMAD.WIDE.U32 R104, R18, R102, R100 ;  /* 0x0000006612687225 */ /* 0x000fc800078e0064 */
[----:B------:R-:W-:Y:S01]  /*4540*/  IMAD R111, R18, R103, R48 ;  /* 0x00000067126f7224 */ /* 0x000fe200078e0230 */
[----:B------:R-:W-:Y:S02]  /*4550*/  SEL R48, R74, R109, !P0 ;  /* 0x0000006d4a307207 */ /* 0x000fe40004000000 */
[----:B------:R-:W-:Y:S01]  /*4560*/  IADD3 R108, P5, P6, R4, R104, R84 ;  /* 0x00000068046c7210 */ /* 0x000fe20007ebe054 */
[----:B------:R-:W-:Y:S01]  /*4570*/  IMAD.IADD R111, R111, 0x1, R105 ;  /* 0x000000016f6f7824 */ /* 0x000fe200078e0269 */
[----:B------:R-:W-:-:S04]  /*4580*/  SHF.R.S32.HI R49, RZ, 0x1f, R48 ;  /* 0x0000001fff317819 */ /* 0x000fc80000011430 */
[----:B------:R-:W-:Y:S02]  /*4590*/  LEA.HI R48, R49, R48, RZ, 0x4 ;  /* 0x0000003031307211 */ /* 0x000fe400078f20ff */
[----:B------:R-:W-:Y:S02]  /*45a0*/  IADD3.X R110, R60, R111, R86, P5, P6 ;  /* 0x0000006f3c6e7210 */ /* 0x000fe40002fec456 */
[----:B------:R-:W-:-:S05]  /*45b0*/  LEA.HI.SX32 R48, R48, R83, 0x1c ;  /* 0x0000005330307211 */ /* 0x000fca00078fe2ff */
[----:B------:R-:W-:-:S05]  /*45c0*/  IMAD.SHL.U32 R113, R48, 0x8, RZ ;  /* 0x0000000830717824 */ /* 0x000fca00078e00ff */
[----:B------:R-:W-:-:S04]  /*45d0*/  LOP3.LUT R48, R82, 0x38, R113, 0xf8, !PT ;  /* 0x0000003852307812 */ /* 0x000fc800078ef871 */
[----:B------:R-:W-:Y:S01]  /*45e0*/  LOP3.LUT R49, R48, R85, RZ, 0x3c, !PT ;  /* 0x0000005530317212 */ /* 0x000fe200078e3cff */
[----:B------:R-:W-:-:S04]  /*45f0*/  IMAD R48, R2, 0x1800, R90 ;  /* 0x0000180002307824 */ /* 0x000fc800078e025a */
[----:B------:R-:W-:Y:S02]  /*4600*/  IMAD R49, R210, 0x200, R49 ;  /* 0x00000200d2317824 */ /* 0x000fe400078e0231 */
[----:B------:R-:W-:Y:S02]  /*4610*/  IMAD R48, R48, 0x2, R19 ;  /* 0x0000000230307824 */ /* 0x000fe400078e0213 */
[----:B------:R-:W-:-:S04]  /*4620*/  IMAD R50, R2, 0x1800, R49 ;  /* 0x0000180002327824 */ /* 0x000fc800078e0231 */
[----:B------:R-:W-:Y:S02]  /*4630*/  IMAD R52, R50, 0x2, R19 ;  /* 0x0000000232347824 */ /* 0x000fe400078e0213 */
[----:B------:R-:W1:Y:S04]  /*4640*/  LDS.128 R48, [R48+0x1c400] ;  /* 0x01c4000030307984 */ /* 0x000e680000000c00 */
[----:B------:R-:W2:Y:S01]  /*4650*/  LDS.128 R52, [R52+0x1c400] ;  /* 0x01c4000034347984 */ /* 0x000ea20000000c00 */
[----:B------:R-:W-:Y:S05]  /*4660*/  @P4 BRA `(.L_x_9507) ;  /* 0x00000004006c4947 */ /* 0x000fea0003800000 */
[----:B------:R-:W-:Y:S01]  /*4670*/  SHF.R.U32.HI R116, RZ, 0x10, R37 ;  /* 0x00000010ff747819 */ /* 0x000fe20000011625 */
[----:B--2---:R-:W-:Y:S01]  /*4680*/  IMAD.U32 R112, R53, 0x10000, RZ ;  /* 0x0001000035707824 */ /* 0x004fe200078e00ff */
[----:B------:R-:W-:Y:S02]  /*4690*/  SHF.R.U32.HI R115, RZ, 0x10, R33 ;  /* 0x00000010ff737819 */ /* 0x000fe40000011621 */
[C---:B------:R-:W-:Y:S02]  /*46a0*/  PRMT R116, R114.reuse, 0x5432, R116 ;  /* 0x0000543272747816 */ /* 0x040fe40000000074 */
[----:B------:R-:W-:Y:S01]  /*46b0*/  PRMT R115, R114, 0x5410, R115 ;  /* 0x0000541072737816 */ /* 0x000fe20000000073 */
[----:B-1----:R-:W-:Y:S01]  /*46c0*/  IMAD.U32 R114, R49, 0x10000, RZ ;  /* 0x0001000031727824 */ /* 0x002fe200078e00ff */
[----:B------:R-:W-:Y:S01]  /*46d0*/  SHF.R.U64 R36, R36, 0x10, R37 ;  /* 0x0000001024247819 */ /* 0x000fe20000001225 */
[----:B------:R-:W-:Y:S01]  /*46e0*/  IMAD.U32 R129, R116, 0x10000, RZ ;  /* 0x0001000074817824 */ /* 0x000fe200078e00ff */
[----:B------:R-:W-:Y:S01]  /*46f0*/  SHF.R.U64 R32, R32, 0x10, R33 ;  /* 0x0000001020207819 */ /* 0x000fe20000001221 */
[C---:B------:R-:W-:Y:S01]  /*4700*/  IMAD.U32 R117, R115.reuse, 0x10000, RZ ;  /* 0x0001000073757824 */ /* 0x040fe200078e00ff */
[----:B------:R-:W-:Y:S01]  /*4710*/  LOP3.LUT R115, R115, 0xffff0000, RZ, 0xc0, !PT ;  /* 0xffff000073737812 */ /* 0x000fe200078ec0ff */
[----:B------:R-:W-:Y:S01]  /*4720*/  FMUL.FTZ R131, R112, R129 ;  /* 0x0000008170837220 */ /* 0x000fe20000410000 */
[----:B------:R-:W-:Y:S01]  /*4730*/  PRMT R32, R120, 0x5432, R32 ;  /* 0x0000543278207816 */ /* 0x000fe20000000020 */
[-C--:B------:R-:W-:Y:S01]  /*4740*/  FMUL.FTZ R118, R112, R117.reuse ;  /* 0x0000007570767220 */ /* 0x080fe20000410000 */
[----:B------:R-:W-:Y:S01]  /*4750*/  SHF.R.U64 R34, R34, 0x10, R35 ;  /* 0x0000001022227819 */ /* 0x000fe20000001223 */
[----:B------:R-:W-:Y:S01]  /*4760*/  FFMA.FTZ R112, R114, R117, -R131 ;  /* 0x0000007572707223 */ /* 0x000fe20000010883 */
[----:B------:R-:W-:Y:S01]  /*4770*/  LOP3.LUT R117, R116, 0xffff0000, RZ, 0xc0, !PT ;  /* 0xffff000074757812 */ /* 0x000fe200078ec0ff */
[----:B------:R-:W-:Y:S01]  /*4780*/  FFMA.FTZ R114, R114, R129, R118 ;  /* 0x0000008172727223 */ /* 0x000fe20000010076 */
[----:B------:R-:W-:Y:S01]  /*4790*/  LOP3.LUT R116, R53, 0xffff0000, RZ, 0xc0, !PT ;  /* 0xffff000035747812 */ /* 0x000fe200078ec0ff */
[----:B------:R-:W-:Y:S01]  /*47a0*/  IMAD.U32 R33, R48, 0x10000, RZ ;  /* 0x0001000030217824 */ /* 0x000fe200078e00ff */
[----:B------:R-:W-:Y:S01]  /*47b0*/  LOP3.LUT R53, R49, 0xffff0000, RZ, 0xc0, !PT ;  /* 0xffff000031357812 */ /* 0x000fe200078ec0ff */
[----:B------:R-:W-:Y:S01]  /*47c0*/  IMAD.U32 R37, R50, 0x10000, RZ ;  /* 0x0001000032257824 */ /* 0x000fe200078e00ff */
[----:B------:R-:W-:Y:S01]  /*47d0*/  LOP3.LUT R48, R48, 0xffff0000, RZ, 0xc0, !PT ;  /* 0xffff000030307812 */ /* 0x000fe200078ec0ff */
[C---:B------:R-:W-:Y:S01]  /*47e0*/  FMUL.FTZ R118, R116.reuse, R117 ;  /* 0x0000007574767220 */ /* 0x040fe20000410000 */
[----:B------:R-:W-:Y:S01]  /*47f0*/  FMUL.FTZ R116, R116, R115 ;  /* 0x0000007374747220 */ /* 0x000fe20000410000 */
[----:B------:R-:W-:-:S02]  /*4800*/  PRMT R34, R119, 0x5432, R34 ;  /* 0x0000543277227816 */ /* 0x000fc40000000022 */
[C---:B------:R-:W-:Y:S01]  /*4810*/  FFMA.FTZ R49, R53.reuse, R115, -R118 ;  /* 0x0000007335317223 */ /* 0x040fe20000010876 */
[----:B------:R-:W-:Y:S01]  /*4820*/  FFMA.FTZ R53, R53, R117, R116 ;  /* 0x0000007535357223 */ /* 0x000fe20000010074 */
[----:B------:R-:W-:Y:S01]  /*4830*/  SHF.R.U32.HI R116, RZ, 0x10, R39 ;  /* 0x00000010ff747819 */ /* 0x000fe20000011627 */
[----:B------:R-:W-:Y:S01]  /*4840*/  IMAD.U32 R117, R55, 0x10000, RZ ;  /* 0x0001000037757824 */ /* 0x000fe200078e00ff */
[----:B------:R-:W-:Y:S01]  /*4850*/  SHF.R.U32.HI R115, RZ, 0x10, R35 ;  /* 0x00000010ff737819 */ /* 0x000fe20000011623 */
[----:B------:R-:W-:Y:S01]  /*4860*/  IMAD.U32 R118, R51, 0x10000, RZ ;  /* 0x0001000033767824 */ /* 0x000fe200078e00ff */
[----:B------:R-:W-:Y:S01]  /*4870*/  PRMT R116, R122, 0x5432, R116 ;  /* 0x000054327a747816 */ /* 0x000fe20000000074 */
[----:B------:R-:W-:Y:S01]  /*4880*/  IMAD.U32 R35, R52, 0x10000, RZ ;  /* 0x0001000034237824 */ /* 0x000fe200078e00ff */
[----:B------:R-:W-:Y:S02]  /*4890*/  PRMT R115, R128, 0x5410, R115 ;  /* 0x0000541080737816 */ /* 0x000fe40000000073 */
[----:B------:R-:W-:Y:S01]  /*48a0*/  LOP3.LUT R55, R55, 0xffff0000, RZ, 0xc0, !PT ;  /* 0xffff000037377812 */ /* 0x000fe200078ec0ff */
[C---:B------:R-:W-:Y:S01]  /*48b0*/  IMAD.U32 R129, R116.reuse, 0x10000, RZ ;  /* 0x0001000074817824 */ /* 0x040fe200078e00ff */
[----:B------:R-:W-:Y:S01]  /*48c0*/  LOP3.LUT R116, R116, 0xffff0000, RZ, 0xc0, !PT ;  /* 0xffff000074747812 */ /* 0x000fe200078ec0ff */
[----:B------:R-:W-:Y:S01]  /*48d0*/  IMAD.U32 R128, R115, 0x10000, RZ ;  /* 0x0001000073807824 */ /* 0x000fe200078e00ff */
[----:B------:R-:W-:Y:S01]  /*48e0*/  LOP3.LUT R51, R51, 0xffff0000, RZ, 0xc0, !PT ;  /* 0xffff000033337812 */ /* 0x000fe200078ec0ff */
[CC--:B------:R-:W-:Y:S01]  /*48f0*/  FMUL.FTZ R131, R117.reuse, R129.reuse ;  /* 0x0000008175837220 */ /* 0x0c0fe20000410000 */
[----:B------:R-:W-:Y:S01]  /*4900*/  SHF.R.U64 R39, R38, 0x10, R39 ;  /* 0x0000001026277819 */ /* 0x000fe20000001227 */
[-C--:B------:R-:W-:Y:S01]  /*4910*/  FMUL.FTZ R130, R117, R128.reuse ;  /* 0x0000008075827220 */ /* 0x080fe20000410000 */
[----:B------:R-:W-:Y:S01]  /*4920*/  LOP3.LUT R52, R52, 0xffff0000, RZ, 0xc0, !PT ;  /* 0xffff000034347812 */ /* 0x000fe200078ec0ff */
[C---:B------:R-:W-:Y:S01]  /*4930*/  FFMA.FTZ R117, R118.reuse, R128, -R131 ;  /* 0x0000008076757223 */ /* 0x040fe20000010883 */
[----:B------:R-:W-:Y:S01]  /*4940*/  LOP3.LUT R128, R115, 0xffff0000, RZ, 0xc0, !PT ;  /* 0xffff000073807812 */ /* 0x000fe200078ec0ff */
[----:B------:R-:W-:Y:S01]  /*4950*/  FFMA.FTZ R118, R118, R129, R130 ;  /* 0x0000008176767223 */ /* 0x000fe20000010082 */
[----:B------:R-:W-:Y:S01]  /*4960*/  PRMT R115, R121, 0x5432, R36 ;  /* 0x0000543279737816 */ /* 0x000fe20000000024 */
[----:B------:R-:W-:Y:S01]  /*4970*/  FMUL.FTZ R36, R55, R116 ;  /* 0x0000007437247220 */ /* 0x000fe20000410000 */
[----:B------:R-:W-:Y:S01]  /*4980*/  PRMT R39, R127, 0x5410, R39 ;  /* 0x000054107f277816 */ /* 0x000fe20000000027 */
[----:B------:R-:W-:Y:S01]  /*4990*/  FMUL.FTZ R55, R55, R128 ;  /* 0x0000008037377220 */ /* 0x000fe20000410000 */
[----:B------:R-:W-:-:S02]  /*49a0*/  IMAD.U32 R38, R54, 0x10000, RZ ;  /* 0x0001000036267824 */ /* 0x000fc400078e00ff */
[----:B------:R-:W-:Y:S01]  /*49b0*/  FFMA.FTZ R36, R51, R128, -R36 ;  /* 0x0000008033247223 */ /* 0x000fe20000010824 */
[----:B------:R-:W-:Y:S02]  /*49c0*/  IMAD.U32 R128, R115, 0x10000, RZ ;  /* 0x0001000073807824 */ /* 0x000fe400078e00ff */
[----:B------:R-:W-:Y:S01]  /*49d0*/  FFMA.FTZ R51, R51, R116, R55 ;  /* 0x0000007433337223 */ /* 0x000fe20000010037 */
[C---:B------:R-:W-:Y:S01]  /*49e0*/  IMAD.U32 R116, R32.reuse, 0x10000, RZ ;  /* 0x0001000020747824 */ /* 0x040fe200078e00ff */
[----:B------:R-:W-:Y:S01]  /*49f0*/  LOP3.LUT R55, R115, 0xffff0000, RZ, 0xc0, !PT ;  /* 0xffff000073377812 */ /* 0x000fe200078ec0ff */
[C---:B------:R-:W-:Y:S01]  /*4a00*/  FMUL.FTZ R130, R35.reuse, R128 ;  /* 0x0000008023827220 */ /* 0x040fe20000410000 */
[----:B------:R-:W-:Y:S01]  /*4a10*/  LOP3.LUT R115, R32, 0xffff0000, RZ, 0xc0, !PT ;  /* 0xffff000020737812 */ /* 0x000fe200078ec0ff */
[-C--:B------:R-:W-:Y:S01]  /*4a20*/  FMUL.FTZ R35, R35, R116.reuse ;  /* 0x0000007423237220 */ /* 0x080fe20000410000 */
[----:B------:R-:W-:Y:S01]  /*4a30*/  LOP3.LUT R54, R54, 0xffff0000, RZ, 0xc0, !PT ;  /* 0xffff000036367812 */ /* 0x000fe200078ec0ff */
[C---:B------:R-:W-:Y:S01]  /*4a40*/  FMUL.FTZ R127, R52.reuse, R55 ;  /* 0x00000037347f7220 */ /* 0x040fe20000410000 */
[C---:B------:R-:W-:Y:S01]  /*4a50*/  FFMA.FTZ R32, R33.reuse, R116, -R130 ;  /* 0x0000007421207223 */ /* 0x040fe20000010882 */
[----:B------:R-:W-:Y:S01]  /*4a60*/  FFMA.FTZ R33, R33, R128, R35 ;  /* 0x0000008021217223 */ /* 0x000fe20000010023 */
[-C--:B------:R-:W-:Y:S01]  /*4a70*/  FMUL.FTZ R129, R52, R115.reuse ;  /* 0x0000007334817220 */ /* 0x080fe20000410000 */
[----:B------:R-:W-:Y:S01]  /*4a80*/  FFMA.FTZ R35, R48, R115, -R127 ;  /* 0x0000007330237223 */ /* 0x000fe2000001087f */
[C---:B------:R-:W-:Y:S01]  /*4a90*/  IMAD.U32 R115, R39.reuse, 0x10000, RZ ;  /* 0x0001000027737824 */ /* 0x040fe200078e00ff */
[----:B------:R-:W-:Y:S01]  /*4aa0*/  LOP3.LUT R127, R39, 0xffff0000, RZ, 0xc0, !PT ;  /* 0xffff0000277f7812 */ /* 0x000fe200078ec0ff */
[C---:B------:R-:W-:Y:S01]  /*4ab0*/  IMAD.U32 R52, R34.reuse, 0x10000, RZ ;  /* 0x0001000022347824 */ /* 0x040fe200078e00ff */
[----:B------:R-:W-:Y:S01]  /*4ac0*/  LOP3.LUT R39, R34, 0xffff0000, RZ, 0xc0, !PT ;  /* 0xffff000022277812 */ /* 0x000fe200078ec0ff */
[----:B------:R-:W-:Y:S01]  /*4ad0*/  FFMA.FTZ R48, R48, R55, R129 ;  /* 0x0000003730307223 */ /* 0x000fe20000010081 */
[----:B------:R-:W-:Y:S01]  /*4ae0*/  LOP3.LUT R50, R50, 0xffff0000, RZ, 0xc0, !PT ;  /* 0xffff000032327812 */ /* 0x000fe200078ec0ff */
[----:B------:R-:W-:Y:S01]  /*4af0*/  FMUL.FTZ R34, R38, R115 ;  /* 0x0000007326227220 */ /* 0x000fe20000410000 */
[----:B------:R-:W-:Y:S01]  /*4b00*/  FMUL.FTZ R55, R54, R127 ;  /* 0x0000007f36377220 */ /* 0x000fe20000410000 */
        /* <DEDUP_REMOVED lines=15> */
[----:B------:R-:W-:-:S02]  /*4c00*/  F2FP.BF16.F32.PACK_AB R53, R53, R114 ;  /* 0x000000723535723e */ /* 0x000fc400000010ff */
[----:B------:R-:W-:-:S07]  /*4c10*/  F2FP.BF16.F32.PACK_AB R54, R127, R38 ;  /* 0x000000267f36723e */ /* 0x000fce00000010ff */
.L_x_9507:
[----:B------:R-:W-:Y:S05]  /*4c20*/  BSYNC B2 ;  /* 0x0000000000027941 */ /* 0x000fea0003800000 */
.L_x_9506:
[----:B------:R-:W-:Y:S02]  /*4c30*/  ISETP.GE.AND P5, PT, R113, R107, PT ;  /* 0x0000006b7100720c */ /* 0x000fe40003fa6270 */
[----:B------:R-:W-:-:S11]  /*4c40*/  P2R R33, PR, RZ, 0x1 ;  /* 0x00000001ff217803 */ /* 0x000fd60000000000 */
[--C-:B------:R-:W-:Y:S02]  /*4c50*/  @!P5 SHF.R.S32.HI R32, RZ, 0x1f, R113.reuse ;  /* 0x0000001fff20d819 */ /* 0x100fe40000011471 */
[----:B------:R-:W-:-:S04]  /*4c60*/  @!P5 IADD3 R104, P0, P6, R4, R104, R113 ;  /* 0x000000680468d210 */ /* 0x000fc80007e1e071 */
[----:B------:R-:W-:Y:S02]  /*4c70*/  @!P5 IADD3.X R111, R60, R111, R32, P0, P6 ;  /* 0x0000006f3c6fd210 */ /* 0x000fe400007ec420 */
[CC--:B------:R-:W-:Y:S02]  /*4c80*/  LEA R32, P6, R108.reuse, R98.reuse, 0x1 ;  /* 0x000000626c207211 */ /* 0x0c0fe400078c08ff */
[----:B------:R-:W-:Y:S02]  /*4c90*/  ISETP.NE.AND P0, PT, R33, RZ, PT ;  /* 0x000000ff2100720c */ /* 0x000fe40003f05270 */
[----:B------:R-:W-:Y:S02]  /*4ca0*/  LEA.HI.X R33, R108, R99, R110, 0x1, P6 ;  /* 0x000000636c217211 */ /* 0x000fe400030f0c6e */
[----:B------:R-:W-:-:S03]  /*4cb0*/  @!P5 LEA R34, P6, R104, R98, 0x1 ;  /* 0x000000626822d211 */ /* 0x000fc600078c08ff */
[----:B-1----:R1:W-:Y:S01]  /*4cc0*/  STG.E.128 desc[UR40][R32.64], R48 ;  /* 0x0000003020007986 */ /* 0x0023e2000c101d28 */
[----:B------:R-:W-:-:S05]  /*4cd0*/  @!P5 LEA.HI.X R35, R104, R99, R111, 0x1, P6 ;  /* 0x000000636823d211 */ /* 0x000fca00030f0c6f */
[----:B--2---:R1:W-:Y:S04]  /*4ce0*/  @!P5 STG.E.128 desc[UR40][R34.64], R52 ;  /* 0x000000342200d986 */ /* 0x0043e8000c101d28 */
.L_x_9505:
[----:B------:R-:W-:Y:S05]  /*4cf0*/  BSYNC B1 ;  /* 0x0000000000017941 */ /* 0x000fea0003800000 */
.L_x_9504:
[----:B------:R-:W-:Y:S01]  /*4d00*/  ISETP.GE.OR P5, PT, R220, R97, P1 ;  /* 0x00000061dc00720c */ /* 0x000fe20000fa6670 */
[-C--:B-12---:R-:W-:Y:S02]  /*4d10*/  IMAD R32, R72, R102.reuse, RZ ;  /* 0x0000006648207224 */ /* 0x086fe400078e02ff */
[----:B------:R-:W-:-:S04]  /*4d20*/  IMAD.WIDE.U32 R100, R220, R102, R100 ;  /* 0x00000066dc647225 */ /* 0x000fc800078e0064 */
[----:B------:R-:W-:-:S06]  /*4d30*/  IMAD R51, R220, R103, R32 ;  /* 0x00000067dc337224 */ /* 0x000fcc00078e0220 */
[----:B------:R-:W-:Y:S05]  /*4d40*/  @P5 BRA `(.L_x_9494) ;  /* 0x0000000800645947 */ /* 0x000fea0003800000 */
[----:B------:R-:W-:Y:S01]  /*4d50*/  IMAD.IADD R51, R101, 0x1, R51 ;  /* 0x0000000165337824 */ /* 0x000fe200078e0233 */
[----:B------:R-:W-:Y:S01]  /*4d60*/  IADD3 R32, P5, P6, R4, R100, R84 ;  /* 0x0000006404207210 */ /* 0x000fe20007ebe054 */
[----:B------:R-:W-:Y:S01]  /*4d70*/  BSSY B1, `(.L_x_9508) ;  /* 0x0000072000017945 */ /* 0x000fe20003800000 */
[----:B------:R-:W-:Y:S02]  /*4d80*/  SEL R109, R74, R109, !P0 ;  /* 0x0000006d4a6d7207 */ /* 0x000fe40004000000 */
[----:B------:R-:W-:Y:S02]  /*4d90*/  IADD3.X R33, R60, R51, R86, P5, P6 ;  /* 0x000000333c217210 */ /* 0x000fe40002fec456 */
[C---:B------:R-:W-:Y:S02]  /*4da0*/  LEA R48, P5, R32.reuse, R98, 0x1 ;  /* 0x0000006220307211 */ /* 0x040fe400078a08ff */
[----:B------:R-:W-:Y:S02]  /*4db0*/  SHF.R.U32.HI R34, RZ, 0x3, R209 ;  /* 0x00000003ff227819 */ /* 0x000fe400000116d1 */
[----:B------:R-:W-:-:S02]  /*4dc0*/  LEA.HI.X R49, R32, R99, R33, 0x1, P5 ;  /* 0x0000006320317211 */ /* 0x000fc400028f0c21 */
[----:B------:R-:W-:-:S04]  /*4dd0*/  SHF.R.S32.HI R32, RZ, 0x1f, R109 ;  /* 0x0000001fff207819 */ /* 0x000fc8000001146d */
[----:B------:R-:W-:-:S04]  /*4de0*/  LEA.HI R32, R32, R109, RZ, 0x4 ;  /* 0x0000006d20207211 */ /* 0x000fc800078f20ff */
[----:B------:R-:W-:-:S05]  /*4df0*/  LEA.HI.SX32 R32, R32, R83, 0x1c ;  /* 0x0000005320207211 */ /* 0x000fca00078fe2ff */
[----:B------:R-:W-:-:S05]  /*4e00*/  IMAD.SHL.U32 R50, R32, 0x8, RZ ;  /* 0x0000000820327824 */ /* 0x000fca00078e00ff */
[----:B------:R-:W-:-:S04]  /*4e10*/  LOP3.LUT R32, R209, 0x38, R50, 0xf8, !PT ;  /* 0x00000038d1207812 */ /* 0x000fc800078ef832 */
[----:B------:R-:W-:Y:S01]  /*4e20*/  LOP3.LUT R33, R32, R34, RZ, 0x3c, !PT ;  /* 0x0000002220217212 */ /* 0x000fe200078e3cff */
[----:B------:R-:W-:-:S04]  /*4e30*/  IMAD R32, R2, 0x1800, R87 ;  /* 0x0000180002207824 */ /* 0x000fc800078e0257 */
[----:B------:R-:W-:Y:S02]  /*4e40*/  IMAD.IADD R33, R212, 0x1, R33 ;  /* 0x00000001d4217824 */ /* 0x000fe400078e0221 */
        /* <DEDUP_REMOVED lines=9> */
[----:B------:R-:W-:Y:S01]  /*4ee0*/  SHF.R.U64 R53, R42, 0x10, R43 ;  /* 0x000000102a357819 */ /* 0x000fe2000000122b */
[----:B-1----:R-:W-:Y:S01]  /*4ef0*/  IMAD.U32 R42, R33, 0x10000, RZ ;  /* 0x00010000212a7824 */ /* 0x002fe200078e00ff */
[----:B------:R-:W-:Y:S02]  /*4f00*/  PRMT R123, R123, 0x5410, R104 ;  /* 0x000054107b7b7816 */ /* 0x000fe40000000068 */
[----:B------:R-:W-:Y:S02]  /*4f10*/  PRMT R125, R125, 0x5410, R108 ;  /* 0x000054107d7d7816 */ /* 0x000fe4000000006c */
[----:B------:R-:W-:-:S02]  /*4f20*/  SHF.R.U32.HI R54, RZ, 0x10, R47 ;  /* 0x00000010ff367819 */ /* 0x000fc4000001162f */
[----:B------:R-:W-:Y:S02]  /*4f30*/  SHF.R.U32.HI R103, RZ, 0x10, R43 ;  /* 0x00000010ff677819 */ /* 0x000fe4000001162b */
[----:B------:R-:W-:Y:S02]  /*4f40*/  SHF.R.U64 R55, R44, 0x10, R45 ;  /* 0x000000102c377819 */ /* 0x000fe4000000122d */
[----:B------:R-:W-:Y:S01]  /*4f50*/  SHF.R.U64 R102, R46, 0x10, R47 ;  /* 0x000000102e667819 */ /* 0x000fe2000000122f */
[----:B------:R-:W-:Y:S01]  /*4f60*/  IMAD.U32 R47, R39, 0x10000, RZ ;  /* 0x00010000272f7824 */ /* 0x000fe200078e00ff */
[----:B------:R-:W-:Y:S01]  /*4f70*/  PRMT R124, R124, 0x5410, R53 ;  /* 0x000054107c7c7816 */ /* 0x000fe20000000035 */
[----:B------:R-:W-:Y:S01]  /*4f80*/  IMAD.U32 R53, R123, 0x10000, RZ ;  /* 0x000100007b357824 */ /* 0x000fe200078e00ff */
[----:B------:R-:W-:Y:S01]  /*4f90*/  LOP3.LUT R45, R39, 0xffff0000, RZ, 0xc0, !PT ;  /* 0xffff0000272d7812 */ /* 0x000fe200078ec0ff */
        /* <DEDUP_REMOVED lines=8> */
[----:B------:R-:W-:Y:S01]  /*5020*/  FMUL.FTZ R55, R52, R53 ;  /* 0x0000003534377220 */ /* 0x000fe20000410000 */
[----:B------:R-:W-:Y:S01]  /*5030*/  LOP3.LUT R123, R123, 0xffff0000, RZ, 0xc0, !PT ;  /* 0xffff00007b7b7812 */ /* 0x000fe200078ec0ff */
[----:B------:R-:W-:Y:S01]  /*5040*/  IMAD.U32 R52, R120, 0x10000, RZ ;  /* 0x0001000078347824 */ /* 0x000fe200078e00ff */
[----:B------:R-:W-:Y:S01]  /*5050*/  LOP3.LUT R125, R125, 0xffff0000, RZ, 0xc0, !PT ;  /* 0xffff00007d7d7812 */ /* 0x000fe200078ec0ff */
[----:B------:R-:W-:Y:S01]  /*5060*/  FFMA.FTZ R39, R42, R39, -R55 ;  /* 0x000000272a277223 */ /* 0x000fe20000010837 */
[----:B------:R-:W-:Y:S01]  /*5070*/  SHF.R.U64 R105, R40, 0x10, R41 ;  /* 0x0000001028697819 */ /* 0x000fe20000001229 */
[----:B------:R-:W-:Y:S01]  /*5080*/  FFMA.FTZ R42, R42, R53, R103 ;  /* 0x000000352a2a7223 */ /* 0x000fe20000010067 */
[----:B------:R-:W-:Y:S01]  /*5090*/  LOP3.LUT R43, R33, 0xffff0000, RZ, 0xc0, !PT ;  /* 0xffff0000212b7812 */ /* 0x000fe200078ec0ff */
[----:B------:R-:W-:Y:S01]  /*50a0*/  FMUL.FTZ R53, R47, R54 ;  /* 0x000000362f357220 */ /* 0x000fe20000410000 */
[----:B------:R-:W-:Y:S01]  /*50b0*/  PRMT R121, R121, 0x5410, R102 ;  /* 0x0000541079797816 */ /* 0x000fe20000000066 */
[----:B------:R-:W-:Y:S01]  /*50c0*/  FMUL.FTZ R102, R44, R123 ;  /* 0x0000007b2c667220 */ /* 0x000fe20000410000 */
[----:B------:R-:W-:Y:S01]  /*50d0*/  PRMT R126, R126, 0x5410, R105 ;  /* 0x000054107e7e7816 */ /* 0x000fe20000000069 */
[-C--:B------:R-:W-:Y:S01]  /*50e0*/  FMUL.FTZ R104, R44, R125.reuse ;  /* 0x0000007d2c687220 */ /* 0x080fe20000410000 */
[-C--:B------:R-:W-:Y:S01]  /*50f0*/  FMUL.FTZ R55, R47, R52.reuse ;  /* 0x000000342f377220 */ /* 0x080fe20000410000 */
[----:B------:R-:W-:Y:S01]  /*5100*/  FFMA.FTZ R44, R43, R125, -R102 ;  /* 0x0000007d2b2c7223 */ /* 0x000fe20000010866 */
[----:B------:R-:W-:Y:S01]  /*5110*/  LOP3.LUT R102, R119, 0xffff0000, RZ, 0xc0, !PT ;  /* 0xffff000077667812 */ /* 0x000fe200078ec0ff */
[----:B------:R-:W-:Y:S01]  /*5120*/  FFMA.FTZ R47, R46, R52, -R53 ;  /* 0x000000342e2f7223 */ /* 0x000fe20000010835 */
[----:B------:R-:W-:Y:S01]  /*5130*/  LOP3.LUT R120, R120, 0xffff0000, RZ, 0xc0, !PT ;  /* 0xffff000078787812 */ /* 0x000fe200078ec0ff */
[----:B------:R-:W-:-:S02]  /*5140*/  IMAD.U32 R37, R36, 0x10000, RZ ;  /* 0x0001000024257824 */ /* 0x000fc400078e00ff */
[----:B------:R-:W-:Y:S01]  /*5150*/  FFMA.FTZ R54, R46, R54, R55 ;  /* 0x000000362e367223 */ /* 0x000fe20000010037 */
[----:B------:R-:W-:Y:S02]  /*5160*/  IMAD.U32 R52, R122, 0x10000, RZ ;  /* 0x000100007a347824 */ /* 0x000fe400078e00ff */
[----:B------:R-:W-:Y:S01]  /*5170*/  FFMA.FTZ R43, R43, R123, R104 ;  /* 0x0000007b2b2b7223 */ /* 0x000fe20000010068 */
[----:B------:R-:W-:Y:S01]  /*5180*/  IMAD.U32 R46, R126, 0x10000, RZ ;  /* 0x000100007e2e7824 */ /* 0x000fe200078e00ff */
[----:B------:R-:W-:Y:S01]  /*5190*/  LOP3.LUT R41, R35, 0xffff0000, RZ, 0xc0, !PT ;  /* 0xffff000023297812 */ /* 0x000fe200078ec0ff */
[C---:B------:R-:W-:Y:S01]  /*51a0*/  FMUL.FTZ R104, R45.reuse, R102 ;  /* 0x000000662d687220 */ /* 0x040fe20000410000 */
[----:B------:R-:W-:Y:S01]  /*51b0*/  FMUL.FTZ R108, R45, R120 ;  /* 0x000000782d6c7220 */ /* 0x000fe20000410000 */
[----:B------:R-:W-:Y:S01]  /*51c0*/  IMAD.U32 R40, R32, 0x10000, RZ ;  /* 0x0001000020287824 */ /* 0x000fe200078e00ff */
[----:B------:R-:W-:Y:S01]  /*51d0*/  LOP3.LUT R36, R36, 0xffff0000, RZ, 0xc0, !PT ;  /* 0xffff000024247812 */ /* 0x000fe200078ec0ff */
[C---:B------:R-:W-:Y:S01]  /*51e0*/  FMUL.FTZ R55, R37.reuse, R52 ;  /* 0x0000003425377220 */ /* 0x040fe20000410000 */
[----:B------:R-:W-:Y:S01]  /*51f0*/  LOP3.LUT R53, R122, 0xffff0000, RZ, 0xc0, !PT ;  /* 0xffff00007a357812 */ /* 0x000fe200078ec0ff */
[----:B------:R-:W-:Y:S01]  /*5200*/  FMUL.FTZ R37, R37, R46 ;  /* 0x0000002e25257220 */ /* 0x000fe20000410000 */
[----:B------:R-:W-:Y:S01]  /*5210*/  LOP3.LUT R45, R126, 0xffff0000, RZ, 0xc0, !PT ;  /* 0xffff00007e2d7812 */ /* 0x000fe200078ec0ff */
[C---:B------:R-:W-:Y:S01]  /*5220*/  FFMA.FTZ R104, R41.reuse, R120, -R104 ;  /* 0x0000007829687223 */ /* 0x040fe20000010868 */
[----:B------:R-:W-:Y:S01]  /*5230*/  LOP3.LUT R32, R32, 0xffff0000, RZ, 0xc0, !PT ;  /* 0xffff000020207812 */ /* 0x000fe200078ec0ff */
[----:B------:R-:W-:Y:S01]  /*5240*/  FFMA.FTZ R105, R41, R102, R108 ;  /* 0x0000006629697223 */ /* 0x000fe2000001006c */
[----:B------:R-:W-:Y:S01]  /*5250*/  FFMA.FTZ R55, R40, R46, -R55 ;  /* 0x0000002e28377223 */ /* 0x000fe20000010837 */
[C---:B------:R-:W-:Y:S01]  /*5260*/  IMAD.U32 R33, R34.reuse, 0x10000, RZ ;  /* 0x0001000022217824 */ /* 0x040fe200078e00ff */
[----:B------:R-:W-:Y:S01]  /*5270*/  LOP3.LUT R35, R34, 0xffff0000, RZ, 0xc0, !PT ;  /* 0xffff000022237812 */ /* 0x000fe200078ec0ff */
[----:B------:R-:W-:Y:S01]  /*5280*/  FMUL.FTZ R41, R36, R53 ;  /* 0x0000003524297220 */ /* 0x000fe20000410000 */
        /* <DEDUP_REMOVED lines=30> */
[----:B------:R-:W-:Y:S02]  /*5470*/  IMAD.MOV.U32 R38, RZ, RZ, R41 ;  /* 0x000000ffff267224 */ /* 0x000fe400078e0029 */
[----:B------:R-:W-:-:S07]  /*5480*/  IMAD.MOV.U32 R39, RZ, RZ, R54 ;  /* 0x000000ffff277224 */ /* 0x000fce00078e0036 */
.L_x_9509:
[----:B------:R-:W-:Y:S05]  /*5490*/  BSYNC B1 ;  /* 0x0000000000017941 */ /* 0x000fea0003800000 */
.L_x_9508:
[----:B-1----:R1:W-:Y:S01]  /*54a0*/  STG.E.128 desc[UR40][R48.64], R32 ;  /* 0x0000002030007986 */ /* 0x0023e2000c101d28 */
[----:B------:R-:W-:-:S13]  /*54b0*/  ISETP.GE.AND P4, PT, R50, R107, PT ;  /* 0x0000006b3200720c */ /* 0x000fda0003f86270 */
[----:B------:R-:W-:Y:S05]  /*54c0*/  @P4 BRA `(.L_x_9494) ;  /* 0x0000000000844947 */ /* 0x000fea0003800000 */
[--C-:B-1----:R-:W-:Y:S02]  /*54d0*/  SHF.R.S32.HI R32, RZ, 0x1f, R50.reuse ;  /* 0x0000001fff207819 */ /* 0x102fe40000011432 */
[----:B------:R-:W-:-:S04]  /*54e0*/  IADD3 R50, P4, P5, R4, R100, R50 ;  /* 0x0000006404327210 */ /* 0x000fc80007d9e032 */
[----:B------:R-:W-:Y:S02]  /*54f0*/  IADD3.X R51, R60, R51, R32, P4, P5 ;  /* 0x000000333c337210 */ /* 0x000fe400027ea420 */
[----:B------:R-:W-:-:S04]  /*5500*/  LEA R98, P4, R50, R98, 0x1 ;  /* 0x0000006232627211 */ /* 0x000fc800078808ff */
[----:B------:R-:W-:-:S05]  /*5510*/  LEA.HI.X R99, R50, R99, R51, 0x1, P4 ;  /* 0x0000006332637211 */ /* 0x000fca00020f0c33 */
[----:B--2---:R1:W-:Y:S01]  /*5520*/  STG.E.128 desc[UR40][R98.64], R36 ;  /* 0x0000002462007986 */ /* 0x0043e2000c101d28 */
[----:B------:R-:W-:Y:S05]  /*5530*/  BRA `(.L_x_9494) ;  /* 0x0000000000687947 */ /* 0x000fea0003800000 */
.L_x_9477:
[----:B------:R-:W-:-:S06]  /*5540*/  UISETP.NE.AND UP0, UPT, UR44, 0x3, UPT ;  /* 0x000000032c00788c */ /* 0x000fcc000bf05270 */
[----:B------:R-:W-:-:S13]  /*5550*/  PLOP3.LUT P3, PT, PT, PT, UP0, 0x80, 0x0 ;  /* 0x000000000000781c */ /* 0x000fda0003f6f008 */
[----:B------:R-:W-:Y:S05]  /*5560*/  @!P3 BRA `(.L_x_9510) ;  /* 0x000000000004b947 */ /* 0x000fea0003800000 */
[----:B------:R-:W-:Y:S01]  /*5570*/  BPT.TRAP 0x1 ;  /* 0x000000040000795c */ /* 0x000fe20000300000 */
.L_x_9510:
[----:B------:R-:W-:Y:S01]  /*5580*/  IMAD R95, R2, 0x8, R19 ;  /* 0x00000008025f7824 */ /* 0x000fe200078e0213 */
[----:B------:R-:W-:Y:S01]  /*5590*/  SHF.L.U32 R106, R201, 0x1f, RZ ;  /* 0x0000001fc96a7819 */ /* 0x000fe200000006ff */
[----:B------:R-:W-:Y:S01]  /*55a0*/  IMAD R97, R27, -0x60, R24 ;  /* 0xffffffa01b617824 */ /* 0x000fe200078e0218 */
[----:B------:R-:W-:Y:S02]  /*55b0*/  BSSY B1, `(.L_x_9511) ;  /* 0x0000004000017945 */ /* 0x000fe40003800000 */
[----:B------:R-:W0:Y:S02]  /*55c0*/  SYNCS.PHASECHK.TRANS64.TRYWAIT P4, [R95+URZ+0x22890], R106 ;  /* 0x0228906a5f0075a7 */ /* 0x000e24000808017f */
[----:B------:R-:W-:Y:S01]  /*55d0*/  VIMNMX R97, R97, 0x60, PT ;  /* 0x0000006061617848 */ /* 0x000fe20003fe0100 */
[----:B0-----:R-:W-:Y:S06]  /*55e0*/  @!P4 BRA `(.L_x_9512) ;  /* 0x000001440088c947 */ /* 0x001fec0003800000 */
.L_x_9774:
[----:B------:R-:W-:Y:S05]  /*55f0*/  BSYNC B1 ;  /* 0x0000000000017941 */ /* 0x000fea0003800000 */
.L_x_9511:
[----:B------:R-:W-:Y:S01]  /*5600*/  ISETP.GE.AND P4, PT, R18, R97, PT ;  /* 0x000000611200720c */ /* 0x000fe20003f86270 */
[----:B------:R-:W-:-:S12]  /*5610*/  BSSY B1, `(.L_x_9513) ;  /* 0x0000006000017945 */ /* 0x000fd80003800000 */
[----:B------:R-:W-:Y:S05]  /*5620*/  @P4 BRA `(.L_x_9514) ;  /* 0x0000000000104947 */ /* 0x000fea0003800000 */
[----:B------:R-:W1:Y:S04]  /*5630*/  @!P1 LDS.128 R32, [R104] ;  /* 0x0000000068209984 */ /* 0x000e680000000c00 */
[----:B------:R-:W2:Y:S04]  /*5640*/  @!P2 LDS.128 R36, [R103] ;  /* 0x000000006724a984 */ /* 0x000ea80000000c00 */
[----:B-1----:R1:W-:Y:S04]  /*5650*/  @!P1 STG.E.128 desc[UR40][R42.64], R32 ;  /* 0x000000202a009986 */ /* 0x0023e8000c101d28 */
[----:B--2---:R1:W-:Y:S02]  /*5660*/  @!P2 STG.E.128 desc[UR40][R42.64+0x40], R36 ;  /* 0x000040242a00a986 */ /* 0x0043e4000c101d28 */
.L_x_9514:
[----:B------:R-:W-:Y:S05]  /*5670*/  BSYNC B1 ;  /* 0x0000000000017941 */ /* 0x000fea0003800000 */
.L_x_9513:
[----:B------:R-:W-:-:S13]  /*5680*/  ISETP.GE.AND P4, PT, R220, R97, PT ;  /* 0x00000061dc00720c */ /* 0x000fda0003f86270 */
[----:B------:R-:W-:Y:S05]  /*5690*/  @P4 BRA `(.L_x_9494) ;  /* 0x0000000000104947 */ /* 0x000fea0003800000 */
[----:B-1----:R-:W1:Y:S04]  /*56a0*/  @!P1 LDS.128 R32, [R104+0x2000] ;  /* 0x0020000068209984 */ /* 0x002e680000000c00 */
[----:B------:R-:W2:Y:S04]  /*56b0*/  @!P2 LDS.128 R36, [R103+0x2000] ;  /* 0x002000006724a984 */ /* 0x000ea80000000c00 */
[----:B-1----:R1:W-:Y:S04]  /*56c0*/  @!P1 STG.E.128 desc[UR40][R40.64], R32 ;  /* 0x0000002028009986 */ /* 0x0023e8000c101d28 */
[----:B--2---:R1:W-:Y:S02]  /*56d0*/  @!P2 STG.E.128 desc[UR40][R40.64+0x40], R36 ;  /* 0x000040242800a986 */ /* 0x0043e4000c101d28 */
.L_x_9494:
[----:B------:R-:W-:Y:S05]  /*56e0*/  BSYNC B0 ;  /* 0x0000000000007941 */ /* 0x000fea0003800000 */
.L_x_9476:
[----:B-1234-:R-:W1:Y:S01]  /*56f0*/  S2R R32, SR_TID.X ;  /* 0x0000000000207919 */ /* 0x01ee620000002100 */
        /* <DEDUP_REMOVED lines=16> */
.L_x_9516:
[----:B------:R-:W-:Y:S05]  /*5800*/  BSYNC B0 ;  /* 0x0000000000007941 */ /* 0x000fea0003800000 */
.L_x_9515:
[----:B------:R-:W2:Y:S01]  /*5810*/  SYNCS.PHASECHK.TRANS64.TRYWAIT P3, [R95+URZ+0x228b0], R106 ;  /* 0x0228b06a5f0075a7 */ /* 0x000ea2000806017f */
[----:B------:R-:W-:Y:S01]  /*5820*/  IMAD R41, R2, 0x6000, R89 ;  /* 0x0000600002297824 */ /* 0x000fe200078e0259 */
[----:B------:R-:W-:Y:S01]  /*5830*/  ULDC UR45, c[0x0][0x320] ;  /* 0x0000c800002d7ab9 */ /* 0x000fe20000000800 */
[----:B------:R-:W-:Y:S01]  /*5840*/  ULDC.64 UR42, c[0x0][0x328] ;  /* 0x0000ca00002a7ab9 */ /* 0x000fe20000000a00 */
[----:B------:R-:W-:Y:S01]  /*5850*/  ULDC.64 UR38, c[0x0][0x318] ;  /* 0x0000c60000267ab9 */ /* 0x000fe20000000a00 */
[----:B------:R-:W-:Y:S01]  /*5860*/  BSSY B0, `(.L_x_9517) ;  /* 0x0000003000007945 */ /* 0x000fe20003800000 */
[----:B------:R-:W-:-:S03]  /*5870*/  IMAD.IADD R40, R88, 0x1, R41 ;  /* 0x0000000158287824 */ /* 0x000fc600078e0229 */
[----:B--2---:R-:W-:Y:S05]  /*5880*/  @!P3 BRA `(.L_x_9518) ;  /* 0x0000014000f4b947 */ /* 0x004fea0003800000 */
.L_x_9775:
[----:B------:R-:W-:Y:S05]  /*5890*/  BSYNC B0 ;  /* 0x0000000000007941 */ /* 0x000fea0003800000 */
.L_x_9517:
[----:B------:R-:W-:Y:S01]  /*58a0*/  ISETP.GE.AND P3, PT, R18, R97, PT ;  /* 0x000000611200720c */ /* 0x000fe20003f66270 */
[----:B------:R-:W-:Y:S01]  /*58b0*/  BSSY B0, `(.L_x_9519) ;  /* 0x0000025000007945 */ /* 0x000fe20003800000 */
[----:B------:R-:W-:Y:S02]  /*58c0*/  IMAD R41, R41, 0x2, R25 ;  /* 0x0000000229297824 */ /* 0x000fe400078e0219 */
[----:B------:R-:W-:-:S04]  /*58d0*/  IMAD.WIDE R36, R27, 0x60, R58 ;  /* 0x000000601b247825 */ /* 0x000fc800078e023a */
[----:B------:R-:W-:-:S05]  /*58e0*/  IMAD R40, R40, 0x2, R25 ;  /* 0x0000000228287824 */ /* 0x000fca00078e0219 */
[----:B------:R-:W-:Y:S05]  /*58f0*/  @P3 BRA `(.L_x_9520) ;  /* 0x0000000000803947 */ /* 0x000fea0003800000 */
[----:B------:R-:W-:Y:S02]  /*5900*/  IMAD R35, R37, UR42, RZ ;  /* 0x0000002a25237c24 */ /* 0x000fe4000f8e02ff */
[----:B-1----:R-:W-:Y:S02]  /*5910*/  IMAD.MOV.U32 R32, RZ, RZ, R6 ;  /* 0x000000ffff207224 */ /* 0x002fe400078e0006 */
[----:B------:R-:W-:Y:S02]  /*5920*/  IMAD.MOV.U32 R33, RZ, RZ, R92 ;  /* 0x000000ffff217224 */ /* 0x000fe400078e005c */
[C---:B------:R-:W-:Y:S02]  /*5930*/  IMAD R35, R36.reuse, UR43, R35 ;  /* 0x0000002b24237c24 */ /* 0x040fe4000f8e0223 */
[----:B------:R-:W-:-:S04]  /*5940*/  IMAD.WIDE.U32 R32, R36, UR42, R32 ;  /* 0x0000002a24207c25 */ /* 0x000fc8000f8e0020 */
[----:B------:R-:W-:Y:S01]  /*5950*/  IMAD.IADD R33, R33, 0x1, R35 ;  /* 0x0000000121217824 */ /* 0x000fe200078e0223 */
[----:B------:R-:W-:-:S04]  /*5960*/  LEA R38, P3, R32, UR38, 0x1 ;  /* 0x0000002620267c11 */ /* 0x000fc8000f8608ff */
[----:B------:R-:W-:Y:S02]  /*5970*/  LEA.HI.X R39, R32, UR39, R33, 0x1, P3 ;  /* 0x0000002720277c11 */ /* 0x000fe400098f0c21 */
[----:B------:R-:W-:-:S13]  /*5980*/  ISETP.GE.AND P3, PT, R16, UR45, PT ;  /* 0x0000002d10007c0c */ /* 0x000fda000bf66270 */
[----:B------:R-:W1:Y:S04]  /*5990*/  @!P3 LDS.128 R32, [R41] ;  /* 0x000000002920b984 */ /* 0x000e680000000c00 */
[----:B-1----:R-:W-:Y:S01]  /*59a0*/  @!P3 STG.E.128 desc[UR40][R38.64], R32 ;  /* 0x000000202600b986 */ /* 0x002fe2000c101d28 */
[----:B------:R-:W-:-:S13]  /*59b0*/  ISETP.GE.AND P3, PT, R0, UR45, PT ;  /* 0x0000002d00007c0c */ /* 0x000fda000bf66270 */
[----:B------:R-:W1:Y:S04]  /*59c0*/  @!P3 LDS.128 R32, [R40] ;  /* 0x000000002820b984 */ /* 0x000e680000000c00 */
[----:B-1----:R-:W-:Y:S01]  /*59d0*/  @!P3 STG.E.128 desc[UR40][R38.64+0x40], R32 ;  /* 0x000040202600b986 */ /* 0x002fe2000c101d28 */
[----:B------:R-:W-:-:S13]  /*59e0*/  ISETP.GE.AND P3, PT, R62, UR45, PT ;  /* 0x0000002d3e007c0c */ /* 0x000fda000bf66270 */
[----:B------:R-:W1:Y:S04]  /*59f0*/  @!P3 LDS.128 R32, [R41+0x3000] ;  /* 0x003000002920b984 */ /* 0x000e680000000c00 */
        /* <DEDUP_REMOVED lines=10> */
[----:B------:R-:W-:-:S13]  /*5aa0*/  ISETP.NE.AND P3, PT, R94, RZ, PT ;  /* 0x000000ff5e00720c */ /* 0x000fda0003f65270 */
[----:B------:R-:W1:Y:S04]  /*5ab0*/  @P3 LDS.128 R32, [R41+0x9000] ;  /* 0x0090000029203984 */ /* 0x000e680000000c00 */
[----:B-1----:R-:W-:Y:S01]  /*5ac0*/  @P3 STG.E.128 desc[UR40][R38.64+0x180], R32 ;  /* 0x0001802026003986 */ /* 0x002fe2000c101d28 */
[----:B------:R-:W-:-:S13]  /*5ad0*/  ISETP.NE.AND P3, PT, R93, RZ, PT ;  /* 0x000000ff5d00720c */ /* 0x000fda0003f65270 */
[----:B------:R-:W1:Y:S04]  /*5ae0*/  @P3 LDS.128 R32, [R40+0x9000] ;  /* 0x0090000028203984 */ /* 0x000e680000000c00 */
[----:B-1----:R3:W-:Y:S02]  /*5af0*/  @P3 STG.E.128 desc[UR40][R38.64+0x1c0], R32 ;  /* 0x0001c02026003986 */ /* 0x0027e4000c101d28 */
.L_x_9520:
[----:B------:R-:W-:Y:S05]  /*5b00*/  BSYNC B0 ;  /* 0x0000000000007941 */ /* 0x000fea0003800000 */
.L_x_9519:
[----:B------:R-:W-:Y:S01]  /*5b10*/  ISETP.GE.AND P3, PT, R220, R97, PT ;  /* 0x00000061dc00720c */ /* 0x000fe20003f66270 */
[----:B------:R-:W-:-:S12]  /*5b20*/  BSSY B0, `(.L_x_9521) ;  /* 0x0000024000007945 */ /* 0x000fd80003800000 */
[----:B------:R-:W-:Y:S05]  /*5b30*/  @P3 BRA `(.L_x_9522) ;  /* 0x0000000000883947 */ /* 0x000fea0003800000 */
[----:B---3--:R-:W-:Y:S01]  /*5b40*/  IADD3 R35, P3, R36, 0x40, RZ ;  /* 0x0000004024237810 */ /* 0x008fe20007f7e0ff */
[----:B-1----:R-:W-:Y:S02]  /*5b50*/  IMAD.MOV.U32 R32, RZ, RZ, R6 ;  /* 0x000000ffff207224 */ /* 0x002fe400078e0006 */
        /* <DEDUP_REMOVED lines=31> */
[----:B-1----:R4:W-:Y:S02]  /*5d50*/  @P3 STG.E.128 desc[UR40][R36.64+0x1c0], R32 ;  /* 0x0001c02024003986 */ /* 0x0029e4000c101d28 */
.L_x_9522:
[----:B------:R-:W-:Y:S05]  /*5d60*/  BSYNC B0 ;  /* 0x0000000000007941 */ /* 0x000fea0003800000 */
.L_x_9521:
[----:B------:R-:W-:Y:S01]  /*5d70*/  @!PT LDS RZ, [RZ] ;  /* 0x00000000fffff984 */ /* 0x000fe20000000800 */
[----:B------:R-:W-:Y:S01]  /*5d80*/  @!PT LDS RZ, [RZ] ;  /* 0x00000000fffff984 */ /* 0x000fe20000000800 */
[----:B------:R-:W-:Y:S01]  /*5d90*/  @!PT LDS RZ, [RZ] ;  /* 0x00000000fffff984 */ /* 0x000fe20000000800 */
[----:B------:R-:W-:Y:S01]  /*5da0*/  @!PT LDS RZ, [RZ] ;  /* 0x00000000fffff984 */ /* 0x000fe20000000800 */
[----:B------:R5:W-:Y:S06]  /*5db0*/  MEMBAR.ALL.CTA ;  /* 0x0000000000007992 */ /* 0x000bec0000008000 */
[----:B-----5:R-:W5:Y:S02]  /*5dc0*/  FENCE.VIEW.ASYNC.S ;  /* 0x00000000000073c6 */ /* 0x020f640000000000 */
[----:B-----5:R1:W-:Y:S01]  /*5dd0*/  BAR.SYNC.DEFER_BLOCKING R73, 0x80 ;  /* 0x000200490000751d */ /* 0x0203e20000010000 */
[----:B------:R-:W-:Y:S01]  /*5de0*/  ISETP.NE.AND P5, PT, R96, RZ, PT ;  /* 0x000000ff6000720c */ /* 0x000fe20003fa5270 */
[----:B------:R-:W-:-:S02]  /*5df0*/  VIADD R2, R2, 0x1 ;  /* 0x0000000102027836 */ /* 0x000fc40000000000 */
[----:B0-2---:R-:W-:-:S03]  /*5e00*/  @!P4 VIADD R95, R95, 0x228c0 ;  /* 0x000228c05f5fc836 */ /* 0x005fc60000000000 */
[C---:B------:R-:W-:Y:S02]  /*5e10*/  ISETP.NE.AND P3, PT, R2.reuse, 0x2, PT ;  /* 0x000000020200780c */ /* 0x040fe40003f65270 */
[----:B------:R-:W-:Y:S02]  /*5e20*/  @!P4 PRMT R95, RZ, 0x654, R95 ;  /* 0x00000654ff5fc816 */ /* 0x000fe4000000005f */
[----:B-1-34-:R-:W-:Y:S02]  /*5e30*/  SEL R32, RZ, 0x1, P3 ;  /* 0x00000001ff207807 */ /* 0x01afe40001800000 */
[----:B------:R-:W-:Y:S02]  /*5e40*/  SEL R2, R2, RZ, P3 ;  /* 0x000000ff02027207 */ /* 0x000fe40001800000 */
[----:B------:R-:W-:Y:S01]  /*5e50*/  LOP3.LUT R201, R201, R32, RZ, 0x3c, !PT ;  /* 0x00000020c9c97212 */ /* 0x000fe200078e3cff */
[----:B------:R0:W-:Y:S01]  /*5e60*/  @!P4 SYNCS.ARRIVE.TRANS64.RED.A1T0 RZ, [R95+URZ], RZ ;  /* 0x000000ff5fffc9a7 */ /* 0x0001e2000810043f */
[----:B------:R-:W-:Y:S05]  /*5e70*/  @P5 BRA `(.L_x_9523) ;  /* 0xffffffc800bc5947 */ /* 0x000fea000383ffff */
[----:B------:R-:W1:Y:S01]  /*5e80*/  S2R R33, SR_TID.X ;  /* 0x0000000000217919 */ /* 0x000e620000002100 */
[----:B------:R-:W-:Y:S02]  /*5e90*/  PLOP3.LUT P0, PT, PT, PT, PT, 0x8, 0x0 ;  /* 0x000000000000781c */ /* 0x000fe40003f0e170 */
[----:B-1----:R-:W-:-:S04]  /*5ea0*/  SHF.R.U32.HI R33, RZ, 0x7, R33 ;  /* 0x00000007ff217819 */ /* 0x002fc80000011621 */
[----:B------:R-:W-:-:S13]  /*5eb0*/  ISETP.NE.AND P5, PT, R33, 0x1, PT ;  /* 0x000000012100780c */ /* 0x000fda0003fa5270 */
[----:B------:R-:W-:Y:S06]  /*5ec0*/  @!P5 BAR.ARV 0x9, 0x100 ;  /* 0x024400000000db1d */ /* 0x000fec0000002000 */
.L_x_9471:
[----:B------:R-:W-:Y:S01]  /*5ed0*/  IMAD.MOV.U32 R0, RZ, RZ, RZ ;  /* 0x000000ffff007224 */ /* 0x000fe200078e00ff */
[----:B------:R-:W-:Y:S06]  /*5ee0*/  @P0 BRA `(.L_x_9524) ;  /* 0x00000000000c0947 */ /* 0x000fec0003800000 */
[----:B------:R-:W1:Y:S01]  /*5ef0*/  FENCE.VIEW.ASYNC.G ;  /* 0x00000000000073c6 */ /* 0x000e620000000100 */
[----:B------:R-:W-:Y:S05]  /*5f00*/  WARPSYNC.ALL ;  /* 0x0000000000007948 */ /* 0x000fea0003800000 */
[----:B-1----:R-:W-:Y:S06]  /*5f10*/  BAR.ARV 0xc, 0x180 ;  /* 0x0306000000007b1d */ /* 0x002fec0000002000 */
.L_x_9524:
[----:B------:R-:W-:Y:S01]  /*5f20*/  ISETP.NE.AND P0, PT, R29, RZ, PT ;  /* 0x000000ff1d00720c */ /* 0x000fe20003f05270 */
[----:B------:R-:W-:-:S12]  /*5f30*/  BSSY B0, `(.L_x_9525) ;  /* 0x000001f000007945 */ /* 0x000fd80003800000 */
        /* <DEDUP_REMOVED lines=30> */
.L_x_9526:
[----:B------:R-:W-:Y:S05]  /*6120*/  BSYNC B0 ;  /* 0x0000000000007941 */ /* 0x000fea0003800000 */
.L_x_9525:
        /* <DEDUP_REMOVED lines=71> */
[----:B------:R-:W0:Y:S01]  /*65a0*/  S2R R0, SR_TID.X ;  /* 0x0000000000007919 */ /* 0x000e220000002100 */
[----:B------:R-:W-:Y:S01]  /*65b0*/  UMOV UR4, 0xffffffff ;  /* 0xffffffff00047882 */ /* 0x000fe20000000000 */
[----:B0-----:R-:W-:-:S05]  /*65c0*/  VIADD R29, R0, 0xffffff80 ;  /* 0xffffff80001d7836 */ /* 0x001fca0000000000 */
[----:B------:R-:W-:-:S04]  /*65d0*/  SHF.R.S32.HI R30, RZ, 0x1f, R29 ;  /* 0x0000001fff1e7819 */ /* 0x000fc8000001141d */
[----:B------:R-:W-:-:S04]  /*65e0*/  LEA.HI R13, R30, R29, RZ, 0x7 ;  /* 0x0000001d1e0d7211 */ /* 0x000fc800078f38ff */
[----:B------:R-:W-:Y:S01]  /*65f0*/  SHF.R.S32.HI R13, RZ, 0x7, R13 ;  /* 0x00000007ff0d7819 */ /* 0x000fe2000001140d */
[----:B------:R-:W-:Y:S06]  /*6600*/  BRA.DIV UR4, `(.L_x_9528) ;  /* 0x0000013604a87947 */ /* 0x000fec000b800000 */
[----:B------:R0:W1:Y:S02]  /*6610*/  SHFL.IDX PT, R14, R13, RZ, 0x1f ;  /* 0x00001fff0d0e7589 */ /* 0x00006400000e0000 */
.L_x_9778:
[----:B-1----:R-:W-:Y:S01]  /*6620*/  LEA.HI R0, R14, R14, RZ, 0x1 ;  /* 0x0000000e0e007211 */ /* 0x002fe200078f08ff */
[----:B------:R-:W-:Y:S01]  /*6630*/  VIADD R24, R19, 0x18400 ;  /* 0x0001840013187836 */ /* 0x000fe20000000000 */
[----:B------:R-:W-:Y:S02]  /*6640*/  BSSY B6, `(.L_x_9529) ;  /* 0x0000018000067945 */ /* 0x000fe40003800000 */
[----:B------:R-:W-:Y:S02]  /*6650*/  LOP3.LUT R3, R0, 0x1e, RZ, 0xc0, !PT ;  /* 0x0000001e00037812 */ /* 0x000fe400078ec0ff */
[----:B------:R-:W-:-:S03]  /*6660*/  LOP3.LUT P0, RZ, R24, 0x1bf, RZ, 0xc0, !PT ;  /* 0x000001bf18ff7812 */ /* 0x000fc6000780c0ff */
[----:B------:R-:W-:-:S04]  /*6670*/  IMAD.IADD R3, R14, 0x1, -R3 ;  /* 0x000000010e037824 */ /* 0x000fc800078e0a03 */
[----:B------:R-:W-:-:S05]  /*6680*/  IMAD R3, R3, 0x2000, R24 ;  /* 0x0000200003037824 */ /* 0x000fca00078e0218 */
[----:B------:R-:W-:-:S04]  /*6690*/  SHF.R.U32.HI R3, RZ, 0x4, R3 ;  /* 0x00000004ff037819 */ /* 0x000fc80000011603 */
[----:B------:R-:W-:Y:S01]  /*66a0*/  LOP3.LUT R28, R3, 0x3fff, RZ, 0xc0, !PT ;  /* 0x00003fff031c7812 */ /* 0x000fe200078ec0ff */
[----:B------:R-:W-:Y:S06]  /*66b0*/  @!P0 BRA `(.L_x_9530) ;  /* 0x0000000000408947 */ /* 0x000fec0003800000 */
        /* <DEDUP_REMOVED lines=15> */
[----:B-1---5:R-:W-:Y:S05]  /*67b0*/  CALL.ABS.NOINC R14 ;  /* 0x000000000e007343 */ /* 0x022fea0003c00000 */
.L_x_9530:
[----:B------:R-:W-:Y:S05]  /*67c0*/  BSYNC B6 ;  /* 0x0000000000067941 */ /* 0x000fea0003800000 */
.L_x_9529:
        /* <DEDUP_REMOVED lines=12> */
.L_x_9534:
[----:B--2---:R2:W3:Y:S02]  /*6890*/  SYNCS.PHASECHK.TRANS64.TRYWAIT P0, [R19+URZ+0x22800], R0 ;  /* 0x02280000130075a7 */ /* 0x0044e4000800017f */
[----:B---3--:R-:W-:Y:S05]  /*68a0*/  @!P0 NANOSLEEP.SYNCS 0x989680 ;  /* 0x009896800000895d */ /* 0x008fea0003900000 */
[----:B------:R-:W3:Y:S02]  /*68b0*/  @!P0 SYNCS.PHASECHK.TRANS64 P0, [R19+URZ+0x22800], R0 ;  /* 0x02280000130085a7 */ /* 0x000ee4000800007f */
[----:B---3--:R-:W-:Y:S05]  /*68c0*/  @!P0 BRA `(.L_x_9534) ;  /* 0xfffffffc00f08947 */ /* 0x008fea000383ffff */
.L_x_9533:
[----:B------:R-:W-:Y:S05]  /*68d0*/  BSYNC B0 ;  /* 0x0000000000007941 */ /* 0x000fea0003800000 */
.L_x_9532:
[----:B------:R-:W-:Y:S05]  /*68e0*/  BRA `(.L_x_9535) ;  /* 0x0000002000a47947 */ /* 0x000fea0003800000 */
.L_x_9531:
[----:B-----5:R-:W-:Y:S01]  /*68f0*/  SHF.R.S32.HI R0, RZ, 0x1f, R154 ;  /* 0x0000001fff007819 */ /* 0x020fe2000001149a */
[----:B------:R-:W-:Y:S01]  /*6900*/  ULDC.64 UR4, c[0x0][0x3f8] ;  /* 0x0000fe0000047ab9 */ /* 0x000fe20000000a00 */
[----:B------:R-:W-:Y:S01]  /*6910*/  ULDC.64 UR6, c[0x0][0x408] ;  /* 0x0001020000067ab9 */ /* 0x000fe20000000a00 */
[----:B------:R-:W-:Y:S01]  /*6920*/  LOP3.LUT P0, RZ, R24, 0x3ff, RZ, 0xc0, !PT ;  /* 0x000003ff18ff7812 */ /* 0x000fe2000780c0ff */
[----:B------:R-:W-:Y:S01]  /*6930*/  IMAD.WIDE.U32 R4, R154, UR4, RZ ;  /* 0x000000049a047c25 */ /* 0x000fe2000f8e00ff */
[----:B------:R-:W-:Y:S03]  /*6940*/  BSSY B6, `(.L_x_9536) ;  /* 0x000001f000067945 */ /* 0x000fe60003800000 */
[C---:B------:R-:W-:Y:S02]  /*6950*/  IMAD R3, R0.reuse, UR4, RZ ;  /* 0x0000000400037c24 */ /* 0x040fe4000f8e02ff */
[----:B------:R-:W-:-:S02]  /*6960*/  IMAD R9, R0, UR6, RZ ;  /* 0x0000000600097c24 */ /* 0x000fc4000f8e02ff */
        /* <DEDUP_REMOVED lines=28> */
.L_x_9537:
[----:B------:R-:W-:Y:S05]  /*6b30*/  BSYNC B6 ;  /* 0x0000000000067941 */ /* 0x000fea0003800000 */
.L_x_9536:
[----:B------:R-:W-:Y:S01]  /*6b40*/  LEA.HI R29, R30, R29, RZ, 0x2 ;  /* 0x0000001d1e1d7211 */ /* 0x000fe200078f10ff */
[----:B------:R-:W-:Y:S01]  /*6b50*/  ULDC.U8 UR4, c[0x0][0x410] ;  /* 0x0001040000047ab9 */ /* 0x000fe20000000000 */
[----:B------:R-:W-:Y:S01]  /*6b60*/  BSSY B0, `(.L_x_9538) ;  /* 0x00001f9000007945 */ /* 0x000fe20003800000 */
[----:B------:R-:W-:Y:S01]  /*6b70*/  ISETP.NE.AND P0, PT, RZ, UR4, PT ;  /* 0x00000004ff007c0c */ /* 0x000fe2000bf05270 */
[----:B------:R-:W-:Y:S01]  /*6b80*/  IMAD R4, R153, 0x80, R18 ;  /* 0x0000008099047824 */ /* 0x000fe200078e0212 */
[----:B------:R-:W-:-:S04]  /*6b90*/  SHF.R.S32.HI R29, RZ, 0x1f, R29 ;  /* 0x0000001fff1d7819 */ /* 0x000fc8000001141d */
[----:B------:R-:W-:-:S04]  /*6ba0*/  LEA.HI R29, R29, R18, RZ, 0x3 ;  /* 0x000000121d1d7211 */ /* 0x000fc800078f18ff */
[----:B------:R-:W-:-:S05]  /*6bb0*/  LOP3.LUT R29, R29, 0xfffffff8, RZ, 0xc0, !PT ;  /* 0xfffffff81d1d7812 */ /* 0x000fca00078ec0ff */
[----:B------:R-:W-:Y:S01]  /*6bc0*/  IMAD.IADD R31, R18, 0x1, -R29 ;  /* 0x00000001121f7824 */ /* 0x000fe200078e0a1d */
[----:B------:R-:W-:Y:S06]  /*6bd0*/  @!P0 BRA `(.L_x_9539) ;  /* 0x0000000c00fc8947 */ /* 0x000fec0003800000 */
[----:B------:R-:W-:-:S03]  /*6be0*/  UMOV UR4, 0xffffffff ;  /* 0xffffffff00047882 */ /* 0x000fc60000000000 */
[----:B------:R-:W-:Y:S05]  /*6bf0*/  BRA.DIV UR4, `(.L_x_9540) ;  /* 0x0000013204507947 */ /* 0x000fea000b800000 */
[----:B------:R1:W2:Y:S04]  /*6c00*/  SHFL.IDX PT, R3, R25, RZ, 0x1c1f ;  /* 0x001c1fff19037589 */ /* 0x0002a800000e0000 */
[----:B------:R1:W3:Y:S04]  /*6c10*/  SHFL.IDX PT, R0, R24, RZ, 0x1c1f ;  /* 0x001c1fff18007589 */ /* 0x0002e800000e0000 */
[----:B------:R1:W4:Y:S04]  /*6c20*/  SHFL.IDX PT, R5, R27, RZ, 0x1c1f ;  /* 0x001c1fff1b057589 */ /* 0x00032800000e0000 */
[----:B------:R1:W0:Y:S02]  /*6c30*/  SHFL.IDX PT, R14, R26, RZ, 0x1c1f ;  /* 0x001c1fff1a0e7589 */ /* 0x00022400000e0000 */
.L_x_9784:
[----:B------:R-:W-:Y:S01]  /*6c40*/  ULDC UR4, c[0x0][0x448] ;  /* 0x0001120000047ab9 */ /* 0x000fe20000000800 */
[----:B------:R-:W-:Y:S01]  /*6c50*/  LEA.HI R6, R221, R221, RZ, 0x1 ;  /* 0x000000dddd067211 */ /* 0x000fe200078f08ff */
[----:B------:R-:W-:Y:S01]  /*6c60*/  IMAD R155, R155, UR4, RZ ;  /* 0x000000049b9b7c24 */ /* 0x000fe2000f8e02ff */
[----:B------:R-:W-:Y:S01]  /*6c70*/  BSSY B1, `(.L_x_9541) ;  /* 0x0000021000017945 */ /* 0x000fe20003800000 */
[----:B0-----:R-:W-:Y:S02]  /*6c80*/  CS2R R12, SRZ ;  /* 0x00000000000c7805 */ /* 0x001fe4000001ff00 */
[----:B------:R-:W-:Y:S02]  /*6c90*/  LOP3.LUT R6, R6, 0xfffffffe, RZ, 0xc0, !PT ;  /* 0xfffffffe06067812 */ /* 0x000fe400078ec0ff */
[----:B------:R-:W-:Y:S02]  /*6ca0*/  CS2R R10, SRZ ;  /* 0x00000000000a7805 */ /* 0x000fe4000001ff00 */
[----:B------:R-:W-:Y:S01]  /*6cb0*/  ISETP.GE.AND P0, PT, R4, R155, PT ;  /* 0x0000009b0400720c */ /* 0x000fe20003f06270 */
[----:B------:R-:W-:Y:S01]  /*6cc0*/  IMAD.SHL.U32 R4, R31, 0x40, RZ ;  /* 0x000000401f047824 */ /* 0x000fe200078e00ff */
[----:B------:R-:W-:Y:S01]  /*6cd0*/  CS2R R8, SRZ ;  /* 0x0000000000087805 */ /* 0x000fe2000001ff00 */
[----:B-1----:R-:W-:Y:S01]  /*6ce0*/  IMAD.IADD R26, R221, 0x1, -R6 ;  /* 0x00000001dd1a7824 */ /* 0x002fe200078e0a06 */
[----:B------:R-:W-:-:S02]  /*6cf0*/  CS2R R6, SRZ ;  /* 0x0000000000067805 */ /* 0x000fc4000001ff00 */
[----:B------:R-:W-:Y:S02]  /*6d00*/  LOP3.LUT R27, R4, 0x1c0, RZ, 0xc0, !PT ;  /* 0x000001c0041b7812 */ /* 0x000fe400078ec0ff */
[----:B------:R-:W-:-:S05]  /*6d10*/  SHF.L.U32 R26, R26, 0x1f, RZ ;  /* 0x0000001f1a1a7819 */ /* 0x000fca00000006ff */
[----:B------:R-:W-:Y:S05]  /*6d20*/  @P0 BRA `(.L_x_9542) ;  /* 0x0000000000540947 */ /* 0x000fea0003800000 */
[----:B------:R-:W-:Y:S01]  /*6d30*/  ULDC UR4, c[0x0][0x3f4] ;  /* 0x0000fd0000047ab9 */ /* 0x000fe20000000800 */
[----:B------:R-:W-:Y:S01]  /*6d40*/  IMAD.SHL.U32 R15, R202, 0x2, RZ ;  /* 0x00000002ca0f7824 */ /* 0x000fe200078e00ff */
[----:B------:R-:W-:Y:S01]  /*6d50*/  ISETP.GE.AND P2, PT, R22, UR4, PT ;  /* 0x0000000416007c0c */ /* 0x000fe2000bf46270 */
[----:B---3--:R-:W-:Y:S01]  /*6d60*/  IMAD.MOV.U32 R10, RZ, RZ, R0 ;  /* 0x000000ffff0a7224 */ /* 0x008fe200078e0000 */
[----:B------:R-:W-:Y:S01]  /*6d70*/  ISETP.GE.AND P3, PT, R202, UR4, PT ;  /* 0x00000004ca007c0c */ /* 0x000fe2000bf66270 */
[----:B--2---:R-:W-:Y:S01]  /*6d80*/  IMAD.MOV.U32 R11, RZ, RZ, R3 ;  /* 0x000000ffff0b7224 */ /* 0x004fe200078e0003 */
[----:B------:R-:W-:-:S09]  /*6d90*/  SHF.R.S32.HI R13, RZ, 0x1f, R202 ;  /* 0x0000001fff0d7819 */ /* 0x000fd200000114ca */
[----:B------:R-:W-:Y:S01]  /*6da0*/  @!P2 IMAD.WIDE R24, R22, 0x2, R10 ;  /* 0x000000021618a825 */ /* 0x000fe200078e020a */
[----:B------:R-:W-:Y:S02]  /*6db0*/  SHF.L.U64.HI R10, R202, 0x1, R13 ;  /* 0x00000001ca0a7819 */ /* 0x000fe4000001020d */
[-C--:B------:R-:W-:Y:S02]  /*6dc0*/  @!P3 IADD3 R20, P0, R0, R15.reuse, RZ ;  /* 0x0000000f0014b210 */ /* 0x080fe40007f1e0ff */
[----:B------:R-:W-:Y:S01]  /*6dd0*/  @!P3 IADD3 R4, P1, R14, R15, RZ ;  /* 0x0000000f0e04b210 */ /* 0x000fe20007f3e0ff */
[----:B----4-:R-:W-:Y:S01]  /*6de0*/  IMAD.MOV.U32 R15, RZ, RZ, R5 ;  /* 0x000000ffff0f7224 */ /* 0x010fe200078e0005 */
[----:B------:R-:W-:Y:S01]  /*6df0*/  CS2R R12, SRZ ;  /* 0x00000000000c7805 */ /* 0x000fe2000001ff00 */
[--C-:B------:R-:W-:Y:S01]  /*6e00*/  @!P3 IMAD.X R21, R3, 0x1, R10.reuse, P0 ;  /* 0x000000010315b824 */ /* 0x100fe200000e060a */
[----:B------:R0:W5:Y:S01]  /*6e10*/  @!P2 LD.E.64 R6, desc[UR40][R24.64] ;  /* 0x000000281806a980 */ /* 0x000162000c101b00 */
[----:B------:R-:W-:Y:S01]  /*6e20*/  @!P3 IMAD.X R5, R5, 0x1, R10, P1 ;  /* 0x000000010505b824 */ /* 0x000fe200008e060a */
[----:B------:R-:W-:Y:S01]  /*6e30*/  CS2R R10, SRZ ;  /* 0x00000000000a7805 */ /* 0x000fe2000001ff00 */
[----:B------:R-:W-:Y:S01]  /*6e40*/  @!P2 IMAD.WIDE R14, R22, 0x2, R14 ;  /* 0x00000002160ea825 */ /* 0x000fe200078e020e */
[----:B------:R0:W5:Y:S04]  /*6e50*/  @!P3 LD.E.64 R12, desc[UR40][R20.64] ;  /* 0x00000028140cb980 */ /* 0x000168000c101b00 */
[----:B------:R0:W5:Y:S04]  /*6e60*/  @!P2 LD.E.64 R8, desc[UR40][R14.64] ;  /* 0x000000280e08a980 */ /* 0x000168000c101b00 */
[----:B------:R0:W5:Y:S02]  /*6e70*/  @!P3 LD.E.64 R10, desc[UR40][R4.64] ;  /* 0x00000028040ab980 */ /* 0x000164000c101b00 */
.L_x_9542:
[----:B------:R-:W-:Y:S05]  /*6e80*/  BSYNC B1 ;  /* 0x0000000000017941 */ /* 0x000fea0003800000 */
.L_x_9541:
[----:B------:R-:W1:Y:S01]  /*6e90*/  SYNCS.PHASECHK.TRANS64.TRYWAIT P0, [R19+URZ+0x22800], R26 ;  /* 0x0228001a130075a7 */ /* 0x000e62000800017f */
[----:B--2---:R-:W-:Y:S01]  /*6ea0*/  LOP3.LUT R3, R27, 0x18, R16, 0xf8, !PT ;  /* 0x000000181b037812 */ /* 0x004fe200078ef810 */
[----:B---3--:R-:W-:Y:S01]  /*6eb0*/  IMAD R0, R153, -0x80, R155 ;  /* 0xffffff8099007824 */ /* 0x008fe200078e029b */
[----:B0-----:R-:W-:Y:S01]  /*6ec0*/  SHF.R.U32.HI R4, RZ, 0x3, R27 ;  /* 0x00000003ff047819 */ /* 0x001fe2000001161b */
[----:B----45:R-:W-:Y:S01]  /*6ed0*/  IMAD.MOV.U32 R5, RZ, RZ, R6 ;  /* 0x000000ffff057224 */ /* 0x030fe200078e0006 */
[--C-:B------:R-:W-:Y:S01]  /*6ee0*/  SHF.R.U64 R32, R6, 0x10, R7.reuse ;  /* 0x0000001006207819 */ /* 0x100fe20000001207 */
[----:B------:R-:W-:Y:S01]  /*6ef0*/  IMAD.MOV.U32 R14, RZ, RZ, R7 ;  /* 0x000000ffff0e7224 */ /* 0x000fe200078e0007 */
[----:B------:R-:W-:Y:S01]  /*6f00*/  LOP3.LUT R15, R3, R4, RZ, 0x3c, !PT ;  /* 0x00000004030f7212 */ /* 0x000fe200078e3cff */
[----:B------:R-:W-:Y:S01]  /*6f10*/  IMAD.MOV.U32 R3, RZ, RZ, R12 ;  /* 0x000000ffff037224 */ /* 0x000fe200078e000c */
[----:B------:R-:W-:Y:S01]  /*6f20*/  VIMNMX R35, R0, 0x80, PT ;  /* 0x0000008000237848 */ /* 0x000fe20003fe0100 */
[----:B------:R-:W-:Y:S01]  /*6f30*/  IMAD.MOV.U32 R4, RZ, RZ, R13 ;  /* 0x000000ffff047224 */ /* 0x000fe200078e000d */
[----:B------:R-:W-:Y:S01]  /*6f40*/  SHF.R.U32.HI R27, RZ, 0x10, R7 ;  /* 0x00000010ff1b7819 */ /* 0x000fe20000011607 */
[----:B------:R-:W-:Y:S01]  /*6f50*/  IMAD R0, R210, 0x200, R15 ;  /* 0x00000200d2007824 */ /* 0x000fe200078e020f */
[--C-:B------:R-:W-:Y:S01]  /*6f60*/  SHF.R.U64 R30, R12, 0x10, R13.reuse ;  /* 0x000000100c1e7819 */ /* 0x100fe2000000120d */
[----:B------:R-:W-:Y:S01]  /*6f70*/  IMAD.MOV.U32 R7, RZ, RZ, R8 ;  /* 0x000000ffff077224 */ /* 0x000fe200078e0008 */
[----:B------:R-:W-:Y:S01]  /*6f80*/  SHF.R.U32.HI R25, RZ, 0x10, R13 ;  /* 0x00000010ff197819 */ /* 0x000fe2000001160d */
[----:B------:R-:W-:Y:S01]  /*6f90*/  IMAD.MOV.U32 R6, RZ, RZ, R10 ;  /* 0x000000ffff067224 */ /* 0x000fe200078e000a */
[----:B------:R-:W-:Y:S01]  /*6fa0*/  SHF.R.U64 R21, R10, 0x10, R11 ;  /* 0x000000100a157819 */ /* 0x000fe2000000120b */
[----:B------:R-:W-:Y:S01]  /*6fb0*/  IMAD R10, R0, 0x2, R19 ;  /* 0x00000002000a7824 */ /* 0x000fe200078e0213 */
[--C-:B------:R-:W-:Y:S01]  /*6fc0*/  SHF.R.U64 R24, R8, 0x10, R9.reuse ;  /* 0x0000001008187819 */ /* 0x100fe20000001209 */
[--C-:B------:R-:W-:Y:S01]  /*6fd0*/  IMAD.MOV.U32 R13, RZ, RZ, R9.reuse ;  /* 0x000000ffff0d7224 */ /* 0x100fe200078e0009 */
[----:B------:R-:W-:Y:S01]  /*6fe0*/  SHF.R.U32.HI R20, RZ, 0x10, R9 ;  /* 0x00000010ff147819 */ /* 0x000fe20000011609 */
[----:B------:R-:W-:Y:S01]  /*6ff0*/  BSSY B1, `(.L_x_9543) ;  /* 0x000000d000017945 */ /* 0x000fe20003800000 */
[----:B------:R-:W-:Y:S01]  /*7000*/  PRMT R9, R3, 0x5410, R30 ;  /* 0x0000541003097816 */ /* 0x000fe2000000001e */
[----:B------:R-:W-:Y:S01]  /*7010*/  IMAD.MOV.U32 R8, RZ, RZ, R11 ;  /* 0x000000ffff087224 */ /* 0x000fe200078e000b */
[----:B------:R-:W-:Y:S01]  /*7020*/  LOP3.LUT P2, RZ, R31, 0x4, RZ, 0xc0, !PT ;  /* 0x000000041fff7812 */ /* 0x000fe2000784c0ff */
[----:B------:R-:W-:Y:S01]  /*7030*/  VIADD R0, R10, 0x18440 ;  /* 0x000184400a007836 */ /* 0x000fe20000000000 */
[----:B------:R-:W-:Y:S01]  /*7040*/  PRMT R3, R4, 0x5410, R25 ;  /* 0x0000541004037816 */ /* 0x000fe20000000019 */
[----:B------:R-:W-:Y:S01]  /*7050*/  VIADD R4, R10, 0x18400 ;  /* 0x000184000a047836 */ /* 0x000fe20000000000 */
[----:B------:R-:W-:-:S02]  /*7060*/  SHF.R.U32.HI R15, RZ, 0x10, R11 ;  /* 0x00000010ff0f7819 */ /* 0x000fc4000001160b */
[----:B------:R-:W-:Y:S02]  /*7070*/  PRMT R31, R5, 0x5410, R32 ;  /* 0x00005410051f7816 */ /* 0x000fe40000000020 */
[----:B------:R-:W-:Y:S02]  /*7080*/  ISETP.GE.AND P1, PT, R18, R35, PT ;  /* 0x000000231200720c */ /* 0x000fe40003f26270 */
[----:B------:R-:W-:Y:S02]  /*7090*/  PRMT R12, R14, 0x5410, R27 ;  /* 0x000054100e0c7816 */ /* 0x000fe4000000001b */
[----:B------:R-:W-:Y:S01]  /*70a0*/  PRMT R33, R7, 0x5410, R24 ;  /* 0x0000541007217816 */ /* 0x000fe20000000018 */
[----:B-1----:R-:W-:Y:S08]  /*70b0*/  @!P0 BRA `(.L_x_9544) ;  /* 0x0000012c00908947 */ /* 0x002ff00003800000 */
.L_x_9785:
[----:B------:R-:W-:Y:S05]  /*70c0*/  BSYNC B1 ;  /* 0x0000000000017941 */ /* 0x000fea0003800000 */
.L_x_9543:
        /* <DEDUP_REMOVED lines=12> */
[----:B------:R-:W-:Y:S01]  /*7190*/  IMAD.U32 R25, R33, 0x10000, RZ ;  /* 0x0001000021197824 */ /* 0x000fe200078e00ff */
[C---:B------:R-:W-:Y:S01]  /*71a0*/  LOP3.LUT R24, R31.reuse, 0xffff0000, RZ, 0xc0, !PT ;  /* 0xffff00001f187812 */ /* 0x040fe200078ec0ff */
[----:B------:R-:W-:Y:S01]  /*71b0*/  IMAD.U32 R21, R31, 0x10000, RZ ;  /* 0x000100001f157824 */ /* 0x000fe200078e00ff */
[----:B0-----:R-:W-:Y:S01]  /*71c0*/  LOP3.LUT R26, R33, 0xffff0000, RZ, 0xc0, !PT ;  /* 0xffff0000211a7812 */ /* 0x001fe200078ec0ff */
        /* <DEDUP_REMOVED lines=10> */
[----:B------:R-:W-:Y:S01]  /*7270*/  FFMA.FTZ R30, R13, R21, -R30 ;  /* 0x000000150d1e7223 */ /* 0x000fe2000001081e */
[-C--:B------:R-:W-:Y:S01]  /*7280*/  FMUL.FTZ R29, R5, R24.reuse ;  /* 0x00000018051d7220 */ /* 0x080fe20000410000 */
[----:B------:R-:W-:Y:S01]  /*7290*/  LOP3.LUT R7, R7, 0xffff0000, RZ, 0xc0, !PT ;  /* 0xffff000007077812 */ /* 0x000fe200078ec0ff */
[----:B------:R-:W-:Y:S01]  /*72a0*/  FFMA.FTZ R25, R13, R25, R4 ;  /* 0x000000190d197223 */ /* 0x000fe20000010004 */
        /* <DEDUP_REMOVED lines=19> */
.L_x_9548:
[----:B------:R-:W-:Y:S05]  /*73e0*/  BSYNC B2 ;  /* 0x0000000000027941 */ /* 0x000fea0003800000 */
.L_x_9547:
[----:B------:R-:W-:Y:S05]  /*73f0*/  @P1 BRA `(.L_x_9546) ;  /* 0x0000000000981947 */ /* 0x000fea0003800000 */
[----:B-1----:R-:W1:Y:S01]  /*7400*/  LDS.128 R4, [R0] ;  /* 0x0000000000047984 */ /* 0x002e620000000c00 */
        /* <DEDUP_REMOVED lines=37> */
.L_x_9546:
[----:B------:R-:W-:Y:S05]  /*7660*/  BSYNC B1 ;  /* 0x0000000000017941 */ /* 0x000fea0003800000 */
.L_x_9545:
        /* <DEDUP_REMOVED lines=21> */
[----:B0-----:R-:W-:Y:S01]  /*77c0*/  FMUL.FTZ R26, R25, R4 ;  /* 0x00000004191a7220 */ /* 0x001fe20000410000 */
[C---:B------:R-:W-:Y:S01]  /*77d0*/  IMAD.U32 R20, R7.reuse, 0x10000, RZ ;  /* 0x0001000007147824 */ /* 0x040fe200078e00ff */
[----:B------:R-:W-:Y:S01]  /*77e0*/  LOP3.LUT R7, R7, 0xffff0000, RZ, 0xc0, !PT ;  /* 0xffff000007077812 */ /* 0x000fe200078ec0ff */
[----:B------:R-:W-:Y:S01]  /*77f0*/  FFMA.FTZ R4, R25, R13, -R24 ;  /* 0x0000000d19047223 */ /* 0x000fe20000010818 */
[----:B------:R-:W-:Y:S01]  /*7800*/  FMUL.FTZ R21, R32, R5 ;  /* 0x0000000520157220 */ /* 0x000fe20000410000 */
[----:B------:R-:W-:Y:S01]  /*7810*/  FFMA.FTZ R13, R27, R13, R26 ;  /* 0x0000000d1b0d7223 */ /* 0x000fe2000001001a */
[----:B------:R-:W-:Y:S01]  /*7820*/  FMUL.FTZ R25, R30, R5 ;  /* 0x000000051e197220 */ /* 0x000fe20000410000 */
[C---:B------:R-:W-:Y:S01]  /*7830*/  LOP3.LUT R26, R12.reuse, 0xffff0000, RZ, 0xc0, !PT ;  /* 0xffff00000c1a7812 */ /* 0x040fe200078ec0ff */
[----:B------:R-:W-:-:S02]  /*7840*/  IMAD.U32 R27, R12, 0x10000, RZ ;  /* 0x000100000c1b7824 */ /* 0x000fc400078e00ff */
[-C--:B------:R-:W-:Y:S01]  /*7850*/  FFMA.FTZ R5, R30, R14.reuse, -R21 ;  /* 0x0000000e1e057223 */ /* 0x080fe20000010815 */
        /* <DEDUP_REMOVED lines=14> */
.L_x_9551:
[----:B------:R-:W-:Y:S05]  /*7940*/  BSYNC B1 ;  /* 0x0000000000017941 */ /* 0x000fea0003800000 */
.L_x_9550:
[----:B------:R-:W-:Y:S05]  /*7950*/  @P1 BRA `(.L_x_9549) ;  /* 0x0000001000641947 */ /* 0x000fea0003800000 */
[----:B-1----:R-:W1:Y:S01]  /*7960*/  LDS.128 R4, [R0+0x2000] ;  /* 0x0020000000047984 */ /* 0x002e620000000c00 */
[C---:B------:R-:W-:Y:S01]  /*7970*/  IMAD.U32 R24, R11.reuse, 0x10000, RZ ;  /* 0x000100000b187824 */ /* 0x040fe200078e00ff */
[----:B0-----:R-:W-:Y:S01]  /*7980*/  LOP3.LUT R26, R11, 0xffff0000, RZ, 0xc0, !PT ;  /* 0xffff00000b1a7812 */ /* 0x001fe200078ec0ff */
        /* <DEDUP_REMOVED lines=14> */
[----:B------:R-:W-:Y:S01]  /*7a70*/  FFMA.FTZ R4, R14, R10, -R13 ;  /* 0x0000000a0e047223 */ /* 0x000fe2000001080d */
[C---:B------:R-:W-:Y:S01]  /*7a80*/  FMUL.FTZ R13, R20.reuse, R5 ;  /* 0x00000005140d7220 */ /* 0x040fe20000410000 */
[----:B------:R-:W-:Y:S01]  /*7a90*/  FFMA.FTZ R5, R20, R12, -R21 ;  /* 0x0000000c14057223 */ /* 0x000fe20000010815 */
[----:B------:R-:W-:Y:S01]  /*7aa0*/  IMAD.U32 R21, R3, 0x10000, RZ ;  /* 0x0001000003157824 */ /* 0x000fe200078e00ff */
[----:B------:R-:W-:Y:S01]  /*7ab0*/  LOP3.LUT R7, R7, 0xffff0000, RZ, 0xc0, !PT ;  /* 0xffff000007077812 */ /* 0x000fe200078ec0ff */
[----:B------:R-:W-:Y:S01]  /*7ac0*/  FFMA.FTZ R15, R24, R10, R15 ;  /* 0x0000000a180f7223 */ /* 0x000fe2000001000f */
[----:B------:R-:W-:Y:S01]  /*7ad0*/  LOP3.LUT R3, R3, 0xffff0000, RZ, 0xc0, !PT ;  /* 0xffff000003037812 */ /* 0x000fe200078ec0ff */
[-C--:B------:R-:W-:Y:S01]  /*7ae0*/  FMUL.FTZ R8, R25, R6.reuse ;  /* 0x0000000619087220 */ /* 0x080fe20000410000 */
[----:B------:R-:W-:Y:S01]  /*7af0*/  FMUL.FTZ R10, R21, R6 ;  /* 0x00000006150a7220 */ /* 0x000fe20000410000 */
[-C--:B------:R-:W-:Y:S01]  /*7b00*/  FMUL.FTZ R14, R27, R7.reuse ;  /* 0x000000071b0e7220 */ /* 0x080fe20000410000 */
[----:B------:R-:W-:Y:S01]  /*7b10*/  FFMA.FTZ R12, R26, R12, R13 ;  /* 0x0000000c1a0c7223 */ /* 0x000fe2000001000d */
[----:B------:R-:W-:Y:S01]  /*7b20*/  FMUL.FTZ R20, R3, R7 ;  /* 0x0000000703147220 */ /* 0x000fe20000410000 */
[-C--:B------:R-:W-:Y:S01]  /*7b30*/  FFMA.FTZ R6, R21, R9.reuse, -R8 ;  /* 0x0000000915067223 */ /* 0x080fe20000010808 */
[----:B------:R-:W-:Y:S01]  /*7b40*/  FFMA.FTZ R9, R25, R9, R10 ;  /* 0x0000000919097223 */ /* 0x000fe2000001000a */
[-C--:B------:R-:W-:Y:S01]  /*7b50*/  FFMA.FTZ R7, R3, R11.reuse, -R14 ;  /* 0x0000000b03077223 */ /* 0x080fe2000001080e */
[----:B------:R-:W-:Y:S01]  /*7b60*/  FFMA.FTZ R20, R27, R11, R20 ;  /* 0x0000000b1b147223 */ /* 0x000fe20000010014 */
[----:B------:R-:W-:-:S02]  /*7b70*/  F2FP.BF16.F32.PACK_AB R4, R15, R4 ;  /* 0x000000040f04723e */ /* 0x000fc400000010ff */
[----:B------:R-:W-:Y:S02]  /*7b80*/  F2FP.BF16.F32.PACK_AB R5, R12, R5 ;  /* 0x000000050c05723e */ /* 0x000fe400000010ff */
[----:B------:R-:W-:Y:S02]  /*7b90*/  F2FP.BF16.F32.PACK_AB R6, R9, R6 ;  /* 0x000000060906723e */ /* 0x000fe400000010ff */
[----:B------:R-:W-:-:S05]  /*7ba0*/  F2FP.BF16.F32.PACK_AB R7, R20, R7 ;  /* 0x000000071407723e */ /* 0x000fca00000010ff */
[----:B------:R3:W-:Y:S01]  /*7bb0*/  STS.128 [R0+0x2000], R4 ;  /* 0x0020000400007388 */ /* 0x0007e20000000c00 */
[----:B------:R-:W-:Y:S05]  /*7bc0*/  BRA `(.L_x_9549) ;  /* 0x0000000c00c87947 */ /* 0x000fea0003800000 */
.L_x_9539:
[----:B------:R-:W-:-:S03]  /*7bd0*/  UMOV UR4, 0xffffffff ;  /* 0xffffffff00047882 */ /* 0x000fc60000000000 */
[----:B------:R-:W-:Y:S05]  /*7be0*/  BRA.DIV UR4, `(.L_x_9552) ;  /* 0x0000012204d87947 */ /* 0x000fea000b800000 */
[----:B------:R1:W2:Y:S04]  /*7bf0*/  SHFL.IDX PT, R0, R25, RZ, 0x1c1f ;  /* 0x001c1fff19007589 */ /* 0x0002a800000e0000 */
[----:B------:R1:W3:Y:S04]  /*7c00*/  SHFL.IDX PT, R3, R24, RZ, 0x1c1f ;  /* 0x001c1fff18037589 */ /* 0x0002e800000e0000 */
[----:B------:R1:W4:Y:S04]  /*7c10*/  SHFL.IDX PT, R20, R27, RZ, 0x1c1f ;  /* 0x001c1fff1b147589 */ /* 0x00032800000e0000 */
[----:B------:R1:W0:Y:S02]  /*7c20*/  SHFL.IDX PT, R14, R26, RZ, 0x1c1f ;  /* 0x001c1fff1a0e7589 */ /* 0x00022400000e0000 */
.L_x_9791:
[----:B------:R-:W-:Y:S01]  /*7c30*/  ULDC UR4, c[0x0][0x448] ;  /* 0x0001120000047ab9 */ /* 0x000fe20000000800 */
[----:B-1----:R-:W1:Y:S01]  /*7c40*/  LDC R25, c[0x0][0x3f4] ;  /* 0x0000fd00ff197b82 */ /* 0x002e620000000800 */
[----:B------:R-:W-:Y:S01]  /*7c50*/  IMAD R155, R155, UR4, RZ ;  /* 0x000000049b9b7c24 */ /* 0x000fe2000f8e02ff */
[----:B------:R-:W-:Y:S01]  /*7c60*/  LEA.HI R5, R221, R221, RZ, 0x1 ;  /* 0x000000dddd057211 */ /* 0x000fe200078f08ff */
[----:B------:R-:W-:Y:S01]  /*7c70*/  BSSY B1, `(.L_x_9553) ;  /* 0x0000017000017945 */ /* 0x000fe20003800000 */
[----:B------:R-:W-:Y:S02]  /*7c80*/  CS2R R8, SRZ ;  /* 0x0000000000087805 */ /* 0x000fe4000001ff00 */
[----:B------:R-:W-:Y:S02]  /*7c90*/  CS2R R10, SRZ ;  /* 0x00000000000a7805 */ /* 0x000fe4000001ff00 */
[----:B------:R-:W-:Y:S02]  /*7ca0*/  ISETP.GE.AND P0, PT, R4, R155, PT ;  /* 0x0000009b0400720c */ /* 0x000fe40003f06270 */
[----:B------:R-:W-:-:S02]  /*7cb0*/  LOP3.LUT R6, R5, 0xfffffffe, RZ, 0xc0, !PT ;  /* 0xfffffffe05067812 */ /* 0x000fc400078ec0ff */
[----:B------:R-:W-:-:S03]  /*7cc0*/  CS2R R4, SRZ ;  /* 0x0000000000047805 */ /* 0x000fc6000001ff00 */
[----:B------:R-:W-:Y:S01]  /*7cd0*/  IMAD.IADD R24, R221, 0x1, -R6 ;  /* 0x00000001dd187824 */ /* 0x000fe200078e0a06 */
[----:B------:R-:W-:-:S04]  /*7ce0*/  CS2R R6, SRZ ;  /* 0x0000000000067805 */ /* 0x000fc8000001ff00 */
[----:B------:R-:W-:Y:S01]  /*7cf0*/  SHF.L.U32 R24, R24, 0x1f, RZ ;  /* 0x0000001f18187819 */ /* 0x000fe200000006ff */
[----:B------:R-:W-:Y:S06]  /*7d00*/  @P0 BRA `(.L_x_9554) ;  /* 0x0000000000340947 */ /* 0x000fec0003800000 */
[----:B------:R-:W-:Y:S01]  /*7d10*/  ULDC UR4, c[0x0][0x3f4] ;  /* 0x0000fd0000047ab9 */ /* 0x000fe20000000800 */
[C---:B------:R-:W-:Y:S01]  /*7d20*/  IMAD.SHL.U32 R15, R16.reuse, 0x2, RZ ;  /* 0x00000002100f7824 */ /* 0x040fe200078e00ff */
[C---:B------:R-:W-:Y:S02]  /*7d30*/  ISETP.GE.AND P2, PT, R16.reuse, UR4, PT ;  /* 0x0000000410007c0c */ /* 0x040fe4000bf46270 */
[----:B------:R-:W-:Y:S02]  /*7d40*/  SHF.R.S32.HI R5, RZ, 0x1f, R16 ;  /* 0x0000001fff057819 */ /* 0x000fe40000011410 */
[----:B---3--:R-:W-:Y:S02]  /*7d50*/  IADD3 R12, P0, R3, R15, RZ ;  /* 0x0000000f030c7210 */ /* 0x008fe40007f1e0ff */
[----:B------:R-:W-:Y:S02]  /*7d60*/  SHF.L.U64.HI R3, R16, 0x1, R5 ;  /* 0x0000000110037819 */ /* 0x000fe40000010205 */
[----:B------:R-:W-:-:S02]  /*7d70*/  CS2R R4, SRZ ;  /* 0x0000000000047805 */ /* 0x000fc4000001ff00 */
[----:B0-----:R-:W-:Y:S01]  /*7d80*/  IADD3 R14, P1, R14, R15, RZ ;  /* 0x0000000f0e0e7210 */ /* 0x001fe20007f3e0ff */
[----:B--2---:R-:W-:-:S04]  /*7d90*/  IMAD.X R13, R0, 0x1, R3, P0 ;  /* 0x00000001000d7824 */ /* 0x004fc800000e0603 */
[----:B----4-:R-:W-:Y:S01]  /*7da0*/  IMAD.X R15, R20, 0x1, R3, P1 ;  /* 0x00000001140f7824 */ /* 0x010fe200008e0603 */
[----:B------:R-:W-:Y:S07]  /*7db0*/  @P2 BRA `(.L_x_9554) ;  /* 0x0000000000082947 */ /* 0x000fee0003800000 */
[----:B------:R0:W5:Y:S04]  /*7dc0*/  LD.E.128 R4, desc[UR40][R12.64] ;  /* 0x000000280c047980 */ /* 0x000168000c101d00 */
[----:B------:R0:W5:Y:S02]  /*7dd0*/  LD.E.128 R8, desc[UR40][R14.64] ;  /* 0x000000280e087980 */ /* 0x000164000c101d00 */
.L_x_9554:
[----:B------:R-:W-:Y:S05]  /*7de0*/  BSYNC B1 ;  /* 0x0000000000017941 */ /* 0x000fea0003800000 */
.L_x_9553:
[----:B------:R-:W1:Y:S01]  /*7df0*/  SYNCS.PHASECHK.TRANS64.TRYWAIT P1, [R19+URZ+0x22800], R24 ;  /* 0x02280018130075a7 */ /* 0x000e62000802017f */
[----:B--2---:R-:W-:Y:S01]  /*7e00*/  IMAD R0, R153, -0x80, R155 ;  /* 0xffffff8099007824 */ /* 0x004fe200078e029b */
[--C-:B-----5:R-:W-:Y:S01]  /*7e10*/  SHF.R.U64 R26, R6, 0x10, R7.reuse ;  /* 0x00000010061a7819 */ /* 0x120fe20000001207 */
[----:B---3--:R-:W-:Y:S01]  /*7e20*/  IMAD.MOV.U32 R3, RZ, RZ, R6 ;  /* 0x000000ffff037224 */ /* 0x008fe200078e0006 */
[--C-:B------:R-:W-:Y:S01]  /*7e30*/  SHF.R.U32.HI R27, RZ, 0x10, R7.reuse ;  /* 0x00000010ff1b7819 */ /* 0x100fe20000011607 */
[----:B0-----:R-:W-:Y:S01]  /*7e40*/  IMAD.MOV.U32 R14, RZ, RZ, R7 ;  /* 0x000000ffff0e7224 */ /* 0x001fe200078e0007 */
[--C-:B------:R-:W-:Y:S01]  /*7e50*/  SHF.R.U64 R6, R8, 0x10, R9.reuse ;  /* 0x0000001008067819 */ /* 0x100fe20000001209 */
[--C-:B------:R-:W-:Y:S01]  /*7e60*/  IMAD.MOV.U32 R12, RZ, RZ, R9.reuse ;  /* 0x000000ffff0c7224 */ /* 0x100fe200078e0009 */
[----:B------:R-:W-:Y:S01]  /*7e70*/  SHF.R.U32.HI R7, RZ, 0x10, R9 ;  /* 0x00000010ff077819 */ /* 0x000fe20000011609 */
[----:B----4-:R-:W-:Y:S01]  /*7e80*/  IMAD.MOV.U32 R20, RZ, RZ, R4 ;  /* 0x000000ffff147224 */ /* 0x010fe200078e0004 */
[----:B------:R-:W-:Y:S01]  /*7e90*/  VIMNMX R9, R0, 0x80, PT ;  /* 0x0000008000097848 */ /* 0x000fe20003fe0100 */
[--C-:B------:R-:W-:Y:S01]  /*7ea0*/  IMAD.MOV.U32 R15, RZ, RZ, R5.reuse ;  /* 0x000000ffff0f7224 */ /* 0x100fe200078e0005 */
[--C-:B------:R-:W-:Y:S01]  /*7eb0*/  SHF.R.U64 R29, R4, 0x10, R5.reuse ;  /* 0x00000010041d7819 */ /* 0x100fe20000001205 */
[----:B------:R-:W-:Y:S01]  /*7ec0*/  IMAD.MOV.U32 R21, RZ, RZ, R8 ;  /* 0x000000ffff157224 */ /* 0x000fe200078e0008 */
[----:B------:R-:W-:Y:S01]  /*7ed0*/  SHF.R.U32.HI R30, RZ, 0x10, R5 ;  /* 0x00000010ff1e7819 */ /* 0x000fe20000011605 */
[----:B------:R-:W-:Y:S01]  /*7ee0*/  IMAD.MOV.U32 R13, RZ, RZ, R10 ;  /* 0x000000ffff0d7224 */ /* 0x000fe200078e000a */
[----:B-1----:R-:W-:Y:S01]  /*7ef0*/  ISETP.GE.AND P0, PT, R16, R25, PT ;  /* 0x000000191000720c */ /* 0x002fe20003f06270 */
        /* <DEDUP_REMOVED lines=14> */
[----:B------:R-:W-:Y:S06]  /*7fe0*/  @!P1 BRA `(.L_x_9556) ;  /* 0x0000012000489947 */ /* 0x000fec0003800000 */
.L_x_9792:
[----:B------:R-:W-:Y:S05]  /*7ff0*/  BSYNC B1 ;  /* 0x0000000000017941 */ /* 0x000fea0003800000 */
.L_x_9555:
[----:B------:R-:W-:Y:S04]  /*8000*/  BSSY B1, `(.L_x_9557) ;  /* 0x000005a000017945 */ /* 0x000fe80003800000 */
[----:B------:R-:W-:Y:S05]  /*8010*/  @P2 BRA `(.L_x_9558) ;  /* 0x0000000400602947 */ /* 0x000fea0003800000 */
[----:B------:R-:W-:Y:S01]  /*8020*/  IMAD.SHL.U32 R4, R31, 0x40, RZ ;  /* 0x000000401f047824 */ /* 0x000fe200078e00ff */
[----:B------:R-:W-:Y:S01]  /*8030*/  LOP3.LUT R39, R13, 0xffff0000, RZ, 0xc0, !PT ;  /* 0xffff00000d277812 */ /* 0x000fe200078ec0ff */
[----:B------:R-:W-:Y:S01]  /*8040*/  IMAD.IADD R6, R16, 0x1, R25 ;  /* 0x0000000110067824 */ /* 0x000fe200078e0219 */
[----:B------:R-:W-:Y:S01]  /*8050*/  LOP3.LUT R35, R3, 0xffff0000, RZ, 0xc0, !PT ;  /* 0xffff000003237812 */ /* 0x000fe200078ec0ff */
[----:B------:R-:W-:Y:S01]  /*8060*/  IMAD.U32 R36, R13, 0x10000, RZ ;  /* 0x000100000d247824 */ /* 0x000fe200078e00ff */
[----:B------:R-:W-:Y:S01]  /*8070*/  LOP3.LUT R7, R4, 0x1c0, RZ, 0xc0, !PT ;  /* 0x000001c004077812 */ /* 0x000fe200078ec0ff */
[----:B------:R-:W-:Y:S02]  /*8080*/  IMAD.U32 R34, R3, 0x10000, RZ ;  /* 0x0001000003227824 */ /* 0x000fe400078e00ff */
[----:B------:R-:W-:Y:S01]  /*8090*/  IMAD.U32 R37, R21, 0x10000, RZ ;  /* 0x0001000015257824 */ /* 0x000fe200078e00ff */
[----:B------:R-:W-:Y:S02]  /*80a0*/  LOP3.LUT R4, R7, 0x38, R16, 0xf8, !PT ;  /* 0x0000003807047812 */ /* 0x000fe400078ef810 */
[----:B------:R-:W-:-:S02]  /*80b0*/  SHF.R.U32.HI R9, RZ, 0x3, R7 ;  /* 0x00000003ff097819 */ /* 0x000fc40000011607 */
[----:B------:R-:W-:Y:S02]  /*80c0*/  LOP3.LUT R6, R7, 0x38, R6, 0xf8, !PT ;  /* 0x0000003807067812 */ /* 0x000fe400078ef806 */
[----:B------:R-:W-:-:S05]  /*80d0*/  LOP3.LUT R5, R4, R9, RZ, 0x3c, !PT ;  /* 0x0000000904057212 */ /* 0x000fca00078e3cff */
[----:B------:R-:W-:Y:S01]  /*80e0*/  IMAD R4, R210, 0x200, R5 ;  /* 0x00000200d2047824 */ /* 0x000fe200078e0205 */
[----:B------:R-:W-:-:S03]  /*80f0*/  LOP3.LUT R5, R6, R9, RZ, 0x3c, !PT ;  /* 0x0000000906057212 */ /* 0x000fc600078e3cff */
[----:B------:R-:W-:Y:S02]  /*8100*/  IMAD R42, R4, 0x2, R19 ;  /* 0x00000002042a7824 */ /* 0x000fe400078e0213 */
[----:B------:R-:W-:-:S03]  /*8110*/  IMAD R8, R210, 0x200, R5 ;  /* 0x00000200d2087824 */ /* 0x000fc600078e0205 */
[----:B------:R-:W1:Y:S01]  /*8120*/  LDS.128 R4, [R42+0x18400] ;  /* 0x018400002a047984 */ /* 0x000e620000000c00 */
[----:B------:R-:W-:-:S05]  /*8130*/  IMAD R44, R8, 0x2, R19 ;  /* 0x00000002082c7824 */ /* 0x000fca00078e0213 */
[----:B------:R-:W2:Y:S01]  /*8140*/  LDS.128 R8, [R44+0x18400] ;  /* 0x018400002c087984 */ /* 0x000ea20000000c00 */
[C---:B-1----:R-:W-:Y:S01]  /*8150*/  IMAD.U32 R27, R6.reuse, 0x10000, RZ ;  /* 0x00010000061b7824 */ /* 0x042fe200078e00ff */
[----:B------:R-:W-:Y:S01]  /*8160*/  LOP3.LUT R6, R6, 0xffff0000, RZ, 0xc0, !PT ;  /* 0xffff000006067812 */ /* 0x000fe200078ec0ff */
[C---:B0-----:R-:W-:Y:S01]  /*8170*/  IMAD.U32 R24, R4.reuse, 0x10000, RZ ;  /* 0x0001000004187824 */ /* 0x041fe200078e00ff */
[----:B------:R-:W-:Y:S01]  /*8180*/  LOP3.LUT R4, R4, 0xffff0000, RZ, 0xc0, !PT ;  /* 0xffff000004047812 */ /* 0x000fe200078ec0ff */
[C---:B------:R-:W-:Y:S01]  /*8190*/  IMAD.U32 R26, R5.reuse, 0x10000, RZ ;  /* 0x00010000051a7824 */ /* 0x040fe200078e00ff */
[----:B------:R-:W-:Y:S01]  /*81a0*/  LOP3.LUT R5, R5, 0xffff0000, RZ, 0xc0, !PT ;  /* 0xffff000005057812 */ /* 0x000fe200078ec0ff */
[C---:B--2---:R-:W-:Y:S01]  /*81b0*/  IMAD.U32 R32, R10.reuse, 0x10000, RZ ;  /* 0x000100000a207824 */ /* 0x044fe200078e00ff */
[----:B------:R-:W-:Y:S01]  /*81c0*/  LOP3.LUT R10, R10, 0xffff0000, RZ, 0xc0, !PT ;  /* 0xffff00000a0a7812 */ /* 0x000fe200078ec0ff */
[C---:B------:R-:W-:Y:S01]  /*81d0*/  IMAD.U32 R30, R8.reuse, 0x10000, RZ ;  /* 0x00010000081e7824 */ /* 0x040fe200078e00ff */
[----:B------:R-:W-:Y:S01]  /*81e0*/  LOP3.LUT R8, R8, 0xffff0000, RZ, 0xc0, !PT ;  /* 0xffff000008087812 */ /* 0x000fe200078ec0ff */
[C---:B------:R-:W-:Y:S01]  /*81f0*/  FMUL.FTZ R38, R32.reuse, R36 ;  /* 0x0000002420267220 */ /* 0x040fe20000410000 */
[-C--:B------:R-:W-:Y:S01]  /*8200*/  FMUL.FTZ R32, R32, R34.reuse ;  /* 0x0000002220207220 */ /* 0x080fe20000410000 */
[C---:B------:R-:W-:Y:S01]  /*8210*/  FMUL.FTZ R41, R10.reuse, R39 ;  /* 0x000000270a297220 */ /* 0x040fe20000410000 */
[----:B------:R-:W-:Y:S01]  /*8220*/  FMUL.FTZ R45, R10, R35 ;  /* 0x000000230a2d7220 */ /* 0x000fe20000410000 */
[C---:B------:R-:W-:Y:S01]  /*8230*/  FFMA.FTZ R38, R27.reuse, R34, -R38 ;  /* 0x000000221b267223 */ /* 0x040fe20000010826 */
[----:B------:R-:W-:Y:S01]  /*8240*/  FFMA.FTZ R36, R27, R36, R32 ;  /* 0x000000241b247223 */ /* 0x000fe20000010020 */
[----:B------:R-:W-:-:S02]  /*8250*/  IMAD.U32 R27, R20, 0x10000, RZ ;  /* 0x00010000141b7824 */ /* 0x000fc400078e00ff */
[----:B------:R-:W-:Y:S01]  /*8260*/  FFMA.FTZ R43, R6, R35, -R41 ;  /* 0x00000023062b7223 */ /* 0x000fe20000010829 */
[C---:B------:R-:W-:Y:S01]  /*8270*/  FMUL.FTZ R41, R30.reuse, R37 ;  /* 0x000000251e297220 */ /* 0x040fe20000410000 */
[----:B------:R-:W-:Y:S01]  /*8280*/  LOP3.LUT R35, R21, 0xffff0000, RZ, 0xc0, !PT ;  /* 0xffff000015237812 */ /* 0x000fe200078ec0ff */
[-C--:B------:R-:W-:Y:S01]  /*8290*/  FMUL.FTZ R30, R30, R27.reuse ;  /* 0x0000001b1e1e7220 */ /* 0x080fe20000410000 */
[----:B------:R-:W-:Y:S02]  /*82a0*/  IMAD.U32 R31, R9, 0x10000, RZ ;  /* 0x00010000091f7824 */ /* 0x000fe400078e00ff */
[----:B------:R-:W-:Y:S01]  /*82b0*/  FFMA.FTZ R41, R24, R27, -R41 ;  /* 0x0000001b18297223 */ /* 0x000fe20000010829 */
        /* <DEDUP_REMOVED lines=19> */
[----:B------:R-:W-:Y:S01]  /*83f0*/  FFMA.FTZ R33, R29, R8, -R4 ;  /* 0x000000081d217223 */ /* 0x000fe20000010804 */
[----:B------:R-:W-:Y:S02]  /*8400*/  LOP3.LUT R9, R9, 0xffff0000, RZ, 0xc0, !PT ;  /* 0xffff000009097812 */ /* 0x000fe400078ec0ff */
[----:B------:R-:W-:Y:S01]  /*8410*/  LOP3.LUT R11, R11, 0xffff0000, RZ, 0xc0, !PT ;  /* 0xffff00000b0b7812 */ /* 0x000fe200078ec0ff */
[----:B------:R-:W-:Y:S01]  /*8420*/  FFMA.FTZ R29, R29, R24, R26 ;  /* 0x000000181d1d7223 */ /* 0x000fe2000001001a */
[----:B------:R-:W-:-:S02]  /*8430*/  LOP3.LUT R8, R12, 0xffff0000, RZ, 0xc0, !PT ;  /* 0xffff00000c087812 */ /* 0x000fc400078ec0ff */
[----:B------:R-:W-:Y:S02]  /*8440*/  LOP3.LUT R10, R0, 0xffff0000, RZ, 0xc0, !PT ;  /* 0xffff0000000a7812 */ /* 0x000fe400078ec0ff */
        /* <DEDUP_REMOVED lines=21> */
.L_x_9558:
[----:B------:R-:W-:Y:S05]  /*85a0*/  BSYNC B1 ;  /* 0x0000000000017941 */ /* 0x000fea0003800000 */
.L_x_9557:
[----:B------:R-:W-:Y:S05]  /*85b0*/  @P0 BRA `(.L_x_9549) ;  /* 0x00000004004c0947 */ /* 0x000fea0003800000 */
[----:B-1----:R-:W2:Y:S01]  /*85c0*/  LDL R42, [R1+0x64] ;  /* 0x00006400012a7983 */ /* 0x002ea20000100800 */
[----:B------:R-:W-:Y:S01]  /*85d0*/  IMAD.IADD R4, R16, 0x1, R25 ;  /* 0x0000000110047824 */ /* 0x000fe200078e0219 */
[----:B------:R-:W-:-:S04]  /*85e0*/  SHF.R.U32.HI R5, RZ, 0x3, R209 ;  /* 0x00000003ff057819 */ /* 0x000fc800000116d1 */
[----:B------:R-:W-:-:S04]  /*85f0*/  LOP3.LUT R4, R209, 0x38, R4, 0xf8, !PT ;  /* 0x00000038d1047812 */ /* 0x000fc800078ef804 */
[----:B------:R-:W-:-:S05]  /*8600*/  LOP3.LUT R5, R4, R5, RZ, 0x3c, !PT ;  /* 0x0000000504057212 */ /* 0x000fca00078e3cff */
[----:B------:R-:W-:-:S04]  /*8610*/  IMAD.IADD R8, R212, 0x1, R5 ;  /* 0x00000001d4087824 */ /* 0x000fc800078e0205 */
[----:B0-----:R-:W-:-:S05]  /*8620*/  IMAD R24, R8, 0x2, R19 ;  /* 0x0000000208187824 */ /* 0x001fca00078e0213 */
[----:B------:R-:W0:Y:S01]  /*8630*/  LDS.128 R8, [R24+0x18400] ;  /* 0x0184000018087984 */ /* 0x000e220000000c00 */
[C---:B------:R-:W-:Y:S02]  /*8640*/  IMAD.U32 R37, R21.reuse, 0x10000, RZ ;  /* 0x0001000015257824 */ /* 0x040fe400078e00ff */
[C---:B------:R-:W-:Y:S01]  /*8650*/  IMAD.U32 R35, R20.reuse, 0x10000, RZ ;  /* 0x0001000014237824 */ /* 0x040fe200078e00ff */
[----:B------:R-:W-:Y:S02]  /*8660*/  LOP3.LUT R38, R21, 0xffff0000, RZ, 0xc0, !PT ;  /* 0xffff000015267812 */ /* 0x000fe400078ec0ff */
[----:B------:R-:W-:Y:S01]  /*8670*/  LOP3.LUT R20, R20, 0xffff0000, RZ, 0xc0, !PT ;  /* 0xffff000014147812 */ /* 0x000fe200078ec0ff */
[----:B------:R-:W-:Y:S02]  /*8680*/  IMAD.U32 R41, R13, 0x10000, RZ ;  /* 0x000100000d297824 */ /* 0x000fe400078e00ff */
[----:B------:R-:W-:Y:S02]  /*8690*/  IMAD.U32 R43, R0, 0x10000, RZ ;  /* 0x00010000002b7824 */ /* 0x000fe400078e00ff */
[----:B------:R-:W-:-:S02]  /*86a0*/  IMAD.U32 R39, R14, 0x10000, RZ ;  /* 0x000100000e277824 */ /* 0x000fc400078e00ff */
[----:B------:R-:W-:Y:S02]  /*86b0*/  IMAD.U32 R36, R15, 0x10000, RZ ;  /* 0x000100000f247824 */ /* 0x000fe400078e00ff */
[C---:B0-----:R-:W-:Y:S01]  /*86c0*/  IMAD.U32 R30, R8.reuse, 0x10000, RZ ;  /* 0x00010000081e7824 */ /* 0x041fe200078e00ff */
[----:B------:R-:W-:-:S03]  /*86d0*/  LOP3.LUT R8, R8, 0xffff0000, RZ, 0xc0, !PT ;  /* 0xffff000008087812 */ /* 0x000fc600078ec0ff */
[-C--:B------:R-:W-:Y:S01]  /*86e0*/  FMUL.FTZ R34, R37, R30.reuse ;  /* 0x0000001e25227220 */ /* 0x080fe20000410000 */
[----:B------:R-:W-:Y:S01]  /*86f0*/  FMUL.FTZ R30, R35, R30 ;  /* 0x0000001e231e7220 */ /* 0x000fe20000410000 */
[----:B------:R-:W-:Y:S01]  /*8700*/  FMUL.FTZ R21, R38, R8 ;  /* 0x0000000826157220 */ /* 0x000fe20000410000 */
[C---:B------:R-:W-:Y:S01]  /*8710*/  IMAD.U32 R32, R10.reuse, 0x10000, RZ ;  /* 0x000100000a207824 */ /* 0x040fe200078e00ff */
[----:B------:R-:W-:Y:S01]  /*8720*/  LOP3.LUT R10, R10, 0xffff0000, RZ, 0xc0, !PT ;  /* 0xffff00000a0a7812 */ /* 0x000fe200078ec0ff */
[C---:B------:R-:W-:Y:S01]  /*8730*/  IMAD.U32 R33, R11.reuse, 0x10000, RZ ;  /* 0x000100000b217824 */ /* 0x040fe200078e00ff */
[----:B------:R-:W-:Y:S01]  /*8740*/  LOP3.LUT R11, R11, 0xffff0000, RZ, 0xc0, !PT ;  /* 0xffff00000b0b7812 */ /* 0x000fe200078ec0ff */
[C---:B------:R-:W-:Y:S01]  /*8750*/  IMAD.U32 R31, R9.reuse, 0x10000, RZ ;  /* 0x00010000091f7824 */ /* 0x040fe200078e00ff */
[----:B------:R-:W-:Y:S01]  /*8760*/  LOP3.LUT R9, R9, 0xffff0000, RZ, 0xc0, !PT ;  /* 0xffff000009097812 */ /* 0x000fe200078ec0ff */
[----:B------:R-:W-:Y:S01]  /*8770*/  IMAD.U32 R40, R12, 0x10000, RZ ;  /* 0x000100000c287824 */ /* 0x000fe200078e00ff */
[----:B------:R-:W-:Y:S01]  /*8780*/  LOP3.LUT R15, R15, 0xffff0000, RZ, 0xc0, !PT ;  /* 0xffff00000f0f7812 */ /* 0x000fe200078ec0ff */
[----:B--2---:R-:W0:Y:S02]  /*8790*/  LDS.128 R4, [R42+0x18400] ;  /* 0x018400002a047984 */ /* 0x004e240000000c00 */
[C---:B0-----:R-:W-:Y:S01]  /*87a0*/  IMAD.U32 R25, R4.reuse, 0x10000, RZ ;  /* 0x0001000004197824 */ /* 0x041fe200078e00ff */
[----:B------:R-:W-:-:S03]  /*87b0*/  LOP3.LUT R4, R4, 0xffff0000, RZ, 0xc0, !PT ;  /* 0xffff000004047812 */ /* 0x000fc600078ec0ff */
[-C--:B------:R-:W-:Y:S01]  /*87c0*/  FFMA.FTZ R34, R35, R25.reuse, -R34 ;  /* 0x0000001923227223 */ /* 0x080fe20000010822 */
[----:B------:R-:W-:Y:S01]  /*87d0*/  FFMA.FTZ R30, R37, R25, R30 ;  /* 0x00000019251e7223 */ /* 0x000fe2000001001e */
[C---:B------:R-:W-:Y:S01]  /*87e0*/  FMUL.FTZ R25, R20.reuse, R8 ;  /* 0x0000000814197220 */ /* 0x040fe20000410000 */
[-C--:B------:R-:W-:Y:S01]  /*87f0*/  FFMA.FTZ R21, R20, R4.reuse, -R21 ;  /* 0x0000000414157223 */ /* 0x080fe20000010815 */
[----:B------:R-:W-:Y:S01]  /*8800*/  IMAD.U32 R27, R6, 0x10000, RZ ;  /* 0x00010000061b7824 */ /* 0x000fe200078e00ff */
[C---:B------:R-:W-:Y:S01]  /*8810*/  LOP3.LUT R8, R3.reuse, 0xffff0000, RZ, 0xc0, !PT ;  /* 0xffff000003087812 */ /* 0x040fe200078ec0ff */
[----:B------:R-:W-:Y:S01]  /*8820*/  FFMA.FTZ R25, R38, R4, R25 ;  /* 0x0000000426197223 */ /* 0x000fe20000010019 */
[----:B------:R-:W-:Y:S02]  /*8830*/  IMAD.U32 R37, R3, 0x10000, RZ ;  /* 0x0001000003257824 */ /* 0x000fe400078e00ff */
[----:B------:R-:W-:Y:S01]  /*8840*/  FMUL.FTZ R4, R41, R32 ;  /* 0x0000002029047220 */ /* 0x000fe20000410000 */
[----:B------:R-:W-:-:S02]  /*8850*/  LOP3.LUT R20, R13, 0xffff0000, RZ, 0xc0, !PT ;  /* 0xffff00000d147812 */ /* 0x000fc400078ec0ff */
[----:B------:R-:W-:Y:S01]  /*8860*/  LOP3.LUT R6, R6, 0xffff0000, RZ, 0xc0, !PT ;  /* 0xffff000006067812 */ /* 0x000fe200078ec0ff */
[C---:B------:R-:W-:Y:S01]  /*8870*/  FMUL.FTZ R32, R37.reuse, R32 ;  /* 0x0000002025207220 */ /* 0x040fe20000410000 */
[----:B------:R-:W-:Y:S01]  /*8880*/  FFMA.FTZ R3, R37, R27, -R4 ;  /* 0x0000001b25037223 */ /* 0x000fe20000010804 */
[-C--:B------:R-:W-:Y:S01]  /*8890*/  FMUL.FTZ R13, R20, R10.reuse ;  /* 0x0000000a140d7220 */ /* 0x080fe20000410000 */
[C---:B------:R-:W-:Y:S01]  /*88a0*/  FMUL.FTZ R37, R8.reuse, R10 ;  /* 0x0000000a08257220 */ /* 0x040fe20000410000 */
[----:B------:R-:W-:Y:S02]  /*88b0*/  IMAD.U32 R29, R7, 0x10000, RZ ;  /* 0x00010000071d7824 */ /* 0x000fe400078e00ff */
[-C--:B------:R-:W-:Y:S01]  /*88c0*/  FMUL.FTZ R4, R43, R33.reuse ;  /* 0x000000212b047220 */ /* 0x080fe20000410000 */
[-C--:B------:R-:W-:Y:S01]  /*88d0*/  FFMA.FTZ R8, R8, R6.reuse, -R13 ;  /* 0x0000000608087223 */ /* 0x080fe2000001080d */
[----:B------:R-:W-:Y:S01]  /*88e0*/  FFMA.FTZ R37, R20, R6, R37 ;  /* 0x0000000614257223 */ /* 0x000fe20000010025 */
[C---:B------:R-:W-:Y:S01]  /*88f0*/  FMUL.FTZ R6, R39.reuse, R33 ;  /* 0x0000002127067220 */ /* 0x040fe20000410000 */
[----:B------:R-:W-:Y:S01]  /*8900*/  FFMA.FTZ R13, R39, R29, -R4 ;  /* 0x0000001d270d7223 */ /* 0x000fe20000010804 */
[----:B------:R-:W-:Y:S01]  /*8910*/  FFMA.FTZ R10, R41, R27, R32 ;  /* 0x0000001b290a7223 */ /* 0x000fe20000010020 */
[----:B------:R-:W-:-:S02]  /*8920*/  LOP3.LUT R33, R12, 0xffff0000, RZ, 0xc0, !PT ;  /* 0xffff00000c217812 */ /* 0x000fc400078ec0ff */
[----:B------:R-:W-:Y:S02]  /*8930*/  LOP3.LUT R39, R0, 0xffff0000, RZ, 0xc0, !PT ;  /* 0xffff000000277812 */ /* 0x000fe400078ec0ff */
[----:B------:R-:W-:Y:S01]  /*8940*/  LOP3.LUT R27, R14, 0xffff0000, RZ, 0xc0, !PT ;  /* 0xffff00000e1b7812 */ /* 0x000fe200078ec0ff */
[C---:B------:R-:W-:Y:S01]  /*8950*/  IMAD.U32 R26, R5.reuse, 0x10000, RZ ;  /* 0x00010000051a7824 */ /* 0x040fe200078e00ff */
[----:B------:R-:W-:Y:S01]  /*8960*/  LOP3.LUT R5, R5, 0xffff0000, RZ, 0xc0, !PT ;  /* 0xffff000005057812 */ /* 0x000fe200078ec0ff */
[----:B------:R-:W-:Y:S01]  /*8970*/  FFMA.FTZ R29, R43, R29, R6 ;  /* 0x0000001d2b1d7223 */ /* 0x000fe20000010006 */
[----:B------:R-:W-:Y:S01]  /*8980*/  LOP3.LUT R7, R7, 0xffff0000, RZ, 0xc0, !PT ;  /* 0xffff000007077812 */ /* 0x000fe200078ec0ff */
[----:B------:R-:W-:Y:S01]  /*8990*/  FMUL.FTZ R35, R40, R31 ;  /* 0x0000001f28237220 */ /* 0x000fe20000410000 */
[----:B------:R-:W-:Y:S01]  /*89a0*/  FMUL.FTZ R0, R33, R9 ;  /* 0x0000000921007220 */ /* 0x000fe20000410000 */
[----:B------:R-:W-:Y:S01]  /*89b0*/  FMUL.FTZ R6, R39, R11 ;  /* 0x0000000b27067220 */ /* 0x000fe20000410000 */
[C---:B------:R-:W-:Y:S01]  /*89c0*/  FMUL.FTZ R31, R36.reuse, R31 ;  /* 0x0000001f241f7220 */ /* 0x040fe20000410000 */
[----:B------:R-:W-:Y:S01]  /*89d0*/  FMUL.FTZ R4, R15, R9 ;  /* 0x000000090f047220 */ /* 0x000fe20000410000 */
[----:B------:R-:W-:Y:S01]  /*89e0*/  FMUL.FTZ R20, R27, R11 ;  /* 0x0000000b1b147220 */ /* 0x000fe20000410000 */
[-C--:B------:R-:W-:Y:S01]  /*89f0*/  FFMA.FTZ R35, R36, R26.reuse, -R35 ;  /* 0x0000001a24237223 */ /* 0x080fe20000010823 */
        /* <DEDUP_REMOVED lines=11> */
[----:B------:R-:W-:-:S02]  /*8ab0*/  F2FP.BF16.F32.PACK_AB R9, R12, R31 ;  /* 0x0000001f0c09723e */ /* 0x000fc400000010ff */
[----:B------:R-:W-:Y:S01]  /*8ac0*/  F2FP.BF16.F32.PACK_AB R11, R20, R29 ;  /* 0x0000001d140b723e */ /* 0x000fe200000010ff */
[----:B------:R2:W-:Y:S04]  /*8ad0*/  STS.128 [R42+0x18400], R4 ;  /* 0x018400042a007388 */ /* 0x0005e80000000c00 */
[----:B------:R2:W-:Y:S02]  /*8ae0*/  STS.128 [R24+0x18400], R8 ;  /* 0x0184000818007388 */ /* 0x0005e40000000c00 */
.L_x_9549:
[----:B------:R-:W-:Y:S05]  /*8af0*/  BSYNC B0 ;  /* 0x0000000000007941 */ /* 0x000fea0003800000 */
.L_x_9538:
        /* <DEDUP_REMOVED lines=8> */
.L_x_9535:
[----:B-123--:R-:W1:Y:S01]  /*8b80*/  S2R R0, SR_TID.X ;  /* 0x0000000000007919 */ /* 0x00ee620000002100 */
[----:B------:R-:W-:Y:S05]  /*8b90*/  WARPSYNC.ALL ;  /* 0x0000000000007948 */ /* 0x000fea0003800000 */
[----:B-1----:R-:W-:-:S05]  /*8ba0*/  SHF.R.U32.HI R0, RZ, 0x7, R0 ;  /* 0x00000007ff007819 */ /* 0x002fca0000011600 */
[----:B------:R-:W-:Y:S02]  /*8bb0*/  VIADD R72, R0, 0x8 ;  /* 0x0000000800487836 */ /* 0x000fe40000000000 */
[----:B------:R-:W-:-:S03]  /*8bc0*/  IMAD.U32 R0, RZ, RZ, UR44 ;  /* 0x0000002cff007e24 */ /* 0x000fc6000f8e00ff */
[----:B------:R1:W-:Y:S02]  /*8bd0*/  BAR.SYNC.DEFER_BLOCKING R72, 0x100 ;  /* 0x000400480000751d */ /* 0x0003e40000010000 */
[----:B------:R-:W-:-:S13]  /*8be0*/  ISETP.NE.AND P0, PT, R0, 0x3, PT ;  /* 0x000000030000780c */ /* 0x000fda0003f05270 */
[----:B-1----:R-:W-:Y:S05]  /*8bf0*/  @!P0 BRA `(.L_x_9559) ;  /* 0x0000000000048947 */ /* 0x002fea0003800000 */
[----:B------:R-:W-:Y:S01]  /*8c00*/  BPT.TRAP 0x1 ;  /* 0x000000040000795c */ /* 0x000fe20000300000 */
.L_x_9559:
[----:B------:R-:W-:Y:S01]  /*8c10*/  IMAD R15, R200, 0x8, R19 ;  /* 0x00000008c80f7824 */ /* 0x000fe200078e0213 */
[----:B------:R-:W-:-:S04]  /*8c20*/  SHF.L.U32 R20, R208, 0x1f, RZ ;  /* 0x0000001fd0147819 */ /* 0x000fc800000006ff */
[----:B------:R1:W2:Y:S01]  /*8c30*/  SYNCS.PHASECHK.TRANS64.TRYWAIT P1, [R15+URZ+0x22830], R20 ;  /* 0x022830140f0075a7 */ /* 0x0002a2000802017f */
[----:B------:R-:W-:Y:S05]  /*8c40*/  @!P0 BRA `(.L_x_9560) ;  /* 0x0000000000048947 */ /* 0x000fea0003800000 */
[----:B------:R-:W-:Y:S01]  /*8c50*/  BPT.TRAP 0x1 ;  /* 0x000000040000795c */ /* 0x000fe20000300000 */
.L_x_9560:
[----:B------:R-:W-:Y:S01]  /*8c60*/  VIADD R0, R19, 0x1c400 ;  /* 0x0001c40013007836 */ /* 0x000fe20000000000 */
[----:B------:R-:W-:Y:S01]  /*8c70*/  LOP3.LUT R4, R28, 0x10000, RZ, 0xfc, !PT ;  /* 0x000100001c047812 */ /* 0x000fe200078efcff */
[----:B------:R-:W-:-:S03]  /*8c80*/  IMAD.MOV.U32 R5, RZ, RZ, 0x40000040 ;  /* 0x40000040ff057424 */ /* 0x000fc600078e00ff */
[----:B------:R-:W-:-:S04]  /*8c90*/  SHF.R.U32.HI R0, RZ, 0x4, R0 ;  /* 0x00000004ff007819 */ /* 0x000fc80000011600 */
[----:B------:R-:W-:-:S04]  /*8ca0*/  LOP3.LUT R0, R0, 0x3fff, RZ, 0xc0, !PT ;  /* 0x00003fff00007812 */ /* 0x000fc800078ec0ff */
[----:B------:R-:W-:Y:S01]  /*8cb0*/  LOP3.LUT R0, R0, 0x10000, RZ, 0xfc, !PT ;  /* 0x0001000000007812 */ /* 0x000fe200078efcff */
[----:B--2---:R-:W-:Y:S06]  /*8cc0*/  @P1 BRA `(.L_x_9561) ;  /* 0x0000000000081947 */ /* 0x004fec0003800000 */
[----:B------:R-:W2:Y:S02]  /*8cd0*/  SYNCS.PHASECHK.TRANS64.TRYWAIT P1, [R15+URZ+0x22830], R20 ;  /* 0x022830140f0075a7 */ /* 0x000ea4000802017f */
[----:B--2---:R-:W-:Y:S05]  /*8ce0*/  @!P1 BRA `(.L_x_9562) ;  /* 0x00000114001c9947 */ /* 0x004fea0003800000 */
.L_x_9561:
[----:B------:R-:W-:Y:S01]  /*8cf0*/  IMAD R12, R200, 0x300, R0 ;  /* 0x00000300c80c7824 */ /* 0x000fe200078e0200 */
[----:B------:R-:W-:Y:S05]  /*8d00*/  WARPSYNC.ALL ;  /* 0x0000000000007948 */ /* 0x000fea0003800000 */
[----:B0-----:R-:W-:Y:S01]  /*8d10*/  IMAD.MOV.U32 R13, RZ, RZ, 0x40000040 ;  /* 0x40000040ff0d7424 */ /* 0x001fe200078e00ff */
        /* <DEDUP_REMOVED lines=8> */
[----:B------:R-:W0:Y:S01]  /*8da0*/  S2R R73, SR_TID.X ;  /* 0x0000000000497919 */ /* 0x000e220000002100 */
[----:B------:R-:W-:-:S02]  /*8db0*/  IMAD.MOV.U32 R7, RZ, RZ, 0x40000040 ;  /* 0x40000040ff077424 */ /* 0x000fc400078e00ff */
[----:B------:R-:W-:Y:S02]  /*8dc0*/  VIADD R8, R4, 0x4 ;  /* 0x0000000404087836 */ /* 0x000fe40000000000 */
[----:B------:R-:W-:Y:S02]  /*8dd0*/  IMAD.MOV.U32 R9, RZ, RZ, 0x40000040 ;  /* 0x40000040ff097424 */ /* 0x000fe400078e00ff */
[----:B------:R-:W-:Y:S02]  /*8de0*/  IMAD.MOV.U32 R13, RZ, RZ, 0x40000040 ;  /* 0x40000040ff0d7424 */ /* 0x000fe400078e00ff */
[----:B------:R-:W-:Y:S02]  /*8df0*/  IMAD R152, R173, -0x60, R152 ;  /* 0xffffffa0ad987824 */ /* 0x000fe400078e0298 */
[----:B------:R-:W-:Y:S01]  /*8e00*/  HGMMA.64x96x16.F32.BF16 R24, gdesc[UR4], RZ, !UPT, gsb0 ;  /* 0x01600000041879f0 */ /* 0x000fe2000c0018ff */
[----:B------:R-:W-:Y:S02]  /*8e10*/  R2UR UR4, R10 ;  /* 0x000000000a0472ca */ /* 0x000fe400000e0000 */
[----:B------:R-:W-:-:S02]  /*8e20*/  R2UR UR5, R11 ;  /* 0x000000000b0572ca */ /* 0x000fc400000e0000 */
[----:B------:R-:W-:Y:S01]  /*8e30*/  R2UR UR6, R6 ;  /* 0x00000000060672ca */ /* 0x000fe200000e0000 */
[C---:B------:R-:W-:Y:S01]  /*8e40*/  VIADD R6, R12.reuse, 0x4 ;  /* 0x000000040c067836 */ /* 0x040fe20000000000 */
[----:B------:R-:W-:Y:S01]  /*8e50*/  R2UR UR7, R7 ;  /* 0x00000000070772ca */ /* 0x000fe200000e0000 */
[----:B------:R-:W-:Y:S01]  /*8e60*/  IMAD.MOV.U32 R7, RZ, RZ, 0x40000040 ;  /* 0x40000040ff077424 */ /* 0x000fe200078e00ff */
[----:B------:R-:W-:Y:S01]  /*8e70*/  IADD3 R152, -R225, 0x60, R152 ;  /* 0x00000060e1987810 */ /* 0x000fe20007ffe198 */
[----:B------:R-:W-:-:S03]  /*8e80*/  VIADD R12, R12, 0x6 ;  /* 0x000000060c0c7836 */ /* 0x000fc60000000000 */
[C---:B------:R-:W-:Y:S02]  /*8e90*/  ISETP.GT.AND P2, PT, R152.reuse, RZ, PT ;  /* 0x000000ff9800720c */ /* 0x040fe40003f44270 */
[C---:B------:R-:W-:Y:S02]  /*8ea0*/  ISETP.GT.AND P3, PT, R152.reuse, 0x1, PT ;  /* 0x000000019800780c */ /* 0x040fe40003f64270 */
[C---:B------:R-:W-:Y:S02]  /*8eb0*/  ISETP.GT.AND P4, PT, R152.reuse, 0x8, PT ;  /* 0x000000089800780c */ /* 0x040fe40003f84270 */
[C---:B------:R-:W-:Y:S02]  /*8ec0*/  ISETP.GT.AND P5, PT, R152.reuse, 0x9, PT ;  /* 0x000000099800780c */ /* 0x040fe40003fa4270 */
[----:B------:R-:W-:Y:S02]  /*8ed0*/  ISETP.GT.AND P1, PT, R152, 0x10, PT ;  /* 0x000000109800780c */ /* 0x000fe40003f24270 */
[----:B0-----:R-:W-:Y:S01]  /*8ee0*/  LOP3.LUT R73, R73, 0x7f, RZ, 0xc0, !PT ;  /* 0x0000007f49497812 */ /* 0x001fe200078ec0ff */
[----:B------:R-:W-:-:S02]  /*8ef0*/  WARPGROUP.DEPBAR.LE gsb0, 0x0 ;  /* 0x00008000000079c5 */ /* 0x000fc40000010000 */
[----:B------:R-:W-:-:S06]  /*8f00*/  WARPGROUP.ARRIVE ;  /* 0x00000000000079c5 */ /* 0x000fcc0000000000 */
[----:B------:R-:W-:Y:S01]  /*8f10*/  HGMMA.64x96x16.F32.BF16 R24, gdesc[UR4], R24, gsb0 ;  /* 0x01600000041879f0 */ /* 0x000fe20008001818 */
        /* <DEDUP_REMOVED lines=8> */
[----:B------:R-:W-:Y:S01]  /*8fa0*/  HGMMA.64x96x16.F32.BF16 R24, gdesc[UR4], R24, gsb0 ;  /* 0x01600000041879f0 */ /* 0x000fe20008001818 */
[----:B------:R-:W-:Y:S02]  /*8fb0*/  R2UR UR4, R6 ;  /* 0x00000000060472ca */ /* 0x000fe400000e0000 */
[----:B------:R-:W-:Y:S02]  /*8fc0*/  R2UR UR5, R7 ;  /* 0x00000000070572ca */ /* 0x000fe400000e0000 */
[----:B------:R-:W-:Y:S02]  /*8fd0*/  R2UR UR6, R12 ;  /* 0x000000000c0672ca */ /* 0x000fe400000e0000 */
[----:B------:R-:W-:Y:S01]  /*8fe0*/  R2UR UR7, R13 ;  /* 0x000000000d0772ca */ /* 0x000fe200000e0000 */
[----:B------:R-:W-:Y:S02]  /*8ff0*/  WARPGROUP.DEPBAR.LE gsb0, 0x0 ;  /* 0x00008000000079c5 */ /* 0x000fe40000010000 */
[----:B------:R-:W-:-:S10]  /*9000*/  WARPGROUP.ARRIVE ;  /* 0x00000000000079c5 */ /* 0x000fd40000000000 */
[----:B------:R-:W-:Y:S01]  /*9010*/  HGMMA.64x96x16.F32.BF16 R24, gdesc[UR4], R24, gsb0 ;  /* 0x01600000041879f0 */ /* 0x000fe20008001818 */
[----:B------:R-:W-:Y:S02]  /*9020*/  ULDC UR4, c[0x0][0x988] ;  /* 0x0002620000047ab9 */ /* 0x000fe40000000800 */
        /* <DEDUP_REMOVED lines=85> */
[----:B------:R-:W-:Y:S02]  /*9580*/  FMNMX.FTZ R21, R26, R27, !PT ;  /* 0x0000001b1a157209 */ /* 0x000fe40007810000 */
[----:B------:R-:W-:Y:S01]  /*9590*/  FMNMX.FTZ R29, R108, R3, !PT ;  /* 0x000000036c1d7209 */ /* 0x000fe20007810000 */
[----:B------:R-:W-:Y:S01]  /*95a0*/  IMAD.U32 R3, RZ, RZ, UR4 ;  /* 0x00000004ff037e24 */ /* 0x000fe2000f8e00ff */
[----:B------:R-:W-:Y:S02]  /*95b0*/  FMNMX.FTZ R21, R30, R21, !PT ;  /* 0x000000151e157209 */ /* 0x000fe40007810000 */
[----:B------:R-:W-:Y:S01]  /*95c0*/  FSEL R66, R66, -INF , P2 ;  /* 0xff80000042427808 */ /* 0x000fe20001000000 */
[----:B------:R-:W0:Y:S01]  /*95d0*/  SHFL.BFLY PT, R12, R29, 0x2, 0x1f ;  /* 0x0c401f001d0c7f89 */ /* 0x000e2200000e0000 */
[----:B------:R-:W-:-:S02]  /*95e0*/  FMNMX.FTZ R21, R14, R21, !PT ;  /* 0x000000150e157209 */ /* 0x000fc40007810000 */
[----:B------:R-:W-:Y:S02]  /*95f0*/  FSEL R70, R70, -INF , P4 ;  /* 0xff80000046467808 */ /* 0x000fe40002000000 */
[----:B------:R-:W-:-:S04]  /*9600*/  FMNMX.FTZ R21, R34, R21, !PT ;  /* 0x0000001522157209 */ /* 0x000fc80007810000 */
[----:B------:R-:W-:-:S04]  /*9610*/  FMNMX.FTZ R21, R24, R21, !PT ;  /* 0x0000001518157209 */ /* 0x000fc80007810000 */
[----:B------:R-:W-:-:S04]  /*9620*/  FMNMX.FTZ R21, R38, R21, !PT ;  /* 0x0000001526157209 */ /* 0x000fc80007810000 */
[----:B------:R-:W-:-:S04]  /*9630*/  FMNMX.FTZ R21, R28, R21, !PT ;  /* 0x000000151c157209 */ /* 0x000fc80007810000 */
[----:B------:R-:W-:Y:S02]  /*9640*/  FMNMX.FTZ R21, R42, R21, !PT ;  /* 0x000000152a157209 */ /* 0x000fe40007810000 */
[----:B0-----:R-:W-:Y:S02]  /*9650*/  FMNMX.FTZ R31, R29, R12, !PT ;  /* 0x0000000c1d1f7209 */ /* 0x001fe40007810000 */
[----:B------:R-:W-:-:S03]  /*9660*/  FMNMX.FTZ R29, R32, R21, !PT ;  /* 0x00000015201d7209 */ /* 0x000fc60007810000 */
[----:B------:R-:W0:Y:S01]  /*9670*/  SHFL.BFLY PT, R12, R31, 0x1, 0x1f ;  /* 0x0c201f001f0c7f89 */ /* 0x000e2200000e0000 */
        /* <DEDUP_REMOVED lines=10> */
[----:B------:R-:W-:-:S03]  /*9720*/  FMNMX.FTZ R31, R58, R31, !PT ;  /* 0x0000001f3a1f7209 */ /* 0x000fc60007810000 */
[--C-:B-----5:R-:W-:Y:S01]  /*9730*/  FFMA.FTZ R154, R80, R3, -R25.reuse ;  /* 0x00000003509a7223 */ /* 0x120fe20000010819 */
        /* <DEDUP_REMOVED lines=28> */
[-CC-:B------:R-:W-:Y:S01]  /*9900*/  FFMA.FTZ R166, R60, R3.reuse, -R25.reuse ;  /* 0x000000033ca67223 */ /* 0x180fe20000010819 */
[----:B------:R-:W3:Y:S01]  /*9910*/  SHFL.BFLY PT, R78, R41, 0x2, 0x1f ;  /* 0x0c401f00294e7f89 */ /* 0x000ee200000e0000 */
[----:B------:R-:W4:Y:S01]  /*9920*/  MUFU.EX2 R206, R206 ;  /* 0x000000ce00ce7308 */ /* 0x000f220000000800 */
[-CC-:B------:R-:W-:Y:S01]  /*9930*/  FFMA.FTZ R43, R104, R3.reuse, -R25.reuse ;  /* 0x00000003682b7223 */ /* 0x180fe20000010819 */
[-CC-:B------:R-:W-:Y:S01]  /*9940*/  FFMA.FTZ R168, R64, R3.reuse, -R25.reuse ;  /* 0x0000000340a87223 */ /* 0x180fe20000010819 */
[-CC-:B------:R-:W-:Y:S01]  /*9950*/  FFMA.FTZ R106, R106, R3.reuse, -R25.reuse ;  /* 0x000000036a6a7223 */ /* 0x180fe20000010819 */
[----:B------:R-:W-:-:S04]  /*9960*/  FFMA.FTZ R170, R68, R3, -R25 ;  /* 0x0000000344aa7223 */ /* 0x000fc80000010819 */
[----:B------:R-:W1:Y:S08]  /*9970*/  MUFU.EX2 R21, R82 ;  /* 0x0000005200157308 */ /* 0x000e700000000800 */
[----:B------:R-:W2:Y:S01]  /*9980*/  MUFU.EX2 R152, R152 ;  /* 0x0000009800987308 */ /* 0x000ea20000000800 */
[----:B---3--:R-:W-:-:S07]  /*9990*/  FMNMX.FTZ R78, R41, R78, !PT ;  /* 0x0000004e294e7209 */ /* 0x008fce0007810000 */
[----:B------:R-:W3:Y:S01]  /*99a0*/  MUFU.EX2 R29, R86 ;  /* 0x00000056001d7308 */ /* 0x000ee20000000800 */
[-CC-:B------:R-:W-:Y:S01]  /*99b0*/  FFMA.FTZ R41, R102, R3.reuse, -R25.reuse ;  /* 0x0000000366297223 */ /* 0x180fe20000010819 */
[----:B------:R-:W-:Y:S01]  /*99c0*/  FFMA.FTZ R25, R108, R3, -R25 ;  /* 0x000000036c197223 */ /* 0x000fe20000010819 */
[----:B------:R-:W0:Y:S05]  /*99d0*/  SHFL.BFLY PT, R45, R78, 0x1, 0x1f ;  /* 0x0c201f004e2d7f89 */ /* 0x000e2a00000e0000 */
[----:B------:R-:W3:Y:S08]  /*99e0*/  MUFU.EX2 R154, R154 ;  /* 0x0000009a009a7308 */ /* 0x000ef00000000800 */
[----:B------:R-:W3:Y:S08]  /*99f0*/  MUFU.EX2 R31, R84 ;  /* 0x00000054001f7308 */ /* 0x000ef00000000800 */
[----:B------:R-:W-:Y:S01]  /*9a00*/  MUFU.EX2 R156, R156 ;  /* 0x0000009c009c7308 */ /* 0x000fe20000000800 */
[----:B0-----:R-:W-:-:S04]  /*9a10*/  FMNMX.FTZ R172, R78, R45, !PT ;  /* 0x0000002d4eac7209 */ /* 0x001fc80007810000 */
[C---:B------:R-:W-:Y:S01]  /*9a20*/  FSETP.NEU.FTZ.AND P1, PT, R172.reuse, -INF , PT ;  /* 0xff800000ac00780b */ /* 0x040fe20003f3d000 */
[-C--:B------:R-:W-:Y:S02]  /*9a30*/  FMUL.FTZ R47, R172, R3.reuse ;  /* 0x00000003ac2f7220 */ /* 0x080fe40000410000 */
[----:B------:R-:W-:Y:S03]  /*9a40*/  MUFU.EX2 R33, R37 ;  /* 0x0000002500217308 */ /* 0x000fe60000000800 */
[----:B------:R-:W-:Y:S02]  /*9a50*/  FSEL R47, R47, RZ, P1 ;  /* 0x000000ff2f2f7208 */ /* 0x000fe40000800000 */
[----:B------:R-:W-:Y:S02]  /*9a60*/  ISETP.NE.AND P1, PT, R73, RZ, PT ;  /* 0x000000ff4900720c */ /* 0x000fe40003f25270 */
[----:B------:R-:W0:Y:S01]  /*9a70*/  S2R R73, SR_TID.X ;  /* 0x0000000000497919 */ /* 0x000e220000002100 */
[-CC-:B------:R-:W-:Y:S01]  /*9a80*/  FFMA.FTZ R205, R26, R3.reuse, -R47.reuse ;  /* 0x000000031acd7223 */ /* 0x180fe2000001082f */
[-CC-:B------:R-:W-:Y:S01]  /*9a90*/  FFMA.FTZ R26, R27, R3.reuse, -R47.reuse ;  /* 0x000000031b1a7223 */ /* 0x180fe2000001082f */
[-CC-:B------:R-:W-:Y:S01]  /*9aa0*/  FFMA.FTZ R207, R30, R3.reuse, -R47.reuse ;  /* 0x000000031ecf7223 */ /* 0x180fe2000001082f */
[-C--:B------:R-:W-:Y:S01]  /*9ab0*/  FFMA.FTZ R14, R14, R3.reuse, -R47 ;  /* 0x000000030e0e7223 */ /* 0x080fe2000001082f */
[----:B------:R-:W-:Y:S01]  /*9ac0*/  FADD.FTZ R27, R204, R13 ;  /* 0x0000000dcc1b7221 */ /* 0x000fe20000010000 */
[-CC-:B------:R-:W-:Y:S01]  /*9ad0*/  FFMA.FTZ R153, R34, R3.reuse, -R47.reuse ;  /* 0x0000000322997223 */ /* 0x180fe2000001082f */
[----:B------:R-:W-:Y:S01]  /*9ae0*/  MUFU.EX2 R205, R205 ;  /* 0x000000cd00cd7308 */ /* 0x000fe20000000800 */
[-CC-:B------:R-:W-:Y:S01]  /*9af0*/  FFMA.FTZ R30, R32, R3.reuse, -R47.reuse ;  /* 0x00000003201e7223 */ /* 0x180fe2000001082f */
[-C--:B------:R-:W-:Y:S01]  /*9b00*/  FFMA.FTZ R32, R36, R3.reuse, -R47 ;  /* 0x0000000324207223 */ /* 0x080fe2000001082f */
[----:B----4-:R-:W-:Y:S01]  /*9b10*/  FADD.FTZ R36, R206, R27 ;  /* 0x0000001bce247221 */ /* 0x010fe20000010000 */
[-CC-:B------:R-:W-:Y:S01]  /*9b20*/  FFMA.FTZ R24, R24, R3.reuse, -R47.reuse ;  /* 0x0000000318187223 */ /* 0x180fe2000001082f */
[-CC-:B------:R-:W-:Y:S01]  /*9b30*/  FFMA.FTZ R155, R38, R3.reuse, -R47.reuse ;  /* 0x00000003269b7223 */ /* 0x180fe2000001082f */
[-CC-:B------:R-:W-:Y:S01]  /*9b40*/  FFMA.FTZ R28, R28, R3.reuse, -R47.reuse ;  /* 0x000000031c1c7223 */ /* 0x180fe2000001082f */
[----:B-1----:R-:W-:Y:S01]  /*9b50*/  FADD.FTZ R27, R21, R36 ;  /* 0x00000024151b7221 */ /* 0x002fe20000010000 */
[----:B------:R-:W1:Y:S01]  /*9b60*/  MUFU.EX2 R26, R26 ;  /* 0x0000001a001a7308 */ /* 0x000e620000000800 */
[-CC-:B------:R-:W-:Y:S01]  /*9b70*/  FFMA.FTZ R157, R42, R3.reuse, -R47.reuse ;  /* 0x000000032a9d7223 */ /* 0x180fe2000001082f */
[-C--:B------:R-:W-:Y:S01]  /*9b80*/  FFMA.FTZ R34, R40, R3.reuse, -R47 ;  /* 0x0000000328227223 */ /* 0x080fe2000001082f */
[----:B--2---:R-:W-:Y:S01]  /*9b90*/  FADD.FTZ R38, R152, R27 ;  /* 0x0000001b98267221 */ /* 0x004fe20000010000 */
[-CC-:B------:R-:W-:Y:S01]  /*9ba0*/  FFMA.FTZ R159, R46, R3.reuse, -R47.reuse ;  /* 0x000000032e9f7223 */ /* 0x180fe2000001082f */
[-CC-:B------:R-:W-:Y:S01]  /*9bb0*/  FFMA.FTZ R161, R50, R3.reuse, -R47.reuse ;  /* 0x0000000332a17223 */ /* 0x180fe2000001082f */
[-CC-:B------:R-:W-:Y:S01]  /*9bc0*/  FFMA.FTZ R163, R54, R3.reuse, -R47.reuse ;  /* 0x0000000336a37223 */ /* 0x180fe2000001082f */
[----:B---3--:R-:W-:Y:S01]  /*9bd0*/  FADD.FTZ R49, R29, R38 ;  /* 0x000000261d317221 */ /* 0x008fe20000010000 */
[----:B------:R-:W2:Y:S01]  /*9be0*/  MUFU.EX2 R207, R207 ;  /* 0x000000cf00cf7308 */ /* 0x000ea20000000800 */
[-CC-:B------:R-:W-:Y:S01]  /*9bf0*/  FFMA.FTZ R58, R58, R3.reuse, -R47.reuse ;  /* 0x000000033a3a7223 */ /* 0x180fe2000001082f */
[-C--:B------:R-:W-:Y:S01]  /*9c00*/  FFMA.FTZ R48, R48, R3.reuse, -R47 ;  /* 0x0000000330307223 */ /* 0x080fe2000001082f */
[----:B------:R-:W-:Y:S01]  /*9c10*/  FADD.FTZ R40, R154, R49 ;  /* 0x000000319a287221 */ /* 0x000fe20000010000 */
[----:B------:R-:W-:Y:S01]  /*9c20*/  F2FP.BF16.F32.PACK_AB R204, R13, R204 ;  /* 0x000000cc0dcc723e */ /* 0x000fe200000010ff */
[-C--:B------:R-:W-:Y:S01]  /*9c30*/  FFMA.FTZ R62, R62, R3.reuse, -R47 ;  /* 0x000000033e3e7223 */ /* 0x080fe2000001082f */
[----:B------:R-:W-:Y:S01]  /*9c40*/  F2FP.BF16.F32.PACK_AB R206, R21, R206 ;  /* 0x000000ce15ce723e */ /* 0x000fe200000010ff */
[----:B------:R-:W-:Y:S01]  /*9c50*/  FADD.FTZ R51, R31, R40 ;  /* 0x000000281f337221 */ /* 0x000fe20000010000 */
[----:B------:R-:W3:Y:S01]  /*9c60*/  MUFU.EX2 R14, R14 ;  /* 0x0000000e000e7308 */ /* 0x000ee20000000800 */
[----:B-1----:R-:W-:Y:S01]  /*9c70*/  FADD.FTZ R36, R205, R26 ;  /* 0x0000001acd247221 */ /* 0x002fe20000010000 */
[----:B0-----:R-:W-:Y:S01]  /*9c80*/  SHF.R.U32.HI R73, RZ, 0x7, R73 ;  /* 0x00000007ff497819 */ /* 0x001fe20000011649 */
[----:B------:R-:W-:Y:S01]  /*9c90*/  FADD.FTZ R40, R156, R51 ;  /* 0x000000339c287221 */ /* 0x000fe20000010000 */
[-CC-:B------:R-:W-:Y:S01]  /*9ca0*/  FFMA.FTZ R80, R80, R3.reuse, -R47.reuse ;  /* 0x0000000350507223 */ /* 0x180fe2000001082f */
[-CC-:B------:R-:W-:Y:S01]  /*9cb0*/  FFMA.FTZ R66, R66, R3.reuse, -R47.reuse ;  /* 0x0000000342427223 */ /* 0x180fe2000001082f */
[----:B------:R-:W-:Y:S01]  /*9cc0*/  IADD3 R197, -R73, 0xb, RZ ;  /* 0x0000000b49c57810 */ /* 0x000fe20007ffe1ff */
[----:B------:R-:W-:Y:S01]  /*9cd0*/  FADD.FTZ R51, R33, R40 ;  /* 0x0000002821337221 */ /* 0x000fe20000010000 */
[----:B------:R-:W0:Y:S01]  /*9ce0*/  MUFU.EX2 R153, R153 ;  /* 0x0000009900997308 */ /* 0x000e220000000800 */
[----:B--2---:R-:W-:Y:S01]  /*9cf0*/  FADD.FTZ R27, R207, R36 ;  /* 0x00000024cf1b7221 */ /* 0x004fe20000010000 */
[-CC-:B------:R-:W-:Y:S01]  /*9d00*/  FFMA.FTZ R36, R44, R3.reuse, -R47.reuse ;  /* 0x000000032c247223 */ /* 0x180fe2000001082f */
[-CC-:B------:R-:W-:Y:S01]  /*9d10*/  FFMA.FTZ R76, R76, R3.reuse, -R47.reuse ;  /* 0x000000034c4c7223 */ /* 0x180fe2000001082f */
[-CC-:B------:R-:W-:Y:S01]  /*9d20*/  FFMA.FTZ R70, R70, R3.reuse, -R47.reuse ;  /* 0x0000000346467223 */ /* 0x180fe2000001082f */
[----:B------:R-:W-:Y:S01]  /*9d30*/  FFMA.FTZ R47, R74, R3, -R47 ;  /* 0x000000034a2f7223 */ /* 0x000fe2000001082f */
[----:B------:R-:W-:-:S02]  /*9d40*/  F2FP.BF16.F32.PACK_AB R152, R29, R152 ;  /* 0x000000981d98723e */ /* 0x000fc400000010ff */
[----:B------:R-:W1:Y:S01]  /*9d50*/  MUFU.EX2 R24, R24 ;  /* 0x0000001800187308 */ /* 0x000e620000000800 */
[C---:B---3--:R-:W-:Y:S01]  /*9d60*/  FADD.FTZ R38, R14.reuse, R27 ;  /* 0x0000001b0e267221 */ /* 0x048fe20000010000 */
[----:B------:R-:W-:Y:S01]  /*9d70*/  @!P1 VIADD R27, R15, 0x22840 ;  /* 0x000228400f1b9836 */ /* 0x000fe20000000000 */
[----:B------:R-:W-:Y:S02]  /*9d80*/  F2FP.BF16.F32.PACK_AB R207, R14, R207 ;  /* 0x000000cf0ecf723e */ /* 0x000fe400000010ff */
[----:B------:R-:W-:Y:S02]  /*9d90*/  F2FP.BF16.F32.PACK_AB R154, R31, R154 ;  /* 0x0000009a1f9a723e */ /* 0x000fe400000010ff */
[----:B------:R-:W-:Y:S01]  /*9da0*/  @!P1 PRMT R27, RZ, 0x654, R27 ;  /* 0x00000654ff1b9816 */ /* 0x000fe2000000001b */
[----:B------:R-:W2:Y:S01]  /*9db0*/  MUFU.EX2 R155, R155 ;  /* 0x0000009b009b7308 */ /* 0x000ea20000000800 */
[----:B0-----:R-:W-:Y:S01]  /*9dc0*/  FADD.FTZ R49, R153, R38 ;  /* 0x0000002699317221 */ /* 0x001fe20000010000 */
[----:B------:R0:W-:Y:S06]  /*9dd0*/  BAR.ARV R197, 0x100 ;  /* 0x000400c50000751d */ /* 0x0001ec0000002000 */
[----:B------:R-:W3:Y:S01]  /*9de0*/  MUFU.EX2 R158, R158 ;  /* 0x0000009e009e7308 */ /* 0x000ee20000000800 */
[----:B-1----:R-:W-:Y:S01]  /*9df0*/  FADD.FTZ R38, R24, R49 ;  /* 0x0000003118267221 */ /* 0x002fe20000010000 */
[----:B------:R1:W-:Y:S01]  /*9e00*/  @!P1 SYNCS.ARRIVE.TRANS64.RED.A1T0 RZ, [R27+URZ], RZ ;  /* 0x000000ff1bff99a7 */ /* 0x0003e2000810043f */
[----:B------:R-:W-:-:S02]  /*9e10*/  F2FP.BF16.F32.PACK_AB R156, R33, R156 ;  /* 0x0000009c219c723e */ /* 0x000fc400000010ff */
[----:B------:R-:W-:Y:S02]  /*9e20*/  F2FP.BF16.F32.PACK_AB R205, R26, R205 ;  /* 0x000000cd1acd723e */ /* 0x000fe400000010ff */
[----:B------:R-:W-:Y:S01]  /*9e30*/  F2FP.BF16.F32.PACK_AB R153, R24, R153 ;  /* 0x000000991899723e */ /* 0x000fe200000010ff */
[----:B------:R-:W4:Y:S01]  /*9e40*/  MUFU.EX2 R28, R28 ;  /* 0x0000001c001c7308 */ /* 0x000f220000000800 */
[----:B--2---:R-:W-:-:S07]  /*9e50*/  FADD.FTZ R49, R155, R38 ;  /* 0x000000269b317221 */ /* 0x004fce0000010000 */
[----:B------:R-:W2:Y:S01]  /*9e60*/  MUFU.EX2 R35, R35 ;  /* 0x0000002300237308 */ /* 0x000ea20000000800 */
[----:B---3--:R-:W-:-:S07]  /*9e70*/  FADD.FTZ R40, R158, R51 ;  /* 0x000000339e287221 */ /* 0x008fce0000010000 */
[----:B------:R-:W1:Y:S01]  /*9e80*/  MUFU.EX2 R157, R157 ;  /* 0x0000009d009d7308 */ /* 0x000e620000000800 */
[C---:B----4-:R-:W-:Y:S01]  /*9e90*/  FADD.FTZ R38, R28.reuse, R49 ;  /* 0x000000311c267221 */ /* 0x050fe20000010000 */
[----:B------:R-:W-:-:S06]  /*9ea0*/  F2FP.BF16.F32.PACK_AB R155, R28, R155 ;  /* 0x0000009b1c9b723e */ /* 0x000fcc00000010ff */
[----:B------:R-:W3:Y:S01]  /*9eb0*/  MUFU.EX2 R160, R160 ;  /* 0x000000a000a07308 */ /* 0x000ee20000000800 */
[C---:B--2---:R-:W-:Y:S01]  /*9ec0*/  FADD.FTZ R49, R35.reuse, R40 ;  /* 0x0000002823317221 */ /* 0x044fe20000010000 */
[----:B------:R-:W-:-:S06]  /*9ed0*/  F2FP.BF16.F32.PACK_AB R158, R35, R158 ;  /* 0x0000009e239e723e */ /* 0x000fcc00000010ff */
[----:B------:R-:W2:Y:S01]  /*9ee0*/  MUFU.EX2 R30, R30 ;  /* 0x0000001e001e7308 */ /* 0x000ea20000000800 */
[----:B-1----:R-:W-:-:S07]  /*9ef0*/  FADD.FTZ R27, R157, R38 ;  /* 0x000000269d1b7221 */ /* 0x002fce0000010000 */
[----:B------:R-:W1:Y:S01]  /*9f00*/  MUFU.EX2 R37, R96 ;  /* 0x0000006000257308 */ /* 0x000e620000000800 */
[----:B---3--:R-:W-:-:S07]  /*9f10*/  FADD.FTZ R40, R160, R49 ;  /* 0x00000031a0287221 */ /* 0x008fce0000010000 */
[----:B------:R-:W3:Y:S01]  /*9f20*/  MUFU.EX2 R159, R159 ;  /* 0x0000009f009f7308 */ /* 0x000ee20000000800 */
[C---:B--2---:R-:W-:Y:S01]  /*9f30*/  FADD.FTZ R38, R30.reuse, R27 ;  /* 0x0000001b1e267221 */ /* 0x044fe20000010000 */
[----:B------:R-:W-:-:S06]  /*9f40*/  F2FP.BF16.F32.PACK_AB R157, R30, R157 ;  /* 0x0000009d1e9d723e */ /* 0x000fcc00000010ff */
[----:B------:R-:W2:Y:S01]  /*9f50*/  MUFU.EX2 R162, R162 ;  /* 0x000000a200a27308 */ /* 0x000ea20000000800 */
[C---:B-1----:R-:W-:Y:S01]  /*9f60*/  FADD.FTZ R49, R37.reuse, R40 ;  /* 0x0000002825317221 */ /* 0x042fe20000010000 */
[----:B------:R-:W-:-:S06]  /*9f70*/  F2FP.BF16.F32.PACK_AB R160, R37, R160 ;  /* 0x000000a025a0723e */ /* 0x000fcc00000010ff */
[----:B------:R-:W1:Y:S01]  /*9f80*/  MUFU.EX2 R32, R32 ;  /* 0x0000002000207308 */ /* 0x000e620000000800 */
[----:B---3--:R-:W-:-:S07]  /*9f90*/  FADD.FTZ R27, R159, R38 ;  /* 0x000000269f1b7221 */ /* 0x008fce0000010000 */
[----:B------:R-:W3:Y:S01]  /*9fa0*/  MUFU.EX2 R39, R39 ;  /* 0x0000002700277308 */ /* 0x000ee20000000800 */
[----:B--2---:R-:W-:-:S07]  /*9fb0*/  FADD.FTZ R40, R162, R49 ;  /* 0x00000031a2287221 */ /* 0x004fce0000010000 */
        /* <DEDUP_REMOVED lines=44> */
[----:B--2---:R-:W-:-:S07]  /*a280*/  FADD.FTZ R14, R66, R21 ;  /* 0x00000015420e7221 */ /* 0x004fce0000010000 */
[----:B------:R-:W2:Y:S01]  /*a290*/  MUFU.EX2 R25, R25 ;  /* 0x0000001900197308 */ /* 0x000ea20000000800 */
[C---:B-1----:R-:W-:Y:S01]  /*a2a0*/  FADD.FTZ R21, R169.reuse, R14 ;  /* 0x0000000ea9157221 */ /* 0x042fe20000010000 */
[----:B------:R-:W-:-:S06]  /*a2b0*/  F2FP.BF16.F32.PACK_AB R169, R169, R66 ;  /* 0x00000042a9a9723e */ /* 0x000fcc00000010ff */
[----:B------:R-:W1:Y:S01]  /*a2c0*/  MUFU.EX2 R47, R47 ;  /* 0x0000002f002f7308 */ /* 0x000e620000000800 */
[----:B---3--:R-:W-:Y:S01]  /*a2d0*/  FADD.FTZ R14, R70, R21 ;  /* 0x00000015460e7221 */ /* 0x008fe20000010000 */
[C---:B--2---:R-:W-:Y:S01]  /*a2e0*/  FADD.FTZ R13, R25.reuse, R40 ;  /* 0x00000028190d7221 */ /* 0x044fe20000010000 */
[----:B------:R-:W-:Y:S02]  /*a2f0*/  F2FP.BF16.F32.PACK_AB R170, R25, R170 ;  /* 0x000000aa19aa723e */ /* 0x000fe400000010ff */
[C---:B-1----:R-:W-:Y:S01]  /*a300*/  FADD.FTZ R14, R47.reuse, R14 ;  /* 0x0000000e2f0e7221 */ /* 0x042fe20000010000 */
[----:B------:R-:W-:Y:S01]  /*a310*/  F2FP.BF16.F32.PACK_AB R171, R47, R70 ;  /* 0x000000462fab723e */ /* 0x000fe200000010ff */
[----:B0-----:R-:W-:Y:S06]  /*a320*/  @!P0 BRA `(.L_x_9563) ;  /* 0x0000000000048947 */ /* 0x001fec0003800000 */
[----:B------:R-:W-:Y:S01]  /*a330*/  BPT.TRAP 0x1 ;  /* 0x000000040000795c */ /* 0x000fe20000300000 */
.L_x_9563:
[----:B------:R0:W1:Y:S01]  /*a340*/  SYNCS.PHASECHK.TRANS64.TRYWAIT P2, [R15+URZ+0x22850], R20 ;  /* 0x022850140f0075a7 */ /* 0x000062000804017f */
[----:B------:R-:W-:Y:S05]  /*a350*/  @!P0 BRA `(.L_x_9564) ;  /* 0x0000000000048947 */ /* 0x000fea0003800000 */
[----:B------:R-:W-:Y:S01]  /*a360*/  BPT.TRAP 0x1 ;  /* 0x000000040000795c */ /* 0x000fe20000300000 */
.L_x_9564:
[----:B------:R-:W-:Y:S04]  /*a370*/  BSSY B0, `(.L_x_9565) ;  /* 0x0000004000007945 */ /* 0x000fe80003800000 */
[----:B-1----:R-:W-:Y:S05]  /*a380*/  @P2 BRA `(.L_x_9566) ;  /* 0x0000000000082947 */ /* 0x002fea0003800000 */
[----:B------:R-:W1:Y:S02]  /*a390*/  SYNCS.PHASECHK.TRANS64.TRYWAIT P2, [R15+URZ+0x22850], R20 ;  /* 0x022850140f0075a7 */ /* 0x000e64000804017f */
[----:B-1----:R-:W-:Y:S05]  /*a3a0*/  @!P2 BRA `(.L_x_9567) ;  /* 0x000000fc0080a947 */ /* 0x002fea0003800000 */
.L_x_9566:
[----:B------:R-:W-:Y:S05]  /*a3b0*/  BSYNC B0 ;  /* 0x0000000000007941 */ /* 0x000fea0003800000 */
.L_x_9565:
[----:B------:R-:W-:Y:S05]  /*a3c0*/  WARPSYNC.ALL ;  /* 0x0000000000007948 */ /* 0x000fea0003800000 */
[----:B------:R-:W-:Y:S01]  /*a3d0*/  R2UR UR4, R19 ;  /* 0x00000000130472ca */ /* 0x000fe200000e0000 */
[----:B------:R2:W-:Y:S01]  /*a3e0*/  BAR.SYNC.DEFER_BLOCKING R72, 0x100 ;  /* 0x000400480000751d */ /* 0x0005e20000010000 */
[----:B------:R-:W-:Y:S02]  /*a3f0*/  IMAD.MOV.U32 R21, RZ, RZ, 0xc00 ;  /* 0x00000c00ff157424 */ /* 0x000fe400078e00ff */
[----:B------:R-:W-:Y:S02]  /*a400*/  IMAD.MOV.U32 R27, RZ, RZ, 0x40000040 ;  /* 0x40000040ff1b7424 */ /* 0x000fe400078e00ff */
[----:B------:R-:W-:Y:S01]  /*a410*/  IMAD.MOV.U32 R25, RZ, RZ, 0x40000040 ;  /* 0x40000040ff197424 */ /* 0x000fe200078e00ff */
[----:B------:R-:W-:Y:S01]  /*a420*/  ULDC UR46, c[0x0][0x988] ;  /* 0x00026200002e7ab9 */ /* 0x000fe20000000800 */
[----:B------:R-:W-:Y:S01]  /*a430*/  IMAD.MOV.U32 R29, RZ, RZ, 0x40000040 ;  /* 0x40000040ff1d7424 */ /* 0x000fe200078e00ff */
[----:B------:R-:W-:Y:S01]  /*a440*/  R2UR UR11, R27 ;  /* 0x000000001b0b72ca */ /* 0x000fe200000e0000 */
[----:B01----:R-:W-:Y:S01]  /*a450*/  @!P1 VIADD R15, R15, 0x22860 ;  /* 0x000228600f0f9836 */ /* 0x003fe20000000000 */
[----:B------:R-:W-:-:S02]  /*a460*/  R2UR UR15, R25 ;  /* 0x00000000190f72ca */ /* 0x000fc400000e0000 */
[----:B------:R-:W-:Y:S01]  /*a470*/  UIADD3 UR4, UR4, 0x400, URZ ;  /* 0x0000040004047890 */ /* 0x000fe2000fffe03f */
[----:B------:R-:W-:Y:S02]  /*a480*/  R2UR UR19, R27 ;  /* 0x000000001b1372ca */ /* 0x000fe400000e0000 */
[----:B------:R-:W-:Y:S01]  /*a490*/  R2UR UR23, R29 ;  /* 0x000000001d1772ca */ /* 0x000fe200000e0000 */
[----:B------:R-:W-:Y:S01]  /*a4a0*/  USHF.R.U32.HI UR4, URZ, 0x4, UR4 ;  /* 0x000000043f047899 */ /* 0x000fe20008011604 */
[----:B------:R-:W-:-:S03]  /*a4b0*/  @!P1 PRMT R15, RZ, 0x654, R15 ;  /* 0x00000654ff0f9816 */ /* 0x000fc6000000000f */
[----:B------:R-:W-:-:S04]  /*a4c0*/  ULOP3.LUT UR4, UR4, 0x3fff, URZ, 0xc0, !UPT ;  /* 0x00003fff04047892 */ /* 0x000fc8000f8ec03f */
[----:B------:R-:W-:-:S06]  /*a4d0*/  ULOP3.LUT UR37, UR4, 0x3000000, URZ, 0xfc, !UPT ;  /* 0x0300000004257892 */ /* 0x000fcc000f8efc3f */
[----:B------:R-:W-:Y:S02]  /*a4e0*/  IMAD R20, R200, R21, UR37 ;  /* 0x00000025c8147e24 */ /* 0x000fe4000f8e0215 */
[----:B------:R-:W-:Y:S02]  /*a4f0*/  IMAD.MOV.U32 R21, RZ, RZ, 0x40000040 ;  /* 0x40000040ff157424 */ /* 0x000fe400078e00ff */
[C---:B------:R-:W-:Y:S01]  /*a500*/  VIADD R26, R20.reuse, 0x80 ;  /* 0x00000080141a7836 */ /* 0x040fe20000000000 */
[C---:B------:R-:W-:Y:S01]  /*a510*/  R2UR UR6, R20.reuse ;  /* 0x00000000140672ca */ /* 0x040fe200000e0000 */
[C---:B------:R-:W-:Y:S01]  /*a520*/  VIADD R24, R20.reuse, 0x100 ;  /* 0x0000010014187836 */ /* 0x040fe20000000000 */
[----:B------:R-:W-:Y:S01]  /*a530*/  R2UR UR7, R21 ;  /* 0x00000000150772ca */ /* 0x000fe200000e0000 */
[----:B------:R-:W-:Y:S01]  /*a540*/  VIADD R28, R20, 0x200 ;  /* 0x00000200141c7836 */ /* 0x000fe20000000000 */
[----:B------:R-:W-:Y:S01]  /*a550*/  R2UR UR10, R26 ;  /* 0x000000001a0a72ca */ /* 0x000fe200000e0000 */
[----:B------:R-:W-:Y:S01]  /*a560*/  VIADD R26, R20, 0x180 ;  /* 0x00000180141a7836 */ /* 0x000fe20000000000 */
[----:B------:R-:W-:Y:S01]  /*a570*/  R2UR UR14, R24 ;  /* 0x00000000180e72ca */ /* 0x000fe200000e0000 */
[----:B------:R-:W-:Y:S01]  /*a580*/  VIADD R20, R20, 0x280 ;  /* 0x0000028014147836 */ /* 0x000fe20000000000 */
[----:B------:R-:W-:-:S02]  /*a590*/  R2UR UR22, R28 ;  /* 0x000000001c1672ca */ /* 0x000fc400000e0000 */
[----:B------:R-:W-:Y:S02]  /*a5a0*/  R2UR UR18, R26 ;  /* 0x000000001a1272ca */ /* 0x000fe400000e0000 */
[----:B--2---:R-:W-:Y:S01]  /*a5b0*/  WARPGROUP.ARRIVE ;  /* 0x00000000000079c5 */ /* 0x004fe20000000000 */
[----:B------:R-:W-:Y:S02]  /*a5c0*/  R2UR UR26, R20 ;  /* 0x00000000141a72ca */ /* 0x000fe400000e0000 */
[----:B------:R-:W-:-:S03]  /*a5d0*/  R2UR UR27, R21 ;  /* 0x00000000151b72ca */ /* 0x000fc600000e0000 */
        /* <DEDUP_REMOVED lines=22> */
[----:B------:R0:W-:Y:S02]  /*a740*/  @!P1 SYNCS.ARRIVE.TRANS64.RED.A1T0 RZ, [R15+URZ], RZ ;  /* 0x000000ff0fff99a7 */ /* 0x0001e4000810043f */
[----:B0-----:R-:W-:-:S05]  /*a750*/  VIADD R15, R173, 0xfffffffe ;  /* 0xfffffffead0f7836 */ /* 0x001fca0000000000 */
[----:B------:R-:W-:-:S13]  /*a760*/  ISETP.GE.AND P2, PT, R15, R211, PT ;  /* 0x000000d30f00720c */ /* 0x000fda0003f46270 */
[----:B------:R-:W-:Y:S05]  /*a770*/  @!P2 BRA `(.L_x_9568) ;  /* 0x0000001c00b8a947 */ /* 0x000fea0003800000 */
[----:B------:R-:W-:Y:S02]  /*a780*/  IMAD.MOV.U32 R205, RZ, RZ, R172 ;  /* 0x000000ffffcd7224 */ /* 0x000fe400078e00ac */
[----:B------:R-:W-:-:S07]  /*a790*/  IMAD.MOV.U32 R206, RZ, RZ, R12 ;  /* 0x000000ffffce7224 */ /* 0x000fce00078e000c */
.L_x_9578:
[----:B------:R-:W-:Y:S01]  /*a7a0*/  VIADD R200, R200, 0x1 ;  /* 0x00000001c8c87836 */ /* 0x000fe20000000000 */
[----:B------:R-:W-:Y:S05]  /*a7b0*/  YIELD ;  /* 0x0000000000007946 */ /* 0x000fea0003800000 */
[----:B------:R-:W-:Y:S01]  /*a7c0*/  IMAD.MOV.U32 R3, RZ, RZ, R15 ;  /* 0x000000ffff037224 */ /* 0x000fe200078e000f */
[----:B------:R-:W-:Y:S01]  /*a7d0*/  ISETP.NE.AND P3, PT, R200, 0x2, PT ;  /* 0x00000002c800780c */ /* 0x000fe20003f65270 */
[----:B------:R-:W-:-:S03]  /*a7e0*/  VIADD R15, R15, 0xffffffff ;  /* 0xffffffff0f0f7836 */ /* 0x000fc60000000000 */
[----:B------:R-:W-:Y:S02]  /*a7f0*/  ISETP.GT.AND P2, PT, R3, R211, PT ;  /* 0x000000d30300720c */ /* 0x000fe40003f44270 */
[----:B------:R-:W-:Y:S02]  /*a800*/  SEL R3, RZ, 0x1, P3 ;  /* 0x00000001ff037807 */ /* 0x000fe40001800000 */
[----:B------:R-:W-:Y:S02]  /*a810*/  SEL R200, R200, RZ, P3 ;  /* 0x000000ffc8c87207 */ /* 0x000fe40001800000 */
[----:B------:R-:W-:Y:S01]  /*a820*/  LOP3.LUT R208, R208, R3, RZ, 0x3c, !PT ;  /* 0x00000003d0d07212 */ /* 0x000fe200078e3cff */
[----:B0-----:R-:W-:Y:S06]  /*a830*/  @!P0 BRA `(.L_x_9569) ;  /* 0x0000000000048947 */ /* 0x001fec0003800000 */
[----:B------:R-:W-:Y:S01]  /*a840*/  BPT.TRAP 0x1 ;  /* 0x000000040000795c */ /* 0x000fe20000300000 */
.L_x_9569:
[----:B------:R-:W-:Y:S01]  /*a850*/  IMAD R20, R200, 0x8, R19 ;  /* 0x00000008c8147824 */ /* 0x000fe200078e0213 */
[----:B------:R-:W-:-:S04]  /*a860*/  SHF.L.U32 R21, R208, 0x1f, RZ ;  /* 0x0000001fd0157819 */ /* 0x000fc800000006ff */
[----:B------:R0:W1:Y:S01]  /*a870*/  SYNCS.PHASECHK.TRANS64.TRYWAIT P3, [R20+URZ+0x22830], R21 ;  /* 0x02283015140075a7 */ /* 0x000062000806017f */
[----:B------:R-:W-:Y:S05]  /*a880*/  @!P0 BRA `(.L_x_9570) ;  /* 0x0000000000048947 */ /* 0x000fea0003800000 */
[----:B------:R-:W-:Y:S01]  /*a890*/  BPT.TRAP 0x1 ;  /* 0x000000040000795c */ /* 0x000fe20000300000 */
.L_x_9570:
[----:B------:R-:W-:Y:S02]  /*a8a0*/  IMAD R156, R200, 0x300, R0 ;  /* 0x00000300c89c7824 */ /* 0x000fe400078e0200 */
[----:B------:R-:W-:Y:S01]  /*a8b0*/  IMAD.MOV.U32 R157, RZ, RZ, 0x40000040 ;  /* 0x40000040ff9d7424 */ /* 0x000fe200078e00ff */
[----:B-1----:R-:W-:Y:S06]  /*a8c0*/  @P3 BRA `(.L_x_9571) ;  /* 0x0000000000083947 */ /* 0x002fec0003800000 */
[----:B------:R-:W1:Y:S02]  /*a8d0*/  SYNCS.PHASECHK.TRANS64.TRYWAIT P3, [R20+URZ+0x22830], R21 ;  /* 0x02283015140075a7 */ /* 0x000e64000806017f */
[----:B-1----:R-:W-:Y:S05]  /*a8e0*/  @!P3 BRA `(.L_x_9572) ;  /* 0x000000f80044b947 */ /* 0x002fea0003800000 */
.L_x_9571:
[----:B------:R-:W-:Y:S05]  /*a8f0*/  WARPSYNC.ALL ;  /* 0x0000000000007948 */ /* 0x000fea0003800000 */
        /* <DEDUP_REMOVED lines=20> */
[----:B------:R-:W-:Y:S01]  /*aa40*/  HGMMA.64x96x16.F32.BF16 R152, gdesc[UR4], RZ, !UPT, gsb0 ;  /* 0x01600000049879f0 */ /* 0x000fe2000c0018ff */
[----:B------:R-:W-:-:S02]  /*aa50*/  R2UR UR13, R9 ;  /* 0x00000000090d72ca */ /* 0x000fc400000e0000 */
[----:B------:R-:W-:Y:S02]  /*aa60*/  R2UR UR16, R6 ;  /* 0x00000000061072ca */ /* 0x000fe400000e0000 */
[----:B------:R-:W-:Y:S01]  /*aa70*/  R2UR UR17, R7 ;  /* 0x00000000071172ca */ /* 0x000fe200000e0000 */
        /* <DEDUP_REMOVED lines=42> */
[-CC-:B------:R-:W-:Y:S01]  /*ad20*/  FFMA.FTZ R153, R153, R3.reuse, -R204.reuse ;  /* 0x0000000399997223 */ /* 0x180fe200000108cc */
[-C--:B------:R-:W-:Y:S01]  /*ad30*/  FMUL.FTZ R206, R206, R3.reuse ;  /* 0x00000003cece7220 */ /* 0x080fe20000410000 */
        /* <DEDUP_REMOVED lines=22> */
[-CC-:B------:R-:W-:Y:S01]  /*aea0*/  FFMA.FTZ R193, R193, R3.reuse, -R204.reuse ;  /* 0x00000003c1c17223 */ /* 0x180fe200000108cc */
[-CC-:B------:R-:W-:Y:S01]  /*aeb0*/  FFMA.FTZ R196, R196, R3.reuse, -R204.reuse ;  /* 0x00000003c4c47223 */ /* 0x180fe200000108cc */
[----:B------:R-:W-:-:S03]  /*aec0*/  FFMA.FTZ R197, R197, R3, -R204 ;  /* 0x00000003c5c57223 */ /* 0x000fc600000108cc */
[----:B------:R-:W4:Y:S01]  /*aed0*/  MUFU.EX2 R156, R156 ;  /* 0x0000009c009c7308 */ /* 0x000f220000000800 */
        /* <DEDUP_REMOVED lines=8> */
[C---:B---3--:R-:W-:Y:S01]  /*af60*/  F2FP.BF16.F32.PACK_AB R204, R153.reuse, R152 ;  /* 0x0000009899cc723e */ /* 0x048fe200000010ff */
[----:B------:R-:W-:Y:S01]  /*af70*/  FADD.FTZ R13, R153, R13 ;  /* 0x0000000d990d7221 */ /* 0x000fe20000010000 */
[----:B------:R-:W-:Y:S01]  /*af80*/  FMNMX.FTZ R152, R154, R205, !PT ;  /* 0x000000cd9a987209 */ /* 0x000fe20007810000 */
[-C--:B------:R-:W-:Y:S01]  /*af90*/  FMUL.FTZ R36, R36, R206.reuse ;  /* 0x000000ce24247220 */ /* 0x080fe20000410000 */
[-C--:B------:R-:W-:Y:S01]  /*afa0*/  FMUL.FTZ R37, R37, R206.reuse ;  /* 0x000000ce25257220 */ /* 0x080fe20000410000 */
[----:B------:R-:W-:Y:S01]  /*afb0*/  FMUL.FTZ R40, R40, R206 ;  /* 0x000000ce28287220 */ /* 0x000fe20000410000 */
[----:B------:R-:W-:Y:S01]  /*afc0*/  FMNMX.FTZ R152, R155, R152, !PT ;  /* 0x000000989b987209 */ /* 0x000fe20007810000 */
[-C--:B------:R-:W-:Y:S01]  /*afd0*/  FMUL.FTZ R41, R41, R206.reuse ;  /* 0x000000ce29297220 */ /* 0x080fe20000410000 */
[----:B----4-:R-:W-:Y:S01]  /*afe0*/  FADD.FTZ R13, R156, R13 ;  /* 0x0000000d9c0d7221 */ /* 0x010fe20000010000 */
        /* <DEDUP_REMOVED lines=72> */
[C---:B--2---:R-:W-:Y:S01]  /*b470*/  FADD.FTZ R13, R157.reuse, R13 ;  /* 0x0000000d9d0d7221 */ /* 0x044fe20000010000 */
[----:B------:R-:W-:Y:S01]  /*b480*/  FMNMX.FTZ R152, R194, R152, !PT ;  /* 0x00000098c2987209 */ /* 0x000fe20007810000 */
[----:B------:R-:W-:Y:S01]  /*b490*/  MUFU.EX2 R161, R161 ;  /* 0x000000a100a17308 */ /* 0x000fe20000000800 */
[----:B------:R-:W-:-:S02]  /*b4a0*/  F2FP.BF16.F32.PACK_AB R206, R157, R156 ;  /* 0x0000009c9dce723e */ /* 0x000fc400000010ff */
[----:B------:R-:W-:-:S04]  /*b4b0*/  FMNMX.FTZ R152, R195, R152, !PT ;  /* 0x00000098c3987209 */ /* 0x000fc80007810000 */
[----:B------:R-:W-:Y:S01]  /*b4c0*/  FMNMX.FTZ R152, R198, R152, !PT ;  /* 0x00000098c6987209 */ /* 0x000fe20007810000 */
[----:B------:R-:W-:Y:S03]  /*b4d0*/  MUFU.EX2 R156, R168 ;  /* 0x000000a8009c7308 */ /* 0x000fe60000000800 */
[----:B------:R-:W-:-:S05]  /*b4e0*/  FMNMX.FTZ R157, R199, R152, !PT ;  /* 0x00000098c79d7209 */ /* 0x000fca0007810000 */
[----:B------:R-:W2:Y:S01]  /*b4f0*/  SHFL.BFLY PT, R153, R157, 0x2, 0x1f ;  /* 0x0c401f009d997f89 */ /* 0x000ea200000e0000 */
[----:B------:R-:W3:Y:S08]  /*b500*/  MUFU.EX2 R152, R160 ;  /* 0x000000a000987308 */ /* 0x000ef00000000800 */
[----:B------:R-:W-:Y:S08]  /*b510*/  MUFU.EX2 R160, R176 ;  /* 0x000000b000a07308 */ /* 0x000ff00000000800 */
[----:B------:R-:W-:Y:S01]  /*b520*/  MUFU.EX2 R168, R192 ;  /* 0x000000c000a87308 */ /* 0x000fe20000000800 */
[----:B---3--:R-:W-:Y:S01]  /*b530*/  FADD.FTZ R13, R152, R13 ;  /* 0x0000000d980d7221 */ /* 0x008fe20000010000 */
[----:B------:R-:W-:-:S03]  /*b540*/  F2FP.BF16.F32.PACK_AB R152, R161, R152 ;  /* 0x00000098a198723e */ /* 0x000fc600000010ff */
[----:B------:R-:W-:Y:S01]  /*b550*/  FADD.FTZ R13, R161, R13 ;  /* 0x0000000da10d7221 */ /* 0x000fe20000010000 */
[----:B--2---:R-:W-:Y:S02]  /*b560*/  FMNMX.FTZ R157, R157, R153, !PT ;  /* 0x000000999d9d7209 */ /* 0x004fe40007810000 */
[----:B------:R-:W2:Y:S03]  /*b570*/  MUFU.EX2 R164, R164 ;  /* 0x000000a400a47308 */ /* 0x000ea60000000800 */
[----:B------:R-:W3:Y:S05]  /*b580*/  SHFL.BFLY PT, R207, R157, 0x1, 0x1f ;  /* 0x0c201f009dcf7f89 */ /* 0x000eea00000e0000 */
[----:B------:R3:W-:Y:S08]  /*b590*/  MUFU.EX2 R153, R172 ;  /* 0x000000ac00997308 */ /* 0x0007f00000000800 */
[----:B------:R-:W4:Y:S01]  /*b5a0*/  MUFU.EX2 R165, R165 ;  /* 0x000000a500a57308 */ /* 0x000f220000000800 */
[----:B--2---:R-:W-:-:S07]  /*b5b0*/  FADD.FTZ R13, R164, R13 ;  /* 0x0000000da40d7221 */ /* 0x004fce0000010000 */
[----:B------:R-:W-:Y:S01]  /*b5c0*/  MUFU.EX2 R169, R169 ;  /* 0x000000a900a97308 */ /* 0x000fe20000000800 */
[----:B---3--:R-:W-:-:S07]  /*b5d0*/  FMNMX.FTZ R172, R157, R207, !PT ;  /* 0x000000cf9dac7209 */ /* 0x008fce0007810000 */
[----:B------:R-:W-:Y:S01]  /*b5e0*/  MUFU.EX2 R173, R173 ;  /* 0x000000ad00ad7308 */ /* 0x000fe20000000800 */
[C---:B------:R-:W-:Y:S01]  /*b5f0*/  FADD.FTZ R157, -R172.reuse, R205 ;  /* 0x000000cdac9d7221 */ /* 0x040fe20000010100 */
[-C--:B------:R-:W-:Y:S01]  /*b600*/  FMUL.FTZ R176, R172, R3.reuse ;  /* 0x00000003acb07220 */ /* 0x080fe20000410000 */
[----:B----4-:R-:W-:Y:S02]  /*b610*/  FADD.FTZ R13, R165, R13 ;  /* 0x0000000da50d7221 */ /* 0x010fe40000010000 */
[-C--:B------:R-:W-:Y:S01]  /*b620*/  FMUL.FTZ R157, R157, R3.reuse ;  /* 0x000000039d9d7220 */ /* 0x080fe20000410000 */
        /* <DEDUP_REMOVED lines=25> */
[-CC-:B------:R-:W-:Y:S01]  /*b7c0*/  FFMA.FTZ R198, R198, R3.reuse, -R176.reuse ;  /* 0x00000003c6c67223 */ /* 0x180fe200000108b0 */
[----:B------:R-:W-:Y:S01]  /*b7d0*/  FFMA.FTZ R176, R199, R3, -R176 ;  /* 0x00000003c7b07223 */ /* 0x000fe200000108b0 */
[----:B------:R-:W-:Y:S01]  /*b7e0*/  FADD.FTZ R13, R156, R13 ;  /* 0x0000000d9c0d7221 */ /* 0x000fe20000010000 */
[----:B------:R-:W4:Y:S01]  /*b7f0*/  MUFU.EX2 R207, R158 ;  /* 0x0000009e00cf7308 */ /* 0x000f220000000800 */
[----:B--2---:R-:W-:Y:S01]  /*b800*/  FFMA.FTZ R14, R157, R14, R205 ;  /* 0x0000000e9d0e7223 */ /* 0x004fe200000100cd */
[----:B------:R-:W-:-:S02]  /*b810*/  @!P1 VIADD R154, R20, 0x22840 ;  /* 0x00022840149a9836 */ /* 0x000fc40000000000 */
[C---:B------:R-:W-:Y:S01]  /*b820*/  FADD.FTZ R13, R169.reuse, R13 ;  /* 0x0000000da90d7221 */ /* 0x040fe20000010000 */
[----:B------:R-:W-:Y:S01]  /*b830*/  F2FP.BF16.F32.PACK_AB R156, R169, R156 ;  /* 0x0000009ca99c723e */ /* 0x000fe200000010ff */
[-C--:B------:R-:W-:Y:S01]  /*b840*/  FMUL.FTZ R26, R26, R157.reuse ;  /* 0x0000009d1a1a7220 */ /* 0x080fe20000410000 */
[-C--:B------:R-:W-:Y:S01]  /*b850*/  FMUL.FTZ R27, R27, R157.reuse ;  /* 0x0000009d1b1b7220 */ /* 0x080fe20000410000 */
[----:B------:R-:W-:Y:S01]  /*b860*/  FADD.FTZ R13, R153, R13 ;  /* 0x0000000d990d7221 */ /* 0x000fe20000010000 */
[----:B------:R-:W2:Y:S01]  /*b870*/  MUFU.EX2 R159, R159 ;  /* 0x0000009f009f7308 */ /* 0x000ea20000000800 */
[----:B---3--:R-:W-:Y:S01]  /*b880*/  FADD.FTZ R14, R155, R14 ;  /* 0x0000000e9b0e7221 */ /* 0x008fe20000010000 */
[----:B------:R-:W-:Y:S01]  /*b890*/  @!P1 PRMT R154, RZ, 0x654, R154 ;  /* 0x00000654ff9a9816 */ /* 0x000fe2000000009a */
[----:B------:R-:W-:Y:S01]  /*b8a0*/  FADD.FTZ R13, R173, R13 ;  /* 0x0000000dad0d7221 */ /* 0x000fe20000010000 */
[-C--:B------:R-:W-:Y:S01]  /*b8b0*/  FMUL.FTZ R30, R30, R157.reuse ;  /* 0x0000009d1e1e7220 */ /* 0x080fe20000410000 */
[-C--:B------:R-:W-:Y:S01]  /*b8c0*/  FMUL.FTZ R31, R31, R157.reuse ;  /* 0x0000009d1f1f7220 */ /* 0x080fe20000410000 */
[-C--:B------:R-:W-:Y:S01]  /*b8d0*/  FMUL.FTZ R34, R34, R157.reuse ;  /* 0x0000009d22227220 */ /* 0x080fe20000410000 */
[----:B------:R-:W-:Y:S01]  /*b8e0*/  FADD.FTZ R13, R160, R13 ;  /* 0x0000000da00d7221 */ /* 0x000fe20000010000 */
        /* <DEDUP_REMOVED lines=17> */
[----:B----4-:R-:W4:Y:S01]  /*ba00*/  S2R R197, SR_TID.X ;  /* 0x0000000000c57919 */ /* 0x010f220000002100 */
[----:B---3--:R-:W-:Y:S01]  /*ba10*/  FADD.FTZ R14, R199, R14 ;  /* 0x0000000ec70e7221 */ /* 0x008fe20000010000 */
        /* <DEDUP_REMOVED lines=31> */
[----:B----4-:R-:W-:Y:S01]  /*bc10*/  SHF.R.U32.HI R197, RZ, 0x7, R197 ;  /* 0x00000007ffc57819 */ /* 0x010fe200000116c5 */
[-C--:B------:R-:W-:Y:S01]  /*bc20*/  FMUL.FTZ R107, R107, R157.reuse ;  /* 0x0000009d6b6b7220 */ /* 0x080fe20000410000 */
[-C--:B------:R-:W-:Y:S01]  /*bc30*/  FMUL.FTZ R110, R110, R157.reuse ;  /* 0x0000009d6e6e7220 */ /* 0x080fe20000410000 */
[-C--:B------:R-:W-:Y:S01]  /*bc40*/  FMUL.FTZ R111, R111, R157.reuse ;  /* 0x0000009d6f6f7220 */ /* 0x080fe20000410000 */
[----:B------:R-:W-:Y:S01]  /*bc50*/  IADD3 R197, -R197, 0xb, RZ ;  /* 0x0000000bc5c57810 */ /* 0x000fe20007ffe1ff */
[-C--:B------:R-:W-:Y:S01]  /*bc60*/  FMUL.FTZ R114, R114, R157.reuse ;  /* 0x0000009d72727220 */ /* 0x080fe20000410000 */
[----:B------:R-:W4:Y:S01]  /*bc70*/  MUFU.EX2 R174, R174 ;  /* 0x000000ae00ae7308 */ /* 0x000f220000000800 */
[----:B--2---:R-:W-:Y:S01]  /*bc80*/  FADD.FTZ R14, R192, R14 ;  /* 0x0000000ec00e7221 */ /* 0x004fe20000010000 */
[-C--:B------:R-:W-:Y:S01]  /*bc90*/  FMUL.FTZ R115, R115, R157.reuse ;  /* 0x0000009d73737220 */ /* 0x080fe20000410000 */
[----:B------:R2:W-:Y:S06]  /*bca0*/  BAR.ARV R197, 0x100 ;  /* 0x000400c50000751d */ /* 0x0005ec0000002000 */
[----:B------:R-:W5:Y:S01]  /*bcb0*/  MUFU.EX2 R175, R175 ;  /* 0x000000af00af7308 */ /* 0x000f620000000800 */
[----:B---3--:R-:W-:Y:S01]  /*bcc0*/  FADD.FTZ R14, R171, R14 ;  /* 0x0000000eab0e7221 */ /* 0x008fe20000010000 */
[----:B------:R3:W-:Y:S01]  /*bcd0*/  @!P1 SYNCS.ARRIVE.TRANS64.RED.A1T0 RZ, [R154+URZ], RZ ;  /* 0x000000ff9aff99a7 */ /* 0x0007e2000810043f */
[-C--:B------:R-:W-:Y:S01]  /*bce0*/  FMUL.FTZ R118, R118, R157.reuse ;  /* 0x0000009d76767220 */ /* 0x080fe20000410000 */
[-C--:B------:R-:W-:Y:S01]  /*bcf0*/  FMUL.FTZ R119, R119, R157.reuse ;  /* 0x0000009d77777220 */ /* 0x080fe20000410000 */
[-C--:B------:R-:W-:Y:S01]  /*bd00*/  FMUL.FTZ R122, R122, R157.reuse ;  /* 0x0000009d7a7a7220 */ /* 0x080fe20000410000 */
[-C--:B------:R-:W-:Y:S01]  /*bd10*/  FMUL.FTZ R123, R123, R157.reuse ;  /* 0x0000009d7b7b7220 */ /* 0x080fe20000410000 */
[-C--:B------:R-:W-:Y:S01]  /*bd20*/  FMUL.FTZ R126, R126, R157.reuse ;  /* 0x0000009d7e7e7220 */ /* 0x080fe20000410000 */
[----:B------:R-:W0:Y:S01]  /*bd30*/  MUFU.EX2 R178, R178 ;  /* 0x000000b200b27308 */ /* 0x000e220000000800 */
[----:B----4-:R-:W-:Y:S01]  /*bd40*/  FADD.FTZ R14, R174, R14 ;  /* 0x0000000eae0e7221 */ /* 0x010fe20000010000 */
[----:B---3--:R-:W-:Y:S01]  /*bd50*/  F2FP.BF16.F32.PACK_AB R154, R165, R164 ;  /* 0x000000a4a59a723e */ /* 0x008fe200000010ff */
        /* <DEDUP_REMOVED lines=12> */
[-C--:B------:R-:W-:Y:S01]  /*be20*/  FMUL.FTZ R147, R147, R157.reuse ;  /* 0x0000009d93937220 */ /* 0x080fe20000410000 */
[----:B------:R-:W4:Y:S01]  /*be30*/  MUFU.EX2 R179, R179 ;  /* 0x000000b300b37308 */ /* 0x000f220000000800 */
[----:B0-----:R-:W-:Y:S01]  /*be40*/  FADD.FTZ R14, R178, R14 ;  /* 0x0000000eb20e7221 */ /* 0x001fe20000010000 */
[-C--:B------:R-:W-:Y:S01]  /*be50*/  FMUL.FTZ R150, R150, R157.reuse ;  /* 0x0000009d96967220 */ /* 0x080fe20000410000 */
[----:B------:R-:W-:Y:S01]  /*be60*/  FMUL.FTZ R151, R151, R157 ;  /* 0x0000009d97977220 */ /* 0x000fe20000410000 */
[----:B------:R-:W-:-:S02]  /*be70*/  F2FP.BF16.F32.PACK_AB R157, R171, R192 ;  /* 0x000000c0ab9d723e */ /* 0x000fc400000010ff */
[----:B------:R-:W-:Y:S02]  /*be80*/  F2FP.BF16.F32.PACK_AB R158, R173, R153 ;  /* 0x00000099ad9e723e */ /* 0x000fe400000010ff */
[----:B------:R-:W0:Y:S01]  /*be90*/  MUFU.EX2 R180, R180 ;  /* 0x000000b400b47308 */ /* 0x000e220000000800 */
[----:B---3--:R-:W-:Y:S01]  /*bea0*/  FADD.FTZ R13, R177, R13 ;  /* 0x0000000db10d7221 */ /* 0x008fe20000010000 */
[----:B------:R-:W-:Y:S02]  /*beb0*/  F2FP.BF16.F32.PACK_AB R205, R155, R205 ;  /* 0x000000cd9bcd723e */ /* 0x000fe400000010ff */
[----:B------:R-:W-:Y:S02]  /*bec0*/  F2FP.BF16.F32.PACK_AB R207, R159, R207 ;  /* 0x000000cf9fcf723e */ /* 0x000fe400000010ff */
[----:B------:R-:W-:Y:S02]  /*bed0*/  F2FP.BF16.F32.PACK_AB R153, R163, R199 ;  /* 0x000000c7a399723e */ /* 0x000fe400000010ff */
[----:B------:R-:W3:Y:S01]  /*bee0*/  MUFU.EX2 R182, R182 ;  /* 0x000000b600b67308 */ /* 0x000ee20000000800 */
[----:B----4-:R-:W-:Y:S01]  /*bef0*/  FADD.FTZ R14, R179, R14 ;  /* 0x0000000eb30e7221 */ /* 0x010fe20000010000 */
[----:B------:R-:W-:-:S02]  /*bf00*/  F2FP.BF16.F32.PACK_AB R155, R167, R161 ;  /* 0x000000a1a79b723e */ /* 0x000fc400000010ff */
[----:B------:R-:W-:Y:S02]  /*bf10*/  F2FP.BF16.F32.PACK_AB R160, R177, R160 ;  /* 0x000000a0b1a0723e */ /* 0x000fe400000010ff */
[----:B------:R-:W-:Y:S02]  /*bf20*/  F2FP.BF16.F32.PACK_AB R159, R175, R174 ;  /* 0x000000aeaf9f723e */ /* 0x000fe400000010ff */
[----:B------:R-:W4:Y:S01]  /*bf30*/  MUFU.EX2 R181, R181 ;  /* 0x000000b500b57308 */ /* 0x000f220000000800 */
[----:B0-----:R-:W-:Y:S01]  /*bf40*/  FADD.FTZ R13, R180, R13 ;  /* 0x0000000db40d7221 */ /* 0x001fe20000010000 */
[----:B------:R-:W-:-:S06]  /*bf50*/  F2FP.BF16.F32.PACK_AB R161, R179, R178 ;  /* 0x000000b2b3a1723e */ /* 0x000fcc00000010ff */
[----:B------:R-:W0:Y:S01]  /*bf60*/  MUFU.EX2 R183, R183 ;  /* 0x000000b700b77308 */ /* 0x000e220000000800 */
[----:B---3--:R-:W-:-:S07]  /*bf70*/  FADD.FTZ R14, R182, R14 ;  /* 0x0000000eb60e7221 */ /* 0x008fce0000010000 */
[----:B------:R-:W3:Y:S01]  /*bf80*/  MUFU.EX2 R184, R184 ;  /* 0x000000b800b87308 */ /* 0x000ee20000000800 */
[C---:B----4-:R-:W-:Y:S01]  /*bf90*/  FADD.FTZ R13, R181.reuse, R13 ;  /* 0x0000000db50d7221 */ /* 0x050fe20000010000 */
[----:B------:R-:W-:-:S06]  /*bfa0*/  F2FP.BF16.F32.PACK_AB R162, R181, R180 ;  /* 0x000000b4b5a2723e */ /* 0x000fcc00000010ff */
[----:B------:R-:W4:Y:S01]  /*bfb0*/  MUFU.EX2 R165, R186 ;  /* 0x000000ba00a57308 */ /* 0x000f220000000800 */
[C---:B0-----:R-:W-:Y:S01]  /*bfc0*/  FADD.FTZ R14, R183.reuse, R14 ;  /* 0x0000000eb70e7221 */ /* 0x041fe20000010000 */
[----:B------:R-:W-:-:S06]  /*bfd0*/  F2FP.BF16.F32.PACK_AB R163, R183, R182 ;  /* 0x000000b6b7a3723e */ /* 0x000fcc00000010ff */
[----:B------:R-:W0:Y:S01]  /*bfe0*/  MUFU.EX2 R185, R185 ;  /* 0x000000b900b97308 */ /* 0x000e220000000800 */
[----:B---3--:R-:W-:-:S07]  /*bff0*/  FADD.FTZ R13, R184, R13 ;  /* 0x0000000db80d7221 */ /* 0x008fce0000010000 */
[----:B------:R-:W3:Y:S01]  /*c000*/  MUFU.EX2 R187, R187 ;  /* 0x000000bb00bb7308 */ /* 0x000ee20000000800 */
[----:B----4-:R-:W-:-:S07]  /*c010*/  FADD.FTZ R14, R165, R14 ;  /* 0x0000000ea50e7221 */ /* 0x010fce0000010000 */
[----:B------:R-:W4:Y:S01]  /*c020*/  MUFU.EX2 R188, R188 ;  /* 0x000000bc00bc7308 */ /* 0x000f220000000800 */
[C---:B0-----:R-:W-:Y:S01]  /*c030*/  FADD.FTZ R13, R185.reuse, R13 ;  /* 0x0000000db90d7221 */ /* 0x041fe20000010000 */
[----:B------:R-:W-:-:S06]  /*c040*/  F2FP.BF16.F32.PACK_AB R164, R185, R184 ;  /* 0x000000b8b9a4723e */ /* 0x000fcc00000010ff */
[----:B------:R-:W0:Y:S01]  /*c050*/  MUFU.EX2 R190, R190 ;  /* 0x000000be00be7308 */ /* 0x000e220000000800 */
[C---:B---3--:R-:W-:Y:S01]  /*c060*/  FADD.FTZ R14, R187.reuse, R14 ;  /* 0x0000000ebb0e7221 */ /* 0x048fe20000010000 */
[----:B------:R-:W-:-:S06]  /*c070*/  F2FP.BF16.F32.PACK_AB R165, R187, R165 ;  /* 0x000000a5bba5723e */ /* 0x000fcc00000010ff */
[----:B------:R-:W3:Y:S01]  /*c080*/  MUFU.EX2 R189, R189 ;  /* 0x000000bd00bd7308 */ /* 0x000ee20000000800 */
[----:B----4-:R-:W-:-:S07]  /*c090*/  FADD.FTZ R13, R188, R13 ;  /* 0x0000000dbc0d7221 */ /* 0x010fce0000010000 */
[----:B------:R-:W4:Y:S01]  /*c0a0*/  MUFU.EX2 R191, R191 ;  /* 0x000000bf00bf7308 */ /* 0x000f220000000800 */
[----:B0-----:R-:W-:-:S07]  /*c0b0*/  FADD.FTZ R14, R190, R14 ;  /* 0x0000000ebe0e7221 */ /* 0x001fce0000010000 */
[----:B------:R-:W0:Y:S01]  /*c0c0*/  MUFU.EX2 R169, R194 ;  /* 0x000000c200a97308 */ /* 0x000e220000000800 */
[C---:B---3--:R-:W-:Y:S01]  /*c0d0*/  FADD.FTZ R13, R189.reuse, R13 ;  /* 0x0000000dbd0d7221 */ /* 0x048fe20000010000 */
[----:B------:R-:W-:-:S03]  /*c0e0*/  F2FP.BF16.F32.PACK_AB R166, R189, R188 ;  /* 0x000000bcbda6723e */ /* 0x000fc600000010ff */
[----:B------:R-:W-:-:S03]  /*c0f0*/  FADD.FTZ R13, R168, R13 ;  /* 0x0000000da80d7221 */ /* 0x000fc60000010000 */
[----:B------:R-:W3:Y:S01]  /*c100*/  MUFU.EX2 R193, R193 ;  /* 0x000000c100c17308 */ /* 0x000ee20000000800 */
[C---:B----4-:R-:W-:Y:S01]  /*c110*/  FADD.FTZ R14, R191.reuse, R14 ;  /* 0x0000000ebf0e7221 */ /* 0x050fe20000010000 */
[----:B------:R-:W-:-:S06]  /*c120*/  F2FP.BF16.F32.PACK_AB R167, R191, R190 ;  /* 0x000000bebfa7723e */ /* 0x000fcc00000010ff */
[----:B------:R-:W4:Y:S01]  /*c130*/  MUFU.EX2 R195, R195 ;  /* 0x000000c300c37308 */ /* 0x000f220000000800 */
[----:B0-----:R-:W-:-:S07]  /*c140*/  FADD.FTZ R14, R169, R14 ;  /* 0x0000000ea90e7221 */ /* 0x001fce0000010000 */
[----:B------:R-:W0:Y:S01]  /*c150*/  MUFU.EX2 R196, R196 ;  /* 0x000000c400c47308 */ /* 0x000e220000000800 */
[C---:B---3--:R-:W-:Y:S01]  /*c160*/  FADD.FTZ R13, R193.reuse, R13 ;  /* 0x0000000dc10d7221 */ /* 0x048fe20000010000 */
[----:B------:R-:W-:-:S06]  /*c170*/  F2FP.BF16.F32.PACK_AB R168, R193, R168 ;  /* 0x000000a8c1a8723e */ /* 0x000fcc00000010ff */
[----:B------:R-:W3:Y:S01]  /*c180*/  MUFU.EX2 R171, R198 ;  /* 0x000000c600ab7308 */ /* 0x000ee20000000800 */
[C---:B----4-:R-:W-:Y:S01]  /*c190*/  FADD.FTZ R14, R195.reuse, R14 ;  /* 0x0000000ec30e7221 */ /* 0x050fe20000010000 */
[----:B------:R-:W-:-:S06]  /*c1a0*/  F2FP.BF16.F32.PACK_AB R169, R195, R169 ;  /* 0x000000a9c3a9723e */ /* 0x000fcc00000010ff */
[----:B------:R-:W4:Y:S01]  /*c1b0*/  MUFU.EX2 R176, R176 ;  /* 0x000000b000b07308 */ /* 0x000f220000000800 */
[----:B0-----:R-:W-:-:S04]  /*c1c0*/  FADD.FTZ R13, R196, R13 ;  /* 0x0000000dc40d7221 */ /* 0x001fc80000010000 */
[C---:B------:R-:W-:Y:S01]  /*c1d0*/  FADD.FTZ R13, R170.reuse, R13 ;  /* 0x0000000daa0d7221 */ /* 0x040fe20000010000 */
[----:B------:R-:W-:Y:S01]  /*c1e0*/  F2FP.BF16.F32.PACK_AB R170, R170, R196 ;  /* 0x000000c4aaaa723e */ /* 0x000fe200000010ff */
[----:B---3--:R-:W-:-:S04]  /*c1f0*/  FADD.FTZ R14, R171, R14 ;  /* 0x0000000eab0e7221 */ /* 0x008fc80000010000 */
[C---:B----4-:R-:W-:Y:S01]  /*c200*/  FADD.FTZ R14, R176.reuse, R14 ;  /* 0x0000000eb00e7221 */ /* 0x050fe20000010000 */
[----:B------:R-:W-:Y:S01]  /*c210*/  F2FP.BF16.F32.PACK_AB R171, R176, R171 ;  /* 0x000000abb0ab723e */ /* 0x000fe200000010ff */
[----:B--2---:R-:W-:Y:S06]  /*c220*/  @!P0 BRA `(.L_x_9573) ;  /* 0x0000000000048947 */ /* 0x004fec0003800000 */
[----:B------:R-:W-:Y:S01]  /*c230*/  BPT.TRAP 0x1 ;  /* 0x000000040000795c */ /* 0x000fe20000300000 */
.L_x_9573:
[----:B------:R0:W2:Y:S01]  /*c240*/  SYNCS.PHASECHK.TRANS64.TRYWAIT P3, [R20+URZ+0x22850], R21 ;  /* 0x02285015140075a7 */ /* 0x0000a2000806017f */
[----:B------:R-:W-:Y:S05]  /*c250*/  @!P0 BRA `(.L_x_9574) ;  /* 0x0000000000048947 */ /* 0x000fea0003800000 */
[----:B------:R-:W-:Y:S01]  /*c260*/  BPT.TRAP 0x1 ;  /* 0x000000040000795c */ /* 0x000fe20000300000 */
.L_x_9574:
[----:B------:R-:W-:Y:S04]  /*c270*/  BSSY B0, `(.L_x_9575) ;  /* 0x0000004000007945 */ /* 0x000fe80003800000 */
[----:B--2---:R-:W-:Y:S05]  /*c280*/  @P3 BRA `(.L_x_9576) ;  /* 0x0000000000083947 */ /* 0x004fea0003800000 */
[----:B------:R-:W2:Y:S02]  /*c290*/  SYNCS.PHASECHK.TRANS64.TRYWAIT P3, [R20+URZ+0x22850], R21 ;  /* 0x02285015140075a7 */ /* 0x000ea4000806017f */
[----:B--2---:R-:W-:Y:S05]  /*c2a0*/  @!P3 BRA `(.L_x_9577) ;  /* 0x000000dc00e8b947 */ /* 0x004fea0003800000 */
.L_x_9576:
[----:B------:R-:W-:Y:S05]  /*c2b0*/  BSYNC B0 ;  /* 0x0000000000007941 */ /* 0x000fea0003800000 */
.L_x_9575:
[----:B------:R-:W3:Y:S01]  /*c2c0*/  S2R R173, SR_TID.X ;  /* 0x0000000000ad7919 */ /* 0x000ee20000002100 */
[----:B------:R-:W-:Y:S05]  /*c2d0*/  WARPSYNC.ALL ;  /* 0x0000000000007948 */ /* 0x000fea0003800000 */
[----:B------:R-:W-:Y:S02]  /*c2e0*/  IMAD.MOV.U32 R174, RZ, RZ, 0xc00 ;  /* 0x00000c00ffae7424 */ /* 0x000fe400078e00ff */
[----:B------:R-:W-:Y:S02]  /*c2f0*/  IMAD.MOV.U32 R175, RZ, RZ, 0x40000040 ;  /* 0x40000040ffaf7424 */ /* 0x000fe400078e00ff */
[----:B------:R-:W-:-:S02]  /*c300*/  IMAD R174, R200, R174, UR37 ;  /* 0x00000025c8ae7e24 */ /* 0x000fc4000f8e02ae */
[----:B------:R-:W-:Y:S01]  /*c310*/  IMAD.MOV.U32 R177, RZ, RZ, 0x40000040 ;  /* 0x40000040ffb17424 */ /* 0x000fe200078e00ff */
[----:B------:R-:W-:Y:S01]  /*c320*/  R2UR UR7, R175 ;  /* 0x00000000af0772ca */ /* 0x000fe200000e0000 */
[C---:B------:R-:W-:Y:S01]  /*c330*/  VIADD R176, R174.reuse, 0x80 ;  /* 0x00000080aeb07836 */ /* 0x040fe20000000000 */
[----:B------:R-:W-:Y:S01]  /*c340*/  R2UR UR6, R174 ;  /* 0x00000000ae0672ca */ /* 0x000fe200000e0000 */
[----:B------:R-:W-:Y:S02]  /*c350*/  IMAD.MOV.U32 R175, RZ, RZ, 0x40000040 ;  /* 0x40000040ffaf7424 */ /* 0x000fe400078e00ff */
[----:B012---:R-:W-:-:S05]  /*c360*/  @!P1 VIADD R20, R20, 0x22860 ;  /* 0x0002286014149836 */ /* 0x007fca0000000000 */
[----:B------:R-:W-:Y:S02]  /*c370*/  @!P1 PRMT R20, RZ, 0x654, R20 ;  /* 0x00000654ff149816 */ /* 0x000fe40000000014 */
[----:B---3--:R-:W-:-:S05]  /*c380*/  SHF.R.U32.HI R173, RZ, 0x7, R173 ;  /* 0x00000007ffad7819 */ /* 0x008fca00000116ad */
[----:B------:R-:W-:-:S05]  /*c390*/  VIADD R21, R173, 0x8 ;  /* 0x00000008ad157836 */ /* 0x000fca0000000000 */
[----:B------:R0:W-:Y:S06]  /*c3a0*/  BAR.SYNC.DEFER_BLOCKING R21, 0x100 ;  /* 0x000400150000751d */ /* 0x0001ec0000010000 */
[----:B------:R-:W-:-:S06]  /*c3b0*/  WARPGROUP.ARRIVE ;  /* 0x00000000000079c5 */ /* 0x000fcc0000000000 */
[----:B------:R-:W-:Y:S01]  /*c3c0*/  HGMMA.64x256x16.F32.BF16 R24, R204, gdesc[UR4].tnspB, R24, gsb0 ;  /* 0x43e00004cc187df0 */ /* 0x000fe20008001818 */
[----:B------:R-:W-:Y:S02]  /*c3d0*/  R2UR UR6, R176 ;  /* 0x00000000b00672ca */ /* 0x000fe400000e0000 */
[----:B------:R-:W-:Y:S01]  /*c3e0*/  R2UR UR7, R177 ;  /* 0x00000000b10772ca */ /* 0x000fe200000e0000 */
[----:B------:R-:W-:Y:S02]  /*c3f0*/  WARPGROUP.DEPBAR.LE gsb0, 0x0 ;  /* 0x00008000000079c5 */ /* 0x000fe40000010000 */
[----:B------:R-:W-:Y:S01]  /*c400*/  WARPGROUP.ARRIVE ;  /* 0x00000000000079c5 */ /* 0x000fe20000000000 */
[----:B------:R-:W-:Y:S02]  /*c410*/  IMAD.MOV.U32 R205, RZ, RZ, R172 ;  /* 0x000000ffffcd7224 */ /* 0x000fe400078e00ac */
[----:B------:R-:W-:-:S15]  /*c420*/  IMAD.MOV.U32 R206, RZ, RZ, R12 ;  /* 0x000000ffffce7224 */ /* 0x000fde00078e000c */
[----:B------:R-:W-:-:S04]  /*c430*/  NOP ;  /* 0x0000000000007918 */ /* 0x000fc80000000000 */
[----:B------:R-:W-:Y:S03]  /*c440*/  HGMMA.64x256x16.F32.BF16 R24, R152, gdesc[UR4].tnspB, R24, gsb0 ;  /* 0x43e0000498187df0 */ /* 0x000fe60008001818 */
[----:B------:R-:W-:Y:S02]  /*c450*/  WARPGROUP.DEPBAR.LE gsb0, 0x0 ;  /* 0x00008000000079c5 */ /* 0x000fe40000010000 */
[----:B------:R-:W-:Y:S01]  /*c460*/  VIADD R152, R174, 0x100 ;  /* 0x00000100ae987836 */ /* 0x000fe20000000000 */
        /* <DEDUP_REMOVED lines=29> */
[----:B------:R0:W-:Y:S01]  /*c640*/  @!P1 SYNCS.ARRIVE.TRANS64.RED.A1T0 RZ, [R20+URZ], RZ ;  /* 0x000000ff14ff99a7 */ /* 0x0001e2000810043f */
[----:B------:R-:W-:Y:S05]  /*c650*/  @P2 BRA `(.L_x_9578) ;  /* 0xffffffe000502947 */ /* 0x000fea000383ffff */
.L_x_9568:
[----:B------:R-:W-:Y:S05]  /*c660*/  WARPSYNC.ALL ;  /* 0x0000000000007948 */ /* 0x000fea0003800000 */
[----:B------:R-:W1:Y:S01]  /*c670*/  SHFL.BFLY PT, R0, R13, 0x2, 0x1f ;  /* 0x0c401f000d007f89 */ /* 0x000e6200000e0000 */
[----:B0-----:R-:W-:Y:S02]  /*c680*/  IMAD.MOV.U32 R20, RZ, RZ, -0x800000 ;  /* 0xff800000ff147424 */ /* 0x001fe400078e00ff */
[----:B------:R-:W-:Y:S01]  /*c690*/  IMAD.MOV.U32 R4, RZ, RZ, RZ ;  /* 0x000000ffff047224 */ /* 0x000fe200078e00ff */
[----:B------:R0:W-:Y:S06]  /*c6a0*/  BAR.ARV R197, 0x100 ;  /* 0x000400c50000751d */ /* 0x0001ec0000002000 */
[----:B------:R-:W-:-:S02]  /*c6b0*/  VIADD R200, R200, 0x1 ;  /* 0x00000001c8c87836 */ /* 0x000fc40000000000 */
[----:B------:R-:W-:Y:S06]  /*c6c0*/  BAR.ARV 0x8, 0x180 ;  /* 0x0206000000007b1d */ /* 0x000fec0000002000 */
[----:B------:R-:W-:Y:S01]  /*c6d0*/  ISETP.NE.AND P1, PT, R200, 0x2, PT ;  /* 0x00000002c800780c */ /* 0x000fe20003f25270 */
[----:B------:R-:W-:-:S03]  /*c6e0*/  VIADD R221, R221, 0x1 ;  /* 0x00000001dddd7836 */ /* 0x000fc60000000000 */
[----:B------:R-:W-:Y:S01]  /*c6f0*/  SEL R200, R200, RZ, P1 ;  /* 0x000000ffc8c87207 */ /* 0x000fe20000800000 */
[----:B-1----:R-:W-:-:S05]  /*c700*/  FADD.FTZ R0, R0, R13 ;  /* 0x0000000d00007221 */ /* 0x002fca0000010000 */
[----:B------:R-:W1:Y:S02]  /*c710*/  SHFL.BFLY PT, R5, R0, 0x1, 0x1f ;  /* 0x0c201f0000057f89 */ /* 0x000e6400000e0000 */
[----:B-1----:R-:W-:-:S05]  /*c720*/  FADD.FTZ R7, R0, R5 ;  /* 0x0000000500077221 */ /* 0x002fca0000010000 */
[----:B------:R-:W-:-:S13]  /*c730*/  FSETP.NE.FTZ.AND P0, PT, R7, RZ, PT ;  /* 0x000000ff0700720b */ /* 0x000fda0003f15000 */
[----:B------:R-:W1:Y:S08]  /*c740*/  @P0 MUFU.LG2 R5, R7 ;  /* 0x0000000700050308 */ /* 0x000e700000000c00 */
[----:B------:R-:W2:Y:S01]  /*c750*/  @P0 MUFU.RCP R4, R7 ;  /* 0x0000000700040308 */ /* 0x000ea20000001000 */
[----:B-1----:R-:W-:Y:S01]  /*c760*/  @P0 FMUL.FTZ R6, R5, 0.69314718246459960938 ;  /* 0x3f31721805060820 */ /* 0x002fe20000410000 */
[----:B------:R-:W-:-:S04]  /*c770*/  @P0 FMUL.FTZ R5, R3, 0.69314718246459960938 ;  /* 0x3f31721803050820 */ /* 0x000fc80000410000 */
[----:B------:R-:W-:Y:S02]  /*c780*/  @P0 FFMA.FTZ R20, R5, R12, R6 ;  /* 0x0000000c05140223 */ /* 0x000fe40000010006 */
[----:B------:R-:W1:Y:S01]  /*c790*/  SHFL.BFLY PT, R5, R14, 0x2, 0x1f ;  /* 0x0c401f000e057f89 */ /* 0x000e6200000e0000 */
        /* <DEDUP_REMOVED lines=53> */
[----:B------:R-:W-:Y:S01]  /*caf0*/  IMAD.MOV.U32 R0, RZ, RZ, RZ ;  /* 0x000000ffff007224 */ /* 0x000fe200078e00ff */
[----:B------:R-:W-:Y:S01]  /*cb00*/  SEL R5, RZ, 0x1, P1 ;  /* 0x00000001ff057807 */ /* 0x000fe20000800000 */
        /* <DEDUP_REMOVED lines=15> */
[----:B------:R-:W1:Y:S01]  /*cc00*/  @P0 MUFU.LG2 R6, R8 ;  /* 0x0000000800060308 */ /* 0x000e620000000c00 */
[----:B------:R-:W-:Y:S01]  /*cc10*/  @P0 FMUL.FTZ R10, R3, 0.69314718246459960938 ;  /* 0x3f317218030a0820 */ /* 0x000fe20000410000 */
[----:B------:R-:W-:Y:S01]  /*cc20*/  IMAD.MOV.U32 R3, RZ, RZ, -0x800000 ;  /* 0xff800000ff037424 */ /* 0x000fe200078e00ff */
[----:B------:R-:W-:-:S05]  /*cc30*/  LOP3.LUT R208, R208, R5, RZ, 0x3c, !PT ;  /* 0x00000005d0d07212 */ /* 0x000fca00078e3cff */
[----:B------:R-:W2:Y:S01]  /*cc40*/  @P0 MUFU.RCP R0, R8 ;  /* 0x0000000800000308 */ /* 0x000ea20000001000 */
[----:B-1----:R-:W-:-:S04]  /*cc50*/  @P0 FMUL.FTZ R7, R6, 0.69314718246459960938 ;  /* 0x3f31721806070820 */ /* 0x002fc80000410000 */
[----:B------:R-:W-:Y:S01]  /*cc60*/  @P0 FFMA.FTZ R3, R10, R172, R7 ;  /* 0x000000ac0a030223 */ /* 0x000fe20000010007 */
[----:B------:R-:W-:Y:S01]  /*cc70*/  PLOP3.LUT P0, PT, PT, PT, PT, 0x8, 0x0 ;  /* 0x000000000000781c */ /* 0x000fe20003f0e170 */
        /* <DEDUP_REMOVED lines=64> */
.L_x_9527:
[----:B------:R-:W-:Y:S05]  /*d080*/  WARPSYNC.ALL ;  /* 0x0000000000007948 */ /* 0x000fea0003800000 */
[----:B------:R-:W0:Y:S08]  /*d090*/  S2UR UR5, SR_CgaCtaId ;  /* 0x00000000000579c3 */ /* 0x000e300000008800 */
[----:B------:R-:W-:Y:S06]  /*d0a0*/  BAR.SYNC.DEFER_BLOCKING 0x5, 0x180 ;  /* 0x0146000000007b1d */ /* 0x000fec0000010000 */
[----:B------:R-:W-:Y:S01]  /*d0b0*/  UMOV UR4, 0x400 ;  /* 0x0000040000047882 */ /* 0x000fe20000000000 */
[----:B------:R-:W-:Y:S01]  /*d0c0*/  BSSY B0, `(.L_x_9579) ;  /* 0x00004e0000007945 */ /* 0x000fe20003800000 */
[----:B0-----:R-:W-:-:S06]  /*d0d0*/  ULEA UR4, UR5, UR4, 0x18 ;  /* 0x0000000405047291 */ /* 0x001fcc000f8ec03f */
[----:B------:R-:W-:-:S05]  /*d0e0*/  IMAD.U32 R19, RZ, RZ, UR4 ;  /* 0x00000004ff137e24 */ /* 0x000fca000f8e00ff */
[----:B-----5:R0:W1:Y:S01]  /*d0f0*/  LDS.128 R152, [R19+0x228d0] ;  /* 0x0228d00013987984 */ /* 0x0200620000000c00 */
[----:B------:R-:W-:Y:S06]  /*d100*/  BAR.ARV 0x4, 0x180 ;  /* 0x0106000000007b1d */ /* 0x000fec0000002000 */
[----:B------:R-:W-:Y:S05]  /*d110*/  @P0 BRA `(.L_x_9580) ;  /* 0x0000003c00940947 */ /* 0x000fea0003800000 */
[----:B------:R-:W2:Y:S01]  /*d120*/  LDL R4, [R1+0x70] ;  /* 0x0000700001047983 */ /* 0x000ea20000100800 */
[C---:B------:R-:W-:Y:S01]  /*d130*/  ISETP.NE.AND P0, PT, R216.reuse, RZ, PT ;  /* 0x000000ffd800720c */ /* 0x040fe20003f05270 */
[----:B------:R-:W-:Y:S01]  /*d140*/  ULDC UR4, c[0x0][0xad4] ;  /* 0x0002b50000047ab9 */ /* 0x000fe20000000800 */
[----:B------:R-:W-:Y:S01]  /*d150*/  F2FP.BF16.F32.PACK_AB R6, R29, R28 ;  /* 0x0000001c1d06723e */ /* 0x000fe200000010ff */
[----:B------:R-:W3:Y:S01]  /*d160*/  S2R R0, SR_SWINHI ;  /* 0x0000000000007919 */ /* 0x000ee20000002f00 */
[----:B------:R-:W-:Y:S01]  /*d170*/  SEL R216, R216, UR4, P0 ;  /* 0x00000004d8d87c07 */ /* 0x000fe20008000000 */
[----:B------:R-:W-:Y:S05]  /*d180*/  WARPSYNC.ALL ;  /* 0x0000000000007948 */ /* 0x000fea0003800000 */
[----:B------:R-:W-:Y:S01]  /*d190*/  F2FP.BF16.F32.PACK_AB R7, R31, R30 ;  /* 0x0000001e1f07723e */ /* 0x000fe200000010ff */
[----:B------:R-:W-:Y:S01]  /*d1a0*/  ULDC.64 UR4, c[0x0][0xc00] ;  /* 0x0003000000047ab9 */ /* 0x000fe20000000a00 */
[----:B------:R-:W-:Y:S01]  /*d1b0*/  F2FP.BF16.F32.PACK_AB R8, R33, R32 ;  /* 0x000000202108723e */ /* 0x000fe200000010ff */
[----:B------:R-:W-:Y:S01]  /*d1c0*/  ULDC.64 UR6, c[0x0][0xc08] ;  /* 0x0003020000067ab9 */ /* 0x000fe20000000a00 */
[----:B------:R-:W-:-:S02]  /*d1d0*/  F2FP.BF16.F32.PACK_AB R9, R35, R34 ;  /* 0x000000222309723e */ /* 0x000fc400000010ff */
[----:B------:R-:W-:Y:S02]  /*d1e0*/  F2FP.BF16.F32.PACK_AB R10, R37, R36 ;  /* 0x00000024250a723e */ /* 0x000fe400000010ff */
[----:B------:R-:W-:Y:S01]  /*d1f0*/  F2FP.BF16.F32.PACK_AB R11, R39, R38 ;  /* 0x00000026270b723e */ /* 0x000fe200000010ff */
[----:B------:R-:W-:Y:S01]  /*d200*/  BAR.SYNC.DEFER_BLOCKING 0x1, 0x100 ;  /* 0x0044000000007b1d */ /* 0x000fe20000010000 */
[----:B------:R-:W-:-:S04]  /*d210*/  ISETP.NE.U32.AND P1, PT, RZ, UR4, PT ;  /* 0x00000004ff007c0c */ /* 0x000fc8000bf25070 */
[----:B------:R-:W-:Y:S02]  /*d220*/  ISETP.NE.AND.EX P1, PT, RZ, UR5, PT, P1 ;  /* 0x00000005ff007c0c */ /* 0x000fe4000bf25310 */
[----:B------:R-:W-:Y:S02]  /*d230*/  MOV R12, R19 ;  /* 0x00000013000c7202 */ /* 0x000fe40000000f00 */
[----:B---3--:R-:W-:-:S03]  /*d240*/  MOV R13, R0 ;  /* 0x00000000000d7202 */ /* 0x008fc60000000f00 */
[----:B--2---:R-:W-:-:S04]  /*d250*/  IMAD.WIDE R14, R4, 0x2, R12 ;  /* 0x00000002040e7825 */ /* 0x004fc800078e020c */
        /* <DEDUP_REMOVED lines=162> */
[----:B--2---:R-:W-:-:S04]  /*dc80*/  IADD3 R0, P0, R14, 0xc060, RZ ;  /* 0x0000c0600e007810 */ /* 0x004fc80007f1e0ff */
[----:B------:R-:W-:Y:S01]  /*dc90*/  LOP3.LUT R4, R0, 0x380, RZ, 0xc0, !PT ;  /* 0x0000038000047812 */ /* 0x000fe200078ec0ff */
[----:B------:R-:W-:Y:S01]  /*dca0*/  IMAD.X R15, RZ, RZ, R15, P0 ;  /* 0x000000ffff0f7224 */ /* 0x000fe200000e060f */
[----:B------:R-:W-:Y:S02]  /*dcb0*/  IADD3 R6, P0, R218, UR4, RZ ;  /* 0x00000004da067c10 */ /* 0x000fe4000ff1e0ff */
        /* <DEDUP_REMOVED lines=15> */
[----:B------:R-:W-:Y:S01]  /*ddb0*/  IMAD.MOV.U32 R15, RZ, RZ, 0x9b8 ;  /* 0x000009b8ff0f7424 */ /* 0x000fe200078e00ff */
[----:B------:R-:W-:-:S04]  /*ddc0*/  ISETP.GT.AND P2, PT, R216, 0x1, PT ;  /* 0x00000001d800780c */ /* 0x000fc80003f44270 */
[----:B------:R-:W-:-:S04]  /*ddd0*/  SEL R15, R15, 0x978, P2 ;  /* 0x000009780f0f7807 */ /* 0x000fc80001000000 */
[----:B--2---:R3:W2:Y:S08]  /*dde0*/  LDC.64 R10, c[0x0][R15+0x220] ;  /* 0x000088000f0a7b82 */ /* 0x0046b00000000a00 */
[----:B------:R3:W4:Y:S01]  /*ddf0*/  LDC.64 R8, c[0x0][R15+0x218] ;  /* 0x000086000f087b82 */ /* 0x0007220000000a00 */
[----:B------:R-:W-:Y:S05]  /*de00*/  @P0 BRA `(.L_x_9581) ;  /* 0x0000000000100947 */ /* 0x000fea0003800000 */
[----:B------:R-:W-:Y:S05]  /*de10*/  @!P1 BRA `(.L_x_9581) ;  /* 0x00000000000c9947 */ /* 0x000fea0003800000 */
[----:B-----5:R-:W2:Y:S04]  /*de20*/  LDG.E R0, desc[UR40][R6.64] ;  /* 0x0000002806007981 */ /* 0x020ea8000c1e1900 */
[----:B---3--:R-:W2:Y:S02]  /*de30*/  LDG.E R6, desc[UR40][R6.64+0x4] ;  /* 0x0000042806067981 */ /* 0x008ea4000c1e1900 */
[----:B--2---:R-:W-:-:S07]  /*de40*/  IMAD.IADD R0, R6, 0x1, -R0 ;  /* 0x0000000106007824 */ /* 0x004fce00078e0a00 */
.L_x_9581:
[----:B------:R-:W4:Y:S01]  /*de50*/  LDL.LU R5, [R1+0x4c] ;  /* 0x00004c0001057983 */ /* 0x000f220000300800 */
[----:B------:R-:W0:Y:S03]  /*de60*/  LDC R157, c[0x0][0xbe8] ;  /* 0x0002fa00ff9d7b82 */ /* 0x000e260000000800 */
[----:B------:R-:W4:Y:S01]  /*de70*/  LDL R160, [R1+0x6c] ;  /* 0x00006c0001a07983 */ /* 0x000f220000100800 */
[----:B------:R-:W-:-:S03]  /*de80*/  ISETP.NE.U32.AND P0, PT, RZ, UR4, PT ;  /* 0x00000004ff007c0c */ /* 0x000fc6000bf05070 */
[----:B------:R-:W4:Y:S01]  /*de90*/  LDL R159, [R1+0x68] ;  /* 0x00006800019f7983 */ /* 0x000f220000100800 */
[----:B---3--:R-:W3:Y:S01]  /*dea0*/  LDC.64 R6, c[0x0][R15+0x228] ;  /* 0x00008a000f067b82 */ /* 0x008ee20000000a00 */
[----:B------:R-:W-:Y:S02]  /*deb0*/  ISETP.NE.AND.EX P0, PT, RZ, UR5, PT, P0 ;  /* 0x00000005ff007c0c */ /* 0x000fe4000bf05300 */
[----:B------:R-:W3:Y:S02]  /*dec0*/  LDL R158, [R1+0x54] ;  /* 0x00005400019e7983 */ /* 0x000ee40000100800 */
[----:B------:R-:W-:Y:S02]  /*ded0*/  SEL R217, R217, RZ, !P0 ;  /* 0x000000ffd9d97207 */ /* 0x000fe40004000000 */
[----:B0-----:R-:W-:-:S03]  /*dee0*/  ISETP.NE.AND P1, PT, R157, 0x1, PT ;  /* 0x000000019d00780c */ /* 0x001fc60003f25270 */
[----:B--2---:R-:W-:Y:S02]  /*def0*/  IMAD R11, R11, R217, RZ ;  /* 0x000000d90b0b7224 */ /* 0x004fe400078e02ff */
[----:B----4-:R-:W-:-:S08]  /*df00*/  IMAD R14, R9, R215, RZ ;  /* 0x000000d7090e7224 */ /* 0x010fd000078e02ff */
[----:B-1----:R-:W0:Y:S01]  /*df10*/  @P1 LDC R152, c[0x0][0xbec] ;  /* 0x0002fb00ff981b82 */ /* 0x002e220000000800 */
[----:B------:R-:W-:-:S07]  /*df20*/  IMAD.WIDE.U32 R8, R8, R215, RZ ;  /* 0x000000d708087225 */ /* 0x000fce00078e00ff */
[----:B------:R-:W1:Y:S01]  /*df30*/  @P1 LDC R156, c[0x0][0xbf0] ;  /* 0x0002fc00ff9c1b82 */ /* 0x000e620000000800 */
[----:B------:R-:W-:Y:S02]  /*df40*/  IMAD.IADD R14, R9, 0x1, R14 ;  /* 0x00000001090e7824 */ /* 0x000fe400078e020e */
[----:B-----5:R-:W-:Y:S01]  /*df50*/  IMAD R0, R0, R157, RZ ;  /* 0x0000009d00007224 */ /* 0x020fe200078e02ff */
[----:B------:R-:W-:-:S05]  /*df60*/  SEL R5, R5, RZ, !P0 ;  /* 0x000000ff05057207 */ /* 0x000fca0004000000 */
[C---:B------:R-:W-:Y:S02]  /*df70*/  IMAD R5, R10.reuse, R5, R11 ;  /* 0x000000050a057224 */ /* 0x040fe400078e020b */
[----:B------:R-:W-:-:S04]  /*df80*/  IMAD.WIDE.U32 R10, R10, R217, RZ ;  /* 0x000000d90a0a7225 */ /* 0x000fc800078e00ff */
[----:B------:R-:W-:Y:S01]  /*df90*/  IMAD.IADD R11, R11, 0x1, R5 ;  /* 0x000000010b0b7824 */ /* 0x000fe200078e0205 */
[--C-:B------:R-:W-:Y:S02]  /*dfa0*/  IADD3 R10, P0, P3, R10, R8, R4.reuse ;  /* 0x000000080a0a7210 */ /* 0x100fe40007b1e004 */
[----:B------:R-:W-:Y:S02]  /*dfb0*/  SHF.R.S32.HI R5, RZ, 0x1f, R4 ;  /* 0x0000001fff057819 */ /* 0x000fe40000011404 */
[----:B------:R-:W-:Y:S02]  /*dfc0*/  SEL R8, R223, RZ, P2 ;  /* 0x000000ffdf087207 */ /* 0x000fe40001000000 */
[----:B------:R-:W-:Y:S01]  /*dfd0*/  IADD3.X R11, R11, R14, R5, P0, P3 ;  /* 0x0000000e0b0b7210 */ /* 0x000fe200007e6405 */
[----:B------:R-:W-:Y:S02]  /*dfe0*/  IMAD R14, R222, 0x80, R160 ;  /* 0x00000080de0e7824 */ /* 0x000fe400078e02a0 */
[----:B---3--:R-:W-:-:S02]  /*dff0*/  IMAD R21, R7, R8, RZ ;  /* 0x0000000807157224 */ /* 0x008fc400078e02ff */
[----:B------:R-:W-:-:S04]  /*e000*/  IMAD.WIDE.U32 R8, R6, R8, RZ ;  /* 0x0000000806087225 */ /* 0x000fc800078e00ff */
[----:B0-----:R-:W-:-:S04]  /*e010*/  @P1 IMAD.HI.U32 R6, R14, R152, RZ ;  /* 0x000000980e061227 */ /* 0x001fc800078e00ff */
[----:B------:R-:W-:Y:S01]  /*e020*/  IMAD.MOV.U32 R152, RZ, RZ, R14 ;  /* 0x000000ffff987224 */ /* 0x000fe200078e000e */
[----:B-1----:R-:W-:Y:S02]  /*e030*/  @P1 SHF.R.U32.HI R152, RZ, R156, R6 ;  /* 0x0000009cff981219 */ /* 0x002fe40000011606 */
[----:B------:R0:W1:Y:S03]  /*e040*/  LDC.64 R6, c[0x0][R15+0x210] ;  /* 0x000084000f067b82 */ /* 0x0000660000000a00 */
[----:B0-----:R-:W-:-:S04]  /*e050*/  IMAD.MOV R15, RZ, RZ, -R152 ;  /* 0x000000ffff0f7224 */ /* 0x001fc800078e0a98 */
[----:B------:R-:W-:Y:S01]  /*e060*/  IMAD R15, R157, R15, R14 ;  /* 0x0000000f9d0f7224 */ /* 0x000fe200078e020e */
[----:B------:R-:W-:Y:S01]  /*e070*/  IADD3 R8, P0, P3, R152, R10, R8 ;  /* 0x0000000a98087210 */ /* 0x000fe20007b1e008 */
[----:B------:R-:W-:Y:S01]  /*e080*/  IMAD.IADD R21, R9, 0x1, R21 ;  /* 0x0000000109157824 */ /* 0x000fe200078e0215 */
[----:B------:R-:W-:Y:S02]  /*e090*/  SHF.R.S32.HI R9, RZ, 0x1f, R152 ;  /* 0x0000001fff097819 */ /* 0x000fe40000011498 */
[----:B------:R-:W-:Y:S02]  /*e0a0*/  SHF.R.S32.HI R10, RZ, 0x1f, R15 ;  /* 0x0000001fff0a7819 */ /* 0x000fe4000001140f */
[----:B------:R-:W-:Y:S01]  /*e0b0*/  IADD3.X R9, R9, R11, R21, P0, P3 ;  /* 0x0000000b09097210 */ /* 0x000fe200007e6415 */
[----:B-1----:R-:W-:-:S04]  /*e0c0*/  IMAD R7, R7, R15, RZ ;  /* 0x0000000f07077224 */ /* 0x002fc800078e02ff */
[C---:B------:R-:W-:Y:S02]  /*e0d0*/  IMAD R7, R6.reuse, R10, R7 ;  /* 0x0000000a06077224 */ /* 0x040fe400078e0207 */
[----:B------:R-:W0:Y:S01]  /*e0e0*/  LDC.64 R10, c[0x0][0xba8] ;  /* 0x0002ea00ff0a7b82 */ /* 0x000e220000000a00 */
[----:B------:R-:W-:-:S07]  /*e0f0*/  IMAD.WIDE.U32 R8, R6, R15, R8 ;  /* 0x0000000f06087225 */ /* 0x000fce00078e0008 */
[----:B0-----:R-:W0:Y:S08]  /*e100*/  @!P2 LDC R10, c[0x0][0xb50] ;  /* 0x0002d400ff0aab82 */ /* 0x001e300000000800 */
[----:B------:R-:W1:Y:S01]  /*e110*/  @!P2 LDC R11, c[0x0][0xb54] ;  /* 0x0002d500ff0bab82 */ /* 0x000e620000000800 */
[----:B------:R-:W-:Y:S02]  /*e120*/  IMAD.IADD R7, R9, 0x1, R7 ;  /* 0x0000000109077824 */ /* 0x000fe400078e0207 */
[----:B------:R-:W-:Y:S01]  /*e130*/  IMAD R21, R222, 0x80, R159 ;  /* 0x00000080de157824 */ /* 0x000fe200078e029f */
[----:B0-----:R-:W-:-:S04]  /*e140*/  LEA R10, P0, R8, R10, 0x2 ;  /* 0x0000000a080a7211 */ /* 0x001fc800078010ff */
[----:B-1----:R-:W-:Y:S01]  /*e150*/  LEA.HI.X R11, R8, R11, R7, 0x2, P0 ;  /* 0x0000000b080b7211 */ /* 0x002fe200000f1407 */
[----:B------:R-:W-:Y:S04]  /*e160*/  SHFL.IDX PT, R6, R10, RZ, 0x1c1f ;  /* 0x001c1fff0a067589 */ /* 0x000fe800000e0000 */
[----:B------:R-:W0:Y:S04]  /*e170*/  SHFL.IDX PT, R7, R11, RZ, 0x1c1f ;  /* 0x001c1fff0b077589 */ /* 0x000e2800000e0000 */
[----:B------:R1:W-:Y:S04]  /*e180*/  SHFL.IDX PT, R8, R10, 0x1, 0x1c1f ;  /* 0x003c1f000a087f89 */ /* 0x0003e800000e0000 */
[----:B------:R-:W2:Y:S01]  /*e190*/  SHFL.IDX PT, R9, R11, 0x1, 0x1c1f ;  /* 0x003c1f000b097f89 */ /* 0x000ea200000e0000 */
[----:B------:R-:W-:Y:S01]  /*e1a0*/  LOP3.LUT P0, RZ, R158, 0x3, RZ, 0xc0, !PT ;  /* 0x000000039eff7812 */ /* 0x000fe2000780c0ff */
[----:B-1----:R-:W-:-:S03]  /*e1b0*/  VIADD R10, R21, 0x8 ;  /* 0x00000008150a7836 */ /* 0x002fc60000000000 */
[-C--:B------:R-:W-:Y:S02]  /*e1c0*/  ISETP.GE.OR P3, PT, R21, R0.reuse, P0 ;  /* 0x000000001500720c */ /* 0x080fe40000766670 */
[----:B------:R-:W-:-:S11]  /*e1d0*/  ISETP.GE.OR P0, PT, R10, R0, P0 ;  /* 0x000000000a00720c */ /* 0x000fd60000706670 */
[----:B0-----:R0:W-:Y:S04]  /*e1e0*/  @!P3 ST.E desc[UR40][R6.64], R20 ;  /* 0x000000140600b985 */ /* 0x0011e8000c101928 */
[----:B--2---:R0:W-:Y:S01]  /*e1f0*/  @!P0 ST.E desc[UR40][R8.64], R3 ;  /* 0x0000000308008985 */ /* 0x0041e2000c101928 */
[----:B------:R-:W-:Y:S05]  /*e200*/  @P2 BRA `(.L_x_9582) ;  /* 0x0000001000382947 */ /* 0x000fea0003800000 */
[----:B0-----:R-:W0:Y:S01]  /*e210*/  S2R R3, SR_TID.X ;  /* 0x0000000000037919 */ /* 0x001e220000002100 */
[----:B------:R-:W1:Y:S01]  /*e220*/  @P1 LDC R10, c[0x0][0xbec] ;  /* 0x0002fb00ff0a1b82 */ /* 0x000e620000000800 */
        /* <DEDUP_REMOVED lines=35> */
[C---:B------:R-:W-:Y:S01]  /*e460*/  IADD3 R53, P2, R12.reuse, 0x7000, RZ ;  /* 0x000070000c357810 */ /* 0x040fe20007f5e0ff */
[----:B------:R-:W5:Y:S01]  /*e470*/  LD.E.128 R28, desc[UR40][R28.64] ;  /* 0x000000281c1c7980 */ /* 0x000f62000c101d00 */
[----:B------:R-:W-:-:S02]  /*e480*/  IADD3 R57, P3, R12, 0x8000, RZ ;  /* 0x000080000c397810 */ /* 0x000fc40007f7e0ff */
[----:B------:R-:W-:Y:S01]  /*e490*/  IADD3 R61, P4, R12, 0x9000, RZ ;  /* 0x000090000c3d7810 */ /* 0x000fe20007f9e0ff */
        /* <DEDUP_REMOVED lines=8> */
[----:B------:R-:W-:Y:S01]  /*e520*/  SHF.R.U64 R64, R64, 0x3, RZ ;  /* 0x0000000340407819 */ /* 0x000fe200000012ff */
[----:B------:R-:W5:Y:S01]  /*e530*/  LD.E.128 R44, desc[UR40][R44.64] ;  /* 0x000000282c2c7980 */ /* 0x000f62000c101d00 */
[----:B------:R-:W-:Y:S02]  /*e540*/  LOP3.LUT R11, R12, 0x380, RZ, 0xc0, !PT ;  /* 0x000003800c0b7812 */ /* 0x000fe400078ec0ff */
[----:B------:R-:W-:Y:S02]  /*e550*/  SHF.R.U64 R48, R48, 0x3, RZ ;  /* 0x0000000330307819 */ /* 0x000fe400000012ff */
[----:B------:R-:W-:Y:S02]  /*e560*/  SHF.R.U64 R52, R52, 0x3, RZ ;  /* 0x0000000334347819 */ /* 0x000fe400000012ff */
[----:B------:R-:W-:Y:S02]  /*e570*/  SHF.R.U64 R56, R56, 0x3, RZ ;  /* 0x0000000338387819 */ /* 0x000fe400000012ff */
[----:B------:R-:W-:-:S02]  /*e580*/  SHF.R.U64 R60, R60, 0x3, RZ ;  /* 0x000000033c3c7819 */ /* 0x000fc400000012ff */
[----:B------:R-:W-:Y:S01]  /*e590*/  LOP3.LUT R64, R64, R65, RZ, 0x3c, !PT ;  /* 0x0000004140407212 */ /* 0x000fe200078e3cff */
[--C-:B------:R-:W-:Y:S01]  /*e5a0*/  IMAD.X R65, RZ, RZ, R13.reuse, P5 ;  /* 0x000000ffff417224 */ /* 0x100fe200028e060d */
[----:B------:R-:W-:Y:S02]  /*e5b0*/  IADD3 R9, P5, R12, 0xf000, RZ ;  /* 0x0000f0000c097810 */ /* 0x000fe40007fbe0ff */
        /* <DEDUP_REMOVED lines=14> */
[----:B------:R-:W-:Y:S01]  /*e6a0*/  IADD3 R81, P4, R12, 0xe000, RZ ;  /* 0x0000e0000c517810 */ /* 0x000fe20007f9e0ff */
[----:B------:R-:W5:Y:S01]  /*e6b0*/  LD.E.128 R52, desc[UR40][R52.64] ;  /* 0x0000002834347980 */ /* 0x000f62000c101d00 */
[----:B------:R-:W-:Y:S02]  /*e6c0*/  LOP3.LUT R8, R9, 0x380, RZ, 0xc0, !PT ;  /* 0x0000038009087812 */ /* 0x000fe400078ec0ff */
[----:B------:R-:W-:Y:S01]  /*e6d0*/  LOP3.LUT R12, R11, R12, RZ, 0x3c, !PT ;  /* 0x0000000c0b0c7212 */ /* 0x000fe200078e3cff */
[----:B------:R-:W5:Y:S01]  /*e6e0*/  LD.E.128 R56, desc[UR40][R56.64] ;  /* 0x0000002838387980 */ /* 0x000f62000c101d00 */
[----:B------:R-:W-:Y:S02]  /*e6f0*/  SHF.R.U64 R8, R8, 0x3, RZ ;  /* 0x0000000308087819 */ /* 0x000fe400000012ff */
[----:B------:R-:W-:Y:S01]  /*e700*/  LOP3.LUT R68, R69, 0x380, RZ, 0xc0, !PT ;  /* 0x0000038045447812 */ /* 0x000fe200078ec0ff */
[----:B------:R0:W5:Y:S01]  /*e710*/  LD.E.128 R24, desc[UR40][R12.64] ;  /* 0x000000280c187980 */ /* 0x000162000c101d00 */
[----:B------:R-:W-:-:S02]  /*e720*/  LOP3.LUT R84, R8, R9, RZ, 0x3c, !PT ;  /* 0x0000000908547212 */ /* 0x000fc400078e3cff */
[----:B------:R-:W-:Y:S01]  /*e730*/  LOP3.LUT R8, R7, 0xfffffff8, RZ, 0xc0, !PT ;  /* 0xfffffff807087812 */ /* 0x000fe200078ec0ff */
[----:B------:R-:W5:Y:S01]  /*e740*/  LD.E.128 R60, desc[UR40][R60.64] ;  /* 0x000000283c3c7980 */ /* 0x000f62000c101d00 */
[----:B------:R-:W-:Y:S02]  /*e750*/  LOP3.LUT R72, R73, 0x380, RZ, 0xc0, !PT ;  /* 0x0000038049487812 */ /* 0x000fe400078ec0ff */
[----:B------:R-:W-:Y:S01]  /*e760*/  LOP3.LUT R76, R77, 0x380, RZ, 0xc0, !PT ;  /* 0x000003804d4c7812 */ /* 0x000fe200078ec0ff */
[----:B------:R-:W5:Y:S01]  /*e770*/  LD.E.128 R64, desc[UR40][R64.64] ;  /* 0x0000002840407980 */ /* 0x000f62000c101d00 */
[----:B------:R-:W-:Y:S01]  /*e780*/  LOP3.LUT R80, R81, 0x380, RZ, 0xc0, !PT ;  /* 0x0000038051507812 */ /* 0x000fe200078ec0ff */
[----:B0-----:R-:W0:Y:S01]  /*e790*/  @P1 LDC R12, c[0x0][0xbf0] ;  /* 0x0002fc00ff0c1b82 */ /* 0x001e220000000800 */
[----:B------:R-:W-:Y:S01]  /*e7a0*/  IMAD.IADD R3, R3, 0x1, -R8 ;  /* 0x0000000103037824 */ /* 0x000fe200078e0a08 */
[----:B------:R-:W-:Y:S01]  /*e7b0*/  SHF.R.U64 R68, R68, 0x3, RZ ;  /* 0x0000000344447819 */ /* 0x000fe200000012ff */
[----:B------:R-:W-:Y:S01]  /*e7c0*/  IMAD R9, R4, UR5, R5 ;  /* 0x0000000504097c24 */ /* 0x000fe2000f8e0205 */
[----:B------:R-:W-:Y:S01]  /*e7d0*/  SHF.R.U64 R72, R72, 0x3, RZ ;  /* 0x0000000348487819 */ /* 0x000fe200000012ff */
[----:B------:R-:W-:Y:S01]  /*e7e0*/  IMAD.WIDE.U32 R4, R4, UR4, RZ ;  /* 0x0000000404047c25 */ /* 0x000fe2000f8e00ff */
[----:B------:R-:W-:Y:S01]  /*e7f0*/  SHF.R.U64 R76, R76, 0x3, RZ ;  /* 0x000000034c4c7819 */ /* 0x000fe200000012ff */
[----:B------:R-:W-:Y:S01]  /*e800*/  ULDC.64 UR4, c[0x0][0xae8] ;  /* 0x0002ba0000047ab9 */ /* 0x000fe20000000a00 */
[----:B------:R-:W-:Y:S01]  /*e810*/  SHF.R.U64 R80, R80, 0x3, RZ ;  /* 0x0000000350507819 */ /* 0x000fe200000012ff */
[----:B------:R-:W-:Y:S01]  /*e820*/  IMAD R3, R3, 0x20, R6 ;  /* 0x0000002003037824 */ /* 0x000fe200078e0206 */
[----:B------:R-:W-:Y:S01]  /*e830*/  LOP3.LUT R68, R68, R69, RZ, 0x3c, !PT ;  /* 0x0000004544447212 */ /* 0x000fe200078e3cff */
[----:B------:R-:W-:Y:S01]  /*e840*/  IMAD.IADD R5, R5, 0x1, R9 ;  /* 0x0000000105057824 */ /* 0x000fe200078e0209 */
[----:B------:R-:W-:Y:S01]  /*e850*/  LOP3.LUT R72, R72, R73, RZ, 0x3c, !PT ;  /* 0x0000004948487212 */ /* 0x000fe200078e3cff */
[----:B------:R-:W-:Y:S01]  /*e860*/  IMAD R11, R222, 0x80, R3 ;  /* 0x00000080de0b7824 */ /* 0x000fe200078e0203 */
[----:B------:R-:W-:Y:S01]  /*e870*/  LOP3.LUT R76, R76, R77, RZ, 0x3c, !PT ;  /* 0x0000004d4c4c7212 */ /* 0x000fe200078e3cff */
[----:B------:R-:W-:Y:S01]  /*e880*/  IMAD.WIDE.U32 R4, R215, UR4, R4 ;  /* 0x00000004d7047c25 */ /* 0x000fe2000f8e0004 */
[----:B------:R-:W-:Y:S01]  /*e890*/  LOP3.LUT R80, R80, R81, RZ, 0x3c, !PT ;  /* 0x0000005150507212 */ /* 0x000fe200078e3cff */
[----:B------:R-:W5:Y:S01]  /*e8a0*/  LD.E.128 R84, desc[UR40][R84.64] ;  /* 0x0000002854547980 */ /* 0x000f62000c101d00 */
[----:B------:R-:W-:Y:S01]  /*e8b0*/  SHF.R.S32.HI R8, RZ, 0x1f, R217 ;  /* 0x0000001fff087819 */ /* 0x000fe200000114d9 */
[----:B-1----:R-:W-:-:S04]  /*e8c0*/  @P1 IMAD.HI.U32 R3, R11, R10, RZ ;  /* 0x0000000a0b031227 */ /* 0x002fc800078e00ff */
[--C-:B------:R-:W-:Y:S02]  /*e8d0*/  IMAD.X R69, RZ, RZ, R13.reuse, P0 ;  /* 0x000000ffff457224 */ /* 0x100fe400000e060d */
[--C-:B------:R-:W-:Y:S02]  /*e8e0*/  IMAD.X R73, RZ, RZ, R13.reuse, P2 ;  /* 0x000000ffff497224 */ /* 0x100fe400010e060d */
[--C-:B------:R-:W-:Y:S02]  /*e8f0*/  IMAD.X R77, RZ, RZ, R13.reuse, P3 ;  /* 0x000000ffff4d7224 */ /* 0x100fe400018e060d */
[----:B------:R-:W-:Y:S01]  /*e900*/  IMAD.X R81, RZ, RZ, R13, P4 ;  /* 0x000000ffff517224 */ /* 0x000fe200020e060d */
[----:B------:R-:W5:Y:S01]  /*e910*/  LD.E.128 R68, desc[UR40][R68.64] ;  /* 0x0000002844447980 */ /* 0x000f62000c101d00 */
[----:B------:R-:W-:Y:S01]  /*e920*/  IMAD R5, R215, UR5, R5 ;  /* 0x00000005d7057c24 */ /* 0x000fe2000f8e0205 */
[----:B------:R-:W-:Y:S01]  /*e930*/  ULDC.64 UR4, c[0x0][0xaf0] ;  /* 0x0002bc0000047ab9 */ /* 0x000fe20000000a00 */
[----:B------:R-:W-:Y:S01]  /*e940*/  IMAD.MOV.U32 R7, RZ, RZ, R11 ;  /* 0x000000ffff077224 */ /* 0x000fe200078e000b */
[----:B0-----:R-:W-:Y:S01]  /*e950*/  @P1 SHF.R.U32.HI R7, RZ, R12, R3 ;  /* 0x0000000cff071219 */ /* 0x001fe20000011603 */
[----:B------:R-:W-:Y:S01]  /*e960*/  IMAD R8, R8, UR4, RZ ;  /* 0x0000000408087c24 */ /* 0x000fe2000f8e02ff */
[----:B------:R-:W5:Y:S01]  /*e970*/  LD.E.128 R72, desc[UR40][R72.64] ;  /* 0x0000002848487980 */ /* 0x000f62000c101d00 */
[----:B------:R-:W-:Y:S01]  /*e980*/  IMAD.WIDE.U32 R4, R217, UR4, R4 ;  /* 0x00000004d9047c25 */ /* 0x000fe2000f8e0004 */
[----:B------:R-:W-:-:S02]  /*e990*/  SHF.R.S32.HI R3, RZ, 0x1f, R7 ;  /* 0x0000001fff037819 */ /* 0x000fc40000011407 */
[----:B------:R-:W5:Y:S01]  /*e9a0*/  LD.E.128 R76, desc[UR40][R76.64] ;  /* 0x000000284c4c7980 */ /* 0x000f62000c101d00 */
[----:B------:R-:W-:Y:S01]  /*e9b0*/  IMAD R9, R217, UR5, R8 ;  /* 0x00000005d9097c24 */ /* 0x000fe2000f8e0208 */
[----:B------:R-:W-:Y:S02]  /*e9c0*/  ULDC.64 UR4, c[0x0][0xae0] ;  /* 0x0002b80000047ab9 */ /* 0x000fe40000000a00 */
[----:B------:R-:W5:Y:S01]  /*e9d0*/  LD.E.128 R80, desc[UR40][R80.64] ;  /* 0x0000002850507980 */ /* 0x000f62000c101d00 */
[----:B------:R-:W-:Y:S01]  /*e9e0*/  IMAD.MOV R10, RZ, RZ, -R7 ;  /* 0x000000ffff0a7224 */ /* 0x000fe200078e0a07 */
[----:B------:R-:W-:Y:S01]  /*e9f0*/  @!PT LDS RZ, [RZ] ;  /* 0x00000000fffff984 */ /* 0x000fe20000000800 */
[----:B------:R-:W-:Y:S01]  /*ea00*/  @!PT LDS RZ, [RZ] ;  /* 0x00000000fffff984 */ /* 0x000fe20000000800 */
[----:B------:R-:W-:Y:S01]  /*ea10*/  @!PT LDS RZ, [RZ] ;  /* 0x00000000fffff984 */ /* 0x000fe20000000800 */
[----:B------:R-:W-:Y:S01]  /*ea20*/  @!PT LDS RZ, [RZ] ;  /* 0x00000000fffff984 */ /* 0x000fe20000000800 */
[----:B------:R0:W-:Y:S06]  /*ea30*/  MEMBAR.ALL.CTA ;  /* 0x0000000000007992 */ /* 0x0001ec0000008000 */
[----:B0-----:R-:W0:Y:S01]  /*ea40*/  FENCE.VIEW.ASYNC.S ;  /* 0x00000000000073c6 */ /* 0x001e220000000000 */
[----:B------:R-:W-:-:S02]  /*ea50*/  IMAD.IADD R5, R5, 0x1, R9 ;  /* 0x0000000105057824 */ /* 0x000fc400078e0209 */
[----:B------:R-:W-:Y:S02]  /*ea60*/  IMAD R8, R3, UR4, RZ ;  /* 0x0000000403087c24 */ /* 0x000fe4000f8e02ff */
[----:B------:R-:W-:Y:S02]  /*ea70*/  IMAD R157, R157, R10, R11 ;  /* 0x0000000a9d9d7224 */ /* 0x000fe400078e020b */
[----:B------:R-:W-:-:S04]  /*ea80*/  IMAD.WIDE.U32 R4, R7, UR4, R4 ;  /* 0x0000000407047c25 */ /* 0x000fc8000f8e0004 */
[----:B------:R-:W-:Y:S01]  /*ea90*/  IMAD R9, R7, UR5, R8 ;  /* 0x0000000507097c24 */ /* 0x000fe2000f8e0208 */
[----:B------:R-:W-:Y:S01]  /*eaa0*/  SHF.R.S32.HI R7, RZ, 0x1f, R157 ;  /* 0x0000001fff077819 */ /* 0x000fe2000001149d */
[----:B------:R-:W-:Y:S01]  /*eab0*/  ULDC.64 UR4, c[0x0][0xad8] ;  /* 0x0002b60000047ab9 */ /* 0x000fe20000000a00 */
[----:B------:R-:W-:Y:S02]  /*eac0*/  VIADD R3, R19, 0x22820 ;  /* 0x0002282013037836 */ /* 0x000fe40000000000 */
[----:B------:R-:W-:Y:S02]  /*ead0*/  IMAD.IADD R5, R5, 0x1, R9 ;  /* 0x0000000105057824 */ /* 0x000fe400078e0209 */
[----:B------:R-:W-:Y:S01]  /*eae0*/  IMAD R8, R7, UR4, RZ ;  /* 0x0000000407087c24 */ /* 0x000fe2000f8e02ff */
[----:B------:R-:W-:Y:S01]  /*eaf0*/  PRMT R3, RZ, 0x654, R3 ;  /* 0x00000654ff037816 */ /* 0x000fe20000000003 */
[----:B------:R-:W-:-:S04]  /*eb00*/  IMAD.WIDE.U32 R4, R157, UR4, R4 ;  /* 0x000000049d047c25 */ /* 0x000fc8000f8e0004 */
[----:B------:R-:W-:Y:S01]  /*eb10*/  IMAD R21, R157, UR5, R8 ;  /* 0x000000059d157c24 */ /* 0x000fe2000f8e0208 */
[----:B------:R-:W-:Y:S01]  /*eb20*/  ULDC.64 UR4, c[0x0][0xa80] ;  /* 0x0002a00000047ab9 */ /* 0x000fe20000000a00 */
[----:B0-----:R0:W-:Y:S02]  /*eb30*/  SYNCS.ARRIVE.TRANS64.RED.A1T0 RZ, [R3+URZ], RZ ;  /* 0x000000ff03ff79a7 */ /* 0x0011e4000810043f */
[----:B------:R-:W-:Y:S01]  /*eb40*/  IMAD.IADD R21, R5, 0x1, R21 ;  /* 0x0000000105157824 */ /* 0x000fe200078e0215 */
[----:B0-----:R-:W-:Y:S01]  /*eb50*/  LEA R3, P0, R4, UR4, 0x1 ;  /* 0x0000000404037c11 */ /* 0x001fe2000f8008ff */
[----:B------:R-:W-:-:S03]  /*eb60*/  UMOV UR4, 0xffffffff ;  /* 0xffffffff00047882 */ /* 0x000fc60000000000 */
[----:B------:R-:W-:Y:S01]  /*eb70*/  LEA.HI.X R21, R4, UR5, R21, 0x1, P0 ;  /* 0x0000000504157c11 */ /* 0x000fe200080f0c15 */
[----:B------:R-:W-:Y:S08]  /*eb80*/  BRA.DIV UR4, `(.L_x_9583) ;  /* 0x000000b604c47947 */ /* 0x000ff0000b800000 */
[----:B------:R0:W1:Y:S04]  /*eb90*/  SHFL.IDX PT, R20, R21, RZ, 0x181f ;  /* 0x00181fff15147589 */ /* 0x00006800000e0000 */
[----:B------:R0:W2:Y:S02]  /*eba0*/  SHFL.IDX PT, R14, R3, RZ, 0x181f ;  /* 0x00181fff030e7589 */ /* 0x0000a400000e0000 */
.L_x_9795:
[----:B------:R-:W-:Y:S01]  /*ebb0*/  IMAD R89, R222, 0x80, R6 ;  /* 0x00000080de597824 */ /* 0x000fe200078e0206 */
[----:B------:R-:W-:Y:S01]  /*ebc0*/  BSSY B1, `(.L_x_9584) ;  /* 0x000001a000017945 */ /* 0x000fe20003800000 */
[----:B------:R-:W-:-:S03]  /*ebd0*/  VIADD R91, R203, 0xc0 ;  /* 0x000000c0cb5b7836 */ /* 0x000fc60000000000 */
[----:B------:R-:W-:-:S13]  /*ebe0*/  ISETP.GE.AND P0, PT, R89, R0, PT ;  /* 0x000000005900720c */ /* 0x000fda0003f06270 */
[----:B------:R-:W-:Y:S05]  /*ebf0*/  @P0 BRA `(.L_x_9585) ;  /* 0x0000000000580947 */ /* 0x000fea0003800000 */
[----:B------:R-:W-:Y:S01]  /*ec00*/  ULDC UR4, c[0x0][0xac8] ;  /* 0x0002b20000047ab9 */ /* 0x000fe20000000800 */
[C---:B------:R-:W-:Y:S01]  /*ec10*/  VIADD R11, R203.reuse, 0xc0 ;  /* 0x000000c0cb0b7836 */ /* 0x040fe20000000000 */
[----:B------:R-:W-:Y:S02]  /*ec20*/  ISETP.GE.AND P3, PT, R203, UR4, PT ;  /* 0x00000004cb007c0c */ /* 0x000fe4000bf66270 */
[----:B------:R-:W-:Y:S02]  /*ec30*/  ISETP.GE.AND P2, PT, R214, UR4, PT ;  /* 0x00000004d6007c0c */ /* 0x000fe4000bf46270 */
[----:B------:R-:W-:Y:S02]  /*ec40*/  ISETP.GE.AND P1, PT, R213, UR4, PT ;  /* 0x00000004d5007c0c */ /* 0x000fe4000bf26270 */
[----:B------:R-:W-:Y:S02]  /*ec50*/  ISETP.GE.AND P0, PT, R11, UR4, PT ;  /* 0x000000040b007c0c */ /* 0x000fe4000bf06270 */
[----:B------:R-:W-:-:S02]  /*ec60*/  SHF.R.S32.HI R8, RZ, 0x1f, R203 ;  /* 0x0000001fff087819 */ /* 0x000fc400000114cb */
[----:B------:R-:W-:Y:S02]  /*ec70*/  SHF.R.S32.HI R10, RZ, 0x1f, R214 ;  /* 0x0000001fff0a7819 */ /* 0x000fe400000114d6 */
[----:B------:R-:W-:Y:S02]  /*ec80*/  SHF.R.S32.HI R13, RZ, 0x1f, R213 ;  /* 0x0000001fff0d7819 */ /* 0x000fe400000114d5 */
[CC--:B--2---:R-:W-:Y:S02]  /*ec90*/  @!P3 LEA R4, P5, R203.reuse, R14.reuse, 0x1 ;  /* 0x0000000ecb04b211 */ /* 0x0c4fe400078a08ff */
[----:B------:R-:W-:Y:S02]  /*eca0*/  @!P2 LEA R6, P4, R214, R14, 0x1 ;  /* 0x0000000ed606a211 */ /* 0x000fe400078808ff */
[----:B-1----:R-:W-:Y:S02]  /*ecb0*/  @!P3 LEA.HI.X R5, R203, R20, R8, 0x1, P5 ;  /* 0x00000014cb05b211 */ /* 0x002fe400028f0c08 */
[----:B------:R-:W-:-:S02]  /*ecc0*/  @!P1 LEA R8, P5, R213, R14, 0x1 ;  /* 0x0000000ed5089211 */ /* 0x000fc400078a08ff */
[----:B------:R-:W-:Y:S01]  /*ecd0*/  @!P2 LEA.HI.X R7, R214, R20, R10, 0x1, P4 ;  /* 0x00000014d607a211 */ /* 0x000fe200020f0c0a */
[----:B-----5:R3:W-:Y:S01]  /*ece0*/  @!P3 ST.E.128 desc[UR40][R4.64], R24 ;  /* 0x000000180400b985 */ /* 0x0207e2000c101d28 */
[----:B------:R-:W-:Y:S02]  /*ecf0*/  SHF.R.S32.HI R12, RZ, 0x1f, R11 ;  /* 0x0000001fff0c7819 */ /* 0x000fe4000001140b */
[----:B------:R-:W-:Y:S01]  /*ed00*/  @!P0 LEA R10, P4, R11, R14, 0x1 ;  /* 0x0000000e0b0a8211 */ /* 0x000fe200078808ff */
[----:B------:R3:W-:Y:S01]  /*ed10*/  @!P2 ST.E.128 desc[UR40][R6.64], R40 ;  /* 0x000000280600a985 */ /* 0x0007e2000c101d28 */
[-C--:B------:R-:W-:Y:S02]  /*ed20*/  @!P1 LEA.HI.X R9, R213, R20.reuse, R13, 0x1, P5 ;  /* 0x00000014d5099211 */ /* 0x080fe400028f0c0d */
[----:B------:R-:W-:-:S03]  /*ed30*/  @!P0 LEA.HI.X R11, R11, R20, R12, 0x1, P4 ;  /* 0x000000140b0b8211 */ /* 0x000fc600020f0c0c */
[----:B------:R3:W-:Y:S04]  /*ed40*/  @!P1 ST.E.128 desc[UR40][R8.64], R56 ;  /* 0x0000003808009985 */ /* 0x0007e8000c101d28 */
[----:B------:R3:W-:Y:S02]  /*ed50*/  @!P0 ST.E.128 desc[UR40][R10.64], R72 ;  /* 0x000000480a008985 */ /* 0x0007e4000c101d28 */
.L_x_9585:
[----:B------:R-:W-:Y:S05]  /*ed60*/  BSYNC B1 ;  /* 0x0000000000017941 */ /* 0x000fea0003800000 */
.L_x_9584:
[----:B------:R-:W-:Y:S01]  /*ed70*/  UMOV UR4, 0xffffffff ;  /* 0xffffffff00047882 */ /* 0x000fe20000000000 */
[----:B---3-5:R-:W-:Y:S02]  /*ed80*/  SHF.R.S32.HI R24, RZ, 0x1f, R91 ;  /* 0x0000001fff187819 */ /* 0x028fe4000001145b */
[----:B------:R-:W-:Y:S05]  /*ed90*/  BRA.DIV UR4, `(.L_x_9586) ;  /* 0x000000b604747947 */ /* 0x000fea000b800000 */
[----:B-1----:R1:W3:Y:S04]  /*eda0*/  SHFL.IDX PT, R20, R21, 0x1, 0x181f ;  /* 0x00381f0015147f89 */ /* 0x0022e800000e0000 */
[----:B--2---:R1:W2:Y:S02]  /*edb0*/  SHFL.IDX PT, R14, R3, 0x1, 0x181f ;  /* 0x00381f00030e7f89 */ /* 0x0042a400000e0000 */
.L_x_9799:
[----:B------:R-:W-:Y:S01]  /*edc0*/  VIADD R5, R89, 0x20 ;  /* 0x0000002059057836 */ /* 0x000fe20000000000 */
[----:B------:R-:W-:Y:S04]  /*edd0*/  BSSY B1, `(.L_x_9587) ;  /* 0x0000017000017945 */ /* 0x000fe80003800000 */
[----:B------:R-:W-:-:S13]  /*ede0*/  ISETP.GE.AND P0, PT, R5, R0, PT ;  /* 0x000000000500720c */ /* 0x000fda0003f06270 */
[----:B------:R-:W-:Y:S05]  /*edf0*/  @P0 BRA `(.L_x_9588) ;  /* 0x0000000000500947 */ /* 0x000fea0003800000 */
[----:B------:R-:W-:Y:S01]  /*ee00*/  ULDC UR4, c[0x0][0xac8] ;  /* 0x0002b20000047ab9 */ /* 0x000fe20000000800 */
[----:B------:R-:W-:Y:S02]  /*ee10*/  SHF.R.S32.HI R8, RZ, 0x1f, R203 ;  /* 0x0000001fff087819 */ /* 0x000fe400000114cb */
[----:B------:R-:W-:Y:S02]  /*ee20*/  ISETP.GE.AND P3, PT, R203, UR4, PT ;  /* 0x00000004cb007c0c */ /* 0x000fe4000bf66270 */
[----:B------:R-:W-:Y:S02]  /*ee30*/  ISETP.GE.AND P2, PT, R214, UR4, PT ;  /* 0x00000004d6007c0c */ /* 0x000fe4000bf46270 */
[----:B------:R-:W-:Y:S02]  /*ee40*/  ISETP.GE.AND P1, PT, R213, UR4, PT ;  /* 0x00000004d5007c0c */ /* 0x000fe4000bf26270 */
[----:B------:R-:W-:Y:S02]  /*ee50*/  ISETP.GE.AND P0, PT, R91, UR4, PT ;  /* 0x000000045b007c0c */ /* 0x000fe4000bf06270 */
[----:B------:R-:W-:-:S02]  /*ee60*/  SHF.R.S32.HI R10, RZ, 0x1f, R214 ;  /* 0x0000001fff0a7819 */ /* 0x000fc400000114d6 */
[----:B------:R-:W-:-:S03]  /*ee70*/  SHF.R.S32.HI R12, RZ, 0x1f, R213 ;  /* 0x0000001fff0c7819 */ /* 0x000fc600000114d5 */
[CC--:B--2---:R-:W-:Y:S02]  /*ee80*/  @!P3 LEA R4, P5, R203.reuse, R14.reuse, 0x1 ;  /* 0x0000000ecb04b211 */ /* 0x0c4fe400078a08ff */
[C---:B------:R-:W-:Y:S02]  /*ee90*/  @!P2 LEA R6, P4, R214.reuse, R14, 0x1 ;  /* 0x0000000ed606a211 */ /* 0x040fe400078808ff */
        /* <DEDUP_REMOVED lines=10> */
.L_x_9588:
[----:B------:R-:W-:Y:S05]  /*ef40*/  BSYNC B1 ;  /* 0x0000000000017941 */ /* 0x000fea0003800000 */
.L_x_9587:
[----:B------:R-:W-:-:S03]  /*ef50*/  UMOV UR4, 0xffffffff ;  /* 0xffffffff00047882 */ /* 0x000fc60000000000 */
[----:B------:R-:W-:Y:S05]  /*ef60*/  BRA.DIV UR4, `(.L_x_9589) ;  /* 0x000000b604487947 */ /* 0x000fea000b800000 */
[----:B----4-:R4:W0:Y:S04]  /*ef70*/  SHFL.IDX PT, R4, R21, 0x2, 0x181f ;  /* 0x00581f0015047f89 */ /* 0x01082800000e0000 */
[----:B--2---:R4:W2:Y:S02]  /*ef80*/  SHFL.IDX PT, R14, R3, 0x2, 0x181f ;  /* 0x00581f00030e7f89 */ /* 0x0048a400000e0000 */
.L_x_9803:
        /* <DEDUP_REMOVED lines=14> */
[----:B0-----:R-:W-:Y:S02]  /*f070*/  @!P3 LEA.HI.X R11, R203, R4, R6, 0x1, P5 ;  /* 0x00000004cb0bb211 */ /* 0x001fe400028f0c06 */
        /* <DEDUP_REMOVED lines=9> */
.L_x_9591:
[----:B------:R-:W-:Y:S05]  /*f110*/  BSYNC B1 ;  /* 0x0000000000017941 */ /* 0x000fea0003800000 */
.L_x_9590:
[----:B------:R-:W-:-:S03]  /*f120*/  UMOV UR4, 0xffffffff ;  /* 0xffffffff00047882 */ /* 0x000fc60000000000 */
[----:B------:R-:W-:Y:S05]  /*f130*/  BRA.DIV UR4, `(.L_x_9592) ;  /* 0x000000b6041c7947 */ /* 0x000fea000b800000 */
[----:B0-----:R0:W0:Y:S04]  /*f140*/  SHFL.IDX PT, R4, R21, 0x3, 0x181f ;  /* 0x00781f0015047f89 */ /* 0x00102800000e0000 */
[----:B--2---:R2:W0:Y:S02]  /*f150*/  SHFL.IDX PT, R14, R3, 0x3, 0x181f ;  /* 0x00781f00030e7f89 */ /* 0x00442400000e0000 */
.L_x_9807:
[----:B-12-4-:R-:W-:-:S05]  /*f160*/  VIADD R3, R89, 0x60 ;  /* 0x0000006059037836 */ /* 0x016fca0000000000 */
[----:B------:R-:W-:-:S13]  /*f170*/  ISETP.GE.AND P0, PT, R3, R0, PT ;  /* 0x000000000300720c */ /* 0x000fda0003f06270 */
[----:B------:R-:W-:Y:S05]  /*f180*/  @P0 BRA `(.L_x_9593) ;  /* 0x0000002c004c0947 */ /* 0x000fea0003800000 */
[----:B------:R-:W-:Y:S01]  /*f190*/  ULDC UR4, c[0x0][0xac8] ;  /* 0x0002b20000047ab9 */ /* 0x000fe20000000800 */
[----:B------:R-:W-:Y:S02]  /*f1a0*/  SHF.R.S32.HI R13, RZ, 0x1f, R203 ;  /* 0x0000001fff0d7819 */ /* 0x000fe400000114cb */
[----:B------:R-:W-:Y:S02]  /*f1b0*/  ISETP.GE.AND P3, PT, R203, UR4, PT ;  /* 0x00000004cb007c0c */ /* 0x000fe4000bf66270 */
[----:B------:R-:W-:Y:S02]  /*f1c0*/  ISETP.GE.AND P4, PT, R214, UR4, PT ;  /* 0x00000004d6007c0c */ /* 0x000fe4000bf86270 */
[----:B------:R-:W-:Y:S02]  /*f1d0*/  ISETP.GE.AND P5, PT, R213, UR4, PT ;  /* 0x00000004d5007c0c */ /* 0x000fe4000bfa6270 */
[----:B------:R-:W-:Y:S02]  /*f1e0*/  SHF.R.S32.HI R12, RZ, 0x1f, R214 ;  /* 0x0000001fff0c7819 */ /* 0x000fe400000114d6 */
[----:B------:R-:W-:-:S05]  /*f1f0*/  SHF.R.S32.HI R5, RZ, 0x1f, R213 ;  /* 0x0000001fff057819 */ /* 0x000fca00000114d5 */
[-C--:B0-----:R-:W-:Y:S02]  /*f200*/  @!P3 LEA R6, P0, R203, R14.reuse, 0x1 ;  /* 0x0000000ecb06b211 */ /* 0x081fe400078008ff */
[CC--:B------:R-:W-:Y:S02]  /*f210*/  @!P4 LEA R8, P1, R214.reuse, R14.reuse, 0x1 ;  /* 0x0000000ed608c211 */ /* 0x0c0fe400078208ff */
[----:B------:R-:W-:Y:S02]  /*f220*/  @!P5 LEA R10, P2, R213, R14, 0x1 ;  /* 0x0000000ed50ad211 */ /* 0x000fe400078408ff */
[-C--:B------:R-:W-:Y:S02]  /*f230*/  @!P3 LEA.HI.X R7, R203, R4.reuse, R13, 0x1, P0 ;  /* 0x00000004cb07b211 */ /* 0x080fe400000f0c0d */
[-C--:B------:R-:W-:Y:S02]  /*f240*/  @!P4 LEA.HI.X R9, R214, R4.reuse, R12, 0x1, P1 ;  /* 0x00000004d609c211 */ /* 0x080fe400008f0c0c */
[----:B------:R-:W-:Y:S01]  /*f250*/  @!P5 LEA.HI.X R11, R213, R4, R5, 0x1, P2 ;  /* 0x00000004d50bd211 */ /* 0x000fe200010f0c05 */
[----:B------:R4:W-:Y:S01]  /*f260*/  @!P3 ST.E.128 desc[UR40][R6.64], R36 ;  /* 0x000000240600b985 */ /* 0x0009e2000c101d28 */
[----:B------:R-:W-:-:S03]  /*f270*/  ISETP.GE.AND P0, PT, R91, UR4, PT ;  /* 0x000000045b007c0c */ /* 0x000fc6000bf06270 */
[----:B------:R4:W-:Y:S04]  /*f280*/  @!P4 ST.E.128 desc[UR40][R8.64], R52 ;  /* 0x000000340800c985 */ /* 0x0009e8000c101d28 */
[----:B------:R4:W-:Y:S06]  /*f290*/  @!P5 ST.E.128 desc[UR40][R10.64], R68 ;  /* 0x000000440a00d985 */ /* 0x0009ec000c101d28 */
[----:B------:R-:W-:Y:S05]  /*f2a0*/  @P0 BRA `(.L_x_9593) ;  /* 0x0000002c00040947 */ /* 0x000fea0003800000 */
[----:B------:R-:W-:-:S04]  /*f2b0*/  LEA R14, P0, R91, R14, 0x1 ;  /* 0x0000000e5b0e7211 */ /* 0x000fc800078008ff */
[----:B------:R-:W-:-:S05]  /*f2c0*/  LEA.HI.X R15, R91, R4, R24, 0x1, P0 ;  /* 0x000000045b0f7211 */ /* 0x000fca00000f0c18 */
[----:B------:R0:W-:Y:S01]  /*f2d0*/  ST.E.128 desc[UR40][R14.64], R84 ;  /* 0x000000540e007985 */ /* 0x0001e2000c101d28 */
[----:B------:R-:W-:Y:S05]  /*f2e0*/  BRA `(.L_x_9593) ;  /* 0x0000002800f47947 */ /* 0x000fea0003800000 */
.L_x_9582:
[----:B0-----:R-:W0:Y:S01]  /*f2f0*/  @P1 LDC R7, c[0x0][0xbec] ;  /* 0x0002fb00ff071b82 */ /* 0x001e220000000800 */
[----:B------:R-:W-:Y:S01]  /*f300*/  ULDC.64 UR4, c[0x0][0xb08] ;  /* 0x0002c20000047ab9 */ /* 0x000fe20000000a00 */
[----:B------:R-:W-:Y:S02]  /*f310*/  IMAD.MOV.U32 R3, RZ, RZ, R14 ;  /* 0x000000ffff037224 */ /* 0x000fe400078e000e */
[----:B------:R-:W-:-:S04]  /*f320*/  IMAD R5, R5, UR4, RZ ;  /* 0x0000000405057c24 */ /* 0x000fc8000f8e02ff */
[----:B------:R-:W1:Y:S01]  /*f330*/  @P1 LDC R6, c[0x0][0xbf0] ;  /* 0x0002fc00ff061b82 */ /* 0x000e620000000800 */
[----:B0-----:R-:W-:-:S05]  /*f340*/  @P1 IMAD.HI.U32 R7, R14, R7, RZ ;  /* 0x000000070e071227 */ /* 0x001fca00078e00ff */
[----:B-1----:R-:W-:Y:S01]  /*f350*/  @P1 SHF.R.U32.HI R3, RZ, R6, R7 ;  /* 0x00000006ff031219 */ /* 0x002fe20000011607 */
[C---:B------:R-:W-:Y:S02]  /*f360*/  IMAD R6, R4.reuse, UR5, R5 ;  /* 0x0000000504067c24 */ /* 0x040fe4000f8e0205 */
[----:B------:R-:W-:Y:S01]  /*f370*/  IMAD.WIDE.U32 R4, R4, UR4, RZ ;  /* 0x0000000404047c25 */ /* 0x000fe2000f8e00ff */
[----:B------:R-:W-:-:S03]  /*f380*/  ULDC.64 UR4, c[0x0][0xb38] ;  /* 0x0002ce0000047ab9 */ /* 0x000fc60000000a00 */
[----:B------:R-:W-:Y:S01]  /*f390*/  IMAD.IADD R5, R5, 0x1, R6 ;  /* 0x0000000105057824 */ /* 0x000fe200078e0206 */
[----:B------:R-:W-:Y:S01]  /*f3a0*/  SHF.R.S32.HI R6, RZ, 0x1f, R217 ;  /* 0x0000001fff067819 */ /* 0x000fe200000114d9 */
[----:B------:R-:W-:-:S04]  /*f3b0*/  IMAD.WIDE.U32 R4, R215, UR4, R4 ;  /* 0x00000004d7047c25 */ /* 0x000fc8000f8e0004 */
[----:B------:R-:W-:Y:S01]  /*f3c0*/  IMAD R5, R215, UR5, R5 ;  /* 0x00000005d7057c24 */ /* 0x000fe2000f8e0205 */
[----:B------:R-:W-:Y:S02]  /*f3d0*/  ULDC.64 UR4, c[0x0][0xb40] ;  /* 0x0002d00000047ab9 */ /* 0x000fe40000000a00 */
[----:B------:R-:W-:Y:S02]  /*f3e0*/  IMAD R6, R6, UR4, RZ ;  /* 0x0000000406067c24 */ /* 0x000fe4000f8e02ff */
[----:B------:R-:W-:-:S04]  /*f3f0*/  IMAD.WIDE.U32 R4, R217, UR4, R4 ;  /* 0x00000004d9047c25 */ /* 0x000fc8000f8e0004 */
[----:B------:R-:W-:Y:S01]  /*f400*/  IMAD R7, R217, UR5, R6 ;  /* 0x00000005d9077c24 */ /* 0x000fe2000f8e0206 */
[----:B------:R-:W-:Y:S01]  /*f410*/  ULDC.64 UR4, c[0x0][0xb48] ;  /* 0x0002d20000047ab9 */ /* 0x000fe20000000a00 */
[----:B------:R-:W-:Y:S02]  /*f420*/  IMAD.MOV R6, RZ, RZ, -R3 ;  /* 0x000000ffff067224 */ /* 0x000fe400078e0a03 */
[----:B------:R-:W-:Y:S01]  /*f430*/  IMAD.IADD R5, R5, 0x1, R7 ;  /* 0x0000000105057824 */ /* 0x000fe200078e0207 */
[----:B------:R-:W-:Y:S01]  /*f440*/  SHF.R.S32.HI R7, RZ, 0x1f, R3 ;  /* 0x0000001fff077819 */ /* 0x000fe20000011403 */
[----:B------:R-:W-:Y:S02]  /*f450*/  IMAD R6, R157, R6, R14 ;  /* 0x000000069d067224 */ /* 0x000fe400078e020e */
[----:B------:R-:W-:-:S04]  /*f460*/  IMAD.WIDE.U32 R4, R223, UR4, R4 ;  /* 0x00000004df047c25 */ /* 0x000fc8000f8e0004 */
[----:B------:R-:W-:Y:S01]  /*f470*/  IMAD R5, R223, UR5, R5 ;  /* 0x00000005df057c24 */ /* 0x000fe2000f8e0205 */
[----:B------:R-:W-:Y:S02]  /*f480*/  ULDC.64 UR4, c[0x0][0xb30] ;  /* 0x0002cc0000047ab9 */ /* 0x000fe40000000a00 */
[----:B------:R-:W-:Y:S02]  /*f490*/  IMAD R8, R7, UR4, RZ ;  /* 0x0000000407087c24 */ /* 0x000fe4000f8e02ff */
[----:B------:R-:W-:-:S04]  /*f4a0*/  IMAD.WIDE.U32 R4, R3, UR4, R4 ;  /* 0x0000000403047c25 */ /* 0x000fc8000f8e0004 */
[----:B------:R-:W-:Y:S01]  /*f4b0*/  IMAD R7, R3, UR5, R8 ;  /* 0x0000000503077c24 */ /* 0x000fe2000f8e0208 */
[----:B------:R-:W-:Y:S01]  /*f4c0*/  ULDC.64 UR4, c[0x0][0xb28] ;  /* 0x0002ca0000047ab9 */ /* 0x000fe20000000a00 */
[----:B------:R-:W-:Y:S02]  /*f4d0*/  VIADD R3, R19, 0x22820 ;  /* 0x0002282013037836 */ /* 0x000fe40000000000 */
[----:B------:R-:W-:-:S03]  /*f4e0*/  IMAD.IADD R5, R5, 0x1, R7 ;  /* 0x0000000105057824 */ /* 0x000fc600078e0207 */
[----:B------:R-:W-:Y:S01]  /*f4f0*/  PRMT R3, RZ, 0x654, R3 ;  /* 0x00000654ff037816 */ /* 0x000fe20000000003 */
[----:B------:R-:W-:-:S03]  /*f500*/  IMAD.WIDE.U32 R4, R6, UR4, R4 ;  /* 0x0000000406047c25 */ /* 0x000fc6000f8e0004 */
[----:B------:R0:W-:Y:S02]  /*f510*/  SYNCS.ARRIVE.TRANS64.RED.A1T0 RZ, [R3+URZ], RZ ;  /* 0x000000ff03ff79a7 */ /* 0x0001e4000810043f */
[----:B0-----:R-:W-:-:S05]  /*f520*/  SHF.R.S32.HI R3, RZ, 0x1f, R6 ;  /* 0x0000001fff037819 */ /* 0x001fca0000011406 */
[----:B------:R-:W-:-:S04]  /*f530*/  IMAD R3, R3, UR4, RZ ;  /* 0x0000000403037c24 */ /* 0x000fc8000f8e02ff */
[----:B------:R-:W-:Y:S01]  /*f540*/  IMAD R7, R6, UR5, R3 ;  /* 0x0000000506077c24 */ /* 0x000fe2000f8e0203 */
[----:B------:R-:W-:Y:S02]  /*f550*/  ULDC.64 UR4, c[0x0][0xb00] ;  /* 0x0002c00000047ab9 */ /* 0x000fe40000000a00 */
[----:B------:R-:W-:Y:S01]  /*f560*/  LEA R3, P0, R4, UR4, 0x2 ;  /* 0x0000000404037c11 */ /* 0x000fe2000f8010ff */
[----:B------:R-:W-:Y:S01]  /*f570*/  IMAD.IADD R5, R5, 0x1, R7 ;  /* 0x0000000105057824 */ /* 0x000fe200078e0207 */
[----:B------:R-:W-:-:S04]  /*f580*/  UMOV UR4, 0xffffffff ;  /* 0xffffffff00047882 */ /* 0x000fc80000000000 */
[----:B------:R-:W-:Y:S01]  /*f590*/  LEA.HI.X R8, R4, UR5, R5, 0x2, P0 ;  /* 0x0000000504087c11 */ /* 0x000fe200080f1405 */
[----:B------:R-:W-:Y:S06]  /*f5a0*/  BRA.DIV UR4, `(.L_x_9594) ;  /* 0x000000b204487947 */ /* 0x000fec000b800000 */
[----:B------:R0:W1:Y:S04]  /*f5b0*/  SHFL.IDX PT, R9, R8, RZ, 0x1c1f ;  /* 0x001c1fff08097589 */ /* 0x00006800000e0000 */
[----:B------:R0:W2:Y:S02]  /*f5c0*/  SHFL.IDX PT, R11, R3, RZ, 0x1c1f ;  /* 0x001c1fff030b7589 */ /* 0x0000a400000e0000 */
.L_x_9810:
[----:B------:R-:W-:Y:S01]  /*f5d0*/  ISETP.GE.AND P0, PT, R21, R0, PT ;  /* 0x000000001500720c */ /* 0x000fe20003f06270 */
[----:B------:R-:W-:-:S12]  /*f5e0*/  BSSY B1, `(.L_x_9595) ;  /* 0x00000c9000017945 */ /* 0x000fd80003800000 */
[----:B------:R-:W-:Y:S05]  /*f5f0*/  @P0 BRA `(.L_x_9596) ;  /* 0x0000000c001c0947 */ /* 0x000fea0003800000 */
[----:B------:R-:W-:Y:S01]  /*f600*/  ULDC UR4, c[0x0][0xac8] ;  /* 0x0002b20000047ab9 */ /* 0x000fe20000000800 */
[C---:B------:R-:W-:Y:S01]  /*f610*/  VIADD R12, R225.reuse, 0x8 ;  /* 0x00000008e10c7836 */ /* 0x040fe20000000000 */
[C---:B------:R-:W-:Y:S01]  /*f620*/  ISETP.GE.AND P0, PT, R225.reuse, UR4, PT ;  /* 0x00000004e1007c0c */ /* 0x040fe2000bf06270 */
[C---:B------:R-:W-:Y:S02]  /*f630*/  VIADD R7, R225.reuse, 0x10 ;  /* 0x00000010e1077836 */ /* 0x040fe40000000000 */
[C---:B------:R-:W-:Y:S01]  /*f640*/  VIADD R13, R225.reuse, 0x8 ;  /* 0x00000008e10d7836 */ /* 0x040fe20000000000 */
[----:B------:R-:W-:Y:S01]  /*f650*/  ISETP.GE.AND P1, PT, R12, UR4, PT ;  /* 0x000000040c007c0c */ /* 0x000fe2000bf26270 */
[C---:B------:R-:W-:Y:S02]  /*f660*/  VIADD R6, R225.reuse, 0x18 ;  /* 0x00000018e1067836 */ /* 0x040fe40000000000 */
[C---:B------:R-:W-:Y:S01]  /*f670*/  VIADD R20, R225.reuse, 0x40 ;  /* 0x00000040e1147836 */ /* 0x040fe20000000000 */
[----:B------:R-:W-:Y:S01]  /*f680*/  SHF.R.S32.HI R13, RZ, 0x1f, R13 ;  /* 0x0000001fff0d7819 */ /* 0x000fe2000001140d */
[----:B------:R-:W-:-:S02]  /*f690*/  VIADD R15, R225, 0x38 ;  /* 0x00000038e10f7836 */ /* 0x000fc40000000000 */
[C---:B------:R-:W-:Y:S02]  /*f6a0*/  VIADD R14, R225.reuse, 0x50 ;  /* 0x00000050e10e7836 */ /* 0x040fe40000000000 */
[----:B--2---:R-:W-:Y:S01]  /*f6b0*/  @!P0 IMAD.MOV.U32 R4, RZ, RZ, R11 ;  /* 0x000000ffff048224 */ /* 0x004fe200078e000b */
[----:B------:R-:W-:Y:S01]  /*f6c0*/  SHF.R.S32.HI R15, RZ, 0x1f, R15 ;  /* 0x0000001fff0f7819 */ /* 0x000fe2000001140f */
[----:B-1----:R-:W-:Y:S02]  /*f6d0*/  @!P0 IMAD.MOV.U32 R5, RZ, RZ, R9 ;  /* 0x000000ffff058224 */ /* 0x002fe400078e0009 */
[C---:B------:R-:W-:Y:S02]  /*f6e0*/  VIADD R21, R225.reuse, 0x40 ;  /* 0x00000040e1157836 */ /* 0x040fe40000000000 */
[----:B------:R-:W-:-:S03]  /*f6f0*/  @!P0 IMAD.WIDE R4, R225, 0x4, R4 ;  /* 0x00000004e1048825 */ /* 0x000fc600078e0204 */
[----:B------:R-:W-:Y:S02]  /*f700*/  SHF.R.S32.HI R21, RZ, 0x1f, R21 ;  /* 0x0000001fff157819 */ /* 0x000fe40000011415 */
[----:B------:R1:W-:Y:S01]  /*f710*/  @!P0 ST.E.64 desc[UR40][R4.64], R24 ;  /* 0x0000001804008985 */ /* 0x0003e2000c101b28 */
[----:B------:R-:W-:Y:S02]  /*f720*/  ISETP.GE.AND P0, PT, R7, UR4, PT ;  /* 0x0000000407007c0c */ /* 0x000fe4000bf06270 */
[----:B-1----:R-:W-:-:S04]  /*f730*/  @!P1 LEA R4, P2, R12, R11, 0x2 ;  /* 0x0000000b0c049211 */ /* 0x002fc800078410ff */
[----:B------:R-:W-:Y:S01]  /*f740*/  @!P1 LEA.HI.X R5, R12, R9, R13, 0x2, P2 ;  /* 0x000000090c059211 */ /* 0x000fe200010f140d */
[C---:B------:R-:W-:Y:S02]  /*f750*/  VIADD R13, R225.reuse, 0x10 ;  /* 0x00000010e10d7836 */ /* 0x040fe40000000000 */
[----:B------:R-:W-:Y:S02]  /*f760*/  VIADD R12, R225, 0x20 ;  /* 0x00000020e10c7836 */ /* 0x000fe40000000000 */
[----:B------:R1:W-:Y:S01]  /*f770*/  @!P1 ST.E.64 desc[UR40][R4.64], R28 ;  /* 0x0000001c04009985 */ /* 0x0003e2000c101b28 */
[----:B------:R-:W-:Y:S02]  /*f780*/  SHF.R.S32.HI R13, RZ, 0x1f, R13 ;  /* 0x0000001fff0d7819 */ /* 0x000fe4000001140d */
[----:B------:R-:W-:Y:S02]  /*f790*/  ISETP.GE.AND P1, PT, R6, UR4, PT ;  /* 0x0000000406007c0c */ /* 0x000fe4000bf26270 */
[----:B-1----:R-:W-:-:S04]  /*f7a0*/  @!P0 LEA R4, P2, R7, R11, 0x2 ;  /* 0x0000000b07048211 */ /* 0x002fc800078410ff */
[----:B------:R-:W-:Y:S01]  /*f7b0*/  @!P0 LEA.HI.X R5, R7, R9, R13, 0x2, P2 ;  /* 0x0000000907058211 */ /* 0x000fe200010f140d */
[C---:B------:R-:W-:Y:S02]  /*f7c0*/  VIADD R13, R225.reuse, 0x18 ;  /* 0x00000018e10d7836 */ /* 0x040fe40000000000 */
[----:B------:R-:W-:Y:S02]  /*f7d0*/  VIADD R7, R225, 0x28 ;  /* 0x00000028e1077836 */ /* 0x000fe40000000000 */
[----:B------:R1:W-:Y:S01]  /*f7e0*/  @!P0 ST.E.64 desc[UR40][R4.64], R32 ;  /* 0x0000002004008985 */ /* 0x0003e2000c101b28 */
[----:B------:R-:W-:Y:S02]  /*f7f0*/  ISETP.GE.AND P0, PT, R12, UR4, PT ;  /* 0x000000040c007c0c */ /* 0x000fe4000bf06270 */
[----:B------:R-:W-:Y:S02]  /*f800*/  SHF.R.S32.HI R13, RZ, 0x1f, R13 ;  /* 0x0000001fff0d7819 */ /* 0x000fe4000001140d */
[----:B-1----:R-:W-:-:S04]  /*f810*/  @!P1 LEA R4, P2, R6, R11, 0x2 ;  /* 0x0000000b06049211 */ /* 0x002fc800078410ff */
[----:B------:R-:W-:Y:S01]  /*f820*/  @!P1 LEA.HI.X R5, R6, R9, R13, 0x2, P2 ;  /* 0x0000000906059211 */ /* 0x000fe200010f140d */
[----:B------:R-:W-:Y:S01]  /*f830*/  VIADD R13, R225, 0x20 ;  /* 0x00000020e10d7836 */ /* 0x000fe20000000000 */
[----:B------:R-:W-:Y:S01]  /*f840*/  ISETP.GE.AND P2, PT, R7, UR4, PT ;  /* 0x0000000407007c0c */ /* 0x000fe2000bf46270 */
        /* <DEDUP_REMOVED lines=13> */
[C---:B------:R-:W-:Y:S01]  /*f920*/  VIADD R7, R225.reuse, 0x30 ;  /* 0x00000030e1077836 */ /* 0x040fe20000000000 */
[----:B------:R-:W-:Y:S01]  /*f930*/  ISETP.GE.AND P0, PT, R20, UR4, PT ;  /* 0x0000000414007c0c */ /* 0x000fe2000bf06270 */
[----:B------:R-:W-:Y:S02]  /*f940*/  VIADD R13, R225, 0x48 ;  /* 0x00000048e10d7836 */ /* 0x000fe40000000000 */
[----:B------:R1:W-:Y:S01]  /*f950*/  @!P2 ST.E.64 desc[UR40][R4.64], R44 ;  /* 0x0000002c0400a985 */ /* 0x0003e2000c101b28 */
[----:B------:R-:W-:Y:S02]  /*f960*/  SHF.R.S32.HI R7, RZ, 0x1f, R7 ;  /* 0x0000001fff077819 */ /* 0x000fe40000011407 */
[----:B-1----:R-:W-:-:S04]  /*f970*/  @!P3 LEA R4, P2, R6, R11, 0x2 ;  /* 0x0000000b0604b211 */ /* 0x002fc800078410ff */
[----:B------:R-:W-:Y:S02]  /*f980*/  @!P3 LEA.HI.X R5, R6, R9, R7, 0x2, P2 ;  /* 0x000000090605b211 */ /* 0x000fe400010f1407 */
[----:B------:R-:W-:Y:S02]  /*f990*/  ISETP.GE.AND P2, PT, R13, UR4, PT ;  /* 0x000000040d007c0c */ /* 0x000fe4000bf46270 */
[----:B------:R-:W-:Y:S01]  /*f9a0*/  @!P1 LEA R6, P4, R12, R11, 0x2 ;  /* 0x0000000b0c069211 */ /* 0x000fe200078810ff */
[----:B------:R1:W-:Y:S01]  /*f9b0*/  @!P3 ST.E.64 desc[UR40][R4.64], R48 ;  /* 0x000000300400b985 */ /* 0x0003e2000c101b28 */
[----:B------:R-:W-:Y:S02]  /*f9c0*/  ISETP.GE.AND P3, PT, R14, UR4, PT ;  /* 0x000000040e007c0c */ /* 0x000fe4000bf66270 */
[----:B------:R-:W-:Y:S01]  /*f9d0*/  @!P1 LEA.HI.X R7, R12, R9, R15, 0x2, P4 ;  /* 0x000000090c079211 */ /* 0x000fe200020f140f */
[C---:B------:R-:W-:Y:S02]  /*f9e0*/  VIADD R12, R225.reuse, 0x58 ;  /* 0x00000058e10c7836 */ /* 0x040fe40000000000 */
[----:B------:R-:W-:-:S02]  /*f9f0*/  VIADD R15, R225, 0x48 ;  /* 0x00000048e10f7836 */ /* 0x000fc40000000000 */
[----:B------:R2:W-:Y:S01]  /*fa00*/  @!P1 ST.E.64 desc[UR40][R6.64], R52 ;  /* 0x0000003406009985 */ /* 0x0005e2000c101b28 */
[----:B------:R-:W-:Y:S02]  /*fa10*/  ISETP.GE.AND P1, PT, R12, UR4, PT ;  /* 0x000000040c007c0c */ /* 0x000fe4000bf26270 */
[----:B------:R-:W-:Y:S02]  /*fa20*/  SHF.R.S32.HI R15, RZ, 0x1f, R15 ;  /* 0x0000001fff0f7819 */ /* 0x000fe4000001140f */
[----:B-1----:R-:W-:-:S04]  /*fa30*/  @!P0 LEA R4, P4, R20, R11, 0x2 ;  /* 0x0000000b14048211 */ /* 0x002fc800078810ff */
[----:B------:R-:W-:Y:S01]  /*fa40*/  @!P0 LEA.HI.X R5, R20, R9, R21, 0x2, P4 ;  /* 0x0000000914058211 */ /* 0x000fe200020f1415 */
[C---:B------:R-:W-:Y:S02]  /*fa50*/  VIADD R20, R225.reuse, 0x60 ;  /* 0x00000060e1147836 */ /* 0x040fe40000000000 */
[----:B------:R-:W-:Y:S01]  /*fa60*/  VIADD R21, R225, 0x50 ;  /* 0x00000050e1157836 */ /* 0x000fe20000000000 */
[C---:B--2---:R-:W-:Y:S01]  /*fa70*/  @!P2 LEA R6, P5, R13.reuse, R11, 0x2 ;  /* 0x0000000b0d06a211 */ /* 0x044fe200078a10ff */
[----:B------:R1:W-:Y:S01]  /*fa80*/  @!P0 ST.E.64 desc[UR40][R4.64], R56 ;  /* 0x0000003804008985 */ /* 0x0003e2000c101b28 */
[----:B------:R-:W-:Y:S02]  /*fa90*/  ISETP.GE.AND P0, PT, R20, UR4, PT ;  /* 0x0000000414007c0c */ /* 0x000fe4000bf06270 */
[----:B------:R-:W-:Y:S01]  /*faa0*/  @!P2 LEA.HI.X R7, R13, R9, R15, 0x2, P5 ;  /* 0x000000090d07a211 */ /* 0x000fe200028f140f */
[C---:B------:R-:W-:Y:S01]  /*fab0*/  VIADD R13, R225.reuse, 0x68 ;  /* 0x00000068e10d7836 */ /* 0x040fe20000000000 */
[----:B------:R-:W-:Y:S01]  /*fac0*/  SHF.R.S32.HI R21, RZ, 0x1f, R21 ;  /* 0x0000001fff157819 */ /* 0x000fe20000011415 */
[----:B------:R-:W-:-:S02]  /*fad0*/  VIADD R15, R225, 0x58 ;  /* 0x00000058e10f7836 */ /* 0x000fc40000000000 */
[----:B------:R2:W-:Y:S01]  /*fae0*/  @!P2 ST.E.64 desc[UR40][R6.64], R60 ;  /* 0x0000003c0600a985 */ /* 0x0005e2000c101b28 */
[----:B------:R-:W-:Y:S02]  /*faf0*/  ISETP.GE.AND P2, PT, R13, UR4, PT ;  /* 0x000000040d007c0c */ /* 0x000fe4000bf46270 */
[----:B------:R-:W-:Y:S02]  /*fb00*/  SHF.R.S32.HI R15, RZ, 0x1f, R15 ;  /* 0x0000001fff0f7819 */ /* 0x000fe4000001140f */
[----:B-1----:R-:W-:-:S04]  /*fb10*/  @!P3 LEA R4, P4, R14, R11, 0x2 ;  /* 0x0000000b0e04b211 */ /* 0x002fc800078810ff */
[----:B------:R-:W-:Y:S01]  /*fb20*/  @!P3 LEA.HI.X R5, R14, R9, R21, 0x2, P4 ;  /* 0x000000090e05b211 */ /* 0x000fe200020f1415 */
[C---:B------:R-:W-:Y:S02]  /*fb30*/  VIADD R14, R225.reuse, 0x70 ;  /* 0x00000070e10e7836 */ /* 0x040fe40000000000 */
[C---:B------:R-:W-:Y:S01]  /*fb40*/  VIADD R21, R225.reuse, 0x60 ;  /* 0x00000060e1157836 */ /* 0x040fe20000000000 */
[----:B--2---:R-:W-:Y:S01]  /*fb50*/  @!P1 LEA R6, P5, R12, R11, 0x2 ;  /* 0x0000000b0c069211 */ /* 0x004fe200078a10ff */
        /* <DEDUP_REMOVED lines=35> */
[----:B------:R-:W-:Y:S02]  /*fd90*/  SHF.R.S32.HI R15, RZ, 0x1f, R15 ;  /* 0x0000001fff0f7819 */ /* 0x000fe4000001140f */
[----:B------:R-:W-:Y:S02]  /*fda0*/  ISETP.GE.AND P1, PT, R12, UR4, PT ;  /* 0x000000040c007c0c */ /* 0x000fe4000bf26270 */
[----:B-1----:R-:W-:-:S04]  /*fdb0*/  @!P0 LEA R4, P4, R20, R11, 0x2 ;  /* 0x0000000b14048211 */ /* 0x002fc800078810ff */
[----:B------:R-:W-:Y:S02]  /*fdc0*/  @!P0 LEA.HI.X R5, R20, R9, R21, 0x2, P4 ;  /* 0x0000000914058211 */ /* 0x000fe400020f1415 */
[----:B------:R-:W-:Y:S02]  /*fdd0*/  SHF.R.S32.HI R21, RZ, 0x1f, R227 ;  /* 0x0000001fff157819 */ /* 0x000fe400000114e3 */
        /* <DEDUP_REMOVED lines=9> */
[----:B------:R-:W-:Y:S02]  /*fe70*/  SHF.R.S32.HI R13, RZ, 0x1f, R13 ;  /* 0x0000001fff0d7819 */ /* 0x000fe4000001140d */
[----:B------:R-:W-:Y:S02]  /*fe80*/  ISETP.GE.AND P2, PT, R236, UR4, PT ;  /* 0x00000004ec007c0c */ /* 0x000fe4000bf46270 */
[----:B-1----:R-:W-:-:S04]  /*fe90*/  @!P3 LEA R4, P4, R14, R11, 0x2 ;  /* 0x0000000b0e04b211 */ /* 0x002fc800078810ff */
[----:B------:R-:W-:Y:S02]  /*fea0*/  @!P3 LEA.HI.X R5, R14, R9, R15, 0x2, P4 ;  /* 0x000000090e05b211 */ /* 0x000fe400020f140f */
[----:B------:R-:W-:Y:S02]  /*feb0*/  ISETP.GE.AND P4, PT, R235, UR4, PT ;  /* 0x00000004eb007c0c */ /* 0x000fe4000bf86270 */
[C---:B--2---:R-:W-:Y:S01]  /*fec0*/  @!P1 LEA R6, P5, R12.reuse, R11, 0x2 ;  /* 0x0000000b0c069211 */ /* 0x044fe200078a10ff */
[----:B------:R1:W-:Y:S01]  /*fed0*/  @!P3 ST.E.64 desc[UR40][R4.64], R96 ;  /* 0x000000600400b985 */ /* 0x0003e2000c101b28 */
[----:B------:R-:W-:Y:S02]  /*fee0*/  SHF.R.S32.HI R15, RZ, 0x1f, R232 ;  /* 0x0000001fff0f7819 */ /* 0x000fe400000114e8 */
[----:B------:R-:W-:Y:S02]  /*fef0*/  @!P1 LEA.HI.X R7, R12, R9, R13, 0x2, P5 ;  /* 0x000000090c079211 */ /* 0x000fe400028f140d */
[----:B------:R-:W-:-:S02]  /*ff00*/  SHF.R.S32.HI R13, RZ, 0x1f, R237 ;  /* 0x0000001fff0d7819 */ /* 0x000fc400000114ed */
[----:B------:R-:W-:Y:S01]  /*ff10*/  SHF.R.S32.HI R12, RZ, 0x1f, R236 ;  /* 0x0000001fff0c7819 */ /* 0x000fe200000114ec */
[----:B------:R2:W-:Y:S01]  /*ff20*/  @!P1 ST.E.64 desc[UR40][R6.64], R100 ;  /* 0x0000006406009985 */ /* 0x0005e2000c101b28 */
[----:B------:R-:W-:Y:S02]  /*ff30*/  ISETP.GE.AND P1, PT, R234, UR4, PT ;  /* 0x00000004ea007c0c */ /* 0x000fe4000bf26270 */
[----:B------:R-:W-:Y:S02]  /*ff40*/  SHF.R.S32.HI R14, RZ, 0x1f, R231 ;  /* 0x0000001fff0e7819 */ /* 0x000fe400000114e7 */
[----:B-1----:R-:W-:-:S04]  /*ff50*/  @!P0 LEA R4, P3, R237, R11, 0x2 ;  /* 0x0000000bed048211 */ /* 0x002fc800078610ff */
[----:B------:R-:W-:Y:S02]  /*ff60*/  @!P0 LEA.HI.X R5, R237, R9, R13, 0x2, P3 ;  /* 0x00000009ed058211 */ /* 0x000fe400018f140d */
[----:B------:R-:W-:Y:S02]  /*ff70*/  SHF.R.S32.HI R13, RZ, 0x1f, R235 ;  /* 0x0000001fff0d7819 */ /* 0x000fe400000114eb */
[C---:B--2---:R-:W-:Y:S01]  /*ff80*/  @!P2 LEA R6, P5, R236.reuse, R11, 0x2 ;  /* 0x0000000bec06a211 */ /* 0x044fe200078a10ff */
[----:B------:R1:W-:Y:S01]  /*ff90*/  @!P0 ST.E.64 desc[UR40][R4.64], R104 ;  /* 0x0000006804008985 */ /* 0x0003e2000c101b28 */
[----:B------:R-:W-:Y:S02]  /*ffa0*/  ISETP.GE.AND P0, PT, R233, UR4, PT ;  /* 0x00000004e9007c0c */ /* 0x000fe4000bf06270 */
[----:B------:R-:W-:Y:S02]  /*ffb0*/  @!P2 LEA.HI.X R7, R236, R9, R12, 0x2, P5 ;  /* 0x00000009ec07a211 */ /* 0x000fe400028f140c */
[----:B------:R-:W-:-:S03]  /*ffc0*/  SHF.R.S32.HI R12, RZ, 0x1f, R234 ;  /* 0x0000001fff0c7819 */ /* 0x000fc600000114ea */
[----:B------:R2:W-:Y:S01]  /*ffd0*/  @!P2 ST.E.64 desc[UR40][R6.64], R108 ;  /* 0x0000006c0600a985 */ /* 0x0005e2000c101b28 */
[----:B------:R-:W-:Y:S02]  /*ffe0*/  ISETP.GE.AND P2, PT, R232, UR4, PT ;  /* 0x00000004e8007c0c */ /* 0x000fe4000bf46270 */
[----:B-1----:R-:W-:-:S04]  /*fff0*/  @!P4 LEA R4, P3, R235, R11, 0x2 ;  /* 0x0000000beb04c211 */ /* 0x002fc800078610ff */
[----:B------:R-:W-:Y:S02]  /*10000*/  @!P4 LEA.HI.X R5, R235, R9, R13, 0x2, P3 ;  /* 0x00000009eb05c211 */ /* 0x000fe400018f140d */
[----:B------:R-:W-:Y:S02]  /*10010*/  ISETP.GE.AND P3, PT, R231, UR4, PT ;  /* 0x00000004e7007c0c */ /* 0x000fe4000bf66270 */
[C---:B--2---:R-:W-:Y:S01]  /*10020*/  @!P1 LEA R6, P5, R234.reuse, R11, 0x2 ;  /* 0x0000000bea069211 */ /* 0x044fe200078a10ff */
[----:B------:R1:W-:Y:S03]  /*10030*/  @!P4 ST.E.64 desc[UR40][R4.64], R112 ;  /* 0x000000700400c985 */ /* 0x0003e6000c101b28 */
[----:B------:R-:W-:Y:S02]  /*10040*/  @!P1 LEA.HI.X R7, R234, R9, R12, 0x2, P5 ;  /* 0x00000009ea079211 */ /* 0x000fe400028f140c */
[----:B------:R-:W-:-:S03]  /*10050*/  SHF.R.S32.HI R12, RZ, 0x1f, R233 ;  /* 0x0000001fff0c7819 */ /* 0x000fc600000114e9 */
[----:B------:R2:W-:Y:S01]  /*10060*/  @!P1 ST.E.64 desc[UR40][R6.64], R116 ;  /* 0x0000007406009985 */ /* 0x0005e2000c101b28 */
[----:B------:R-:W-:Y:S02]  /*10070*/  ISETP.GE.AND P1, PT, R230, UR4, PT ;  /* 0x00000004e6007c0c */ /* 0x000fe4000bf26270 */
[----:B-1----:R-:W-:-:S04]  /*10080*/  @!P0 LEA R4, P4, R233, R11, 0x2 ;  /* 0x0000000be9048211 */ /* 0x002fc800078810ff */
[----:B------:R-:W-:Y:S02]  /*10090*/  @!P0 LEA.HI.X R5, R233, R9, R12, 0x2, P4 ;  /* 0x00000009e9058211 */ /* 0x000fe400020f140c */
[-C--:B------:R-:W-:Y:S02]  /*100a0*/  @!P3 LEA R12, P4, R231, R11.reuse, 0x2 ;  /* 0x0000000be70cb211 */ /* 0x080fe400078810ff */
[C---:B--2---:R-:W-:Y:S01]  /*100b0*/  @!P2 LEA R6, P5, R232.reuse, R11, 0x2 ;  /* 0x0000000be806a211 */ /* 0x044fe200078a10ff */
[----:B------:R1:W-:Y:S01]  /*100c0*/  @!P0 ST.E.64 desc[UR40][R4.64], R120 ;  /* 0x0000007804008985 */ /* 0x0003e2000c101b28 */
[----:B------:R-:W-:Y:S02]  /*100d0*/  ISETP.GE.AND P0, PT, R229, UR4, PT ;  /* 0x00000004e5007c0c */ /* 0x000fe4000bf06270 */
[-C--:B------:R-:W-:Y:S02]  /*100e0*/  @!P2 LEA.HI.X R7, R232, R9.reuse, R15, 0x2, P5 ;  /* 0x00000009e807a211 */ /* 0x080fe400028f140f */
[----:B------:R-:W-:-:S02]  /*100f0*/  @!P3 LEA.HI.X R13, R231, R9, R14, 0x2, P4 ;  /* 0x00000009e70db211 */ /* 0x000fc400020f140e */
[----:B------:R-:W-:Y:S01]  /*10100*/  ISETP.GE.AND P4, PT, R228, UR4, PT ;  /* 0x00000004e4007c0c */ /* 0x000fe2000bf86270 */
[----:B------:R2:W-:Y:S01]  /*10110*/  @!P2 ST.E.64 desc[UR40][R6.64], R124 ;  /* 0x0000007c0600a985 */ /* 0x0005e2000c101b28 */
[----:B------:R-:W-:Y:S02]  /*10120*/  SHF.R.S32.HI R14, RZ, 0x1f, R230 ;  /* 0x0000001fff0e7819 */ /* 0x000fe400000114e6 */
[----:B------:R-:W-:Y:S01]  /*10130*/  ISETP.GE.AND P2, PT, R227, UR4, PT ;  /* 0x00000004e3007c0c */ /* 0x000fe2000bf46270 */
[----:B------:R3:W-:Y:S01]  /*10140*/  @!P3 ST.E.64 desc[UR40][R12.64], R128 ;  /* 0x000000800c00b985 */ /* 0x0007e2000c101b28 */
[----:B------:R-:W-:Y:S02]  /*10150*/  ISETP.GE.AND P3, PT, R226, UR4, PT ;  /* 0x00000004e2007c0c */ /* 0x000fe4000bf66270 */
[----:B-1----:R-:W-:-:S04]  /*10160*/  @!P1 LEA R4, P5, R230, R11, 0x2 ;  /* 0x0000000be6049211 */ /* 0x002fc800078a10ff */
[----:B------:R-:W-:Y:S02]  /*10170*/  @!P1 LEA.HI.X R5, R230, R9, R14, 0x2, P5 ;  /* 0x00000009e6059211 */ /* 0x000fe400028f140e */
[----:B------:R-:W-:Y:S02]  /*10180*/  SHF.R.S32.HI R14, RZ, 0x1f, R229 ;  /* 0x0000001fff0e7819 */ /* 0x000fe400000114e5 */
[CC--:B--2---:R-:W-:Y:S01]  /*10190*/  @!P0 LEA R6, P5, R229.reuse, R11.reuse, 0x2 ;  /* 0x0000000be5068211 */ /* 0x0c4fe200078a10ff */
[----:B------:R1:W-:Y:S01]  /*101a0*/  @!P1 ST.E.64 desc[UR40][R4.64], R132 ;  /* 0x0000008404009985 */ /* 0x0003e2000c101b28 */
[----:B---3--:R-:W-:Y:S02]  /*101b0*/  @!P4 LEA R12, P1, R228, R11, 0x2 ;  /* 0x0000000be40cc211 */ /* 0x008fe400078210ff */
[----:B------:R-:W-:Y:S02]  /*101c0*/  @!P0 LEA.HI.X R7, R229, R9, R14, 0x2, P5 ;  /* 0x00000009e5078211 */ /* 0x000fe400028f140e */
[----:B------:R-:W-:-:S03]  /*101d0*/  SHF.R.S32.HI R14, RZ, 0x1f, R228 ;  /* 0x0000001fff0e7819 */ /* 0x000fc600000114e4 */
[----:B------:R3:W-:Y:S01]  /*101e0*/  @!P0 ST.E.64 desc[UR40][R6.64], R136 ;  /* 0x0000008806008985 */ /* 0x0007e2000c101b28 */
[----:B------:R-:W-:Y:S02]  /*101f0*/  @!P4 LEA.HI.X R13, R228, R9, R14, 0x2, P1 ;  /* 0x00000009e40dc211 */ /* 0x000fe400008f140e */
[CC--:B------:R-:W-:Y:S02]  /*10200*/  @!P3 LEA R14, P1, R226.reuse, R11.reuse, 0x2 ;  /* 0x0000000be20eb211 */ /* 0x0c0fe400078210ff */
[C---:B-1----:R-:W-:Y:S01]  /*10210*/  @!P2 LEA R4, P5, R227.reuse, R11, 0x2 ;  /* 0x0000000be304a211 */ /* 0x042fe200078a10ff */
[----:B------:R3:W-:Y:S01]  /*10220*/  @!P4 ST.E.64 desc[UR40][R12.64], R140 ;  /* 0x0000008c0c00c985 */ /* 0x0007e2000c101b28 */
[-C--:B------:R-:W-:Y:S02]  /*10230*/  @!P3 LEA.HI.X R15, R226, R9.reuse, R20, 0x2, P1 ;  /* 0x00000009e20fb211 */ /* 0x080fe400008f1414 */
[----:B------:R-:W-:-:S05]  /*10240*/  @!P2 LEA.HI.X R5, R227, R9, R21, 0x2, P5 ;  /* 0x00000009e305a211 */ /* 0x000fca00028f1415 */
[----:B------:R3:W-:Y:S04]  /*10250*/  @!P2 ST.E.64 desc[UR40][R4.64], R144 ;  /* 0x000000900400a985 */ /* 0x0007e8000c101b28 */
[----:B------:R3:W-:Y:S02]  /*10260*/  @!P3 ST.E.64 desc[UR40][R14.64], R148 ;  /* 0x000000940e00b985 */ /* 0x0007e4000c101b28 */
.L_x_9596:
[----:B------:R-:W-:Y:S05]  /*10270*/  BSYNC B1 ;  /* 0x0000000000017941 */ /* 0x000fea0003800000 */
.L_x_9595:
[----:B------:R-:W-:-:S03]  /*10280*/  UMOV UR4, 0xffffffff ;  /* 0xffffffff00047882 */ /* 0x000fc60000000000 */
[----:B------:R-:W-:Y:S05]  /*10290*/  BRA.DIV UR4, `(.L_x_9597) ;  /* 0x000000a604447947 */ /* 0x000fea000b800000 */
[----:B------:R4:W0:Y:S04]  /*102a0*/  SHFL.IDX PT, R20, R8, 0x1, 0x1c1f ;  /* 0x003c1f0008147f89 */ /* 0x00082800000e0000 */
[----:B---3--:R4:W3:Y:S02]  /*102b0*/  SHFL.IDX PT, R14, R3, 0x1, 0x1c1f ;  /* 0x003c1f00030e7f89 */ /* 0x0088e400000e0000 */
.L_x_9814:
[----:B------:R-:W-:-:S13]  /*102c0*/  ISETP.GE.AND P0, PT, R10, R0, PT ;  /* 0x000000000a00720c */ /* 0x000fda0003f06270 */
[----:B------:R-:W-:Y:S05]  /*102d0*/  @P0 BRA `(.L_x_9593) ;  /* 0x0000001800f80947 */ /* 0x000fea0003800000 */
[----:B------:R-:W-:Y:S01]  /*102e0*/  ULDC UR4, c[0x0][0xac8] ;  /* 0x0002b20000047ab9 */ /* 0x000fe20000000800 */
[C---:B-1----:R-:W-:Y:S01]  /*102f0*/  VIADD R9, R225.reuse, 0x8 ;  /* 0x00000008e1097836 */ /* 0x042fe20000000000 */
[C---:B------:R-:W-:Y:S01]  /*10300*/  ISETP.GE.AND P2, PT, R225.reuse, UR4, PT ;  /* 0x00000004e1007c0c */ /* 0x040fe2000bf46270 */
[C---:B0---4-:R-:W-:Y:S02]  /*10310*/  VIADD R3, R225.reuse, 0x10 ;  /* 0x00000010e1037836 */ /* 0x051fe40000000000 */
[----:B------:R-:W-:Y:S01]  /*10320*/  VIADD R12, R225, 0x18 ;  /* 0x00000018e10c7836 */ /* 0x000fe20000000000 */
[----:B------:R-:W-:Y:S01]  /*10330*/  ISETP.GE.AND P3, PT, R9, UR4, PT ;  /* 0x0000000409007c0c */ /* 0x000fe2000bf66270 */
[----:B------:R-:W-:Y:S01]  /*10340*/  VIADD R8, R225, 0x20 ;  /* 0x00000020e1087836 */ /* 0x000fe20000000000 */
[----:B------:R-:W-:Y:S01]  /*10350*/  ISETP.GE.AND P1, PT, R3, UR4, PT ;  /* 0x0000000403007c0c */ /* 0x000fe2000bf26270 */
[C---:B------:R-:W-:Y:S01]  /*10360*/  VIADD R13, R225.reuse, 0x8 ;  /* 0x00000008e10d7836 */ /* 0x040fe20000000000 */
[----:B------:R-:W-:Y:S01]  /*10370*/  ISETP.GE.AND P0, PT, R12, UR4, PT ;  /* 0x000000040c007c0c */ /* 0x000fe2000bf06270 */
[----:B--2---:R-:W-:-:S02]  /*10380*/  VIADD R11, R225, 0x10 ;  /* 0x00000010e10b7836 */ /* 0x004fc40000000000 */
[----:B------:R-:W-:Y:S01]  /*10390*/  VIADD R15, R225, 0x58 ;  /* 0x00000058e10f7836 */ /* 0x000fe20000000000 */
[----:B------:R-:W-:Y:S01]  /*103a0*/  SHF.R.S32.HI R13, RZ, 0x1f, R13 ;  /* 0x0000001fff0d7819 */ /* 0x000fe2000001140d */
[----:B---3--:R-:W-:Y:S01]  /*103b0*/  @!P2 IMAD.MOV.U32 R4, RZ, RZ, R14 ;  /* 0x000000ffff04a224 */ /* 0x008fe200078e000e */
[----:B------:R-:W-:Y:S01]  /*103c0*/  SHF.R.S32.HI R11, RZ, 0x1f, R11 ;  /* 0x0000001fff0b7819 */ /* 0x000fe2000001140b */
[----:B------:R-:W-:Y:S02]  /*103d0*/  @!P2 IMAD.MOV.U32 R5, RZ, RZ, R20 ;  /* 0x000000ffff05a224 */ /* 0x000fe400078e0014 */
[----:B------:R-:W-:Y:S01]  /*103e0*/  @!P3 LEA R6, P4, R9, R14, 0x2 ;  /* 0x0000000e0906b211 */ /* 0x000fe200078810ff */
[C---:B------:R-:W-:Y:S02]  /*103f0*/  VIADD R24, R225.reuse, 0x68 ;  /* 0x00000068e1187836 */ /* 0x040fe40000000000 */
[----:B------:R-:W-:Y:S01]  /*10400*/  @!P2 IMAD.WIDE R4, R225, 0x4, R4 ;  /* 0x00000004e104a825 */ /* 0x000fe200078e0204 */
[----:B------:R-:W-:-:S03]  /*10410*/  @!P3 LEA.HI.X R7, R9, R20, R13, 0x2, P4 ;  /* 0x000000140907b211 */ /* 0x000fc600020f140d */
[C---:B------:R-:W-:Y:S01]  /*10420*/  VIADD R9, R225.reuse, 0x28 ;  /* 0x00000028e1097836 */ /* 0x040fe20000000000 */
[----:B------:R0:W-:Y:S01]  /*10430*/  @!P2 ST.E.64 desc[UR40][R4.64], R26 ;  /* 0x0000001a0400a985 */ /* 0x0001e2000c101b28 */
[----:B------:R-:W-:Y:S01]  /*10440*/  ISETP.GE.AND P2, PT, R8, UR4, PT ;  /* 0x0000000408007c0c */ /* 0x000fe2000bf46270 */
[----:B------:R-:W-:Y:S02]  /*10450*/  VIADD R13, R225, 0x18 ;  /* 0x00000018e10d7836 */ /* 0x000fe40000000000 */
[----:B------:R1:W-:Y:S01]  /*10460*/  @!P3 ST.E.64 desc[UR40][R6.64], R30 ;  /* 0x0000001e0600b985 */ /* 0x0003e2000c101b28 */
[----:B------:R-:W-:Y:S01]  /*10470*/  ISETP.GE.AND P3, PT, R9, UR4, PT ;  /* 0x0000000409007c0c */ /* 0x000fe2000bf66270 */
[C---:B------:R-:W-:Y:S01]  /*10480*/  VIADD R21, R225.reuse, 0x58 ;  /* 0x00000058e1157836 */ /* 0x040fe20000000000 */
[----:B------:R-:W-:Y:S01]  /*10490*/  SHF.R.S32.HI R13, RZ, 0x1f, R13 ;  /* 0x0000001fff0d7819 */ /* 0x000fe2000001140d */
[C---:B------:R-:W-:Y:S02]  /*104a0*/  VIADD R28, R225.reuse, 0x78 ;  /* 0x00000078e11c7836 */ /* 0x040fe40000000000 */
[C---:B------:R-:W-:Y:S01]  /*104b0*/  VIADD R25, R225.reuse, 0x68 ;  /* 0x00000068e1197836 */ /* 0x040fe20000000000 */
[----:B------:R-:W-:Y:S01]  /*104c0*/  SHF.R.S32.HI R21, RZ, 0x1f, R21 ;  /* 0x0000001fff157819 */ /* 0x000fe20000011415 */
[----:B------:R-:W-:Y:S01]  /*104d0*/  VIADD R29, R225, 0x78 ;  /* 0x00000078e11d7836 */ /* 0x000fe20000000000 */
[----:B0-----:R-:W-:-:S02]  /*104e0*/  @!P1 LEA R4, P5, R3, R14, 0x2 ;  /* 0x0000000e03049211 */ /* 0x001fc400078a10ff */
[----:B------:R-:W-:Y:S02]  /*104f0*/  SHF.R.S32.HI R25, RZ, 0x1f, R25 ;  /* 0x0000001fff197819 */ /* 0x000fe40000011419 */
[----:B------:R-:W-:Y:S01]  /*10500*/  @!P1 LEA.HI.X R5, R3, R20, R11, 0x2, P5 ;  /* 0x0000001403059211 */ /* 0x000fe200028f140b */
[C---:B------:R-:W-:Y:S01]  /*10510*/  VIADD R3, R225.reuse, 0x30 ;  /* 0x00000030e1037836 */ /* 0x040fe20000000000 */
[----:B-1----:R-:W-:Y:S01]  /*10520*/  @!P0 LEA R6, P4, R12, R14, 0x2 ;  /* 0x0000000e0c068211 */ /* 0x002fe200078810ff */
[----:B------:R-:W-:Y:S01]  /*10530*/  VIADD R11, R225, 0x20 ;  /* 0x00000020e10b7836 */ /* 0x000fe20000000000 */
[----:B------:R-:W-:Y:S01]  /*10540*/  SHF.R.S32.HI R29, RZ, 0x1f, R29 ;  /* 0x0000001fff1d7819 */ /* 0x000fe2000001141d */
[----:B------:R0:W-:Y:S01]  /*10550*/  @!P1 ST.E.64 desc[UR40][R4.64], R34 ;  /* 0x0000002204009985 */ /* 0x0001e2000c101b28 */
[----:B------:R-:W-:Y:S02]  /*10560*/  ISETP.GE.AND P1, PT, R3, UR4, PT ;  /* 0x0000000403007c0c */ /* 0x000fe4000bf26270 */
[----:B------:R-:W-:-:S02]  /*10570*/  SHF.R.S32.HI R11, RZ, 0x1f, R11 ;  /* 0x0000001fff0b7819 */ /* 0x000fc4000001140b */
[----:B------:R-:W-:Y:S01]  /*10580*/  @!P0 LEA.HI.X R7, R12, R20, R13, 0x2, P4 ;  /* 0x000000140c078211 */ /* 0x000fe200020f140d */
[C---:B------:R-:W-:Y:S02]  /*10590*/  VIADD R12, R225.reuse, 0x38 ;  /* 0x00000038e10c7836 */ /* 0x040fe40000000000 */
[----:B------:R-:W-:Y:S02]  /*105a0*/  VIADD R13, R225, 0x28 ;  /* 0x00000028e10d7836 */ /* 0x000fe40000000000 */
[----:B------:R1:W-:Y:S01]  /*105b0*/  @!P0 ST.E.64 desc[UR40][R6.64], R38 ;  /* 0x0000002606008985 */ /* 0x0003e2000c101b28 */
[----:B------:R-:W-:Y:S02]  /*105c0*/  ISETP.GE.AND P0, PT, R12, UR4, PT ;  /* 0x000000040c007c0c */ /* 0x000fe4000bf06270 */
[----:B------:R-:W-:Y:S02]  /*105d0*/  SHF.R.S32.HI R13, RZ, 0x1f, R13 ;  /* 0x0000001fff0d7819 */ /* 0x000fe4000001140d */
[----:B0-----:R-:W-:-:S04]  /*105e0*/  @!P2 LEA R4, P5, R8, R14, 0x2 ;  /* 0x0000000e0804a211 */ /* 0x001fc800078a10ff */
[----:B------:R-:W-:Y:S01]  /*105f0*/  @!P2 LEA.HI.X R5, R8, R20, R11, 0x2, P5 ;  /* 0x000000140805a211 */ /* 0x000fe200028f140b */
[C---:B------:R-:W-:Y:S02]  /*10600*/  VIADD R8, R225.reuse, 0x40 ;  /* 0x00000040e1087836 */ /* 0x040fe40000000000 */
[----:B------:R-:W-:Y:S02]  /*10610*/  VIADD R11, R225, 0x30 ;  /* 0x00000030e10b7836 */ /* 0x000fe40000000000 */
[----:B------:R0:W-:Y:S01]  /*10620*/  @!P2 ST.E.64 desc[UR40][R4.64], R42 ;  /* 0x0000002a0400a985 */ /* 0x0001e2000c101b28 */
[----:B-1----:R-:W-:Y:S02]  /*10630*/  @!P3 LEA R6, P4, R9, R14, 0x2 ;  /* 0x0000000e0906b211 */ /* 0x002fe400078810ff */
[----:B------:R-:W-:Y:S02]  /*10640*/  ISETP.GE.AND P2, PT, R8, UR4, PT ;  /* 0x0000000408007c0c */ /* 0x000fe4000bf46270 */
[----:B------:R-:W-:-:S02]  /*10650*/  SHF.R.S32.HI R11, RZ, 0x1f, R11 ;  /* 0x0000001fff0b7819 */ /* 0x000fc4000001140b */
[----:B------:R-:W-:Y:S01]  /*10660*/  @!P3 LEA.HI.X R7, R9, R20, R13, 0x2, P4 ;  /* 0x000000140907b211 */ /* 0x000fe200020f140d */
[C---:B------:R-:W-:Y:S02]  /*10670*/  VIADD R9, R225.reuse, 0x48 ;  /* 0x00000048e1097836 */ /* 0x040fe40000000000 */
[----:B------:R-:W-:Y:S02]  /*10680*/  VIADD R13, R225, 0x38 ;  /* 0x00000038e10d7836 */ /* 0x000fe40000000000 */
[----:B------:R1:W-:Y:S01]  /*10690*/  @!P3 ST.E.64 desc[UR40][R6.64], R46 ;  /* 0x0000002e0600b985 */ /* 0x0003e2000c101b28 */
[----:B------:R-:W-:Y:S02]  /*106a0*/  ISETP.GE.AND P3, PT, R9, UR4, PT ;  /* 0x0000000409007c0c */ /* 0x000fe4000bf66270 */
[----:B0-----:R-:W-:Y:S02]  /*106b0*/  @!P1 LEA R4, P5, R3, R14, 0x2 ;  /* 0x0000000e03049211 */ /* 0x001fe400078a10ff */
[----:B------:R-:W-:-:S02]  /*106c0*/  SHF.R.S32.HI R13, RZ, 0x1f, R13 ;  /* 0x0000001fff0d7819 */ /* 0x000fc4000001140d */
[----:B------:R-:W-:Y:S01]  /*106d0*/  @!P1 LEA.HI.X R5, R3, R20, R11, 0x2, P5 ;  /* 0x0000001403059211 */ /* 0x000fe200028f140b */
[C---:B------:R-:W-:Y:S02]  /*106e0*/  VIADD R3, R225.reuse, 0x50 ;  /* 0x00000050e1037836 */ /* 0x040fe40000000000 */
[----:B------:R-:W-:Y:S02]  /*106f0*/  VIADD R11, R225, 0x40 ;  /* 0x00000040e10b7836 */ /* 0x000fe40000000000 */
[----:B------:R0:W-:Y:S01]  /*10700*/  @!P1 ST.E.64 desc[UR40][R4.64], R50 ;  /* 0x0000003204009985 */ /* 0x0001e2000c101b28 */
[----:B------:R-:W-:Y:S02]  /*10710*/  ISETP.GE.AND P1, PT, R3, UR4, PT ;  /* 0x0000000403007c0c */ /* 0x000fe4000bf26270 */
[----:B-1----:R-:W-:Y:S02]  /*10720*/  @!P0 LEA R6, P4, R12, R14, 0x2 ;  /* 0x0000000e0c068211 */ /* 0x002fe400078810ff */
        /* <DEDUP_REMOVED lines=12> */
[----:B------:R-:W-:Y:S02]  /*107f0*/  SHF.R.S32.HI R11, RZ, 0x1f, R11 ;  /* 0x0000001fff0b7819 */ /* 0x000fe4000001140b */
[----:B-1----:R-:W-:Y:S02]  /*10800*/  @!P3 LEA R6, P4, R9, R14, 0x2 ;  /* 0x0000000e0906b211 */ /* 0x002fe400078810ff */
[----:B------:R-:W-:-:S02]  /*10810*/  ISETP.GE.AND P2, PT, R12, UR4, PT ;  /* 0x000000040c007c0c */ /* 0x000fc4000bf46270 */
[----:B------:R-:W-:Y:S02]  /*10820*/  SHF.R.S32.HI R8, RZ, 0x1f, R8 ;  /* 0x0000001fff087819 */ /* 0x000fe40000011408 */
[----:B------:R-:W-:Y:S02]  /*10830*/  @!P3 LEA.HI.X R7, R9, R20, R11, 0x2, P4 ;  /* 0x000000140907b211 */ /* 0x000fe400020f140b */
[----:B0-----:R-:W-:-:S03]  /*10840*/  @!P1 LEA R4, P5, R3, R14, 0x2 ;  /* 0x0000000e03049211 */ /* 0x001fc600078a10ff */
[----:B------:R0:W-:Y:S01]  /*10850*/  @!P3 ST.E.64 desc[UR40][R6.64], R62 ;  /* 0x0000003e0600b985 */ /* 0x0001e2000c101b28 */
[----:B------:R-:W-:Y:S02]  /*10860*/  ISETP.GE.AND P3, PT, R24, UR4, PT ;  /* 0x0000000418007c0c */ /* 0x000fe4000bf66270 */
[----:B------:R-:W-:Y:S01]  /*10870*/  @!P1 LEA.HI.X R5, R3, R20, R8, 0x2, P5 ;  /* 0x0000001403059211 */ /* 0x000fe200028f1408 */
[----:B------:R-:W-:Y:S01]  /*10880*/  VIADD R3, R225, 0x70 ;  /* 0x00000070e1037836 */ /* 0x000fe20000000000 */
[-C--:B------:R-:W-:Y:S02]  /*10890*/  @!P0 LEA R8, P4, R15, R14.reuse, 0x2 ;  /* 0x0000000e0f088211 */ /* 0x080fe400078810ff */
[C---:B------:R-:W-:Y:S01]  /*108a0*/  @!P2 LEA R10, P5, R12.reuse, R14, 0x2 ;  /* 0x0000000e0c0aa211 */ /* 0x040fe200078a10ff */
[----:B------:R1:W-:Y:S01]  /*108b0*/  @!P1 ST.E.64 desc[UR40][R4.64], R66 ;  /* 0x0000004204009985 */ /* 0x0003e2000c101b28 */
[----:B------:R-:W-:Y:S02]  /*108c0*/  ISETP.GE.AND P1, PT, R3, UR4, PT ;  /* 0x0000000403007c0c */ /* 0x000fe4000bf26270 */
[-C--:B------:R-:W-:Y:S01]  /*108d0*/  @!P0 LEA.HI.X R9, R15, R20.reuse, R21, 0x2, P4 ;  /* 0x000000140f098211 */ /* 0x080fe200020f1415 */
[C---:B------:R-:W-:Y:S01]  /*108e0*/  VIADD R21, R225.reuse, 0x80 ;  /* 0x00000080e1157836 */ /* 0x040fe20000000000 */
[----:B------:R-:W-:Y:S01]  /*108f0*/  @!P2 LEA.HI.X R11, R12, R20, R13, 0x2, P5 ;  /* 0x000000140c0ba211 */ /* 0x000fe200028f140d */
[----:B------:R-:W-:Y:S01]  /*10900*/  VIADD R15, R225, 0x70 ;  /* 0x00000070e10f7836 */ /* 0x000fe20000000000 */
[----:B------:R-:W-:Y:S01]  /*10910*/  @!P3 LEA R12, P4, R24, R14, 0x2 ;  /* 0x0000000e180cb211 */ /* 0x000fe200078810ff */
[----:B------:R2:W-:Y:S01]  /*10920*/  @!P0 ST.E.64 desc[UR40][R8.64], R70 ;  /* 0x0000004608008985 */ /* 0x0005e2000c101b28 */
[----:B------:R-:W-:-:S02]  /*10930*/  ISETP.GE.AND P0, PT, R28, UR4, PT ;  /* 0x000000041c007c0c */ /* 0x000fc4000bf06270 */
[----:B------:R-:W-:Y:S01]  /*10940*/  SHF.R.S32.HI R15, RZ, 0x1f, R15 ;  /* 0x0000001fff0f7819 */ /* 0x000fe2000001140f */
[----:B------:R3:W-:Y:S01]  /*10950*/  @!P2 ST.E.64 desc[UR40][R10.64], R74 ;  /* 0x0000004a0a00a985 */ /* 0x0007e2000c101b28 */
[----:B------:R-:W-:Y:S02]  /*10960*/  ISETP.GE.AND P2, PT, R21, UR4, PT ;  /* 0x0000000415007c0c */ /* 0x000fe4000bf46270 */
[----:B0-----:R-:W-:Y:S02]  /*10970*/  @!P1 LEA R6, P5, R3, R14, 0x2 ;  /* 0x0000000e03069211 */ /* 0x001fe400078a10ff */
[-C--:B------:R-:W-:Y:S01]  /*10980*/  @!P3 LEA.HI.X R13, R24, R20.reuse, R25, 0x2, P4 ;  /* 0x00000014180db211 */ /* 0x080fe200020f1419 */
[----:B------:R-:W-:Y:S01]  /*10990*/  VIADD R24, R225, 0x88 ;  /* 0x00000088e1187836 */ /* 0x000fe20000000000 */
[----:B------:R-:W-:Y:S01]  /*109a0*/  @!P1 LEA.HI.X R7, R3, R20, R15, 0x2, P5 ;  /* 0x0000001403079211 */ /* 0x000fe200028f140f */
[C---:B------:R-:W-:Y:S02]  /*109b0*/  VIADD R3, R225.reuse, 0x90 ;  /* 0x00000090e1037836 */ /* 0x040fe40000000000 */
[----:B------:R0:W-:Y:S01]  /*109c0*/  @!P3 ST.E.64 desc[UR40][R12.64], R78 ;  /* 0x0000004e0c00b985 */ /* 0x0001e2000c101b28 */
[C---:B------:R-:W-:Y:S01]  /*109d0*/  VIADD R25, R225.reuse, 0x80 ;  /* 0x00000080e1197836 */ /* 0x040fe20000000000 */
[----:B------:R-:W-:Y:S01]  /*109e0*/  ISETP.GE.AND P3, PT, R24, UR4, PT ;  /* 0x0000000418007c0c */ /* 0x000fe2000bf66270 */
[----:B------:R-:W-:Y:S01]  /*109f0*/  VIADD R15, R225, 0x98 ;  /* 0x00000098e10f7836 */ /* 0x000fe20000000000 */
[----:B------:R4:W-:Y:S01]  /*10a00*/  @!P1 ST.E.64 desc[UR40][R6.64], R82 ;  /* 0x0000005206009985 */ /* 0x0009e2000c101b28 */
[----:B-1----:R-:W-:-:S02]  /*10a10*/  @!P0 LEA R4, P4, R28, R14, 0x2 ;  /* 0x0000000e1c048211 */ /* 0x002fc400078810ff */
[----:B------:R-:W-:Y:S02]  /*10a20*/  ISETP.GE.AND P1, PT, R3, UR4, PT ;  /* 0x0000000403007c0c */ /* 0x000fe4000bf26270 */
[----:B------:R-:W-:Y:S02]  /*10a30*/  SHF.R.S32.HI R25, RZ, 0x1f, R25 ;  /* 0x0000001fff197819 */ /* 0x000fe40000011419 */
[C---:B--2---:R-:W-:Y:S02]  /*10a40*/  @!P2 LEA R8, P5, R21.reuse, R14, 0x2 ;  /* 0x0000000e1508a211 */ /* 0x044fe400078a10ff */
[-C--:B------:R-:W-:Y:S02]  /*10a50*/  @!P0 LEA.HI.X R5, R28, R20.reuse, R29, 0x2, P4 ;  /* 0x000000141c058211 */ /* 0x080fe400020f141d */
[----:B------:R-:W-:Y:S01]  /*10a60*/  @!P2 LEA.HI.X R9, R21, R20, R25, 0x2, P5 ;  /* 0x000000141509a211 */ /* 0x000fe200028f1419 */
[C---:B------:R-:W-:Y:S01]  /*10a70*/  VIADD R21, R225.reuse, 0x90 ;  /* 0x00000090e1157836 */ /* 0x040fe20000000000 */
[----:B---3--:R-:W-:Y:S01]  /*10a80*/  @!P3 LEA R10, P4, R24, R14, 0x2 ;  /* 0x0000000e180ab211 */ /* 0x008fe200078810ff */
[----:B------:R-:W-:Y:S01]  /*10a90*/  VIADD R25, R225, 0x88 ;  /* 0x00000088e1197836 */ /* 0x000fe20000000000 */
[----:B------:R1:W-:Y:S01]  /*10aa0*/  @!P0 ST.E.64 desc[UR40][R4.64], R86 ;  /* 0x0000005604008985 */ /* 0x0003e2000c101b28 */
[----:B------:R-:W-:-:S02]  /*10ab0*/  ISETP.GE.AND P0, PT, R15, UR4, PT ;  /* 0x000000040f007c0c */ /* 0x000fc4000bf06270 */
[----:B------:R-:W-:Y:S01]  /*10ac0*/  SHF.R.S32.HI R21, RZ, 0x1f, R21 ;  /* 0x0000001fff157819 */ /* 0x000fe20000011415 */
[----:B------:R2:W-:Y:S01]  /*10ad0*/  @!P2 ST.E.64 desc[UR40][R8.64], R90 ;  /* 0x0000005a0800a985 */ /* 0x0005e2000c101b28 */
[----:B------:R-:W-:Y:S02]  /*10ae0*/  SHF.R.S32.HI R25, RZ, 0x1f, R25 ;  /* 0x0000001fff197819 */ /* 0x000fe40000011419 */
[----:B0-----:R-:W-:Y:S02]  /*10af0*/  @!P1 LEA R12, P5, R3, R14, 0x2 ;  /* 0x0000000e030c9211 */ /* 0x001fe400078a10ff */
[----:B------:R-:W-:Y:S02]  /*10b00*/  ISETP.GE.AND P2, PT, R237, UR4, PT ;  /* 0x00000004ed007c0c */ /* 0x000fe4000bf46270 */
[-C--:B------:R-:W-:Y:S02]  /*10b10*/  @!P3 LEA.HI.X R11, R24, R20.reuse, R25, 0x2, P4 ;  /* 0x00000014180bb211 */ /* 0x080fe400020f1419 */
[----:B------:R-:W-:Y:S01]  /*10b20*/  @!P1 LEA.HI.X R13, R3, R20, R21, 0x2, P5 ;  /* 0x00000014030d9211 */ /* 0x000fe200028f1415 */
[----:B------:R-:W-:Y:S01]  /*10b30*/  VIADD R21, R225, 0x98 ;  /* 0x00000098e1157836 */ /* 0x000fe20000000000 */
[----:B------:R-:W-:Y:S01]  /*10b40*/  ISETP.GE.AND P4, PT, R236, UR4, PT ;  /* 0x00000004ec007c0c */ /* 0x000fe2000bf86270 */
[----:B------:R0:W-:Y:S01]  /*10b50*/  @!P3 ST.E.64 desc[UR40][R10.64], R94 ;  /* 0x0000005e0a00b985 */ /* 0x0001e2000c101b28 */
[----:B----4-:R-:W-:-:S02]  /*10b60*/  @!P0 LEA R6, P5, R15, R14, 0x2 ;  /* 0x0000000e0f068211 */ /* 0x010fc400078a10ff */
[----:B------:R-:W-:Y:S01]  /*10b70*/  SHF.R.S32.HI R21, RZ, 0x1f, R21 ;  /* 0x0000001fff157819 */ /* 0x000fe20000011415 */
[----:B------:R3:W-:Y:S01]  /*10b80*/  @!P1 ST.E.64 desc[UR40][R12.64], R98 ;  /* 0x000000620c009985 */ /* 0x0007e2000c101b28 */
[----:B------:R-:W-:Y:S02]  /*10b90*/  ISETP.GE.AND P3, PT, R235, UR4, PT ;  /* 0x00000004eb007c0c */ /* 0x000fe4000bf66270 */
[----:B------:R-:W-:Y:S02]  /*10ba0*/  SHF.R.S32.HI R3, RZ, 0x1f, R237 ;  /* 0x0000001fff037819 */ /* 0x000fe400000114ed */
[----:B-1----:R-:W-:Y:S02]  /*10bb0*/  @!P2 LEA R4, P1, R237, R14, 0x2 ;  /* 0x0000000eed04a211 */ /* 0x002fe400078210ff */
[-C--:B------:R-:W-:Y:S02]  /*10bc0*/  @!P0 LEA.HI.X R7, R15, R20.reuse, R21, 0x2, P5 ;  /* 0x000000140f078211 */ /* 0x080fe400028f1415 */
[----:B------:R-:W-:-:S02]  /*10bd0*/  @!P2 LEA.HI.X R5, R237, R20, R3, 0x2, P1 ;  /* 0x00000014ed05a211 */ /* 0x000fc400008f1403 */
[----:B------:R-:W-:Y:S01]  /*10be0*/  ISETP.GE.AND P1, PT, R234, UR4, PT ;  /* 0x00000004ea007c0c */ /* 0x000fe2000bf26270 */
[----:B------:R1:W-:Y:S01]  /*10bf0*/  @!P0 ST.E.64 desc[UR40][R6.64], R102 ;  /* 0x0000006606008985 */ /* 0x0003e2000c101b28 */
[-C--:B--2---:R-:W-:Y:S02]  /*10c00*/  @!P4 LEA R8, P0, R236, R14.reuse, 0x2 ;  /* 0x0000000eec08c211 */ /* 0x084fe400078010ff */
[----:B------:R-:W-:Y:S01]  /*10c10*/  SHF.R.S32.HI R15, RZ, 0x1f, R236 ;  /* 0x0000001fff0f7819 */ /* 0x000fe200000114ec */
[----:B------:R2:W-:Y:S01]  /*10c20*/  @!P2 ST.E.64 desc[UR40][R4.64], R106 ;  /* 0x0000006a0400a985 */ /* 0x0005e2000c101b28 */
[----:B------:R-:W-:Y:S02]  /*10c30*/  SHF.R.S32.HI R3, RZ, 0x1f, R235 ;  /* 0x0000001fff037819 */ /* 0x000fe400000114eb */
[----:B0-----:R-:W-:Y:S02]  /*10c40*/  @!P3 LEA R10, P5, R235, R14, 0x2 ;  /* 0x0000000eeb0ab211 */ /* 0x001fe400078a10ff */
[----:B------:R-:W-:-:S02]  /*10c50*/  ISETP.GE.AND P2, PT, R233, UR4, PT ;  /* 0x00000004e9007c0c */ /* 0x000fc4000bf46270 */
[-C--:B------:R-:W-:Y:S02]  /*10c60*/  @!P4 LEA.HI.X R9, R236, R20.reuse, R15, 0x2, P0 ;  /* 0x00000014ec09c211 */ /* 0x080fe400000f140f */
[----:B------:R-:W-:Y:S02]  /*10c70*/  ISETP.GE.AND P0, PT, R232, UR4, PT ;  /* 0x00000004e8007c0c */ /* 0x000fe4000bf06270 */
[----:B------:R-:W-:Y:S01]  /*10c80*/  @!P3 LEA.HI.X R11, R235, R20, R3, 0x2, P5 ;  /* 0x00000014eb0bb211 */ /* 0x000fe200028f1403 */
[----:B------:R0:W-:Y:S01]  /*10c90*/  @!P4 ST.E.64 desc[UR40][R8.64], R110 ;  /* 0x0000006e0800c985 */ /* 0x0001e2000c101b28 */
[----:B---3--:R-:W-:Y:S02]  /*10ca0*/  @!P1 LEA R12, P4, R234, R14, 0x2 ;  /* 0x0000000eea0c9211 */ /* 0x008fe400078810ff */
[----:B------:R-:W-:Y:S01]  /*10cb0*/  SHF.R.S32.HI R3, RZ, 0x1f, R234 ;  /* 0x0000001fff037819 */ /* 0x000fe200000114ea */
[----:B------:R3:W-:Y:S01]  /*10cc0*/  @!P3 ST.E.64 desc[UR40][R10.64], R114 ;  /* 0x000000720a00b985 */ /* 0x0007e2000c101b28 */
[----:B------:R-:W-:-:S02]  /*10cd0*/  ISETP.GE.AND P3, PT, R231, UR4, PT ;  /* 0x00000004e7007c0c */ /* 0x000fc4000bf66270 */
[----:B------:R-:W-:Y:S02]  /*10ce0*/  @!P1 LEA.HI.X R13, R234, R20, R3, 0x2, P4 ;  /* 0x00000014ea0d9211 */ /* 0x000fe400020f1403 */
[CC--:B-1----:R-:W-:Y:S02]  /*10cf0*/  @!P2 LEA R6, P5, R233.reuse, R14.reuse, 0x2 ;  /* 0x0000000ee906a211 */ /* 0x0c2fe400078a10ff */
[----:B------:R-:W-:Y:S01]  /*10d00*/  SHF.R.S32.HI R15, RZ, 0x1f, R233 ;  /* 0x0000001fff0f7819 */ /* 0x000fe200000114e9 */
[----:B------:R1:W-:Y:S01]  /*10d10*/  @!P1 ST.E.64 desc[UR40][R12.64], R118 ;  /* 0x000000760c009985 */ /* 0x0003e2000c101b28 */
[----:B--2---:R-:W-:Y:S02]  /*10d20*/  @!P0 LEA R4, P4, R232, R14, 0x2 ;  /* 0x0000000ee8048211 */ /* 0x004fe400078810ff */
[----:B------:R-:W-:Y:S02]  /*10d30*/  SHF.R.S32.HI R3, RZ, 0x1f, R232 ;  /* 0x0000001fff037819 */ /* 0x000fe400000114e8 */
[----:B------:R-:W-:-:S02]  /*10d40*/  @!P2 LEA.HI.X R7, R233, R20, R15, 0x2, P5 ;  /* 0x00000014e907a211 */ /* 0x000fc400028f140f */
[----:B------:R-:W-:Y:S02]  /*10d50*/  ISETP.GE.AND P1, PT, R230, UR4, PT ;  /* 0x00000004e6007c0c */ /* 0x000fe4000bf26270 */
[----:B------:R-:W-:Y:S01]  /*10d60*/  @!P0 LEA.HI.X R5, R232, R20, R3, 0x2, P4 ;  /* 0x00000014e8058211 */ /* 0x000fe200020f1403 */
[----:B------:R2:W-:Y:S01]  /*10d70*/  @!P2 ST.E.64 desc[UR40][R6.64], R122 ;  /* 0x0000007a0600a985 */ /* 0x0005e2000c101b28 */
[----:B------:R-:W-:Y:S02]  /*10d80*/  ISETP.GE.AND P4, PT, R229, UR4, PT ;  /* 0x00000004e5007c0c */ /* 0x000fe4000bf86270 */
[----:B------:R-:W-:Y:S01]  /*10d90*/  SHF.R.S32.HI R3, RZ, 0x1f, R231 ;  /* 0x0000001fff037819 */ /* 0x000fe200000114e7 */
[----:B------:R4:W-:Y:S01]  /*10da0*/  @!P0 ST.E.64 desc[UR40][R4.64], R126 ;  /* 0x0000007e04008985 */ /* 0x0009e2000c101b28 */
[----:B0-----:R-:W-:Y:S02]  /*10db0*/  @!P3 LEA R8, P5, R231, R14, 0x2 ;  /* 0x0000000ee708b211 */ /* 0x001fe400078a10ff */
[----:B------:R-:W-:-:S02]  /*10dc0*/  ISETP.GE.AND P2, PT, R228, UR4, PT ;  /* 0x00000004e4007c0c */ /* 0x000fc4000bf46270 */
[----:B------:R-:W-:Y:S02]  /*10dd0*/  ISETP.GE.AND P0, PT, R227, UR4, PT ;  /* 0x00000004e3007c0c */ /* 0x000fe4000bf06270 */
[----:B------:R-:W-:Y:S02]  /*10de0*/  @!P3 LEA.HI.X R9, R231, R20, R3, 0x2, P5 ;  /* 0x00000014e709b211 */ /* 0x000fe400028f1403 */
[----:B------:R-:W-:Y:S02]  /*10df0*/  SHF.R.S32.HI R3, RZ, 0x1f, R230 ;  /* 0x0000001fff037819 */ /* 0x000fe400000114e6 */
[-C--:B---3--:R-:W-:Y:S01]  /*10e00*/  @!P1 LEA R10, P5, R230, R14.reuse, 0x2 ;  /* 0x0000000ee60a9211 */ /* 0x088fe200078a10ff */
[----:B------:R4:W-:Y:S01]  /*10e10*/  @!P3 ST.E.64 desc[UR40][R8.64], R130 ;  /* 0x000000820800b985 */ /* 0x0009e2000c101b28 */
[----:B-1----:R-:W-:Y:S02]  /*10e20*/  @!P4 LEA R12, P3, R229, R14, 0x2 ;  /* 0x0000000ee50cc211 */ /* 0x002fe400078610ff */
[----:B------:R-:W-:-:S02]  /*10e30*/  SHF.R.S32.HI R21, RZ, 0x1f, R229 ;  /* 0x0000001fff157819 */ /* 0x000fc400000114e5 */
[----:B------:R-:W-:Y:S02]  /*10e40*/  @!P1 LEA.HI.X R11, R230, R20, R3, 0x2, P5 ;  /* 0x00000014e60b9211 */ /* 0x000fe400028f1403 */
[C---:B--2---:R-:W-:Y:S02]  /*10e50*/  @!P2 LEA R6, P5, R228.reuse, R14, 0x2 ;  /* 0x0000000ee406a211 */ /* 0x044fe400078a10ff */
[----:B------:R-:W-:Y:S01]  /*10e60*/  SHF.R.S32.HI R15, RZ, 0x1f, R228 ;  /* 0x0000001fff0f7819 */ /* 0x000fe200000114e4 */
[----:B------:R4:W-:Y:S01]  /*10e70*/  @!P1 ST.E.64 desc[UR40][R10.64], R134 ;  /* 0x000000860a009985 */ /* 0x0009e2000c101b28 */
[----:B------:R-:W-:Y:S02]  /*10e80*/  @!P4 LEA.HI.X R13, R229, R20, R21, 0x2, P3 ;  /* 0x00000014e50dc211 */ /* 0x000fe400018f1415 */
[----:B------:R-:W-:Y:S02]  /*10e90*/  SHF.R.S32.HI R3, RZ, 0x1f, R227 ;  /* 0x0000001fff037819 */ /* 0x000fe400000114e3 */
[----:B------:R-:W-:Y:S01]  /*10ea0*/  @!P0 LEA R24, P3, R227, R14, 0x2 ;  /* 0x0000000ee3188211 */ /* 0x000fe200078610ff */
[----:B------:R4:W-:Y:S01]  /*10eb0*/  @!P4 ST.E.64 desc[UR40][R12.64], R138 ;  /* 0x0000008a0c00c985 */ /* 0x0009e2000c101b28 */
[----:B------:R-:W-:-:S02]  /*10ec0*/  @!P2 LEA.HI.X R7, R228, R20, R15, 0x2, P5 ;  /* 0x00000014e407a211 */ /* 0x000fc400028f140f */
[----:B------:R-:W-:-:S03]  /*10ed0*/  @!P0 LEA.HI.X R25, R227, R20, R3, 0x2, P3 ;  /* 0x00000014e3198211 */ /* 0x000fc600018f1403 */
[----:B------:R4:W-:Y:S04]  /*10ee0*/  @!P2 ST.E.64 desc[UR40][R6.64], R142 ;  /* 0x0000008e0600a985 */ /* 0x0009e8000c101b28 */
[----:B------:R4:W-:Y:S01]  /*10ef0*/  @!P0 ST.E.64 desc[UR40][R24.64], R146 ;  /* 0x0000009218008985 */ /* 0x0009e2000c101b28 */
[----:B------:R-:W-:-:S13]  /*10f00*/  ISETP.GE.AND P0, PT, R226, UR4, PT ;  /* 0x00000004e2007c0c */ /* 0x000fda000bf06270 */
[----:B----4-:R-:W-:Y:S05]  /*10f10*/  @P0 BRA `(.L_x_9593) ;  /* 0x0000000c00e80947 */ /* 0x010fea0003800000 */
[----:B------:R-:W-:Y:S02]  /*10f20*/  SHF.R.S32.HI R3, RZ, 0x1f, R226 ;  /* 0x0000001fff037819 */ /* 0x000fe400000114e2 */
[----:B------:R-:W-:-:S04]  /*10f30*/  LEA R14, P0, R226, R14, 0x2 ;  /* 0x0000000ee20e7211 */ /* 0x000fc800078010ff */
[----:B------:R-:W-:-:S05]  /*10f40*/  LEA.HI.X R15, R226, R20, R3, 0x2, P0 ;  /* 0x00000014e20f7211 */ /* 0x000fca00000f1403 */
[----:B------:R0:W-:Y:S01]  /*10f50*/  ST.E.64 desc[UR40][R14.64], R150 ;  /* 0x000000960e007985 */ /* 0x0001e2000c101b28 */
[----:B------:R-:W-:Y:S05]  /*10f60*/  BRA `(.L_x_9593) ;  /* 0x0000000c00d47947 */ /* 0x000fea0003800000 */
.L_x_9580:
        /* <DEDUP_REMOVED lines=16> */
[----:B------:R-:W3:-:S12]  /*11070*/  S2R R0, SR_TID.X ;  /* 0x0000000000007919 */ /* 0x000ed80000002100 */
[----:B------:R-:W4:Y:S01]  /*11080*/  @!P2 LDC R216, c[0x0][0xad4] ;  /* 0x0002b500ffd8ab82 */ /* 0x000f220000000800 */
[----:B---3--:R-:W-:Y:S01]  /*11090*/  VIADD R28, R0, 0xffffff80 ;  /* 0xffffff80001c7836 */ /* 0x008fe20000000000 */
[----:B----4-:R-:W-:-:S04]  /*110a0*/  ISETP.GT.AND P2, PT, R216, 0x1, PT ;  /* 0x00000001d800780c */ /* 0x010fc80003f44270 */
[----:B------:R-:W-:Y:S01]  /*110b0*/  ISETP.GT.AND P3, PT, R28, 0x7f, PT ;  /* 0x0000007f1c00780c */ /* 0x000fe20003f64270 */
[----:B--2---:R-:W-:-:S12]  /*110c0*/  @P1 BRA `(.L_x_9598) ;  /* 0x0000000000101947 */ /* 0x004fd80003800000 */
[----:B------:R-:W-:Y:S05]  /*110d0*/  @!P0 BRA `(.L_x_9598) ;  /* 0x00000000000c8947 */ /* 0x000fea0003800000 */
[----:B------:R-:W2:Y:S04]  /*110e0*/  LDG.E R7, desc[UR40][R4.64] ;  /* 0x0000002804077981 */ /* 0x000ea8000c1e1900 */
[----:B-----5:R-:W2:Y:S02]  /*110f0*/  LDG.E R20, desc[UR40][R4.64+0x4] ;  /* 0x0000042804147981 */ /* 0x020ea4000c1e1900 */
[----:B--2---:R-:W-:-:S07]  /*11100*/  IMAD.IADD R20, R20, 0x1, -R7 ;  /* 0x0000000114147824 */ /* 0x004fce00078e0a07 */
.L_x_9598:
[----:B------:R-:W2:Y:S01]  /*11110*/  LDL.LU R0, [R1+0x4c] ;  /* 0x00004c0001007983 */ /* 0x000ea20000300800 */
[----:B------:R-:W-:Y:S01]  /*11120*/  BSSY B1, `(.L_x_9599) ;  /* 0x0000037000017945 */ /* 0x000fe20003800000 */
[----:B------:R-:W-:Y:S02]  /*11130*/  SEL R217, R217, RZ, !P0 ;  /* 0x000000ffd9d97207 */ /* 0x000fe40004000000 */
[----:B-----5:R-:W-:Y:S02]  /*11140*/  SHF.R.S32.HI R26, RZ, 0x1f, R3 ;  /* 0x0000001fff1a7819 */ /* 0x020fe40000011403 */
[----:B--2---:R-:W-:Y:S01]  /*11150*/  SEL R27, R0, RZ, !P0 ;  /* 0x000000ff001b7207 */ /* 0x004fe20004000000 */
[----:B------:R-:W-:Y:S06]  /*11160*/  @P3 BRA `(.L_x_9600) ;  /* 0x0000000000c83947 */ /* 0x000fec0003800000 */
[----:B------:R-:W2:Y:S01]  /*11170*/  S2R R5, SR_TID.X ;  /* 0x0000000000057919 */ /* 0x000ea20000002100 */
[----:B------:R-:W3:Y:S02]  /*11180*/  LDC R31, c[0x0][0xbe8] ;  /* 0x0002fa00ff1f7b82 */ /* 0x000ee40000000800 */
[----:B---3--:R-:W-:Y:S02]  /*11190*/  IMAD R4, R20, R31, RZ ;  /* 0x0000001f14047224 */ /* 0x008fe400078e02ff */
[----:B--2---:R-:W-:-:S04]  /*111a0*/  IMAD R0, R222, 0x80, R5 ;  /* 0x00000080de007824 */ /* 0x004fc800078e0205 */
[----:B------:R-:W-:-:S05]  /*111b0*/  VIADD R29, R0, 0xffffff80 ;  /* 0xffffff80001d7836 */ /* 0x000fca0000000000 */
[----:B------:R-:W-:-:S13]  /*111c0*/  ISETP.GE.AND P0, PT, R29, R4, PT ;  /* 0x000000041d00720c */ /* 0x000fda0003f06270 */
[----:B------:R-:W-:Y:S05]  /*111d0*/  @P0 BRA `(.L_x_9600) ;  /* 0x0000000000ac0947 */ /* 0x000fea0003800000 */
[----:B------:R-:W-:Y:S01]  /*111e0*/  IMAD.MOV.U32 R24, RZ, RZ, 0x9b8 ;  /* 0x000009b8ff187424 */ /* 0x000fe200078e00ff */
[----:B------:R-:W-:Y:S01]  /*111f0*/  ISETP.GT.AND P0, PT, R216, 0x1, PT ;  /* 0x00000001d800780c */ /* 0x000fe20003f04270 */
[----:B------:R-:W2:Y:S01]  /*11200*/  LDC.64 R4, c[0x0][0xba8] ;  /* 0x0002ea00ff047b82 */ /* 0x000ea20000000a00 */
        /* <DEDUP_REMOVED lines=8> */
[----:B------:R-:W1:Y:S08]  /*11290*/  @P1 LDC R0, c[0x0][0xbec] ;  /* 0x0002fb00ff001b82 */ /* 0x000e700000000800 */
[----:B------:R-:W5:Y:S01]  /*112a0*/  @P1 LDC R33, c[0x0][0xbf0] ;  /* 0x0002fc00ff211b82 */ /* 0x000f620000000800 */
[----:B---3--:R-:W-:-:S07]  /*112b0*/  IMAD R13, R13, R217, RZ ;  /* 0x000000d90d0d7224 */ /* 0x008fce00078e02ff */
[----:B--2---:R-:W2:Y:S01]  /*112c0*/  @!P0 LDC R4, c[0x0][0xb50] ;  /* 0x0002d400ff048b82 */ /* 0x004ea20000000800 */
[----:B------:R-:W-:-:S04]  /*112d0*/  IMAD.WIDE.U32 R10, R12, R217, RZ ;  /* 0x000000d90c0a7225 */ /* 0x000fc800078e00ff */
[----:B------:R-:W-:Y:S02]  /*112e0*/  IMAD R13, R12, R27, R13 ;  /* 0x0000001b0c0d7224 */ /* 0x000fe400078e020d */
[----:B-1----:R-:W-:Y:S01]  /*112f0*/  @P1 IMAD.HI.U32 R0, R29, R0, RZ ;  /* 0x000000001d001227 */ /* 0x002fe200078e00ff */
[----:B------:R-:W1:Y:S03]  /*11300*/  @!P0 LDC R5, c[0x0][0xb54] ;  /* 0x0002d500ff058b82 */ /* 0x000e660000000800 */
        /* <DEDUP_REMOVED lines=15> */
[----:B0-----:R-:W-:Y:S01]  /*11400*/  IMAD R0, R7, R11, RZ ;  /* 0x0000000b07007224 */ /* 0x001fe200078e02ff */
[----:B------:R-:W-:-:S05]  /*11410*/  SHF.R.S32.HI R13, RZ, 0x1f, R11 ;  /* 0x0000001fff0d7819 */ /* 0x000fca000001140b */
[C---:B------:R-:W-:Y:S02]  /*11420*/  IMAD R13, R6.reuse, R13, R0 ;  /* 0x0000000d060d7224 */ /* 0x040fe400078e0200 */
[----:B------:R-:W-:-:S04]  /*11430*/  IMAD.WIDE.U32 R6, R6, R11, R8 ;  /* 0x0000000b06067225 */ /* 0x000fc800078e0008 */
[----:B------:R-:W-:Y:S01]  /*11440*/  IMAD.IADD R0, R7, 0x1, R13 ;  /* 0x0000000107007824 */ /* 0x000fe200078e020d */
[----:B--2---:R-:W-:Y:S01]  /*11450*/  LEA R4, P0, R6, R4, 0x2 ;  /* 0x0000000406047211 */ /* 0x004fe200078010ff */
[----:B------:R-:W-:-:S03]  /*11460*/  IMAD.MOV.U32 R7, RZ, RZ, -0x800000 ;  /* 0xff800000ff077424 */ /* 0x000fc600078e00ff */
[----:B-1----:R-:W-:-:S05]  /*11470*/  LEA.HI.X R5, R6, R5, R0, 0x2, P0 ;  /* 0x0000000506057211 */ /* 0x002fca00000f1400 */
[----:B------:R2:W-:Y:S04]  /*11480*/  STG.E desc[UR40][R4.64], R7 ;  /* 0x0000000704007986 */ /* 0x0005e8000c101928 */
.L_x_9600:
[----:B------:R-:W-:Y:S05]  /*11490*/  BSYNC B1 ;  /* 0x0000000000017941 */ /* 0x000fea0003800000 */
.L_x_9599:
[----:B------:R-:W-:Y:S05]  /*114a0*/  @P2 BRA `(.L_x_9593) ;  /* 0x0000000800842947 */ /* 0x000fea0003800000 */
[----:B------:R-:W3:Y:S01]  /*114b0*/  LDC R21, c[0x0][0xbe8] ;  /* 0x0002fa00ff157b82 */ /* 0x000ee20000000800 */
[----:B--2---:R-:W-:Y:S01]  /*114c0*/  SHF.R.S32.HI R5, RZ, 0x1f, R28 ;  /* 0x0000001fff057819 */ /* 0x004fe2000001141c */
[----:B------:R-:W-:Y:S02]  /*114d0*/  ULDC.64 UR4, c[0x0][0xaa0] ;  /* 0x0002a80000047ab9 */ /* 0x000fe40000000a00 */
[----:B------:R-:W-:Y:S01]  /*114e0*/  IMAD R0, R26, UR4, RZ ;  /* 0x000000041a007c24 */ /* 0x000fe2000f8e02ff */
[----:B------:R-:W-:Y:S01]  /*114f0*/  LEA.HI R8, R5, R28, RZ, 0x3 ;  /* 0x0000001c05087211 */ /* 0x000fe200078f18ff */
[----:B------:R-:W-:-:S03]  /*11500*/  IMAD.WIDE.U32 R4, R3, UR4, RZ ;  /* 0x0000000403047c25 */ /* 0x000fc6000f8e00ff */
[----:B------:R-:W-:Y:S01]  /*11510*/  LOP3.LUT R9, R8, 0xfffffff8, RZ, 0xc0, !PT ;  /* 0xfffffff808097812 */ /* 0x000fe200078ec0ff */
[----:B------:R-:W-:Y:S01]  /*11520*/  IMAD R7, R3, UR5, R0 ;  /* 0x0000000503077c24 */ /* 0x000fe2000f8e0200 */
[----:B------:R-:W-:Y:S01]  /*11530*/  SHF.R.S32.HI R8, RZ, 0x3, R8 ;  /* 0x00000003ff087819 */ /* 0x000fe20000011408 */
[----:B------:R-:W-:Y:S02]  /*11540*/  ULDC.64 UR4, c[0x0][0xae8] ;  /* 0x0002ba0000047ab9 */ /* 0x000fe40000000a00 */
[----:B------:R-:W-:Y:S02]  /*11550*/  IMAD.IADD R3, R28, 0x1, -R9 ;  /* 0x000000011c037824 */ /* 0x000fe400078e0a09 */
[----:B------:R-:W-:Y:S02]  /*11560*/  IMAD.IADD R5, R5, 0x1, R7 ;  /* 0x0000000105057824 */ /* 0x000fe400078e0207 */
[----:B------:R-:W-:Y:S02]  /*11570*/  IMAD R3, R3, 0x20, R8 ;  /* 0x0000002003037824 */ /* 0x000fe400078e0208 */
[----:B------:R-:W-:Y:S01]  /*11580*/  IMAD.WIDE.U32 R4, R215, UR4, R4 ;  /* 0x00000004d7047c25 */ /* 0x000fe2000f8e0004 */
[----:B---3--:R-:W-:-:S03]  /*11590*/  ISETP.NE.AND P0, PT, R21, 0x1, PT ;  /* 0x000000011500780c */ /* 0x008fc60003f05270 */
[----:B------:R-:W-:Y:S02]  /*115a0*/  IMAD R9, R222, 0x80, R3 ;  /* 0x00000080de097824 */ /* 0x000fe400078e0203 */
[----:B------:R-:W-:Y:S01]  /*115b0*/  IMAD R5, R215, UR5, R5 ;  /* 0x00000005d7057c24 */ /* 0x000fe2000f8e0205 */
[----:B------:R-:W-:Y:S01]  /*115c0*/  ULDC.64 UR4, c[0x0][0xaf0] ;  /* 0x0002bc0000047ab9 */ /* 0x000fe20000000a00 */
[----:B------:R-:W-:Y:S02]  /*115d0*/  IMAD.MOV.U32 R3, RZ, RZ, R9 ;  /* 0x000000ffff037224 */ /* 0x000fe400078e0009 */
[----:B------:R-:W-:-:S04]  /*115e0*/  IMAD.WIDE.U32 R4, R217, UR4, R4 ;  /* 0x00000004d9047c25 */ /* 0x000fc8000f8e0004 */
[----:B------:R-:W2:Y:S08]  /*115f0*/  @P0 LDC R6, c[0x0][0xbec] ;  /* 0x0002fb00ff060b82 */ /* 0x000eb00000000800 */
[----:B------:R-:W3:Y:S01]  /*11600*/  @P0 LDC R11, c[0x0][0xbf0] ;  /* 0x0002fc00ff0b0b82 */ /* 0x000ee20000000800 */
[----:B--2---:R-:W-:-:S04]  /*11610*/  @P0 IMAD.HI.U32 R0, R9, R6, RZ ;  /* 0x0000000609000227 */ /* 0x004fc800078e00ff */
[----:B------:R-:W-:Y:S01]  /*11620*/  IMAD R6, R27, UR4, RZ ;  /* 0x000000041b067c24 */ /* 0x000fe2000f8e02ff */
[----:B---3--:R-:W-:-:S03]  /*11630*/  @P0 SHF.R.U32.HI R3, RZ, R11, R0 ;  /* 0x0000000bff030219 */ /* 0x008fc60000011600 */
[----:B------:R-:W-:Y:S01]  /*11640*/  IMAD R7, R217, UR5, R6 ;  /* 0x00000005d9077c24 */ /* 0x000fe2000f8e0206 */
[----:B------:R-:W-:Y:S01]  /*11650*/  ULDC.64 UR4, c[0x0][0xae0] ;  /* 0x0002b80000047ab9 */ /* 0x000fe20000000a00 */
[--C-:B------:R-:W-:Y:S01]  /*11660*/  SHF.R.S32.HI R0, RZ, 0x1f, R3.reuse ;  /* 0x0000001fff007819 */ /* 0x100fe20000011403 */
[----:B------:R-:W-:Y:S02]  /*11670*/  IMAD.MOV R6, RZ, RZ, -R3 ;  /* 0x000000ffff067224 */ /* 0x000fe400078e0a03 */
[----:B------:R-:W-:Y:S02]  /*11680*/  IMAD.IADD R5, R5, 0x1, R7 ;  /* 0x0000000105057824 */ /* 0x000fe400078e0207 */
        /* <DEDUP_REMOVED lines=11> */
[----:B------:R-:W-:Y:S02]  /*11740*/  VIADD R9, R203, 0xc0 ;  /* 0x000000c0cb097836 */ /* 0x000fe40000000000 */
[----:B------:R-:W-:Y:S01]  /*11750*/  IMAD.IADD R5, R5, 0x1, R3 ;  /* 0x0000000105057824 */ /* 0x000fe200078e0203 */
[C---:B------:R-:W-:Y:S01]  /*11760*/  LEA R3, P0, R4.reuse, UR4, 0x1 ;  /* 0x0000000404037c11 */ /* 0x040fe2000f8008ff */
[----:B------:R-:W-:Y:S01]  /*11770*/  UMOV UR4, 0xffffffff ;  /* 0xffffffff00047882 */ /* 0x000fe20000000000 */
[----:B------:R-:W-:Y:S02]  /*11780*/  SHF.R.S32.HI R6, RZ, 0x1f, R9 ;  /* 0x0000001fff067819 */ /* 0x000fe40000011409 */
[----:B------:R-:W-:Y:S01]  /*11790*/  LEA.HI.X R4, R4, UR5, R5, 0x1, P0 ;  /* 0x0000000504047c11 */ /* 0x000fe200080f0c05 */
[----:B------:R-:W-:Y:S08]  /*117a0*/  BRA.DIV UR4, `(.L_x_9601) ;  /* 0x0000009204487947 */ /* 0x000ff0000b800000 */
[----:B------:R2:W3:Y:S04]  /*117b0*/  SHFL.IDX PT, R0, R4, RZ, 0x181f ;  /* 0x00181fff04007589 */ /* 0x0004e800000e0000 */
[----:B------:R2:W4:Y:S02]  /*117c0*/  SHFL.IDX PT, R14, R3, RZ, 0x181f ;  /* 0x00181fff030e7589 */ /* 0x00052400000e0000 */
.L_x_9817:
[----:B------:R-:W-:Y:S01]  /*117d0*/  IMAD R20, R20, R21, RZ ;  /* 0x0000001514147224 */ /* 0x000fe200078e02ff */
[----:B------:R-:W-:Y:S01]  /*117e0*/  BSSY B1, `(.L_x_9602) ;  /* 0x0000018000017945 */ /* 0x000fe20003800000 */
[----:B------:R-:W-:-:S05]  /*117f0*/  IMAD R7, R222, 0x80, R8 ;  /* 0x00000080de077824 */ /* 0x000fca00078e0208 */
        /* <DEDUP_REMOVED lines=8> */
[----:B------:R-:W-:-:S05]  /*11880*/  SHF.R.S32.HI R15, RZ, 0x1f, R214 ;  /* 0x0000001fff0f7819 */ /* 0x000fca00000114d6 */
[CC--:B----4-:R-:W-:Y:S02]  /*11890*/  @!P3 LEA R10, P5, R203.reuse, R14.reuse, 0x1 ;  /* 0x0000000ecb0ab211 */ /* 0x0d0fe400078a08ff */
[C---:B------:R-:W-:Y:S02]  /*118a0*/  @!P2 LEA R12, P4, R214.reuse, R14, 0x1 ;  /* 0x0000000ed60ca211 */ /* 0x040fe400078808ff */
[----:B---3--:R-:W-:Y:S02]  /*118b0*/  @!P3 LEA.HI.X R11, R203, R0, R5, 0x1, P5 ;  /* 0x00000000cb0bb211 */ /* 0x008fe400028f0c05 */
[----:B------:R-:W-:Y:S02]  /*118c0*/  SHF.R.S32.HI R5, RZ, 0x1f, R213 ;  /* 0x0000001fff057819 */ /* 0x000fe400000114d5 */
[----:B------:R-:W-:Y:S01]  /*118d0*/  @!P1 LEA R24, P5, R213, R14, 0x1 ;  /* 0x0000000ed5189211 */ /* 0x000fe200078a08ff */
[----:B------:R3:W-:Y:S01]  /*118e0*/  @!P3 ST.E.128 desc[UR40][R10.64], RZ ;  /* 0x000000ff0a00b985 */ /* 0x0007e2000c101d28 */
[----:B------:R-:W-:-:S02]  /*118f0*/  @!P2 LEA.HI.X R13, R214, R0, R15, 0x1, P4 ;  /* 0x00000000d60da211 */ /* 0x000fc400020f0c0f */
[----:B------:R-:W-:Y:S02]  /*11900*/  @!P0 LEA R14, P4, R9, R14, 0x1 ;  /* 0x0000000e090e8211 */ /* 0x000fe400078808ff */
[-C--:B------:R-:W-:Y:S01]  /*11910*/  @!P1 LEA.HI.X R25, R213, R0.reuse, R5, 0x1, P5 ;  /* 0x00000000d5199211 */ /* 0x080fe200028f0c05 */
[----:B------:R3:W-:Y:S01]  /*11920*/  @!P2 ST.E.128 desc[UR40][R12.64], RZ ;  /* 0x000000ff0c00a985 */ /* 0x0007e2000c101d28 */
[----:B------:R-:W-:-:S03]  /*11930*/  @!P0 LEA.HI.X R15, R9, R0, R6, 0x1, P4 ;  /* 0x00000000090f8211 */ /* 0x000fc600020f0c06 */
[----:B------:R3:W-:Y:S04]  /*11940*/  @!P1 ST.E.128 desc[UR40][R24.64], RZ ;  /* 0x000000ff18009985 */ /* 0x0007e8000c101d28 */
[----:B------:R3:W-:Y:S02]  /*11950*/  @!P0 ST.E.128 desc[UR40][R14.64], RZ ;  /* 0x000000ff0e008985 */ /* 0x0007e4000c101d28 */
.L_x_9603:
[----:B------:R-:W-:Y:S05]  /*11960*/  BSYNC B1 ;  /* 0x0000000000017941 */ /* 0x000fea0003800000 */
.L_x_9602:
[----:B------:R-:W-:-:S03]  /*11970*/  UMOV UR4, 0xffffffff ;  /* 0xffffffff00047882 */ /* 0x000fc60000000000 */
[----:B------:R-:W-:Y:S05]  /*11980*/  BRA.DIV UR4, `(.L_x_9604) ;  /* 0x0000009204047947 */ /* 0x000fea000b800000 */
[----:B---3--:R3:W0:Y:S04]  /*11990*/  SHFL.IDX PT, R0, R4, 0x1, 0x181f ;  /* 0x00381f0004007f89 */ /* 0x00862800000e0000 */
[----:B----4-:R3:W4:Y:S02]  /*119a0*/  SHFL.IDX PT, R14, R3, 0x1, 0x181f ;  /* 0x00381f00030e7f89 */ /* 0x01072400000e0000 */
.L_x_9821:
        /* <DEDUP_REMOVED lines=13> */
[----:B0-----:R-:W-:Y:S02]  /*11a80*/  @!P3 LEA.HI.X R11, R203, R0, R8, 0x1, P5 ;  /* 0x00000000cb0bb211 */ /* 0x001fe400028f0c08 */
        /* <DEDUP_REMOVED lines=10> */
.L_x_9606:
[----:B------:R-:W-:Y:S05]  /*11b30*/  BSYNC B1 ;  /* 0x0000000000017941 */ /* 0x000fea0003800000 */
.L_x_9605:
[----:B------:R-:W-:-:S03]  /*11b40*/  UMOV UR4, 0xffffffff ;  /* 0xffffffff00047882 */ /* 0x000fc60000000000 */
[----:B------:R-:W-:Y:S05]  /*11b50*/  BRA.DIV UR4, `(.L_x_9607) ;  /* 0x0000008e04d87947 */ /* 0x000fea000b800000 */
[----:B0-----:R0:W0:Y:S04]  /*11b60*/  SHFL.IDX PT, R0, R4, 0x2, 0x181f ;  /* 0x00581f0004007f89 */ /* 0x00102800000e0000 */
[----:B----4-:R4:W0:Y:S02]  /*11b70*/  SHFL.IDX PT, R14, R3, 0x2, 0x181f ;  /* 0x00581f00030e7f89 */ /* 0x01082400000e0000 */
.L_x_9825:
        /* <DEDUP_REMOVED lines=11> */
[CC--:B0-----:R-:W-:Y:S02]  /*11c30*/  @!P3 LEA R10, P5, R203.reuse, R14.reuse, 0x1 ;  /* 0x0000000ecb0ab211 */ /* 0x0c1fe400078a08ff */
[C---:B------:R-:W-:Y:S02]  /*11c40*/  @!P2 LEA R12, P4, R214.reuse, R14, 0x1 ;  /* 0x0000000ed60ca211 */ /* 0x040fe400078808ff */
[----:B------:R-:W-:Y:S02]  /*11c50*/  @!P3 LEA.HI.X R11, R203, R0, R8, 0x1, P5 ;  /* 0x00000000cb0bb211 */ /* 0x000fe400028f0c08 */
        /* <DEDUP_REMOVED lines=10> */
.L_x_9609:
[----:B------:R-:W-:Y:S05]  /*11d00*/  BSYNC B1 ;  /* 0x0000000000017941 */ /* 0x000fea0003800000 */
.L_x_9608:
[----:B------:R-:W-:-:S03]  /*11d10*/  UMOV UR4, 0xffffffff ;  /* 0xffffffff00047882 */ /* 0x000fc60000000000 */
[----:B------:R-:W-:Y:S05]  /*11d20*/  BRA.DIV UR4, `(.L_x_9610) ;  /* 0x0000008e04ac7947 */ /* 0x000fea000b800000 */
[----:B0-----:R0:W0:Y:S04]  /*11d30*/  SHFL.IDX PT, R0, R4, 0x3, 0x181f ;  /* 0x00781f0004007f89 */ /* 0x00102800000e0000 */
[----:B------:R0:W0:Y:S02]  /*11d40*/  SHFL.IDX PT, R14, R3, 0x3, 0x181f ;  /* 0x00781f00030e7f89 */ /* 0x00002400000e0000 */
.L_x_9829:
[----:B0-234-:R-:W-:-:S05]  /*11d50*/  VIADD R3, R7, 0x60 ;  /* 0x0000006007037836 */ /* 0x01dfca0000000000 */
        /* <DEDUP_REMOVED lines=9> */
[CC--:B------:R-:W-:Y:S02]  /*11df0*/  @!P3 LEA R4, P5, R203.reuse, R14.reuse, 0x1 ;  /* 0x0000000ecb04b211 */ /* 0x0c0fe400078a08ff */
        /* <DEDUP_REMOVED lines=12> */
.L_x_9593:
[----:B------:R-:W-:Y:S05]  /*11ec0*/  BSYNC B0 ;  /* 0x0000000000007941 */ /* 0x000fea0003800000 */
.L_x_9579:
[----:B------:R-:W-:Y:S02]  /*11ed0*/  ULDC UR4, c[0x0][0xc3c] ;  /* 0x00030f0000047ab9 */ /* 0x000fe40000000800 */
[----:B-1----:R-:W-:-:S13]  /*11ee0*/  ISETP.GE.AND P0, PT, R155, UR4, PT ;  /* 0x000000049b007c0c */ /* 0x002fda000bf06270 */
[----:B------:R-:W-:Y:S05]  /*11ef0*/  @!P0 BRA `(.L_x_9611) ;  /* 0xfffffef4002c8947 */ /* 0x000fea000383ffff */
[----:B------:R-:W-:Y:S05]  /*11f00*/  BRA `(.L_x_9465) ;  /* 0x0000007c00107947 */ /* 0x000fea0003800000 */
.L_x_9463:
        /* <DEDUP_REMOVED lines=20> */
.L_x_9612:
        /* <DEDUP_REMOVED lines=43> */
.L_x_9616:
        /* <DEDUP_REMOVED lines=38> */
.L_x_9614:
        /* <DEDUP_REMOVED lines=20> */
.L_x_9617:
        /* <DEDUP_REMOVED lines=54> */
.L_x_9615:
[----:B------:R-:W-:Y:S01]  /*12a00*/  IMAD.U32 R2, RZ, RZ, UR6 ;  /* 0x00000006ff027e24 */ /* 0x000fe2000f8e00ff */
[----:B------:R0:W-:Y:S04]  /*12a10*/  STL [R1+0x4], RZ ;  /* 0x000004ff01007387 */ /* 0x0001e80000100800 */
[----:B------:R0:W-:Y:S04]  /*12a20*/  STL [R1+0x8], RZ ;  /* 0x000008ff01007387 */ /* 0x0001e80000100800 */
[----:B------:R0:W-:Y:S02]  /*12a30*/  STL [R1], R2 ;  /* 0x0000000201007387 */ /* 0x0001e40000100800 */
.L_x_9618:
        /* <DEDUP_REMOVED lines=10> */
.L_x_9613:
[----:B-1----:R-:W3:Y:S01]  /*12ae0*/  LDL R0, [R1+0xc] ;  /* 0x00000c0001007983 */ /* 0x002ee20000100800 */
[----:B------:R-:W-:Y:S01]  /*12af0*/  ULDC UR4, c[0x0][0xc3c] ;  /* 0x00030f0000047ab9 */ /* 0x000fe20000000800 */
[----:B------:R-:W-:Y:S01]  /*12b00*/  IMAD.MOV.U32 R19, RZ, RZ, RZ ;  /* 0x000000ffff137224 */ /* 0x000fe200078e00ff */
[----:B---3--:R-:W-:Y:S01]  /*12b10*/  ISETP.GE.AND P0, PT, R0, UR4, PT ;  /* 0x0000000400007c0c */ /* 0x008fe2000bf06270 */
[----:B------:R-:W-:-:S05]  /*12b20*/  IMAD.MOV.U32 R0, RZ, RZ, 0x1 ;  /* 0x00000001ff007424 */ /* 0x000fca00078e00ff */
[----:B------:R1:W-:Y:S04]  /*12b30*/  STL [R1+0x14], R0 ;  /* 0x0000140001007387 */ /* 0x0003e80000100800 */
[----:B------:R1:W-:Y:S03]  /*12b40*/  STL [R1+0x54], RZ ;  /* 0x000054ff01007387 */ /* 0x0003e60000100800 */
[----:B------:R-:W-:Y:S05]  /*12b50*/  @P0 BRA `(.L_x_9619) ;  /* 0x0000006c001c0947 */ /* 0x000fea0003800000 */
[----:B------:R-:W3:Y:S01]  /*12b60*/  S2UR UR5, SR_CgaCtaId ;  /* 0x00000000000579c3 */ /* 0x000ee20000008800 */
[C---:B-1----:R-:W-:Y:S01]  /*12b70*/  IMAD.SHL.U32 R0, R6.reuse, 0x8, RZ ;  /* 0x0000000806007824 */ /* 0x042fe200078e00ff */
[----:B------:R-:W-:Y:S01]  /*12b80*/  LOP3.LUT R4, R6, 0x7f, RZ, 0xc0, !PT ;  /* 0x0000007f06047812 */ /* 0x000fe200078ec0ff */
[----:B------:R-:W-:Y:S01]  /*12b90*/  UMOV UR4, 0x400 ;  /* 0x0000040000047882 */ /* 0x000fe20000000000 */
[----:B------:R-:W-:Y:S01]  /*12ba0*/  BSSY B8, `(.L_x_9619) ;  /* 0x00006c2000087945 */ /* 0x000fe20003800000 */
[----:B------:R-:W-:Y:S01]  /*12bb0*/  IMAD.MOV.U32 R19, RZ, RZ, RZ ;  /* 0x000000ffff137224 */ /* 0x000fe200078e00ff */
[----:B------:R-:W-:Y:S01]  /*12bc0*/  LOP3.LUT R3, R0, 0x1f8, RZ, 0xc0, !PT ;  /* 0x000001f800037812 */ /* 0x000fe200078ec0ff */
[----:B0-----:R-:W-:Y:S01]  /*12bd0*/  IMAD.SHL.U32 R2, R4, 0x8, RZ ;  /* 0x0000000804027824 */ /* 0x001fe200078e00ff */
        /* <DEDUP_REMOVED lines=16> */
.L_x_9761:
[----:B0--3--:R-:W3:Y:S01]  /*12ce0*/  LDL R0, [R1+0xc] ;  /* 0x00000c0001007983 */ /* 0x009ee20000100800 */
[----:B-1----:R-:W3:Y:S01]  /*12cf0*/  LDC.64 R2, c[0x0][0xc88] ;  /* 0x00032200ff027b82 */ /* 0x002ee20000000a00 */
[----:B------:R-:W-:Y:S05]  /*12d00*/  YIELD ;  /* 0x0000000000007946 */ /* 0x000fea0003800000 */
[----:B------:R-:W-:Y:S01]  /*12d10*/  ULDC.64 UR4, c[0x0][0xa28] ;  /* 0x00028a0000047ab9 */ /* 0x000fe20000000a00 */
[----:B--2---:R-:W-:Y:S02]  /*12d20*/  CS2R R8, SRZ ;  /* 0x0000000000087805 */ /* 0x004fe4000001ff00 */
[----:B------:R-:W-:Y:S01]  /*12d30*/  ISETP.NE.U32.AND P0, PT, RZ, UR4, PT ;  /* 0x00000004ff007c0c */ /* 0x000fe2000bf05070 */
[----:B------:R-:W-:Y:S01]  /*12d40*/  ULDC.64 UR10, c[0x0][0xa18] ;  /* 0x00028600000a7ab9 */ /* 0x000fe20000000a00 */
[----:B------:R-:W-:Y:S01]  /*12d50*/  ULDC.64 UR8, c[0x0][0xa10] ;  /* 0x0002840000087ab9 */ /* 0x000fe20000000a00 */
[----:B------:R-:W-:Y:S01]  /*12d60*/  ULDC.64 UR6, c[0x0][0xa08] ;  /* 0x0002820000067ab9 */ /* 0x000fe20000000a00 */
[----:B---3--:R-:W-:-:S05]  /*12d70*/  IMAD.WIDE R2, R0, 0x4, R2 ;  /* 0x0000000400027825 */ /* 0x008fca00078e0202 */
        /* <DEDUP_REMOVED lines=54> */
.L_x_9620:
        /* <DEDUP_REMOVED lines=17> */
.L_x_9621:
[----:B------:R-:W-:Y:S05]  /*131f0*/  @!P0 BRA `(.L_x_9622) ;  /* 0x00000000000c8947 */ /* 0x000fea0003800000 */
[----:B------:R-:W2:Y:S04]  /*13200*/  LDG.E R9, desc[UR40][R6.64] ;  /* 0x0000002806097981 */ /* 0x000ea8000c1e1900 */
[----:B------:R-:W2:Y:S02]  /*13210*/  LDG.E R6, desc[UR40][R6.64+0x4] ;  /* 0x0000042806067981 */ /* 0x000ea4000c1e1900 */
[----:B--2---:R-:W-:-:S07]  /*13220*/  IMAD.IADD R9, R6, 0x1, -R9 ;  /* 0x0000000106097824 */ /* 0x004fce00078e0a09 */
.L_x_9622:
[----:B01----:R-:W2:Y:S01]  /*13230*/  @P2 LDG.E R2, desc[UR40][R4.64] ;  /* 0x0000002804022981 */ /* 0x003ea2000c1e1900 */
[----:B-----5:R-:W-:-:S03]  /*13240*/  IMAD.IADD R6, R9, 0x1, -R8 ;  /* 0x0000000109067824 */ /* 0x020fc600078e0a08 */
[----:B------:R-:W2:Y:S01]  /*13250*/  @P2 LDG.E R4, desc[UR40][R4.64+0x4] ;  /* 0x0000042804042981 */ /* 0x000ea2000c1e1900 */
[----:B------:R-:W-:Y:S01]  /*13260*/  LOP3.LUT R14, R10, 0xff, RZ, 0xc0, !PT ;  /* 0x000000ff0a0e7812 */ /* 0x000fe200078ec0ff */
[----:B------:R-:W-:Y:S01]  /*13270*/  BSSY B0, `(.L_x_9623) ;  /* 0x000002a000007945 */ /* 0x000fe20003800000 */
[----:B------:R-:W-:Y:S01]  /*13280*/  SHF.R.U32.HI R10, RZ, 0x10, R10 ;  /* 0x00000010ff0a7819 */ /* 0x000fe2000001160a */
[----:B--2---:R-:W-:-:S04]  /*13290*/  @P2 IMAD.IADD R11, R4, 0x1, -R2 ;  /* 0x00000001040b2824 */ /* 0x004fc800078e0a02 */
[----:B------:R-:W-:-:S04]  /*132a0*/  IMAD.IADD R3, R6, 0x1, R11 ;  /* 0x0000000106037824 */ /* 0x000fc800078e020b */
[----:B------:R-:W-:-:S04]  /*132b0*/  VIADD R2, R3, 0x5f ;  /* 0x0000005f03027836 */ /* 0x000fc80000000000 */
[----:B------:R-:W-:Y:S01]  /*132c0*/  IMAD.HI R2, R2, 0x2aaaaaab, RZ ;  /* 0x2aaaaaab02027827 */ /* 0x000fe200078e02ff */
[----:B------:R-:W-:-:S04]  /*132d0*/  ISETP.GE.AND P1, PT, R3, 0x1, PT ;  /* 0x000000010300780c */ /* 0x000fc80003f26270 */
[----:B------:R-:W-:-:S04]  /*132e0*/  SHF.R.U32.HI R3, RZ, 0x1f, R2 ;  /* 0x0000001fff037819 */ /* 0x000fc80000011602 */
[----:B------:R-:W-:-:S05]  /*132f0*/  LEA.HI.SX32 R12, R2, R3, 0x1c ;  /* 0x00000003020c7211 */ /* 0x000fca00078fe2ff */
[----:B------:R0:W-:Y:S04]  /*13300*/  STL [R1+0x38], R12 ;  /* 0x0000380c01007387 */ /* 0x0001e80000100800 */
        /* <DEDUP_REMOVED lines=32> */
.L_x_9624:
[----:B------:R-:W-:Y:S05]  /*13510*/  BSYNC B0 ;  /* 0x0000000000007941 */ /* 0x000fea0003800000 */
.L_x_9623:
[-C--:B------:R-:W-:Y:S01]  /*13520*/  IMAD R2, R14, R4.reuse, RZ ;  /* 0x000000040e027224 */ /* 0x080fe200078e02ff */
[----:B------:R-:W-:Y:S04]  /*13530*/  BSSY B0, `(.L_x_9625) ;  /* 0x0000141000007945 */ /* 0x000fe80003800000 */
[C---:B------:R-:W-:Y:S01]  /*13540*/  VIADDMNMX R4, R2.reuse, R4, R12, PT ;  /* 0x0000000402047246 */ /* 0x040fe2000380010c */
[----:B------:R-:W-:-:S04]  /*13550*/  IMAD R2, R2, 0x60, -R6 ;  /* 0x0000006002027824 */ /* 0x000fc800078e0a06 */
[----:B------:R-:W-:Y:S01]  /*13560*/  IMAD R6, R4, 0x60, -R6 ;  /* 0x0000006004067824 */ /* 0x000fe200078e0a06 */
[----:B------:R-:W-:-:S04]  /*13570*/  VIMNMX R2, RZ, R2, !PT ;  /* 0x00000002ff027248 */ /* 0x000fc80007fe0100 */
[----:B------:R-:W-:-:S04]  /*13580*/  VIMNMX R11, R6, R11, PT ;  /* 0x0000000b060b7248 */ /* 0x000fc80003fe0100 */
[----:B------:R-:W-:Y:S01]  /*13590*/  ISETP.GT.AND P0, PT, R11, R2, PT ;  /* 0x000000020b00720c */ /* 0x000fe20003f04270 */
[----:B------:R-:W-:-:S05]  /*135a0*/  IMAD.WIDE.U32 R2, R2, -0x55555555, RZ ;  /* 0xaaaaaaab02027825 */ /* 0x000fca00078e00ff */
[----:B------:R-:W-:-:S05]  /*135b0*/  SHF.R.U32.HI R3, RZ, 0x6, R3 ;  /* 0x00000006ff037819 */ /* 0x000fca0000011603 */
[----:B------:R-:W-:Y:S02]  /*135c0*/  IMAD.MOV.U32 R8, RZ, RZ, R3 ;  /* 0x000000ffff087224 */ /* 0x000fe400078e0003 */
[----:B------:R-:W-:-:S04]  /*135d0*/  @P0 VIADD R11, R11, 0x5f ;  /* 0x0000005f0b0b0836 */ /* 0x000fc80000000000 */
[----:B------:R-:W-:-:S05]  /*135e0*/  @P0 IMAD.HI R2, R11, 0x2aaaaaab, RZ ;  /* 0x2aaaaaab0b020827 */ /* 0x000fca00078e02ff */
[----:B------:R-:W-:-:S04]  /*135f0*/  @P0 SHF.R.U32.HI R4, RZ, 0x1f, R2 ;  /* 0x0000001fff040819 */ /* 0x000fc80000011602 */
[----:B------:R-:W-:Y:S02]  /*13600*/  @P0 LEA.HI.SX32 R8, R2, R4, 0x1c ;  /* 0x0000000402080211 */ /* 0x000fe400078fe2ff */
        /* <DEDUP_REMOVED lines=10> */
.L_x_9832:
[----:B-1----:R-:W-:Y:S02]  /*136b0*/  ISETP.NE.AND P0, PT, R14, RZ, PT ;  /* 0x000000ff0e00720c */ /* 0x002fe40003f05270 */
[----:B------:R-:W-:-:S11]  /*136c0*/  PLOP3.LUT P6, PT, PT, PT, PT, 0x8, 0x0 ;  /* 0x000000000000781c */ /* 0x000fd60003fce170 */
[----:B------:R-:W-:Y:S05]  /*136d0*/  @P0 BRA `(.L_x_9628) ;  /* 0x00000000000c0947 */ /* 0x000fea0003800000 */
[----:B------:R-:W-:-:S03]  /*136e0*/  UMOV UR4, 0xffffffff ;  /* 0xffffffff00047882 */ /* 0x000fc60000000000 */
[----:B------:R-:W-:Y:S05]  /*136f0*/  BRA.DIV UR4, `(.L_x_9629) ;  /* 0x0000007604b47947 */ /* 0x000fea000b800000 */
[----:B------:R-:W-:-:S13]  /*13700*/  ELECT P6, URZ, PT ;  /* 0x00000000003f782f */ /* 0x000fda00038c0000 */
.L_x_9628:
        /* <DEDUP_REMOVED lines=9> */
.L_x_9835:
[----:B------:R-:W-:Y:S05]  /*137a0*/  BSYNC B1 ;  /* 0x0000000000017941 */ /* 0x000fea0003800000 */
.L_x_9630:
[----:B------:R-:W-:Y:S04]  /*137b0*/  BSSY B1, `(.L_x_9632) ;  /* 0x000007f000017945 */ /* 0x000fe80003800000 */
        /* <DEDUP_REMOVED lines=11> */
.L_x_9836:
[----:B------:R-:W-:Y:S05]  /*13870*/  BSYNC B2 ;  /* 0x0000000000027941 */ /* 0x000fea0003800000 */
.L_x_9634:
        /* <DEDUP_REMOVED lines=9> */
.L_x_9637:
[----:B------:R-:W-:Y:S05]  /*13910*/  BSYNC B2 ;  /* 0x0000000000027941 */ /* 0x000fea0003800000 */
.L_x_9636:
[----:B------:R-:W2:Y:S01]  /*13920*/  LDL R6, [R1+0x10] ;  /* 0x0000100001067983 */ /* 0x000ea20000100800 */
        /* <DEDUP_REMOVED lines=12> */
.L_x_9638:
        /* <DEDUP_REMOVED lines=13> */
.L_x_9837:
[----:B------:R-:W-:Y:S05]  /*13ac0*/  BSYNC B2 ;  /* 0x0000000000027941 */ /* 0x000fea0003800000 */
.L_x_9639:
        /* <DEDUP_REMOVED lines=11> */
.L_x_9642:
[----:B------:R-:W-:Y:S05]  /*13b80*/  BSYNC B2 ;  /* 0x0000000000027941 */ /* 0x000fea0003800000 */
.L_x_9641:
        /* <DEDUP_REMOVED lines=10> */
.L_x_9643:
        /* <DEDUP_REMOVED lines=15> */
.L_x_9644:
        /* <DEDUP_REMOVED lines=15> */
.L_x_9645:
        /* <DEDUP_REMOVED lines=15> */
.L_x_9646:
        /* <DEDUP_REMOVED lines=10> */
.L_x_9633:
[----:B------:R-:W-:Y:S05]  /*13fa0*/  BSYNC B1 ;  /* 0x0000000000017941 */ /* 0x000fea0003800000 */
.L_x_9632:
        /* <DEDUP_REMOVED lines=13> */
.L_x_9662:
        /* <DEDUP_REMOVED lines=13> */
.L_x_9838:
[----:B------:R-:W-:Y:S05]  /*14150*/  BSYNC B2 ;  /* 0x0000000000027941 */ /* 0x000fea0003800000 */
.L_x_9649:
        /* <DEDUP_REMOVED lines=9> */
.L_x_9652:
[----:B------:R-:W-:Y:S05]  /*141f0*/  BSYNC B2 ;  /* 0x0000000000027941 */ /* 0x000fea0003800000 */
.L_x_9651:
        /* <DEDUP_REMOVED lines=12> */
.L_x_9653:
        /* <DEDUP_REMOVED lines=13> */
.L_x_9839:
[----:B------:R-:W-:Y:S05]  /*14390*/  BSYNC B2 ;  /* 0x0000000000027941 */ /* 0x000fea0003800000 */
.L_x_9654:
        /* <DEDUP_REMOVED lines=11> */
.L_x_9657:
[----:B------:R-:W-:Y:S05]  /*14450*/  BSYNC B2 ;  /* 0x0000000000027941 */ /* 0x000fea0003800000 */
.L_x_9656:
        /* <DEDUP_REMOVED lines=10> */
.L_x_9658:
        /* <DEDUP_REMOVED lines=15> */
.L_x_9659:
        /* <DEDUP_REMOVED lines=15> */
.L_x_9660:
        /* <DEDUP_REMOVED lines=15> */
.L_x_9661:
        /* <DEDUP_REMOVED lines=10> */
.L_x_9648:
[----:B------:R-:W-:Y:S05]  /*14870*/  BSYNC B1 ;  /* 0x0000000000017941 */ /* 0x000fea0003800000 */
.L_x_9647:
        /* <DEDUP_REMOVED lines=12> */
.L_x_9626:
[----:B------:R-:W-:Y:S05]  /*14940*/  BSYNC B0 ;  /* 0x0000000000007941 */ /* 0x000fea0003800000 */
.L_x_9625:
        /* <DEDUP_REMOVED lines=35> */
.L_x_9664:
[----:B------:R-:W-:Y:S05]  /*14b80*/  BSYNC B0 ;  /* 0x0000000000007941 */ /* 0x000fea0003800000 */
.L_x_9663:
        /* <DEDUP_REMOVED lines=14> */
[----:B------:R-:W-:Y:S01]  /*14c70*/  VOTEU.ANY UR4, UPT, PT ;  /* 0x0000000000047886 */ /* 0x000fe200038e0100 */
[----:B------:R-:W2:Y:S01]  /*14c80*/  LDC.64 R2, c[0x0][0xc60] ;  /* 0x00031800ff027b82 */ /* 0x000ea20000000a00 */
[----:B------:R-:W1:Y:S02]  /*14c90*/  FLO.U32 R0, UR4 ;  /* 0x0000000400007d00 */ /* 0x000e6400080e0000 */
[----:B-1----:R-:W-:-:S06]  /*14ca0*/  ISETP.EQ.U32.AND P0, PT, R0, R5, PT ;  /* 0x000000050000720c */ /* 0x002fcc0003f02070 */
[----:B------:R-:W2:Y:S07]  /*14cb0*/  POPC R5, UR4 ;  /* 0x0000000400057d09 */ /* 0x000eae0008000000 */
        /* <DEDUP_REMOVED lines=8> */
.L_x_9666:
        /* <DEDUP_REMOVED lines=20> */
.L_x_9669:
[----:B------:R-:W-:Y:S05]  /*14e80*/  BSYNC B6 ;  /* 0x0000000000067941 */ /* 0x000fea0003800000 */
.L_x_9668:
        /* <DEDUP_REMOVED lines=20> */
.L_x_9672:
        /* <DEDUP_REMOVED lines=16> */
.L_x_9671:
[----:B------:R-:W-:Y:S05]  /*150d0*/  BSYNC B6 ;  /* 0x0000000000067941 */ /* 0x000fea0003800000 */
.L_x_9670:
        /* <DEDUP_REMOVED lines=24> */
.L_x_9842:
        /* <DEDUP_REMOVED lines=11> */
.L_x_9845:
        /* <DEDUP_REMOVED lines=24> */
.L_x_9676:
[----:B-1----:R-:W2:Y:S01]  /*15490*/  LDL R2, [R1+0x14] ;  /* 0x0000140001027983 */ /* 0x002ea20000100800 */
[----:B0-----:R-:W-:Y:S01]  /*154a0*/  IMAD R0, R19, 0x8, R18 ;  /* 0x0000000813007824 */ /* 0x001fe200078e0212 */
[----:B--2---:R-:W-:-:S04]  /*154b0*/  SHF.L.U32 R2, R2, 0x1f, RZ ;  /* 0x0000001f02027819 */ /* 0x004fc800000006ff */
[----:B------:R-:W0:Y:S02]  /*154c0*/  SYNCS.PHASECHK.TRANS64.TRYWAIT P0, [R0+URZ+0x22840], R2 ;  /* 0x02284002000075a7 */ /* 0x000e24000800017f */
[----:B0-----:R-:W-:Y:S05]  /*154d0*/  @!P0 BRA `(.L_x_9677) ;  /* 0x0000005c00148947 */ /* 0x001fea0003800000 */
.L_x_9846:
        /* <DEDUP_REMOVED lines=11> */
.L_x_9678:
        /* <DEDUP_REMOVED lines=19> */
[----:B------:R-:W-:Y:S01]  /*156c0*/  UIMAD UR11, UR11, 0x60, UR4 ;  /* 0x000000600b0b78a4 */ /* 0x000fe2000f8e0204 */
[----:B------:R1:W-:Y:S02]  /*156d0*/  STL [R1+0x1c], R2 ;  /* 0x00001c0201007387 */ /* 0x0003e40000100800 */
[----:B------:R-:W-:-:S06]  /*156e0*/  UMOV UR4, 0x0 ;  /* 0x0000000000047882 */ /* 0x000fcc0000000000 */
[----:B------:R1:W-:Y:S01]  /*156f0*/  UTMALDG.4D [UR8], [UR6], desc[UR4] ;  /* 0x00000408060075b4 */ /* 0x0003e20008019000 */
[----:B------:R-:W-:Y:S02]  /*15700*/  NOP ;  /* 0x0000000000007918 */ /* 0x000fe40000000000 */
.L_x_9674:
        /* <DEDUP_REMOVED lines=40> */
.L_x_9680:
[----:B------:R-:W-:Y:S05]  /*15990*/  BSYNC B6 ;  /* 0x0000000000067941 */ /* 0x000fea0003800000 */
.L_x_9679:
[----:B0-----:R-:W2:Y:S01]  /*159a0*/  LDL.LU R0, [R1+0x60] ;  /* 0x0000600001007983 */ /* 0x001ea20000300800 */
[----:B------:R-:W-:Y:S01]  /*159b0*/  ULDC.64 UR4, c[0x0][0x2d8] ;  /* 0x0000b60000047ab9 */ /* 0x000fe20000000a00 */
[----:B------:R-:W0:Y:S01]  /*159c0*/  LDC R8, c[0x0][0x448] ;  /* 0x00011200ff087b82 */ /* 0x000e220000000800 */
[----:B------:R-:W-:Y:S01]  /*159d0*/  ULDC UR6, c[0x0][0x2b8] ;  /* 0x0000ae0000067ab9 */ /* 0x000fe20000000800 */
[----:B------:R-:W3:Y:S04]  /*159e0*/  LDL.LU R5, [R1+0x50] ;  /* 0x0000500001057983 */ /* 0x000ee80000300800 */
[----:B------:R-:W3:Y:S04]  /*159f0*/  LDL.LU.64 R2, [R1+0x48] ;  /* 0x0000480001027983 */ /* 0x000ee80000300a00 */
[----:B------:R-:W4:Y:S01]  /*15a00*/  LDL.LU R4, [R1+0x2c] ;  /* 0x00002c0001047983 */ /* 0x000f220000300800 */
[----:B0-----:R-:W-:-:S13]  /*15a10*/  ISETP.NE.AND P0, PT, R8, 0x1, PT ;  /* 0x000000010800780c */ /* 0x001fda0003f05270 */
[----:B------:R-:W0:Y:S01]  /*15a20*/  @P0 LDC R7, c[0x0][0x450] ;  /* 0x00011400ff070b82 */ /* 0x000e220000000800 */
[----:B---3--:R-:W-:Y:S02]  /*15a30*/  IMAD.MOV.U32 R3, RZ, RZ, R5 ;  /* 0x000000ffff037224 */ /* 0x008fe400078e0005 */
[----:B------:R-:W3:Y:S01]  /*15a40*/  LDL.LU R5, [R1+0x4] ;  /* 0x0000040001057983 */ /* 0x000ee20000300800 */
[----:B------:R-:W-:-:S03]  /*15a50*/  IMAD.WIDE.U32 R2, R16, UR4, R2 ;  /* 0x0000000410027c25 */ /* 0x000fc6000f8e0002 */
[----:B------:R1:W5:Y:S01]  /*15a60*/  LDL R9, [R1+0x34] ;  /* 0x0000340001097983 */ /* 0x0003620000100800 */
[----:B------:R-:W-:Y:S01]  /*15a70*/  IMAD R3, R16, UR5, R3 ;  /* 0x0000000510037c24 */ /* 0x000fe2000f8e0203 */
[----:B------:R-:W-:Y:S02]  /*15a80*/  ULDC.64 UR4, c[0x0][0x2e0] ;  /* 0x0000b80000047ab9 */ /* 0x000fe40000000a00 */
[----:B--2---:R-:W-:Y:S02]  /*15a90*/  IMAD R0, R0, UR4, RZ ;  /* 0x0000000400007c24 */ /* 0x004fe4000f8e02ff */
[----:B----4-:R-:W-:-:S04]  /*15aa0*/  IMAD.WIDE.U32 R2, R4, UR4, R2 ;  /* 0x0000000404027c25 */ /* 0x010fc8000f8e0002 */
[----:B------:R-:W-:Y:S01]  /*15ab0*/  IMAD R0, R4, UR5, R0 ;  /* 0x0000000504007c24 */ /* 0x000fe2000f8e0200 */
[----:B------:R-:W2:Y:S01]  /*15ac0*/  S2R R10, SR_TID.X ;  /* 0x00000000000a7919 */ /* 0x000ea20000002100 */
[----:B------:R-:W-:Y:S02]  /*15ad0*/  ULDC.64 UR4, c[0x0][0x2d0] ;  /* 0x0000b40000047ab9 */ /* 0x000fe40000000a00 */
[----:B------:R-:W-:Y:S01]  /*15ae0*/  IMAD.IADD R3, R3, 0x1, R0 ;  /* 0x0000000103037824 */ /* 0x000fe200078e0200 */
[----:B------:R-:W4:Y:S02]  /*15af0*/  S2R R4, SR_TID.X ;  /* 0x0000000000047919 */ /* 0x000f240000002100 */
[----:B----4-:R-:W-:-:S04]  /*15b00*/  LOP3.LUT R4, R4, 0x7f, RZ, 0xc0, !PT ;  /* 0x0000007f04047812 */ /* 0x010fc800078ec0ff */
[----:B------:R-:W-:Y:S02]  /*15b10*/  SHF.R.U32.HI R6, RZ, 0x3, R4 ;  /* 0x00000003ff067819 */ /* 0x000fe40000011604 */
[----:B------:R-:W4:Y:S02]  /*15b20*/  S2R R4, SR_TID.X ;  /* 0x0000000000047919 */ /* 0x000f240000002100 */
[----:B----4-:R-:W-:-:S05]  /*15b30*/  IMAD.SHL.U32 R4, R4, 0x10, RZ ;  /* 0x0000001004047824 */ /* 0x010fca00078e00ff */
[----:B------:R-:W-:Y:S02]  /*15b40*/  LOP3.LUT R4, R6, 0x70, R4, 0xf8, !PT ;  /* 0x0000007006047812 */ /* 0x000fe400078ef804 */
[----:B------:R-:W4:Y:S01]  /*15b50*/  @P0 LDC R6, c[0x0][0x44c] ;  /* 0x00011300ff060b82 */ /* 0x000f220000000800 */
[----:B--2---:R-:W-:-:S05]  /*15b60*/  IMAD.SHL.U32 R10, R10, 0x8, RZ ;  /* 0x000000080a0a7824 */ /* 0x004fca00078e00ff */
[----:B------:R-:W-:Y:S01]  /*15b70*/  LOP3.LUT R10, R10, 0x38, RZ, 0xc0, !PT ;  /* 0x000000380a0a7812 */ /* 0x000fe200078ec0ff */
[----:B---3--:R-:W-:-:S05]  /*15b80*/  IMAD.SHL.U32 R5, R5, 0x80, RZ ;  /* 0x0000008005057824 */ /* 0x008fca00078e00ff */
[----:B------:R-:W-:-:S05]  /*15b90*/  LOP3.LUT R4, R4, R5, RZ, 0xfc, !PT ;  /* 0x0000000504047212 */ /* 0x000fca00078efcff */
[----:B----4-:R-:W-:-:S04]  /*15ba0*/  @P0 IMAD.HI.U32 R6, R4, R6, RZ ;  /* 0x0000000604060227 */ /* 0x010fc800078e00ff */
[----:B------:R-:W-:Y:S01]  /*15bb0*/  IMAD.MOV.U32 R0, RZ, RZ, R4 ;  /* 0x000000ffff007224 */ /* 0x000fe200078e0004 */
        /* <DEDUP_REMOVED lines=19> */
[----:B-1----:R-:W-:Y:S09]  /*15cf0*/  BRA.DIV UR4, `(.L_x_9681) ;  /* 0x0000005604207947 */ /* 0x002ff2000b800000 */
[----:B------:R-:W2:Y:S01]  /*15d00*/  LDL.LU R6, [R1+0x58] ;  /* 0x0000580001067983 */ /* 0x000ea20000300800 */
        /* <DEDUP_REMOVED lines=71> */
.L_x_9863:
        /* <DEDUP_REMOVED lines=10> */
.L_x_9682:
        /* <DEDUP_REMOVED lines=18> */
.L_x_9864:
[----:B------:R-:W-:Y:S05]  /*16340*/  BSYNC B0 ;  /* 0x0000000000007941 */ /* 0x000fea0003800000 */
.L_x_9683:
[----:B------:R-:W2:Y:S01]  /*16350*/  LDL R2, [R1+0x1c] ;  /* 0x00001c0001027983 */ /* 0x000ea20000100800 */
[----:B------:R-:W-:Y:S01]  /*16360*/  BSSY B0, `(.L_x_9685) ;  /* 0x000005a000007945 */ /* 0x000fe20003800000 */
[----:B--2---:R-:W-:-:S13]  /*16370*/  LOP3.LUT P0, RZ, R2, 0x1, RZ, 0xc0, !PT ;  /* 0x0000000102ff7812 */ /* 0x004fda000780c0ff */
        /* <DEDUP_REMOVED lines=10> */
.L_x_9865:
[----:B------:R-:W-:Y:S05]  /*16420*/  BSYNC B1 ;  /* 0x0000000000017941 */ /* 0x000fea0003800000 */
.L_x_9687:
        /* <DEDUP_REMOVED lines=9> */
.L_x_9690:
[----:B------:R-:W-:Y:S05]  /*164c0*/  BSYNC B1 ;  /* 0x0000000000017941 */ /* 0x000fea0003800000 */
.L_x_9689:
        /* <DEDUP_REMOVED lines=12> */
.L_x_9691:
        /* <DEDUP_REMOVED lines=15> */
.L_x_9692:
        /* <DEDUP_REMOVED lines=15> */
.L_x_9693:
        /* <DEDUP_REMOVED lines=15> */
.L_x_9694:
        /* <DEDUP_REMOVED lines=10> */
.L_x_9686:
[----:B------:R-:W-:Y:S05]  /*16900*/  BSYNC B0 ;  /* 0x0000000000007941 */ /* 0x000fea0003800000 */
.L_x_9685:
        /* <DEDUP_REMOVED lines=9> */
[----:B------:R-:W-:Y:S01]  /*169a0*/  BSSY B2, `(.L_x_9697) ;  /* 0x00000a9000027945 */ /* 0x000fe20003800000 */
[----:B--2---:R-:W-:-:S04]  /*169b0*/  VIADD R2, R7, 0x1 ;  /* 0x0000000107027836 */ /* 0x004fc80000000000 */
[----:B---3--:R-:W-:-:S05]  /*169c0*/  IMAD R2, R2, R6, RZ ;  /* 0x0000000602027224 */ /* 0x008fca00078e02ff */
[----:B----4-:R-:W-:Y:S02]  /*169d0*/  VIMNMX R4, R4, R2, PT ;  /* 0x0000000204047248 */ /* 0x010fe40003fe0100 */
        /* <DEDUP_REMOVED lines=41> */
.L_x_9701:
        /* <DEDUP_REMOVED lines=8> */
.L_x_9866:
[----:B------:R-:W-:Y:S05]  /*16cf0*/  BSYNC B3 ;  /* 0x0000000000037941 */ /* 0x000fea0003800000 */
.L_x_9702:
        /* <DEDUP_REMOVED lines=9> */
.L_x_9705:
[----:B------:R-:W-:Y:S05]  /*16d90*/  BSYNC B3 ;  /* 0x0000000000037941 */ /* 0x000fea0003800000 */
.L_x_9704:
        /* <DEDUP_REMOVED lines=12> */
.L_x_9706:
        /* <DEDUP_REMOVED lines=13> */
.L_x_9867:
[----:B------:R-:W-:Y:S05]  /*16f30*/  BSYNC B3 ;  /* 0x0000000000037941 */ /* 0x000fea0003800000 */
.L_x_9707:
        /* <DEDUP_REMOVED lines=11> */
.L_x_9710:
[----:B------:R-:W-:Y:S05]  /*16ff0*/  BSYNC B3 ;  /* 0x0000000000037941 */ /* 0x000fea0003800000 */
.L_x_9709:
        /* <DEDUP_REMOVED lines=9> */
.L_x_9711:
        /* <DEDUP_REMOVED lines=15> */
.L_x_9712:
        /* <DEDUP_REMOVED lines=15> */
.L_x_9713:
        /* <DEDUP_REMOVED lines=15> */
.L_x_9714:
        /* <DEDUP_REMOVED lines=10> */
.L_x_9700:
[----:B------:R-:W-:Y:S05]  /*17400*/  BSYNC B1 ;  /* 0x0000000000017941 */ /* 0x000fea0003800000 */
.L_x_9699:
[----:B------:R-:W2:Y:S02]  /*17410*/  LDL.LU R5, [R1+0x40] ;  /* 0x0000400001057983 */ /* 0x000ea40000300800 */
[----:B--2---:R-:W-:-:S07]  /*17420*/  VIADD R0, R5, 0xfffffffd ;  /* 0xfffffffd05007836 */ /* 0x004fce0000000000 */
.L_x_9698:
[----:B------:R-:W-:Y:S05]  /*17430*/  BSYNC B2 ;  /* 0x0000000000027941 */ /* 0x000fea0003800000 */
.L_x_9697:
[----:B------:R-:W-:Y:S01]  /*17440*/  VIADD R8, R8, 0xfffffffe ;  /* 0xfffffffe08087836 */ /* 0x000fe20000000000 */
[----:B------:R-:W-:-:S04]  /*17450*/  LOP3.LUT R4, RZ, R4, RZ, 0x33, !PT ;  /* 0x00000004ff047212 */ /* 0x000fc800078e33ff */
[----:B------:R-:W-:-:S13]  /*17460*/  ISETP.NE.AND P0, PT, R8, R4, PT ;  /* 0x000000040800720c */ /* 0x000fda0003f05270 */
[----:B------:R-:W-:Y:S05]  /*17470*/  @!P0 BRA `(.L_x_9696) ;  /* 0x0000001000f88947 */ /* 0x000fea0003800000 */
.L_x_9747:
        /* <DEDUP_REMOVED lines=35> */
.L_x_9717:
        /* <DEDUP_REMOVED lines=8> */
.L_x_9868:
[----:B------:R-:W-:Y:S05]  /*17730*/  BSYNC B2 ;  /* 0x0000000000027941 */ /* 0x000fea0003800000 */
.L_x_9718:
        /* <DEDUP_REMOVED lines=9> */
.L_x_9721:
[----:B------:R-:W-:Y:S05]  /*177d0*/  BSYNC B2 ;  /* 0x0000000000027941 */ /* 0x000fea0003800000 */
.L_x_9720:
        /* <DEDUP_REMOVED lines=12> */
.L_x_9722:
        /* <DEDUP_REMOVED lines=13> */
.L_x_9869:
[----:B------:R-:W-:Y:S05]  /*17970*/  BSYNC B2 ;  /* 0x0000000000027941 */ /* 0x000fea0003800000 */
.L_x_9723:
        /* <DEDUP_REMOVED lines=11> */
.L_x_9726:
[----:B------:R-:W-:Y:S05]  /*17a30*/  BSYNC B2 ;  /* 0x0000000000027941 */ /* 0x000fea0003800000 */
.L_x_9725:
        /* <DEDUP_REMOVED lines=9> */
.L_x_9727:
        /* <DEDUP_REMOVED lines=15> */
.L_x_9728:
        /* <DEDUP_REMOVED lines=15> */
.L_x_9729:
        /* <DEDUP_REMOVED lines=15> */
.L_x_9730:
        /* <DEDUP_REMOVED lines=10> */
.L_x_9716:
[----:B------:R-:W-:Y:S05]  /*17e40*/  BSYNC B1 ;  /* 0x0000000000017941 */ /* 0x000fea0003800000 */
.L_x_9715:
        /* <DEDUP_REMOVED lines=35> */
.L_x_9733:
        /* <DEDUP_REMOVED lines=8> */
.L_x_9870:
[----:B------:R-:W-:Y:S05]  /*18100*/  BSYNC B2 ;  /* 0x0000000000027941 */ /* 0x000fea0003800000 */
.L_x_9734:
        /* <DEDUP_REMOVED lines=9> */
.L_x_9737:
[----:B------:R-:W-:Y:S05]  /*181a0*/  BSYNC B2 ;  /* 0x0000000000027941 */ /* 0x000fea0003800000 */
.L_x_9736:
        /* <DEDUP_REMOVED lines=12> */
.L_x_9738:
        /* <DEDUP_REMOVED lines=13> */
.L_x_9871:
[----:B------:R-:W-:Y:S05]  /*18340*/  BSYNC B2 ;  /* 0x0000000000027941 */ /* 0x000fea0003800000 */
.L_x_9739:
        /* <DEDUP_REMOVED lines=11> */
.L_x_9742:
[----:B------:R-:W-:Y:S05]  /*18400*/  BSYNC B2 ;  /* 0x0000000000027941 */ /* 0x000fea0003800000 */
.L_x_9741:
        /* <DEDUP_REMOVED lines=9> */
.L_x_9743:
        /* <DEDUP_REMOVED lines=15> */
.L_x_9744:
        /* <DEDUP_REMOVED lines=15> */
.L_x_9745:
        /* <DEDUP_REMOVED lines=15> */
.L_x_9746:
        /* <DEDUP_REMOVED lines=10> */
.L_x_9732:
[----:B------:R-:W-:Y:S05]  /*18810*/  BSYNC B1 ;  /* 0x0000000000017941 */ /* 0x000fea0003800000 */
.L_x_9731:
[----:B------:R-:W2:Y:S01]  /*18820*/  LDL R5, [R1+0x28] ;  /* 0x0000280001057983 */ /* 0x000ea20000100800 */
[----:B------:R-:W-:Y:S01]  /*18830*/  VIADD R0, R0, 0xfffffffe ;  /* 0xfffffffe00007836 */ /* 0x000fe20000000000 */
[----:B--2---:R-:W-:-:S13]  /*18840*/  ISETP.GT.AND P0, PT, R6, R5, PT ;  /* 0x000000050600720c */ /* 0x004fda0003f04270 */
[----:B------:R-:W-:Y:S05]  /*18850*/  @P0 BRA `(.L_x_9747) ;  /* 0xffffffec00080947 */ /* 0x000fea000383ffff */
.L_x_9696:
[----:B------:R-:W-:Y:S05]  /*18860*/  BSYNC B0 ;  /* 0x0000000000007941 */ /* 0x000fea0003800000 */
.L_x_9695:
        /* <DEDUP_REMOVED lines=24> */
.L_x_9749:
[----:B------:R-:W-:Y:S05]  /*189f0*/  BSYNC B0 ;  /* 0x0000000000007941 */ /* 0x000fea0003800000 */
.L_x_9748:
[----:B------:R-:W-:-:S07]  /*18a00*/  SEL R19, R19, RZ, P0 ;  /* 0x000000ff13137207 */ /* 0x000fce0000000000 */
.L_x_9667:
[----:B------:R-:W-:Y:S05]  /*18a10*/  BSYNC B7 ;  /* 0x0000000000077941 */ /* 0x000fea0003800000 */
.L_x_9665:
[----:B--23--:R-:W2:Y:S02]  /*18a20*/  LDL R0, [R1+0x1c] ;  /* 0x00001c0001007983 */ /* 0x00cea40000100800 */
        /* <DEDUP_REMOVED lines=8> */
[----:B------:R-:W2:Y:S04]  /*18ab0*/  LDS.128 R4, [R18+0x228d0] ;  /* 0x0228d00012047984 */ /* 0x000ea80000000c00 */
[----:B--2---:R2:W-:Y:S04]  /*18ac0*/  STL.64 [R1], R4 ;  /* 0x0000000401007387 */ /* 0x0045e80000100a00 */
[----:B------:R2:W-:Y:S01]  /*18ad0*/  STL.64 [R1+0x8], R6 ;  /* 0x0000080601007387 */ /* 0x0005e20000100a00 */
[----:B------:R-:W-:Y:S06]  /*18ae0*/  BAR.ARV 0x4, 0x180 ;  /* 0x0106000000007b1d */ /* 0x000fec0000002000 */
[----:B------:R-:W-:Y:S05]  /*18af0*/  BRA `(.L_x_9751) ;  /* 0x0000000c00207947 */ /* 0x000fea0003800000 */
.L_x_9750:
        /* <DEDUP_REMOVED lines=46> */
.L_x_9881:
[----:B------:R-:W-:Y:S02]  /*18de0*/  ULDC UR4, c[0x0][0xc38] ;  /* 0x00030e0000047ab9 */ /* 0x000fe40000000800 */
[----:B------:R-:W-:-:S04]  /*18df0*/  IMAD.U32 R2, RZ, RZ, UR4 ;  /* 0x00000004ff027e24 */ /* 0x000fc8000f8e00ff */
[----:B-1----:R-:W-:-:S04]  /*18e00*/  IMAD R9, R9, R2, RZ ;  /* 0x0000000209097224 */ /* 0x002fc800078e02ff */
[----:B------:R-:W-:-:S05]  /*18e10*/  IMAD.IADD R0, R0, 0x1, R9 ;  /* 0x0000000100007824 */ /* 0x000fca00078e0209 */
[----:B------:R-:W-:-:S13]  /*18e20*/  ISETP.GT.AND P6, PT, R0, R5, PT ;  /* 0x000000050000720c */ /* 0x000fda0003fc4270 */
[----:B------:R-:W-:Y:S05]  /*18e30*/  @P6 BRA `(.L_x_9753) ;  /* 0x0000000000ac6947 */ /* 0x000fea0003800000 */
.L_x_9756:
        /* <DEDUP_REMOVED lines=37> */
.L_x_9889:
[----:B------:R-:W-:Y:S02]  /*19090*/  ULDC UR4, c[0x0][0xc38] ;  /* 0x00030e0000047ab9 */ /* 0x000fe40000000800 */
[----:B------:R-:W-:-:S04]  /*190a0*/  IMAD.U32 R2, RZ, RZ, UR4 ;  /* 0x00000004ff027e24 */ /* 0x000fc8000f8e00ff */
[----:B-1----:R-:W-:-:S04]  /*190b0*/  IMAD R9, R9, R2, RZ ;  /* 0x0000000209097224 */ /* 0x002fc800078e02ff */
[----:B------:R-:W-:-:S05]  /*190c0*/  IMAD.IADD R0, R9, 0x1, R0 ;  /* 0x0000000109007824 */ /* 0x000fca00078e0200 */
[----:B------:R-:W-:-:S13]  /*190d0*/  ISETP.GT.AND P6, PT, R0, R5, PT ;  /* 0x000000050000720c */ /* 0x000fda0003fc4270 */
[----:B------:R-:W-:Y:S05]  /*190e0*/  @!P6 BRA `(.L_x_9756) ;  /* 0xfffffffc0054e947 */ /* 0x000fea000383ffff */
.L_x_9753:
        /* <DEDUP_REMOVED lines=9> */
.L_x_9894:
[----:B------:R-:W-:-:S13]  /*19180*/  ISETP.NE.AND P0, PT, R3, RZ, PT ;  /* 0x000000ff0300720c */ /* 0x000fda0003f05270 */
[----:B------:R-:W-:Y:S05]  /*19190*/  @!P0 BRA `(.L_x_9758) ;  /* 0x0000000000148947 */ /* 0x000fea0003800000 */
[----:B------:R-:W-:Y:S01]  /*191a0*/  UMOV UR4, 0xffffffff ;  /* 0xffffffff00047882 */ /* 0x000fe20000000000 */
[----:B------:R-:W-:Y:S02]  /*191b0*/  VIADD R12, R0, 0xffffffff ;  /* 0xffffffff000c7836 */ /* 0x000fe40000000000 */
[----:B------:R-:W-:Y:S05]  /*191c0*/  BRA.DIV UR4, `(.L_x_9759) ;  /* 0x0000003604bc7947 */ /* 0x000fea000b800000 */
[----:B0-----:R0:W4:Y:S02]  /*191d0*/  SHFL.IDX PT, R7, R7, R12, 0x1f ;  /* 0x00001f0c07077589 */ /* 0x00112400000e0000 */
.L_x_9897:
[----:B----4-:R-:W-:-:S07]  /*191e0*/  IMAD.MOV.U32 R8, RZ, RZ, R7 ;  /* 0x000000ffff087224 */ /* 0x010fce00078e0007 */
.L_x_9758:
[----:B------:R-:W4:Y:S01]  /*191f0*/  LDL.LU R10, [R1+0xc] ;  /* 0x00000c00010a7983 */ /* 0x000f220000300800 */
[----:B0-2---:R-:W-:Y:S01]  /*19200*/  IABS R7, R4 ;  /* 0x0000000400077213 */ /* 0x005fe20000000000 */
[----:B------:R-:W-:-:S03]  /*19210*/  IMAD R9, R8, R2, R9 ;  /* 0x0000000208097224 */ /* 0x000fc600078e0209 */
[----:B------:R-:W0:Y:S01]  /*19220*/  I2F.RP R2, R7 ;  /* 0x0000000700027306 */ /* 0x000e220000209400 */
[----:B------:R-:W-:Y:S01]  /*19230*/  IMAD.IADD R5, R5, 0x1, -R9 ;  /* 0x0000000105057824 */ /* 0x000fe200078e0a09 */
[----:B------:R2:W-:Y:S02]  /*19240*/  STL [R1], R9 ;  /* 0x0000000901007387 */ /* 0x0005e40000100800 */
[----:B--2---:R-:W-:-:S04]  /*19250*/  IABS R9, R4 ;  /* 0x0000000400097213 */ /* 0x004fc80000000000 */
        /* <DEDUP_REMOVED lines=56> */
.L_x_9754:
        /* <DEDUP_REMOVED lines=10> */
.L_x_9760:
        /* <DEDUP_REMOVED lines=16> */
.L_x_9751:
[----:B------:R-:W4:Y:S01]  /*19780*/  LDL R0, [R1+0xc] ;  /* 0x00000c0001007983 */ /* 0x000f220000100800 */
[----:B------:R-:W-:Y:S02]  /*19790*/  ULDC UR4, c[0x0][0xc3c] ;  /* 0x00030f0000047ab9 */ /* 0x000fe40000000800 */
[----:B----4-:R-:W-:-:S13]  /*197a0*/  ISETP.GE.AND P0, PT, R0, UR4, PT ;  /* 0x0000000400007c0c */ /* 0x010fda000bf06270 */
[----:B------:R-:W-:Y:S05]  /*197b0*/  @!P0 BRA `(.L_x_9761) ;  /* 0xffffff9400488947 */ /* 0x000fea000383ffff */
[----:B------:R-:W-:Y:S05]  /*197c0*/  BSYNC B8 ;  /* 0x0000000000087941 */ /* 0x000fea0003800000 */
.L_x_9619:
[----:B-1----:R-:W4:Y:S01]  /*197d0*/  LDL.LU R0, [R1+0x54] ;  /* 0x0000540001007983 */ /* 0x002f220000300800 */
[----:B------:R-:W-:Y:S01]  /*197e0*/  BSSY B0, `(.L_x_9762) ;  /* 0x000000b000007945 */ /* 0x000fe20003800000 */
[----:B--23--:R-:W1:Y:S01]  /*197f0*/  S2R R5, SR_CgaCtaId ;  /* 0x0000000000057919 */ /* 0x00ce620000008800 */
[----:B----4-:R-:W-:-:S05]  /*19800*/  VIADD R0, R0, 0x1 ;  /* 0x0000000100007836 */ /* 0x010fca0000000000 */
        /* <DEDUP_REMOVED lines=8> */
.L_x_9898:
[----:B------:R-:W-:Y:S05]  /*19890*/  BSYNC B0 ;  /* 0x0000000000007941 */ /* 0x000fea0003800000 */
.L_x_9762:
[----:B------:R-:W-:-:S03]  /*198a0*/  UMOV UR4, 0xffffffff ;  /* 0xffffffff00047882 */ /* 0x000fc60000000000 */
[----:B------:R-:W-:Y:S05]  /*198b0*/  BRA.DIV UR4, `(.L_x_9764) ;  /* 0x00000032043c7947 */ /* 0x000fea000b800000 */
[----:B------:R-:W1:Y:S02]  /*198c0*/  S2R R2, SR_TID.X ;  /* 0x0000000000027919 */ /* 0x000e640000002100 */
[----:B-1----:R-:W-:-:S04]  /*198d0*/  SHF.R.U32.HI R2, RZ, 0x5, R2 ;  /* 0x00000005ff027819 */ /* 0x002fc80000011602 */
[----:B------:R-:W-:-:S05]  /*198e0*/  LOP3.LUT R2, R2, 0x3, RZ, 0xc0, !PT ;  /* 0x0000000302027812 */ /* 0x000fca00078ec0ff */
[----:B------:R1:W2:Y:S02]  /*198f0*/  SHFL.IDX PT, R14, R2, RZ, 0x1f ;  /* 0x00001fff020e7589 */ /* 0x0002a400000e0000 */
.L_x_9901:
[----:B--2---:R-:W-:-:S13]  /*19900*/  ISETP.NE.AND P0, PT, R14, RZ, PT ;  /* 0x000000ff0e00720c */ /* 0x004fda0003f05270 */
[----:B------:R-:W-:Y:S05]  /*19910*/  @P0 BRA `(.L_x_9465) ;  /* 0x00000000008c0947 */ /* 0x000fea0003800000 */
[----:B------:R-:W-:-:S03]  /*19920*/  UMOV UR4, 0xffffffff ;  /* 0xffffffff00047882 */ /* 0x000fc60000000000 */
[----:B------:R-:W-:Y:S05]  /*19930*/  BRA.DIV UR4, `(.L_x_9765) ;  /* 0x0000003204507947 */ /* 0x000fea000b800000 */
[----:B------:R-:W-:-:S13]  /*19940*/  ELECT P6, URZ, PT ;  /* 0x00000000003f782f */ /* 0x000fda00038c0000 */
.L_x_9904:
[----:B------:R-:W-:Y:S05]  /*19950*/  @!P6 BRA `(.L_x_9465) ;  /* 0x00000000007ce947 */ /* 0x000fea0003800000 */
[----:B------:R-:W-:-:S06]  /*19960*/  ULOP3.LUT UR4, UR36, 0x2, URZ, 0xfc, !UPT ;  /* 0x0000000224047892 */ /* 0x000fcc000f8efc3f */
[----:B-1----:R-:W-:-:S05]  /*19970*/  IMAD.U32 R2, RZ, RZ, UR4 ;  /* 0x00000004ff027e24 */ /* 0x002fca000f8e00ff */
[----:B------:R-:W-:-:S13]  /*19980*/  ISETP.NE.AND P2, PT, R2, 0x3, PT ;  /* 0x000000030200780c */ /* 0x000fda0003f45270 */
[----:B------:R-:W-:Y:S05]  /*19990*/  @!P2 BRA `(.L_x_9766) ;  /* 0x000000000004a947 */ /* 0x000fea0003800000 */
[----:B------:R-:W-:Y:S01]  /*199a0*/  BPT.TRAP 0x1 ;  /* 0x000000040000795c */ /* 0x000fe20000300000 */
.L_x_9766:
        /* <DEDUP_REMOVED lines=13> */
.L_x_9905:
[----:B------:R-:W1:Y:S02]  /*19a80*/  SYNCS.PHASECHK.TRANS64.TRYWAIT P0, [R7+URZ], R2 ;  /* 0x00000002070075a7 */ /* 0x000e64000800017f */
[----:B-1----:R-:W-:Y:S05]  /*19a90*/  @!P0 BRA `(.L_x_9768) ;  /* 0x00000030002c8947 */ /* 0x002fea0003800000 */
.L_x_9906:
[----:B------:R-:W-:Y:S05]  /*19aa0*/  @!P2 BRA `(.L_x_9769) ;  /* 0x000000000004a947 */ /* 0x000fea0003800000 */
[----:B------:R-:W-:Y:S01]  /*19ab0*/  BPT.TRAP 0x1 ;  /* 0x000000040000795c */ /* 0x000fe20000300000 */
.L_x_9769:
[----:B------:R-:W-:-:S04]  /*19ac0*/  VIADD R0, R0, 0x22860 ;  /* 0x0002286000007836 */ /* 0x000fc80000000000 */
[----:B------:R-:W-:-:S04]  /*19ad0*/  IMAD R4, R19, 0x8, R0 ;  /* 0x0000000813047824 */ /* 0x000fc800078e0200 */
[----:B------:R-:W2:Y:S02]  /*19ae0*/  SYNCS.PHASECHK.TRANS64.TRYWAIT P0, [R4+URZ], R5 ;  /* 0x00000005040075a7 */ /* 0x000ea4000800017f */
[----:B--2---:R-:W-:Y:S05]  /*19af0*/  @!P0 BRA `(.L_x_9770) ;  /* 0x0000003000288947 */ /* 0x004fea0003800000 */
.L_x_9907:
[----:B------:R-:W-:-:S07]  /*19b00*/  IMAD R3, R3, 0x8, R0 ;  /* 0x0000000803037824 */ /* 0x000fce00078e0200 */
.L_x_9771:
[----:B---3--:R3:W4:Y:S02]  /*19b10*/  SYNCS.PHASECHK.TRANS64.TRYWAIT P0, [R3+URZ], R2 ;  /* 0x00000002030075a7 */ /* 0x008724000800017f */
[----:B----4-:R-:W-:Y:S05]  /*19b20*/  @!P0 NANOSLEEP.SYNCS 0x989680 ;  /* 0x009896800000895d */ /* 0x010fea0003900000 */
[----:B------:R-:W4:Y:S02]  /*19b30*/  @!P0 SYNCS.PHASECHK.TRANS64 P0, [R3+URZ], R2 ;  /* 0x00000002030085a7 */ /* 0x000f24000800007f */
[----:B----4-:R-:W-:Y:S05]  /*19b40*/  @!P0 BRA `(.L_x_9771) ;  /* 0xfffffffc00f08947 */ /* 0x010fea000383ffff */
.L_x_9465:
[----:B------:R-:W-:Y:S05]  /*19b50*/  BSYNC B9 ;  /* 0x0000000000097941 */ /* 0x000fea0003800000 */
.L_x_9462:
[----:B------:R-:W-:Y:S05]  /*19b60*/  EXIT ;  /* 0x000000000000794d */ /* 0x000fea0003800000 */
.L_x_9485:
[----:B0-----:R0:W1:Y:S02]  /*19b70*/  SYNCS.PHASECHK.TRANS64.TRYWAIT P6, [R95+URZ+0x22890], R106 ;  /* 0x0228906a5f0075a7 */ /* 0x00106400080c017f */
[----:B-1----:R-:W-:Y:S05]  /*19b80*/  @!P6 NANOSLEEP.SYNCS 0x989680 ;  /* 0x009896800000e95d */ /* 0x002fea0003900000 */
[----:B------:R-:W1:Y:S02]  /*19b90*/  @!P6 SYNCS.PHASECHK.TRANS64 P6, [R95+URZ+0x22890], R106 ;  /* 0x0228906a5f00e5a7 */ /* 0x000e6400080c007f */
[----:B-1----:R-:W-:Y:S05]  /*19ba0*/  @!P6 BRA `(.L_x_9485) ;  /* 0xfffffffc00f0e947 */ /* 0x002fea000383ffff */
[----:B------:R-:W-:Y:S05]  /*19bb0*/  BRA `(.L_x_9772) ;  /* 0xfffffe9400907947 */ /* 0x000fea000383ffff */
.L_x_9503:
[----:B0-----:R0:W1:Y:S02]  /*19bc0*/  SYNCS.PHASECHK.TRANS64.TRYWAIT P5, [R95+URZ+0x22890], R106 ;  /* 0x0228906a5f0075a7 */ /* 0x00106400080a017f */
[----:B-1----:R-:W-:Y:S05]  /*19bd0*/  @!P5 NANOSLEEP.SYNCS 0x989680 ;  /* 0x009896800000d95d */ /* 0x002fea0003900000 */
[----:B------:R-:W1:Y:S02]  /*19be0*/  @!P5 SYNCS.PHASECHK.TRANS64 P5, [R95+URZ+0x22890], R106 ;  /* 0x0228906a5f00d5a7 */ /* 0x000e6400080a007f */
[----:B-1----:R-:W-:Y:S05]  /*19bf0*/  @!P5 BRA `(.L_x_9503) ;  /* 0xfffffffc00f0d947 */ /* 0x002fea000383ffff */
[----:B------:R-:W-:Y:S05]  /*19c00*/  BRA `(.L_x_9773) ;  /* 0xfffffea800307947 */ /* 0x000fea000383ffff */
.L_x_9512:
[----:B0-----:R0:W1:Y:S02]  /*19c10*/  SYNCS.PHASECHK.TRANS64.TRYWAIT P4, [R95+URZ+0x22890], R106 ;  /* 0x0228906a5f0075a7 */ /* 0x001064000808017f */
[----:B-1----:R-:W-:Y:S05]  /*19c20*/  @!P4 NANOSLEEP.SYNCS 0x989680 ;  /* 0x009896800000c95d */ /* 0x002fea0003900000 */
[----:B------:R-:W1:Y:S02]  /*19c30*/  @!P4 SYNCS.PHASECHK.TRANS64 P4, [R95+URZ+0x22890], R106 ;  /* 0x0228906a5f00c5a7 */ /* 0x000e64000808007f */
[----:B-1----:R-:W-:Y:S05]  /*19c40*/  @!P4 BRA `(.L_x_9512) ;  /* 0xfffffffc00f0c947 */ /* 0x002fea000383ffff */
[----:B------:R-:W-:Y:S05]  /*19c50*/  BRA `(.L_x_9774) ;  /* 0xfffffeb800647947 */ /* 0x000fea000383ffff */
.L_x_9518:
[----:B--2---:R2:W3:Y:S02]  /*19c60*/  SYNCS.PHASECHK.TRANS64.TRYWAIT P3, [R95+URZ+0x228b0], R106 ;  /* 0x0228b06a5f0075a7 */ /* 0x0044e4000806017f */
[----:B---3--:R-:W-:Y:S05]  /*19c70*/  @!P3 NANOSLEEP.SYNCS 0x989680 ;  /* 0x009896800000b95d */ /* 0x008fea0003900000 */
[----:B------:R-:W3:Y:S02]  /*19c80*/  @!P3 SYNCS.PHASECHK.TRANS64 P3, [R95+URZ+0x228b0], R106 ;  /* 0x0228b06a5f00b5a7 */ /* 0x000ee4000806007f */
[----:B---3--:R-:W-:Y:S05]  /*19c90*/  @!P3 BRA `(.L_x_9518) ;  /* 0xfffffffc00f0b947 */ /* 0x008fea000383ffff */
[----:B------:R-:W-:Y:S05]  /*19ca0*/  BRA `(.L_x_9775) ;  /* 0xfffffeb800f87947 */ /* 0x000fea000383ffff */
.L_x_9528:
[----:B------:R-:W-:Y:S01]  /*19cb0*/  BSSY B0, `(.L_x_9776) ;  /* 0x0000007000007945 */ /* 0x000fe20003800000 */
[----:B------:R-:W-:Y:S02]  /*19cc0*/  IMAD.MOV.U32 R12, RZ, RZ, RZ ;  /* 0x000000ffff0c7224 */ /* 0x000fe400078e00ff */
[----:B------:R-:W-:Y:S02]  /*19cd0*/  IMAD.MOV.U32 R11, RZ, RZ, 0x1f ;  /* 0x0000001fff0b7424 */ /* 0x000fe400078e00ff */
[----:B------:R-:W-:-:S07]  /*19ce0*/  IMAD.MOV.U32 R15, RZ, RZ, -0x1 ;  /* 0xffffffffff0f7424 */ /* 0x000fce00078e00ff */
[----:B-----5:R-:W-:Y:S05]  /*19cf0*/  WARPSYNC.COLLECTIVE R15, `(.L_x_9777) ;  /* 0x000000000f087348 */ /* 0x020fea0003c00000 */
[----:B------:R0:W1:Y:S02]  /*19d00*/  SHFL.IDX P6, R14, R13, R12, R11 ;  /* 0x0000000c0d0e7389 */ /* 0x00006400000c000b */
[----:B01---5:R-:W-:Y:S01]  /*19d10*/  ENDCOLLECTIVE ;  /* 0x000000000000791b */ /* 0x023fe20003800000 */
.L_x_9777:
[----:B------:R-:W-:Y:S05]  /*19d20*/  BSYNC B0 ;  /* 0x0000000000007941 */ /* 0x000fea0003800000 */
.L_x_9776:
[----:B------:R-:W-:Y:S05]  /*19d30*/  BRA `(.L_x_9778) ;  /* 0xfffffec800387947 */ /* 0x000fea000383ffff */
.L_x_9540:
[----:B------:R-:W-:Y:S01]  /*19d40*/  BSSY B1, `(.L_x_9779) ;  /* 0x0000008000017945 */ /* 0x000fe20003800000 */
[----:B0-----:R-:W-:Y:S02]  /*19d50*/  IMAD.MOV.U32 R13, RZ, RZ, R25 ;  /* 0x000000ffff0d7224 */ /* 0x001fe400078e0019 */
[----:B------:R-:W-:Y:S02]  /*19d60*/  IMAD.MOV.U32 R12, RZ, RZ, RZ ;  /* 0x000000ffff0c7224 */ /* 0x000fe400078e00ff */
[----:B------:R-:W-:Y:S02]  /*19d70*/  IMAD.MOV.U32 R11, RZ, RZ, 0x1c1f ;  /* 0x00001c1fff0b7424 */ /* 0x000fe400078e00ff */
[----:B------:R-:W-:-:S07]  /*19d80*/  IMAD.MOV.U32 R15, RZ, RZ, -0x1 ;  /* 0xffffffffff0f7424 */ /* 0x000fce00078e00ff */
[----:B------:R-:W-:Y:S05]  /*19d90*/  WARPSYNC.COLLECTIVE R15, `(.L_x_9780) ;  /* 0x000000000f087348 */ /* 0x000fea0003c00000 */
[----:B------:R0:W1:Y:S02]  /*19da0*/  SHFL.IDX P6, R14, R13, R12, R11 ;  /* 0x0000000c0d0e7389 */ /* 0x00006400000c000b */
[----:B01----:R-:W-:Y:S01]  /*19db0*/  ENDCOLLECTIVE ;  /* 0x000000000000791b */ /* 0x003fe20003800000 */
.L_x_9780:
[----:B------:R-:W-:Y:S05]  /*19dc0*/  BSYNC B1 ;  /* 0x0000000000017941 */ /* 0x000fea0003800000 */
.L_x_9779:
        /* <DEDUP_REMOVED lines=8> */
.L_x_9781:
[----:B------:R-:W-:Y:S02]  /*19e50*/  IMAD.MOV.U32 R13, RZ, RZ, R27 ;  /* 0x000000ffff0d7224 */ /* 0x000fe400078e001b */
[----:B------:R-:W-:-:S07]  /*19e60*/  IMAD.MOV.U32 R0, RZ, RZ, R14 ;  /* 0x000000ffff007224 */ /* 0x000fce00078e000e */
[----:B------:R-:W-:Y:S05]  /*19e70*/  WARPSYNC.COLLECTIVE R15, `(.L_x_9782) ;  /* 0x000000000f087348 */ /* 0x000fea0003c00000 */
[----:B------:R0:W1:Y:S02]  /*19e80*/  SHFL.IDX P6, R14, R13, R12, R11 ;  /* 0x0000000c0d0e7389 */ /* 0x00006400000c000b */
[----:B01----:R-:W-:Y:S01]  /*19e90*/  ENDCOLLECTIVE ;  /* 0x000000000000791b */ /* 0x003fe20003800000 */
.L_x_9782:
[----:B------:R-:W-:Y:S02]  /*19ea0*/  IMAD.MOV.U32 R13, RZ, RZ, R26 ;  /* 0x000000ffff0d7224 */ /* 0x000fe400078e001a */
[----:B------:R-:W-:-:S07]  /*19eb0*/  IMAD.MOV.U32 R5, RZ, RZ, R14 ;  /* 0x000000ffff057224 */ /* 0x000fce00078e000e */
[----:B------:R-:W-:Y:S05]  /*19ec0*/  WARPSYNC.COLLECTIVE R15, `(.L_x_9783) ;  /* 0x000000000f087348 */ /* 0x000fea0003c00000 */
[----:B------:R0:W1:Y:S02]  /*19ed0*/  SHFL.IDX P6, R14, R13, R12, R11 ;  /* 0x0000000c0d0e7389 */ /* 0x00006400000c000b */
[----:B01----:R-:W-:Y:S01]  /*19ee0*/  ENDCOLLECTIVE ;  /* 0x000000000000791b */ /* 0x003fe20003800000 */
.L_x_9783:
[----:B------:R-:W-:Y:S05]  /*19ef0*/  BRA `(.L_x_9784) ;  /* 0xfffffecc00507947 */ /* 0x000fea000383ffff */
.L_x_9544:
[----:B0-----:R0:W1:Y:S02]  /*19f00*/  SYNCS.PHASECHK.TRANS64.TRYWAIT P0, [R19+URZ+0x22800], R26 ;  /* 0x0228001a130075a7 */ /* 0x001064000800017f */
[----:B-1----:R-:W-:Y:S05]  /*19f10*/  @!P0 NANOSLEEP.SYNCS 0x989680 ;  /* 0x009896800000895d */ /* 0x002fea0003900000 */
[----:B------:R-:W1:Y:S02]  /*19f20*/  @!P0 SYNCS.PHASECHK.TRANS64 P0, [R19+URZ+0x22800], R26 ;  /* 0x0228001a130085a7 */ /* 0x000e64000800007f */
[----:B-1----:R-:W-:Y:S05]  /*19f30*/  @!P0 BRA `(.L_x_9544) ;  /* 0xfffffffc00f08947 */ /* 0x002fea000383ffff */
[----:B------:R-:W-:Y:S05]  /*19f40*/  BRA `(.L_x_9785) ;  /* 0xfffffed0005c7947 */ /* 0x000fea000383ffff */
.L_x_9552:
        /* <DEDUP_REMOVED lines=8> */
.L_x_9787:
[----:B------:R-:W-:Y:S05]  /*19fd0*/  BSYNC B1 ;  /* 0x0000000000017941 */ /* 0x000fea0003800000 */
.L_x_9786:
        /* <DEDUP_REMOVED lines=8> */
.L_x_9788:
[----:B------:R-:W-:Y:S02]  /*1a060*/  IMAD.MOV.U32 R13, RZ, RZ, R27 ;  /* 0x000000ffff0d7224 */ /* 0x000fe400078e001b */
[----:B------:R-:W-:-:S07]  /*1a070*/  IMAD.MOV.U32 R3, RZ, RZ, R14 ;  /* 0x000000ffff037224 */ /* 0x000fce00078e000e */
[----:B------:R-:W-:Y:S05]  /*1a080*/  WARPSYNC.COLLECTIVE R15, `(.L_x_9789) ;  /* 0x000000000f087348 */ /* 0x000fea0003c00000 */
[----:B------:R0:W1:Y:S02]  /*1a090*/  SHFL.IDX P6, R14, R13, R12, R11 ;  /* 0x0000000c0d0e7389 */ /* 0x00006400000c000b */
[----:B01----:R-:W-:Y:S01]  /*1a0a0*/  ENDCOLLECTIVE ;  /* 0x000000000000791b */ /* 0x003fe20003800000 */
.L_x_9789:
[----:B------:R-:W-:Y:S02]  /*1a0b0*/  IMAD.MOV.U32 R13, RZ, RZ, R26 ;  /* 0x000000ffff0d7224 */ /* 0x000fe400078e001a */
[----:B------:R-:W-:-:S07]  /*1a0c0*/  IMAD.MOV.U32 R20, RZ, RZ, R14 ;  /* 0x000000ffff147224 */ /* 0x000fce00078e000e */
[----:B------:R-:W-:Y:S05]  /*1a0d0*/  WARPSYNC.COLLECTIVE R15, `(.L_x_9790) ;  /* 0x000000000f087348 */ /* 0x000fea0003c00000 */
[----:B------:R0:W1:Y:S02]  /*1a0e0*/  SHFL.IDX P6, R14, R13, R12, R11 ;  /* 0x0000000c0d0e7389 */ /* 0x00006400000c000b */
[----:B01----:R-:W-:Y:S01]  /*1a0f0*/  ENDCOLLECTIVE ;  /* 0x000000000000791b */ /* 0x003fe20003800000 */
.L_x_9790:
[----:B------:R-:W-:Y:S05]  /*1a100*/  BRA `(.L_x_9791) ;  /* 0xfffffed800c87947 */ /* 0x000fea000383ffff */
.L_x_9556:
[----:B0-----:R0:W1:Y:S02]  /*1a110*/  SYNCS.PHASECHK.TRANS64.TRYWAIT P1, [R19+URZ+0x22800], R24 ;  /* 0x02280018130075a7 */ /* 0x001064000802017f */
[----:B-1----:R-:W-:Y:S05]  /*1a120*/  @!P1 NANOSLEEP.SYNCS 0x989680 ;  /* 0x009896800000995d */ /* 0x002fea0003900000 */
[----:B------:R-:W1:Y:S02]  /*1a130*/  @!P1 SYNCS.PHASECHK.TRANS64 P1, [R19+URZ+0x22800], R24 ;  /* 0x02280018130095a7 */ /* 0x000e64000802007f */
[----:B-1----:R-:W-:Y:S05]  /*1a140*/  @!P1 BRA `(.L_x_9556) ;  /* 0xfffffffc00f09947 */ /* 0x002fea000383ffff */
[----:B------:R-:W-:Y:S05]  /*1a150*/  BRA `(.L_x_9792) ;  /* 0xfffffedc00a47947 */ /* 0x000fea000383ffff */
.L_x_9562:
[----:B--2---:R2:W3:Y:S02]  /*1a160*/  SYNCS.PHASECHK.TRANS64.TRYWAIT P1, [R15+URZ+0x22830], R20 ;  /* 0x022830140f0075a7 */ /* 0x0044e4000802017f */
[----:B---3--:R-:W-:Y:S05]  /*1a170*/  @!P1 NANOSLEEP.SYNCS 0x989680 ;  /* 0x009896800000995d */ /* 0x008fea0003900000 */
[----:B------:R-:W3:Y:S02]  /*1a180*/  @!P1 SYNCS.PHASECHK.TRANS64 P1, [R15+URZ+0x22830], R20 ;  /* 0x022830140f0095a7 */ /* 0x000ee4000802007f */
[----:B---3--:R-:W-:Y:S05]  /*1a190*/  @!P1 BRA `(.L_x_9562) ;  /* 0xfffffffc00f09947 */ /* 0x008fea000383ffff */
[----:B------:R-:W-:Y:S05]  /*1a1a0*/  BRA `(.L_x_9561) ;  /* 0xfffffee800d07947 */ /* 0x000fea000383ffff */
.L_x_9567:
[----:B-1----:R1:W2:Y:S02]  /*1a1b0*/  SYNCS.PHASECHK.TRANS64.TRYWAIT P2, [R15+URZ+0x22850], R20 ;  /* 0x022850140f0075a7 */ /* 0x0022a4000804017f */
[----:B--2---:R-:W-:Y:S05]  /*1a1c0*/  @!P2 NANOSLEEP.SYNCS 0x989680 ;  /* 0x009896800000a95d */ /* 0x004fea0003900000 */
[----:B------:R-:W2:Y:S02]  /*1a1d0*/  @!P2 SYNCS.PHASECHK.TRANS64 P2, [R15+URZ+0x22850], R20 ;  /* 0x022850140f00a5a7 */ /* 0x000ea4000804007f */
[----:B--2---:R-:W-:Y:S05]  /*1a1e0*/  @!P2 BRA `(.L_x_9567) ;  /* 0xfffffffc00f0a947 */ /* 0x004fea000383ffff */
[----:B------:R-:W-:Y:S05]  /*1a1f0*/  BRA `(.L_x_9566) ;  /* 0xffffff00006c7947 */ /* 0x000fea000383ffff */
.L_x_9572:
[----:B-1----:R1:W2:Y:S02]  /*1a200*/  SYNCS.PHASECHK.TRANS64.TRYWAIT P3, [R20+URZ+0x22830], R21 ;  /* 0x02283015140075a7 */ /* 0x0022a4000806017f */
[----:B--2---:R-:W-:Y:S05]  /*1a210*/  @!P3 NANOSLEEP.SYNCS 0x989680 ;  /* 0x009896800000b95d */ /* 0x004fea0003900000 */
[----:B------:R-:W2:Y:S02]  /*1a220*/  @!P3 SYNCS.PHASECHK.TRANS64 P3, [R20+URZ+0x22830], R21 ;  /* 0x022830151400b5a7 */ /* 0x000ea4000806007f */
[----:B--2---:R-:W-:Y:S05]  /*1a230*/  @!P3 BRA `(.L_x_9572) ;  /* 0xfffffffc00f0b947 */ /* 0x004fea000383ffff */
[----:B------:R-:W-:Y:S05]  /*1a240*/  BRA `(.L_x_9571) ;  /* 0xffffff0400a87947 */ /* 0x000fea000383ffff */
.L_x_9577:
[----:B--2---:R2:W3:Y:S02]  /*1a250*/  SYNCS.PHASECHK.TRANS64.TRYWAIT P3, [R20+URZ+0x22850], R21 ;  /* 0x02285015140075a7 */ /* 0x0044e4000806017f */
[----:B---3--:R-:W-:Y:S05]  /*1a260*/  @!P3 NANOSLEEP.SYNCS 0x989680 ;  /* 0x009896800000b95d */ /* 0x008fea0003900000 */
[----:B------:R-:W3:Y:S02]  /*1a270*/  @!P3 SYNCS.PHASECHK.TRANS64 P3, [R20+URZ+0x22850], R21 ;  /* 0x022850151400b5a7 */ /* 0x000ee4000806007f */
[----:B---3--:R-:W-:Y:S05]  /*1a280*/  @!P3 BRA `(.L_x_9577) ;  /* 0xfffffffc00f0b947 */ /* 0x008fea000383ffff */
[----:B------:R-:W-:Y:S05]  /*1a290*/  BRA `(.L_x_9576) ;  /* 0xffffff2000047947 */ /* 0x000fea000383ffff */
.L_x_9583:
[----:B------:R-:W-:Y:S02]  /*1a2a0*/  IMAD.MOV.U32 R13, RZ, RZ, R21 ;  /* 0x000000ffff0d7224 */ /* 0x000fe400078e0015 */
[----:B------:R-:W-:Y:S02]  /*1a2b0*/  IMAD.MOV.U32 R12, RZ, RZ, RZ ;  /* 0x000000ffff0c7224 */ /* 0x000fe400078e00ff */
[----:B------:R-:W-:Y:S02]  /*1a2c0*/  IMAD.MOV.U32 R11, RZ, RZ, 0x181f ;  /* 0x0000181fff0b7424 */ /* 0x000fe400078e00ff */
[----:B------:R-:W-:-:S07]  /*1a2d0*/  IMAD.MOV.U32 R15, RZ, RZ, -0x1 ;  /* 0xffffffffff0f7424 */ /* 0x000fce00078e00ff */
[----:B-----5:R-:W-:Y:S05]  /*1a2e0*/  WARPSYNC.COLLECTIVE R15, `(.L_x_9793) ;  /* 0x000000000f087348 */ /* 0x020fea0003c00000 */
[----:B------:R0:W1:Y:S02]  /*1a2f0*/  SHFL.IDX P6, R14, R13, R12, R11 ;  /* 0x0000000c0d0e7389 */ /* 0x00006400000c000b */
[----:B01---5:R-:W-:Y:S01]  /*1a300*/  ENDCOLLECTIVE ;  /* 0x000000000000791b */ /* 0x023fe20003800000 */
.L_x_9793:
[----:B------:R-:W-:Y:S02]  /*1a310*/  IMAD.MOV.U32 R13, RZ, RZ, R3 ;  /* 0x000000ffff0d7224 */ /* 0x000fe400078e0003 */
[----:B------:R-:W-:-:S07]  /*1a320*/  IMAD.MOV.U32 R20, RZ, RZ, R14 ;  /* 0x000000ffff147224 */ /* 0x000fce00078e000e */
[----:B------:R-:W-:Y:S05]  /*1a330*/  WARPSYNC.COLLECTIVE R15, `(.L_x_9794) ;  /* 0x000000000f087348 */ /* 0x000fea0003c00000 */
[----:B------:R0:W1:Y:S02]  /*1a340*/  SHFL.IDX P6, R14, R13, R12, R11 ;  /* 0x0000000c0d0e7389 */ /* 0x00006400000c000b */
[----:B01----:R-:W-:Y:S01]  /*1a350*/  ENDCOLLECTIVE ;  /* 0x000000000000791b */ /* 0x003fe20003800000 */
.L_x_9794:
[----:B------:R-:W-:Y:S05]  /*1a360*/  BRA `(.L_x_9795) ;  /* 0xffffff4800107947 */ /* 0x000fea000383ffff */
.L_x_9586:
[----:B------:R-:W-:Y:S01]  /*1a370*/  BSSY B1, `(.L_x_9796) ;  /* 0x0000008000017945 */ /* 0x000fe20003800000 */
[----:B------:R-:W-:Y:S02]  /*1a380*/  IMAD.MOV.U32 R13, RZ, RZ, R21 ;  /* 0x000000ffff0d7224 */ /* 0x000fe400078e0015 */
[----:B------:R-:W-:Y:S02]  /*1a390*/  IMAD.MOV.U32 R12, RZ, RZ, 0x1 ;  /* 0x00000001ff0c7424 */ /* 0x000fe400078e00ff */
[----:B------:R-:W-:Y:S02]  /*1a3a0*/  IMAD.MOV.U32 R11, RZ, RZ, 0x181f ;  /* 0x0000181fff0b7424 */ /* 0x000fe400078e00ff */
[----:B------:R-:W-:-:S07]  /*1a3b0*/  IMAD.MOV.U32 R15, RZ, RZ, -0x1 ;  /* 0xffffffffff0f7424 */ /* 0x000fce00078e00ff */
[----:B012---:R-:W-:Y:S05]  /*1a3c0*/  WARPSYNC.COLLECTIVE R15, `(.L_x_9797) ;  /* 0x000000000f087348 */ /* 0x007fea0003c00000 */
[----:B--2---:R2:W3:Y:S02]  /*1a3d0*/  SHFL.IDX P6, R14, R13, R12, R11 ;  /* 0x0000000c0d0e7389 */ /* 0x0044e400000c000b */
[----:B0123--:R-:W-:Y:S01]  /*1a3e0*/  ENDCOLLECTIVE ;  /* 0x000000000000791b */ /* 0x00ffe20003800000 */
.L_x_9797:
[----:B------:R-:W-:Y:S05]  /*1a3f0*/  BSYNC B1 ;  /* 0x0000000000017941 */ /* 0x000fea0003800000 */
.L_x_9796:
        /* <DEDUP_REMOVED lines=8> */
.L_x_9798:
[----:B------:R-:W-:Y:S05]  /*1a480*/  BRA `(.L_x_9799) ;  /* 0xffffff48004c7947 */ /* 0x000fea000383ffff */
.L_x_9589:
[----:B------:R-:W-:Y:S01]  /*1a490*/  BSSY B1, `(.L_x_9800) ;  /* 0x0000008000017945 */ /* 0x000fe20003800000 */
[----:B------:R-:W-:Y:S02]  /*1a4a0*/  IMAD.MOV.U32 R13, RZ, RZ, R21 ;  /* 0x000000ffff0d7224 */ /* 0x000fe400078e0015 */
[----:B------:R-:W-:Y:S02]  /*1a4b0*/  IMAD.MOV.U32 R12, RZ, RZ, 0x2 ;  /* 0x00000002ff0c7424 */ /* 0x000fe400078e00ff */
[----:B----4-:R-:W-:Y:S02]  /*1a4c0*/  IMAD.MOV.U32 R11, RZ, RZ, 0x181f ;  /* 0x0000181fff0b7424 */ /* 0x010fe400078e00ff */
[----:B------:R-:W-:-:S07]  /*1a4d0*/  IMAD.MOV.U32 R15, RZ, RZ, -0x1 ;  /* 0xffffffffff0f7424 */ /* 0x000fce00078e00ff */
[----:B0123--:R-:W-:Y:S05]  /*1a4e0*/  WARPSYNC.COLLECTIVE R15, `(.L_x_9801) ;  /* 0x000000000f087348 */ /* 0x00ffea0003c00000 */
[----:B--2---:R2:W4:Y:S02]  /*1a4f0*/  SHFL.IDX P6, R14, R13, R12, R11 ;  /* 0x0000000c0d0e7389 */ /* 0x00452400000c000b */
[----:B01234-:R-:W-:Y:S01]  /*1a500*/  ENDCOLLECTIVE ;  /* 0x000000000000791b */ /* 0x01ffe20003800000 */
.L_x_9801:
[----:B------:R-:W-:Y:S05]  /*1a510*/  BSYNC B1 ;  /* 0x0000000000017941 */ /* 0x000fea0003800000 */
.L_x_9800:
        /* <DEDUP_REMOVED lines=8> */
.L_x_9802:
[----:B------:R-:W-:Y:S05]  /*1a5a0*/  BRA `(.L_x_9803) ;  /* 0xffffff4800787947 */ /* 0x000fea000383ffff */
.L_x_9592:
[----:B------:R-:W-:Y:S01]  /*1a5b0*/  BSSY B1, `(.L_x_9804) ;  /* 0x0000008000017945 */ /* 0x000fe20003800000 */
[----:B------:R-:W-:Y:S02]  /*1a5c0*/  IMAD.MOV.U32 R13, RZ, RZ, R21 ;  /* 0x000000ffff0d7224 */ /* 0x000fe400078e0015 */
[----:B------:R-:W-:Y:S02]  /*1a5d0*/  IMAD.MOV.U32 R12, RZ, RZ, 0x3 ;  /* 0x00000003ff0c7424 */ /* 0x000fe400078e00ff */
[----:B0-----:R-:W-:Y:S02]  /*1a5e0*/  IMAD.MOV.U32 R11, RZ, RZ, 0x181f ;  /* 0x0000181fff0b7424 */ /* 0x001fe400078e00ff */
[----:B------:R-:W-:-:S07]  /*1a5f0*/  IMAD.MOV.U32 R15, RZ, RZ, -0x1 ;  /* 0xffffffffff0f7424 */ /* 0x000fce00078e00ff */
[----:B-1234-:R-:W-:Y:S05]  /*1a600*/  WARPSYNC.COLLECTIVE R15, `(.L_x_9805) ;  /* 0x000000000f087348 */ /* 0x01efea0003c00000 */
[----:B--2---:R0:W2:Y:S02]  /*1a610*/  SHFL.IDX P6, R14, R13, R12, R11 ;  /* 0x0000000c0d0e7389 */ /* 0x0040a400000c000b */
[----:B01234-:R-:W-:Y:S01]  /*1a620*/  ENDCOLLECTIVE ;  /* 0x000000000000791b */ /* 0x01ffe20003800000 */
.L_x_9805:
[----:B------:R-:W-:Y:S05]  /*1a630*/  BSYNC B1 ;  /* 0x0000000000017941 */ /* 0x000fea0003800000 */
.L_x_9804:
        /* <DEDUP_REMOVED lines=8> */
.L_x_9806:
[----:B------:R-:W-:Y:S05]  /*1a6c0*/  BRA `(.L_x_9807) ;  /* 0xffffff4800a47947 */ /* 0x000fea000383ffff */
.L_x_9594:
[----:B------:R-:W-:Y:S02]  /*1a6d0*/  IMAD.MOV.U32 R13, RZ, RZ, R8 ;  /* 0x000000ffff0d7224 */ /* 0x000fe400078e0008 */
[----:B------:R-:W-:Y:S02]  /*1a6e0*/  IMAD.MOV.U32 R12, RZ, RZ, RZ ;  /* 0x000000ffff0c7224 */ /* 0x000fe400078e00ff */
[----:B------:R-:W-:Y:S02]  /*1a6f0*/  IMAD.MOV.U32 R11, RZ, RZ, 0x1c1f ;  /* 0x00001c1fff0b7424 */ /* 0x000fe400078e00ff */
[----:B------:R-:W-:-:S07]  /*1a700*/  IMAD.MOV.U32 R15, RZ, RZ, -0x1 ;  /* 0xffffffffff0f7424 */ /* 0x000fce00078e00ff */
[----:B------:R-:W-:Y:S05]  /*1a710*/  WARPSYNC.COLLECTIVE R15, `(.L_x_9808) ;  /* 0x000000000f087348 */ /* 0x000fea0003c00000 */
[----:B------:R0:W1:Y:S02]  /*1a720*/  SHFL.IDX P6, R14, R13, R12, R11 ;  /* 0x0000000c0d0e7389 */ /* 0x00006400000c000b */
[----:B01----:R-:W-:Y:S01]  /*1a730*/  ENDCOLLECTIVE ;  /* 0x000000000000791b */ /* 0x003fe20003800000 */
.L_x_9808:
[----:B------:R-:W-:Y:S02]  /*1a740*/  IMAD.MOV.U32 R13, RZ, RZ, R3 ;  /* 0x000000ffff0d7224 */ /* 0x000fe400078e0003 */
[----:B------:R-:W-:-:S07]  /*1a750*/  IMAD.MOV.U32 R9, RZ, RZ, R14 ;  /* 0x000000ffff097224 */ /* 0x000fce00078e000e */
[----:B------:R-:W-:Y:S05]  /*1a760*/  WARPSYNC.COLLECTIVE R15, `(.L_x_9809) ;  /* 0x000000000f087348 */ /* 0x000fea0003c00000 */
[----:B------:R0:W1:Y:S02]  /*1a770*/  SHFL.IDX P6, R14, R13, R12, R11 ;  /* 0x0000000c0d0e7389 */ /* 0x00006400000c000b */
[----:B01----:R-:W-:Y:S01]  /*1a780*/  ENDCOLLECTIVE ;  /* 0x000000000000791b */ /* 0x003fe20003800000 */
.L_x_9809:
[----:B------:R-:W-:Y:S01]  /*1a790*/  IMAD.MOV.U32 R11, RZ, RZ, R14 ;  /* 0x000000ffff0b7224 */ /* 0x000fe200078e000e */
[----:B------:R-:W-:Y:S06]  /*1a7a0*/  BRA `(.L_x_9810) ;  /* 0xffffff4c00887947 */ /* 0x000fec000383ffff */
.L_x_9597:
[----:B------:R-:W-:Y:S01]  /*1a7b0*/  BSSY B1, `(.L_x_9811) ;  /* 0x0000008000017945 */ /* 0x000fe20003800000 */
[----:B---3--:R-:W-:Y:S02]  /*1a7c0*/  IMAD.MOV.U32 R13, RZ, RZ, R8 ;  /* 0x000000ffff0d7224 */ /* 0x008fe400078e0008 */
[----:B------:R-:W-:Y:S02]  /*1a7d0*/  IMAD.MOV.U32 R12, RZ, RZ, 0x1 ;  /* 0x00000001ff0c7424 */ /* 0x000fe400078e00ff */
[----:B--2---:R-:W-:Y:S02]  /*1a7e0*/  IMAD.MOV.U32 R11, RZ, RZ, 0x1c1f ;  /* 0x00001c1fff0b7424 */ /* 0x004fe400078e00ff */
[----:B------:R-:W-:-:S07]  /*1a7f0*/  IMAD.MOV.U32 R15, RZ, RZ, -0x1 ;  /* 0xffffffffff0f7424 */ /* 0x000fce00078e00ff */
[----:B01----:R-:W-:Y:S05]  /*1a800*/  WARPSYNC.COLLECTIVE R15, `(.L_x_9812) ;  /* 0x000000000f087348 */ /* 0x003fea0003c00000 */
[----:B------:R2:W3:Y:S02]  /*1a810*/  SHFL.IDX P6, R14, R13, R12, R11 ;  /* 0x0000000c0d0e7389 */ /* 0x0004e400000c000b */
[----:B0123--:R-:W-:Y:S01]  /*1a820*/  ENDCOLLECTIVE ;  /* 0x000000000000791b */ /* 0x00ffe20003800000 */
.L_x_9812:
[----:B------:R-:W-:Y:S05]  /*1a830*/  BSYNC B1 ;  /* 0x0000000000017941 */ /* 0x000fea0003800000 */
.L_x_9811:
        /* <DEDUP_REMOVED lines=8> */
.L_x_9813:
[----:B------:R-:W-:Y:S05]  /*1a8c0*/  BRA `(.L_x_9814) ;  /* 0xffffff58007c7947 */ /* 0x000fea000383ffff */
.L_x_9601:
[----:B------:R-:W-:Y:S02]  /*1a8d0*/  IMAD.MOV.U32 R13, RZ, RZ, R4 ;  /* 0x000000ffff0d7224 */ /* 0x000fe400078e0004 */
[----:B------:R-:W-:Y:S02]  /*1a8e0*/  IMAD.MOV.U32 R12, RZ, RZ, RZ ;  /* 0x000000ffff0c7224 */ /* 0x000fe400078e00ff */
[----:B------:R-:W-:Y:S02]  /*1a8f0*/  IMAD.MOV.U32 R11, RZ, RZ, 0x181f ;  /* 0x0000181fff0b7424 */ /* 0x000fe400078e00ff */
[----:B------:R-:W-:-:S07]  /*1a900*/  IMAD.MOV.U32 R15, RZ, RZ, -0x1 ;  /* 0xffffffffff0f7424 */ /* 0x000fce00078e00ff */
[----:B01----:R-:W-:Y:S05]  /*1a910*/  WARPSYNC.COLLECTIVE R15, `(.L_x_9815) ;  /* 0x000000000f087348 */ /* 0x003fea0003c00000 */
[----:B------:R2:W3:Y:S02]  /*1a920*/  SHFL.IDX P6, R14, R13, R12, R11 ;  /* 0x0000000c0d0e7389 */ /* 0x0004e400000c000b */
[----:B0123--:R-:W-:Y:S01]  /*1a930*/  ENDCOLLECTIVE ;  /* 0x000000000000791b */ /* 0x00ffe20003800000 */
.L_x_9815:
[----:B------:R-:W-:Y:S02]  /*1a940*/  IMAD.MOV.U32 R13, RZ, RZ, R3 ;  /* 0x000000ffff0d7224 */ /* 0x000fe400078e0003 */
[----:B------:R-:W-:-:S07]  /*1a950*/  IMAD.MOV.U32 R0, RZ, RZ, R14 ;  /* 0x000000ffff007224 */ /* 0x000fce00078e000e */
[----:B------:R-:W-:Y:S05]  /*1a960*/  WARPSYNC.COLLECTIVE R15, `(.L_x_9816) ;  /* 0x000000000f087348 */ /* 0x000fea0003c00000 */
[----:B------:R0:W1:Y:S02]  /*1a970*/  SHFL.IDX P6, R14, R13, R12, R11 ;  /* 0x0000000c0d0e7389 */ /* 0x00006400000c000b */
[----:B01----:R-:W-:Y:S01]  /*1a980*/  ENDCOLLECTIVE ;  /* 0x000000000000791b */ /* 0x003fe20003800000 */
.L_x_9816:
[----:B------:R-:W-:Y:S05]  /*1a990*/  BRA `(.L_x_9817) ;  /* 0xffffff6c008c7947 */ /* 0x000fea000383ffff */
.L_x_9604:
[----:B------:R-:W-:Y:S01]  /*1a9a0*/  BSSY B1, `(.L_x_9818) ;  /* 0x0000008000017945 */ /* 0x000fe20003800000 */
[----:B---3--:R-:W-:Y:S02]  /*1a9b0*/  IMAD.MOV.U32 R13, RZ, RZ, R4 ;  /* 0x000000ffff0d7224 */ /* 0x008fe400078e0004 */
[----:B------:R-:W-:Y:S02]  /*1a9c0*/  IMAD.MOV.U32 R12, RZ, RZ, 0x1 ;  /* 0x00000001ff0c7424 */ /* 0x000fe400078e00ff */
[----:B------:R-:W-:Y:S02]  /*1a9d0*/  IMAD.MOV.U32 R11, RZ, RZ, 0x181f ;  /* 0x0000181fff0b7424 */ /* 0x000fe400078e00ff */
[----:B------:R-:W-:-:S07]  /*1a9e0*/  IMAD.MOV.U32 R15, RZ, RZ, -0x1 ;  /* 0xffffffffff0f7424 */ /* 0x000fce00078e00ff */
[----:B012-4-:R-:W-:Y:S05]  /*1a9f0*/  WARPSYNC.COLLECTIVE R15, `(.L_x_9819) ;  /* 0x000000000f087348 */ /* 0x017fea0003c00000 */
[----:B----4-:R3:W4:Y:S02]  /*1aa00*/  SHFL.IDX P6, R14, R13, R12, R11 ;  /* 0x0000000c0d0e7389 */ /* 0x01072400000c000b */
[----:B01234-:R-:W-:Y:S01]  /*1aa10*/  ENDCOLLECTIVE ;  /* 0x000000000000791b */ /* 0x01ffe20003800000 */
.L_x_9819:
[----:B------:R-:W-:Y:S05]  /*1aa20*/  BSYNC B1 ;  /* 0x0000000000017941 */ /* 0x000fea0003800000 */
.L_x_9818:
        /* <DEDUP_REMOVED lines=8> */
.L_x_9820:
[----:B------:R-:W-:Y:S05]  /*1aab0*/  BRA `(.L_x_9821) ;  /* 0xffffff6c00bc7947 */ /* 0x000fea000383ffff */
.L_x_9607:
[----:B------:R-:W-:Y:S01]  /*1aac0*/  BSSY B1, `(.L_x_9822) ;  /* 0x0000008000017945 */ /* 0x000fe20003800000 */
[----:B0-----:R-:W-:Y:S02]  /*1aad0*/  IMAD.MOV.U32 R13, RZ, RZ, R4 ;  /* 0x000000ffff0d7224 */ /* 0x001fe400078e0004 */
[----:B------:R-:W-:Y:S02]  /*1aae0*/  IMAD.MOV.U32 R12, RZ, RZ, 0x2 ;  /* 0x00000002ff0c7424 */ /* 0x000fe400078e00ff */
[----:B------:R-:W-:Y:S02]  /*1aaf0*/  IMAD.MOV.U32 R11, RZ, RZ, 0x181f ;  /* 0x0000181fff0b7424 */ /* 0x000fe400078e00ff */
[----:B------:R-:W-:-:S07]  /*1ab00*/  IMAD.MOV.U32 R15, RZ, RZ, -0x1 ;  /* 0xffffffffff0f7424 */ /* 0x000fce00078e00ff */
[----:B-1234-:R-:W-:Y:S05]  /*1ab10*/  WARPSYNC.COLLECTIVE R15, `(.L_x_9823) ;  /* 0x000000000f087348 */ /* 0x01efea0003c00000 */
[----:B----4-:R0:W4:Y:S02]  /*1ab20*/  SHFL.IDX P6, R14, R13, R12, R11 ;  /* 0x0000000c0d0e7389 */ /* 0x01012400000c000b */
[----:B01234-:R-:W-:Y:S01]  /*1ab30*/  ENDCOLLECTIVE ;  /* 0x000000000000791b */ /* 0x01ffe20003800000 */
.L_x_9823:
[----:B------:R-:W-:Y:S05]  /*1ab40*/  BSYNC B1 ;  /* 0x0000000000017941 */ /* 0x000fea0003800000 */
.L_x_9822:
        /* <DEDUP_REMOVED lines=8> */
.L_x_9824:
[----:B------:R-:W-:Y:S05]  /*1abd0*/  BRA `(.L_x_9825) ;  /* 0xffffff6c00e87947 */ /* 0x000fea000383ffff */
.L_x_9610:
[----:B------:R-:W-:Y:S01]  /*1abe0*/  BSSY B1, `(.L_x_9826) ;  /* 0x0000008000017945 */ /* 0x000fe20003800000 */
[----:B0-----:R-:W-:Y:S02]  /*1abf0*/  IMAD.MOV.U32 R13, RZ, RZ, R4 ;  /* 0x000000ffff0d7224 */ /* 0x001fe400078e0004 */
[----:B------:R-:W-:Y:S02]  /*1ac00*/  IMAD.MOV.U32 R12, RZ, RZ, 0x3 ;  /* 0x00000003ff0c7424 */ /* 0x000fe400078e00ff */
[----:B------:R-:W-:Y:S02]  /*1ac10*/  IMAD.MOV.U32 R11, RZ, RZ, 0x181f ;  /* 0x0000181fff0b7424 */ /* 0x000fe400078e00ff */
[----:B------:R-:W-:-:S07]  /*1ac20*/  IMAD.MOV.U32 R15, RZ, RZ, -0x1 ;  /* 0xffffffffff0f7424 */ /* 0x000fce00078e00ff */
[----:B-1234-:R-:W-:Y:S05]  /*1ac30*/  WARPSYNC.COLLECTIVE R15, `(.L_x_9827) ;  /* 0x000000000f087348 */ /* 0x01efea0003c00000 */
[----:B------:R0:W0:Y:S02]  /*1ac40*/  SHFL.IDX P6, R14, R13, R12, R11 ;  /* 0x0000000c0d0e7389 */ /* 0x00002400000c000b */
[----:B01234-:R-:W-:Y:S01]  /*1ac50*/  ENDCOLLECTIVE ;  /* 0x000000000000791b */ /* 0x01ffe20003800000 */
.L_x_9827:
[----:B------:R-:W-:Y:S05]  /*1ac60*/  BSYNC B1 ;  /* 0x0000000000017941 */ /* 0x000fea0003800000 */
.L_x_9826:
        /* <DEDUP_REMOVED lines=8> */
.L_x_9828:
[----:B------:R-:W-:Y:S05]  /*1acf0*/  BRA `(.L_x_9829) ;  /* 0xffffff7000147947 */ /* 0x000fea000383ffff */
.L_x_9627:
        /* <DEDUP_REMOVED lines=11> */
.L_x_9831:
[----:B------:R-:W-:Y:S05]  /*1adb0*/  BSYNC B1 ;  /* 0x0000000000017941 */ /* 0x000fea0003800000 */
.L_x_9830:
[----:B------:R-:W-:Y:S05]  /*1adc0*/  BRA `(.L_x_9832) ;  /* 0xffffff8800387947 */ /* 0x000fea000383ffff */
.L_x_9629:
[----:B------:R-:W-:Y:S01]  /*1add0*/  BSSY B1, `(.L_x_9833) ;  /* 0x0000006000017945 */ /* 0x000fe20003800000 */
[----:B------:R-:W-:-:S07]  /*1ade0*/  IMAD.MOV.U32 R15, RZ, RZ, -0x1 ;  /* 0xffffffffff0f7424 */ /* 0x000fce00078e00ff */
[----:B0-----:R-:W-:Y:S05]  /*1adf0*/  WARPSYNC.COLLECTIVE R15, `(.L_x_9834) ;  /* 0x000000000f0c7348 */ /* 0x001fea0003c00000 */
[----:B------:R-:W-:Y:S02]  /*1ae00*/  ELECT P6, UR62, PT ;  /* 0x00000000003e782f */ /* 0x000fe400038c0000 */
[----:B------:R-:W-:Y:S01]  /*1ae10*/  MOV R14, UR62 ;  /* 0x0000003e000e7c02 */ /* 0x000fe20008000f00 */
[----:B0-----:R-:W-:Y:S10]  /*1ae20*/  ENDCOLLECTIVE ;  /* 0x000000000000791b */ /* 0x001ff40003800000 */
.L_x_9834:
[----:B------:R-:W-:Y:S05]  /*1ae30*/  BSYNC B1 ;  /* 0x0000000000017941 */ /* 0x000fea0003800000 */
.L_x_9833:
[----:B------:R-:W-:Y:S05]  /*1ae40*/  BRA `(.L_x_9628) ;  /* 0xffffff8800307947 */ /* 0x000fea000383ffff */
.L_x_9631:
[----:B0-----:R0:W1:Y:S02]  /*1ae50*/  SYNCS.PHASECHK.TRANS64.TRYWAIT P0, [R18+URZ+0x22820], R4 ;  /* 0x02282004120075a7 */ /* 0x001064000800017f */
[----:B-1----:R-:W-:Y:S05]  /*1ae60*/  @!P0 NANOSLEEP.SYNCS 0x989680 ;  /* 0x009896800000895d */ /* 0x002fea0003900000 */
[----:B------:R-:W1:Y:S02]  /*1ae70*/  @!P0 SYNCS.PHASECHK.TRANS64 P0, [R18+URZ+0x22820], R4 ;  /* 0x02282004120085a7 */ /* 0x000e64000800007f */
[----:B-1----:R-:W-:Y:S05]  /*1ae80*/  @!P0 BRA `(.L_x_9631) ;  /* 0xfffffffc00f08947 */ /* 0x002fea000383ffff */
[----:B------:R-:W-:Y:S05]  /*1ae90*/  BRA `(.L_x_9835) ;  /* 0xffffff8800407947 */ /* 0x000fea000383ffff */
.L_x_9635:
[----:B0-----:R0:W1:Y:S02]  /*1aea0*/  SYNCS.PHASECHK.TRANS64.TRYWAIT P0, [R4+URZ+0x228a0], R9 ;  /* 0x0228a009040075a7 */ /* 0x001064000800017f */
[----:B-1----:R-:W-:Y:S05]  /*1aeb0*/  @!P0 NANOSLEEP.SYNCS 0x989680 ;  /* 0x009896800000895d */ /* 0x002fea0003900000 */
[----:B------:R-:W1:Y:S02]  /*1aec0*/  @!P0 SYNCS.PHASECHK.TRANS64 P0, [R4+URZ+0x228a0], R9 ;  /* 0x0228a009040085a7 */ /* 0x000e64000800007f */
[----:B-1----:R-:W-:Y:S05]  /*1aed0*/  @!P0 BRA `(.L_x_9635) ;  /* 0xfffffffc00f08947 */ /* 0x002fea000383ffff */
[----:B------:R-:W-:Y:S05]  /*1aee0*/  BRA `(.L_x_9836) ;  /* 0xffffff8800607947 */ /* 0x000fea000383ffff */
.L_x_9640:
[----:B-1----:R1:W2:Y:S02]  /*1aef0*/  SYNCS.PHASECHK.TRANS64.TRYWAIT P0, [R4+URZ+0x228c0], R9 ;  /* 0x0228c009040075a7 */ /* 0x0022a4000800017f */
[----:B--2---:R-:W-:Y:S05]  /*1af00*/  @!P0 NANOSLEEP.SYNCS 0x989680 ;  /* 0x009896800000895d */ /* 0x004fea0003900000 */
[----:B------:R-:W2:Y:S02]  /*1af10*/  @!P0 SYNCS.PHASECHK.TRANS64 P0, [R4+URZ+0x228c0], R9 ;  /* 0x0228c009040085a7 */ /* 0x000ea4000800007f */
[----:B--2---:R-:W-:Y:S05]  /*1af20*/  @!P0 BRA `(.L_x_9640) ;  /* 0xfffffffc00f08947 */ /* 0x004fea000383ffff */
[----:B------:R-:W-:Y:S05]  /*1af30*/  BRA `(.L_x_9837) ;  /* 0xffffff8800e07947 */ /* 0x000fea000383ffff */
.L_x_9650:
[----:B0-----:R0:W1:Y:S02]  /*1af40*/  SYNCS.PHASECHK.TRANS64.TRYWAIT P2, [R5+URZ+0x228a0], R6 ;  /* 0x0228a006050075a7 */ /* 0x001064000804017f */
[----:B-1----:R-:W-:Y:S05]  /*1af50*/  @!P2 NANOSLEEP.SYNCS 0x989680 ;  /* 0x009896800000a95d */ /* 0x002fea0003900000 */
[----:B------:R-:W1:Y:S02]  /*1af60*/  @!P2 SYNCS.PHASECHK.TRANS64 P2, [R5+URZ+0x228a0], R6 ;  /* 0x0228a0060500a5a7 */ /* 0x000e64000804007f */
[----:B-1----:R-:W-:Y:S05]  /*1af70*/  @!P2 BRA `(.L_x_9650) ;  /* 0xfffffffc00f0a947 */ /* 0x002fea000383ffff */
[----:B------:R-:W-:Y:S05]  /*1af80*/  BRA `(.L_x_9838) ;  /* 0xffffff9000707947 */ /* 0x000fea000383ffff */
.L_x_9655:
[----:B-1----:R1:W2:Y:S02]  /*1af90*/  SYNCS.PHASECHK.TRANS64.TRYWAIT P2, [R5+URZ+0x228c0], R6 ;  /* 0x0228c006050075a7 */ /* 0x0022a4000804017f */
[----:B--2---:R-:W-:Y:S05]  /*1afa0*/  @!P2 NANOSLEEP.SYNCS 0x989680 ;  /* 0x009896800000a95d */ /* 0x004fea0003900000 */
[----:B------:R-:W2:Y:S02]  /*1afb0*/  @!P2 SYNCS.PHASECHK.TRANS64 P2, [R5+URZ+0x228c0], R6 ;  /* 0x0228c0060500a5a7 */ /* 0x000ea4000804007f */
[----:B--2---:R-:W-:Y:S05]  /*1afc0*/  @!P2 BRA `(.L_x_9655) ;  /* 0xfffffffc00f0a947 */ /* 0x004fea000383ffff */
[----:B------:R-:W-:Y:S05]  /*1afd0*/  BRA `(.L_x_9839) ;  /* 0xffffff9000ec7947 */ /* 0x000fea000383ffff */
.L_x_9673:
        /* <DEDUP_REMOVED lines=11> */
.L_x_9841:
[----:B------:R-:W-:Y:S05]  /*1b090*/  BSYNC B0 ;  /* 0x0000000000007941 */ /* 0x000fea0003800000 */
.L_x_9840:
[----:B------:R-:W-:Y:S05]  /*1b0a0*/  BRA `(.L_x_9842) ;  /* 0xffffffa0006c7947 */ /* 0x000fea000383ffff */
.L_x_9675:
[----:B------:R-:W-:Y:S01]  /*1b0b0*/  BSSY B0, `(.L_x_9843) ;  /* 0x0000006000007945 */ /* 0x000fe20003800000 */
[----:B------:R-:W-:-:S07]  /*1b0c0*/  IMAD.MOV.U32 R15, RZ, RZ, -0x1 ;  /* 0xffffffffff0f7424 */ /* 0x000fce00078e00ff */
[----:B0-----:R-:W-:Y:S05]  /*1b0d0*/  WARPSYNC.COLLECTIVE R15, `(.L_x_9844) ;  /* 0x000000000f0c7348 */ /* 0x001fea0003c00000 */
[----:B------:R-:W-:Y:S02]  /*1b0e0*/  ELECT P6, UR62, PT ;  /* 0x00000000003e782f */ /* 0x000fe400038c0000 */
[----:B------:R-:W-:Y:S01]  /*1b0f0*/  MOV R14, UR62 ;  /* 0x0000003e000e7c02 */ /* 0x000fe20008000f00 */
[----:B0-----:R-:W-:Y:S10]  /*1b100*/  ENDCOLLECTIVE ;  /* 0x000000000000791b */ /* 0x001ff40003800000 */
.L_x_9844:
[----:B------:R-:W-:Y:S05]  /*1b110*/  BSYNC B0 ;  /* 0x0000000000007941 */ /* 0x000fea0003800000 */
.L_x_9843:
[----:B------:R-:W-:Y:S05]  /*1b120*/  BRA `(.L_x_9845) ;  /* 0xffffffa000787947 */ /* 0x000fea000383ffff */
.L_x_9677:
[----:B0-----:R0:W1:Y:S02]  /*1b130*/  SYNCS.PHASECHK.TRANS64.TRYWAIT P0, [R0+URZ+0x22840], R2 ;  /* 0x02284002000075a7 */ /* 0x001064000800017f */
[----:B-1----:R-:W-:Y:S05]  /*1b140*/  @!P0 NANOSLEEP.SYNCS 0x989680 ;  /* 0x009896800000895d */ /* 0x002fea0003900000 */
[----:B------:R-:W1:Y:S02]  /*1b150*/  @!P0 SYNCS.PHASECHK.TRANS64 P0, [R0+URZ+0x22840], R2 ;  /* 0x02284002000085a7 */ /* 0x000e64000800007f */
[----:B-1----:R-:W-:Y:S05]  /*1b160*/  @!P0 BRA `(.L_x_9677) ;  /* 0xfffffffc00f08947 */ /* 0x002fea000383ffff */
[----:B------:R-:W-:Y:S05]  /*1b170*/  BRA `(.L_x_9846) ;  /* 0xffffffa000d87947 */ /* 0x000fea000383ffff */
.L_x_9681:
        /* <DEDUP_REMOVED lines=15> */
.L_x_9847:
[----:B------:R-:W-:Y:S02]  /*1b270*/  IMAD.MOV.U32 R13, RZ, RZ, R4 ;  /* 0x000000ffff0d7224 */ /* 0x000fe400078e0004 */
[----:B------:R-:W-:-:S07]  /*1b280*/  IMAD.MOV.U32 R6, RZ, RZ, R14 ;  /* 0x000000ffff067224 */ /* 0x000fce00078e000e */
[----:B------:R-:W-:Y:S05]  /*1b290*/  WARPSYNC.COLLECTIVE R15, `(.L_x_9848) ;  /* 0x000000000f087348 */ /* 0x000fea0003c00000 */
[----:B------:R0:W1:Y:S02]  /*1b2a0*/  SHFL.IDX P6, R14, R13, R12, R11 ;  /* 0x0000000c0d0e7389 */ /* 0x00006400000c000b */
[----:B01----:R-:W-:Y:S01]  /*1b2b0*/  ENDCOLLECTIVE ;  /* 0x000000000000791b */ /* 0x003fe20003800000 */
.L_x_9848:
[----:B------:R-:W-:Y:S02]  /*1b2c0*/  IMAD.MOV.U32 R13, RZ, RZ, R3 ;  /* 0x000000ffff0d7224 */ /* 0x000fe400078e0003 */
[----:B------:R-:W-:Y:S02]  /*1b2d0*/  IMAD.MOV.U32 R12, RZ, RZ, 0x1 ;  /* 0x00000001ff0c7424 */ /* 0x000fe400078e00ff */
[----:B------:R-:W-:-:S07]  /*1b2e0*/  IMAD.MOV.U32 R7, RZ, RZ, R14 ;  /* 0x000000ffff077224 */ /* 0x000fce00078e000e */
[----:B------:R-:W-:Y:S05]  /*1b2f0*/  WARPSYNC.COLLECTIVE R15, `(.L_x_9849) ;  /* 0x000000000f087348 */ /* 0x000fea0003c00000 */
[----:B------:R0:W1:Y:S02]  /*1b300*/  SHFL.IDX P6, R14, R13, R12, R11 ;  /* 0x0000000c0d0e7389 */ /* 0x00006400000c000b */
[----:B01----:R-:W-:Y:S01]  /*1b310*/  ENDCOLLECTIVE ;  /* 0x000000000000791b */ /* 0x003fe20003800000 */
.L_x_9849:
        /* <DEDUP_REMOVED lines=15> */
.L_x_9850:
[----:B------:R-:W-:Y:S02]  /*1b410*/  IMAD.MOV.U32 R13, RZ, RZ, R3 ;  /* 0x000000ffff0d7224 */ /* 0x000fe400078e0003 */
[----:B------:R-:W-:Y:S02]  /*1b420*/  IMAD.MOV.U32 R12, RZ, RZ, 0x2 ;  /* 0x00000002ff0c7424 */ /* 0x000fe400078e00ff */
[----:B------:R-:W-:-:S07]  /*1b430*/  IMAD.MOV.U32 R5, RZ, RZ, R14 ;  /* 0x000000ffff057224 */ /* 0x000fce00078e000e */
[----:B------:R-:W-:Y:S05]  /*1b440*/  WARPSYNC.COLLECTIVE R15, `(.L_x_9851) ;  /* 0x000000000f087348 */ /* 0x000fea0003c00000 */
[----:B------:R0:W1:Y:S02]  /*1b450*/  SHFL.IDX P6, R14, R13, R12, R11 ;  /* 0x0000000c0d0e7389 */ /* 0x00006400000c000b */
[----:B01----:R-:W-:Y:S01]  /*1b460*/  ENDCOLLECTIVE ;  /* 0x000000000000791b */ /* 0x003fe20003800000 */
.L_x_9851:
        /* <DEDUP_REMOVED lines=15> */
.L_x_9852:
[----:B------:R-:W-:Y:S02]  /*1b560*/  IMAD.MOV.U32 R13, RZ, RZ, R3 ;  /* 0x000000ffff0d7224 */ /* 0x000fe400078e0003 */
[----:B------:R-:W-:Y:S02]  /*1b570*/  IMAD.MOV.U32 R12, RZ, RZ, 0x3 ;  /* 0x00000003ff0c7424 */ /* 0x000fe400078e00ff */
[----:B------:R-:W-:-:S07]  /*1b580*/  IMAD.MOV.U32 R5, RZ, RZ, R14 ;  /* 0x000000ffff057224 */ /* 0x000fce00078e000e */
[----:B------:R-:W-:Y:S05]  /*1b590*/  WARPSYNC.COLLECTIVE R15, `(.L_x_9853) ;  /* 0x000000000f087348 */ /* 0x000fea0003c00000 */
[----:B------:R0:W1:Y:S02]  /*1b5a0*/  SHFL.IDX P6, R14, R13, R12, R11 ;  /* 0x0000000c0d0e7389 */ /* 0x00006400000c000b */
[----:B01----:R-:W-:Y:S01]  /*1b5b0*/  ENDCOLLECTIVE ;  /* 0x000000000000791b */ /* 0x003fe20003800000 */
.L_x_9853:
        /* <DEDUP_REMOVED lines=15> */
.L_x_9854:
[----:B------:R-:W-:Y:S02]  /*1b6b0*/  IMAD.MOV.U32 R13, RZ, RZ, R3 ;  /* 0x000000ffff0d7224 */ /* 0x000fe400078e0003 */
[----:B------:R-:W-:Y:S02]  /*1b6c0*/  IMAD.MOV.U32 R12, RZ, RZ, 0x4 ;  /* 0x00000004ff0c7424 */ /* 0x000fe400078e00ff */
[----:B------:R-:W-:-:S07]  /*1b6d0*/  IMAD.MOV.U32 R5, RZ, RZ, R14 ;  /* 0x000000ffff057224 */ /* 0x000fce00078e000e */
[----:B------:R-:W-:Y:S05]  /*1b6e0*/  WARPSYNC.COLLECTIVE R15, `(.L_x_9855) ;  /* 0x000000000f087348 */ /* 0x000fea0003c00000 */
[----:B------:R0:W1:Y:S02]  /*1b6f0*/  SHFL.IDX P6, R14, R13, R12, R11 ;  /* 0x0000000c0d0e7389 */ /* 0x00006400000c000b */
[----:B01----:R-:W-:Y:S01]  /*1b700*/  ENDCOLLECTIVE ;  /* 0x000000000000791b */ /* 0x003fe20003800000 */
.L_x_9855:
        /* <DEDUP_REMOVED lines=15> */
.L_x_9856:
[----:B------:R-:W-:Y:S02]  /*1b800*/  IMAD.MOV.U32 R13, RZ, RZ, R3 ;  /* 0x000000ffff0d7224 */ /* 0x000fe400078e0003 */
[----:B------:R-:W-:Y:S02]  /*1b810*/  IMAD.MOV.U32 R12, RZ, RZ, 0x5 ;  /* 0x00000005ff0c7424 */ /* 0x000fe400078e00ff */
[----:B------:R-:W-:-:S07]  /*1b820*/  IMAD.MOV.U32 R5, RZ, RZ, R14 ;  /* 0x000000ffff057224 */ /* 0x000fce00078e000e */
[----:B------:R-:W-:Y:S05]  /*1b830*/  WARPSYNC.COLLECTIVE R15, `(.L_x_9857) ;  /* 0x000000000f087348 */ /* 0x000fea0003c00000 */
[----:B------:R0:W1:Y:S02]  /*1b840*/  SHFL.IDX P6, R14, R13, R12, R11 ;  /* 0x0000000c0d0e7389 */ /* 0x00006400000c000b */
[----:B01----:R-:W-:Y:S01]  /*1b850*/  ENDCOLLECTIVE ;  /* 0x000000000000791b */ /* 0x003fe20003800000 */
.L_x_9857:
        /* <DEDUP_REMOVED lines=15> */
.L_x_9858:
[----:B------:R-:W-:Y:S02]  /*1b950*/  IMAD.MOV.U32 R13, RZ, RZ, R3 ;  /* 0x000000ffff0d7224 */ /* 0x000fe400078e0003 */
[----:B------:R-:W-:Y:S02]  /*1b960*/  IMAD.MOV.U32 R12, RZ, RZ, 0x6 ;  /* 0x00000006ff0c7424 */ /* 0x000fe400078e00ff */
[----:B------:R-:W-:-:S07]  /*1b970*/  IMAD.MOV.U32 R5, RZ, RZ, R14 ;  /* 0x000000ffff057224 */ /* 0x000fce00078e000e */
[----:B------:R-:W-:Y:S05]  /*1b980*/  WARPSYNC.COLLECTIVE R15, `(.L_x_9859) ;  /* 0x000000000f087348 */ /* 0x000fea0003c00000 */
[----:B------:R0:W1:Y:S02]  /*1b990*/  SHFL.IDX P6, R14, R13, R12, R11 ;  /* 0x0000000c0d0e7389 */ /* 0x00006400000c000b */
[----:B01----:R-:W-:Y:S01]  /*1b9a0*/  ENDCOLLECTIVE ;  /* 0x000000000000791b */ /* 0x003fe20003800000 */
.L_x_9859:
        /* <DEDUP_REMOVED lines=13> */
.L_x_9860:
        /* <DEDUP_REMOVED lines=8> */
.L_x_9861:
        /* <DEDUP_REMOVED lines=13> */
.L_x_9862:
[----:B------:R-:W-:Y:S01]  /*1bbd0*/  IMAD.MOV.U32 R3, RZ, RZ, R14 ;  /* 0x000000ffff037224 */ /* 0x000fe200078e000e */
[----:B------:R-:W-:Y:S06]  /*1bbe0*/  BRA `(.L_x_9863) ;  /* 0xffffffa400647947 */ /* 0x000fec000383ffff */
.L_x_9684:
[----:B0-----:R0:W1:Y:S02]  /*1bbf0*/  SYNCS.PHASECHK.TRANS64.TRYWAIT P0, [R18+URZ+0x22820], R0 ;  /* 0x02282000120075a7 */ /* 0x001064000800017f */
[----:B-1----:R-:W-:Y:S05]  /*1bc00*/  @!P0 NANOSLEEP.SYNCS 0x989680 ;  /* 0x009896800000895d */ /* 0x002fea0003900000 */
[----:B------:R-:W1:Y:S02]  /*1bc10*/  @!P0 SYNCS.PHASECHK.TRANS64 P0, [R18+URZ+0x22820], R0 ;  /* 0x02282000120085a7 */ /* 0x000e64000800007f */
[----:B-1----:R-:W-:Y:S05]  /*1bc20*/  @!P0 BRA `(.L_x_9684) ;  /* 0xfffffffc00f08947 */ /* 0x002fea000383ffff */
[----:B------:R-:W-:Y:S05]  /*1bc30*/  BRA `(.L_x_9864) ;  /* 0xffffffa400c07947 */ /* 0x000fea000383ffff */
.L_x_9688:
[----:B0-----:R0:W1:Y:S02]  /*1bc40*/  SYNCS.PHASECHK.TRANS64.TRYWAIT P0, [R2+URZ+0x22860], R0 ;  /* 0x02286000020075a7 */ /* 0x001064000800017f */
[----:B-1----:R-:W-:Y:S05]  /*1bc50*/  @!P0 NANOSLEEP.SYNCS 0x989680 ;  /* 0x009896800000895d */ /* 0x002fea0003900000 */
[----:B------:R-:W1:Y:S02]  /*1bc60*/  @!P0 SYNCS.PHASECHK.TRANS64 P0, [R2+URZ+0x22860], R0 ;  /* 0x02286000020085a7 */ /* 0x000e64000800007f */
[----:B-1----:R-:W-:Y:S05]  /*1bc70*/  @!P0 BRA `(.L_x_9688) ;  /* 0xfffffffc00f08947 */ /* 0x002fea000383ffff */
[----:B------:R-:W-:Y:S05]  /*1bc80*/  BRA `(.L_x_9865) ;  /* 0xffffffa400e47947 */ /* 0x000fea000383ffff */
.L_x_9703:
[----:B-1----:R1:W2:Y:S02]  /*1bc90*/  SYNCS.PHASECHK.TRANS64.TRYWAIT P0, [R2+URZ+0x22840], R6 ;  /* 0x02284006020075a7 */ /* 0x0022a4000800017f */
[----:B--2---:R-:W-:Y:S05]  /*1bca0*/  @!P0 NANOSLEEP.SYNCS 0x989680 ;  /* 0x009896800000895d */ /* 0x004fea0003900000 */
[----:B------:R-:W2:Y:S02]  /*1bcb0*/  @!P0 SYNCS.PHASECHK.TRANS64 P0, [R2+URZ+0x22840], R6 ;  /* 0x02284006020085a7 */ /* 0x000ea4000800007f */
[----:B--2---:R-:W-:Y:S05]  /*1bcc0*/  @!P0 BRA `(.L_x_9703) ;  /* 0xfffffffc00f08947 */ /* 0x004fea000383ffff */
[----:B------:R-:W-:Y:S05]  /*1bcd0*/  BRA `(.L_x_9866) ;  /* 0xffffffb000047947 */ /* 0x000fea000383ffff */
.L_x_9708:
[----:B0-----:R0:W2:Y:S02]  /*1bce0*/  SYNCS.PHASECHK.TRANS64.TRYWAIT P0, [R2+URZ+0x22860], R6 ;  /* 0x02286006020075a7 */ /* 0x0010a4000800017f */
[----:B--2---:R-:W-:Y:S05]  /*1bcf0*/  @!P0 NANOSLEEP.SYNCS 0x989680 ;  /* 0x009896800000895d */ /* 0x004fea0003900000 */
[----:B------:R-:W2:Y:S02]  /*1bd00*/  @!P0 SYNCS.PHASECHK.TRANS64 P0, [R2+URZ+0x22860], R6 ;  /* 0x02286006020085a7 */ /* 0x000ea4000800007f */
[----:B--2---:R-:W-:Y:S05]  /*1bd10*/  @!P0 BRA `(.L_x_9708) ;  /* 0xfffffffc00f08947 */ /* 0x004fea000383ffff */
[----:B------:R-:W-:Y:S05]  /*1bd20*/  BRA `(.L_x_9867) ;  /* 0xffffffb000807947 */ /* 0x000fea000383ffff */
.L_x_9719:
[----:B-1----:R1:W2:Y:S02]  /*1bd30*/  SYNCS.PHASECHK.TRANS64.TRYWAIT P0, [R3+URZ+0x22840], R2 ;  /* 0x02284002030075a7 */ /* 0x0022a4000800017f */
[----:B--2---:R-:W-:Y:S05]  /*1bd40*/  @!P0 NANOSLEEP.SYNCS 0x989680 ;  /* 0x009896800000895d */ /* 0x004fea0003900000 */
[----:B------:R-:W2:Y:S02]  /*1bd50*/  @!P0 SYNCS.PHASECHK.TRANS64 P0, [R3+URZ+0x22840], R2 ;  /* 0x02284002030085a7 */ /* 0x000ea4000800007f */
[----:B--2---:R-:W-:Y:S05]  /*1bd60*/  @!P0 BRA `(.L_x_9719) ;  /* 0xfffffffc00f08947 */ /* 0x004fea000383ffff */
[----:B------:R-:W-:Y:S05]  /*1bd70*/  BRA `(.L_x_9868) ;  /* 0xffffffb8006c7947 */ /* 0x000fea000383ffff */
.L_x_9724:
[----:B--2---:R2:W3:Y:S02]  /*1bd80*/  SYNCS.PHASECHK.TRANS64.TRYWAIT P0, [R3+URZ+0x22860], R2 ;  /* 0x02286002030075a7 */ /* 0x0044e4000800017f */
[----:B---3--:R-:W-:Y:S05]  /*1bd90*/  @!P0 NANOSLEEP.SYNCS 0x989680 ;  /* 0x009896800000895d */ /* 0x008fea0003900000 */
[----:B------:R-:W3:Y:S02]  /*1bda0*/  @!P0 SYNCS.PHASECHK.TRANS64 P0, [R3+URZ+0x22860], R2 ;  /* 0x02286002030085a7 */ /* 0x000ee4000800007f */
[----:B---3--:R-:W-:Y:S05]  /*1bdb0*/  @!P0 BRA `(.L_x_9724) ;  /* 0xfffffffc00f08947 */ /* 0x008fea000383ffff */
[----:B------:R-:W-:Y:S05]  /*1bdc0*/  BRA `(.L_x_9869) ;  /* 0xffffffb800e87947 */ /* 0x000fea000383ffff */
.L_x_9735:
[----:B-1----:R1:W2:Y:S02]  /*1bdd0*/  SYNCS.PHASECHK.TRANS64.TRYWAIT P0, [R3+URZ+0x22840], R2 ;  /* 0x02284002030075a7 */ /* 0x0022a4000800017f */
[----:B--2---:R-:W-:Y:S05]  /*1bde0*/  @!P0 NANOSLEEP.SYNCS 0x989680 ;  /* 0x009896800000895d */ /* 0x004fea0003900000 */
[----:B------:R-:W2:Y:S02]  /*1bdf0*/  @!P0 SYNCS.PHASECHK.TRANS64 P0, [R3+URZ+0x22840], R2 ;  /* 0x02284002030085a7 */ /* 0x000ea4000800007f */
[----:B--2---:R-:W-:Y:S05]  /*1be00*/  @!P0 BRA `(.L_x_9735) ;  /* 0xfffffffc00f08947 */ /* 0x004fea000383ffff */
[----:B------:R-:W-:Y:S05]  /*1be10*/  BRA `(.L_x_9870) ;  /* 0xffffffc000b87947 */ /* 0x000fea000383ffff */
.L_x_9740:
[----:B--2---:R2:W3:Y:S02]  /*1be20*/  SYNCS.PHASECHK.TRANS64.TRYWAIT P0, [R3+URZ+0x22860], R2 ;  /* 0x02286002030075a7 */ /* 0x0044e4000800017f */
[----:B---3--:R-:W-:Y:S05]  /*1be30*/  @!P0 NANOSLEEP.SYNCS 0x989680 ;  /* 0x009896800000895d */ /* 0x008fea0003900000 */
[----:B------:R-:W3:Y:S02]  /*1be40*/  @!P0 SYNCS.PHASECHK.TRANS64 P0, [R3+URZ+0x22860], R2 ;  /* 0x02286002030085a7 */ /* 0x000ee4000800007f */
[----:B---3--:R-:W-:Y:S05]  /*1be50*/  @!P0 BRA `(.L_x_9740) ;  /* 0xfffffffc00f08947 */ /* 0x008fea000383ffff */
[----:B------:R-:W-:Y:S05]  /*1be60*/  BRA `(.L_x_9871) ;  /* 0xffffffc400347947 */ /* 0x000fea000383ffff */
.L_x_9752:
[----:B------:R-:W2:Y:S01]  /*1be70*/  LDL R0, [R1] ;  /* 0x0000000001007983 */ /* 0x000ea20000100800 */
[----:B------:R-:W-:Y:S01]  /*1be80*/  BSSY B0, `(.L_x_9872) ;  /* 0x0000008000007945 */ /* 0x000fe20003800000 */
[----:B0-----:R-:W-:Y:S02]  /*1be90*/  IMAD.MOV.U32 R12, RZ, RZ, RZ ;  /* 0x000000ffff0c7224 */ /* 0x001fe400078e00ff */
[----:B------:R-:W-:Y:S02]  /*1bea0*/  IMAD.MOV.U32 R11, RZ, RZ, 0x1f ;  /* 0x0000001fff0b7424 */ /* 0x000fe400078e00ff */
[----:B------:R-:W-:Y:S02]  /*1beb0*/  IMAD.MOV.U32 R15, RZ, RZ, -0x1 ;  /* 0xffffffffff0f7424 */ /* 0x000fe400078e00ff */
[----:B--2---:R-:W-:-:S07]  /*1bec0*/  IMAD.MOV.U32 R13, RZ, RZ, R0 ;  /* 0x000000ffff0d7224 */ /* 0x004fce00078e0000 */
[----:B-1----:R-:W-:Y:S05]  /*1bed0*/  WARPSYNC.COLLECTIVE R15, `(.L_x_9873) ;  /* 0x000000000f087348 */ /* 0x002fea0003c00000 */
[----:B------:R0:W2:Y:S02]  /*1bee0*/  SHFL.IDX P6, R14, R13, R12, R11 ;  /* 0x0000000c0d0e7389 */ /* 0x0000a400000c000b */
[----:B012---:R-:W-:Y:S01]  /*1bef0*/  ENDCOLLECTIVE ;  /* 0x000000000000791b */ /* 0x007fe20003800000 */
.L_x_9873:
[----:B------:R-:W-:Y:S05]  /*1bf00*/  BSYNC B0 ;  /* 0x0000000000007941 */ /* 0x000fea0003800000 */
.L_x_9872:
        /* <DEDUP_REMOVED lines=9> */
.L_x_9874:
        /* <DEDUP_REMOVED lines=26> */
.L_x_9875:
        /* <DEDUP_REMOVED lines=8> */
.L_x_9876:
        /* <DEDUP_REMOVED lines=8> */
.L_x_9877:
        /* <DEDUP_REMOVED lines=8> */
.L_x_9878:
        /* <DEDUP_REMOVED lines=8> */
.L_x_9879:
        /* <DEDUP_REMOVED lines=9> */
.L_x_9880:
[----:B------:R-:W-:Y:S01]  /*1c3d0*/  IMAD.MOV.U32 R9, RZ, RZ, R14 ;  /* 0x000000ffff097224 */ /* 0x000fe200078e000e */
[----:B------:R-:W-:Y:S06]  /*1c3e0*/  BRA `(.L_x_9881) ;  /* 0xffffffc8007c7947 */ /* 0x000fec000383ffff */
.L_x_9755:
        /* <DEDUP_REMOVED lines=8> */
.L_x_9883:
[----:B------:R-:W-:Y:S05]  /*1c470*/  BSYNC B0 ;  /* 0x0000000000007941 */ /* 0x000fea0003800000 */
.L_x_9882:
        /* <DEDUP_REMOVED lines=10> */
.L_x_9884:
        /* <DEDUP_REMOVED lines=8> */
.L_x_9885:
        /* <DEDUP_REMOVED lines=8> */
.L_x_9886:
        /* <DEDUP_REMOVED lines=8> */
.L_x_9887:
        /* <DEDUP_REMOVED lines=9> */
.L_x_9888:
[----:B------:R-:W-:Y:S01]  /*1c730*/  IMAD.MOV.U32 R9, RZ, RZ, R14 ;  /* 0x000000ffff097224 */ /* 0x000fe200078e000e */
[----:B------:R-:W-:Y:S06]  /*1c740*/  BRA `(.L_x_9889) ;  /* 0xffffffc800507947 */ /* 0x000fec000383ffff */
.L_x_9757:
[----:B------:R-:W-:Y:S01]  /*1c750*/  BSSY B0, `(.L_x_9890) ;  /* 0x0000006000007945 */ /* 0x000fe20003800000 */
[----:B------:R-:W-:Y:S01]  /*1c760*/  PLOP3.LUT P6, PT, P6, PT, PT, 0x8, 0x0 ;  /* 0x000000000000781c */ /* 0x000fe200037ce170 */
[----:B------:R-:W-:-:S12]  /*1c770*/  IMAD.MOV.U32 R15, RZ, RZ, -0x1 ;  /* 0xffffffffff0f7424 */ /* 0x000fd800078e00ff */
[----:B0-----:R-:W-:Y:S05]  /*1c780*/  WARPSYNC.COLLECTIVE R15, `(.L_x_9891) ;  /* 0x000000000f087348 */ /* 0x001fea0003c00000 */
[----:B------:R-:W-:Y:S01]  /*1c790*/  VOTE.ANY R14, PT, P6 ;  /* 0x00000000000e7806 */ /* 0x000fe200030e0100 */
[----:B0-----:R-:W-:Y:S06]  /*1c7a0*/  ENDCOLLECTIVE ;  /* 0x000000000000791b */ /* 0x001fec0003800000 */
.L_x_9891:
[----:B------:R-:W-:Y:S05]  /*1c7b0*/  BSYNC B0 ;  /* 0x0000000000007941 */ /* 0x000fea0003800000 */
.L_x_9890:
        /* <DEDUP_REMOVED lines=9> */
.L_x_9892:
[----:B------:R-:W-:Y:S02]  /*1c850*/  IMAD.MOV.U32 R13, RZ, RZ, R6 ;  /* 0x000000ffff0d7224 */ /* 0x000fe400078e0006 */
[----:B------:R-:W-:-:S07]  /*1c860*/  IMAD.MOV.U32 R4, RZ, RZ, R14 ;  /* 0x000000ffff047224 */ /* 0x000fce00078e000e */
[----:B------:R-:W-:Y:S05]  /*1c870*/  WARPSYNC.COLLECTIVE R15, `(.L_x_9893) ;  /* 0x000000000f087348 */ /* 0x000fea0003c00000 */
[----:B------:R0:W1:Y:S02]  /*1c880*/  SHFL.IDX P6, R14, R13, R12, R11 ;  /* 0x0000000c0d0e7389 */ /* 0x00006400000c000b */
[----:B01----:R-:W-:Y:S01]  /*1c890*/  ENDCOLLECTIVE ;  /* 0x000000000000791b */ /* 0x003fe20003800000 */
.L_x_9893:
[----:B------:R-:W-:Y:S01]  /*1c8a0*/  IMAD.MOV.U32 R6, RZ, RZ, R14 ;  /* 0x000000ffff067224 */ /* 0x000fe200078e000e */
[----:B------:R-:W-:Y:S06]  /*1c8b0*/  BRA `(.L_x_9894) ;  /* 0xffffffc800307947 */ /* 0x000fec000383ffff */
.L_x_9759:
[----:B------:R-:W-:Y:S01]  /*1c8c0*/  BSSY B0, `(.L_x_9895) ;  /* 0x0000007000007945 */ /* 0x000fe20003800000 */
[----:B------:R-:W-:Y:S02]  /*1c8d0*/  IMAD.MOV.U32 R13, RZ, RZ, R7 ;  /* 0x000000ffff0d7224 */ /* 0x000fe400078e0007 */
[----:B------:R-:W-:Y:S02]  /*1c8e0*/  IMAD.MOV.U32 R11, RZ, RZ, 0x1f ;  /* 0x0000001fff0b7424 */ /* 0x000fe400078e00ff */
[----:B------:R-:W-:-:S07]  /*1c8f0*/  IMAD.MOV.U32 R15, RZ, RZ, -0x1 ;  /* 0xffffffffff0f7424 */ /* 0x000fce00078e00ff */
[----:B0123--:R-:W-:Y:S05]  /*1c900*/  WARPSYNC.COLLECTIVE R15, `(.L_x_9896) ;  /* 0x000000000f087348 */ /* 0x00ffea0003c00000 */
[----:B------:R4:W0:Y:S02]  /*1c910*/  SHFL.IDX P6, R14, R13, R12, R11 ;  /* 0x0000000c0d0e7389 */ /* 0x00082400000c000b */
[----:B01234-:R-:W-:Y:S01]  /*1c920*/  ENDCOLLECTIVE ;  /* 0x000000000000791b */ /* 0x01ffe20003800000 */
.L_x_9896:
[----:B------:R-:W-:Y:S05]  /*1c930*/  BSYNC B0 ;  /* 0x0000000000007941 */ /* 0x000fea0003800000 */
.L_x_9895:
[----:B------:R-:W-:Y:S01]  /*1c940*/  IMAD.MOV.U32 R7, RZ, RZ, R14 ;  /* 0x000000ffff077224 */ /* 0x000fe200078e000e */
[----:B------:R-:W-:Y:S06]  /*1c950*/  BRA `(.L_x_9897) ;  /* 0xffffffc800207947 */ /* 0x000fec000383ffff */
.L_x_9763:
[----:B0-----:R0:W1:Y:S02]  /*1c960*/  SYNCS.PHASECHK.TRANS64.TRYWAIT P0, [R0+URZ+0x22820], R3 ;  /* 0x02282003000075a7 */ /* 0x001064000800017f */
[----:B-1----:R-:W-:Y:S05]  /*1c970*/  @!P0 NANOSLEEP.SYNCS 0x989680 ;  /* 0x009896800000895d */ /* 0x002fea0003900000 */
[----:B------:R-:W1:Y:S02]  /*1c980*/  @!P0 SYNCS.PHASECHK.TRANS64 P0, [R0+URZ+0x22820], R3 ;  /* 0x02282003000085a7 */ /* 0x000e64000800007f */
[----:B-1----:R-:W-:Y:S05]  /*1c990*/  @!P0 BRA `(.L_x_9763) ;  /* 0xfffffffc00f08947 */ /* 0x002fea000383ffff */
[----:B------:R-:W-:Y:S05]  /*1c9a0*/  BRA `(.L_x_9898) ;  /* 0xffffffcc00b87947 */ /* 0x000fea000383ffff */
.L_x_9764:
        /* <DEDUP_REMOVED lines=11> */
.L_x_9900:
[----:B------:R-:W-:Y:S05]  /*1ca60*/  BSYNC B0 ;  /* 0x0000000000007941 */ /* 0x000fea0003800000 */
.L_x_9899:
[----:B------:R-:W-:Y:S05]  /*1ca70*/  BRA `(.L_x_9901) ;  /* 0xffffffcc00a07947 */ /* 0x000fea000383ffff */
.L_x_9765:
[----:B------:R-:W-:Y:S01]  /*1ca80*/  BSSY B0, `(.L_x_9902) ;  /* 0x0000006000007945 */ /* 0x000fe20003800000 */
[----:B------:R-:W-:-:S07]  /*1ca90*/  IMAD.MOV.U32 R15, RZ, RZ, -0x1 ;  /* 0xffffffffff0f7424 */ /* 0x000fce00078e00ff */
[----:B01----:R-:W-:Y:S05]  /*1caa0*/  WARPSYNC.COLLECTIVE R15, `(.L_x_9903) ;  /* 0x000000000f0c7348 */ /* 0x003fea0003c00000 */
[----:B------:R-:W-:Y:S02]  /*1cab0*/  ELECT P6, UR62, PT ;  /* 0x00000000003e782f */ /* 0x000fe400038c0000 */
[----:B------:R-:W-:Y:S01]  /*1cac0*/  MOV R14, UR62 ;  /* 0x0000003e000e7c02 */ /* 0x000fe20008000f00 */
[----:B01----:R-:W-:Y:S10]  /*1cad0*/  ENDCOLLECTIVE ;  /* 0x000000000000791b */ /* 0x003ff40003800000 */
.L_x_9903:
[----:B------:R-:W-:Y:S05]  /*1cae0*/  BSYNC B0 ;  /* 0x0000000000007941 */ /* 0x000fea0003800000 */
.L_x_9902:
[----:B------:R-:W-:Y:S05]  /*1caf0*/  BRA `(.L_x_9904) ;  /* 0xffffffcc00947947 */ /* 0x000fea000383ffff */
.L_x_9767:
[----:B0-----:R0:W1:Y:S02]  /*1cb00*/  SYNCS.PHASECHK.TRANS64.TRYWAIT P0, [R6+URZ], R5 ;  /* 0x00000005060075a7 */ /* 0x001064000800017f */
[----:B-1----:R-:W-:Y:S05]  /*1cb10*/  @!P0 NANOSLEEP.SYNCS 0x989680 ;  /* 0x009896800000895d */ /* 0x002fea0003900000 */
[----:B------:R-:W1:Y:S02]  /*1cb20*/  @!P0 SYNCS.PHASECHK.TRANS64 P0, [R6+URZ], R5 ;  /* 0x00000005060085a7 */ /* 0x000e64000800007f */
[----:B-1----:R-:W-:Y:S05]  /*1cb30*/  @!P0 BRA `(.L_x_9767) ;  /* 0xfffffffc00f08947 */ /* 0x002fea000383ffff */
[----:B------:R-:W-:Y:S05]  /*1cb40*/  BRA `(.L_x_9905) ;  /* 0xffffffcc00cc7947 */ /* 0x000fea000383ffff */
.L_x_9768:
[----:B-1----:R1:W2:Y:S02]  /*1cb50*/  SYNCS.PHASECHK.TRANS64.TRYWAIT P0, [R7+URZ], R2 ;  /* 0x00000002070075a7 */ /* 0x0022a4000800017f */
[----:B--2---:R-:W-:Y:S05]  /*1cb60*/  @!P0 NANOSLEEP.SYNCS 0x989680 ;  /* 0x009896800000895d */ /* 0x004fea0003900000 */
[----:B------:R-:W2:Y:S02]  /*1cb70*/  @!P0 SYNCS.PHASECHK.TRANS64 P0, [R7+URZ], R2 ;  /* 0x00000002070085a7 */ /* 0x000ea4000800007f */
[----:B--2---:R-:W-:Y:S05]  /*1cb80*/  @!P0 BRA `(.L_x_9768) ;  /* 0xfffffffc00f08947 */ /* 0x004fea000383ffff */
[----:B------:R-:W-:Y:S05]  /*1cb90*/  BRA `(.L_x_9906) ;  /* 0xffffffcc00c07947 */ /* 0x000fea000383ffff */
.L_x_9770:
[----:B--2---:R2:W3:Y:S02]  /*1cba0*/  SYNCS.PHASECHK.TRANS64.TRYWAIT P0, [R4+URZ], R5 ;  /* 0x00000005040075a7 */ /* 0x0044e4000800017f */
[----:B---3--:R-:W-:Y:S05]  /*1cbb0*/  @!P0 NANOSLEEP.SYNCS 0x989680 ;  /* 0x009896800000895d */ /* 0x008fea0003900000 */
[----:B------:R-:W3:Y:S02]  /*1cbc0*/  @!P0 SYNCS.PHASECHK.TRANS64 P0, [R4+URZ], R5 ;  /* 0x00000005040085a7 */ /* 0x000ee4000800007f */
[----:B---3--:R-:W-:Y:S05]  /*1cbd0*/  @!P0 BRA `(.L_x_9770) ;  /* 0xfffffffc00f08947 */ /* 0x008fea000383ffff */
[----:B------:R-:W-:Y:S05]  /*1cbe0*/  BRA `(.L_x_9907) ;  /* 0xffffffcc00c47947 */ /* 0x000fea000383ffff */
.L_x_9908:
        /* <DEDUP_REMOVED lines=9> */
.L_x_15017:


//--------------------- .text._ZN7cutlass13device_kernelIN5flash11enable_sm90INS1_16FlashAttnFwdSm90INS1_25CollectiveMainloopFwdSm90ILi2EN4cute5tupleIJNS5_1CILi1EEES8_S8_EEENS6_IJNS7_ILi128EEENS7_ILi96EEENS7_ILi64EEEEEELi256ENS_10bfloat16_tEfNS_4arch4Sm90ELb0ELb0ELb0ELb1ELb0ELb0ELb1ELb1ELb0ELb1ELb1ELb0EEENS1_21CollectiveEpilogueFwdINS6_IJSA_NS7_ILi256EEESB_EEES9_SE_SG_Li256ELb1ELb1ELb1ELb0EEENS1_36VarlenDynamicPersistentTileSchedulerILi128ELi96ELi256ELi128ELb1ELb1ELb1ELb0ELb1ELb1EEEEEEEEEvNT_6ParamsE --------------------------
	.section	.text._ZN7cutlass13device_kernelIN5flash11enable_sm90INS1_16FlashAttnFwdSm90INS1_25CollectiveMainloopFwdSm90ILi2EN4cute5tupleIJNS5_1CILi1EEES8_S8_EEENS6_IJNS7_ILi128EEENS7_ILi96EEENS7_ILi64EEEEEELi256ENS_10bfloat16_tEfNS_4arch4Sm90ELb0ELb0ELb0ELb1ELb0ELb0ELb1ELb1ELb0ELb1ELb1ELb0EEENS1_21CollectiveEpilogueFwdINS6_IJSA_NS7_ILi256EEESB_EEES9_SE_SG_Li256ELb1ELb1ELb1ELb0EEENS1_36VarlenDynamicPersistentTileSchedulerILi128ELi96ELi256ELi128ELb1ELb1ELb1ELb0ELb1ELb1EEEEEEEEEvNT_6ParamsE,"ax",@progbits
	.align	128
.text._ZN7cutlass13device_kernelIN5flash11enable_sm90INS1_16FlashAttnFwdSm90INS1_25CollectiveMainloopFwdSm90ILi2EN4cute5tupleIJNS5_1CILi1EEES8_S8_EEENS6_IJNS7_ILi128EEENS7_ILi96EEENS7_ILi64EEEEEELi256ENS_10bfloat16_tEfNS_4arch4Sm90ELb0ELb0ELb0ELb1ELb0ELb0ELb1ELb1ELb0ELb1ELb1ELb0EEENS1_21CollectiveEpilogueFwdINS6_IJSA_NS7_ILi256EEESB_EEES9_SE_SG_Li256ELb1ELb1ELb1ELb0EEENS1_36VarlenDynamicPersistentTileSchedulerILi128ELi96ELi256ELi128ELb1ELb1ELb1ELb0ELb1ELb1EEEEEEEEEvNT_6ParamsE:
        .type           _ZN7cutlass13device_kernelIN5flash11enable_sm90INS1_16FlashAttnFwdSm90INS1_25CollectiveMainloopFwdSm90ILi2EN4cute5tupleIJNS5_1CILi1EEES8_S8_EEENS6_IJNS7_ILi128EEENS7_ILi96EEENS7_ILi64EEEEEELi256ENS_10bfloat16_tEfNS_4arch4Sm90ELb0ELb0ELb0ELb1ELb0ELb0ELb1ELb1ELb0ELb1ELb1ELb0EEENS1_21CollectiveEpilogueFwdINS6_IJSA_NS7_ILi256EEESB_EEES9_SE_SG_Li256ELb1ELb1ELb1ELb0EEENS1_36VarlenDynamicPersistentTileSchedulerILi128ELi96ELi256ELi128ELb1ELb1ELb1ELb0ELb1ELb1EEEEEEEEEvNT_6ParamsE,@function
        .size           _ZN7cutlass13device_kernelIN5flash11enable_sm90INS1_16FlashAttnFwdSm90INS1_25CollectiveMainloopFwdSm90ILi2EN4cute5tupleIJNS5_1CILi1EEES8_S8_EEENS6_IJNS7_ILi128EEENS7_ILi96EEENS7_ILi64EEEEEELi256ENS_10bfloat16_tEfNS_4arch4Sm90ELb0ELb0ELb0ELb1ELb0ELb0ELb1ELb1ELb0ELb1ELb1ELb0EEENS1_21CollectiveEpilogueFwdINS6_IJSA_NS7_ILi256EEESB_EEES9_SE_SG_Li256ELb1ELb1ELb1ELb0EEENS1_36VarlenDynamicPersistentTileSchedulerILi128ELi96ELi256ELi128ELb1ELb1ELb1ELb0ELb1ELb1EEEEEEEEEvNT_6ParamsE,(.L_x_15018 - _ZN7cutlass13device_kernelIN5flash11enable_sm90INS1_16FlashAttnFwdSm90INS1_25CollectiveMainloopFwdSm90ILi2EN4cute5tupleIJNS5_1CILi1EEES8_S8_EEENS6_IJNS7_ILi128EEENS7_ILi96EEENS7_ILi64EEEEEELi256ENS_10bfloat16_tEfNS_4arch4Sm90ELb0ELb0ELb0ELb1ELb0ELb0ELb1ELb1ELb0ELb1ELb1ELb0EEENS1_21CollectiveEpilogueFwdINS6_IJSA_NS7_ILi256EEESB_EEES9_SE_SG_Li256ELb1ELb1ELb1ELb0EEENS1_36VarlenDynamicPersistentTileSchedulerILi128ELi96ELi256ELi128ELb1ELb1ELb1ELb0ELb1ELb1EEEEEEEEEvNT_6ParamsE)
        .other          _ZN7cutlass13device_kernelIN5flash11enable_sm90INS1_16FlashAttnFwdSm90INS1_25CollectiveMainloopFwdSm90ILi2EN4cute5tupleIJNS5_1CILi1EEES8_S8_EEENS6_IJNS7_ILi128EEENS7_ILi96EEENS7_ILi64EEEEEELi256ENS_10bfloat16_tEfNS_4arch4Sm90ELb0ELb0ELb0ELb1ELb0ELb0ELb1ELb1ELb0ELb1ELb1ELb0EEENS1_21CollectiveEpilogueFwdINS6_IJSA_NS7_ILi256EEESB_EEES9_SE_SG_Li256ELb1ELb1ELb1ELb0EEENS1_36VarlenDynamicPersistentTileSchedulerILi128ELi96ELi256ELi128ELb1ELb1ELb1ELb0ELb1ELb1EEEEEEEEEvNT_6ParamsE,@"STO_CUDA_ENTRY STV_DEFAULT"
_ZN7cutlass13device_kernelIN5flash11enable_sm90INS1_16FlashAttnFwdSm90INS1_25CollectiveMainloopFwdSm90ILi2EN4cute5tupleIJNS5_1CILi1EEES8_S8_EEENS6_IJNS7_ILi128EEENS7_ILi96EEENS7_ILi64EEEEEELi256ENS_10bfloat16_tEfNS_4arch4Sm90ELb0ELb0ELb0ELb1ELb0ELb0ELb1ELb1ELb0ELb1ELb1ELb0EEENS1_21CollectiveEpilogueFwdINS6_IJSA_NS7_ILi256EEESB_EEES9_SE_SG_Li256ELb1ELb1ELb1ELb0EEENS1_36VarlenDynamicPersistentTileSchedulerILi128ELi96ELi256ELi128ELb1ELb1ELb1ELb0ELb1ELb1EEEEEEEEEvNT_6ParamsE:
        /* <DEDUP_REMOVED lines=17> */
.L_x_9910:
[----:B------:R-:W-:Y:S05]  /*0110*/  BSYNC B0 ;  /* 0x0000000000007941 */ /* 0x000fea0003800000 */
.L_x_9909:
        /* <DEDUP_REMOVED lines=10> */
[----:B------:R-:W-:Y:S01]  /*01c0*/  SHF.R.U32.HI R3, RZ, 0x7, R3 ;  /* 0x00000007ff037819 */ /* 0x000fe20000011603 */
[----:B------:R-:W-:Y:S01]  /*01d0*/  VOTEU.ANY UP2, P0 ;  /* 0x00000000003f7886 */ /* 0x000fe20000040100 */
[----:B0-----:R-:W-:-:S03]  /*01e0*/  ISETP.NE.AND P1, PT, R2, RZ, PT ;  /* 0x000000ff0200720c */ /* 0x001fc60003f25270 */
[----:B------:R0:W2:Y:S01]  /*01f0*/  SHFL.IDX PT, R2, R3, RZ, 0x1f ;  /* 0x00001fff03027589 */ /* 0x0000a200000e0000 */
[----:B-1----:R-:W-:Y:S02]  /*0200*/  @UP0 ULEA UR8, UR8, UR6, 0x18 ;  /* 0x0000000608080291 */ /* 0x002fe4000f8ec03f */
[----:B------:R-:W-:-:S04]  /*0210*/  @UP0 UIADD3 UR6, -UR7, 0x100000, URZ ;  /* 0x0010000007060890 */ /* 0x000fc8000fffe13f */
[----:B------:R-:W-:Y:S02]  /*0220*/  @UP0 USHF.L.U32 UR7, UR6, 0xb, URZ ;  /* 0x0000000b06070899 */ /* 0x000fe4000800063f */
[----:B------:R-:W-:Y:S01]  /*0230*/  @UP0 USHF.L.U32 UR6, UR6, 0x1, URZ ;  /* 0x0000000106060899 */ /* 0x000fe2000800063f */
[----:B------:R-:W-:Y:S01]  /*0240*/  VOTEU.ANY UP0, P0 ;  /* 0x00000000003f7886 */ /* 0x000fe20000000100 */
[----:B------:R-:W1:Y:S04]  /*0250*/  FENCE.VIEW.ASYNC.S ;  /* 0x00000000000073c6 */ /* 0x000e680000000000 */
[----:B-1----:R0:W1:Y:S01]  /*0260*/  @UP0 SYNCS.EXCH.64 URZ, [UR8+0x32400], UR4 ;  /* 0x03240004083f05b2 */ /* 0x0020620008000100 */
[----:B------:R0:W3:Y:S05]  /*0270*/  @UP1 SYNCS.EXCH.64 URZ, [UR8+0x32410], UR4 ;  /* 0x03241004083f15b2 */ /* 0x0000ea0008000100 */
[----:B------:R0:W4:Y:S02]  /*0280*/  @UP2 SYNCS.EXCH.64 URZ, [UR8+0x32420], UR6 ;  /* 0x03242006083f25b2 */ /* 0x0001240008000100 */
[----:B0-----:R-:W-:Y:S05]  /*0290*/  @P1 BRA `(.L_x_9911) ;  /* 0x0000000000481947 */ /* 0x001fea0003800000 */
[----:B------:R-:W0:Y:S01]  /*02a0*/  S2UR UR5, SR_CgaCtaId ;  /* 0x00000000000579c3 */ /* 0x000e220000008800 */
        /* <DEDUP_REMOVED lines=17> */
.L_x_9911:
        /* <DEDUP_REMOVED lines=22> */
.L_x_9912:
        /* <DEDUP_REMOVED lines=18> */
.L_x_9913:
        /* <DEDUP_REMOVED lines=22> */
.L_x_9914:
        /* <DEDUP_REMOVED lines=22> */
.L_x_9915:
[----:B--2---:R-:W-:Y:S01]  /*0900*/  ISETP.NE.AND P0, PT, R2, RZ, PT ;  /* 0x000000ff0200720c */ /* 0x004fe20003f05270 */
[----:B------:R-:W-:Y:S01]  /*0910*/  IMAD.MOV.U32 R2, RZ, RZ, 0x1 ;  /* 0x00000001ff027424 */ /* 0x000fe200078e00ff */
[----:B------:R-:W-:Y:S01]  /*0920*/  NOP ;  /* 0x0000000000007918 */ /* 0x000fe20000000000 */
[----:B------:R-:W-:-:S03]  /*0930*/  ULDC.64 UR38, c[0x0][0x208] ;  /* 0x0000820000267ab9 */ /* 0x000fc60000000a00 */
[----:B------:R-:W-:-:S05]  /*0940*/  SEL R2, R2, 0x2, !P0 ;  /* 0x0000000202027807 */ /* 0x000fca0004000000 */
[----:B------:R2:W-:Y:S01]  /*0950*/  STL [R1+0x84], R2 ;  /* 0x0000840201007387 */ /* 0x0005e20000100800 */
[----:B01-34-:R-:W-:Y:S06]  /*0960*/  BAR.SYNC.DEFER_BLOCKING 0x0 ;  /* 0x0000000000007b1d */ /* 0x01bfec0000010000 */
[----:B------:R-:W-:Y:S05]  /*0970*/  @!P0 BRA `(.L_x_9916) ;  /* 0x000000a800f08947 */ /* 0x000fea0003800000 */
.L_x_9917:
[----:B------:R-:W-:-:S08]  /*0980*/  NOP ;  /* 0x0000000000007918 */ /* 0x000fd00000000000 */
[----:B------:R-:W0:Y:S02]  /*0990*/  USETMAXREG.TRY_ALLOC.CTAPOOL UP0, 0xf0 ;  /* 0x000000f0000079c8 */ /* 0x000e240008000600 */
[----:B0-----:R-:W-:-:S13]  /*09a0*/  PLOP3.LUT P0, PT, PT, PT, UP0, 0x80, 0x0 ;  /* 0x000000000000781c */ /* 0x001fda0003f0f008 */
[----:B------:R-:W-:Y:S05]  /*09b0*/  @!P0 BRA `(.L_x_9917) ;  /* 0xfffffffc00f08947 */ /* 0x000fea000383ffff */
[----:B------:R-:W0:Y:S01]  /*09c0*/  S2R R0, SR_TID.X ;  /* 0x0000000000007919 */ /* 0x000e220000002100 */
[----:B------:R-:W1:Y:S01]  /*09d0*/  S2UR UR5, SR_CgaCtaId ;  /* 0x00000000000579c3 */ /* 0x000e620000008800 */
[----:B------:R-:W-:-:S07]  /*09e0*/  UMOV UR4, 0x400 ;  /* 0x0000040000047882 */ /* 0x000fce0000000000 */
[----:B------:R-:W-:Y:S06]  /*09f0*/  BAR.ARV 0x8, 0x180 ;  /* 0x0206000000007b1d */ /* 0x000fec0000002000 */
[----:B-1----:R-:W-:Y:S01]  /*0a00*/  ULEA UR4, UR5, UR4, 0x18 ;  /* 0x0000000405047291 */ /* 0x002fe2000f8ec03f */
[----:B0-----:R-:W-:-:S04]  /*0a10*/  SHF.R.U32.HI R0, RZ, 0x7, R0 ;  /* 0x00000007ff007819 */ /* 0x001fc80000011600 */
[----:B------:R-:W-:-:S13]  /*0a20*/  ISETP.NE.AND P0, PT, R0, 0x1, PT ;  /* 0x000000010000780c */ /* 0x000fda0003f05270 */
[----:B------:R-:W-:Y:S08]  /*0a30*/  @!P0 BAR.ARV 0x9, 0x100 ;  /* 0x0244000000008b1d */ /* 0x000ff00000002000 */
[----:B------:R-:W-:Y:S06]  /*0a40*/  BAR.SYNC.DEFER_BLOCKING 0x5, 0x180 ;  /* 0x0146000000007b1d */ /* 0x000fec0000010000 */
[----:B------:R-:W0:Y:S01]  /*0a50*/  LDS.128 R12, [UR4+0x324d0] ;  /* 0x0324d004ff0c7984 */ /* 0x000e220008000c00 */
[----:B------:R-:W-:Y:S01]  /*0a60*/  ULDC UR4, c[0x0][0xd3c] ;  /* 0x00034f0000047ab9 */ /* 0x000fe20000000800 */
[----:B------:R-:W-:Y:S06]  /*0a70*/  BAR.ARV 0x4, 0x180 ;  /* 0x0106000000007b1d */ /* 0x000fec0000002000 */
[----:B0-----:R-:W-:-:S13]  /*0a80*/  ISETP.GE.AND P0, PT, R15, UR4, PT ;  /* 0x000000040f007c0c */ /* 0x001fda000bf06270 */
[----:B------:R-:W-:Y:S05]  /*0a90*/  @P0 EXIT ;  /* 0x000000000000094d */ /* 0x000fea0003800000 */
[----:B------:R-:W3:Y:S01]  /*0aa0*/  LDL.LU R12, [R1+0x84] ;  /* 0x00008400010c7983 */ /* 0x000ee20000300800 */
[----:B------:R-:W0:Y:S02]  /*0ab0*/  S2R R0, SR_TID.X ;  /* 0x0000000000007919 */ /* 0x000e240000002100 */
[----:B0-----:R-:W-:-:S05]  /*0ac0*/  VIADD R16, R0, 0xffffff80 ;  /* 0xffffff8000107836 */ /* 0x001fca0000000000 */
[----:B------:R-:W-:-:S04]  /*0ad0*/  SHF.R.S32.HI R0, RZ, 0x1f, R16 ;  /* 0x0000001fff007819 */ /* 0x000fc80000011410 */
[----:B--2---:R-:W-:-:S04]  /*0ae0*/  LEA.HI R2, R0, R16, RZ, 0x7 ;  /* 0x0000001000027211 */ /* 0x004fc800078f38ff */
[----:B------:R-:W-:Y:S02]  /*0af0*/  LOP3.LUT R5, R2, 0xffffff80, RZ, 0xc0, !PT ;  /* 0xffffff8002057812 */ /* 0x000fe400078ec0ff */
[----:B------:R-:W-:-:S03]  /*0b00*/  LEA.HI R4, R0, R16, RZ, 0x5 ;  /* 0x0000001000047211 */ /* 0x000fc600078f28ff */
[----:B------:R-:W-:Y:S01]  /*0b10*/  IMAD.IADD R11, R16, 0x1, -R5 ;  /* 0x00000001100b7824 */ /* 0x000fe200078e0a05 */
[----:B------:R-:W-:Y:S01]  /*0b20*/  LEA.HI R3, R0, R16, RZ, 0x4 ;  /* 0x0000001000037211 */ /* 0x000fe200078f20ff */
[----:B------:R-:W-:-:S03]  /*0b30*/  IMAD.SHL.U32 R5, R4, 0x20, RZ ;  /* 0x0000002004057824 */ /* 0x000fc600078e00ff */
[----:B------:R-:W-:Y:S02]  /*0b40*/  SHF.R.S32.HI R7, RZ, 0x1f, R11 ;  /* 0x0000001fff077819 */ /* 0x000fe4000001140b */
[----:B------:R-:W-:Y:S02]  /*0b50*/  LOP3.LUT R4, R3, 0x3fffff0, RZ, 0xc0, !PT ;  /* 0x03fffff003047812 */ /* 0x000fe400078ec0ff */
[----:B------:R-:W-:Y:S02]  /*0b60*/  LEA.HI R8, R7, R11, RZ, 0x2 ;  /* 0x0000000b07087211 */ /* 0x000fe400078f10ff */
[----:B------:R-:W-:Y:S02]  /*0b70*/  SHF.R.S32.HI R6, RZ, 0x4, R3 ;  /* 0x00000004ff067819 */ /* 0x000fe40000011403 */
[----:B------:R-:W-:Y:S01]  /*0b80*/  LEA.HI R10, R0, R16, RZ, 0x2 ;  /* 0x00000010000a7211 */ /* 0x000fe200078f10ff */
[----:B------:R-:W-:Y:S01]  /*0b90*/  IMAD.IADD R4, R16, 0x1, -R4 ;  /* 0x0000000110047824 */ /* 0x000fe200078e0a04 */
[----:B------:R-:W-:-:S02]  /*0ba0*/  LOP3.LUT R5, R5, 0xfffffc00, RZ, 0xc0, !PT ;  /* 0xfffffc0005057812 */ /* 0x000fc400078ec0ff */
[--C-:B------:R-:W-:Y:S02]  /*0bb0*/  SHF.R.S32.HI R0, RZ, 0x2, R8.reuse ;  /* 0x00000002ff007819 */ /* 0x100fe40000011408 */
[----:B------:R-:W-:Y:S02]  /*0bc0*/  SHF.R.S32.HI R9, RZ, 0x1f, R8 ;  /* 0x0000001fff097819 */ /* 0x000fe40000011408 */
[----:B------:R-:W-:Y:S01]  /*0bd0*/  LEA.HI R3, R3, R6, RZ, 0x1 ;  /* 0x0000000603037211 */ /* 0x000fe200078f08ff */
[----:B------:R-:W-:Y:S01]  /*0be0*/  IMAD R4, R4, 0x40, R5 ;  /* 0x0000004004047824 */ /* 0x000fe200078e0205 */
[----:B------:R-:W-:Y:S02]  /*0bf0*/  LEA.HI R9, R9, R0, RZ, 0x3 ;  /* 0x0000000009097211 */ /* 0x000fe400078f18ff */
[----:B------:R-:W-:Y:S02]  /*0c00*/  LOP3.LUT R5, R3, 0x1ffffffe, RZ, 0xc0, !PT ;  /* 0x1ffffffe03057812 */ /* 0x000fe400078ec0ff */
[----:B------:R-:W-:-:S02]  /*0c10*/  SHF.R.S32.HI R3, RZ, 0x7, R2 ;  /* 0x00000007ff037819 */ /* 0x000fc40000011402 */
[----:B------:R-:W-:Y:S02]  /*0c20*/  LOP3.LUT R10, R10, 0xfffffffc, RZ, 0xc0, !PT ;  /* 0xfffffffc0a0a7812 */ /* 0x000fe400078ec0ff */
[----:B------:R-:W-:Y:S02]  /*0c30*/  LOP3.LUT R9, R9, 0xfffffff8, RZ, 0xc0, !PT ;  /* 0xfffffff809097812 */ /* 0x000fe400078ec0ff */
[----:B------:R-:W-:Y:S01]  /*0c40*/  LEA.HI R7, R7, R11, RZ, 0x5 ;  /* 0x0000000b07077211 */ /* 0x000fe200078f28ff */
[----:B------:R-:W-:Y:S01]  /*0c50*/  IMAD.IADD R10, R16, 0x1, -R10 ;  /* 0x00000001100a7824 */ /* 0x000fe200078e0a0a */
[----:B------:R-:W-:Y:S01]  /*0c60*/  LEA.HI R2, R2, R3, RZ, 0x1 ;  /* 0x0000000302027211 */ /* 0x000fe200078f08ff */
[----:B------:R-:W-:Y:S01]  /*0c70*/  IMAD.IADD R0, R0, 0x1, -R9 ;  /* 0x0000000100007824 */ /* 0x000fe200078e0a09 */
[----:B------:R-:W-:Y:S01]  /*0c80*/  SHF.R.S32.HI R7, RZ, 0x5, R7 ;  /* 0x00000005ff077819 */ /* 0x000fe20000011407 */
[----:B------:R-:W-:Y:S01]  /*0c90*/  IMAD.IADD R5, R6, 0x1, -R5 ;  /* 0x0000000106057824 */ /* 0x000fe200078e0a05 */
[----:B------:R-:W-:-:S02]  /*0ca0*/  LOP3.LUT R2, R2, 0x3fffffe, RZ, 0xc0, !PT ;  /* 0x03fffffe02027812 */ /* 0x000fc400078ec0ff */
[----:B------:R-:W-:Y:S01]  /*0cb0*/  LEA.HI R6, R10, R10, RZ, 0x1 ;  /* 0x0000000a0a067211 */ /* 0x000fe200078f08ff */
[----:B------:R-:W-:Y:S02]  /*0cc0*/  IMAD R7, R7, 0x10, R0 ;  /* 0x0000001007077824 */ /* 0x000fe400078e0200 */
[----:B------:R-:W-:Y:S02]  /*0cd0*/  IMAD R0, R5, 0x8, R4 ;  /* 0x0000000805007824 */ /* 0x000fe400078e0204 */
[----:B------:R-:W-:Y:S01]  /*0ce0*/  IMAD.IADD R2, R3, 0x1, -R2 ;  /* 0x0000000103027824 */ /* 0x000fe200078e0a02 */
[----:B------:R-:W-:Y:S02]  /*0cf0*/  LOP3.LUT R3, R6, 0x1ffffffe, RZ, 0xc0, !PT ;  /* 0x1ffffffe06037812 */ /* 0x000fe400078ec0ff */
[----:B------:R0:W-:Y:S01]  /*0d00*/  STL [R1+0x80], R0 ;  /* 0x0000800001007387 */ /* 0x0001e20000100800 */
[----:B------:R-:W-:Y:S02]  /*0d10*/  LOP3.LUT R8, R8, 0x7ffffffc, RZ, 0xc0, !PT ;  /* 0x7ffffffc08087812 */ /* 0x000fe400078ec0ff */
[----:B------:R-:W-:-:S02]  /*0d20*/  IMAD.IADD R3, R10, 0x1, -R3 ;  /* 0x000000010a037824 */ /* 0x000fc400078e0a03 */
[----:B0-----:R-:W-:-:S05]  /*0d30*/  IMAD R0, R2, 0x40, R7 ;  /* 0x0000004002007824 */ /* 0x001fca00078e0207 */
[----:B------:R0:W-:Y:S01]  /*0d40*/  STL [R1+0x78], R0 ;  /* 0x0000780001007387 */ /* 0x0001e20000100800 */
[----:B------:R-:W-:-:S03]  /*0d50*/  IMAD.IADD R8, R11, 0x1, -R8 ;  /* 0x000000010b087824 */ /* 0x000fc600078e0a08 */
[----:B------:R1:W-:Y:S01]  /*0d60*/  STL [R1+0x14], RZ ;  /* 0x000014ff01007387 */ /* 0x0003e20000100800 */
[----:B0-----:R-:W-:Y:S02]  /*0d70*/  IMAD R0, R3, 0x8, R0 ;  /* 0x0000000803007824 */ /* 0x001fe400078e0200 */
[----:B------:R-:W-:-:S03]  /*0d80*/  IMAD.SHL.U32 R205, R8, 0x2, RZ ;  /* 0x0000000208cd7824 */ /* 0x000fc600078e00ff */
[----:B------:R1:W-:Y:S01]  /*0d90*/  STL [R1+0x7c], R0 ;  /* 0x00007c0001007387 */ /* 0x0003e20000100800 */
        /* <DEDUP_REMOVED lines=45> */
[----:B------:R-:W-:Y:S02]  /*1070*/  SHF.R.S32.HI R5, RZ, 0x1f, R222 ;  /* 0x0000001fff057819 */ /* 0x000fe400000114de */
[----:B------:R-:W-:Y:S02]  /*1080*/  SHF.R.S32.HI R4, RZ, 0x1f, R221 ;  /* 0x0000001fff047819 */ /* 0x000fe400000114dd */
[----:B------:R-:W-:Y:S01]  /*1090*/  SHF.R.S32.HI R2, RZ, 0x1f, R219 ;  /* 0x0000001fff027819 */ /* 0x000fe200000114db */
[----:B------:R-:W-:Y:S01]  /*10a0*/  IMAD.MOV.U32 R9, RZ, RZ, R13 ;  /* 0x000000ffff097224 */ /* 0x000fe200078e000d */
[----:B------:R-:W-:Y:S01]  /*10b0*/  SHF.R.S32.HI R5, RZ, 0x1f, R216 ;  /* 0x0000001fff057819 */ /* 0x000fe200000114d8 */
[----:B------:R-:W-:Y:S01]  /*10c0*/  IMAD.MOV.U32 R10, RZ, RZ, R14 ;  /* 0x000000ffff0a7224 */ /* 0x000fe200078e000e */
[----:B------:R-:W-:Y:S01]  /*10d0*/  SHF.R.S32.HI R4, RZ, 0x1f, R215 ;  /* 0x0000001fff047819 */ /* 0x000fe200000114d7 */
[----:B------:R-:W-:Y:S01]  /*10e0*/  IMAD.MOV.U32 R11, RZ, RZ, R15 ;  /* 0x000000ffff0b7224 */ /* 0x000fe200078e000f */
[----:B------:R-:W-:Y:S01]  /*10f0*/  SHF.R.S32.HI R2, RZ, 0x1f, R214 ;  /* 0x0000001fff027819 */ /* 0x000fe200000114d6 */
[----:B------:R-:W-:Y:S01]  /*1100*/  VIADD R209, R205, 0xe0 ;  /* 0x000000e0cdd17836 */ /* 0x000fe20000000000 */
[----:B------:R-:W-:-:S02]  /*1110*/  SHF.R.S32.HI R5, RZ, 0x1f, R213 ;  /* 0x0000001fff057819 */ /* 0x000fc400000114d5 */
[----:B------:R-:W-:Y:S02]  /*1120*/  SHF.R.S32.HI R4, RZ, 0x1f, R212 ;  /* 0x0000001fff047819 */ /* 0x000fe400000114d4 */
[----:B------:R-:W-:Y:S01]  /*1130*/  SHF.R.S32.HI R2, RZ, 0x1f, R211 ;  /* 0x0000001fff027819 */ /* 0x000fe200000114d3 */
[----:B------:R-:W-:Y:S01]  /*1140*/  UMOV UR37, URZ ;  /* 0x0000003f00257c82 */ /* 0x000fe20008000000 */
[----:B------:R-:W-:Y:S01]  /*1150*/  UMOV UR36, URZ ;  /* 0x0000003f00247c82 */ /* 0x000fe20008000000 */
[----:B-1-3--:R-:W-:-:S07]  /*1160*/  LOP3.LUT R23, R12, 0x1, RZ, 0xfc, !PT ;  /* 0x000000010c177812 */ /* 0x00afce00078efcff */
.L_x_9964:
[----:B0---4-:R-:W0:Y:S01]  /*1170*/  LDC.64 R2, c[0x0][0xd88] ;  /* 0x00036200ff027b82 */ /* 0x011e220000000a00 */
[----:B------:R-:W-:-:S07]  /*1180*/  ULDC.64 UR4, c[0x0][0xb20] ;  /* 0x0002c80000047ab9 */ /* 0x000fce0000000a00 */
[----:B-12---:R-:W1:Y:S08]  /*1190*/  LDC.64 R12, c[0x0][0x418] ;  /* 0x00010600ff0c7b82 */ /* 0x006e700000000a00 */
[----:B------:R-:W2:Y:S01]  /*11a0*/  LDC R0, c[0x0][0x424] ;  /* 0x00010900ff007b82 */ /* 0x000ea20000000800 */
[----:B0-----:R-:W-:Y:S01]  /*11b0*/  IMAD.WIDE R2, R11, 0x4, R2 ;  /* 0x000000040b027825 */ /* 0x001fe200078e0202 */
[----:B------:R-:W-:-:S06]  /*11c0*/  ISETP.NE.U32.AND P0, PT, RZ, UR4, PT ;  /* 0x00000004ff007c0c */ /* 0x000fcc000bf05070 */
[----:B------:R-:W0:Y:S01]  /*11d0*/  LDC R11, c[0x0][0x2f0] ;  /* 0x0000bc00ff0b7b82 */ /* 0x000e220000000800 */
[----:B------:R-:W3:Y:S01]  /*11e0*/  LDG.E R204, desc[UR38][R2.64] ;  /* 0x0000002602cc7981 */ /* 0x000ee2000c1e1900 */
        /* <DEDUP_REMOVED lines=26> */
.L_x_9918:
[----:B-----5:R-:W-:Y:S01]  /*1390*/  IMAD.IADD R152, R152, 0x1, -R7 ;  /* 0x0000000198987824 */ /* 0x020fe200078e0a07 */
[----:B---3--:R-:W-:-:S03]  /*13a0*/  LOP3.LUT R2, R10, 0xff000000, RZ, 0xc0, !PT ;  /* 0xff0000000a027812 */ /* 0x008fc600078ec0ff */
[C---:B------:R-:W-:Y:S01]  /*13b0*/  VIADD R0, R152.reuse, 0x5f ;  /* 0x0000005f98007836 */ /* 0x040fe20000000000 */
[----:B------:R-:W-:Y:S02]  /*13c0*/  SHF.R.U32.HI R3, RZ, 0x8, R2 ;  /* 0x00000008ff037819 */ /* 0x000fe40000011602 */
[----:B------:R-:W-:Y:S01]  /*13d0*/  ISETP.GE.AND P0, PT, R152, 0x1, PT ;  /* 0x000000019800780c */ /* 0x000fe20003f06270 */
[----:B------:R-:W-:Y:S01]  /*13e0*/  IMAD.HI R4, R0, 0x2aaaaaab, RZ ;  /* 0x2aaaaaab00047827 */ /* 0x000fe200078e02ff */
[----:B------:R-:W-:-:S04]  /*13f0*/  LOP3.LUT R0, R10, 0xff0000, RZ, 0xc0, !PT ;  /* 0x00ff00000a007812 */ /* 0x000fc800078ec0ff */
[----:B------:R-:W-:Y:S01]  /*1400*/  LEA.HI R0, R0, R3, RZ, 0x10 ;  /* 0x0000000300007211 */ /* 0x000fe200078f80ff */
[----:B------:R-:W-:Y:S01]  /*1410*/  IMAD.MOV.U32 R3, RZ, RZ, RZ ;  /* 0x000000ffff037224 */ /* 0x000fe200078e00ff */
[----:B------:R-:W-:Y:S02]  /*1420*/  SHF.R.U32.HI R5, RZ, 0x1f, R4 ;  /* 0x0000001fff057819 */ /* 0x000fe40000011604 */
[----:B------:R-:W-:Y:S02]  /*1430*/  LOP3.LUT R12, R0, 0xff, RZ, 0xc0, !PT ;  /* 0x000000ff000c7812 */ /* 0x000fe400078ec0ff */
[----:B------:R-:W-:Y:S02]  /*1440*/  LEA.HI.SX32 R160, R4, R5, 0x1c ;  /* 0x0000000504a07211 */ /* 0x000fe400078fe2ff */
[----:B------:R-:W-:Y:S01]  /*1450*/  SHF.R.U32.HI R207, RZ, 0x10, R0 ;  /* 0x00000010ffcf7819 */ /* 0x000fe20000011600 */
[----:B------:R0:W-:Y:S01]  /*1460*/  STL [R1+0x10], R12 ;  /* 0x0000100c01007387 */ /* 0x0001e20000100800 */
[----:B------:R-:W-:Y:S05]  /*1470*/  @!P0 BRA `(.L_x_9919) ;  /* 0x0000000000748947 */ /* 0x000fea0003800000 */
[----:B------:R-:W1:Y:S01]  /*1480*/  LDC R0, c[0x0][0xae8] ;  /* 0x0002ba00ff007b82 */ /* 0x000e620000000800 */
[----:B------:R-:W-:-:S04]  /*1490*/  ISETP.NE.AND P0, PT, R207, RZ, PT ;  /* 0x000000ffcf00720c */ /* 0x000fc80003f05270 */
[----:B-1----:R-:W-:-:S04]  /*14a0*/  SEL R11, R207, R0, P0 ;  /* 0x00000000cf0b7207 */ /* 0x002fc80000000000 */
        /* <DEDUP_REMOVED lines=26> */
.L_x_9919:
        /* <DEDUP_REMOVED lines=73> */
[----:B------:R-:W1:Y:S01]  /*1ae0*/  S2R R0, SR_TID.X ;  /* 0x0000000000007919 */ /* 0x000e620000002100 */
[----:B------:R-:W2:Y:S01]  /*1af0*/  S2UR UR6, SR_CgaCtaId ;  /* 0x00000000000679c3 */ /* 0x000ea20000008800 */
[----:B------:R-:W-:Y:S02]  /*1b00*/  UMOV UR5, 0x400 ;  /* 0x0000040000057882 */ /* 0x000fe40000000000 */
[----:B--2---:R-:W-:-:S04]  /*1b10*/  ULEA UR5, UR6, UR5, 0x18 ;  /* 0x0000000506057291 */ /* 0x004fc8000f8ec03f */
[----:B------:R-:W-:Y:S01]  /*1b20*/  UIADD3 UR5, UR5, 0x18400, URZ ;  /* 0x0001840005057890 */ /* 0x000fe2000fffe03f */
[----:B-1----:R-:W-:-:S03]  /*1b30*/  VIADD R2, R0, 0xffffff80 ;  /* 0xffffff8000027836 */ /* 0x002fc60000000000 */
[----:B------:R-:W-:Y:S02]  /*1b40*/  ULOP3.LUT UP0, URZ, UR5, 0x1bf, URZ, 0xc0, !UPT ;  /* 0x000001bf053f7892 */ /* 0x000fe4000f80c03f */
[----:B------:R-:W-:-:S04]  /*1b50*/  SHF.R.S32.HI R0, RZ, 0x1f, R2 ;  /* 0x0000001fff007819 */ /* 0x000fc80000011402 */
[----:B------:R-:W-:Y:S02]  /*1b60*/  PLOP3.LUT P0, PT, PT, PT, UP0, 0x80, 0x0 ;  /* 0x000000000000781c */ /* 0x000fe40003f0f008 */
[----:B------:R-:W-:-:S04]  /*1b70*/  LEA.HI R0, R0, R2, RZ, 0x7 ;  /* 0x0000000200007211 */ /* 0x000fc800078f38ff */
[----:B------:R-:W-:-:S06]  /*1b80*/  SHF.R.S32.HI R0, RZ, 0x7, R0 ;  /* 0x00000007ff007819 */ /* 0x000fcc0000011400 */
[----:B------:R-:W1:Y:S02]  /*1b90*/  SHFL.IDX PT, R0, R0, RZ, 0x1f ;  /* 0x00001fff00007589 */ /* 0x000e6400000e0000 */
[----:B-1----:R-:W-:-:S13]  /*1ba0*/  R2UR UR40, R0 ;  /* 0x00000000002872ca */ /* 0x002fda00000e0000 */
        /* <DEDUP_REMOVED lines=11> */
[----:B------:R1:W2:Y:S01]  /*1c60*/  LDC.64 R2, c[0x4][R0] ;  /* 0x0100000000027b82 */ /* 0x0002a20000000a00 */
[----:B------:R-:W-:Y:S01]  /*1c70*/  IMAD.U32 R5, RZ, RZ, UR5 ;  /* 0x00000005ff057e24 */ /* 0x000fe2000f8e00ff */
[----:B------:R-:W-:Y:S01]  /*1c80*/  ULDC.64 UR4, c[0x4][0x120] ;  /* 0x0100480000047ab9 */ /* 0x000fe20000000a00 */
[----:B------:R-:W-:Y:S02]  /*1c90*/  IMAD.U32 R10, RZ, RZ, UR6 ;  /* 0x00000006ff0a7e24 */ /* 0x000fe4000f8e00ff */
[----:B------:R-:W-:Y:S02]  /*1ca0*/  IMAD.U32 R6, RZ, RZ, UR4 ;  /* 0x00000004ff067e24 */ /* 0x000fe4000f8e00ff */
[----:B------:R-:W-:-:S02]  /*1cb0*/  IMAD.U32 R7, RZ, RZ, UR5 ;  /* 0x00000005ff077e24 */ /* 0x000fc4000f8e00ff */
[----:B------:R-:W-:Y:S02]  /*1cc0*/  IMAD.U32 R11, RZ, RZ, UR7 ;  /* 0x00000007ff0b7e24 */ /* 0x000fe4000f8e00ff */
[----:B------:R-:W-:Y:S02]  /*1cd0*/  IMAD.MOV.U32 R8, RZ, RZ, 0x70 ;  /* 0x00000070ff087424 */ /* 0x000fe400078e00ff */
[----:B0-----:R-:W-:Y:S02]  /*1ce0*/  IMAD.MOV.U32 R12, RZ, RZ, 0x1 ;  /* 0x00000001ff0c7424 */ /* 0x001fe400078e00ff */
[----:B-1----:R-:W-:-:S07]  /*1cf0*/  IMAD.MOV.U32 R13, RZ, RZ, RZ ;  /* 0x000000ffff0d7224 */ /* 0x002fce00078e00ff */
[----:B------:R-:W-:-:S07]  /*1d00*/  LEPC R20, `(.L_x_9921) ;  /* 0x000000001014794e */ /* 0x000fce0000000000 */
[----:B--2---:R-:W-:Y:S05]  /*1d10*/  CALL.ABS.NOINC R2 ;  /* 0x0000000002007343 */ /* 0x004fea0003c00000 */
.L_x_9921:
[----:B------:R-:W2:Y:S01]  /*1d20*/  LDL R17, [R1+0x14] ;  /* 0x0000140001117983 */ /* 0x000ea20000100800 */
[----:B------:R-:W-:Y:S01]  /*1d30*/  MOV R2, 0x400 ;  /* 0x0000040000027802 */ /* 0x000fe20000000f00 */
[----:B------:R-:W1:Y:S01]  /*1d40*/  S2R R3, SR_CgaCtaId ;  /* 0x0000000000037919 */ /* 0x000e620000008800 */
[----:B------:R-:W3:Y:S02]  /*1d50*/  S2R R16, SR_TID.X ;  /* 0x0000000000107919 */ /* 0x000ee40000002100 */
[----:B-1----:R-:W-:Y:S02]  /*1d60*/  LEA R5, R3, R2, 0x18 ;  /* 0x0000000203057211 */ /* 0x002fe400078ec0ff */
[----:B---3--:R-:W-:-:S05]  /*1d70*/  SHF.R.U32.HI R16, RZ, 0x7, R16 ;  /* 0x00000007ff107819 */ /* 0x008fca0000011610 */
[----:B------:R-:W-:Y:S01]  /*1d80*/  VIADD R72, R16, 0x8 ;  /* 0x0000000810487836 */ /* 0x000fe20000000000 */
[----:B--2---:R-:W-:-:S04]  /*1d90*/  LEA.HI R0, R17, R17, RZ, 0x1 ;  /* 0x0000001111007211 */ /* 0x004fc800078f08ff */
[----:B------:R-:W-:-:S05]  /*1da0*/  LOP3.LUT R0, R0, 0xfffffffe, RZ, 0xc0, !PT ;  /* 0xfffffffe00007812 */ /* 0x000fca00078ec0ff */
[----:B------:R-:W-:-:S05]  /*1db0*/  IMAD.IADD R0, R17, 0x1, -R0 ;  /* 0x0000000111007824 */ /* 0x000fca00078e0a00 */
[----:B------:R-:W-:-:S04]  /*1dc0*/  SHF.L.U32 R0, R0, 0x1f, RZ ;  /* 0x0000001f00007819 */ /* 0x000fc800000006ff */
[----:B------:R-:W1:Y:S02]  /*1dd0*/  SYNCS.PHASECHK.TRANS64.TRYWAIT P0, [R5+URZ+0x32400], R0 ;  /* 0x03240000050075a7 */ /* 0x000e64000800017f */
[----:B-1----:R-:W-:Y:S05]  /*1de0*/  @!P0 BRA `(.L_x_9922) ;  /* 0x00000108005c8947 */ /* 0x002fea0003800000 */
.L_x_10093:
[----:B------:R-:W-:Y:S01]  /*1df0*/  ISETP.NE.AND P0, PT, R23, 0x3, PT ;  /* 0x000000031700780c */ /* 0x000fe20003f05270 */
[----:B------:R-:W-:Y:S05]  /*1e00*/  WARPSYNC.ALL ;  /* 0x0000000000007948 */ /* 0x000fea0003800000 */
[----:B------:R2:W-:Y:S07]  /*1e10*/  BAR.SYNC.DEFER_BLOCKING R72, 0x100 ;  /* 0x000400480000751d */ /* 0x0005ee0000010000 */
[----:B------:R-:W-:Y:S05]  /*1e20*/  @!P0 BRA `(.L_x_9923) ;  /* 0x0000000000048947 */ /* 0x000fea0003800000 */
[----:B------:R-:W-:Y:S01]  /*1e30*/  BPT.TRAP 0x1 ;  /* 0x000000040000795c */ /* 0x000fe20000300000 */
.L_x_9923:
[----:B------:R-:W-:Y:S02]  /*1e40*/  IMAD.U32 R4, RZ, RZ, UR37 ;  /* 0x00000025ff047e24 */ /* 0x000fe4000f8e00ff */
[----:B------:R-:W-:-:S03]  /*1e50*/  IMAD.U32 R2, RZ, RZ, UR36 ;  /* 0x00000024ff027e24 */ /* 0x000fc6000f8e00ff */
[----:B------:R-:W-:Y:S01]  /*1e60*/  SHF.L.U32 R4, R4, 0x1f, RZ ;  /* 0x0000001f04047819 */ /* 0x000fe200000006ff */
[----:B------:R-:W-:-:S04]  /*1e70*/  IMAD R21, R2, 0x8, R5 ;  /* 0x0000000802157824 */ /* 0x000fc800078e0205 */
[----:B------:R3:W4:Y:S01]  /*1e80*/  SYNCS.PHASECHK.TRANS64.TRYWAIT P1, [R21+URZ+0x32430], R4 ;  /* 0x03243004150075a7 */ /* 0x000722000802017f */
[----:B------:R-:W-:Y:S05]  /*1e90*/  @!P0 BRA `(.L_x_9924) ;  /* 0x0000000000048947 */ /* 0x000fea0003800000 */
[----:B------:R-:W-:Y:S01]  /*1ea0*/  BPT.TRAP 0x1 ;  /* 0x000000040000795c */ /* 0x000fe20000300000 */
.L_x_9924:
[----:B----4-:R-:W-:Y:S05]  /*1eb0*/  @P1 BRA `(.L_x_9925) ;  /* 0x0000000000081947 */ /* 0x010fea0003800000 */
[----:B------:R-:W4:Y:S02]  /*1ec0*/  SYNCS.PHASECHK.TRANS64.TRYWAIT P1, [R21+URZ+0x32430], R4 ;  /* 0x03243004150075a7 */ /* 0x000f24000802017f */
[----:B----4-:R-:W-:Y:S05]  /*1ed0*/  @!P1 BRA `(.L_x_9926) ;  /* 0x0000010800349947 */ /* 0x010fea0003800000 */
.L_x_9925:
[----:B------:R-:W-:Y:S01]  /*1ee0*/  R2UR UR4, R5 ;  /* 0x00000000050472ca */ /* 0x000fe200000e0000 */
[----:B------:R-:W-:Y:S01]  /*1ef0*/  ULOP3.LUT UR41, UR41, 0x10000, URZ, 0xfc, !UPT ;  /* 0x0001000029297892 */ /* 0x000fe2000f8efc3f */
[----:B------:R-:W-:Y:S01]  /*1f00*/  WARPGROUP.ARRIVE ;  /* 0x00000000000079c5 */ /* 0x000fe20000000000 */
[----:B------:R-:W-:Y:S01]  /*1f10*/  UMOV UR9, 0x40000040 ;  /* 0x4000004000097882 */ /* 0x000fe20000000000 */
[----:B------:R-:W-:Y:S01]  /*1f20*/  UMOV UR11, 0x40000040 ;  /* 0x40000040000b7882 */ /* 0x000fe20000000000 */
[----:B------:R-:W-:Y:S01]  /*1f30*/  UIADD3 UR5, UR41, 0x2, URZ ;  /* 0x0000000229057890 */ /* 0x000fe2000fffe03f */
[----:B------:R-:W-:Y:S02]  /*1f40*/  IMAD.U32 R19, RZ, RZ, UR9 ;  /* 0x00000009ff137e24 */ /* 0x000fe4000f8e00ff */
[----:B------:R-:W-:Y:S02]  /*1f50*/  UMOV UR8, UR41 ;  /* 0x0000002900087c82 */ /* 0x000fe40008000000 */
[----:B------:R-:W-:-:S03]  /*1f60*/  IMAD.U32 R18, RZ, RZ, UR8 ;  /* 0x00000008ff127e24 */ /* 0x000fc6000f8e00ff */
[----:B------:R-:W-:-:S04]  /*1f70*/  UIADD3 UR4, UR4, 0x1c400, URZ ;  /* 0x0001c40004047890 */ /* 0x000fc8000fffe03f */
[----:B------:R-:W-:-:S04]  /*1f80*/  USHF.R.U32.HI UR4, URZ, 0x4, UR4 ;  /* 0x000000043f047899 */ /* 0x000fc80008011604 */
[----:B------:R-:W-:-:S04]  /*1f90*/  ULOP3.LUT UR4, UR4, 0x3fff, URZ, 0xc0, !UPT ;  /* 0x00003fff04047892 */ /* 0x000fc8000f8ec03f */
[----:B------:R-:W-:-:S04]  /*1fa0*/  ULOP3.LUT UR60, UR4, 0x10000, URZ, 0xfc, !UPT ;  /* 0x00010000043c7892 */ /* 0x000fc8000f8efc3f */
[----:B------:R-:W-:-:S04]  /*1fb0*/  UIMAD UR4, UR36, 0x300, UR60 ;  /* 0x00000300240478a4 */ /* 0x000fc8000f8e023c */
[----:B------:R-:W-:-:S03]  /*1fc0*/  UIADD3 UR6, UR4, 0x2, URZ ;  /* 0x0000000204067890 */ /* 0x000fc6000fffe03f */
[----:B------:R-:W-:Y:S02]  /*1fd0*/  UMOV UR10, UR4 ;  /* 0x00000004000a7c82 */ /* 0x000fe40008000000 */
[----:B------:R-:W-:Y:S01]  /*1fe0*/  HGMMA.64x96x16.F32.BF16 R24, gdesc[UR8], RZ, !UPT, gsb0 ;  /* 0x01600000081879f0 */ /* 0x000fe2000c0018ff */
[----:B------:R-:W-:Y:S01]  /*1ff0*/  UMOV UR8, UR5 ;  /* 0x0000000500087c82 */ /* 0x000fe20008000000 */
[----:B------:R-:W-:Y:S01]  /*2000*/  UMOV UR9, 0x40000040 ;  /* 0x4000004000097882 */ /* 0x000fe20000000000 */
[----:B------:R-:W-:Y:S01]  /*2010*/  UMOV UR10, UR6 ;  /* 0x00000006000a7c82 */ /* 0x000fe20008000000 */
[----:B------:R-:W-:Y:S01]  /*2020*/  UMOV UR11, 0x40000040 ;  /* 0x40000040000b7882 */ /* 0x000fe20000000000 */
[----:B------:R-:W-:Y:S01]  /*2030*/  UIADD3 UR5, UR41, 0x4, URZ ;  /* 0x0000000429057890 */ /* 0x000fe2000fffe03f */
[----:B------:R-:W-:Y:S01]  /*2040*/  IMAD.U32 R16, RZ, RZ, UR8 ;  /* 0x00000008ff107e24 */ /* 0x000fe2000f8e00ff */
[----:B------:R-:W-:Y:S01]  /*2050*/  UIADD3 UR6, UR4, 0x4, URZ ;  /* 0x0000000404067890 */ /* 0x000fe2000fffe03f */
[----:B------:R-:W-:Y:S01]  /*2060*/  IMAD.U32 R17, RZ, RZ, UR9 ;  /* 0x00000009ff117e24 */ /* 0x000fe2000f8e00ff */
[----:B------:R-:W-:Y:S01]  /*2070*/  UIADD3 UR4, UR4, 0x6, URZ ;  /* 0x0000000604047890 */ /* 0x000fe2000fffe03f */
[----:B------:R-:W-:-:S02]  /*2080*/  WARPGROUP.DEPBAR.LE gsb0, 0x0 ;  /* 0x00008000000079c5 */ /* 0x000fc40000010000 */
[----:B------:R-:W-:-:S06]  /*2090*/  WARPGROUP.ARRIVE ;  /* 0x00000000000079c5 */ /* 0x000fcc0000000000 */
[----:B------:R-:W-:Y:S01]  /*20a0*/  HGMMA.64x96x16.F32.BF16 R24, gdesc[UR8], R24, gsb0 ;  /* 0x01600000081879f0 */ /* 0x000fe20008001818 */
[----:B------:R-:W-:Y:S01]  /*20b0*/  UMOV UR8, UR5 ;  /* 0x0000000500087c82 */ /* 0x000fe20008000000 */
[----:B------:R-:W-:Y:S01]  /*20c0*/  UMOV UR9, 0x40000040 ;  /* 0x4000004000097882 */ /* 0x000fe20000000000 */
[----:B------:R-:W-:Y:S01]  /*20d0*/  UMOV UR10, UR6 ;  /* 0x00000006000a7c82 */ /* 0x000fe20008000000 */
[----:B------:R-:W-:Y:S01]  /*20e0*/  UMOV UR11, 0x40000040 ;  /* 0x40000040000b7882 */ /* 0x000fe20000000000 */
[----:B------:R-:W-:Y:S01]  /*20f0*/  UIADD3 UR5, UR41, 0x6, URZ ;  /* 0x0000000629057890 */ /* 0x000fe2000fffe03f */
[----:B------:R-:W-:Y:S02]  /*2100*/  IMAD.U32 R14, RZ, RZ, UR8 ;  /* 0x00000008ff0e7e24 */ /* 0x000fe4000f8e00ff */
[----:B------:R-:W-:Y:S01]  /*2110*/  IMAD.U32 R15, RZ, RZ, UR9 ;  /* 0x00000009ff0f7e24 */ /* 0x000fe2000f8e00ff */
[----:B------:R-:W-:Y:S02]  /*2120*/  WARPGROUP.DEPBAR.LE gsb0, 0x0 ;  /* 0x00008000000079c5 */ /* 0x000fe40000010000 */
[----:B------:R-:W-:-:S06]  /*2130*/  WARPGROUP.ARRIVE ;  /* 0x00000000000079c5 */ /* 0x000fcc0000000000 */
[----:B------:R-:W-:Y:S01]  /*2140*/  HGMMA.64x96x16.F32.BF16 R24, gdesc[UR8], R24, gsb0 ;  /* 0x01600000081879f0 */ /* 0x000fe20008001818 */
[----:B------:R-:W-:Y:S01]  /*2150*/  UMOV UR8, UR5 ;  /* 0x0000000500087c82 */ /* 0x000fe20008000000 */
[----:B------:R-:W-:Y:S01]  /*2160*/  UMOV UR9, 0x40000040 ;  /* 0x4000004000097882 */ /* 0x000fe20000000000 */
[----:B------:R-:W-:Y:S01]  /*2170*/  UMOV UR10, UR4 ;  /* 0x00000004000a7c82 */ /* 0x000fe20008000000 */
[----:B------:R-:W-:Y:S01]  /*2180*/  UMOV UR11, 0x40000040 ;  /* 0x40000040000b7882 */ /* 0x000fe20000000000 */
[----:B------:R-:W-:Y:S02]  /*2190*/  IMAD.U32 R2, RZ, RZ, UR8 ;  /* 0x00000008ff027e24 */ /* 0x000fe4000f8e00ff */
[----:B------:R-:W-:Y:S01]  /*21a0*/  IMAD.U32 R3, RZ, RZ, UR9 ;  /* 0x00000009ff037e24 */ /* 0x000fe2000f8e00ff */
[----:B------:R-:W-:Y:S02]  /*21b0*/  WARPGROUP.DEPBAR.LE gsb0, 0x0 ;  /* 0x00008000000079c5 */ /* 0x000fe40000010000 */
[----:B------:R-:W-:-:S06]  /*21c0*/  WARPGROUP.ARRIVE ;  /* 0x00000000000079c5 */ /* 0x000fcc0000000000 */
[----:B------:R-:W-:Y:S03]  /*21d0*/  HGMMA.64x96x16.F32.BF16 R24, gdesc[UR8], R24, gsb0 ;  /* 0x01600000081879f0 */ /* 0x000fe60008001818 */
[----:B------:R-:W-:Y:S02]  /*21e0*/  WARPGROUP.DEPBAR.LE gsb0, 0x0 ;  /* 0x00008000000079c5 */ /* 0x000fe40000010000 */
[----:B------:R-:W5:Y:S02]  /*21f0*/  SYNCS.PHASECHK.TRANS64.TRYWAIT P1, [R5+URZ+0x32410], R0 ;  /* 0x03241000050075a7 */ /* 0x000f64000802017f */
[----:B-----5:R-:W-:Y:S05]  /*2200*/  @!P1 BRA `(.L_x_9927) ;  /* 0x00000104007c9947 */ /* 0x020fea0003800000 */
.L_x_10094:
[----:B------:R-:W-:Y:S05]  /*2210*/  @!P0 BRA `(.L_x_9928) ;  /* 0x0000000000048947 */ /* 0x000fea0003800000 */
[----:B------:R-:W-:Y:S01]  /*2220*/  BPT.TRAP 0x1 ;  /* 0x000000040000795c */ /* 0x000fe20000300000 */
.L_x_9928:
[----:B------:R0:W0:Y:S01]  /*2230*/  SYNCS.PHASECHK.TRANS64.TRYWAIT P1, [R21+URZ+0x32450], R4 ;  /* 0x03245004150075a7 */ /* 0x000022000802017f */
[----:B------:R-:W-:Y:S05]  /*2240*/  @!P0 BRA `(.L_x_9929) ;  /* 0x0000000000048947 */ /* 0x000fea0003800000 */
[----:B------:R-:W-:Y:S01]  /*2250*/  BPT.TRAP 0x1 ;  /* 0x000000040000795c */ /* 0x000fe20000300000 */
.L_x_9929:
[----:B0-----:R-:W-:Y:S05]  /*2260*/  @P1 BRA `(.L_x_9930) ;  /* 0x0000000000081947 */ /* 0x001fea0003800000 */
[----:B------:R-:W0:Y:S02]  /*2270*/  SYNCS.PHASECHK.TRANS64.TRYWAIT P1, [R21+URZ+0x32450], R4 ;  /* 0x03245004150075a7 */ /* 0x000e24000802017f */
[----:B0-----:R-:W-:Y:S05]  /*2280*/  @!P1 BRA `(.L_x_9931) ;  /* 0x0000010400709947 */ /* 0x001fea0003800000 */
.L_x_9930:
[----:B------:R-:W-:Y:S01]  /*2290*/  R2UR UR5, R5 ;  /* 0x00000000050572ca */ /* 0x000fe200000e0000 */
[----:B------:R-:W-:Y:S01]  /*22a0*/  WARPGROUP.ARRIVE ;  /* 0x00000000000079c5 */ /* 0x000fe20000000000 */
[----:B------:R-:W-:Y:S01]  /*22b0*/  UMOV UR11, 0x40000040 ;  /* 0x40000040000b7882 */ /* 0x000fe20000000000 */
[----:B------:R-:W-:Y:S01]  /*22c0*/  UMOV UR9, 0x40000040 ;  /* 0x4000004000097882 */ /* 0x000fe20000000000 */
[----:B------:R-:W-:Y:S01]  /*22d0*/  UMOV UR13, 0x40000040 ;  /* 0x40000040000d7882 */ /* 0x000fe20000000000 */
[----:B-1----:R-:W-:Y:S01]  /*22e0*/  IMAD.U32 R5, RZ, RZ, UR9 ;  /* 0x00000009ff057e24 */ /* 0x002fe2000f8e00ff */
[----:B------:R-:W-:Y:S01]  /*22f0*/  UMOV UR15, 0x40000040 ;  /* 0x40000040000f7882 */ /* 0x000fe20000000000 */
[----:B------:R-:W-:Y:S01]  /*2300*/  IMAD.U32 R7, RZ, RZ, UR13 ;  /* 0x0000000dff077e24 */ /* 0x000fe2000f8e00ff */
[----:B------:R-:W-:Y:S01]  /*2310*/  UMOV UR17, 0x40000040 ;  /* 0x4000004000117882 */ /* 0x000fe20000000000 */
[----:B------:R-:W-:Y:S01]  /*2320*/  UMOV UR19, 0x40000040 ;  /* 0x4000004000137882 */ /* 0x000fe20000000000 */
[----:B------:R-:W-:Y:S01]  /*2330*/  UMOV UR21, 0x40000040 ;  /* 0x4000004000157882 */ /* 0x000fe20000000000 */
[----:B------:R-:W-:Y:S01]  /*2340*/  UMOV UR23, 0x40000040 ;  /* 0x4000004000177882 */ /* 0x000fe20000000000 */
[----:B------:R-:W-:Y:S01]  /*2350*/  UMOV UR25, 0x40000040 ;  /* 0x4000004000197882 */ /* 0x000fe20000000000 */
[----:B------:R-:W-:Y:S01]  /*2360*/  UIADD3 UR4, UR5, 0x400, URZ ;  /* 0x0000040005047890 */ /* 0x000fe2000fffe03f */
[----:B------:R-:W-:Y:S01]  /*2370*/  IMAD R152, R160, -0x60, R152 ;  /* 0xffffffa0a0987824 */ /* 0x000fe200078e0298 */
[----:B------:R-:W-:Y:S01]  /*2380*/  ULEA UR40, UR40, UR5, 0xd ;  /* 0x0000000528287291 */ /* 0x000fe2000f8e683f */
[----:B------:R-:W0:Y:S01]  /*2390*/  S2R R74, SR_TID.X ;  /* 0x00000000004a7919 */ /* 0x000e220000002100 */
[----:B------:R-:W-:-:S02]  /*23a0*/  USHF.R.U32.HI UR4, URZ, 0x4, UR4 ;  /* 0x000000043f047899 */ /* 0x000fc40008011604 */
[----:B------:R-:W-:Y:S01]  /*23b0*/  UIADD3 UR40, UR40, 0x22400, URZ ;  /* 0x0002240028287890 */ /* 0x000fe2000fffe03f */
[----:B------:R-:W-:Y:S01]  /*23c0*/  IADD3 R152, -R205, 0x60, R152 ;  /* 0x00000060cd987810 */ /* 0x000fe20007ffe198 */
[----:B------:R-:W-:Y:S02]  /*23d0*/  ULOP3.LUT UR6, UR4, 0x3fff, URZ, 0xc0, !UPT ;  /* 0x00003fff04067892 */ /* 0x000fe4000f8ec03f */
[----:B------:R-:W-:Y:S01]  /*23e0*/  USHF.R.U32.HI UR40, URZ, 0x4, UR40 ;  /* 0x000000043f287899 */ /* 0x000fe20008011628 */
[C---:B------:R-:W-:Y:S01]  /*23f0*/  ISETP.GT.AND P3, PT, R152.reuse, RZ, PT ;  /* 0x000000ff9800720c */ /* 0x040fe20003f64270 */
[----:B------:R-:W-:Y:S01]  /*2400*/  ULOP3.LUT UR7, UR6, 0x10000, URZ, 0xfc, !UPT ;  /* 0x0001000006077892 */ /* 0x000fe2000f8efc3f */
[C---:B------:R-:W-:Y:S01]  /*2410*/  ISETP.GT.AND P5, PT, R152.reuse, 0x1, PT ;  /* 0x000000019800780c */ /* 0x040fe20003fa4270 */
[----:B------:R-:W-:Y:S01]  /*2420*/  ULOP3.LUT UR4, UR40, 0x3fff, URZ, 0xc0, !UPT ;  /* 0x00003fff28047892 */ /* 0x000fe2000f8ec03f */
[C---:B------:R-:W-:Y:S01]  /*2430*/  ISETP.GT.AND P6, PT, R152.reuse, 0x8, PT ;  /* 0x000000089800780c */ /* 0x040fe20003fc4270 */
[----:B------:R-:W-:Y:S01]  /*2440*/  UIMAD UR5, UR36, 0xc00, UR7 ;  /* 0x00000c00240578a4 */ /* 0x000fe2000f8e0207 */
[C---:B------:R-:W-:Y:S01]  /*2450*/  ISETP.GT.AND P1, PT, R152.reuse, 0x9, PT ;  /* 0x000000099800780c */ /* 0x040fe20003f24270 */
[----:B------:R-:W-:Y:S01]  /*2460*/  ULOP3.LUT UR4, UR4, 0x10000, URZ, 0xfc, !UPT ;  /* 0x0001000004047892 */ /* 0x000fe2000f8efc3f */
[C---:B------:R-:W-:Y:S01]  /*2470*/  ISETP.GT.AND P2, PT, R152.reuse, 0x10, PT ;  /* 0x000000109800780c */ /* 0x040fe20003f44270 */
[----:B------:R-:W-:Y:S01]  /*2480*/  UIADD3 UR18, UR5, 0x304, URZ ;  /* 0x0000030405127890 */ /* 0x000fe2000fffe03f */
[----:B------:R-:W-:Y:S01]  /*2490*/  ISETP.GT.AND P4, PT, R152, 0x18, PT ;  /* 0x000000189800780c */ /* 0x000fe20003f84270 */
[----:B------:R-:W-:Y:S01]  /*24a0*/  UIADD3 UR16, UR4, 0x404, URZ ;  /* 0x0000040404107890 */ /* 0x000fe2000fffe03f */
[----:B------:R-:W-:-:S02]  /*24b0*/  UMOV UR10, UR5 ;  /* 0x00000005000a7c82 */ /* 0x000fc40008000000 */
[----:B------:R-:W-:Y:S01]  /*24c0*/  UMOV UR8, UR4 ;  /* 0x0000000400087c82 */ /* 0x000fe20008000000 */
[----:B------:R-:W-:Y:S01]  /*24d0*/  UIADD3 UR20, UR4, 0x406, URZ ;  /* 0x0000040604147890 */ /* 0x000fe2000fffe03f */
[----:B------:R-:W-:Y:S01]  /*24e0*/  HGMMA.64x96x16.F32.BF16 R24, gdesc[UR8], R24, gsb0 ;  /* 0x01600000081879f0 */ /* 0x000fe20008001818 */
[----:B---34-:R-:W-:Y:S01]  /*24f0*/  IMAD.U32 R4, RZ, RZ, UR8 ;  /* 0x00000008ff047e24 */ /* 0x018fe2000f8e00ff */
[----:B------:R-:W-:Y:S02]  /*2500*/  UIADD3 UR8, UR4, 0x2, URZ ;  /* 0x0000000204087890 */ /* 0x000fe4000fffe03f */
[----:B------:R-:W-:Y:S02]  /*2510*/  UIADD3 UR9, UR5, 0x2, URZ ;  /* 0x0000000205097890 */ /* 0x000fe4000fffe03f */
[----:B------:R-:W-:Y:S01]  /*2520*/  UIADD3 UR10, UR5, 0x300, URZ ;  /* 0x00000300050a7890 */ /* 0x000fe2000fffe03f */
[----:B------:R-:W-:Y:S02]  /*2530*/  UMOV UR11, 0x40000040 ;  /* 0x40000040000b7882 */ /* 0x000fe40000000000 */
[----:B------:R-:W-:Y:S01]  /*2540*/  UMOV UR12, UR8 ;  /* 0x00000008000c7c82 */ /* 0x000fe20008000000 */
[----:B------:R-:W-:Y:S01]  /*2550*/  UIADD3 UR8, UR4, 0x4, URZ ;  /* 0x0000000404087890 */ /* 0x000fe2000fffe03f */
[----:B------:R-:W-:Y:S01]  /*2560*/  IMAD.U32 R6, RZ, RZ, UR12 ;  /* 0x0000000cff067e24 */ /* 0x000fe2000f8e00ff */
[----:B------:R-:W-:Y:S01]  /*2570*/  UMOV UR14, UR9 ;  /* 0x00000009000e7c82 */ /* 0x000fe20008000000 */
[----:B------:R-:W-:-:S02]  /*2580*/  UIADD3 UR9, UR5, 0x4, URZ ;  /* 0x0000000405097890 */ /* 0x000fc4000fffe03f */
[----:B------:R-:W-:Y:S02]  /*2590*/  UIADD3 UR22, UR5, 0x306, URZ ;  /* 0x0000030605167890 */ /* 0x000fe4000fffe03f */
[----:B------:R-:W-:Y:S02]  /*25a0*/  UIADD3 UR24, UR4, 0x800, URZ ;  /* 0x0000080004187890 */ /* 0x000fe4000fffe03f */
[----:B------:R-:W-:Y:S01]  /*25b0*/  UIADD3 UR26, UR5, 0x600, URZ ;  /* 0x00000600051a7890 */ /* 0x000fe2000fffe03f */
        /* <DEDUP_REMOVED lines=25> */
[----:B------:R-:W-:Y:S01]  /*2750*/  UMOV UR57, 0x40000040 ;  /* 0x4000004000397882 */ /* 0x000fe20000000000 */
[----:B------:R-:W-:Y:S01]  /*2760*/  UMOV UR59, 0x40000040 ;  /* 0x40000040003b7882 */ /* 0x000fe20000000000 */
[----:B------:R-:W-:Y:S01]  /*2770*/  ULOP3.LUT UR6, UR6, 0x3000000, URZ, 0xfc, !UPT ;  /* 0x0300000006067892 */ /* 0x000fe2000f8efc3f */
[----:B------:R-:W-:Y:S01]  /*2780*/  IMAD.U32 R13, RZ, RZ, UR57 ;  /* 0x00000039ff0d7e24 */ /* 0x000fe2000f8e00ff */
        /* <DEDUP_REMOVED lines=20> */
[----:B------:R-:W-:Y:S01]  /*28d0*/  UMOV UR9, 0x40000040 ;  /* 0x4000004000097882 */ /* 0x000fe20000000000 */
[----:B------:R-:W-:Y:S01]  /*28e0*/  IMAD.U32 R11, RZ, RZ, UR13 ;  /* 0x0000000dff0b7e24 */ /* 0x000fe2000f8e00ff */
[----:B------:R-:W-:Y:S02]  /*28f0*/  WARPGROUP.DEPBAR.LE gsb0, 0x0 ;  /* 0x00008000000079c5 */ /* 0x000fe40000010000 */
[----:B------:R-:W-:-:S06]  /*2900*/  WARPGROUP.ARRIVE ;  /* 0x00000000000079c5 */ /* 0x000fcc0000000000 */
[----:B------:R-:W-:Y:S01]  /*2910*/  HGMMA.64x96x16.F32.BF16 R24, gdesc[UR12], R24, gsb0 ;  /* 0x016000000c1879f0 */ /* 0x000fe20008001818 */
[----:B------:R-:W-:Y:S02]  /*2920*/  UIADD3 UR12, UR4, 0x402, URZ ;  /* 0x00000402040c7890 */ /* 0x000fe4000fffe03f */
[----:B------:R-:W-:Y:S01]  /*2930*/  UIADD3 UR14, UR5, 0x302, URZ ;  /* 0x00000302050e7890 */ /* 0x000fe2000fffe03f */
[----:B------:R-:W-:Y:S01]  /*2940*/  UMOV UR13, 0x40000040 ;  /* 0x40000040000d7882 */ /* 0x000fe20000000000 */
[----:B------:R-:W-:Y:S01]  /*2950*/  UMOV UR15, 0x40000040 ;  /* 0x40000040000f7882 */ /* 0x000fe20000000000 */
[----:B------:R-:W-:Y:S02]  /*2960*/  UIADD3 UR4, UR4, 0xc06, URZ ;  /* 0x00000c0604047890 */ /* 0x000fe4000fffe03f */
[----:B------:R-:W-:-:S05]  /*2970*/  UIADD3 UR5, UR5, 0x906, URZ ;  /* 0x0000090605057890 */ /* 0x000fca000fffe03f */
[----:B------:R-:W-:Y:S01]  /*2980*/  UMOV UR56, UR4 ;  /* 0x0000000400387c82 */ /* 0x000fe20008000000 */
[----:B------:R-:W-:Y:S01]  /*2990*/  ULDC UR4, c[0x0][0xa80] ;  /* 0x0002a00000047ab9 */ /* 0x000fe20000000800 */
[----:B------:R-:W-:Y:S01]  /*29a0*/  UMOV UR58, UR5 ;  /* 0x00000005003a7c82 */ /* 0x000fe20008000000 */
[----:B------:R-:W-:Y:S01]  /*29b0*/  IMAD.U32 R12, RZ, RZ, UR56 ;  /* 0x00000038ff0c7e24 */ /* 0x000fe2000f8e00ff */
[----:B------:R-:W-:Y:S02]  /*29c0*/  WARPGROUP.DEPBAR.LE gsb0, 0x0 ;  /* 0x00008000000079c5 */ /* 0x000fe40000010000 */
[----:B------:R-:W-:-:S06]  /*29d0*/  WARPGROUP.ARRIVE ;  /* 0x00000000000079c5 */ /* 0x000fcc0000000000 */
[----:B------:R-:W-:Y:S01]  /*29e0*/  HGMMA.64x96x16.F32.BF16 R24, gdesc[UR8], R24, gsb0 ;  /* 0x01600000081879f0 */ /* 0x000fe20008001818 */
[----:B------:R-:W-:Y:S02]  /*29f0*/  UMOV UR11, 0x40000040 ;  /* 0x40000040000b7882 */ /* 0x000fe40000000000 */
[----:B------:R-:W-:Y:S02]  /*2a00*/  WARPGROUP.DEPBAR.LE gsb0, 0x0 ;  /* 0x00008000000079c5 */ /* 0x000fe40000010000 */
[----:B------:R-:W-:-:S06]  /*2a10*/  WARPGROUP.ARRIVE ;  /* 0x00000000000079c5 */ /* 0x000fcc0000000000 */
[----:B------:R-:W-:Y:S01]  /*2a20*/  HGMMA.64x96x16.F32.BF16 R24, gdesc[UR12], R24, gsb0 ;  /* 0x016000000c1879f0 */ /* 0x000fe20008001818 */
[----:B------:R-:W-:Y:S02]  /*2a30*/  UMOV UR15, 0x40000040 ;  /* 0x40000040000f7882 */ /* 0x000fe40000000000 */
        /* <DEDUP_REMOVED lines=77> */
[----:B------:R-:W-:Y:S02]  /*2f10*/  ISETP.GT.AND P1, PT, R152, 0x39, PT ;  /* 0x000000399800780c */ /* 0x000fe40003f24270 */
[----:B------:R-:W-:Y:S02]  /*2f20*/  FSEL R47, R52, -INF , P6 ;  /* 0xff800000342f7808 */ /* 0x000fe40003000000 */
[----:B------:R-:W-:Y:S02]  /*2f30*/  FMNMX.FTZ R0, R49, R0, !PT ;  /* 0x0000000031007209 */ /* 0x000fe40007810000 */
[----:B------:R-:W-:Y:S02]  /*2f40*/  FSEL R159, R46, -INF , P2 ;  /* 0xff8000002e9f7808 */ /* 0x000fe40001000000 */
[----:B------:R-:W-:Y:S02]  /*2f50*/  ISETP.GT.AND P2, PT, R152, 0x40, PT ;  /* 0x000000409800780c */ /* 0x000fe40003f44270 */
[----:B------:R-:W-:-:S02]  /*2f60*/  FSEL R53, R53, -INF , P1 ;  /* 0xff80000035357808 */ /* 0x000fc40000800000 */
[----:B------:R-:W-:Y:S02]  /*2f70*/  FMNMX.FTZ R0, R47, R0, !PT ;  /* 0x000000002f007209 */ /* 0x000fe40007810000 */
[----:B------:R-:W-:Y:S02]  /*2f80*/  FSEL R183, R56, -INF , P2 ;  /* 0xff80000038b77808 */ /* 0x000fe40001000000 */
[----:B------:R-:W-:Y:S02]  /*2f90*/  FMNMX.FTZ R0, R53, R0, !PT ;  /* 0x0000000035007209 */ /* 0x000fe40007810000 */
[----:B------:R-:W-:Y:S02]  /*2fa0*/  ISETP.GT.AND P3, PT, R152, 0x41, PT ;  /* 0x000000419800780c */ /* 0x000fe40003f64270 */
[----:B------:R-:W-:Y:S02]  /*2fb0*/  FMNMX.FTZ R20, R183, R0, !PT ;  /* 0x00000000b7147209 */ /* 0x000fe40007810000 */
[----:B------:R-:W-:-:S02]  /*2fc0*/  FMNMX.FTZ R0, R25, R27, !PT ;  /* 0x0000001b19007209 */ /* 0x000fc40007810000 */
[----:B------:R-:W-:Y:S02]  /*2fd0*/  FSEL R162, R50, -INF , P4 ;  /* 0xff80000032a27808 */ /* 0x000fe40002000000 */
[----:B------:R-:W-:Y:S02]  /*2fe0*/  FMNMX.FTZ R0, R29, R0, !PT ;  /* 0x000000001d007209 */ /* 0x000fe40007810000 */
[----:B------:R-:W-:Y:S02]  /*2ff0*/  ISETP.GT.AND P4, PT, R152, 0x48, PT ;  /* 0x000000489800780c */ /* 0x000fe40003f84270 */
[----:B------:R-:W-:Y:S02]  /*3000*/  FSEL R57, R57, -INF , P3 ;  /* 0xff80000039397808 */ /* 0x000fe40001800000 */
[----:B------:R-:W-:Y:S02]  /*3010*/  FMNMX.FTZ R0, R31, R0, !PT ;  /* 0x000000001f007209 */ /* 0x000fe40007810000 */
[----:B------:R-:W-:-:S02]  /*3020*/  FSEL R163, R51, -INF , P5 ;  /* 0xff80000033a37808 */ /* 0x000fc40002800000 */
[----:B------:R-:W-:Y:S02]  /*3030*/  ISETP.GT.AND P5, PT, R152, 0x49, PT ;  /* 0x000000499800780c */ /* 0x000fe40003fa4270 */
[----:B------:R-:W-:Y:S02]  /*3040*/  FSEL R51, R60, -INF , P4 ;  /* 0xff8000003c337808 */ /* 0x000fe40002000000 */
[----:B------:R-:W-:Y:S02]  /*3050*/  FMNMX.FTZ R20, R57, R20, !PT ;  /* 0x0000001439147209 */ /* 0x000fe40007810000 */
[----:B------:R-:W-:Y:S02]  /*3060*/  FMNMX.FTZ R0, R79, R0, !PT ;  /* 0x000000004f007209 */ /* 0x000fe40007810000 */
[----:B------:R-:W-:Y:S02]  /*3070*/  FSEL R164, R54, -INF , P6 ;  /* 0xff80000036a47808 */ /* 0x000fe40003000000 */
[----:B------:R-:W-:-:S02]  /*3080*/  ISETP.GT.AND P6, PT, R152, 0x50, PT ;  /* 0x000000509800780c */ /* 0x000fc40003fc4270 */
[----:B------:R-:W-:Y:S02]  /*3090*/  FSEL R61, R61, -INF , P5 ;  /* 0xff8000003d3d7808 */ /* 0x000fe40002800000 */
[----:B------:R-:W-:Y:S02]  /*30a0*/  FMNMX.FTZ R20, R51, R20, !PT ;  /* 0x0000001433147209 */ /* 0x000fe40007810000 */
[----:B------:R-:W-:Y:S02]  /*30b0*/  FMNMX.FTZ R0, R83, R0, !PT ;  /* 0x0000000053007209 */ /* 0x000fe40007810000 */
[----:B------:R-:W-:Y:S02]  /*30c0*/  FSEL R167, R55, -INF , P1 ;  /* 0xff80000037a77808 */ /* 0x000fe40000800000 */
[----:B------:R-:W-:Y:S02]  /*30d0*/  ISETP.GT.AND P1, PT, R152, 0x51, PT ;  /* 0x000000519800780c */ /* 0x000fe40003f24270 */
[----:B------:R-:W-:-:S02]  /*30e0*/  FSEL R171, R64, -INF , P6 ;  /* 0xff80000040ab7808 */ /* 0x000fc40003000000 */
[----:B------:R-:W-:Y:S02]  /*30f0*/  FMNMX.FTZ R20, R61, R20, !PT ;  /* 0x000000143d147209 */ /* 0x000fe40007810000 */
[----:B------:R-:W-:Y:S02]  /*3100*/  FMNMX.FTZ R0, R35, R0, !PT ;  /* 0x0000000023007209 */ /* 0x000fe40007810000 */
[----:B------:R-:W-:Y:S02]  /*3110*/  FSEL R166, R58, -INF , P2 ;  /* 0xff8000003aa67808 */ /* 0x000fe40001000000 */
[----:B------:R-:W-:Y:S02]  /*3120*/  ISETP.GT.AND P2, PT, R152, 0x58, PT ;  /* 0x000000589800780c */ /* 0x000fe40003f44270 */
[----:B------:R-:W-:Y:S02]  /*3130*/  FSEL R65, R65, -INF , P1 ;  /* 0xff80000041417808 */ /* 0x000fe40000800000 */
[----:B------:R-:W-:-:S02]  /*3140*/  FMNMX.FTZ R20, R171, R20, !PT ;  /* 0x00000014ab147209 */ /* 0x000fc40007810000 */
[----:B------:R-:W-:Y:S02]  /*3150*/  FMNMX.FTZ R0, R39, R0, !PT ;  /* 0x0000000027007209 */ /* 0x000fe40007810000 */
[----:B------:R-:W-:Y:S02]  /*3160*/  FSEL R168, R59, -INF , P3 ;  /* 0xff8000003ba87808 */ /* 0x000fe40001800000 */
[----:B------:R-:W-:Y:S02]  /*3170*/  ISETP.GT.AND P3, PT, R152, 0x59, PT ;  /* 0x000000599800780c */ /* 0x000fe40003f64270 */
[----:B------:R-:W-:Y:S02]  /*3180*/  FSEL R173, R68, -INF , P2 ;  /* 0xff80000044ad7808 */ /* 0x000fe40001000000 */
[----:B------:R-:W-:Y:S02]  /*3190*/  FMNMX.FTZ R20, R65, R20, !PT ;  /* 0x0000001441147209 */ /* 0x000fe40007810000 */
[----:B------:R-:W-:-:S02]  /*31a0*/  FMNMX.FTZ R0, R33, R0, !PT ;  /* 0x0000000021007209 */ /* 0x000fc40007810000 */
[----:B------:R-:W-:Y:S02]  /*31b0*/  FSEL R69, R69, -INF , P3 ;  /* 0xff80000045457808 */ /* 0x000fe40001800000 */
[----:B------:R-:W-:Y:S02]  /*31c0*/  FMNMX.FTZ R20, R173, R20, !PT ;  /* 0x00000014ad147209 */ /* 0x000fe40007810000 */
[----:B------:R-:W-:Y:S02]  /*31d0*/  FMNMX.FTZ R0, R43, R0, !PT ;  /* 0x000000002b007209 */ /* 0x000fe40007810000 */
        /* <DEDUP_REMOVED lines=22> */
[----:B------:R-:W-:Y:S01]  /*3340*/  FMNMX.FTZ R55, R177, R0, !PT ;  /* 0x00000000b1377209 */ /* 0x000fe20007810000 */
[----:B------:R-:W-:Y:S01]  /*3350*/  IMAD.U32 R0, RZ, RZ, UR4 ;  /* 0x00000004ff007e24 */ /* 0x000fe2000f8e00ff */
[----:B------:R-:W-:Y:S02]  /*3360*/  UIMAD UR4, UR36, 0xc00, UR6 ;  /* 0x00000c00240478a4 */ /* 0x000fe4000f8e0206 */
[----:B------:R-:W-:Y:S02]  /*3370*/  FMNMX.FTZ R55, R182, R55, !PT ;  /* 0x00000037b6377209 */ /* 0x000fe40007810000 */
[----:B------:R-:W-:Y:S01]  /*3380*/  UIADD3 UR10, UR4, 0x80, URZ ;  /* 0x00000080040a7890 */ /* 0x000fe2000fffe03f */
[----:B-1----:R-:W-:Y:S02]  /*3390*/  FMNMX.FTZ R20, R59, R26, !PT ;  /* 0x0000001a3b147209 */ /* 0x002fe40007810000 */
[----:B------:R-:W1:Y:S01]  /*33a0*/  SHFL.BFLY PT, R26, R55, 0x2, 0x1f ;  /* 0x0c401f00371a7f89 */ /* 0x000e6200000e0000 */
[----:B------:R-:W-:Y:S01]  /*33b0*/  UMOV UR14, UR4 ;  /* 0x00000004000e7c82 */ /* 0x000fe20008000000 */
        /* <DEDUP_REMOVED lines=13> */
[--C-:B------:R-:W-:Y:S01]  /*3490*/  FFMA.FTZ R41, R41, R0, -R28.reuse ;  /* 0x0000000029297223 */ /* 0x100fe2000001081c */
[----:B-1----:R-:W-:Y:S01]  /*34a0*/  FMNMX.FTZ R26, R55, R26, !PT ;  /* 0x0000001a371a7209 */ /* 0x002fe20007810000 */
[-CC-:B------:R-:W-:Y:S01]  /*34b0*/  FFMA.FTZ R91, R91, R0.reuse, -R28.reuse ;  /* 0x000000005b5b7223 */ /* 0x180fe2000001081c */
[----:B------:R-:W1:Y:S01]  /*34c0*/  MUFU.EX2 R73, R73 ;  /* 0x0000004900497308 */ /* 0x000e620000000800 */
[-CC-:B------:R-:W-:Y:S01]  /*34d0*/  FFMA.FTZ R45, R45, R0.reuse, -R28.reuse ;  /* 0x000000002d2d7223 */ /* 0x180fe2000001081c */
[-CC-:B------:R-:W-:Y:S01]  /*34e0*/  FFMA.FTZ R188, R93, R0.reuse, -R28.reuse ;  /* 0x000000005dbc7223 */ /* 0x180fe2000001081c */
[----:B------:R-:W3:Y:S01]  /*34f0*/  SHFL.BFLY PT, R165, R26, 0x1, 0x1f ;  /* 0x0c201f001aa57f89 */ /* 0x000ee200000e0000 */
[-CC-:B------:R-:W-:Y:S01]  /*3500*/  FFMA.FTZ R187, R49, R0.reuse, -R28.reuse ;  /* 0x0000000031bb7223 */ /* 0x180fe2000001081c */
[-CC-:B------:R-:W-:Y:S01]  /*3510*/  FFMA.FTZ R184, R47, R0.reuse, -R28.reuse ;  /* 0x000000002fb87223 */ /* 0x180fe2000001081c */
[-CC-:B------:R-:W-:Y:S01]  /*3520*/  FFMA.FTZ R186, R53, R0.reuse, -R28.reuse ;  /* 0x0000000035ba7223 */ /* 0x180fe2000001081c */
[-CC-:B------:R-:W-:Y:S01]  /*3530*/  FFMA.FTZ R183, R183, R0.reuse, -R28.reuse ;  /* 0x00000000b7b77223 */ /* 0x180fe2000001081c */
[----:B------:R-:W4:Y:S01]  /*3540*/  MUFU.EX2 R75, R75 ;  /* 0x0000004b004b7308 */ /* 0x000f220000000800 */
[-CC-:B------:R-:W-:Y:S01]  /*3550*/  FFMA.FTZ R179, R57, R0.reuse, -R28.reuse ;  /* 0x0000000039b37223 */ /* 0x180fe2000001081c */
[-CC-:B------:R-:W-:Y:S01]  /*3560*/  FFMA.FTZ R180, R51, R0.reuse, -R28.reuse ;  /* 0x0000000033b47223 */ /* 0x180fe2000001081c */
[-CC-:B------:R-:W-:Y:S01]  /*3570*/  FFMA.FTZ R181, R61, R0.reuse, -R28.reuse ;  /* 0x000000003db57223 */ /* 0x180fe2000001081c */
[-CC-:B------:R-:W-:Y:S01]  /*3580*/  FFMA.FTZ R171, R171, R0.reuse, -R28.reuse ;  /* 0x00000000abab7223 */ /* 0x180fe2000001081c */
[-CC-:B------:R-:W-:Y:S01]  /*3590*/  FFMA.FTZ R172, R65, R0.reuse, -R28.reuse ;  /* 0x0000000041ac7223 */ /* 0x180fe2000001081c */
[-CC-:B------:R-:W-:Y:S01]  /*35a0*/  FFMA.FTZ R173, R173, R0.reuse, -R28.reuse ;  /* 0x00000000adad7223 */ /* 0x180fe2000001081c */
[----:B------:R-:W-:Y:S01]  /*35b0*/  FFMA.FTZ R174, R69, R0, -R28 ;  /* 0x0000000045ae7223 */ /* 0x000fe2000001081c */
[----:B------:R-:W5:Y:S01]  /*35c0*/  MUFU.EX2 R202, R77 ;  /* 0x0000004d00ca7308 */ /* 0x000f620000000800 */
[----:B-1----:R-:W-:Y:S01]  /*35d0*/  FADD.FTZ R32, R73, R200 ;  /* 0x000000c849207221 */ /* 0x002fe20000010000 */
[----:B------:R-:W-:-:S06]  /*35e0*/  F2FP.BF16.F32.PACK_AB R200, R200, R73 ;  /* 0x00000049c8c8723e */ /* 0x000fcc00000010ff */
[----:B------:R-:W1:Y:S01]  /*35f0*/  MUFU.EX2 R81, R81 ;  /* 0x0000005100517308 */ /* 0x000e620000000800 */
[----:B---3--:R-:W-:-:S04]  /*3600*/  FMNMX.FTZ R165, R26, R165, !PT ;  /* 0x000000a51aa57209 */ /* 0x008fc80007810000 */
[C---:B------:R-:W-:Y:S01]  /*3610*/  FSETP.NEU.FTZ.AND P1, PT, R165.reuse, -INF , PT ;  /* 0xff800000a500780b */ /* 0x040fe20003f3d000 */
[-C--:B------:R-:W-:Y:S02]  /*3620*/  FMUL.FTZ R178, R165, R0.reuse ;  /* 0x00000000a5b27220 */ /* 0x080fe40000410000 */
[----:B------:R-:W-:Y:S03]  /*3630*/  MUFU.EX2 R152, R85 ;  /* 0x0000005500987308 */ /* 0x000fe60000000800 */
[----:B------:R-:W-:Y:S02]  /*3640*/  FSEL R178, R178, RZ, P1 ;  /* 0x000000ffb2b27208 */ /* 0x000fe40000800000 */
[----:B0-----:R-:W-:Y:S02]  /*3650*/  LOP3.LUT P1, RZ, R74, 0x7f, RZ, 0xc0, !PT ;  /* 0x0000007f4aff7812 */ /* 0x001fe4000782c0ff */
[----:B------:R-:W-:Y:S01]  /*3660*/  SHF.R.U32.HI R74, RZ, 0x7, R74 ;  /* 0x00000007ff4a7819 */ /* 0x000fe2000001164a */
[-CC-:B------:R-:W-:Y:S01]  /*3670*/  FFMA.FTZ R25, R25, R0.reuse, -R178.reuse ;  /* 0x0000000019197223 */ /* 0x180fe200000108b2 */
[-CC-:B------:R-:W-:Y:S01]  /*3680*/  FFMA.FTZ R27, R27, R0.reuse, -R178.reuse ;  /* 0x000000001b1b7223 */ /* 0x180fe200000108b2 */
[-CC-:B------:R-:W-:Y:S01]  /*3690*/  FFMA.FTZ R29, R29, R0.reuse, -R178.reuse ;  /* 0x000000001d1d7223 */ /* 0x180fe200000108b2 */
[-CC-:B------:R-:W-:Y:S01]  /*36a0*/  FFMA.FTZ R31, R31, R0.reuse, -R178.reuse ;  /* 0x000000001f1f7223 */ /* 0x180fe200000108b2 */
[-CC-:B------:R-:W-:Y:S01]  /*36b0*/  FFMA.FTZ R79, R79, R0.reuse, -R178.reuse ;  /* 0x000000004f4f7223 */ /* 0x180fe200000108b2 */
[----:B------:R4:W-:Y:S01]  /*36c0*/  MUFU.EX2 R26, R27 ;  /* 0x0000001b001a7308 */ /* 0x0009e20000000800 */
[----:B------:R-:W-:Y:S01]  /*36d0*/  IADD3 R218, -R74, 0xb, RZ ;  /* 0x0000000b4ada7810 */ /* 0x000fe20007ffe1ff */
[-CC-:B------:R-:W-:Y:S01]  /*36e0*/  FFMA.FTZ R83, R83, R0.reuse, -R178.reuse ;  /* 0x0000000053537223 */ /* 0x180fe200000108b2 */
[-CC-:B------:R-:W-:Y:S01]  /*36f0*/  FFMA.FTZ R35, R35, R0.reuse, -R178.reuse ;  /* 0x0000000023237223 */ /* 0x180fe200000108b2 */
[----:B------:R-:W-:Y:S01]  /*3700*/  FFMA.FTZ R39, R39, R0, -R178 ;  /* 0x0000000027277223 */ /* 0x000fe200000108b2 */
[----:B------:R-:W-:-:S02]  /*3710*/  @!P1 VIADD R24, R21, 0x32440 ;  /* 0x0003244015189836 */ /* 0x000fc40000000000 */
[-CC-:B------:R-:W-:Y:S01]  /*3720*/  FFMA.FTZ R33, R33, R0.reuse, -R178.reuse ;  /* 0x0000000021217223 */ /* 0x180fe200000108b2 */
[-C--:B------:R-:W-:Y:S01]  /*3730*/  FFMA.FTZ R43, R43, R0.reuse, -R178 ;  /* 0x000000002b2b7223 */ /* 0x080fe200000108b2 */
[----:B------:R-:W0:Y:S01]  /*3740*/  MUFU.EX2 R25, R25 ;  /* 0x0000001900197308 */ /* 0x000e220000000800 */
[----:B----4-:R-:W-:Y:S01]  /*3750*/  FADD.FTZ R27, R75, R32 ;  /* 0x000000204b1b7221 */ /* 0x010fe20000010000 */
[----:B------:R-:W-:Y:S01]  /*3760*/  @!P1 PRMT R24, RZ, 0x654, R24 ;  /* 0x00000654ff189816 */ /* 0x000fe20000000018 */
[----:B------:R3:W-:Y:S06]  /*3770*/  BAR.ARV R218, 0x100 ;  /* 0x000400da0000751d */ /* 0x0007ec0000002000 */
[----:B------:R-:W4:Y:S01]  /*3780*/  MUFU.EX2 R29, R29 ;  /* 0x0000001d001d7308 */ /* 0x000f220000000800 */
[C---:B-----5:R-:W-:Y:S01]  /*3790*/  FADD.FTZ R32, R202.reuse, R27 ;  /* 0x0000001bca207221 */ /* 0x060fe20000010000 */
[----:B------:R5:W-:Y:S01]  /*37a0*/  @!P1 SYNCS.ARRIVE.TRANS64.RED.A1T0 RZ, [R24+URZ], RZ ;  /* 0x000000ff18ff99a7 */ /* 0x000be2000810043f */
[----:B------:R-:W-:Y:S01]  /*37b0*/  F2FP.BF16.F32.PACK_AB R202, R202, R75 ;  /* 0x0000004bcaca723e */ /* 0x000fe200000010ff */
[-C--:B------:R-:W-:Y:S01]  /*37c0*/  FFMA.FTZ R159, R159, R0.reuse, -R178 ;  /* 0x000000009f9f7223 */ /* 0x080fe200000108b2 */
[----:B-1----:R-:W-:Y:S01]  /*37d0*/  FADD.FTZ R27, R81, R32 ;  /* 0x00000020511b7221 */ /* 0x002fe20000010000 */
[-CC-:B------:R-:W-:Y:S01]  /*37e0*/  FFMA.FTZ R175, R175, R0.reuse, -R178.reuse ;  /* 0x00000000afaf7223 */ /* 0x180fe200000108b2 */
[-C--:B------:R-:W-:Y:S01]  /*37f0*/  FFMA.FTZ R176, R176, R0.reuse, -R178 ;  /* 0x00000000b0b07223 */ /* 0x080fe200000108b2 */
[----:B------:R-:W1:Y:S01]  /*3800*/  MUFU.EX2 R87, R87 ;  /* 0x0000005700577308 */ /* 0x000e620000000800 */
[----:B0-----:R-:W-:Y:S01]  /*3810*/  FADD.FTZ R34, R25, R26 ;  /* 0x0000001a19227221 */ /* 0x001fe20000010000 */
[----:B------:R-:W-:Y:S01]  /*3820*/  FADD.FTZ R36, R152, R27 ;  /* 0x0000001b98247221 */ /* 0x000fe20000010000 */
[----:B------:R-:W-:Y:S01]  /*3830*/  F2FP.BF16.F32.PACK_AB R201, R26, R25 ;  /* 0x000000191ac9723e */ /* 0x000fe200000010ff */
[----:B------:R-:W-:Y:S01]  /*3840*/  FFMA.FTZ R177, R177, R0, -R178 ;  /* 0x00000000b1b17223 */ /* 0x000fe200000108b2 */
[----:B------:R-:W-:Y:S01]  /*3850*/  F2FP.BF16.F32.PACK_AB R152, R152, R81 ;  /* 0x000000519898723e */ /* 0x000fe200000010ff */
[----:B------:R-:W-:-:S02]  /*3860*/  @!P1 VIADD R21, R21, 0x32460 ;  /* 0x0003246015159836 */ /* 0x000fc40000000000 */
[----:B------:R1:W0:Y:S01]  /*3870*/  MUFU.EX2 R30, R31 ;  /* 0x0000001f001e7308 */ /* 0x0002220000000800 */
[----:B----4-:R-:W-:Y:S02]  /*3880*/  FADD.FTZ R27, R29, R34 ;  /* 0x000000221d1b7221 */ /* 0x010fe40000010000 */
[----:B------:R-:W-:-:S05]  /*3890*/  @!P1 PRMT R21, RZ, 0x654, R21 ;  /* 0x00000654ff159816 */ /* 0x000fca0000000015 */
[----:B------:R-:W4:Y:S01]  /*38a0*/  MUFU.EX2 R154, R37 ;  /* 0x00000025009a7308 */ /* 0x000f220000000800 */
[----:B-1----:R-:W-:-:S07]  /*38b0*/  FADD.FTZ R31, R87, R36 ;  /* 0x00000024571f7221 */ /* 0x002fce0000010000 */
[----:B------:R-:W1:Y:S01]  /*38c0*/  MUFU.EX2 R79, R79 ;  /* 0x0000004f004f7308 */ /* 0x000e620000000800 */
[C---:B0-----:R-:W-:Y:S01]  /*38d0*/  FADD.FTZ R28, R30.reuse, R27 ;  /* 0x0000001b1e1c7221 */ /* 0x041fe20000010000 */
[----:B------:R-:W-:-:S06]  /*38e0*/  F2FP.BF16.F32.PACK_AB R203, R30, R29 ;  /* 0x0000001d1ecb723e */ /* 0x000fcc00000010ff */
[----:B------:R-:W0:Y:S01]  /*38f0*/  MUFU.EX2 R89, R89 ;  /* 0x0000005900597308 */ /* 0x000e220000000800 */
[C---:B----4-:R-:W-:Y:S01]  /*3900*/  FADD.FTZ R34, R154.reuse, R31 ;  /* 0x0000001f9a227221 */ /* 0x050fe20000010000 */
[----:B------:R-:W-:-:S06]  /*3910*/  F2FP.BF16.F32.PACK_AB R154, R154, R87 ;  /* 0x000000579a9a723e */ /* 0x000fcc00000010ff */
[----:B-----5:R-:W4:Y:S01]  /*3920*/  MUFU.EX2 R24, R83 ;  /* 0x0000005300187308 */ /* 0x020f220000000800 */
[----:B-1----:R-:W-:-:S07]  /*3930*/  FADD.FTZ R27, R79, R28 ;  /* 0x0000001c4f1b7221 */ /* 0x002fce0000010000 */
[----:B------:R-:W1:Y:S01]  /*3940*/  MUFU.EX2 R35, R35 ;  /* 0x0000002300237308 */ /* 0x000e620000000800 */
[----:B0-----:R-:W-:-:S07]  /*3950*/  FADD.FTZ R31, R89, R34 ;  /* 0x00000022591f7221 */ /* 0x001fce0000010000 */
[----:B------:R-:W0:Y:S01]  /*3960*/  MUFU.EX2 R156, R41 ;  /* 0x00000029009c7308 */ /* 0x000e220000000800 */
[C---:B----4-:R-:W-:Y:S01]  /*3970*/  FADD.FTZ R34, R24.reuse, R27 ;  /* 0x0000001b18227221 */ /* 0x050fe20000010000 */
[----:B------:R-:W-:-:S06]  /*3980*/  F2FP.BF16.F32.PACK_AB R153, R24, R79 ;  /* 0x0000004f1899723e */ /* 0x000fcc00000010ff */
        /* <DEDUP_REMOVED lines=8> */
[----:B------:R-:W4:Y:S01]  /*3a10*/  MUFU.EX2 R158, R45 ;  /* 0x0000002d009e7308 */ /* 0x000f220000000800 */
[----:B-1----:R-:W-:-:S07]  /*3a20*/  FADD.FTZ R185, R91, R36 ;  /* 0x000000245bb97221 */ /* 0x002fce0000010000 */
[----:B------:R-:W1:Y:S01]  /*3a30*/  MUFU.EX2 R28, R43 ;  /* 0x0000002b001c7308 */ /* 0x000e620000000800 */
[----:B0-----:R-:W-:-:S07]  /*3a40*/  FADD.FTZ R189, R33, R34 ;  /* 0x0000002221bd7221 */ /* 0x001fce0000010000 */
[----:B------:R-:W0:Y:S01]  /*3a50*/  MUFU.EX2 R159, R159 ;  /* 0x0000009f009f7308 */ /* 0x000e220000000800 */
[C---:B----4-:R-:W-:Y:S01]  /*3a60*/  FADD.FTZ R185, R158.reuse, R185 ;  /* 0x000000b99eb97221 */ /* 0x050fe20000010000 */
[----:B------:R-:W-:-:S06]  /*3a70*/  F2FP.BF16.F32.PACK_AB R158, R158, R91 ;  /* 0x0000005b9e9e723e */ /* 0x000fcc00000010ff */
[----:B------:R-:W-:Y:S01]  /*3a80*/  MUFU.EX2 R188, R188 ;  /* 0x000000bc00bc7308 */ /* 0x000fe20000000800 */
[C---:B-1----:R-:W-:Y:S01]  /*3a90*/  FADD.FTZ R189, R28.reuse, R189 ;  /* 0x000000bd1cbd7221 */ /* 0x042fe20000010000 */
[----:B------:R-:W-:-:S06]  /*3aa0*/  F2FP.BF16.F32.PACK_AB R157, R28, R33 ;  /* 0x000000211c9d723e */ /* 0x000fcc00000010ff */
[----:B------:R-:W-:Y:S01]  /*3ab0*/  MUFU.EX2 R187, R187 ;  /* 0x000000bb00bb7308 */ /* 0x000fe20000000800 */
[----:B0-----:R-:W-:-:S07]  /*3ac0*/  FADD.FTZ R189, R159, R189 ;  /* 0x000000bd9fbd7221 */ /* 0x001fce0000010000 */
        /* <DEDUP_REMOVED lines=10> */
[----:B------:R2:W-:Y:S06]  /*3b70*/  BAR.SYNC.DEFER_BLOCKING R72, 0x100 ;  /* 0x000400480000751d */ /* 0x0005ec0000010000 */
[----:B--2---:R-:W-:-:S06]  /*3b80*/  WARPGROUP.ARRIVE ;  /* 0x00000000000079c5 */ /* 0x004fcc0000000000 */
[----:B------:R-:W-:Y:S03]  /*3b90*/  HGMMA.64x256x16.F32.BF16 R24, R200, gdesc[UR12].tnspB, RZ, !UPT, gsb0 ;  /* 0x43e0000cc8187df0 */ /* 0x000fe6000c0018ff */
[----:B------:R-:W-:Y:S02]  /*3ba0*/  WARPGROUP.DEPBAR.LE gsb0, 0x0 ;  /* 0x00008000000079c5 */ /* 0x000fe40000010000 */
[----:B------:R-:W-:-:S15]  /*3bb0*/  WARPGROUP.ARRIVE ;  /* 0x00000000000079c5 */ /* 0x000fde0000000000 */
[----:B------:R-:W-:-:S08]  /*3bc0*/  NOP ;  /* 0x0000000000007918 */ /* 0x000fd00000000000 */
[----:B------:R-:W-:Y:S01]  /*3bd0*/  HGMMA.64x256x16.F32.BF16 R24, R152, gdesc[UR8].tnspB, R24, gsb0 ;  /* 0x43e0000898187df0 */ /* 0x000fe20008001818 */
[----:B------:R-:W-:Y:S01]  /*3be0*/  UIADD3 UR10, UR4, 0x100, URZ ;  /* 0x00000100040a7890 */ /* 0x000fe2000fffe03f */
[----:B------:R-:W-:Y:S01]  /*3bf0*/  UMOV UR11, 0x40000040 ;  /* 0x40000040000b7882 */ /* 0x000fe20000000000 */
[----:B------:R-:W-:Y:S02]  /*3c00*/  WARPGROUP.DEPBAR.LE gsb0, 0x0 ;  /* 0x00008000000079c5 */ /* 0x000fe40000010000 */
[-CC-:B------:R-:W-:Y:S01]  /*3c10*/  FFMA.FTZ R152, R161, R0.reuse, -R178.reuse ;  /* 0x00000000a1987223 */ /* 0x180fe200000108b2 */
[--C-:B------:R-:W-:Y:S01]  /*3c20*/  FFMA.FTZ R153, R162, R0, -R178.reuse ;  /* 0x00000000a2997223 */ /* 0x100fe200000108b2 */
[----:B0-----:R-:W-:Y:S01]  /*3c30*/  F2FP.BF16.F32.PACK_AB R154, R186, R184 ;  /* 0x000000b8ba9a723e */ /* 0x001fe200000010ff */
[-CC-:B------:R-:W-:Y:S01]  /*3c40*/  FFMA.FTZ R161, R168, R0.reuse, -R178.reuse ;  /* 0x00000000a8a17223 */ /* 0x180fe200000108b2 */
[----:B------:R-:W-:Y:S02]  /*3c50*/  FFMA.FTZ R162, R169, R0, -R178 ;  /* 0x00000000a9a27223 */ /* 0x000fe400000108b2 */
[----:B------:R-:W0:Y:S08]  /*3c60*/  MUFU.EX2 R152, R152 ;  /* 0x0000009800987308 */ /* 0x000e300000000800 */
[----:B------:R-:W1:Y:S08]  /*3c70*/  MUFU.EX2 R153, R153 ;  /* 0x0000009900997308 */ /* 0x000e700000000800 */
[----:B------:R-:W-:Y:S01]  /*3c80*/  MUFU.EX2 R161, R161 ;  /* 0x000000a100a17308 */ /* 0x000fe20000000800 */
[C---:B0-----:R-:W-:Y:S01]  /*3c90*/  F2FP.BF16.F32.PACK_AB R159, R152.reuse, R159 ;  /* 0x0000009f989f723e */ /* 0x041fe200000010ff */
[----:B------:R-:W-:Y:S01]  /*3ca0*/  FADD.FTZ R189, R152, R189 ;  /* 0x000000bd98bd7221 */ /* 0x000fe20000010000 */
[----:B------:R-:W-:-:S02]  /*3cb0*/  F2FP.BF16.F32.PACK_AB R152, R187, R188 ;  /* 0x000000bcbb98723e */ /* 0x000fc400000010ff */
[----:B------:R-:W-:-:S03]  /*3cc0*/  WARPGROUP.ARRIVE ;  /* 0x00000000000079c5 */ /* 0x000fc60000000000 */
[----:B------:R-:W-:Y:S01]  /*3cd0*/  MUFU.EX2 R162, R162 ;  /* 0x000000a200a27308 */ /* 0x000fe20000000800 */
[----:B-1----:R-:W-:Y:S02]  /*3ce0*/  FADD.FTZ R189, R153, R189 ;  /* 0x000000bd99bd7221 */ /* 0x002fe40000010000 */
[----:B------:R-:W-:Y:S01]  /*3cf0*/  HGMMA.64x256x16.F32.BF16 R24, R156, gdesc[UR8].tnspB, R24, gsb0 ;  /* 0x43e000089c187df0 */ /* 0x000fe20008001818 */
[----:B------:R-:W-:Y:S01]  /*3d00*/  UIADD3 UR10, UR4, 0x180, URZ ;  /* 0x00000180040a7890 */ /* 0x000fe2000fffe03f */
[----:B------:R-:W-:Y:S01]  /*3d10*/  UMOV UR11, 0x40000040 ;  /* 0x40000040000b7882 */ /* 0x000fe20000000000 */
[----:B------:R-:W-:Y:S02]  /*3d20*/  WARPGROUP.DEPBAR.LE gsb0, 0x0 ;  /* 0x00008000000079c5 */ /* 0x000fe40000010000 */
[-CC-:B------:R-:W-:Y:S01]  /*3d30*/  FFMA.FTZ R156, R163, R0.reuse, -R178.reuse ;  /* 0x00000000a39c7223 */ /* 0x180fe200000108b2 */
[-CC-:B------:R-:W-:Y:S01]  /*3d40*/  FFMA.FTZ R157, R164, R0.reuse, -R178.reuse ;  /* 0x00000000a49d7223 */ /* 0x180fe200000108b2 */
[----:B------:R-:W-:Y:S01]  /*3d50*/  FFMA.FTZ R158, R167, R0, -R178 ;  /* 0x00000000a79e7223 */ /* 0x000fe200000108b2 */
[----:B------:R-:W-:-:S03]  /*3d60*/  FADD.FTZ R159, R188, R185 ;  /* 0x000000b9bc9f7221 */ /* 0x000fc60000010000 */
[----:B------:R-:W0:Y:S01]  /*3d70*/  MUFU.EX2 R156, R156 ;  /* 0x0000009c009c7308 */ /* 0x000e220000000800 */
[----:B------:R-:W-:-:S04]  /*3d80*/  FADD.FTZ R159, R187, R159 ;  /* 0x0000009fbb9f7221 */ /* 0x000fc80000010000 */
[----:B------:R-:W-:-:S03]  /*3d90*/  FADD.FTZ R159, R184, R159 ;  /* 0x0000009fb89f7221 */ /* 0x000fc60000010000 */
[----:B------:R-:W1:Y:S01]  /*3da0*/  MUFU.EX2 R157, R157 ;  /* 0x0000009d009d7308 */ /* 0x000e620000000800 */
[----:B------:R-:W-:-:S07]  /*3db0*/  FADD.FTZ R159, R186, R159 ;  /* 0x0000009fba9f7221 */ /* 0x000fce0000010000 */
[----:B------:R-:W2:Y:S01]  /*3dc0*/  MUFU.EX2 R158, R158 ;  /* 0x0000009e009e7308 */ /* 0x000ea20000000800 */
[C---:B0-----:R-:W-:Y:S01]  /*3dd0*/  F2FP.BF16.F32.PACK_AB R153, R156.reuse, R153 ;  /* 0x000000999c99723e */ /* 0x041fe200000010ff */
[----:B------:R-:W-:Y:S01]  /*3de0*/  FADD.FTZ R189, R156, R189 ;  /* 0x000000bd9cbd7221 */ /* 0x000fe20000010000 */
[----:B------:R-:W-:-:S06]  /*3df0*/  FFMA.FTZ R156, R170, R0, -R178 ;  /* 0x00000000aa9c7223 */ /* 0x000fcc00000108b2 */
[----:B------:R-:W0:Y:S01]  /*3e00*/  MUFU.EX2 R156, R156 ;  /* 0x0000009c009c7308 */ /* 0x000e220000000800 */
[----:B-1----:R-:W-:Y:S01]  /*3e10*/  FADD.FTZ R189, R157, R189 ;  /* 0x000000bd9dbd7221 */ /* 0x002fe20000010000 */
[----:B--2---:R-:W-:-:S03]  /*3e20*/  F2FP.BF16.F32.PACK_AB R155, R158, R157 ;  /* 0x0000009d9e9b723e */ /* 0x004fc600000010ff */
[----:B------:R-:W-:Y:S01]  /*3e30*/  FADD.FTZ R157, R158, R189 ;  /* 0x000000bd9e9d7221 */ /* 0x000fe20000010000 */
[----:B------:R-:W-:-:S06]  /*3e40*/  WARPGROUP.ARRIVE ;  /* 0x00000000000079c5 */ /* 0x000fcc0000000000 */
[----:B------:R-:W-:Y:S01]  /*3e50*/  HGMMA.64x256x16.F32.BF16 R24, R152, gdesc[UR8].tnspB, R24, gsb0 ;  /* 0x43e0000898187df0 */ /* 0x000fe20008001818 */
[----:B------:R-:W-:Y:S01]  /*3e60*/  UIADD3 UR10, UR4, 0x200, URZ ;  /* 0x00000200040a7890 */ /* 0x000fe2000fffe03f */
[----:B------:R-:W-:Y:S01]  /*3e70*/  UMOV UR11, 0x40000040 ;  /* 0x40000040000b7882 */ /* 0x000fe20000000000 */
[----:B------:R-:W-:Y:S01]  /*3e80*/  UIADD3 UR4, UR4, 0x280, URZ ;  /* 0x0000028004047890 */ /* 0x000fe2000fffe03f */
[----:B------:R-:W-:Y:S02]  /*3e90*/  WARPGROUP.DEPBAR.LE gsb0, 0x0 ;  /* 0x00008000000079c5 */ /* 0x000fe40000010000 */
[--C-:B------:R-:W-:Y:S01]  /*3ea0*/  FFMA.FTZ R153, R166, R0, -R178.reuse ;  /* 0x00000000a6997223 */ /* 0x100fe200000108b2 */
[----:B------:R-:W1:Y:S01]  /*3eb0*/  MUFU.EX2 R152, R183 ;  /* 0x000000b700987308 */ /* 0x000e620000000800 */
[----:B------:R-:W-:Y:S01]  /*3ec0*/  F2FP.BF16.F32.PACK_AB R154, R181, R180 ;  /* 0x000000b4b59a723e */ /* 0x000fe200000010ff */
[----:B------:R-:W-:Y:S01]  /*3ed0*/  FFMA.FTZ R178, R182, R0, -R178 ;  /* 0x00000000b6b27223 */ /* 0x000fe200000108b2 */
[----:B0-----:R-:W-:-:S05]  /*3ee0*/  F2FP.BF16.F32.PACK_AB R155, R156, R162 ;  /* 0x000000a29c9b723e */ /* 0x001fca00000010ff */
[----:B------:R-:W0:Y:S08]  /*3ef0*/  MUFU.EX2 R153, R153 ;  /* 0x0000009900997308 */ /* 0x000e300000000800 */
[----:B------:R-:W2:Y:S01]  /*3f00*/  MUFU.EX2 R178, R178 ;  /* 0x000000b200b27308 */ /* 0x000ea20000000800 */
[----:B-1----:R-:W-:Y:S01]  /*3f10*/  FADD.FTZ R159, R152, R159 ;  /* 0x0000009f989f7221 */ /* 0x002fe20000010000 */
[----:B------:R-:W-:-:S03]  /*3f20*/  F2FP.BF16.F32.PACK_AB R152, R179, R152 ;  /* 0x00000098b398723e */ /* 0x000fc600000010ff */
[----:B------:R-:W-:Y:S01]  /*3f30*/  FADD.FTZ R159, R179, R159 ;  /* 0x0000009fb39f7221 */ /* 0x000fe20000010000 */
[----:B0-----:R-:W-:Y:S01]  /*3f40*/  FADD.FTZ R157, R153, R157 ;  /* 0x0000009d999d7221 */ /* 0x001fe20000010000 */
[C---:B------:R-:W-:Y:S02]  /*3f50*/  F2FP.BF16.F32.PACK_AB R153, R161.reuse, R153 ;  /* 0x00000099a199723e */ /* 0x040fe400000010ff */
[----:B------:R-:W-:Y:S01]  /*3f60*/  FADD.FTZ R180, R180, R159 ;  /* 0x0000009fb4b47221 */ /* 0x000fe20000010000 */
[----:B------:R-:W-:Y:S01]  /*3f70*/  FADD.FTZ R157, R161, R157 ;  /* 0x0000009da19d7221 */ /* 0x000fe20000010000 */
[----:B------:R-:W-:Y:S02]  /*3f80*/  WARPGROUP.ARRIVE ;  /* 0x00000000000079c5 */ /* 0x000fe40000000000 */
[----:B------:R-:W-:Y:S01]  /*3f90*/  FADD.FTZ R181, R181, R180 ;  /* 0x000000b4b5b57221 */ /* 0x000fe20000010000 */
[----:B------:R-:W-:-:S03]  /*3fa0*/  FADD.FTZ R157, R162, R157 ;  /* 0x0000009da29d7221 */ /* 0x000fc60000010000 */
[----:B------:R-:W-:Y:S01]  /*3fb0*/  HGMMA.64x256x16.F32.BF16 R24, R152, gdesc[UR8].tnspB, R24, gsb0 ;  /* 0x43e0000898187df0 */ /* 0x000fe20008001818 */
[----:B------:R-:W-:Y:S01]  /*3fc0*/  FADD.FTZ R156, R156, R157 ;  /* 0x0000009d9c9c7221 */ /* 0x000fe20000010000 */
[----:B------:R-:W-:Y:S01]  /*3fd0*/  UMOV UR10, UR4 ;  /* 0x00000004000a7c82 */ /* 0x000fe20008000000 */
[----:B------:R-:W-:Y:S01]  /*3fe0*/  UMOV UR11, 0x40000040 ;  /* 0x40000040000b7882 */ /* 0x000fe20000000000 */
[----:B------:R-:W-:Y:S02]  /*3ff0*/  WARPGROUP.DEPBAR.LE gsb0, 0x0 ;  /* 0x00008000000079c5 */ /* 0x000fe40000010000 */
[----:B------:R-:W0:Y:S01]  /*4000*/  MUFU.EX2 R152, R171 ;  /* 0x000000ab00987308 */ /* 0x000e220000000800 */
[----:B------:R-:W-:Y:S02]  /*4010*/  F2FP.BF16.F32.PACK_AB R154, R174, R173 ;  /* 0x000000adae9a723e */ /* 0x000fe400000010ff */
[----:B--2---:R-:W-:-:S05]  /*4020*/  F2FP.BF16.F32.PACK_AB R155, R178, R177 ;  /* 0x000000b1b29b723e */ /* 0x004fca00000010ff */
[----:B------:R-:W1:Y:S01]  /*4030*/  MUFU.EX2 R153, R175 ;  /* 0x000000af00997308 */ /* 0x000e620000000800 */
[----:B0-----:R-:W-:Y:S01]  /*4040*/  FADD.FTZ R157, R152, R181 ;  /* 0x000000b5989d7221 */ /* 0x001fe20000010000 */
[----:B------:R-:W-:-:S03]  /*4050*/  F2FP.BF16.F32.PACK_AB R152, R172, R152 ;  /* 0x00000098ac98723e */ /* 0x000fc600000010ff */
[----:B------:R-:W-:Y:S01]  /*4060*/  FADD.FTZ R172, R172, R157 ;  /* 0x0000009dacac7221 */ /* 0x000fe20000010000 */
[----:B-1----:R-:W-:Y:S01]  /*4070*/  FADD.FTZ R159, R153, R156 ;  /* 0x0000009c999f7221 */ /* 0x002fe20000010000 */
[C---:B------:R-:W-:Y:S02]  /*4080*/  F2FP.BF16.F32.PACK_AB R153, R176.reuse, R153 ;  /* 0x00000099b099723e */ /* 0x040fe400000010ff */
[----:B------:R-:W-:Y:S01]  /*4090*/  FADD.FTZ R173, R173, R172 ;  /* 0x000000acadad7221 */ /* 0x000fe20000010000 */
[----:B------:R-:W-:Y:S01]  /*40a0*/  FADD.FTZ R176, R176, R159 ;  /* 0x0000009fb0b07221 */ /* 0x000fe20000010000 */
[----:B------:R-:W-:Y:S02]  /*40b0*/  WARPGROUP.ARRIVE ;  /* 0x00000000000079c5 */ /* 0x000fe40000000000 */
[----:B------:R-:W-:Y:S01]  /*40c0*/  FADD.FTZ R200, R174, R173 ;  /* 0x000000adaec87221 */ /* 0x000fe20000010000 */
[----:B------:R-:W-:-:S03]  /*40d0*/  FADD.FTZ R177, R177, R176 ;  /* 0x000000b0b1b17221 */ /* 0x000fc60000010000 */
[----:B------:R-:W-:Y:S01]  /*40e0*/  HGMMA.64x256x16.F32.BF16 R24, R152, gdesc[UR8].tnspB, R24, gsb0 ;  /* 0x43e0000898187df0 */ /* 0x000fe20008001818 */
[----:B------:R-:W-:Y:S02]  /*40f0*/  FADD.FTZ R217, R178, R177 ;  /* 0x000000b1b2d97221 */ /* 0x000fe40000010000 */
[----:B------:R-:W-:Y:S02]  /*4100*/  WARPGROUP.DEPBAR.LE gsb0, 0x0 ;  /* 0x00008000000079c5 */ /* 0x000fe40000010000 */
[----:B------:R0:W-:Y:S02]  /*4110*/  @!P1 SYNCS.ARRIVE.TRANS64.RED.A1T0 RZ, [R21+URZ], RZ ;  /* 0x000000ff15ff99a7 */ /* 0x0001e4000810043f */
[----:B0-----:R-:W-:-:S05]  /*4120*/  VIADD R21, R160, 0xfffffffe ;  /* 0xfffffffea0157836 */ /* 0x001fca0000000000 */
[----:B------:R-:W-:-:S13]  /*4130*/  ISETP.GE.AND P2, PT, R21, R22, PT ;  /* 0x000000161500720c */ /* 0x000fda0003f46270 */
[----:B---3--:R-:W-:Y:S05]  /*4140*/  @!P2 BRA `(.L_x_9932) ;  /* 0x0000002000c0a947 */ /* 0x008fea0003800000 */
[----:B------:R-:W-:Y:S02]  /*4150*/  IMAD.MOV.U32 R201, RZ, RZ, R165 ;  /* 0x000000ffffc97224 */ /* 0x000fe400078e00a5 */
[----:B------:R-:W-:-:S07]  /*4160*/  IMAD.MOV.U32 R202, RZ, RZ, R20 ;  /* 0x000000ffffca7224 */ /* 0x000fce00078e0014 */
.L_x_9941:
[----:B------:R-:W-:Y:S01]  /*4170*/  UIADD3 UR36, UR36, 0x1, URZ ;  /* 0x0000000124247890 */ /* 0x000fe2000fffe03f */
[C---:B------:R-:W-:Y:S01]  /*4180*/  ISETP.GT.AND P2, PT, R21.reuse, R22, PT ;  /* 0x000000161500720c */ /* 0x040fe20003f44270 */
[----:B------:R-:W-:Y:S02]  /*4190*/  VIADD R21, R21, 0xffffffff ;  /* 0xffffffff15157836 */ /* 0x000fe40000000000 */
[----:B------:R-:W-:-:S04]  /*41a0*/  UISETP.NE.AND UP0, UPT, UR36, 0x2, UPT ;  /* 0x000000022400788c */ /* 0x000fc8000bf05270 */
[----:B------:R-:W-:Y:S02]  /*41b0*/  USEL UR4, URZ, 0x1, UP0 ;  /* 0x000000013f047887 */ /* 0x000fe40008000000 */
[----:B------:R-:W-:Y:S02]  /*41c0*/  USEL UR36, UR36, URZ, UP0 ;  /* 0x0000003f24247287 */ /* 0x000fe40008000000 */
[----:B------:R-:W-:Y:S01]  /*41d0*/  ULOP3.LUT UR37, UR37, UR4, URZ, 0x3c, !UPT ;  /* 0x0000000425257292 */ /* 0x000fe2000f8e3c3f */
[----:B0-----:R-:W-:Y:S11]  /*41e0*/  @!P0 BRA `(.L_x_9933) ;  /* 0x0000000000048947 */ /* 0x001ff60003800000 */
[----:B------:R-:W-:Y:S01]  /*41f0*/  BPT.TRAP 0x1 ;  /* 0x000000040000795c */ /* 0x000fe20000300000 */
.L_x_9933:
        /* <DEDUP_REMOVED lines=9> */
.L_x_9934:
[----:B-1----:R-:W-:Y:S05]  /*4290*/  @P3 BRA `(.L_x_9935) ;  /* 0x0000000000083947 */ /* 0x002fea0003800000 */
[----:B------:R-:W1:Y:S02]  /*42a0*/  SYNCS.PHASECHK.TRANS64.TRYWAIT P3, [UR4+0x32430], R0 ;  /* 0x03243000ff0075a7 */ /* 0x000e640008060144 */
[----:B-1----:R-:W-:Y:S05]  /*42b0*/  @!P3 BRA `(.L_x_9936) ;  /* 0x000000e40078b947 */ /* 0x002fea0003800000 */
.L_x_9935:
[----:B------:R-:W-:Y:S01]  /*42c0*/  R2UR UR56, R18 ;  /* 0x00000000123872ca */ /* 0x000fe200000e0000 */
[----:B------:R-:W-:Y:S01]  /*42d0*/  UIMAD UR5, UR36, 0x300, UR60 ;  /* 0x00000300240578a4 */ /* 0x000fe2000f8e023c */
[----:B------:R-:W-:Y:S01]  /*42e0*/  R2UR UR57, R19 ;  /* 0x00000000133972ca */ /* 0x000fe200000e0000 */
[----:B-1----:R-:W-:Y:S01]  /*42f0*/  WARPGROUP.ARRIVE ;  /* 0x00000000000079c5 */ /* 0x002fe20000000000 */
[----:B------:R-:W-:-:S04]  /*4300*/  UMOV UR59, 0x40000040 ;  /* 0x40000040003b7882 */ /* 0x000fc80000000000 */
[----:B------:R-:W-:-:S07]  /*4310*/  UMOV UR58, UR5 ;  /* 0x00000005003a7c82 */ /* 0x000fce0008000000 */
[----:B------:R-:W-:Y:S01]  /*4320*/  HGMMA.64x96x16.F32.BF16 R152, gdesc[UR56], RZ, !UPT, gsb0 ;  /* 0x01600000389879f0 */ /* 0x000fe2000c0018ff */
[----:B------:R-:W-:Y:S01]  /*4330*/  R2UR UR56, R16 ;  /* 0x00000000103872ca */ /* 0x000fe200000e0000 */
[----:B------:R-:W-:Y:S01]  /*4340*/  UIADD3 UR58, UR5, 0x2, URZ ;  /* 0x00000002053a7890 */ /* 0x000fe2000fffe03f */
[----:B------:R-:W-:Y:S01]  /*4350*/  R2UR UR57, R17 ;  /* 0x00000000113972ca */ /* 0x000fe200000e0000 */
[----:B------:R-:W-:Y:S01]  /*4360*/  UMOV UR59, 0x40000040 ;  /* 0x40000040003b7882 */ /* 0x000fe20000000000 */
[----:B------:R-:W-:Y:S02]  /*4370*/  WARPGROUP.DEPBAR.LE gsb0, 0x0 ;  /* 0x00008000000079c5 */ /* 0x000fe40000010000 */
[----:B------:R-:W-:-:S09]  /*4380*/  WARPGROUP.ARRIVE ;  /* 0x00000000000079c5 */ /* 0x000fd20000000000 */
[----:B------:R-:W-:Y:S01]  /*4390*/  HGMMA.64x96x16.F32.BF16 R152, gdesc[UR56], R152, gsb0 ;  /* 0x01600000389879f0 */ /* 0x000fe20008001898 */
        /* <DEDUP_REMOVED lines=13> */
[----:B------:R-:W-:Y:S03]  /*4470*/  HGMMA.64x96x16.F32.BF16 R152, gdesc[UR56], R152, gsb0 ;  /* 0x01600000389879f0 */ /* 0x000fe60008001898 */
[----:B------:R-:W-:Y:S02]  /*4480*/  WARPGROUP.DEPBAR.LE gsb0, 0x0 ;  /* 0x00008000000079c5 */ /* 0x000fe40000010000 */
[----:B------:R-:W-:Y:S05]  /*4490*/  @!P0 BRA `(.L_x_9937) ;  /* 0x0000000000048947 */ /* 0x000fea0003800000 */
[----:B------:R-:W-:Y:S01]  /*44a0*/  BPT.TRAP 0x1 ;  /* 0x000000040000795c */ /* 0x000fe20000300000 */
.L_x_9937:
[----:B------:R1:W2:Y:S01]  /*44b0*/  SYNCS.PHASECHK.TRANS64.TRYWAIT P3, [UR4+0x32450], R0 ;  /* 0x03245000ff0075a7 */ /* 0x0002a20008060144 */
[----:B------:R-:W-:Y:S05]  /*44c0*/  @!P0 BRA `(.L_x_9938) ;  /* 0x0000000000048947 */ /* 0x000fea0003800000 */
[----:B------:R-:W-:Y:S01]  /*44d0*/  BPT.TRAP 0x1 ;  /* 0x000000040000795c */ /* 0x000fe20000300000 */
.L_x_9938:
[----:B--2---:R-:W-:Y:S05]  /*44e0*/  @P3 BRA `(.L_x_9939) ;  /* 0x0000000000083947 */ /* 0x004fea0003800000 */
[----:B------:R-:W2:Y:S02]  /*44f0*/  SYNCS.PHASECHK.TRANS64.TRYWAIT P3, [UR4+0x32450], R0 ;  /* 0x03245000ff0075a7 */ /* 0x000ea40008060144 */
[----:B--2---:R-:W-:Y:S05]  /*4500*/  @!P3 BRA `(.L_x_9940) ;  /* 0x000000e000fcb947 */ /* 0x004fea0003800000 */
.L_x_9939:
[----:B------:R-:W-:Y:S01]  /*4510*/  R2UR UR56, R4 ;  /* 0x00000000043872ca */ /* 0x000fe200000e0000 */
[----:B------:R-:W-:Y:S01]  /*4520*/  UIMAD UR5, UR36, 0xc00, UR7 ;  /* 0x00000c00240578a4 */ /* 0x000fe2000f8e0207 */
[----:B------:R-:W-:Y:S01]  /*4530*/  R2UR UR57, R5 ;  /* 0x00000000053972ca */ /* 0x000fe200000e0000 */
[----:B------:R-:W-:Y:S01]  /*4540*/  WARPGROUP.ARRIVE ;  /* 0x00000000000079c5 */ /* 0x000fe20000000000 */
[----:B------:R-:W-:Y:S01]  /*4550*/  UMOV UR59, 0x40000040 ;  /* 0x40000040003b7882 */ /* 0x000fe20000000000 */
[----:B------:R-:W-:Y:S01]  /*4560*/  UIADD3 UR10, UR5, 0x300, URZ ;  /* 0x00000300050a7890 */ /* 0x000fe2000fffe03f */
[----:B------:R-:W-:Y:S01]  /*4570*/  IMAD.U32 R220, RZ, RZ, UR4 ;  /* 0x00000004ffdc7e24 */ /* 0x000fe2000f8e00ff */
[----:B------:R-:W-:Y:S01]  /*4580*/  UMOV UR11, 0x40000040 ;  /* 0x40000040000b7882 */ /* 0x000fe20000000000 */
[----:B------:R-:W-:Y:S01]  /*4590*/  UMOV UR58, UR5 ;  /* 0x00000005003a7c82 */ /* 0x000fe20008000000 */
[----:B------:R-:W-:Y:S01]  /*45a0*/  UIADD3 UR14, UR5, 0x302, URZ ;  /* 0x00000302050e7890 */ /* 0x000fe2000fffe03f */
[----:B------:R-:W-:Y:S01]  /*45b0*/  UMOV UR15, 0x40000040 ;  /* 0x40000040000f7882 */ /* 0x000fe20000000000 */
[----:B------:R-:W-:Y:S01]  /*45c0*/  UIADD3 UR18, UR5, 0x304, URZ ;  /* 0x0000030405127890 */ /* 0x000fe2000fffe03f */
[----:B------:R-:W-:-:S03]  /*45d0*/  UMOV UR19, 0x40000040 ;  /* 0x4000004000137882 */ /* 0x000fc60000000000 */
[----:B------:R-:W-:Y:S01]  /*45e0*/  HGMMA.64x96x16.F32.BF16 R152, gdesc[UR56], R152, gsb0 ;  /* 0x01600000389879f0 */ /* 0x000fe20008001898 */
[----:B------:R-:W-:Y:S01]  /*45f0*/  R2UR UR56, R6 ;  /* 0x00000000063872ca */ /* 0x000fe200000e0000 */
[----:B------:R-:W-:Y:S01]  /*4600*/  UIADD3 UR58, UR5, 0x2, URZ ;  /* 0x00000002053a7890 */ /* 0x000fe2000fffe03f */
[----:B------:R-:W-:Y:S01]  /*4610*/  R2UR UR57, R7 ;  /* 0x00000000073972ca */ /* 0x000fe200000e0000 */
        /* <DEDUP_REMOVED lines=17> */
[----:B------:R-:W-:Y:S01]  /*4730*/  UIMAD UR4, UR36, 0xc00, UR6 ;  /* 0x00000c00240478a4 */ /* 0x000fe2000f8e0206 */
[----:B------:R-:W-:-:S02]  /*4740*/  WARPGROUP.DEPBAR.LE gsb0, 0x0 ;  /* 0x00008000000079c5 */ /* 0x000fc40000010000 */
[----:B------:R-:W-:-:S06]  /*4750*/  WARPGROUP.ARRIVE ;  /* 0x00000000000079c5 */ /* 0x000fcc0000000000 */
        /* <DEDUP_REMOVED lines=58> */
[----:B012---:R-:W-:-:S04]  /*4b00*/  FMNMX.FTZ R0, R152, R202, !PT ;  /* 0x000000ca98007209 */ /* 0x007fc80007810000 */
        /* <DEDUP_REMOVED lines=27> */
[----:B------:R-:W0:Y:S03]  /*4cc0*/  LDC R0, c[0x0][0xa80] ;  /* 0x0002a000ff007b82 */ /* 0x000e260000000800 */
[C---:B------:R-:W-:Y:S01]  /*4cd0*/  FADD.FTZ R218, -R20.reuse, R202 ;  /* 0x000000ca14da7221 */ /* 0x040fe20000010100 */
[----:B0-----:R-:W-:-:S03]  /*4ce0*/  FMUL.FTZ R203, R20, R0 ;  /* 0x0000000014cb7220 */ /* 0x001fc60000410000 */
[-C--:B------:R-:W-:Y:S01]  /*4cf0*/  FMUL.FTZ R218, R218, R0.reuse ;  /* 0x00000000dada7220 */ /* 0x080fe20000410000 */
[-CC-:B------:R-:W-:Y:S01]  /*4d00*/  FFMA.FTZ R152, R152, R0.reuse, -R203.reuse ;  /* 0x0000000098987223 */ /* 0x180fe200000108cb */
[-CC-:B------:R-:W-:Y:S01]  /*4d10*/  FFMA.FTZ R153, R153, R0.reuse, -R203.reuse ;  /* 0x0000000099997223 */ /* 0x180fe200000108cb */
[----:B------:R-:W-:-:S03]  /*4d20*/  FFMA.FTZ R202, R157, R0, -R203 ;  /* 0x000000009dca7223 */ /* 0x000fc600000108cb */
        /* <DEDUP_REMOVED lines=24> */
[----:B------:R-:W2:Y:S01]  /*4eb0*/  MUFU.EX2 R156, R156 ;  /* 0x0000009c009c7308 */ /* 0x000ea20000000800 */
[----:B0-----:R-:W-:Y:S01]  /*4ec0*/  FFMA.FTZ R165, R218, R200, R152 ;  /* 0x000000c8daa57223 */ /* 0x001fe20000010098 */
[----:B------:R-:W0:Y:S01]  /*4ed0*/  S2R R203, SR_TID.X ;  /* 0x0000000000cb7919 */ /* 0x000e220000002100 */
[-C--:B------:R-:W-:Y:S01]  /*4ee0*/  FMUL.FTZ R24, R24, R218.reuse ;  /* 0x000000da18187220 */ /* 0x080fe20000410000 */
[-C--:B------:R-:W-:Y:S01]  /*4ef0*/  FMUL.FTZ R25, R25, R218.reuse ;  /* 0x000000da19197220 */ /* 0x080fe20000410000 */
[-C--:B------:R-:W-:Y:S01]  /*4f00*/  FMUL.FTZ R28, R28, R218.reuse ;  /* 0x000000da1c1c7220 */ /* 0x080fe20000410000 */
[-C--:B------:R-:W-:Y:S01]  /*4f10*/  FMUL.FTZ R29, R29, R218.reuse ;  /* 0x000000da1d1d7220 */ /* 0x080fe20000410000 */
[----:B------:R-:W-:Y:S01]  /*4f20*/  FMUL.FTZ R32, R32, R218 ;  /* 0x000000da20207220 */ /* 0x000fe20000410000 */
[----:B------:R-:W3:Y:S01]  /*4f30*/  MUFU.EX2 R202, R202 ;  /* 0x000000ca00ca7308 */ /* 0x000ee20000000800 */
[C---:B-1----:R-:W-:Y:S01]  /*4f40*/  FADD.FTZ R165, R153.reuse, R165 ;  /* 0x000000a599a57221 */ /* 0x042fe20000010000 */
[----:B------:R-:W-:Y:S01]  /*4f50*/  F2FP.BF16.F32.PACK_AB R200, R153, R152 ;  /* 0x0000009899c8723e */ /* 0x000fe200000010ff */
[-C--:B------:R-:W-:Y:S01]  /*4f60*/  FMUL.FTZ R33, R33, R218.reuse ;  /* 0x000000da21217220 */ /* 0x080fe20000410000 */
[----:B------:R-:W-:Y:S01]  /*4f70*/  FMNMX.FTZ R153, R154, R201, !PT ;  /* 0x000000c99a997209 */ /* 0x000fe20007810000 */
[-C--:B------:R-:W-:Y:S01]  /*4f80*/  FMUL.FTZ R36, R36, R218.reuse ;  /* 0x000000da24247220 */ /* 0x080fe20000410000 */
[-C--:B------:R-:W-:Y:S01]  /*4f90*/  FMUL.FTZ R37, R37, R218.reuse ;  /* 0x000000da25257220 */ /* 0x080fe20000410000 */
[-C--:B------:R-:W-:Y:S01]  /*4fa0*/  FMUL.FTZ R40, R40, R218.reuse ;  /* 0x000000da28287220 */ /* 0x080fe20000410000 */
[----:B------:R-:W-:Y:S01]  /*4fb0*/  FMNMX.FTZ R153, R155, R153, !PT ;  /* 0x000000999b997209 */ /* 0x000fe20007810000 */
[----:B--2---:R-:W-:Y:S01]  /*4fc0*/  FADD.FTZ R152, R156, R165 ;  /* 0x000000a59c987221 */ /* 0x004fe20000010000 */
[-C--:B------:R-:W-:Y:S01]  /*4fd0*/  FMUL.FTZ R41, R41, R218.reuse ;  /* 0x000000da29297220 */ /* 0x080fe20000410000 */
[-C--:B------:R-:W-:Y:S01]  /*4fe0*/  FMUL.FTZ R44, R44, R218.reuse ;  /* 0x000000da2c2c7220 */ /* 0x080fe20000410000 */
[----:B------:R-:W-:Y:S01]  /*4ff0*/  FMNMX.FTZ R153, R158, R153, !PT ;  /* 0x000000999e997209 */ /* 0x000fe20007810000 */
[-C--:B------:R-:W-:Y:S01]  /*5000*/  FMUL.FTZ R45, R45, R218.reuse ;  /* 0x000000da2d2d7220 */ /* 0x080fe20000410000 */
[-C--:B------:R-:W-:Y:S01]  /*5010*/  FMUL.FTZ R48, R48, R218.reuse ;  /* 0x000000da30307220 */ /* 0x080fe20000410000 */
[----:B------:R-:W-:Y:S01]  /*5020*/  FMUL.FTZ R49, R49, R218 ;  /* 0x000000da31317220 */ /* 0x000fe20000410000 */
[----:B------:R-:W-:Y:S01]  /*5030*/  FMNMX.FTZ R153, R159, R153, !PT ;  /* 0x000000999f997209 */ /* 0x000fe20007810000 */
[C---:B---3--:R-:W-:Y:S01]  /*5040*/  FADD.FTZ R152, R202.reuse, R152 ;  /* 0x00000098ca987221 */ /* 0x048fe20000010000 */
[----:B------:R-:W-:Y:S01]  /*5050*/  F2FP.BF16.F32.PACK_AB R202, R202, R156 ;  /* 0x0000009ccaca723e */ /* 0x000fe200000010ff */
[-C--:B------:R-:W-:Y:S01]  /*5060*/  FMUL.FTZ R52, R52, R218.reuse ;  /* 0x000000da34347220 */ /* 0x080fe20000410000 */
[----:B------:R-:W-:Y:S01]  /*5070*/  FMNMX.FTZ R153, R162, R153, !PT ;  /* 0x00000099a2997209 */ /* 0x000fe20007810000 */
[-C--:B------:R-:W-:Y:S01]  /*5080*/  FMUL.FTZ R53, R53, R218.reuse ;  /* 0x000000da35357220 */ /* 0x080fe20000410000 */
[-C--:B------:R-:W-:Y:S01]  /*5090*/  FMUL.FTZ R56, R56, R218.reuse ;  /* 0x000000da38387220 */ /* 0x080fe20000410000 */
[-C--:B------:R-:W-:Y:S01]  /*50a0*/  FMUL.FTZ R57, R57, R218.reuse ;  /* 0x000000da39397220 */ /* 0x080fe20000410000 */
[----:B------:R-:W-:Y:S01]  /*50b0*/  FMNMX.FTZ R153, R163, R153, !PT ;  /* 0x00000099a3997209 */ /* 0x000fe20007810000 */
[-C--:B------:R-:W-:Y:S01]  /*50c0*/  FMUL.FTZ R60, R60, R218.reuse ;  /* 0x000000da3c3c7220 */ /* 0x080fe20000410000 */
[----:B0-----:R-:W-:Y:S01]  /*50d0*/  SHF.R.U32.HI R203, RZ, 0x7, R203 ;  /* 0x00000007ffcb7819 */ /* 0x001fe200000116cb */
        /* <DEDUP_REMOVED lines=59> */
[----:B------:R-:W-:Y:S01]  /*5490*/  FMUL.FTZ R149, R149, R218 ;  /* 0x000000da95957220 */ /* 0x000fe20000410000 */
[----:B------:R-:W-:Y:S01]  /*54a0*/  IADD3 R218, -R203, 0xb, RZ ;  /* 0x0000000bcbda7810 */ /* 0x000fe20007ffe1ff */
[----:B------:R-:W-:Y:S01]  /*54b0*/  MUFU.EX2 R164, R164 ;  /* 0x000000a400a47308 */ /* 0x000fe20000000800 */
[----:B------:R-:W-:-:S04]  /*54c0*/  FMNMX.FTZ R153, R195, R153, !PT ;  /* 0x00000099c3997209 */ /* 0x000fc80007810000 */
[----:B------:R-:W-:-:S03]  /*54d0*/  FMNMX.FTZ R153, R198, R153, !PT ;  /* 0x00000099c6997209 */ /* 0x000fc60007810000 */
[----:B------:R-:W-:Y:S01]  /*54e0*/  MUFU.EX2 R157, R157 ;  /* 0x0000009d009d7308 */ /* 0x000fe20000000800 */
[----:B------:R-:W-:-:S05]  /*54f0*/  FMNMX.FTZ R153, R199, R153, !PT ;  /* 0x00000099c7997209 */ /* 0x000fca0007810000 */
        /* <DEDUP_REMOVED lines=11> */
[----:B------:R-:W-:-:S02]  /*55b0*/  @!P1 VIADD R156, R220, 0x32440 ;  /* 0x00032440dc9c9836 */ /* 0x000fc40000000000 */
[----:B------:R-:W-:Y:S02]  /*55c0*/  @!P1 VIADD R220, R220, 0x32460 ;  /* 0x00032460dcdc9836 */ /* 0x000fe40000000000 */
[CC--:B------:R-:W-:Y:S01]  /*55d0*/  FMUL.FTZ R229, R165.reuse, R0.reuse ;  /* 0x00000000a5e57220 */ /* 0x0c0fe20000410000 */
[----:B------:R-:W-:Y:S01]  /*55e0*/  @!P1 PRMT R156, RZ, 0x654, R156 ;  /* 0x00000654ff9c9816 */ /* 0x000fe2000000009c */
[----:B------:R-:W-:Y:S01]  /*55f0*/  FADD.FTZ R153, -R165, R201 ;  /* 0x000000c9a5997221 */ /* 0x000fe20000010100 */
[----:B------:R0:W-:Y:S06]  /*5600*/  BAR.ARV R218, 0x100 ;  /* 0x000400da0000751d */ /* 0x0001ec0000002000 */
[-CC-:B------:R-:W-:Y:S01]  /*5610*/  FFMA.FTZ R155, R155, R0.reuse, -R229.reuse ;  /* 0x000000009b9b7223 */ /* 0x180fe200000108e5 */
[----:B------:R1:W-:Y:S01]  /*5620*/  @!P1 SYNCS.ARRIVE.TRANS64.RED.A1T0 RZ, [R156+URZ], RZ ;  /* 0x000000ff9cff99a7 */ /* 0x0003e2000810043f */
        /* <DEDUP_REMOVED lines=8> */
[----:B------:R-:W-:Y:S01]  /*56b0*/  FFMA.FTZ R199, R199, R0, -R229 ;  /* 0x00000000c7c77223 */ /* 0x000fe200000108e5 */
[----:B------:R-:W-:-:S03]  /*56c0*/  @!P1 PRMT R220, RZ, 0x654, R220 ;  /* 0x00000654ffdc9816 */ /* 0x000fc600000000dc */
[----:B-1----:R1:W-:Y:S08]  /*56d0*/  MUFU.EX2 R156, R155 ;  /* 0x0000009b009c7308 */ /* 0x0023f00000000800 */
[----:B------:R-:W2:Y:S01]  /*56e0*/  MUFU.EX2 R153, R153 ;  /* 0x0000009900997308 */ /* 0x000ea20000000800 */
[----:B-1----:R-:W-:-:S05]  /*56f0*/  VIADD R155, R203, 0x8 ;  /* 0x00000008cb9b7836 */ /* 0x002fca0000000000 */
[----:B------:R1:W-:Y:S06]  /*5700*/  BAR.SYNC.DEFER_BLOCKING R155, 0x100 ;  /* 0x0004009b0000751d */ /* 0x0003ec0000010000 */
[----:B------:R-:W3:Y:S01]  /*5710*/  MUFU.EX2 R154, R154 ;  /* 0x0000009a009a7308 */ /* 0x000ee20000000800 */
[-C--:B--2---:R-:W-:Y:S01]  /*5720*/  FMUL.FTZ R26, R26, R153.reuse ;  /* 0x000000991a1a7220 */ /* 0x084fe20000410000 */
[-C--:B------:R-:W-:Y:S01]  /*5730*/  FMUL.FTZ R27, R27, R153.reuse ;  /* 0x000000991b1b7220 */ /* 0x080fe20000410000 */
[----:B------:R-:W-:-:S05]  /*5740*/  FMUL.FTZ R30, R30, R153 ;  /* 0x000000991e1e7220 */ /* 0x000fca0000410000 */
        /* <DEDUP_REMOVED lines=63> */
[----:B---3--:R-:W-:Y:S01]  /*5b40*/  F2FP.BF16.F32.PACK_AB R201, R156, R154 ;  /* 0x0000009a9cc9723e */ /* 0x008fe200000010ff */
[----:B-1----:R1:W3:Y:S01]  /*5b50*/  MUFU.EX2 R155, R160 ;  /* 0x000000a0009b7308 */ /* 0x0022e20000000800 */
[----:B--2---:R-:W-:Y:S01]  /*5b60*/  F2FP.BF16.F32.PACK_AB R203, R159, R158 ;  /* 0x0000009e9fcb723e */ /* 0x004fe200000010ff */
[----:B------:R-:W-:Y:S01]  /*5b70*/  FFMA.FTZ R217, R153, R217, R154 ;  /* 0x000000d999d97223 */ /* 0x000fe2000001009a */
[----:B------:R-:W-:-:S02]  /*5b80*/  F2FP.BF16.F32.PACK_AB R154, R157, R164 ;  /* 0x000000a49d9a723e */ /* 0x000fc400000010ff */
[----:B------:R-:W-:Y:S01]  /*5b90*/  WARPGROUP.ARRIVE ;  /* 0x00000000000079c5 */ /* 0x000fe20000000000 */
[----:B------:R-:W-:Y:S02]  /*5ba0*/  FADD.FTZ R217, R156, R217 ;  /* 0x000000d99cd97221 */ /* 0x000fe40000010000 */
[----:B------:R-:W-:Y:S01]  /*5bb0*/  MUFU.EX2 R185, R185 ;  /* 0x000000b900b97308 */ /* 0x000fe20000000800 */
[----:B-1----:R-:W-:Y:S01]  /*5bc0*/  FFMA.FTZ R160, R163, R0, -R229 ;  /* 0x00000000a3a07223 */ /* 0x002fe200000108e5 */
[----:B------:R-:W-:Y:S01]  /*5bd0*/  FADD.FTZ R217, R158, R217 ;  /* 0x000000d99ed97221 */ /* 0x000fe20000010000 */
[----:B------:R-:W-:Y:S01]  /*5be0*/  HGMMA.64x256x16.F32.BF16 R24, R200, gdesc[UR8].tnspB, R24, gsb0 ;  /* 0x43e00008c8187df0 */ /* 0x000fe20008001818 */
[----:B------:R-:W-:Y:S01]  /*5bf0*/  UIADD3 UR10, UR4, 0x80, URZ ;  /* 0x00000080040a7890 */ /* 0x000fe2000fffe03f */
[----:B------:R-:W-:Y:S01]  /*5c00*/  F2FP.BF16.F32.PACK_AB R158, R173, R172 ;  /* 0x000000acad9e723e */ /* 0x000fe200000010ff */
[----:B------:R-:W-:Y:S01]  /*5c10*/  UMOV UR11, 0x40000040 ;  /* 0x40000040000b7882 */ /* 0x000fe20000000000 */
[----:B------:R-:W-:Y:S01]  /*5c20*/  FADD.FTZ R217, R159, R217 ;  /* 0x000000d99fd97221 */ /* 0x000fe20000010000 */
[----:B------:R-:W-:Y:S01]  /*5c30*/  MUFU.EX2 R160, R160 ;  /* 0x000000a000a07308 */ /* 0x000fe20000000800 */
[----:B---3--:R-:W-:-:S07]  /*5c40*/  FADD.FTZ R152, R155, R152 ;  /* 0x000000989b987221 */ /* 0x008fce0000010000 */
        /* <DEDUP_REMOVED lines=10> */
[----:B------:R-:W-:-:S07]  /*5cf0*/  WARPGROUP.DEPBAR.LE gsb0, 0x0 ;  /* 0x00008000000079c5 */ /* 0x000fce0000010000 */
[----:B------:R1:W2:Y:S01]  /*5d00*/  MUFU.EX2 R201, R161 ;  /* 0x000000a100c97308 */ /* 0x0002a20000000800 */
[-CC-:B------:R-:W-:Y:S01]  /*5d10*/  FFMA.FTZ R200, R162, R0.reuse, -R229.reuse ;  /* 0x00000000a2c87223 */ /* 0x180fe200000108e5 */
[-CC-:B------:R-:W-:Y:S01]  /*5d20*/  FFMA.FTZ R162, R167, R0.reuse, -R229.reuse ;  /* 0x00000000a7a27223 */ /* 0x180fe200000108e5 */
[-CC-:B------:R-:W-:Y:S01]  /*5d30*/  FFMA.FTZ R167, R170, R0.reuse, -R229.reuse ;  /* 0x00000000aaa77223 */ /* 0x180fe200000108e5 */
[----:B------:R-:W-:Y:S01]  /*5d40*/  FFMA.FTZ R170, R175, R0, -R229 ;  /* 0x00000000afaa7223 */ /* 0x000fe200000108e5 */
[----:B------:R-:W-:-:S03]  /*5d50*/  IMAD.MOV.U32 R202, RZ, RZ, R20 ;  /* 0x000000ffffca7224 */ /* 0x000fc600078e0014 */
[----:B------:R-:W3:Y:S01]  /*5d60*/  MUFU.EX2 R200, R200 ;  /* 0x000000c800c87308 */ /* 0x000ee20000000800 */
[-CC-:B-1----:R-:W-:Y:S01]  /*5d70*/  FFMA.FTZ R161, R166, R0.reuse, -R229.reuse ;  /* 0x00000000a6a17223 */ /* 0x182fe200000108e5 */
[----:B------:R-:W-:-:S06]  /*5d80*/  FFMA.FTZ R166, R174, R0, -R229 ;  /* 0x00000000aea67223 */ /* 0x000fcc00000108e5 */
[----:B------:R-:W1:Y:S01]  /*5d90*/  MUFU.EX2 R161, R161 ;  /* 0x000000a100a17308 */ /* 0x000e620000000800 */
[C---:B--2---:R-:W-:Y:S01]  /*5da0*/  FADD.FTZ R163, R201.reuse, R152 ;  /* 0x00000098c9a37221 */ /* 0x044fe20000010000 */
[----:B------:R-:W-:Y:S01]  /*5db0*/  F2FP.BF16.F32.PACK_AB R152, R201, R155 ;  /* 0x0000009bc998723e */ /* 0x000fe200000010ff */
[----:B------:R-:W-:-:S05]  /*5dc0*/  IMAD.MOV.U32 R201, RZ, RZ, R165 ;  /* 0x000000ffffc97224 */ /* 0x000fca00078e00a5 */
[----:B------:R-:W2:Y:S01]  /*5dd0*/  MUFU.EX2 R162, R162 ;  /* 0x000000a200a27308 */ /* 0x000ea20000000800 */
[----:B---3--:R-:W-:Y:S01]  /*5de0*/  F2FP.BF16.F32.PACK_AB R153, R160, R200 ;  /* 0x000000c8a099723e */ /* 0x008fe200000010ff */
[----:B------:R-:W-:-:S04]  /*5df0*/  FADD.FTZ R200, R200, R217 ;  /* 0x000000d9c8c87221 */ /* 0x000fc80000010000 */
[----:B------:R-:W-:Y:S01]  /*5e00*/  FADD.FTZ R200, R160, R200 ;  /* 0x000000c8a0c87221 */ /* 0x000fe20000010000 */
[----:B------:R-:W-:Y:S01]  /*5e10*/  FFMA.FTZ R160, R186, R0, -R229 ;  /* 0x00000000baa07223 */ /* 0x000fe200000108e5 */
[----:B------:R-:W3:Y:S02]  /*5e20*/  MUFU.EX2 R167, R167 ;  /* 0x000000a700a77308 */ /* 0x000ee40000000800 */
[----:B-1----:R-:W-:-:S06]  /*5e30*/  FADD.FTZ R200, R161, R200 ;  /* 0x000000c8a1c87221 */ /* 0x002fcc0000010000 */
[----:B------:R-:W-:Y:S01]  /*5e40*/  MUFU.EX2 R166, R166 ;  /* 0x000000a600a67308 */ /* 0x000fe20000000800 */
[C---:B--2---:R-:W-:Y:S01]  /*5e50*/  F2FP.BF16.F32.PACK_AB R155, R162.reuse, R161 ;  /* 0x000000a1a29b723e */ /* 0x044fe200000010ff */
[----:B------:R-:W-:Y:S01]  /*5e60*/  FFMA.FTZ R161, R187, R0, -R229 ;  /* 0x00000000bba17223 */ /* 0x000fe200000108e5 */
[----:B------:R-:W-:Y:S02]  /*5e70*/  FADD.FTZ R162, R162, R200 ;  /* 0x000000c8a2a27221 */ /* 0x000fe40000010000 */
[----:B------:R-:W-:-:S03]  /*5e80*/  WARPGROUP.ARRIVE ;  /* 0x00000000000079c5 */ /* 0x000fc60000000000 */
[----:B------:R-:W1:Y:S01]  /*5e90*/  MUFU.EX2 R170, R170 ;  /* 0x000000aa00aa7308 */ /* 0x000e620000000800 */
[----:B---3--:R-:W-:Y:S02]  /*5ea0*/  FADD.FTZ R162, R167, R162 ;  /* 0x000000a2a7a27221 */ /* 0x008fe40000010000 */
[----:B------:R-:W-:Y:S01]  /*5eb0*/  HGMMA.64x256x16.F32.BF16 R24, R152, gdesc[UR8].tnspB, R24, gsb0 ;  /* 0x43e0000898187df0 */ /* 0x000fe20008001818 */
[----:B------:R-:W-:Y:S01]  /*5ec0*/  UIADD3 UR10, UR4, 0x100, URZ ;  /* 0x00000100040a7890 */ /* 0x000fe2000fffe03f */
[----:B------:R-:W-:-:S03]  /*5ed0*/  UMOV UR11, 0x40000040 ;  /* 0x40000040000b7882 */ /* 0x000fc60000000000 */
[----:B------:R-:W-:Y:S08]  /*5ee0*/  MUFU.EX2 R160, R160 ;  /* 0x000000a000a07308 */ /* 0x000ff00000000800 */
[----:B------:R-:W-:Y:S01]  /*5ef0*/  MUFU.EX2 R161, R161 ;  /* 0x000000a100a17308 */ /* 0x000fe20000000800 */
[----:B-1----:R-:W-:Y:S01]  /*5f00*/  F2FP.BF16.F32.PACK_AB R159, R170, R166 ;  /* 0x000000a6aa9f723e */ /* 0x002fe200000010ff */
[----:B------:R-:W-:-:S06]  /*5f10*/  WARPGROUP.DEPBAR.LE gsb0, 0x0 ;  /* 0x00008000000079c5 */ /* 0x000fcc0000010000 */
[----:B------:R1:W2:Y:S01]  /*5f20*/  MUFU.EX2 R152, R169 ;  /* 0x000000a900987308 */ /* 0x0002a20000000800 */
[----:B------:R-:W-:Y:S01]  /*5f30*/  FADD.FTZ R153, R164, R163 ;  /* 0x000000a3a4997221 */ /* 0x000fe20000010000 */
[----:B------:R-:W-:Y:S01]  /*5f40*/  F2FP.BF16.F32.PACK_AB R154, R181, R180 ;  /* 0x000000b4b59a723e */ /* 0x000fe200000010ff */
[-CC-:B------:R-:W-:Y:S01]  /*5f50*/  FFMA.FTZ R163, R190, R0.reuse, -R229.reuse ;  /* 0x00000000bea37223 */ /* 0x180fe200000108e5 */
[-C--:B------:R-:W-:Y:S01]  /*5f60*/  FFMA.FTZ R164, R191, R0.reuse, -R229 ;  /* 0x00000000bfa47223 */ /* 0x080fe200000108e5 */
[----:B------:R-:W-:Y:S01]  /*5f70*/  FADD.FTZ R153, R157, R153 ;  /* 0x000000999d997221 */ /* 0x000fe20000010000 */
[----:B-1----:R-:W-:-:S03]  /*5f80*/  FFMA.FTZ R169, R171, R0, -R229 ;  /* 0x00000000aba97223 */ /* 0x002fc600000108e5 */
[----:B------:R-:W-:Y:S01]  /*5f90*/  FADD.FTZ R153, R168, R153 ;  /* 0x00000099a8997221 */ /* 0x000fe20000010000 */
[----:B------:R-:W-:Y:S01]  /*5fa0*/  MUFU.EX2 R163, R163 ;  /* 0x000000a300a37308 */ /* 0x000fe20000000800 */
[C---:B--2---:R-:W-:Y:S02]  /*5fb0*/  F2FP.BF16.F32.PACK_AB R156, R152.reuse, R168 ;  /* 0x000000a8989c723e */ /* 0x044fe400000010ff */
[----:B------:R-:W-:-:S05]  /*5fc0*/  FADD.FTZ R153, R152, R153 ;  /* 0x0000009998997221 */ /* 0x000fca0000010000 */
[----:B------:R-:W1:Y:S01]  /*5fd0*/  MUFU.EX2 R169, R169 ;  /* 0x000000a900a97308 */ /* 0x000e620000000800 */
[----:B------:R-:W-:Y:S01]  /*5fe0*/  F2FP.BF16.F32.PACK_AB R152, R177, R176 ;  /* 0x000000b0b198723e */ /* 0x000fe200000010ff */
[----:B------:R-:W-:-:S04]  /*5ff0*/  FADD.FTZ R172, R172, R153 ;  /* 0x00000099acac7221 */ /* 0x000fc80000010000 */
[----:B------:R-:W-:Y:S02]  /*6000*/  FADD.FTZ R172, R173, R172 ;  /* 0x000000acadac7221 */ /* 0x000fe40000010000 */
[----:B------:R-:W-:Y:S02]  /*6010*/  MUFU.EX2 R164, R164 ;  /* 0x000000a400a47308 */ /* 0x000fe40000000800 */
[----:B------:R-:W-:-:S04]  /*6020*/  FADD.FTZ R172, R176, R172 ;  /* 0x000000acb0ac7221 */ /* 0x000fc80000010000 */
[----:B------:R-:W-:Y:S01]  /*6030*/  FADD.FTZ R172, R177, R172 ;  /* 0x000000acb1ac7221 */ /* 0x000fe20000010000 */
[C---:B-1----:R-:W-:Y:S01]  /*6040*/  F2FP.BF16.F32.PACK_AB R157, R169.reuse, R167 ;  /* 0x000000a7a99d723e */ /* 0x042fe200000010ff */
[----:B------:R-:W-:Y:S02]  /*6050*/  FADD.FTZ R162, R169, R162 ;  /* 0x000000a2a9a27221 */ /* 0x000fe40000010000 */
[----:B------:R-:W-:Y:S01]  /*6060*/  FADD.FTZ R172, R180, R172 ;  /* 0x000000acb4ac7221 */ /* 0x000fe20000010000 */
[----:B------:R-:W-:Y:S01]  /*6070*/  WARPGROUP.ARRIVE ;  /* 0x00000000000079c5 */ /* 0x000fe20000000000 */
[----:B------:R-:W-:Y:S02]  /*6080*/  FADD.FTZ R162, R166, R162 ;  /* 0x000000a2a6a27221 */ /* 0x000fe40000010000 */
[----:B------:R-:W-:Y:S02]  /*6090*/  FADD.FTZ R172, R181, R172 ;  /* 0x000000acb5ac7221 */ /* 0x000fe40000010000 */
[----:B------:R-:W-:Y:S01]  /*60a0*/  FADD.FTZ R162, R170, R162 ;  /* 0x000000a2aaa27221 */ /* 0x000fe20000010000 */
[----:B------:R-:W-:Y:S01]  /*60b0*/  HGMMA.64x256x16.F32.BF16 R24, R156, gdesc[UR8].tnspB, R24, gsb0 ;  /* 0x43e000089c187df0 */ /* 0x000fe20008001818 */
[----:B------:R-:W-:Y:S01]  /*60c0*/  UIADD3 UR10, UR4, 0x180, URZ ;  /* 0x00000180040a7890 */ /* 0x000fe2000fffe03f */
[----:B------:R-:W-:Y:S01]  /*60d0*/  FADD.FTZ R172, R184, R172 ;  /* 0x000000acb8ac7221 */ /* 0x000fe20000010000 */
[----:B------:R-:W-:-:S03]  /*60e0*/  UMOV UR11, 0x40000040 ;  /* 0x40000040000b7882 */ /* 0x000fc60000000000 */
[----:B------:R-:W-:-:S04]  /*60f0*/  FADD.FTZ R172, R185, R172 ;  /* 0x000000acb9ac7221 */ /* 0x000fc80000010000 */
[----:B------:R-:W-:Y:S01]  /*6100*/  FADD.FTZ R172, R188, R172 ;  /* 0x000000acbcac7221 */ /* 0x000fe20000010000 */
[----:B------:R-:W-:Y:S02]  /*6110*/  WARPGROUP.DEPBAR.LE gsb0, 0x0 ;  /* 0x00008000000079c5 */ /* 0x000fe40000010000 */
[-CC-:B------:R-:W-:Y:S01]  /*6120*/  FFMA.FTZ R158, R178, R0.reuse, -R229.reuse ;  /* 0x00000000b29e7223 */ /* 0x180fe200000108e5 */
[-CC-:B------:R-:W-:Y:S01]  /*6130*/  FFMA.FTZ R156, R179, R0.reuse, -R229.reuse ;  /* 0x00000000b39c7223 */ /* 0x180fe200000108e5 */
[-CC-:B------:R-:W-:Y:S01]  /*6140*/  FFMA.FTZ R157, R182, R0.reuse, -R229.reuse ;  /* 0x00000000b69d7223 */ /* 0x180fe200000108e5 */
[----:B------:R-:W-:-:S03]  /*6150*/  FFMA.FTZ R159, R183, R0, -R229 ;  /* 0x00000000b79f7223 */ /* 0x000fc600000108e5 */
[----:B------:R-:W-:Y:S08]  /*6160*/  MUFU.EX2 R158, R158 ;  /* 0x0000009e009e7308 */ /* 0x000ff00000000800 */
[----:B------:R-:W1:Y:S08]  /*6170*/  MUFU.EX2 R156, R156 ;  /* 0x0000009c009c7308 */ /* 0x000e700000000800 */
[----:B------:R-:W2:Y:S08]  /*6180*/  MUFU.EX2 R157, R157 ;  /* 0x0000009d009d7308 */ /* 0x000eb00000000800 */
[----:B------:R-:W3:Y:S01]  /*6190*/  MUFU.EX2 R159, R159 ;  /* 0x0000009f009f7308 */ /* 0x000ee20000000800 */
[----:B-1----:R-:W-:Y:S01]  /*61a0*/  F2FP.BF16.F32.PACK_AB R153, R156, R158 ;  /* 0x0000009e9c99723e */ /* 0x002fe200000010ff */
[----:B------:R-:W-:-:S04]  /*61b0*/  FADD.FTZ R158, R158, R162 ;  /* 0x000000a29e9e7221 */ /* 0x000fc80000010000 */
[----:B------:R-:W-:-:S04]  /*61c0*/  FADD.FTZ R158, R156, R158 ;  /* 0x0000009e9c9e7221 */ /* 0x000fc80000010000 */
[----:B--2---:R-:W-:Y:S01]  /*61d0*/  FADD.FTZ R158, R157, R158 ;  /* 0x0000009e9d9e7221 */ /* 0x004fe20000010000 */
[----:B---3--:R-:W-:-:S03]  /*61e0*/  F2FP.BF16.F32.PACK_AB R155, R159, R157 ;  /* 0x0000009d9f9b723e */ /* 0x008fc600000010ff */
[----:B------:R-:W-:Y:S01]  /*61f0*/  FADD.FTZ R158, R159, R158 ;  /* 0x0000009e9f9e7221 */ /* 0x000fe20000010000 */
[----:B------:R-:W-:-:S03]  /*6200*/  WARPGROUP.ARRIVE ;  /* 0x00000000000079c5 */ /* 0x000fc60000000000 */
[----:B------:R-:W-:-:S04]  /*6210*/  FADD.FTZ R158, R160, R158 ;  /* 0x0000009ea09e7221 */ /* 0x000fc80000010000 */
[----:B------:R-:W-:Y:S01]  /*6220*/  FADD.FTZ R158, R161, R158 ;  /* 0x0000009ea19e7221 */ /* 0x000fe20000010000 */
[----:B------:R-:W-:Y:S01]  /*6230*/  HGMMA.64x256x16.F32.BF16 R24, R152, gdesc[UR8].tnspB, R24, gsb0 ;  /* 0x43e0000898187df0 */ /* 0x000fe20008001818 */
[----:B------:R-:W-:Y:S01]  /*6240*/  UIADD3 UR10, UR4, 0x200, URZ ;  /* 0x00000200040a7890 */ /* 0x000fe2000fffe03f */
[----:B------:R-:W-:Y:S01]  /*6250*/  UMOV UR11, 0x40000040 ;  /* 0x40000040000b7882 */ /* 0x000fe20000000000 */
[----:B------:R-:W-:Y:S01]  /*6260*/  UIADD3 UR4, UR4, 0x280, URZ ;  /* 0x0000028004047890 */ /* 0x000fe2000fffe03f */
[----:B------:R-:W-:Y:S02]  /*6270*/  WARPGROUP.DEPBAR.LE gsb0, 0x0 ;  /* 0x00008000000079c5 */ /* 0x000fe40000010000 */
[----:B------:R-:W-:Y:S02]  /*6280*/  F2FP.BF16.F32.PACK_AB R152, R185, R184 ;  /* 0x000000b8b998723e */ /* 0x000fe400000010ff */
[----:B------:R-:W-:Y:S02]  /*6290*/  F2FP.BF16.F32.PACK_AB R153, R161, R160 ;  /* 0x000000a0a199723e */ /* 0x000fe400000010ff */
[C---:B------:R-:W-:Y:S01]  /*62a0*/  F2FP.BF16.F32.PACK_AB R154, R189.reuse, R188 ;  /* 0x000000bcbd9a723e */ /* 0x040fe200000010ff */
[----:B------:R-:W-:Y:S01]  /*62b0*/  FADD.FTZ R189, R189, R172 ;  /* 0x000000acbdbd7221 */ /* 0x000fe20000010000 */
[----:B------:R-:W-:Y:S01]  /*62c0*/  F2FP.BF16.F32.PACK_AB R155, R164, R163 ;  /* 0x000000a3a49b723e */ /* 0x000fe200000010ff */
[----:B------:R-:W-:-:S03]  /*62d0*/  FADD.FTZ R163, R163, R158 ;  /* 0x0000009ea3a37221 */ /* 0x000fc60000010000 */
[----:B------:R-:W-:Y:S01]  /*62e0*/  WARPGROUP.ARRIVE ;  /* 0x00000000000079c5 */ /* 0x000fe20000000000 */
[----:B------:R-:W-:-:S11]  /*62f0*/  FADD.FTZ R163, R164, R163 ;  /* 0x000000a3a4a37221 */ /* 0x000fd60000010000 */
[----:B------:R-:W-:Y:S01]  /*6300*/  HGMMA.64x256x16.F32.BF16 R24, R152, gdesc[UR8].tnspB, R24, gsb0 ;  /* 0x43e0000898187df0 */ /* 0x000fe20008001818 */
[----:B------:R-:W-:Y:S01]  /*6310*/  UMOV UR10, UR4 ;  /* 0x00000004000a7c82 */ /* 0x000fe20008000000 */
        /* <DEDUP_REMOVED lines=19> */
.L_x_9932:
[----:B------:R-:W2:Y:S01]  /*6450*/  LDL.LU R152, [R1+0x14] ;  /* 0x0000140001987983 */ /* 0x000ea20000300800 */
[----:B------:R-:W-:Y:S01]  /*6460*/  UIADD3 UR36, UR36, 0x1, URZ ;  /* 0x0000000124247890 */ /* 0x000fe2000fffe03f */
[----:B------:R1:W-:Y:S06]  /*6470*/  BAR.ARV R218, 0x100 ;  /* 0x000400da0000751d */ /* 0x0003ec0000002000 */
[----:B------:R-:W-:Y:S02]  /*6480*/  UISETP.NE.AND UP0, UPT, UR36, 0x2, UPT ;  /* 0x000000022400788c */ /* 0x000fe4000bf05270 */
[----:B------:R-:W-:Y:S06]  /*6490*/  BAR.ARV 0x8, 0x180 ;  /* 0x0206000000007b1d */ /* 0x000fec0000002000 */
[----:B------:R-:W-:Y:S01]  /*64a0*/  USEL UR4, URZ, 0x1, UP0 ;  /* 0x000000013f047887 */ /* 0x000fe20008000000 */
[----:B------:R-:W-:Y:S01]  /*64b0*/  PLOP3.LUT P0, PT, PT, PT, PT, 0x8, 0x0 ;  /* 0x000000000000781c */ /* 0x000fe20003f0e170 */
[----:B------:R-:W3:Y:S01]  /*64c0*/  SHFL.BFLY PT, R3, R200, 0x2, 0x1f ;  /* 0x0c401f00c8037f89 */ /* 0x000ee200000e0000 */
[----:B------:R-:W-:-:S02]  /*64d0*/  USEL UR36, UR36, URZ, UP0 ;  /* 0x0000003f24247287 */ /* 0x000fc40008000000 */
[----:B------:R-:W-:Y:S01]  /*64e0*/  ULOP3.LUT UR37, UR37, UR4, URZ, 0x3c, !UPT ;  /* 0x0000000425257292 */ /* 0x000fe2000f8e3c3f */
[----:B------:R-:W4:Y:S01]  /*64f0*/  SHFL.BFLY PT, R2, R217, 0x2, 0x1f ;  /* 0x0c401f00d9027f89 */ /* 0x000f2200000e0000 */
[----:B---3--:R-:W-:Y:S01]  /*6500*/  FADD.FTZ R4, R3, R200 ;  /* 0x000000c803047221 */ /* 0x008fe20000010000 */
[----:B----4-:R-:W-:-:S04]  /*6510*/  FADD.FTZ R6, R2, R217 ;  /* 0x000000d902067221 */ /* 0x010fc80000010000 */
[----:B------:R-:W3:Y:S04]  /*6520*/  SHFL.BFLY PT, R3, R4, 0x1, 0x1f ;  /* 0x0c201f0004037f89 */ /* 0x000ee800000e0000 */
[----:B------:R-:W4:Y:S01]  /*6530*/  SHFL.BFLY PT, R5, R6, 0x1, 0x1f ;  /* 0x0c201f0006057f89 */ /* 0x000f2200000e0000 */
[----:B---3--:R-:W-:Y:S01]  /*6540*/  FADD.FTZ R7, R4, R3 ;  /* 0x0000000304077221 */ /* 0x008fe20000010000 */
[----:B------:R-:W-:Y:S01]  /*6550*/  CS2R R2, SRZ ;  /* 0x0000000000027805 */ /* 0x000fe2000001ff00 */
[----:B------:R-:W-:Y:S02]  /*6560*/  IMAD.MOV.U32 R4, RZ, RZ, -0x800000 ;  /* 0xff800000ff047424 */ /* 0x000fe400078e00ff */
[----:B----4-:R-:W-:Y:S01]  /*6570*/  FADD.FTZ R8, R6, R5 ;  /* 0x0000000506087221 */ /* 0x010fe20000010000 */
[----:B------:R-:W-:-:S04]  /*6580*/  FSETP.NE.FTZ.AND P1, PT, R7, RZ, PT ;  /* 0x000000ff0700720b */ /* 0x000fc80003f35000 */
[----:B------:R-:W-:-:S09]  /*6590*/  FSETP.NE.FTZ.AND P2, PT, R8, RZ, PT ;  /* 0x000000ff0800720b */ /* 0x000fd20003f55000 */
[----:B------:R-:W3:Y:S08]  /*65a0*/  @P1 MUFU.LG2 R5, R7 ;  /* 0x0000000700051308 */ /* 0x000ef00000000c00 */
[----:B------:R-:W4:Y:S08]  /*65b0*/  @P2 MUFU.LG2 R6, R8 ;  /* 0x0000000800062308 */ /* 0x000f300000000c00 */
[----:B------:R5:W0:Y:S01]  /*65c0*/  @P1 MUFU.RCP R3, R7 ;  /* 0x0000000700031308 */ /* 0x000a220000001000 */
[----:B---3--:R-:W-:-:S07]  /*65d0*/  @P1 FMUL.FTZ R5, R5, 0.69314718246459960938 ;  /* 0x3f31721805051820 */ /* 0x008fce0000410000 */
[----:B------:R-:W3:Y:S01]  /*65e0*/  @P2 MUFU.RCP R2, R8 ;  /* 0x0000000800022308 */ /* 0x000ee20000001000 */
[C---:B-----5:R-:W-:Y:S01]  /*65f0*/  @P1 FMUL.FTZ R7, R0.reuse, 0.69314718246459960938 ;  /* 0x3f31721800071820 */ /* 0x060fe20000410000 */
[----:B------:R-:W-:Y:S01]  /*6600*/  @P2 FMUL.FTZ R0, R0, 0.69314718246459960938 ;  /* 0x3f31721800002820 */ /* 0x000fe20000410000 */
[----:B----4-:R-:W-:-:S04]  /*6610*/  @P2 FMUL.FTZ R6, R6, 0.69314718246459960938 ;  /* 0x3f31721806062820 */ /* 0x010fc80000410000 */
[----:B------:R-:W-:Y:S01]  /*6620*/  @P2 FFMA.FTZ R4, R0, R165, R6 ;  /* 0x000000a500042223 */ /* 0x000fe20000010006 */
        /* <DEDUP_REMOVED lines=130> */
[----:B--2---:R-:W-:-:S05]  /*6e50*/  VIADD R152, R152, 0x1 ;  /* 0x0000000198987836 */ /* 0x004fca0000000000 */
[----:B------:R1:W-:Y:S02]  /*6e60*/  STL [R1+0x14], R152 ;  /* 0x0000149801007387 */ /* 0x0003e40000100800 */
.L_x_9920:
[----:B------:R-:W2:Y:S01]  /*6e70*/  S2R R5, SR_CgaCtaId ;  /* 0x0000000000057919 */ /* 0x000ea20000008800 */
[----:B------:R-:W-:Y:S01]  /*6e80*/  MOV R0, 0x400 ;  /* 0x0000040000007802 */ /* 0x000fe20000000f00 */
[----:B------:R-:W-:Y:S01]  /*6e90*/  BSSY B0, `(.L_x_9942) ;  /* 0x0000466000007945 */ /* 0x000fe20003800000 */
[----:B------:R-:W-:Y:S02]  /*6ea0*/  BAR.SYNC.DEFER_BLOCKING 0x5, 0x180 ;  /* 0x0146000000007b1d */ /* 0x000fe40000010000 */
[----:B--2---:R-:W-:-:S05]  /*6eb0*/  LEA R0, R5, R0, 0x18 ;  /* 0x0000000005007211 */ /* 0x004fca00078ec0ff */
[----:B------:R2:W3:Y:S01]  /*6ec0*/  LDS.128 R8, [R0+0x324d0] ;  /* 0x0324d00000087984 */ /* 0x0004e20000000c00 */
[----:B------:R-:W-:Y:S06]  /*6ed0*/  BAR.ARV 0x4, 0x180 ;  /* 0x0106000000007b1d */ /* 0x000fec0000002000 */
[----:B------:R-:W-:Y:S05]  /*6ee0*/  @P0 BRA `(.L_x_9943) ;  /* 0x0000003400e80947 */ /* 0x000fea0003800000 */
[----:B------:R-:W4:Y:S01]  /*6ef0*/  LDL R2, [R1+0x80] ;  /* 0x0000800001027983 */ /* 0x000f220000100800 */
[----:B------:R-:W0:Y:S01]  /*6f00*/  S2R R5, SR_SWINHI ;  /* 0x0000000000057919 */ /* 0x000e220000002f00 */
[----:B------:R-:W-:Y:S01]  /*6f10*/  F2FP.BF16.F32.PACK_AB R14, R29, R28 ;  /* 0x0000001c1d0e723e */ /* 0x000fe200000010ff */
[----:B------:R-:W-:Y:S01]  /*6f20*/  ULDC.64 UR4, c[0x0][0xd08] ;  /* 0x0003420000047ab9 */ /* 0x000fe20000000a00 */
[----:B------:R-:W2:Y:S04]  /*6f30*/  LDL R163, [R1+0x7c] ;  /* 0x00007c0001a37983 */ /* 0x000ea80000100800 */
[----:B------:R-:W2:Y:S01]  /*6f40*/  LDL R162, [R1+0x10] ;  /* 0x0000100001a27983 */ /* 0x000ea20000100800 */
[----:B------:R-:W-:Y:S02]  /*6f50*/  MOV R158, R0 ;  /* 0x00000000009e7202 */ /* 0x000fe40000000f00 */
[----:B0-----:R-:W-:-:S02]  /*6f60*/  MOV R159, R5 ;  /* 0x00000005009f7202 */ /* 0x001fc40000000f00 */
[----:B------:R-:W-:Y:S02]  /*6f70*/  F2FP.BF16.F32.PACK_AB R15, R31, R30 ;  /* 0x0000001e1f0f723e */ /* 0x000fe400000010ff */
[----:B------:R-:W-:Y:S02]  /*6f80*/  F2FP.BF16.F32.PACK_AB R18, R37, R36 ;  /* 0x000000242512723e */ /* 0x000fe400000010ff */
[----:B------:R-:W-:Y:S02]  /*6f90*/  F2FP.BF16.F32.PACK_AB R19, R39, R38 ;  /* 0x000000262713723e */ /* 0x000fe400000010ff */
[----:B------:R-:W-:Y:S02]  /*6fa0*/  F2FP.BF16.F32.PACK_AB R154, R69, R68 ;  /* 0x00000044459a723e */ /* 0x000fe400000010ff */
[----:B------:R-:W-:Y:S01]  /*6fb0*/  SHF.L.U64.HI R22, R204, 0x2, R210 ;  /* 0x00000002cc167819 */ /* 0x000fe200000102d2 */
[----:B------:R-:W-:Y:S01]  /*6fc0*/  BAR.SYNC.DEFER_BLOCKING 0x1, 0x100 ;  /* 0x0044000000007b1d */ /* 0x000fe20000010000 */
[----:B----4-:R-:W-:-:S03]  /*6fd0*/  IMAD.WIDE R6, R2, 0x2, R158 ;  /* 0x0000000202067825 */ /* 0x010fc600078e029e */
[C---:B------:R-:W-:Y:S02]  /*6fe0*/  IADD3 R17, P0, R6.reuse, 0x20, RZ ;  /* 0x0000002006117810 */ /* 0x040fe40007f1e0ff */
[----:B------:R-:W-:Y:S02]  /*6ff0*/  IADD3 R153, P1, R6, 0x40, RZ ;  /* 0x0000004006997810 */ /* 0x000fe40007f3e0ff */
[----:B------:R-:W-:Y:S02]  /*7000*/  LOP3.LUT R16, R17, 0x380, RZ, 0xc0, !PT ;  /* 0x0000038011107812 */ /* 0x000fe400078ec0ff */
[----:B-1----:R-:W-:Y:S02]  /*7010*/  LOP3.LUT R152, R153, 0x380, RZ, 0xc0, !PT ;  /* 0x0000038099987812 */ /* 0x002fe400078ec0ff */
[----:B------:R-:W-:Y:S02]  /*7020*/  SHF.R.U64 R16, R16, 0x3, RZ ;  /* 0x0000000310107819 */ /* 0x000fe400000012ff */
[----:B------:R-:W-:-:S02]  /*7030*/  SHF.R.U64 R152, R152, 0x3, RZ ;  /* 0x0000000398987819 */ /* 0x000fc400000012ff */
[----:B------:R-:W-:Y:S02]  /*7040*/  LOP3.LUT R13, R6, 0x380, RZ, 0xc0, !PT ;  /* 0x00000380060d7812 */ /* 0x000fe400078ec0ff */
[----:B------:R-:W-:Y:S01]  /*7050*/  LOP3.LUT R16, R16, R17, RZ, 0x3c, !PT ;  /* 0x0000001110107212 */ /* 0x000fe200078e3cff */
[--C-:B------:R-:W-:Y:S01]  /*7060*/  IMAD.X R17, RZ, RZ, R7.reuse, P0 ;  /* 0x000000ffff117224 */ /* 0x100fe200000e0607 */
[----:B------:R-:W-:Y:S01]  /*7070*/  LOP3.LUT R152, R152, R153, RZ, 0x3c, !PT ;  /* 0x0000009998987212 */ /* 0x000fe200078e3cff */
[----:B------:R-:W-:Y:S01]  /*7080*/  IMAD.X R153, RZ, RZ, R7, P1 ;  /* 0x000000ffff997224 */ /* 0x000fe200008e0607 */
[----:B------:R-:W-:Y:S02]  /*7090*/  SHF.R.U64 R13, R13, 0x3, RZ ;  /* 0x000000030d0d7819 */ /* 0x000fe400000012ff */
[C---:B------:R-:W-:Y:S02]  /*70a0*/  IADD3 R21, P0, R6.reuse, 0x60, RZ ;  /* 0x0000006006157810 */ /* 0x040fe40007f1e0ff */
[----:B------:R-:W-:-:S02]  /*70b0*/  IADD3 R155, P1, R6, 0x4000, RZ ;  /* 0x00004000069b7810 */ /* 0x000fc40007f3e0ff */
[----:B------:R-:W-:Y:S01]  /*70c0*/  LOP3.LUT R12, R13, R6, RZ, 0x3c, !PT ;  /* 0x000000060d0c7212 */ /* 0x000fe200078e3cff */
[----:B------:R-:W-:Y:S01]  /*70d0*/  IMAD.MOV.U32 R13, RZ, RZ, R7 ;  /* 0x000000ffff0d7224 */ /* 0x000fe200078e0007 */
[----:B------:R-:W-:Y:S02]  /*70e0*/  LOP3.LUT R20, R21, 0x380, RZ, 0xc0, !PT ;  /* 0x0000038015147812 */ /* 0x000fe400078ec0ff */
[----:B---3--:R-:W-:Y:S02]  /*70f0*/  MOV R8, R152 ;  /* 0x0000009800087202 */ /* 0x008fe40000000f00 */
[----:B------:R-:W-:Y:S02]  /*7100*/  LOP3.LUT R152, R155, 0x380, RZ, 0xc0, !PT ;  /* 0x000003809b987812 */ /* 0x000fe400078ec0ff */
[----:B------:R-:W-:Y:S02]  /*7110*/  SHF.R.U64 R20, R20, 0x3, RZ ;  /* 0x0000000314147819 */ /* 0x000fe400000012ff */
[----:B------:R-:W-:-:S02]  /*7120*/  MOV R5, R12 ;  /* 0x0000000c00057202 */ /* 0x000fc40000000f00 */
[----:B------:R-:W-:Y:S02]  /*7130*/  SHF.R.U64 R152, R152, 0x3, RZ ;  /* 0x0000000398987819 */ /* 0x000fe400000012ff */
[----:B------:R-:W-:Y:S02]  /*7140*/  F2FP.BF16.F32.PACK_AB R12, R25, R24 ;  /* 0x00000018190c723e */ /* 0x000fe400000010ff */
[----:B------:R-:W-:Y:S02]  /*7150*/  F2FP.BF16.F32.PACK_AB R13, R27, R26 ;  /* 0x0000001a1b0d723e */ /* 0x000fe400000010ff */
[----:B------:R-:W-:Y:S02]  /*7160*/  MOV R2, R16 ;  /* 0x0000001000027202 */ /* 0x000fe40000000f00 */
[----:B------:R-:W-:Y:S01]  /*7170*/  LOP3.LUT R20, R20, R21, RZ, 0x3c, !PT ;  /* 0x0000001514147212 */ /* 0x000fe200078e3cff */
[----:B------:R-:W-:Y:S01]  /*7180*/  IMAD.X R21, RZ, RZ, R7, P0 ;  /* 0x000000ffff157224 */ /* 0x000fe200000e0607 */
[----:B------:R-:W-:-:S02]  /*7190*/  F2FP.BF16.F32.PACK_AB R16, R33, R32 ;  /* 0x000000202110723e */ /* 0x000fc400000010ff */
[----:B------:R-:W-:Y:S02]  /*71a0*/  F2FP.BF16.F32.PACK_AB R17, R35, R34 ;  /* 0x000000222311723e */ /* 0x000fe400000010ff */
[----:B------:R-:W-:Y:S01]  /*71b0*/  LOP3.LUT R152, R152, R155, RZ, 0x3c, !PT ;  /* 0x0000009b98987212 */ /* 0x000fe200078e3cff */
[----:B------:R0:W-:Y:S01]  /*71c0*/  STSM.16.M88.4 [R5], R12 ;  /* 0x0000000c05007844 */ /* 0x0001e20000000200 */
[C---:B------:R-:W-:Y:S01]  /*71d0*/  IADD3 R155, P0, R6.reuse, 0x4020, RZ ;  /* 0x00004020069b7810 */ /* 0x040fe20007f1e0ff */
[----:B------:R-:W-:Y:S02]  /*71e0*/  IMAD.X R153, RZ, RZ, R7, P1 ;  /* 0x000000ffff997224 */ /* 0x000fe400008e0607 */
[----:B------:R1:W-:Y:S01]  /*71f0*/  STSM.16.M88.4 [R2], R16 ;  /* 0x0000001002007844 */ /* 0x0003e20000000200 */
[----:B------:R-:W-:Y:S02]  /*7200*/  IADD3 R157, P1, R6, 0x8060, RZ ;  /* 0x00008060069d7810 */ /* 0x000fe40007f3e0ff */
[----:B0-----:R-:W-:-:S02]  /*7210*/  F2FP.BF16.F32.PACK_AB R12, R41, R40 ;  /* 0x00000028290c723e */ /* 0x001fc400000010ff */
[----:B------:R-:W-:Y:S02]  /*7220*/  F2FP.BF16.F32.PACK_AB R13, R43, R42 ;  /* 0x0000002a2b0d723e */ /* 0x000fe400000010ff */
[----:B------:R-:W-:Y:S02]  /*7230*/  F2FP.BF16.F32.PACK_AB R14, R45, R44 ;  /* 0x0000002c2d0e723e */ /* 0x000fe400000010ff */
[----:B------:R-:W-:Y:S02]  /*7240*/  F2FP.BF16.F32.PACK_AB R15, R47, R46 ;  /* 0x0000002e2f0f723e */ /* 0x000fe400000010ff */
[----:B------:R-:W-:Y:S02]  /*7250*/  MOV R5, R20 ;  /* 0x0000001400057202 */ /* 0x000fe40000000f00 */
[----:B------:R-:W-:Y:S02]  /*7260*/  LOP3.LUT R20, R155, 0x380, RZ, 0xc0, !PT ;  /* 0x000003809b147812 */ /* 0x000fe400078ec0ff */
[----:B-1----:R-:W-:-:S02]  /*7270*/  F2FP.BF16.F32.PACK_AB R16, R49, R48 ;  /* 0x000000303110723e */ /* 0x002fc400000010ff */
[----:B------:R-:W-:Y:S02]  /*7280*/  F2FP.BF16.F32.PACK_AB R17, R51, R50 ;  /* 0x000000323311723e */ /* 0x000fe400000010ff */
[----:B------:R-:W-:Y:S02]  /*7290*/  F2FP.BF16.F32.PACK_AB R18, R53, R52 ;  /* 0x000000343512723e */ /* 0x000fe400000010ff */
[----:B------:R-:W-:Y:S01]  /*72a0*/  F2FP.BF16.F32.PACK_AB R19, R55, R54 ;  /* 0x000000363713723e */ /* 0x000fe200000010ff */
[----:B------:R0:W-:Y:S01]  /*72b0*/  STSM.16.M88.4 [R8], R12 ;  /* 0x0000000c08007844 */ /* 0x0001e20000000200 */
[----:B------:R-:W-:Y:S02]  /*72c0*/  SHF.R.U64 R20, R20, 0x3, RZ ;  /* 0x0000000314147819 */ /* 0x000fe400000012ff */
[----:B------:R-:W-:Y:S01]  /*72d0*/  MOV R2, R152 ;  /* 0x0000009800027202 */ /* 0x000fe20000000f00 */
[----:B------:R1:W-:Y:S01]  /*72e0*/  STSM.16.M88.4 [R5], R16 ;  /* 0x0000001005007844 */ /* 0x0003e20000000200 */
[----:B------:R-:W-:Y:S01]  /*72f0*/  IMAD.X R21, RZ, RZ, R7, P0 ;  /* 0x000000ffff157224 */ /* 0x000fe200000e0607 */
[----:B------:R-:W-:-:S02]  /*7300*/  LOP3.LUT R20, R20, R155, RZ, 0x3c, !PT ;  /* 0x0000009b14147212 */ /* 0x000fc400078e3cff */
[----:B------:R-:W-:Y:S02]  /*7310*/  F2FP.BF16.F32.PACK_AB R152, R65, R64 ;  /* 0x000000404198723e */ /* 0x000fe400000010ff */
[----:B0-----:R-:W-:Y:S02]  /*7320*/  F2FP.BF16.F32.PACK_AB R12, R57, R56 ;  /* 0x00000038390c723e */ /* 0x001fe400000010ff */
[----:B------:R-:W-:Y:S02]  /*7330*/  F2FP.BF16.F32.PACK_AB R13, R59, R58 ;  /* 0x0000003a3b0d723e */ /* 0x000fe400000010ff */
[----:B------:R-:W-:Y:S02]  /*7340*/  F2FP.BF16.F32.PACK_AB R14, R61, R60 ;  /* 0x0000003c3d0e723e */ /* 0x000fe400000010ff */
[----:B------:R-:W-:Y:S02]  /*7350*/  F2FP.BF16.F32.PACK_AB R15, R63, R62 ;  /* 0x0000003e3f0f723e */ /* 0x000fe400000010ff */
[----:B-1----:R-:W-:-:S02]  /*7360*/  IADD3 R5, P5, R6, 0x4040, RZ ;  /* 0x0000404006057810 */ /* 0x002fc40007fbe0ff */
[----:B------:R-:W-:Y:S01]  /*7370*/  IADD3 R17, P4, R6, 0x4060, RZ ;  /* 0x0000406006117810 */ /* 0x000fe20007f9e0ff */
[----:B------:R0:W-:Y:S01]  /*7380*/  STSM.16.M88.4 [R2], R12 ;  /* 0x0000000c02007844 */ /* 0x0001e20000000200 */
[----:B------:R-:W-:Y:S02]  /*7390*/  MOV R21, R20 ;  /* 0x0000001400157202 */ /* 0x000fe40000000f00 */
[----:B------:R-:W-:Y:S02]  /*73a0*/  F2FP.BF16.F32.PACK_AB R153, R67, R66 ;  /* 0x000000424399723e */ /* 0x000fe400000010ff */
[----:B------:R-:W-:Y:S02]  /*73b0*/  LOP3.LUT R156, R157, 0x380, RZ, 0xc0, !PT ;  /* 0x000003809d9c7812 */ /* 0x000fe400078ec0ff */
[----:B------:R-:W-:Y:S02]  /*73c0*/  F2FP.BF16.F32.PACK_AB R155, R71, R70 ;  /* 0x00000046479b723e */ /* 0x000fe400000010ff */
[----:B------:R-:W-:-:S02]  /*73d0*/  LOP3.LUT R16, R17, 0x380, RZ, 0xc0, !PT ;  /* 0x0000038011107812 */ /* 0x000fc400078ec0ff */
[C---:B------:R-:W-:Y:S02]  /*73e0*/  IADD3 R161, P0, R6.reuse, 0xc040, RZ ;  /* 0x0000c04006a17810 */ /* 0x040fe40007f1e0ff */
[----:B0-----:R-:W-:Y:S02]  /*73f0*/  LOP3.LUT R12, R5, 0x380, RZ, 0xc0, !PT ;  /* 0x00000380050c7812 */ /* 0x001fe400078ec0ff */
[----:B------:R-:W-:Y:S02]  /*7400*/  IADD3 R15, P2, R6, 0x8000, RZ ;  /* 0x00008000060f7810 */ /* 0x000fe40007f5e0ff */
[----:B------:R-:W-:Y:S02]  /*7410*/  SHF.R.U64 R12, R12, 0x3, RZ ;  /* 0x000000030c0c7819 */ /* 0x000fe400000012ff */
[----:B------:R-:W-:Y:S01]  /*7420*/  LOP3.LUT R2, R15, 0x380, RZ, 0xc0, !PT ;  /* 0x000003800f027812 */ /* 0x000fe200078ec0ff */
[----:B------:R0:W-:Y:S01]  /*7430*/  STSM.16.M88.4 [R21], R152 ;  /* 0x0000009815007844 */ /* 0x0001e20000000200 */
[----:B------:R-:W-:Y:S01]  /*7440*/  SHF.R.U64 R156, R156, 0x3, RZ ;  /* 0x000000039c9c7819 */ /* 0x000fe200000012ff */
[----:B------:R-:W-:Y:S01]  /*7450*/  IMAD.X R13, RZ, RZ, R7, P5 ;  /* 0x000000ffff0d7224 */ /* 0x000fe200028e0607 */
[----:B------:R-:W-:-:S02]  /*7460*/  SHF.R.U64 R16, R16, 0x3, RZ ;  /* 0x0000000310107819 */ /* 0x000fc400000012ff */
[----:B------:R-:W-:Y:S02]  /*7470*/  LOP3.LUT R12, R12, R5, RZ, 0x3c, !PT ;  /* 0x000000050c0c7212 */ /* 0x000fe400078e3cff */
[----:B------:R-:W-:Y:S02]  /*7480*/  LOP3.LUT R20, R161, 0x380, RZ, 0xc0, !PT ;  /* 0x00000380a1147812 */ /* 0x000fe400078ec0ff */
[----:B------:R-:W-:Y:S02]  /*7490*/  LOP3.LUT R156, R156, R157, RZ, 0x3c, !PT ;  /* 0x0000009d9c9c7212 */ /* 0x000fe400078e3cff */
[----:B------:R-:W-:Y:S01]  /*74a0*/  LOP3.LUT R16, R16, R17, RZ, 0x3c, !PT ;  /* 0x0000001110107212 */ /* 0x000fe200078e3cff */
[--C-:B------:R-:W-:Y:S01]  /*74b0*/  IMAD.X R17, RZ, RZ, R7.reuse, P4 ;  /* 0x000000ffff117224 */ /* 0x100fe200020e0607 */
[----:B0-----:R-:W-:Y:S01]  /*74c0*/  SHF.R.U64 R152, R2, 0x3, RZ ;  /* 0x0000000302987819 */ /* 0x001fe200000012ff */
[----:B------:R-:W-:Y:S01]  /*74d0*/  IMAD.X R153, RZ, RZ, R7, P2 ;  /* 0x000000ffff997224 */ /* 0x000fe200010e0607 */
[----:B------:R-:W-:-:S02]  /*74e0*/  IADD3 R157, P2, R6, 0x8040, RZ ;  /* 0x00008040069d7810 */ /* 0x000fc40007f5e0ff */
[----:B------:R-:W-:Y:S02]  /*74f0*/  LOP3.LUT R152, R152, R15, RZ, 0x3c, !PT ;  /* 0x0000000f98987212 */ /* 0x000fe400078e3cff */
[----:B------:R-:W-:Y:S02]  /*7500*/  MOV R8, R12 ;  /* 0x0000000c00087202 */ /* 0x000fe40000000f00 */
[----:B------:R-:W-:Y:S02]  /*7510*/  SHF.R.U64 R20, R20, 0x3, RZ ;  /* 0x0000000314147819 */ /* 0x000fe400000012ff */
[----:B------:R-:W-:Y:S02]  /*7520*/  F2FP.BF16.F32.PACK_AB R12, R73, R72 ;  /* 0x00000048490c723e */ /* 0x000fe400000010ff */
[----:B------:R-:W-:Y:S02]  /*7530*/  F2FP.BF16.F32.PACK_AB R13, R75, R74 ;  /* 0x0000004a4b0d723e */ /* 0x000fe400000010ff */
[----:B------:R-:W-:-:S02]  /*7540*/  F2FP.BF16.F32.PACK_AB R14, R77, R76 ;  /* 0x0000004c4d0e723e */ /* 0x000fc400000010ff */
[----:B------:R-:W-:Y:S02]  /*7550*/  F2FP.BF16.F32.PACK_AB R15, R79, R78 ;  /* 0x0000004e4f0f723e */ /* 0x000fe400000010ff */
[----:B------:R-:W-:Y:S02]  /*7560*/  LOP3.LUT R21, R157, 0x380, RZ, 0xc0, !PT ;  /* 0x000003809d157812 */ /* 0x000fe400078ec0ff */
[----:B------:R-:W-:Y:S01]  /*7570*/  MOV R5, R16 ;  /* 0x0000001000057202 */ /* 0x000fe20000000f00 */
[----:B------:R0:W-:Y:S01]  /*7580*/  STSM.16.M88.4 [R8], R12 ;  /* 0x0000000c08007844 */ /* 0x0001e20000000200 */
[----:B------:R-:W-:Y:S02]  /*7590*/  LOP3.LUT R20, R20, R161, RZ, 0x3c, !PT ;  /* 0x000000a114147212 */ /* 0x000fe400078e3cff */
[----:B------:R-:W-:Y:S02]  /*75a0*/  F2FP.BF16.F32.PACK_AB R16, R81, R80 ;  /* 0x000000505110723e */ /* 0x000fe400000010ff */
[----:B------:R-:W-:-:S02]  /*75b0*/  F2FP.BF16.F32.PACK_AB R17, R83, R82 ;  /* 0x000000525311723e */ /* 0x000fc400000010ff */
[----:B------:R-:W-:Y:S02]  /*75c0*/  F2FP.BF16.F32.PACK_AB R18, R85, R84 ;  /* 0x000000545512723e */ /* 0x000fe400000010ff */
[----:B------:R-:W-:Y:S02]  /*75d0*/  F2FP.BF16.F32.PACK_AB R19, R87, R86 ;  /* 0x000000565713723e */ /* 0x000fe400000010ff */
[----:B------:R-:W-:Y:S02]  /*75e0*/  IADD3 R161, P3, R6, 0x8020, RZ ;  /* 0x0000802006a17810 */ /* 0x000fe40007f7e0ff */
[----:B------:R-:W-:Y:S02]  /*75f0*/  MOV R2, R152 ;  /* 0x0000009800027202 */ /* 0x000fe40000000f00 */
[----:B------:R-:W-:Y:S02]  /*7600*/  F2FP.BF16.F32.PACK_AB R152, R89, R88 ;  /* 0x000000585998723e */ /* 0x000fe400000010ff */
[----:B------:R-:W-:-:S02]  /*7610*/  F2FP.BF16.F32.PACK_AB R153, R91, R90 ;  /* 0x0000005a5b99723e */ /* 0x000fc400000010ff */
[----:B0-----:R-:W-:Y:S02]  /*7620*/  SHF.R.U64 R8, R21, 0x3, RZ ;  /* 0x0000000315087819 */ /* 0x001fe400000012ff */
[----:B------:R-:W-:Y:S02]  /*7630*/  F2FP.BF16.F32.PACK_AB R154, R93, R92 ;  /* 0x0000005c5d9a723e */ /* 0x000fe400000010ff */
[----:B------:R-:W-:Y:S01]  /*7640*/  F2FP.BF16.F32.PACK_AB R155, R95, R94 ;  /* 0x0000005e5f9b723e */ /* 0x000fe200000010ff */
[----:B------:R0:W-:Y:S01]  /*7650*/  STSM.16.M88.4 [R5], R16 ;  /* 0x0000001005007844 */ /* 0x0001e20000000200 */
[----:B------:R-:W-:-:S03]  /*7660*/  LOP3.LUT R160, R161, 0x380, RZ, 0xc0, !PT ;  /* 0x00000380a1a07812 */ /* 0x000fc600078ec0ff */
[----:B------:R1:W-:Y:S01]  /*7670*/  STSM.16.M88.4 [R2], R152 ;  /* 0x0000009802007844 */ /* 0x0003e20000000200 */
[----:B------:R-:W-:-:S04]  /*7680*/  SHF.R.U64 R160, R160, 0x3, RZ ;  /* 0x00000003a0a07819 */ /* 0x000fc800000012ff */
[----:B------:R-:W-:Y:S02]  /*7690*/  LOP3.LUT R160, R160, R161, RZ, 0x3c, !PT ;  /* 0x000000a1a0a07212 */ /* 0x000fe400078e3cff */
[----:B0-----:R-:W-:Y:S01]  /*76a0*/  LOP3.LUT R16, R8, R157, RZ, 0x3c, !PT ;  /* 0x0000009d08107212 */ /* 0x001fe200078e3cff */
[--C-:B------:R-:W-:Y:S02]  /*76b0*/  IMAD.X R157, RZ, RZ, R7.reuse, P1 ;  /* 0x000000ffff9d7224 */ /* 0x100fe400008e0607 */
[--C-:B------:R-:W-:Y:S01]  /*76c0*/  IMAD.X R17, RZ, RZ, R7.reuse, P2 ;  /* 0x000000ffff117224 */ /* 0x100fe200010e0607 */
[C---:B-1----:R-:W-:Y:S02]  /*76d0*/  IADD3 R155, P1, R6.reuse, 0xc020, RZ ;  /* 0x0000c020069b7810 */ /* 0x042fe40007f3e0ff */
[----:B------:R-:W-:Y:S02]  /*76e0*/  IADD3 R21, P2, R6, 0xc000, RZ ;  /* 0x0000c00006157810 */ /* 0x000fe40007f5e0ff */
[----:B------:R-:W-:Y:S01]  /*76f0*/  LOP3.LUT R154, R155, 0x380, RZ, 0xc0, !PT ;  /* 0x000003809b9a7812 */ /* 0x000fe200078ec0ff */
[----:B------:R-:W-:Y:S01]  /*7700*/  IMAD.X R161, RZ, RZ, R7, P3 ;  /* 0x000000ffffa17224 */ /* 0x000fe200018e0607 */
[----:B------:R-:W-:-:S02]  /*7710*/  LOP3.LUT R8, R21, 0x380, RZ, 0xc0, !PT ;  /* 0x0000038015087812 */ /* 0x000fc400078ec0ff */
[----:B------:R-:W-:Y:S02]  /*7720*/  SHF.R.U64 R154, R154, 0x3, RZ ;  /* 0x000000039a9a7819 */ /* 0x000fe400000012ff */
[----:B------:R-:W-:Y:S02]  /*7730*/  SHF.R.U64 R152, R8, 0x3, RZ ;  /* 0x0000000308987819 */ /* 0x000fe400000012ff */
[----:B------:R-:W-:Y:S02]  /*7740*/  MOV R160, R160 ;  /* 0x000000a000a07202 */ /* 0x000fe40000000f00 */
[----:B------:R-:W-:Y:S02]  /*7750*/  F2FP.BF16.F32.PACK_AB R12, R97, R96 ;  /* 0x00000060610c723e */ /* 0x000fe400000010ff */
[----:B------:R-:W-:Y:S02]  /*7760*/  F2FP.BF16.F32.PACK_AB R13, R99, R98 ;  /* 0x00000062630d723e */ /* 0x000fe400000010ff */
[----:B------:R-:W-:-:S02]  /*7770*/  F2FP.BF16.F32.PACK_AB R14, R101, R100 ;  /* 0x00000064650e723e */ /* 0x000fc400000010ff */
[----:B------:R-:W-:Y:S02]  /*7780*/  F2FP.BF16.F32.PACK_AB R15, R103, R102 ;  /* 0x00000066670f723e */ /* 0x000fe400000010ff */
[----:B------:R-:W-:Y:S01]  /*7790*/  MOV R5, R16 ;  /* 0x0000001000057202 */ /* 0x000fe20000000f00 */
[----:B------:R-:W-:Y:S01]  /*77a0*/  IMAD.X R153, RZ, RZ, R7, P2 ;  /* 0x000000ffff997224 */ /* 0x000fe200010e0607 */
[----:B------:R-:W-:Y:S02]  /*77b0*/  F2FP.BF16.F32.PACK_AB R16, R105, R104 ;  /* 0x000000686910723e */ /* 0x000fe400000010ff */
[----:B------:R-:W-:Y:S02]  /*77c0*/  F2FP.BF16.F32.PACK_AB R17, R107, R106 ;  /* 0x0000006a6b11723e */ /* 0x000fe400000010ff */
[----:B------:R-:W-:Y:S02]  /*77d0*/  F2FP.BF16.F32.PACK_AB R18, R109, R108 ;  /* 0x0000006c6d12723e */ /* 0x000fe400000010ff */
[----:B------:R-:W-:-:S02]  /*77e0*/  F2FP.BF16.F32.PACK_AB R19, R111, R110 ;  /* 0x0000006e6f13723e */ /* 0x000fc400000010ff */
[----:B------:R-:W-:Y:S01]  /*77f0*/  LOP3.LUT R154, R154, R155, RZ, 0x3c, !PT ;  /* 0x0000009b9a9a7212 */ /* 0x000fe200078e3cff */
[--C-:B------:R-:W-:Y:S01]  /*7800*/  IMAD.X R155, RZ, RZ, R7.reuse, P1 ;  /* 0x000000ffff9b7224 */ /* 0x100fe200008e0607 */
[----:B------:R-:W-:Y:S02]  /*7810*/  LOP3.LUT R152, R152, R21, RZ, 0x3c, !PT ;  /* 0x0000001598987212 */ /* 0x000fe400078e3cff */
[----:B------:R-:W-:Y:S01]  /*7820*/  IADD3 R6, P1, R6, 0xc060, RZ ;  /* 0x0000c06006067810 */ /* 0x000fe20007f3e0ff */
[----:B------:R0:W-:Y:S01]  /*7830*/  STSM.16.M88.4 [R160], R12 ;  /* 0x0000000ca0007844 */ /* 0x0001e20000000200 */
[----:B------:R-:W-:Y:S02]  /*7840*/  MOV R156, R156 ;  /* 0x0000009c009c7202 */ /* 0x000fe40000000f00 */
[----:B------:R-:W-:Y:S01]  /*7850*/  MOV R2, R152 ;  /* 0x0000009800027202 */ /* 0x000fe20000000f00 */
[----:B------:R1:W-:Y:S01]  /*7860*/  STSM.16.M88.4 [R5], R16 ;  /* 0x0000001005007844 */ /* 0x0003e20000000200 */
[----:B------:R-:W3:Y:S01]  /*7870*/  LDC.64 R152, c[0x0][0xd00] ;  /* 0x00034000ff987b82 */ /* 0x000ee20000000a00 */
[----:B------:R-:W-:Y:S01]  /*7880*/  MOV R154, R154 ;  /* 0x0000009a009a7202 */ /* 0x000fe20000000f00 */
[----:B------:R-:W-:-:S02]  /*7890*/  IMAD.X R21, RZ, RZ, R7, P0 ;  /* 0x000000ffff157224 */ /* 0x000fc400000e0607 */
[----:B------:R-:W-:Y:S01]  /*78a0*/  IMAD.X R7, RZ, RZ, R7, P1 ;  /* 0x000000ffff077224 */ /* 0x000fe200008e0607 */
[----:B0-----:R-:W-:Y:S02]  /*78b0*/  F2FP.BF16.F32.PACK_AB R12, R113, R112 ;  /* 0x00000070710c723e */ /* 0x001fe400000010ff */
[----:B------:R-:W-:Y:S02]  /*78c0*/  F2FP.BF16.F32.PACK_AB R13, R115, R114 ;  /* 0x00000072730d723e */ /* 0x000fe400000010ff */
[----:B------:R-:W-:Y:S02]  /*78d0*/  F2FP.BF16.F32.PACK_AB R14, R117, R116 ;  /* 0x00000074750e723e */ /* 0x000fe400000010ff */
[----:B------:R-:W-:Y:S02]  /*78e0*/  F2FP.BF16.F32.PACK_AB R15, R119, R118 ;  /* 0x00000076770f723e */ /* 0x000fe400000010ff */
[----:B-1----:R-:W-:Y:S02]  /*78f0*/  LOP3.LUT R5, R6, 0x380, RZ, 0xc0, !PT ;  /* 0x0000038006057812 */ /* 0x002fe400078ec0ff */
[----:B------:R-:W-:Y:S01]  /*7900*/  F2FP.BF16.F32.PACK_AB R16, R121, R120 ;  /* 0x000000787910723e */ /* 0x000fe200000010ff */
[----:B------:R0:W-:Y:S01]  /*7910*/  STSM.16.M88.4 [R156], R12 ;  /* 0x0000000c9c007844 */ /* 0x0001e20000000200 */
[----:B------:R-:W-:-:S02]  /*7920*/  SHF.R.U64 R5, R5, 0x3, RZ ;  /* 0x0000000305057819 */ /* 0x000fc400000012ff */
[----:B------:R-:W-:Y:S02]  /*7930*/  F2FP.BF16.F32.PACK_AB R17, R123, R122 ;  /* 0x0000007a7b11723e */ /* 0x000fe400000010ff */
[----:B------:R-:W-:Y:S02]  /*7940*/  F2FP.BF16.F32.PACK_AB R18, R125, R124 ;  /* 0x0000007c7d12723e */ /* 0x000fe400000010ff */
[----:B------:R-:W-:Y:S02]  /*7950*/  F2FP.BF16.F32.PACK_AB R19, R127, R126 ;  /* 0x0000007e7f13723e */ /* 0x000fe400000010ff */
[----:B------:R-:W-:Y:S02]  /*7960*/  LOP3.LUT R6, R5, R6, RZ, 0x3c, !PT ;  /* 0x0000000605067212 */ /* 0x000fe400078e3cff */
[----:B------:R-:W-:Y:S01]  /*7970*/  MOV R20, R20 ;  /* 0x0000001400147202 */ /* 0x000fe20000000f00 */
[----:B------:R1:W-:Y:S01]  /*7980*/  STSM.16.M88.4 [R2], R16 ;  /* 0x0000001002007844 */ /* 0x0003e20000000200 */
[----:B0-----:R-:W-:Y:S01]  /*7990*/  F2FP.BF16.F32.PACK_AB R12, R129, R128 ;  /* 0x00000080810c723e */ /* 0x001fe200000010ff */
[----:B------:R-:W0:Y:S01]  /*79a0*/  LDC R21, c[0x0][0xce8] ;  /* 0x00033a00ff157b82 */ /* 0x000e220000000800 */
[----:B------:R-:W-:-:S02]  /*79b0*/  F2FP.BF16.F32.PACK_AB R13, R131, R130 ;  /* 0x00000082830d723e */ /* 0x000fc400000010ff */
[----:B------:R-:W-:Y:S02]  /*79c0*/  F2FP.BF16.F32.PACK_AB R14, R133, R132 ;  /* 0x00000084850e723e */ /* 0x000fe400000010ff */
[----:B------:R-:W-:Y:S02]  /*79d0*/  F2FP.BF16.F32.PACK_AB R15, R135, R134 ;  /* 0x00000086870f723e */ /* 0x000fe400000010ff */
[----:B------:R-:W-:-:S03]  /*79e0*/  MOV R8, R6 ;  /* 0x0000000600087202 */ /* 0x000fc60000000f00 */
[----:B------:R4:W-:Y:S01]  /*79f0*/  STSM.16.M88.4 [R154], R12 ;  /* 0x0000000c9a007844 */ /* 0x0009e20000000200 */
[----:B-1----:R-:W-:Y:S02]  /*7a00*/  F2FP.BF16.F32.PACK_AB R16, R137, R136 ;  /* 0x000000888910723e */ /* 0x002fe400000010ff */
[----:B------:R-:W-:Y:S02]  /*7a10*/  F2FP.BF16.F32.PACK_AB R17, R139, R138 ;  /* 0x0000008a8b11723e */ /* 0x000fe400000010ff */
[----:B------:R-:W-:Y:S02]  /*7a20*/  F2FP.BF16.F32.PACK_AB R18, R141, R140 ;  /* 0x0000008c8d12723e */ /* 0x000fe400000010ff */
[----:B------:R-:W-:-:S05]  /*7a30*/  F2FP.BF16.F32.PACK_AB R19, R143, R142 ;  /* 0x0000008e8f13723e */ /* 0x000fca00000010ff */
[----:B------:R1:W-:Y:S01]  /*7a40*/  STSM.16.M88.4 [R20], R16 ;  /* 0x0000001014007844 */ /* 0x0003e20000000200 */
[----:B----4-:R-:W-:Y:S02]  /*7a50*/  F2FP.BF16.F32.PACK_AB R12, R145, R144 ;  /* 0x00000090910c723e */ /* 0x010fe400000010ff */
[----:B------:R-:W-:Y:S02]  /*7a60*/  F2FP.BF16.F32.PACK_AB R13, R147, R146 ;  /* 0x00000092930d723e */ /* 0x000fe400000010ff */
[----:B------:R-:W-:Y:S02]  /*7a70*/  F2FP.BF16.F32.PACK_AB R14, R149, R148 ;  /* 0x00000094950e723e */ /* 0x000fe400000010ff */
[----:B------:R-:W-:-:S05]  /*7a80*/  F2FP.BF16.F32.PACK_AB R15, R151, R150 ;  /* 0x00000096970f723e */ /* 0x000fca00000010ff */
[----:B------:R4:W-:Y:S01]  /*7a90*/  STSM.16.M88.4 [R8], R12 ;  /* 0x0000000c08007844 */ /* 0x0009e20000000200 */
[----:B------:R-:W-:Y:S01]  /*7aa0*/  BAR.SYNC.DEFER_BLOCKING 0x1, 0x100 ;  /* 0x0044000000007b1d */ /* 0x000fe20000010000 */
[----:B---3--:R-:W-:Y:S01]  /*7ab0*/  ISETP.NE.U32.AND P0, PT, R152, RZ, PT ;  /* 0x000000ff9800720c */ /* 0x008fe20003f05070 */
[----:B------:R-:W-:-:S03]  /*7ac0*/  IMAD.SHL.U32 R7, R204, 0x4, RZ ;  /* 0x00000004cc077824 */ /* 0x000fc600078e00ff */
[----:B------:R-:W-:Y:S02]  /*7ad0*/  ISETP.NE.AND.EX P0, PT, R153, RZ, PT, P0 ;  /* 0x000000ff9900720c */ /* 0x000fe40003f05300 */
[----:B-1----:R-:W-:Y:S01]  /*7ae0*/  IADD3 R16, P1, R7, R152, RZ ;  /* 0x0000009807107210 */ /* 0x002fe20007f3e0ff */
[----:B------:R-:W-:-:S04]  /*7af0*/  IMAD.MOV.U32 R2, RZ, RZ, RZ ;  /* 0x000000ffff027224 */ /* 0x000fc800078e00ff */
[----:B------:R-:W-:Y:S01]  /*7b00*/  IMAD.X R17, R22, 0x1, R153, P1 ;  /* 0x0000000116117824 */ /* 0x000fe200008e0699 */
[----:B----4-:R-:W1:Y:S05]  /*7b10*/  LDC R8, c[0x0][0xbd4] ;  /* 0x0002f500ff087b82 */ /* 0x010e6a0000000800 */
[----:B------:R-:W3:Y:S01]  /*7b20*/  @P0 LDG.E R2, desc[UR38][R16.64] ;  /* 0x0000002610020981 */ /* 0x000ee2000c1e1900 */
[----:B------:R-:W-:-:S04]  /*7b30*/  ISETP.NE.U32.AND P1, PT, RZ, UR4, PT ;  /* 0x00000004ff007c0c */ /* 0x000fc8000bf25070 */
[----:B------:R-:W-:-:S13]  /*7b40*/  ISETP.NE.AND.EX P1, PT, RZ, UR5, PT, P1 ;  /* 0x00000005ff007c0c */ /* 0x000fda000bf25310 */
[----:B------:R-:W-:-:S04]  /*7b50*/  @P1 IADD3 R6, P2, R7, UR4, RZ ;  /* 0x0000000407061c10 */ /* 0x000fc8000ff5e0ff */
[----:B------:R-:W-:Y:S02]  /*7b60*/  @P1 IADD3.X R7, R22, UR5, RZ, P2, !PT ;  /* 0x0000000516071c10 */ /* 0x000fe400097fe4ff */
[----:B------:R-:W-:-:S04]  /*7b70*/  ISETP.NE.AND P2, PT, R207, RZ, PT ;  /* 0x000000ffcf00720c */ /* 0x000fc80003f45270 */
[----:B-1----:R-:W-:Y:S01]  /*7b80*/  SEL R8, R207, R8, P2 ;  /* 0x00000008cf087207 */ /* 0x002fe20001000000 */
[----:B------:R-:W-:-:S03]  /*7b90*/  ULDC UR4, c[0x0][0xb88] ;  /* 0x0002e20000047ab9 */ /* 0x000fc60000000800 */
[----:B------:R-:W-:Y:S01]  /*7ba0*/  ISETP.GT.AND P3, PT, R8, 0x1, PT ;  /* 0x000000010800780c */ /* 0x000fe20003f64270 */
[----:B------:R-:W-:Y:S02]  /*7bb0*/  IMAD.MOV.U32 R8, RZ, RZ, 0xab8 ;  /* 0x00000ab8ff087424 */ /* 0x000fe400078e00ff */
[----:B------:R-:W-:-:S03]  /*7bc0*/  IMAD.U32 R5, RZ, RZ, UR4 ;  /* 0x00000004ff057e24 */ /* 0x000fc6000f8e00ff */
[----:B------:R-:W-:-:S03]  /*7bd0*/  SEL R8, R8, 0xa78, P3 ;  /* 0x00000a7808087807 */ /* 0x000fc60001800000 */
[----:B------:R1:W5:Y:S01]  /*7be0*/  @P1 LDG.E R5, desc[UR38][R6.64] ;  /* 0x0000002606051981 */ /* 0x000362000c1e1900 */
[----:B------:R-:W4:Y:S08]  /*7bf0*/  LDC.64 R12, c[0x0][R8+0x218] ;  /* 0x00008600080c7b82 */ /* 0x000f300000000a00 */
[----:B-1----:R-:W1:Y:S01]  /*7c00*/  LDC.64 R6, c[0x0][R8+0x220] ;  /* 0x0000880008067b82 */ /* 0x002e620000000a00 */
[----:B------:R-:W-:-:S02]  /*7c10*/  ISETP.NE.U32.AND P2, PT, R152, RZ, PT ;  /* 0x000000ff9800720c */ /* 0x000fc40003f45070 */
[----:B0-----:R-:W-:Y:S02]  /*7c20*/  ISETP.NE.AND P4, PT, R21, 0x1, PT ;  /* 0x000000011500780c */ /* 0x001fe40003f85270 */
[----:B------:R-:W-:-:S04]  /*7c30*/  ISETP.NE.AND.EX P2, PT, R153, RZ, PT, P2 ;  /* 0x000000ff9900720c */ /* 0x000fc80003f45320 */
[----:B------:R-:W-:Y:S02]  /*7c40*/  SEL R204, R204, RZ, !P2 ;  /* 0x000000ffcccc7207 */ /* 0x000fe40005000000 */
[----:B------:R-:W-:Y:S01]  /*7c50*/  SEL R15, R210, RZ, !P2 ;  /* 0x000000ffd20f7207 */ /* 0x000fe20005000000 */
[----:B----4-:R-:W-:-:S04]  /*7c60*/  IMAD R13, R13, R206, RZ ;  /* 0x000000ce0d0d7224 */ /* 0x010fc800078e02ff */
[----:B------:R-:W0:Y:S01]  /*7c70*/  @P4 LDC R153, c[0x0][0xcec] ;  /* 0x00033b00ff994b82 */ /* 0x000e220000000800 */
[----:B-1----:R-:W-:-:S07]  /*7c80*/  IMAD R7, R7, R204, RZ ;  /* 0x000000cc07077224 */ /* 0x002fce00078e02ff */
[----:B------:R-:W1:Y:S01]  /*7c90*/  @P4 LDC R155, c[0x0][0xcf0] ;  /* 0x00033c00ff9b4b82 */ /* 0x000e620000000800 */
[C---:B------:R-:W-:Y:S02]  /*7ca0*/  IMAD R19, R6.reuse, R15, R7 ;  /* 0x0000000f06137224 */ /* 0x040fe400078e0207 */
[----:B------:R-:W-:-:S04]  /*7cb0*/  IMAD.WIDE.U32 R14, R6, R204, RZ ;  /* 0x000000cc060e7225 */ /* 0x000fc800078e00ff */
[----:B------:R-:W-:-:S04]  /*7cc0*/  IMAD.WIDE.U32 R6, R12, R206, RZ ;  /* 0x000000ce0c067225 */ /* 0x000fc800078e00ff */
[----:B------:R-:W-:Y:S02]  /*7cd0*/  IMAD.IADD R157, R7, 0x1, R13 ;  /* 0x00000001079d7824 */ /* 0x000fe400078e020d */
[----:B------:R-:W4:Y:S01]  /*7ce0*/  LDC.64 R12, c[0x0][0xca8] ;  /* 0x00032a00ff0c7b82 */ /* 0x000f220000000a00 */
[----:B------:R-:W-:-:S07]  /*7cf0*/  IMAD.IADD R152, R15, 0x1, R19 ;  /* 0x000000010f987824 */ /* 0x000fce00078e0213 */
[----:B------:R-:W1:Y:S01]  /*7d00*/  LDC.64 R18, c[0x0][R8+0x228] ;  /* 0x00008a0008127b82 */ /* 0x000e620000000a00 */
[----:B--2---:R-:W-:Y:S01]  /*7d10*/  IMAD R20, R208, 0x80, R163 ;  /* 0x00000080d0147824 */ /* 0x004fe200078e02a3 */
[----:B------:R-:W-:-:S06]  /*7d20*/  SEL R7, R162, RZ, P3 ;  /* 0x000000ffa2077207 */ /* 0x000fcc0001800000 */
[----:B----4-:R-:W2:Y:S08]  /*7d30*/  @!P3 LDC R12, c[0x0][0xc50] ;  /* 0x00031400ff0cbb82 */ /* 0x010eb00000000800 */
[----:B------:R-:W4:Y:S01]  /*7d40*/  @!P3 LDC R13, c[0x0][0xc54] ;  /* 0x00031500ff0dbb82 */ /* 0x000f220000000800 */
[----:B---3--:R-:W-:-:S07]  /*7d50*/  IADD3 R22, P2, P5, R14, R6, R2 ;  /* 0x000000060e167210 */ /* 0x008fce0007d5e002 */
[----:B------:R-:W3:Y:S01]  /*7d60*/  LDC.64 R14, c[0x0][R8+0x210] ;  /* 0x00008400080e7b82 */ /* 0x000ee20000000a00 */
[----:B0-----:R-:W-:-:S04]  /*7d70*/  @P4 IMAD.HI.U32 R6, R20, R153, RZ ;  /* 0x0000009914064227 */ /* 0x001fc800078e00ff */
[----:B------:R-:W-:Y:S01]  /*7d80*/  IMAD.MOV.U32 R153, RZ, RZ, R20 ;  /* 0x000000ffff997224 */ /* 0x000fe200078e0014 */
[----:B-1----:R-:W-:Y:S01]  /*7d90*/  @P4 SHF.R.U32.HI R153, RZ, R155, R6 ;  /* 0x0000009bff994219 */ /* 0x002fe20000011606 */
[-C--:B------:R-:W-:Y:S01]  /*7da0*/  IMAD R155, R19, R7.reuse, RZ ;  /* 0x00000007139b7224 */ /* 0x080fe200078e02ff */
[----:B------:R-:W-:Y:S01]  /*7db0*/  SHF.R.S32.HI R6, RZ, 0x1f, R2 ;  /* 0x0000001fff067819 */ /* 0x000fe20000011402 */
[----:B------:R-:W-:-:S04]  /*7dc0*/  IMAD.WIDE.U32 R18, R18, R7, RZ ;  /* 0x0000000712127225 */ /* 0x000fc800078e00ff */
[----:B------:R-:W-:Y:S01]  /*7dd0*/  IMAD.MOV R7, RZ, RZ, -R153 ;  /* 0x000000ffff077224 */ /* 0x000fe200078e0a99 */
[----:B------:R-:W-:Y:S01]  /*7de0*/  IADD3.X R152, R152, R157, R6, P2, P5 ;  /* 0x0000009d98987210 */ /* 0x000fe200017ea406 */
[----:B------:R-:W-:Y:S01]  /*7df0*/  IMAD.IADD R155, R19, 0x1, R155 ;  /* 0x00000001139b7824 */ /* 0x000fe200078e029b */
[----:B------:R-:W-:Y:S01]  /*7e00*/  IADD3 R18, P2, P5, R153, R22, R18 ;  /* 0x0000001699127210 */ /* 0x000fe20007d5e012 */
[----:B------:R-:W-:Y:S01]  /*7e10*/  IMAD R7, R21, R7, R20 ;  /* 0x0000000715077224 */ /* 0x000fe200078e0214 */
[----:B------:R-:W-:-:S04]  /*7e20*/  SHF.R.S32.HI R19, RZ, 0x1f, R153 ;  /* 0x0000001fff137819 */ /* 0x000fc80000011499 */
[----:B------:R-:W-:Y:S02]  /*7e30*/  IADD3.X R19, R19, R152, R155, P2, P5 ;  /* 0x0000009813137210 */ /* 0x000fe400017ea49b */
[----:B------:R-:W-:Y:S01]  /*7e40*/  SHF.R.S32.HI R153, RZ, 0x1f, R7 ;  /* 0x0000001fff997819 */ /* 0x000fe20000011407 */
[-C--:B---3--:R-:W-:Y:S02]  /*7e50*/  IMAD R8, R15, R7.reuse, RZ ;  /* 0x000000070f087224 */ /* 0x088fe400078e02ff */
[----:B------:R-:W-:-:S04]  /*7e60*/  IMAD.WIDE.U32 R18, R14, R7, R18 ;  /* 0x000000070e127225 */ /* 0x000fc800078e0012 */
[----:B------:R-:W-:-:S04]  /*7e70*/  IMAD R153, R14, R153, R8 ;  /* 0x000000990e997224 */ /* 0x000fc800078e0208 */
[----:B------:R-:W-:Y:S01]  /*7e80*/  IMAD.IADD R7, R19, 0x1, R153 ;  /* 0x0000000113077824 */ /* 0x000fe200078e0299 */
[----:B--2---:R-:W-:-:S04]  /*7e90*/  LEA R19, P2, R18, R12, 0x2 ;  /* 0x0000000c12137211 */ /* 0x004fc800078410ff */
[----:B----4-:R-:W-:Y:S01]  /*7ea0*/  LEA.HI.X R7, R18, R13, R7, 0x2, P2 ;  /* 0x0000000d12077211 */ /* 0x010fe200010f1407 */
[----:B------:R-:W-:Y:S08]  /*7eb0*/  @P1 BRA `(.L_x_9944) ;  /* 0x0000000000101947 */ /* 0x000ff00003800000 */
[----:B------:R-:W-:Y:S05]  /*7ec0*/  @!P0 BRA `(.L_x_9944) ;  /* 0x00000000000c8947 */ /* 0x000fea0003800000 */
[----:B------:R-:W2:Y:S04]  /*7ed0*/  LDG.E R8, desc[UR38][R16.64] ;  /* 0x0000002610087981 */ /* 0x000ea8000c1e1900 */
[----:B-----5:R-:W2:Y:S02]  /*7ee0*/  LDG.E R5, desc[UR38][R16.64+0x4] ;  /* 0x0000042610057981 */ /* 0x020ea4000c1e1900 */
[----:B--2---:R-:W-:-:S07]  /*7ef0*/  IMAD.IADD R5, R5, 0x1, -R8 ;  /* 0x0000000105057824 */ /* 0x004fce00078e0a08 */
.L_x_9944:
[----:B------:R-:W2:Y:S01]  /*7f00*/  LDL R16, [R1+0x78] ;  /* 0x0000780001107983 */ /* 0x000ea20000100800 */
[----:B------:R-:W0:Y:S03]  /*7f10*/  S2R R8, SR_TID.X ;  /* 0x0000000000087919 */ /* 0x000e260000002100 */
[----:B------:R-:W-:Y:S04]  /*7f20*/  SHFL.IDX PT, R12, R19, RZ, 0x1c1f ;  /* 0x001c1fff130c7589 */ /* 0x000fe800000e0000 */
[----:B------:R-:W1:Y:S04]  /*7f30*/  SHFL.IDX PT, R13, R7, RZ, 0x1c1f ;  /* 0x001c1fff070d7589 */ /* 0x000e6800000e0000 */
[----:B------:R-:W-:Y:S01]  /*7f40*/  SHFL.IDX PT, R14, R19, 0x1, 0x1c1f ;  /* 0x003c1f00130e7f89 */ /* 0x000fe200000e0000 */
[----:B0-----:R-:W-:-:S05]  /*7f50*/  VIADD R17, R8, 0xffffff80 ;  /* 0xffffff8008117836 */ /* 0x001fca0000000000 */
[----:B------:R-:W-:-:S04]  /*7f60*/  SHF.R.S32.HI R8, RZ, 0x1f, R17 ;  /* 0x0000001fff087819 */ /* 0x000fc80000011411 */
[----:B------:R-:W-:-:S04]  /*7f70*/  LEA.HI R8, R8, R17, RZ, 0x7 ;  /* 0x0000001108087211 */ /* 0x000fc800078f38ff */
[----:B------:R-:W-:Y:S01]  /*7f80*/  LOP3.LUT R8, R8, 0xffffff80, RZ, 0xc0, !PT ;  /* 0xffffff8008087812 */ /* 0x000fe200078ec0ff */
[----:B------:R-:W0:Y:S04]  /*7f90*/  SHFL.IDX PT, R15, R7, 0x1, 0x1c1f ;  /* 0x003c1f00070f7f89 */ /* 0x000e2800000e0000 */
[----:B------:R-:W-:Y:S02]  /*7fa0*/  IMAD.IADD R8, R17, 0x1, -R8 ;  /* 0x0000000111087824 */ /* 0x000fe400078e0a08 */
[----:B-----5:R-:W-:-:S03]  /*7fb0*/  IMAD R5, R5, R21, RZ ;  /* 0x0000001505057224 */ /* 0x020fc600078e02ff */
[----:B------:R-:W-:Y:S01]  /*7fc0*/  LOP3.LUT P0, RZ, R8, 0x3, RZ, 0xc0, !PT ;  /* 0x0000000308ff7812 */ /* 0x000fe2000780c0ff */
[----:B--2---:R-:W-:-:S04]  /*7fd0*/  IMAD R16, R208, 0x80, R16 ;  /* 0x00000080d0107824 */ /* 0x004fc800078e0210 */
[C---:B------:R-:W-:Y:S01]  /*7fe0*/  VIADD R8, R16.reuse, 0x8 ;  /* 0x0000000810087836 */ /* 0x040fe20000000000 */
[----:B------:R-:W-:-:S04]  /*7ff0*/  ISETP.GE.OR P1, PT, R16, R5, P0 ;  /* 0x000000051000720c */ /* 0x000fc80000726670 */
[----:B------:R-:W-:-:S09]  /*8000*/  ISETP.GE.OR P0, PT, R8, R5, P0 ;  /* 0x000000050800720c */ /* 0x000fd20000706670 */
[----:B-1----:R1:W-:Y:S04]  /*8010*/  @!P1 ST.E desc[UR38][R12.64], R3 ;  /* 0x000000030c009985 */ /* 0x0023e8000c101926 */
[----:B0-----:R1:W-:Y:S01]  /*8020*/  @!P0 ST.E desc[UR38][R14.64], R4 ;  /* 0x000000040e008985 */ /* 0x0013e2000c101926 */
[----:B------:R-:W-:Y:S05]  /*8030*/  @P3 BRA `(.L_x_9945) ;  /* 0x0000000c00f83947 */ /* 0x000fea0003800000 */
[----:B------:R-:W0:Y:S01]  /*8040*/  S2R R17, SR_TID.X ;  /* 0x0000000000117919 */ /* 0x000e220000002100 */
[----:B------:R-:W2:Y:S01]  /*8050*/  @P4 LDC R85, c[0x0][0xcec] ;  /* 0x00033b00ff554b82 */ /* 0x000ea20000000800 */
[----:B------:R-:W-:-:S07]  /*8060*/  ULDC.64 UR4, c[0x0][0xba0] ;  /* 0x0002e80000047ab9 */ /* 0x000fce0000000a00 */
[----:B------:R-:W3:Y:S01]  /*8070*/  @P4 LDC R87, c[0x0][0xcf0] ;  /* 0x00033c00ff574b82 */ /* 0x000ee20000000800 */
[----:B0-----:R-:W-:-:S05]  /*8080*/  VIADD R17, R17, 0xffffff80 ;  /* 0xffffff8011117836 */ /* 0x001fca0000000000 */
[----:B-1----:R-:W-:-:S04]  /*8090*/  SHF.R.S32.HI R3, RZ, 0x1f, R17 ;  /* 0x0000001fff037819 */ /* 0x002fc80000011411 */
[----:B------:R-:W-:-:S04]  /*80a0*/  LEA.HI R3, R3, R17, RZ, 0x3 ;  /* 0x0000001103037211 */ /* 0x000fc800078f18ff */
[----:B------:R-:W-:-:S05]  /*80b0*/  LOP3.LUT R4, R3, 0xfffffff8, RZ, 0xc0, !PT ;  /* 0xfffffff803047812 */ /* 0x000fca00078ec0ff */
[----:B------:R-:W-:Y:S01]  /*80c0*/  IMAD.IADD R83, R17, 0x1, -R4 ;  /* 0x0000000111537824 */ /* 0x000fe200078e0a04 */
[----:B------:R-:W-:-:S03]  /*80d0*/  SHF.R.S32.HI R4, RZ, 0x3, R3 ;  /* 0x00000003ff047819 */ /* 0x000fc60000011403 */
[----:B------:R-:W-:-:S04]  /*80e0*/  IMAD.SHL.U32 R3, R83, 0x8, RZ ;  /* 0x0000000853037824 */ /* 0x000fc800078e00ff */
        /* <DEDUP_REMOVED lines=10> */
[----:B------:R-:W-:Y:S02]  /*8190*/  IADD3 R53, P1, R158, 0x9000, RZ ;  /* 0x000090009e357810 */ /* 0x000fe40007f3e0ff */
[----:B------:R-:W-:Y:S02]  /*81a0*/  LOP3.LUT R24, R25, 0x380, RZ, 0xc0, !PT ;  /* 0x0000038019187812 */ /* 0x000fe400078ec0ff */
[----:B------:R-:W-:Y:S01]  /*81b0*/  LOP3.LUT R52, R53, 0x380, RZ, 0xc0, !PT ;  /* 0x0000038035347812 */ /* 0x000fe200078ec0ff */
[----:B------:R-:W5:Y:S01]  /*81c0*/  LD.E.128 R28, desc[UR38][R28.64] ;  /* 0x000000261c1c7980 */ /* 0x000f62000c101d00 */
        /* <DEDUP_REMOVED lines=8> */
[----:B------:R-:W-:Y:S01]  /*8250*/  LOP3.LUT R7, R8, 0x380, RZ, 0xc0, !PT ;  /* 0x0000038008077812 */ /* 0x000fe200078ec0ff */
[--C-:B------:R-:W-:Y:S01]  /*8260*/  IMAD.X R77, RZ, RZ, R159.reuse, P1 ;  /* 0x000000ffff4d7224 */ /* 0x100fe200008e069f */
[----:B------:R-:W-:Y:S01]  /*8270*/  LOP3.LUT R24, R24, R25, RZ, 0x3c, !PT ;  /* 0x0000001918187212 */ /* 0x000fe200078e3cff */
[----:B------:R-:W-:Y:S01]  /*8280*/  IMAD.X R25, RZ, RZ, R159, P2 ;  /* 0x000000ffff197224 */ /* 0x000fe200010e069f */
[----:B------:R-:W-:Y:S01]  /*8290*/  SHF.R.U64 R7, R7, 0x3, RZ ;  /* 0x0000000307077819 */ /* 0x000fe200000012ff */
[----:B------:R-:W5:Y:S01]  /*82a0*/  LD.E.128 R16, desc[UR38][R16.64] ;  /* 0x0000002610107980 */ /* 0x000f62000c101d00 */
[----:B------:R-:W-:-:S02]  /*82b0*/  IADD3 R33, P0, R158, 0x4000, RZ ;  /* 0x000040009e217810 */ /* 0x000fc40007f1e0ff */
[----:B------:R-:W-:Y:S01]  /*82c0*/  LOP3.LUT R76, R7, R8, RZ, 0x3c, !PT ;  /* 0x00000008074c7212 */ /* 0x000fe200078e3cff */
[----:B------:R-:W-:Y:S01]  /*82d0*/  IMAD R7, R6, UR4, RZ ;  /* 0x0000000406077c24 */ /* 0x000fe2000f8e02ff */
[C---:B------:R-:W-:Y:S01]  /*82e0*/  IADD3 R37, P6, R158.reuse, 0x5000, RZ ;  /* 0x000050009e257810 */ /* 0x040fe20007fde0ff */
[----:B------:R-:W5:Y:S01]  /*82f0*/  LD.E.128 R24, desc[UR38][R24.64] ;  /* 0x0000002618187980 */ /* 0x000f62000c101d00 */
[----:B------:R-:W-:Y:S01]  /*8300*/  IADD3 R41, P5, R158, 0x6000, RZ ;  /* 0x000060009e297810 */ /* 0x000fe20007fbe0ff */
[----:B------:R-:W-:Y:S01]  /*8310*/  IMAD R81, R2, UR5, R7 ;  /* 0x0000000502517c24 */ /* 0x000fe2000f8e0207 */
[----:B------:R-:W-:Y:S01]  /*8320*/  IADD3 R45, P3, R158, 0x7000, RZ ;  /* 0x000070009e2d7810 */ /* 0x000fe20007f7e0ff */
[----:B------:R-:W-:Y:S01]  /*8330*/  IMAD.WIDE.U32 R6, R2, UR4, RZ ;  /* 0x0000000402067c25 */ /* 0x000fe2000f8e00ff */
[----:B------:R-:W-:Y:S01]  /*8340*/  IADD3 R49, P2, R158, 0x8000, RZ ;  /* 0x000080009e317810 */ /* 0x000fe20007f5e0ff */
[----:B------:R-:W-:Y:S01]  /*8350*/  ULDC.64 UR4, c[0x0][0xbe8] ;  /* 0x0002fa0000047ab9 */ /* 0x000fe20000000a00 */
[----:B------:R-:W-:Y:S01]  /*8360*/  LOP3.LUT R32, R33, 0x380, RZ, 0xc0, !PT ;  /* 0x0000038021207812 */ /* 0x000fe200078ec0ff */
[----:B------:R-:W-:Y:S01]  /*8370*/  IMAD.IADD R7, R7, 0x1, R81 ;  /* 0x0000000107077824 */ /* 0x000fe200078e0251 */
[----:B------:R-:W-:Y:S01]  /*8380*/  LOP3.LUT R36, R37, 0x380, RZ, 0xc0, !PT ;  /* 0x0000038025247812 */ /* 0x000fe200078ec0ff */
[----:B------:R-:W-:Y:S01]  /*8390*/  IMAD R81, R83, 0x20, R4 ;  /* 0x0000002053517824 */ /* 0x000fe200078e0204 */
[----:B------:R-:W-:Y:S01]  /*83a0*/  LOP3.LUT R40, R41, 0x380, RZ, 0xc0, !PT ;  /* 0x0000038029287812 */ /* 0x000fe200078ec0ff */
[----:B------:R-:W5:Y:S01]  /*83b0*/  LD.E.128 R52, desc[UR38][R52.64] ;  /* 0x0000002634347980 */ /* 0x000f62000c101d00 */
[----:B------:R-:W-:Y:S01]  /*83c0*/  LOP3.LUT R44, R45, 0x380, RZ, 0xc0, !PT ;  /* 0x000003802d2c7812 */ /* 0x000fe200078ec0ff */
[----:B------:R-:W-:Y:S01]  /*83d0*/  IMAD R20, R208, 0x80, R81 ;  /* 0x00000080d0147824 */ /* 0x000fe200078e0251 */
[----:B------:R-:W-:Y:S01]  /*83e0*/  LOP3.LUT R48, R49, 0x380, RZ, 0xc0, !PT ;  /* 0x0000038031307812 */ /* 0x000fe200078ec0ff */
[----:B------:R-:W-:Y:S01]  /*83f0*/  IMAD.WIDE.U32 R6, R206, UR4, R6 ;  /* 0x00000004ce067c25 */ /* 0x000fe2000f8e0006 */
[----:B------:R-:W-:Y:S01]  /*8400*/  SHF.R.U64 R32, R32, 0x3, RZ ;  /* 0x0000000320207819 */ /* 0x000fe200000012ff */
[----:B------:R-:W5:Y:S01]  /*8410*/  LD.E.128 R76, desc[UR38][R76.64] ;  /* 0x000000264c4c7980 */ /* 0x000f62000c101d00 */
[----:B------:R-:W-:Y:S01]  /*8420*/  SHF.R.U64 R36, R36, 0x3, RZ ;  /* 0x0000000324247819 */ /* 0x000fe200000012ff */
[----:B--2---:R-:W-:Y:S01]  /*8430*/  @P4 IMAD.HI.U32 R2, R20, R85, RZ ;  /* 0x0000005514024227 */ /* 0x004fe200078e00ff */
[----:B------:R-:W-:-:S02]  /*8440*/  SHF.R.U64 R40, R40, 0x3, RZ ;  /* 0x0000000328287819 */ /* 0x000fc400000012ff */
[----:B------:R-:W-:Y:S02]  /*8450*/  SHF.R.U64 R44, R44, 0x3, RZ ;  /* 0x000000032c2c7819 */ /* 0x000fe400000012ff */
[----:B------:R-:W-:Y:S02]  /*8460*/  SHF.R.U64 R48, R48, 0x3, RZ ;  /* 0x0000000330307819 */ /* 0x000fe400000012ff */
[----:B------:R-:W-:Y:S01]  /*8470*/  SHF.R.S32.HI R83, RZ, 0x1f, R204 ;  /* 0x0000001fff537819 */ /* 0x000fe200000114cc */
        /* <DEDUP_REMOVED lines=12> */
[----:B------:R-:W-:Y:S01]  /*8540*/  IMAD.MOV.U32 R81, RZ, RZ, R20 ;  /* 0x000000ffff517224 */ /* 0x000fe200078e0014 */
[C---:B------:R-:W-:Y:S01]  /*8550*/  IADD3 R61, P6, R158.reuse, 0xb000, RZ ;  /* 0x0000b0009e3d7810 */ /* 0x040fe20007fde0ff */
[----:B------:R-:W-:Y:S01]  /*8560*/  ULDC.64 UR4, c[0x0][0xbf0] ;  /* 0x0002fc0000047ab9 */ /* 0x000fe20000000a00 */
[C---:B------:R-:W-:Y:S01]  /*8570*/  IADD3 R65, P5, R158.reuse, 0xc000, RZ ;  /* 0x0000c0009e417810 */ /* 0x040fe20007fbe0ff */
[----:B------:R-:W5:Y:S01]  /*8580*/  LD.E.128 R32, desc[UR38][R32.64] ;  /* 0x0000002620207980 */ /* 0x000f62000c101d00 */
[----:B------:R-:W-:-:S02]  /*8590*/  IADD3 R69, P3, R158, 0xd000, RZ ;  /* 0x0000d0009e457810 */ /* 0x000fc40007f7e0ff */
[----:B------:R-:W-:Y:S01]  /*85a0*/  IADD3 R73, P2, R158, 0xe000, RZ ;  /* 0x0000e0009e497810 */ /* 0x000fe20007f5e0ff */
[----:B------:R-:W5:Y:S01]  /*85b0*/  LD.E.128 R36, desc[UR38][R36.64] ;  /* 0x0000002624247980 */ /* 0x000f62000c101d00 */
[----:B---3--:R-:W-:Y:S01]  /*85c0*/  @P4 SHF.R.U32.HI R81, RZ, R87, R2 ;  /* 0x00000057ff514219 */ /* 0x008fe20000011602 */
[----:B------:R-:W-:Y:S01]  /*85d0*/  IMAD R83, R83, UR4, RZ ;  /* 0x0000000453537c24 */ /* 0x000fe2000f8e02ff */
[----:B------:R-:W-:Y:S01]  /*85e0*/  LOP3.LUT R56, R57, 0x380, RZ, 0xc0, !PT ;  /* 0x0000038039387812 */ /* 0x000fe200078ec0ff */
[----:B------:R-:W5:Y:S01]  /*85f0*/  LD.E.128 R40, desc[UR38][R40.64] ;  /* 0x0000002628287980 */ /* 0x000f62000c101d00 */
[----:B------:R-:W-:Y:S01]  /*8600*/  LOP3.LUT R60, R61, 0x380, RZ, 0xc0, !PT ;  /* 0x000003803d3c7812 */ /* 0x000fe200078ec0ff */
[----:B------:R-:W-:Y:S01]  /*8610*/  IMAD.MOV R8, RZ, RZ, -R81 ;  /* 0x000000ffff087224 */ /* 0x000fe200078e0a51 */
[----:B------:R-:W-:Y:S01]  /*8620*/  LOP3.LUT R64, R65, 0x380, RZ, 0xc0, !PT ;  /* 0x0000038041407812 */ /* 0x000fe200078ec0ff */
[----:B------:R-:W5:Y:S01]  /*8630*/  LD.E.128 R44, desc[UR38][R44.64] ;  /* 0x000000262c2c7980 */ /* 0x000f62000c101d00 */
[----:B------:R-:W-:-:S02]  /*8640*/  LOP3.LUT R68, R69, 0x380, RZ, 0xc0, !PT ;  /* 0x0000038045447812 */ /* 0x000fc400078ec0ff */
[----:B------:R-:W-:Y:S01]  /*8650*/  LOP3.LUT R72, R73, 0x380, RZ, 0xc0, !PT ;  /* 0x0000038049487812 */ /* 0x000fe200078ec0ff */
[----:B------:R-:W5:Y:S01]  /*8660*/  LD.E.128 R48, desc[UR38][R48.64] ;  /* 0x0000002630307980 */ /* 0x000f62000c101d00 */
[----:B------:R-:W-:Y:S01]  /*8670*/  SHF.R.S32.HI R2, RZ, 0x1f, R81 ;  /* 0x0000001fff027819 */ /* 0x000fe20000011451 */
[----:B------:R-:W-:Y:S01]  /*8680*/  IMAD R83, R204, UR5, R83 ;  /* 0x00000005cc537c24 */ /* 0x000fe2000f8e0253 */
[----:B------:R-:W-:Y:S01]  /*8690*/  LOP3.LUT R13, R158, 0x380, RZ, 0xc0, !PT ;  /* 0x000003809e0d7812 */ /* 0x000fe200078ec0ff */
[----:B------:R-:W-:Y:S01]  /*86a0*/  IMAD.WIDE.U32 R6, R204, UR4, R6 ;  /* 0x00000004cc067c25 */ /* 0x000fe2000f8e0006 */
[----:B------:R-:W-:Y:S01]  /*86b0*/  ULDC.64 UR4, c[0x0][0xbe0] ;  /* 0x0002f80000047ab9 */ /* 0x000fe20000000a00 */
[----:B------:R-:W-:Y:S02]  /*86c0*/  SHF.R.U64 R56, R56, 0x3, RZ ;  /* 0x0000000338387819 */ /* 0x000fe400000012ff */
[----:B------:R-:W-:Y:S01]  /*86d0*/  SHF.R.U64 R60, R60, 0x3, RZ ;  /* 0x000000033c3c7819 */ /* 0x000fe200000012ff */
[----:B------:R-:W-:Y:S01]  /*86e0*/  IMAD R2, R2, UR4, RZ ;  /* 0x0000000402027c24 */ /* 0x000fe2000f8e02ff */
[----:B------:R-:W-:Y:S01]  /*86f0*/  SHF.R.U64 R64, R64, 0x3, RZ ;  /* 0x0000000340407819 */ /* 0x000fe200000012ff */
[----:B------:R-:W-:Y:S01]  /*8700*/  IMAD R21, R21, R8, R20 ;  /* 0x0000000815157224 */ /* 0x000fe200078e0214 */
[----:B------:R-:W-:-:S02]  /*8710*/  SHF.R.U64 R68, R68, 0x3, RZ ;  /* 0x0000000344447819 */ /* 0x000fc400000012ff */
[----:B------:R-:W-:Y:S01]  /*8720*/  SHF.R.U64 R72, R72, 0x3, RZ ;  /* 0x0000000348487819 */ /* 0x000fe200000012ff */
[----:B------:R-:W-:Y:S01]  /*8730*/  IMAD.IADD R7, R7, 0x1, R83 ;  /* 0x0000000107077824 */ /* 0x000fe200078e0253 */
        /* <DEDUP_REMOVED lines=13> */
[----:B------:R-:W-:Y:S01]  /*8810*/  IMAD.WIDE.U32 R6, R81, UR4, R6 ;  /* 0x0000000451067c25 */ /* 0x000fe2000f8e0006 */
[----:B------:R-:W-:Y:S01]  /*8820*/  SHF.R.S32.HI R2, RZ, 0x1f, R21 ;  /* 0x0000001fff027819 */ /* 0x000fe20000011415 */
[----:B------:R-:W-:Y:S01]  /*8830*/  ULDC.64 UR4, c[0x0][0xbd8] ;  /* 0x0002f60000047ab9 */ /* 0x000fe20000000a00 */
[----:B------:R-:W5:Y:S01]  /*8840*/  LD.E.128 R56, desc[UR38][R56.64] ;  /* 0x0000002638387980 */ /* 0x000f62000c101d00 */
[----:B------:R-:W-:-:S02]  /*8850*/  IMAD.IADD R7, R7, 0x1, R83 ;  /* 0x0000000107077824 */ /* 0x000fc400078e0253 */
[----:B------:R-:W-:Y:S01]  /*8860*/  IMAD R2, R2, UR4, RZ ;  /* 0x0000000402027c24 */ /* 0x000fe2000f8e02ff */
[----:B------:R0:W5:Y:S01]  /*8870*/  LD.E.128 R12, desc[UR38][R158.64] ;  /* 0x000000269e0c7980 */ /* 0x000162000c101d00 */
[----:B------:R-:W-:-:S03]  /*8880*/  IMAD R22, R208, 0x80, R4 ;  /* 0x00000080d0167824 */ /* 0x000fc600078e0204 */
[----:B------:R-:W5:Y:S04]  /*8890*/  LD.E.128 R60, desc[UR38][R60.64] ;  /* 0x000000263c3c7980 */ /* 0x000f68000c101d00 */
[----:B------:R-:W5:Y:S04]  /*88a0*/  LD.E.128 R64, desc[UR38][R64.64] ;  /* 0x0000002640407980 */ /* 0x000f68000c101d00 */
[----:B------:R-:W5:Y:S04]  /*88b0*/  LD.E.128 R68, desc[UR38][R68.64] ;  /* 0x0000002644447980 */ /* 0x000f68000c101d00 */
[----:B------:R-:W5:Y:S01]  /*88c0*/  LD.E.128 R72, desc[UR38][R72.64] ;  /* 0x0000002648487980 */ /* 0x000f62000c101d00 */
[C---:B------:R-:W-:Y:S01]  /*88d0*/  IMAD R81, R21.reuse, UR5, R2 ;  /* 0x0000000515517c24 */ /* 0x040fe2000f8e0202 */
[----:B------:R-:W-:Y:S01]  /*88e0*/  @!PT LDS RZ, [RZ] ;  /* 0x00000000fffff984 */ /* 0x000fe20000000800 */
[----:B------:R-:W-:Y:S01]  /*88f0*/  @!PT LDS RZ, [RZ] ;  /* 0x00000000fffff984 */ /* 0x000fe20000000800 */
[----:B------:R-:W-:Y:S01]  /*8900*/  @!PT LDS RZ, [RZ] ;  /* 0x00000000fffff984 */ /* 0x000fe20000000800 */
[----:B------:R-:W-:Y:S01]  /*8910*/  @!PT LDS RZ, [RZ] ;  /* 0x00000000fffff984 */ /* 0x000fe20000000800 */
[----:B------:R1:W-:Y:S06]  /*8920*/  MEMBAR.ALL.CTA ;  /* 0x0000000000007992 */ /* 0x0003ec0000008000 */
[----:B-1----:R-:W1:Y:S01]  /*8930*/  FENCE.VIEW.ASYNC.S ;  /* 0x00000000000073c6 */ /* 0x002e620000000000 */
[----:B------:R-:W-:Y:S01]  /*8940*/  IMAD.WIDE.U32 R6, R21, UR4, R6 ;  /* 0x0000000415067c25 */ /* 0x000fe2000f8e0006 */
[----:B------:R-:W-:-:S03]  /*8950*/  ULDC.64 UR4, c[0x0][0xb80] ;  /* 0x0002e00000047ab9 */ /* 0x000fc60000000a00 */
[----:B------:R-:W-:Y:S01]  /*8960*/  VIADD R2, R22, 0x20 ;  /* 0x0000002016027836 */ /* 0x000fe20000000000 */
[----:B------:R-:W-:Y:S01]  /*8970*/  LEA R8, P2, R6, UR4, 0x1 ;  /* 0x0000000406087c11 */ /* 0x000fe2000f8408ff */
[----:B------:R-:W-:-:S03]  /*8980*/  IMAD.IADD R7, R7, 0x1, R81 ;  /* 0x0000000107077824 */ /* 0x000fc600078e0251 */
[-C--:B------:R-:W-:Y:S02]  /*8990*/  ISETP.GE.AND P1, PT, R2, R5.reuse, PT ;  /* 0x000000050200720c */ /* 0x080fe40003f26270 */
[----:B------:R-:W-:Y:S01]  /*89a0*/  LEA.HI.X R2, R6, UR5, R7, 0x1, P2 ;  /* 0x0000000506027c11 */ /* 0x000fe200090f0c07 */
[----:B------:R-:W-:Y:S01]  /*89b0*/  VIADD R0, R0, 0x32420 ;  /* 0x0003242000007836 */ /* 0x000fe20000000000 */
[----:B------:R-:W-:-:S04]  /*89c0*/  ISETP.GE.AND P2, PT, R22, R5, PT ;  /* 0x000000051600720c */ /* 0x000fc80003f46270 */
[----:B------:R-:W-:Y:S01]  /*89d0*/  PRMT R0, RZ, 0x654, R0 ;  /* 0x00000654ff007816 */ /* 0x000fe20000000000 */
[----:B------:R-:W-:Y:S02]  /*89e0*/  VIADD R4, R22, 0x40 ;  /* 0x0000004016047836 */ /* 0x000fe40000000000 */
[C---:B------:R-:W-:Y:S02]  /*89f0*/  VIADD R85, R3.reuse, 0x40 ;  /* 0x0000004003557836 */ /* 0x040fe40000000000 */
[C---:B------:R-:W-:Y:S01]  /*8a00*/  VIADD R87, R3.reuse, 0x80 ;  /* 0x0000008003577836 */ /* 0x040fe20000000000 */
[----:B-1----:R1:W-:Y:S01]  /*8a10*/  SYNCS.ARRIVE.TRANS64.RED.A1T0 RZ, [R0+URZ], RZ ;  /* 0x000000ff00ff79a7 */ /* 0x0023e2000810043f */
[----:B------:R-:W-:Y:S01]  /*8a20*/  VIADD R89, R3, 0xc0 ;  /* 0x000000c003597836 */ /* 0x000fe20000000000 */
[----:B------:R0:W2:Y:S01]  /*8a30*/  SHFL.IDX PT, R82, R8, RZ, 0x181f ;  /* 0x00181fff08527589 */ /* 0x0000a200000e0000 */
[----:B------:R-:W-:Y:S01]  /*8a40*/  BSSY B1, `(.L_x_9946) ;  /* 0x0000019000017945 */ /* 0x000fe20003800000 */
[----:B------:R-:W-:-:S02]  /*8a50*/  ISETP.GE.AND P0, PT, R4, R5, PT ;  /* 0x000000050400720c */ /* 0x000fc40003f06270 */
[----:B-1----:R0:W1:Y:S01]  /*8a60*/  SHFL.IDX PT, R0, R2, RZ, 0x181f ;  /* 0x00181fff02007589 */ /* 0x00206200000e0000 */
        /* <DEDUP_REMOVED lines=10> */
[----:B--2---:R-:W-:-:S04]  /*8b10*/  @!P5 LEA R6, P6, R3, R82, 0x1 ;  /* 0x000000520306d211 */ /* 0x004fc800078c08ff */
[----:B-1----:R-:W-:Y:S02]  /*8b20*/  @!P5 LEA.HI.X R7, R3, R0, R84, 0x1, P6 ;  /* 0x000000000307d211 */ /* 0x002fe400030f0c54 */
        /* <DEDUP_REMOVED lines=10> */
.L_x_9947:
[----:B------:R-:W-:Y:S05]  /*8bd0*/  BSYNC B1 ;  /* 0x0000000000017941 */ /* 0x000fea0003800000 */
.L_x_9946:
[----:B-1----:R1:W3:Y:S01]  /*8be0*/  SHFL.IDX PT, R0, R2, 0x1, 0x181f ;  /* 0x00381f0002007f89 */ /* 0x0022e200000e0000 */
[----:B------:R-:W-:Y:S03]  /*8bf0*/  BSSY B1, `(.L_x_9948) ;  /* 0x0000014000017945 */ /* 0x000fe60003800000 */
[----:B0-----:R1:W0:Y:S01]  /*8c00*/  SHFL.IDX PT, R20, R8, 0x1, 0x181f ;  /* 0x00381f0008147f89 */ /* 0x00122200000e0000 */
[----:B------:R-:W-:Y:S05]  /*8c10*/  @P1 BRA `(.L_x_9949) ;  /* 0x0000000000441947 */ /* 0x000fea0003800000 */
[----:B------:R-:W-:Y:S02]  /*8c20*/  ULDC UR4, c[0x0][0xbc8] ;  /* 0x0002f20000047ab9 */ /* 0x000fe40000000800 */
[----:B------:R-:W-:Y:S02]  /*8c30*/  ISETP.GE.AND P4, PT, R3, UR4, PT ;  /* 0x0000000403007c0c */ /* 0x000fe4000bf86270 */
[----:B------:R-:W-:Y:S02]  /*8c40*/  ISETP.GE.AND P3, PT, R85, UR4, PT ;  /* 0x0000000455007c0c */ /* 0x000fe4000bf66270 */
[----:B------:R-:W-:Y:S02]  /*8c50*/  ISETP.GE.AND P2, PT, R87, UR4, PT ;  /* 0x0000000457007c0c */ /* 0x000fe4000bf46270 */
[----:B------:R-:W-:-:S07]  /*8c60*/  ISETP.GE.AND P1, PT, R89, UR4, PT ;  /* 0x0000000459007c0c */ /* 0x000fce000bf26270 */
[-C--:B0-----:R-:W-:Y:S02]  /*8c70*/  @!P4 LEA R6, P6, R3, R20.reuse, 0x1 ;  /* 0x000000140306c211 */ /* 0x081fe400078c08ff */
[----:B-----5:R-:W-:Y:S02]  /*8c80*/  @!P3 LEA R12, P5, R85, R20, 0x1 ;  /* 0x00000014550cb211 */ /* 0x020fe400078a08ff */
        /* <DEDUP_REMOVED lines=10> */
.L_x_9949:
[----:B------:R-:W-:Y:S05]  /*8d30*/  BSYNC B1 ;  /* 0x0000000000017941 */ /* 0x000fea0003800000 */
.L_x_9948:
[----:B---3--:R3:W0:Y:S01]  /*8d40*/  SHFL.IDX PT, R0, R2, 0x2, 0x181f ;  /* 0x00581f0002007f89 */ /* 0x00862200000e0000 */
[----:B------:R-:W-:Y:S03]  /*8d50*/  BSSY B1, `(.L_x_9950) ;  /* 0x0000014000017945 */ /* 0x000fe60003800000 */
[----:B----45:R3:W4:Y:S01]  /*8d60*/  SHFL.IDX PT, R16, R8, 0x2, 0x181f ;  /* 0x00581f0008107f89 */ /* 0x03072200000e0000 */
        /* <DEDUP_REMOVED lines=18> */
.L_x_9951:
[----:B------:R-:W-:Y:S05]  /*8e90*/  BSYNC B1 ;  /* 0x0000000000017941 */ /* 0x000fea0003800000 */
.L_x_9950:
[----:B0-----:R-:W-:Y:S01]  /*8ea0*/  VIADD R0, R22, 0x60 ;  /* 0x0000006016007836 */ /* 0x001fe20000000000 */
[----:B------:R0:W0:Y:S04]  /*8eb0*/  SHFL.IDX PT, R12, R2, 0x3, 0x181f ;  /* 0x00781f00020c7f89 */ /* 0x00002800000e0000 */
[----:B------:R-:W-:Y:S01]  /*8ec0*/  ISETP.GE.AND P0, PT, R0, R5, PT ;  /* 0x000000050000720c */ /* 0x000fe20003f06270 */
[----:B-1-3--:R-:W1:-:S12]  /*8ed0*/  SHFL.IDX PT, R8, R8, 0x3, 0x181f ;  /* 0x00781f0008087f89 */ /* 0x00ae5800000e0000 */
[----:B------:R-:W-:Y:S05]  /*8ee0*/  @P0 BRA `(.L_x_9952) ;  /* 0x0000002400800947 */ /* 0x000fea0003800000 */
[----:B------:R-:W-:Y:S02]  /*8ef0*/  ULDC UR4, c[0x0][0xbc8] ;  /* 0x0002f20000047ab9 */ /* 0x000fe40000000800 */
[----:B------:R-:W-:Y:S02]  /*8f00*/  ISETP.GE.AND P3, PT, R3, UR4, PT ;  /* 0x0000000403007c0c */ /* 0x000fe4000bf66270 */
[----:B------:R-:W-:Y:S02]  /*8f10*/  ISETP.GE.AND P4, PT, R85, UR4, PT ;  /* 0x0000000455007c0c */ /* 0x000fe4000bf86270 */
[----:B------:R-:W-:-:S09]  /*8f20*/  ISETP.GE.AND P5, PT, R87, UR4, PT ;  /* 0x0000000457007c0c */ /* 0x000fd2000bfa6270 */
[-C--:B01----:R-:W-:Y:S02]  /*8f30*/  @!P3 LEA R2, P0, R3, R8.reuse, 0x1 ;  /* 0x000000080302b211 */ /* 0x083fe400078008ff */
[-C--:B------:R-:W-:Y:S02]  /*8f40*/  @!P4 LEA R4, P1, R85, R8.reuse, 0x1 ;  /* 0x000000085504c211 */ /* 0x080fe400078208ff */
        /* <DEDUP_REMOVED lines=13> */
.L_x_9945:
[----:B------:R-:W-:Y:S01]  /*9020*/  ULDC.64 UR4, c[0x0][0xc08] ;  /* 0x0003020000047ab9 */ /* 0x000fe20000000a00 */
[----:B-1----:R-:W0:Y:S01]  /*9030*/  @P4 LDC R15, c[0x0][0xcec] ;  /* 0x00033b00ff0f4b82 */ /* 0x002e220000000800 */
[----:B------:R-:W-:Y:S01]  /*9040*/  IMAD R3, R6, UR4, RZ ;  /* 0x0000000406037c24 */ /* 0x000fe2000f8e02ff */
[----:B------:R-:W-:Y:S01]  /*9050*/  ULDC.64 UR6, c[0x0][0xc30] ;  /* 0x00030c0000067ab9 */ /* 0x000fe20000000a00 */
[----:B------:R-:W-:Y:S01]  /*9060*/  IMAD.WIDE.U32 R6, R2, UR4, RZ ;  /* 0x0000000402067c25 */ /* 0x000fe2000f8e00ff */
[----:B------:R-:W-:Y:S01]  /*9070*/  ISETP.GE.AND P0, PT, R16, R5, PT ;  /* 0x000000051000720c */ /* 0x000fe20003f06270 */
[----:B------:R-:W-:Y:S01]  /*9080*/  BSSY B1, `(.L_x_9953) ;  /* 0x00000d3000017945 */ /* 0x000fe20003800000 */
[----:B------:R-:W-:Y:S01]  /*9090*/  SHF.R.S32.HI R22, RZ, 0x1f, R211 ;  /* 0x0000001fff167819 */ /* 0x000fe200000114d3 */
[----:B------:R-:W-:Y:S01]  /*90a0*/  IMAD R3, R2, UR5, R3 ;  /* 0x0000000502037c24 */ /* 0x000fe2000f8e0203 */
[----:B------:R-:W-:Y:S01]  /*90b0*/  ULDC.64 UR4, c[0x0][0xc38] ;  /* 0x00030e0000047ab9 */ /* 0x000fe20000000a00 */
[----:B------:R-:W1:Y:S01]  /*90c0*/  @P4 LDC R2, c[0x0][0xcf0] ;  /* 0x00033c00ff024b82 */ /* 0x000e620000000800 */
        /* <DEDUP_REMOVED lines=15> */
[----:B0-----:R-:W-:Y:S01]  /*91c0*/  @P4 IMAD.HI.U32 R15, R20, R15, RZ ;  /* 0x0000000f140f4227 */ /* 0x001fe200078e00ff */
[----:B------:R-:W-:Y:S02]  /*91d0*/  SHF.R.S32.HI R158, RZ, 0x1f, R221 ;  /* 0x0000001fff9e7819 */ /* 0x000fe400000114dd */
[----:B------:R-:W-:Y:S01]  /*91e0*/  SHF.R.S32.HI R159, RZ, 0x1f, R222 ;  /* 0x0000001fff9f7819 */ /* 0x000fe200000114de */
[C---:B------:R-:W-:Y:S01]  /*91f0*/  IMAD R13, R204.reuse, UR5, R3 ;  /* 0x00000005cc0d7c24 */ /* 0x040fe2000f8e0203 */
[----:B------:R-:W-:Y:S01]  /*9200*/  SHF.R.S32.HI R160, RZ, 0x1f, R223 ;  /* 0x0000001fffa07819 */ /* 0x000fe200000114df */
[----:B------:R-:W-:Y:S01]  /*9210*/  IMAD.WIDE.U32 R6, R204, UR4, R6 ;  /* 0x00000004cc067c25 */ /* 0x000fe2000f8e0006 */
[----:B------:R-:W-:Y:S01]  /*9220*/  ULDC.64 UR4, c[0x0][0xc48] ;  /* 0x0003120000047ab9 */ /* 0x000fe20000000a00 */
[----:B------:R-:W-:-:S02]  /*9230*/  SHF.R.S32.HI R161, RZ, 0x1f, R224 ;  /* 0x0000001fffa17819 */ /* 0x000fc400000114e0 */
[----:B------:R-:W-:Y:S01]  /*9240*/  IMAD.MOV.U32 R3, RZ, RZ, R20 ;  /* 0x000000ffff037224 */ /* 0x000fe200078e0014 */
[----:B-1----:R-:W-:Y:S01]  /*9250*/  @P4 SHF.R.U32.HI R3, RZ, R2, R15 ;  /* 0x00000002ff034219 */ /* 0x002fe2000001160f */
[----:B------:R-:W-:Y:S01]  /*9260*/  IMAD.IADD R7, R7, 0x1, R13 ;  /* 0x0000000107077824 */ /* 0x000fe200078e020d */
[----:B------:R-:W-:Y:S01]  /*9270*/  SHF.R.S32.HI R163, RZ, 0x1f, R226 ;  /* 0x0000001fffa37819 */ /* 0x000fe200000114e2 */
[----:B------:R-:W-:Y:S01]  /*9280*/  VIADD R181, R205, 0x8 ;  /* 0x00000008cdb57836 */ /* 0x000fe20000000000 */
[--C-:B------:R-:W-:Y:S01]  /*9290*/  SHF.R.S32.HI R2, RZ, 0x1f, R3.reuse ;  /* 0x0000001fff027819 */ /* 0x100fe20000011403 */
[----:B------:R-:W-:Y:S01]  /*92a0*/  IMAD.MOV R4, RZ, RZ, -R3 ;  /* 0x000000ffff047224 */ /* 0x000fe200078e0a03 */
[----:B------:R-:W-:Y:S01]  /*92b0*/  SHF.R.S32.HI R164, RZ, 0x1f, R227 ;  /* 0x0000001fffa47819 */ /* 0x000fe200000114e3 */
[----:B------:R-:W-:Y:S01]  /*92c0*/  IMAD.WIDE.U32 R6, R162, UR4, R6 ;  /* 0x00000004a2067c25 */ /* 0x000fe2000f8e0006 */
[----:B------:R-:W-:Y:S02]  /*92d0*/  SHF.R.S32.HI R165, RZ, 0x1f, R228 ;  /* 0x0000001fffa57819 */ /* 0x000fe400000114e4 */
[----:B------:R-:W-:Y:S01]  /*92e0*/  SHF.R.S32.HI R166, RZ, 0x1f, R230 ;  /* 0x0000001fffa67819 */ /* 0x000fe200000114e6 */
        /* <DEDUP_REMOVED lines=20> */
[----:B------:R-:W-:Y:S01]  /*9430*/  VIADD R2, R0, 0x32420 ;  /* 0x0003242000027836 */ /* 0x000fe20000000000 */
[C---:B------:R-:W-:Y:S01]  /*9440*/  LEA R0, P1, R6.reuse, UR4, 0x2 ;  /* 0x0000000406007c11 */ /* 0x040fe2000f8210ff */
[----:B------:R-:W-:Y:S01]  /*9450*/  IMAD.IADD R3, R7, 0x1, R3 ;  /* 0x0000000107037824 */ /* 0x000fe200078e0203 */
[----:B------:R-:W-:Y:S01]  /*9460*/  SHF.R.S32.HI R175, RZ, 0x1f, R175 ;  /* 0x0000001fffaf7819 */ /* 0x000fe200000114af */
[C---:B------:R-:W-:Y:S01]  /*9470*/  VIADD R174, R205.reuse, 0x20 ;  /* 0x00000020cdae7836 */ /* 0x040fe20000000000 */
[----:B------:R-:W-:Y:S01]  /*9480*/  PRMT R2, RZ, 0x654, R2 ;  /* 0x00000654ff027816 */ /* 0x000fe20000000002 */
[C---:B------:R-:W-:Y:S01]  /*9490*/  VIADD R176, R205.reuse, 0x18 ;  /* 0x00000018cdb07836 */ /* 0x040fe20000000000 */
[----:B------:R-:W-:Y:S01]  /*94a0*/  LEA.HI.X R4, R6, UR5, R3, 0x2, P1 ;  /* 0x0000000506047c11 */ /* 0x000fe200088f1403 */
[C---:B------:R-:W-:Y:S01]  /*94b0*/  VIADD R178, R205.reuse, 0x10 ;  /* 0x00000010cdb27836 */ /* 0x040fe20000000000 */
[----:B------:R0:W-:Y:S01]  /*94c0*/  SYNCS.ARRIVE.TRANS64.RED.A1T0 RZ, [R2+URZ], RZ ;  /* 0x000000ff02ff79a7 */ /* 0x0001e2000810043f */
[----:B------:R-:W-:Y:S01]  /*94d0*/  SHF.R.S32.HI R177, RZ, 0x1f, R177 ;  /* 0x0000001fffb17819 */ /* 0x000fe200000114b1 */
[----:B------:R-:W-:Y:S01]  /*94e0*/  VIADD R180, R205, 0x8 ;  /* 0x00000008cdb47836 */ /* 0x000fe20000000000 */
[----:B------:R1:W2:Y:S01]  /*94f0*/  SHFL.IDX PT, R3, R4, RZ, 0x1c1f ;  /* 0x001c1fff04037589 */ /* 0x0002a200000e0000 */
[----:B------:R-:W-:-:S02]  /*9500*/  SHF.R.S32.HI R179, RZ, 0x1f, R179 ;  /* 0x0000001fffb37819 */ /* 0x000fc400000114b3 */
[----:B------:R-:W-:Y:S01]  /*9510*/  SHF.R.S32.HI R181, RZ, 0x1f, R181 ;  /* 0x0000001fffb57819 */ /* 0x000fe200000114b5 */
        /* <DEDUP_REMOVED lines=8> */
[-C--:B0-----:R-:W-:Y:S02]  /*95a0*/  @!P4 LEA R6, P2, R180, R2.reuse, 0x2 ;  /* 0x00000002b406c211 */ /* 0x081fe400078410ff */
        /* <DEDUP_REMOVED lines=10> */
[-C--:B0-----:R-:W-:Y:S02]  /*9650*/  @!P0 LEA R6, P6, R176, R2.reuse, 0x2 ;  /* 0x00000002b0068211 */ /* 0x081fe400078c10ff */
[-C--:B--2---:R-:W-:Y:S01]  /*9660*/  @!P1 LEA R12, P5, R174, R2.reuse, 0x2 ;  /* 0x00000002ae0c9211 */ /* 0x084fe200078a10ff */
[----:B------:R-:W-:Y:S01]  /*9670*/  VIADD R33, R205, 0xe8 ;  /* 0x000000e8cd217836 */ /* 0x000fe20000000000 */
        /* <DEDUP_REMOVED lines=10> */
[CC--:B0-----:R-:W-:Y:S02]  /*9720*/  @!P3 LEA R6, P6, R236.reuse, R2.reuse, 0x2 ;  /* 0x00000002ec06b211 */ /* 0x0c1fe400078c10ff */
        /* <DEDUP_REMOVED lines=10> */
[CC--:B0-----:R-:W-:Y:S02]  /*97d0*/  @!P0 LEA R6, P4, R233.reuse, R2.reuse, 0x2 ;  /* 0x00000002e9068211 */ /* 0x0c1fe400078810ff */
[----:B--2---:R-:W-:Y:S02]  /*97e0*/  @!P1 LEA R12, P5, R232, R2, 0x2 ;  /* 0x00000002e80c9211 */ /* 0x004fe400078a10ff */
[-C--:B------:R-:W-:Y:S02]  /*97f0*/  @!P0 LEA.HI.X R7, R233, R3.reuse, R169, 0x2, P4 ;  /* 0x00000003e9078211 */ /* 0x080fe400020f14a9 */
[----:B------:R-:W-:Y:S02]  /*9800*/  ISETP.GE.AND P4, PT, R228, UR4, PT ;  /* 0x00000004e4007c0c */ /* 0x000fe4000bf86270 */
[----:B------:R-:W-:Y:S01]  /*9810*/  @!P1 LEA.HI.X R13, R232, R3, R168, 0x2, P5 ;  /* 0x00000003e80d9211 */ /* 0x000fe200028f14a8 */
[----:B------:R0:W-:Y:S01]  /*9820*/  @!P0 ST.E.64 desc[UR38][R6.64], R60 ;  /* 0x0000003c06008985 */ /* 0x0001e2000c101b26 */
[----:B------:R-:W-:-:S02]  /*9830*/  ISETP.GE.AND P5, PT, R227, UR4, PT ;  /* 0x00000004e3007c0c */ /* 0x000fc4000bfa6270 */
[----:B---3--:R-:W-:Y:S01]  /*9840*/  @!P2 LEA R14, P6, R231, R2, 0x2 ;  /* 0x00000002e70ea211 */ /* 0x008fe200078c10ff */
[----:B------:R2:W-:Y:S01]  /*9850*/  @!P1 ST.E.64 desc[UR38][R12.64], R64 ;  /* 0x000000400c009985 */ /* 0x0005e2000c101b26 */
[----:B------:R-:W-:Y:S02]  /*9860*/  ISETP.GE.AND P1, PT, R225, UR4, PT ;  /* 0x00000004e1007c0c */ /* 0x000fe4000bf26270 */
[----:B------:R-:W-:Y:S02]  /*9870*/  @!P2 LEA.HI.X R15, R231, R3, R167, 0x2, P6 ;  /* 0x00000003e70fa211 */ /* 0x000fe400030f14a7 */
[----:B------:R-:W-:-:S03]  /*9880*/  ISETP.GE.AND P0, PT, R226, UR4, PT ;  /* 0x00000004e2007c0c */ /* 0x000fc6000bf06270 */
[----:B------:R3:W-:Y:S01]  /*9890*/  @!P2 ST.E.64 desc[UR38][R14.64], R68 ;  /* 0x000000440e00a985 */ /* 0x0007e2000c101b26 */
[-C--:B0-----:R-:W-:Y:S02]  /*98a0*/  @!P3 LEA R6, P6, R230, R2.reuse, 0x2 ;  /* 0x00000002e606b211 */ /* 0x081fe400078c10ff */
[-C--:B--2---:R-:W-:Y:S02]  /*98b0*/  @!P4 LEA R12, P2, R228, R2.reuse, 0x2 ;  /* 0x00000002e40cc211 */ /* 0x084fe400078410ff */
        /* <DEDUP_REMOVED lines=21> */
[CC--:B0-----:R-:W-:Y:S02]  /*9a10*/  @!P5 LEA R6, P1, R223.reuse, R2.reuse, 0x2 ;  /* 0x00000002df06d211 */ /* 0x0c1fe400078210ff */
[-C--:B--2---:R-:W-:Y:S02]  /*9a20*/  @!P4 LEA R12, P0, R222, R2.reuse, 0x2 ;  /* 0x00000002de0cc211 */ /* 0x084fe400078010ff */
[-C--:B------:R-:W-:Y:S02]  /*9a30*/  @!P5 LEA.HI.X R7, R223, R3.reuse, R160, 0x2, P1 ;  /* 0x00000003df07d211 */ /* 0x080fe400008f14a0 */
[----:B------:R-:W-:Y:S02]  /*9a40*/  ISETP.GE.AND P1, PT, R216, UR4, PT ;  /* 0x00000004d8007c0c */ /* 0x000fe4000bf26270 */
[----:B---3--:R-:W-:Y:S01]  /*9a50*/  @!P3 LEA R14, P6, R221, R2, 0x2 ;  /* 0x00000002dd0eb211 */ /* 0x008fe200078c10ff */
[----:B------:R-:W-:Y:S01]  /*9a60*/  @!P5 ST.E.64 desc[UR38][R6.64], R96 ;  /* 0x000000600600d985 */ /* 0x000fe2000c101b26 */
[----:B------:R-:W-:-:S02]  /*9a70*/  @!P4 LEA.HI.X R13, R222, R3, R159, 0x2, P0 ;  /* 0x00000003de0dc211 */ /* 0x000fc400000f149f */
[----:B------:R-:W-:Y:S02]  /*9a80*/  @!P3 LEA.HI.X R15, R221, R3, R158, 0x2, P6 ;  /* 0x00000003dd0fb211 */ /* 0x000fe400030f149e */
[----:B------:R-:W-:Y:S01]  /*9a90*/  ISETP.GE.AND P0, PT, R215, UR4, PT ;  /* 0x00000004d7007c0c */ /* 0x000fe2000bf06270 */
[----:B------:R-:W-:Y:S01]  /*9aa0*/  @!P4 ST.E.64 desc[UR38][R12.64], R100 ;  /* 0x000000640c00c985 */ /* 0x000fe2000c101b26 */
[-C--:B------:R-:W-:Y:S02]  /*9ab0*/  @!P2 LEA R18, P6, R219, R2.reuse, 0x2 ;  /* 0x00000002db12a211 */ /* 0x080fe400078c10ff */
[----:B------:R-:W-:Y:S01]  /*9ac0*/  ISETP.GE.AND P4, PT, R213, UR4, PT ;  /* 0x00000004d5007c0c */ /* 0x000fe2000bf86270 */
[----:B------:R-:W-:Y:S01]  /*9ad0*/  @!P3 ST.E.64 desc[UR38][R14.64], R104 ;  /* 0x000000680e00b985 */ /* 0x000fe2000c101b26 */
[----:B------:R-:W-:Y:S02]  /*9ae0*/  ISETP.GE.AND P3, PT, R214, UR4, PT ;  /* 0x00000004d6007c0c */ /* 0x000fe4000bf66270 */
[----:B------:R-:W-:-:S02]  /*9af0*/  @!P1 LEA R20, P5, R216, R2, 0x2 ;  /* 0x00000002d8149211 */ /* 0x000fc400078a10ff */
[-C--:B------:R-:W-:Y:S02]  /*9b00*/  @!P2 LEA.HI.X R19, R219, R3.reuse, R157, 0x2, P6 ;  /* 0x00000003db13a211 */ /* 0x080fe400030f149d */
[-C--:B------:R-:W-:Y:S02]  /*9b10*/  @!P1 LEA.HI.X R21, R216, R3.reuse, R156, 0x2, P5 ;  /* 0x00000003d8159211 */ /* 0x080fe400028f149c */
[CC--:B------:R-:W-:Y:S01]  /*9b20*/  @!P0 LEA R16, P6, R215.reuse, R2.reuse, 0x2 ;  /* 0x00000002d7108211 */ /* 0x0c0fe200078c10ff */
[----:B------:R0:W-:Y:S01]  /*9b30*/  @!P2 ST.E.64 desc[UR38][R18.64], R108 ;  /* 0x0000006c1200a985 */ /* 0x0001e2000c101b26 */
[----:B------:R-:W-:Y:S02]  /*9b40*/  ISETP.GE.AND P2, PT, R212, UR4, PT ;  /* 0x00000004d4007c0c */ /* 0x000fe4000bf46270 */
[----:B------:R-:W-:Y:S01]  /*9b50*/  @!P0 LEA.HI.X R17, R215, R3, R155, 0x2, P6 ;  /* 0x00000003d7118211 */ /* 0x000fe200030f149b */
[----:B------:R2:W-:Y:S01]  /*9b60*/  @!P1 ST.E.64 desc[UR38][R20.64], R112 ;  /* 0x0000007014009985 */ /* 0x0005e2000c101b26 */
[----:B------:R-:W-:-:S02]  /*9b70*/  @!P3 LEA R24, P1, R214, R2, 0x2 ;  /* 0x00000002d618b211 */ /* 0x000fc400078210ff */
[-C--:B------:R-:W-:Y:S01]  /*9b80*/  @!P4 LEA R28, P5, R213, R2.reuse, 0x2 ;  /* 0x00000002d51cc211 */ /* 0x080fe200078a10ff */
[----:B------:R3:W-:Y:S01]  /*9b90*/  @!P0 ST.E.64 desc[UR38][R16.64], R116 ;  /* 0x0000007410008985 */ /* 0x0007e2000c101b26 */
[-C--:B------:R-:W-:Y:S02]  /*9ba0*/  @!P3 LEA.HI.X R25, R214, R3.reuse, R154, 0x2, P1 ;  /* 0x00000003d619b211 */ /* 0x080fe400008f149a */
[----:B------:R-:W-:Y:S02]  /*9bb0*/  ISETP.GE.AND P1, PT, R211, UR4, PT ;  /* 0x00000004d3007c0c */ /* 0x000fe4000bf26270 */
[----:B------:R-:W-:Y:S01]  /*9bc0*/  @!P4 LEA.HI.X R29, R213, R3, R153, 0x2, P5 ;  /* 0x00000003d51dc211 */ /* 0x000fe200028f1499 */
[----:B------:R4:W-:Y:S01]  /*9bd0*/  @!P3 ST.E.64 desc[UR38][R24.64], R120 ;  /* 0x000000781800b985 */ /* 0x0009e2000c101b26 */
[----:B------:R-:W-:Y:S01]  /*9be0*/  ISETP.GE.AND P0, PT, R209, UR4, PT ;  /* 0x00000004d1007c0c */ /* 0x000fe2000bf06270 */
[----:B0-----:R-:W-:Y:S01]  /*9bf0*/  VIADD R19, R205, 0xf0 ;  /* 0x000000f0cd137836 */ /* 0x001fe20000000000 */
[----:B------:R-:W-:Y:S01]  /*9c00*/  @!P2 LEA R6, P5, R212, R2, 0x2 ;  /* 0x00000002d406a211 */ /* 0x000fe200078a10ff */
[----:B------:R4:W-:Y:S01]  /*9c10*/  @!P4 ST.E.64 desc[UR38][R28.64], R124 ;  /* 0x0000007c1c00c985 */ /* 0x0009e2000c101b26 */
[----:B------:R-:W-:Y:S01]  /*9c20*/  ISETP.GE.AND P4, PT, R33, UR4, PT ;  /* 0x0000000421007c0c */ /* 0x000fe2000bf86270 */
[----:B--2---:R-:W-:Y:S01]  /*9c30*/  VIADD R21, R205, 0xf8 ;  /* 0x000000f8cd157836 */ /* 0x004fe20000000000 */
[----:B------:R-:W-:-:S02]  /*9c40*/  ISETP.GE.AND P3, PT, R19, UR4, PT ;  /* 0x0000000413007c0c */ /* 0x000fc4000bf66270 */
[-C--:B------:R-:W-:Y:S02]  /*9c50*/  @!P2 LEA.HI.X R7, R212, R3.reuse, R152, 0x2, P5 ;  /* 0x00000003d407a211 */ /* 0x080fe400028f1498 */
[-C--:B------:R-:W-:Y:S02]  /*9c60*/  @!P1 LEA R12, P6, R211, R2.reuse, 0x2 ;  /* 0x00000002d30c9211 */ /* 0x080fe400078c10ff */
[----:B------:R-:W-:Y:S01]  /*9c70*/  SHF.R.S32.HI R15, RZ, 0x1f, R209 ;  /* 0x0000001fff0f7819 */ /* 0x000fe200000114d1 */
[----:B------:R4:W-:Y:S01]  /*9c80*/  @!P2 ST.E.64 desc[UR38][R6.64], R128 ;  /* 0x000000800600a985 */ /* 0x0009e2000c101b26 */
[----:B------:R-:W-:Y:S02]  /*9c90*/  @!P0 LEA R14, P5, R209, R2, 0x2 ;  /* 0x00000002d10e8211 */ /* 0x000fe400078a10ff */
[----:B------:R-:W-:Y:S02]  /*9ca0*/  @!P1 LEA.HI.X R13, R211, R3, R22, 0x2, P6 ;  /* 0x00000003d30d9211 */ /* 0x000fe400030f1416 */
[----:B------:R-:W-:-:S02]  /*9cb0*/  ISETP.GE.AND P6, PT, R21, UR4, PT ;  /* 0x0000000415007c0c */ /* 0x000fc4000bfc6270 */
[-C--:B------:R-:W-:Y:S01]  /*9cc0*/  @!P0 LEA.HI.X R15, R209, R3.reuse, R15, 0x2, P5 ;  /* 0x00000003d10f8211 */ /* 0x080fe200028f140f */
[----:B------:R4:W-:Y:S01]  /*9cd0*/  @!P1 ST.E.64 desc[UR38][R12.64], R132 ;  /* 0x000000840c009985 */ /* 0x0009e2000c101b26 */
[----:B---3--:R-:W-:Y:S02]  /*9ce0*/  SHF.R.S32.HI R17, RZ, 0x1f, R33 ;  /* 0x0000001fff117819 */ /* 0x008fe40000011421 */
[CC--:B------:R-:W-:Y:S01]  /*9cf0*/  @!P4 LEA R16, P5, R33.reuse, R2.reuse, 0x2 ;  /* 0x000000022110c211 */ /* 0x0c0fe200078a10ff */
[----:B------:R4:W-:Y:S01]  /*9d00*/  @!P0 ST.E.64 desc[UR38][R14.64], R136 ;  /* 0x000000880e008985 */ /* 0x0009e2000c101b26 */
[----:B------:R-:W-:Y:S02]  /*9d10*/  SHF.R.S32.HI R20, RZ, 0x1f, R19 ;  /* 0x0000001fff147819 */ /* 0x000fe40000011413 */
[----:B------:R-:W-:Y:S02]  /*9d20*/  @!P4 LEA.HI.X R17, R33, R3, R17, 0x2, P5 ;  /* 0x000000032111c211 */ /* 0x000fe400028f1411 */
[----:B------:R-:W-:-:S03]  /*9d30*/  @!P3 LEA R18, P5, R19, R2, 0x2 ;  /* 0x000000021312b211 */ /* 0x000fc600078a10ff */
[----:B------:R4:W-:Y:S01]  /*9d40*/  @!P4 ST.E.64 desc[UR38][R16.64], R140 ;  /* 0x0000008c1000c985 */ /* 0x0009e2000c101b26 */
[-C--:B------:R-:W-:Y:S02]  /*9d50*/  @!P3 LEA.HI.X R19, R19, R3.reuse, R20, 0x2, P5 ;  /* 0x000000031313b211 */ /* 0x080fe400028f1414 */
[----:B------:R-:W-:Y:S02]  /*9d60*/  SHF.R.S32.HI R20, RZ, 0x1f, R21 ;  /* 0x0000001fff147819 */ /* 0x000fe40000011415 */
[C---:B------:R-:W-:Y:S01]  /*9d70*/  @!P6 LEA R2, P5, R21.reuse, R2, 0x2 ;  /* 0x000000021502e211 */ /* 0x040fe200078a10ff */
[----:B------:R4:W-:Y:S03]  /*9d80*/  @!P3 ST.E.64 desc[UR38][R18.64], R144 ;  /* 0x000000901200b985 */ /* 0x0009e6000c101b26 */
[----:B------:R-:W-:-:S05]  /*9d90*/  @!P6 LEA.HI.X R3, R21, R3, R20, 0x2, P5 ;  /* 0x000000031503e211 */ /* 0x000fca00028f1414 */
[----:B------:R4:W-:Y:S04]  /*9da0*/  @!P6 ST.E.64 desc[UR38][R2.64], R148 ;  /* 0x000000940200e985 */ /* 0x0009e8000c101b26 */
.L_x_9954:
[----:B------:R-:W-:Y:S05]  /*9db0*/  BSYNC B1 ;  /* 0x0000000000017941 */ /* 0x000fea0003800000 */
.L_x_9953:
[----:B------:R-:W-:Y:S01]  /*9dc0*/  ISETP.GE.AND P0, PT, R8, R5, PT ;  /* 0x000000050800720c */ /* 0x000fe20003f06270 */
[----:B--2-4-:R2:W3:Y:S04]  /*9dd0*/  SHFL.IDX PT, R3, R4, 0x1, 0x1c1f ;  /* 0x003c1f0004037f89 */ /* 0x0144e800000e0000 */
[----:B0-----:R2:W0:Y:S08]  /*9de0*/  SHFL.IDX PT, R2, R0, 0x1, 0x1c1f ;  /* 0x003c1f0000027f89 */ /* 0x00143000000e0000 */
[----:B--2---:R-:W-:Y:S05]  /*9df0*/  @P0 BRA `(.L_x_9952) ;  /* 0x0000001400bc0947 */ /* 0x004fea0003800000 */
[----:B------:R-:W-:Y:S01]  /*9e00*/  ULDC UR4, c[0x0][0xbc8] ;  /* 0x0002f20000047ab9 */ /* 0x000fe20000000800 */
[C---:B------:R-:W-:Y:S01]  /*9e10*/  VIADD R21, R205.reuse, 0xe8 ;  /* 0x000000e8cd157836 */ /* 0x040fe20000000000 */
[----:B------:R-:W-:Y:S01]  /*9e20*/  ISETP.GE.AND P5, PT, R180, UR4, PT ;  /* 0x00000004b4007c0c */ /* 0x000fe2000bfa6270 */
[C---:B------:R-:W-:Y:S01]  /*9e30*/  VIADD R25, R205.reuse, 0xf0 ;  /* 0x000000f0cd197836 */ /* 0x040fe20000000000 */
[----:B------:R-:W-:Y:S02]  /*9e40*/  ISETP.GE.AND P4, PT, R205, UR4, PT ;  /* 0x00000004cd007c0c */ /* 0x000fe4000bf86270 */
[----:B------:R-:W-:Y:S02]  /*9e50*/  ISETP.GE.AND P2, PT, R178, UR4, PT ;  /* 0x00000004b2007c0c */ /* 0x000fe4000bf46270 */
[----:B------:R-:W-:Y:S02]  /*9e60*/  ISETP.GE.AND P1, PT, R176, UR4, PT ;  /* 0x00000004b0007c0c */ /* 0x000fe4000bf26270 */
[----:B------:R-:W-:-:S02]  /*9e70*/  ISETP.GE.AND P0, PT, R174, UR4, PT ;  /* 0x00000004ae007c0c */ /* 0x000fc4000bf06270 */
[----:B-1----:R-:W-:Y:S02]  /*9e80*/  SHF.R.S32.HI R0, RZ, 0x1f, R21 ;  /* 0x0000001fff007819 */ /* 0x002fe40000011415 */
[----:B------:R-:W-:Y:S02]  /*9e90*/  SHF.R.S32.HI R8, RZ, 0x1f, R209 ;  /* 0x0000001fff087819 */ /* 0x000fe400000114d1 */
[-C--:B0-----:R-:W-:Y:S01]  /*9ea0*/  @!P5 LEA R6, P3, R180, R2.reuse, 0x2 ;  /* 0x00000002b406d211 */ /* 0x081fe200078610ff */
[----:B---3--:R-:W-:Y:S02]  /*9eb0*/  @!P4 IMAD.WIDE R4, R205, 0x4, R2 ;  /* 0x00000004cd04c825 */ /* 0x008fe400078e0202 */
[----:B------:R-:W-:Y:S02]  /*9ec0*/  @!P2 LEA R12, P6, R178, R2, 0x2 ;  /* 0x00000002b20ca211 */ /* 0x000fe400078c10ff */
[----:B------:R-:W-:Y:S01]  /*9ed0*/  @!P5 LEA.HI.X R7, R180, R3, R181, 0x2, P3 ;  /* 0x00000003b407d211 */ /* 0x000fe200018f14b5 */
[----:B------:R0:W-:Y:S01]  /*9ee0*/  @!P4 ST.E.64 desc[UR38][R4.64], R26 ;  /* 0x0000001a0400c985 */ /* 0x0001e2000c101b26 */
[----:B------:R-:W-:-:S02]  /*9ef0*/  ISETP.GE.AND P3, PT, R237, UR4, PT ;  /* 0x00000004ed007c0c */ /* 0x000fc4000bf66270 */
[-C--:B------:R-:W-:Y:S01]  /*9f00*/  @!P2 LEA.HI.X R13, R178, R3.reuse, R179, 0x2, P6 ;  /* 0x00000003b20da211 */ /* 0x080fe200030f14b3 */
[----:B------:R1:W-:Y:S01]  /*9f10*/  @!P5 ST.E.64 desc[UR38][R6.64], R30 ;  /* 0x0000001e0600d985 */ /* 0x0003e2000c101b26 */
[-C--:B------:R-:W-:Y:S02]  /*9f20*/  @!P1 LEA R14, P5, R176, R2.reuse, 0x2 ;  /* 0x00000002b00e9211 */ /* 0x080fe400078a10ff */
[----:B------:R-:W-:Y:S01]  /*9f30*/  ISETP.GE.AND P4, PT, R236, UR4, PT ;  /* 0x00000004ec007c0c */ /* 0x000fe2000bf86270 */
[----:B------:R2:W-:Y:S01]  /*9f40*/  @!P2 ST.E.64 desc[UR38][R12.64], R34 ;  /* 0x000000220c00a985 */ /* 0x0005e2000c101b26 */
[----:B------:R-:W-:Y:S02]  /*9f50*/  @!P0 LEA R16, P6, R174, R2, 0x2 ;  /* 0x00000002ae108211 */ /* 0x000fe400078c10ff */
[----:B------:R-:W-:Y:S02]  /*9f60*/  @!P1 LEA.HI.X R15, R176, R3, R177, 0x2, P5 ;  /* 0x00000003b00f9211 */ /* 0x000fe400028f14b1 */
[----:B------:R-:W-:-:S02]  /*9f70*/  ISETP.GE.AND P5, PT, R235, UR4, PT ;  /* 0x00000004eb007c0c */ /* 0x000fc4000bfa6270 */
[-C--:B------:R-:W-:Y:S01]  /*9f80*/  @!P0 LEA.HI.X R17, R174, R3.reuse, R175, 0x2, P6 ;  /* 0x00000003ae118211 */ /* 0x080fe200030f14af */
[----:B------:R3:W-:Y:S01]  /*9f90*/  @!P1 ST.E.64 desc[UR38][R14.64], R38 ;  /* 0x000000260e009985 */ /* 0x0007e2000c101b26 */
[-C--:B0-----:R-:W-:Y:S02]  /*9fa0*/  @!P3 LEA R4, P6, R237, R2.reuse, 0x2 ;  /* 0x00000002ed04b211 */ /* 0x081fe400078c10ff */
[----:B------:R-:W-:Y:S01]  /*9fb0*/  ISETP.GE.AND P1, PT, R233, UR4, PT ;  /* 0x00000004e9007c0c */ /* 0x000fe2000bf26270 */
[----:B------:R0:W-:Y:S01]  /*9fc0*/  @!P0 ST.E.64 desc[UR38][R16.64], R42 ;  /* 0x0000002a10008985 */ /* 0x0001e2000c101b26 */
[----:B------:R-:W-:Y:S02]  /*9fd0*/  ISETP.GE.AND P0, PT, R234, UR4, PT ;  /* 0x00000004ea007c0c */ /* 0x000fe4000bf06270 */
[----:B-1----:R-:W-:Y:S02]  /*9fe0*/  @!P4 LEA R6, P2, R236, R2, 0x2 ;  /* 0x00000002ec06c211 */ /* 0x002fe400078410ff */
[----:B------:R-:W-:-:S02]  /*9ff0*/  @!P3 LEA.HI.X R5, R237, R3, R173, 0x2, P6 ;  /* 0x00000003ed05b211 */ /* 0x000fc400030f14ad */
[CC--:B------:R-:W-:Y:S02]  /*a000*/  @!P5 LEA R18, P6, R235.reuse, R2.reuse, 0x2 ;  /* 0x00000002eb12d211 */ /* 0x0c0fe400078c10ff */
[-C--:B------:R-:W-:Y:S01]  /*a010*/  @!P4 LEA.HI.X R7, R236, R3.reuse, R172, 0x2, P2 ;  /* 0x00000003ec07c211 */ /* 0x080fe200010f14ac */
[----:B------:R1:W-:Y:S01]  /*a020*/  @!P3 ST.E.64 desc[UR38][R4.64], R46 ;  /* 0x0000002e0400b985 */ /* 0x0003e2000c101b26 */
[----:B------:R-:W-:Y:S02]  /*a030*/  ISETP.GE.AND P2, PT, R232, UR4, PT ;  /* 0x00000004e8007c0c */ /* 0x000fe4000bf46270 */
[----:B------:R-:W-:Y:S01]  /*a040*/  @!P5 LEA.HI.X R19, R235, R3, R171, 0x2, P6 ;  /* 0x00000003eb13d211 */ /* 0x000fe200030f14ab */
[----:B------:R4:W-:Y:S01]  /*a050*/  @!P4 ST.E.64 desc[UR38][R6.64], R50 ;  /* 0x000000320600c985 */ /* 0x0009e2000c101b26 */
[-C--:B--2---:R-:W-:Y:S02]  /*a060*/  @!P0 LEA R12, P4, R234, R2.reuse, 0x2 ;  /* 0x00000002ea0c8211 */ /* 0x084fe400078810ff */
[----:B------:R-:W-:Y:S01]  /*a070*/  ISETP.GE.AND P3, PT, R231, UR4, PT ;  /* 0x00000004e7007c0c */ /* 0x000fe2000bf66270 */
[----:B------:R2:W-:Y:S01]  /*a080*/  @!P5 ST.E.64 desc[UR38][R18.64], R54 ;  /* 0x000000361200d985 */ /* 0x0005e2000c101b26 */
[----:B---3--:R-:W-:-:S02]  /*a090*/  @!P1 LEA R14, P5, R233, R2, 0x2 ;  /* 0x00000002e90e9211 */ /* 0x008fc400078a10ff */
[-C--:B------:R-:W-:Y:S02]  /*a0a0*/  @!P0 LEA.HI.X R13, R234, R3.reuse, R170, 0x2, P4 ;  /* 0x00000003ea0d8211 */ /* 0x080fe400020f14aa */
[----:B------:R-:W-:Y:S02]  /*a0b0*/  ISETP.GE.AND P4, PT, R230, UR4, PT ;  /* 0x00000004e6007c0c */ /* 0x000fe4000bf86270 */
[----:B------:R-:W-:Y:S01]  /*a0c0*/  @!P1 LEA.HI.X R15, R233, R3, R169, 0x2, P5 ;  /* 0x00000003e90f9211 */ /* 0x000fe200028f14a9 */
[----:B------:R-:W-:Y:S01]  /*a0d0*/  @!P0 ST.E.64 desc[UR38][R12.64], R58 ;  /* 0x0000003a0c008985 */ /* 0x000fe2000c101b26 */
[----:B------:R-:W-:Y:S02]  /*a0e0*/  ISETP.GE.AND P5, PT, R228, UR4, PT ;  /* 0x00000004e4007c0c */ /* 0x000fe4000bfa6270 */
[----:B0-----:R-:W-:Y:S01]  /*a0f0*/  @!P2 LEA R16, P6, R232, R2, 0x2 ;  /* 0x00000002e810a211 */ /* 0x001fe200078c10ff */
[----:B------:R0:W-:Y:S01]  /*a100*/  @!P1 ST.E.64 desc[UR38][R14.64], R62 ;  /* 0x0000003e0e009985 */ /* 0x0001e2000c101b26 */
[----:B------:R-:W-:-:S02]  /*a110*/  ISETP.GE.AND P1, PT, R226, UR4, PT ;  /* 0x00000004e2007c0c */ /* 0x000fc4000bf26270 */
[-C--:B------:R-:W-:Y:S02]  /*a120*/  @!P2 LEA.HI.X R17, R232, R3.reuse, R168, 0x2, P6 ;  /* 0x00000003e811a211 */ /* 0x080fe400030f14a8 */
[-C--:B-1----:R-:W-:Y:S02]  /*a130*/  @!P3 LEA R4, P6, R231, R2.reuse, 0x2 ;  /* 0x00000002e704b211 */ /* 0x082fe400078c10ff */
[-C--:B----4-:R-:W-:Y:S01]  /*a140*/  @!P4 LEA R6, P0, R230, R2.reuse, 0x2 ;  /* 0x00000002e606c211 */ /* 0x090fe200078010ff */
[----:B------:R1:W-:Y:S01]  /*a150*/  @!P2 ST.E.64 desc[UR38][R16.64], R66 ;  /* 0x000000421000a985 */ /* 0x0003e2000c101b26 */
[----:B------:R-:W-:Y:S02]  /*a160*/  ISETP.GE.AND P2, PT, R227, UR4, PT ;  /* 0x00000004e3007c0c */ /* 0x000fe4000bf46270 */
        /* <DEDUP_REMOVED lines=8> */
[----:B------:R-:W-:Y:S01]  /*a1f0*/  @!P2 LEA R12, P6, R227, R2, 0x2 ;  /* 0x00000002e30ca211 */ /* 0x000fe200078c10ff */
[----:B------:R0:W-:Y:S01]  /*a200*/  @!P5 ST.E.64 desc[UR38][R18.64], R78 ;  /* 0x0000004e1200d985 */ /* 0x0001e2000c101b26 */
[----:B------:R-:W-:-:S02]  /*a210*/  ISETP.GE.AND P5, PT, R224, UR4, PT ;  /* 0x00000004e0007c0c */ /* 0x000fc4000bfa6270 */
[----:B------:R-:W-:Y:S02]  /*a220*/  ISETP.GE.AND P4, PT, R223, UR4, PT ;  /* 0x00000004df007c0c */ /* 0x000fe4000bf86270 */
[-C--:B------:R-:W-:Y:S02]  /*a230*/  @!P2 LEA.HI.X R13, R227, R3.reuse, R164, 0x2, P6 ;  /* 0x00000003e30da211 */ /* 0x080fe400030f14a4 */
[CC--:B-1----:R-:W-:Y:S02]  /*a240*/  @!P0 LEA R16, P6, R225.reuse, R2.reuse, 0x2 ;  /* 0x00000002e1108211 */ /* 0x0c2fe400078c10ff */
[-C--:B------:R-:W-:Y:S01]  /*a250*/  @!P1 LEA.HI.X R15, R226, R3.reuse, R163, 0x2, P3 ;  /* 0x00000003e20f9211 */ /* 0x080fe200018f14a3 */
[----:B------:R1:W-:Y:S01]  /*a260*/  @!P2 ST.E.64 desc[UR38][R12.64], R82 ;  /* 0x000000520c00a985 */ /* 0x0003e2000c101b26 */
[----:B------:R-:W-:Y:S02]  /*a270*/  ISETP.GE.AND P3, PT, R222, UR4, PT ;  /* 0x00000004de007c0c */ /* 0x000fe4000bf66270 */
[----:B------:R-:W-:Y:S01]  /*a280*/  @!P0 LEA.HI.X R17, R225, R3, R162, 0x2, P6 ;  /* 0x00000003e1118211 */ /* 0x000fe200030f14a2 */
[----:B------:R4:W-:Y:S01]  /*a290*/  @!P1 ST.E.64 desc[UR38][R14.64], R86 ;  /* 0x000000560e009985 */ /* 0x0009e2000c101b26 */
[----:B--2---:R-:W-:-:S02]  /*a2a0*/  @!P5 LEA R4, P2, R224, R2, 0x2 ;  /* 0x00000002e004d211 */ /* 0x004fc400078410ff */
[-C--:B---3--:R-:W-:Y:S01]  /*a2b0*/  @!P4 LEA R6, P1, R223, R2.reuse, 0x2 ;  /* 0x00000002df06c211 */ /* 0x088fe200078210ff */
[----:B------:R2:W-:Y:S01]  /*a2c0*/  @!P0 ST.E.64 desc[UR38][R16.64], R90 ;  /* 0x0000005a10008985 */ /* 0x0005e2000c101b26 */
[----:B------:R-:W-:Y:S02]  /*a2d0*/  ISETP.GE.AND P0, PT, R221, UR4, PT ;  /* 0x00000004dd007c0c */ /* 0x000fe4000bf06270 */
[-C--:B------:R-:W-:Y:S02]  /*a2e0*/  @!P5 LEA.HI.X R5, R224, R3.reuse, R161, 0x2, P2 ;  /* 0x00000003e005d211 */ /* 0x080fe400010f14a1 */
[----:B------:R-:W-:Y:S02]  /*a2f0*/  ISETP.GE.AND P2, PT, R219, UR4, PT ;  /* 0x00000004db007c0c */ /* 0x000fe4000bf46270 */
[----:B------:R-:W-:Y:S01]  /*a300*/  @!P4 LEA.HI.X R7, R223, R3, R160, 0x2, P1 ;  /* 0x00000003df07c211 */ /* 0x000fe200008f14a0 */
[----:B------:R3:W-:Y:S01]  /*a310*/  @!P5 ST.E.64 desc[UR38][R4.64], R94 ;  /* 0x0000005e0400d985 */ /* 0x0007e2000c101b26 */
[----:B0-----:R-:W-:-:S02]  /*a320*/  @!P3 LEA R18, P6, R222, R2, 0x2 ;  /* 0x00000002de12b211 */ /* 0x001fc400078c10ff */
[----:B------:R-:W-:Y:S01]  /*a330*/  ISETP.GE.AND P1, PT, R216, UR4, PT ;  /* 0x00000004d8007c0c */ /* 0x000fe2000bf26270 */
[----:B------:R0:W-:Y:S01]  /*a340*/  @!P4 ST.E.64 desc[UR38][R6.64], R98 ;  /* 0x000000620600c985 */ /* 0x0001e2000c101b26 */
[----:B------:R-:W-:Y:S02]  /*a350*/  @!P3 LEA.HI.X R19, R222, R3, R159, 0x2, P6 ;  /* 0x00000003de13b211 */ /* 0x000fe400030f149f */
[----:B------:R-:W-:Y:S02]  /*a360*/  ISETP.GE.AND P4, PT, R215, UR4, PT ;  /* 0x00000004d7007c0c */ /* 0x000fe4000bf86270 */
[-C--:B-1----:R-:W-:Y:S01]  /*a370*/  @!P0 LEA R12, P6, R221, R2.reuse, 0x2 ;  /* 0x00000002dd0c8211 */ /* 0x082fe200078c10ff */
[----:B------:R1:W-:Y:S01]  /*a380*/  @!P3 ST.E.64 desc[UR38][R18.64], R102 ;  /* 0x000000661200b985 */ /* 0x0003e2000c101b26 */
[----:B------:R-:W-:Y:S02]  /*a390*/  ISETP.GE.AND P5, PT, R214, UR4, PT ;  /* 0x00000004d6007c0c */ /* 0x000fe4000bfa6270 */
[----:B----4-:R-:W-:-:S02]  /*a3a0*/  @!P2 LEA R14, P3, R219, R2, 0x2 ;  /* 0x00000002db0ea211 */ /* 0x010fc400078610ff */
[-C--:B------:R-:W-:Y:S02]  /*a3b0*/  @!P0 LEA.HI.X R13, R221, R3.reuse, R158, 0x2, P6 ;  /* 0x00000003dd0d8211 */ /* 0x080fe400030f149e */
[-C--:B------:R-:W-:Y:S02]  /*a3c0*/  @!P2 LEA.HI.X R15, R219, R3.reuse, R157, 0x2, P3 ;  /* 0x00000003db0fa211 */ /* 0x080fe400018f149d */
[----:B------:R-:W-:Y:S01]  /*a3d0*/  ISETP.GE.AND P3, PT, R213, UR4, PT ;  /* 0x00000004d5007c0c */ /* 0x000fe2000bf66270 */
[----:B------:R4:W-:Y:S01]  /*a3e0*/  @!P0 ST.E.64 desc[UR38][R12.64], R106 ;  /* 0x0000006a0c008985 */ /* 0x0009e2000c101b26 */
[CC--:B--2---:R-:W-:Y:S02]  /*a3f0*/  @!P1 LEA R16, P6, R216.reuse, R2.reuse, 0x2 ;  /* 0x00000002d8109211 */ /* 0x0c4fe400078c10ff */
[----:B---3--:R-:W-:Y:S01]  /*a400*/  @!P4 LEA R4, P0, R215, R2, 0x2 ;  /* 0x00000002d704c211 */ /* 0x008fe200078010ff */
[----:B------:R2:W-:Y:S01]  /*a410*/  @!P2 ST.E.64 desc[UR38][R14.64], R110 ;  /* 0x0000006e0e00a985 */ /* 0x0005e2000c101b26 */
[----:B------:R-:W-:-:S02]  /*a420*/  @!P1 LEA.HI.X R17, R216, R3, R156, 0x2, P6 ;  /* 0x00000003d8119211 */ /* 0x000fc400030f149c */
[-C--:B0-----:R-:W-:Y:S02]  /*a430*/  @!P5 LEA R6, P6, R214, R2.reuse, 0x2 ;  /* 0x00000002d606d211 */ /* 0x081fe400078c10ff */
[-C--:B------:R-:W-:Y:S01]  /*a440*/  @!P4 LEA.HI.X R5, R215, R3.reuse, R155, 0x2, P0 ;  /* 0x00000003d705c211 */ /* 0x080fe200000f149b */
[----:B------:R-:W-:Y:S01]  /*a450*/  @!P1 ST.E.64 desc[UR38][R16.64], R114 ;  /* 0x0000007210009985 */ /* 0x000fe2000c101b26 */
[----:B------:R-:W-:Y:S02]  /*a460*/  ISETP.GE.AND P0, PT, R212, UR4, PT ;  /* 0x00000004d4007c0c */ /* 0x000fe4000bf06270 */
[----:B------:R-:W-:Y:S01]  /*a470*/  @!P5 LEA.HI.X R7, R214, R3, R154, 0x2, P6 ;  /* 0x00000003d607d211 */ /* 0x000fe200030f149a */
[----:B------:R0:W-:Y:S01]  /*a480*/  @!P4 ST.E.64 desc[UR38][R4.64], R118 ;  /* 0x000000760400c985 */ /* 0x0001e2000c101b26 */
[----:B------:R-:W-:Y:S02]  /*a490*/  ISETP.GE.AND P1, PT, R21, UR4, PT ;  /* 0x0000000415007c0c */ /* 0x000fe4000bf26270 */
[----:B-1----:R-:W-:Y:S01]  /*a4a0*/  @!P3 LEA R18, P2, R213, R2, 0x2 ;  /* 0x00000002d512b211 */ /* 0x002fe200078410ff */
[----:B------:R1:W-:Y:S01]  /*a4b0*/  @!P5 ST.E.64 desc[UR38][R6.64], R122 ;  /* 0x0000007a0600d985 */ /* 0x0003e2000c101b26 */
[----:B------:R-:W-:-:S02]  /*a4c0*/  ISETP.GE.AND P4, PT, R211, UR4, PT ;  /* 0x00000004d3007c0c */ /* 0x000fc4000bf86270 */
[----:B------:R-:W-:Y:S02]  /*a4d0*/  ISETP.GE.AND P5, PT, R209, UR4, PT ;  /* 0x00000004d1007c0c */ /* 0x000fe4000bfa6270 */
[-C--:B------:R-:W-:Y:S02]  /*a4e0*/  @!P3 LEA.HI.X R19, R213, R3.reuse, R153, 0x2, P2 ;  /* 0x00000003d513b211 */ /* 0x080fe400010f1499 */
[----:B------:R-:W-:Y:S02]  /*a4f0*/  ISETP.GE.AND P2, PT, R25, UR4, PT ;  /* 0x0000000419007c0c */ /* 0x000fe4000bf46270 */
[CC--:B----4-:R-:W-:Y:S01]  /*a500*/  @!P0 LEA R12, P6, R212.reuse, R2.reuse, 0x2 ;  /* 0x00000002d40c8211 */ /* 0x0d0fe200078c10ff */
[----:B------:R3:W-:Y:S01]  /*a510*/  @!P3 ST.E.64 desc[UR38][R18.64], R126 ;  /* 0x0000007e1200b985 */ /* 0x0007e2000c101b26 */
[----:B--2---:R-:W-:Y:S02]  /*a520*/  @!P1 LEA R14, P3, R21, R2, 0x2 ;  /* 0x00000002150e9211 */ /* 0x004fe400078610ff */
[----:B------:R-:W-:-:S02]  /*a530*/  @!P0 LEA.HI.X R13, R212, R3, R152, 0x2, P6 ;  /* 0x00000003d40d8211 */ /* 0x000fc400030f1498 */
[-C--:B0-----:R-:W-:Y:S02]  /*a540*/  @!P4 LEA R4, P6, R211, R2.reuse, 0x2 ;  /* 0x00000002d304c211 */ /* 0x081fe400078c10ff */
[-C--:B------:R-:W-:Y:S01]  /*a550*/  @!P1 LEA.HI.X R15, R21, R3.reuse, R0, 0x2, P3 ;  /* 0x00000003150f9211 */ /* 0x080fe200018f1400 */
[----:B------:R2:W-:Y:S01]  /*a560*/  @!P0 ST.E.64 desc[UR38][R12.64], R130 ;  /* 0x000000820c008985 */ /* 0x0005e2000c101b26 */
[-C--:B-1----:R-:W-:Y:S02]  /*a570*/  @!P5 LEA R6, P3, R209, R2.reuse, 0x2 ;  /* 0x00000002d106d211 */ /* 0x082fe400078610ff */
[-C--:B------:R-:W-:Y:S02]  /*a580*/  @!P4 LEA.HI.X R5, R211, R3.reuse, R22, 0x2, P6 ;  /* 0x00000003d305c211 */ /* 0x080fe400030f1416 */
[----:B------:R-:W-:Y:S01]  /*a590*/  SHF.R.S32.HI R0, RZ, 0x1f, R25 ;  /* 0x0000001fff007819 */ /* 0x000fe20000011419 */
[----:B---3--:R-:W-:Y:S01]  /*a5a0*/  VIADD R19, R205, 0xf8 ;  /* 0x000000f8cd137836 */ /* 0x008fe20000000000 */
[----:B------:R-:W-:Y:S01]  /*a5b0*/  @!P2 LEA R16, P6, R25, R2, 0x2 ;  /* 0x000000021910a211 */ /* 0x000fe200078c10ff */
[----:B------:R2:W-:Y:S01]  /*a5c0*/  @!P4 ST.E.64 desc[UR38][R4.64], R134 ;  /* 0x000000860400c985 */ /* 0x0005e2000c101b26 */
[----:B------:R-:W-:-:S02]  /*a5d0*/  @!P5 LEA.HI.X R7, R209, R3, R8, 0x2, P3 ;  /* 0x00000003d107d211 */ /* 0x000fc400018f1408 */
[----:B------:R-:W-:Y:S02]  /*a5e0*/  @!P2 LEA.HI.X R17, R25, R3, R0, 0x2, P6 ;  /* 0x000000031911a211 */ /* 0x000fe400030f1400 */
[----:B------:R-:W-:Y:S01]  /*a5f0*/  ISETP.GE.AND P0, PT, R19, UR4, PT ;  /* 0x0000000413007c0c */ /* 0x000fe2000bf06270 */
[----:B------:R2:W-:Y:S04]  /*a600*/  @!P5 ST.E.64 desc[UR38][R6.64], R138 ;  /* 0x0000008a0600d985 */ /* 0x0005e8000c101b26 */
[----:B------:R2:W-:Y:S04]  /*a610*/  @!P1 ST.E.64 desc[UR38][R14.64], R142 ;  /* 0x0000008e0e009985 */ /* 0x0005e8000c101b26 */
[----:B------:R2:W-:Y:S04]  /*a620*/  @!P2 ST.E.64 desc[UR38][R16.64], R146 ;  /* 0x000000921000a985 */ /* 0x0005e8000c101b26 */
[----:B------:R-:W-:Y:S05]  /*a630*/  @P0 BRA `(.L_x_9952) ;  /* 0x0000000c00ac0947 */ /* 0x000fea0003800000 */
[----:B------:R-:W-:Y:S02]  /*a640*/  LEA R2, P0, R19, R2, 0x2 ;  /* 0x0000000213027211 */ /* 0x000fe400078010ff */
[----:B------:R-:W-:-:S04]  /*a650*/  SHF.R.S32.HI R0, RZ, 0x1f, R19 ;  /* 0x0000001fff007819 */ /* 0x000fc80000011413 */
[----:B------:R-:W-:-:S05]  /*a660*/  LEA.HI.X R3, R19, R3, R0, 0x2, P0 ;  /* 0x0000000313037211 */ /* 0x000fca00000f1400 */
[----:B------:R4:W-:Y:S01]  /*a670*/  ST.E.64 desc[UR38][R2.64], R150 ;  /* 0x0000009602007985 */ /* 0x0009e2000c101b26 */
[----:B------:R-:W-:Y:S05]  /*a680*/  BRA `(.L_x_9952) ;  /* 0x0000000c00987947 */ /* 0x000fea0003800000 */
.L_x_9943:
[----:B------:R-:W4:Y:S01]  /*a690*/  LDC.64 R4, c[0x0][0xd00] ;  /* 0x00034000ff047b82 */ /* 0x000f220000000a00 */
[----:B------:R-:W-:Y:S01]  /*a6a0*/  ULDC.64 UR4, c[0x0][0xd08] ;  /* 0x0003420000047ab9 */ /* 0x000fe20000000a00 */
[----:B------:R-:W-:Y:S01]  /*a6b0*/  IMAD.MOV.U32 R17, RZ, RZ, RZ ;  /* 0x000000ffff117224 */ /* 0x000fe200078e00ff */
[----:B------:R-:W-:-:S04]  /*a6c0*/  ISETP.NE.U32.AND P1, PT, RZ, UR4, PT ;  /* 0x00000004ff007c0c */ /* 0x000fc8000bf25070 */
[----:B------:R-:W-:Y:S01]  /*a6d0*/  ISETP.NE.AND.EX P1, PT, RZ, UR5, PT, P1 ;  /* 0x00000005ff007c0c */ /* 0x000fe2000bf25310 */
[----:B------:R-:W0:Y:S01]  /*a6e0*/  LDC.64 R2, c[0x0][0xd00] ;  /* 0x00034000ff027b82 */ /* 0x000e220000000a00 */
[----:B----4-:R-:W-:-:S04]  /*a6f0*/  ISETP.NE.U32.AND P0, PT, R4, RZ, PT ;  /* 0x000000ff0400720c */ /* 0x010fc80003f05070 */
[----:B------:R-:W-:Y:S01]  /*a700*/  ISETP.NE.AND.EX P0, PT, R5, RZ, PT, P0 ;  /* 0x000000ff0500720c */ /* 0x000fe20003f05300 */
[----:B0-----:R-:W-:-:S06]  /*a710*/  IMAD.WIDE R4, R204, 0x4, R2 ;  /* 0x00000004cc047825 */ /* 0x001fcc00078e0202 */
[C---:B------:R-:W-:Y:S01]  /*a720*/  @P1 LEA R2, P2, R204.reuse, UR4, 0x2 ;  /* 0x00000004cc021c11 */ /* 0x040fe2000f8410ff */
[----:B------:R-:W-:Y:S02]  /*a730*/  ULDC UR4, c[0x0][0xb88] ;  /* 0x0002e20000047ab9 */ /* 0x000fe40000000800 */
[----:B--2---:R-:W-:Y:S01]  /*a740*/  IMAD.U32 R0, RZ, RZ, UR4 ;  /* 0x00000004ff007e24 */ /* 0x004fe2000f8e00ff */
[----:B------:R-:W-:Y:S02]  /*a750*/  @P1 LEA.HI.X R3, R204, UR5, R210, 0x2, P2 ;  /* 0x00000005cc031c11 */ /* 0x000fe400090f14d2 */
[----:B------:R0:W5:Y:S04]  /*a760*/  @P0 LDG.E R17, desc[UR38][R4.64] ;  /* 0x0000002604110981 */ /* 0x000168000c1e1900 */
[----:B------:R0:W5:Y:S01]  /*a770*/  @P1 LDG.E R0, desc[UR38][R2.64] ;  /* 0x0000002602001981 */ /* 0x000162000c1e1900 */
[----:B------:R-:W-:Y:S01]  /*a780*/  ISETP.NE.AND P2, PT, R207, RZ, PT ;  /* 0x000000ffcf00720c */ /* 0x000fe20003f45270 */
[----:B------:R-:W2:-:S12]  /*a790*/  S2R R6, SR_TID.X ;  /* 0x0000000000067919 */ /* 0x000e980000002100 */
[----:B------:R-:W4:Y:S01]  /*a7a0*/  @!P2 LDC R207, c[0x0][0xbd4] ;  /* 0x0002f500ffcfab82 */ /* 0x000f220000000800 */
[----:B--2---:R-:W-:Y:S01]  /*a7b0*/  VIADD R22, R6, 0xffffff80 ;  /* 0xffffff8006167836 */ /* 0x004fe20000000000 */
[----:B----4-:R-:W-:-:S04]  /*a7c0*/  ISETP.GT.AND P2, PT, R207, 0x1, PT ;  /* 0x00000001cf00780c */ /* 0x010fc80003f44270 */
[----:B------:R-:W-:Y:S01]  /*a7d0*/  ISETP.GT.AND P3, PT, R22, 0x7f, PT ;  /* 0x0000007f1600780c */ /* 0x000fe20003f64270 */
[----:B0-----:R-:W-:-:S12]  /*a7e0*/  @P1 BRA `(.L_x_9955) ;  /* 0x0000000000101947 */ /* 0x001fd80003800000 */
[----:B------:R-:W-:Y:S05]  /*a7f0*/  @!P0 BRA `(.L_x_9955) ;  /* 0x00000000000c8947 */ /* 0x000fea0003800000 */
[----:B------:R-:W2:Y:S04]  /*a800*/  LDG.E R3, desc[UR38][R4.64] ;  /* 0x0000002604037981 */ /* 0x000ea8000c1e1900 */
[----:B-----5:R-:W2:Y:S02]  /*a810*/  LDG.E R0, desc[UR38][R4.64+0x4] ;  /* 0x0000042604007981 */ /* 0x020ea4000c1e1900 */
[----:B--2---:R-:W-:-:S07]  /*a820*/  IMAD.IADD R0, R0, 0x1, -R3 ;  /* 0x0000000100007824 */ /* 0x004fce00078e0a03 */
.L_x_9955:
[----:B------:R-:W-:Y:S01]  /*a830*/  BSSY B1, `(.L_x_9956) ;  /* 0x0000037000017945 */ /* 0x000fe20003800000 */
[----:B------:R-:W-:Y:S02]  /*a840*/  SEL R27, R204, RZ, !P0 ;  /* 0x000000ffcc1b7207 */ /* 0x000fe40004000000 */
[----:B------:R-:W-:Y:S02]  /*a850*/  SEL R210, R210, RZ, !P0 ;  /* 0x000000ffd2d27207 */ /* 0x000fe40004000000 */
[----:B-----5:R-:W-:Y:S01]  /*a860*/  SHF.R.S32.HI R18, RZ, 0x1f, R17 ;  /* 0x0000001fff127819 */ /* 0x020fe20000011411 */
[----:B------:R-:W-:Y:S06]  /*a870*/  @P3 BRA `(.L_x_9957) ;  /* 0x0000000000c83947 */ /* 0x000fec0003800000 */
[----:B------:R-:W0:Y:S01]  /*a880*/  LDC R31, c[0x0][0xce8] ;  /* 0x00033a00ff1f7b82 */ /* 0x000e220000000800 */
[----:B------:R-:W-:-:S04]  /*a890*/  IMAD R2, R208, 0x80, R6 ;  /* 0x00000080d0027824 */ /* 0x000fc800078e0206 */
[----:B------:R-:W-:Y:S02]  /*a8a0*/  VIADD R20, R2, 0xffffff80 ;  /* 0xffffff8002147836 */ /* 0x000fe40000000000 */
[----:B0-----:R-:W-:-:S05]  /*a8b0*/  IMAD R3, R0, R31, RZ ;  /* 0x0000001f00037224 */ /* 0x001fca00078e02ff */
[----:B------:R-:W-:-:S13]  /*a8c0*/  ISETP.GE.AND P0, PT, R20, R3, PT ;  /* 0x000000031400720c */ /* 0x000fda0003f06270 */
[----:B------:R-:W-:Y:S05]  /*a8d0*/  @P0 BRA `(.L_x_9957) ;  /* 0x0000000000b00947 */ /* 0x000fea0003800000 */
[----:B------:R-:W2:Y:S01]  /*a8e0*/  LDL.LU R24, [R1+0x10] ;  /* 0x0000100001187983 */ /* 0x000ea20000300800 */
[----:B------:R-:W-:Y:S01]  /*a8f0*/  ISETP.NE.AND P1, PT, R31, 0x1, PT ;  /* 0x000000011f00780c */ /* 0x000fe20003f25270 */
[----:B------:R-:W-:Y:S01]  /*a900*/  IMAD.MOV.U32 R16, RZ, RZ, 0xab8 ;  /* 0x00000ab8ff107424 */ /* 0x000fe200078e00ff */
[----:B------:R-:W-:Y:S01]  /*a910*/  ISETP.GT.AND P0, PT, R207, 0x1, PT ;  /* 0x00000001cf00780c */ /* 0x000fe20003f04270 */
[----:B------:R-:W0:Y:S01]  /*a920*/  LDC.64 R28, c[0x0][0xca8] ;  /* 0x00032a00ff1c7b82 */ /* 0x000e220000000a00 */
[----:B------:R-:W-:Y:S02]  /*a930*/  IMAD.MOV.U32 R19, RZ, RZ, R20 ;  /* 0x000000ffff137224 */ /* 0x000fe400078e0014 */
[----:B------:R-:W-:-:S05]  /*a940*/  SEL R16, R16, 0xa78, P0 ;  /* 0x00000a7810107807 */ /* 0x000fca0000000000 */
[----:B------:R-:W4:Y:S08]  /*a950*/  LDC.64 R4, c[0x0][R16+0x220] ;  /* 0x0000880010047b82 */ /* 0x000f300000000a00 */
[----:B------:R-:W3:Y:S08]  /*a960*/  @P1 LDC R15, c[0x0][0xcec] ;  /* 0x00033b00ff0f1b82 */ /* 0x000ef00000000800 */
[----:B------:R-:W5:Y:S08]  /*a970*/  LDC.64 R2, c[0x0][R16+0x218] ;  /* 0x0000860010027b82 */ /* 0x000f700000000a00 */
[----:B------:R-:W1:Y:S01]  /*a980*/  @P1 LDC R25, c[0x0][0xcf0] ;  /* 0x00033c00ff191b82 */ /* 0x000e620000000800 */
[----:B----4-:R-:W-:-:S07]  /*a990*/  IMAD R5, R5, R27, RZ ;  /* 0x0000001b05057224 */ /* 0x010fce00078e02ff */
[----:B------:R-:W4:Y:S01]  /*a9a0*/  LDC.64 R6, c[0x0][R16+0x228] ;  /* 0x00008a0010067b82 */ /* 0x000f220000000a00 */
[----:B---3--:R-:W-:-:S04]  /*a9b0*/  @P1 IMAD.HI.U32 R8, R20, R15, RZ ;  /* 0x0000000f14081227 */ /* 0x008fc800078e00ff */
[----:B------:R-:W-:-:S03]  /*a9c0*/  IMAD.WIDE.U32 R14, R4, R27, RZ ;  /* 0x0000001b040e7225 */ /* 0x000fc600078e00ff */
[----:B------:R-:W3:Y:S01]  /*a9d0*/  LDC.64 R12, c[0x0][R16+0x210] ;  /* 0x00008400100c7b82 */ /* 0x000ee20000000a00 */
[-C--:B-----5:R-:W-:Y:S02]  /*a9e0*/  IMAD R21, R3, R206.reuse, RZ ;  /* 0x000000ce03157224 */ /* 0x0a0fe400078e02ff */
[----:B------:R-:W-:-:S04]  /*a9f0*/  IMAD.WIDE.U32 R2, R2, R206, RZ ;  /* 0x000000ce02027225 */ /* 0x000fc800078e00ff */
[----:B------:R-:W-:Y:S01]  /*aa00*/  IMAD.IADD R21, R3, 0x1, R21 ;  /* 0x0000000103157824 */ /* 0x000fe200078e0215 */
[----:B-1----:R-:W-:Y:S01]  /*aa10*/  @P1 SHF.R.U32.HI R19, RZ, R25, R8 ;  /* 0x00000019ff131219 */ /* 0x002fe20000011608 */
[----:B------:R-:W-:Y:S01]  /*aa20*/  IMAD R25, R4, R210, R5 ;  /* 0x000000d204197224 */ /* 0x000fe200078e0205 */
[----:B0-----:R-:W0:Y:S01]  /*aa30*/  @!P0 LDC R28, c[0x0][0xc50] ;  /* 0x00031400ff1c8b82 */ /* 0x001e220000000800 */
[----:B------:R-:W-:Y:S02]  /*aa40*/  IADD3 R4, P1, P3, R14, R2, R17 ;  /* 0x000000020e047210 */ /* 0x000fe40007b3e011 */
[----:B------:R-:W-:Y:S02]  /*aa50*/  IMAD.IADD R25, R15, 0x1, R25 ;  /* 0x000000010f197824 */ /* 0x000fe400078e0219 */
[----:B------:R-:W-:-:S03]  /*aa60*/  IMAD.MOV R8, RZ, RZ, -R19 ;  /* 0x000000ffff087224 */ /* 0x000fc600078e0a13 */
[----:B------:R-:W1:Y:S01]  /*aa70*/  @!P0 LDC R29, c[0x0][0xc54] ;  /* 0x00031500ff1d8b82 */ /* 0x000e620000000800 */
[----:B--2---:R-:W-:-:S05]  /*aa80*/  SEL R5, R24, RZ, P0 ;  /* 0x000000ff18057207 */ /* 0x004fca0000000000 */
[----:B----4-:R-:W-:Y:S01]  /*aa90*/  IMAD.WIDE.U32 R2, R6, R5, RZ ;  /* 0x0000000506027225 */ /* 0x010fe200078e00ff */
[----:B------:R-:W-:-:S03]  /*aaa0*/  IADD3.X R6, R25, R21, R18, P1, P3 ;  /* 0x0000001519067210 */ /* 0x000fc60000fe6412 */
[----:B------:R-:W-:Y:S01]  /*aab0*/  IMAD R7, R7, R5, RZ ;  /* 0x0000000507077224 */ /* 0x000fe200078e02ff */
[----:B------:R-:W-:Y:S01]  /*aac0*/  IADD3 R2, P0, P1, R19, R4, R2 ;  /* 0x0000000413027210 */ /* 0x000fe2000791e002 */
[----:B------:R-:W-:Y:S01]  /*aad0*/  IMAD R5, R31, R8, R20 ;  /* 0x000000081f057224 */ /* 0x000fe200078e0214 */
[----:B------:R-:W-:Y:S01]  /*aae0*/  SHF.R.S32.HI R19, RZ, 0x1f, R19 ;  /* 0x0000001fff137819 */ /* 0x000fe20000011413 */
[----:B------:R-:W-:Y:S02]  /*aaf0*/  IMAD.IADD R7, R3, 0x1, R7 ;  /* 0x0000000103077824 */ /* 0x000fe400078e0207 */
[----:B---3--:R-:W-:-:S03]  /*ab00*/  IMAD R4, R13, R5, RZ ;  /* 0x000000050d047224 */ /* 0x008fc600078e02ff */
[----:B------:R-:W-:Y:S02]  /*ab10*/  IADD3.X R3, R19, R6, R7, P0, P1 ;  /* 0x0000000613037210 */ /* 0x000fe400007e2407 */
[----:B------:R-:W-:Y:S01]  /*ab20*/  SHF.R.S32.HI R7, RZ, 0x1f, R5 ;  /* 0x0000001fff077819 */ /* 0x000fe20000011405 */
[----:B------:R-:W-:-:S04]  /*ab30*/  IMAD.WIDE.U32 R2, R12, R5, R2 ;  /* 0x000000050c027225 */ /* 0x000fc800078e0002 */
[----:B------:R-:W-:Y:S01]  /*ab40*/  IMAD R7, R12, R7, R4 ;  /* 0x000000070c077224 */ /* 0x000fe200078e0204 */
[----:B0-----:R-:W-:-:S03]  /*ab50*/  LEA R4, P0, R2, R28, 0x2 ;  /* 0x0000001c02047211 */ /* 0x001fc600078010ff */
[----:B------:R-:W-:-:S05]  /*ab60*/  IMAD.IADD R3, R3, 0x1, R7 ;  /* 0x0000000103037824 */ /* 0x000fca00078e0207 */
[----:B-1----:R-:W-:Y:S01]  /*ab70*/  LEA.HI.X R5, R2, R29, R3, 0x2, P0 ;  /* 0x0000001d02057211 */ /* 0x002fe200000f1403 */
[----:B------:R-:W-:-:S05]  /*ab80*/  IMAD.MOV.U32 R3, RZ, RZ, -0x800000 ;  /* 0xff800000ff037424 */ /* 0x000fca00078e00ff */
[----:B------:R0:W-:Y:S02]  /*ab90*/  STG.E desc[UR38][R4.64], R3 ;  /* 0x0000000304007986 */ /* 0x0001e4000c101926 */
.L_x_9957:
[----:B------:R-:W-:Y:S05]  /*aba0*/  BSYNC B1 ;  /* 0x0000000000017941 */ /* 0x000fea0003800000 */
.L_x_9956:
[----:B------:R-:W-:Y:S05]  /*abb0*/  @P2 BRA `(.L_x_9952) ;  /* 0x00000008004c2947 */ /* 0x000fea0003800000 */
[----:B------:R-:W2:Y:S01]  /*abc0*/  LDC R15, c[0x0][0xce8] ;  /* 0x00033a00ff0f7b82 */ /* 0x000ea20000000800 */
[----:B0-----:R-:W-:Y:S01]  /*abd0*/  SHF.R.S32.HI R3, RZ, 0x1f, R22 ;  /* 0x0000001fff037819 */ /* 0x001fe20000011416 */
[----:B------:R-:W-:Y:S01]  /*abe0*/  ULDC.64 UR4, c[0x0][0xba0] ;  /* 0x0002e80000047ab9 */ /* 0x000fe20000000a00 */
[----:B------:R-:W-:Y:S01]  /*abf0*/  BSSY B1, `(.L_x_9958) ;  /* 0x000004d000017945 */ /* 0x000fe20003800000 */
[----:B------:R-:W-:Y:S01]  /*ac00*/  IMAD R2, R18, UR4, RZ ;  /* 0x0000000412027c24 */ /* 0x000fe2000f8e02ff */
[----:B------:R-:W-:-:S03]  /*ac10*/  LEA.HI R6, R3, R22, RZ, 0x3 ;  /* 0x0000001603067211 */ /* 0x000fc600078f18ff */
[C---:B------:R-:W-:Y:S01]  /*ac20*/  IMAD R5, R17.reuse, UR5, R2 ;  /* 0x0000000511057c24 */ /* 0x040fe2000f8e0202 */
[----:B---3--:R-:W-:Y:S01]  /*ac30*/  LOP3.LUT R8, R6, 0xfffffff8, RZ, 0xc0, !PT ;  /* 0xfffffff806087812 */ /* 0x008fe200078ec0ff */
[----:B------:R-:W-:Y:S01]  /*ac40*/  IMAD.WIDE.U32 R2, R17, UR4, RZ ;  /* 0x0000000411027c25 */ /* 0x000fe2000f8e00ff */
[----:B------:R-:W-:Y:S01]  /*ac50*/  SHF.R.S32.HI R17, RZ, 0x3, R6 ;  /* 0x00000003ff117819 */ /* 0x000fe20000011406 */
[----:B------:R-:W-:Y:S02]  /*ac60*/  ULDC.64 UR4, c[0x0][0xbe8] ;  /* 0x0002fa0000047ab9 */ /* 0x000fe40000000a00 */
[----:B------:R-:W-:Y:S02]  /*ac70*/  IMAD.IADD R8, R22, 0x1, -R8 ;  /* 0x0000000116087824 */ /* 0x000fe400078e0a08 */
[----:B------:R-:W-:Y:S02]  /*ac80*/  IMAD.IADD R3, R3, 0x1, R5 ;  /* 0x0000000103037824 */ /* 0x000fe400078e0205 */
[----:B------:R-:W-:-:S02]  /*ac90*/  IMAD R5, R8, 0x20, R17 ;  /* 0x0000002008057824 */ /* 0x000fc400078e0211 */
[----:B------:R-:W-:Y:S01]  /*aca0*/  IMAD.WIDE.U32 R2, R206, UR4, R2 ;  /* 0x00000004ce027c25 */ /* 0x000fe2000f8e0002 */
[----:B--2---:R-:W-:-:S03]  /*acb0*/  ISETP.NE.AND P0, PT, R15, 0x1, PT ;  /* 0x000000010f00780c */ /* 0x004fc60003f05270 */
[----:B------:R-:W-:Y:S02]  /*acc0*/  IMAD R13, R208, 0x80, R5 ;  /* 0x00000080d00d7824 */ /* 0x000fe400078e0205 */
[----:B------:R-:W-:Y:S01]  /*acd0*/  IMAD R3, R206, UR5, R3 ;  /* 0x00000005ce037c24 */ /* 0x000fe2000f8e0203 */
[----:B------:R-:W-:Y:S01]  /*ace0*/  ULDC.64 UR4, c[0x0][0xbf0] ;  /* 0x0002fc0000047ab9 */ /* 0x000fe20000000a00 */
[----:B------:R-:W-:Y:S02]  /*acf0*/  IMAD.MOV.U32 R5, RZ, RZ, R13 ;  /* 0x000000ffff057224 */ /* 0x000fe400078e000d */
[----:B------:R-:W-:Y:S02]  /*ad00*/  IMAD R6, R210, UR4, RZ ;  /* 0x00000004d2067c24 */ /* 0x000fe4000f8e02ff */
[----:B------:R-:W-:Y:S02]  /*ad10*/  IMAD.WIDE.U32 R2, R27, UR4, R2 ;  /* 0x000000041b027c25 */ /* 0x000fe4000f8e0002 */
[----:B------:R-:W0:Y:S08]  /*ad20*/  @P0 LDC R4, c[0x0][0xcec] ;  /* 0x00033b00ff040b82 */ /* 0x000e300000000800 */
[----:B------:R-:W2:Y:S01]  /*ad30*/  @P0 LDC R7, c[0x0][0xcf0] ;  /* 0x00033c00ff070b82 */ /* 0x000ea20000000800 */
[----:B0-----:R-:W-:-:S05]  /*ad40*/  @P0 IMAD.HI.U32 R4, R13, R4, RZ ;  /* 0x000000040d040227 */ /* 0x001fca00078e00ff */
[----:B--2---:R-:W-:Y:S01]  /*ad50*/  @P0 SHF.R.U32.HI R5, RZ, R7, R4 ;  /* 0x00000007ff050219 */ /* 0x004fe20000011604 */
[----:B------:R-:W-:Y:S01]  /*ad60*/  IMAD R7, R27, UR5, R6 ;  /* 0x000000051b077c24 */ /* 0x000fe2000f8e0206 */
[----:B------:R-:W-:Y:S02]  /*ad70*/  ULDC.64 UR4, c[0x0][0xbe0] ;  /* 0x0002f80000047ab9 */ /* 0x000fe40000000a00 */
[--C-:B------:R-:W-:Y:S01]  /*ad80*/  SHF.R.S32.HI R4, RZ, 0x1f, R5.reuse ;  /* 0x0000001fff047819 */ /* 0x100fe20000011405 */
[----:B------:R-:W-:Y:S02]  /*ad90*/  IMAD.MOV R6, RZ, RZ, -R5 ;  /* 0x000000ffff067224 */ /* 0x000fe400078e0a05 */
[----:B------:R-:W-:Y:S02]  /*ada0*/  IMAD.IADD R3, R3, 0x1, R7 ;  /* 0x0000000103037824 */ /* 0x000fe400078e0207 */
[----:B------:R-:W-:Y:S02]  /*adb0*/  IMAD R7, R15, R6, R13 ;  /* 0x000000060f077224 */ /* 0x000fe400078e020d */
[----:B------:R-:W-:-:S02]  /*adc0*/  IMAD R4, R4, UR4, RZ ;  /* 0x0000000404047c24 */ /* 0x000fc4000f8e02ff */
[----:B------:R-:W-:-:S04]  /*add0*/  IMAD.WIDE.U32 R2, R5, UR4, R2 ;  /* 0x0000000405027c25 */ /* 0x000fc8000f8e0002 */
[----:B------:R-:W-:Y:S01]  /*ade0*/  IMAD R13, R5, UR5, R4 ;  /* 0x00000005050d7c24 */ /* 0x000fe2000f8e0204 */
[----:B------:R-:W-:Y:S01]  /*adf0*/  SHF.R.S32.HI R4, RZ, 0x1f, R7 ;  /* 0x0000001fff047819 */ /* 0x000fe20000011407 */
[----:B------:R-:W-:Y:S01]  /*ae00*/  ULDC.64 UR4, c[0x0][0xbd8] ;  /* 0x0002f60000047ab9 */ /* 0x000fe20000000a00 */
[----:B------:R-:W-:Y:S02]  /*ae10*/  IMAD R6, R208, 0x80, R17 ;  /* 0x00000080d0067824 */ /* 0x000fe400078e0211 */
[----:B------:R-:W-:Y:S02]  /*ae20*/  IMAD.IADD R3, R3, 0x1, R13 ;  /* 0x0000000103037824 */ /* 0x000fe400078e020d */
[----:B------:R-:W-:Y:S02]  /*ae30*/  IMAD R4, R4, UR4, RZ ;  /* 0x0000000404047c24 */ /* 0x000fe4000f8e02ff */
[----:B------:R-:W-:-:S04]  /*ae40*/  IMAD.WIDE.U32 R2, R7, UR4, R2 ;  /* 0x0000000407027c25 */ /* 0x000fc8000f8e0002 */
[----:B------:R-:W-:Y:S01]  /*ae50*/  IMAD R5, R7, UR5, R4 ;  /* 0x0000000507057c24 */ /* 0x000fe2000f8e0204 */
[----:B------:R-:W-:Y:S01]  /*ae60*/  ULDC.64 UR4, c[0x0][0xb80] ;  /* 0x0002e00000047ab9 */ /* 0x000fe20000000a00 */
[----:B------:R-:W-:Y:S02]  /*ae70*/  IMAD R15, R0, R15, RZ ;  /* 0x0000000f000f7224 */ /* 0x000fe400078e02ff */
[----:B------:R-:W-:Y:S02]  /*ae80*/  VIADD R4, R6, 0x40 ;  /* 0x0000004006047836 */ /* 0x000fe40000000000 */
[----:B------:R-:W-:Y:S01]  /*ae90*/  IMAD.IADD R3, R3, 0x1, R5 ;  /* 0x0000000103037824 */ /* 0x000fe200078e0205 */
[----:B------:R-:W-:Y:S01]  /*aea0*/  LEA R5, P2, R2, UR4, 0x1 ;  /* 0x0000000402057c11 */ /* 0x000fe2000f8408ff */
        /* <DEDUP_REMOVED lines=8> */
[----:B------:R0:W2:Y:S01]  /*af30*/  SHFL.IDX PT, R2, R5, RZ, 0x181f ;  /* 0x00181fff05027589 */ /* 0x0000a200000e0000 */
[----:B------:R-:W-:Y:S01]  /*af40*/  VIADD R13, R7, 0x40 ;  /* 0x00000040070d7836 */ /* 0x000fe20000000000 */
[----:B------:R-:W-:Y:S02]  /*af50*/  SHF.R.S32.HI R8, RZ, 0x1f, R7 ;  /* 0x0000001fff087819 */ /* 0x000fe40000011407 */
[----:B------:R0:W3:Y:S01]  /*af60*/  SHFL.IDX PT, R0, R4, RZ, 0x181f ;  /* 0x00181fff04007589 */ /* 0x0000e200000e0000 */
        /* <DEDUP_REMOVED lines=9> */
[----:B--2---:R-:W-:-:S04]  /*b000*/  @!P5 LEA R20, P6, R7, R2, 0x1 ;  /* 0x000000020714d211 */ /* 0x004fc800078c08ff */
[----:B---3--:R-:W-:Y:S02]  /*b010*/  @!P5 LEA.HI.X R21, R7, R0, R8, 0x1, P6 ;  /* 0x000000000715d211 */ /* 0x008fe400030f0c08 */
        /* <DEDUP_REMOVED lines=10> */
.L_x_9959:
[----:B------:R-:W-:Y:S05]  /*b0c0*/  BSYNC B1 ;  /* 0x0000000000017941 */ /* 0x000fea0003800000 */
.L_x_9958:
[----:B---3--:R3:W0:Y:S01]  /*b0d0*/  SHFL.IDX PT, R0, R4, 0x1, 0x181f ;  /* 0x00381f0004007f89 */ /* 0x00862200000e0000 */
[----:B------:R-:W-:Y:S03]  /*b0e0*/  BSSY B1, `(.L_x_9960) ;  /* 0x0000014000017945 */ /* 0x000fe60003800000 */
[----:B--2-4-:R3:W2:Y:S01]  /*b0f0*/  SHFL.IDX PT, R2, R5, 0x1, 0x181f ;  /* 0x00381f0005027f89 */ /* 0x0146a200000e0000 */
[----:B------:R-:W-:Y:S05]  /*b100*/  @P1 BRA `(.L_x_9961) ;  /* 0x0000000000441947 */ /* 0x000fea0003800000 */
[----:B------:R-:W-:Y:S02]  /*b110*/  ULDC UR4, c[0x0][0xbc8] ;  /* 0x0002f20000047ab9 */ /* 0x000fe40000000800 */
[----:B------:R-:W-:Y:S02]  /*b120*/  ISETP.GE.AND P4, PT, R7, UR4, PT ;  /* 0x0000000407007c0c */ /* 0x000fe4000bf86270 */
[----:B------:R-:W-:Y:S02]  /*b130*/  ISETP.GE.AND P3, PT, R13, UR4, PT ;  /* 0x000000040d007c0c */ /* 0x000fe4000bf66270 */
[----:B------:R-:W-:Y:S02]  /*b140*/  ISETP.GE.AND P2, PT, R17, UR4, PT ;  /* 0x0000000411007c0c */ /* 0x000fe4000bf46270 */
[----:B------:R-:W-:-:S07]  /*b150*/  ISETP.GE.AND P1, PT, R19, UR4, PT ;  /* 0x0000000413007c0c */ /* 0x000fce000bf26270 */
[-C--:B--2---:R-:W-:Y:S02]  /*b160*/  @!P4 LEA R20, P6, R7, R2.reuse, 0x1 ;  /* 0x000000020714c211 */ /* 0x084fe400078c08ff */
[----:B------:R-:W-:Y:S02]  /*b170*/  @!P3 LEA R24, P5, R13, R2, 0x1 ;  /* 0x000000020d18b211 */ /* 0x000fe400078a08ff */
[----:B0-----:R-:W-:Y:S02]  /*b180*/  @!P4 LEA.HI.X R21, R7, R0, R8, 0x1, P6 ;  /* 0x000000000715c211 */ /* 0x001fe400030f0c08 */
        /* <DEDUP_REMOVED lines=9> */
.L_x_9961:
[----:B------:R-:W-:Y:S05]  /*b220*/  BSYNC B1 ;  /* 0x0000000000017941 */ /* 0x000fea0003800000 */
.L_x_9960:
[----:B0-----:R0:W0:Y:S01]  /*b230*/  SHFL.IDX PT, R0, R4, 0x2, 0x181f ;  /* 0x00581f0004007f89 */ /* 0x00102200000e0000 */
[----:B------:R-:W-:Y:S03]  /*b240*/  BSSY B1, `(.L_x_9962) ;  /* 0x0000014000017945 */ /* 0x000fe60003800000 */
[----:B--2-4-:R2:W4:Y:S01]  /*b250*/  SHFL.IDX PT, R2, R5, 0x2, 0x181f ;  /* 0x00581f0005027f89 */ /* 0x01452200000e0000 */
        /* <DEDUP_REMOVED lines=18> */
.L_x_9963:
[----:B------:R-:W-:Y:S05]  /*b380*/  BSYNC B1 ;  /* 0x0000000000017941 */ /* 0x000fea0003800000 */
.L_x_9962:
[----:B0-----:R-:W-:Y:S01]  /*b390*/  VIADD R0, R6, 0x60 ;  /* 0x0000006006007836 */ /* 0x001fe20000000000 */
[----:B---3--:R-:W0:Y:S04]  /*b3a0*/  SHFL.IDX PT, R4, R4, 0x3, 0x181f ;  /* 0x00781f0004047f89 */ /* 0x008e2800000e0000 */
[----:B------:R-:W-:Y:S01]  /*b3b0*/  ISETP.GE.AND P0, PT, R0, R15, PT ;  /* 0x0000000f0000720c */ /* 0x000fe20003f06270 */
[----:B----4-:R3:W4:-:S12]  /*b3c0*/  SHFL.IDX PT, R2, R5, 0x3, 0x181f ;  /* 0x00781f0005027f89 */ /* 0x01071800000e0000 */
[----:B---3--:R-:W-:Y:S05]  /*b3d0*/  @P0 BRA `(.L_x_9952) ;  /* 0x0000000000440947 */ /* 0x008fea0003800000 */
[----:B------:R-:W-:Y:S02]  /*b3e0*/  ULDC UR4, c[0x0][0xbc8] ;  /* 0x0002f20000047ab9 */ /* 0x000fe40000000800 */
[----:B------:R-:W-:Y:S02]  /*b3f0*/  ISETP.GE.AND P3, PT, R7, UR4, PT ;  /* 0x0000000407007c0c */ /* 0x000fe4000bf66270 */
[----:B------:R-:W-:Y:S02]  /*b400*/  ISETP.GE.AND P2, PT, R13, UR4, PT ;  /* 0x000000040d007c0c */ /* 0x000fe4000bf46270 */
[----:B------:R-:W-:Y:S02]  /*b410*/  ISETP.GE.AND P1, PT, R17, UR4, PT ;  /* 0x0000000411007c0c */ /* 0x000fe4000bf26270 */
[----:B------:R-:W-:-:S07]  /*b420*/  ISETP.GE.AND P0, PT, R19, UR4, PT ;  /* 0x0000000413007c0c */ /* 0x000fce000bf06270 */
[----:B----4-:R-:W-:-:S04]  /*b430*/  @!P3 LEA R6, P4, R7, R2, 0x1 ;  /* 0x000000020706b211 */ /* 0x010fc800078808ff */
[----:B0-----:R-:W-:Y:S02]  /*b440*/  @!P3 LEA.HI.X R7, R7, R4, R8, 0x1, P4 ;  /* 0x000000040707b211 */ /* 0x001fe400020f0c08 */
        /* <DEDUP_REMOVED lines=10> */
.L_x_9952:
[----:B------:R-:W-:Y:S05]  /*b4f0*/  BSYNC B0 ;  /* 0x0000000000007941 */ /* 0x000fea0003800000 */
.L_x_9942:
[----:B------:R-:W-:Y:S02]  /*b500*/  ULDC UR4, c[0x0][0xd3c] ;  /* 0x00034f0000047ab9 */ /* 0x000fe40000000800 */
[----:B---3--:R-:W-:-:S13]  /*b510*/  ISETP.GE.AND P0, PT, R11, UR4, PT ;  /* 0x000000040b007c0c */ /* 0x008fda000bf06270 */
[----:B------:R-:W-:Y:S05]  /*b520*/  @!P0 BRA `(.L_x_9964) ;  /* 0xffffff5c00108947 */ /* 0x000fea000383ffff */
[----:B------:R-:W-:Y:S05]  /*b530*/  EXIT ;  /* 0x000000000000794d */ /* 0x000fea0003800000 */
.L_x_9916:
[----:B------:R-:W-:-:S08]  /*b540*/  NOP ;  /* 0x0000000000007918 */ /* 0x000fd00000000000 */
[----:B--2---:R-:W0:-:S00]  /*b550*/  USETMAXREG.DEALLOC.CTAPOOL 0x18 ;  /* 0x00000018000079c8 */ /* 0x004e0000080e0500 */
        /* <DEDUP_REMOVED lines=18> */
.L_x_9965:
        /* <DEDUP_REMOVED lines=44> */
.L_x_9969:
        /* <DEDUP_REMOVED lines=38> */
.L_x_9967:
        /* <DEDUP_REMOVED lines=20> */
.L_x_9970:
        /* <DEDUP_REMOVED lines=54> */
.L_x_9968:
[----:B------:R-:W-:Y:S01]  /*c040*/  IMAD.U32 R2, RZ, RZ, UR6 ;  /* 0x00000006ff027e24 */ /* 0x000fe2000f8e00ff */
[----:B------:R0:W-:Y:S04]  /*c050*/  STL [R1+0x4], RZ ;  /* 0x000004ff01007387 */ /* 0x0001e80000100800 */
[----:B------:R0:W-:Y:S04]  /*c060*/  STL [R1+0x8], RZ ;  /* 0x000008ff01007387 */ /* 0x0001e80000100800 */
[----:B------:R0:W-:Y:S02]  /*c070*/  STL [R1], R2 ;  /* 0x0000000201007387 */ /* 0x0001e40000100800 */
.L_x_9971:
        /* <DEDUP_REMOVED lines=10> */
.L_x_9966:
        /* <DEDUP_REMOVED lines=29> */
[----:B------:R0:W-:Y:S04]  /*c2f0*/  STL [R1+0x10], R3 ;  /* 0x0000100301007387 */ /* 0x0001e80000100800 */
[----:B------:R-:W-:Y:S04]  /*c300*/  STL [R1+0x70], RZ ;  /* 0x000070ff01007387 */ /* 0x000fe80000100800 */
[----:B------:R1:W-:Y:S01]  /*c310*/  STL [R1+0x18], R2 ;  /* 0x0000180201007387 */ /* 0x0003e20000100800 */
[C---:B0-----:R-:W-:Y:S02]  /*c320*/  LOP3.LUT R3, R0.reuse, 0x40, RZ, 0xfc, !PT ;  /* 0x0000004000037812 */ /* 0x041fe400078efcff */
[----:B-1----:R-:W-:-:S02]  /*c330*/  LOP3.LUT R2, R0, 0x80, RZ, 0xfc, !PT ;  /* 0x0000008000027812 */ /* 0x002fc400078efcff */
[----:B------:R-:W-:-:S07]  /*c340*/  LOP3.LUT R0, R0, 0xc0, RZ, 0xfc, !PT ;  /* 0x000000c000007812 */ /* 0x000fce00078efcff */
.L_x_10080:
[----:B--2---:R-:W2:Y:S01]  /*c350*/  LDL R0, [R1+0xc] ;  /* 0x00000c0001007983 */ /* 0x004ea20000100800 */
[----:B-1----:R-:W2:Y:S01]  /*c360*/  LDC.64 R2, c[0x0][0xd88] ;  /* 0x00036200ff027b82 */ /* 0x002ea20000000a00 */
[----:B------:R-:W-:Y:S05]  /*c370*/  YIELD ;  /* 0x0000000000007946 */ /* 0x000fea0003800000 */
[----:B------:R-:W-:Y:S01]  /*c380*/  ULDC.64 UR4, c[0x0][0xb20] ;  /* 0x0002c80000047ab9 */ /* 0x000fe20000000a00 */
[----:B---3--:R-:W-:Y:S01]  /*c390*/  IMAD.MOV.U32 R6, RZ, RZ, RZ ;  /* 0x000000ffff067224 */ /* 0x008fe200078e00ff */
        /* <DEDUP_REMOVED lines=13> */
[----:B0-----:R-:W-:Y:S01]  /*c470*/  SHF.L.U64.HI R9, R10, 0x2, R4 ;  /* 0x000000020a097819 */ /* 0x001fe20000010204 */
        /* <DEDUP_REMOVED lines=37> */
.L_x_9973:
        /* <DEDUP_REMOVED lines=18> */
.L_x_9974:
[----:B------:R-:W-:Y:S05]  /*c7f0*/  @!P0 BRA `(.L_x_9975) ;  /* 0x00000000000c8947 */ /* 0x000fea0003800000 */
[----:B------:R-:W2:Y:S04]  /*c800*/  LDG.E R6, desc[UR38][R4.64] ;  /* 0x0000002604067981 */ /* 0x000ea8000c1e1900 */
[----:B------:R-:W2:Y:S02]  /*c810*/  LDG.E R4, desc[UR38][R4.64+0x4] ;  /* 0x0000042604047981 */ /* 0x000ea4000c1e1900 */
[----:B--2---:R-:W-:-:S07]  /*c820*/  IMAD.IADD R6, R4, 0x1, -R6 ;  /* 0x0000000104067824 */ /* 0x004fce00078e0a06 */
.L_x_9975:
        /* <DEDUP_REMOVED lines=45> */
.L_x_9977:
[----:B------:R-:W-:Y:S05]  /*cb00*/  BSYNC B0 ;  /* 0x0000000000007941 */ /* 0x000fea0003800000 */
.L_x_9976:
        /* <DEDUP_REMOVED lines=26> */
.L_x_9979:
        /* <DEDUP_REMOVED lines=20> */
.L_x_9982:
[----:B------:R-:W-:Y:S05]  /*cdf0*/  BSYNC B6 ;  /* 0x0000000000067941 */ /* 0x000fea0003800000 */
.L_x_9981:
        /* <DEDUP_REMOVED lines=20> */
.L_x_9985:
        /* <DEDUP_REMOVED lines=16> */
.L_x_9984:
[----:B------:R-:W-:Y:S05]  /*d040*/  BSYNC B6 ;  /* 0x0000000000067941 */ /* 0x000fea0003800000 */
.L_x_9983:
        /* <DEDUP_REMOVED lines=24> */
.L_x_10097:
        /* <DEDUP_REMOVED lines=11> */
.L_x_10100:
        /* <DEDUP_REMOVED lines=24> */
.L_x_9989:
[----:B--2---:R-:W2:Y:S01]  /*d400*/  LDL R2, [R1+0x18] ;  /* 0x0000180001027983 */ /* 0x004ea20000100800 */
[----:B---3--:R-:W-:Y:S01]  /*d410*/  IMAD R0, R19, 0x8, R18 ;  /* 0x0000000813007824 */ /* 0x008fe200078e0212 */
[----:B--2---:R-:W-:-:S04]  /*d420*/  SHF.L.U32 R2, R2, 0x1f, RZ ;  /* 0x0000001f02027819 */ /* 0x004fc800000006ff */
[----:B------:R-:W2:Y:S02]  /*d430*/  SYNCS.PHASECHK.TRANS64.TRYWAIT P0, [R0+URZ+0x32440], R2 ;  /* 0x03244002000075a7 */ /* 0x000ea4000800017f */
[----:B--2---:R-:W-:Y:S05]  /*d440*/  @!P0 BRA `(.L_x_9990) ;  /* 0x0000005400988947 */ /* 0x004fea0003800000 */
.L_x_10101:
        /* <DEDUP_REMOVED lines=11> */
.L_x_9991:
[----:B------:R-:W3:Y:S04]  /*d500*/  LDL R4, [R1+0x30] ;  /* 0x0000300001047983 */ /* 0x000ee80000100800 */
[----:B------:R-:W4:Y:S04]  /*d510*/  LDL R3, [R1+0x20] ;  /* 0x0000200001037983 */ /* 0x000f280000100800 */
[----:B--2---:R-:W2:Y:S01]  /*d520*/  LDL.LU R2, [R1+0x14] ;  /* 0x0000140001027983 */ /* 0x004ea20000300800 */
        /* <DEDUP_REMOVED lines=16> */
[----:B------:R-:W-:Y:S01]  /*d630*/  UIMAD UR11, UR11, 0x60, UR4 ;  /* 0x000000600b0b78a4 */ /* 0x000fe2000f8e0204 */
[----:B------:R2:W-:Y:S02]  /*d640*/  STL [R1+0x14], R2 ;  /* 0x0000140201007387 */ /* 0x0005e40000100800 */
[----:B------:R-:W-:-:S06]  /*d650*/  UMOV UR4, 0x0 ;  /* 0x0000000000047882 */ /* 0x000fcc0000000000 */
[----:B------:R2:W-:Y:S01]  /*d660*/  UTMALDG.4D [UR8], [UR6], desc[UR4] ;  /* 0x00000408060075b4 */ /* 0x0005e20008019000 */
[----:B------:R-:W-:Y:S02]  /*d670*/  NOP ;  /* 0x0000000000007918 */ /* 0x000fe40000000000 */
.L_x_9987:
[----:B---3--:R-:W3:Y:S04]  /*d680*/  LDL.LU R4, [R1+0x28] ;  /* 0x0000280001047983 */ /* 0x008ee80000300800 */
[----:B------:R-:W4:Y:S04]  /*d690*/  LDL.LU R3, [R1+0x44] ;  /* 0x0000440001037983 */ /* 0x000f280000300800 */
[----:B--2---:R-:W2:Y:S01]  /*d6a0*/  LDL R2, [R1+0x2c] ;  /* 0x00002c0001027983 */ /* 0x004ea20000100800 */
        /* <DEDUP_REMOVED lines=11> */
[----:B--2---:R-:W-:-:S05]  /*d760*/  SHF.R.S32.HI R0, RZ, 0x1f, R2 ;  /* 0x0000001fff007819 */ /* 0x004fca0000011402 */
[----:B------:R3:W-:Y:S04]  /*d770*/  STL [R1+0x48], R0 ;  /* 0x0000480001007387 */ /* 0x0007e80000100800 */
[----:B------:R3:W-:Y:S01]  /*d780*/  STL [R1+0x58], R3 ;  /* 0x0000580301007387 */ /* 0x0007e20000100800 */
[----:B------:R-:W-:Y:S05]  /*d790*/  @!P1 BRA `(.L_x_9993) ;  /* 0x0000000000409947 */ /* 0x000fea0003800000 */
[----:B------:R-:W-:Y:S01]  /*d7a0*/  MOV R2, 0x0 ;  /* 0x0000000000027802 */ /* 0x000fe20000000f00 */
[----:B------:R-:W-:Y:S01]  /*d7b0*/  ULDC.64 UR6, c[0x4][0x118] ;  /* 0x0100460000067ab9 */ /* 0x000fe20000000a00 */
[----:B------:R-:W-:Y:S01]  /*d7c0*/  ULDC.64 UR8, c[0x4][0x120] ;  /* 0x0100480000087ab9 */ /* 0x000fe20000000a00 */
[----:B------:R-:W-:Y:S01]  /*d7d0*/  ULDC.64 UR4, c[0x4][0x20] ;  /* 0x0100080000047ab9 */ /* 0x000fe20000000a00 */
[----:B---3--:R-:W-:Y:S02]  /*d7e0*/  IMAD.U32 R4, RZ, RZ, UR6 ;  /* 0x00000006ff047e24 */ /* 0x008fe4000f8e00ff */
        /* <DEDUP_REMOVED lines=11> */
.L_x_9993:
[----:B------:R-:W-:Y:S05]  /*d8a0*/  BSYNC B6 ;  /* 0x0000000000067941 */ /* 0x000fea0003800000 */
.L_x_9992:
[----:B------:R-:W2:Y:S01]  /*d8b0*/  LDL.LU R5, [R1+0x4] ;  /* 0x0000040001057983 */ /* 0x000ea20000300800 */
[----:B------:R-:W4:Y:S01]  /*d8c0*/  LDC R8, c[0x0][0x448] ;  /* 0x00011200ff087b82 */ /* 0x000f220000000800 */
[----:B------:R-:W-:Y:S01]  /*d8d0*/  ULDC.64 UR4, c[0x0][0x298] ;  /* 0x0000a60000047ab9 */ /* 0x000fe20000000a00 */
[----:B------:R-:W-:Y:S01]  /*d8e0*/  ULDC.64 UR6, c[0x0][0x280] ;  /* 0x0000a00000067ab9 */ /* 0x000fe20000000a00 */
[----:B---3--:R-:W3:Y:S04]  /*d8f0*/  LDL R4, [R1+0x48] ;  /* 0x0000480001047983 */ /* 0x008ee80000100800 */
[----:B-1----:R-:W3:Y:S04]  /*d900*/  LDL R10, [R1+0x2c] ;  /* 0x00002c00010a7983 */ /* 0x002ee80000100800 */
[----:B------:R-:W3:Y:S01]  /*d910*/  LDL R9, [R1+0x58] ;  /* 0x0000580001097983 */ /* 0x000ee20000100800 */
[----:B------:R-:W1:Y:S01]  /*d920*/  S2R R2, SR_TID.X ;  /* 0x0000000000027919 */ /* 0x000e620000002100 */
[----:B------:R-:W0:Y:S02]  /*d930*/  S2R R0, SR_TID.X ;  /* 0x0000000000007919 */ /* 0x000e240000002100 */
[----:B------:R-:W3:Y:S01]  /*d940*/  LDL R7, [R1+0x34] ;  /* 0x0000340001077983 */ /* 0x000ee20000100800 */
[----:B----4-:R-:W-:-:S13]  /*d950*/  ISETP.NE.AND P0, PT, R8, 0x1, PT ;  /* 0x000000010800780c */ /* 0x010fda0003f05270 */
[----:B------:R-:W4:Y:S01]  /*d960*/  @P0 LDC R3, c[0x0][0x450] ;  /* 0x00011400ff030b82 */ /* 0x000f220000000800 */
[----:B-1----:R-:W-:-:S04]  /*d970*/  LOP3.LUT R2, R2, 0x7f, RZ, 0xc0, !PT ;  /* 0x0000007f02027812 */ /* 0x002fc800078ec0ff */
[----:B------:R-:W-:Y:S01]  /*d980*/  SHF.R.U32.HI R2, RZ, 0x3, R2 ;  /* 0x00000003ff027819 */ /* 0x000fe20000011602 */
[----:B0-----:R-:W-:-:S05]  /*d990*/  IMAD.SHL.U32 R0, R0, 0x10, RZ ;  /* 0x0000001000007824 */ /* 0x001fca00078e00ff */
[----:B------:R-:W-:Y:S02]  /*d9a0*/  LOP3.LUT R0, R2, 0x70, R0, 0xf8, !PT ;  /* 0x0000007002007812 */ /* 0x000fe400078ef800 */
[----:B------:R-:W0:Y:S01]  /*d9b0*/  @P0 LDC R2, c[0x0][0x44c] ;  /* 0x00011300ff020b82 */ /* 0x000e220000000800 */
[----:B--2---:R-:W-:-:S05]  /*d9c0*/  IMAD.SHL.U32 R6, R5, 0x80, RZ ;  /* 0x0000008005067824 */ /* 0x004fca00078e00ff */
[----:B------:R-:W-:-:S05]  /*d9d0*/  LOP3.LUT R5, R0, R6, RZ, 0xfc, !PT ;  /* 0x0000000600057212 */ /* 0x000fca00078efcff */
[----:B0-----:R-:W-:-:S04]  /*d9e0*/  @P0 IMAD.HI.U32 R2, R5, R2, RZ ;  /* 0x0000000205020227 */ /* 0x001fc800078e00ff */
[----:B------:R-:W-:Y:S01]  /*d9f0*/  IMAD.MOV.U32 R0, RZ, RZ, R5 ;  /* 0x000000ffff007224 */ /* 0x000fe200078e0005 */
[----:B----4-:R-:W-:Y:S01]  /*da00*/  @P0 SHF.R.U32.HI R0, RZ, R3, R2 ;  /* 0x00000003ff000219 */ /* 0x010fe20000011602 */
[----:B---3--:R-:W-:-:S04]  /*da10*/  IMAD R2, R4, UR4, RZ ;  /* 0x0000000404027c24 */ /* 0x008fc8000f8e02ff */
        /* <DEDUP_REMOVED lines=26> */
[----:B0-----:R-:W-:Y:S01]  /*dbc0*/  IMAD.WIDE.U32 R4, R0, UR4, R2 ;  /* 0x0000000400047c25 */ /* 0x001fe2000f8e0002 */
        /* <DEDUP_REMOVED lines=9> */
[----:B------:R-:W0:Y:S02]  /*dc60*/  S2R R4, SR_TID.X ;  /* 0x0000000000047919 */ /* 0x000e240000002100 */
[----:B0-----:R-:W-:Y:S02]  /*dc70*/  LOP3.LUT R5, R4, 0x7f, RZ, 0xc0, !PT ;  /* 0x0000007f04057812 */ /* 0x001fe400078ec0ff */
[----:B------:R-:W2:Y:S02]  /*dc80*/  LDL R4, [R1+0x38] ;  /* 0x0000380001047983 */ /* 0x000ea40000100800 */
[----:B------:R-:W-:Y:S02]  /*dc90*/  SHF.R.U32.HI R7, RZ, 0x3, R5 ;  /* 0x00000003ff077819 */ /* 0x000fe40000011605 */
[----:B------:R-:W0:Y:S03]  /*dca0*/  SHFL.IDX PT, R5, R3, RZ, 0x181f ;  /* 0x00181fff03057589 */ /* 0x000e2600000e0000 */
[----:B------:R-:W-:-:S02]  /*dcb0*/  IMAD.IADD R11, R7, 0x1, R6 ;  /* 0x00000001070b7824 */ /* 0x000fc400078e0206 */
[----:B------:R-:W-:Y:S04]  /*dcc0*/  SHFL.IDX PT, R6, R3, 0x1, 0x181f ;  /* 0x00381f0003067f89 */ /* 0x000fe800000e0000 */
[----:B------:R-:W-:Y:S04]  /*dcd0*/  SHFL.IDX PT, R7, R0, 0x1, 0x181f ;  /* 0x00381f0000077f89 */ /* 0x000fe800000e0000 */
[----:B------:R-:W-:Y:S01]  /*dce0*/  STL [R1+0x4], R11 ;  /* 0x0000040b01007387 */ /* 0x000fe20000100800 */
[----:B--2---:R-:W-:-:S03]  /*dcf0*/  IMAD R2, R4, R8, RZ ;  /* 0x0000000804027224 */ /* 0x004fc600078e02ff */
[----:B------:R-:W1:Y:S01]  /*dd00*/  SHFL.IDX PT, R4, R0, RZ, 0x181f ;  /* 0x00181fff00047589 */ /* 0x000e6200000e0000 */
[C---:B------:R-:W-:Y:S01]  /*dd10*/  VIADD R8, R11.reuse, 0x10 ;  /* 0x000000100b087836 */ /* 0x040fe20000000000 */
[----:B------:R-:W-:-:S04]  /*dd20*/  ISETP.GE.AND P1, PT, R11, R2, PT ;  /* 0x000000020b00720c */ /* 0x000fc80003f26270 */
[----:B------:R-:W-:Y:S01]  /*dd30*/  ISETP.GE.AND P2, PT, R8, R2, PT ;  /* 0x000000020800720c */ /* 0x000fe20003f46270 */
[----:B------:R2:W-:Y:S08]  /*dd40*/  STL [R1+0x44], R8 ;  /* 0x0000440801007387 */ /* 0x0005f00000100800 */
[----:B0-----:R-:W-:Y:S01]  /*dd50*/  @!P1 LEA R5, P3, R10, R5, 0x1 ;  /* 0x000000050a059211 */ /* 0x001fe200078608ff */
[----:B--2---:R-:W-:-:S05]  /*dd60*/  VIADD R8, R11, 0x20 ;  /* 0x000000200b087836 */ /* 0x004fca0000000000 */
[----:B------:R-:W-:Y:S01]  /*dd70*/  STL [R1+0x50], R8 ;  /* 0x0000500801007387 */ /* 0x000fe20000100800 */
[----:B-1----:R-:W-:-:S05]  /*dd80*/  @!P1 IMAD.X R4, RZ, RZ, R4, P3 ;  /* 0x000000ffff049224 */ /* 0x002fca00018e0604 */
[----:B------:R-:W-:-:S04]  /*dd90*/  @!P1 LOP3.LUT R5, R5, R4, RZ, 0x3c, !PT ;  /* 0x0000000405059212 */ /* 0x000fc800078e3cff */
[----:B------:R-:W-:-:S04]  /*dda0*/  @!P1 LOP3.LUT R4, R5, R4, RZ, 0x3c, !PT ;  /* 0x0000000405049212 */ /* 0x000fc800078e3cff */
[----:B------:R-:W-:-:S05]  /*ddb0*/  @!P1 LOP3.LUT R5, R5, R4, RZ, 0x3c, !PT ;  /* 0x0000000405059212 */ /* 0x000fca00078e3cff */
[----:B-----5:R0:W-:Y:S02]  /*ddc0*/  @!P1 LDGSTS.E.BYPASS.LTC128B.128 [R9+0x18400], desc[UR38][R4.64], !P0 ;  /* 0x1840000004099fae */ /* 0x0201e4000c101d66 */
[----:B0-----:R-:W-:Y:S02]  /*ddd0*/  @!P2 LEA R5, P1, R10, R6, 0x1 ;  /* 0x000000060a05a211 */ /* 0x001fe400078208ff */
[----:B------:R-:W-:Y:S03]  /*dde0*/  SHFL.IDX PT, R6, R0, 0x2, 0x181f ;  /* 0x00581f0000067f89 */ /* 0x000fe600000e0000 */
[----:B------:R-:W-:Y:S01]  /*ddf0*/  @!P2 IMAD.X R4, RZ, RZ, R7, P1 ;  /* 0x000000ffff04a224 */ /* 0x000fe200008e0607 */
[----:B------:R-:W-:Y:S01]  /*de00*/  ISETP.GE.AND P1, PT, R8, R2, PT ;  /* 0x000000020800720c */ /* 0x000fe20003f26270 */
[----:B------:R-:W-:-:S03]  /*de10*/  VIADD R7, R11, 0x30 ;  /* 0x000000300b077836 */ /* 0x000fc60000000000 */
[-C--:B------:R-:W-:Y:S02]  /*de20*/  @!P2 LOP3.LUT R5, R5, R4.reuse, RZ, 0x3c, !PT ;  /* 0x000000040505a212 */ /* 0x080fe400078e3cff */
[----:B------:R-:W-:Y:S02]  /*de30*/  STL [R1+0x54], R7 ;  /* 0x0000540701007387 */ /* 0x000fe40000100800 */
[----:B------:R-:W-:-:S04]  /*de40*/  @!P2 LOP3.LUT R4, R5, R4, RZ, 0x3c, !PT ;  /* 0x000000040504a212 */ /* 0x000fc800078e3cff */
[----:B------:R-:W-:-:S05]  /*de50*/  @!P2 LOP3.LUT R5, R5, R4, RZ, 0x3c, !PT ;  /* 0x000000040505a212 */ /* 0x000fca00078e3cff */
[----:B------:R0:W-:Y:S04]  /*de60*/  @!P2 LDGSTS.E.BYPASS.LTC128B.128 [R9+0x18c00], desc[UR38][R4.64], !P0 ;  /* 0x18c000000409afae */ /* 0x0001e8000c101d66 */
[----:B0-----:R-:W0:Y:S02]  /*de70*/  SHFL.IDX PT, R4, R3, 0x2, 0x181f ;  /* 0x00581f0003047f89 */ /* 0x001e2400000e0000 */
[----:B0-----:R-:W-:-:S05]  /*de80*/  @!P1 LEA R5, P2, R10, R4, 0x1 ;  /* 0x000000040a059211 */ /* 0x001fca00078408ff */
[----:B------:R-:W-:Y:S02]  /*de90*/  @!P1 IMAD.X R4, RZ, RZ, R6, P2 ;  /* 0x000000ffff049224 */ /* 0x000fe400010e0606 */
[----:B------:R-:W-:Y:S03]  /*dea0*/  SHFL.IDX PT, R6, R0, 0x3, 0x181f ;  /* 0x00781f0000067f89 */ /* 0x000fe600000e0000 */
[----:B------:R-:W-:-:S04]  /*deb0*/  @!P1 LOP3.LUT R5, R5, R4, RZ, 0x3c, !PT ;  /* 0x0000000405059212 */ /* 0x000fc800078e3cff */
[----:B------:R-:W-:-:S04]  /*dec0*/  @!P1 LOP3.LUT R4, R5, R4, RZ, 0x3c, !PT ;  /* 0x0000000405049212 */ /* 0x000fc800078e3cff */
[----:B------:R-:W-:-:S05]  /*ded0*/  @!P1 LOP3.LUT R5, R5, R4, RZ, 0x3c, !PT ;  /* 0x0000000405059212 */ /* 0x000fca00078e3cff */
[----:B------:R0:W-:Y:S01]  /*dee0*/  @!P1 LDGSTS.E.BYPASS.LTC128B.128 [R9+0x19400], desc[UR38][R4.64], !P0 ;  /* 0x1940000004099fae */ /* 0x0001e2000c101d66 */
[----:B------:R-:W-:Y:S01]  /*def0*/  ISETP.GE.AND P1, PT, R7, R2, PT ;  /* 0x000000020700720c */ /* 0x000fe20003f26270 */
[----:B------:R-:W-:-:S05]  /*df00*/  VIADD R7, R11, 0x40 ;  /* 0x000000400b077836 */ /* 0x000fca0000000000 */
        /* <DEDUP_REMOVED lines=27> */
[-C--:B------:R-:W-:Y:S01]  /*e0c0*/  @!P1 LOP3.LUT R5, R5, R4.reuse, RZ, 0x3c, !PT ;  /* 0x0000000405059212 */ /* 0x080fe200078e3cff */
[----:B------:R-:W-:Y:S03]  /*e0d0*/  SHFL.IDX PT, R0, R0, 0x7, 0x181f ;  /* 0x00f81f0000007f89 */ /* 0x000fe600000e0000 */
        /* <DEDUP_REMOVED lines=11> */
[----:B-1----:R0:W-:Y:S02]  /*e190*/  @!P1 LDGSTS.E.BYPASS.LTC128B.128 [R9+0x1b400], desc[UR38][R4.64], !P0 ;  /* 0x1b40000004099fae */ /* 0x0021e4000c101d66 */
.L_x_10118:
[----:B01----:R-:W2:Y:S02]  /*e1a0*/  LDL R4, [R1+0x4] ;  /* 0x0000040001047983 */ /* 0x003ea40000100800 */
[----:B--2---:R-:W-:-:S05]  /*e1b0*/  VIADD R4, R4, 0x70 ;  /* 0x0000007004047836 */ /* 0x004fca0000000000 */
[----:B------:R-:W-:Y:S01]  /*e1c0*/  ISETP.GE.AND P1, PT, R4, R2, PT ;  /* 0x000000020400720c */ /* 0x000fe20003f26270 */
[----:B------:R0:W-:-:S12]  /*e1d0*/  STL [R1+0x6c], R4 ;  /* 0x00006c0401007387 */ /* 0x0001d80000100800 */
        /* <DEDUP_REMOVED lines=8> */
.L_x_9995:
        /* <DEDUP_REMOVED lines=11> */
[----:B------:R-:W-:Y:S01]  /*e310*/  VIADD R2, R18, 0x22400 ;  /* 0x0002240012027836 */ /* 0x000fe20000000000 */
[----:B------:R-:W-:Y:S04]  /*e320*/  BSSY B6, `(.L_x_9996) ;  /* 0x0000019000067945 */ /* 0x000fe80003800000 */
[----:B------:R-:W-:Y:S01]  /*e330*/  LOP3.LUT P0, RZ, R2, 0x3ff, RZ, 0xc0, !PT ;  /* 0x000003ff02ff7812 */ /* 0x000fe2000780c0ff */
[----:B--2---:R-:W-:-:S04]  /*e340*/  IMAD R0, R0, UR4, RZ ;  /* 0x0000000400007c24 */ /* 0x004fc8000f8e02ff */
[C---:B---3--:R-:W-:Y:S02]  /*e350*/  IMAD R0, R3.reuse, UR5, R0 ;  /* 0x0000000503007c24 */ /* 0x048fe4000f8e0200 */
[----:B------:R-:W-:-:S04]  /*e360*/  IMAD.WIDE.U32 R2, R3, UR4, RZ ;  /* 0x0000000403027c25 */ /* 0x000fc8000f8e00ff */
[----:B------:R-:W-:Y:S01]  /*e370*/  IMAD.IADD R0, R3, 0x1, R0 ;  /* 0x0000000103007824 */ /* 0x000fe200078e0200 */
[----:B------:R1:W-:Y:S04]  /*e380*/  STL.64 [R1+0x48], R2 ;  /* 0x0000480201007387 */ /* 0x0003e80000100a00 */
[----:B------:R1:W-:Y:S01]  /*e390*/  STL [R1+0x2c], R0 ;  /* 0x00002c0001007387 */ /* 0x0003e20000100800 */
[----:B------:R-:W-:Y:S05]  /*e3a0*/  @!P0 BRA `(.L_x_9997) ;  /* 0x0000000000408947 */ /* 0x000fea0003800000 */
[----:B-1----:R-:W-:Y:S01]  /*e3b0*/  MOV R2, 0x0 ;  /* 0x0000000000027802 */ /* 0x002fe20000000f00 */
        /* <DEDUP_REMOVED lines=15> */
.L_x_9997:
[----:B------:R-:W-:Y:S05]  /*e4b0*/  BSYNC B6 ;  /* 0x0000000000067941 */ /* 0x000fea0003800000 */
.L_x_9996:
[----:B------:R-:W2:Y:S01]  /*e4c0*/  LDL.LU R5, [R1+0x2c] ;  /* 0x00002c0001057983 */ /* 0x000ea20000300800 */
[----:B------:R-:W0:Y:S01]  /*e4d0*/  LDC R7, c[0x0][0x448] ;  /* 0x00011200ff077b82 */ /* 0x000e220000000800 */
[----:B------:R-:W-:Y:S01]  /*e4e0*/  ULDC.64 UR4, c[0x0][0x3d8] ;  /* 0x0000f60000047ab9 */ /* 0x000fe20000000a00 */
[----:B------:R-:W-:Y:S01]  /*e4f0*/  ULDC.64 UR6, c[0x0][0x390] ;  /* 0x0000e40000067ab9 */ /* 0x000fe20000000a00 */
[----:B-1----:R-:W2:Y:S04]  /*e500*/  LDL.LU.64 R2, [R1+0x48] ;  /* 0x0000480001027983 */ /* 0x002ea80000300a00 */
[----:B------:R-:W3:Y:S04]  /*e510*/  LDL.LU R0, [R1+0x58] ;  /* 0x0000580001007983 */ /* 0x000ee80000300800 */
[----:B------:R-:W4:Y:S04]  /*e520*/  LDL.LU R4, [R1+0x34] ;  /* 0x0000340001047983 */ /* 0x000f280000300800 */
[----:B------:R-:W5:Y:S01]  /*e530*/  LDL.LU R6, [R1+0x28] ;  /* 0x0000280001067983 */ /* 0x000f620000300800 */
[----:B------:R-:W1:Y:S01]  /*e540*/  S2R R9, SR_TID.X ;  /* 0x0000000000097919 */ /* 0x000e620000002100 */
[----:B0-----:R-:W-:Y:S01]  /*e550*/  ISETP.NE.AND P0, PT, R7, 0x1, PT ;  /* 0x000000010700780c */ /* 0x001fe20003f05270 */
[----:B-1----:R-:W-:-:S02]  /*e560*/  IMAD.SHL.U32 R8, R9, 0x8, RZ ;  /* 0x0000000809087824 */ /* 0x002fc400078e00ff */
[----:B------:R-:W-:-:S03]  /*e570*/  IMAD.SHL.U32 R9, R9, 0x8, RZ ;  /* 0x0000000809097824 */ /* 0x000fc600078e00ff */
[----:B------:R-:W-:Y:S02]  /*e580*/  LOP3.LUT R8, R8, 0x38, RZ, 0xc0, !PT ;  /* 0x0000003808087812 */ /* 0x000fe400078ec0ff */
[----:B------:R-:W-:-:S04]  /*e590*/  LOP3.LUT R9, R9, 0x38, RZ, 0xc0, !PT ;  /* 0x0000003809097812 */ /* 0x000fc800078ec0ff */
[C---:B------:R-:W-:Y:S02]  /*e5a0*/  LOP3.LUT R11, R9.reuse, 0x40, RZ, 0xfc, !PT ;  /* 0x00000040090b7812 */ /* 0x040fe400078efcff */
[C---:B------:R-:W-:Y:S02]  /*e5b0*/  LOP3.LUT R10, R9.reuse, 0x80, RZ, 0xfc, !PT ;  /* 0x00000080090a7812 */ /* 0x040fe400078efcff */
[----:B------:R-:W-:Y:S01]  /*e5c0*/  LOP3.LUT R9, R9, 0xc0, RZ, 0xfc, !PT ;  /* 0x000000c009097812 */ /* 0x000fe200078efcff */
[----:B--2---:R-:W-:Y:S02]  /*e5d0*/  IMAD.MOV.U32 R3, RZ, RZ, R5 ;  /* 0x000000ffff037224 */ /* 0x004fe400078e0005 */
        /* <DEDUP_REMOVED lines=16> */
[----:B------:R-:W-:Y:S02]  /*e6e0*/  IMAD R5, R5, UR4, RZ ;  /* 0x0000000405057c24 */ /* 0x000fe4000f8e02ff */
[----:B------:R-:W-:Y:S02]  /*e6f0*/  IMAD R0, R7, R0, R6 ;  /* 0x0000000007007224 */ /* 0x000fe400078e0206 */
[----:B------:R-:W-:Y:S01]  /*e700*/  IMAD R4, R4, UR5, R5 ;  /* 0x0000000504047c24 */ /* 0x000fe2000f8e0205 */
[----:B------:R-:W-:-:S03]  /*e710*/  ULDC.64 UR4, c[0x0][0x3c8] ;  /* 0x0000f20000047ab9 */ /* 0x000fc60000000a00 */
[----:B------:R-:W-:Y:S01]  /*e720*/  IMAD.IADD R3, R3, 0x1, R4 ;  /* 0x0000000103037824 */ /* 0x000fe200078e0204 */
[----:B------:R-:W-:-:S05]  /*e730*/  SHF.R.S32.HI R4, RZ, 0x1f, R0 ;  /* 0x0000001fff047819 */ /* 0x000fca0000011400 */
[----:B------:R-:W-:Y:S02]  /*e740*/  IMAD R6, R4, UR4, RZ ;  /* 0x0000000404067c24 */ /* 0x000fe4000f8e02ff */
[----:B------:R-:W-:Y:S01]  /*e750*/  IMAD.WIDE.U32 R4, R0, UR4, R2 ;  /* 0x0000000400047c25 */ /* 0x000fe2000f8e0002 */
[----:B------:R-:W-:Y:S02]  /*e760*/  ULDC UR4, c[0x0][0x3b8] ;  /* 0x0000ee0000047ab9 */ /* 0x000fe40000000800 */
[----:B------:R-:W-:Y:S01]  /*e770*/  ISETP.GE.AND P3, PT, R8, UR4, PT ;  /* 0x0000000408007c0c */ /* 0x000fe2000bf66270 */
[----:B------:R-:W-:Y:S01]  /*e780*/  IMAD R0, R0, UR5, R6 ;  /* 0x0000000500007c24 */ /* 0x000fe2000f8e0206 */
[----:B------:R-:W-:Y:S02]  /*e790*/  LEA R2, P4, R4, UR6, 0x1 ;  /* 0x0000000604027c11 */ /* 0x000fe4000f8808ff */
[----:B------:R-:W-:Y:S01]  /*e7a0*/  ISETP.GE.AND P2, PT, R11, UR4, PT ;  /* 0x000000040b007c0c */ /* 0x000fe2000bf46270 */
[----:B------:R-:W-:Y:S01]  /*e7b0*/  IMAD.IADD R0, R5, 0x1, R0 ;  /* 0x0000000105007824 */ /* 0x000fe200078e0200 */
[----:B------:R-:W-:-:S02]  /*e7c0*/  ISETP.GE.AND P1, PT, R10, UR4, PT ;  /* 0x000000040a007c0c */ /* 0x000fc4000bf26270 */
[----:B------:R-:W-:Y:S01]  /*e7d0*/  ISETP.GE.AND P0, PT, R9, UR4, PT ;  /* 0x0000000409007c0c */ /* 0x000fe2000bf06270 */
[----:B------:R-:W-:Y:S01]  /*e7e0*/  UMOV UR4, 0xffffffff ;  /* 0xffffffff00047882 */ /* 0x000fe20000000000 */
[----:B------:R-:W-:Y:S02]  /*e7f0*/  LEA.HI.X R0, R4, UR7, R0, 0x1, P4 ;  /* 0x0000000704007c11 */ /* 0x000fe4000a0f0c00 */
[----:B------:R-:W-:Y:S09]  /*e800*/  BRA.DIV UR4, `(.L_x_9998) ;  /* 0x0000004e048c7947 */ /* 0x000ff2000b800000 */
[----:B------:R-:W2:Y:S04]  /*e810*/  LDL.LU R10, [R1+0x38] ;  /* 0x00003800010a7983 */ /* 0x000ea80000300800 */
[----:B------:R-:W3:Y:S04]  /*e820*/  LDL.LU R5, [R1+0x4] ;  /* 0x0000040001057983 */ /* 0x000ee80000300800 */
[----:B------:R-:W4:Y:S04]  /*e830*/  LDL.LU R4, [R1+0x44] ;  /* 0x0000440001047983 */ /* 0x000f280000300800 */
[----:B------:R-:W5:Y:S04]  /*e840*/  LDL.LU R11, [R1+0x50] ;  /* 0x00005000010b7983 */ /* 0x000f680000300800 */
[----:B------:R-:W5:Y:S04]  /*e850*/  LDL R9, [R1+0x10] ;  /* 0x0000100001097983 */ /* 0x000f680000100800 */
[----:B------:R-:W-:Y:S01]  /*e860*/  SHFL.IDX PT, R6, R0, 0x1, 0x181f ;  /* 0x00381f0000067f89 */ /* 0x000fe200000e0000 */
[----:B--2---:R-:W-:-:S03]  /*e870*/  IMAD R3, R10, R7, RZ ;  /* 0x000000070a037224 */ /* 0x004fc600078e02ff */
[----:B------:R-:W2:Y:S02]  /*e880*/  LDL.LU R10, [R1+0x54] ;  /* 0x00005400010a7983 */ /* 0x000ea40000300800 */
[-C--:B---3--:R-:W-:Y:S02]  /*e890*/  ISETP.GE.AND P5, PT, R5, R3.reuse, PT ;  /* 0x000000030500720c */ /* 0x088fe40003fa6270 */
[----:B------:R-:W3:Y:S01]  /*e8a0*/  LDL.LU R12, [R1+0x60] ;  /* 0x00006000010c7983 */ /* 0x000ee20000300800 */
[----:B----4-:R-:W-:-:S03]  /*e8b0*/  ISETP.GE.AND P4, PT, R4, R3, PT ;  /* 0x000000030400720c */ /* 0x010fc60003f86270 */
[----:B------:R-:W0:Y:S04]  /*e8c0*/  SHFL.IDX PT, R5, R2, RZ, 0x181f ;  /* 0x00181fff02057589 */ /* 0x000e2800000e0000 */
[----:B------:R-:W1:Y:S03]  /*e8d0*/  SHFL.IDX PT, R4, R0, RZ, 0x181f ;  /* 0x00181fff00047589 */ /* 0x000e6600000e0000 */
[----:B0-----:R-:W-:-:S05]  /*e8e0*/  @!P5 LEA R5, P6, R8, R5, 0x1 ;  /* 0x000000050805d211 */ /* 0x001fca00078c08ff */
[----:B-1----:R-:W-:-:S05]  /*e8f0*/  @!P5 IMAD.X R4, RZ, RZ, R4, P6 ;  /* 0x000000ffff04d224 */ /* 0x002fca00030e0604 */
[----:B------:R-:W-:-:S04]  /*e900*/  @!P5 LOP3.LUT R5, R5, R4, RZ, 0x3c, !PT ;  /* 0x000000040505d212 */ /* 0x000fc800078e3cff */
[----:B------:R-:W-:-:S04]  /*e910*/  @!P5 LOP3.LUT R4, R5, R4, RZ, 0x3c, !PT ;  /* 0x000000040504d212 */ /* 0x000fc800078e3cff */
[----:B------:R-:W-:-:S05]  /*e920*/  @!P5 LOP3.LUT R5, R5, R4, RZ, 0x3c, !PT ;  /* 0x000000040505d212 */ /* 0x000fca00078e3cff */
[----:B-----5:R-:W-:Y:S04]  /*e930*/  @!P5 LDGSTS.E.BYPASS.LTC128B.128 [R9+0x22400], desc[UR38][R4.64], !P3 ;  /* 0x224000000409dfae */ /* 0x020fe8000d901d66 */
[----:B------:R-:W-:Y:S04]  /*e940*/  @!P5 LDGSTS.E.BYPASS.LTC128B.128 [R9+0x26400], desc[UR38][R4.64+0x80], !P2 ;  /* 0x264000800409dfae */ /* 0x000fe8000d101d66 */
[----:B------:R-:W-:Y:S04]  /*e950*/  @!P5 LDGSTS.E.BYPASS.LTC128B.128 [R9+0x2a400], desc[UR38][R4.64+0x100], !P1 ;  /* 0x2a4001000409dfae */ /* 0x000fe8000c901d66 */
[----:B------:R0:W-:Y:S04]  /*e960*/  @!P5 LDGSTS.E.BYPASS.LTC128B.128 [R9+0x2e400], desc[UR38][R4.64+0x180], !P0 ;  /* 0x2e4001800409dfae */ /* 0x0001e8000c101d66 */
[----:B0-----:R-:W0:Y:S02]  /*e970*/  SHFL.IDX PT, R4, R2, 0x1, 0x181f ;  /* 0x00381f0002047f89 */ /* 0x001e2400000e0000 */
[----:B0-----:R-:W-:-:S05]  /*e980*/  @!P4 LEA R4, P6, R8, R4, 0x1 ;  /* 0x000000040804c211 */ /* 0x001fca00078c08ff */
[----:B------:R-:W-:-:S05]  /*e990*/  @!P4 IMAD.X R5, RZ, RZ, R6, P6 ;  /* 0x000000ffff05c224 */ /* 0x000fca00030e0606 */
[----:B------:R-:W-:Y:S04]  /*e9a0*/  @!P4 LDGSTS.E.BYPASS.LTC128B.128 [R9+0x22c00], desc[UR38][R4.64], !P3 ;  /* 0x22c000000409cfae */ /* 0x000fe8000d901d66 */
[----:B------:R-:W-:Y:S04]  /*e9b0*/  @!P4 LDGSTS.E.BYPASS.LTC128B.128 [R9+0x26c00], desc[UR38][R4.64+0x80], !P2 ;  /* 0x26c000800409cfae */ /* 0x000fe8000d101d66 */
[----:B------:R-:W-:Y:S04]  /*e9c0*/  @!P4 LDGSTS.E.BYPASS.LTC128B.128 [R9+0x2ac00], desc[UR38][R4.64+0x100], !P1 ;  /* 0x2ac001000409cfae */ /* 0x000fe8000c901d66 */
[----:B------:R0:W-:Y:S01]  /*e9d0*/  @!P4 LDGSTS.E.BYPASS.LTC128B.128 [R9+0x2ec00], desc[UR38][R4.64+0x180], !P0 ;  /* 0x2ec001800409cfae */ /* 0x0001e2000c101d66 */
[----:B------:R-:W-:-:S03]  /*e9e0*/  ISETP.GE.AND P4, PT, R11, R3, PT ;  /* 0x000000030b00720c */ /* 0x000fc60003f86270 */
[----:B------:R-:W4:Y:S04]  /*e9f0*/  LDL.LU R11, [R1+0x64] ;  /* 0x00006400010b7983 */ /* 0x000f280000300800 */
[----:B0-----:R-:W0:Y:S04]  /*ea00*/  SHFL.IDX PT, R4, R2, 0x2, 0x181f ;  /* 0x00581f0002047f89 */ /* 0x001e2800000e0000 */
[----:B------:R-:W1:Y:S02]  /*ea10*/  SHFL.IDX PT, R6, R0, 0x2, 0x181f ;  /* 0x00581f0000067f89 */ /* 0x000e6400000e0000 */
[----:B0-----:R-:W-:-:S05]  /*ea20*/  @!P4 LEA R4, P6, R8, R4, 0x1 ;  /* 0x000000040804c211 */ /* 0x001fca00078c08ff */
[----:B-1----:R-:W-:-:S05]  /*ea30*/  @!P4 IMAD.X R5, RZ, RZ, R6, P6 ;  /* 0x000000ffff05c224 */ /* 0x002fca00030e0606 */
[----:B------:R-:W-:Y:S04]  /*ea40*/  @!P4 LDGSTS.E.BYPASS.LTC128B.128 [R9+0x23400], desc[UR38][R4.64], !P3 ;  /* 0x234000000409cfae */ /* 0x000fe8000d901d66 */
[----:B------:R-:W-:Y:S04]  /*ea50*/  @!P4 LDGSTS.E.BYPASS.LTC128B.128 [R9+0x27400], desc[UR38][R4.64+0x80], !P2 ;  /* 0x274000800409cfae */ /* 0x000fe8000d101d66 */
[----:B------:R-:W-:Y:S04]  /*ea60*/  @!P4 LDGSTS.E.BYPASS.LTC128B.128 [R9+0x2b400], desc[UR38][R4.64+0x100], !P1 ;  /* 0x2b4001000409cfae */ /* 0x000fe8000c901d66 */
[----:B------:R0:W-:Y:S01]  /*ea70*/  @!P4 LDGSTS.E.BYPASS.LTC128B.128 [R9+0x2f400], desc[UR38][R4.64+0x180], !P0 ;  /* 0x2f4001800409cfae */ /* 0x0001e2000c101d66 */
[----:B--2---:R-:W-:-:S03]  /*ea80*/  ISETP.GE.AND P4, PT, R10, R3, PT ;  /* 0x000000030a00720c */ /* 0x004fc60003f86270 */
[----:B------:R-:W2:Y:S04]  /*ea90*/  LDL.LU R10, [R1+0x68] ;  /* 0x00006800010a7983 */ /* 0x000ea80000300800 */
[----:B0-----:R-:W0:Y:S04]  /*eaa0*/  SHFL.IDX PT, R4, R2, 0x3, 0x181f ;  /* 0x00781f0002047f89 */ /* 0x001e2800000e0000 */
[----:B------:R-:W1:Y:S02]  /*eab0*/  SHFL.IDX PT, R6, R0, 0x3, 0x181f ;  /* 0x00781f0000067f89 */ /* 0x000e6400000e0000 */
[----:B0-----:R-:W-:-:S05]  /*eac0*/  @!P4 LEA R4, P6, R8, R4, 0x1 ;  /* 0x000000040804c211 */ /* 0x001fca00078c08ff */
[----:B-1----:R-:W-:-:S05]  /*ead0*/  @!P4 IMAD.X R5, RZ, RZ, R6, P6 ;  /* 0x000000ffff05c224 */ /* 0x002fca00030e0606 */
[----:B------:R-:W-:Y:S04]  /*eae0*/  @!P4 LDGSTS.E.BYPASS.LTC128B.128 [R9+0x23c00], desc[UR38][R4.64], !P3 ;  /* 0x23c000000409cfae */ /* 0x000fe8000d901d66 */
[----:B------:R-:W-:Y:S04]  /*eaf0*/  @!P4 LDGSTS.E.BYPASS.LTC128B.128 [R9+0x27c00], desc[UR38][R4.64+0x80], !P2 ;  /* 0x27c000800409cfae */ /* 0x000fe8000d101d66 */
[----:B------:R-:W-:Y:S04]  /*eb00*/  @!P4 LDGSTS.E.BYPASS.LTC128B.128 [R9+0x2bc00], desc[UR38][R4.64+0x100], !P1 ;  /* 0x2bc001000409cfae */ /* 0x000fe8000c901d66 */
[----:B------:R0:W-:Y:S04]  /*eb10*/  @!P4 LDGSTS.E.BYPASS.LTC128B.128 [R9+0x2fc00], desc[UR38][R4.64+0x180], !P0 ;  /* 0x2fc001800409cfae */ /* 0x0001e8000c101d66 */
[----:B------:R-:W-:Y:S04]  /*eb20*/  SHFL.IDX PT, R6, R0, 0x4, 0x181f ;  /* 0x00981f0000067f89 */ /* 0x000fe800000e0000 */
[----:B0-----:R-:W0:Y:S01]  /*eb30*/  SHFL.IDX PT, R4, R2, 0x4, 0x181f ;  /* 0x00981f0002047f89 */ /* 0x001e2200000e0000 */
[----:B---3--:R-:W-:-:S13]  /*eb40*/  ISETP.GE.AND P4, PT, R12, R3, PT ;  /* 0x000000030c00720c */ /* 0x008fda0003f86270 */
[----:B0-----:R-:W-:-:S05]  /*eb50*/  @!P4 LEA R4, P6, R8, R4, 0x1 ;  /* 0x000000040804c211 */ /* 0x001fca00078c08ff */
[----:B------:R-:W-:-:S05]  /*eb60*/  @!P4 IMAD.X R5, RZ, RZ, R6, P6 ;  /* 0x000000ffff05c224 */ /* 0x000fca00030e0606 */
[----:B------:R-:W-:Y:S04]  /*eb70*/  @!P4 LDGSTS.E.BYPASS.LTC128B.128 [R9+0x24400], desc[UR38][R4.64], !P3 ;  /* 0x244000000409cfae */ /* 0x000fe8000d901d66 */
[----:B------:R-:W-:Y:S04]  /*eb80*/  @!P4 LDGSTS.E.BYPASS.LTC128B.128 [R9+0x28400], desc[UR38][R4.64+0x80], !P2 ;  /* 0x284000800409cfae */ /* 0x000fe8000d101d66 */
[----:B------:R-:W-:Y:S04]  /*eb90*/  @!P4 LDGSTS.E.BYPASS.LTC128B.128 [R9+0x2c400], desc[UR38][R4.64+0x100], !P1 ;  /* 0x2c4001000409cfae */ /* 0x000fe8000c901d66 */
[----:B------:R0:W-:Y:S04]  /*eba0*/  @!P4 LDGSTS.E.BYPASS.LTC128B.128 [R9+0x30400], desc[UR38][R4.64+0x180], !P0 ;  /* 0x304001800409cfae */ /* 0x0001e8000c101d66 */
[----:B------:R-:W-:Y:S04]  /*ebb0*/  SHFL.IDX PT, R6, R0, 0x5, 0x181f ;  /* 0x00b81f0000067f89 */ /* 0x000fe800000e0000 */
[----:B0-----:R-:W0:Y:S01]  /*ebc0*/  SHFL.IDX PT, R4, R2, 0x5, 0x181f ;  /* 0x00b81f0002047f89 */ /* 0x001e2200000e0000 */
[----:B----4-:R-:W-:-:S13]  /*ebd0*/  ISETP.GE.AND P4, PT, R11, R3, PT ;  /* 0x000000030b00720c */ /* 0x010fda0003f86270 */
[----:B0-----:R-:W-:-:S05]  /*ebe0*/  @!P4 LEA R4, P5, R8, R4, 0x1 ;  /* 0x000000040804c211 */ /* 0x001fca00078a08ff */
[----:B------:R-:W-:-:S05]  /*ebf0*/  @!P4 IMAD.X R5, RZ, RZ, R6, P5 ;  /* 0x000000ffff05c224 */ /* 0x000fca00028e0606 */
[----:B------:R-:W-:Y:S04]  /*ec00*/  @!P4 LDGSTS.E.BYPASS.LTC128B.128 [R9+0x24c00], desc[UR38][R4.64], !P3 ;  /* 0x24c000000409cfae */ /* 0x000fe8000d901d66 */
[----:B------:R-:W-:Y:S04]  /*ec10*/  @!P4 LDGSTS.E.BYPASS.LTC128B.128 [R9+0x28c00], desc[UR38][R4.64+0x80], !P2 ;  /* 0x28c000800409cfae */ /* 0x000fe8000d101d66 */
[----:B------:R-:W-:Y:S04]  /*ec20*/  @!P4 LDGSTS.E.BYPASS.LTC128B.128 [R9+0x2cc00], desc[UR38][R4.64+0x100], !P1 ;  /* 0x2cc001000409cfae */ /* 0x000fe8000c901d66 */
[----:B------:R0:W-:Y:S04]  /*ec30*/  @!P4 LDGSTS.E.BYPASS.LTC128B.128 [R9+0x30c00], desc[UR38][R4.64+0x180], !P0 ;  /* 0x30c001800409cfae */ /* 0x0001e8000c101d66 */
[----:B------:R-:W-:Y:S04]  /*ec40*/  SHFL.IDX PT, R6, R0, 0x6, 0x181f ;  /* 0x00d81f0000067f89 */ /* 0x000fe800000e0000 */
[----:B0-----:R-:W0:Y:S04]  /*ec50*/  SHFL.IDX PT, R4, R2, 0x6, 0x181f ;  /* 0x00d81f0002047f89 */ /* 0x001e2800000e0000 */
[----:B------:R-:W1:Y:S01]  /*ec60*/  SHFL.IDX PT, R2, R2, 0x7, 0x181f ;  /* 0x00f81f0002027f89 */ /* 0x000e6200000e0000 */
[----:B--2---:R-:W-:-:S13]  /*ec70*/  ISETP.GE.AND P4, PT, R10, R3, PT ;  /* 0x000000030a00720c */ /* 0x004fda0003f86270 */
[----:B0-----:R-:W-:-:S05]  /*ec80*/  @!P4 LEA R4, P5, R8, R4, 0x1 ;  /* 0x000000040804c211 */ /* 0x001fca00078a08ff */
[----:B------:R-:W-:Y:S02]  /*ec90*/  @!P4 IMAD.X R5, RZ, RZ, R6, P5 ;  /* 0x000000ffff05c224 */ /* 0x000fe400028e0606 */
[----:B------:R0:W2:Y:S04]  /*eca0*/  SHFL.IDX PT, R6, R0, 0x7, 0x181f ;  /* 0x00f81f0000067f89 */ /* 0x0000a800000e0000 */
[----:B------:R0:W-:Y:S04]  /*ecb0*/  @!P4 LDGSTS.E.BYPASS.LTC128B.128 [R9+0x25400], desc[UR38][R4.64], !P3 ;  /* 0x254000000409cfae */ /* 0x0001e8000d901d66 */
[----:B------:R0:W-:Y:S04]  /*ecc0*/  @!P4 LDGSTS.E.BYPASS.LTC128B.128 [R9+0x29400], desc[UR38][R4.64+0x80], !P2 ;  /* 0x294000800409cfae */ /* 0x0001e8000d101d66 */
[----:B------:R0:W-:Y:S04]  /*ecd0*/  @!P4 LDGSTS.E.BYPASS.LTC128B.128 [R9+0x2d400], desc[UR38][R4.64+0x100], !P1 ;  /* 0x2d4001000409cfae */ /* 0x0001e8000c901d66 */
[----:B-1----:R0:W-:Y:S02]  /*ece0*/  @!P4 LDGSTS.E.BYPASS.LTC128B.128 [R9+0x31400], desc[UR38][R4.64+0x180], !P0 ;  /* 0x314001800409cfae */ /* 0x0021e4000c101d66 */
.L_x_10136:
[----:B0-----:R-:W3:Y:S01]  /*ecf0*/  LDL.LU R0, [R1+0x6c] ;  /* 0x00006c0001007983 */ /* 0x001ee20000300800 */
[----:B------:R-:W-:Y:S01]  /*ed00*/  BSSY B0, `(.L_x_9999) ;  /* 0x000000d000007945 */ /* 0x000fe20003800000 */
[----:B---3--:R-:W-:-:S13]  /*ed10*/  ISETP.GE.AND P4, PT, R0, R3, PT ;  /* 0x000000030000720c */ /* 0x008fda0003f86270 */
[----:B------:R-:W-:Y:S05]  /*ed20*/  @P4 BRA `(.L_x_10000) ;  /* 0x0000000000284947 */ /* 0x000fea0003800000 */
[----:B------:R-:W3:Y:S01]  /*ed30*/  LDL R0, [R1+0x10] ;  /* 0x0000100001007983 */ /* 0x000ee20000100800 */
[----:B------:R-:W-:-:S05]  /*ed40*/  LEA R2, P4, R8, R2, 0x1 ;  /* 0x0000000208027211 */ /* 0x000fca00078808ff */
[----:B--2---:R-:W-:-:S05]  /*ed50*/  IMAD.X R3, RZ, RZ, R6, P4 ;  /* 0x000000ffff037224 */ /* 0x004fca00020e0606 */
[----:B------:R-:W-:Y:S01]  /*ed60*/  @!PT LDS RZ, [RZ] ;  /* 0x00000000fffff984 */ /* 0x000fe20000000800 */
[----:B------:R-:W-:Y:S01]  /*ed70*/  @!PT LDS RZ, [RZ] ;  /* 0x00000000fffff984 */ /* 0x000fe20000000800 */
[----:B------:R-:W-:Y:S01]  /*ed80*/  @!PT LDS RZ, [RZ] ;  /* 0x00000000fffff984 */ /* 0x000fe20000000800 */
[----:B---3--:R0:W-:Y:S04]  /*ed90*/  LDGSTS.E.BYPASS.LTC128B.128 [R0+0x25c00], desc[UR38][R2.64], !P3 ;  /* 0x25c0000002007fae */ /* 0x0081e8000d901d66 */
[----:B------:R0:W-:Y:S04]  /*eda0*/  LDGSTS.E.BYPASS.LTC128B.128 [R0+0x29c00], desc[UR38][R2.64+0x80], !P2 ;  /* 0x29c0008002007fae */ /* 0x0001e8000d101d66 */
[----:B------:R0:W-:Y:S04]  /*edb0*/  LDGSTS.E.BYPASS.LTC128B.128 [R0+0x2dc00], desc[UR38][R2.64+0x100], !P1 ;  /* 0x2dc0010002007fae */ /* 0x0001e8000c901d66 */
[----:B------:R0:W-:Y:S02]  /*edc0*/  LDGSTS.E.BYPASS.LTC128B.128 [R0+0x31c00], desc[UR38][R2.64+0x180], !P0 ;  /* 0x31c0018002007fae */ /* 0x0001e4000c101d66 */
.L_x_10000:
[----:B------:R-:W-:Y:S05]  /*edd0*/  BSYNC B0 ;  /* 0x0000000000007941 */ /* 0x000fea0003800000 */
.L_x_9999:
[----:B------:R-:W-:Y:S01]  /*ede0*/  NOP ;  /* 0x0000000000007918 */ /* 0x000fe20000000000 */
[----:B------:R-:W-:-:S13]  /*edf0*/  PLOP3.LUT P0, PT, PT, PT, PT, 0x80, 0x0 ;  /* 0x000000000000781c */ /* 0x000fda0003f0f070 */
.L_x_10001:
        /* <DEDUP_REMOVED lines=18> */
.L_x_10137:
[----:B------:R-:W-:Y:S05]  /*ef20*/  BSYNC B0 ;  /* 0x0000000000007941 */ /* 0x000fea0003800000 */
.L_x_10002:
[----:B------:R-:W3:Y:S01]  /*ef30*/  LDL R2, [R1+0x14] ;  /* 0x0000140001027983 */ /* 0x000ee20000100800 */
[----:B------:R-:W-:Y:S01]  /*ef40*/  BSSY B0, `(.L_x_10004) ;  /* 0x000005a000007945 */ /* 0x000fe20003800000 */
[----:B---3--:R-:W-:-:S13]  /*ef50*/  LOP3.LUT P0, RZ, R2, 0x1, RZ, 0xc0, !PT ;  /* 0x0000000102ff7812 */ /* 0x008fda000780c0ff */
[----:B------:R-:W-:Y:S05]  /*ef60*/  @!P0 BRA `(.L_x_10005) ;  /* 0x00000004005c8947 */ /* 0x000fea0003800000 */
[----:B------:R-:W0:Y:S01]  /*ef70*/  LDL R4, [R1+0x18] ;  /* 0x0000180001047983 */ /* 0x000e220000100800 */
[----:B------:R-:W1:Y:S02]  /*ef80*/  S2R R2, SR_TID.X ;  /* 0x0000000000027919 */ /* 0x000e640000002100 */
[----:B-1----:R-:W-:Y:S01]  /*ef90*/  LOP3.LUT R3, R2, 0x7f, RZ, 0xc0, !PT ;  /* 0x0000007f02037812 */ /* 0x002fe200078ec0ff */
[----:B------:R-:W-:Y:S01]  /*efa0*/  IMAD R2, R19, 0x8, R18 ;  /* 0x0000000813027824 */ /* 0x000fe200078e0212 */
[----:B------:R-:W-:Y:S02]  /*efb0*/  BSSY B1, `(.L_x_10006) ;  /* 0x0000005000017945 */ /* 0x000fe40003800000 */
[----:B------:R-:W-:Y:S02]  /*efc0*/  ISETP.NE.AND P1, PT, R3, RZ, PT ;  /* 0x000000ff0300720c */ /* 0x000fe40003f25270 */
[----:B0-----:R-:W-:-:S04]  /*efd0*/  SHF.L.U32 R0, R4, 0x1f, RZ ;  /* 0x0000001f04007819 */ /* 0x001fc800000006ff */
[----:B------:R-:W0:Y:S02]  /*efe0*/  SYNCS.PHASECHK.TRANS64.TRYWAIT P0, [R2+URZ+0x32460], R0 ;  /* 0x03246000020075a7 */ /* 0x000e24000800017f */
[----:B0-----:R-:W-:Y:S05]  /*eff0*/  @!P0 BRA `(.L_x_10007) ;  /* 0x0000005400048947 */ /* 0x001fea0003800000 */
.L_x_10138:
[----:B------:R-:W-:Y:S05]  /*f000*/  BSYNC B1 ;  /* 0x0000000000017941 */ /* 0x000fea0003800000 */
.L_x_10006:
[----:B------:R-:W-:Y:S04]  /*f010*/  BSSY B1, `(.L_x_10008) ;  /* 0x0000009000017945 */ /* 0x000fe80003800000 */
        /* <DEDUP_REMOVED lines=8> */
.L_x_10009:
[----:B------:R-:W-:Y:S05]  /*f0a0*/  BSYNC B1 ;  /* 0x0000000000017941 */ /* 0x000fea0003800000 */
.L_x_10008:
[----:B------:R-:W3:Y:S04]  /*f0b0*/  LDL R4, [R1+0x20] ;  /* 0x0000200001047983 */ /* 0x000ee80000100800 */
[----:B------:R-:W3:Y:S01]  /*f0c0*/  LDL.LU R3, [R1+0x30] ;  /* 0x0000300001037983 */ /* 0x000ee20000300800 */
        /* <DEDUP_REMOVED lines=9> */
[----:B------:R-:W-:-:S07]  /*f160*/  VIADD R4, R0, 0x400 ;  /* 0x0000040000047836 */ /* 0x000fce0000000000 */
.L_x_10010:
        /* <DEDUP_REMOVED lines=15> */
.L_x_10011:
        /* <DEDUP_REMOVED lines=15> */
.L_x_10012:
        /* <DEDUP_REMOVED lines=15> */
.L_x_10013:
        /* <DEDUP_REMOVED lines=10> */
.L_x_10005:
[----:B------:R-:W-:Y:S05]  /*f4e0*/  BSYNC B0 ;  /* 0x0000000000007941 */ /* 0x000fea0003800000 */
.L_x_10004:
[----:B------:R-:W0:Y:S04]  /*f4f0*/  LDL R4, [R1+0x3c] ;  /* 0x00003c0001047983 */ /* 0x000e280000100800 */
[----:B------:R-:W3:Y:S01]  /*f500*/  LDL R5, [R1+0x24] ;  /* 0x0000240001057983 */ /* 0x000ee20000100800 */
        /* <DEDUP_REMOVED lines=52> */
.L_x_10020:
[----:B------:R-:W2:Y:S01]  /*f850*/  S2R R2, SR_TID.X ;  /* 0x0000000000027919 */ /* 0x000ea20000002100 */
[----:B-1----:R-:W-:Y:S01]  /*f860*/  SHF.L.U32 R6, R9, 0x1f, RZ ;  /* 0x0000001f09067819 */ /* 0x002fe200000006ff */
[----:B------:R-:W-:Y:S01]  /*f870*/  BSSY B3, `(.L_x_10021) ;  /* 0x0000006000037945 */ /* 0x000fe20003800000 */
[----:B--2---:R-:W-:Y:S01]  /*f880*/  LOP3.LUT R3, R2, 0x7f, RZ, 0xc0, !PT ;  /* 0x0000007f02037812 */ /* 0x004fe200078ec0ff */
[----:B------:R-:W-:-:S03]  /*f890*/  IMAD R2, R19, 0x8, R18 ;  /* 0x0000000813027824 */ /* 0x000fc600078e0212 */
[----:B------:R-:W-:Y:S01]  /*f8a0*/  ISETP.NE.AND P1, PT, R3, RZ, PT ;  /* 0x000000ff0300720c */ /* 0x000fe20003f25270 */
[----:B------:R-:W1:Y:S02]  /*f8b0*/  SYNCS.PHASECHK.TRANS64.TRYWAIT P0, [R2+URZ+0x32440], R6 ;  /* 0x03244006020075a7 */ /* 0x000e64000800017f */
[----:B-1----:R-:W-:Y:S10]  /*f8c0*/  @!P0 BRA `(.L_x_10022) ;  /* 0x0000004800e48947 */ /* 0x002ff40003800000 */
.L_x_10139:
[----:B------:R-:W-:Y:S05]  /*f8d0*/  BSYNC B3 ;  /* 0x0000000000037941 */ /* 0x000fea0003800000 */
.L_x_10021:
[----:B------:R-:W-:Y:S04]  /*f8e0*/  BSSY B3, `(.L_x_10023) ;  /* 0x0000009000037945 */ /* 0x000fe80003800000 */
[----:B------:R-:W-:Y:S05]  /*f8f0*/  @P1 BRA `(.L_x_10024) ;  /* 0x00000000001c1947 */ /* 0x000fea0003800000 */
[----:B------:R-:W2:Y:S02]  /*f900*/  S2R R3, SR_TID.X ;  /* 0x0000000000037919 */ /* 0x000ea40000002100 */
[----:B--2---:R-:W-:Y:S01]  /*f910*/  LOP3.LUT R5, R3, 0x1f, RZ, 0xc0, !PT ;  /* 0x0000001f03057812 */ /* 0x004fe200078ec0ff */
[----:B------:R-:W-:-:S03]  /*f920*/  IMAD.MOV.U32 R3, RZ, RZ, 0x3000 ;  /* 0x00003000ff037424 */ /* 0x000fc600078e00ff */
[----:B------:R-:W-:Y:S01]  /*f930*/  ISETP.NE.AND P0, PT, R5, RZ, PT ;  /* 0x000000ff0500720c */ /* 0x000fe20003f05270 */
[----:B------:R2:W-:-:S12]  /*f940*/  SYNCS.ARRIVE.TRANS64 RZ, [R2+URZ+0x32430], R3 ;  /* 0x0324300302ff79a7 */ /* 0x0005d8000800003f */
[----:B--2---:R-:W-:Y:S05]  /*f950*/  @!P0 BRA `(.L_x_10024) ;  /* 0x0000000000048947 */ /* 0x004fea0003800000 */
[----:B------:R-:W-:Y:S01]  /*f960*/  BPT.TRAP 0x1 ;  /* 0x000000040000795c */ /* 0x000fe20000300000 */
.L_x_10024:
[----:B------:R-:W-:Y:S05]  /*f970*/  BSYNC B3 ;  /* 0x0000000000037941 */ /* 0x000fea0003800000 */
.L_x_10023:
        /* <DEDUP_REMOVED lines=12> */
.L_x_10025:
        /* <DEDUP_REMOVED lines=13> */
.L_x_10140:
[----:B------:R-:W-:Y:S05]  /*fb10*/  BSYNC B3 ;  /* 0x0000000000037941 */ /* 0x000fea0003800000 */
.L_x_10026:
[----:B------:R-:W-:Y:S01]  /*fb20*/  BSSY B3, `(.L_x_10028) ;  /* 0x000000b000037945 */ /* 0x000fe20003800000 */
[----:B01----:R-:W-:Y:S02]  /*fb30*/  IMAD.MOV.U32 R6, RZ, RZ, 0x0 ;  /* 0x00000000ff067424 */ /* 0x003fe400078e00ff */
[----:B------:R-:W-:Y:S01]  /*fb40*/  IMAD.MOV.U32 R7, RZ, RZ, 0x14f00000 ;  /* 0x14f00000ff077424 */ /* 0x000fe200078e00ff */
[----:B------:R-:W-:Y:S06]  /*fb50*/  @P1 BRA `(.L_x_10029) ;  /* 0x00000000001c1947 */ /* 0x000fec0003800000 */
[----:B------:R-:W0:Y:S02]  /*fb60*/  S2R R3, SR_TID.X ;  /* 0x0000000000037919 */ /* 0x000e240000002100 */
[----:B0-----:R-:W-:Y:S01]  /*fb70*/  LOP3.LUT R5, R3, 0x1f, RZ, 0xc0, !PT ;  /* 0x0000001f03057812 */ /* 0x001fe200078ec0ff */
[----:B------:R-:W-:-:S03]  /*fb80*/  IMAD.MOV.U32 R3, RZ, RZ, 0xc000 ;  /* 0x0000c000ff037424 */ /* 0x000fc600078e00ff */
[----:B------:R-:W-:Y:S01]  /*fb90*/  ISETP.NE.AND P0, PT, R5, RZ, PT ;  /* 0x000000ff0500720c */ /* 0x000fe20003f05270 */
[----:B------:R0:W-:-:S12]  /*fba0*/  SYNCS.ARRIVE.TRANS64 RZ, [R2+URZ+0x32450], R3 ;  /* 0x0324500302ff79a7 */ /* 0x0001d8000800003f */
[----:B0-----:R-:W-:Y:S05]  /*fbb0*/  @!P0 BRA `(.L_x_10029) ;  /* 0x0000000000048947 */ /* 0x001fea0003800000 */
[----:B------:R-:W-:Y:S01]  /*fbc0*/  BPT.TRAP 0x1 ;  /* 0x000000040000795c */ /* 0x000fe20000300000 */
.L_x_10029:
[----:B------:R-:W-:Y:S05]  /*fbd0*/  BSYNC B3 ;  /* 0x0000000000037941 */ /* 0x000fea0003800000 */
.L_x_10028:
        /* <DEDUP_REMOVED lines=9> */
.L_x_10030:
        /* <DEDUP_REMOVED lines=15> */
.L_x_10031:
        /* <DEDUP_REMOVED lines=15> */
.L_x_10032:
        /* <DEDUP_REMOVED lines=15> */
.L_x_10033:
        /* <DEDUP_REMOVED lines=10> */
.L_x_10019:
[----:B------:R-:W-:Y:S05]  /*ffe0*/  BSYNC B1 ;  /* 0x0000000000017941 */ /* 0x000fea0003800000 */
.L_x_10018:
[----:B------:R-:W2:Y:S02]  /*fff0*/  LDL.LU R5, [R1+0x3c] ;  /* 0x00003c0001057983 */ /* 0x000ea40000300800 */
[----:B--2---:R-:W-:-:S07]  /*10000*/  VIADD R0, R5, 0xfffffffd ;  /* 0xfffffffd05007836 */ /* 0x004fce0000000000 */
.L_x_10017:
[----:B------:R-:W-:Y:S05]  /*10010*/  BSYNC B2 ;  /* 0x0000000000027941 */ /* 0x000fea0003800000 */
.L_x_10016:
[----:B------:R-:W-:Y:S01]  /*10020*/  VIADD R8, R8, 0xfffffffe ;  /* 0xfffffffe08087836 */ /* 0x000fe20000000000 */
[----:B------:R-:W-:-:S04]  /*10030*/  LOP3.LUT R4, RZ, R4, RZ, 0x33, !PT ;  /* 0x00000004ff047212 */ /* 0x000fc800078e33ff */
[----:B------:R-:W-:-:S13]  /*10040*/  ISETP.NE.AND P0, PT, R8, R4, PT ;  /* 0x000000040800720c */ /* 0x000fda0003f05270 */
[----:B------:R-:W-:Y:S05]  /*10050*/  @!P0 BRA `(.L_x_10015) ;  /* 0x0000001000f88947 */ /* 0x000fea0003800000 */
.L_x_10066:
        /* <DEDUP_REMOVED lines=35> */
.L_x_10036:
[----:B------:R-:W1:Y:S01]  /*10290*/  S2R R2, SR_TID.X ;  /* 0x0000000000027919 */ /* 0x000e620000002100 */
[----:B------:R-:W-:Y:S01]  /*102a0*/  SHF.L.U32 R3, R6, 0x1f, RZ ;  /* 0x0000001f06037819 */ /* 0x000fe200000006ff */
[----:B------:R-:W-:Y:S01]  /*102b0*/  BSSY B2, `(.L_x_10037) ;  /* 0x0000006000027945 */ /* 0x000fe20003800000 */
[----:B-1----:R-:W-:Y:S01]  /*102c0*/  LOP3.LUT R4, R2, 0x7f, RZ, 0xc0, !PT ;  /* 0x0000007f02047812 */ /* 0x002fe200078ec0ff */
[----:B------:R-:W-:-:S03]  /*102d0*/  IMAD R2, R7, 0x8, R18 ;  /* 0x0000000807027824 */ /* 0x000fc600078e0212 */
[----:B------:R-:W-:Y:S01]  /*102e0*/  ISETP.NE.AND P1, PT, R4, RZ, PT ;  /* 0x000000ff0400720c */ /* 0x000fe20003f25270 */
[----:B------:R-:W1:Y:S02]  /*102f0*/  SYNCS.PHASECHK.TRANS64.TRYWAIT P0, [R2+URZ+0x32440], R3 ;  /* 0x03244003020075a7 */ /* 0x000e64000800017f */
[----:B-1----:R-:W-:Y:S10]  /*10300*/  @!P0 BRA `(.L_x_10038) ;  /* 0x00000040007c8947 */ /* 0x002ff40003800000 */
.L_x_10141:
[----:B------:R-:W-:Y:S05]  /*10310*/  BSYNC B2 ;  /* 0x0000000000027941 */ /* 0x000fea0003800000 */
.L_x_10037:
        /* <DEDUP_REMOVED lines=9> */
.L_x_10040:
[----:B------:R-:W-:Y:S05]  /*103b0*/  BSYNC B2 ;  /* 0x0000000000027941 */ /* 0x000fea0003800000 */
.L_x_10039:
        /* <DEDUP_REMOVED lines=12> */
.L_x_10041:
        /* <DEDUP_REMOVED lines=13> */
.L_x_10142:
[----:B------:R-:W-:Y:S05]  /*10550*/  BSYNC B2 ;  /* 0x0000000000027941 */ /* 0x000fea0003800000 */
.L_x_10042:
        /* <DEDUP_REMOVED lines=11> */
.L_x_10045:
[----:B------:R-:W-:Y:S05]  /*10610*/  BSYNC B2 ;  /* 0x0000000000027941 */ /* 0x000fea0003800000 */
.L_x_10044:
        /* <DEDUP_REMOVED lines=9> */
.L_x_10046:
        /* <DEDUP_REMOVED lines=15> */
.L_x_10047:
        /* <DEDUP_REMOVED lines=15> */
.L_x_10048:
        /* <DEDUP_REMOVED lines=15> */
.L_x_10049:
        /* <DEDUP_REMOVED lines=10> */
.L_x_10035:
[----:B------:R-:W-:Y:S05]  /*10a20*/  BSYNC B1 ;  /* 0x0000000000017941 */ /* 0x000fea0003800000 */
.L_x_10034:
        /* <DEDUP_REMOVED lines=19> */
[----:B0-----:R-:W3:Y:S01]  /*10b60*/  LDL R9, [R1+0x8] ;  /* 0x0000080001097983 */ /* 0x001ee20000100800 */
[----:B-1----:R-:W-:-:S13]  /*10b70*/  ISETP.NE.AND P0, PT, R5, 0x1, PT ;  /* 0x000000010500780c */ /* 0x002fda0003f05270 */
        /* <DEDUP_REMOVED lines=14> */
.L_x_10052:
[----:B------:R-:W1:Y:S01]  /*10c60*/  S2R R2, SR_TID.X ;  /* 0x0000000000027919 */ /* 0x000e620000002100 */
[----:B------:R-:W-:Y:S01]  /*10c70*/  IMAD R3, R19, 0x8, R18 ;  /* 0x0000000813037824 */ /* 0x000fe200078e0212 */
[----:B------:R-:W-:Y:S01]  /*10c80*/  BSSY B2, `(.L_x_10053) ;  /* 0x0000006000027945 */ /* 0x000fe20003800000 */
[----:B-1----:R-:W-:Y:S02]  /*10c90*/  LOP3.LUT R4, R2, 0x7f, RZ, 0xc0, !PT ;  /* 0x0000007f02047812 */ /* 0x002fe400078ec0ff */
[----:B------:R-:W-:Y:S02]  /*10ca0*/  SHF.L.U32 R2, R8, 0x1f, RZ ;  /* 0x0000001f08027819 */ /* 0x000fe400000006ff */
[----:B------:R-:W-:Y:S02]  /*10cb0*/  ISETP.NE.AND P1, PT, R4, RZ, PT ;  /* 0x000000ff0400720c */ /* 0x000fe40003f25270 */
[----:B------:R-:W1:Y:S02]  /*10cc0*/  SYNCS.PHASECHK.TRANS64.TRYWAIT P0, [R3+URZ+0x32440], R2 ;  /* 0x03244002030075a7 */ /* 0x000e64000800017f */
[----:B-1----:R-:W-:Y:S09]  /*10cd0*/  @!P0 BRA `(.L_x_10054) ;  /* 0x0000003800308947 */ /* 0x002ff20003800000 */
.L_x_10143:
[----:B------:R-:W-:Y:S05]  /*10ce0*/  BSYNC B2 ;  /* 0x0000000000027941 */ /* 0x000fea0003800000 */
.L_x_10053:
        /* <DEDUP_REMOVED lines=9> */
.L_x_10056:
[----:B------:R-:W-:Y:S05]  /*10d80*/  BSYNC B2 ;  /* 0x0000000000027941 */ /* 0x000fea0003800000 */
.L_x_10055:
        /* <DEDUP_REMOVED lines=12> */
.L_x_10057:
        /* <DEDUP_REMOVED lines=13> */
.L_x_10144:
[----:B------:R-:W-:Y:S05]  /*10f20*/  BSYNC B2 ;  /* 0x0000000000027941 */ /* 0x000fea0003800000 */
.L_x_10058:
        /* <DEDUP_REMOVED lines=11> */
.L_x_10061:
[----:B------:R-:W-:Y:S05]  /*10fe0*/  BSYNC B2 ;  /* 0x0000000000027941 */ /* 0x000fea0003800000 */
.L_x_10060:
        /* <DEDUP_REMOVED lines=9> */
.L_x_10062:
        /* <DEDUP_REMOVED lines=15> */
.L_x_10063:
        /* <DEDUP_REMOVED lines=15> */
.L_x_10064:
        /* <DEDUP_REMOVED lines=15> */
.L_x_10065:
        /* <DEDUP_REMOVED lines=10> */
.L_x_10051:
[----:B------:R-:W-:Y:S05]  /*113f0*/  BSYNC B1 ;  /* 0x0000000000017941 */ /* 0x000fea0003800000 */
.L_x_10050:
[----:B------:R-:W2:Y:S01]  /*11400*/  LDL R5, [R1+0x24] ;  /* 0x0000240001057983 */ /* 0x000ea20000100800 */
[----:B------:R-:W-:Y:S01]  /*11410*/  VIADD R0, R0, 0xfffffffe ;  /* 0xfffffffe00007836 */ /* 0x000fe20000000000 */
[----:B--2---:R-:W-:-:S13]  /*11420*/  ISETP.GT.AND P0, PT, R6, R5, PT ;  /* 0x000000050600720c */ /* 0x004fda0003f04270 */
[----:B------:R-:W-:Y:S05]  /*11430*/  @P0 BRA `(.L_x_10066) ;  /* 0xffffffec00080947 */ /* 0x000fea000383ffff */
.L_x_10015:
[----:B------:R-:W-:Y:S05]  /*11440*/  BSYNC B0 ;  /* 0x0000000000007941 */ /* 0x000fea0003800000 */
.L_x_10014:
[----:B------:R-:W1:Y:S02]  /*11450*/  S2R R2, SR_TID.X ;  /* 0x0000000000027919 */ /* 0x000e640000002100 */
[----:B-1----:R-:W-:Y:S02]  /*11460*/  LOP3.LUT R3, R2, 0x7f, RZ, 0xc0, !PT ;  /* 0x0000007f02037812 */ /* 0x002fe400078ec0ff */
[----:B------:R-:W3:Y:S01]  /*11470*/  LDL.LU R2, [R1+0x18] ;  /* 0x0000180001027983 */ /* 0x000ee20000300800 */
[----:B------:R-:W-:Y:S01]  /*11480*/  VIADD R19, R19, 0x1 ;  /* 0x0000000113137836 */ /* 0x000fe20000000000 */
[----:B------:R-:W-:Y:S01]  /*11490*/  ISETP.NE.AND P1, PT, R3, RZ, PT ;  /* 0x000000ff0300720c */ /* 0x000fe20003f25270 */
[----:B------:R-:W-:Y:S03]  /*114a0*/  BSSY B0, `(.L_x_10067) ;  /* 0x0000013000007945 */ /* 0x000fe60003800000 */
[----:B------:R-:W-:-:S04]  /*114b0*/  ISETP.NE.AND P0, PT, R19, 0x2, PT ;  /* 0x000000021300780c */ /* 0x000fc80003f05270 */
[----:B------:R-:W-:-:S04]  /*114c0*/  SEL R0, RZ, 0x1, P0 ;  /* 0x00000001ff007807 */ /* 0x000fc80000000000 */
[----:B---3--:R-:W-:-:S05]  /*114d0*/  LOP3.LUT R2, R2, R0, RZ, 0x3c, !PT ;  /* 0x0000000002027212 */ /* 0x008fca00078e3cff */
[----:B------:R1:W-:Y:S01]  /*114e0*/  STL [R1+0x18], R2 ;  /* 0x0000180201007387 */ /* 0x0003e20000100800 */
[----:B------:R-:W-:Y:S05]  /*114f0*/  @P1 BRA `(.L_x_10068) ;  /* 0x0000000000341947 */ /* 0x000fea0003800000 */
[----:B------:R-:W3:Y:S01]  /*11500*/  S2R R3, SR_LANEID ;  /* 0x0000000000037919 */ /* 0x000ee20000000000 */
[----:B------:R-:W-:Y:S02]  /*11510*/  VOTEU.ANY UR4, UPT, PT ;  /* 0x0000000000047886 */ /* 0x000fe400038e0100 */
[----:B------:R-:W3:Y:S08]  /*11520*/  FLO.U32 R0, UR4 ;  /* 0x0000000400007d00 */ /* 0x000ef000080e0000 */
[----:B------:R-:W4:Y:S01]  /*11530*/  POPC R5, UR4 ;  /* 0x0000000400057d09 */ /* 0x000f220008000000 */
[----:B---3--:R-:W-:-:S02]  /*11540*/  ISETP.EQ.U32.AND P1, PT, R0, R3, PT ;  /* 0x000000030000720c */ /* 0x008fc40003f22070 */
[----:B-1----:R-:W4:Y:S11]  /*11550*/  LDC.64 R2, c[0x0][0xd60] ;  /* 0x00035800ff027b82 */ /* 0x002f360000000a00 */
[----:B----4-:R-:W3:Y:S01]  /*11560*/  @P1 ATOMG.E.ADD.STRONG.GPU PT, R3, desc[UR38][R2.64], R5 ;  /* 0x00000005020319a8 */ /* 0x010ee200081ee1e6 */
[----:B------:R-:W1:Y:S02]  /*11570*/  S2R R4, SR_LTMASK ;  /* 0x0000000000047919 */ /* 0x000e640000003900 */
[----:B-1----:R-:W-:-:S04]  /*11580*/  LOP3.LUT R4, R4, UR4, RZ, 0xc0, !PT ;  /* 0x0000000404047c12 */ /* 0x002fc8000f8ec0ff */
[----:B------:R-:W1:Y:S01]  /*11590*/  POPC R7, R4 ;  /* 0x0000000400077309 */ /* 0x000e620000000000 */
[----:B---3--:R-:W1:Y:S02]  /*115a0*/  SHFL.IDX PT, R0, R3, R0, 0x1f ;  /* 0x00001f0003007589 */ /* 0x008e6400000e0000 */
[----:B-1----:R-:W-:-:S05]  /*115b0*/  IADD3 R0, R0, UR40, R7 ;  /* 0x0000002800007c10 */ /* 0x002fca000fffe007 */
[----:B------:R3:W-:Y:S02]  /*115c0*/  STL [R1], R0 ;  /* 0x0000000001007387 */ /* 0x0007e40000100800 */
.L_x_10068:
[----:B------:R-:W-:Y:S05]  /*115d0*/  BSYNC B0 ;  /* 0x0000000000007941 */ /* 0x000fea0003800000 */
.L_x_10067:
[----:B------:R-:W-:-:S07]  /*115e0*/  SEL R19, R19, RZ, P0 ;  /* 0x000000ff13137207 */ /* 0x000fce0000000000 */
.L_x_9980:
[----:B------:R-:W-:Y:S05]  /*115f0*/  BSYNC B7 ;  /* 0x0000000000077941 */ /* 0x000fea0003800000 */
.L_x_9978:
[----:B---34-:R-:W3:Y:S02]  /*11600*/  LDL R0, [R1+0x14] ;  /* 0x0000140001007983 */ /* 0x018ee40000100800 */
        /* <DEDUP_REMOVED lines=13> */
.L_x_10069:
[----:B------:R-:W3:Y:S01]  /*116e0*/  S2R R0, SR_TID.X ;  /* 0x0000000000007919 */ /* 0x000ee20000002100 */
[----:B------:R-:W-:Y:S01]  /*116f0*/  UMOV UR4, 0xffffffff ;  /* 0xffffffff00047882 */ /* 0x000fe20000000000 */
[----:B---3--:R-:W-:-:S04]  /*11700*/  LOP3.LUT R16, R0, 0x1f, RZ, 0xc0, !PT ;  /* 0x0000001f00107812 */ /* 0x008fc800078ec0ff */
[----:B------:R-:W-:Y:S01]  /*11710*/  ISETP.NE.AND P0, PT, R16, 0x1f, PT ;  /* 0x0000001f1000780c */ /* 0x000fe20003f05270 */
[----:B------:R-:W-:-:S12]  /*11720*/  BRA.DIV UR4, `(.L_x_10071) ;  /* 0x0000002e04c47947 */ /* 0x000fd8000b800000 */
[----:B------:R-:W1:Y:S01]  /*11730*/  LDL.LU R3, [R1] ;  /* 0x0000000001037983 */ /* 0x000e620000300800 */
[----:B------:R-:W-:-:S03]  /*11740*/  ULDC UR4, c[0x0][0xd3c] ;  /* 0x00034f0000047ab9 */ /* 0x000fc60000000800 */
[----:B------:R-:W3:Y:S01]  /*11750*/  LDL R4, [R1+0xc] ;  /* 0x00000c0001047983 */ /* 0x000ee20000100800 */
[----:B-1----:R-:W-:Y:S02]  /*11760*/  IMAD.MOV.U32 R10, RZ, RZ, R3 ;  /* 0x000000ffff0a7224 */ /* 0x002fe400078e0003 */
[----:B---3--:R-:W-:-:S05]  /*11770*/  IMAD.IADD R0, R4, 0x1, R16 ;  /* 0x0000000104007824 */ /* 0x008fca00078e0210 */
[----:B------:R-:W-:-:S13]  /*11780*/  ISETP.GE.OR P1, PT, R0, UR4, !P0 ;  /* 0x0000000400007c0c */ /* 0x000fda000c726670 */
[----:B------:R-:W1:Y:S08]  /*11790*/  @!P1 LDC.64 R2, c[0x0][0xd80] ;  /* 0x00036000ff029b82 */ /* 0x000e700000000a00 */
[----:B------:R-:W3:Y:S01]  /*117a0*/  @!P1 LDC.64 R4, c[0x0][0xd78] ;  /* 0x00035e00ff049b82 */ /* 0x000ee20000000a00 */
[----:B-1----:R-:W-:-:S05]  /*117b0*/  @!P1 IMAD.WIDE R2, R0, 0x4, R2 ;  /* 0x0000000400029825 */ /* 0x002fca00078e0202 */
[----:B--2---:R3:W2:Y:S02]  /*117c0*/  @!P1 LDG.E R6, desc[UR38][R2.64] ;  /* 0x0000002602069981 */ /* 0x0046a4000c1e1900 */
[----:B---3--:R-:W-:-:S06]  /*117d0*/  @!P1 IMAD.WIDE R2, R0, 0x4, R4 ;  /* 0x0000000400029825 */ /* 0x008fcc00078e0204 */
        /* <DEDUP_REMOVED lines=30> */
.L_x_10154:
[----:B------:R-:W-:Y:S02]  /*119c0*/  ULDC UR4, c[0x0][0xd38] ;  /* 0x00034e0000047ab9 */ /* 0x000fe40000000800 */
[----:B------:R-:W-:-:S04]  /*119d0*/  IMAD.U32 R3, RZ, RZ, UR4 ;  /* 0x00000004ff037e24 */ /* 0x000fc8000f8e00ff */
[----:B-1----:R-:W-:-:S04]  /*119e0*/  IMAD R9, R9, R3, RZ ;  /* 0x0000000309097224 */ /* 0x002fc800078e02ff */
[----:B------:R-:W-:-:S05]  /*119f0*/  IMAD.IADD R4, R7, 0x1, R9 ;  /* 0x0000000107047824 */ /* 0x000fca00078e0209 */
[----:B------:R-:W-:-:S13]  /*11a00*/  ISETP.GT.AND P6, PT, R4, R0, PT ;  /* 0x000000000400720c */ /* 0x000fda0003fc4270 */
[----:B------:R-:W-:Y:S05]  /*11a10*/  @P6 BRA `(.L_x_10072) ;  /* 0x0000000000ac6947 */ /* 0x000fea0003800000 */
.L_x_10075:
        /* <DEDUP_REMOVED lines=37> */
.L_x_10162:
[----:B------:R-:W-:Y:S02]  /*11c70*/  ULDC UR4, c[0x0][0xd38] ;  /* 0x00034e0000047ab9 */ /* 0x000fe40000000800 */
[----:B------:R-:W-:-:S04]  /*11c80*/  IMAD.U32 R3, RZ, RZ, UR4 ;  /* 0x00000004ff037e24 */ /* 0x000fc8000f8e00ff */
[----:B-1----:R-:W-:-:S04]  /*11c90*/  IMAD R9, R9, R3, RZ ;  /* 0x0000000309097224 */ /* 0x002fc800078e02ff */
[----:B------:R-:W-:-:S05]  /*11ca0*/  IMAD.IADD R4, R9, 0x1, R4 ;  /* 0x0000000109047824 */ /* 0x000fca00078e0204 */
[----:B------:R-:W-:-:S13]  /*11cb0*/  ISETP.GT.AND P6, PT, R4, R0, PT ;  /* 0x000000000400720c */ /* 0x000fda0003fc4270 */
[----:B------:R-:W-:Y:S05]  /*11cc0*/  @!P6 BRA `(.L_x_10075) ;  /* 0xfffffffc0054e947 */ /* 0x000fea000383ffff */
.L_x_10072:
        /* <DEDUP_REMOVED lines=9> */
.L_x_10167:
[----:B------:R-:W-:-:S13]  /*11d60*/  ISETP.NE.AND P0, PT, R7, RZ, PT ;  /* 0x000000ff0700720c */ /* 0x000fda0003f05270 */
[----:B------:R-:W-:Y:S05]  /*11d70*/  @!P0 BRA `(.L_x_10077) ;  /* 0x0000000000148947 */ /* 0x000fea0003800000 */
[----:B------:R-:W-:Y:S01]  /*11d80*/  UMOV UR4, 0xffffffff ;  /* 0xffffffff00047882 */ /* 0x000fe20000000000 */
[----:B------:R-:W-:Y:S02]  /*11d90*/  VIADD R12, R4, 0xffffffff ;  /* 0xffffffff040c7836 */ /* 0x000fe40000000000 */
[----:B------:R-:W-:Y:S05]  /*11da0*/  BRA.DIV UR4, `(.L_x_10078) ;  /* 0x0000003204b87947 */ /* 0x000fea000b800000 */
[----:B0-----:R0:W4:Y:S02]  /*11db0*/  SHFL.IDX PT, R2, R2, R12, 0x1f ;  /* 0x00001f0c02027589 */ /* 0x00112400000e0000 */
.L_x_10170:
[----:B----4-:R-:W-:-:S07]  /*11dc0*/  IMAD.MOV.U32 R8, RZ, RZ, R2 ;  /* 0x000000ffff087224 */ /* 0x010fce00078e0002 */
.L_x_10077:
[----:B------:R-:W4:Y:S01]  /*11dd0*/  LDL.LU R10, [R1+0xc] ;  /* 0x00000c00010a7983 */ /* 0x000f220000300800 */
[----:B--2---:R-:W-:Y:S01]  /*11de0*/  IABS R7, R5 ;  /* 0x0000000500077213 */ /* 0x004fe20000000000 */
[----:B------:R-:W-:-:S03]  /*11df0*/  IMAD R9, R8, R3, R9 ;  /* 0x0000000308097224 */ /* 0x000fc600078e0209 */
[----:B0-----:R-:W0:Y:S01]  /*11e00*/  I2F.RP R2, R7 ;  /* 0x0000000700027306 */ /* 0x001e220000209400 */
        /* <DEDUP_REMOVED lines=59> */
.L_x_10073:
        /* <DEDUP_REMOVED lines=10> */
.L_x_10079:
[----:B-1----:R-:W2:Y:S04]  /*12260*/  LDL R2, [R1+0xc] ;  /* 0x00000c0001027983 */ /* 0x002ea80000100800 */
[----:B------:R-:W3:Y:S04]  /*12270*/  LDL R3, [R1+0x8] ;  /* 0x0000080001037983 */ /* 0x000ee80000100800 */
[----:B0-----:R-:W4:Y:S04]  /*12280*/  LDL R4, [R1] ;  /* 0x0000000001047983 */ /* 0x001f280000100800 */
[----:B------:R-:W4:Y:S01]  /*12290*/  LDL R5, [R1+0x4] ;  /* 0x0000040001057983 */ /* 0x000f220000100800 */
        /* <DEDUP_REMOVED lines=12> */
.L_x_10070:
[----:B------:R-:W4:Y:S01]  /*12360*/  LDL R0, [R1+0xc] ;  /* 0x00000c0001007983 */ /* 0x000f220000100800 */
[----:B------:R-:W-:Y:S02]  /*12370*/  ULDC UR4, c[0x0][0xd3c] ;  /* 0x00034f0000047ab9 */ /* 0x000fe40000000800 */
[----:B----4-:R-:W-:-:S13]  /*12380*/  ISETP.GE.AND P0, PT, R0, UR4, PT ;  /* 0x0000000400007c0c */ /* 0x010fda000bf06270 */
[----:B------:R-:W-:Y:S05]  /*12390*/  @!P0 BRA `(.L_x_10080) ;  /* 0xffffff9c00ec8947 */ /* 0x000fea000383ffff */
[----:B------:R-:W-:Y:S05]  /*123a0*/  BSYNC B8 ;  /* 0x0000000000087941 */ /* 0x000fea0003800000 */
.L_x_9972:
        /* <DEDUP_REMOVED lines=12> */
.L_x_10171:
[----:B------:R-:W-:Y:S05]  /*12470*/  BSYNC B0 ;  /* 0x0000000000007941 */ /* 0x000fea0003800000 */
.L_x_10081:
[----:B------:R-:W-:-:S03]  /*12480*/  UMOV UR4, 0xffffffff ;  /* 0xffffffff00047882 */ /* 0x000fc60000000000 */
[----:B------:R-:W-:Y:S05]  /*12490*/  BRA.DIV UR4, `(.L_x_10083) ;  /* 0x0000002e04387947 */ /* 0x000fea000b800000 */
[----:B------:R-:W1:Y:S02]  /*124a0*/  S2R R2, SR_TID.X ;  /* 0x0000000000027919 */ /* 0x000e640000002100 */
[----:B-1----:R-:W-:-:S04]  /*124b0*/  SHF.R.U32.HI R2, RZ, 0x5, R2 ;  /* 0x00000005ff027819 */ /* 0x002fc80000011602 */
[----:B------:R-:W-:-:S05]  /*124c0*/  LOP3.LUT R2, R2, 0x3, RZ, 0xc0, !PT ;  /* 0x0000000302027812 */ /* 0x000fca00078ec0ff */
[----:B------:R1:W2:Y:S02]  /*124d0*/  SHFL.IDX PT, R14, R2, RZ, 0x1f ;  /* 0x00001fff020e7589 */ /* 0x0002a400000e0000 */
.L_x_10174:
[----:B--2---:R-:W-:Y:S01]  /*124e0*/  ISETP.NE.AND P0, PT, R14, RZ, PT ;  /* 0x000000ff0e00720c */ /* 0x004fe20003f05270 */
[----:B------:R-:W-:-:S12]  /*124f0*/  BSSY B0, `(.L_x_10084) ;  /* 0x0000025000007945 */ /* 0x000fd80003800000 */
[----:B------:R-:W-:Y:S05]  /*12500*/  @P0 BRA `(.L_x_10085) ;  /* 0x00000000008c0947 */ /* 0x000fea0003800000 */
[----:B------:R-:W-:-:S03]  /*12510*/  UMOV UR4, 0xffffffff ;  /* 0xffffffff00047882 */ /* 0x000fc60000000000 */
[----:B------:R-:W-:Y:S05]  /*12520*/  BRA.DIV UR4, `(.L_x_10086) ;  /* 0x0000002e04487947 */ /* 0x000fea000b800000 */
[----:B------:R-:W-:-:S13]  /*12530*/  ELECT P6, URZ, PT ;  /* 0x00000000003f782f */ /* 0x000fda00038c0000 */
.L_x_10177:
[----:B------:R-:W-:Y:S05]  /*12540*/  @!P6 BRA `(.L_x_10085) ;  /* 0x00000000007ce947 */ /* 0x000fea0003800000 */
[----:B-1----:R-:W2:Y:S02]  /*12550*/  LDL.LU R2, [R1+0x84] ;  /* 0x0000840001027983 */ /* 0x002ea40000300800 */
[----:B--2---:R-:W-:-:S04]  /*12560*/  LOP3.LUT R2, R2, 0x2, RZ, 0xfc, !PT ;  /* 0x0000000202027812 */ /* 0x004fc800078efcff */
[----:B------:R-:W-:-:S13]  /*12570*/  ISETP.NE.AND P2, PT, R2, 0x3, PT ;  /* 0x000000030200780c */ /* 0x000fda0003f45270 */
[----:B------:R-:W-:Y:S05]  /*12580*/  @!P2 BRA `(.L_x_10087) ;  /* 0x000000000004a947 */ /* 0x000fea0003800000 */
[----:B------:R-:W-:Y:S01]  /*12590*/  BPT.TRAP 0x1 ;  /* 0x000000040000795c */ /* 0x000fe20000300000 */
.L_x_10087:
        /* <DEDUP_REMOVED lines=13> */
.L_x_10178:
[----:B------:R-:W1:Y:S02]  /*12670*/  SYNCS.PHASECHK.TRANS64.TRYWAIT P0, [R7+URZ], R2 ;  /* 0x00000002070075a7 */ /* 0x000e64000800017f */
[----:B-1----:R-:W-:Y:S05]  /*12680*/  @!P0 BRA `(.L_x_10089) ;  /* 0x0000002c00248947 */ /* 0x002fea0003800000 */
.L_x_10179:
[----:B------:R-:W-:Y:S05]  /*12690*/  @!P2 BRA `(.L_x_10090) ;  /* 0x000000000004a947 */ /* 0x000fea0003800000 */
[----:B------:R-:W-:Y:S01]  /*126a0*/  BPT.TRAP 0x1 ;  /* 0x000000040000795c */ /* 0x000fe20000300000 */
.L_x_10090:
[----:B------:R-:W-:-:S04]  /*126b0*/  VIADD R0, R0, 0x32460 ;  /* 0x0003246000007836 */ /* 0x000fc80000000000 */
[----:B------:R-:W-:-:S04]  /*126c0*/  IMAD R4, R19, 0x8, R0 ;  /* 0x0000000813047824 */ /* 0x000fc800078e0200 */
[----:B------:R-:W2:Y:S02]  /*126d0*/  SYNCS.PHASECHK.TRANS64.TRYWAIT P0, [R4+URZ], R5 ;  /* 0x00000005040075a7 */ /* 0x000ea4000800017f */
[----:B--2---:R-:W-:Y:S05]  /*126e0*/  @!P0 BRA `(.L_x_10091) ;  /* 0x0000002c00208947 */ /* 0x004fea0003800000 */
.L_x_10180:
[----:B------:R-:W-:-:S07]  /*126f0*/  IMAD R3, R3, 0x8, R0 ;  /* 0x0000000803037824 */ /* 0x000fce00078e0200 */
.L_x_10092:
[----:B---3--:R3:W4:Y:S02]  /*12700*/  SYNCS.PHASECHK.TRANS64.TRYWAIT P0, [R3+URZ], R2 ;  /* 0x00000002030075a7 */ /* 0x008724000800017f */
[----:B----4-:R-:W-:Y:S05]  /*12710*/  @!P0 NANOSLEEP.SYNCS 0x989680 ;  /* 0x009896800000895d */ /* 0x010fea0003900000 */
[----:B------:R-:W4:Y:S02]  /*12720*/  @!P0 SYNCS.PHASECHK.TRANS64 P0, [R3+URZ], R2 ;  /* 0x00000002030085a7 */ /* 0x000f24000800007f */
[----:B----4-:R-:W-:Y:S05]  /*12730*/  @!P0 BRA `(.L_x_10092) ;  /* 0xfffffffc00f08947 */ /* 0x010fea000383ffff */
.L_x_10085:
[----:B------:R-:W-:Y:S05]  /*12740*/  BSYNC B0 ;  /* 0x0000000000007941 */ /* 0x000fea0003800000 */
.L_x_10084:
[----:B------:R-:W-:Y:S05]  /*12750*/  EXIT ;  /* 0x000000000000794d */ /* 0x000fea0003800000 */
.L_x_9922:
[----:B-1----:R1:W2:Y:S02]  /*12760*/  SYNCS.PHASECHK.TRANS64.TRYWAIT P0, [R5+URZ+0x32400], R0 ;  /* 0x03240000050075a7 */ /* 0x0022a4000800017f */
[----:B--2---:R-:W-:Y:S05]  /*12770*/  @!P0 NANOSLEEP.SYNCS 0x989680 ;  /* 0x009896800000895d */ /* 0x004fea0003900000 */
[----:B------:R-:W2:Y:S02]  /*12780*/  @!P0 SYNCS.PHASECHK.TRANS64 P0, [R5+URZ+0x32400], R0 ;  /* 0x03240000050085a7 */ /* 0x000ea4000800007f */
[----:B--2---:R-:W-:Y:S05]  /*12790*/  @!P0 BRA `(.L_x_9922) ;  /* 0xfffffffc00f08947 */ /* 0x004fea000383ffff */
[----:B------:R-:W-:Y:S05]  /*127a0*/  BRA `(.L_x_10093) ;  /* 0xfffffef400907947 */ /* 0x000fea000383ffff */
.L_x_9926:
[----:B----4-:R4:W0:Y:S02]  /*127b0*/  SYNCS.PHASECHK.TRANS64.TRYWAIT P1, [R21+URZ+0x32430], R4 ;  /* 0x03243004150075a7 */ /* 0x010824000802017f */
[----:B0-----:R-:W-:Y:S05]  /*127c0*/  @!P1 NANOSLEEP.SYNCS 0x989680 ;  /* 0x009896800000995d */ /* 0x001fea0003900000 */
[----:B------:R-:W0:Y:S02]  /*127d0*/  @!P1 SYNCS.PHASECHK.TRANS64 P1, [R21+URZ+0x32430], R4 ;  /* 0x03243004150095a7 */ /* 0x000e24000802007f */
[----:B0-----:R-:W-:Y:S05]  /*127e0*/  @!P1 BRA `(.L_x_9926) ;  /* 0xfffffffc00f09947 */ /* 0x001fea000383ffff */
[----:B------:R-:W-:Y:S05]  /*127f0*/  BRA `(.L_x_9925) ;  /* 0xfffffef400b87947 */ /* 0x000fea000383ffff */
.L_x_9927:
[----:B------:R0:W0:Y:S02]  /*12800*/  SYNCS.PHASECHK.TRANS64.TRYWAIT P1, [R5+URZ+0x32410], R0 ;  /* 0x03241000050075a7 */ /* 0x000024000802017f */
[----:B0-----:R-:W-:Y:S05]  /*12810*/  @!P1 NANOSLEEP.SYNCS 0x989680 ;  /* 0x009896800000995d */ /* 0x001fea0003900000 */
[----:B------:R-:W0:Y:S02]  /*12820*/  @!P1 SYNCS.PHASECHK.TRANS64 P1, [R5+URZ+0x32410], R0 ;  /* 0x03241000050095a7 */ /* 0x000e24000802007f */
[----:B0-----:R-:W-:Y:S05]  /*12830*/  @!P1 BRA `(.L_x_9927) ;  /* 0xfffffffc00f09947 */ /* 0x001fea000383ffff */
[----:B------:R-:W-:Y:S05]  /*12840*/  BRA `(.L_x_10094) ;  /* 0xfffffef800707947 */ /* 0x000fea000383ffff */
.L_x_9931:
[----:B------:R0:W0:Y:S02]  /*12850*/  SYNCS.PHASECHK.TRANS64.TRYWAIT P1, [R21+URZ+0x32450], R4 ;  /* 0x03245004150075a7 */ /* 0x000024000802017f */
[----:B0-----:R-:W-:Y:S05]  /*12860*/  @!P1 NANOSLEEP.SYNCS 0x989680 ;  /* 0x009896800000995d */ /* 0x001fea0003900000 */
[----:B------:R-:W0:Y:S02]  /*12870*/  @!P1 SYNCS.PHASECHK.TRANS64 P1, [R21+URZ+0x32450], R4 ;  /* 0x03245004150095a7 */ /* 0x000e24000802007f */
[----:B0-----:R-:W-:Y:S05]  /*12880*/  @!P1 BRA `(.L_x_9931) ;  /* 0xfffffffc00f09947 */ /* 0x001fea000383ffff */
[----:B------:R-:W-:Y:S05]  /*12890*/  BRA `(.L_x_9930) ;  /* 0xfffffef8007c7947 */ /* 0x000fea000383ffff */
.L_x_9936:
[----:B-1----:R-:W-:-:S04]  /*128a0*/  IMAD.U32 R153, RZ, RZ, UR4 ;  /* 0x00000004ff997e24 */ /* 0x002fc8000f8e00ff */
[----:B------:R1:W2:Y:S03]  /*128b0*/  SYNCS.PHASECHK.TRANS64.TRYWAIT P3, [R153+URZ+0x32430], R0 ;  /* 0x03243000990075a7 */ /* 0x0002a6000806017f */
[----:B--2---:R-:W-:Y:S05]  /*128c0*/  @!P3 NANOSLEEP.SYNCS 0x989680 ;  /* 0x009896800000b95d */ /* 0x004fea0003900000 */
[----:B------:R-:W2:Y:S02]  /*128d0*/  @!P3 SYNCS.PHASECHK.TRANS64 P3, [R153+URZ+0x32430], R0 ;  /* 0x032430009900b5a7 */ /* 0x000ea4000806007f */
[----:B--2---:R-:W-:Y:S05]  /*128e0*/  @!P3 BRA `(.L_x_9936) ;  /* 0xfffffffc00ecb947 */ /* 0x004fea000383ffff */
[----:B------:R-:W-:Y:S05]  /*128f0*/  BRA `(.L_x_9935) ;  /* 0xffffff1800707947 */ /* 0x000fea000383ffff */
.L_x_9940:
[----:B--2---:R-:W-:-:S04]  /*12900*/  IMAD.U32 R20, RZ, RZ, UR4 ;  /* 0x00000004ff147e24 */ /* 0x004fc8000f8e00ff */
[----:B------:R2:W3:Y:S03]  /*12910*/  SYNCS.PHASECHK.TRANS64.TRYWAIT P3, [R20+URZ+0x32450], R0 ;  /* 0x03245000140075a7 */ /* 0x0004e6000806017f */
[----:B---3--:R-:W-:Y:S05]  /*12920*/  @!P3 NANOSLEEP.SYNCS 0x989680 ;  /* 0x009896800000b95d */ /* 0x008fea0003900000 */
[----:B------:R-:W3:Y:S02]  /*12930*/  @!P3 SYNCS.PHASECHK.TRANS64 P3, [R20+URZ+0x32450], R0 ;  /* 0x032450001400b5a7 */ /* 0x000ee4000806007f */
[----:B---3--:R-:W-:Y:S05]  /*12940*/  @!P3 BRA `(.L_x_9940) ;  /* 0xfffffffc00ecb947 */ /* 0x008fea000383ffff */
[----:B------:R-:W-:Y:S05]  /*12950*/  BRA `(.L_x_9939) ;  /* 0xffffff1800ec7947 */ /* 0x000fea000383ffff */
.L_x_9986:
        /* <DEDUP_REMOVED lines=11> */
.L_x_10096:
[----:B------:R-:W-:Y:S05]  /*12a10*/  BSYNC B0 ;  /* 0x0000000000007941 */ /* 0x000fea0003800000 */
.L_x_10095:
[----:B------:R-:W-:Y:S05]  /*12a20*/  BRA `(.L_x_10097) ;  /* 0xffffffa400e87947 */ /* 0x000fea000383ffff */
.L_x_9988:
[----:B------:R-:W-:Y:S01]  /*12a30*/  BSSY B0, `(.L_x_10098) ;  /* 0x0000006000007945 */ /* 0x000fe20003800000 */
[----:B------:R-:W-:-:S07]  /*12a40*/  IMAD.MOV.U32 R15, RZ, RZ, -0x1 ;  /* 0xffffffffff0f7424 */ /* 0x000fce00078e00ff */
[----:B01-3--:R-:W-:Y:S05]  /*12a50*/  WARPSYNC.COLLECTIVE R15, `(.L_x_10099) ;  /* 0x000000000f0c7348 */ /* 0x00bfea0003c00000 */
[----:B------:R-:W-:Y:S02]  /*12a60*/  ELECT P6, UR62, PT ;  /* 0x00000000003e782f */ /* 0x000fe400038c0000 */
[----:B------:R-:W-:Y:S01]  /*12a70*/  MOV R14, UR62 ;  /* 0x0000003e000e7c02 */ /* 0x000fe20008000f00 */
[----:B01-3--:R-:W-:Y:S10]  /*12a80*/  ENDCOLLECTIVE ;  /* 0x000000000000791b */ /* 0x00bff40003800000 */
.L_x_10099:
[----:B------:R-:W-:Y:S05]  /*12a90*/  BSYNC B0 ;  /* 0x0000000000007941 */ /* 0x000fea0003800000 */
.L_x_10098:
[----:B------:R-:W-:Y:S05]  /*12aa0*/  BRA `(.L_x_10100) ;  /* 0xffffffa400f47947 */ /* 0x000fea000383ffff */
.L_x_9990:
[----:B--2---:R2:W3:Y:S02]  /*12ab0*/  SYNCS.PHASECHK.TRANS64.TRYWAIT P0, [R0+URZ+0x32440], R2 ;  /* 0x03244002000075a7 */ /* 0x0044e4000800017f */
[----:B---3--:R-:W-:Y:S05]  /*12ac0*/  @!P0 NANOSLEEP.SYNCS 0x989680 ;  /* 0x009896800000895d */ /* 0x008fea0003900000 */
[----:B------:R-:W3:Y:S02]  /*12ad0*/  @!P0 SYNCS.PHASECHK.TRANS64 P0, [R0+URZ+0x32440], R2 ;  /* 0x03244002000085a7 */ /* 0x000ee4000800007f */
[----:B---3--:R-:W-:Y:S05]  /*12ae0*/  @!P0 BRA `(.L_x_9990) ;  /* 0xfffffffc00f08947 */ /* 0x008fea000383ffff */
[----:B------:R-:W-:Y:S05]  /*12af0*/  BRA `(.L_x_10101) ;  /* 0xffffffa800547947 */ /* 0x000fea000383ffff */
.L_x_9994:
        /* <DEDUP_REMOVED lines=9> */
.L_x_10102:
[----:B------:R-:W-:Y:S02]  /*12b90*/  IMAD.MOV.U32 R13, RZ, RZ, R3 ;  /* 0x000000ffff0d7224 */ /* 0x000fe400078e0003 */
[----:B------:R-:W-:Y:S01]  /*12ba0*/  IMAD.MOV.U32 R4, RZ, RZ, R14 ;  /* 0x000000ffff047224 */ /* 0x000fe200078e000e */
[----:B------:R-:W-:-:S07]  /*12bb0*/  LOP3.LUT R7, R7, 0x7f, RZ, 0xc0, !PT ;  /* 0x0000007f07077812 */ /* 0x000fce00078ec0ff */
[----:B------:R-:W-:Y:S05]  /*12bc0*/  WARPSYNC.COLLECTIVE R15, `(.L_x_10103) ;  /* 0x000000000f087348 */ /* 0x000fea0003c00000 */
[----:B------:R0:W1:Y:S02]  /*12bd0*/  SHFL.IDX P6, R14, R13, R12, R11 ;  /* 0x0000000c0d0e7389 */ /* 0x00006400000c000b */
[----:B01----:R-:W-:Y:S01]  /*12be0*/  ENDCOLLECTIVE ;  /* 0x000000000000791b */ /* 0x003fe20003800000 */
.L_x_10103:
[----:B------:R-:W-:Y:S01]  /*12bf0*/  SHF.R.U32.HI R7, RZ, 0x3, R7 ;  /* 0x00000003ff077819 */ /* 0x000fe20000011607 */
[----:B------:R-:W-:Y:S02]  /*12c00*/  IMAD.MOV.U32 R13, RZ, RZ, R0 ;  /* 0x000000ffff0d7224 */ /* 0x000fe400078e0000 */
[----:B------:R-:W-:Y:S02]  /*12c10*/  IMAD.MOV.U32 R12, RZ, RZ, 0x1 ;  /* 0x00000001ff0c7424 */ /* 0x000fe400078e00ff */
[----:B------:R-:W-:-:S07]  /*12c20*/  IMAD.MOV.U32 R5, RZ, RZ, R14 ;  /* 0x000000ffff057224 */ /* 0x000fce00078e000e */
[----:B------:R-:W-:Y:S05]  /*12c30*/  WARPSYNC.COLLECTIVE R15, `(.L_x_10104) ;  /* 0x000000000f087348 */ /* 0x000fea0003c00000 */
[----:B------:R0:W1:Y:S02]  /*12c40*/  SHFL.IDX P6, R14, R13, R12, R11 ;  /* 0x0000000c0d0e7389 */ /* 0x00006400000c000b */
[----:B01----:R-:W-:Y:S01]  /*12c50*/  ENDCOLLECTIVE ;  /* 0x000000000000791b */ /* 0x003fe20003800000 */
.L_x_10104:
[----:B------:R-:W-:Y:S02]  /*12c60*/  IMAD.MOV.U32 R13, RZ, RZ, R3 ;  /* 0x000000ffff0d7224 */ /* 0x000fe400078e0003 */
[----:B------:R-:W-:Y:S02]  /*12c70*/  IMAD R2, R2, R8, RZ ;  /* 0x0000000802027224 */ /* 0x000fe400078e02ff */
[----:B------:R-:W-:Y:S02]  /*12c80*/  IMAD.IADD R8, R7, 0x1, R6 ;  /* 0x0000000107087824 */ /* 0x000fe400078e0206 */
[----:B------:R-:W-:-:S07]  /*12c90*/  IMAD.MOV.U32 R7, RZ, RZ, R14 ;  /* 0x000000ffff077224 */ /* 0x000fce00078e000e */
[----:B------:R-:W-:Y:S05]  /*12ca0*/  WARPSYNC.COLLECTIVE R15, `(.L_x_10105) ;  /* 0x000000000f087348 */ /* 0x000fea0003c00000 */
[----:B------:R0:W1:Y:S02]  /*12cb0*/  SHFL.IDX P6, R14, R13, R12, R11 ;  /* 0x0000000c0d0e7389 */ /* 0x00006400000c000b */
[----:B01----:R-:W-:Y:S01]  /*12cc0*/  ENDCOLLECTIVE ;  /* 0x000000000000791b */ /* 0x003fe20003800000 */
.L_x_10105:
[----:B------:R-:W-:Y:S01]  /*12cd0*/  ISETP.GE.AND P1, PT, R8, R2, PT ;  /* 0x000000020800720c */ /* 0x000fe20003f26270 */
[----:B------:R0:W-:-:S12]  /*12ce0*/  STL [R1+0x4], R8 ;  /* 0x0000040801007387 */ /* 0x0001d80000100800 */
[----:B------:R-:W-:Y:S01]  /*12cf0*/  @!P1 LEA R5, P3, R10, R5, 0x1 ;  /* 0x000000050a059211 */ /* 0x000fe200078608ff */
[----:B------:R-:W-:Y:S02]  /*12d00*/  IMAD.MOV.U32 R13, RZ, RZ, R0 ;  /* 0x000000ffff0d7224 */ /* 0x000fe400078e0000 */
[----:B------:R-:W-:Y:S02]  /*12d10*/  IMAD.MOV.U32 R12, RZ, RZ, 0x2 ;  /* 0x00000002ff0c7424 */ /* 0x000fe400078e00ff */
[----:B------:R-:W-:-:S05]  /*12d20*/  @!P1 IMAD.X R4, RZ, RZ, R4, P3 ;  /* 0x000000ffff049224 */ /* 0x000fca00018e0604 */
[----:B------:R-:W-:Y:S01]  /*12d30*/  @!P1 LOP3.LUT R5, R5, R4, RZ, 0x3c, !PT ;  /* 0x0000000405059212 */ /* 0x000fe200078e3cff */
[----:B0-----:R-:W-:-:S07]  /*12d40*/  IMAD.MOV.U32 R6, RZ, RZ, R14 ;  /* 0x000000ffff067224 */ /* 0x001fce00078e000e */
[----:B------:R-:W-:Y:S05]  /*12d50*/  WARPSYNC.COLLECTIVE R15, `(.L_x_10106) ;  /* 0x000000000f087348 */ /* 0x000fea0003c00000 */
[----:B------:R0:W1:Y:S02]  /*12d60*/  SHFL.IDX P6, R14, R13, R12, R11 ;  /* 0x0000000c0d0e7389 */ /* 0x00006400000c000b */
[----:B01----:R-:W-:Y:S01]  /*12d70*/  ENDCOLLECTIVE ;  /* 0x000000000000791b */ /* 0x003fe20003800000 */
.L_x_10106:
[----:B------:R-:W-:-:S04]  /*12d80*/  @!P1 LOP3.LUT R4, R5, R4, RZ, 0x3c, !PT ;  /* 0x0000000405049212 */ /* 0x000fc800078e3cff */
[----:B------:R-:W-:-:S05]  /*12d90*/  @!P1 LOP3.LUT R5, R5, R4, RZ, 0x3c, !PT ;  /* 0x0000000405059212 */ /* 0x000fca00078e3cff */
[----:B------:R-:W-:Y:S01]  /*12da0*/  @!PT LDS RZ, [RZ] ;  /* 0x00000000fffff984 */ /* 0x000fe20000000800 */
[----:B------:R-:W-:Y:S01]  /*12db0*/  @!PT LDS RZ, [RZ] ;  /* 0x00000000fffff984 */ /* 0x000fe20000000800 */
[----:B------:R-:W-:Y:S01]  /*12dc0*/  @!PT LDS RZ, [RZ] ;  /* 0x00000000fffff984 */ /* 0x000fe20000000800 */
[----:B------:R0:W-:Y:S01]  /*12dd0*/  @!P1 LDGSTS.E.BYPASS.LTC128B.128 [R9+0x18400], desc[UR38][R4.64], !P0 ;  /* 0x1840000004099fae */ /* 0x0001e2000c101d66 */
[----:B------:R-:W-:Y:S02]  /*12de0*/  IMAD.MOV.U32 R13, RZ, RZ, R3 ;  /* 0x000000ffff0d7224 */ /* 0x000fe400078e0003 */
[----:B0-----:R-:W-:-:S05]  /*12df0*/  VIADD R5, R8, 0x10 ;  /* 0x0000001008057836 */ /* 0x001fca0000000000 */
[----:B------:R-:W-:Y:S01]  /*12e00*/  ISETP.GE.AND P2, PT, R5, R2, PT ;  /* 0x000000020500720c */ /* 0x000fe20003f46270 */
[----:B------:R0:W-:-:S12]  /*12e10*/  STL [R1+0x44], R5 ;  /* 0x0000440501007387 */ /* 0x0001d80000100800 */
[----:B0-----:R-:W-:Y:S01]  /*12e20*/  @!P2 LEA R5, P1, R10, R6, 0x1 ;  /* 0x000000060a05a211 */ /* 0x001fe200078208ff */
[----:B------:R-:W-:-:S12]  /*12e30*/  IMAD.MOV.U32 R6, RZ, RZ, R14 ;  /* 0x000000ffff067224 */ /* 0x000fd800078e000e */
[----:B------:R-:W-:Y:S05]  /*12e40*/  WARPSYNC.COLLECTIVE R15, `(.L_x_10107) ;  /* 0x000000000f087348 */ /* 0x000fea0003c00000 */
[----:B------:R0:W1:Y:S02]  /*12e50*/  SHFL.IDX P6, R14, R13, R12, R11 ;  /* 0x0000000c0d0e7389 */ /* 0x00006400000c000b */
[----:B01----:R-:W-:Y:S01]  /*12e60*/  ENDCOLLECTIVE ;  /* 0x000000000000791b */ /* 0x003fe20003800000 */
.L_x_10107:
[----:B------:R-:W-:Y:S02]  /*12e70*/  @!P2 IMAD.X R4, RZ, RZ, R7, P1 ;  /* 0x000000ffff04a224 */ /* 0x000fe400008e0607 */
[----:B------:R-:W-:-:S03]  /*12e80*/  VIADD R7, R8, 0x20 ;  /* 0x0000002008077836 */ /* 0x000fc60000000000 */
[----:B------:R-:W-:Y:S02]  /*12e90*/  @!P2 LOP3.LUT R5, R5, R4, RZ, 0x3c, !PT ;  /* 0x000000040505a212 */ /* 0x000fe400078e3cff */
[----:B------:R-:W-:Y:S01]  /*12ea0*/  ISETP.GE.AND P1, PT, R7, R2, PT ;  /* 0x000000020700720c */ /* 0x000fe20003f26270 */
[----:B------:R0:W-:Y:S01]  /*12eb0*/  STL [R1+0x50], R7 ;  /* 0x0000500701007387 */ /* 0x0001e20000100800 */
[----:B------:R-:W-:Y:S01]  /*12ec0*/  @!P2 LOP3.LUT R4, R5, R4, RZ, 0x3c, !PT ;  /* 0x000000040504a212 */ /* 0x000fe200078e3cff */
[----:B------:R-:W-:-:S03]  /*12ed0*/  IMAD.MOV.U32 R13, RZ, RZ, R0 ;  /* 0x000000ffff0d7224 */ /* 0x000fc600078e0000 */
[----:B------:R-:W-:Y:S01]  /*12ee0*/  @!P2 LOP3.LUT R5, R5, R4, RZ, 0x3c, !PT ;  /* 0x000000040505a212 */ /* 0x000fe200078e3cff */
[----:B------:R-:W-:-:S04]  /*12ef0*/  IMAD.MOV.U32 R12, RZ, RZ, 0x3 ;  /* 0x00000003ff0c7424 */ /* 0x000fc800078e00ff */
[----:B------:R-:W-:Y:S01]  /*12f00*/  @!PT LDS RZ, [RZ] ;  /* 0x00000000fffff984 */ /* 0x000fe20000000800 */
[----:B------:R-:W-:Y:S01]  /*12f10*/  @!PT LDS RZ, [RZ] ;  /* 0x00000000fffff984 */ /* 0x000fe20000000800 */
[----:B------:R-:W-:Y:S01]  /*12f20*/  @!PT LDS RZ, [RZ] ;  /* 0x00000000fffff984 */ /* 0x000fe20000000800 */
[----:B------:R1:W-:Y:S01]  /*12f30*/  @!P2 LDGSTS.E.BYPASS.LTC128B.128 [R9+0x18c00], desc[UR38][R4.64], !P0 ;  /* 0x18c000000409afae */ /* 0x0003e2000c101d66 */
[----:B0-----:R-:W-:-:S05]  /*12f40*/  VIADD R7, R8, 0x30 ;  /* 0x0000003008077836 */ /* 0x001fca0000000000 */
[----:B------:R0:W-:Y:S01]  /*12f50*/  STL [R1+0x54], R7 ;  /* 0x0000540701007387 */ /* 0x0001e20000100800 */
[----:B-1----:R-:W-:-:S07]  /*12f60*/  IMAD.MOV.U32 R4, RZ, RZ, R14 ;  /* 0x000000ffff047224 */ /* 0x002fce00078e000e */
[----:B0-----:R-:W-:Y:S05]  /*12f70*/  WARPSYNC.COLLECTIVE R15, `(.L_x_10108) ;  /* 0x000000000f087348 */ /* 0x001fea0003c00000 */
[----:B------:R1:W2:Y:S02]  /*12f80*/  SHFL.IDX P6, R14, R13, R12, R11 ;  /* 0x0000000c0d0e7389 */ /* 0x0002a400000c000b */
[----:B012---:R-:W-:Y:S01]  /*12f90*/  ENDCOLLECTIVE ;  /* 0x000000000000791b */ /* 0x007fe20003800000 */
.L_x_10108:
        /* <DEDUP_REMOVED lines=10> */
.L_x_10109:
[----:B------:R-:W-:Y:S01]  /*13040*/  @!PT LDS RZ, [RZ] ;  /* 0x00000000fffff984 */ /* 0x000fe20000000800 */
[----:B------:R-:W-:Y:S01]  /*13050*/  @!PT LDS RZ, [RZ] ;  /* 0x00000000fffff984 */ /* 0x000fe20000000800 */
[----:B------:R-:W-:Y:S01]  /*13060*/  @!PT LDS RZ, [RZ] ;  /* 0x00000000fffff984 */ /* 0x000fe20000000800 */
[----:B------:R0:W-:Y:S01]  /*13070*/  @!P1 LDGSTS.E.BYPASS.LTC128B.128 [R9+0x19400], desc[UR38][R4.64], !P0 ;  /* 0x1940000004099fae */ /* 0x0001e2000c101d66 */
[----:B------:R-:W-:Y:S01]  /*13080*/  ISETP.GE.AND P1, PT, R7, R2, PT ;  /* 0x000000020700720c */ /* 0x000fe20003f26270 */
[----:B------:R-:W-:-:S05]  /*13090*/  VIADD R7, R8, 0x40 ;  /* 0x0000004008077836 */ /* 0x000fca0000000000 */
[----:B------:R1:W-:Y:S01]  /*130a0*/  STL [R1+0x60], R7 ;  /* 0x0000600701007387 */ /* 0x0003e20000100800 */
[----:B------:R-:W-:Y:S02]  /*130b0*/  IMAD.MOV.U32 R13, RZ, RZ, R0 ;  /* 0x000000ffff0d7224 */ /* 0x000fe400078e0000 */
[----:B------:R-:W-:Y:S02]  /*130c0*/  IMAD.MOV.U32 R12, RZ, RZ, 0x4 ;  /* 0x00000004ff0c7424 */ /* 0x000fe400078e00ff */
[----:B0-----:R-:W-:-:S07]  /*130d0*/  IMAD.MOV.U32 R4, RZ, RZ, R14 ;  /* 0x000000ffff047224 */ /* 0x001fce00078e000e */
[----:B-1----:R-:W-:Y:S05]  /*130e0*/  WARPSYNC.COLLECTIVE R15, `(.L_x_10110) ;  /* 0x000000000f087348 */ /* 0x002fea0003c00000 */
[----:B------:R0:W2:Y:S02]  /*130f0*/  SHFL.IDX P6, R14, R13, R12, R11 ;  /* 0x0000000c0d0e7389 */ /* 0x0000a400000c000b */
[----:B012---:R-:W-:Y:S01]  /*13100*/  ENDCOLLECTIVE ;  /* 0x000000000000791b */ /* 0x007fe20003800000 */
.L_x_10110:
        /* <DEDUP_REMOVED lines=10> */
.L_x_10111:
        /* <DEDUP_REMOVED lines=13> */
.L_x_10112:
        /* <DEDUP_REMOVED lines=10> */
.L_x_10113:
        /* <DEDUP_REMOVED lines=13> */
.L_x_10114:
        /* <DEDUP_REMOVED lines=10> */
.L_x_10115:
        /* <DEDUP_REMOVED lines=11> */
.L_x_10116:
        /* <DEDUP_REMOVED lines=10> */
.L_x_10117:
[----:B------:R-:W-:Y:S01]  /*135e0*/  @!PT LDS RZ, [RZ] ;  /* 0x00000000fffff984 */ /* 0x000fe20000000800 */
[----:B------:R-:W-:Y:S01]  /*135f0*/  @!PT LDS RZ, [RZ] ;  /* 0x00000000fffff984 */ /* 0x000fe20000000800 */
[----:B------:R-:W-:Y:S01]  /*13600*/  @!PT LDS RZ, [RZ] ;  /* 0x00000000fffff984 */ /* 0x000fe20000000800 */
[----:B------:R1:W-:Y:S01]  /*13610*/  @!P1 LDGSTS.E.BYPASS.LTC128B.128 [R9+0x1b400], desc[UR38][R4.64], !P0 ;  /* 0x1b40000004099fae */ /* 0x0003e2000c101d66 */
[----:B------:R-:W-:Y:S01]  /*13620*/  IMAD.MOV.U32 R3, RZ, RZ, R14 ;  /* 0x000000ffff037224 */ /* 0x000fe200078e000e */
[----:B------:R-:W-:Y:S06]  /*13630*/  BRA `(.L_x_10118) ;  /* 0xffffffa800d87947 */ /* 0x000fec000383ffff */
.L_x_9998:
[----:B------:R-:W2:Y:S04]  /*13640*/  LDL.LU R3, [R1+0x38] ;  /* 0x0000380001037983 */ /* 0x000ea80000300800 */
[----:B------:R-:W3:Y:S04]  /*13650*/  LDL.LU R15, [R1+0x4] ;  /* 0x00000400010f7983 */ /* 0x000ee80000300800 */
[----:B------:R-:W4:Y:S04]  /*13660*/  LDL.LU R14, [R1+0x44] ;  /* 0x00004400010e7983 */ /* 0x000f280000300800 */
[----:B------:R-:W5:Y:S04]  /*13670*/  LDL.LU R13, [R1+0x50] ;  /* 0x00005000010d7983 */ /* 0x000f680000300800 */
[----:B------:R-:W5:Y:S04]  /*13680*/  LDL.LU R12, [R1+0x54] ;  /* 0x00005400010c7983 */ /* 0x000f680000300800 */
[----:B------:R-:W5:Y:S04]  /*13690*/  LDL.LU R11, [R1+0x60] ;  /* 0x00006000010b7983 */ /* 0x000f680000300800 */
[----:B------:R-:W5:Y:S04]  /*136a0*/  LDL.LU R10, [R1+0x64] ;  /* 0x00006400010a7983 */ /* 0x000f680000300800 */
[----:B------:R-:W5:Y:S04]  /*136b0*/  LDL.LU R6, [R1+0x68] ;  /* 0x0000680001067983 */ /* 0x000f680000300800 */
[----:B------:R-:W5:Y:S01]  /*136c0*/  LDL.LU R9, [R1+0x14] ;  /* 0x0000140001097983 */ /* 0x000f620000300800 */
[----:B------:R-:W-:Y:S01]  /*136d0*/  BSSY B0, `(.L_x_10119) ;  /* 0x000001b000007945 */ /* 0x000fe20003800000 */
[----:B--2---:R-:W-:-:S05]  /*136e0*/  IMAD R3, R3, R7, RZ ;  /* 0x0000000703037224 */ /* 0x004fca00078e02ff */
[-C--:B---3--:R-:W-:Y:S01]  /*136f0*/  ISETP.GE.AND P4, PT, R15, R3.reuse, PT ;  /* 0x000000030f00720c */ /* 0x088fe20003f86270 */
[----:B------:R-:W-:Y:S01]  /*13700*/  IMAD.MOV.U32 R15, RZ, RZ, -0x1 ;  /* 0xffffffffff0f7424 */ /* 0x000fe200078e00ff */
[-C--:B----4-:R-:W-:Y:S02]  /*13710*/  ISETP.GE.AND P5, PT, R14, R3.reuse, PT ;  /* 0x000000030e00720c */ /* 0x090fe40003fa6270 */
[----:B-----5:R-:W-:Y:S01]  /*13720*/  ISETP.GE.AND P6, PT, R13, R3, PT ;  /* 0x000000030d00720c */ /* 0x020fe20003fc6270 */
[----:B------:R-:W-:Y:S01]  /*13730*/  IMAD.MOV.U32 R13, RZ, RZ, R0 ;  /* 0x000000ffff0d7224 */ /* 0x000fe200078e0000 */
[----:B------:R-:W-:-:S07]  /*13740*/  LOP3.LUT R9, R9, 0xffffffef, RZ, 0xc0, !PT ;  /* 0xffffffef09097812 */ /* 0x000fce00078ec0ff */
[----:B------:R-:W-:Y:S02]  /*13750*/  @P4 LOP3.LUT R9, R9, 0x10, RZ, 0xfc, !PT ;  /* 0x0000001009094812 */ /* 0x000fe400078efcff */
[----:B------:R-:W-:Y:S01]  /*13760*/  ISETP.GE.AND P4, PT, R12, R3, PT ;  /* 0x000000030c00720c */ /* 0x000fe20003f86270 */
[----:B------:R-:W-:Y:S01]  /*13770*/  IMAD.MOV.U32 R12, RZ, RZ, RZ ;  /* 0x000000ffff0c7224 */ /* 0x000fe200078e00ff */
[----:B------:R-:W-:-:S04]  /*13780*/  LOP3.LUT R9, R9, 0xfffffff7, RZ, 0xc0, !PT ;  /* 0xfffffff709097812 */ /* 0x000fc800078ec0ff */
[----:B------:R-:W-:Y:S02]  /*13790*/  @P5 LOP3.LUT R9, R9, 0x8, RZ, 0xfc, !PT ;  /* 0x0000000809095812 */ /* 0x000fe400078efcff */
[----:B------:R-:W-:Y:S01]  /*137a0*/  ISETP.GE.AND P5, PT, R11, R3, PT ;  /* 0x000000030b00720c */ /* 0x000fe20003fa6270 */
[----:B------:R-:W-:Y:S01]  /*137b0*/  IMAD.MOV.U32 R11, RZ, RZ, 0x181f ;  /* 0x0000181fff0b7424 */ /* 0x000fe200078e00ff */
[----:B------:R-:W-:-:S04]  /*137c0*/  LOP3.LUT R9, R9, 0xfffffffb, RZ, 0xc0, !PT ;  /* 0xfffffffb09097812 */ /* 0x000fc800078ec0ff */
[----:B------:R-:W-:Y:S02]  /*137d0*/  @P6 LOP3.LUT R9, R9, 0x4, RZ, 0xfc, !PT ;  /* 0x0000000409096812 */ /* 0x000fe400078efcff */
[----:B------:R-:W-:Y:S02]  /*137e0*/  ISETP.GE.AND P6, PT, R10, R3, PT ;  /* 0x000000030a00720c */ /* 0x000fe40003fc6270 */
[----:B------:R-:W-:-:S04]  /*137f0*/  LOP3.LUT R9, R9, 0xfffffffd, RZ, 0xc0, !PT ;  /* 0xfffffffd09097812 */ /* 0x000fc800078ec0ff */
[----:B------:R-:W-:Y:S02]  /*13800*/  @P4 LOP3.LUT R9, R9, 0x2, RZ, 0xfc, !PT ;  /* 0x0000000209094812 */ /* 0x000fe400078efcff */
[----:B------:R-:W-:Y:S02]  /*13810*/  ISETP.GE.AND P4, PT, R6, R3, PT ;  /* 0x000000030600720c */ /* 0x000fe40003f86270 */
[----:B------:R-:W-:-:S04]  /*13820*/  LOP3.LUT R9, R9, 0xffffffdf, RZ, 0xc0, !PT ;  /* 0xffffffdf09097812 */ /* 0x000fc800078ec0ff */
[----:B------:R-:W-:-:S05]  /*13830*/  @P6 LOP3.LUT R9, R9, 0x20, RZ, 0xfc, !PT ;  /* 0x0000002009096812 */ /* 0x000fca00078efcff */
[----:B------:R0:W-:Y:S02]  /*13840*/  STL [R1+0x14], R9 ;  /* 0x0000140901007387 */ /* 0x0001e40000100800 */
[----:B0-----:R-:W-:Y:S05]  /*13850*/  WARPSYNC.COLLECTIVE R15, `(.L_x_10120) ;  /* 0x000000000f087348 */ /* 0x001fea0003c00000 */
[----:B------:R1:W2:Y:S02]  /*13860*/  SHFL.IDX P6, R14, R13, R12, R11 ;  /* 0x0000000c0d0e7389 */ /* 0x0002a400000c000b */
[----:B012---:R-:W-:Y:S01]  /*13870*/  ENDCOLLECTIVE ;  /* 0x000000000000791b */ /* 0x007fe20003800000 */
.L_x_10120:
[----:B------:R-:W-:Y:S05]  /*13880*/  BSYNC B0 ;  /* 0x0000000000007941 */ /* 0x000fea0003800000 */
.L_x_10119:
[----:B------:R0:W5:Y:S04]  /*13890*/  LDL.LU R9, [R1+0x14] ;  /* 0x0000140001097983 */ /* 0x0001680000300800 */
[----:B------:R0:W5:Y:S01]  /*138a0*/  LDL R7, [R1+0x10] ;  /* 0x0000100001077983 */ /* 0x0001620000100800 */
[----:B------:R-:W-:Y:S02]  /*138b0*/  IMAD.MOV.U32 R13, RZ, RZ, R2 ;  /* 0x000000ffff0d7224 */ /* 0x000fe400078e0002 */
[----:B------:R-:W-:Y:S02]  /*138c0*/  IMAD.MOV.U32 R12, RZ, RZ, RZ ;  /* 0x000000ffff0c7224 */ /* 0x000fe400078e00ff */
[----:B------:R-:W-:Y:S02]  /*138d0*/  IMAD.MOV.U32 R11, RZ, RZ, 0x181f ;  /* 0x0000181fff0b7424 */ /* 0x000fe400078e00ff */
[----:B------:R-:W-:-:S02]  /*138e0*/  IMAD.MOV.U32 R15, RZ, RZ, -0x1 ;  /* 0xffffffffff0f7424 */ /* 0x000fc400078e00ff */
[----:B0-----:R-:W-:-:S07]  /*138f0*/  IMAD.MOV.U32 R4, RZ, RZ, R14 ;  /* 0x000000ffff047224 */ /* 0x001fce00078e000e */
[----:B-----5:R-:W-:Y:S05]  /*13900*/  WARPSYNC.COLLECTIVE R15, `(.L_x_10121) ;  /* 0x000000000f087348 */ /* 0x020fea0003c00000 */
[----:B------:R0:W1:Y:S02]  /*13910*/  SHFL.IDX P6, R14, R13, R12, R11 ;  /* 0x0000000c0d0e7389 */ /* 0x00006400000c000b */
[----:B01---5:R-:W-:Y:S01]  /*13920*/  ENDCOLLECTIVE ;  /* 0x000000000000791b */ /* 0x023fe20003800000 */
.L_x_10121:
[----:B------:R-:W-:Y:S02]  /*13930*/  IMAD.MOV.U32 R13, RZ, RZ, R0 ;  /* 0x000000ffff0d7224 */ /* 0x000fe400078e0000 */
[----:B------:R-:W-:Y:S02]  /*13940*/  IMAD.MOV.U32 R12, RZ, RZ, 0x1 ;  /* 0x00000001ff0c7424 */ /* 0x000fe400078e00ff */
[----:B------:R-:W-:Y:S01]  /*13950*/  IMAD.MOV.U32 R5, RZ, RZ, R14 ;  /* 0x000000ffff057224 */ /* 0x000fe200078e000e */
[----:B------:R-:W-:-:S04]  /*13960*/  LOP3.LUT R9, R9, 0xfffffeff, RZ, 0xc0, !PT ;  /* 0xfffffeff09097812 */ /* 0x000fc800078ec0ff */
[----:B------:R-:W-:-:S04]  /*13970*/  @P5 LOP3.LUT R9, R9, 0x100, RZ, 0xfc, !PT ;  /* 0x0000010009095812 */ /* 0x000fc800078efcff */
[C---:B------:R-:W-:Y:S02]  /*13980*/  LOP3.LUT P5, RZ, R9.reuse, 0x10, RZ, 0xc0, !PT ;  /* 0x0000001009ff7812 */ /* 0x040fe400078ac0ff */
[----:B------:R-:W-:-:S04]  /*13990*/  LOP3.LUT R9, R9, 0xffffff7f, RZ, 0xc0, !PT ;  /* 0xffffff7f09097812 */ /* 0x000fc800078ec0ff */
[----:B------:R-:W-:-:S04]  /*139a0*/  @P4 LOP3.LUT R9, R9, 0x80, RZ, 0xfc, !PT ;  /* 0x0000008009094812 */ /* 0x000fc800078efcff */
[----:B------:R-:W-:Y:S01]  /*139b0*/  LOP3.LUT P4, RZ, R9, 0x8, RZ, 0xc0, !PT ;  /* 0x0000000809ff7812 */ /* 0x000fe2000788c0ff */
[----:B------:R0:W-:Y:S02]  /*139c0*/  STL [R1+0x14], R9 ;  /* 0x0000140901007387 */ /* 0x0001e40000100800 */
[----:B------:R-:W-:-:S05]  /*139d0*/  @!P5 LEA R5, P6, R8, R5, 0x1 ;  /* 0x000000050805d211 */ /* 0x000fca00078c08ff */
[----:B------:R-:W-:-:S05]  /*139e0*/  @!P5 IMAD.X R4, RZ, RZ, R4, P6 ;  /* 0x000000ffff04d224 */ /* 0x000fca00030e0604 */
[----:B0-----:R-:W-:-:S07]  /*139f0*/  @!P5 LOP3.LUT R5, R5, R4, RZ, 0x3c, !PT ;  /* 0x000000040505d212 */ /* 0x001fce00078e3cff */
[----:B------:R-:W-:Y:S05]  /*13a00*/  WARPSYNC.COLLECTIVE R15, `(.L_x_10122) ;  /* 0x000000000f087348 */ /* 0x000fea0003c00000 */
[----:B------:R0:W1:Y:S02]  /*13a10*/  SHFL.IDX P6, R14, R13, R12, R11 ;  /* 0x0000000c0d0e7389 */ /* 0x00006400000c000b */
[----:B01----:R-:W-:Y:S01]  /*13a20*/  ENDCOLLECTIVE ;  /* 0x000000000000791b */ /* 0x003fe20003800000 */
.L_x_10122:
[----:B------:R-:W-:-:S04]  /*13a30*/  @!P5 LOP3.LUT R4, R5, R4, RZ, 0x3c, !PT ;  /* 0x000000040504d212 */ /* 0x000fc800078e3cff */
[----:B------:R-:W-:-:S05]  /*13a40*/  @!P5 LOP3.LUT R5, R5, R4, RZ, 0x3c, !PT ;  /* 0x000000040505d212 */ /* 0x000fca00078e3cff */
[----:B------:R-:W-:Y:S01]  /*13a50*/  @!PT LDS RZ, [RZ] ;  /* 0x00000000fffff984 */ /* 0x000fe20000000800 */
[----:B------:R-:W-:Y:S01]  /*13a60*/  @!PT LDS RZ, [RZ] ;  /* 0x00000000fffff984 */ /* 0x000fe20000000800 */
[----:B------:R-:W-:Y:S01]  /*13a70*/  @!PT LDS RZ, [RZ] ;  /* 0x00000000fffff984 */ /* 0x000fe20000000800 */
[----:B------:R0:W-:Y:S01]  /*13a80*/  @!P5 LDGSTS.E.BYPASS.LTC128B.128 [R7+0x22400], desc[UR38][R4.64], !P3 ;  /* 0x224000000407dfae */ /* 0x0001e2000d901d66 */
[----:B------:R-:W-:-:S03]  /*13a90*/  IMAD.MOV.U32 R13, RZ, RZ, R2 ;  /* 0x000000ffff0d7224 */ /* 0x000fc600078e0002 */
[----:B------:R0:W-:Y:S04]  /*13aa0*/  @!P5 LDGSTS.E.BYPASS.LTC128B.128 [R7+0x26400], desc[UR38][R4.64+0x80], !P2 ;  /* 0x264000800407dfae */ /* 0x0001e8000d101d66 */
[----:B------:R0:W-:Y:S04]  /*13ab0*/  @!P5 LDGSTS.E.BYPASS.LTC128B.128 [R7+0x2a400], desc[UR38][R4.64+0x100], !P1 ;  /* 0x2a4001000407dfae */ /* 0x0001e8000c901d66 */
[----:B------:R0:W-:Y:S01]  /*13ac0*/  @!P5 LDGSTS.E.BYPASS.LTC128B.128 [R7+0x2e400], desc[UR38][R4.64+0x180], !P0 ;  /* 0x2e4001800407dfae */ /* 0x0001e2000c101d66 */
[----:B------:R-:W-:Y:S01]  /*13ad0*/  IMAD.MOV.U32 R6, RZ, RZ, R14 ;  /* 0x000000ffff067224 */ /* 0x000fe200078e000e */
[----:B------:R-:W-:-:S13]  /*13ae0*/  LOP3.LUT P5, RZ, R9, 0x4, RZ, 0xc0, !PT ;  /* 0x0000000409ff7812 */ /* 0x000fda00078ac0ff */
[----:B0-----:R-:W-:Y:S05]  /*13af0*/  WARPSYNC.COLLECTIVE R15, `(.L_x_10123) ;  /* 0x000000000f087348 */ /* 0x001fea0003c00000 */
[----:B------:R1:W2:Y:S02]  /*13b00*/  SHFL.IDX P6, R14, R13, R12, R11 ;  /* 0x0000000c0d0e7389 */ /* 0x0002a400000c000b */
[----:B012---:R-:W-:Y:S01]  /*13b10*/  ENDCOLLECTIVE ;  /* 0x000000000000791b */ /* 0x007fe20003800000 */
.L_x_10123:
        /* <DEDUP_REMOVED lines=8> */
[----:B------:R0:W-:Y:S03]  /*13ba0*/  @!P4 LDGSTS.E.BYPASS.LTC128B.128 [R7+0x22c00], desc[UR38][R4.64], !P3 ;  /* 0x22c000000407cfae */ /* 0x0001e6000d901d66 */
[----:B0-----:R-:W-:Y:S05]  /*13bb0*/  WARPSYNC.COLLECTIVE R15, `(.L_x_10124) ;  /* 0x000000000f087348 */ /* 0x001fea0003c00000 */
[----:B------:R1:W2:Y:S02]  /*13bc0*/  SHFL.IDX P6, R14, R13, R12, R11 ;  /* 0x0000000c0d0e7389 */ /* 0x0002a400000c000b */
[----:B012---:R-:W-:Y:S01]  /*13bd0*/  ENDCOLLECTIVE ;  /* 0x000000000000791b */ /* 0x007fe20003800000 */
.L_x_10124:
[----:B------:R-:W-:Y:S01]  /*13be0*/  @!PT LDS RZ, [RZ] ;  /* 0x00000000fffff984 */ /* 0x000fe20000000800 */
[----:B------:R-:W-:Y:S01]  /*13bf0*/  @!PT LDS RZ, [RZ] ;  /* 0x00000000fffff984 */ /* 0x000fe20000000800 */
[----:B------:R-:W-:Y:S01]  /*13c00*/  @!PT LDS RZ, [RZ] ;  /* 0x00000000fffff984 */ /* 0x000fe20000000800 */
[----:B------:R0:W-:Y:S04]  /*13c10*/  @!P4 LDGSTS.E.BYPASS.LTC128B.128 [R7+0x26c00], desc[UR38][R4.64+0x80], !P2 ;  /* 0x26c000800407cfae */ /* 0x0001e8000d101d66 */
[----:B------:R0:W-:Y:S04]  /*13c20*/  @!P4 LDGSTS.E.BYPASS.LTC128B.128 [R7+0x2ac00], desc[UR38][R4.64+0x100], !P1 ;  /* 0x2ac001000407cfae */ /* 0x0001e8000c901d66 */
[----:B------:R0:W-:Y:S01]  /*13c30*/  @!P4 LDGSTS.E.BYPASS.LTC128B.128 [R7+0x2ec00], desc[UR38][R4.64+0x180], !P0 ;  /* 0x2ec001800407cfae */ /* 0x0001e2000c101d66 */
[----:B------:R-:W-:Y:S01]  /*13c40*/  LOP3.LUT P4, RZ, R9, 0x2, RZ, 0xc0, !PT ;  /* 0x0000000209ff7812 */ /* 0x000fe2000788c0ff */
[----:B------:R-:W-:-:S02]  /*13c50*/  IMAD.MOV.U32 R13, RZ, RZ, R2 ;  /* 0x000000ffff0d7224 */ /* 0x000fc400078e0002 */
[----:B------:R-:W-:-:S10]  /*13c60*/  IMAD.MOV.U32 R6, RZ, RZ, R14 ;  /* 0x000000ffff067224 */ /* 0x000fd400078e000e */
[----:B0-----:R-:W-:Y:S05]  /*13c70*/  WARPSYNC.COLLECTIVE R15, `(.L_x_10125) ;  /* 0x000000000f087348 */ /* 0x001fea0003c00000 */
[----:B------:R1:W2:Y:S02]  /*13c80*/  SHFL.IDX P6, R14, R13, R12, R11 ;  /* 0x0000000c0d0e7389 */ /* 0x0002a400000c000b */
[----:B012---:R-:W-:Y:S01]  /*13c90*/  ENDCOLLECTIVE ;  /* 0x000000000000791b */ /* 0x007fe20003800000 */
.L_x_10125:
        /* <DEDUP_REMOVED lines=12> */
.L_x_10126:
        /* <DEDUP_REMOVED lines=12> */
.L_x_10127:
        /* <DEDUP_REMOVED lines=12> */
.L_x_10128:
        /* <DEDUP_REMOVED lines=12> */
.L_x_10129:
        /* <DEDUP_REMOVED lines=12> */
.L_x_10130:
[----:B------:R-:W-:Y:S01]  /*14060*/  @!PT LDS RZ, [RZ] ;  /* 0x00000000fffff984 */ /* 0x000fe20000000800 */
[----:B------:R-:W-:Y:S01]  /*14070*/  @!PT LDS RZ, [RZ] ;  /* 0x00000000fffff984 */ /* 0x000fe20000000800 */
[----:B------:R-:W-:Y:S01]  /*14080*/  @!PT LDS RZ, [RZ] ;  /* 0x00000000fffff984 */ /* 0x000fe20000000800 */
[----:B------:R0:W-:Y:S04]  /*14090*/  @!P5 LDGSTS.E.BYPASS.LTC128B.128 [R7+0x28400], desc[UR38][R4.64+0x80], !P2 ;  /* 0x284000800407dfae */ /* 0x0001e8000d101d66 */
[----:B------:R0:W-:Y:S04]  /*140a0*/  @!P5 LDGSTS.E.BYPASS.LTC128B.128 [R7+0x2c400], desc[UR38][R4.64+0x100], !P1 ;  /* 0x2c4001000407dfae */ /* 0x0001e8000c901d66 */
[----:B------:R0:W-:Y:S01]  /*140b0*/  @!P5 LDGSTS.E.BYPASS.LTC128B.128 [R7+0x30400], desc[UR38][R4.64+0x180], !P0 ;  /* 0x304001800407dfae */ /* 0x0001e2000c101d66 */
[----:B------:R-:W-:Y:S02]  /*140c0*/  IMAD.MOV.U32 R13, RZ, RZ, R2 ;  /* 0x000000ffff0d7224 */ /* 0x000fe400078e0002 */
[----:B------:R-:W-:-:S07]  /*140d0*/  IMAD.MOV.U32 R6, RZ, RZ, R14 ;  /* 0x000000ffff067224 */ /* 0x000fce00078e000e */
[----:B0-----:R-:W-:Y:S05]  /*140e0*/  WARPSYNC.COLLECTIVE R15, `(.L_x_10131) ;  /* 0x000000000f087348 */ /* 0x001fea0003c00000 */
[----:B------:R1:W2:Y:S02]  /*140f0*/  SHFL.IDX P6, R14, R13, R12, R11 ;  /* 0x0000000c0d0e7389 */ /* 0x0002a400000c000b */
[----:B012---:R-:W-:Y:S01]  /*14100*/  ENDCOLLECTIVE ;  /* 0x000000000000791b */ /* 0x007fe20003800000 */
.L_x_10131:
[----:B------:R-:W-:Y:S02]  /*14110*/  IMAD.MOV.U32 R13, RZ, RZ, R0 ;  /* 0x000000ffff0d7224 */ /* 0x000fe400078e0000 */
[----:B------:R-:W-:Y:S01]  /*14120*/  IMAD.MOV.U32 R12, RZ, RZ, 0x6 ;  /* 0x00000006ff0c7424 */ /* 0x000fe200078e00ff */
[----:B------:R-:W-:Y:S01]  /*14130*/  LOP3.LUT P6, RZ, R9, 0x20, RZ, 0xc0, !PT ;  /* 0x0000002009ff7812 */ /* 0x000fe200078cc0ff */
[----:B------:R-:W-:-:S12]  /*14140*/  IMAD.MOV.U32 R4, RZ, RZ, R14 ;  /* 0x000000ffff047224 */ /* 0x000fd800078e000e */
        /* <DEDUP_REMOVED lines=12> */
.L_x_10132:
[----:B------:R-:W-:Y:S02]  /*14210*/  IMAD.MOV.U32 R13, RZ, RZ, R2 ;  /* 0x000000ffff0d7224 */ /* 0x000fe400078e0002 */
[----:B------:R-:W-:-:S07]  /*14220*/  IMAD.MOV.U32 R6, RZ, RZ, R14 ;  /* 0x000000ffff067224 */ /* 0x000fce00078e000e */
[----:B------:R-:W-:Y:S05]  /*14230*/  WARPSYNC.COLLECTIVE R15, `(.L_x_10133) ;  /* 0x000000000f087348 */ /* 0x000fea0003c00000 */
[----:B------:R0:W1:Y:S02]  /*14240*/  SHFL.IDX P6, R14, R13, R12, R11 ;  /* 0x0000000c0d0e7389 */ /* 0x00006400000c000b */
[----:B01----:R-:W-:Y:S01]  /*14250*/  ENDCOLLECTIVE ;  /* 0x000000000000791b */ /* 0x003fe20003800000 */
.L_x_10133:
[----:B------:R-:W-:Y:S02]  /*14260*/  IMAD.MOV.U32 R13, RZ, RZ, R0 ;  /* 0x000000ffff0d7224 */ /* 0x000fe400078e0000 */
[----:B------:R-:W-:Y:S02]  /*14270*/  IMAD.MOV.U32 R12, RZ, RZ, 0x7 ;  /* 0x00000007ff0c7424 */ /* 0x000fe400078e00ff */
[----:B------:R-:W-:-:S07]  /*14280*/  IMAD.MOV.U32 R4, RZ, RZ, R14 ;  /* 0x000000ffff047224 */ /* 0x000fce00078e000e */
[----:B------:R-:W-:Y:S05]  /*14290*/  WARPSYNC.COLLECTIVE R15, `(.L_x_10134) ;  /* 0x000000000f087348 */ /* 0x000fea0003c00000 */
[----:B------:R0:W1:Y:S02]  /*142a0*/  SHFL.IDX P6, R14, R13, R12, R11 ;  /* 0x0000000c0d0e7389 */ /* 0x00006400000c000b */
[----:B01----:R-:W-:Y:S01]  /*142b0*/  ENDCOLLECTIVE ;  /* 0x000000000000791b */ /* 0x003fe20003800000 */
.L_x_10134:
[----:B------:R-:W-:-:S05]  /*142c0*/  @!P4 LEA R4, P5, R8, R4, 0x1 ;  /* 0x000000040804c211 */ /* 0x000fca00078a08ff */
[----:B------:R-:W-:-:S05]  /*142d0*/  @!P4 IMAD.X R5, RZ, RZ, R6, P5 ;  /* 0x000000ffff05c224 */ /* 0x000fca00028e0606 */
[----:B------:R-:W-:Y:S01]  /*142e0*/  @!PT LDS RZ, [RZ] ;  /* 0x00000000fffff984 */ /* 0x000fe20000000800 */
[----:B------:R-:W-:Y:S01]  /*142f0*/  @!PT LDS RZ, [RZ] ;  /* 0x00000000fffff984 */ /* 0x000fe20000000800 */
[----:B------:R-:W-:Y:S01]  /*14300*/  @!PT LDS RZ, [RZ] ;  /* 0x00000000fffff984 */ /* 0x000fe20000000800 */
[----:B------:R0:W-:Y:S01]  /*14310*/  @!P4 LDGSTS.E.BYPASS.LTC128B.128 [R7+0x25400], desc[UR38][R4.64], !P3 ;  /* 0x254000000407cfae */ /* 0x0001e2000d901d66 */
[----:B------:R-:W-:-:S03]  /*14320*/  IMAD.MOV.U32 R13, RZ, RZ, R2 ;  /* 0x000000ffff0d7224 */ /* 0x000fc600078e0002 */
[----:B------:R0:W-:Y:S04]  /*14330*/  @!P4 LDGSTS.E.BYPASS.LTC128B.128 [R7+0x29400], desc[UR38][R4.64+0x80], !P2 ;  /* 0x294000800407cfae */ /* 0x0001e8000d101d66 */
[----:B------:R0:W-:Y:S01]  /*14340*/  @!P4 LDGSTS.E.BYPASS.LTC128B.128 [R7+0x2d400], desc[UR38][R4.64+0x100], !P1 ;  /* 0x2d4001000407cfae */ /* 0x0001e2000c901d66 */
[----:B------:R-:W-:-:S03]  /*14350*/  IMAD.MOV.U32 R6, RZ, RZ, R14 ;  /* 0x000000ffff067224 */ /* 0x000fc600078e000e */
[----:B------:R0:W-:Y:S04]  /*14360*/  @!P4 LDGSTS.E.BYPASS.LTC128B.128 [R7+0x31400], desc[UR38][R4.64+0x180], !P0 ;  /* 0x314001800407cfae */ /* 0x0001e8000c101d66 */
[----:B0-----:R-:W-:Y:S05]  /*14370*/  WARPSYNC.COLLECTIVE R15, `(.L_x_10135) ;  /* 0x000000000f087348 */ /* 0x001fea0003c00000 */
[----:B------:R1:W2:Y:S02]  /*14380*/  SHFL.IDX P6, R14, R13, R12, R11 ;  /* 0x0000000c0d0e7389 */ /* 0x0002a400000c000b */
[----:B012---:R-:W-:Y:S01]  /*14390*/  ENDCOLLECTIVE ;  /* 0x000000000000791b */ /* 0x007fe20003800000 */
.L_x_10135:
[----:B------:R-:W-:Y:S01]  /*143a0*/  IMAD.MOV.U32 R2, RZ, RZ, R14 ;  /* 0x000000ffff027224 */ /* 0x000fe200078e000e */
[----:B------:R-:W-:Y:S06]  /*143b0*/  BRA `(.L_x_10136) ;  /* 0xffffffa8004c7947 */ /* 0x000fec000383ffff */
.L_x_10003:
[----:B0-----:R0:W1:Y:S02]  /*143c0*/  SYNCS.PHASECHK.TRANS64.TRYWAIT P0, [R18+URZ+0x32420], R0 ;  /* 0x03242000120075a7 */ /* 0x001064000800017f */
[----:B-1----:R-:W-:Y:S05]  /*143d0*/  @!P0 NANOSLEEP.SYNCS 0x989680 ;  /* 0x009896800000895d */ /* 0x002fea0003900000 */
[----:B------:R-:W1:Y:S02]  /*143e0*/  @!P0 SYNCS.PHASECHK.TRANS64 P0, [R18+URZ+0x32420], R0 ;  /* 0x03242000120085a7 */ /* 0x000e64000800007f */
[----:B-1----:R-:W-:Y:S05]  /*143f0*/  @!P0 BRA `(.L_x_10003) ;  /* 0xfffffffc00f08947 */ /* 0x002fea000383ffff */
[----:B------:R-:W-:Y:S05]  /*14400*/  BRA `(.L_x_10137) ;  /* 0xffffffa800c47947 */ /* 0x000fea000383ffff */
.L_x_10007:
[----:B0-----:R0:W1:Y:S02]  /*14410*/  SYNCS.PHASECHK.TRANS64.TRYWAIT P0, [R2+URZ+0x32460], R0 ;  /* 0x03246000020075a7 */ /* 0x001064000800017f */
[----:B-1----:R-:W-:Y:S05]  /*14420*/  @!P0 NANOSLEEP.SYNCS 0x989680 ;  /* 0x009896800000895d */ /* 0x002fea0003900000 */
[----:B------:R-:W1:Y:S02]  /*14430*/  @!P0 SYNCS.PHASECHK.TRANS64 P0, [R2+URZ+0x32460], R0 ;  /* 0x03246000020085a7 */ /* 0x000e64000800007f */
[----:B-1----:R-:W-:Y:S05]  /*14440*/  @!P0 BRA `(.L_x_10007) ;  /* 0xfffffffc00f08947 */ /* 0x002fea000383ffff */
[----:B------:R-:W-:Y:S05]  /*14450*/  BRA `(.L_x_10138) ;  /* 0xffffffa800e87947 */ /* 0x000fea000383ffff */
.L_x_10022:
[----:B-1----:R1:W2:Y:S02]  /*14460*/  SYNCS.PHASECHK.TRANS64.TRYWAIT P0, [R2+URZ+0x32440], R6 ;  /* 0x03244006020075a7 */ /* 0x0022a4000800017f */
[----:B--2---:R-:W-:Y:S05]  /*14470*/  @!P0 NANOSLEEP.SYNCS 0x989680 ;  /* 0x009896800000895d */ /* 0x004fea0003900000 */
[----:B------:R-:W2:Y:S02]  /*14480*/  @!P0 SYNCS.PHASECHK.TRANS64 P0, [R2+URZ+0x32440], R6 ;  /* 0x03244006020085a7 */ /* 0x000ea4000800007f */
[----:B--2---:R-:W-:Y:S05]  /*14490*/  @!P0 BRA `(.L_x_10022) ;  /* 0xfffffffc00f08947 */ /* 0x004fea000383ffff */
[----:B------:R-:W-:Y:S05]  /*144a0*/  BRA `(.L_x_10139) ;  /* 0xffffffb400087947 */ /* 0x000fea000383ffff */
.L_x_10027:
[----:B0-----:R0:W2:Y:S02]  /*144b0*/  SYNCS.PHASECHK.TRANS64.TRYWAIT P0, [R2+URZ+0x32460], R6 ;  /* 0x03246006020075a7 */ /* 0x0010a4000800017f */
[----:B--2---:R-:W-:Y:S05]  /*144c0*/  @!P0 NANOSLEEP.SYNCS 0x989680 ;  /* 0x009896800000895d */ /* 0x004fea0003900000 */
[----:B------:R-:W2:Y:S02]  /*144d0*/  @!P0 SYNCS.PHASECHK.TRANS64 P0, [R2+URZ+0x32460], R6 ;  /* 0x03246006020085a7 */ /* 0x000ea4000800007f */
[----:B--2---:R-:W-:Y:S05]  /*144e0*/  @!P0 BRA `(.L_x_10027) ;  /* 0xfffffffc00f08947 */ /* 0x004fea000383ffff */
[----:B------:R-:W-:Y:S05]  /*144f0*/  BRA `(.L_x_10140) ;  /* 0xffffffb400847947 */ /* 0x000fea000383ffff */
.L_x_10038:
[----:B-1----:R1:W2:Y:S02]  /*14500*/  SYNCS.PHASECHK.TRANS64.TRYWAIT P0, [R2+URZ+0x32440], R3 ;  /* 0x03244003020075a7 */ /* 0x0022a4000800017f */
[----:B--2---:R-:W-:Y:S05]  /*14510*/  @!P0 NANOSLEEP.SYNCS 0x989680 ;  /* 0x009896800000895d */ /* 0x004fea0003900000 */
[----:B------:R-:W2:Y:S02]  /*14520*/  @!P0 SYNCS.PHASECHK.TRANS64 P0, [R2+URZ+0x32440], R3 ;  /* 0x03244003020085a7 */ /* 0x000ea4000800007f */
[----:B--2---:R-:W-:Y:S05]  /*14530*/  @!P0 BRA `(.L_x_10038) ;  /* 0xfffffffc00f08947 */ /* 0x004fea000383ffff */
[----:B------:R-:W-:Y:S05]  /*14540*/  BRA `(.L_x_10141) ;  /* 0xffffffbc00707947 */ /* 0x000fea000383ffff */
.L_x_10043:
[----:B--2---:R2:W3:Y:S02]  /*14550*/  SYNCS.PHASECHK.TRANS64.TRYWAIT P0, [R2+URZ+0x32460], R3 ;  /* 0x03246003020075a7 */ /* 0x0044e4000800017f */
[----:B---3--:R-:W-:Y:S05]  /*14560*/  @!P0 NANOSLEEP.SYNCS 0x989680 ;  /* 0x009896800000895d */ /* 0x008fea0003900000 */
[----:B------:R-:W3:Y:S02]  /*14570*/  @!P0 SYNCS.PHASECHK.TRANS64 P0, [R2+URZ+0x32460], R3 ;  /* 0x03246003020085a7 */ /* 0x000ee4000800007f */
[----:B---3--:R-:W-:Y:S05]  /*14580*/  @!P0 BRA `(.L_x_10043) ;  /* 0xfffffffc00f08947 */ /* 0x008fea000383ffff */
[----:B------:R-:W-:Y:S05]  /*14590*/  BRA `(.L_x_10142) ;  /* 0xffffffbc00ec7947 */ /* 0x000fea000383ffff */
.L_x_10054:
[----:B-1----:R1:W2:Y:S02]  /*145a0*/  SYNCS.PHASECHK.TRANS64.TRYWAIT P0, [R3+URZ+0x32440], R2 ;  /* 0x03244002030075a7 */ /* 0x0022a4000800017f */
[----:B--2---:R-:W-:Y:S05]  /*145b0*/  @!P0 NANOSLEEP.SYNCS 0x989680 ;  /* 0x009896800000895d */ /* 0x004fea0003900000 */
[----:B------:R-:W2:Y:S02]  /*145c0*/  @!P0 SYNCS.PHASECHK.TRANS64 P0, [R3+URZ+0x32440], R2 ;  /* 0x03244002030085a7 */ /* 0x000ea4000800007f */
[----:B--2---:R-:W-:Y:S05]  /*145d0*/  @!P0 BRA `(.L_x_10054) ;  /* 0xfffffffc00f08947 */ /* 0x004fea000383ffff */
[----:B------:R-:W-:Y:S05]  /*145e0*/  BRA `(.L_x_10143) ;  /* 0xffffffc400bc7947 */ /* 0x000fea000383ffff */
.L_x_10059:
[----:B--2---:R2:W3:Y:S02]  /*145f0*/  SYNCS.PHASECHK.TRANS64.TRYWAIT P0, [R3+URZ+0x32460], R2 ;  /* 0x03246002030075a7 */ /* 0x0044e4000800017f */
[----:B---3--:R-:W-:Y:S05]  /*14600*/  @!P0 NANOSLEEP.SYNCS 0x989680 ;  /* 0x009896800000895d */ /* 0x008fea0003900000 */
[----:B------:R-:W3:Y:S02]  /*14610*/  @!P0 SYNCS.PHASECHK.TRANS64 P0, [R3+URZ+0x32460], R2 ;  /* 0x03246002030085a7 */ /* 0x000ee4000800007f */
[----:B---3--:R-:W-:Y:S05]  /*14620*/  @!P0 BRA `(.L_x_10059) ;  /* 0xfffffffc00f08947 */ /* 0x008fea000383ffff */
[----:B------:R-:W-:Y:S05]  /*14630*/  BRA `(.L_x_10144) ;  /* 0xffffffc800387947 */ /* 0x000fea000383ffff */
.L_x_10071:
        /* <DEDUP_REMOVED lines=9> */
.L_x_10146:
[----:B------:R-:W-:Y:S05]  /*146d0*/  BSYNC B0 ;  /* 0x0000000000007941 */ /* 0x000fea0003800000 */
.L_x_10145:
        /* <DEDUP_REMOVED lines=9> */
.L_x_10147:
        /* <DEDUP_REMOVED lines=26> */
.L_x_10148:
        /* <DEDUP_REMOVED lines=8> */
.L_x_10149:
        /* <DEDUP_REMOVED lines=8> */
.L_x_10150:
        /* <DEDUP_REMOVED lines=8> */
.L_x_10151:
        /* <DEDUP_REMOVED lines=8> */
.L_x_10152:
        /* <DEDUP_REMOVED lines=9> */
.L_x_10153:
[----:B------:R-:W-:Y:S01]  /*14ba0*/  IMAD.MOV.U32 R9, RZ, RZ, R14 ;  /* 0x000000ffff097224 */ /* 0x000fe200078e000e */
[----:B------:R-:W-:Y:S06]  /*14bb0*/  BRA `(.L_x_10154) ;  /* 0xffffffcc00807947 */ /* 0x000fec000383ffff */
.L_x_10074:
        /* <DEDUP_REMOVED lines=8> */
.L_x_10156:
[----:B------:R-:W-:Y:S05]  /*14c40*/  BSYNC B0 ;  /* 0x0000000000007941 */ /* 0x000fea0003800000 */
.L_x_10155:
        /* <DEDUP_REMOVED lines=10> */
.L_x_10157:
        /* <DEDUP_REMOVED lines=8> */
.L_x_10158:
        /* <DEDUP_REMOVED lines=8> */
.L_x_10159:
        /* <DEDUP_REMOVED lines=8> */
.L_x_10160:
        /* <DEDUP_REMOVED lines=9> */
.L_x_10161:
[----:B------:R-:W-:Y:S01]  /*14f00*/  IMAD.MOV.U32 R9, RZ, RZ, R14 ;  /* 0x000000ffff097224 */ /* 0x000fe200078e000e */
[----:B------:R-:W-:Y:S06]  /*14f10*/  BRA `(.L_x_10162) ;  /* 0xffffffcc00547947 */ /* 0x000fec000383ffff */
.L_x_10076:
[----:B------:R-:W-:Y:S01]  /*14f20*/  BSSY B0, `(.L_x_10163) ;  /* 0x0000006000007945 */ /* 0x000fe20003800000 */
[----:B------:R-:W-:Y:S01]  /*14f30*/  PLOP3.LUT P6, PT, P6, PT, PT, 0x8, 0x0 ;  /* 0x000000000000781c */ /* 0x000fe200037ce170 */
[----:B------:R-:W-:-:S12]  /*14f40*/  IMAD.MOV.U32 R15, RZ, RZ, -0x1 ;  /* 0xffffffffff0f7424 */ /* 0x000fd800078e00ff */
[----:B0-----:R-:W-:Y:S05]  /*14f50*/  WARPSYNC.COLLECTIVE R15, `(.L_x_10164) ;  /* 0x000000000f087348 */ /* 0x001fea0003c00000 */
[----:B------:R-:W-:Y:S01]  /*14f60*/  VOTE.ANY R14, PT, P6 ;  /* 0x00000000000e7806 */ /* 0x000fe200030e0100 */
[----:B0-----:R-:W-:Y:S06]  /*14f70*/  ENDCOLLECTIVE ;  /* 0x000000000000791b */ /* 0x001fec0003800000 */
.L_x_10164:
[----:B------:R-:W-:Y:S05]  /*14f80*/  BSYNC B0 ;  /* 0x0000000000007941 */ /* 0x000fea0003800000 */
.L_x_10163:
        /* <DEDUP_REMOVED lines=9> */
.L_x_10165:
[----:B------:R-:W-:Y:S02]  /*15020*/  IMAD.MOV.U32 R13, RZ, RZ, R6 ;  /* 0x000000ffff0d7224 */ /* 0x000fe400078e0006 */
[----:B------:R-:W-:-:S07]  /*15030*/  IMAD.MOV.U32 R5, RZ, RZ, R14 ;  /* 0x000000ffff057224 */ /* 0x000fce00078e000e */
[----:B------:R-:W-:Y:S05]  /*15040*/  WARPSYNC.COLLECTIVE R15, `(.L_x_10166) ;  /* 0x000000000f087348 */ /* 0x000fea0003c00000 */
[----:B------:R0:W1:Y:S02]  /*15050*/  SHFL.IDX P6, R14, R13, R12, R11 ;  /* 0x0000000c0d0e7389 */ /* 0x00006400000c000b */
[----:B01----:R-:W-:Y:S01]  /*15060*/  ENDCOLLECTIVE ;  /* 0x000000000000791b */ /* 0x003fe20003800000 */
.L_x_10166:
[----:B------:R-:W-:Y:S01]  /*15070*/  IMAD.MOV.U32 R6, RZ, RZ, R14 ;  /* 0x000000ffff067224 */ /* 0x000fe200078e000e */
[----:B------:R-:W-:Y:S06]  /*15080*/  BRA `(.L_x_10167) ;  /* 0xffffffcc00347947 */ /* 0x000fec000383ffff */
.L_x_10078:
[----:B------:R-:W-:Y:S01]  /*15090*/  BSSY B0, `(.L_x_10168) ;  /* 0x0000007000007945 */ /* 0x000fe20003800000 */
[----:B------:R-:W-:Y:S02]  /*150a0*/  IMAD.MOV.U32 R13, RZ, RZ, R2 ;  /* 0x000000ffff0d7224 */ /* 0x000fe400078e0002 */
[----:B------:R-:W-:Y:S02]  /*150b0*/  IMAD.MOV.U32 R11, RZ, RZ, 0x1f ;  /* 0x0000001fff0b7424 */ /* 0x000fe400078e00ff */
[----:B------:R-:W-:-:S07]  /*150c0*/  IMAD.MOV.U32 R15, RZ, RZ, -0x1 ;  /* 0xffffffffff0f7424 */ /* 0x000fce00078e00ff */
[----:B0123--:R-:W-:Y:S05]  /*150d0*/  WARPSYNC.COLLECTIVE R15, `(.L_x_10169) ;  /* 0x000000000f087348 */ /* 0x00ffea0003c00000 */
[----:B------:R4:W0:Y:S02]  /*150e0*/  SHFL.IDX P6, R14, R13, R12, R11 ;  /* 0x0000000c0d0e7389 */ /* 0x00082400000c000b */
[----:B01234-:R-:W-:Y:S01]  /*150f0*/  ENDCOLLECTIVE ;  /* 0x000000000000791b */ /* 0x01ffe20003800000 */
.L_x_10169:
[----:B------:R-:W-:Y:S05]  /*15100*/  BSYNC B0 ;  /* 0x0000000000007941 */ /* 0x000fea0003800000 */
.L_x_10168:
[----:B------:R-:W-:Y:S01]  /*15110*/  IMAD.MOV.U32 R2, RZ, RZ, R14 ;  /* 0x000000ffff027224 */ /* 0x000fe200078e000e */
[----:B------:R-:W-:Y:S06]  /*15120*/  BRA `(.L_x_10170) ;  /* 0xffffffcc00247947 */ /* 0x000fec000383ffff */
.L_x_10082:
[----:B0-----:R0:W1:Y:S02]  /*15130*/  SYNCS.PHASECHK.TRANS64.TRYWAIT P0, [R0+URZ+0x32420], R3 ;  /* 0x03242003000075a7 */ /* 0x001064000800017f */
[----:B-1----:R-:W-:Y:S05]  /*15140*/  @!P0 NANOSLEEP.SYNCS 0x989680 ;  /* 0x009896800000895d */ /* 0x002fea0003900000 */
[----:B------:R-:W1:Y:S02]  /*15150*/  @!P0 SYNCS.PHASECHK.TRANS64 P0, [R0+URZ+0x32420], R3 ;  /* 0x03242003000085a7 */ /* 0x000e64000800007f */
[----:B-1----:R-:W-:Y:S05]  /*15160*/  @!P0 BRA `(.L_x_10082) ;  /* 0xfffffffc00f08947 */ /* 0x002fea000383ffff */
[----:B------:R-:W-:Y:S05]  /*15170*/  BRA `(.L_x_10171) ;  /* 0xffffffd000bc7947 */ /* 0x000fea000383ffff */
.L_x_10083:
        /* <DEDUP_REMOVED lines=11> */
.L_x_10173:
[----:B------:R-:W-:Y:S05]  /*15230*/  BSYNC B0 ;  /* 0x0000000000007941 */ /* 0x000fea0003800000 */
.L_x_10172:
[----:B------:R-:W-:Y:S05]  /*15240*/  BRA `(.L_x_10174) ;  /* 0xffffffd000a47947 */ /* 0x000fea000383ffff */
.L_x_10086:
[----:B------:R-:W-:Y:S01]  /*15250*/  BSSY B1, `(.L_x_10175) ;  /* 0x0000006000017945 */ /* 0x000fe20003800000 */
[----:B------:R-:W-:-:S07]  /*15260*/  IMAD.MOV.U32 R15, RZ, RZ, -0x1 ;  /* 0xffffffffff0f7424 */ /* 0x000fce00078e00ff */
[----:B01----:R-:W-:Y:S05]  /*15270*/  WARPSYNC.COLLECTIVE R15, `(.L_x_10176) ;  /* 0x000000000f0c7348 */ /* 0x003fea0003c00000 */
[----:B------:R-:W-:Y:S02]  /*15280*/  ELECT P6, UR62, PT ;  /* 0x00000000003e782f */ /* 0x000fe400038c0000 */
[----:B------:R-:W-:Y:S01]  /*15290*/  MOV R14, UR62 ;  /* 0x0000003e000e7c02 */ /* 0x000fe20008000f00 */
[----:B01----:R-:W-:Y:S10]  /*152a0*/  ENDCOLLECTIVE ;  /* 0x000000000000791b */ /* 0x003ff40003800000 */
.L_x_10176:
[----:B------:R-:W-:Y:S05]  /*152b0*/  BSYNC B1 ;  /* 0x0000000000017941 */ /* 0x000fea0003800000 */
.L_x_10175:
[----:B------:R-:W-:Y:S05]  /*152c0*/  BRA `(.L_x_10177) ;  /* 0xffffffd0009c7947 */ /* 0x000fea000383ffff */
.L_x_10088:
[----:B0-----:R0:W1:Y:S02]  /*152d0*/  SYNCS.PHASECHK.TRANS64.TRYWAIT P0, [R6+URZ], R5 ;  /* 0x00000005060075a7 */ /* 0x001064000800017f */
[----:B-1----:R-:W-:Y:S05]  /*152e0*/  @!P0 NANOSLEEP.SYNCS 0x989680 ;  /* 0x009896800000895d */ /* 0x002fea0003900000 */
[----:B------:R-:W1:Y:S02]  /*152f0*/  @!P0 SYNCS.PHASECHK.TRANS64 P0, [R6+URZ], R5 ;  /* 0x00000005060085a7 */ /* 0x000e64000800007f */
[----:B-1----:R-:W-:Y:S05]  /*15300*/  @!P0 BRA `(.L_x_10088) ;  /* 0xfffffffc00f08947 */ /* 0x002fea000383ffff */
[----:B------:R-:W-:Y:S05]  /*15310*/  BRA `(.L_x_10178) ;  /* 0xffffffd000d47947 */ /* 0x000fea000383ffff */
.L_x_10089:
[----:B-1----:R1:W2:Y:S02]  /*15320*/  SYNCS.PHASECHK.TRANS64.TRYWAIT P0, [R7+URZ], R2 ;  /* 0x00000002070075a7 */ /* 0x0022a4000800017f */
[----:B--2---:R-:W-:Y:S05]  /*15330*/  @!P0 NANOSLEEP.SYNCS 0x989680 ;  /* 0x009896800000895d */ /* 0x004fea0003900000 */
[----:B------:R-:W2:Y:S02]  /*15340*/  @!P0 SYNCS.PHASECHK.TRANS64 P0, [R7+URZ], R2 ;  /* 0x00000002070085a7 */ /* 0x000ea4000800007f */
[----:B--2---:R-:W-:Y:S05]  /*15350*/  @!P0 BRA `(.L_x_10089) ;  /* 0xfffffffc00f08947 */ /* 0x004fea000383ffff */
[----:B------:R-:W-:Y:S05]  /*15360*/  BRA `(.L_x_10179) ;  /* 0xffffffd000c87947 */ /* 0x000fea000383ffff */
.L_x_10091:
[----:B--2---:R2:W3:Y:S02]  /*15370*/  SYNCS.PHASECHK.TRANS64.TRYWAIT P0, [R4+URZ], R5 ;  /* 0x00000005040075a7 */ /* 0x0044e4000800017f */
[----:B---3--:R-:W-:Y:S05]  /*15380*/  @!P0 NANOSLEEP.SYNCS 0x989680 ;  /* 0x009896800000895d */ /* 0x008fea0003900000 */
[----:B------:R-:W3:Y:S02]  /*15390*/  @!P0 SYNCS.PHASECHK.TRANS64 P0, [R4+URZ], R5 ;  /* 0x00000005040085a7 */ /* 0x000ee4000800007f */
[----:B---3--:R-:W-:Y:S05]  /*153a0*/  @!P0 BRA `(.L_x_10091) ;  /* 0xfffffffc00f08947 */ /* 0x008fea000383ffff */
[----:B------:R-:W-:Y:S05]  /*153b0*/  BRA `(.L_x_10180) ;  /* 0xffffffd000cc7947 */ /* 0x000fea000383ffff */
.L_x_10181:
        /* <DEDUP_REMOVED lines=12> */
.L_x_15018:


//--------------------- .text._ZN7cutlass13device_kernelIN5flash11enable_sm90INS1_16FlashAttnFwdSm90INS1_25CollectiveMainloopFwdSm90ILi2EN4cute5tupleIJNS5_1CILi1EEES8_S8_EEENS6_IJNS7_ILi128EEENS7_ILi96EEENS7_ILi64EEEEEELi256ENS_10bfloat16_tEfNS_4arch4Sm90ELb0ELb0ELb0ELb1ELb0ELb1ELb1ELb1ELb0ELb1ELb1ELb0EEENS1_21CollectiveEpilogueFwdINS6_IJSA_NS7_ILi256EEESB_EEES9_SE_SG_Li256ELb1ELb1ELb1ELb0EEENS1_36VarlenDynamicPersistentTileSchedulerILi128ELi96ELi256ELi128ELb1ELb1ELb1ELb0ELb1ELb1EEEEEEEEEvNT_6ParamsE --------------------------
	.section	.text._ZN7cutlass13device_kernelIN5flash11enable_sm90INS1_16FlashAttnFwdSm90INS1_25CollectiveMainloopFwdSm90ILi2EN4cute5tupleIJNS5_1CILi1EEES8_S8_EEENS6_IJNS7_ILi128EEENS7_ILi96EEENS7_ILi64EEEEEELi256ENS_10bfloat16_tEfNS_4arch4Sm90ELb0ELb0ELb0ELb1ELb0ELb1ELb1ELb1ELb0ELb1ELb1ELb0EEENS1_21CollectiveEpilogueFwdINS6_IJSA_NS7_ILi256EEESB_EEES9_SE_SG_Li256ELb1ELb1ELb1ELb0EEENS1_36VarlenDynamicPersistentTileSchedulerILi128ELi96ELi256ELi128ELb1ELb1ELb1ELb0ELb1ELb1EEEEEEEEEvNT_6ParamsE,"ax",@progbits
	.align	128
.text._ZN7cutlass13device_kernelIN5flash11enable_sm90INS1_16FlashAttnFwdSm90INS1_25CollectiveMainloopFwdSm90ILi2EN4cute5tupleIJNS5_1CILi1EEES8_S8_EEENS6_IJNS7_ILi128EEENS7_ILi96EEENS7_ILi64EEEEEELi256ENS_10bfloat16_tEfNS_4arch4Sm90ELb0ELb0ELb0ELb1ELb0ELb1ELb1ELb1ELb0ELb1ELb1ELb0EEENS1_21CollectiveEpilogueFwdINS6_IJSA_NS7_ILi256EEESB_EEES9_SE_SG_Li256ELb1ELb1ELb1ELb0EEENS1_36VarlenDynamicPersistentTileSchedulerILi128ELi96ELi256ELi128ELb1ELb1ELb1ELb0ELb1ELb1EEEEEEEEEvNT_6ParamsE:
        .type           _ZN7cutlass13device_kernelIN5flash11enable_sm90INS1_16FlashAttnFwdSm90INS1_25CollectiveMainloopFwdSm90ILi2EN4cute5tupleIJNS5_1CILi1EEES8_S8_EEENS6_IJNS7_ILi128EEENS7_ILi96EEENS7_ILi64EEEEEELi256ENS_10bfloat16_tEfNS_4arch4Sm90ELb0ELb0ELb0ELb1ELb0ELb1ELb1ELb1ELb0ELb1ELb1ELb0EEENS1_21CollectiveEpilogueFwdINS6_IJSA_NS7_ILi256EEESB_EEES9_SE_SG_Li256ELb1ELb1ELb1ELb0EEENS1_36VarlenDynamicPersistentTileSchedulerILi128ELi96ELi256ELi128ELb1ELb1ELb1ELb0ELb1ELb1EEEEEEEEEvNT_6ParamsE,@function
        .size           _ZN7cutlass13device_kernelIN5flash11enable_sm90INS1_16FlashAttnFwdSm90INS1_25CollectiveMainloopFwdSm90ILi2EN4cute5tupleIJNS5_1CILi1EEES8_S8_EEENS6_IJNS7_ILi128EEENS7_ILi96EEENS7_ILi64EEEEEELi256ENS_10bfloat16_tEfNS_4arch4Sm90ELb0ELb0ELb0ELb1ELb0ELb1ELb1ELb1ELb0ELb1ELb1ELb0EEENS1_21CollectiveEpilogueFwdINS6_IJSA_NS7_ILi256EEESB_EEES9_SE_SG_Li256ELb1ELb1ELb1ELb0EEENS1_36VarlenDynamicPersistentTileSchedulerILi128ELi96ELi256ELi128ELb1ELb1ELb1ELb0ELb1ELb1EEEEEEEEEvNT_6ParamsE,(.L_x_15019 - _ZN7cutlass13device_kernelIN5flash11enable_sm90INS1_16FlashAttnFwdSm90INS1_25CollectiveMainloopFwdSm90ILi2EN4cute5tupleIJNS5_1CILi1EEES8_S8_EEENS6_IJNS7_ILi128EEENS7_ILi96EEENS7_ILi64EEEEEELi256ENS_10bfloat16_tEfNS_4arch4Sm90ELb0ELb0ELb0ELb1ELb0ELb1ELb1ELb1ELb0ELb1ELb1ELb0EEENS1_21CollectiveEpilogueFwdINS6_IJSA_NS7_ILi256EEESB_EEES9_SE_SG_Li256ELb1ELb1ELb1ELb0EEENS1_36VarlenDynamicPersistentTileSchedulerILi128ELi96ELi256ELi128ELb1ELb1ELb1ELb0ELb1ELb1EEEEEEEEEvNT_6ParamsE)
        .other          _ZN7cutlass13device_kernelIN5flash11enable_sm90INS1_16FlashAttnFwdSm90INS1_25CollectiveMainloopFwdSm90ILi2EN4cute5tupleIJNS5_1CILi1EEES8_S8_EEENS6_IJNS7_ILi128EEENS7_ILi96EEENS7_ILi64EEEEEELi256ENS_10bfloat16_tEfNS_4arch4Sm90ELb0ELb0ELb0ELb1ELb0ELb1ELb1ELb1ELb0ELb1ELb1ELb0EEENS1_21CollectiveEpilogueFwdINS6_IJSA_NS7_ILi256EEESB_EEES9_SE_SG_Li256ELb1ELb1ELb1ELb0EEENS1_36VarlenDynamicPersistentTileSchedulerILi128ELi96ELi256ELi128ELb1ELb1ELb1ELb0ELb1ELb1EEEEEEEEEvNT_6ParamsE,@"STO_CUDA_ENTRY STV_DEFAULT"
_ZN7cutlass13device_kernelIN5flash11enable_sm90INS1_16FlashAttnFwdSm90INS1_25CollectiveMainloopFwdSm90ILi2EN4cute5tupleIJNS5_1CILi1EEES8_S8_EEENS6_IJNS7_ILi128EEENS7_ILi96EEENS7_ILi64EEEEEELi256ENS_10bfloat16_tEfNS_4arch4Sm90ELb0ELb0ELb0ELb1ELb0ELb1ELb1ELb1ELb0ELb1ELb1ELb0EEENS1_21CollectiveEpilogueFwdINS6_IJSA_NS7_ILi256EEESB_EEES9_SE_SG_Li256ELb1ELb1ELb1ELb0EEENS1_36VarlenDynamicPersistentTileSchedulerILi128ELi96ELi256ELi128ELb1ELb1ELb1ELb0ELb1ELb1EEEEEEEEEvNT_6ParamsE:
        /* <DEDUP_REMOVED lines=24> */
.L_x_10183:
[----:B------:R-:W-:Y:S05]  /*0180*/  BSYNC B0 ;  /* 0x0000000000007941 */ /* 0x000fea0003800000 */
.L_x_10182:
        /* <DEDUP_REMOVED lines=43> */
.L_x_10184:
        /* <DEDUP_REMOVED lines=22> */
.L_x_10185:
        /* <DEDUP_REMOVED lines=18> */
.L_x_10186:
        /* <DEDUP_REMOVED lines=22> */
.L_x_10187:
        /* <DEDUP_REMOVED lines=22> */
.L_x_10188:
        /* <DEDUP_REMOVED lines=8> */
[----:B-123--:R-:W-:Y:S06]  /*0a00*/  BAR.SYNC.DEFER_BLOCKING 0x0 ;  /* 0x0000000000007b1d */ /* 0x00efec0000010000 */
[----:B------:R-:W-:Y:S05]  /*0a10*/  @!P0 BRA `(.L_x_10190) ;  /* 0x0000012c00948947 */ /* 0x000fea0003800000 */
.L_x_10191:
[----:B------:R-:W-:-:S08]  /*0a20*/  NOP ;  /* 0x0000000000007918 */ /* 0x000fd00000000000 */
[----:B------:R-:W1:Y:S02]  /*0a30*/  USETMAXREG.TRY_ALLOC.CTAPOOL UP0, 0xf0 ;  /* 0x000000f0000079c8 */ /* 0x000e640008000600 */
[----:B-1----:R-:W-:-:S13]  /*0a40*/  PLOP3.LUT P0, PT, PT, PT, UP0, 0x80, 0x0 ;  /* 0x000000000000781c */ /* 0x002fda0003f0f008 */
[----:B------:R-:W-:Y:S05]  /*0a50*/  @!P0 BRA `(.L_x_10191) ;  /* 0xfffffffc00f08947 */ /* 0x000fea000383ffff */
[----:B------:R-:W-:Y:S01]  /*0a60*/  SHF.R.U32.HI R0, RZ, 0x7, R6 ;  /* 0x00000007ff007819 */ /* 0x000fe20000011606 */
[----:B------:R-:W1:Y:S08]  /*0a70*/  S2UR UR5, SR_CgaCtaId ;  /* 0x00000000000579c3 */ /* 0x000e700000008800 */
[----:B------:R-:W-:Y:S06]  /*0a80*/  BAR.ARV 0x8, 0x180 ;  /* 0x0206000000007b1d */ /* 0x000fec0000002000 */
[----:B------:R-:W-:Y:S01]  /*0a90*/  ISETP.NE.AND P0, PT, R0, 0x1, PT ;  /* 0x000000010000780c */ /* 0x000fe20003f05270 */
[----:B------:R-:W-:-:S12]  /*0aa0*/  UMOV UR4, 0x400 ;  /* 0x0000040000047882 */ /* 0x000fd80000000000 */
[----:B------:R-:W-:Y:S06]  /*0ab0*/  @!P0 BAR.ARV 0x9, 0x100 ;  /* 0x0244000000008b1d */ /* 0x000fec0000002000 */
[----:B-1----:R-:W-:Y:S02]  /*0ac0*/  ULEA UR4, UR5, UR4, 0x18 ;  /* 0x0000000405047291 */ /* 0x002fe4000f8ec03f */
[----:B------:R-:W-:Y:S04]  /*0ad0*/  BAR.SYNC.DEFER_BLOCKING 0x5, 0x180 ;  /* 0x0146000000007b1d */ /* 0x000fe80000010000 */
[----:B------:R-:W-:-:S02]  /*0ae0*/  IMAD.U32 R18, RZ, RZ, UR4 ;  /* 0x00000004ff127e24 */ /* 0x000fc4000f8e00ff */
[----:B------:R-:W-:-:S03]  /*0af0*/  ULDC UR4, c[0x0][0xd3c] ;  /* 0x00034f0000047ab9 */ /* 0x000fc60000000800 */
[----:B------:R-:W1:Y:S01]  /*0b00*/  LDS.128 R40, [R18+0x324d0] ;  /* 0x0324d00012287984 */ /* 0x000e620000000c00 */
[----:B------:R-:W-:Y:S06]  /*0b10*/  BAR.ARV 0x4, 0x180 ;  /* 0x0106000000007b1d */ /* 0x000fec0000002000 */
[----:B-1----:R-:W-:-:S13]  /*0b20*/  ISETP.GE.AND P0, PT, R43, UR4, PT ;  /* 0x000000042b007c0c */ /* 0x002fda000bf06270 */
[----:B------:R-:W-:Y:S05]  /*0b30*/  @P0 BRA `(.L_x_10192) ;  /* 0x000001b400e80947 */ /* 0x000fea0003800000 */
[----:B------:R-:W2:Y:S01]  /*0b40*/  LDL R0, [R1+0xa0] ;  /* 0x0000a00001007983 */ /* 0x000ea20000100800 */
[----:B------:R-:W-:Y:S01]  /*0b50*/  VIADD R6, R6, 0xffffff80 ;  /* 0xffffff8006067836 */ /* 0x000fe20000000000 */
[----:B------:R-:W-:Y:S01]  /*0b60*/  CS2R R200, SRZ ;  /* 0x0000000000c87805 */ /* 0x000fe2000001ff00 */
[----:B------:R-:W-:Y:S02]  /*0b70*/  IMAD.MOV.U32 R208, RZ, RZ, RZ ;  /* 0x000000ffffd07224 */ /* 0x000fe400078e00ff */
[----:B------:R-:W-:Y:S01]  /*0b80*/  IMAD.MOV.U32 R228, RZ, RZ, RZ ;  /* 0x000000ffffe47224 */ /* 0x000fe200078e00ff */
[----:B------:R-:W-:-:S04]  /*0b90*/  SHF.R.S32.HI R3, RZ, 0x1f, R6 ;  /* 0x0000001fff037819 */ /* 0x000fc80000011406 */
[CC--:B0-----:R-:W-:Y:S02]  /*0ba0*/  LEA.HI R2, R3.reuse, R6.reuse, RZ, 0x4 ;  /* 0x0000000603027211 */ /* 0x0c1fe400078f20ff */
[CC--:B------:R-:W-:Y:S02]  /*0bb0*/  LEA.HI R218, R3.reuse, R6.reuse, RZ, 0x5 ;  /* 0x0000000603da7211 */ /* 0x0c0fe400078f28ff */
[----:B------:R-:W-:Y:S02]  /*0bc0*/  SHF.R.S32.HI R7, RZ, 0x4, R2 ;  /* 0x00000004ff077819 */ /* 0x000fe40000011402 */
[----:B------:R-:W-:Y:S02]  /*0bd0*/  LEA.HI R19, R3, R6, RZ, 0x2 ;  /* 0x0000000603137211 */ /* 0x000fe400078f10ff */
[----:B------:R-:W-:Y:S02]  /*0be0*/  LEA.HI R4, R2, R7, RZ, 0x1 ;  /* 0x0000000702047211 */ /* 0x000fe400078f08ff */
[----:B------:R-:W-:-:S02]  /*0bf0*/  SHF.R.S32.HI R218, RZ, 0x5, R218 ;  /* 0x00000005ffda7819 */ /* 0x000fc400000114da */
[----:B------:R-:W-:-:S05]  /*0c00*/  LOP3.LUT R4, R4, 0x1ffffffe, RZ, 0xc0, !PT ;  /* 0x1ffffffe04047812 */ /* 0x000fca00078ec0ff */
[----:B------:R-:W-:Y:S01]  /*0c10*/  IMAD.IADD R4, R7, 0x1, -R4 ;  /* 0x0000000107047824 */ /* 0x000fe200078e0a04 */
[----:B--2---:R-:W-:Y:S02]  /*0c20*/  R2UR UR4, R0 ;  /* 0x00000000000472ca */ /* 0x004fe400000e0000 */
[CC--:B------:R-:W-:Y:S02]  /*0c30*/  LEA.HI R0, R3.reuse, R6.reuse, RZ, 0x7 ;  /* 0x0000000603007211 */ /* 0x0c0fe400078f38ff */
[----:B------:R-:W-:Y:S02]  /*0c40*/  LEA.HI R3, R3, R6, RZ, 0x3 ;  /* 0x0000000603037211 */ /* 0x000fe400078f18ff */
[----:B------:R-:W-:Y:S02]  /*0c50*/  LOP3.LUT R5, R0, 0xffffff80, RZ, 0xc0, !PT ;  /* 0xffffff8000057812 */ /* 0x000fe400078ec0ff */
[----:B------:R-:W-:Y:S02]  /*0c60*/  LOP3.LUT R7, R3, 0xfffffff8, RZ, 0xc0, !PT ;  /* 0xfffffff803077812 */ /* 0x000fe400078ec0ff */
[----:B------:R-:W-:Y:S01]  /*0c70*/  LOP3.LUT R3, R19, 0xfffffffc, RZ, 0xc0, !PT ;  /* 0xfffffffc13037812 */ /* 0x000fe200078ec0ff */
[C---:B------:R-:W-:Y:S01]  /*0c80*/  IMAD.IADD R13, R6.reuse, 0x1, -R5 ;  /* 0x00000001060d7824 */ /* 0x040fe200078e0a05 */
[----:B------:R-:W-:Y:S01]  /*0c90*/  SHF.R.S32.HI R5, RZ, 0x7, R0 ;  /* 0x00000007ff057819 */ /* 0x000fe20000011400 */
[----:B------:R-:W-:Y:S01]  /*0ca0*/  ULOP3.LUT UR4, UR4, 0x1, URZ, 0xfc, !UPT ;  /* 0x0000000104047892 */ /* 0x000fe2000f8efc3f */
[----:B------:R-:W-:Y:S01]  /*0cb0*/  SHF.R.S32.HI R19, RZ, 0x2, R19 ;  /* 0x00000002ff137819 */ /* 0x000fe20000011413 */
[----:B------:R-:W-:Y:S01]  /*0cc0*/  IMAD.IADD R3, R6, 0x1, -R3 ;  /* 0x0000000106037824 */ /* 0x000fe200078e0a03 */
[----:B------:R-:W-:Y:S01]  /*0cd0*/  SHF.R.S32.HI R8, RZ, 0x1f, R13 ;  /* 0x0000001fff087819 */ /* 0x000fe2000001140d */
[----:B------:R-:W-:Y:S01]  /*0ce0*/  STL [R1+0x8c], R13 ;  /* 0x00008c0d01007387 */ /* 0x000fe20000100800 */
[----:B------:R-:W-:Y:S01]  /*0cf0*/  LEA.HI R0, R0, R5, RZ, 0x1 ;  /* 0x0000000500007211 */ /* 0x000fe200078f08ff */
[----:B------:R-:W-:Y:S01]  /*0d00*/  VIADD R227, R19, 0x40 ;  /* 0x0000004013e37836 */ /* 0x000fe20000000000 */
[-C--:B------:R-:W-:Y:S01]  /*0d10*/  LEA.HI R9, R8, R13.reuse, RZ, 0x2 ;  /* 0x0000000d08097211 */ /* 0x080fe200078f10ff */
[----:B------:R-:W-:Y:S01]  /*0d20*/  IMAD.IADD R7, R6, 0x1, -R7 ;  /* 0x0000000106077824 */ /* 0x000fe200078e0a07 */
[----:B------:R-:W-:Y:S01]  /*0d30*/  LOP3.LUT R0, R0, 0x3fffffe, RZ, 0xc0, !PT ;  /* 0x03fffffe00007812 */ /* 0x000fe200078ec0ff */
[----:B------:R-:W-:Y:S01]  /*0d40*/  IMAD.SHL.U32 R215, R227, 0x40, RZ ;  /* 0x00000040e3d77824 */ /* 0x000fe200078e00ff */
[--C-:B------:R-:W-:Y:S01]  /*0d50*/  SHF.R.S32.HI R10, RZ, 0x2, R9.reuse ;  /* 0x00000002ff0a7819 */ /* 0x100fe20000011409 */
[----:B------:R-:W-:Y:S01]  /*0d60*/  IMAD.SHL.U32 R203, R7, 0x8, RZ ;  /* 0x0000000807cb7824 */ /* 0x000fe200078e00ff */
[----:B------:R-:W-:Y:S01]  /*0d70*/  SHF.R.S32.HI R11, RZ, 0x1f, R9 ;  /* 0x0000001fff0b7819 */ /* 0x000fe20000011409 */
[----:B------:R-:W-:Y:S01]  /*0d80*/  IMAD.IADD R0, R5, 0x1, -R0 ;  /* 0x0000000105007824 */ /* 0x000fe200078e0a00 */
[----:B------:R-:W-:Y:S01]  /*0d90*/  LEA.HI R8, R8, R13, RZ, 0x5 ;  /* 0x0000000d08087211 */ /* 0x000fe200078f28ff */
[----:B------:R-:W-:Y:S01]  /*0da0*/  IMAD.SHL.U32 R16, R3, 0x8, RZ ;  /* 0x0000000803107824 */ /* 0x000fe200078e00ff */
[----:B------:R-:W-:Y:S01]  /*0db0*/  LEA.HI R11, R11, R10, RZ, 0x3 ;  /* 0x0000000a0b0b7211 */ /* 0x000fe200078f18ff */
[----:B------:R-:W-:Y:S01]  /*0dc0*/  IMAD.SHL.U32 R22, R3, 0x4, RZ ;  /* 0x0000000403167824 */ /* 0x000fe200078e00ff */
[----:B------:R-:W-:Y:S01]  /*0dd0*/  LOP3.LUT R5, R2, 0x3fffff0, RZ, 0xc0, !PT ;  /* 0x03fffff002057812 */ /* 0x000fe200078ec0ff */
[----:B------:R-:W-:Y:S01]  /*0de0*/  VIADD R221, R203, 0x40 ;  /* 0x00000040cbdd7836 */ /* 0x000fe20000000000 */
[----:B------:R-:W-:Y:S01]  /*0df0*/  LOP3.LUT R11, R11, 0xfffffff8, RZ, 0xc0, !PT ;  /* 0xfffffff80b0b7812 */ /* 0x000fe200078ec0ff */
[----:B------:R-:W-:Y:S01]  /*0e00*/  VIADD R220, R203, 0x80 ;  /* 0x00000080cbdc7836 */ /* 0x000fe20000000000 */
[----:B------:R-:W-:Y:S01]  /*0e10*/  SHF.R.S32.HI R8, RZ, 0x5, R8 ;  /* 0x00000005ff087819 */ /* 0x000fe20000011408 */
[----:B------:R-:W-:Y:S01]  /*0e20*/  IMAD.IADD R5, R6, 0x1, -R5 ;  /* 0x0000000106057824 */ /* 0x000fe200078e0a05 */
[----:B------:R-:W-:Y:S01]  /*0e30*/  LOP3.LUT R215, R215, 0x1c0, RZ, 0xc0, !PT ;  /* 0x000001c0d7d77812 */ /* 0x000fe200078ec0ff */
[----:B------:R-:W-:Y:S01]  /*0e40*/  IMAD.IADD R11, R10, 0x1, -R11 ;  /* 0x000000010a0b7824 */ /* 0x000fe200078e0a0b */
[----:B------:R-:W-:Y:S01]  /*0e50*/  LOP3.LUT R9, R9, 0x7ffffffc, RZ, 0xc0, !PT ;  /* 0x7ffffffc09097812 */ /* 0x000fe200078ec0ff */
[----:B------:R-:W-:Y:S01]  /*0e60*/  IMAD R5, R218, 0x10, R5 ;  /* 0x00000010da057824 */ /* 0x000fe200078e0205 */
[----:B------:R-:W-:Y:S01]  /*0e70*/  LOP3.LUT R6, R215, 0x38, R16, 0xf8, !PT ;  /* 0x00000038d7067812 */ /* 0x000fe200078ef810 */
[----:B------:R-:W-:Y:S01]  /*0e80*/  IMAD R11, R8, 0x10, R11 ;  /* 0x00000010080b7824 */ /* 0x000fe200078e020b */
[----:B------:R-:W-:Y:S01]  /*0e90*/  SHF.R.S32.HI R231, RZ, 0x1f, R19 ;  /* 0x0000001fffe77819 */ /* 0x000fe20000011413 */
[----:B------:R-:W-:Y:S01]  /*0ea0*/  IMAD R5, R5, 0x8, R4 ;  /* 0x0000000805057824 */ /* 0x000fe200078e0204 */
[----:B------:R-:W-:Y:S01]  /*0eb0*/  SHF.R.S32.HI R4, RZ, 0x1f, R227 ;  /* 0x0000001fff047819 */ /* 0x000fe200000114e3 */
[----:B------:R-:W-:-:S02]  /*0ec0*/  IMAD R12, R0, 0x40, R11 ;  /* 0x00000040000c7824 */ /* 0x000fc400078e020b */
[----:B------:R-:W-:Y:S01]  /*0ed0*/  IMAD.U32 R0, RZ, RZ, UR4 ;  /* 0x00000004ff007e24 */ /* 0x000fe2000f8e00ff */
[----:B------:R-:W-:Y:S01]  /*0ee0*/  LEA.HI R4, R4, R227, RZ, 0x3 ;  /* 0x000000e304047211 */ /* 0x000fe200078f18ff */
[----:B------:R-:W-:Y:S01]  /*0ef0*/  IMAD.IADD R9, R13, 0x1, -R9 ;  /* 0x000000010d097824 */ /* 0x000fe200078e0a09 */
[----:B------:R-:W-:Y:S01]  /*0f00*/  STL [R1+0x94], R12 ;  /* 0x0000940c01007387 */ /* 0x000fe20000100800 */
[----:B------:R-:W-:Y:S02]  /*0f10*/  IMAD.MOV.U32 R2, RZ, RZ, RZ ;  /* 0x000000ffff027224 */ /* 0x000fe400078e00ff */
[----:B------:R-:W-:Y:S01]  /*0f20*/  IMAD.SHL.U32 R4, R4, 0x40, RZ ;  /* 0x0000004004047824 */ /* 0x000fe200078e00ff */
[----:B------:R0:W-:Y:S01]  /*0f30*/  STL [R1+0x5c], R0 ;  /* 0x00005c0001007387 */ /* 0x0001e20000100800 */
[----:B------:R-:W-:Y:S02]  /*0f40*/  IMAD.SHL.U32 R232, R9, 0x2, RZ ;  /* 0x0000000209e87824 */ /* 0x000fe400078e00ff */
[----:B------:R-:W-:Y:S01]  /*0f50*/  VIADD R202, R22, 0x10 ;  /* 0x0000001016ca7836 */ /* 0x000fe20000000000 */
[----:B------:R-:W-:Y:S01]  /*0f60*/  LOP3.LUT R219, R4, 0xfffffe00, RZ, 0xc0, !PT ;  /* 0xfffffe0004db7812 */ /* 0x000fe200078ec0ff */
[----:B------:R-:W-:Y:S01]  /*0f70*/  VIADD R36, R232, 0x8 ;  /* 0x00000008e8247836 */ /* 0x000fe20000000000 */
[----:B------:R-:W-:Y:S01]  /*0f80*/  SHF.R.S32.HI R4, RZ, 0x1f, R221 ;  /* 0x0000001fff047819 */ /* 0x000fe200000114dd */
[----:B------:R-:W-:-:S02]  /*0f90*/  IMAD.SHL.U32 R4, R5, 0x8, RZ ;  /* 0x0000000805047824 */ /* 0x000fc400078e00ff */
[C---:B------:R-:W-:Y:S01]  /*0fa0*/  VIADD R33, R232.reuse, 0x20 ;  /* 0x00000020e8217836 */ /* 0x040fe20000000000 */
[C---:B0-----:R-:W-:Y:S01]  /*0fb0*/  LEA.HI R0, R3.reuse, R3, RZ, 0x1 ;  /* 0x0000000303007211 */ /* 0x041fe200078f08ff */
[C---:B------:R-:W-:Y:S01]  /*0fc0*/  VIADD R30, R232.reuse, 0x38 ;  /* 0x00000038e81e7836 */ /* 0x040fe20000000000 */
[----:B------:R0:W-:Y:S01]  /*0fd0*/  STL [R1+0x9c], R4 ;  /* 0x00009c0401007387 */ /* 0x0001e20000100800 */
[----:B------:R-:W-:Y:S01]  /*0fe0*/  VIADD R27, R232, 0x50 ;  /* 0x00000050e81b7836 */ /* 0x000fe20000000000 */
[----:B------:R-:W-:Y:S01]  /*0ff0*/  LOP3.LUT R0, R0, 0x1ffffffe, RZ, 0xc0, !PT ;  /* 0x1ffffffe00007812 */ /* 0x000fe200078ec0ff */
[C---:B------:R-:W-:Y:S02]  /*1000*/  VIADD R24, R232.reuse, 0x68 ;  /* 0x00000068e8187836 */ /* 0x040fe40000000000 */
[C---:B------:R-:W-:Y:S02]  /*1010*/  VIADD R15, R232.reuse, 0x80 ;  /* 0x00000080e80f7836 */ /* 0x040fe40000000000 */
[----:B------:R-:W-:Y:S01]  /*1020*/  IMAD.IADD R0, R3, 0x1, -R0 ;  /* 0x0000000103007824 */ /* 0x000fe200078e0a00 */
[----:B------:R-:W-:Y:S01]  /*1030*/  SHF.R.S32.HI R3, RZ, 0x1f, R203 ;  /* 0x0000001fff037819 */ /* 0x000fe200000114cb */
[----:B------:R-:W-:Y:S01]  /*1040*/  VIADD R11, R232, 0x98 ;  /* 0x00000098e80b7836 */ /* 0x000fe20000000000 */
[----:B------:R-:W-:Y:S01]  /*1050*/  SHF.R.U32.HI R3, RZ, 0x3, R215 ;  /* 0x00000003ff037819 */ /* 0x000fe200000116d7 */
[----:B------:R-:W-:-:S02]  /*1060*/  IMAD R0, R0, 0x8, R12 ;  /* 0x0000000800007824 */ /* 0x000fc400078e020c */
[C---:B------:R-:W-:Y:S01]  /*1070*/  VIADD R8, R232.reuse, 0xb0 ;  /* 0x000000b0e8087836 */ /* 0x040fe20000000000 */
[----:B------:R-:W-:Y:S01]  /*1080*/  LOP3.LUT R3, R219, R6, R3, 0xf6, !PT ;  /* 0x00000006db037212 */ /* 0x000fe200078ef603 */
[C---:B------:R-:W-:Y:S01]  /*1090*/  VIADD R5, R232.reuse, 0xc8 ;  /* 0x000000c8e8057836 */ /* 0x040fe20000000000 */
[----:B------:R-:W-:Y:S01]  /*10a0*/  SHF.R.S32.HI R6, RZ, 0x1f, R220 ;  /* 0x0000001fff067819 */ /* 0x000fe200000114dc */
[C---:B0-----:R-:W-:Y:S02]  /*10b0*/  VIADD R4, R232.reuse, 0xd0 ;  /* 0x000000d0e8047836 */ /* 0x041fe40000000000 */
[----:B------:R-:W-:Y:S02]  /*10c0*/  IMAD R3, R3, 0x2, R18 ;  /* 0x0000000203037824 */ /* 0x000fe400078e0212 */
[C---:B------:R-:W-:Y:S02]  /*10d0*/  VIADD R237, R232.reuse, 0xd8 ;  /* 0x000000d8e8ed7836 */ /* 0x040fe40000000000 */
[C---:B------:R-:W-:Y:S01]  /*10e0*/  VIADD R236, R232.reuse, 0xe0 ;  /* 0x000000e0e8ec7836 */ /* 0x040fe20000000000 */
[----:B------:R0:W-:Y:S01]  /*10f0*/  STL [R1+0x90], R3 ;  /* 0x0000900301007387 */ /* 0x0001e20000100800 */
[----:B------:R-:W-:-:S02]  /*1100*/  VIADD R35, R232, 0x10 ;  /* 0x00000010e8237836 */ /* 0x000fc40000000000 */
[C---:B------:R-:W-:Y:S01]  /*1110*/  VIADD R34, R232.reuse, 0x18 ;  /* 0x00000018e8227836 */ /* 0x040fe20000000000 */
[----:B------:R1:W-:Y:S01]  /*1120*/  STL [R1+0x98], R0 ;  /* 0x0000980001007387 */ /* 0x0003e20000100800 */
[C---:B------:R-:W-:Y:S01]  /*1130*/  VIADD R32, R232.reuse, 0x28 ;  /* 0x00000028e8207836 */ /* 0x040fe20000000000 */
[----:B------:R-:W-:Y:S01]  /*1140*/  SHF.R.S32.HI R35, RZ, 0x1f, R35 ;  /* 0x0000001fff237819 */ /* 0x000fe20000011423 */
        /* <DEDUP_REMOVED lines=45> */
[----:B-1----:R-:W-:-:S07]  /*1420*/  SHF.R.S32.HI R3, RZ, 0x1f, R233 ;  /* 0x0000001fff037819 */ /* 0x002fce00000114e9 */
.L_x_10340:
        /* <DEDUP_REMOVED lines=19> */
[----:B------:R-:W-:Y:S02]  /*1560*/  ISETP.NE.U32.AND P2, PT, RZ, UR4, PT ;  /* 0x00000004ff007c0c */ /* 0x000fe4000bf45070 */
[----:B------:R-:W-:Y:S01]  /*1570*/  IADD3 R4, P3, R225, UR8, RZ ;  /* 0x00000008e1047c10 */ /* 0x000fe2000ff7e0ff */
[----:B------:R0:W5:Y:S01]  /*1580*/  @P1 LDG.E R10, desc[UR60][R6.64] ;  /* 0x0000003c060a1981 */ /* 0x000162000c1e1900 */
[----:B------:R-:W-:-:S02]  /*1590*/  ISETP.NE.AND.EX P2, PT, RZ, UR5, PT, P2 ;  /* 0x00000005ff007c0c */ /* 0x000fc4000bf45320 */
[----:B------:R-:W-:-:S05]  /*15a0*/  IADD3.X R5, R226, UR9, RZ, P3, !PT ;  /* 0x00000009e2057c10 */ /* 0x000fca0009ffe4ff */
[----:B------:R0:W5:Y:S06]  /*15b0*/  @P0 LDG.E R68, desc[UR60][R4.64] ;  /* 0x0000003c04440981 */ /* 0x00016c000c1e1900 */
[----:B------:R-:W-:Y:S01]  /*15c0*/  @P2 IADD3 R8, P1, R225, UR4, RZ ;  /* 0x00000004e1082c10 */ /* 0x000fe2000ff3e0ff */
[----:B------:R-:W-:Y:S02]  /*15d0*/  ULDC UR4, c[0x0][0x288] ;  /* 0x0000a20000047ab9 */ /* 0x000fe40000000800 */
[----:B------:R-:W-:Y:S01]  /*15e0*/  IMAD.U32 R154, RZ, RZ, UR4 ;  /* 0x00000004ff9a7e24 */ /* 0x000fe2000f8e00ff */
[----:B------:R-:W-:Y:S01]  /*15f0*/  @P2 IADD3.X R9, R226, UR5, RZ, P1, !PT ;  /* 0x00000005e2092c10 */ /* 0x000fe20008ffe4ff */
[----:B------:R-:W-:-:S04]  /*1600*/  ULDC.64 UR4, c[0x0][0x418] ;  /* 0x0001060000047ab9 */ /* 0x000fc80000000a00 */
        /* <DEDUP_REMOVED lines=20> */
.L_x_10193:
        /* <DEDUP_REMOVED lines=14> */
.L_x_10194:
[----:B------:R-:W-:Y:S05]  /*1830*/  @!P0 BRA `(.L_x_10195) ;  /* 0x00000000000c8947 */ /* 0x000fea0003800000 */
[----:B------:R-:W2:Y:S04]  /*1840*/  LDG.E R0, desc[UR60][R4.64] ;  /* 0x0000003c04007981 */ /* 0x000ea8000c1e1900 */
[----:B------:R-:W2:Y:S02]  /*1850*/  LDG.E R31, desc[UR60][R4.64+0x4] ;  /* 0x0000043c041f7981 */ /* 0x000ea4000c1e1900 */
[----:B--2---:R-:W-:-:S07]  /*1860*/  IMAD.IADD R31, R31, 0x1, -R0 ;  /* 0x000000011f1f7824 */ /* 0x004fce00078e0a00 */
.L_x_10195:
        /* <DEDUP_REMOVED lines=57> */
.L_x_10197:
[----:B------:R-:W-:Y:S05]  /*1c00*/  BSYNC B0 ;  /* 0x0000000000007941 */ /* 0x000fea0003800000 */
.L_x_10196:
        /* <DEDUP_REMOVED lines=37> */
.L_x_10200:
[----:B------:R-:W-:Y:S05]  /*1e60*/  BSYNC B6 ;  /* 0x0000000000067941 */ /* 0x000fea0003800000 */
.L_x_10199:
        /* <DEDUP_REMOVED lines=20> */
.L_x_10202:
[----:B------:R-:W-:Y:S05]  /*1fb0*/  BSYNC B6 ;  /* 0x0000000000067941 */ /* 0x000fea0003800000 */
.L_x_10201:
[----:B------:R-:W-:Y:S01]  /*1fc0*/  ULDC.64 UR4, c[0x0][0xaf0] ;  /* 0x0002bc0000047ab9 */ /* 0x000fe20000000a00 */
[----:B------:R-:W-:Y:S01]  /*1fd0*/  IMAD.MOV.U32 R0, RZ, RZ, R224 ;  /* 0x000000ffff007224 */ /* 0x000fe200078e00e0 */
[----:B------:R-:W-:Y:S01]  /*1fe0*/  ISETP.NE.U32.AND P0, PT, RZ, UR4, PT ;  /* 0x00000004ff007c0c */ /* 0x000fe2000bf05070 */
[----:B------:R-:W0:Y:S01]  /*1ff0*/  S2R R46, SR_TID.X ;  /* 0x00000000002e7919 */ /* 0x000e220000002100 */
[----:B------:R-:W1:Y:S02]  /*2000*/  LDC.64 R20, c[0x0][0x300] ;  /* 0x0000c000ff147b82 */ /* 0x000e640000000a00 */
[----:B------:R-:W-:Y:S01]  /*2010*/  ISETP.NE.AND.EX P0, PT, RZ, UR5, PT, P0 ;  /* 0x00000005ff007c0c */ /* 0x000fe2000bf05300 */
[----:B------:R-:W2:Y:S01]  /*2020*/  S2R R6, SR_TID.X ;  /* 0x0000000000067919 */ /* 0x000ea20000002100 */
[----:B------:R-:W-:Y:S01]  /*2030*/  IMAD.IADD R68, R68, 0x1, R31 ;  /* 0x0000000144447824 */ /* 0x000fe200078e021f */
[----:B------:R-:W-:Y:S01]  /*2040*/  SHF.R.S32.HI R17, RZ, 0x1f, R16 ;  /* 0x0000001fff117819 */ /* 0x000fe20000011410 */
[----:B------:R-:W-:-:S02]  /*2050*/  VIADD R74, R16, 0x20 ;  /* 0x00000020104a7836 */ /* 0x000fc40000000000 */
[----:B------:R-:W3:Y:S07]  /*2060*/  LDC R75, c[0x0][0x3f4] ;  /* 0x0000fd00ff4b7b82 */ /* 0x000eee0000000800 */
[----:B------:R-:W-:Y:S01]  /*2070*/  @P0 IADD3 R4, P1, R225, UR4, RZ ;  /* 0x00000004e1040c10 */ /* 0x000fe2000ff3e0ff */
[----:B------:R-:W-:Y:S01]  /*2080*/  VIADD R70, R16, 0x40 ;  /* 0x0000004010467836 */ /* 0x000fe20000000000 */
[----:B------:R-:W4:Y:S02]  /*2090*/  LDC.64 R34, c[0x0][0x3f8] ;  /* 0x0000fe00ff227b82 */ /* 0x000f240000000a00 */
[----:B------:R-:W-:Y:S01]  /*20a0*/  @P0 IADD3.X R5, R226, UR5, RZ, P1, !PT ;  /* 0x00000005e2050c10 */ /* 0x000fe20008ffe4ff */
[----:B------:R-:W-:-:S04]  /*20b0*/  ULDC.64 UR4, c[0x0][0xb00] ;  /* 0x0002c00000047ab9 */ /* 0x000fc80000000a00 */
[----:B------:R2:W3:Y:S01]  /*20c0*/  @P0 LDG.E R0, desc[UR60][R4.64] ;  /* 0x0000003c04000981 */ /* 0x0004e2000c1e1900 */
[----:B------:R-:W-:Y:S01]  /*20d0*/  SHF.R.S32.HI R36, RZ, 0x1f, R68 ;  /* 0x0000001fff247819 */ /* 0x000fe20000011444 */
[C---:B------:R-:W-:Y:S01]  /*20e0*/  VIADD R11, R16.reuse, 0x60 ;  /* 0x00000060100b7836 */ /* 0x040fe20000000000 */
[----:B------:R-:W-:Y:S01]  /*20f0*/  ISETP.NE.U32.AND P0, PT, RZ, UR4, PT ;  /* 0x00000004ff007c0c */ /* 0x000fe2000bf05070 */
[----:B------:R-:W4:Y:S01]  /*2100*/  LDC.64 R66, c[0x0][0x408] ;  /* 0x00010200ff427b82 */ /* 0x000f220000000a00 */
[----:B------:R-:W-:Y:S01]  /*2110*/  VIADD R10, R16, 0x80 ;  /* 0x00000080100a7836 */ /* 0x000fe20000000000 */
[----:B------:R-:W-:Y:S01]  /*2120*/  SHF.R.S32.HI R23, RZ, 0x1f, R22 ;  /* 0x0000001fff177819 */ /* 0x000fe20000011416 */
[-C--:B-1----:R-:W-:Y:S01]  /*2130*/  IMAD R3, R36, R20.reuse, RZ ;  /* 0x0000001424037224 */ /* 0x082fe200078e02ff */
[----:B0-----:R-:W-:Y:S01]  /*2140*/  SHF.R.U32.HI R46, RZ, 0x7, R46 ;  /* 0x00000007ff2e7819 */ /* 0x001fe2000001162e */
[----:B------:R-:W-:Y:S01]  /*2150*/  VIADD R9, R16, 0xa0 ;  /* 0x000000a010097836 */ /* 0x000fe20000000000 */
[----:B------:R-:W-:Y:S01]  /*2160*/  ISETP.NE.AND.EX P0, PT, RZ, UR5, PT, P0 ;  /* 0x00000005ff007c0c */ /* 0x000fe2000bf05300 */
[----:B--2---:R-:W-:Y:S01]  /*2170*/  IMAD.WIDE.U32 R4, R68, R20, RZ ;  /* 0x0000001444047225 */ /* 0x004fe200078e00ff */
[----:B------:R-:W-:Y:S01]  /*2180*/  ULDC.64 UR4, c[0x0][0x308] ;  /* 0x0000c20000047ab9 */ /* 0x000fe20000000a00 */
[----:B------:R-:W-:-:S02]  /*2190*/  ISETP.NE.AND P6, PT, R46, 0x1, PT ;  /* 0x000000012e00780c */ /* 0x000fc40003fc5270 */
[----:B------:R-:W-:Y:S01]  /*21a0*/  IMAD R3, R68, R21, R3 ;  /* 0x0000001544037224 */ /* 0x000fe200078e0203 */
[----:B-----5:R-:W-:Y:S01]  /*21b0*/  SHF.R.S32.HI R37, RZ, 0x1f, R40 ;  /* 0x0000001fff257819 */ /* 0x020fe20000011428 */
[----:B------:R-:W-:Y:S01]  /*21c0*/  VIADD R6, R6, 0xffffff80 ;  /* 0xffffff8006067836 */ /* 0x000fe20000000000 */
[----:B------:R-:W-:Y:S01]  /*21d0*/  SHF.L.U64.HI R8, R20, 0x6, R21 ;  /* 0x0000000614087819 */ /* 0x000fe20000010215 */
[----:B------:R-:W-:Y:S02]  /*21e0*/  IMAD.IADD R5, R5, 0x1, R3 ;  /* 0x0000000105057824 */ /* 0x000fe400078e0203 */
[----:B------:R-:W-:Y:S01]  /*21f0*/  IMAD R39, R21, 0x60, RZ ;  /* 0x0000006015277824 */ /* 0x000fe200078e02ff */
[----:B------:R-:W-:Y:S01]  /*2200*/  SHF.R.S32.HI R7, RZ, 0x1f, R6 ;  /* 0x0000001fff077819 */ /* 0x000fe20000011406 */
[----:B------:R-:W-:-:S04]  /*2210*/  IMAD.WIDE.U32 R4, R222, UR4, R4 ;  /* 0x00000004de047c25 */ /* 0x000fc8000f8e0004 */
[----:B------:R-:W-:Y:S01]  /*2220*/  IMAD R5, R222, UR5, R5 ;  /* 0x00000005de057c24 */ /* 0x000fe2000f8e0205 */
[----:B------:R-:W-:Y:S01]  /*2230*/  ULDC.64 UR4, c[0x0][0x310] ;  /* 0x0000c40000047ab9 */ /* 0x000fe20000000a00 */
[----:B----4-:R-:W-:-:S04]  /*2240*/  IMAD.WIDE.U32 R42, R19, R66, R22 ;  /* 0x00000042132a7225 */ /* 0x010fc800078e0016 */
[----:B------:R-:W-:-:S04]  /*2250*/  IMAD.WIDE.U32 R64, R19, R66, R16 ;  /* 0x0000004213407225 */ /* 0x000fc800078e0010 */
[----:B------:R-:W-:-:S04]  /*2260*/  IMAD.WIDE.U32 R30, R19, R34, R22 ;  /* 0x00000022131e7225 */ /* 0x000fc800078e0016 */
[----:B------:R-:W-:-:S04]  /*2270*/  IMAD.WIDE.U32 R32, R19, R34, R16 ;  /* 0x0000002213207225 */ /* 0x000fc800078e0010 */
[----:B------:R-:W-:Y:S02]  /*2280*/  IMAD.MOV.U32 R89, RZ, RZ, 0x20 ;  /* 0x00000020ff597424 */ /* 0x000fe400078e00ff */
[----:B------:R-:W-:Y:S01]  /*2290*/  VIADD R98, R46, 0x8 ;  /* 0x000000082e627836 */ /* 0x000fe20000000000 */
[----:B------:R-:W-:Y:S01]  /*22a0*/  SHF.R.U32.HI R46, RZ, 0x3, R215 ;  /* 0x00000003ff2e7819 */ /* 0x000fe200000116d7 */
[----:B------:R-:W-:Y:S02]  /*22b0*/  IMAD R77, R35, 0x60, RZ ;  /* 0x00000060234d7824 */ /* 0x000fe400078e02ff */
[----:B------:R-:W-:Y:S01]  /*22c0*/  IMAD R47, R67, 0x60, RZ ;  /* 0x00000060432f7824 */ /* 0x000fe200078e02ff */
[----:B---3--:R-:W-:Y:S02]  /*22d0*/  SHF.R.S32.HI R3, RZ, 0x1f, R0 ;  /* 0x0000001fff037819 */ /* 0x008fe40000011400 */
[----:B------:R-:W-:Y:S02]  /*22e0*/  SEL R14, R0, RZ, !P0 ;  /* 0x000000ff000e7207 */ /* 0x000fe40004000000 */
[----:B------:R-:W-:-:S02]  /*22f0*/  SEL R93, R3, RZ, !P0 ;  /* 0x000000ff035d7207 */ /* 0x000fc40004000000 */
[----:B------:R-:W-:Y:S01]  /*2300*/  LEA.HI R0, R7, R6, RZ, 0x2 ;  /* 0x0000000607007211 */ /* 0x000fe200078f10ff */
[----:B------:R-:W-:-:S03]  /*2310*/  IMAD.WIDE.U32 R12, R14, UR4, R4 ;  /* 0x000000040e0c7c25 */ /* 0x000fc6000f8e0004 */
[----:B------:R-:W-:Y:S01]  /*2320*/  SHF.R.S32.HI R44, RZ, 0x1f, R0 ;  /* 0x0000001fff2c7819 */ /* 0x000fe20000011400 */
[----:B------:R-:W-:Y:S01]  /*2330*/  IMAD R3, R93, UR4, RZ ;  /* 0x000000045d037c24 */ /* 0x000fe2000f8e02ff */
[----:B------:R-:W-:Y:S01]  /*2340*/  SHF.R.S32.HI R0, RZ, 0x1f, R227 ;  /* 0x0000001fff007819 */ /* 0x000fe200000114e3 */
[----:B------:R-:W-:Y:S01]  /*2350*/  IMAD.WIDE.U32 R4, R19, R20, R16 ;  /* 0x0000001413047225 */ /* 0x000fe200078e0010 */
[----:B------:R-:W-:-:S03]  /*2360*/  LEA.HI R44, R44, R19, RZ, 0x3 ;  /* 0x000000132c2c7211 */ /* 0x000fc600078f18ff */
[----:B------:R-:W-:Y:S01]  /*2370*/  IMAD R3, R14, UR5, R3 ;  /* 0x000000050e037c24 */ /* 0x000fe2000f8e0203 */
[----:B------:R-:W-:Y:S05]  /*2380*/  @!P6 WARPSYNC.ALL ;  /* 0x000000000000e948 */ /* 0x000fea0003800000 */
[----:B------:R-:W-:Y:S01]  /*2390*/  ULDC UR4, c[0x0][0x320] ;  /* 0x0000c80000047ab9 */ /* 0x000fe20000000800 */
[----:B------:R-:W-:Y:S01]  /*23a0*/  IMAD R6, R231, R20, RZ ;  /* 0x00000014e7067224 */ /* 0x000fe200078e02ff */
[----:B------:R-:W-:Y:S01]  /*23b0*/  ISETP.GE.AND P1, PT, R74, UR4, PT ;  /* 0x000000044a007c0c */ /* 0x000fe2000bf26270 */
[----:B------:R-:W-:Y:S01]  /*23c0*/  IMAD.IADD R72, R13, 0x1, R3 ;  /* 0x000000010d487824 */ /* 0x000fe200078e0203 */
[----:B------:R-:W-:Y:S01]  /*23d0*/  @!P6 BAR.SYNC.DEFER_BLOCKING 0x9, 0x100 ;  /* 0x024400000000eb1d */ /* 0x000fe20000010000 */
[----:B------:R-:W-:Y:S01]  /*23e0*/  IADD3 R73, P2, R12, R4, RZ ;  /* 0x000000040c497210 */ /* 0x000fe20007f5e0ff */
[----:B------:R-:W-:Y:S01]  /*23f0*/  IMAD R71, R19, R21, R6 ;  /* 0x0000001513477224 */ /* 0x000fe200078e0206 */
[----:B------:R-:W-:Y:S01]  /*2400*/  SEL R4, RZ, 0xffffffff, P1 ;  /* 0xffffffffff047807 */ /* 0x000fe20000800000 */
[C---:B------:R-:W-:Y:S01]  /*2410*/  VIADD R7, R16.reuse, 0xc0 ;  /* 0x000000c010077836 */ /* 0x040fe20000000000 */
[C---:B------:R-:W-:Y:S01]  /*2420*/  ISETP.GE.AND P0, PT, R16.reuse, UR4, PT ;  /* 0x0000000410007c0c */ /* 0x040fe2000bf06270 */
[----:B------:R-:W-:Y:S01]  /*2430*/  VIADD R6, R16, 0xe0 ;  /* 0x000000e010067836 */ /* 0x000fe20000000000 */
[----:B------:R-:W-:Y:S01]  /*2440*/  IADD3.X R71, R72, R5, R71, P2, !PT ;  /* 0x0000000548477210 */ /* 0x000fe200017fe447 */
[----:B------:R-:W-:Y:S01]  /*2450*/  IMAD.SHL.U32 R4, R4, 0x2, RZ ;  /* 0x0000000204047824 */ /* 0x000fe200078e00ff */
[----:B------:R-:W-:Y:S01]  /*2460*/  SEL R3, RZ, 0x1, P0 ;  /* 0x00000001ff037807 */ /* 0x000fe20000000000 */
[----:B------:R-:W-:Y:S01]  /*2470*/  ULDC.64 UR6, c[0x0][0x330] ;  /* 0x0000cc0000067ab9 */ /* 0x000fe20000000a00 */
[----:B------:R-:W-:-:S02]  /*2480*/  ISETP.GE.AND P1, PT, R70, UR4, PT ;  /* 0x0000000446007c0c */ /* 0x000fc4000bf26270 */
[----:B------:R-:W-:Y:S02]  /*2490*/  ISETP.GE.AND P2, PT, R11, UR4, PT ;  /* 0x000000040b007c0c */ /* 0x000fe4000bf46270 */
[----:B------:R-:W-:Y:S02]  /*24a0*/  ISETP.GE.AND P0, PT, R7, UR4, PT ;  /* 0x0000000407007c0c */ /* 0x000fe4000bf06270 */
[----:B------:R-:W-:Y:S02]  /*24b0*/  ISETP.GE.AND P3, PT, R6, UR4, PT ;  /* 0x0000000406007c0c */ /* 0x000fe4000bf66270 */
[----:B------:R-:W-:Y:S01]  /*24c0*/  LOP3.LUT R3, R4, 0x2, R3, 0xe2, !PT ;  /* 0x0000000204037812 */ /* 0x000fe200078ee203 */
[C---:B------:R-:W-:Y:S01]  /*24d0*/  IMAD.WIDE.U32 R4, R222.reuse, UR6, R16 ;  /* 0x00000006de047c25 */ /* 0x040fe2000f8e0010 */
[----:B------:R-:W-:Y:S02]  /*24e0*/  SEL R6, RZ, 0x4, P1 ;  /* 0x00000004ff067807 */ /* 0x000fe40000800000 */
[----:B------:R-:W-:Y:S01]  /*24f0*/  SEL R7, RZ, 0x8, P2 ;  /* 0x00000008ff077807 */ /* 0x000fe20001000000 */
[----:B------:R-:W-:Y:S01]  /*2500*/  IMAD R5, R222, UR7, R5 ;  /* 0x00000007de057c24 */ /* 0x000fe2000f8e0205 */
[----:B------:R-:W-:-:S02]  /*2510*/  ISETP.GE.AND P1, PT, R10, UR4, PT ;  /* 0x000000040a007c0c */ /* 0x000fc4000bf26270 */
[----:B------:R-:W-:Y:S01]  /*2520*/  ISETP.GE.AND P2, PT, R9, UR4, PT ;  /* 0x0000000409007c0c */ /* 0x000fe2000bf46270 */
[----:B------:R-:W-:Y:S01]  /*2530*/  ULDC.64 UR4, c[0x0][0x338] ;  /* 0x0000ce0000047ab9 */ /* 0x000fe20000000a00 */
[----:B------:R-:W-:Y:S01]  /*2540*/  LOP3.LUT R3, R7, R3, R6, 0xfe, !PT ;  /* 0x0000000307037212 */ /* 0x000fe200078efe06 */
[----:B------:R-:W-:Y:S01]  /*2550*/  IMAD R93, R93, UR4, RZ ;  /* 0x000000045d5d7c24 */ /* 0x000fe2000f8e02ff */
[----:B------:R-:W-:Y:S02]  /*2560*/  SEL R6, RZ, 0x10, P1 ;  /* 0x00000010ff067807 */ /* 0x000fe40000800000 */
[----:B------:R-:W-:Y:S01]  /*2570*/  SEL R7, RZ, 0x20, P2 ;  /* 0x00000020ff077807 */ /* 0x000fe20001000000 */
[C---:B------:R-:W-:Y:S01]  /*2580*/  IMAD R93, R14.reuse, UR5, R93 ;  /* 0x000000050e5d7c24 */ /* 0x040fe2000f8e025d */
[----:B------:R-:W-:Y:S01]  /*2590*/  SEL R95, RZ, 0x40, P0 ;  /* 0x00000040ff5f7807 */ /* 0x000fe20000000000 */
[----:B------:R-:W-:Y:S01]  /*25a0*/  IMAD.WIDE.U32 R14, R14, UR4, R4 ;  /* 0x000000040e0e7c25 */ /* 0x000fe2000f8e0004 */
[----:B------:R-:W-:Y:S01]  /*25b0*/  ISETP.GE.AND P0, PT, R16, R75, PT ;  /* 0x0000004b1000720c */ /* 0x000fe20003f06270 */
[----:B------:R-:W-:Y:S01]  /*25c0*/  ULDC UR4, c[0x0][0x2f4] ;  /* 0x0000bd0000047ab9 */ /* 0x000fe20000000800 */
[----:B------:R-:W-:Y:S01]  /*25d0*/  LOP3.LUT R6, R7, R3, R6, 0xfe, !PT ;  /* 0x0000000307067212 */ /* 0x000fe200078efe06 */
[----:B------:R-:W-:Y:S01]  /*25e0*/  IMAD R4, R231, R34, RZ ;  /* 0x00000022e7047224 */ /* 0x000fe200078e02ff */
[C---:B------:R-:W-:Y:S01]  /*25f0*/  SEL R3, R75.reuse, RZ, P0 ;  /* 0x000000ff4b037207 */ /* 0x040fe20000000000 */
[----:B------:R-:W-:Y:S01]  /*2600*/  IMAD.SHL.U32 R75, R75, 0x2, RZ ;  /* 0x000000024b4b7824 */ /* 0x000fe200078e00ff */
[----:B------:R-:W-:Y:S01]  /*2610*/  LOP3.LUT R44, R44, 0xfffffff8, RZ, 0xc0, !PT ;  /* 0xfffffff82c2c7812 */ /* 0x000fe200078ec0ff */
[C---:B------:R-:W-:Y:S01]  /*2620*/  IMAD R5, R19.reuse, R35, R4 ;  /* 0x0000002313057224 */ /* 0x040fe200078e0204 */
[----:B------:R-:W-:Y:S01]  /*2630*/  LOP3.LUT R95, R6, R95, RZ, 0xfc, !PT ;  /* 0x0000005f065f7212 */ /* 0x000fe200078efcff */
[----:B------:R-:W-:Y:S01]  /*2640*/  IMAD.IADD R3, R16, 0x1, R3 ;  /* 0x0000000110037824 */ /* 0x000fe200078e0203 */
[----:B------:R-:W-:Y:S01]  /*2650*/  IADD3 R68, P1, R19, R68, RZ ;  /* 0x0000004413447210 */ /* 0x000fe20007f3e0ff */
[----:B------:R-:W-:Y:S01]  /*2660*/  IMAD R6, R231, R66, RZ ;  /* 0x00000042e7067224 */ /* 0x000fe200078e02ff */
[----:B------:R-:W-:Y:S01]  /*2670*/  SEL R94, RZ, 0xffffff80, P3 ;  /* 0xffffff80ff5e7807 */ /* 0x000fe20001800000 */
[C---:B------:R-:W-:Y:S01]  /*2680*/  IMAD.IADD R44, R19.reuse, 0x1, -R44 ;  /* 0x00000001132c7824 */ /* 0x040fe200078e0a2c */
[----:B------:R-:W-:Y:S01]  /*2690*/  SHF.R.S32.HI R4, RZ, 0x1f, R3 ;  /* 0x0000001fff047819 */ /* 0x000fe20000011403 */
[----:B------:R-:W-:Y:S01]  /*26a0*/  IMAD R7, R19, R67, R6 ;  /* 0x0000004313077224 */ /* 0x000fe200078e0206 */
[----:B------:R-:W-:Y:S01]  /*26b0*/  SHF.L.U64.HI R6, R34, 0x6, R35 ;  /* 0x0000000622067819 */ /* 0x000fe20000010223 */
[----:B------:R-:W-:Y:S01]  /*26c0*/  IMAD.SHL.U32 R83, R44, 0x40, RZ ;  /* 0x000000402c537824 */ /* 0x000fe200078e00ff */
[----:B------:R-:W-:Y:S01]  /*26d0*/  LEA.HI R38, R4, R3, RZ, 0x3 ;  /* 0x0000000304267211 */ /* 0x000fe200078f18ff */
[----:B------:R-:W-:Y:S01]  /*26e0*/  IMAD.IADD R43, R43, 0x1, R7 ;  /* 0x000000012b2b7824 */ /* 0x000fe200078e0207 */
[----:B------:R-:W-:Y:S01]  /*26f0*/  SHF.L.U64.HI R4, R66, 0x6, R67 ;  /* 0x0000000642047819 */ /* 0x000fe20000010243 */
[----:B------:R-:W-:Y:S01]  /*2700*/  IMAD.IADD R65, R7, 0x1, R65 ;  /* 0x0000000107417824 */ /* 0x000fe200078e0241 */
[----:B------:R-:W-:Y:S01]  /*2710*/  LOP3.LUT R83, R83, 0x1c0, RZ, 0xc0, !PT ;  /* 0x000001c053537812 */ /* 0x000fe200078ec0ff */
[----:B------:R-:W-:Y:S01]  /*2720*/  IMAD R3, R37, R34, RZ ;  /* 0x0000002225037224 */ /* 0x000fe200078e02ff */
[----:B------:R-:W-:Y:S01]  /*2730*/  LOP3.LUT R85, R38, 0xfffffff8, RZ, 0xc0, !PT ;  /* 0xfffffff826557812 */ /* 0x000fe200078ec0ff */
[C---:B------:R-:W-:Y:S01]  /*2740*/  IMAD.SHL.U32 R7, R20.reuse, 0x40, RZ ;  /* 0x0000004014077824 */ /* 0x040fe200078e00ff */
[----:B------:R-:W-:Y:S01]  /*2750*/  SHF.R.U32.HI R86, RZ, 0x3, R83 ;  /* 0x00000003ff567819 */ /* 0x000fe20000011653 */
[----:B------:R-:W-:Y:S01]  /*2760*/  IMAD.WIDE.U32 R20, R20, 0x60, RZ ;  /* 0x0000006014147825 */ /* 0x000fe200078e00ff */
[----:B------:R-:W-:-:S02]  /*2770*/  LOP3.LUT R94, R95, 0x80, R94, 0xc8, !PT ;  /* 0x000000805f5e7812 */ /* 0x000fc400078ec85e */
[----:B------:R-:W-:Y:S01]  /*2780*/  SHF.R.S32.HI R84, RZ, 0x3, R38 ;  /* 0x00000003ff547819 */ /* 0x000fe20000011426 */
[-C--:B------:R-:W-:Y:S01]  /*2790*/  IMAD R37, R37, R66.reuse, RZ ;  /* 0x0000004225257224 */ /* 0x080fe200078e02ff */
[----:B------:R-:W-:Y:S01]  /*27a0*/  SHF.R.S32.HI R87, RZ, 0x1f, R85 ;  /* 0x0000001fff577819 */ /* 0x000fe20000011455 */
[-C--:B------:R-:W-:Y:S01]  /*27b0*/  IMAD.WIDE.U32 R42, R40, R66.reuse, R42 ;  /* 0x00000042282a7225 */ /* 0x080fe200078e002a */
[----:B------:R-:W-:Y:S02]  /*27c0*/  ISETP.GE.AND P2, PT, R74, UR4, PT ;  /* 0x000000044a007c0c */ /* 0x000fe4000bf46270 */
[----:B------:R-:W-:Y:S01]  /*27d0*/  LOP3.LUT R95, R95, 0x40, RZ, 0xc0, !PT ;  /* 0x000000405f5f7812 */ /* 0x000fe200078ec0ff */
[C---:B------:R-:W-:Y:S02]  /*27e0*/  IMAD R37, R40.reuse, R67, R37 ;  /* 0x0000004328257224 */ /* 0x040fe400078e0225 */
[----:B------:R-:W-:-:S04]  /*27f0*/  IMAD.WIDE.U32 R64, R40, R66, R64 ;  /* 0x0000004228407225 */ /* 0x000fc800078e0040 */
[----:B------:R-:W-:Y:S01]  /*2800*/  IMAD.IADD R76, R21, 0x1, R39 ;  /* 0x00000001154c7824 */ /* 0x000fe200078e0227 */
[----:B------:R-:W-:Y:S01]  /*2810*/  LOP3.LUT R39, R83, 0x18, R16, 0xf8, !PT ;  /* 0x0000001853277812 */ /* 0x000fe200078ef810 */
[----:B------:R-:W-:Y:S01]  /*2820*/  IMAD.X R69, R231, 0x1, R36, P1 ;  /* 0x00000001e7457824 */ /* 0x000fe200008e0624 */
[----:B------:R-:W-:Y:S01]  /*2830*/  LOP3.LUT P1, RZ, R44, 0x4, RZ, 0xc0, !PT ;  /* 0x000000042cff7812 */ /* 0x000fe2000782c0ff */
[----:B------:R-:W-:Y:S01]  /*2840*/  IMAD.IADD R81, R43, 0x1, R37 ;  /* 0x000000012b517824 */ /* 0x000fe200078e0225 */
[--C-:B------:R-:W-:Y:S01]  /*2850*/  LOP3.LUT R36, R215, 0x38, R38.reuse, 0xf8, !PT ;  /* 0x00000038d7247812 */ /* 0x100fe200078ef826 */
[----:B------:R-:W-:Y:S01]  /*2860*/  IMAD.IADD R82, R37, 0x1, R65 ;  /* 0x0000000125527824 */ /* 0x000fe200078e0241 */
[----:B------:R-:W-:Y:S01]  /*2870*/  LOP3.LUT R37, R83, 0x38, R38, 0xf8, !PT ;  /* 0x0000003853257812 */ /* 0x000fe200078ef826 */
[----:B------:R-:W-:Y:S01]  /*2880*/  IMAD.IADD R31, R31, 0x1, R5 ;  /* 0x000000011f1f7824 */ /* 0x000fe200078e0205 */
[----:B------:R-:W-:Y:S01]  /*2890*/  LOP3.LUT R39, R39, R86, RZ, 0x3c, !PT ;  /* 0x0000005627277212 */ /* 0x000fe200078e3cff */
[----:B------:R-:W-:Y:S01]  /*28a0*/  IMAD.IADD R33, R5, 0x1, R33 ;  /* 0x0000000105217824 */ /* 0x000fe200078e0221 */
[----:B------:R-:W-:Y:S01]  /*28b0*/  LOP3.LUT R36, R36, R46, RZ, 0x3c, !PT ;  /* 0x0000002e24247212 */ /* 0x000fe200078e3cff */
[----:B------:R-:W-:Y:S01]  /*28c0*/  IMAD R45, R40, R35, R3 ;  /* 0x00000023282d7224 */ /* 0x000fe200078e0203 */
[----:B------:R-:W-:Y:S01]  /*28d0*/  SEL R89, R89, 0xffffffe0, !P1 ;  /* 0xffffffe059597807 */ /* 0x000fe20004800000 */
[----:B------:R-:W-:Y:S01]  /*28e0*/  IMAD.SHL.U32 R5, R34, 0x40, RZ ;  /* 0x0000004022057824 */ /* 0x000fe200078e00ff */
[----:B------:R-:W-:Y:S01]  /*28f0*/  LOP3.LUT R37, R37, R86, RZ, 0x3c, !PT ;  /* 0x0000005625257212 */ /* 0x000fe200078e3cff */
[----:B------:R-:W-:Y:S01]  /*2900*/  IMAD.WIDE.U32 R30, R40, R34, R30 ;  /* 0x00000022281e7225 */ /* 0x000fe200078e001e */
[----:B------:R-:W-:-:S03]  /*2910*/  ISETP.GE.AND P1, PT, R16, UR4, PT ;  /* 0x0000000410007c0c */ /* 0x000fc6000bf26270 */
[----:B------:R-:W-:-:S04]  /*2920*/  IMAD.WIDE.U32 R32, R40, R34, R32 ;  /* 0x0000002228207225 */ /* 0x000fc800078e0020 */
[----:B------:R-:W-:Y:S02]  /*2930*/  IMAD.SHL.U32 R3, R66, 0x40, RZ ;  /* 0x0000004042037824 */ /* 0x000fe400078e00ff */
[----:B------:R-:W-:-:S04]  /*2940*/  IMAD.WIDE.U32 R34, R34, 0x60, RZ ;  /* 0x0000006022227825 */ /* 0x000fc800078e00ff */
[----:B------:R-:W-:-:S04]  /*2950*/  IMAD.WIDE.U32 R66, R66, 0x60, RZ ;  /* 0x0000006042427825 */ /* 0x000fc800078e00ff */
[----:B------:R-:W-:Y:S02]  /*2960*/  IMAD R90, R218, 0x200, R39 ;  /* 0x00000200da5a7824 */ /* 0x000fe400078e0227 */
[----:B------:R-:W-:Y:S02]  /*2970*/  IMAD.IADD R77, R35, 0x1, R77 ;  /* 0x00000001234d7824 */ /* 0x000fe400078e024d */
[----:B------:R-:W-:Y:S02]  /*2980*/  IMAD.IADD R78, R67, 0x1, R47 ;  /* 0x00000001434e7824 */ /* 0x000fe400078e022f */
[----:B------:R-:W-:Y:S02]  /*2990*/  IMAD.IADD R79, R31, 0x1, R45 ;  /* 0x000000011f4f7824 */ /* 0x000fe400078e022d */
[----:B------:R-:W-:Y:S02]  /*29a0*/  IMAD.IADD R80, R45, 0x1, R33 ;  /* 0x000000012d507824 */ /* 0x000fe400078e0221 */
[----:B------:R-:W-:-:S02]  /*29b0*/  IMAD.IADD R88, R219, 0x1, R36 ;  /* 0x00000001db587824 */ /* 0x000fc400078e0224 */
[----:B------:R-:W-:Y:S02]  /*29c0*/  IMAD R91, R218, 0x200, R37 ;  /* 0x00000200da5b7824 */ /* 0x000fe400078e0225 */
[----:B------:R-:W-:Y:S02]  /*29d0*/  IMAD.IADD R92, R89, 0x1, R90 ;  /* 0x00000001595c7824 */ /* 0x000fe400078e025a */
[----:B------:R-:W-:-:S07]  /*29e0*/  IMAD.IADD R93, R15, 0x1, R93 ;  /* 0x000000010f5d7824 */ /* 0x000fce00078e025d */
.L_x_10250:
        /* <DEDUP_REMOVED lines=71> */
.L_x_10207:
[----:B------:R-:W-:Y:S05]  /*2e60*/  BSYNC B1 ;  /* 0x0000000000017941 */ /* 0x000fea0003800000 */
.L_x_10206:
        /* <DEDUP_REMOVED lines=25> */
.L_x_10209:
[----:B------:R-:W-:Y:S05]  /*3000*/  BSYNC B1 ;  /* 0x0000000000017941 */ /* 0x000fea0003800000 */
.L_x_10208:
[----:B0-----:R-:W2:Y:S01]  /*3010*/  LDL R36, [R1+0x5c] ;  /* 0x00005c0001247983 */ /* 0x001ea20000100800 */
[----:B------:R-:W-:Y:S01]  /*3020*/  IMAD.MOV.U32 R37, RZ, RZ, R61 ;  /* 0x000000ffff257224 */ /* 0x000fe200078e003d */
[----:B------:R-:W-:Y:S01]  /*3030*/  PRMT R115, R115, 0x5410, R101 ;  /* 0x0000541073737816 */ /* 0x000fe20000000065 */
[----:B------:R-:W-:Y:S01]  /*3040*/  IMAD.MOV.U32 R38, RZ, RZ, R62 ;  /* 0x000000ffff267224 */ /* 0x000fe200078e003e */
[----:B------:R-:W-:Y:S01]  /*3050*/  PRMT R123, R100, 0x7610, R123 ;  /* 0x00007610647b7816 */ /* 0x000fe2000000007b */
[----:B------:R-:W-:-:S05]  /*3060*/  IMAD.MOV.U32 R39, RZ, RZ, R63 ;  /* 0x000000ffff277224 */ /* 0x000fca00078e003f */
[----:B------:R-:W-:Y:S01]  /*3070*/  PRMT R110, R39, 0x5410, R38 ;  /* 0x00005410276e7816 */ /* 0x000fe20000000026 */
[----:B-----5:R-:W-:Y:S02]  /*3080*/  IMAD.MOV.U32 R38, RZ, RZ, R52 ;  /* 0x000000ffff267224 */ /* 0x020fe400078e0034 */
[----:B------:R-:W-:-:S03]  /*3090*/  IMAD.MOV.U32 R39, RZ, RZ, R53 ;  /* 0x000000ffff277224 */ /* 0x000fc600078e0035 */
[----:B------:R-:W-:Y:S01]  /*30a0*/  PRMT R122, R38, 0x7610, R122 ;  /* 0x00007610267a7816 */ /* 0x000fe2000000007a */
[----:B------:R-:W-:Y:S01]  /*30b0*/  IMAD.MOV.U32 R38, RZ, RZ, R44 ;  /* 0x000000ffff267224 */ /* 0x000fe200078e002c */
[----:B------:R-:W-:Y:S01]  /*30c0*/  PRMT R121, R39, 0x7610, R121 ;  /* 0x0000761027797816 */ /* 0x000fe20000000079 */
[----:B------:R-:W-:-:S05]  /*30d0*/  IMAD.MOV.U32 R39, RZ, RZ, R45 ;  /* 0x000000ffff277224 */ /* 0x000fca00078e002d */
[----:B------:R-:W-:Y:S02]  /*30e0*/  PRMT R118, R39, 0x7610, R118 ;  /* 0x0000761027767816 */ /* 0x000fe40000000076 */
[----:B--2---:R-:W-:Y:S01]  /*30f0*/  R2UR UR4, R36 ;  /* 0x00000000240472ca */ /* 0x004fe200000e0000 */
[----:B------:R-:W-:-:S05]  /*3100*/  IMAD.MOV.U32 R36, RZ, RZ, R60 ;  /* 0x000000ffff247224 */ /* 0x000fca00078e003c */
[----:B------:R-:W-:Y:S01]  /*3110*/  PRMT R107, R36, 0x5410, R37 ;  /* 0x00005410246b7816 */ /* 0x000fe20000000025 */
[----:B------:R-:W-:Y:S02]  /*3120*/  IMAD.MOV.U32 R36, RZ, RZ, R56 ;  /* 0x000000ffff247224 */ /* 0x000fe400078e0038 */
[----:B------:R-:W-:-:S03]  /*3130*/  IMAD.MOV.U32 R37, RZ, RZ, R57 ;  /* 0x000000ffff257224 */ /* 0x000fc600078e0039 */
[----:B------:R-:W-:Y:S01]  /*3140*/  PRMT R116, R116, 0x5410, R36 ;  /* 0x0000541074747816 */ /* 0x000fe20000000024 */
[----:B------:R-:W-:Y:S01]  /*3150*/  UISETP.NE.AND UP0, UPT, UR4, 0x3, UPT ;  /* 0x000000030400788c */ /* 0x000fe2000bf05270 */
[----:B------:R-:W-:Y:S01]  /*3160*/  PRMT R117, R117, 0x5410, R37 ;  /* 0x0000541075757816 */ /* 0x000fe20000000025 */
[----:B------:R-:W-:Y:S02]  /*3170*/  IMAD.MOV.U32 R36, RZ, RZ, R46 ;  /* 0x000000ffff247224 */ /* 0x000fe400078e002e */
[----:B------:R-:W-:Y:S01]  /*3180*/  IMAD.MOV.U32 R37, RZ, RZ, R47 ;  /* 0x000000ffff257224 */ /* 0x000fe200078e002f */
[----:B------:R-:W-:Y:S02]  /*3190*/  PRMT R117, R38, 0x7610, R117 ;  /* 0x0000761026757816 */ /* 0x000fe40000000075 */
[----:B------:R-:W-:Y:S02]  /*31a0*/  PLOP3.LUT P3, PT, PT, PT, UP0, 0x80, 0x0 ;  /* 0x000000000000781c */ /* 0x000fe40003f6f008 */
[----:B------:R-:W-:Y:S01]  /*31b0*/  PRMT R115, R36, 0x7610, R115 ;  /* 0x0000761024737816 */ /* 0x000fe20000000073 */
[----:B------:R-:W-:Y:S01]  /*31c0*/  IMAD.MOV.U32 R36, RZ, RZ, R55 ;  /* 0x000000ffff247224 */ /* 0x000fe200078e0037 */
[----:B------:R-:W-:Y:S01]  /*31d0*/  PRMT R116, R37, 0x7610, R116 ;  /* 0x0000761025747816 */ /* 0x000fe20000000074 */
[----:B------:R-:W-:-:S03]  /*31e0*/  IMAD.MOV.U32 R37, RZ, RZ, R54 ;  /* 0x000000ffff257224 */ /* 0x000fc600078e0036 */
[----:B------:R-:W-:Y:S02]  /*31f0*/  PRMT R119, R36, 0x7610, R119 ;  /* 0x0000761024777816 */ /* 0x000fe40000000077 */
[----:B------:R-:W-:-:S03]  /*3200*/  PRMT R120, R37, 0x7610, R120 ;  /* 0x0000761025787816 */ /* 0x000fc60000000078 */
[----:B------:R-:W-:Y:S05]  /*3210*/  @!P3 BRA `(.L_x_10210) ;  /* 0x000000000004b947 */ /* 0x000fea0003800000 */
[----:B------:R-:W-:Y:S01]  /*3220*/  BPT.TRAP 0x1 ;  /* 0x000000040000795c */ /* 0x000fe20000300000 */
.L_x_10210:
[----:B------:R-:W-:Y:S01]  /*3230*/  IMAD R96, R2, 0x8, R18 ;  /* 0x0000000802607824 */ /* 0x000fe200078e0212 */
[----:B------:R-:W-:Y:S01]  /*3240*/  SHF.L.U32 R109, R201, 0x1f, RZ ;  /* 0x0000001fc96d7819 */ /* 0x000fe200000006ff */
[----:B------:R-:W-:Y:S03]  /*3250*/  BSSY B1, `(.L_x_10211) ;  /* 0x0000003000017945 */ /* 0x000fe60003800000 */
[----:B------:R-:W0:Y:S02]  /*3260*/  SYNCS.PHASECHK.TRANS64.TRYWAIT P6, [R96+URZ+0x32490], R109 ;  /* 0x0324906d600075a7 */ /* 0x000e2400080c017f */
[----:B0-----:R-:W-:Y:S05]  /*3270*/  @!P6 BRA `(.L_x_10212) ;  /* 0x000001900020e947 */ /* 0x001fea0003800000 */
.L_x_10507:
[----:B------:R-:W-:Y:S05]  /*3280*/  BSYNC B1 ;  /* 0x0000000000017941 */ /* 0x000fea0003800000 */
.L_x_10211:
        /* <DEDUP_REMOVED lines=13> */
[----:B------:R-:W-:Y:S02]  /*3360*/  PRMT R101, R107, 0x5410, R101 ;  /* 0x000054106b657816 */ /* 0x000fe40000000065 */
[----:B------:R-:W-:Y:S01]  /*3370*/  SHF.R.U32.HI R100, RZ, 0x10, R61 ;  /* 0x00000010ff647819 */ /* 0x000fe2000001163d */
[----:B------:R-:W-:Y:S01]  /*3380*/  IMAD.U32 R61, R38, 0x10000, RZ ;  /* 0x00010000263d7824 */ /* 0x000fe200078e00ff */
[----:B------:R-:W-:Y:S01]  /*3390*/  PRMT R62, R110, 0x5410, R103 ;  /* 0x000054106e3e7816 */ /* 0x000fe20000000067 */
[C---:B------:R-:W-:Y:S01]  /*33a0*/  IMAD.U32 R110, R37.reuse, 0x10000, RZ ;  /* 0x00010000256e7824 */ /* 0x040fe200078e00ff */
[----:B------:R-:W-:-:S02]  /*33b0*/  LOP3.LUT R37, R37, 0xffff0000, RZ, 0xc0, !PT ;  /* 0xffff000025257812 */ /* 0x000fc400078ec0ff */
[----:B------:R-:W-:Y:S01]  /*33c0*/  LOP3.LUT R112, R63, 0xffff0000, RZ, 0xc0, !PT ;  /* 0xffff00003f707812 */ /* 0x000fe200078ec0ff */
[----:B------:R-:W-:Y:S01]  /*33d0*/  IMAD.U32 R103, R62, 0x10000, RZ ;  /* 0x000100003e677824 */ /* 0x000fe200078e00ff */
[----:B------:R-:W-:Y:S01]  /*33e0*/  LOP3.LUT R60, R39, 0xffff0000, RZ, 0xc0, !PT ;  /* 0xffff0000273c7812 */ /* 0x000fe200078ec0ff */
[----:B------:R-:W-:Y:S01]  /*33f0*/  IMAD.U32 R63, R63, 0x10000, RZ ;  /* 0x000100003f3f7824 */ /* 0x000fe200078e00ff */
[----:B------:R-:W-:Y:S01]  /*3400*/  LOP3.LUT R111, R101, 0xffff0000, RZ, 0xc0, !PT ;  /* 0xffff0000656f7812 */ /* 0x000fe200078ec0ff */
[-C--:B------:R-:W-:Y:S01]  /*3410*/  FMUL.FTZ R113, R37, R112.reuse ;  /* 0x0000007025717220 */ /* 0x080fe20000410000 */
[----:B------:R-:W-:Y:S01]  /*3420*/  PRMT R39, R107, 0x5432, R100 ;  /* 0x000054326b277816 */ /* 0x000fe20000000064 */
[----:B------:R-:W-:Y:S01]  /*3430*/  IMAD.U32 R100, R36, 0x10000, RZ ;  /* 0x0001000024647824 */ /* 0x000fe200078e00ff */
[----:B------:R-:W-:Y:S01]  /*3440*/  LOP3.LUT R38, R38, 0xffff0000, RZ, 0xc0, !PT ;  /* 0xffff000026267812 */ /* 0x000fe200078ec0ff */
[-C--:B------:R-:W-:Y:S01]  /*3450*/  FMUL.FTZ R37, R37, R111.reuse ;  /* 0x0000006f25257220 */ /* 0x080fe20000410000 */
[----:B------:R-:W-:Y:S01]  /*3460*/  FFMA.FTZ R113, R110, R111, -R113 ;  /* 0x0000006f6e717223 */ /* 0x000fe20000010871 */
[----:B------:R-:W-:Y:S01]  /*3470*/  IMAD.U32 R107, R39, 0x10000, RZ ;  /* 0x00010000276b7824 */ /* 0x000fe200078e00ff */
[----:B------:R-:W-:Y:S01]  /*3480*/  LOP3.LUT R36, R36, 0xffff0000, RZ, 0xc0, !PT ;  /* 0xffff000024247812 */ /* 0x000fe200078ec0ff */
[----:B------:R-:W-:Y:S01]  /*3490*/  FMUL.FTZ R114, R38, R103 ;  /* 0x0000006726727220 */ /* 0x000fe20000410000 */
[----:B------:R-:W-:Y:S01]  /*34a0*/  FFMA.FTZ R110, R110, R112, R37 ;  /* 0x000000706e6e7223 */ /* 0x000fe20000010025 */
[-C--:B------:R-:W-:Y:S01]  /*34b0*/  FMUL.FTZ R38, R38, R107.reuse ;  /* 0x0000006b26267220 */ /* 0x080fe20000410000 */
[----:B------:R-:W-:Y:S01]  /*34c0*/  LOP3.LUT R37, R62, 0xffff0000, RZ, 0xc0, !PT ;  /* 0xffff00003e257812 */ /* 0x000fe200078ec0ff */
[----:B------:R-:W-:Y:S01]  /*34d0*/  IMAD.U32 R101, R101, 0x10000, RZ ;  /* 0x0001000065657824 */ /* 0x000fe200078e00ff */
[----:B------:R-:W-:Y:S01]  /*34e0*/  LOP3.LUT R39, R39, 0xffff0000, RZ, 0xc0, !PT ;  /* 0xffff000027277812 */ /* 0x000fe200078ec0ff */
[C---:B------:R-:W-:Y:S01]  /*34f0*/  FFMA.FTZ R114, R61.reuse, R107, -R114 ;  /* 0x0000006b3d727223 */ /* 0x040fe20000010872 */
        /* <DEDUP_REMOVED lines=12> */
[----:B------:R-:W-:-:S07]  /*35c0*/  F2FP.BF16.F32.PACK_AB R36, R36, R103 ;  /* 0x000000672424723e */ /* 0x000fce00000010ff */
.L_x_10218:
[----:B------:R-:W-:Y:S05]  /*35d0*/  BSYNC B3 ;  /* 0x0000000000037941 */ /* 0x000fea0003800000 */
.L_x_10217:
[----:B--2---:R1:W-:Y:S02]  /*35e0*/  STG.E.128 desc[UR60][R50.64], R36 ;  /* 0x0000002432007986 */ /* 0x0043e4000c101d3c */
.L_x_10216:
[----:B------:R-:W-:Y:S05]  /*35f0*/  BSYNC B2 ;  /* 0x0000000000027941 */ /* 0x000fea0003800000 */
.L_x_10215:
[----:B------:R-:W-:Y:S05]  /*3600*/  @P2 BRA `(.L_x_10214) ;  /* 0x0000000000d02947 */ /* 0x000fea0003800000 */
[----:B-1----:R1:W2:Y:S01]  /*3610*/  LDS.128 R36, [R105] ;  /* 0x0000000069247984 */ /* 0x0022a20000000c00 */
[----:B------:R-:W-:Y:S01]  /*3620*/  ISETP.GE.AND P4, PT, R202, R104, PT ;  /* 0x00000068ca00720c */ /* 0x000fe20003f86270 */
[----:B------:R-:W-:-:S12]  /*3630*/  BSSY B2, `(.L_x_10219) ;  /* 0x0000030000027945 */ /* 0x000fd80003800000 */
[----:B-1----:R-:W-:Y:S05]  /*3640*/  @P4 BRA `(.L_x_10220) ;  /* 0x0000000000b84947 */ /* 0x002fea0003800000 */
[----:B------:R-:W-:Y:S01]  /*3650*/  SHF.R.U32.HI R62, RZ, 0x10, R57 ;  /* 0x00000010ff3e7819 */ /* 0x000fe20000011639 */
[----:B--2---:R-:W-:Y:S01]  /*3660*/  IMAD.U32 R101, R37, 0x10000, RZ ;  /* 0x0001000025657824 */ /* 0x004fe200078e00ff */
[----:B------:R-:W-:Y:S02]  /*3670*/  SHF.R.U32.HI R61, RZ, 0x10, R59 ;  /* 0x00000010ff3d7819 */ /* 0x000fe4000001163b */
[----:B------:R-:W-:Y:S01]  /*3680*/  SHF.R.U64 R60, R56, 0x10, R57 ;  /* 0x00000010383c7819 */ /* 0x000fe20000001239 */
[----:B------:R-:W-:Y:S01]  /*3690*/  IMAD.U32 R56, R38, 0x10000, RZ ;  /* 0x0001000026387824 */ /* 0x000fe200078e00ff */
[----:B------:R-:W-:Y:S01]  /*36a0*/  SHF.R.U64 R58, R58, 0x10, R59 ;  /* 0x000000103a3a7819 */ /* 0x000fe2000000123b */
[----:B------:R-:W-:Y:S01]  /*36b0*/  IMAD.U32 R59, R39, 0x10000, RZ ;  /* 0x00010000273b7824 */ /* 0x000fe200078e00ff */
[----:B------:R-:W-:Y:S02]  /*36c0*/  PRMT R62, R117, 0x5432, R62 ;  /* 0x00005432753e7816 */ /* 0x000fe4000000003e */
[----:B------:R-:W-:-:S02]  /*36d0*/  LOP3.LUT R57, R38, 0xffff0000, RZ, 0xc0, !PT ;  /* 0xffff000026397812 */ /* 0x000fc400078ec0ff */
[----:B------:R-:W-:Y:S02]  /*36e0*/  PRMT R61, R123, 0x5410, R61 ;  /* 0x000054107b3d7816 */ /* 0x000fe4000000003d */
[----:B------:R-:W-:Y:S02]  /*36f0*/  LOP3.LUT R38, R39, 0xffff0000, RZ, 0xc0, !PT ;  /* 0xffff000027267812 */ /* 0x000fe400078ec0ff */
[----:B------:R-:W-:Y:S01]  /*3700*/  PRMT R39, R116, 0x5432, R60 ;  /* 0x0000543274277816 */ /* 0x000fe2000000003c */
        /* <DEDUP_REMOVED lines=10> */
[----:B------:R-:W-:Y:S01]  /*37b0*/  FMUL.FTZ R110, R103, R102 ;  /* 0x00000066676e7220 */ /* 0x000fe20000410000 */
[----:B------:R-:W-:Y:S01]  /*37c0*/  LOP3.LUT R61, R61, 0xffff0000, RZ, 0xc0, !PT ;  /* 0xffff00003d3d7812 */ /* 0x000fe200078ec0ff */
[----:B------:R-:W-:Y:S01]  /*37d0*/  IMAD.U32 R39, R39, 0x10000, RZ ;  /* 0x0001000027277824 */ /* 0x000fe200078e00ff */
[----:B------:R-:W-:Y:S01]  /*37e0*/  LOP3.LUT R36, R36, 0xffff0000, RZ, 0xc0, !PT ;  /* 0xffff000024247812 */ /* 0x000fe200078ec0ff */
[----:B------:R-:W-:Y:S01]  /*37f0*/  FMUL.FTZ R103, R103, R100 ;  /* 0x0000006467677220 */ /* 0x000fe20000410000 */
[----:B------:R-:W-:Y:S01]  /*3800*/  FFMA.FTZ R63, R56, R63, -R107 ;  /* 0x0000003f383f7223 */ /* 0x000fe2000001086b */
[----:B------:R-:W-:-:S02]  /*3810*/  IMAD.U32 R58, R58, 0x10000, RZ ;  /* 0x000100003a3a7824 */ /* 0x000fc400078e00ff */
[----:B------:R-:W-:Y:S01]  /*3820*/  FFMA.FTZ R56, R56, R60, R57 ;  /* 0x0000003c38387223 */ /* 0x000fe20000010039 */
[C---:B------:R-:W-:Y:S01]  /*3830*/  FMUL.FTZ R60, R38.reuse, R62 ;  /* 0x0000003e263c7220 */ /* 0x040fe20000410000 */
[----:B------:R-:W-:Y:S01]  /*3840*/  FMUL.FTZ R57, R38, R61 ;  /* 0x0000003d26397220 */ /* 0x000fe20000410000 */
[C---:B------:R-:W-:Y:S01]  /*3850*/  FFMA.FTZ R100, R101.reuse, R100, -R110 ;  /* 0x0000006465647223 */ /* 0x040fe2000001086e */
[C---:B------:R-:W-:Y:S01]  /*3860*/  FMUL.FTZ R38, R36.reuse, R39 ;  /* 0x0000002724267220 */ /* 0x040fe20000410000 */
[----:B------:R-:W-:Y:S01]  /*3870*/  FFMA.FTZ R101, R101, R102, R103 ;  /* 0x0000006665657223 */ /* 0x000fe20000010067 */
[-C--:B------:R-:W-:Y:S01]  /*3880*/  FMUL.FTZ R36, R36, R58.reuse ;  /* 0x0000003a24247220 */ /* 0x080fe20000410000 */
[----:B------:R-:W-:Y:S01]  /*3890*/  FFMA.FTZ R60, R59, R61, -R60 ;  /* 0x0000003d3b3c7223 */ /* 0x000fe2000001083c */
[----:B------:R-:W-:Y:S01]  /*38a0*/  FFMA.FTZ R38, R37, R58, -R38 ;  /* 0x0000003a25267223 */ /* 0x000fe20000010826 */
[----:B------:R-:W-:Y:S01]  /*38b0*/  FFMA.FTZ R57, R59, R62, R57 ;  /* 0x0000003e3b397223 */ /* 0x000fe20000010039 */
[----:B------:R-:W-:Y:S01]  /*38c0*/  FFMA.FTZ R37, R37, R39, R36 ;  /* 0x0000002725257223 */ /* 0x000fe20000010024 */
[----:B------:R-:W-:-:S02]  /*38d0*/  F2FP.BF16.F32.PACK_AB R100, R101, R100 ;  /* 0x000000646564723e */ /* 0x000fc400000010ff */
[----:B------:R-:W-:Y:S02]  /*38e0*/  F2FP.BF16.F32.PACK_AB R56, R56, R63 ;  /* 0x0000003f3838723e */ /* 0x000fe400000010ff */
[----:B------:R-:W-:Y:S01]  /*38f0*/  F2FP.BF16.F32.PACK_AB R36, R37, R38 ;  /* 0x000000262524723e */ /* 0x000fe200000010ff */
[----:B------:R-:W-:Y:S01]  /*3900*/  IMAD.MOV.U32 R37, RZ, RZ, R100 ;  /* 0x000000ffff257224 */ /* 0x000fe200078e0064 */
[----:B------:R-:W-:Y:S01]  /*3910*/  F2FP.BF16.F32.PACK_AB R39, R57, R60 ;  /* 0x0000003c3927723e */ /* 0x000fe200000010ff */
[----:B------:R-:W-:-:S07]  /*3920*/  IMAD.MOV.U32 R38, RZ, RZ, R56 ;  /* 0x000000ffff267224 */ /* 0x000fce00078e0038 */
.L_x_10220:
[----:B------:R-:W-:Y:S05]  /*3930*/  BSYNC B2 ;  /* 0x0000000000027941 */ /* 0x000fea0003800000 */
.L_x_10219:
[----:B--2---:R2:W-:Y:S02]  /*3940*/  STG.E.128 desc[UR60][R50.64+0x40], R36 ;  /* 0x0000402432007986 */ /* 0x0045e4000c101d3c */
.L_x_10214:
[----:B------:R-:W-:Y:S05]  /*3950*/  BSYNC B1 ;  /* 0x0000000000017941 */ /* 0x000fea0003800000 */
.L_x_10213:
[----:B------:R-:W-:Y:S05]  /*3960*/  @P5 BRA `(.L_x_10221) ;  /* 0x0000001c00945947 */ /* 0x000fea0003800000 */
[----:B------:R-:W-:Y:S04]  /*3970*/  BSSY B1, `(.L_x_10222) ;  /* 0x0000035000017945 */ /* 0x000fe80003800000 */
[----:B------:R-:W-:Y:S05]  /*3980*/  @P1 BRA `(.L_x_10223) ;  /* 0x0000000000cc1947 */ /* 0x000fea0003800000 */
        /* <DEDUP_REMOVED lines=8> */
[----:B------:R-:W-:Y:S01]  /*3a10*/  SHF.R.U32.HI R54, RZ, 0x10, R55 ;  /* 0x00000010ff367819 */ /* 0x000fe20000011637 */
[----:B------:R-:W-:Y:S01]  /*3a20*/  IMAD.U32 R55, R37, 0x10000, RZ ;  /* 0x0001000025377824 */ /* 0x000fe200078e00ff */
[----:B------:R-:W-:Y:S02]  /*3a30*/  PRMT R120, R120, 0x5410, R53 ;  /* 0x0000541078787816 */ /* 0x000fe40000000035 */
[----:B------:R-:W-:-:S02]  /*3a40*/  PRMT R122, R122, 0x5410, R57 ;  /* 0x000054107a7a7816 */ /* 0x000fc40000000039 */
        /* <DEDUP_REMOVED lines=8> */
[----:B------:R-:W-:Y:S01]  /*3ad0*/  FMUL.FTZ R60, R53, R58 ;  /* 0x0000003a353c7220 */ /* 0x000fe20000410000 */
[----:B------:R-:W-:Y:S01]  /*3ae0*/  LOP3.LUT R51, R38, 0xffff0000, RZ, 0xc0, !PT ;  /* 0xffff000026337812 */ /* 0x000fe200078ec0ff */
[----:B------:R-:W-:-:S02]  /*3af0*/  IMAD.U32 R52, R119, 0x10000, RZ ;  /* 0x0001000077347824 */ /* 0x000fc400078e00ff */
[-C--:B------:R-:W-:Y:S01]  /*3b00*/  FMUL.FTZ R57, R53, R54.reuse ;  /* 0x0000003635397220 */ /* 0x080fe20000410000 */
[----:B------:R-:W-:Y:S01]  /*3b10*/  IMAD.U32 R56, R121, 0x10000, RZ ;  /* 0x0001000079387824 */ /* 0x000fe200078e00ff */
[----:B------:R-:W-:Y:S01]  /*3b20*/  LOP3.LUT R53, R36, 0xffff0000, RZ, 0xc0, !PT ;  /* 0xffff000024357812 */ /* 0x000fe200078ec0ff */
[----:B------:R-:W-:Y:S01]  /*3b30*/  FFMA.FTZ R36, R55, R54, -R60 ;  /* 0x0000003637247223 */ /* 0x000fe2000001083c */
[----:B------:R-:W-:Y:S01]  /*3b40*/  FMUL.FTZ R59, R51, R52 ;  /* 0x00000034333b7220 */ /* 0x000fe20000410000 */
[----:B------:R-:W-:Y:S01]  /*3b50*/  FFMA.FTZ R55, R55, R58, R57 ;  /* 0x0000003a37377223 */ /* 0x000fe20000010039 */
[----:B------:R-:W-:Y:S01]  /*3b60*/  LOP3.LUT R38, R39, 0xffff0000, RZ, 0xc0, !PT ;  /* 0xffff000027267812 */ /* 0x000fe200078ec0ff */
[-C--:B------:R-:W-:Y:S01]  /*3b70*/  FMUL.FTZ R57, R51, R56.reuse ;  /* 0x0000003833397220 */ /* 0x080fe20000410000 */
[----:B------:R-:W-:Y:S01]  /*3b80*/  LOP3.LUT R119, R119, 0xffff0000, RZ, 0xc0, !PT ;  /* 0xffff000077777812 */ /* 0x000fe200078ec0ff */
[C---:B------:R-:W-:Y:S01]  /*3b90*/  FFMA.FTZ R51, R50.reuse, R56, -R59 ;  /* 0x0000003832337223 */ /* 0x040fe2000001083b */
[----:B------:R-:W-:Y:S01]  /*3ba0*/  LOP3.LUT R121, R121, 0xffff0000, RZ, 0xc0, !PT ;  /* 0xffff000079797812 */ /* 0x000fe200078ec0ff */
[----:B------:R-:W-:Y:S01]  /*3bb0*/  FFMA.FTZ R50, R50, R52, R57 ;  /* 0x0000003432327223 */ /* 0x000fe20000010039 */
[----:B------:R-:W-:-:S02]  /*3bc0*/  IMAD.U32 R39, R39, 0x10000, RZ ;  /* 0x0001000027277824 */ /* 0x000fc400078e00ff */
        /* <DEDUP_REMOVED lines=12> */
[----:B------:R-:W-:-:S07]  /*3c90*/  F2FP.BF16.F32.PACK_AB R39, R39, R52 ;  /* 0x000000342727723e */ /* 0x000fce00000010ff */
.L_x_10225:
[----:B------:R-:W-:Y:S05]  /*3ca0*/  BSYNC B2 ;  /* 0x0000000000027941 */ /* 0x000fea0003800000 */
.L_x_10224:
[----:B--2---:R3:W-:Y:S02]  /*3cb0*/  STG.E.128 desc[UR60][R48.64], R36 ;  /* 0x0000002430007986 */ /* 0x0047e4000c101d3c */
.L_x_10223:
[----:B------:R-:W-:Y:S05]  /*3cc0*/  BSYNC B1 ;  /* 0x0000000000017941 */ /* 0x000fea0003800000 */
.L_x_10222:
[----:B------:R-:W-:Y:S05]  /*3cd0*/  @P2 BRA `(.L_x_10221) ;  /* 0x0000001800b82947 */ /* 0x000fea0003800000 */
[----:B-123--:R1:W2:Y:S01]  /*3ce0*/  LDS.128 R36, [R105+0x2000] ;  /* 0x0020000069247984 */ /* 0x00e2a20000000c00 */
[----:B------:R-:W-:Y:S01]  /*3cf0*/  ISETP.GE.AND P4, PT, R202, R104, PT ;  /* 0x00000068ca00720c */ /* 0x000fe20003f86270 */
[----:B------:R-:W-:-:S12]  /*3d00*/  BSSY B1, `(.L_x_10226) ;  /* 0x000002f000017945 */ /* 0x000fd80003800000 */
[----:B-1----:R-:W-:Y:S05]  /*3d10*/  @P4 BRA `(.L_x_10227) ;  /* 0x0000000000b44947 */ /* 0x002fea0003800000 */
[----:B------:R-:W-:Y:S02]  /*3d20*/  SHF.R.U64 R50, R46, 0x10, R47 ;  /* 0x000000102e327819 */ /* 0x000fe4000000122f */
[--C-:B------:R-:W-:Y:S02]  /*3d30*/  SHF.R.U64 R46, R44, 0x10, R45.reuse ;  /* 0x000000102c2e7819 */ /* 0x100fe4000000122d */
[----:B------:R-:W-:Y:S01]  /*3d40*/  SHF.R.U32.HI R51, RZ, 0x10, R45 ;  /* 0x00000010ff337819 */ /* 0x000fe2000001162d */
[----:B--2---:R-:W-:Y:S01]  /*3d50*/  IMAD.U32 R45, R38, 0x10000, RZ ;  /* 0x00010000262d7824 */ /* 0x004fe200078e00ff */
[----:B------:R-:W-:Y:S02]  /*3d60*/  PRMT R117, R117, 0x5410, R46 ;  /* 0x0000541075757816 */ /* 0x000fe4000000002e */
[----:B------:R-:W-:Y:S02]  /*3d70*/  PRMT R115, R115, 0x5410, R50 ;  /* 0x0000541073737816 */ /* 0x000fe40000000032 */
[----:B------:R-:W-:-:S02]  /*3d80*/  SHF.R.U32.HI R53, RZ, 0x10, R47 ;  /* 0x00000010ff357819 */ /* 0x000fc4000001162f */
[----:B------:R-:W-:Y:S02]  /*3d90*/  PRMT R118, R118, 0x5410, R51 ;  /* 0x0000541076767816 */ /* 0x000fe40000000033 */
[----:B------:R-:W-:Y:S02]  /*3da0*/  LOP3.LUT R46, R37, 0xffff0000, RZ, 0xc0, !PT ;  /* 0xffff0000252e7812 */ /* 0x000fe400078ec0ff */
[----:B------:R-:W-:Y:S01]  /*3db0*/  LOP3.LUT R51, R117, 0xffff0000, RZ, 0xc0, !PT ;  /* 0xffff000075337812 */ /* 0x000fe200078ec0ff */
[----:B------:R-:W-:Y:S01]  /*3dc0*/  IMAD.U32 R54, R118, 0x10000, RZ ;  /* 0x0001000076367824 */ /* 0x000fe200078e00ff */
[----:B------:R-:W-:Y:S01]  /*3dd0*/  LOP3.LUT R50, R115, 0xffff0000, RZ, 0xc0, !PT ;  /* 0xffff000073327812 */ /* 0x000fe200078ec0ff */
[----:B------:R-:W-:Y:S01]  /*3de0*/  IMAD.U32 R117, R117, 0x10000, RZ ;  /* 0x0001000075757824 */ /* 0x000fe200078e00ff */
[----:B------:R-:W-:Y:S01]  /*3df0*/  PRMT R116, R116, 0x5410, R53 ;  /* 0x0000541074747816 */ /* 0x000fe20000000035 */
[----:B------:R-:W-:Y:S01]  /*3e00*/  FMUL.FTZ R56, R46, R51 ;  /* 0x000000332e387220 */ /* 0x000fe20000410000 */
[----:B------:R-:W-:Y:S01]  /*3e10*/  LOP3.LUT R47, R38, 0xffff0000, RZ, 0xc0, !PT ;  /* 0xffff0000262f7812 */ /* 0x000fe200078ec0ff */
[C---:B------:R-:W-:Y:S01]  /*3e20*/  IMAD.U32 R38, R39.reuse, 0x10000, RZ ;  /* 0x0001000027267824 */ /* 0x040fe200078e00ff */
[----:B------:R-:W-:Y:S01]  /*3e30*/  LOP3.LUT R44, R39, 0xffff0000, RZ, 0xc0, !PT ;  /* 0xffff0000272c7812 */ /* 0x000fe200078ec0ff */
[----:B------:R-:W-:-:S02]  /*3e40*/  IMAD.U32 R39, R37, 0x10000, RZ ;  /* 0x0001000025277824 */ /* 0x000fc400078e00ff */
[----:B------:R-:W-:Y:S01]  /*3e50*/  FMUL.FTZ R46, R46, R50 ;  /* 0x000000322e2e7220 */ /* 0x000fe20000410000 */
[----:B------:R-:W-:Y:S02]  /*3e60*/  IMAD.U32 R52, R116, 0x10000, RZ ;  /* 0x0001000074347824 */ /* 0x000fe400078e00ff */
[----:B------:R-:W-:Y:S01]  /*3e70*/  FMUL.FTZ R58, R47, R54 ;  /* 0x000000362f3a7220 */ /* 0x000fe20000410000 */
[C---:B------:R-:W-:Y:S01]  /*3e80*/  FFMA.FTZ R56, R39.reuse, R50, -R56 ;  /* 0x0000003227387223 */ /* 0x040fe20000010838 */
[----:B------:R-:W-:Y:S01]  /*3e90*/  FFMA.FTZ R51, R39, R51, R46 ;  /* 0x0000003327337223 */ /* 0x000fe2000001002e */
[-C--:B------:R-:W-:Y:S01]  /*3ea0*/  FMUL.FTZ R46, R47, R52.reuse ;  /* 0x000000342f2e7220 */ /* 0x080fe20000410000 */
[----:B------:R-:W-:Y:S01]  /*3eb0*/  IMAD.U32 R37, R36, 0x10000, RZ ;  /* 0x0001000024257824 */ /* 0x000fe200078e00ff */
[----:B------:R-:W-:Y:S01]  /*3ec0*/  LOP3.LUT R47, R118, 0xffff0000, RZ, 0xc0, !PT ;  /* 0xffff0000762f7812 */ /* 0x000fe200078ec0ff */
[----:B------:R-:W-:Y:S01]  /*3ed0*/  FFMA.FTZ R58, R45, R52, -R58 ;  /* 0x000000342d3a7223 */ /* 0x000fe2000001083a */
[----:B------:R-:W-:Y:S01]  /*3ee0*/  LOP3.LUT R39, R116, 0xffff0000, RZ, 0xc0, !PT ;  /* 0xffff000074277812 */ /* 0x000fe200078ec0ff */
[----:B------:R-:W-:Y:S01]  /*3ef0*/  IMAD.U32 R115, R115, 0x10000, RZ ;  /* 0x0001000073737824 */ /* 0x000fe200078e00ff */
[----:B------:R-:W-:Y:S01]  /*3f00*/  LOP3.LUT R36, R36, 0xffff0000, RZ, 0xc0, !PT ;  /* 0xffff000024247812 */ /* 0x000fe200078ec0ff */
[----:B------:R-:W-:Y:S01]  /*3f10*/  FFMA.FTZ R45, R45, R54, R46 ;  /* 0x000000362d2d7223 */ /* 0x000fe2000001002e */
[C---:B------:R-:W-:Y:S01]  /*3f20*/  FMUL.FTZ R53, R44.reuse, R47 ;  /* 0x0000002f2c357220 */ /* 0x040fe20000410000 */
[----:B------:R-:W-:Y:S01]  /*3f30*/  FMUL.FTZ R46, R44, R39 ;  /* 0x000000272c2e7220 */ /* 0x000fe20000410000 */
[----:B------:R-:W-:Y:S01]  /*3f40*/  F2FP.BF16.F32.PACK_AB R51, R51, R56 ;  /* 0x000000383333723e */ /* 0x000fe200000010ff */
        /* <DEDUP_REMOVED lines=9> */
[----:B------:R-:W-:-:S07]  /*3fe0*/  IMAD.MOV.U32 R37, RZ, RZ, R51 ;  /* 0x000000ffff257224 */ /* 0x000fce00078e0033 */
.L_x_10227:
[----:B------:R-:W-:Y:S05]  /*3ff0*/  BSYNC B1 ;  /* 0x0000000000017941 */ /* 0x000fea0003800000 */
.L_x_10226:
[----:B--2---:R4:W-:Y:S01]  /*4000*/  STG.E.128 desc[UR60][R48.64+0x40], R36 ;  /* 0x0000402430007986 */ /* 0x0049e2000c101d3c */
[----:B------:R-:W-:Y:S05]  /*4010*/  BRA `(.L_x_10221) ;  /* 0x0000001400e87947 */ /* 0x000fea0003800000 */
.L_x_10205:
[----:B------:R-:W2:Y:S01]  /*4020*/  LDL R44, [R1+0x5c] ;  /* 0x00005c00012c7983 */ /* 0x000ea20000100800 */
[----:B------:R-:W-:Y:S02]  /*4030*/  ISETP.GE.AND P3, PT, R227, R108, PT ;  /* 0x0000006ce300720c */ /* 0x000fe40003f66270 */
[----:B------:R-:W-:Y:S02]  /*4040*/  CS2R R46, SRZ ;  /* 0x00000000002e7805 */ /* 0x000fe4000001ff00 */
[----:B------:R-:W-:-:S13]  /*4050*/  ISETP.GE.OR P3, PT, R16, R104, P3 ;  /* 0x000000681000720c */ /* 0x000fda0001f66670 */
[----:B------:R-:W-:Y:S01]  /*4060*/  @!P3 IADD3 R37, P4, P5, R32, R36, R5 ;  /* 0x000000242025b210 */ /* 0x000fe20007d9e005 */
[----:B------:R-:W0:Y:S08]  /*4070*/  @!P3 LDC.64 R52, c[0x0][0x3e8] ;  /* 0x0000fa00ff34bb82 */ /* 0x000e300000000a00 */
[----:B------:R-:W1:Y:S01]  /*4080*/  @!P3 LDC.64 R56, c[0x0][0x400] ;  /* 0x00010000ff38bb82 */ /* 0x000e620000000a00 */
[----:B--2---:R-:W-:-:S02]  /*4090*/  R2UR UR4, R44 ;  /* 0x000000002c0472ca */ /* 0x004fc400000e0000 */
[----:B------:R-:W-:Y:S02]  /*40a0*/  @!P3 IADD3.X R44, R80, R107, R6, P4, P5 ;  /* 0x0000006b502cb210 */ /* 0x000fe400027ea406 */
[----:B------:R-:W-:-:S04]  /*40b0*/  @!P3 IADD3 R54, P4, P5, R64, R38, R3 ;  /* 0x000000264036b210 */ /* 0x000fc80007d9e003 */
        /* <DEDUP_REMOVED lines=33> */
[----:B----4-:R-:W-:Y:S01]  /*42d0*/  IMAD.MOV.U32 R56, RZ, RZ, R47 ;  /* 0x000000ffff387224 */ /* 0x010fe200078e002f */
[----:B------:R-:W-:Y:S01]  /*42e0*/  PRMT R128, R128, 0x5410, R59 ;  /* 0x0000541080807816 */ /* 0x000fe2000000003b */
        /* <DEDUP_REMOVED lines=11> */
[----:B---3--:R-:W-:Y:S01]  /*43a0*/  IMAD.MOV.U32 R56, RZ, RZ, R50 ;  /* 0x000000ffff387224 */ /* 0x008fe200078e0032 */
[----:B------:R-:W-:Y:S01]  /*43b0*/  PRMT R117, R117, 0x5410, R62 ;  /* 0x0000541075757816 */ /* 0x000fe2000000003e */
        /* <DEDUP_REMOVED lines=17> */
.L_x_10228:
        /* <DEDUP_REMOVED lines=9> */
.L_x_10508:
[----:B------:R-:W-:Y:S05]  /*4560*/  BSYNC B1 ;  /* 0x0000000000017941 */ /* 0x000fea0003800000 */
.L_x_10229:
[----:B------:R-:W-:Y:S01]  /*4570*/  ISETP.GE.OR P5, PT, R19, R108, P1 ;  /* 0x0000006c1300720c */ /* 0x000fe20000fa6670 */
[----:B------:R-:W-:-:S12]  /*4580*/  BSSY B1, `(.L_x_10231) ;  /* 0x0000083000017945 */ /* 0x000fd80003800000 */
[----:B------:R-:W-:Y:S05]  /*4590*/  @P5 BRA `(.L_x_10232) ;  /* 0x0000000800045947 */ /* 0x000fea0003800000 */
[-C--:B--2---:R-:W-:Y:S01]  /*45a0*/  IMAD R56, R231, R104.reuse, RZ ;  /* 0x00000068e7387224 */ /* 0x084fe200078e02ff */
[----:B------:R-:W-:Y:S01]  /*45b0*/  BSSY B2, `(.L_x_10233) ;  /* 0x0000073000027945 */ /* 0x000fe20003800000 */
[----:B------:R-:W-:-:S04]  /*45c0*/  IMAD.WIDE.U32 R106, R19, R104, R102 ;  /* 0x00000068136a7225 */ /* 0x000fc800078e0066 */
[----:B------:R-:W-:Y:S01]  /*45d0*/  IMAD R57, R19, R105, R56 ;  /* 0x0000006913397224 */ /* 0x000fe200078e0238 */
[----:B------:R-:W-:Y:S01]  /*45e0*/  SEL R56, R75, R111, !P0 ;  /* 0x0000006f4b387207 */ /* 0x000fe20004000000 */
[----:B------:R-:W-:Y:S01]  /*45f0*/  IMAD R59, R2, 0x1800, R91 ;  /* 0x00001800023b7824 */ /* 0x000fe200078e025b */
[----:B------:R-:W-:Y:S01]  /*4600*/  IADD3 R112, P5, P6, R12, R106, R85 ;  /* 0x0000006a0c707210 */ /* 0x000fe20007ebe055 */
[----:B------:R-:W-:Y:S01]  /*4610*/  IMAD.IADD R114, R57, 0x1, R107 ;  /* 0x0000000139727824 */ /* 0x000fe200078e026b */
[----:B------:R-:W-:-:S04]  /*4620*/  SHF.R.S32.HI R57, RZ, 0x1f, R56 ;  /* 0x0000001fff397819 */ /* 0x000fc80000011438 */
[----:B------:R-:W-:Y:S01]  /*4630*/  LEA.HI R57, R57, R56, RZ, 0x4 ;  /* 0x0000003839397211 */ /* 0x000fe200078f20ff */
[----:B------:R-:W-:Y:S01]  /*4640*/  IMAD R56, R59, 0x2, R18 ;  /* 0x000000023b387824 */ /* 0x000fe200078e0212 */
[----:B------:R-:W-:Y:S02]  /*4650*/  IADD3.X R113, R72, R114, R87, P5, P6 ;  /* 0x0000007248717210 */ /* 0x000fe40002fec457 */
[----:B------:R-:W-:-:S05]  /*4660*/  LEA.HI.SX32 R57, R57, R84, 0x1c ;  /* 0x0000005439397211 */ /* 0x000fca00078fe2ff */
[----:B------:R-:W-:-:S05]  /*4670*/  IMAD.SHL.U32 R115, R57, 0x8, RZ ;  /* 0x0000000839737824 */ /* 0x000fca00078e00ff */
[----:B------:R-:W-:-:S04]  /*4680*/  LOP3.LUT R57, R83, 0x38, R115, 0xf8, !PT ;  /* 0x0000003853397812 */ /* 0x000fc800078ef873 */
[----:B------:R-:W-:-:S05]  /*4690*/  LOP3.LUT R57, R57, R86, RZ, 0x3c, !PT ;  /* 0x0000005639397212 */ /* 0x000fca00078e3cff */
[----:B------:R-:W-:-:S04]  /*46a0*/  IMAD R57, R218, 0x200, R57 ;  /* 0x00000200da397824 */ /* 0x000fc800078e0239 */
[----:B------:R-:W-:-:S04]  /*46b0*/  IMAD R57, R2, 0x1800, R57 ;  /* 0x0000180002397824 */ /* 0x000fc800078e0239 */
[----:B------:R-:W-:Y:S02]  /*46c0*/  IMAD R60, R57, 0x2, R18 ;  /* 0x00000002393c7824 */ /* 0x000fe400078e0212 */
[----:B------:R-:W1:Y:S04]  /*46d0*/  LDS.128 R56, [R56+0x1c400] ;  /* 0x01c4000038387984 */ /* 0x000e680000000c00 */
[----:B------:R-:W2:Y:S01]  /*46e0*/  LDS.128 R60, [R60+0x1c400] ;  /* 0x01c400003c3c7984 */ /* 0x000ea20000000c00 */
[----:B------:R-:W-:Y:S05]  /*46f0*/  @P4 BRA `(.L_x_10234) ;  /* 0x0000000400784947 */ /* 0x000fea0003800000 */
[----:B------:R-:W-:Y:S01]  /*4700*/  SHF.R.U32.HI R116, RZ, 0x10, R45 ;  /* 0x00000010ff747819 */ /* 0x000fe2000001162d */
[----:B--2---:R-:W-:Y:S01]  /*4710*/  IMAD.U32 R121, R61, 0x10000, RZ ;  /* 0x000100003d797824 */ /* 0x004fe200078e00ff */
[----:B------:R-:W-:Y:S01]  /*4720*/  SHF.R.U32.HI R120, RZ, 0x10, R37 ;  /* 0x00000010ff787819 */ /* 0x000fe20000011625 */
[----:B------:R-:W-:Y:S01]  /*4730*/  IMAD.U32 R124, R63, 0x10000, RZ ;  /* 0x000100003f7c7824 */ /* 0x000fe200078e00ff */
[----:B------:R-:W-:Y:S02]  /*4740*/  PRMT R116, R118, 0x5432, R116 ;  /* 0x0000543276747816 */ /* 0x000fe40000000074 */
[----:B------:R-:W-:Y:S01]  /*4750*/  PRMT R120, R117, 0x5432, R120 ;  /* 0x0000543275787816 */ /* 0x000fe20000000078 */
[C---:B-1----:R-:W-:Y:S01]  /*4760*/  IMAD.U32 R117, R57.reuse, 0x10000, RZ ;  /* 0x0001000039757824 */ /* 0x042fe200078e00ff */
[----:B------:R-:W-:Y:S01]  /*4770*/  LOP3.LUT R57, R57, 0xffff0000, RZ, 0xc0, !PT ;  /* 0xffff000039397812 */ /* 0x000fe200078ec0ff */
[C---:B------:R-:W-:Y:S01]  /*4780*/  IMAD.U32 R119, R116.reuse, 0x10000, RZ ;  /* 0x0001000074777824 */ /* 0x040fe200078e00ff */
[----:B------:R-:W-:Y:S01]  /*4790*/  LOP3.LUT R116, R116, 0xffff0000, RZ, 0xc0, !PT ;  /* 0xffff000074747812 */ /* 0x000fe200078ec0ff */
[----:B------:R-:W-:Y:S01]  /*47a0*/  IMAD.U32 R118, R120, 0x10000, RZ ;  /* 0x0001000078767824 */ /* 0x000fe200078e00ff */
[----:B------:R-:W-:Y:S01]  /*47b0*/  SHF.R.U64 R46, R46, 0x10, R47 ;  /* 0x000000102e2e7819 */ /* 0x000fe2000000122f */
[CC--:B------:R-:W-:Y:S01]  /*47c0*/  FMUL.FTZ R122, R121.reuse, R119.reuse ;  /* 0x00000077797a7220 */ /* 0x0c0fe20000410000 */
[----:B------:R-:W-:Y:S01]  /*47d0*/  SHF.R.U64 R44, R44, 0x10, R45 ;  /* 0x000000102c2c7819 */ /* 0x000fe2000000122d */
[-C--:B------:R-:W-:Y:S01]  /*47e0*/  FMUL.FTZ R121, R121, R118.reuse ;  /* 0x0000007679797220 */ /* 0x080fe20000410000 */
[----:B------:R-:W-:Y:S01]  /*47f0*/  SHF.R.U64 R36, R36, 0x10, R37 ;  /* 0x0000001024247819 */ /* 0x000fe20000001225 */
[C---:B------:R-:W-:Y:S01]  /*4800*/  FFMA.FTZ R118, R117.reuse, R118, -R122 ;  /* 0x0000007675767223 */ /* 0x040fe2000001087a */
[----:B------:R-:W-:Y:S01]  /*4810*/  PRMT R44, R130, 0x5432, R44 ;  /* 0x00005432822c7816 */ /* 0x000fe2000000002c */
[----:B------:R-:W-:Y:S01]  /*4820*/  FFMA.FTZ R117, R117, R119, R121 ;  /* 0x0000007775757223 */ /* 0x000fe20000010079 */
[----:B------:R-:W-:Y:S01]  /*4830*/  LOP3.LUT R119, R61, 0xffff0000, RZ, 0xc0, !PT ;  /* 0xffff00003d777812 */ /* 0x000fe200078ec0ff */
[----:B------:R-:W-:Y:S01]  /*4840*/  IMAD.U32 R37, R56, 0x10000, RZ ;  /* 0x0001000038257824 */ /* 0x000fe200078e00ff */
[----:B------:R-:W-:Y:S01]  /*4850*/  LOP3.LUT R61, R120, 0xffff0000, RZ, 0xc0, !PT ;  /* 0xffff0000783d7812 */ /* 0x000fe200078ec0ff */
[----:B------:R-:W-:Y:S01]  /*4860*/  IMAD.U32 R45, R58, 0x10000, RZ ;  /* 0x000100003a2d7824 */ /* 0x000fe200078e00ff */
[----:B------:R-:W-:Y:S01]  /*4870*/  SHF.R.U64 R38, R38, 0x10, R39 ;  /* 0x0000001026267819 */ /* 0x000fe20000001227 */
[----:B------:R-:W-:Y:S01]  /*4880*/  FMUL.FTZ R120, R119, R116 ;  /* 0x0000007477787220 */ /* 0x000fe20000410000 */
[----:B------:R-:W-:Y:S01]  /*4890*/  PRMT R36, R129, 0x5432, R36 ;  /* 0x0000543281247816 */ /* 0x000fe20000000024 */
[-C--:B------:R-:W-:Y:S01]  /*48a0*/  FMUL.FTZ R119, R119, R61.reuse ;  /* 0x0000003d77777220 */ /* 0x080fe20000410000 */
[----:B------:R-:W-:Y:S01]  /*48b0*/  LOP3.LUT R56, R56, 0xffff0000, RZ, 0xc0, !PT ;  /* 0xffff000038387812 */ /* 0x000fe200078ec0ff */
[----:B------:R-:W-:Y:S01]  /*48c0*/  FFMA.FTZ R61, R57, R61, -R120 ;  /* 0x0000003d393d7223 */ /* 0x000fe20000010878 */
[----:B------:R-:W-:-:S02]  /*48d0*/  IMAD.U32 R120, R59, 0x10000, RZ ;  /* 0x000100003b787824 */ /* 0x000fc400078e00ff */
[----:B------:R-:W-:Y:S01]  /*48e0*/  FFMA.FTZ R57, R57, R116, R119 ;  /* 0x0000007439397223 */ /* 0x000fe20000010077 */
[----:B------:R-:W-:Y:S02]  /*48f0*/  SHF.R.U32.HI R116, RZ, 0x10, R47 ;  /* 0x00000010ff747819 */ /* 0x000fe4000001162f */
[----:B------:R-:W-:Y:S01]  /*4900*/  SHF.R.U32.HI R119, RZ, 0x10, R39 ;  /* 0x00000010ff777819 */ /* 0x000fe20000011627 */
[----:B------:R-:W-:Y:S01]  /*4910*/  IMAD.U32 R39, R60, 0x10000, RZ ;  /* 0x000100003c277824 */ /* 0x000fe200078e00ff */
[C---:B------:R-:W-:Y:S02]  /*4920*/  PRMT R116, R123.reuse, 0x5432, R116 ;  /* 0x000054327b747816 */ /* 0x040fe40000000074 */
[----:B------:R-:W-:Y:S02]  /*4930*/  PRMT R119, R123, 0x5410, R119 ;  /* 0x000054107b777816 */ /* 0x000fe40000000077 */
[----:B------:R-:W-:Y:S01]  /*4940*/  LOP3.LUT R47, R59, 0xffff0000, RZ, 0xc0, !PT ;  /* 0xffff00003b2f7812 */ /* 0x000fe200078ec0ff */
[C---:B------:R-:W-:Y:S01]  /*4950*/  IMAD.U32 R121, R116.reuse, 0x10000, RZ ;  /* 0x0001000074797824 */ /* 0x040fe200078e00ff */
[----:B------:R-:W-:Y:S01]  /*4960*/  LOP3.LUT R59, R63, 0xffff0000, RZ, 0xc0, !PT ;  /* 0xffff00003f3b7812 */ /* 0x000fe200078ec0ff */
[C---:B------:R-:W-:Y:S01]  /*4970*/  IMAD.U32 R122, R119.reuse, 0x10000, RZ ;  /* 0x00010000777a7824 */ /* 0x040fe200078e00ff */
[----:B------:R-:W-:Y:S01]  /*4980*/  LOP3.LUT R116, R116, 0xffff0000, RZ, 0xc0, !PT ;  /* 0xffff000074747812 */ /* 0x000fe200078ec0ff */
[C---:B------:R-:W-:Y:S01]  /*4990*/  FMUL.FTZ R123, R124.reuse, R121 ;  /* 0x000000797c7b7220 */ /* 0x040fe20000410000 */
[----:B------:R-:W-:Y:S01]  /*49a0*/  LOP3.LUT R119, R119, 0xffff0000, RZ, 0xc0, !PT ;  /* 0xffff000077777812 */ /* 0x000fe200078ec0ff */
[----:B------:R-:W-:Y:S01]  /*49b0*/  FMUL.FTZ R124, R124, R122 ;  /* 0x0000007a7c7c7220 */ /* 0x000fe20000410000 */
[----:B------:R-:W-:Y:S01]  /*49c0*/  LOP3.LUT R60, R60, 0xffff0000, RZ, 0xc0, !PT ;  /* 0xffff00003c3c7812 */ /* 0x000fe200078ec0ff */
[----:B------:R-:W-:Y:S01]  /*49d0*/  FMUL.FTZ R63, R59, R116 ;  /* 0x000000743b3f7220 */ /* 0x000fe20000410000 */
[----:B------:R-:W-:Y:S01]  /*49e0*/  PRMT R46, R127, 0x5432, R46 ;  /* 0x000054327f2e7816 */ /* 0x000fe2000000002e */
[-C--:B------:R-:W-:Y:S01]  /*49f0*/  FMUL.FTZ R59, R59, R119.reuse ;  /* 0x000000773b3b7220 */ /* 0x080fe20000410000 */
[----:B------:R-:W-:Y:S01]  /*4a00*/  FFMA.FTZ R123, R120, R122, -R123 ;  /* 0x0000007a787b7223 */ /* 0x000fe2000001087b */
[----:B------:R-:W-:Y:S01]  /*4a10*/  FFMA.FTZ R63, R47, R119, -R63 ;  /* 0x000000772f3f7223 */ /* 0x000fe2000001083f */
[----:B------:R-:W-:-:S02]  /*4a20*/  IMAD.U32 R119, R44, 0x10000, RZ ;  /* 0x000100002c777824 */ /* 0x000fc400078e00ff */
[----:B------:R-:W-:Y:S01]  /*4a30*/  FFMA.FTZ R59, R47, R116, R59 ;  /* 0x000000742f3b7223 */ /* 0x000fe2000001003b */
[----:B------:R-:W-:Y:S01]  /*4a40*/  IMAD.U32 R47, R36, 0x10000, RZ ;  /* 0x00010000242f7824 */ /* 0x000fe200078e00ff */
[----:B------:R-:W-:Y:S01]  /*4a50*/  LOP3.LUT R44, R44, 0xffff0000, RZ, 0xc0, !PT ;  /* 0xffff00002c2c7812 */ /* 0x000fe200078ec0ff */
[C---:B------:R-:W-:Y:S01]  /*4a60*/  FMUL.FTZ R116, R39.reuse, R119 ;  /* 0x0000007727747220 */ /* 0x040fe20000410000 */
[----:B------:R-:W-:Y:S01]  /*4a70*/  LOP3.LUT R36, R36, 0xffff0000, RZ, 0xc0, !PT ;  /* 0xffff000024247812 */ /* 0x000fe200078ec0ff */
[----:B------:R-:W-:Y:S01]  /*4a80*/  FMUL.FTZ R39, R39, R47 ;  /* 0x0000002f27277220 */ /* 0x000fe20000410000 */
[----:B------:R-:W-:Y:S01]  /*4a90*/  FFMA.FTZ R124, R120, R121, R124 ;  /* 0x00000079787c7223 */ /* 0x000fe2000001007c */
[C---:B------:R-:W-:Y:S01]  /*4aa0*/  FFMA.FTZ R116, R37.reuse, R47, -R116 ;  /* 0x0000002f25747223 */ /* 0x040fe20000010874 */
[----:B------:R-:W-:Y:S01]  /*4ab0*/  FMUL.FTZ R47, R60, R44 ;  /* 0x0000002c3c2f7220 */ /* 0x000fe20000410000 */
[----:B------:R-:W-:Y:S01]  /*4ac0*/  LOP3.LUT R120, R58, 0xffff0000, RZ, 0xc0, !PT ;  /* 0xffff00003a787812 */ /* 0x000fe200078ec0ff */
[-C--:B------:R-:W-:Y:S01]  /*4ad0*/  FMUL.FTZ R60, R60, R36.reuse ;  /* 0x000000243c3c7220 */ /* 0x080fe20000410000 */
[----:B------:R-:W-:Y:S01]  /*4ae0*/  PRMT R38, R128, 0x5432, R38 ;  /* 0x0000543280267816 */ /* 0x000fe20000000026 */
[----:B------:R-:W-:Y:S01]  /*4af0*/  FFMA.FTZ R47, R56, R36, -R47 ;  /* 0x00000024382f7223 */ /* 0x000fe2000001082f */
[C---:B------:R-:W-:Y:S01]  /*4b00*/  IMAD.U32 R58, R62.reuse, 0x10000, RZ ;  /* 0x000100003e3a7824 */ /* 0x040fe200078e00ff */
[----:B------:R-:W-:Y:S01]  /*4b10*/  LOP3.LUT R62, R62, 0xffff0000, RZ, 0xc0, !PT ;  /* 0xffff00003e3e7812 */ /* 0x000fe200078ec0ff */
[C---:B------:R-:W-:Y:S01]  /*4b20*/  IMAD.U32 R36, R46.reuse, 0x10000, RZ ;  /* 0x000100002e247824 */ /* 0x040fe200078e00ff */
[----:B------:R-:W-:Y:S01]  /*4b30*/  LOP3.LUT R46, R46, 0xffff0000, RZ, 0xc0, !PT ;  /* 0xffff00002e2e7812 */ /* 0x000fe200078ec0ff */
[----:B------:R-:W-:Y:S01]  /*4b40*/  FFMA.FTZ R39, R37, R119, R39 ;  /* 0x0000007725277223 */ /* 0x000fe20000010027 */
[C---:B------:R-:W-:Y:S01]  /*4b50*/  IMAD.U32 R37, R38.reuse, 0x10000, RZ ;  /* 0x0001000026257824 */ /* 0x040fe200078e00ff */
[----:B------:R-:W-:Y:S01]  /*4b60*/  LOP3.LUT R38, R38, 0xffff0000, RZ, 0xc0, !PT ;  /* 0xffff000026267812 */ /* 0x000fe200078ec0ff */
[----:B------:R-:W-:Y:S01]  /*4b70*/  FFMA.FTZ R60, R56, R44, R60 ;  /* 0x0000002c383c7223 */ /* 0x000fe2000001003c */
        /* <DEDUP_REMOVED lines=22> */
.L_x_10234:
[----:B------:R-:W-:Y:S05]  /*4ce0*/  BSYNC B2 ;  /* 0x0000000000027941 */ /* 0x000fea0003800000 */
.L_x_10233:
[----:B------:R-:W-:Y:S02]  /*4cf0*/  ISETP.GE.AND P5, PT, R115, R110, PT ;  /* 0x0000006e7300720c */ /* 0x000fe40003fa6270 */
[----:B------:R-:W-:-:S11]  /*4d00*/  P2R R36, PR, RZ, 0x1 ;  /* 0x00000001ff247803 */ /* 0x000fd60000000000 */
[--C-:B------:R-:W-:Y:S02]  /*4d10*/  @!P5 SHF.R.S32.HI R37, RZ, 0x1f, R115.reuse ;  /* 0x0000001fff25d819 */ /* 0x100fe40000011473 */
[----:B------:R-:W-:-:S04]  /*4d20*/  @!P5 IADD3 R106, P0, P6, R12, R106, R115 ;  /* 0x0000006a0c6ad210 */ /* 0x000fc80007e1e073 */
[----:B------:R-:W-:Y:S02]  /*4d30*/  @!P5 IADD3.X R114, R72, R114, R37, P0, P6 ;  /* 0x000000724872d210 */ /* 0x000fe400007ec425 */
[----:B------:R-:W-:Y:S02]  /*4d40*/  ISETP.NE.AND P0, PT, R36, RZ, PT ;  /* 0x000000ff2400720c */ /* 0x000fe40003f05270 */
[----:B------:R-:W-:-:S04]  /*4d50*/  LEA R36, P6, R112, R100, 0x1 ;  /* 0x0000006470247211 */ /* 0x000fc800078c08ff */
[----:B------:R-:W-:Y:S02]  /*4d60*/  LEA.HI.X R37, R112, R101, R113, 0x1, P6 ;  /* 0x0000006570257211 */ /* 0x000fe400030f0c71 */
[----:B------:R-:W-:-:S03]  /*4d70*/  @!P5 LEA R38, P6, R106, R100, 0x1 ;  /* 0x000000646a26d211 */ /* 0x000fc600078c08ff */
[----:B-1----:R1:W-:Y:S01]  /*4d80*/  STG.E.128 desc[UR60][R36.64], R56 ;  /* 0x0000003824007986 */ /* 0x0023e2000c101d3c */
[----:B------:R-:W-:-:S05]  /*4d90*/  @!P5 LEA.HI.X R39, R106, R101, R114, 0x1, P6 ;  /* 0x000000656a27d211 */ /* 0x000fca00030f0c72 */
[----:B--2---:R1:W-:Y:S04]  /*4da0*/  @!P5 STG.E.128 desc[UR60][R38.64], R60 ;  /* 0x0000003c2600d986 */ /* 0x0043e8000c101d3c */
.L_x_10232:
[----:B------:R-:W-:Y:S05]  /*4db0*/  BSYNC B1 ;  /* 0x0000000000017941 */ /* 0x000fea0003800000 */
.L_x_10231:
[C---:B------:R-:W-:Y:S01]  /*4dc0*/  ISETP.GE.OR P5, PT, R227.reuse, R108, P1 ;  /* 0x0000006ce300720c */ /* 0x040fe20000fa6670 */
        /* <DEDUP_REMOVED lines=11> */
[----:B------:R-:W-:Y:S01]  /*4e80*/  LEA.HI.X R57, R36, R101, R37, 0x1, P5 ;  /* 0x0000006524397211 */ /* 0x000fe200028f0c25 */
[----:B------:R-:W-:Y:S01]  /*4e90*/  IMAD R37, R2, 0x1800, R88 ;  /* 0x0000180002257824 */ /* 0x000fe200078e0258 */
[----:B------:R-:W-:-:S03]  /*4ea0*/  SHF.R.S32.HI R36, RZ, 0x1f, R111 ;  /* 0x0000001fff247819 */ /* 0x000fc6000001146f */
[----:B------:R-:W-:Y:S01]  /*4eb0*/  IMAD R37, R37, 0x2, R18 ;  /* 0x0000000225257824 */ /* 0x000fe200078e0212 */
[----:B------:R-:W-:-:S04]  /*4ec0*/  LEA.HI R111, R36, R111, RZ, 0x4 ;  /* 0x0000006f246f7211 */ /* 0x000fc800078f20ff */
[----:B------:R-:W-:-:S05]  /*4ed0*/  LEA.HI.SX32 R61, R111, R84, 0x1c ;  /* 0x000000546f3d7211 */ /* 0x000fca00078fe2ff */
[----:B------:R-:W-:-:S05]  /*4ee0*/  IMAD.SHL.U32 R61, R61, 0x8, RZ ;  /* 0x000000083d3d7824 */ /* 0x000fca00078e00ff */
[----:B------:R-:W-:-:S04]  /*4ef0*/  LOP3.LUT R36, R215, 0x38, R61, 0xf8, !PT ;  /* 0x00000038d7247812 */ /* 0x000fc800078ef83d */
[----:B------:R-:W-:-:S05]  /*4f00*/  LOP3.LUT R36, R36, R38, RZ, 0x3c, !PT ;  /* 0x0000002624247212 */ /* 0x000fca00078e3cff */
[----:B------:R-:W-:-:S04]  /*4f10*/  IMAD.IADD R39, R219, 0x1, R36 ;  /* 0x00000001db277824 */ /* 0x000fc800078e0224 */
[----:B------:R-:W-:-:S04]  /*4f20*/  IMAD R39, R2, 0x1800, R39 ;  /* 0x0000180002277824 */ /* 0x000fc800078e0227 */
[----:B------:R-:W-:Y:S02]  /*4f30*/  IMAD R44, R39, 0x2, R18 ;  /* 0x00000002272c7824 */ /* 0x000fe400078e0212 */
[----:B------:R-:W1:Y:S04]  /*4f40*/  LDS.128 R36, [R37+0x1c400] ;  /* 0x01c4000025247984 */ /* 0x000e680000000c00 */
[----:B------:R-:W2:Y:S01]  /*4f50*/  LDS.128 R44, [R44+0x1c400] ;  /* 0x01c400002c2c7984 */ /* 0x000ea20000000c00 */
[----:B------:R-:W-:Y:S05]  /*4f60*/  @P4 BRA `(.L_x_10236) ;  /* 0x0000000400784947 */ /* 0x000fea0003800000 */
[--C-:B------:R-:W-:Y:S01]  /*4f70*/  SHF.R.U64 R50, R50, 0x10, R51.reuse ;  /* 0x0000001032327819 */ /* 0x100fe20000001233 */
[----:B--2---:R-:W-:Y:S01]  /*4f80*/  IMAD.U32 R60, R45, 0x10000, RZ ;  /* 0x000100002d3c7824 */ /* 0x004fe200078e00ff */
[----:B------:R-:W-:Y:S01]  /*4f90*/  SHF.R.U32.HI R63, RZ, 0x10, R51 ;  /* 0x00000010ff3f7819 */ /* 0x000fe20000011633 */
[----:B------:R-:W-:Y:S01]  /*4fa0*/  IMAD.U32 R106, R47, 0x10000, RZ ;  /* 0x000100002f6a7824 */ /* 0x000fe200078e00ff */
[----:B------:R-:W-:Y:S01]  /*4fb0*/  SHF.R.U64 R51, R52, 0x10, R53 ;  /* 0x0000001034337819 */ /* 0x000fe20000001235 */
[----:B-1----:R-:W-:Y:S01]  /*4fc0*/  IMAD.U32 R105, R39, 0x10000, RZ ;  /* 0x0001000027697824 */ /* 0x002fe200078e00ff */
[----:B------:R-:W-:Y:S01]  /*4fd0*/  SHF.R.U64 R48, R48, 0x10, R49 ;  /* 0x0000001030307819 */ /* 0x000fe20000001231 */
[----:B------:R-:W-:Y:S01]  /*4fe0*/  IMAD.U32 R107, R46, 0x10000, RZ ;  /* 0x000100002e6b7824 */ /* 0x000fe200078e00ff */
[----:B------:R-:W-:Y:S01]  /*4ff0*/  SHF.R.U32.HI R52, RZ, 0x10, R53 ;  /* 0x00000010ff347819 */ /* 0x000fe20000011635 */
[----:B------:R-:W-:Y:S01]  /*5000*/  IMAD.U32 R104, R38, 0x10000, RZ ;  /* 0x0001000026687824 */ /* 0x000fe200078e00ff */
[----:B------:R-:W-:-:S02]  /*5010*/  SHF.R.U32.HI R49, RZ, 0x10, R49 ;  /* 0x00000010ff317819 */ /* 0x000fc40000011631 */
[----:B------:R-:W-:Y:S02]  /*5020*/  PRMT R52, R126, 0x5432, R52 ;  /* 0x000054327e347816 */ /* 0x000fe40000000034 */
[----:B------:R-:W-:Y:S02]  /*5030*/  PRMT R128, R128, 0x5410, R49 ;  /* 0x0000541080807816 */ /* 0x000fe40000000031 */
[--C-:B------:R-:W-:Y:S02]  /*5040*/  SHF.R.U64 R53, R54, 0x10, R55.reuse ;  /* 0x0000001036357819 */ /* 0x100fe40000001237 */
[----:B------:R-:W-:Y:S01]  /*5050*/  SHF.R.U32.HI R54, RZ, 0x10, R55 ;  /* 0x00000010ff367819 */ /* 0x000fe20000011637 */
[----:B------:R-:W-:Y:S01]  /*5060*/  IMAD.U32 R49, R128, 0x10000, RZ ;  /* 0x0001000080317824 */ /* 0x000fe200078e00ff */
[----:B------:R-:W-:Y:S01]  /*5070*/  PRMT R127, R127, 0x5410, R48 ;  /* 0x000054107f7f7816 */ /* 0x000fe20000000030 */
[----:B------:R-:W-:Y:S01]  /*5080*/  IMAD.U32 R48, R52, 0x10000, RZ ;  /* 0x0001000034307824 */ /* 0x000fe200078e00ff */
[----:B------:R-:W-:Y:S01]  /*5090*/  PRMT R54, R125, 0x5432, R54 ;  /* 0x000054327d367816 */ /* 0x000fe20000000036 */
[----:B------:R-:W-:Y:S01]  /*50a0*/  IMAD.U32 R55, R37, 0x10000, RZ ;  /* 0x0001000025377824 */ /* 0x000fe200078e00ff */
[----:B------:R-:W-:Y:S01]  /*50b0*/  PRMT R130, R130, 0x5410, R51 ;  /* 0x0000541082827816 */ /* 0x000fe20000000033 */
[CC--:B------:R-:W-:Y:S01]  /*50c0*/  FMUL.FTZ R112, R60.reuse, R48.reuse ;  /* 0x000000303c707220 */ /* 0x0c0fe20000410000 */
[----:B------:R-:W-:Y:S01]  /*50d0*/  PRMT R129, R129, 0x5410, R53 ;  /* 0x0000541081817816 */ /* 0x000fe20000000035 */
[-C--:B------:R-:W-:Y:S01]  /*50e0*/  FMUL.FTZ R60, R60, R49.reuse ;  /* 0x000000313c3c7220 */ /* 0x080fe20000410000 */
[----:B------:R-:W-:Y:S01]  /*50f0*/  LOP3.LUT R62, R45, 0xffff0000, RZ, 0xc0, !PT ;  /* 0xffff00002d3e7812 */ /* 0x000fe200078ec0ff */
[C---:B------:R-:W-:Y:S01]  /*5100*/  FFMA.FTZ R112, R55.reuse, R49, -R112 ;  /* 0x0000003137707223 */ /* 0x040fe20000010870 */
[----:B------:R-:W-:Y:S01]  /*5110*/  LOP3.LUT R51, R52, 0xffff0000, RZ, 0xc0, !PT ;  /* 0xffff000034337812 */ /* 0x000fe200078ec0ff */
[----:B------:R-:W-:Y:S01]  /*5120*/  IMAD.U32 R52, R54, 0x10000, RZ ;  /* 0x0001000036347824 */ /* 0x000fe200078e00ff */
[----:B------:R-:W-:Y:S01]  /*5130*/  LOP3.LUT R53, R128, 0xffff0000, RZ, 0xc0, !PT ;  /* 0xffff000080357812 */ /* 0x000fe200078ec0ff */
[----:B------:R-:W-:Y:S01]  /*5140*/  FFMA.FTZ R60, R55, R48, R60 ;  /* 0x00000030373c7223 */ /* 0x000fe2000001003c */
[----:B------:R-:W-:Y:S01]  /*5150*/  PRMT R126, R126, 0x5410, R63 ;  /* 0x000054107e7e7816 */ /* 0x000fe2000000003f */
        /* <DEDUP_REMOVED lines=8> */
[----:B------:R-:W-:Y:S01]  /*51e0*/  FFMA.FTZ R49, R58, R53, -R49 ;  /* 0x000000353a317223 */ /* 0x000fe20000010831 */
[----:B------:R-:W-:Y:S01]  /*51f0*/  LOP3.LUT R39, R39, 0xffff0000, RZ, 0xc0, !PT ;  /* 0xffff000027277812 */ /* 0x000fe200078ec0ff */
[-C--:B------:R-:W-:Y:S01]  /*5200*/  FMUL.FTZ R53, R106, R48.reuse ;  /* 0x000000306a357220 */ /* 0x080fe20000410000 */
[----:B------:R-:W-:Y:S01]  /*5210*/  FFMA.FTZ R62, R105, R48, -R62 ;  /* 0x00000030693e7223 */ /* 0x000fe2000001083e */
[----:B------:R-:W-:Y:S01]  /*5220*/  FMUL.FTZ R114, R47, R54 ;  /* 0x000000362f727220 */ /* 0x000fe20000410000 */
[----:B------:R-:W-:-:S02]  /*5230*/  IMAD.U32 R45, R44, 0x10000, RZ ;  /* 0x000100002c2d7824 */ /* 0x000fc400078e00ff */
[----:B------:R-:W-:Y:S01]  /*5240*/  FFMA.FTZ R55, R58, R51, R55 ;  /* 0x000000333a377223 */ /* 0x000fe20000010037 */
[----:B------:R-:W-:Y:S01]  /*5250*/  IMAD.U32 R48, R130, 0x10000, RZ ;  /* 0x0001000082307824 */ /* 0x000fe200078e00ff */
[----:B------:R-:W-:Y:S01]  /*5260*/  LOP3.LUT R44, R44, 0xffff0000, RZ, 0xc0, !PT ;  /* 0xffff00002c2c7812 */ /* 0x000fe200078ec0ff */
[----:B------:R-:W-:Y:S01]  /*5270*/  IMAD.U32 R58, R127, 0x10000, RZ ;  /* 0x000100007f3a7824 */ /* 0x000fe200078e00ff */
[----:B------:R-:W-:Y:S01]  /*5280*/  LOP3.LUT R51, R130, 0xffff0000, RZ, 0xc0, !PT ;  /* 0xffff000082337812 */ /* 0x000fe200078ec0ff */
[-C--:B------:R-:W-:Y:S01]  /*5290*/  FMUL.FTZ R106, R47, R126.reuse ;  /* 0x0000007e2f6a7220 */ /* 0x080fe20000410000 */
[----:B------:R-:W-:Y:S01]  /*52a0*/  FFMA.FTZ R47, R39, R126, -R114 ;  /* 0x0000007e272f7223 */ /* 0x000fe20000010872 */
[----:B------:R-:W-:Y:S01]  /*52b0*/  LOP3.LUT R127, R127, 0xffff0000, RZ, 0xc0, !PT ;  /* 0xffff00007f7f7812 */ /* 0x000fe200078ec0ff */
[C---:B------:R-:W-:Y:S02]  /*52c0*/  IMAD.U32 R37, R36.reuse, 0x10000, RZ ;  /* 0x0001000024257824 */ /* 0x040fe400078e00ff */
[----:B------:R-:W-:Y:S01]  /*52d0*/  FMUL.FTZ R114, R45, R48 ;  /* 0x000000302d727220 */ /* 0x000fe20000410000 */
[----:B------:R-:W-:Y:S01]  /*52e0*/  LOP3.LUT R36, R36, 0xffff0000, RZ, 0xc0, !PT ;  /* 0xffff000024247812 */ /* 0x000fe200078ec0ff */
[----:B------:R-:W-:Y:S01]  /*52f0*/  FFMA.FTZ R52, R105, R52, R53 ;  /* 0x0000003469347223 */ /* 0x000fe20000010035 */
[----:B------:R-:W-:Y:S01]  /*5300*/  PRMT R50, R125, 0x5410, R50 ;  /* 0x000054107d327816 */ /* 0x000fe20000000032 */
[-C--:B------:R-:W-:Y:S01]  /*5310*/  FMUL.FTZ R45, R45, R58.reuse ;  /* 0x0000003a2d2d7220 */ /* 0x080fe20000410000 */
[C---:B------:R-:W-:Y:S01]  /*5320*/  FMUL.FTZ R53, R44.reuse, R51 ;  /* 0x000000332c357220 */ /* 0x040fe20000410000 */
[C---:B------:R-:W-:Y:S01]  /*5330*/  FFMA.FTZ R58, R37.reuse, R58, -R114 ;  /* 0x0000003a253a7223 */ /* 0x040fe20000010872 */
[-C--:B------:R-:W-:Y:S01]  /*5340*/  FMUL.FTZ R63, R44, R127.reuse ;  /* 0x0000007f2c3f7220 */ /* 0x080fe20000410000 */
[----:B------:R-:W-:Y:S01]  /*5350*/  FFMA.FTZ R37, R37, R48, R45 ;  /* 0x0000003025257223 */ /* 0x000fe2000001002d */
[C---:B------:R-:W-:Y:S01]  /*5360*/  IMAD.U32 R44, R129.reuse, 0x10000, RZ ;  /* 0x00010000812c7824 */ /* 0x040fe200078e00ff */
[----:B------:R-:W-:Y:S01]  /*5370*/  LOP3.LUT R46, R46, 0xffff0000, RZ, 0xc0, !PT ;  /* 0xffff00002e2e7812 */ /* 0x000fe200078ec0ff */
[----:B------:R-:W-:Y:S01]  /*5380*/  FFMA.FTZ R127, R36, R127, -R53 ;  /* 0x0000007f247f7223 */ /* 0x000fe20000010835 */
[----:B------:R-:W-:Y:S01]  /*5390*/  IMAD.U32 R45, R50, 0x10000, RZ ;  /* 0x00010000322d7824 */ /* 0x000fe200078e00ff */
[----:B------:R-:W-:Y:S01]  /*53a0*/  LOP3.LUT R129, R129, 0xffff0000, RZ, 0xc0, !PT ;  /* 0xffff000081817812 */ /* 0x000fe200078ec0ff */
[----:B------:R-:W-:Y:S01]  /*53b0*/  FFMA.FTZ R36, R36, R51, R63 ;  /* 0x0000003324247223 */ /* 0x000fe2000001003f */
[----:B------:R-:W-:Y:S01]  /*53c0*/  LOP3.LUT R53, R50, 0xffff0000, RZ, 0xc0, !PT ;  /* 0xffff000032357812 */ /* 0x000fe200078ec0ff */
[C---:B------:R-:W-:Y:S01]  /*53d0*/  FMUL.FTZ R51, R107.reuse, R44 ;  /* 0x0000002c6b337220 */ /* 0x040fe20000410000 */
[----:B------:R-:W-:Y:S01]  /*53e0*/  LOP3.LUT R38, R38, 0xffff0000, RZ, 0xc0, !PT ;  /* 0xffff000026267812 */ /* 0x000fe200078ec0ff */
[----:B------:R-:W-:Y:S01]  /*53f0*/  FMUL.FTZ R107, R107, R45 ;  /* 0x0000002d6b6b7220 */ /* 0x000fe20000410000 */
[----:B------:R-:W-:Y:S01]  /*5400*/  FFMA.FTZ R39, R39, R54, R106 ;  /* 0x0000003627277223 */ /* 0x000fe2000001006a */
[C---:B------:R-:W-:Y:S01]  /*5410*/  FMUL.FTZ R63, R46.reuse, R129 ;  /* 0x000000812e3f7220 */ /* 0x040fe20000410000 */
[----:B------:R-:W-:Y:S01]  /*5420*/  FMUL.FTZ R46, R46, R53 ;  /* 0x000000352e2e7220 */ /* 0x000fe20000410000 */
[C---:B------:R-:W-:Y:S01]  /*5430*/  FFMA.FTZ R107, R104.reuse, R44, R107 ;  /* 0x0000002c686b7223 */ /* 0x040fe2000001006b */
[----:B------:R-:W-:Y:S01]  /*5440*/  FFMA.FTZ R45, R104, R45, -R51 ;  /* 0x0000002d682d7223 */ /* 0x000fe20000010833 */
[C---:B------:R-:W-:Y:S01]  /*5450*/  FFMA.FTZ R44, R38.reuse, R53, -R63 ;  /* 0x00000035262c7223 */ /* 0x040fe2000001083f */
        /* <DEDUP_REMOVED lines=15> */
.L_x_10236:
[----:B------:R-:W-:Y:S05]  /*5550*/  BSYNC B1 ;  /* 0x0000000000017941 */ /* 0x000fea0003800000 */
.L_x_10235:
        /* <DEDUP_REMOVED lines=10> */
.L_x_10204:
[----:B------:R-:W2:Y:S02]  /*5600*/  LDL R36, [R1+0x5c] ;  /* 0x00005c0001247983 */ /* 0x000ea40000100800 */
[----:B--2---:R-:W-:-:S13]  /*5610*/  R2UR UR4, R36 ;  /* 0x00000000240472ca */ /* 0x004fda00000e0000 */
[----:B------:R-:W-:-:S06]  /*5620*/  UISETP.NE.AND UP0, UPT, UR4, 0x3, UPT ;  /* 0x000000030400788c */ /* 0x000fcc000bf05270 */
[----:B------:R-:W-:-:S13]  /*5630*/  PLOP3.LUT P3, PT, PT, PT, UP0, 0x80, 0x0 ;  /* 0x000000000000781c */ /* 0x000fda0003f6f008 */
[----:B------:R-:W-:Y:S05]  /*5640*/  @!P3 BRA `(.L_x_10237) ;  /* 0x000000000004b947 */ /* 0x000fea0003800000 */
[----:B------:R-:W-:Y:S01]  /*5650*/  BPT.TRAP 0x1 ;  /* 0x000000040000795c */ /* 0x000fe20000300000 */
.L_x_10237:
[----:B------:R-:W-:Y:S01]  /*5660*/  IMAD R96, R2, 0x8, R18 ;  /* 0x0000000802607824 */ /* 0x000fe200078e0212 */
[----:B------:R-:W-:Y:S01]  /*5670*/  SHF.L.U32 R109, R201, 0x1f, RZ ;  /* 0x0000001fc96d7819 */ /* 0x000fe200000006ff */
[----:B------:R-:W-:Y:S01]  /*5680*/  IMAD R108, R28, -0x60, R25 ;  /* 0xffffffa01c6c7824 */ /* 0x000fe200078e0219 */
[----:B------:R-:W-:Y:S02]  /*5690*/  BSSY B1, `(.L_x_10238) ;  /* 0x0000004000017945 */ /* 0x000fe40003800000 */
[----:B------:R-:W0:Y:S02]  /*56a0*/  SYNCS.PHASECHK.TRANS64.TRYWAIT P4, [R96+URZ+0x32490], R109 ;  /* 0x0324906d600075a7 */ /* 0x000e24000808017f */
[----:B------:R-:W-:Y:S01]  /*56b0*/  VIMNMX R108, R108, 0x60, PT ;  /* 0x000000606c6c7848 */ /* 0x000fe20003fe0100 */
[----:B0-----:R-:W-:Y:S06]  /*56c0*/  @!P4 BRA `(.L_x_10239) ;  /* 0x0000016c0034c947 */ /* 0x001fec0003800000 */
.L_x_10509:
[----:B------:R-:W-:Y:S05]  /*56d0*/  BSYNC B1 ;  /* 0x0000000000017941 */ /* 0x000fea0003800000 */
.L_x_10238:
[----:B------:R-:W-:Y:S01]  /*56e0*/  ISETP.GE.AND P4, PT, R19, R108, PT ;  /* 0x0000006c1300720c */ /* 0x000fe20003f86270 */
[----:B------:R-:W-:-:S12]  /*56f0*/  BSSY B1, `(.L_x_10240) ;  /* 0x0000006000017945 */ /* 0x000fd80003800000 */
[----:B------:R-:W-:Y:S05]  /*5700*/  @P4 BRA `(.L_x_10241) ;  /* 0x0000000000104947 */ /* 0x000fea0003800000 */
[----:B------:R-:W1:Y:S04]  /*5710*/  @!P1 LDS.128 R36, [R106] ;  /* 0x000000006a249984 */ /* 0x000e680000000c00 */
[----:B------:R-:W2:Y:S04]  /*5720*/  @!P2 LDS.128 R44, [R105] ;  /* 0x00000000692ca984 */ /* 0x000ea80000000c00 */
[----:B-1----:R1:W-:Y:S04]  /*5730*/  @!P1 STG.E.128 desc[UR60][R50.64], R36 ;  /* 0x0000002432009986 */ /* 0x0023e8000c101d3c */
[----:B--2---:R1:W-:Y:S02]  /*5740*/  @!P2 STG.E.128 desc[UR60][R50.64+0x40], R44 ;  /* 0x0000402c3200a986 */ /* 0x0043e4000c101d3c */
.L_x_10241:
[----:B------:R-:W-:Y:S05]  /*5750*/  BSYNC B1 ;  /* 0x0000000000017941 */ /* 0x000fea0003800000 */
.L_x_10240:
[----:B------:R-:W-:-:S13]  /*5760*/  ISETP.GE.AND P4, PT, R227, R108, PT ;  /* 0x0000006ce300720c */ /* 0x000fda0003f86270 */
[----:B------:R-:W-:Y:S05]  /*5770*/  @P4 BRA `(.L_x_10221) ;  /* 0x0000000000104947 */ /* 0x000fea0003800000 */
[----:B-1----:R-:W1:Y:S04]  /*5780*/  @!P1 LDS.128 R36, [R106+0x2000] ;  /* 0x002000006a249984 */ /* 0x002e680000000c00 */
[----:B------:R-:W2:Y:S04]  /*5790*/  @!P2 LDS.128 R44, [R105+0x2000] ;  /* 0x00200000692ca984 */ /* 0x000ea80000000c00 */
[----:B-1----:R1:W-:Y:S04]  /*57a0*/  @!P1 STG.E.128 desc[UR60][R48.64], R36 ;  /* 0x0000002430009986 */ /* 0x0023e8000c101d3c */
[----:B--2---:R1:W-:Y:S02]  /*57b0*/  @!P2 STG.E.128 desc[UR60][R48.64+0x40], R44 ;  /* 0x0000402c3000a986 */ /* 0x0043e4000c101d3c */
.L_x_10221:
[----:B------:R-:W-:Y:S05]  /*57c0*/  BSYNC B0 ;  /* 0x0000000000007941 */ /* 0x000fea0003800000 */
.L_x_10203:
        /* <DEDUP_REMOVED lines=17> */
.L_x_10243:
[----:B------:R-:W-:Y:S05]  /*58e0*/  BSYNC B0 ;  /* 0x0000000000007941 */ /* 0x000fea0003800000 */
.L_x_10242:
[----:B------:R-:W2:Y:S01]  /*58f0*/  SYNCS.PHASECHK.TRANS64.TRYWAIT P3, [R96+URZ+0x324b0], R109 ;  /* 0x0324b06d600075a7 */ /* 0x000ea2000806017f */
[----:B------:R-:W-:Y:S01]  /*5900*/  IMAD R49, R2, 0x6000, R90 ;  /* 0x0000600002317824 */ /* 0x000fe200078e025a */
[----:B------:R-:W-:Y:S01]  /*5910*/  ULDC.64 UR56, c[0x0][0x328] ;  /* 0x0000ca0000387ab9 */ /* 0x000fe20000000a00 */
[----:B------:R-:W-:Y:S01]  /*5920*/  ULDC.64 UR58, c[0x0][0x318] ;  /* 0x0000c600003a7ab9 */ /* 0x000fe20000000a00 */
[----:B------:R-:W-:Y:S01]  /*5930*/  BSSY B0, `(.L_x_10244) ;  /* 0x0000003000007945 */ /* 0x000fe20003800000 */
[----:B------:R-:W-:-:S03]  /*5940*/  IMAD.IADD R37, R89, 0x1, R49 ;  /* 0x0000000159257824 */ /* 0x000fc600078e0231 */
[----:B--2---:R-:W-:Y:S05]  /*5950*/  @!P3 BRA `(.L_x_10245) ;  /* 0x0000016800a4b947 */ /* 0x004fea0003800000 */
.L_x_10510:
[----:B------:R-:W-:Y:S05]  /*5960*/  BSYNC B0 ;  /* 0x0000000000007941 */ /* 0x000fea0003800000 */
.L_x_10244:
[----:B------:R-:W-:Y:S01]  /*5970*/  ISETP.GE.AND P3, PT, R19, R108, PT ;  /* 0x0000006c1300720c */ /* 0x000fe20003f66270 */
[----:B------:R-:W-:Y:S01]  /*5980*/  BSSY B0, `(.L_x_10246) ;  /* 0x0000026000007945 */ /* 0x000fe20003800000 */
[----:B------:R-:W-:Y:S02]  /*5990*/  IMAD R49, R49, 0x2, R26 ;  /* 0x0000000231317824 */ /* 0x000fe400078e021a */
[----:B------:R-:W-:-:S04]  /*59a0*/  IMAD.WIDE R44, R28, 0x60, R68 ;  /* 0x000000601c2c7825 */ /* 0x000fc800078e0244 */
[----:B------:R-:W-:-:S05]  /*59b0*/  IMAD R48, R37, 0x2, R26 ;  /* 0x0000000225307824 */ /* 0x000fca00078e021a */
[----:B------:R-:W-:Y:S05]  /*59c0*/  @P3 BRA `(.L_x_10247) ;  /* 0x0000000000843947 */ /* 0x000fea0003800000 */
[----:B------:R-:W-:Y:S01]  /*59d0*/  IMAD R39, R45, UR56, RZ ;  /* 0x000000382d277c24 */ /* 0x000fe2000f8e02ff */
[----:B------:R-:W-:Y:S01]  /*59e0*/  ULDC UR4, c[0x0][0x320] ;  /* 0x0000c80000047ab9 */ /* 0x000fe20000000800 */
        /* <DEDUP_REMOVED lines=31> */
.L_x_10247:
[----:B------:R-:W-:Y:S05]  /*5be0*/  BSYNC B0 ;  /* 0x0000000000007941 */ /* 0x000fea0003800000 */
.L_x_10246:
[----:B------:R-:W-:Y:S01]  /*5bf0*/  ISETP.GE.AND P3, PT, R227, R108, PT ;  /* 0x0000006ce300720c */ /* 0x000fe20003f66270 */
[----:B------:R-:W-:-:S12]  /*5c00*/  BSSY B0, `(.L_x_10248) ;  /* 0x0000025000007945 */ /* 0x000fd80003800000 */
[----:B------:R-:W-:Y:S05]  /*5c10*/  @P3 BRA `(.L_x_10249) ;  /* 0x00000000008c3947 */ /* 0x000fea0003800000 */
[----:B---3--:R-:W-:Y:S01]  /*5c20*/  IADD3 R39, P3, R44, 0x40, RZ ;  /* 0x000000402c277810 */ /* 0x008fe20007f7e0ff */
[----:B-1----:R-:W-:Y:S01]  /*5c30*/  IMAD.MOV.U32 R36, RZ, RZ, R14 ;  /* 0x000000ffff247224 */ /* 0x002fe200078e000e */
[----:B------:R-:W-:Y:S01]  /*5c40*/  ULDC UR4, c[0x0][0x320] ;  /* 0x0000c80000047ab9 */ /* 0x000fe20000000800 */
        /* <DEDUP_REMOVED lines=32> */
.L_x_10249:
[----:B------:R-:W-:Y:S05]  /*5e50*/  BSYNC B0 ;  /* 0x0000000000007941 */ /* 0x000fea0003800000 */
.L_x_10248:
        /* <DEDUP_REMOVED lines=22> */
.L_x_10198:
[----:B------:R-:W-:Y:S01]  /*5fc0*/  IMAD.MOV.U32 R3, RZ, RZ, RZ ;  /* 0x000000ffff037224 */ /* 0x000fe200078e00ff */
[----:B------:R-:W-:Y:S06]  /*5fd0*/  @P0 BRA `(.L_x_10251) ;  /* 0x00000000000c0947 */ /* 0x000fec0003800000 */
[----:B------:R-:W1:Y:S01]  /*5fe0*/  FENCE.VIEW.ASYNC.G ;  /* 0x00000000000073c6 */ /* 0x000e620000000100 */
[----:B------:R-:W-:Y:S05]  /*5ff0*/  WARPSYNC.ALL ;  /* 0x0000000000007948 */ /* 0x000fea0003800000 */
[----:B-1----:R-:W-:Y:S06]  /*6000*/  BAR.ARV 0xc, 0x180 ;  /* 0x0306000000007b1d */ /* 0x002fec0000002000 */
.L_x_10251:
        /* <DEDUP_REMOVED lines=32> */
.L_x_10253:
[----:B------:R-:W-:Y:S05]  /*6210*/  BSYNC B0 ;  /* 0x0000000000007941 */ /* 0x000fea0003800000 */
.L_x_10252:
        /* <DEDUP_REMOVED lines=79> */
.L_x_10513:
        /* <DEDUP_REMOVED lines=26> */
.L_x_10257:
[----:B------:R-:W-:Y:S05]  /*68b0*/  BSYNC B6 ;  /* 0x0000000000067941 */ /* 0x000fea0003800000 */
.L_x_10256:
        /* <DEDUP_REMOVED lines=12> */
.L_x_10261:
[----:B--2---:R2:W3:Y:S02]  /*6980*/  SYNCS.PHASECHK.TRANS64.TRYWAIT P0, [R18+URZ+0x32400], R3 ;  /* 0x03240003120075a7 */ /* 0x0044e4000800017f */
[----:B---3--:R-:W-:Y:S05]  /*6990*/  @!P0 NANOSLEEP.SYNCS 0x989680 ;  /* 0x009896800000895d */ /* 0x008fea0003900000 */
[----:B------:R-:W3:Y:S02]  /*69a0*/  @!P0 SYNCS.PHASECHK.TRANS64 P0, [R18+URZ+0x32400], R3 ;  /* 0x03240003120085a7 */ /* 0x000ee4000800007f */
[----:B---3--:R-:W-:Y:S05]  /*69b0*/  @!P0 BRA `(.L_x_10261) ;  /* 0xfffffffc00f08947 */ /* 0x008fea000383ffff */
.L_x_10260:
[----:B------:R-:W-:Y:S05]  /*69c0*/  BSYNC B0 ;  /* 0x0000000000007941 */ /* 0x000fea0003800000 */
.L_x_10259:
[----:B------:R-:W-:Y:S05]  /*69d0*/  BRA `(.L_x_10262) ;  /* 0x0000002000a87947 */ /* 0x000fea0003800000 */
.L_x_10258:
        /* <DEDUP_REMOVED lines=36> */
.L_x_10264:
[----:B------:R-:W-:Y:S05]  /*6c20*/  BSYNC B6 ;  /* 0x0000000000067941 */ /* 0x000fea0003800000 */
.L_x_10263:
[----:B------:R-:W-:Y:S01]  /*6c30*/  LEA.HI R29, R30, R29, RZ, 0x2 ;  /* 0x0000001d1e1d7211 */ /* 0x000fe200078f10ff */
[----:B------:R-:W-:Y:S01]  /*6c40*/  ULDC.U8 UR4, c[0x0][0x410] ;  /* 0x0001040000047ab9 */ /* 0x000fe20000000000 */
[----:B------:R-:W-:Y:S01]  /*6c50*/  BSSY B0, `(.L_x_10265) ;  /* 0x00001fa000007945 */ /* 0x000fe20003800000 */
[----:B------:R-:W-:Y:S02]  /*6c60*/  ISETP.NE.AND P0, PT, RZ, UR4, PT ;  /* 0x00000004ff007c0c */ /* 0x000fe4000bf05270 */
[----:B------:R-:W-:-:S04]  /*6c70*/  SHF.R.S32.HI R0, RZ, 0x1f, R29 ;  /* 0x0000001fff007819 */ /* 0x000fc8000001141d */
[----:B------:R-:W-:-:S04]  /*6c80*/  LEA.HI R0, R0, R19, RZ, 0x3 ;  /* 0x0000001300007211 */ /* 0x000fc800078f18ff */
[----:B------:R-:W-:Y:S01]  /*6c90*/  LOP3.LUT R4, R0, 0xfffffff8, RZ, 0xc0, !PT ;  /* 0xfffffff800047812 */ /* 0x000fe200078ec0ff */
[----:B------:R-:W-:-:S04]  /*6ca0*/  IMAD R0, R41, 0x80, R19 ;  /* 0x0000008029007824 */ /* 0x000fc800078e0213 */
[----:B------:R-:W-:Y:S01]  /*6cb0*/  IMAD.IADD R32, R19, 0x1, -R4 ;  /* 0x0000000113207824 */ /* 0x000fe200078e0a04 */
[----:B------:R-:W-:Y:S06]  /*6cc0*/  @!P0 BRA `(.L_x_10266) ;  /* 0x0000001000008947 */ /* 0x000fec0003800000 */
[----:B------:R-:W-:-:S03]  /*6cd0*/  UMOV UR4, 0xffffffff ;  /* 0xffffffff00047882 */ /* 0x000fc60000000000 */
[----:B------:R-:W-:Y:S05]  /*6ce0*/  BRA.DIV UR4, `(.L_x_10267) ;  /* 0x0000015604f87947 */ /* 0x000fea000b800000 */
[----:B------:R1:W2:Y:S04]  /*6cf0*/  SHFL.IDX PT, R3, R28, RZ, 0x1c1f ;  /* 0x001c1fff1c037589 */ /* 0x0002a800000e0000 */
[----:B------:R1:W3:Y:S04]  /*6d00*/  SHFL.IDX PT, R20, R27, RZ, 0x1c1f ;  /* 0x001c1fff1b147589 */ /* 0x0002e800000e0000 */
[----:B------:R-:W4:Y:S04]  /*6d10*/  SHFL.IDX PT, R25, R25, RZ, 0x1c1f ;  /* 0x001c1fff19197589 */ /* 0x000f2800000e0000 */
[----:B-1----:R-:W0:Y:S02]  /*6d20*/  SHFL.IDX PT, R26, R26, RZ, 0x1c1f ;  /* 0x001c1fff1a1a7589 */ /* 0x002e2400000e0000 */
.L_x_10519:
[----:B------:R-:W-:Y:S01]  /*6d30*/  ULDC UR4, c[0x0][0x448] ;  /* 0x0001120000047ab9 */ /* 0x000fe20000000800 */
[----:B------:R-:W-:Y:S01]  /*6d40*/  LEA.HI R4, R228, R228, RZ, 0x1 ;  /* 0x000000e4e4047211 */ /* 0x000fe200078f08ff */
[----:B------:R-:W-:Y:S01]  /*6d50*/  IMAD R154, R154, UR4, RZ ;  /* 0x000000049a9a7c24 */ /* 0x000fe2000f8e02ff */
        /* <DEDUP_REMOVED lines=13> */
[----:B---3--:R-:W-:Y:S01]  /*6e30*/  IMAD.MOV.U32 R4, RZ, RZ, R20 ;  /* 0x000000ffff047224 */ /* 0x008fe200078e0014 */
[----:B------:R-:W-:Y:S01]  /*6e40*/  ISETP.GE.AND P2, PT, R22, UR4, PT ;  /* 0x0000000416007c0c */ /* 0x000fe2000bf46270 */
[----:B--2---:R-:W-:Y:S01]  /*6e50*/  IMAD.MOV.U32 R5, RZ, RZ, R3 ;  /* 0x000000ffff057224 */ /* 0x004fe200078e0003 */
[C---:B------:R-:W-:Y:S01]  /*6e60*/  ISETP.GE.AND P3, PT, R202.reuse, UR4, PT ;  /* 0x00000004ca007c0c */ /* 0x040fe2000bf66270 */
[----:B------:R-:W-:Y:S01]  /*6e70*/  IMAD.SHL.U32 R15, R202, 0x2, RZ ;  /* 0x00000002ca0f7824 */ /* 0x000fe200078e00ff */
[----:B------:R-:W-:-:S04]  /*6e80*/  SHF.R.S32.HI R9, RZ, 0x1f, R202 ;  /* 0x0000001fff097819 */ /* 0x000fc800000114ca */
[----:B------:R-:W-:-:S05]  /*6e90*/  SHF.L.U64.HI R8, R202, 0x1, R9 ;  /* 0x00000001ca087819 */ /* 0x000fca0000010209 */
[----:B------:R-:W-:Y:S02]  /*6ea0*/  @!P2 IMAD.WIDE R4, R22, 0x2, R4 ;  /* 0x000000021604a825 */ /* 0x000fe400078e0204 */
[-C--:B------:R-:W-:Y:S02]  /*6eb0*/  @!P3 IADD3 R12, P0, R20, R15.reuse, RZ ;  /* 0x0000000f140cb210 */ /* 0x080fe40007f1e0ff */
[----:B0-----:R-:W-:Y:S01]  /*6ec0*/  @!P3 IADD3 R14, P1, R26, R15, RZ ;  /* 0x0000000f1a0eb210 */ /* 0x001fe20007f3e0ff */
[----:B------:R0:W5:Y:S02]  /*6ed0*/  @!P2 LD.E.64 R6, desc[UR60][R4.64] ;  /* 0x0000003c0406a980 */ /* 0x000164000c101b00 */
[--C-:B------:R-:W-:Y:S02]  /*6ee0*/  @!P3 IMAD.X R13, R3, 0x1, R8.reuse, P0 ;  /* 0x00000001030db824 */ /* 0x100fe400000e0608 */
[----:B----4-:R-:W-:Y:S01]  /*6ef0*/  @!P3 IMAD.X R15, R25, 0x1, R8, P1 ;  /* 0x00000001190fb824 */ /* 0x010fe200008e0608 */
        /* <DEDUP_REMOVED lines=8> */
.L_x_10269:
[----:B------:R-:W-:Y:S05]  /*6f80*/  BSYNC B1 ;  /* 0x0000000000017941 */ /* 0x000fea0003800000 */
.L_x_10268:
[----:B------:R-:W3:Y:S01]  /*6f90*/  SYNCS.PHASECHK.TRANS64.TRYWAIT P0, [R18+URZ+0x32400], R27 ;  /* 0x0324001b120075a7 */ /* 0x000ee2000800017f */
[----:B--2---:R-:W-:Y:S01]  /*6fa0*/  LOP3.LUT R3, R29, 0x18, R16, 0xf8, !PT ;  /* 0x000000181d037812 */ /* 0x004fe200078ef810 */
[----:B-1---5:R-:W-:Y:S01]  /*6fb0*/  IMAD.MOV.U32 R15, RZ, RZ, R6 ;  /* 0x000000ffff0f7224 */ /* 0x022fe200078e0006 */
[----:B------:R-:W-:Y:S01]  /*6fc0*/  SHF.R.U32.HI R12, RZ, 0x3, R29 ;  /* 0x00000003ff0c7819 */ /* 0x000fe2000001161d */
[----:B0-----:R-:W-:Y:S01]  /*6fd0*/  IMAD R26, R41, -0x80, R154 ;  /* 0xffffff80291a7824 */ /* 0x001fe200078e029a */
[--C-:B----4-:R-:W-:Y:S01]  /*6fe0*/  SHF.R.U32.HI R25, RZ, 0x10, R7.reuse ;  /* 0x00000010ff197819 */ /* 0x110fe20000011607 */
[--C-:B------:R-:W-:Y:S01]  /*6ff0*/  IMAD.MOV.U32 R14, RZ, RZ, R7.reuse ;  /* 0x000000ffff0e7224 */ /* 0x100fe200078e0007 */
[----:B------:R-:W-:Y:S01]  /*7000*/  LOP3.LUT R29, R3, R12, RZ, 0x3c, !PT ;  /* 0x0000000c031d7212 */ /* 0x000fe200078e3cff */
[----:B------:R-:W-:Y:S01]  /*7010*/  IMAD.MOV.U32 R3, RZ, RZ, R4 ;  /* 0x000000ffff037224 */ /* 0x000fe200078e0004 */
[----:B------:R-:W-:Y:S01]  /*7020*/  SHF.R.U64 R12, R6, 0x10, R7 ;  /* 0x00000010060c7819 */ /* 0x000fe20000001207 */
[--C-:B------:R-:W-:Y:S01]  /*7030*/  IMAD.MOV.U32 R6, RZ, RZ, R5.reuse ;  /* 0x000000ffff067224 */ /* 0x100fe200078e0005 */
[----:B------:R-:W-:Y:S01]  /*7040*/  SHF.R.U64 R4, R4, 0x10, R5 ;  /* 0x0000001004047819 */ /* 0x000fe20000001205 */
[----:B------:R-:W-:Y:S01]  /*7050*/  IMAD R29, R218, 0x200, R29 ;  /* 0x00000200da1d7824 */ /* 0x000fe200078e021d */
[----:B------:R-:W-:Y:S01]  /*7060*/  PRMT R15, R15, 0x5410, R12 ;  /* 0x000054100f0f7816 */ /* 0x000fe2000000000c */
[----:B---3--:R-:W-:Y:S01]  /*7070*/  IMAD.MOV.U32 R20, RZ, RZ, R10 ;  /* 0x000000ffff147224 */ /* 0x008fe200078e000a */
[----:B------:R-:W-:Y:S01]  /*7080*/  SHF.R.U32.HI R21, RZ, 0x10, R5 ;  /* 0x00000010ff157819 */ /* 0x000fe20000011605 */
[----:B------:R-:W-:Y:S01]  /*7090*/  IMAD R12, R29, 0x2, R18 ;  /* 0x000000021d0c7824 */ /* 0x000fe200078e0212 */
[--C-:B------:R-:W-:Y:S01]  /*70a0*/  SHF.R.U64 R7, R10, 0x10, R11.reuse ;  /* 0x000000100a077819 */ /* 0x100fe2000000120b */
[----:B------:R-:W-:Y:S01]  /*70b0*/  BSSY B1, `(.L_x_10270) ;  /* 0x0000011000017945 */ /* 0x000fe20003800000 */
[----:B------:R-:W-:Y:S01]  /*70c0*/  VIMNMX R26, R26, 0x80, PT ;  /* 0x000000801a1a7848 */ /* 0x000fe20003fe0100 */
[--C-:B------:R-:W-:Y:S01]  /*70d0*/  IMAD.MOV.U32 R13, RZ, RZ, R11.reuse ;  /* 0x000000ffff0d7224 */ /* 0x100fe200078e000b */
[----:B------:R-:W-:Y:S01]  /*70e0*/  SHF.R.U32.HI R30, RZ, 0x10, R11 ;  /* 0x00000010ff1e7819 */ /* 0x000fe2000001160b */
[----:B------:R-:W-:Y:S01]  /*70f0*/  IMAD.MOV.U32 R10, RZ, RZ, R8 ;  /* 0x000000ffff0a7224 */ /* 0x000fe200078e0008 */
[--C-:B------:R-:W-:Y:S01]  /*7100*/  SHF.R.U64 R5, R8, 0x10, R9.reuse ;  /* 0x0000001008057819 */ /* 0x100fe20000001209 */
[--C-:B------:R-:W-:Y:S01]  /*7110*/  IMAD.MOV.U32 R11, RZ, RZ, R9.reuse ;  /* 0x000000ffff0b7224 */ /* 0x100fe200078e0009 */
[----:B------:R-:W-:-:S02]  /*7120*/  SHF.R.U32.HI R28, RZ, 0x10, R9 ;  /* 0x00000010ff1c7819 */ /* 0x000fc40000011609 */
[----:B------:R-:W-:Y:S01]  /*7130*/  PRMT R8, R3, 0x5410, R4 ;  /* 0x0000541003087816 */ /* 0x000fe20000000004 */
[----:B------:R-:W-:Y:S01]  /*7140*/  VIADD R4, R12, 0x18400 ;  /* 0x000184000c047836 */ /* 0x000fe20000000000 */
[----:B------:R-:W-:Y:S01]  /*7150*/  LOP3.LUT P2, RZ, R32, 0x4, RZ, 0xc0, !PT ;  /* 0x0000000420ff7812 */ /* 0x000fe2000784c0ff */
[----:B------:R-:W-:Y:S01]  /*7160*/  VIADD R3, R12, 0x18440 ;  /* 0x000184400c037836 */ /* 0x000fe20000000000 */
[----:B------:R-:W-:Y:S02]  /*7170*/  ISETP.GE.AND P1, PT, R19, R26, PT ;  /* 0x0000001a1300720c */ /* 0x000fe40003f26270 */
[----:B------:R-:W-:Y:S02]  /*7180*/  PRMT R14, R14, 0x5410, R25 ;  /* 0x000054100e0e7816 */ /* 0x000fe40000000019 */
[----:B------:R-:W-:Y:S02]  /*7190*/  PRMT R9, R6, 0x5410, R21 ;  /* 0x0000541006097816 */ /* 0x000fe40000000015 */
[----:B------:R-:W-:Y:S01]  /*71a0*/  PRMT R20, R20, 0x5410, R7 ;  /* 0x0000541014147816 */ /* 0x000fe20000000007 */
[----:B------:R-:W-:Y:S06]  /*71b0*/  @!P0 BRA `(.L_x_10271) ;  /* 0x0000015400388947 */ /* 0x000fec0003800000 */
.L_x_10520:
[----:B------:R-:W-:Y:S05]  /*71c0*/  BSYNC B1 ;  /* 0x0000000000017941 */ /* 0x000fea0003800000 */
.L_x_10270:
        /* <DEDUP_REMOVED lines=13> */
[C---:B------:R-:W-:Y:S01]  /*72a0*/  LOP3.LUT R30, R15.reuse, 0xffff0000, RZ, 0xc0, !PT ;  /* 0xffff00000f1e7812 */ /* 0x040fe200078ec0ff */
[----:B------:R-:W-:Y:S01]  /*72b0*/  IMAD.U32 R29, R15, 0x10000, RZ ;  /* 0x000100000f1d7824 */ /* 0x000fe200078e00ff */
[----:B------:R-:W-:Y:S01]  /*72c0*/  LOP3.LUT R32, R20, 0xffff0000, RZ, 0xc0, !PT ;  /* 0xffff000014207812 */ /* 0x000fe200078ec0ff */
[C---:B-1----:R-:W-:Y:S01]  /*72d0*/  IMAD.U32 R21, R4.reuse, 0x10000, RZ ;  /* 0x0001000004157824 */ /* 0x042fe200078e00ff */
[----:B------:R-:W-:Y:S01]  /*72e0*/  LOP3.LUT R4, R4, 0xffff0000, RZ, 0xc0, !PT ;  /* 0xffff000004047812 */ /* 0x000fe200078ec0ff */
[C---:B------:R-:W-:Y:S01]  /*72f0*/  IMAD.U32 R25, R5.reuse, 0x10000, RZ ;  /* 0x0001000005197824 */ /* 0x040fe200078e00ff */
[----:B------:R-:W-:Y:S01]  /*7300*/  LOP3.LUT R5, R5, 0xffff0000, RZ, 0xc0, !PT ;  /* 0xffff000005057812 */ /* 0x000fe200078ec0ff */
[C---:B0-----:R-:W-:Y:S01]  /*7310*/  IMAD.U32 R27, R6.reuse, 0x10000, RZ ;  /* 0x00010000061b7824 */ /* 0x041fe200078e00ff */
        /* <DEDUP_REMOVED lines=28> */
.L_x_10275:
[----:B------:R-:W-:Y:S05]  /*74e0*/  BSYNC B2 ;  /* 0x0000000000027941 */ /* 0x000fea0003800000 */
.L_x_10274:
[----:B------:R-:W-:Y:S05]  /*74f0*/  @P1 BRA `(.L_x_10273) ;  /* 0x0000000000981947 */ /* 0x000fea0003800000 */
[----:B-1----:R-:W1:Y:S01]  /*7500*/  LDS.128 R4, [R3] ;  /* 0x0000000003047984 */ /* 0x002e620000000c00 */
[----:B------:R-:W-:Y:S01]  /*7510*/  IMAD.U32 R31, R10, 0x10000, RZ ;  /* 0x000100000a1f7824 */ /* 0x000fe200078e00ff */
        /* <DEDUP_REMOVED lines=36> */
.L_x_10273:
[----:B------:R-:W-:Y:S05]  /*7760*/  BSYNC B1 ;  /* 0x0000000000017941 */ /* 0x000fea0003800000 */
.L_x_10272:
        /* <DEDUP_REMOVED lines=24> */
[----:B------:R-:W-:Y:S01]  /*78f0*/  FMUL.FTZ R26, R29, R5 ;  /* 0x000000051d1a7220 */ /* 0x000fe20000410000 */
[----:B------:R-:W-:Y:S01]  /*7900*/  LOP3.LUT R7, R7, 0xffff0000, RZ, 0xc0, !PT ;  /* 0xffff000007077812 */ /* 0x000fe200078ec0ff */
[----:B------:R-:W-:Y:S01]  /*7910*/  FFMA.FTZ R5, R29, R25, -R30 ;  /* 0x000000191d057223 */ /* 0x000fe2000001081e */
[----:B------:R-:W-:Y:S01]  /*7920*/  IMAD.U32 R29, R13, 0x10000, RZ ;  /* 0x000100000d1d7824 */ /* 0x000fe200078e00ff */
[C---:B------:R-:W-:Y:S01]  /*7930*/  LOP3.LUT R30, R14.reuse, 0xffff0000, RZ, 0xc0, !PT ;  /* 0xffff00000e1e7812 */ /* 0x040fe200078ec0ff */
[----:B------:R-:W-:Y:S02]  /*7940*/  IMAD.U32 R27, R14, 0x10000, RZ ;  /* 0x000100000e1b7824 */ /* 0x000fe400078e00ff */
[----:B------:R-:W-:Y:S01]  /*7950*/  FFMA.FTZ R21, R31, R21, R28 ;  /* 0x000000151f157223 */ /* 0x000fe2000001001c */
        /* <DEDUP_REMOVED lines=14> */
.L_x_10278:
[----:B------:R-:W-:Y:S05]  /*7a40*/  BSYNC B1 ;  /* 0x0000000000017941 */ /* 0x000fea0003800000 */
.L_x_10277:
[----:B------:R-:W-:Y:S05]  /*7a50*/  @P1 BRA `(.L_x_10276) ;  /* 0x0000001000641947 */ /* 0x000fea0003800000 */
[----:B-1----:R-:W1:Y:S01]  /*7a60*/  LDS.128 R4, [R3+0x2000] ;  /* 0x0020000003047984 */ /* 0x002e620000000c00 */
[----:B------:R-:W-:Y:S01]  /*7a70*/  IMAD.U32 R20, R8, 0x10000, RZ ;  /* 0x0001000008147824 */ /* 0x000fe200078e00ff */
[C---:B0-----:R-:W-:Y:S01]  /*7a80*/  LOP3.LUT R27, R10.reuse, 0xffff0000, RZ, 0xc0, !PT ;  /* 0xffff00000a1b7812 */ /* 0x041fe200078ec0ff */
[----:B------:R-:W-:Y:S01]  /*7a90*/  IMAD.U32 R26, R10, 0x10000, RZ ;  /* 0x000100000a1a7824 */ /* 0x000fe200078e00ff */
        /* <DEDUP_REMOVED lines=35> */
.L_x_10266:
[----:B------:R-:W-:-:S03]  /*7cd0*/  UMOV UR4, 0xffffffff ;  /* 0xffffffff00047882 */ /* 0x000fc60000000000 */
[----:B------:R-:W-:Y:S05]  /*7ce0*/  BRA.DIV UR4, `(.L_x_10279) ;  /* 0x0000014a04807947 */ /* 0x000fea000b800000 */
[----:B------:R1:W2:Y:S04]  /*7cf0*/  SHFL.IDX PT, R3, R28, RZ, 0x1c1f ;  /* 0x001c1fff1c037589 */ /* 0x0002a800000e0000 */
[----:B------:R1:W3:Y:S04]  /*7d00*/  SHFL.IDX PT, R20, R27, RZ, 0x1c1f ;  /* 0x001c1fff1b147589 */ /* 0x0002e800000e0000 */
[----:B------:R1:W4:Y:S04]  /*7d10*/  SHFL.IDX PT, R21, R25, RZ, 0x1c1f ;  /* 0x001c1fff19157589 */ /* 0x00032800000e0000 */
[----:B------:R1:W0:Y:S02]  /*7d20*/  SHFL.IDX PT, R14, R26, RZ, 0x1c1f ;  /* 0x001c1fff1a0e7589 */ /* 0x00022400000e0000 */
.L_x_10526:
        /* <DEDUP_REMOVED lines=8> */
[----:B------:R-:W-:-:S02]  /*7db0*/  CS2R R10, SRZ ;  /* 0x00000000000a7805 */ /* 0x000fc4000001ff00 */
[----:B------:R-:W-:-:S05]  /*7dc0*/  LOP3.LUT R5, R4, 0xfffffffe, RZ, 0xc0, !PT ;  /* 0xfffffffe04057812 */ /* 0x000fca00078ec0ff */
[----:B------:R-:W-:Y:S01]  /*7dd0*/  IMAD.IADD R0, R228, 0x1, -R5 ;  /* 0x00000001e4007824 */ /* 0x000fe200078e0a05 */
[----:B------:R-:W-:-:S04]  /*7de0*/  CS2R R4, SRZ ;  /* 0x0000000000047805 */ /* 0x000fc8000001ff00 */
[----:B------:R-:W-:Y:S01]  /*7df0*/  SHF.L.U32 R27, R0, 0x1f, RZ ;  /* 0x0000001f001b7819 */ /* 0x000fe200000006ff */
[----:B------:R-:W-:Y:S06]  /*7e00*/  @P0 BRA `(.L_x_10281) ;  /* 0x0000000000340947 */ /* 0x000fec0003800000 */
[----:B------:R-:W-:Y:S01]  /*7e10*/  ULDC UR4, c[0x0][0x3f4] ;  /* 0x0000fd0000047ab9 */ /* 0x000fe20000000800 */
[C---:B------:R-:W-:Y:S01]  /*7e20*/  IMAD.SHL.U32 R15, R16.reuse, 0x2, RZ ;  /* 0x00000002100f7824 */ /* 0x040fe200078e00ff */
[----:B------:R-:W-:Y:S02]  /*7e30*/  ISETP.GE.AND P2, PT, R16, UR4, PT ;  /* 0x0000000410007c0c */ /* 0x000fe4000bf46270 */
[----:B------:R-:W-:Y:S02]  /*7e40*/  SHF.R.S32.HI R5, RZ, 0x1f, R16 ;  /* 0x0000001fff057819 */ /* 0x000fe40000011410 */
[-C--:B---3--:R-:W-:Y:S02]  /*7e50*/  IADD3 R12, P0, R20, R15.reuse, RZ ;  /* 0x0000000f140c7210 */ /* 0x088fe40007f1e0ff */
[----:B------:R-:W-:Y:S02]  /*7e60*/  SHF.L.U64.HI R4, R16, 0x1, R5 ;  /* 0x0000000110047819 */ /* 0x000fe40000010205 */
[----:B0-----:R-:W-:-:S03]  /*7e70*/  IADD3 R14, P1, R14, R15, RZ ;  /* 0x0000000f0e0e7210 */ /* 0x001fc60007f3e0ff */
[--C-:B--2---:R-:W-:Y:S02]  /*7e80*/  IMAD.X R13, R3, 0x1, R4.reuse, P0 ;  /* 0x00000001030d7824 */ /* 0x104fe400000e0604 */
[----:B----4-:R-:W-:Y:S01]  /*7e90*/  IMAD.X R15, R21, 0x1, R4, P1 ;  /* 0x00000001150f7824 */ /* 0x010fe200008e0604 */
[----:B------:R-:W-:Y:S01]  /*7ea0*/  CS2R R4, SRZ ;  /* 0x0000000000047805 */ /* 0x000fe2000001ff00 */
[----:B------:R-:W-:Y:S06]  /*7eb0*/  @P2 BRA `(.L_x_10281) ;  /* 0x0000000000082947 */ /* 0x000fec0003800000 */
[----:B------:R0:W5:Y:S04]  /*7ec0*/  LD.E.128 R4, desc[UR60][R12.64] ;  /* 0x0000003c0c047980 */ /* 0x000168000c101d00 */
[----:B------:R0:W5:Y:S02]  /*7ed0*/  LD.E.128 R8, desc[UR60][R14.64] ;  /* 0x0000003c0e087980 */ /* 0x000164000c101d00 */
.L_x_10281:
[----:B------:R-:W-:Y:S05]  /*7ee0*/  BSYNC B1 ;  /* 0x0000000000017941 */ /* 0x000fea0003800000 */
.L_x_10280:
[----:B------:R-:W3:Y:S01]  /*7ef0*/  SYNCS.PHASECHK.TRANS64.TRYWAIT P1, [R18+URZ+0x32400], R27 ;  /* 0x0324001b120075a7 */ /* 0x000ee2000802017f */
[----:B--2---:R-:W-:Y:S01]  /*7f00*/  IMAD R3, R41, -0x80, R154 ;  /* 0xffffff8029037824 */ /* 0x004fe200078e029a */
[----:B-----5:R-:W-:Y:S01]  /*7f10*/  SHF.R.U64 R29, R6, 0x10, R7 ;  /* 0x00000010061d7819 */ /* 0x020fe20000001207 */
[----:B0-----:R-:W-:Y:S01]  /*7f20*/  IMAD.MOV.U32 R14, RZ, RZ, R6 ;  /* 0x000000ffff0e7224 */ /* 0x001fe200078e0006 */
[----:B------:R-:W-:Y:S01]  /*7f30*/  SHF.R.U64 R6, R8, 0x10, R9 ;  /* 0x0000001008067819 */ /* 0x000fe20000001209 */
[----:B----4-:R-:W-:Y:S01]  /*7f40*/  IMAD.MOV.U32 R21, RZ, RZ, R8 ;  /* 0x000000ffff157224 */ /* 0x010fe200078e0008 */
[----:B------:R-:W-:Y:S01]  /*7f50*/  VIMNMX R8, R3, 0x80, PT ;  /* 0x0000008003087848 */ /* 0x000fe20003fe0100 */
[----:B------:R-:W-:Y:S01]  /*7f60*/  IMAD.MOV.U32 R13, RZ, RZ, R4 ;  /* 0x000000ffff0d7224 */ /* 0x000fe200078e0004 */
[--C-:B------:R-:W-:Y:S01]  /*7f70*/  SHF.R.U64 R30, R4, 0x10, R5.reuse ;  /* 0x00000010041e7819 */ /* 0x100fe20000001205 */
[--C-:B------:R-:W-:Y:S01]  /*7f80*/  IMAD.MOV.U32 R26, RZ, RZ, R5.reuse ;  /* 0x000000ffff1a7224 */ /* 0x100fe200078e0005 */
[----:B------:R-:W-:Y:S01]  /*7f90*/  SHF.R.U32.HI R31, RZ, 0x10, R5 ;  /* 0x00000010ff1f7819 */ /* 0x000fe20000011605 */
[--C-:B------:R-:W-:Y:S01]  /*7fa0*/  IMAD.MOV.U32 R15, RZ, RZ, R7.reuse ;  /* 0x000000ffff0f7224 */ /* 0x100fe200078e0007 */
[----:B------:R-:W-:Y:S01]  /*7fb0*/  SHF.R.U32.HI R28, RZ, 0x10, R7 ;  /* 0x00000010ff1c7819 */ /* 0x000fe20000011607 */
[--C-:B------:R-:W-:Y:S01]  /*7fc0*/  IMAD.MOV.U32 R12, RZ, RZ, R9.reuse ;  /* 0x000000ffff0c7224 */ /* 0x100fe200078e0009 */
[----:B-1----:R-:W-:Y:S01]  /*7fd0*/  ISETP.GE.AND P0, PT, R16, R25, PT ;  /* 0x000000191000720c */ /* 0x002fe20003f06270 */
[----:B---3--:R-:W-:Y:S01]  /*7fe0*/  IMAD.MOV.U32 R20, RZ, RZ, R10 ;  /* 0x000000ffff147224 */ /* 0x008fe200078e000a */
        /* <DEDUP_REMOVED lines=16> */
.L_x_10527:
[----:B------:R-:W-:Y:S05]  /*80f0*/  BSYNC B1 ;  /* 0x0000000000017941 */ /* 0x000fea0003800000 */
.L_x_10282:
        /* <DEDUP_REMOVED lines=36> */
[----:B0-----:R-:W-:Y:S01]  /*8340*/  IMAD.U32 R27, R4, 0x10000, RZ ;  /* 0x00010000041b7824 */ /* 0x001fe200078e00ff */
[----:B------:R-:W-:Y:S01]  /*8350*/  LOP3.LUT R33, R21, 0xffff0000, RZ, 0xc0, !PT ;  /* 0xffff000015217812 */ /* 0x000fe200078ec0ff */
[----:B------:R-:W-:Y:S01]  /*8360*/  FMUL.FTZ R31, R31, R36 ;  /* 0x000000241f1f7220 */ /* 0x000fe20000410000 */
[----:B------:R-:W-:Y:S01]  /*8370*/  FFMA.FTZ R45, R6, R35, R29 ;  /* 0x00000023062d7223 */ /* 0x000fe2000001001d */
[----:B------:R-:W-:Y:S01]  /*8380*/  LOP3.LUT R4, R4, 0xffff0000, RZ, 0xc0, !PT ;  /* 0xffff000004047812 */ /* 0x000fe200078ec0ff */
[----:B------:R-:W-:Y:S01]  /*8390*/  IMAD.U32 R32, R9, 0x10000, RZ ;  /* 0x0001000009207824 */ /* 0x000fe200078e00ff */
[----:B------:R-:W-:Y:S01]  /*83a0*/  LOP3.LUT R29, R13, 0xffff0000, RZ, 0xc0, !PT ;  /* 0xffff00000d1d7812 */ /* 0x000fe200078ec0ff */
[----:B------:R-:W-:Y:S01]  /*83b0*/  FFMA.FTZ R38, R27, R38, R31 ;  /* 0x000000261b267223 */ /* 0x000fe2000001001f */
[----:B------:R-:W-:Y:S01]  /*83c0*/  FMUL.FTZ R35, R8, R33 ;  /* 0x0000002108237220 */ /* 0x000fe20000410000 */
[----:B------:R-:W-:-:S02]  /*83d0*/  IMAD.U32 R31, R12, 0x10000, RZ ;  /* 0x000100000c1f7824 */ /* 0x000fc400078e00ff */
[----:B------:R-:W-:Y:S01]  /*83e0*/  FFMA.FTZ R36, R27, R36, -R10 ;  /* 0x000000241b247223 */ /* 0x000fe2000001080a */
[----:B------:R-:W-:Y:S02]  /*83f0*/  IMAD.U32 R28, R5, 0x10000, RZ ;  /* 0x00010000051c7824 */ /* 0x000fe400078e00ff */
[-C--:B------:R-:W-:Y:S01]  /*8400*/  FMUL.FTZ R39, R8, R29.reuse ;  /* 0x0000001d08277220 */ /* 0x080fe20000410000 */
[----:B------:R-:W-:Y:S02]  /*8410*/  IMAD.U32 R27, R26, 0x10000, RZ ;  /* 0x000100001a1b7824 */ /* 0x000fe400078e00ff */
[----:B------:R-:W-:Y:S01]  /*8420*/  FFMA.FTZ R37, R4, R29, -R35 ;  /* 0x0000001d04257223 */ /* 0x000fe20000010823 */
[C---:B------:R-:W-:Y:S01]  /*8430*/  FMUL.FTZ R41, R32.reuse, R31 ;  /* 0x0000001f20297220 */ /* 0x040fe20000410000 */
[----:B------:R-:W-:Y:S02]  /*8440*/  IMAD.U32 R34, R11, 0x10000, RZ ;  /* 0x000100000b227824 */ /* 0x000fe400078e00ff */
[----:B------:R-:W-:Y:S01]  /*8450*/  FMUL.FTZ R32, R32, R27 ;  /* 0x0000001b20207220 */ /* 0x000fe20000410000 */
[----:B------:R-:W-:-:S02]  /*8460*/  IMAD.U32 R35, R3, 0x10000, RZ ;  /* 0x0001000003237824 */ /* 0x000fc400078e00ff */
        /* <DEDUP_REMOVED lines=35> */
.L_x_10285:
[----:B------:R-:W-:Y:S05]  /*86a0*/  BSYNC B1 ;  /* 0x0000000000017941 */ /* 0x000fea0003800000 */
.L_x_10284:
[----:B------:R-:W-:Y:S05]  /*86b0*/  @P0 BRA `(.L_x_10276) ;  /* 0x00000004004c0947 */ /* 0x000fea0003800000 */
[----:B------:R-:W2:Y:S01]  /*86c0*/  LDL R43, [R1+0x90] ;  /* 0x00009000012b7983 */ /* 0x000ea20000100800 */
[----:B-1----:R-:W-:Y:S01]  /*86d0*/  IMAD.IADD R4, R16, 0x1, R25 ;  /* 0x0000000110047824 */ /* 0x002fe200078e0219 */
[----:B------:R-:W-:-:S04]  /*86e0*/  SHF.R.U32.HI R5, RZ, 0x3, R215 ;  /* 0x00000003ff057819 */ /* 0x000fc800000116d7 */
[----:B------:R-:W-:-:S04]  /*86f0*/  LOP3.LUT R4, R215, 0x38, R4, 0xf8, !PT ;  /* 0x00000038d7047812 */ /* 0x000fc800078ef804 */
[----:B------:R-:W-:-:S05]  /*8700*/  LOP3.LUT R4, R4, R5, RZ, 0x3c, !PT ;  /* 0x0000000504047212 */ /* 0x000fca00078e3cff */
[----:B------:R-:W-:-:S04]  /*8710*/  IMAD.IADD R9, R219, 0x1, R4 ;  /* 0x00000001db097824 */ /* 0x000fc800078e0204 */
[----:B------:R-:W-:-:S05]  /*8720*/  IMAD R25, R9, 0x2, R18 ;  /* 0x0000000209197824 */ /* 0x000fca00078e0212 */
[----:B------:R-:W1:Y:S01]  /*8730*/  LDS.128 R8, [R25+0x18400] ;  /* 0x0184000019087984 */ /* 0x000e620000000c00 */
[----:B------:R-:W-:Y:S02]  /*8740*/  IMAD.U32 R37, R21, 0x10000, RZ ;  /* 0x0001000015257824 */ /* 0x000fe400078e00ff */
[----:B------:R-:W-:Y:S01]  /*8750*/  IMAD.U32 R35, R13, 0x10000, RZ ;  /* 0x000100000d237824 */ /* 0x000fe200078e00ff */
[----:B------:R-:W-:Y:S01]  /*8760*/  LOP3.LUT R44, R21, 0xffff0000, RZ, 0xc0, !PT ;  /* 0xffff0000152c7812 */ /* 0x000fe200078ec0ff */
[----:B------:R-:W-:Y:S01]  /*8770*/  IMAD.U32 R46, R12, 0x10000, RZ ;  /* 0x000100000c2e7824 */ /* 0x000fe200078e00ff */
[----:B------:R-:W-:Y:S01]  /*8780*/  LOP3.LUT R40, R13, 0xffff0000, RZ, 0xc0, !PT ;  /* 0xffff00000d287812 */ /* 0x000fe200078ec0ff */
[----:B------:R-:W-:Y:S01]  /*8790*/  IMAD.U32 R42, R26, 0x10000, RZ ;  /* 0x000100001a2a7824 */ /* 0x000fe200078e00ff */
[----:B------:R-:W-:Y:S02]  /*87a0*/  LOP3.LUT R41, R12, 0xffff0000, RZ, 0xc0, !PT ;  /* 0xffff00000c297812 */ /* 0x000fe400078ec0ff */
[----:B------:R-:W-:Y:S01]  /*87b0*/  LOP3.LUT R39, R26, 0xffff0000, RZ, 0xc0, !PT ;  /* 0xffff00001a277812 */ /* 0x000fe200078ec0ff */
[C---:B-1----:R-:W-:Y:S01]  /*87c0*/  IMAD.U32 R31, R8.reuse, 0x10000, RZ ;  /* 0x00010000081f7824 */ /* 0x042fe200078e00ff */
[----:B------:R-:W-:Y:S01]  /*87d0*/  LOP3.LUT R8, R8, 0xffff0000, RZ, 0xc0, !PT ;  /* 0xffff000008087812 */ /* 0x000fe200078ec0ff */
[----:B------:R-:W-:-:S02]  /*87e0*/  IMAD.U32 R32, R9, 0x10000, RZ ;  /* 0x0001000009207824 */ /* 0x000fc400078e00ff */
[-C--:B------:R-:W-:Y:S01]  /*87f0*/  FMUL.FTZ R36, R37, R31.reuse ;  /* 0x0000001f25247220 */ /* 0x080fe20000410000 */
[----:B------:R-:W-:Y:S01]  /*8800*/  FMUL.FTZ R38, R35, R31 ;  /* 0x0000001f23267220 */ /* 0x000fe20000410000 */
[-C--:B------:R-:W-:Y:S01]  /*8810*/  FMUL.FTZ R13, R44, R8.reuse ;  /* 0x000000082c0d7220 */ /* 0x080fe20000410000 */
[----:B------:R-:W-:Y:S01]  /*8820*/  FMUL.FTZ R21, R40, R8 ;  /* 0x0000000828157220 */ /* 0x000fe20000410000 */
[----:B------:R-:W-:Y:S01]  /*8830*/  FMUL.FTZ R31, R42, R32 ;  /* 0x000000202a1f7220 */ /* 0x000fe20000410000 */
[C---:B------:R-:W-:Y:S01]  /*8840*/  IMAD.U32 R33, R10.reuse, 0x10000, RZ ;  /* 0x000100000a217824 */ /* 0x040fe200078e00ff */
[----:B------:R-:W-:Y:S01]  /*8850*/  LOP3.LUT R10, R10, 0xffff0000, RZ, 0xc0, !PT ;  /* 0xffff00000a0a7812 */ /* 0x000fe200078ec0ff */
[----:B------:R-:W-:Y:S01]  /*8860*/  IMAD.U32 R34, R11, 0x10000, RZ ;  /* 0x000100000b227824 */ /* 0x000fe200078e00ff */
[----:B------:R-:W-:Y:S02]  /*8870*/  LOP3.LUT R9, R9, 0xffff0000, RZ, 0xc0, !PT ;  /* 0xffff000009097812 */ /* 0x000fe400078ec0ff */
[----:B------:R-:W-:Y:S01]  /*8880*/  LOP3.LUT R11, R11, 0xffff0000, RZ, 0xc0, !PT ;  /* 0xffff00000b0b7812 */ /* 0x000fe200078ec0ff */
[----:B--2---:R-:W0:Y:S02]  /*8890*/  LDS.128 R4, [R43+0x18400] ;  /* 0x018400002b047984 */ /* 0x004e240000000c00 */
[C---:B0-----:R-:W-:Y:S01]  /*88a0*/  IMAD.U32 R27, R4.reuse, 0x10000, RZ ;  /* 0x00010000041b7824 */ /* 0x041fe200078e00ff */
[----:B------:R-:W-:Y:S01]  /*88b0*/  LOP3.LUT R4, R4, 0xffff0000, RZ, 0xc0, !PT ;  /* 0xffff000004047812 */ /* 0x000fe200078ec0ff */
[----:B------:R-:W-:-:S02]  /*88c0*/  IMAD.U32 R28, R5, 0x10000, RZ ;  /* 0x00010000051c7824 */ /* 0x000fc400078e00ff */
[-C--:B------:R-:W-:Y:S01]  /*88d0*/  FFMA.FTZ R36, R35, R27.reuse, -R36 ;  /* 0x0000001b23247223 */ /* 0x080fe20000010824 */
[----:B------:R-:W-:Y:S01]  /*88e0*/  FFMA.FTZ R38, R37, R27, R38 ;  /* 0x0000001b25267223 */ /* 0x000fe20000010026 */
[----:B------:R-:W-:Y:S01]  /*88f0*/  FMUL.FTZ R27, R46, R32 ;  /* 0x000000202e1b7220 */ /* 0x000fe20000410000 */
[----:B------:R-:W-:Y:S02]  /*8900*/  IMAD.U32 R37, R20, 0x10000, RZ ;  /* 0x0001000014257824 */ /* 0x000fe400078e00ff */
[-C--:B------:R-:W-:Y:S01]  /*8910*/  FFMA.FTZ R13, R40, R4.reuse, -R13 ;  /* 0x00000004280d7223 */ /* 0x080fe2000001080d */
[----:B------:R-:W-:Y:S02]  /*8920*/  IMAD.U32 R35, R14, 0x10000, RZ ;  /* 0x000100000e237824 */ /* 0x000fe400078e00ff */
[----:B------:R-:W-:Y:S01]  /*8930*/  FFMA.FTZ R21, R44, R4, R21 ;  /* 0x000000042c157223 */ /* 0x000fe20000010015 */
[-C--:B------:R-:W-:Y:S01]  /*8940*/  FFMA.FTZ R27, R42, R28.reuse, -R27 ;  /* 0x0000001c2a1b7223 */ /* 0x080fe2000001081b */
[----:B------:R-:W-:Y:S01]  /*8950*/  FFMA.FTZ R31, R46, R28, R31 ;  /* 0x0000001c2e1f7223 */ /* 0x000fe2000001001f */
[----:B------:R-:W-:-:S02]  /*8960*/  IMAD.U32 R29, R6, 0x10000, RZ ;  /* 0x00010000061d7824 */ /* 0x000fc400078e00ff */
[-C--:B------:R-:W-:Y:S01]  /*8970*/  FMUL.FTZ R4, R37, R33.reuse ;  /* 0x0000002125047220 */ /* 0x080fe20000410000 */
[----:B------:R-:W-:Y:S02]  /*8980*/  LOP3.LUT R28, R14, 0xffff0000, RZ, 0xc0, !PT ;  /* 0xffff00000e1c7812 */ /* 0x000fe400078ec0ff */
[----:B------:R-:W-:Y:S01]  /*8990*/  LOP3.LUT R20, R20, 0xffff0000, RZ, 0xc0, !PT ;  /* 0xffff000014147812 */ /* 0x000fe200078ec0ff */
[----:B------:R-:W-:Y:S01]  /*89a0*/  FMUL.FTZ R14, R35, R33 ;  /* 0x00000021230e7220 */ /* 0x000fe20000410000 */
[----:B------:R-:W-:Y:S02]  /*89b0*/  IMAD.U32 R32, R3, 0x10000, RZ ;  /* 0x0001000003207824 */ /* 0x000fe400078e00ff */
[-C--:B------:R-:W-:Y:S01]  /*89c0*/  FFMA.FTZ R8, R35, R29.reuse, -R4 ;  /* 0x0000001d23087223 */ /* 0x080fe20000010804 */
[-C--:B------:R-:W-:Y:S01]  /*89d0*/  FMUL.FTZ R35, R28, R10.reuse ;  /* 0x0000000a1c237220 */ /* 0x080fe20000410000 */
[----:B------:R-:W-:Y:S01]  /*89e0*/  FMUL.FTZ R33, R20, R10 ;  /* 0x0000000a14217220 */ /* 0x000fe20000410000 */
[----:B------:R-:W-:Y:S01]  /*89f0*/  LOP3.LUT R6, R6, 0xffff0000, RZ, 0xc0, !PT ;  /* 0xffff000006067812 */ /* 0x000fe200078ec0ff */
[----:B------:R-:W-:Y:S01]  /*8a00*/  FFMA.FTZ R10, R37, R29, R14 ;  /* 0x0000001d250a7223 */ /* 0x000fe2000001000e */
[----:B------:R-:W-:-:S02]  /*8a10*/  IMAD.U32 R30, R7, 0x10000, RZ ;  /* 0x00010000071e7824 */ /* 0x000fc400078e00ff */
[----:B------:R-:W-:Y:S01]  /*8a20*/  FMUL.FTZ R29, R32, R34 ;  /* 0x00000022201d7220 */ /* 0x000fe20000410000 */
[----:B------:R-:W-:Y:S01]  /*8a30*/  IMAD.U32 R4, R15, 0x10000, RZ ;  /* 0x000100000f047824 */ /* 0x000fe200078e00ff */
[----:B------:R-:W-:Y:S02]  /*8a40*/  LOP3.LUT R3, R3, 0xffff0000, RZ, 0xc0, !PT ;  /* 0xffff000003037812 */ /* 0x000fe400078ec0ff */
[----:B------:R-:W-:Y:S01]  /*8a50*/  LOP3.LUT R15, R15, 0xffff0000, RZ, 0xc0, !PT ;  /* 0xffff00000f0f7812 */ /* 0x000fe200078ec0ff */
[----:B------:R-:W-:Y:S01]  /*8a60*/  FFMA.FTZ R35, R20, R6, R35 ;  /* 0x0000000614237223 */ /* 0x000fe20000010023 */
[----:B------:R-:W-:Y:S01]  /*8a70*/  LOP3.LUT R5, R5, 0xffff0000, RZ, 0xc0, !PT ;  /* 0xffff000005057812 */ /* 0x000fe200078ec0ff */
[C---:B------:R-:W-:Y:S01]  /*8a80*/  FMUL.FTZ R37, R4.reuse, R34 ;  /* 0x0000002204257220 */ /* 0x040fe20000410000 */
[----:B------:R-:W-:Y:S01]  /*8a90*/  LOP3.LUT R7, R7, 0xffff0000, RZ, 0xc0, !PT ;  /* 0xffff000007077812 */ /* 0x000fe200078ec0ff */
[----:B------:R-:W-:Y:S01]  /*8aa0*/  FFMA.FTZ R29, R4, R30, -R29 ;  /* 0x0000001e041d7223 */ /* 0x000fe2000001081d */
[----:B------:R-:W-:Y:S01]  /*8ab0*/  FFMA.FTZ R33, R28, R6, -R33 ;  /* 0x000000061c217223 */ /* 0x000fe20000010821 */
        /* <DEDUP_REMOVED lines=19> */
.L_x_10276:
[----:B------:R-:W-:Y:S05]  /*8bf0*/  BSYNC B0 ;  /* 0x0000000000007941 */ /* 0x000fea0003800000 */
.L_x_10265:
        /* <DEDUP_REMOVED lines=8> */
.L_x_10262:
[----:B-123--:R-:W2:Y:S01]  /*8c80*/  LDL R3, [R1+0x5c] ;  /* 0x00005c0001037983 */ /* 0x00eea20000100800 */
[----:B------:R-:W1:Y:S02]  /*8c90*/  S2R R4, SR_TID.X ;  /* 0x0000000000047919 */ /* 0x000e640000002100 */
[----:B-1----:R-:W-:-:S05]  /*8ca0*/  SHF.R.U32.HI R4, RZ, 0x7, R4 ;  /* 0x00000007ff047819 */ /* 0x002fca0000011604 */
[----:B------:R-:W-:Y:S01]  /*8cb0*/  VIADD R10, R4, 0x8 ;  /* 0x00000008040a7836 */ /* 0x000fe20000000000 */
[----:B--2---:R-:W-:-:S13]  /*8cc0*/  R2UR UR4, R3 ;  /* 0x00000000030472ca */ /* 0x004fda00000e0000 */
[----:B------:R-:W-:Y:S01]  /*8cd0*/  IMAD.U32 R3, RZ, RZ, UR4 ;  /* 0x00000004ff037e24 */ /* 0x000fe2000f8e00ff */
[----:B------:R-:W-:Y:S05]  /*8ce0*/  WARPSYNC.ALL ;  /* 0x0000000000007948 */ /* 0x000fea0003800000 */
[----:B------:R1:W-:Y:S01]  /*8cf0*/  BAR.SYNC.DEFER_BLOCKING R10, 0x100 ;  /* 0x0004000a0000751d */ /* 0x0003e20000010000 */
[----:B------:R-:W-:-:S13]  /*8d00*/  ISETP.NE.AND P0, PT, R3, 0x3, PT ;  /* 0x000000030300780c */ /* 0x000fda0003f05270 */
[----:B-1----:R-:W-:Y:S05]  /*8d10*/  @!P0 BRA `(.L_x_10286) ;  /* 0x0000000000048947 */ /* 0x002fea0003800000 */
[----:B------:R-:W-:Y:S01]  /*8d20*/  BPT.TRAP 0x1 ;  /* 0x000000040000795c */ /* 0x000fe20000300000 */
.L_x_10286:
[----:B------:R-:W-:Y:S01]  /*8d30*/  IMAD R3, R200, 0x8, R18 ;  /* 0x00000008c8037824 */ /* 0x000fe200078e0212 */
[----:B------:R-:W-:-:S04]  /*8d40*/  SHF.L.U32 R8, R208, 0x1f, RZ ;  /* 0x0000001fd0087819 */ /* 0x000fc800000006ff */
[----:B------:R1:W2:Y:S01]  /*8d50*/  SYNCS.PHASECHK.TRANS64.TRYWAIT P1, [R3+URZ+0x32430], R8 ;  /* 0x03243008030075a7 */ /* 0x0002a2000802017f */
[----:B------:R-:W-:Y:S05]  /*8d60*/  @!P0 BRA `(.L_x_10287) ;  /* 0x0000000000048947 */ /* 0x000fea0003800000 */
[----:B------:R-:W-:Y:S01]  /*8d70*/  BPT.TRAP 0x1 ;  /* 0x000000040000795c */ /* 0x000fe20000300000 */
.L_x_10287:
        /* <DEDUP_REMOVED lines=9> */
.L_x_10288:
[----:B------:R-:W-:Y:S01]  /*8e10*/  IMAD R4, R200, 0x300, R217 ;  /* 0x00000300c8047824 */ /* 0x000fe200078e02d9 */
[----:B------:R-:W-:Y:S05]  /*8e20*/  WARPSYNC.ALL ;  /* 0x0000000000007948 */ /* 0x000fea0003800000 */
[----:B------:R-:W-:Y:S01]  /*8e30*/  IMAD.MOV.U32 R5, RZ, RZ, 0x40000040 ;  /* 0x40000040ff057424 */ /* 0x000fe200078e00ff */
[C---:B------:R-:W-:Y:S01]  /*8e40*/  R2UR UR4, R14.reuse ;  /* 0x000000000e0472ca */ /* 0x040fe200000e0000 */
[----:B0----5:R-:W-:Y:S01]  /*8e50*/  WARPGROUP.ARRIVE ;  /* 0x00000000000079c5 */ /* 0x021fe20000000000 */
        /* <DEDUP_REMOVED lines=12> */
[----:B------:R-:W-:Y:S01]  /*8f20*/  HGMMA.64x96x16.F32.BF16 R24, gdesc[UR4], RZ, !UPT, gsb0 ;  /* 0x01600000041879f0 */ /* 0x000fe2000c0018ff */
        /* <DEDUP_REMOVED lines=18> */
[----:B------:R-:W-:Y:S02]  /*9050*/  R2UR UR4, R20 ;  /* 0x00000000140472ca */ /* 0x000fe400000e0000 */
[----:B------:R-:W-:Y:S02]  /*9060*/  R2UR UR5, R21 ;  /* 0x00000000150572ca */ /* 0x000fe400000e0000 */
[----:B------:R-:W-:Y:S02]  /*9070*/  R2UR UR6, R4 ;  /* 0x00000000040672ca */ /* 0x000fe400000e0000 */
[----:B------:R-:W-:Y:S02]  /*9080*/  R2UR UR7, R5 ;  /* 0x00000000050772ca */ /* 0x000fe400000e0000 */
[----:B------:R-:W-:Y:S01]  /*9090*/  SHF.L.U32 R5, R0, 0x1f, RZ ;  /* 0x0000001f00057819 */ /* 0x000fe200000006ff */
[----:B------:R-:W-:-:S02]  /*90a0*/  WARPGROUP.DEPBAR.LE gsb0, 0x0 ;  /* 0x00008000000079c5 */ /* 0x000fc40000010000 */
[----:B------:R-:W-:-:S08]  /*90b0*/  WARPGROUP.ARRIVE ;  /* 0x00000000000079c5 */ /* 0x000fd00000000000 */
[----:B------:R-:W-:Y:S03]  /*90c0*/  HGMMA.64x96x16.F32.BF16 R24, gdesc[UR4], R24, gsb0 ;  /* 0x01600000041879f0 */ /* 0x000fe60008001818 */
[----:B------:R-:W-:Y:S02]  /*90d0*/  WARPGROUP.DEPBAR.LE gsb0, 0x0 ;  /* 0x00008000000079c5 */ /* 0x000fe40000010000 */
[----:B------:R-:W0:Y:S02]  /*90e0*/  SYNCS.PHASECHK.TRANS64.TRYWAIT P1, [R18+URZ+0x32410], R5 ;  /* 0x03241005120075a7 */ /* 0x000e24000802017f */
[----:B0-----:R-:W-:Y:S05]  /*90f0*/  @!P1 BRA `(.L_x_10291) ;  /* 0x0000013800149947 */ /* 0x001fea0003800000 */
.L_x_10528:
[----:B------:R-:W-:Y:S05]  /*9100*/  BSYNC B0 ;  /* 0x0000000000007941 */ /* 0x000fea0003800000 */
.L_x_10290:
[----:B------:R-:W-:Y:S05]  /*9110*/  @!P0 BRA `(.L_x_10292) ;  /* 0x0000000000048947 */ /* 0x000fea0003800000 */
[----:B------:R-:W-:Y:S01]  /*9120*/  BPT.TRAP 0x1 ;  /* 0x000000040000795c */ /* 0x000fe20000300000 */
.L_x_10292:
[----:B------:R3:W4:Y:S01]  /*9130*/  SYNCS.PHASECHK.TRANS64.TRYWAIT P2, [R3+URZ+0x32450], R8 ;  /* 0x03245008030075a7 */ /* 0x000722000804017f */
[----:B------:R-:W-:Y:S05]  /*9140*/  @!P0 BRA `(.L_x_10293) ;  /* 0x0000000000048947 */ /* 0x000fea0003800000 */
[----:B------:R-:W-:Y:S01]  /*9150*/  BPT.TRAP 0x1 ;  /* 0x000000040000795c */ /* 0x000fe20000300000 */
.L_x_10293:
[----:B------:R-:W5:Y:S01]  /*9160*/  S2R R0, SR_TID.X ;  /* 0x0000000000007919 */ /* 0x000f620000002100 */
[----:B------:R-:W-:Y:S01]  /*9170*/  BSSY B0, `(.L_x_10294) ;  /* 0x0000006000007945 */ /* 0x000fe20003800000 */
[----:B-----5:R-:W-:-:S04]  /*9180*/  LOP3.LUT R0, R0, 0x7f, RZ, 0xc0, !PT ;  /* 0x0000007f00007812 */ /* 0x020fc800078ec0ff */
[----:B------:R-:W-:Y:S01]  /*9190*/  ISETP.NE.AND P1, PT, R0, RZ, PT ;  /* 0x000000ff0000720c */ /* 0x000fe20003f25270 */
[----:B----4-:R-:W-:-:S12]  /*91a0*/  @P2 BRA `(.L_x_10295) ;  /* 0x0000000000082947 */ /* 0x010fd80003800000 */
[----:B------:R-:W4:Y:S02]  /*91b0*/  SYNCS.PHASECHK.TRANS64.TRYWAIT P2, [R3+URZ+0x32450], R8 ;  /* 0x03245008030075a7 */ /* 0x000f24000804017f */
[----:B----4-:R-:W-:Y:S05]  /*91c0*/  @!P2 BRA `(.L_x_10296) ;  /* 0x0000013400f4a947 */ /* 0x010fea0003800000 */
.L_x_10295:
[----:B------:R-:W-:Y:S05]  /*91d0*/  BSYNC B0 ;  /* 0x0000000000007941 */ /* 0x000fea0003800000 */
.L_x_10294:
[----:B------:R-:W-:Y:S05]  /*91e0*/  WARPSYNC.ALL ;  /* 0x0000000000007948 */ /* 0x000fea0003800000 */
[----:B------:R-:W-:Y:S01]  /*91f0*/  R2UR UR5, R18 ;  /* 0x00000000120572ca */ /* 0x000fe200000e0000 */
[----:B------:R-:W-:Y:S01]  /*9200*/  IMAD R72, R72, 0x2000, R18 ;  /* 0x0000200048487824 */ /* 0x000fe200078e0212 */
[----:B------:R-:W-:Y:S01]  /*9210*/  WARPGROUP.ARRIVE ;  /* 0x00000000000079c5 */ /* 0x000fe20000000000 */
[----:B0-----:R-:W-:Y:S01]  /*9220*/  IMAD.MOV.U32 R5, RZ, RZ, 0xc00 ;  /* 0x00000c00ff057424 */ /* 0x001fe200078e00ff */
[----:B------:R-:W-:Y:S01]  /*9230*/  UMOV UR9, 0x40000040 ;  /* 0x4000004000097882 */ /* 0x000fe20000000000 */
[----:B------:R-:W-:Y:S01]  /*9240*/  IMAD.MOV.U32 R7, RZ, RZ, 0x40000040 ;  /* 0x40000040ff077424 */ /* 0x000fe200078e00ff */
[----:B------:R-:W-:Y:S01]  /*9250*/  R2UR UR4, R72 ;  /* 0x00000000480472ca */ /* 0x000fe200000e0000 */
        /* <DEDUP_REMOVED lines=8> */
[----:B------:R-:W0:Y:S02]  /*92e0*/  S2R R72, SR_TID.X ;  /* 0x0000000000487919 */ /* 0x000e240000002100 */
[----:B------:R-:W-:-:S02]  /*92f0*/  USHF.R.U32.HI UR5, URZ, 0x4, UR5 ;  /* 0x000000043f057899 */ /* 0x000fc40008011605 */
[----:B------:R-:W-:Y:S02]  /*9300*/  UIADD3 UR4, UR4, 0x22400, URZ ;  /* 0x0002240004047890 */ /* 0x000fe4000fffe03f */
[----:B------:R-:W-:Y:S02]  /*9310*/  ULOP3.LUT UR5, UR5, 0x3fff, URZ, 0xc0, !UPT ;  /* 0x00003fff05057892 */ /* 0x000fe4000f8ec03f */
[----:B------:R-:W-:Y:S02]  /*9320*/  USHF.R.U32.HI UR4, URZ, 0x4, UR4 ;  /* 0x000000043f047899 */ /* 0x000fe40008011604 */
[----:B------:R-:W-:Y:S02]  /*9330*/  ULOP3.LUT UR6, UR5, 0x10000, URZ, 0xfc, !UPT ;  /* 0x0001000005067892 */ /* 0x000fe4000f8efc3f */
[----:B------:R-:W-:-:S04]  /*9340*/  ULOP3.LUT UR4, UR4, 0x3fff, URZ, 0xc0, !UPT ;  /* 0x00003fff04047892 */ /* 0x000fc8000f8ec03f */
[----:B------:R-:W-:Y:S01]  /*9350*/  IMAD R4, R200, R5, UR6 ;  /* 0x00000006c8047e24 */ /* 0x000fe2000f8e0205 */
[----:B------:R-:W-:Y:S01]  /*9360*/  ULOP3.LUT UR4, UR4, 0x10000, URZ, 0xfc, !UPT ;  /* 0x0001000004047892 */ /* 0x000fe2000f8efc3f */
[----:B------:R-:W-:Y:S02]  /*9370*/  IMAD.MOV.U32 R5, RZ, RZ, 0x40000040 ;  /* 0x40000040ff057424 */ /* 0x000fe400078e00ff */
[C---:B------:R-:W-:Y:S01]  /*9380*/  VIADD R6, R4.reuse, 0x2 ;  /* 0x0000000204067836 */ /* 0x040fe20000000000 */
[----:B------:R-:W-:Y:S01]  /*9390*/  R2UR UR10, R4 ;  /* 0x00000000040a72ca */ /* 0x000fe200000e0000 */
[----:B------:R-:W-:Y:S01]  /*93a0*/  IMAD.U32 R0, RZ, RZ, UR6 ;  /* 0x00000006ff007e24 */ /* 0x000fe2000f8e00ff */
[----:B------:R-:W-:Y:S01]  /*93b0*/  R2UR UR11, R5 ;  /* 0x00000000050b72ca */ /* 0x000fe200000e0000 */
[----:B------:R-:W-:Y:S01]  /*93c0*/  UMOV UR8, UR4 ;  /* 0x0000000400087c82 */ /* 0x000fe20008000000 */
[----:B------:R-:W-:Y:S01]  /*93d0*/  UIADD3 UR6, UR4, 0x2, URZ ;  /* 0x0000000204067890 */ /* 0x000fe2000fffe03f */
[----:B-1234-:R-:W-:Y:S01]  /*93e0*/  IMAD.U32 R8, RZ, RZ, UR8 ;  /* 0x00000008ff087e24 */ /* 0x01efe2000f8e00ff */
[----:B------:R-:W-:Y:S01]  /*93f0*/  STL [R1+0x58], R0 ;  /* 0x0000580001007387 */ /* 0x000fe20000100800 */
[----:B------:R-:W-:Y:S01]  /*9400*/  UIADD3 UR52, UR4, 0x806, URZ ;  /* 0x0000080604347890 */ /* 0x000fe2000fffe03f */
[----:B------:R-:W-:Y:S01]  /*9410*/  IMAD.MOV.U32 R5, RZ, RZ, 0x40000040 ;  /* 0x40000040ff057424 */ /* 0x000fe200078e00ff */
[----:B------:R-:W-:Y:S01]  /*9420*/  UIADD3 UR48, UR4, 0xc00, URZ ;  /* 0x00000c0004307890 */ /* 0x000fe2000fffe03f */
[----:B------:R1:W-:Y:S01]  /*9430*/  STL.64 [R1+0x50], R8 ;  /* 0x0000500801007387 */ /* 0x0003e20000100a00 */
[----:B------:R-:W-:Y:S01]  /*9440*/  UIADD3 UR44, UR4, 0xc02, URZ ;  /* 0x00000c02042c7890 */ /* 0x000fe2000fffe03f */
[----:B0-----:R-:W-:Y:S01]  /*9450*/  SHF.R.U32.HI R72, RZ, 0x7, R72 ;  /* 0x00000007ff487819 */ /* 0x001fe20000011648 */
[----:B------:R-:W-:Y:S01]  /*9460*/  UIADD3 UR40, UR4, 0xc04, URZ ;  /* 0x00000c0404287890 */ /* 0x000fe2000fffe03f */
[----:B------:R-:W-:Y:S01]  /*9470*/  R2UR UR39, R5 ;  /* 0x00000000052772ca */ /* 0x000fe200000e0000 */
[----:B------:R-:W-:Y:S01]  /*9480*/  HGMMA.64x96x16.F32.BF16 R24, gdesc[UR8], R24, gsb0 ;  /* 0x01600000081879f0 */ /* 0x000fe20008001818 */
[----:B------:R-:W-:Y:S01]  /*9490*/  R2UR UR10, R6 ;  /* 0x00000000060a72ca */ /* 0x000fe200000e0000 */
[----:B------:R-:W-:Y:S01]  /*94a0*/  UMOV UR8, UR6 ;  /* 0x0000000600087c82 */ /* 0x000fe20008000000 */
[----:B------:R-:W-:Y:S01]  /*94b0*/  R2UR UR11, R7 ;  /* 0x00000000070b72ca */ /* 0x000fe200000e0000 */
[----:B------:R-:W-:Y:S01]  /*94c0*/  UMOV UR9, 0x40000040 ;  /* 0x4000004000097882 */ /* 0x000fe20000000000 */
[----:B------:R-:W-:Y:S01]  /*94d0*/  VIADD R6, R4, 0x4 ;  /* 0x0000000404067836 */ /* 0x000fe20000000000 */
[----:B------:R-:W-:Y:S01]  /*94e0*/  UIADD3 UR6, UR4, 0x4, URZ ;  /* 0x0000000404067890 */ /* 0x000fe2000fffe03f */
[----:B------:R-:W-:Y:S01]  /*94f0*/  IMAD.MOV.U32 R7, RZ, RZ, 0x40000040 ;  /* 0x40000040ff077424 */ /* 0x000fe200078e00ff */
[----:B------:R-:W-:Y:S01]  /*9500*/  UIADD3 UR36, UR4, 0xc06, URZ ;  /* 0x00000c0604247890 */ /* 0x000fe2000fffe03f */
[----:B-1----:R-:W-:Y:S01]  /*9510*/  IMAD.U32 R8, RZ, RZ, UR8 ;  /* 0x00000008ff087e24 */ /* 0x002fe2000f8e00ff */
[----:B------:R-:W-:Y:S01]  /*9520*/  IADD3 R0, -R232, 0x60, R157 ;  /* 0x00000060e8007810 */ /* 0x000fe20007ffe19d */
[----:B------:R-:W-:-:S03]  /*9530*/  IMAD.U32 R9, RZ, RZ, UR9 ;  /* 0x00000009ff097e24 */ /* 0x000fc6000f8e00ff */
[C---:B------:R-:W-:Y:S02]  /*9540*/  ISETP.GT.AND P2, PT, R0.reuse, RZ, PT ;  /* 0x000000ff0000720c */ /* 0x040fe40003f44270 */
[----:B------:R0:W-:Y:S01]  /*9550*/  STL.64 [R1+0x48], R8 ;  /* 0x0000480801007387 */ /* 0x0001e20000100a00 */
[C---:B------:R-:W-:Y:S02]  /*9560*/  ISETP.GT.AND P3, PT, R0.reuse, 0x1, PT ;  /* 0x000000010000780c */ /* 0x040fe40003f64270 */
[C---:B------:R-:W-:Y:S02]  /*9570*/  ISETP.GT.AND P4, PT, R0.reuse, 0x8, PT ;  /* 0x000000080000780c */ /* 0x040fe40003f84270 */
[----:B------:R-:W-:Y:S01]  /*9580*/  ISETP.GT.AND P5, PT, R0, 0x9, PT ;  /* 0x000000090000780c */ /* 0x000fe20003fa4270 */
        /* <DEDUP_REMOVED lines=111> */
[----:B------:R-:W-:Y:S02]  /*9c80*/  VIADD R6, R4, 0x606 ;  /* 0x0000060604067836 */ /* 0x000fe40000000000 */
[----:B------:R-:W-:Y:S02]  /*9c90*/  IMAD.MOV.U32 R7, RZ, RZ, 0x40000040 ;  /* 0x40000040ff077424 */ /* 0x000fe400078e00ff */
[----:B0-----:R-:W-:Y:S01]  /*9ca0*/  IMAD.U32 R8, RZ, RZ, UR8 ;  /* 0x00000008ff087e24 */ /* 0x001fe2000f8e00ff */
[----:B------:R-:W-:Y:S01]  /*9cb0*/  R2UR UR54, R6 ;  /* 0x00000000063672ca */ /* 0x000fe200000e0000 */
[----:B------:R-:W-:Y:S01]  /*9cc0*/  VIADD R6, R4, 0x900 ;  /* 0x0000090004067836 */ /* 0x000fe20000000000 */
[----:B------:R-:W-:Y:S01]  /*9cd0*/  R2UR UR55, R7 ;  /* 0x00000000073772ca */ /* 0x000fe200000e0000 */
[----:B------:R-:W-:-:S02]  /*9ce0*/  IMAD.MOV.U32 R7, RZ, RZ, 0x40000040 ;  /* 0x40000040ff077424 */ /* 0x000fc400078e00ff */
[----:B------:R-:W-:Y:S01]  /*9cf0*/  IMAD.U32 R9, RZ, RZ, UR9 ;  /* 0x00000009ff097e24 */ /* 0x000fe2000f8e00ff */
[----:B------:R-:W-:Y:S01]  /*9d00*/  R2UR UR50, R6 ;  /* 0x00000000063272ca */ /* 0x000fe200000e0000 */
[----:B------:R-:W-:Y:S01]  /*9d10*/  VIADD R6, R4, 0x902 ;  /* 0x0000090204067836 */ /* 0x000fe20000000000 */
[----:B------:R-:W-:Y:S01]  /*9d20*/  R2UR UR51, R7 ;  /* 0x00000000073372ca */ /* 0x000fe200000e0000 */
[----:B------:R-:W-:Y:S01]  /*9d30*/  IMAD.MOV.U32 R7, RZ, RZ, 0x40000040 ;  /* 0x40000040ff077424 */ /* 0x000fe200078e00ff */
[----:B------:R0:W-:Y:S02]  /*9d40*/  STL.64 [R1], R8 ;  /* 0x0000000801007387 */ /* 0x0001e40000100a00 */
[----:B------:R-:W-:Y:S01]  /*9d50*/  R2UR UR46, R6 ;  /* 0x00000000062e72ca */ /* 0x000fe200000e0000 */
[----:B------:R-:W-:Y:S01]  /*9d60*/  VIADD R6, R4, 0x904 ;  /* 0x0000090404067836 */ /* 0x000fe20000000000 */
[----:B------:R-:W-:Y:S01]  /*9d70*/  R2UR UR47, R7 ;  /* 0x00000000072f72ca */ /* 0x000fe200000e0000 */
[----:B------:R-:W-:-:S02]  /*9d80*/  IMAD.MOV.U32 R7, RZ, RZ, 0x40000040 ;  /* 0x40000040ff077424 */ /* 0x000fc400078e00ff */
[----:B------:R-:W-:Y:S01]  /*9d90*/  VIADD R4, R4, 0x906 ;  /* 0x0000090604047836 */ /* 0x000fe20000000000 */
[----:B------:R-:W-:Y:S02]  /*9da0*/  R2UR UR42, R6 ;  /* 0x00000000062a72ca */ /* 0x000fe400000e0000 */
        /* <DEDUP_REMOVED lines=20> */
[----:B------:R-:W-:Y:S01]  /*9ef0*/  HGMMA.64x96x16.F32.BF16 R24, gdesc[UR36], R24, gsb0 ;  /* 0x01600000241879f0 */ /* 0x000fe20008001818 */
[----:B------:R-:W-:Y:S01]  /*9f00*/  ULDC UR38, c[0x0][0xa80] ;  /* 0x0002a00000267ab9 */ /* 0x000fe20000000800 */
[----:B------:R-:W-:Y:S01]  /*9f10*/  ULOP3.LUT UR39, UR5, 0x3000000, URZ, 0xfc, !UPT ;  /* 0x0300000005277892 */ /* 0x000fe2000f8efc3f */
[----:B------:R-:W-:Y:S02]  /*9f20*/  WARPGROUP.DEPBAR.LE gsb0, 0x0 ;  /* 0x00008000000079c5 */ /* 0x000fe40000010000 */
[----:B------:R-:W-:Y:S02]  /*9f30*/  FSEL R24, R24, -INF , P2 ;  /* 0xff80000018187808 */ /* 0x000fe40001000000 */
[----:B------:R-:W-:Y:S02]  /*9f40*/  FSEL R25, R25, -INF , P3 ;  /* 0xff80000019197808 */ /* 0x000fe40001800000 */
        /* <DEDUP_REMOVED lines=75> */
[----:B0-----:R-:W-:Y:S02]  /*a400*/  FMNMX.FTZ R8, R64, R7, !PT ;  /* 0x0000000740087209 */ /* 0x001fe40007810000 */
[----:B------:R-:W-:Y:S02]  /*a410*/  FMNMX.FTZ R9, R26, R27, !PT ;  /* 0x0000001b1a097209 */ /* 0x000fe40007810000 */
[----:B------:R-:W-:Y:S02]  /*a420*/  FMNMX.FTZ R7, R65, R8, !PT ;  /* 0x0000000841077209 */ /* 0x000fe40007810000 */
        /* <DEDUP_REMOVED lines=11> */
[----:B------:R-:W-:Y:S02]  /*a4e0*/  FSEL R69, R69, -INF , P5 ;  /* 0xff80000045457808 */ /* 0x000fe40002800000 */
[----:B------:R-:W-:Y:S02]  /*a4f0*/  FMNMX.FTZ R8, R42, R9, !PT ;  /* 0x000000092a087209 */ /* 0x000fe40007810000 */
[----:B------:R-:W-:-:S02]  /*a500*/  FMNMX.FTZ R0, R68, R7, !PT ;  /* 0x0000000744007209 */ /* 0x000fc40007810000 */
[----:B------:R-:W-:Y:S02]  /*a510*/  FMNMX.FTZ R9, R43, R8, !PT ;  /* 0x000000082b097209 */ /* 0x000fe40007810000 */
[----:B------:R-:W-:Y:S02]  /*a520*/  FSEL R66, R66, -INF , P2 ;  /* 0xff80000042427808 */ /* 0x000fe40001000000 */
[----:B------:R-:W-:Y:S02]  /*a530*/  FMNMX.FTZ R8, R46, R9, !PT ;  /* 0x000000092e087209 */ /* 0x000fe40007810000 */
[----:B------:R-:W-:Y:S02]  /*a540*/  FMNMX.FTZ R11, R69, R0, !PT ;  /* 0x00000000450b7209 */ /* 0x000fe40007810000 */
[----:B------:R-:W-:Y:S02]  /*a550*/  FMNMX.FTZ R9, R47, R8, !PT ;  /* 0x000000082f097209 */ /* 0x000fe40007810000 */
[----:B------:R-:W-:Y:S01]  /*a560*/  FSEL R67, R67, -INF , P3 ;  /* 0xff80000043437808 */ /* 0x000fe20001800000 */
[----:B------:R-:W0:Y:S01]  /*a570*/  SHFL.BFLY PT, R0, R11, 0x2, 0x1f ;  /* 0x0c401f000b007f89 */ /* 0x000e2200000e0000 */
[----:B------:R-:W-:-:S02]  /*a580*/  FMNMX.FTZ R8, R50, R9, !PT ;  /* 0x0000000932087209 */ /* 0x000fc40007810000 */
[----:B------:R-:W-:Y:S02]  /*a590*/  FSEL R70, R70, -INF , P4 ;  /* 0xff80000046467808 */ /* 0x000fe40002000000 */
[----:B------:R-:W-:Y:S02]  /*a5a0*/  FMNMX.FTZ R9, R51, R8, !PT ;  /* 0x0000000833097209 */ /* 0x000fe40007810000 */
[----:B------:R-:W-:Y:S02]  /*a5b0*/  FSEL R71, R71, -INF , P5 ;  /* 0xff80000047477808 */ /* 0x000fe40002800000 */
        /* <DEDUP_REMOVED lines=13> */
[----:B0-----:R-:W-:-:S04]  /*a690*/  FMNMX.FTZ R0, R12, R7, !PT ;  /* 0x000000070c007209 */ /* 0x001fc80007810000 */
[C---:B------:R-:W-:Y:S01]  /*a6a0*/  FSETP.NEU.FTZ.AND P6, PT, R0.reuse, -INF , PT ;  /* 0xff8000000000780b */ /* 0x040fe20003fdd000 */
[----:B------:R-:W-:-:S05]  /*a6b0*/  FMUL.FTZ R7, R0, UR38 ;  /* 0x0000002600077c20 */ /* 0x000fca0008410000 */
        /* <DEDUP_REMOVED lines=8> */
[----:B-1----:R-:W-:Y:S01]  /*a740*/  FMNMX.FTZ R9, R8, R9, !PT ;  /* 0x0000000908097209 */ /* 0x002fe20007810000 */
[----:B------:R-:W-:Y:S01]  /*a750*/  MUFU.EX2 R204, R204 ;  /* 0x000000cc00cc7308 */ /* 0x000fe20000000800 */
[----:B------:R-:W-:Y:S01]  /*a760*/  FFMA.FTZ R152, R32, UR38, -R7 ;  /* 0x0000002620987c23 */ /* 0x000fe20008010807 */
[----:B------:R-:W-:-:S02]  /*a770*/  @!P1 VIADD R4, R3, 0x32440 ;  /* 0x0003244003049836 */ /* 0x000fc40000000000 */
[--C-:B------:R-:W-:Y:S01]  /*a780*/  FFMA.FTZ R11, R37, UR38, -R7.reuse ;  /* 0x00000026250b7c23 */ /* 0x100fe20008010807 */
[----:B------:R-:W0:Y:S01]  /*a790*/  SHFL.BFLY PT, R8, R9, 0x1, 0x1f ;  /* 0x0c201f0009087f89 */ /* 0x000e2200000e0000 */
[--C-:B------:R-:W-:Y:S01]  /*a7a0*/  FFMA.FTZ R29, R33, UR38, -R7.reuse ;  /* 0x00000026211d7c23 */ /* 0x100fe20008010807 */
[--C-:B------:R-:W-:Y:S01]  /*a7b0*/  FFMA.FTZ R45, R41, UR38, -R7.reuse ;  /* 0x00000026292d7c23 */ /* 0x100fe20008010807 */
[--C-:B------:R-:W-:Y:S01]  /*a7c0*/  FFMA.FTZ R37, R53, UR38, -R7.reuse ;  /* 0x0000002635257c23 */ /* 0x100fe20008010807 */
[----:B------:R-:W1:Y:S01]  /*a7d0*/  MUFU.EX2 R13, R13 ;  /* 0x0000000d000d7308 */ /* 0x000e620000000800 */
        /* <DEDUP_REMOVED lines=13> */
[----:B------:R-:W-:Y:S01]  /*a8b0*/  @!P1 PRMT R4, RZ, 0x654, R4 ;  /* 0x00000654ff049816 */ /* 0x000fe20000000004 */
[----:B------:R-:W-:Y:S01]  /*a8c0*/  IMAD.MOV.U32 R7, RZ, RZ, 0xc00 ;  /* 0x00000c00ff077424 */ /* 0x000fe200078e00ff */
[----:B------:R-:W3:Y:S01]  /*a8d0*/  MUFU.EX2 R25, R25 ;  /* 0x0000001900197308 */ /* 0x000ee20000000800 */
[----:B------:R-:W-:Y:S01]  /*a8e0*/  @!P1 VIADD R3, R3, 0x32460 ;  /* 0x0003246003039836 */ /* 0x000fe20000000000 */
[----:B0-----:R-:W-:-:S02]  /*a8f0*/  FMNMX.FTZ R8, R9, R8, !PT ;  /* 0x0000000809087209 */ /* 0x001fc40007810000 */
[----:B------:R-:W-:Y:S02]  /*a900*/  IADD3 R9, -R72, 0xb, RZ ;  /* 0x0000000b48097810 */ /* 0x000fe40007ffe1ff */
[C---:B------:R-:W-:Y:S01]  /*a910*/  FSETP.NEU.FTZ.AND P2, PT, R8.reuse, -INF , PT ;  /* 0xff8000000800780b */ /* 0x040fe20003f5d000 */
[----:B------:R-:W-:Y:S01]  /*a920*/  FMUL.FTZ R5, R8, UR38 ;  /* 0x0000002608057c20 */ /* 0x000fe20008410000 */
[----:B------:R-:W0:Y:S01]  /*a930*/  MUFU.EX2 R152, R152 ;  /* 0x0000009800987308 */ /* 0x000e220000000800 */
[----:B------:R4:W-:Y:S06]  /*a940*/  BAR.ARV R9, 0x100 ;  /* 0x000400090000751d */ /* 0x0009ec0000002000 */
[----:B------:R-:W-:Y:S01]  /*a950*/  FSEL R5, R5, RZ, P2 ;  /* 0x000000ff05057208 */ /* 0x000fe20001000000 */
[----:B------:R5:W-:Y:S01]  /*a960*/  @!P1 SYNCS.ARRIVE.TRANS64.RED.A1T0 RZ, [R4+URZ], RZ ;  /* 0x000000ff04ff99a7 */ /* 0x000be2000810043f */
[----:B------:R-:W4:Y:S01]  /*a970*/  MUFU.EX2 R29, R29 ;  /* 0x0000001d001d7308 */ /* 0x000f220000000800 */
[----:B------:R-:W-:-:S02]  /*a980*/  @!P1 PRMT R3, RZ, 0x654, R3 ;  /* 0x00000654ff039816 */ /* 0x000fc40000000003 */
        /* <DEDUP_REMOVED lines=8> */
[----:B-----5:R-:W-:Y:S02]  /*aa10*/  IMAD R4, R200, R7, UR39 ;  /* 0x00000027c8047e24 */ /* 0x020fe4000f8e0207 */
[----:B-1----:R-:W-:Y:S01]  /*aa20*/  FADD.FTZ R7, R204, R13 ;  /* 0x0000000dcc077221 */ /* 0x002fe20000010000 */
[--C-:B------:R-:W-:Y:S01]  /*aa30*/  FFMA.FTZ R28, R39, UR38, -R5.reuse ;  /* 0x00000026271c7c23 */ /* 0x100fe20008010805 */
[--C-:B------:R-:W-:Y:S01]  /*aa40*/  FFMA.FTZ R157, R42, UR38, -R5.reuse ;  /* 0x000000262a9d7c23 */ /* 0x100fe20008010805 */
[----:B------:R-:W-:Y:S01]  /*aa50*/  FFMA.FTZ R30, R43, UR38, -R5 ;  /* 0x000000262b1e7c23 */ /* 0x000fe20008010805 */
[----:B--2---:R-:W-:Y:S01]  /*aa60*/  FADD.FTZ R38, R206, R7 ;  /* 0x00000007ce267221 */ /* 0x004fe20000010000 */
[----:B------:R-:W1:Y:S01]  /*aa70*/  MUFU.EX2 R12, R12 ;  /* 0x0000000c000c7308 */ /* 0x000e620000000800 */
[--C-:B------:R-:W-:Y:S01]  /*aa80*/  FFMA.FTZ R159, R46, UR38, -R5.reuse ;  /* 0x000000262e9f7c23 */ /* 0x100fe20008010805 */
[--C-:B------:R-:W-:Y:S01]  /*aa90*/  FFMA.FTZ R32, R47, UR38, -R5.reuse ;  /* 0x000000262f207c23 */ /* 0x100fe20008010805 */
[----:B---3--:R-:W-:Y:S01]  /*aaa0*/  FADD.FTZ R27, R25, R38 ;  /* 0x00000026191b7221 */ /* 0x008fe20000010000 */
[--C-:B------:R-:W-:Y:S01]  /*aab0*/  FFMA.FTZ R161, R50, UR38, -R5.reuse ;  /* 0x0000002632a17c23 */ /* 0x100fe20008010805 */
[--C-:B------:R-:W-:Y:S01]  /*aac0*/  FFMA.FTZ R34, R51, UR38, -R5.reuse ;  /* 0x0000002633227c23 */ /* 0x100fe20008010805 */
[----:B------:R-:W-:Y:S01]  /*aad0*/  FFMA.FTZ R163, R54, UR38, -R5 ;  /* 0x0000002636a37c23 */ /* 0x000fe20008010805 */
[----:B0-----:R-:W-:Y:S01]  /*aae0*/  FADD.FTZ R38, R152, R27 ;  /* 0x0000001b98267221 */ /* 0x001fe20000010000 */
[----:B------:R-:W0:Y:S01]  /*aaf0*/  MUFU.EX2 R207, R207 ;  /* 0x000000cf00cf7308 */ /* 0x000e220000000800 */
[--C-:B------:R-:W-:Y:S01]  /*ab00*/  FFMA.FTZ R55, R55, UR38, -R5.reuse ;  /* 0x0000002637377c23 */ /* 0x100fe20008010805 */
[--C-:B------:R-:W-:Y:S01]  /*ab10*/  FFMA.FTZ R165, R58, UR38, -R5.reuse ;  /* 0x000000263aa57c23 */ /* 0x100fe20008010805 */
[----:B----4-:R-:W-:Y:S01]  /*ab20*/  FADD.FTZ R27, R29, R38 ;  /* 0x000000261d1b7221 */ /* 0x010fe20000010000 */
[--C-:B------:R-:W-:Y:S01]  /*ab30*/  FFMA.FTZ R36, R59, UR38, -R5.reuse ;  /* 0x000000263b247c23 */ /* 0x100fe20008010805 */
[--C-:B------:R-:W-:Y:S01]  /*ab40*/  FFMA.FTZ R167, R62, UR38, -R5.reuse ;  /* 0x000000263ea77c23 */ /* 0x100fe20008010805 */
[--C-:B------:R-:W-:Y:S01]  /*ab50*/  FFMA.FTZ R63, R63, UR38, -R5.reuse ;  /* 0x000000263f3f7c23 */ /* 0x100fe20008010805 */
[--C-:B------:R-:W-:Y:S01]  /*ab60*/  FFMA.FTZ R66, R66, UR38, -R5.reuse ;  /* 0x0000002642427c23 */ /* 0x100fe20008010805 */
[----:B------:R-:W2:Y:S01]  /*ab70*/  MUFU.EX2 R24, R24 ;  /* 0x0000001800187308 */ /* 0x000ea20000000800 */
[----:B-1----:R-:W-:Y:S01]  /*ab80*/  FADD.FTZ R6, R205, R12 ;  /* 0x0000000ccd067221 */ /* 0x002fe20000010000 */
[--C-:B------:R-:W-:Y:S01]  /*ab90*/  FFMA.FTZ R67, R67, UR38, -R5.reuse ;  /* 0x0000002643437c23 */ /* 0x100fe20008010805 */
[--C-:B------:R-:W-:Y:S01]  /*aba0*/  FFMA.FTZ R70, R70, UR38, -R5.reuse ;  /* 0x0000002646467c23 */ /* 0x100fe20008010805 */
[----:B------:R-:W-:Y:S01]  /*abb0*/  FFMA.FTZ R71, R71, UR38, -R5 ;  /* 0x0000002647477c23 */ /* 0x000fe20008010805 */
[----:B------:R-:W-:Y:S01]  /*abc0*/  IMAD.MOV.U32 R5, RZ, RZ, 0x40000040 ;  /* 0x40000040ff057424 */ /* 0x000fe200078e00ff */
[----:B------:R1:W-:Y:S01]  /*abd0*/  BAR.SYNC.DEFER_BLOCKING R10, 0x100 ;  /* 0x0004000a0000751d */ /* 0x0003e20000010000 */
[----:B------:R-:W-:Y:S01]  /*abe0*/  F2FP.BF16.F32.PACK_AB R205, R12, R205 ;  /* 0x000000cd0ccd723e */ /* 0x000fe200000010ff */
[----:B0-----:R-:W-:-:S02]  /*abf0*/  FADD.FTZ R7, R207, R6 ;  /* 0x00000006cf077221 */ /* 0x001fc40000010000 */
[----:B------:R-:W-:Y:S02]  /*ac00*/  R2UR UR7, R5 ;  /* 0x00000000050772ca */ /* 0x000fe400000e0000 */
[----:B------:R-:W0:Y:S01]  /*ac10*/  MUFU.EX2 R153, R153 ;  /* 0x0000009900997308 */ /* 0x000e220000000800 */
[----:B------:R-:W-:Y:S02]  /*ac20*/  R2UR UR6, R4 ;  /* 0x00000000040672ca */ /* 0x000fe400000e0000 */
[----:B------:R-:W-:Y:S01]  /*ac30*/  F2FP.BF16.F32.PACK_AB R204, R13, R204 ;  /* 0x000000cc0dcc723e */ /* 0x000fe200000010ff */
[C---:B--2---:R-:W-:Y:S01]  /*ac40*/  FADD.FTZ R6, R24.reuse, R7 ;  /* 0x0000000718067221 */ /* 0x044fe20000010000 */
[----:B------:R-:W-:-:S03]  /*ac50*/  F2FP.BF16.F32.PACK_AB R207, R24, R207 ;  /* 0x000000cf18cf723e */ /* 0x000fc600000010ff */
[----:B------:R-:W2:Y:S01]  /*ac60*/  MUFU.EX2 R26, R26 ;  /* 0x0000001a001a7308 */ /* 0x000ea20000000800 */
[----:B------:R-:W-:Y:S02]  /*ac70*/  F2FP.BF16.F32.PACK_AB R206, R25, R206 ;  /* 0x000000ce19ce723e */ /* 0x000fe400000010ff */
[----:B------:R-:W-:-:S05]  /*ac80*/  F2FP.BF16.F32.PACK_AB R152, R29, R152 ;  /* 0x000000981d98723e */ /* 0x000fca00000010ff */
[----:B------:R-:W3:Y:S01]  /*ac90*/  MUFU.EX2 R154, R154 ;  /* 0x0000009a009a7308 */ /* 0x000ee20000000800 */
[----:B0-----:R-:W-:Y:S01]  /*aca0*/  FADD.FTZ R7, R153, R6 ;  /* 0x0000000699077221 */ /* 0x001fe20000010000 */
[----:B------:R-:W-:-:S05]  /*acb0*/  VIADD R6, R4, 0x80 ;  /* 0x0000008004067836 */ /* 0x000fca0000000000 */
[----:B------:R-:W-:Y:S01]  /*acc0*/  R2UR UR10, R6 ;  /* 0x00000000060a72ca */ /* 0x000fe200000e0000 */
[----:B------:R-:W0:Y:S01]  /*acd0*/  MUFU.EX2 R155, R155 ;  /* 0x0000009b009b7308 */ /* 0x000e220000000800 */
[C---:B--2---:R-:W-:Y:S01]  /*ace0*/  FADD.FTZ R38, R26.reuse, R7 ;  /* 0x000000071a267221 */ /* 0x044fe20000010000 */
[----:B------:R-:W-:-:S06]  /*acf0*/  F2FP.BF16.F32.PACK_AB R153, R26, R153 ;  /* 0x000000991a99723e */ /* 0x000fcc00000010ff */
[----:B------:R-:W2:Y:S01]  /*ad00*/  MUFU.EX2 R11, R11 ;  /* 0x0000000b000b7308 */ /* 0x000ea20000000800 */
[----:B---3--:R-:W-:-:S07]  /*ad10*/  FADD.FTZ R40, R154, R27 ;  /* 0x0000001b9a287221 */ /* 0x008fce0000010000 */
[----:B------:R-:W3:Y:S01]  /*ad20*/  MUFU.EX2 R28, R28 ;  /* 0x0000001c001c7308 */ /* 0x000ee20000000800 */
[----:B0-----:R-:W-:-:S07]  /*ad30*/  FADD.FTZ R7, R155, R38 ;  /* 0x000000269b077221 */ /* 0x001fce0000010000 */
[----:B------:R-:W0:Y:S01]  /*ad40*/  MUFU.EX2 R156, R156 ;  /* 0x0000009c009c7308 */ /* 0x000e220000000800 */
[C---:B--2---:R-:W-:Y:S01]  /*ad50*/  FADD.FTZ R27, R11.reuse, R40 ;  /* 0x000000280b1b7221 */ /* 0x044fe20000010000 */
[----:B------:R-:W-:Y:S01]  /*ad60*/  F2FP.BF16.F32.PACK_AB R154, R11, R154 ;  /* 0x0000009a0b9a723e */ /* 0x000fe200000010ff */
[----:B------:R-:W-:-:S05]  /*ad70*/  IMAD.MOV.U32 R11, RZ, RZ, 0x40000040 ;  /* 0x40000040ff0b7424 */ /* 0x000fca00078e00ff */
[----:B------:R-:W2:Y:S01]  /*ad80*/  MUFU.EX2 R157, R157 ;  /* 0x0000009d009d7308 */ /* 0x000ea20000000800 */
[C---:B---3--:R-:W-:Y:S01]  /*ad90*/  FADD.FTZ R38, R28.reuse, R7 ;  /* 0x000000071c267221 */ /* 0x048fe20000010000 */
[----:B------:R-:W-:Y:S01]  /*ada0*/  IMAD.MOV.U32 R7, RZ, RZ, 0x40000040 ;  /* 0x40000040ff077424 */ /* 0x000fe200078e00ff */
[----:B------:R-:W-:-:S04]  /*adb0*/  F2FP.BF16.F32.PACK_AB R155, R28, R155 ;  /* 0x0000009b1c9b723e */ /* 0x000fc800000010ff */
[----:B------:R-:W-:Y:S01]  /*adc0*/  R2UR UR11, R7 ;  /* 0x00000000070b72ca */ /* 0x000fe200000e0000 */
[----:B------:R-:W3:Y:S01]  /*add0*/  MUFU.EX2 R45, R45 ;  /* 0x0000002d002d7308 */ /* 0x000ee20000000800 */
[----:B0-----:R-:W-:-:S07]  /*ade0*/  FADD.FTZ R40, R156, R27 ;  /* 0x0000001b9c287221 */ /* 0x001fce0000010000 */
[----:B------:R-:W0:Y:S01]  /*adf0*/  MUFU.EX2 R30, R30 ;  /* 0x0000001e001e7308 */ /* 0x000e220000000800 */
[----:B--2---:R-:W-:-:S07]  /*ae00*/  FADD.FTZ R5, R157, R38 ;  /* 0x000000269d057221 */ /* 0x004fce0000010000 */
[----:B------:R-:W2:Y:S01]  /*ae10*/  MUFU.EX2 R158, R158 ;  /* 0x0000009e009e7308 */ /* 0x000ea20000000800 */
[C---:B---3--:R-:W-:Y:S01]  /*ae20*/  FADD.FTZ R7, R45.reuse, R40 ;  /* 0x000000282d077221 */ /* 0x048fe20000010000 */
[----:B------:R-:W-:-:S06]  /*ae30*/  F2FP.BF16.F32.PACK_AB R156, R45, R156 ;  /* 0x0000009c2d9c723e */ /* 0x000fcc00000010ff */
[----:B------:R-:W3:Y:S01]  /*ae40*/  MUFU.EX2 R159, R159 ;  /* 0x0000009f009f7308 */ /* 0x000ee20000000800 */
[C---:B0-----:R-:W-:Y:S01]  /*ae50*/  FADD.FTZ R6, R30.reuse, R5 ;  /* 0x000000051e067221 */ /* 0x041fe20000010000 */
[----:B------:R-:W-:-:S06]  /*ae60*/  F2FP.BF16.F32.PACK_AB R157, R30, R157 ;  /* 0x0000009d1e9d723e */ /* 0x000fcc00000010ff */
        /* <DEDUP_REMOVED lines=16> */
[----:B------:R-:W-:-:S06]  /*af70*/  F2FP.BF16.F32.PACK_AB R160, R57, R160 ;  /* 0x000000a039a0723e */ /* 0x000fcc00000010ff */
[----:B------:R-:W2:Y:S01]  /*af80*/  MUFU.EX2 R163, R163 ;  /* 0x000000a300a37308 */ /* 0x000ea20000000800 */
[C---:B---3--:R-:W-:Y:S01]  /*af90*/  FADD.FTZ R12, R34.reuse, R5 ;  /* 0x00000005220c7221 */ /* 0x048fe20000010000 */
[----:B------:R-:W-:-:S06]  /*afa0*/  F2FP.BF16.F32.PACK_AB R161, R34, R161 ;  /* 0x000000a122a1723e */ /* 0x000fcc00000010ff */
[----:B------:R-:W3:Y:S01]  /*afb0*/  MUFU.EX2 R37, R37 ;  /* 0x0000002500257308 */ /* 0x000ee20000000800 */
[----:B0-----:R-:W-:-:S07]  /*afc0*/  FADD.FTZ R24, R162, R7 ;  /* 0x00000007a2187221 */ /* 0x001fce0000010000 */
[----:B-1----:R-:W0:Y:S01]  /*afd0*/  MUFU.EX2 R10, R55 ;  /* 0x00000037000a7308 */ /* 0x002e220000000800 */
[----:B--2---:R-:W-:-:S07]  /*afe0*/  FADD.FTZ R5, R163, R12 ;  /* 0x0000000ca3057221 */ /* 0x004fce0000010000 */
[----:B------:R-:W1:Y:S01]  /*aff0*/  MUFU.EX2 R164, R164 ;  /* 0x000000a400a47308 */ /* 0x000e620000000800 */
[C---:B---3--:R-:W-:Y:S01]  /*b000*/  FADD.FTZ R7, R37.reuse, R24 ;  /* 0x0000001825077221 */ /* 0x048fe20000010000 */
        /* <DEDUP_REMOVED lines=39> */
[----:B------:R-:W-:Y:S02]  /*b280*/  F2FP.BF16.F32.PACK_AB R170, R33, R170 ;  /* 0x000000aa21aa723e */ /* 0x000fe400000010ff */
[C---:B-1----:R-:W-:Y:S01]  /*b290*/  FADD.FTZ R5, R71.reuse, R10 ;  /* 0x0000000a47057221 */ /* 0x042fe20000010000 */
[----:B------:R-:W-:Y:S01]  /*b2a0*/  F2FP.BF16.F32.PACK_AB R171, R71, R70 ;  /* 0x0000004647ab723e */ /* 0x000fe200000010ff */
[----:B------:R-:W-:Y:S01]  /*b2b0*/  VIADD R10, R4, 0x100 ;  /* 0x00000100040a7836 */ /* 0x000fe20000000000 */
[----:B------:R-:W-:-:S06]  /*b2c0*/  WARPGROUP.ARRIVE ;  /* 0x00000000000079c5 */ /* 0x000fcc0000000000 */
[----:B------:R-:W-:Y:S01]  /*b2d0*/  HGMMA.64x256x16.F32.BF16 R24, R204, gdesc[UR4].tnspB, RZ, !UPT, gsb0 ;  /* 0x43e00004cc187df0 */ /* 0x000fe2000c0018ff */
[----:B------:R-:W-:Y:S01]  /*b2e0*/  R2UR UR6, R10 ;  /* 0x000000000a0672ca */ /* 0x000fe200000e0000 */
[----:B------:R-:W-:Y:S01]  /*b2f0*/  VIADD R10, R4, 0x180 ;  /* 0x00000180040a7836 */ /* 0x000fe20000000000 */
[----:B------:R-:W-:Y:S01]  /*b300*/  R2UR UR7, R11 ;  /* 0x000000000b0772ca */ /* 0x000fe200000e0000 */
[----:B------:R-:W-:Y:S01]  /*b310*/  IMAD.MOV.U32 R11, RZ, RZ, 0x40000040 ;  /* 0x40000040ff0b7424 */ /* 0x000fe200078e00ff */
[----:B------:R-:W-:Y:S02]  /*b320*/  WARPGROUP.DEPBAR.LE gsb0, 0x0 ;  /* 0x00008000000079c5 */ /* 0x000fe40000010000 */
[----:B------:R-:W-:-:S15]  /*b330*/  WARPGROUP.ARRIVE ;  /* 0x00000000000079c5 */ /* 0x000fde0000000000 */
[----:B------:R-:W-:-:S06]  /*b340*/  NOP ;  /* 0x0000000000007918 */ /* 0x000fcc0000000000 */
[----:B------:R-:W-:Y:S03]  /*b350*/  HGMMA.64x256x16.F32.BF16 R24, R152, gdesc[UR8].tnspB, R24, gsb0 ;  /* 0x43e0000898187df0 */ /* 0x000fe60008001818 */
[----:B------:R-:W-:Y:S02]  /*b360*/  WARPGROUP.DEPBAR.LE gsb0, 0x0 ;  /* 0x00008000000079c5 */ /* 0x000fe40000010000 */
[----:B------:R-:W-:-:S15]  /*b370*/  WARPGROUP.ARRIVE ;  /* 0x00000000000079c5 */ /* 0x000fde0000000000 */
[----:B------:R-:W-:-:S08]  /*b380*/  NOP ;  /* 0x0000000000007918 */ /* 0x000fd00000000000 */
        /* <DEDUP_REMOVED lines=30> */
.L_x_10307:
[----:B------:R-:W-:Y:S01]  /*b570*/  VIADD R200, R200, 0x1 ;  /* 0x00000001c8c87836 */ /* 0x000fe20000000000 */
[----:B------:R-:W-:Y:S05]  /*b580*/  YIELD ;  /* 0x0000000000007946 */ /* 0x000fea0003800000 */
[----:B-----5:R-:W-:Y:S01]  /*b590*/  IMAD.MOV.U32 R0, RZ, RZ, R3 ;  /* 0x000000ffff007224 */ /* 0x020fe200078e0003 */
        /* <DEDUP_REMOVED lines=8> */
.L_x_10298:
[----:B------:R-:W-:Y:S01]  /*b620*/  IMAD R4, R200, 0x8, R18 ;  /* 0x00000008c8047824 */ /* 0x000fe200078e0212 */
[----:B------:R-:W-:-:S04]  /*b630*/  SHF.L.U32 R0, R208, 0x1f, RZ ;  /* 0x0000001fd0007819 */ /* 0x000fc800000006ff */
[----:B------:R0:W1:Y:S01]  /*b640*/  SYNCS.PHASECHK.TRANS64.TRYWAIT P3, [R4+URZ+0x32430], R0 ;  /* 0x03243000040075a7 */ /* 0x000062000806017f */
[----:B------:R-:W-:Y:S05]  /*b650*/  @!P0 BRA `(.L_x_10299) ;  /* 0x0000000000048947 */ /* 0x000fea0003800000 */
[----:B------:R-:W-:Y:S01]  /*b660*/  BPT.TRAP 0x1 ;  /* 0x000000040000795c */ /* 0x000fe20000300000 */
.L_x_10299:
[----:B------:R-:W-:Y:S02]  /*b670*/  IMAD R152, R200, 0x300, R217 ;  /* 0x00000300c8987824 */ /* 0x000fe400078e02d9 */
[----:B------:R-:W-:Y:S01]  /*b680*/  IMAD.MOV.U32 R153, RZ, RZ, 0x40000040 ;  /* 0x40000040ff997424 */ /* 0x000fe200078e00ff */
[----:B-1----:R-:W-:Y:S06]  /*b690*/  @P3 BRA `(.L_x_10300) ;  /* 0x0000000000083947 */ /* 0x002fec0003800000 */
[----:B------:R-:W1:Y:S02]  /*b6a0*/  SYNCS.PHASECHK.TRANS64.TRYWAIT P3, [R4+URZ+0x32430], R0 ;  /* 0x03243000040075a7 */ /* 0x000e64000806017f */
[----:B-1----:R-:W-:Y:S05]  /*b6b0*/  @!P3 BRA `(.L_x_10301) ;  /* 0x0000011000ccb947 */ /* 0x002fea0003800000 */
.L_x_10300:
        /* <DEDUP_REMOVED lines=14> */
[----:B------:R-:W-:Y:S01]  /*b7a0*/  WARPGROUP.ARRIVE ;  /* 0x00000000000079c5 */ /* 0x000fe20000000000 */
[----:B------:R-:W-:Y:S02]  /*b7b0*/  R2UR UR11, R13 ;  /* 0x000000000d0b72ca */ /* 0x000fe400000e0000 */
[----:B------:R-:W-:Y:S02]  /*b7c0*/  R2UR UR8, R212 ;  /* 0x00000000d40872ca */ /* 0x000fe400000e0000 */
[----:B------:R-:W-:Y:S01]  /*b7d0*/  R2UR UR9, R213 ;  /* 0x00000000d50972ca */ /* 0x000fe200000e0000 */
[----:B------:R-:W-:Y:S01]  /*b7e0*/  HGMMA.64x96x16.F32.BF16 R152, gdesc[UR4], RZ, !UPT, gsb0 ;  /* 0x01600000049879f0 */ /* 0x000fe2000c0018ff */
[----:B------:R-:W-:Y:S02]  /*b7f0*/  R2UR UR14, R8 ;  /* 0x00000000080e72ca */ /* 0x000fe400000e0000 */
[----:B------:R-:W-:Y:S02]  /*b800*/  R2UR UR15, R9 ;  /* 0x00000000090f72ca */ /* 0x000fe400000e0000 */
[----:B------:R-:W-:-:S02]  /*b810*/  R2UR UR12, R210 ;  /* 0x00000000d20c72ca */ /* 0x000fc400000e0000 */
        /* <DEDUP_REMOVED lines=15> */
.L_x_10302:
[----:B------:R2:W3:Y:S01]  /*b910*/  SYNCS.PHASECHK.TRANS64.TRYWAIT P3, [R4+URZ+0x32450], R0 ;  /* 0x03245000040075a7 */ /* 0x0004e2000806017f */
[----:B------:R-:W-:Y:S05]  /*b920*/  @!P0 BRA `(.L_x_10303) ;  /* 0x0000000000048947 */ /* 0x000fea0003800000 */
[----:B------:R-:W-:Y:S01]  /*b930*/  BPT.TRAP 0x1 ;  /* 0x000000040000795c */ /* 0x000fe20000300000 */
.L_x_10303:
[----:B------:R-:W-:Y:S04]  /*b940*/  BSSY B0, `(.L_x_10304) ;  /* 0x0000004000007945 */ /* 0x000fe80003800000 */
[----:B---3--:R-:W-:Y:S05]  /*b950*/  @P3 BRA `(.L_x_10305) ;  /* 0x0000000000083947 */ /* 0x008fea0003800000 */
[----:B------:R-:W3:Y:S02]  /*b960*/  SYNCS.PHASECHK.TRANS64.TRYWAIT P3, [R4+URZ+0x32450], R0 ;  /* 0x03245000040075a7 */ /* 0x000ee4000806017f */
[----:B---3--:R-:W-:Y:S05]  /*b970*/  @!P3 BRA `(.L_x_10306) ;  /* 0x000001100030b947 */ /* 0x008fea0003800000 */
.L_x_10305:
[----:B------:R-:W-:Y:S05]  /*b980*/  BSYNC B0 ;  /* 0x0000000000007941 */ /* 0x000fea0003800000 */
.L_x_10304:
[----:B------:R-:W-:Y:S05]  /*b990*/  WARPSYNC.ALL ;  /* 0x0000000000007948 */ /* 0x000fea0003800000 */
[----:B------:R-:W4:Y:S04]  /*b9a0*/  LDL R8, [R1+0x58] ;  /* 0x0000580001087983 */ /* 0x000f280000100800 */
[----:B------:R-:W2:Y:S04]  /*b9b0*/  LDL.64 R206, [R1+0x50] ;  /* 0x0000500001ce7983 */ /* 0x000ea80000100a00 */
[----:B------:R-:W3:Y:S04]  /*b9c0*/  LDL.64 R204, [R1+0x48] ;  /* 0x0000480001cc7983 */ /* 0x000ee80000100a00 */
[----:B------:R0:W-:Y:S04]  /*b9d0*/  STL.64 [R1+0xa8], R2 ;  /* 0x0000a80201007387 */ /* 0x0001e80000100a00 */
[----:B0-----:R-:W3:Y:S01]  /*b9e0*/  LDL.64 R2, [R1+0x40] ;  /* 0x0000400001027983 */ /* 0x001ee20000100a00 */
[----:B------:R-:W-:-:S05]  /*b9f0*/  IMAD.MOV.U32 R9, RZ, RZ, 0x40000040 ;  /* 0x40000040ff097424 */ /* 0x000fca00078e00ff */
[----:B------:R-:W-:Y:S01]  /*ba00*/  R2UR UR7, R9 ;  /* 0x00000000090772ca */ /* 0x000fe200000e0000 */
[----:B------:R-:W-:Y:S01]  /*ba10*/  WARPGROUP.ARRIVE ;  /* 0x00000000000079c5 */ /* 0x000fe20000000000 */
[----:B------:R-:W-:Y:S01]  /*ba20*/  IMAD.MOV.U32 R13, RZ, RZ, 0x40000040 ;  /* 0x40000040ff0d7424 */ /* 0x000fe200078e00ff */
[----:B----4-:R-:W-:Y:S01]  /*ba30*/  R2UR UR4, R8 ;  /* 0x00000000080472ca */ /* 0x010fe200000e0000 */
[----:B------:R-:W-:Y:S01]  /*ba40*/  IMAD.MOV.U32 R8, RZ, RZ, 0xc00 ;  /* 0x00000c00ff087424 */ /* 0x000fe200078e00ff */
[----:B--2---:R-:W-:-:S11]  /*ba50*/  R2UR UR5, R207 ;  /* 0x00000000cf0572ca */ /* 0x004fd600000e0000 */
[----:B------:R-:W-:Y:S01]  /*ba60*/  IMAD R8, R200, R8, UR4 ;  /* 0x00000004c8087e24 */ /* 0x000fe2000f8e0208 */
[----:B------:R-:W-:Y:S02]  /*ba70*/  R2UR UR4, R206 ;  /* 0x00000000ce0472ca */ /* 0x000fe400000e0000 */
[----:B------:R-:W2:Y:S02]  /*ba80*/  LDL.64 R206, [R1+0x38] ;  /* 0x0000380001ce7983 */ /* 0x000ea40000100a00 */
[----:B------:R-:W-:-:S13]  /*ba90*/  R2UR UR6, R8 ;  /* 0x00000000080672ca */ /* 0x000fda00000e0000 */
[----:B------:R-:W-:Y:S01]  /*baa0*/  HGMMA.64x96x16.F32.BF16 R152, gdesc[UR4], R152, gsb0 ;  /* 0x01600000049879f0 */ /* 0x000fe20008001898 */
[----:B---3--:R-:W-:Y:S02]  /*bab0*/  R2UR UR4, R204 ;  /* 0x00000000cc0472ca */ /* 0x008fe400000e0000 */
[----:B------:R-:W-:Y:S02]  /*bac0*/  R2UR UR5, R205 ;  /* 0x00000000cd0572ca */ /* 0x000fe400000e0000 */
[----:B------:R-:W3:Y:S01]  /*bad0*/  LDL.64 R204, [R1+0x30] ;  /* 0x0000300001cc7983 */ /* 0x000ee20000100a00 */
[----:B------:R-:W-:Y:S01]  /*bae0*/  VIADD R12, R8, 0x2 ;  /* 0x00000002080c7836 */ /* 0x000fe20000000000 */
[----:B------:R-:W-:-:S04]  /*baf0*/  R2UR UR7, R13 ;  /* 0x000000000d0772ca */ /* 0x000fc800000e0000 */
[----:B------:R-:W-:Y:S01]  /*bb00*/  R2UR UR6, R12 ;  /* 0x000000000c0672ca */ /* 0x000fe200000e0000 */
[----:B------:R-:W-:Y:S02]  /*bb10*/  VIADD R12, R8, 0x4 ;  /* 0x00000004080c7836 */ /* 0x000fe40000000000 */
[----:B------:R-:W-:Y:S01]  /*bb20*/  IMAD.MOV.U32 R13, RZ, RZ, 0x40000040 ;  /* 0x40000040ff0d7424 */ /* 0x000fe200078e00ff */
[----:B------:R-:W-:Y:S02]  /*bb30*/  WARPGROUP.DEPBAR.LE gsb0, 0x0 ;  /* 0x00008000000079c5 */ /* 0x000fe40000010000 */
[----:B------:R-:W-:-:S07]  /*bb40*/  WARPGROUP.ARRIVE ;  /* 0x00000000000079c5 */ /* 0x000fce0000000000 */
[----:B------:R-:W-:Y:S01]  /*bb50*/  HGMMA.64x96x16.F32.BF16 R152, gdesc[UR4], R152, gsb0 ;  /* 0x01600000049879f0 */ /* 0x000fe20008001898 */
[----:B------:R-:W-:Y:S02]  /*bb60*/  R2UR UR4, R2 ;  /* 0x00000000020472ca */ /* 0x000fe400000e0000 */
[----:B------:R-:W-:Y:S02]  /*bb70*/  R2UR UR5, R3 ;  /* 0x00000000030572ca */ /* 0x000fe400000e0000 */
[----:B------:R-:W4:Y:S01]  /*bb80*/  LDL.64 R2, [R1+0x28] ;  /* 0x0000280001027983 */ /* 0x000f220000100a00 */
[----:B------:R-:W-:Y:S02]  /*bb90*/  R2UR UR6, R12 ;  /* 0x000000000c0672ca */ /* 0x000fe400000e0000 */
[----:B------:R-:W-:Y:S01]  /*bba0*/  R2UR UR7, R13 ;  /* 0x000000000d0772ca */ /* 0x000fe200000e0000 */
[----:B------:R-:W-:Y:S02]  /*bbb0*/  VIADD R12, R8, 0x6 ;  /* 0x00000006080c7836 */ /* 0x000fe40000000000 */
[----:B------:R-:W-:Y:S01]  /*bbc0*/  IMAD.MOV.U32 R13, RZ, RZ, 0x40000040 ;  /* 0x40000040ff0d7424 */ /* 0x000fe200078e00ff */
[----:B------:R-:W-:-:S02]  /*bbd0*/  WARPGROUP.DEPBAR.LE gsb0, 0x0 ;  /* 0x00008000000079c5 */ /* 0x000fc40000010000 */
[----:B------:R-:W-:-:S07]  /*bbe0*/  WARPGROUP.ARRIVE ;  /* 0x00000000000079c5 */ /* 0x000fce0000000000 */
[----:B------:R-:W-:Y:S01]  /*bbf0*/  HGMMA.64x96x16.F32.BF16 R152, gdesc[UR4], R152, gsb0 ;  /* 0x01600000049879f0 */ /* 0x000fe20008001898 */
[----:B------:R-:W-:Y:S02]  /*bc00*/  R2UR UR6, R12 ;  /* 0x000000000c0672ca */ /* 0x000fe400000e0000 */
[----:B------:R-:W-:Y:S02]  /*bc10*/  R2UR UR7, R13 ;  /* 0x000000000d0772ca */ /* 0x000fe400000e0000 */
[----:B--2---:R-:W-:Y:S02]  /*bc20*/  R2UR UR4, R206 ;  /* 0x00000000ce0472ca */ /* 0x004fe400000e0000 */
[----:B------:R-:W-:Y:S02]  /*bc30*/  R2UR UR5, R207 ;  /* 0x00000000cf0572ca */ /* 0x000fe400000e0000 */
[----:B------:R-:W2:Y:S01]  /*bc40*/  LDL.64 R206, [R1+0x20] ;  /* 0x0000200001ce7983 */ /* 0x000ea20000100a00 */
[----:B------:R-:W-:-:S02]  /*bc50*/  WARPGROUP.DEPBAR.LE gsb0, 0x0 ;  /* 0x00008000000079c5 */ /* 0x000fc40000010000 */
[----:B------:R-:W-:-:S08]  /*bc60*/  WARPGROUP.ARRIVE ;  /* 0x00000000000079c5 */ /* 0x000fd00000000000 */
[----:B------:R-:W-:Y:S01]  /*bc70*/  HGMMA.64x96x16.F32.BF16 R152, gdesc[UR4], R152, gsb0 ;  /* 0x01600000049879f0 */ /* 0x000fe20008001898 */
[----:B---3--:R-:W-:Y:S02]  /*bc80*/  R2UR UR4, R204 ;  /* 0x00000000cc0472ca */ /* 0x008fe400000e0000 */
[----:B------:R-:W-:Y:S02]  /*bc90*/  R2UR UR5, R205 ;  /* 0x00000000cd0572ca */ /* 0x000fe400000e0000 */
[----:B------:R-:W3:Y:S01]  /*bca0*/  LDL.64 R204, [R1+0x18] ;  /* 0x0000180001cc7983 */ /* 0x000ee20000100a00 */
[----:B------:R-:W-:Y:S02]  /*bcb0*/  VIADD R12, R8, 0x300 ;  /* 0x00000300080c7836 */ /* 0x000fe40000000000 */
[----:B------:R-:W-:-:S03]  /*bcc0*/  IMAD.MOV.U32 R13, RZ, RZ, 0x40000040 ;  /* 0x40000040ff0d7424 */ /* 0x000fc600078e00ff */
[----:B------:R-:W-:Y:S02]  /*bcd0*/  R2UR UR6, R12 ;  /* 0x000000000c0672ca */ /* 0x000fe400000e0000 */
[----:B------:R-:W-:Y:S01]  /*bce0*/  R2UR UR7, R13 ;  /* 0x000000000d0772ca */ /* 0x000fe200000e0000 */
[----:B------:R-:W-:Y:S01]  /*bcf0*/  VIADD R12, R8, 0x302 ;  /* 0x00000302080c7836 */ /* 0x000fe20000000000 */
[----:B------:R-:W-:Y:S02]  /*bd00*/  WARPGROUP.DEPBAR.LE gsb0, 0x0 ;  /* 0x00008000000079c5 */ /* 0x000fe40000010000 */
[----:B------:R-:W-:-:S09]  /*bd10*/  WARPGROUP.ARRIVE ;  /* 0x00000000000079c5 */ /* 0x000fd20000000000 */
[----:B------:R-:W-:Y:S01]  /*bd20*/  HGMMA.64x96x16.F32.BF16 R152, gdesc[UR4], R152, gsb0 ;  /* 0x01600000049879f0 */ /* 0x000fe20008001898 */
[----:B------:R-:W-:Y:S01]  /*bd30*/  IMAD.MOV.U32 R13, RZ, RZ, 0x40000040 ;  /* 0x40000040ff0d7424 */ /* 0x000fe200078e00ff */
[----:B----4-:R-:W-:Y:S02]  /*bd40*/  R2UR UR4, R2 ;  /* 0x00000000020472ca */ /* 0x010fe400000e0000 */
[----:B------:R-:W-:Y:S02]  /*bd50*/  R2UR UR5, R3 ;  /* 0x00000000030572ca */ /* 0x000fe400000e0000 */
[----:B------:R-:W4:Y:S01]  /*bd60*/  LDL.64 R2, [R1+0x10] ;  /* 0x0000100001027983 */ /* 0x000f220000100a00 */
[----:B------:R-:W-:Y:S02]  /*bd70*/  R2UR UR6, R12 ;  /* 0x000000000c0672ca */ /* 0x000fe400000e0000 */
[----:B------:R-:W-:Y:S01]  /*bd80*/  R2UR UR7, R13 ;  /* 0x000000000d0772ca */ /* 0x000fe200000e0000 */
[----:B------:R-:W-:-:S02]  /*bd90*/  VIADD R12, R8, 0x304 ;  /* 0x00000304080c7836 */ /* 0x000fc40000000000 */
[----:B------:R-:W-:Y:S01]  /*bda0*/  IMAD.MOV.U32 R13, RZ, RZ, 0x40000040 ;  /* 0x40000040ff0d7424 */ /* 0x000fe200078e00ff */
[----:B------:R-:W-:Y:S02]  /*bdb0*/  WARPGROUP.DEPBAR.LE gsb0, 0x0 ;  /* 0x00008000000079c5 */ /* 0x000fe40000010000 */
        /* <DEDUP_REMOVED lines=10> */
[----:B------:R-:W-:Y:S01]  /*be60*/  VIADD R12, R8, 0x306 ;  /* 0x00000306080c7836 */ /* 0x000fe20000000000 */
[----:B---3--:R-:W-:Y:S01]  /*be70*/  R2UR UR4, R204 ;  /* 0x00000000cc0472ca */ /* 0x008fe200000e0000 */
[----:B------:R-:W-:Y:S01]  /*be80*/  IMAD.MOV.U32 R13, RZ, RZ, 0x40000040 ;  /* 0x40000040ff0d7424 */ /* 0x000fe200078e00ff */
[----:B------:R-:W-:Y:S02]  /*be90*/  R2UR UR5, R205 ;  /* 0x00000000cd0572ca */ /* 0x000fe400000e0000 */
[----:B------:R-:W3:Y:S01]  /*bea0*/  LDL.64 R204, [R1] ;  /* 0x0000000001cc7983 */ /* 0x000ee20000100a00 */
        /* <DEDUP_REMOVED lines=9> */
[----:B----4-:R-:W-:Y:S02]  /*bf40*/  R2UR UR4, R2 ;  /* 0x00000000020472ca */ /* 0x010fe400000e0000 */
[----:B------:R-:W-:Y:S01]  /*bf50*/  R2UR UR5, R3 ;  /* 0x00000000030572ca */ /* 0x000fe200000e0000 */
[----:B------:R-:W-:Y:S01]  /*bf60*/  VIADD R12, R8, 0x602 ;  /* 0x00000602080c7836 */ /* 0x000fe20000000000 */
[----:B------:R-:W-:Y:S01]  /*bf70*/  UMOV UR38, UR42 ;  /* 0x0000002a00267c82 */ /* 0x000fe20008000000 */
[----:B------:R-:W-:Y:S01]  /*bf80*/  IMAD.MOV.U32 R13, RZ, RZ, 0x40000040 ;  /* 0x40000040ff0d7424 */ /* 0x000fe200078e00ff */
[----:B------:R0:W5:Y:S01]  /*bf90*/  LDL.LU.64 R2, [R1+0xa8] ;  /* 0x0000a80001027983 */ /* 0x0001620000300a00 */
[----:B------:R-:W-:-:S02]  /*bfa0*/  WARPGROUP.DEPBAR.LE gsb0, 0x0 ;  /* 0x00008000000079c5 */ /* 0x000fc40000010000 */
[----:B------:R-:W-:-:S06]  /*bfb0*/  WARPGROUP.ARRIVE ;  /* 0x00000000000079c5 */ /* 0x000fcc0000000000 */
[----:B------:R-:W-:Y:S01]  /*bfc0*/  HGMMA.64x96x16.F32.BF16 R152, gdesc[UR4], R152, gsb0 ;  /* 0x01600000049879f0 */ /* 0x000fe20008001898 */
[----:B------:R-:W-:Y:S02]  /*bfd0*/  R2UR UR6, R12 ;  /* 0x000000000c0672ca */ /* 0x000fe400000e0000 */
[----:B------:R-:W-:Y:S02]  /*bfe0*/  R2UR UR7, R13 ;  /* 0x000000000d0772ca */ /* 0x000fe400000e0000 */
[----:B--2---:R-:W-:Y:S02]  /*bff0*/  R2UR UR4, R206 ;  /* 0x00000000ce0472ca */ /* 0x004fe400000e0000 */
[----:B------:R-:W-:Y:S01]  /*c000*/  R2UR UR5, R207 ;  /* 0x00000000cf0572ca */ /* 0x000fe200000e0000 */
[----:B------:R-:W-:Y:S02]  /*c010*/  WARPGROUP.DEPBAR.LE gsb0, 0x0 ;  /* 0x00008000000079c5 */ /* 0x000fe40000010000 */
[----:B------:R-:W-:-:S10]  /*c020*/  WARPGROUP.ARRIVE ;  /* 0x00000000000079c5 */ /* 0x000fd40000000000 */
[----:B------:R-:W-:Y:S01]  /*c030*/  HGMMA.64x96x16.F32.BF16 R152, gdesc[UR4], R152, gsb0 ;  /* 0x01600000049879f0 */ /* 0x000fe20008001898 */
[----:B------:R-:W-:Y:S02]  /*c040*/  VIADD R12, R8, 0x604 ;  /* 0x00000604080c7836 */ /* 0x000fe40000000000 */
[----:B------:R-:W-:Y:S01]  /*c050*/  IMAD.MOV.U32 R13, RZ, RZ, 0x40000040 ;  /* 0x40000040ff0d7424 */ /* 0x000fe200078e00ff */
[----:B---3--:R-:W-:Y:S02]  /*c060*/  R2UR UR4, R204 ;  /* 0x00000000cc0472ca */ /* 0x008fe400000e0000 */
[----:B------:R-:W-:Y:S02]  /*c070*/  R2UR UR6, R12 ;  /* 0x000000000c0672ca */ /* 0x000fe400000e0000 */
        /* <DEDUP_REMOVED lines=8> */
[----:B------:R-:W-:Y:S01]  /*c100*/  R2UR UR7, R13 ;  /* 0x000000000d0772ca */ /* 0x000fe200000e0000 */
[----:B------:R-:W-:Y:S01]  /*c110*/  UMOV UR4, UR52 ;  /* 0x0000003400047c82 */ /* 0x000fe20008000000 */
[----:B------:R-:W-:Y:S01]  /*c120*/  UMOV UR5, UR53 ;  /* 0x0000003500057c82 */ /* 0x000fe20008000000 */
[----:B------:R-:W-:Y:S02]  /*c130*/  VIADD R12, R8, 0x900 ;  /* 0x00000900080c7836 */ /* 0x000fe40000000000 */
[----:B------:R-:W-:Y:S01]  /*c140*/  IMAD.MOV.U32 R13, RZ, RZ, 0x40000040 ;  /* 0x40000040ff0d7424 */ /* 0x000fe200078e00ff */
[----:B------:R-:W-:Y:S02]  /*c150*/  WARPGROUP.DEPBAR.LE gsb0, 0x0 ;  /* 0x00008000000079c5 */ /* 0x000fe40000010000 */
[----:B------:R-:W-:-:S06]  /*c160*/  WARPGROUP.ARRIVE ;  /* 0x00000000000079c5 */ /* 0x000fcc0000000000 */
        /* <DEDUP_REMOVED lines=32> */
[----:B------:R-:W-:Y:S02]  /*c370*/  WARPGROUP.DEPBAR.LE gsb0, 0x0 ;  /* 0x00008000000079c5 */ /* 0x000fe40000010000 */
[----:B------:R-:W-:-:S08]  /*c380*/  WARPGROUP.ARRIVE ;  /* 0x00000000000079c5 */ /* 0x000fd00000000000 */
[----:B------:R-:W-:Y:S03]  /*c390*/  HGMMA.64x96x16.F32.BF16 R152, gdesc[UR4], R152, gsb0 ;  /* 0x01600000049879f0 */ /* 0x000fe60008001898 */
        /* <DEDUP_REMOVED lines=32> */
[----:B------:R-:W-:Y:S01]  /*c5a0*/  FMUL.FTZ R9, R9, UR38 ;  /* 0x0000002609097c20 */ /* 0x000fe20008410000 */
[--C-:B------:R-:W-:Y:S01]  /*c5b0*/  FFMA.FTZ R153, R153, UR38, -R8.reuse ;  /* 0x0000002699997c23 */ /* 0x100fe20008010808 */
[----:B------:R-:W-:-:S03]  /*c5c0*/  FFMA.FTZ R156, R156, UR38, -R8 ;  /* 0x000000269c9c7c23 */ /* 0x000fc60008010808 */
[----:B------:R-:W-:Y:S01]  /*c5d0*/  MUFU.EX2 R152, R152 ;  /* 0x0000009800987308 */ /* 0x000fe20000000800 */
[----:B------:R-:W-:-:S07]  /*c5e0*/  FFMA.FTZ R157, R157, UR38, -R8 ;  /* 0x000000269d9d7c23 */ /* 0x000fce0008010808 */
[----:B------:R-:W1:Y:S08]  /*c5f0*/  MUFU.EX2 R9, R9 ;  /* 0x0000000900097308 */ /* 0x000e700000000800 */
[----:B------:R-:W2:Y:S08]  /*c600*/  MUFU.EX2 R153, R153 ;  /* 0x0000009900997308 */ /* 0x000eb00000000800 */
[----:B------:R-:W3:Y:S01]  /*c610*/  MUFU.EX2 R156, R156 ;  /* 0x0000009c009c7308 */ /* 0x000ee20000000800 */
[----:B-1----:R-:W-:-:S07]  /*c620*/  FFMA.FTZ R6, R9, R6, R152 ;  /* 0x0000000609067223 */ /* 0x002fce0000010098 */
[----:B------:R-:W1:Y:S01]  /*c630*/  MUFU.EX2 R157, R157 ;  /* 0x0000009d009d7308 */ /* 0x000e620000000800 */
[----:B--2---:R-:W-:-:S04]  /*c640*/  FADD.FTZ R6, R153, R6 ;  /* 0x0000000699067221 */ /* 0x004fc80000010000 */
[----:B---3--:R-:W-:-:S04]  /*c650*/  FADD.FTZ R6, R156, R6 ;  /* 0x000000069c067221 */ /* 0x008fc80000010000 */
[----:B-1----:R-:W-:Y:S01]  /*c660*/  FADD.FTZ R10, R157, R6 ;  /* 0x000000069d0a7221 */ /* 0x002fe20000010000 */
        /* <DEDUP_REMOVED lines=43> */
[----:B------:R-:W-:-:S02]  /*c920*/  FFMA.FTZ R197, R197, UR38, -R8 ;  /* 0x00000026c5c57c23 */ /* 0x000fc40008010808 */
[----:B------:R-:W1:Y:S01]  /*c930*/  SHFL.BFLY PT, R8, R6, 0x2, 0x1f ;  /* 0x0c401f0006087f89 */ /* 0x000e6200000e0000 */
[----:B------:R-:W2:Y:S01]  /*c940*/  S2R R207, SR_TID.X ;  /* 0x0000000000cf7919 */ /* 0x000ea20000002100 */
[----:B-1----:R-:W-:-:S05]  /*c950*/  FMNMX.FTZ R8, R6, R8, !PT ;  /* 0x0000000806087209 */ /* 0x002fca0007810000 */
[----:B------:R-:W1:Y:S01]  /*c960*/  SHFL.BFLY PT, R6, R8, 0x1, 0x1f ;  /* 0x0c201f0008067f89 */ /* 0x000e6200000e0000 */
[-C--:B------:R-:W-:Y:S01]  /*c970*/  FMUL.FTZ R24, R24, R9.reuse ;  /* 0x0000000918187220 */ /* 0x080fe20000410000 */
[----:B------:R-:W-:Y:S01]  /*c980*/  FMUL.FTZ R25, R25, R9 ;  /* 0x0000000919197220 */ /* 0x000fe20000410000 */
[----:B-1----:R-:W-:-:S05]  /*c990*/  FMNMX.FTZ R8, R8, R6, !PT ;  /* 0x0000000608087209 */ /* 0x002fca0007810000 */
[----:B------:R-:W-:-:S04]  /*c9a0*/  FADD.FTZ R7, -R8, R7 ;  /* 0x0000000708077221 */ /* 0x000fc80000010100 */
[----:B------:R-:W-:-:S04]  /*c9b0*/  FMUL.FTZ R7, R7, UR38 ;  /* 0x0000002607077c20 */ /* 0x000fc80008410000 */
[----:B------:R1:W3:Y:S01]  /*c9c0*/  MUFU.EX2 R11, R7 ;  /* 0x00000007000b7308 */ /* 0x0002e20000000800 */
[----:B--2---:R-:W-:Y:S01]  /*c9d0*/  SHF.R.U32.HI R207, RZ, 0x7, R207 ;  /* 0x00000007ffcf7819 */ /* 0x004fe200000116cf */
[----:B-1----:R-:W-:Y:S02]  /*c9e0*/  IMAD.MOV.U32 R7, RZ, RZ, 0x40000040 ;  /* 0x40000040ff077424 */ /* 0x002fe400078e00ff */
[-C--:B------:R-:W-:Y:S01]  /*c9f0*/  FMUL.FTZ R28, R28, R9.reuse ;  /* 0x000000091c1c7220 */ /* 0x080fe20000410000 */
[-C--:B------:R-:W-:Y:S02]  /*ca00*/  FMUL.FTZ R29, R29, R9.reuse ;  /* 0x000000091d1d7220 */ /* 0x080fe40000410000 */
[----:B------:R-:W-:Y:S01]  /*ca10*/  R2UR UR7, R7 ;  /* 0x00000000070772ca */ /* 0x000fe200000e0000 */
[----:B------:R-:W-:Y:S02]  /*ca20*/  @!P1 VIADD R7, R4, 0x32440 ;  /* 0x0003244004079836 */ /* 0x000fe40000000000 */
        /* <DEDUP_REMOVED lines=60> */
[----:B------:R-:W-:-:S02]  /*cdf0*/  IADD3 R9, -R207, 0xb, RZ ;  /* 0x0000000bcf097810 */ /* 0x000fc40007ffe1ff */
[----:B------:R-:W-:Y:S01]  /*ce00*/  @!P1 PRMT R7, RZ, 0x654, R7 ;  /* 0x00000654ff079816 */ /* 0x000fe20000000007 */
[----:B------:R-:W-:Y:S02]  /*ce10*/  FMUL.FTZ R6, R8, UR38 ;  /* 0x0000002608067c20 */ /* 0x000fe40008410000 */
[----:B------:R0:W-:Y:S06]  /*ce20*/  BAR.ARV R9, 0x100 ;  /* 0x000400090000751d */ /* 0x0001ec0000002000 */
[----:B------:R1:W-:Y:S01]  /*ce30*/  @!P1 SYNCS.ARRIVE.TRANS64.RED.A1T0 RZ, [R7+URZ], RZ ;  /* 0x000000ff07ff99a7 */ /* 0x0003e2000810043f */
[--C-:B------:R-:W-:Y:S01]  /*ce40*/  FFMA.FTZ R154, R154, UR38, -R6.reuse ;  /* 0x000000269a9a7c23 */ /* 0x100fe20008010806 */
[--C-:B------:R-:W-:Y:S01]  /*ce50*/  FFMA.FTZ R155, R155, UR38, -R6.reuse ;  /* 0x000000269b9b7c23 */ /* 0x100fe20008010806 */
[--C-:B------:R-:W-:Y:S01]  /*ce60*/  FFMA.FTZ R158, R158, UR38, -R6.reuse ;  /* 0x000000269e9e7c23 */ /* 0x100fe20008010806 */
[----:B------:R-:W-:Y:S01]  /*ce70*/  FFMA.FTZ R159, R159, UR38, -R6 ;  /* 0x000000269f9f7c23 */ /* 0x000fe20008010806 */
[----:B-1----:R-:W-:-:S02]  /*ce80*/  VIADD R7, R207, 0x8 ;  /* 0x00000008cf077836 */ /* 0x002fc40000000000 */
[----:B------:R-:W-:Y:S01]  /*ce90*/  MUFU.EX2 R154, R154 ;  /* 0x0000009a009a7308 */ /* 0x000fe20000000800 */
[--C-:B------:R-:W-:Y:S01]  /*cea0*/  FFMA.FTZ R162, R162, UR38, -R6.reuse ;  /* 0x00000026a2a27c23 */ /* 0x100fe20008010806 */
[--C-:B------:R-:W-:Y:S01]  /*ceb0*/  FFMA.FTZ R163, R163, UR38, -R6.reuse ;  /* 0x00000026a3a37c23 */ /* 0x100fe20008010806 */
[--C-:B------:R-:W-:Y:S01]  /*cec0*/  FFMA.FTZ R166, R166, UR38, -R6.reuse ;  /* 0x00000026a6a67c23 */ /* 0x100fe20008010806 */
[----:B------:R1:W-:Y:S01]  /*ced0*/  BAR.SYNC.DEFER_BLOCKING R7, 0x100 ;  /* 0x000400070000751d */ /* 0x0003e20000010000 */
[--C-:B------:R-:W-:Y:S01]  /*cee0*/  FFMA.FTZ R167, R167, UR38, -R6.reuse ;  /* 0x00000026a7a77c23 */ /* 0x100fe20008010806 */
[----:B------:R-:W-:-:S04]  /*cef0*/  FFMA.FTZ R170, R170, UR38, -R6 ;  /* 0x00000026aaaa7c23 */ /* 0x000fc80008010806 */
[----:B------:R-:W2:Y:S01]  /*cf00*/  MUFU.EX2 R155, R155 ;  /* 0x0000009b009b7308 */ /* 0x000ea20000000800 */
[--C-:B------:R-:W-:Y:S01]  /*cf10*/  FFMA.FTZ R171, R171, UR38, -R6.reuse ;  /* 0x00000026abab7c23 */ /* 0x100fe20008010806 */
[--C-:B------:R-:W-:Y:S01]  /*cf20*/  FFMA.FTZ R174, R174, UR38, -R6.reuse ;  /* 0x00000026aeae7c23 */ /* 0x100fe20008010806 */
[--C-:B------:R-:W-:Y:S01]  /*cf30*/  FFMA.FTZ R175, R175, UR38, -R6.reuse ;  /* 0x00000026afaf7c23 */ /* 0x100fe20008010806 */
[----:B------:R-:W-:-:S04]  /*cf40*/  FFMA.FTZ R178, R178, UR38, -R6 ;  /* 0x00000026b2b27c23 */ /* 0x000fc80008010806 */
[----:B------:R-:W-:Y:S01]  /*cf50*/  MUFU.EX2 R209, R158 ;  /* 0x0000009e00d17308 */ /* 0x000fe20000000800 */
[--C-:B------:R-:W-:Y:S01]  /*cf60*/  FFMA.FTZ R179, R179, UR38, -R6.reuse ;  /* 0x00000026b3b37c23 */ /* 0x100fe20008010806 */
[--C-:B------:R-:W-:Y:S01]  /*cf70*/  FFMA.FTZ R182, R182, UR38, -R6.reuse ;  /* 0x00000026b6b67c23 */ /* 0x100fe20008010806 */
[--C-:B------:R-:W-:Y:S01]  /*cf80*/  FFMA.FTZ R183, R183, UR38, -R6.reuse ;  /* 0x00000026b7b77c23 */ /* 0x100fe20008010806 */
[----:B------:R-:W-:-:S04]  /*cf90*/  FFMA.FTZ R186, R186, UR38, -R6 ;  /* 0x00000026baba7c23 */ /* 0x000fc80008010806 */
[----:B------:R-:W4:Y:S01]  /*cfa0*/  MUFU.EX2 R214, R159 ;  /* 0x0000009f00d67308 */ /* 0x000f220000000800 */
[--C-:B------:R-:W-:Y:S01]  /*cfb0*/  FFMA.FTZ R187, R187, UR38, -R6.reuse ;  /* 0x00000026bbbb7c23 */ /* 0x100fe20008010806 */
[--C-:B------:R-:W-:Y:S01]  /*cfc0*/  FFMA.FTZ R190, R190, UR38, -R6.reuse ;  /* 0x00000026bebe7c23 */ /* 0x100fe20008010806 */
[--C-:B------:R-:W-:Y:S01]  /*cfd0*/  FFMA.FTZ R191, R191, UR38, -R6.reuse ;  /* 0x00000026bfbf7c23 */ /* 0x100fe20008010806 */
[--C-:B------:R-:W-:Y:S01]  /*cfe0*/  FFMA.FTZ R194, R194, UR38, -R6.reuse ;  /* 0x00000026c2c27c23 */ /* 0x100fe20008010806 */
[--C-:B------:R-:W-:Y:S01]  /*cff0*/  FFMA.FTZ R195, R195, UR38, -R6.reuse ;  /* 0x00000026c3c37c23 */ /* 0x100fe20008010806 */
[--C-:B------:R-:W-:Y:S01]  /*d000*/  FFMA.FTZ R198, R198, UR38, -R6.reuse ;  /* 0x00000026c6c67c23 */ /* 0x100fe20008010806 */
[----:B------:R-:W-:Y:S01]  /*d010*/  FFMA.FTZ R199, R199, UR38, -R6 ;  /* 0x00000026c7c77c23 */ /* 0x000fe20008010806 */
[----:B------:R-:W-:-:S04]  /*d020*/  IMAD.MOV.U32 R6, RZ, RZ, 0xc00 ;  /* 0x00000c00ff067424 */ /* 0x000fc800078e00ff */
[----:B------:R-:W-:Y:S02]  /*d030*/  IMAD R6, R200, R6, UR39 ;  /* 0x00000027c8067e24 */ /* 0x000fe4000f8e0206 */
[-C--:B---3--:R-:W-:Y:S01]  /*d040*/  FMUL.FTZ R26, R26, R11.reuse ;  /* 0x0000000b1a1a7220 */ /* 0x088fe20000410000 */
        /* <DEDUP_REMOVED lines=64> */
[----:B------:R-:W-:-:S02]  /*d450*/  F2FP.BF16.F32.PACK_AB R204, R153, R152 ;  /* 0x0000009899cc723e */ /* 0x000fc400000010ff */
[----:B------:R-:W-:Y:S02]  /*d460*/  F2FP.BF16.F32.PACK_AB R206, R157, R156 ;  /* 0x0000009c9dce723e */ /* 0x000fe400000010ff */
[----:B--2---:R-:W-:Y:S02]  /*d470*/  F2FP.BF16.F32.PACK_AB R205, R155, R154 ;  /* 0x0000009a9bcd723e */ /* 0x004fe400000010ff */
[----:B----4-:R-:W-:-:S04]  /*d480*/  F2FP.BF16.F32.PACK_AB R207, R214, R209 ;  /* 0x000000d1d6cf723e */ /* 0x010fc800000010ff */
[----:B------:R-:W-:-:S06]  /*d490*/  WARPGROUP.ARRIVE ;  /* 0x00000000000079c5 */ /* 0x000fcc0000000000 */
[----:B------:R-:W-:Y:S01]  /*d4a0*/  HGMMA.64x256x16.F32.BF16 R24, R204, gdesc[UR4].tnspB, R24, gsb0 ;  /* 0x43e00004cc187df0 */ /* 0x000fe20008001818 */
[----:B------:R-:W2:Y:S01]  /*d4b0*/  MUFU.EX2 R152, R160 ;  /* 0x000000a000987308 */ /* 0x000ea20000000800 */
[----:B------:R-:W-:Y:S02]  /*d4c0*/  VIADD R12, R6, 0x80 ;  /* 0x00000080060c7836 */ /* 0x000fe40000000000 */
[----:B------:R-:W-:-:S05]  /*d4d0*/  FFMA.FTZ R5, R11, R5, R154 ;  /* 0x000000050b057223 */ /* 0x000fca000001009a */
[----:B------:R-:W3:Y:S01]  /*d4e0*/  MUFU.EX2 R161, R161 ;  /* 0x000000a100a17308 */ /* 0x000ee20000000800 */
[----:B------:R-:W-:-:S07]  /*d4f0*/  R2UR UR6, R12 ;  /* 0x000000000c0672ca */ /* 0x000fce00000e0000 */
[----:B------:R-:W4:Y:S08]  /*d500*/  MUFU.EX2 R154, R164 ;  /* 0x000000a4009a7308 */ /* 0x000f300000000800 */
[----:B------:R-:W0:Y:S08]  /*d510*/  MUFU.EX2 R165, R165 ;  /* 0x000000a500a57308 */ /* 0x000e300000000800 */
[----:B-1----:R-:W-:Y:S08]  /*d520*/  MUFU.EX2 R7, R166 ;  /* 0x000000a600077308 */ /* 0x002ff00000000800 */
[----:B------:R-:W1:Y:S01]  /*d530*/  MUFU.EX2 R12, R167 ;  /* 0x000000a7000c7308 */ /* 0x000e620000000800 */
[----:B--2---:R-:W-:Y:S01]  /*d540*/  FADD.FTZ R10, R152, R10 ;  /* 0x0000000a980a7221 */ /* 0x004fe20000010000 */
[----:B------:R-:W-:-:S03]  /*d550*/  IMAD.MOV.U32 R13, RZ, RZ, 0x40000040 ;  /* 0x40000040ff0d7424 */ /* 0x000fc600078e00ff */
[----:B---3--:R-:W-:Y:S02]  /*d560*/  FADD.FTZ R10, R161, R10 ;  /* 0x0000000aa10a7221 */ /* 0x008fe40000010000 */
[----:B------:R-:W-:Y:S01]  /*d570*/  R2UR UR7, R13 ;  /* 0x000000000d0772ca */ /* 0x000fe200000e0000 */
[----:B------:R-:W-:Y:S01]  /*d580*/  FADD.FTZ R5, R155, R5 ;  /* 0x000000059b057221 */ /* 0x000fe20000010000 */
[----:B----4-:R-:W-:Y:S01]  /*d590*/  FADD.FTZ R156, R154, R10 ;  /* 0x0000000a9a9c7221 */ /* 0x010fe20000010000 */
[----:B------:R-:W-:Y:S02]  /*d5a0*/  F2FP.BF16.F32.PACK_AB R152, R161, R152 ;  /* 0x00000098a198723e */ /* 0x000fe400000010ff */
[C---:B0-----:R-:W-:Y:S02]  /*d5b0*/  F2FP.BF16.F32.PACK_AB R154, R165.reuse, R154 ;  /* 0x0000009aa59a723e */ /* 0x041fe400000010ff */
[----:B-1----:R-:W-:Y:S01]  /*d5c0*/  F2FP.BF16.F32.PACK_AB R155, R12, R7 ;  /* 0x000000070c9b723e */ /* 0x002fe200000010ff */
[----:B------:R-:W-:Y:S08]  /*d5d0*/  MUFU.EX2 R168, R168 ;  /* 0x000000a800a87308 */ /* 0x000ff00000000800 */
[----:B------:R-:W-:Y:S01]  /*d5e0*/  MUFU.EX2 R169, R169 ;  /* 0x000000a900a97308 */ /* 0x000fe20000000800 */
[----:B------:R-:W-:-:S07]  /*d5f0*/  FADD.FTZ R156, R165, R156 ;  /* 0x0000009ca59c7221 */ /* 0x000fce0000010000 */
[----:B------:R-:W-:Y:S01]  /*d600*/  MUFU.EX2 R158, R172 ;  /* 0x000000ac009e7308 */ /* 0x000fe20000000800 */
[----:B------:R-:W-:-:S07]  /*d610*/  WARPGROUP.DEPBAR.LE gsb0, 0x0 ;  /* 0x00008000000079c5 */ /* 0x000fce0000010000 */
[----:B------:R-:W-:Y:S08]  /*d620*/  MUFU.EX2 R205, R162 ;  /* 0x000000a200cd7308 */ /* 0x000ff00000000800 */
[----:B------:R-:W0:Y:S02]  /*d630*/  MUFU.EX2 R204, R163 ;  /* 0x000000a300cc7308 */ /* 0x000e240000000800 */
[----:B0-----:R-:W-:-:S04]  /*d640*/  F2FP.BF16.F32.PACK_AB R153, R204, R205 ;  /* 0x000000cdcc99723e */ /* 0x001fc800000010ff */
[----:B------:R-:W-:-:S06]  /*d650*/  WARPGROUP.ARRIVE ;  /* 0x00000000000079c5 */ /* 0x000fcc0000000000 */
[----:B------:R-:W-:Y:S01]  /*d660*/  HGMMA.64x256x16.F32.BF16 R24, R152, gdesc[UR4].tnspB, R24, gsb0 ;  /* 0x43e0000498187df0 */ /* 0x000fe20008001818 */
[----:B------:R-:W-:Y:S08]  /*d670*/  MUFU.EX2 R173, R173 ;  /* 0x000000ad00ad7308 */ /* 0x000ff00000000800 */
[----:B------:R-:W-:Y:S08]  /*d680*/  MUFU.EX2 R13, R170 ;  /* 0x000000aa000d7308 */ /* 0x000ff00000000800 */
[----:B------:R-:W-:Y:S08]  /*d690*/  MUFU.EX2 R174, R174 ;  /* 0x000000ae00ae7308 */ /* 0x000ff00000000800 */
[----:B------:R-:W0:Y:S01]  /*d6a0*/  MUFU.EX2 R175, R175 ;  /* 0x000000af00af7308 */ /* 0x000e220000000800 */
[----:B------:R-:W-:Y:S01]  /*d6b0*/  FADD.FTZ R156, R168, R156 ;  /* 0x0000009ca89c7221 */ /* 0x000fe20000010000 */
[----:B------:R-:W-:-:S02]  /*d6c0*/  VIADD R10, R6, 0x100 ;  /* 0x00000100060a7836 */ /* 0x000fc40000000000 */
[----:B------:R-:W-:-:S03]  /*d6d0*/  IMAD.MOV.U32 R11, RZ, RZ, 0x40000040 ;  /* 0x40000040ff0b7424 */ /* 0x000fc600078e00ff */
[----:B------:R-:W-:Y:S02]  /*d6e0*/  R2UR UR6, R10 ;  /* 0x000000000a0672ca */ /* 0x000fe400000e0000 */
[----:B------:R-:W-:Y:S02]  /*d6f0*/  R2UR UR7, R11 ;  /* 0x000000000b0772ca */ /* 0x000fe400000e0000 */
[----:B0-----:R-:W-:Y:S01]  /*d700*/  F2FP.BF16.F32.PACK_AB R159, R175, R174 ;  /* 0x000000aeaf9f723e */ /* 0x001fe200000010ff */
        /* <DEDUP_REMOVED lines=9> */
[----:B------:R-:W0:Y:S01]  /*d7a0*/  MUFU.EX2 R152, R171 ;  /* 0x000000ab00987308 */ /* 0x000e220000000800 */
[C---:B------:R-:W-:Y:S01]  /*d7b0*/  FADD.FTZ R153, R169.reuse, R156 ;  /* 0x0000009ca9997221 */ /* 0x040fe20000010000 */
[----:B------:R-:W-:-:S03]  /*d7c0*/  F2FP.BF16.F32.PACK_AB R156, R169, R168 ;  /* 0x000000a8a99c723e */ /* 0x000fc600000010ff */
[----:B------:R-:W-:Y:S01]  /*d7d0*/  FADD.FTZ R153, R158, R153 ;  /* 0x000000999e997221 */ /* 0x000fe20000010000 */
[----:B------:R-:W-:Y:S02]  /*d7e0*/  F2FP.BF16.F32.PACK_AB R158, R173, R158 ;  /* 0x0000009ead9e723e */ /* 0x000fe400000010ff */
[----:B0-----:R-:W-:-:S04]  /*d7f0*/  F2FP.BF16.F32.PACK_AB R157, R152, R13 ;  /* 0x0000000d989d723e */ /* 0x001fc800000010ff */
[----:B------:R-:W-:-:S06]  /*d800*/  WARPGROUP.ARRIVE ;  /* 0x00000000000079c5 */ /* 0x000fcc0000000000 */
[----:B------:R-:W-:Y:S01]  /*d810*/  HGMMA.64x256x16.F32.BF16 R24, R156, gdesc[UR4].tnspB, R24, gsb0 ;  /* 0x43e000049c187df0 */ /* 0x000fe20008001818 */
[----:B------:R-:W-:Y:S01]  /*d820*/  FADD.FTZ R153, R173, R153 ;  /* 0x00000099ad997221 */ /* 0x000fe20000010000 */
[----:B------:R-:W-:Y:S02]  /*d830*/  VIADD R10, R6, 0x180 ;  /* 0x00000180060a7836 */ /* 0x000fe40000000000 */
[----:B------:R-:W-:Y:S02]  /*d840*/  IMAD.MOV.U32 R11, RZ, RZ, 0x40000040 ;  /* 0x40000040ff0b7424 */ /* 0x000fe400078e00ff */
[----:B------:R-:W-:Y:S01]  /*d850*/  FADD.FTZ R153, R160, R153 ;  /* 0x00000099a0997221 */ /* 0x000fe20000010000 */
[----:B------:R-:W-:-:S03]  /*d860*/  R2UR UR6, R10 ;  /* 0x000000000a0672ca */ /* 0x000fc600000e0000 */
[----:B------:R-:W-:Y:S01]  /*d870*/  FADD.FTZ R153, R177, R153 ;  /* 0x00000099b1997221 */ /* 0x000fe20000010000 */
[----:B------:R-:W-:Y:S02]  /*d880*/  R2UR UR7, R11 ;  /* 0x000000000b0772ca */ /* 0x000fe400000e0000 */
[----:B------:R-:W-:Y:S01]  /*d890*/  F2FP.BF16.F32.PACK_AB R160, R177, R160 ;  /* 0x000000a0b1a0723e */ /* 0x000fe200000010ff */
[----:B------:R-:W-:Y:S01]  /*d8a0*/  FADD.FTZ R153, R162, R153 ;  /* 0x00000099a2997221 */ /* 0x000fe20000010000 */
[----:B------:R-:W-:Y:S02]  /*d8b0*/  F2FP.BF16.F32.PACK_AB R162, R181, R162 ;  /* 0x000000a2b5a2723e */ /* 0x000fe400000010ff */
[----:B------:R-:W-:Y:S02]  /*d8c0*/  F2FP.BF16.F32.PACK_AB R161, R179, R178 ;  /* 0x000000b2b3a1723e */ /* 0x000fe400000010ff */
[----:B------:R-:W-:Y:S01]  /*d8d0*/  F2FP.BF16.F32.PACK_AB R163, R183, R182 ;  /* 0x000000b6b7a3723e */ /* 0x000fe200000010ff */
[----:B------:R-:W0:Y:S08]  /*d8e0*/  MUFU.EX2 R164, R184 ;  /* 0x000000b800a47308 */ /* 0x000e300000000800 */
[----:B------:R-:W1:Y:S01]  /*d8f0*/  MUFU.EX2 R185, R185 ;  /* 0x000000b900b97308 */ /* 0x000e620000000800 */
[----:B------:R-:W-:-:S07]  /*d900*/  FADD.FTZ R153, R181, R153 ;  /* 0x00000099b5997221 */ /* 0x000fce0000010000 */
[----:B------:R-:W-:Y:S01]  /*d910*/  MUFU.EX2 R166, R188 ;  /* 0x000000bc00a67308 */ /* 0x000fe20000000800 */
[----:B------:R-:W-:-:S07]  /*d920*/  IMAD.MOV.U32 R11, RZ, RZ, 0x40000040 ;  /* 0x40000040ff0b7424 */ /* 0x000fce00078e00ff */
[----:B------:R-:W-:Y:S08]  /*d930*/  MUFU.EX2 R189, R189 ;  /* 0x000000bd00bd7308 */ /* 0x000ff00000000800 */
[----:B------:R-:W-:Y:S08]  /*d940*/  MUFU.EX2 R186, R186 ;  /* 0x000000ba00ba7308 */ /* 0x000ff00000000800 */
[----:B------:R-:W2:Y:S08]  /*d950*/  MUFU.EX2 R187, R187 ;  /* 0x000000bb00bb7308 */ /* 0x000eb00000000800 */
[----:B------:R-:W-:Y:S08]  /*d960*/  MUFU.EX2 R190, R190 ;  /* 0x000000be00be7308 */ /* 0x000ff00000000800 */
[----:B------:R-:W3:Y:S01]  /*d970*/  MUFU.EX2 R191, R191 ;  /* 0x000000bf00bf7308 */ /* 0x000ee20000000800 */
[----:B0-----:R-:W-:Y:S01]  /*d980*/  FADD.FTZ R153, R164, R153 ;  /* 0x00000099a4997221 */ /* 0x001fe20000010000 */
[----:B------:R-:W-:Y:S01]  /*d990*/  VIADD R10, R6, 0x200 ;  /* 0x00000200060a7836 */ /* 0x000fe20000000000 */
[----:B-1----:R-:W-:-:S02]  /*d9a0*/  F2FP.BF16.F32.PACK_AB R164, R185, R164 ;  /* 0x000000a4b9a4723e */ /* 0x002fc400000010ff */
[----:B--2---:R-:W-:Y:S02]  /*d9b0*/  F2FP.BF16.F32.PACK_AB R165, R187, R186 ;  /* 0x000000babba5723e */ /* 0x004fe400000010ff */
[----:B---3--:R-:W-:Y:S01]  /*d9c0*/  F2FP.BF16.F32.PACK_AB R167, R191, R190 ;  /* 0x000000bebfa7723e */ /* 0x008fe200000010ff */
[----:B------:R-:W-:Y:S02]  /*d9d0*/  WARPGROUP.DEPBAR.LE gsb0, 0x0 ;  /* 0x00008000000079c5 */ /* 0x000fe40000010000 */
[----:B------:R-:W-:-:S06]  /*d9e0*/  WARPGROUP.ARRIVE ;  /* 0x00000000000079c5 */ /* 0x000fcc0000000000 */
[----:B------:R-:W-:Y:S01]  /*d9f0*/  HGMMA.64x256x16.F32.BF16 R24, R160, gdesc[UR4].tnspB, R24, gsb0 ;  /* 0x43e00004a0187df0 */ /* 0x000fe20008001818 */
[----:B------:R-:W-:Y:S01]  /*da00*/  R2UR UR7, R11 ;  /* 0x000000000b0772ca */ /* 0x000fe200000e0000 */
[----:B------:R-:W-:Y:S01]  /*da10*/  FADD.FTZ R11, R185, R153 ;  /* 0x00000099b90b7221 */ /* 0x000fe20000010000 */
[----:B------:R-:W-:-:S03]  /*da20*/  R2UR UR6, R10 ;  /* 0x000000000a0672ca */ /* 0x000fc600000e0000 */
[----:B------:R-:W-:Y:S01]  /*da30*/  FADD.FTZ R11, R166, R11 ;  /* 0x0000000ba60b7221 */ /* 0x000fe20000010000 */
[C---:B------:R-:W-:Y:S01]  /*da40*/  F2FP.BF16.F32.PACK_AB R166, R189.reuse, R166 ;  /* 0x000000a6bda6723e */ /* 0x040fe200000010ff */
[----:B------:R-:W0:Y:S08]  /*da50*/  MUFU.EX2 R168, R192 ;  /* 0x000000c000a87308 */ /* 0x000e300000000800 */
[----:B------:R-:W1:Y:S01]  /*da60*/  MUFU.EX2 R193, R193 ;  /* 0x000000c100c17308 */ /* 0x000e620000000800 */
[----:B------:R-:W-:-:S07]  /*da70*/  FADD.FTZ R11, R189, R11 ;  /* 0x0000000bbd0b7221 */ /* 0x000fce0000010000 */
[----:B------:R-:W-:Y:S01]  /*da80*/  MUFU.EX2 R170, R196 ;  /* 0x000000c400aa7308 */ /* 0x000fe20000000800 */
[----:B------:R-:W-:-:S07]  /*da90*/  VIADD R10, R6, 0x280 ;  /* 0x00000280060a7836 */ /* 0x000fce0000000000 */
[----:B------:R-:W-:Y:S08]  /*daa0*/  MUFU.EX2 R197, R197 ;  /* 0x000000c500c57308 */ /* 0x000ff00000000800 */
[----:B------:R-:W-:Y:S08]  /*dab0*/  MUFU.EX2 R194, R194 ;  /* 0x000000c200c27308 */ /* 0x000ff00000000800 */
[----:B------:R-:W2:Y:S08]  /*dac0*/  MUFU.EX2 R195, R195 ;  /* 0x000000c300c37308 */ /* 0x000eb00000000800 */
[----:B------:R-:W-:Y:S08]  /*dad0*/  MUFU.EX2 R198, R198 ;  /* 0x000000c600c67308 */ /* 0x000ff00000000800 */
[----:B------:R-:W3:Y:S01]  /*dae0*/  MUFU.EX2 R199, R199 ;  /* 0x000000c700c77308 */ /* 0x000ee20000000800 */
[----:B0-----:R-:W-:Y:S01]  /*daf0*/  FADD.FTZ R6, R168, R11 ;  /* 0x0000000ba8067221 */ /* 0x001fe20000010000 */
[----:B------:R-:W-:-:S03]  /*db00*/  IMAD.MOV.U32 R11, RZ, RZ, 0x40000040 ;  /* 0x40000040ff0b7424 */ /* 0x000fc600078e00ff */
[C---:B-1----:R-:W-:Y:S01]  /*db10*/  FADD.FTZ R6, R193.reuse, R6 ;  /* 0x00000006c1067221 */ /* 0x042fe20000010000 */
[----:B------:R-:W-:Y:S02]  /*db20*/  F2FP.BF16.F32.PACK_AB R168, R193, R168 ;  /* 0x000000a8c1a8723e */ /* 0x000fe400000010ff */
[----:B--2---:R-:W-:Y:S01]  /*db30*/  F2FP.BF16.F32.PACK_AB R169, R195, R194 ;  /* 0x000000c2c3a9723e */ /* 0x004fe200000010ff */
[----:B------:R-:W-:Y:S01]  /*db40*/  FADD.FTZ R6, R170, R6 ;  /* 0x00000006aa067221 */ /* 0x000fe20000010000 */
[----:B------:R-:W-:Y:S02]  /*db50*/  F2FP.BF16.F32.PACK_AB R170, R197, R170 ;  /* 0x000000aac5aa723e */ /* 0x000fe400000010ff */
[----:B---3--:R-:W-:Y:S01]  /*db60*/  F2FP.BF16.F32.PACK_AB R171, R199, R198 ;  /* 0x000000c6c7ab723e */ /* 0x008fe200000010ff */
[----:B------:R-:W-:Y:S02]  /*db70*/  WARPGROUP.DEPBAR.LE gsb0, 0x0 ;  /* 0x00008000000079c5 */ /* 0x000fe40000010000 */
[----:B------:R-:W-:-:S06]  /*db80*/  WARPGROUP.ARRIVE ;  /* 0x00000000000079c5 */ /* 0x000fcc0000000000 */
[----:B------:R-:W-:Y:S01]  /*db90*/  HGMMA.64x256x16.F32.BF16 R24, R164, gdesc[UR4].tnspB, R24, gsb0 ;  /* 0x43e00004a4187df0 */ /* 0x000fe20008001818 */
[----:B------:R-:W-:Y:S02]  /*dba0*/  R2UR UR6, R10 ;  /* 0x000000000a0672ca */ /* 0x000fe400000e0000 */
[----:B------:R-:W-:Y:S01]  /*dbb0*/  R2UR UR7, R11 ;  /* 0x000000000b0772ca */ /* 0x000fe200000e0000 */
[----:B------:R-:W-:-:S04]  /*dbc0*/  FADD.FTZ R5, R209, R5 ;  /* 0x00000005d1057221 */ /* 0x000fc80000010000 */
        /* <DEDUP_REMOVED lines=16> */
[----:B------:R-:W-:Y:S01]  /*dcd0*/  FADD.FTZ R5, R191, R5 ;  /* 0x00000005bf057221 */ /* 0x000fe20000010000 */
[----:B------:R-:W-:-:S03]  /*dce0*/  @!P1 VIADD R4, R4, 0x32460 ;  /* 0x0003246004049836 */ /* 0x000fc60000000000 */
[----:B------:R-:W-:Y:S02]  /*dcf0*/  FADD.FTZ R5, R194, R5 ;  /* 0x00000005c2057221 */ /* 0x000fe40000010000 */
[----:B------:R-:W-:Y:S02]  /*dd00*/  @!P1 PRMT R4, RZ, 0x654, R4 ;  /* 0x00000654ff049816 */ /* 0x000fe40000000004 */
[----:B------:R-:W-:-:S04]  /*dd10*/  FADD.FTZ R5, R195, R5 ;  /* 0x00000005c3057221 */ /* 0x000fc80000010000 */
[----:B------:R-:W-:Y:S01]  /*dd20*/  FADD.FTZ R5, R198, R5 ;  /* 0x00000005c6057221 */ /* 0x000fe20000010000 */
[----:B------:R-:W-:Y:S01]  /*dd30*/  FADD.FTZ R6, R197, R6 ;  /* 0x00000006c5067221 */ /* 0x000fe20000010000 */
[----:B------:R-:W-:Y:S02]  /*dd40*/  IMAD.MOV.U32 R7, RZ, RZ, R8 ;  /* 0x000000ffff077224 */ /* 0x000fe400078e0008 */
[----:B------:R-:W-:Y:S01]  /*dd50*/  FADD.FTZ R5, R199, R5 ;  /* 0x00000005c7057221 */ /* 0x000fe20000010000 */
[----:B------:R-:W-:Y:S01]  /*dd60*/  IMAD.MOV.U32 R10, RZ, RZ, R0 ;  /* 0x000000ffff0a7224 */ /* 0x000fe200078e0000 */
[----:B------:R-:W-:Y:S02]  /*dd70*/  WARPGROUP.DEPBAR.LE gsb0, 0x0 ;  /* 0x00008000000079c5 */ /* 0x000fe40000010000 */
[----:B------:R-:W-:-:S06]  /*dd80*/  WARPGROUP.ARRIVE ;  /* 0x00000000000079c5 */ /* 0x000fcc0000000000 */
[----:B------:R-:W-:Y:S03]  /*dd90*/  HGMMA.64x256x16.F32.BF16 R24, R168, gdesc[UR4].tnspB, R24, gsb0 ;  /* 0x43e00004a8187df0 */ /* 0x000fe60008001818 */
[----:B------:R-:W-:Y:S02]  /*dda0*/  WARPGROUP.DEPBAR.LE gsb0, 0x0 ;  /* 0x00008000000079c5 */ /* 0x000fe40000010000 */
[----:B------:R0:W-:Y:S01]  /*ddb0*/  @!P1 SYNCS.ARRIVE.TRANS64.RED.A1T0 RZ, [R4+URZ], RZ ;  /* 0x000000ff04ff99a7 */ /* 0x0001e2000810043f */
[----:B------:R-:W-:Y:S05]  /*ddc0*/  @P2 BRA `(.L_x_10307) ;  /* 0xffffffd400e82947 */ /* 0x000fea000383ffff */
.L_x_10297:
[----:B------:R-:W-:Y:S05]  /*ddd0*/  WARPSYNC.ALL ;  /* 0x0000000000007948 */ /* 0x000fea0003800000 */
[----:B-----5:R-:W1:Y:S01]  /*dde0*/  SHFL.BFLY PT, R3, R6, 0x2, 0x1f ;  /* 0x0c401f0006037f89 */ /* 0x020e6200000e0000 */
[----:B------:R-:W-:Y:S02]  /*ddf0*/  IMAD.MOV.U32 R156, RZ, RZ, -0x800000 ;  /* 0xff800000ff9c7424 */ /* 0x000fe400078e00ff */
[----:B------:R-:W-:Y:S01]  /*de00*/  VIADD R200, R200, 0x1 ;  /* 0x00000001c8c87836 */ /* 0x000fe20000000000 */
[----:B------:R2:W-:Y:S08]  /*de10*/  BAR.ARV R9, 0x100 ;  /* 0x000400090000751d */ /* 0x0005f00000002000 */
[----:B------:R-:W-:Y:S06]  /*de20*/  BAR.ARV 0x8, 0x180 ;  /* 0x0206000000007b1d */ /* 0x000fec0000002000 */
[----:B------:R-:W-:Y:S01]  /*de30*/  ISETP.NE.AND P1, PT, R200, 0x2, PT ;  /* 0x00000002c800780c */ /* 0x000fe20003f25270 */
[----:B------:R-:W-:-:S02]  /*de40*/  IMAD.MOV.U32 R155, RZ, RZ, -0x800000 ;  /* 0xff800000ff9b7424 */ /* 0x000fc400078e00ff */
[----:B------:R-:W-:Y:S01]  /*de50*/  VIADD R228, R228, 0x1 ;  /* 0x00000001e4e47836 */ /* 0x000fe20000000000 */
[----:B------:R-:W-:Y:S01]  /*de60*/  SEL R200, R200, RZ, P1 ;  /* 0x000000ffc8c87207 */ /* 0x000fe20000800000 */
[----:B-1----:R-:W-:-:S05]  /*de70*/  FADD.FTZ R3, R3, R6 ;  /* 0x0000000603037221 */ /* 0x002fca0000010000 */
[----:B------:R-:W1:Y:S02]  /*de80*/  SHFL.BFLY PT, R6, R3, 0x1, 0x1f ;  /* 0x0c201f0003067f89 */ /* 0x000e6400000e0000 */
[----:B-1----:R-:W-:Y:S01]  /*de90*/  FADD.FTZ R6, R3, R6 ;  /* 0x0000000603067221 */ /* 0x002fe20000010000 */
[----:B------:R-:W-:-:S04]  /*dea0*/  IMAD.MOV.U32 R3, RZ, RZ, RZ ;  /* 0x000000ffff037224 */ /* 0x000fc800078e00ff */
[----:B------:R-:W-:-:S13]  /*deb0*/  FSETP.NE.FTZ.AND P0, PT, R6, RZ, PT ;  /* 0x000000ff0600720b */ /* 0x000fda0003f15000 */
[----:B0-----:R-:W0:Y:S08]  /*dec0*/  @P0 MUFU.LG2 R4, R6 ;  /* 0x0000000600040308 */ /* 0x001e300000000c00 */
[----:B------:R1:W3:Y:S02]  /*ded0*/  @P0 MUFU.RCP R3, R6 ;  /* 0x0000000600030308 */ /* 0x0002e40000001000 */
[----:B-1----:R-:W-:-:S02]  /*dee0*/  IMAD.U32 R6, RZ, RZ, UR38 ;  /* 0x00000026ff067e24 */ /* 0x002fc4000f8e00ff */
[----:B0-----:R-:W-:Y:S02]  /*def0*/  @P0 FMUL.FTZ R4, R4, 0.69314718246459960938 ;  /* 0x3f31721804040820 */ /* 0x001fe40000410000 */
[----:B------:R-:W-:-:S04]  /*df00*/  @P0 FMUL.FTZ R6, R6, 0.69314718246459960938 ;  /* 0x3f31721806060820 */ /* 0x000fc80000410000 */
[----:B------:R-:W-:Y:S01]  /*df10*/  @P0 FFMA.FTZ R156, R6, R0, R4 ;  /* 0x00000000069c0223 */ /* 0x000fe20000010004 */
[-C--:B---3--:R-:W-:Y:S01]  /*df20*/  FMUL.FTZ R152, R24, R3.reuse ;  /* 0x0000000318987220 */ /* 0x088fe20000410000 */
        /* <DEDUP_REMOVED lines=68> */
[----:B------:R-:W-:-:S03]  /*e370*/  FMUL.FTZ R149, R149, R3 ;  /* 0x0000000395957220 */ /* 0x000fc60000410000 */
[----:B------:R-:W0:Y:S08]  /*e380*/  @P0 MUFU.LG2 R5, R4 ;  /* 0x0000000400050308 */ /* 0x000e300000000c00 */
[----:B------:R1:W3:Y:S02]  /*e390*/  @P0 MUFU.RCP R0, R4 ;  /* 0x0000000400000308 */ /* 0x0002e40000001000 */
[----:B-1----:R-:W-:-:S02]  /*e3a0*/  IMAD.U32 R4, RZ, RZ, UR38 ;  /* 0x00000026ff047e24 */ /* 0x002fc4000f8e00ff */
[----:B0-----:R-:W-:Y:S02]  /*e3b0*/  @P0 FMUL.FTZ R5, R5, 0.69314718246459960938 ;  /* 0x3f31721805050820 */ /* 0x001fe40000410000 */
[----:B------:R-:W-:-:S04]  /*e3c0*/  @P0 FMUL.FTZ R4, R4, 0.69314718246459960938 ;  /* 0x3f31721804040820 */ /* 0x000fc80000410000 */
[----:B------:R-:W-:Y:S01]  /*e3d0*/  @P0 FFMA.FTZ R155, R4, R8, R5 ;  /* 0x00000008049b0223 */ /* 0x000fe20000010005 */
        /* <DEDUP_REMOVED lines=64> */
[----:B------:R-:W-:-:S02]  /*e7e0*/  SEL R0, RZ, 0x1, P1 ;  /* 0x00000001ff007807 */ /* 0x000fc40000800000 */
[----:B------:R-:W-:Y:S02]  /*e7f0*/  PLOP3.LUT P0, PT, PT, PT, PT, 0x8, 0x0 ;  /* 0x000000000000781c */ /* 0x000fe40003f0e170 */
[----:B--2---:R-:W-:-:S11]  /*e800*/  LOP3.LUT R208, R208, R0, RZ, 0x3c, !PT ;  /* 0x00000000d0d07212 */ /* 0x004fd600078e3cff */
.L_x_10254:
        /* <DEDUP_REMOVED lines=11> */
[----:B------:R-:W-:Y:S01]  /*e8c0*/  ISETP.NE.AND P0, PT, R223, RZ, PT ;  /* 0x000000ffdf00720c */ /* 0x000fe20003f05270 */
        /* <DEDUP_REMOVED lines=193> */
[----:B--2---:R-:W-:Y:S01]  /*f4e0*/  @P0 IADD3 R14, P3, R225, UR6, RZ ;  /* 0x00000006e10e0c10 */ /* 0x004fe2000ff7e0ff */
[----:B------:R-:W-:Y:S02]  /*f4f0*/  ULDC UR6, c[0x0][0xb88] ;  /* 0x0002e20000067ab9 */ /* 0x000fe40000000800 */
[----:B------:R-:W-:Y:S01]  /*f500*/  IMAD.U32 R0, RZ, RZ, UR6 ;  /* 0x00000006ff007e24 */ /* 0x000fe2000f8e00ff */
[----:B------:R-:W-:Y:S01]  /*f510*/  @P0 IADD3.X R15, R226, UR7, RZ, P3, !PT ;  /* 0x00000007e20f0c10 */ /* 0x000fe20009ffe4ff */
[----:B------:R2:W5:Y:S01]  /*f520*/  @P1 LDG.E R3, desc[UR60][R8.64] ;  /* 0x0000003c08031981 */ /* 0x000562000c1e1900 */
[----:B------:R-:W-:Y:S01]  /*f530*/  IMAD.MOV.U32 R20, RZ, RZ, 0xab8 ;  /* 0x00000ab8ff147424 */ /* 0x000fe200078e00ff */
[----:B------:R-:W-:Y:S02]  /*f540*/  ISETP.GT.AND P2, PT, R223, 0x1, PT ;  /* 0x00000001df00780c */ /* 0x000fe40003f44270 */
[----:B------:R2:W5:Y:S02]  /*f550*/  @P0 LDG.E R0, desc[UR60][R14.64] ;  /* 0x0000003c0e000981 */ /* 0x000564000c1e1900 */
[----:B------:R-:W-:-:S04]  /*f560*/  SEL R20, R20, 0xa78, P2 ;  /* 0x00000a7814147807 */ /* 0x000fc80001000000 */
[----:B------:R2:W3:Y:S08]  /*f570*/  LDC.64 R10, c[0x0][R20+0x220] ;  /* 0x00008800140a7b82 */ /* 0x0004f00000000a00 */
[----:B------:R2:W4:Y:S01]  /*f580*/  LDC.64 R12, c[0x0][R20+0x218] ;  /* 0x00008600140c7b82 */ /* 0x0005220000000a00 */
[----:B------:R-:W-:Y:S05]  /*f590*/  @P0 BRA `(.L_x_10310) ;  /* 0x0000000000100947 */ /* 0x000fea0003800000 */
[----:B------:R-:W-:Y:S05]  /*f5a0*/  @!P1 BRA `(.L_x_10310) ;  /* 0x00000000000c9947 */ /* 0x000fea0003800000 */
[----:B-----5:R-:W3:Y:S04]  /*f5b0*/  LDG.E R0, desc[UR60][R8.64] ;  /* 0x0000003c08007981 */ /* 0x020ee8000c1e1900 */
[----:B--2---:R-:W3:Y:S02]  /*f5c0*/  LDG.E R8, desc[UR60][R8.64+0x4] ;  /* 0x0000043c08087981 */ /* 0x004ee4000c1e1900 */
[----:B---3--:R-:W-:-:S07]  /*f5d0*/  IMAD.IADD R0, R8, 0x1, -R0 ;  /* 0x0000000108007824 */ /* 0x008fce00078e0a00 */
.L_x_10310:
[----:B--2---:R-:W2:Y:S01]  /*f5e0*/  LDL.LU R14, [R1+0x88] ;  /* 0x00008800010e7983 */ /* 0x004ea20000300800 */
[----:B------:R-:W0:Y:S03]  /*f5f0*/  LDC R154, c[0x0][0xce8] ;  /* 0x00033a00ff9a7b82 */ /* 0x000e260000000800 */
[----:B------:R-:W2:Y:S01]  /*f600*/  LDL R21, [R1+0x98] ;  /* 0x0000980001157983 */ /* 0x000ea20000100800 */
[----:B------:R-:W-:-:S03]  /*f610*/  ISETP.NE.U32.AND P0, PT, RZ, UR4, PT ;  /* 0x00000004ff007c0c */ /* 0x000fc6000bf05070 */
[----:B------:R-:W2:Y:S01]  /*f620*/  LDL R158, [R1+0x94] ;  /* 0x00009400019e7983 */ /* 0x000ea20000100800 */
[----:B------:R-:W2:Y:S01]  /*f630*/  LDC.64 R8, c[0x0][R20+0x228] ;  /* 0x00008a0014087b82 */ /* 0x000ea20000000a00 */
[----:B------:R-:W-:Y:S02]  /*f640*/  ISETP.NE.AND.EX P0, PT, RZ, UR5, PT, P0 ;  /* 0x00000005ff007c0c */ /* 0x000fe4000bf05300 */
[----:B------:R-:W2:Y:S02]  /*f650*/  LDL R157, [R1+0x8c] ;  /* 0x00008c00019d7983 */ /* 0x000ea40000100800 */
[----:B------:R-:W-:Y:S02]  /*f660*/  SEL R224, R224, RZ, !P0 ;  /* 0x000000ffe0e07207 */ /* 0x000fe40004000000 */
[----:B0-----:R-:W-:-:S03]  /*f670*/  ISETP.NE.AND P1, PT, R154, 0x1, PT ;  /* 0x000000019a00780c */ /* 0x001fc60003f25270 */
[----:B---3--:R-:W-:Y:S02]  /*f680*/  IMAD R11, R11, R224, RZ ;  /* 0x000000e00b0b7224 */ /* 0x008fe400078e02ff */
[-C--:B----4-:R-:W-:Y:S02]  /*f690*/  IMAD R15, R13, R222.reuse, RZ ;  /* 0x000000de0d0f7224 */ /* 0x090fe400078e02ff */
[----:B------:R-:W-:-:S06]  /*f6a0*/  IMAD.WIDE.U32 R12, R12, R222, RZ ;  /* 0x000000de0c0c7225 */ /* 0x000fcc00078e00ff */
[----:B-1----:R-:W0:Y:S01]  /*f6b0*/  @P1 LDC R40, c[0x0][0xcec] ;  /* 0x00033b00ff281b82 */ /* 0x002e220000000800 */
[----:B------:R-:W-:Y:S02]  /*f6c0*/  IMAD.IADD R15, R13, 0x1, R15 ;  /* 0x000000010d0f7824 */ /* 0x000fe400078e020f */
[----:B-----5:R-:W-:Y:S01]  /*f6d0*/  IMAD R0, R0, R154, RZ ;  /* 0x0000009a00007224 */ /* 0x020fe200078e02ff */
[----:B--2---:R-:W-:-:S05]  /*f6e0*/  SEL R14, R14, RZ, !P0 ;  /* 0x000000ff0e0e7207 */ /* 0x004fca0004000000 */
[C---:B------:R-:W-:Y:S02]  /*f6f0*/  IMAD R14, R10.reuse, R14, R11 ;  /* 0x0000000e0a0e7224 */ /* 0x040fe400078e020b */
[----:B------:R-:W-:-:S04]  /*f700*/  IMAD.WIDE.U32 R10, R10, R224, RZ ;  /* 0x000000e00a0a7225 */ /* 0x000fc800078e00ff */
[----:B------:R-:W-:Y:S01]  /*f710*/  IMAD.IADD R11, R11, 0x1, R14 ;  /* 0x000000010b0b7824 */ /* 0x000fe200078e020e */
[----:B------:R-:W-:Y:S02]  /*f720*/  IADD3 R14, P0, P3, R10, R12, R3 ;  /* 0x0000000c0a0e7210 */ /* 0x000fe40007b1e003 */
[----:B------:R-:W1:Y:S01]  /*f730*/  @P1 LDC R10, c[0x0][0xcf0] ;  /* 0x00033c00ff0a1b82 */ /* 0x000e620000000800 */
[----:B------:R-:W-:Y:S01]  /*f740*/  SEL R12, R230, RZ, P2 ;  /* 0x000000ffe60c7207 */ /* 0x000fe20001000000 */
[----:B------:R-:W-:-:S04]  /*f750*/  IMAD R21, R229, 0x80, R21 ;  /* 0x00000080e5157824 */ /* 0x000fc800078e0215 */
[-C--:B------:R-:W-:Y:S02]  /*f760*/  IMAD R9, R9, R12.reuse, RZ ;  /* 0x0000000c09097224 */ /* 0x080fe400078e02ff */
[----:B------:R-:W-:Y:S01]  /*f770*/  IMAD.WIDE.U32 R12, R8, R12, RZ ;  /* 0x0000000c080c7225 */ /* 0x000fe200078e00ff */
[----:B------:R-:W-:-:S04]  /*f780*/  SHF.R.S32.HI R8, RZ, 0x1f, R3 ;  /* 0x0000001fff087819 */ /* 0x000fc80000011403 */
[----:B------:R-:W-:Y:S01]  /*f790*/  IADD3.X R15, R11, R15, R8, P0, P3 ;  /* 0x0000000f0b0f7210 */ /* 0x000fe200007e6408 */
[----:B0-----:R-:W-:-:S04]  /*f7a0*/  @P1 IMAD.HI.U32 R11, R21, R40, RZ ;  /* 0x00000028150b1227 */ /* 0x001fc800078e00ff */
[----:B------:R-:W-:Y:S02]  /*f7b0*/  IMAD.MOV.U32 R40, RZ, RZ, R21 ;  /* 0x000000ffff287224 */ /* 0x000fe400078e0015 */
[----:B------:R-:W-:Y:S01]  /*f7c0*/  IMAD.IADD R9, R13, 0x1, R9 ;  /* 0x000000010d097824 */ /* 0x000fe200078e0209 */
[----:B-1----:R-:W-:Y:S02]  /*f7d0*/  @P1 SHF.R.U32.HI R40, RZ, R10, R11 ;  /* 0x0000000aff281219 */ /* 0x002fe4000001160b */
[----:B------:R0:W1:Y:S02]  /*f7e0*/  LDC.64 R10, c[0x0][R20+0x210] ;  /* 0x00008400140a7b82 */ /* 0x0000640000000a00 */
[----:B------:R-:W-:Y:S02]  /*f7f0*/  IADD3 R12, P0, P3, R40, R14, R12 ;  /* 0x0000000e280c7210 */ /* 0x000fe40007b1e00c */
[----:B------:R-:W-:-:S04]  /*f800*/  SHF.R.S32.HI R13, RZ, 0x1f, R40 ;  /* 0x0000001fff0d7819 */ /* 0x000fc80000011428 */
[----:B------:R-:W-:Y:S02]  /*f810*/  IADD3.X R13, R13, R15, R9, P0, P3 ;  /* 0x0000000f0d0d7210 */ /* 0x000fe400007e6409 */
[----:B------:R-:W2:Y:S01]  /*f820*/  LDC.64 R14, c[0x0][0xca8] ;  /* 0x00032a00ff0e7b82 */ /* 0x000ea20000000a00 */
[----:B0-----:R-:W-:-:S04]  /*f830*/  IMAD.MOV R20, RZ, RZ, -R40 ;  /* 0x000000ffff147224 */ /* 0x001fc800078e0a28 */
[----:B------:R-:W-:-:S05]  /*f840*/  IMAD R20, R154, R20, R21 ;  /* 0x000000149a147224 */ /* 0x000fca00078e0215 */
[----:B------:R-:W-:Y:S01]  /*f850*/  SHF.R.S32.HI R9, RZ, 0x1f, R20 ;  /* 0x0000001fff097819 */ /* 0x000fe20000011414 */
[----:B--2---:R-:W0:Y:S08]  /*f860*/  @!P2 LDC R14, c[0x0][0xc50] ;  /* 0x00031400ff0eab82 */ /* 0x004e300000000800 */
[----:B------:R-:W2:Y:S01]  /*f870*/  @!P2 LDC R15, c[0x0][0xc54] ;  /* 0x00031500ff0fab82 */ /* 0x000ea20000000800 */
[----:B-1----:R-:W-:-:S02]  /*f880*/  IMAD R11, R11, R20, RZ ;  /* 0x000000140b0b7224 */ /* 0x002fc400078e02ff */
[----:B------:R-:W-:-:S04]  /*f890*/  IMAD.WIDE.U32 R12, R10, R20, R12 ;  /* 0x000000140a0c7225 */ /* 0x000fc800078e000c */
[----:B------:R-:W-:-:S04]  /*f8a0*/  IMAD R9, R10, R9, R11 ;  /* 0x000000090a097224 */ /* 0x000fc800078e020b */
[----:B------:R-:W-:Y:S01]  /*f8b0*/  IMAD.IADD R9, R13, 0x1, R9 ;  /* 0x000000010d097824 */ /* 0x000fe200078e0209 */
[----:B0-----:R-:W-:-:S04]  /*f8c0*/  LEA R14, P0, R12, R14, 0x2 ;  /* 0x0000000e0c0e7211 */ /* 0x001fc800078010ff */
[----:B--2---:R-:W-:Y:S01]  /*f8d0*/  LEA.HI.X R9, R12, R15, R9, 0x2, P0 ;  /* 0x0000000f0c097211 */ /* 0x004fe200000f1409 */
[----:B------:R-:W-:Y:S01]  /*f8e0*/  SHFL.IDX PT, R10, R14, RZ, 0x1c1f ;  /* 0x001c1fff0e0a7589 */ /* 0x000fe200000e0000 */
[----:B------:R-:W-:-:S03]  /*f8f0*/  IMAD R20, R229, 0x80, R158 ;  /* 0x00000080e5147824 */ /* 0x000fc600078e029e */
[----:B------:R-:W0:Y:S04]  /*f900*/  SHFL.IDX PT, R11, R9, RZ, 0x1c1f ;  /* 0x001c1fff090b7589 */ /* 0x000e2800000e0000 */
[----:B------:R-:W-:Y:S04]  /*f910*/  SHFL.IDX PT, R12, R14, 0x1, 0x1c1f ;  /* 0x003c1f000e0c7f89 */ /* 0x000fe800000e0000 */
[----:B------:R1:W2:Y:S01]  /*f920*/  SHFL.IDX PT, R13, R9, 0x1, 0x1c1f ;  /* 0x003c1f00090d7f89 */ /* 0x0002a200000e0000 */
        /* <DEDUP_REMOVED lines=9> */
[----:B------:R-:W-:-:S07]  /*f9c0*/  ULDC.64 UR4, c[0x0][0xba0] ;  /* 0x0002e80000047ab9 */ /* 0x000fce0000000a00 */
[----:B------:R-:W2:Y:S01]  /*f9d0*/  @P1 LDC R20, c[0x0][0xcf0] ;  /* 0x00033c00ff141b82 */ /* 0x000ea20000000800 */
        /* <DEDUP_REMOVED lines=9> */
[C---:B------:R-:W-:Y:S02]  /*fa70*/  IADD3 R29, P2, R6.reuse, 0x2000, RZ ;  /* 0x00002000061d7810 */ /* 0x040fe40007f5e0ff */
[C---:B------:R-:W-:Y:S02]  /*fa80*/  IADD3 R33, P3, R6.reuse, 0x3000, RZ ;  /* 0x0000300006217810 */ /* 0x040fe40007f7e0ff */
[----:B------:R-:W-:-:S02]  /*fa90*/  IADD3 R37, P4, R6, 0x4000, RZ ;  /* 0x0000400006257810 */ /* 0x000fc40007f9e0ff */
[----:B------:R-:W-:Y:S02]  /*faa0*/  SHF.R.U64 R44, R44, 0x3, RZ ;  /* 0x000000032c2c7819 */ /* 0x000fe400000012ff */
[----:B------:R-:W-:Y:S02]  /*fab0*/  LOP3.LUT R24, R25, 0x380, RZ, 0xc0, !PT ;  /* 0x0000038019187812 */ /* 0x000fe400078ec0ff */
[----:B------:R-:W-:Y:S02]  /*fac0*/  LOP3.LUT R28, R29, 0x380, RZ, 0xc0, !PT ;  /* 0x000003801d1c7812 */ /* 0x000fe400078ec0ff */
[----:B------:R-:W-:Y:S02]  /*fad0*/  LOP3.LUT R32, R33, 0x380, RZ, 0xc0, !PT ;  /* 0x0000038021207812 */ /* 0x000fe400078ec0ff */
[----:B------:R-:W-:Y:S02]  /*fae0*/  LOP3.LUT R36, R37, 0x380, RZ, 0xc0, !PT ;  /* 0x0000038025247812 */ /* 0x000fe400078ec0ff */
[----:B------:R-:W-:Y:S01]  /*faf0*/  LOP3.LUT R44, R44, R45, RZ, 0x3c, !PT ;  /* 0x0000002d2c2c7212 */ /* 0x000fe200078e3cff */
[----:B------:R-:W-:Y:S01]  /*fb00*/  IMAD.X R45, RZ, RZ, R7, P5 ;  /* 0x000000ffff2d7224 */ /* 0x000fe200028e0607 */
[----:B------:R-:W-:-:S02]  /*fb10*/  IADD3 R65, P5, R6, 0xa000, RZ ;  /* 0x0000a00006417810 */ /* 0x000fc40007fbe0ff */
[----:B------:R-:W-:Y:S02]  /*fb20*/  SHF.R.U64 R24, R24, 0x3, RZ ;  /* 0x0000000318187819 */ /* 0x000fe400000012ff */
[----:B------:R-:W-:Y:S01]  /*fb30*/  SHF.R.U64 R28, R28, 0x3, RZ ;  /* 0x000000031c1c7819 */ /* 0x000fe200000012ff */
[----:B------:R-:W-:Y:S01]  /*fb40*/  IMAD R8, R8, UR4, RZ ;  /* 0x0000000408087c24 */ /* 0x000fe2000f8e02ff */
[----:B------:R-:W-:Y:S01]  /*fb50*/  SHF.R.U64 R32, R32, 0x3, RZ ;  /* 0x0000000320207819 */ /* 0x000fe200000012ff */
[----:B------:R-:W5:Y:S01]  /*fb60*/  LD.E.128 R44, desc[UR60][R44.64] ;  /* 0x0000003c2c2c7980 */ /* 0x000f62000c101d00 */
[----:B------:R-:W-:Y:S02]  /*fb70*/  SHF.R.U64 R36, R36, 0x3, RZ ;  /* 0x0000000324247819 */ /* 0x000fe400000012ff */
[----:B------:R-:W-:Y:S02]  /*fb80*/  LOP3.LUT R64, R65, 0x380, RZ, 0xc0, !PT ;  /* 0x0000038041407812 */ /* 0x000fe400078ec0ff */
        /* <DEDUP_REMOVED lines=13> */
[----:B------:R-:W-:Y:S02]  /*fc60*/  IADD3 R61, P4, R6, 0x9000, RZ ;  /* 0x00009000063d7810 */ /* 0x000fe40007f9e0ff */
[----:B------:R-:W-:Y:S01]  /*fc70*/  SHF.R.U64 R64, R64, 0x3, RZ ;  /* 0x0000000340407819 */ /* 0x000fe200000012ff */
[----:B------:R-:W5:Y:S01]  /*fc80*/  LD.E.128 R32, desc[UR60][R32.64] ;  /* 0x0000003c20207980 */ /* 0x000f62000c101d00 */
[----:B------:R-:W-:Y:S02]  /*fc90*/  LOP3.LUT R48, R49, 0x380, RZ, 0xc0, !PT ;  /* 0x0000038031307812 */ /* 0x000fe400078ec0ff */
[----:B------:R-:W-:Y:S01]  /*fca0*/  LOP3.LUT R52, R53, 0x380, RZ, 0xc0, !PT ;  /* 0x0000038035347812 */ /* 0x000fe200078ec0ff */
[----:B------:R-:W5:Y:S01]  /*fcb0*/  LD.E.128 R36, desc[UR60][R36.64] ;  /* 0x0000003c24247980 */ /* 0x000f62000c101d00 */
[----:B------:R-:W-:-:S02]  /*fcc0*/  LOP3.LUT R56, R57, 0x380, RZ, 0xc0, !PT ;  /* 0x0000038039387812 */ /* 0x000fc400078ec0ff */
[----:B------:R-:W-:Y:S02]  /*fcd0*/  LOP3.LUT R60, R61, 0x380, RZ, 0xc0, !PT ;  /* 0x000003803d3c7812 */ /* 0x000fe400078ec0ff */
[----:B------:R-:W-:Y:S01]  /*fce0*/  LOP3.LUT R64, R64, R65, RZ, 0x3c, !PT ;  /* 0x0000004140407212 */ /* 0x000fe200078e3cff */
[--C-:B------:R-:W-:Y:S01]  /*fcf0*/  IMAD.X R65, RZ, RZ, R7.reuse, P5 ;  /* 0x000000ffff417224 */ /* 0x100fe200028e0607 */
[C---:B------:R-:W-:Y:S02]  /*fd00*/  LOP3.LUT R13, R6.reuse, 0x380, RZ, 0xc0, !PT ;  /* 0x00000380060d7812 */ /* 0x040fe400078ec0ff */
[----:B------:R-:W-:Y:S02]  /*fd10*/  IADD3 R9, P5, R6, 0xf000, RZ ;  /* 0x0000f00006097810 */ /* 0x000fe40007fbe0ff */
[----:B------:R-:W-:Y:S01]  /*fd20*/  SHF.R.U64 R48, R48, 0x3, RZ ;  /* 0x0000000330307819 */ /* 0x000fe200000012ff */
[----:B------:R-:W5:Y:S01]  /*fd30*/  LD.E.128 R64, desc[UR60][R64.64] ;  /* 0x0000003c40407980 */ /* 0x000f62000c101d00 */
[----:B------:R-:W-:Y:S01]  /*fd40*/  SHF.R.U64 R52, R52, 0x3, RZ ;  /* 0x0000000334347819 */ /* 0x000fe200000012ff */
[----:B------:R-:W-:Y:S01]  /*fd50*/  IMAD.X R85, RZ, RZ, R7, P5 ;  /* 0x000000ffff557224 */ /* 0x000fe200028e0607 */
[----:B------:R-:W-:-:S02]  /*fd60*/  SHF.R.U64 R56, R56, 0x3, RZ ;  /* 0x0000000338387819 */ /* 0x000fc400000012ff */
[----:B------:R-:W-:Y:S02]  /*fd70*/  SHF.R.U64 R60, R60, 0x3, RZ ;  /* 0x000000033c3c7819 */ /* 0x000fe400000012ff */
        /* <DEDUP_REMOVED lines=16> */
[----:B------:R-:W-:Y:S01]  /*fe80*/  LOP3.LUT R4, R13, R6, RZ, 0x3c, !PT ;  /* 0x000000060d047212 */ /* 0x000fe200078e3cff */
[----:B------:R-:W5:Y:S01]  /*fe90*/  LD.E.128 R56, desc[UR60][R56.64] ;  /* 0x0000003c38387980 */ /* 0x000f62000c101d00 */
[----:B------:R-:W-:Y:S02]  /*fea0*/  SHF.R.U64 R6, R5, 0x3, RZ ;  /* 0x0000000305067819 */ /* 0x000fe400000012ff */
[----:B------:R-:W-:Y:S01]  /*feb0*/  LOP3.LUT R12, R12, 0xfffffff8, RZ, 0xc0, !PT ;  /* 0xfffffff80c0c7812 */ /* 0x000fe200078ec0ff */
[C---:B------:R-:W-:Y:S01]  /*fec0*/  IMAD R13, R3.reuse, UR5, R8 ;  /* 0x00000005030d7c24 */ /* 0x040fe2000f8e0208 */
[----:B------:R-:W-:Y:S01]  /*fed0*/  LOP3.LUT R84, R6, R9, RZ, 0x3c, !PT ;  /* 0x0000000906547212 */ /* 0x000fe200078e3cff */
[----:B------:R-:W-:Y:S01]  /*fee0*/  IMAD.WIDE.U32 R8, R3, UR4, RZ ;  /* 0x0000000403087c25 */ /* 0x000fe2000f8e00ff */
[----:B------:R-:W-:Y:S01]  /*fef0*/  LOP3.LUT R68, R69, 0x380, RZ, 0xc0, !PT ;  /* 0x0000038045447812 */ /* 0x000fe200078ec0ff */
[----:B------:R-:W-:Y:S01]  /*ff00*/  ULDC.64 UR4, c[0x0][0xbe8] ;  /* 0x0002fa0000047ab9 */ /* 0x000fe20000000a00 */
[----:B------:R-:W-:Y:S01]  /*ff10*/  LOP3.LUT R72, R73, 0x380, RZ, 0xc0, !PT ;  /* 0x0000038049487812 */ /* 0x000fe200078ec0ff */
[----:B------:R-:W-:Y:S01]  /*ff20*/  IMAD.IADD R11, R11, 0x1, -R12 ;  /* 0x000000010b0b7824 */ /* 0x000fe200078e0a0c */
[----:B------:R-:W-:Y:S01]  /*ff30*/  LOP3.LUT R76, R77, 0x380, RZ, 0xc0, !PT ;  /* 0x000003804d4c7812 */ /* 0x000fe200078ec0ff */
[----:B------:R-:W-:Y:S01]  /*ff40*/  IMAD.IADD R9, R9, 0x1, R13 ;  /* 0x0000000109097824 */ /* 0x000fe200078e020d */
[----:B------:R-:W-:Y:S01]  /*ff50*/  LOP3.LUT R80, R81, 0x380, RZ, 0xc0, !PT ;  /* 0x0000038051507812 */ /* 0x000fe200078ec0ff */
[----:B------:R-:W-:Y:S01]  /*ff60*/  IMAD R12, R11, 0x20, R10 ;  /* 0x000000200b0c7824 */ /* 0x000fe200078e020a */
[----:B------:R-:W-:Y:S01]  /*ff70*/  SHF.R.U64 R68, R68, 0x3, RZ ;  /* 0x0000000344447819 */ /* 0x000fe200000012ff */
[----:B------:R-:W-:Y:S01]  /*ff80*/  IMAD.WIDE.U32 R8, R222, UR4, R8 ;  /* 0x00000004de087c25 */ /* 0x000fe2000f8e0008 */
[----:B------:R-:W-:Y:S01]  /*ff90*/  SHF.R.U64 R72, R72, 0x3, RZ ;  /* 0x0000000348487819 */ /* 0x000fe200000012ff */
[----:B------:R-:W5:Y:S01]  /*ffa0*/  LD.E.128 R60, desc[UR60][R60.64] ;  /* 0x0000003c3c3c7980 */ /* 0x000f62000c101d00 */
[----:B------:R-:W-:Y:S01]  /*ffb0*/  SHF.R.U64 R76, R76, 0x3, RZ ;  /* 0x000000034c4c7819 */ /* 0x000fe200000012ff */
[----:B------:R-:W-:Y:S01]  /*ffc0*/  IMAD R14, R229, 0x80, R12 ;  /* 0x00000080e50e7824 */ /* 0x000fe200078e020c */
[----:B------:R-:W-:Y:S01]  /*ffd0*/  SHF.R.U64 R80, R80, 0x3, RZ ;  /* 0x0000000350507819 */ /* 0x000fe200000012ff */
[----:B------:R-:W-:Y:S01]  /*ffe0*/  IMAD.MOV.U32 R5, RZ, RZ, R7 ;  /* 0x000000ffff057224 */ /* 0x000fe200078e0007 */
[----:B------:R-:W-:Y:S01]  /*fff0*/  SHF.R.S32.HI R13, RZ, 0x1f, R224 ;  /* 0x0000001fff0d7819 */ /* 0x000fe200000114e0 */
[----:B------:R-:W-:Y:S01]  /*10000*/  IMAD R9, R222, UR5, R9 ;  /* 0x00000005de097c24 */ /* 0x000fe2000f8e0209 */
[----:B------:R-:W-:Y:S01]  /*10010*/  ULDC.64 UR4, c[0x0][0xbf0] ;  /* 0x0002fc0000047ab9 */ /* 0x000fe20000000a00 */
[----:B------:R-:W-:Y:S01]  /*10020*/  LOP3.LUT R68, R68, R69, RZ, 0x3c, !PT ;  /* 0x0000004544447212 */ /* 0x000fe200078e3cff */
[----:B-1----:R-:W-:Y:S01]  /*10030*/  @P1 IMAD.HI.U32 R3, R14, R15, RZ ;  /* 0x0000000f0e031227 */ /* 0x002fe200078e00ff */
[----:B------:R-:W-:Y:S01]  /*10040*/  LOP3.LUT R72, R72, R73, RZ, 0x3c, !PT ;  /* 0x0000004948487212 */ /* 0x000fe200078e3cff */
[----:B------:R-:W5:Y:S01]  /*10050*/  LD.E.128 R84, desc[UR60][R84.64] ;  /* 0x0000003c54547980 */ /* 0x000f62000c101d00 */
[----:B------:R-:W-:Y:S01]  /*10060*/  LOP3.LUT R76, R76, R77, RZ, 0x3c, !PT ;  /* 0x0000004d4c4c7212 */ /* 0x000fe200078e3cff */
[--C-:B------:R-:W-:Y:S01]  /*10070*/  IMAD.X R69, RZ, RZ, R7.reuse, P0 ;  /* 0x000000ffff457224 */ /* 0x100fe200000e0607 */
[----:B------:R-:W-:Y:S01]  /*10080*/  LOP3.LUT R80, R80, R81, RZ, 0x3c, !PT ;  /* 0x0000005150507212 */ /* 0x000fe200078e3cff */
[----:B------:R-:W-:-:S02]  /*10090*/  IMAD.X R73, RZ, RZ, R7, P2 ;  /* 0x000000ffff497224 */ /* 0x000fc400010e0607 */
[--C-:B------:R-:W-:Y:S02]  /*100a0*/  IMAD.X R77, RZ, RZ, R7.reuse, P3 ;  /* 0x000000ffff4d7224 */ /* 0x100fe400018e0607 */
[----:B------:R-:W-:Y:S01]  /*100b0*/  IMAD.X R81, RZ, RZ, R7, P4 ;  /* 0x000000ffff517224 */ /* 0x000fe200020e0607 */
[----:B------:R-:W5:Y:S01]  /*100c0*/  LD.E.128 R68, desc[UR60][R68.64] ;  /* 0x0000003c44447980 */ /* 0x000f62000c101d00 */
[----:B------:R-:W-:Y:S02]  /*100d0*/  IMAD R13, R13, UR4, RZ ;  /* 0x000000040d0d7c24 */ /* 0x000fe4000f8e02ff */
[----:B------:R-:W-:Y:S01]  /*100e0*/  IMAD.MOV.U32 R11, RZ, RZ, R14 ;  /* 0x000000ffff0b7224 */ /* 0x000fe200078e000e */
[----:B--2---:R-:W-:Y:S01]  /*100f0*/  @P1 SHF.R.U32.HI R11, RZ, R20, R3 ;  /* 0x00000014ff0b1219 */ /* 0x004fe20000011603 */
[C---:B------:R-:W-:Y:S01]  /*10100*/  IMAD R13, R224.reuse, UR5, R13 ;  /* 0x00000005e00d7c24 */ /* 0x040fe2000f8e020d */
[----:B------:R-:W5:Y:S01]  /*10110*/  LD.E.128 R4, desc[UR60][R4.64] ;  /* 0x0000003c04047980 */ /* 0x000f62000c101d00 */
[----:B------:R-:W-:Y:S01]  /*10120*/  IMAD.WIDE.U32 R8, R224, UR4, R8 ;  /* 0x00000004e0087c25 */ /* 0x000fe2000f8e0008 */
[----:B------:R-:W-:Y:S01]  /*10130*/  SHF.R.S32.HI R3, RZ, 0x1f, R11 ;  /* 0x0000001fff037819 */ /* 0x000fe2000001140b */
[----:B------:R-:W-:Y:S01]  /*10140*/  ULDC.64 UR4, c[0x0][0xbe0] ;  /* 0x0002f80000047ab9 */ /* 0x000fe20000000a00 */
[----:B------:R-:W5:Y:S01]  /*10150*/  LD.E.128 R72, desc[UR60][R72.64] ;  /* 0x0000003c48487980 */ /* 0x000f62000c101d00 */
[----:B------:R-:W-:-:S03]  /*10160*/  IMAD.IADD R9, R9, 0x1, R13 ;  /* 0x0000000109097824 */ /* 0x000fc600078e020d */
[----:B------:R-:W5:Y:S01]  /*10170*/  LD.E.128 R76, desc[UR60][R76.64] ;  /* 0x0000003c4c4c7980 */ /* 0x000f62000c101d00 */
[----:B------:R-:W-:-:S03]  /*10180*/  IMAD.MOV R13, RZ, RZ, -R11 ;  /* 0x000000ffff0d7224 */ /* 0x000fc600078e0a0b */
[----:B------:R-:W5:Y:S01]  /*10190*/  LD.E.128 R80, desc[UR60][R80.64] ;  /* 0x0000003c50507980 */ /* 0x000f62000c101d00 */
[----:B------:R-:W-:Y:S01]  /*101a0*/  @!PT LDS RZ, [RZ] ;  /* 0x00000000fffff984 */ /* 0x000fe20000000800 */
[----:B------:R-:W-:Y:S01]  /*101b0*/  @!PT LDS RZ, [RZ] ;  /* 0x00000000fffff984 */ /* 0x000fe20000000800 */
[----:B------:R-:W-:Y:S01]  /*101c0*/  @!PT LDS RZ, [RZ] ;  /* 0x00000000fffff984 */ /* 0x000fe20000000800 */
[----:B------:R-:W-:Y:S01]  /*101d0*/  @!PT LDS RZ, [RZ] ;  /* 0x00000000fffff984 */ /* 0x000fe20000000800 */
[----:B------:R0:W-:Y:S06]  /*101e0*/  MEMBAR.ALL.CTA ;  /* 0x0000000000007992 */ /* 0x0001ec0000008000 */
[----:B0-----:R-:W0:Y:S01]  /*101f0*/  FENCE.VIEW.ASYNC.S ;  /* 0x00000000000073c6 */ /* 0x001e220000000000 */
[----:B------:R-:W-:Y:S02]  /*10200*/  IMAD R12, R3, UR4, RZ ;  /* 0x00000004030c7c24 */ /* 0x000fe4000f8e02ff */
[----:B------:R-:W-:-:S02]  /*10210*/  IMAD R13, R154, R13, R14 ;  /* 0x0000000d9a0d7224 */ /* 0x000fc400078e020e */
        /* <DEDUP_REMOVED lines=19> */
.L_x_10531:
        /* <DEDUP_REMOVED lines=14> */
[-C--:B--2---:R-:W-:Y:S02]  /*10430*/  @!P3 LEA R8, P5, R203, R14.reuse, 0x1 ;  /* 0x0000000ecb08b211 */ /* 0x084fe400078a08ff */
[----:B------:R-:W-:Y:S02]  /*10440*/  @!P2 LEA R10, P4, R221, R14, 0x1 ;  /* 0x0000000edd0aa211 */ /* 0x000fe400078808ff */
[----:B-1----:R-:W-:Y:S02]  /*10450*/  @!P3 LEA.HI.X R9, R203, R20, R12, 0x1, P5 ;  /* 0x00000014cb09b211 */ /* 0x002fe400028f0c0c */
[----:B------:R-:W-:-:S02]  /*10460*/  @!P1 LEA R12, P5, R220, R14, 0x1 ;  /* 0x0000000edc0c9211 */ /* 0x000fc400078a08ff */
[----:B------:R-:W-:Y:S01]  /*10470*/  @!P2 LEA.HI.X R11, R221, R20, R90, 0x1, P4 ;  /* 0x00000014dd0ba211 */ /* 0x000fe200020f0c5a */
[----:B-----5:R3:W-:Y:S01]  /*10480*/  @!P3 ST.E.128 desc[UR60][R8.64], R4 ;  /* 0x000000040800b985 */ /* 0x0207e2000c101d3c */
[----:B------:R-:W-:Y:S02]  /*10490*/  SHF.R.S32.HI R40, RZ, 0x1f, R15 ;  /* 0x0000001fff287819 */ /* 0x000fe4000001140f */
[C---:B------:R-:W-:Y:S01]  /*104a0*/  @!P0 LEA R14, P4, R15.reuse, R14, 0x1 ;  /* 0x0000000e0f0e8211 */ /* 0x040fe200078808ff */
[----:B------:R3:W-:Y:S01]  /*104b0*/  @!P2 ST.E.128 desc[UR60][R10.64], R36 ;  /* 0x000000240a00a985 */ /* 0x0007e2000c101d3c */
[-C--:B------:R-:W-:Y:S02]  /*104c0*/  @!P1 LEA.HI.X R13, R220, R20.reuse, R88, 0x1, P5 ;  /* 0x00000014dc0d9211 */ /* 0x080fe400028f0c58 */
[----:B------:R-:W-:-:S03]  /*104d0*/  @!P0 LEA.HI.X R15, R15, R20, R40, 0x1, P4 ;  /* 0x000000140f0f8211 */ /* 0x000fc600020f0c28 */
[----:B------:R3:W-:Y:S04]  /*104e0*/  @!P1 ST.E.128 desc[UR60][R12.64], R56 ;  /* 0x000000380c009985 */ /* 0x0007e8000c101d3c */
[----:B------:R3:W-:Y:S02]  /*104f0*/  @!P0 ST.E.128 desc[UR60][R14.64], R72 ;  /* 0x000000480e008985 */ /* 0x0007e4000c101d3c */
.L_x_10314:
[----:B------:R-:W-:Y:S05]  /*10500*/  BSYNC B1 ;  /* 0x0000000000017941 */ /* 0x000fea0003800000 */
.L_x_10313:
[----:B------:R-:W-:Y:S01]  /*10510*/  UMOV UR4, 0xffffffff ;  /* 0xffffffff00047882 */ /* 0x000fe20000000000 */
[----:B---3-5:R-:W-:Y:S02]  /*10520*/  SHF.R.S32.HI R36, RZ, 0x1f, R89 ;  /* 0x0000001fff247819 */ /* 0x028fe40000011459 */
[----:B------:R-:W-:Y:S05]  /*10530*/  BRA.DIV UR4, `(.L_x_10315) ;  /* 0x000000c604887947 */ /* 0x000fea000b800000 */
[----:B-1----:R1:W3:Y:S04]  /*10540*/  SHFL.IDX PT, R20, R21, 0x1, 0x181f ;  /* 0x00381f0015147f89 */ /* 0x0022e800000e0000 */
[----:B--2---:R1:W2:Y:S02]  /*10550*/  SHFL.IDX PT, R14, R3, 0x1, 0x181f ;  /* 0x00381f00030e7f89 */ /* 0x0042a400000e0000 */
.L_x_10535:
        /* <DEDUP_REMOVED lines=12> */
[-C--:B--2---:R-:W-:Y:S02]  /*10620*/  @!P3 LEA R4, P5, R203, R14.reuse, 0x1 ;  /* 0x0000000ecb04b211 */ /* 0x084fe400078a08ff */
        /* <DEDUP_REMOVED lines=11> */
.L_x_10317:
[----:B------:R-:W-:Y:S05]  /*106e0*/  BSYNC B1 ;  /* 0x0000000000017941 */ /* 0x000fea0003800000 */
.L_x_10316:
[----:B------:R-:W-:-:S03]  /*106f0*/  UMOV UR4, 0xffffffff ;  /* 0xffffffff00047882 */ /* 0x000fc60000000000 */
[----:B------:R-:W-:Y:S05]  /*10700*/  BRA.DIV UR4, `(.L_x_10318) ;  /* 0x000000c6045c7947 */ /* 0x000fea000b800000 */
[----:B---3--:R3:W0:Y:S04]  /*10710*/  SHFL.IDX PT, R20, R21, 0x2, 0x181f ;  /* 0x00581f0015147f89 */ /* 0x00862800000e0000 */
[----:B--2---:R3:W2:Y:S02]  /*10720*/  SHFL.IDX PT, R14, R3, 0x2, 0x181f ;  /* 0x00581f00030e7f89 */ /* 0x0046a400000e0000 */
.L_x_10539:
[----:B----4-:R-:W-:Y:S01]  /*10730*/  VIADD R5, R91, 0x40 ;  /* 0x000000405b057836 */ /* 0x010fe20000000000 */
        /* <DEDUP_REMOVED lines=23> */
.L_x_10320:
[----:B------:R-:W-:Y:S05]  /*108b0*/  BSYNC B1 ;  /* 0x0000000000017941 */ /* 0x000fea0003800000 */
.L_x_10319:
[----:B------:R-:W-:-:S03]  /*108c0*/  UMOV UR4, 0xffffffff ;  /* 0xffffffff00047882 */ /* 0x000fc60000000000 */
[----:B------:R-:W-:Y:S05]  /*108d0*/  BRA.DIV UR4, `(.L_x_10321) ;  /* 0x000000c604307947 */ /* 0x000fea000b800000 */
[----:B----4-:R4:W0:Y:S04]  /*108e0*/  SHFL.IDX PT, R10, R21, 0x3, 0x181f ;  /* 0x00781f00150a7f89 */ /* 0x01082800000e0000 */
[----:B--2---:R4:W2:Y:S02]  /*108f0*/  SHFL.IDX PT, R14, R3, 0x3, 0x181f ;  /* 0x00781f00030e7f89 */ /* 0x0048a400000e0000 */
.L_x_10543:
        /* <DEDUP_REMOVED lines=10> */
[-C--:B--2---:R-:W-:Y:S02]  /*109a0*/  @!P3 LEA R4, P0, R203, R14.reuse, 0x1 ;  /* 0x0000000ecb04b211 */ /* 0x084fe400078008ff */
[-C--:B------:R-:W-:Y:S02]  /*109b0*/  @!P4 LEA R6, P1, R221, R14.reuse, 0x1 ;  /* 0x0000000edd06c211 */ /* 0x080fe400078208ff */
[C---:B------:R-:W-:Y:S02]  /*109c0*/  @!P5 LEA R8, P2, R220.reuse, R14, 0x1 ;  /* 0x0000000edc08d211 */ /* 0x040fe400078408ff */
        /* <DEDUP_REMOVED lines=12> */
.L_x_10311:
[----:B------:R-:W1:Y:S01]  /*10a90*/  @P1 LDC R7, c[0x0][0xcec] ;  /* 0x00033b00ff071b82 */ /* 0x000e620000000800 */
[----:B------:R-:W-:Y:S01]  /*10aa0*/  ULDC.64 UR4, c[0x0][0xc08] ;  /* 0x0003020000047ab9 */ /* 0x000fe20000000a00 */
[----:B0-----:R-:W-:Y:S02]  /*10ab0*/  IMAD.MOV.U32 R10, RZ, RZ, R21 ;  /* 0x000000ffff0a7224 */ /* 0x001fe400078e0015 */
[----:B------:R-:W-:-:S04]  /*10ac0*/  IMAD R8, R8, UR4, RZ ;  /* 0x0000000408087c24 */ /* 0x000fc8000f8e02ff */
[----:B------:R-:W0:Y:S01]  /*10ad0*/  @P1 LDC R6, c[0x0][0xcf0] ;  /* 0x00033c00ff061b82 */ /* 0x000e220000000800 */
[----:B------:R-:W-:Y:S02]  /*10ae0*/  IMAD R8, R3, UR5, R8 ;  /* 0x0000000503087c24 */ /* 0x000fe4000f8e0208 */
[----:B-1----:R-:W-:-:S05]  /*10af0*/  @P1 IMAD.HI.U32 R7, R21, R7, RZ ;  /* 0x0000000715071227 */ /* 0x002fca00078e00ff */
[----:B0-----:R-:W-:Y:S01]  /*10b00*/  @P1 SHF.R.U32.HI R10, RZ, R6, R7 ;  /* 0x00000006ff0a1219 */ /* 0x001fe20000011607 */
[----:B------:R-:W-:Y:S01]  /*10b10*/  IMAD.WIDE.U32 R6, R3, UR4, RZ ;  /* 0x0000000403067c25 */ /* 0x000fe2000f8e00ff */
[----:B------:R-:W-:Y:S01]  /*10b20*/  ULDC.64 UR4, c[0x0][0xc38] ;  /* 0x00030e0000047ab9 */ /* 0x000fe20000000a00 */
[----:B------:R-:W-:Y:S02]  /*10b30*/  SHF.R.S32.HI R3, RZ, 0x1f, R224 ;  /* 0x0000001fff037819 */ /* 0x000fe400000114e0 */
[----:B------:R-:W-:Y:S02]  /*10b40*/  IMAD.IADD R7, R7, 0x1, R8 ;  /* 0x0000000107077824 */ /* 0x000fe400078e0208 */
        /* <DEDUP_REMOVED lines=19> */
[----:B------:R-:W-:Y:S01]  /*10c80*/  IMAD.IADD R7, R7, 0x1, R8 ;  /* 0x0000000107077824 */ /* 0x000fe200078e0208 */
[----:B------:R-:W-:Y:S02]  /*10c90*/  SHF.R.S32.HI R8, RZ, 0x1f, R3 ;  /* 0x0000001fff087819 */ /* 0x000fe40000011403 */
[----:B------:R-:W-:Y:S01]  /*10ca0*/  PRMT R10, RZ, 0x654, R10 ;  /* 0x00000654ff0a7816 */ /* 0x000fe2000000000a */
[----:B------:R-:W-:-:S03]  /*10cb0*/  IMAD.WIDE.U32 R6, R3, UR4, R6 ;  /* 0x0000000403067c25 */ /* 0x000fc6000f8e0006 */
[----:B------:R0:W-:Y:S01]  /*10cc0*/  SYNCS.ARRIVE.TRANS64.RED.A1T0 RZ, [R10+URZ], RZ ;  /* 0x000000ff0aff79a7 */ /* 0x0001e2000810043f */
[----:B------:R-:W-:-:S04]  /*10cd0*/  IMAD R8, R8, UR4, RZ ;  /* 0x0000000408087c24 */ /* 0x000fc8000f8e02ff */
[----:B------:R-:W-:Y:S01]  /*10ce0*/  IMAD R8, R3, UR5, R8 ;  /* 0x0000000503087c24 */ /* 0x000fe2000f8e0208 */
[----:B------:R-:W-:Y:S02]  /*10cf0*/  ULDC.64 UR4, c[0x0][0xc00] ;  /* 0x0003000000047ab9 */ /* 0x000fe40000000a00 */
[----:B------:R-:W-:Y:S01]  /*10d00*/  LEA R3, P0, R6, UR4, 0x2 ;  /* 0x0000000406037c11 */ /* 0x000fe2000f8010ff */
[----:B------:R-:W-:Y:S01]  /*10d10*/  IMAD.IADD R8, R7, 0x1, R8 ;  /* 0x0000000107087824 */ /* 0x000fe200078e0208 */
[----:B------:R-:W-:-:S04]  /*10d20*/  UMOV UR4, 0xffffffff ;  /* 0xffffffff00047882 */ /* 0x000fc80000000000 */
[----:B------:R-:W-:Y:S01]  /*10d30*/  LEA.HI.X R8, R6, UR5, R8, 0x2, P0 ;  /* 0x0000000506087c11 */ /* 0x000fe200080f1408 */
[----:B0-----:R-:W-:Y:S06]  /*10d40*/  BRA.DIV UR4, `(.L_x_10323) ;  /* 0x000000c2045c7947 */ /* 0x001fec000b800000 */
[----:B------:R0:W1:Y:S04]  /*10d50*/  SHFL.IDX PT, R21, R8, RZ, 0x1c1f ;  /* 0x001c1fff08157589 */ /* 0x00006800000e0000 */
[----:B------:R0:W2:Y:S02]  /*10d60*/  SHFL.IDX PT, R12, R3, RZ, 0x1c1f ;  /* 0x001c1fff030c7589 */ /* 0x0000a400000e0000 */
.L_x_10546:
        /* <DEDUP_REMOVED lines=29> */
[----:B-1----:R-:W-:Y:S01]  /*10f40*/  @!P0 LEA R6, P2, R11, R12, 0x2 ;  /* 0x0000000c0b068211 */ /* 0x002fe200078410ff */
[----:B------:R-:W-:-:S03]  /*10f50*/  VIADD R28, R232, 0x60 ;  /* 0x00000060e81c7836 */ /* 0x000fc60000000000 */
        /* <DEDUP_REMOVED lines=8> */
[C---:B------:R-:W-:Y:S01]  /*10fe0*/  VIADD R14, R232.reuse, 0x20 ;  /* 0x00000020e80e7836 */ /* 0x040fe20000000000 */
        /* <DEDUP_REMOVED lines=13> */
[----:B------:R-:W-:-:S02]  /*110c0*/  VIADD R24, R232, 0x60 ;  /* 0x00000060e8187836 */ /* 0x000fc40000000000 */
[C---:B------:R-:W-:Y:S01]  /*110d0*/  VIADD R25, R232.reuse, 0x70 ;  /* 0x00000070e8197836 */ /* 0x040fe20000000000 */
[----:B------:R-:W-:Y:S01]  /*110e0*/  @!P2 LEA.HI.X R7, R11, R21, R13, 0x2, P0 ;  /* 0x000000150b07a211 */ /* 0x000fe200000f140d */
[----:B------:R-:W-:Y:S01]  /*110f0*/  VIADD R11, R232, 0x30 ;  /* 0x00000030e80b7836 */ /* 0x000fe20000000000 */
[----:B------:R-:W-:Y:S01]  /*11100*/  ISETP.GE.AND P0, PT, R154, UR4, PT ;  /* 0x000000049a007c0c */ /* 0x000fe2000bf06270 */
[----:B------:R-:W-:Y:S01]  /*11110*/  VIADD R13, R232, 0x48 ;  /* 0x00000048e80d7836 */ /* 0x000fe20000000000 */
[----:B------:R-:W-:Y:S01]  /*11120*/  SHF.R.S32.HI R24, RZ, 0x1f, R24 ;  /* 0x0000001fff187819 */ /* 0x000fe20000011418 */
[----:B------:R1:W-:Y:S01]  /*11130*/  @!P2 ST.E.64 desc[UR60][R6.64], R44 ;  /* 0x0000002c0600a985 */ /* 0x0003e2000c101b3c */
[----:B------:R-:W-:Y:S02]  /*11140*/  SHF.R.S32.HI R11, RZ, 0x1f, R11 ;  /* 0x0000001fff0b7819 */ /* 0x000fe4000001140b */
[----:B------:R-:W-:Y:S02]  /*11150*/  SHF.R.S32.HI R25, RZ, 0x1f, R25 ;  /* 0x0000001fff197819 */ /* 0x000fe40000011419 */
[----:B-1----:R-:W-:-:S04]  /*11160*/  @!P3 LEA R6, P2, R10, R12, 0x2 ;  /* 0x0000000c0a06b211 */ /* 0x002fc800078410ff */
[-C--:B------:R-:W-:Y:S02]  /*11170*/  @!P3 LEA.HI.X R7, R10, R21.reuse, R11, 0x2, P2 ;  /* 0x000000150a07b211 */ /* 0x080fe400010f140b */
        /* <DEDUP_REMOVED lines=12> */
[----:B------:R-:W-:Y:S01]  /*11240*/  VIADD R20, R232, 0x50 ;  /* 0x00000050e8147836 */ /* 0x000fe20000000000 */
[----:B--2---:R-:W-:-:S03]  /*11250*/  @!P2 LEA R10, P5, R13, R12, 0x2 ;  /* 0x0000000c0d0aa211 */ /* 0x004fc600078a10ff */
[----:B------:R1:W-:Y:S01]  /*11260*/  @!P0 ST.E.64 desc[UR60][R6.64], R56 ;  /* 0x0000003806008985 */ /* 0x0003e2000c101b3c */
[----:B------:R-:W-:Y:S02]  /*11270*/  ISETP.GE.AND P0, PT, R28, UR4, PT ;  /* 0x000000041c007c0c */ /* 0x000fe4000bf06270 */
[----:B------:R-:W-:Y:S01]  /*11280*/  @!P2 LEA.HI.X R11, R13, R21, R15, 0x2, P5 ;  /* 0x000000150d0ba211 */ /* 0x000fe200028f140f */
[C---:B------:R-:W-:Y:S01]  /*11290*/  VIADD R13, R232.reuse, 0x68 ;  /* 0x00000068e80d7836 */ /* 0x040fe20000000000 */
[----:B------:R-:W-:Y:S01]  /*112a0*/  SHF.R.S32.HI R20, RZ, 0x1f, R20 ;  /* 0x0000001fff147819 */ /* 0x000fe20000011414 */
[----:B------:R-:W-:Y:S02]  /*112b0*/  VIADD R15, R232, 0x58 ;  /* 0x00000058e80f7836 */ /* 0x000fe40000000000 */
[----:B------:R2:W-:Y:S01]  /*112c0*/  @!P2 ST.E.64 desc[UR60][R10.64], R60 ;  /* 0x0000003c0a00a985 */ /* 0x0005e2000c101b3c */
[----:B------:R-:W-:Y:S02]  /*112d0*/  ISETP.GE.AND P2, PT, R13, UR4, PT ;  /* 0x000000040d007c0c */ /* 0x000fe4000bf46270 */
[----:B------:R-:W-:-:S02]  /*112e0*/  SHF.R.S32.HI R15, RZ, 0x1f, R15 ;  /* 0x0000001fff0f7819 */ /* 0x000fc4000001140f */
[----:B-1----:R-:W-:-:S04]  /*112f0*/  @!P3 LEA R6, P4, R40, R12, 0x2 ;  /* 0x0000000c2806b211 */ /* 0x002fc800078810ff */
[----:B------:R-:W-:Y:S01]  /*11300*/  @!P3 LEA.HI.X R7, R40, R21, R20, 0x2, P4 ;  /* 0x000000152807b211 */ /* 0x000fe200020f1414 */
[----:B------:R-:W-:Y:S01]  /*11310*/  VIADD R20, R232, 0x70 ;  /* 0x00000070e8147836 */ /* 0x000fe20000000000 */
[----:B--2---:R-:W-:-:S03]  /*11320*/  @!P1 LEA R10, P5, R14, R12, 0x2 ;  /* 0x0000000c0e0a9211 */ /* 0x004fc600078a10ff */
[----:B------:R1:W-:Y:S01]  /*11330*/  @!P3 ST.E.64 desc[UR60][R6.64], R64 ;  /* 0x000000400600b985 */ /* 0x0003e2000c101b3c */
[----:B------:R-:W-:Y:S02]  /*11340*/  ISETP.GE.AND P3, PT, R20, UR4, PT ;  /* 0x0000000414007c0c */ /* 0x000fe4000bf66270 */
[----:B------:R-:W-:Y:S01]  /*11350*/  @!P1 LEA.HI.X R11, R14, R21, R15, 0x2, P5 ;  /* 0x000000150e0b9211 */ /* 0x000fe200028f140f */
[C---:B------:R-:W-:Y:S02]  /*11360*/  VIADD R14, R232.reuse, 0x78 ;  /* 0x00000078e80e7836 */ /* 0x040fe40000000000 */
[----:B------:R-:W-:Y:S02]  /*11370*/  VIADD R15, R232, 0x68 ;  /* 0x00000068e80f7836 */ /* 0x000fe40000000000 */
[----:B------:R2:W-:Y:S01]  /*11380*/  @!P1 ST.E.64 desc[UR60][R10.64], R68 ;  /* 0x000000440a009985 */ /* 0x0005e2000c101b3c */
[----:B------:R-:W-:Y:S02]  /*11390*/  ISETP.GE.AND P1, PT, R14, UR4, PT ;  /* 0x000000040e007c0c */ /* 0x000fe4000bf26270 */
[----:B------:R-:W-:-:S02]  /*113a0*/  SHF.R.S32.HI R15, RZ, 0x1f, R15 ;  /* 0x0000001fff0f7819 */ /* 0x000fc4000001140f */
[----:B-1----:R-:W-:-:S04]  /*113b0*/  @!P0 LEA R6, P4, R28, R12, 0x2 ;  /* 0x0000000c1c068211 */ /* 0x002fc800078810ff */
[-C--:B------:R-:W-:Y:S01]  /*113c0*/  @!P0 LEA.HI.X R7, R28, R21.reuse, R24, 0x2, P4 ;  /* 0x000000151c078211 */ /* 0x080fe200020f1418 */
        /* <DEDUP_REMOVED lines=13> */
[-C--:B------:R-:W-:Y:S01]  /*114a0*/  @!P3 LEA.HI.X R7, R20, R21.reuse, R25, 0x2, P4 ;  /* 0x000000151407b211 */ /* 0x080fe200020f1419 */
[C---:B------:R-:W-:Y:S02]  /*114b0*/  VIADD R20, R232.reuse, 0x90 ;  /* 0x00000090e8147836 */ /* 0x040fe40000000000 */
[----:B------:R-:W-:Y:S01]  /*114c0*/  VIADD R25, R232, 0x80 ;  /* 0x00000080e8197836 */ /* 0x000fe20000000000 */
        /* <DEDUP_REMOVED lines=52> */
[-C--:B------:R-:W-:Y:S01]  /*11810*/  @!P4 LEA.HI.X R7, R25, R21.reuse, R28, 0x2, P3 ;  /* 0x000000151907c211 */ /* 0x080fe200018f141c */
[C---:B------:R-:W-:Y:S01]  /*11820*/  VIADD R25, R232.reuse, 0xc8 ;  /* 0x000000c8e8197836 */ /* 0x040fe20000000000 */
[----:B------:R-:W-:Y:S02]  /*11830*/  ISETP.GE.AND P3, PT, R13, UR4, PT ;  /* 0x000000040d007c0c */ /* 0x000fe4000bf66270 */
[C---:B--2---:R-:W-:Y:S01]  /*11840*/  @!P1 LEA R10, P5, R15.reuse, R12, 0x2 ;  /* 0x0000000c0f0a9211 */ /* 0x044fe200078a10ff */
[----:B------:R1:W-:Y:S01]  /*11850*/  @!P4 ST.E.64 desc[UR60][R6.64], R112 ;  /* 0x000000700600c985 */ /* 0x0003e2000c101b3c */
[----:B------:R-:W-:Y:S02]  /*11860*/  SHF.R.S32.HI R25, RZ, 0x1f, R25 ;  /* 0x0000001fff197819 */ /* 0x000fe40000011419 */
[----:B------:R-:W-:Y:S01]  /*11870*/  @!P1 LEA.HI.X R11, R15, R21, R20, 0x2, P5 ;  /* 0x000000150f0b9211 */ /* 0x000fe200028f1414 */
[C---:B------:R-:W-:Y:S02]  /*11880*/  VIADD R15, R232.reuse, 0xc0 ;  /* 0x000000c0e80f7836 */ /* 0x040fe40000000000 */
[----:B------:R-:W-:-:S02]  /*11890*/  VIADD R20, R232, 0xd0 ;  /* 0x000000d0e8147836 */ /* 0x000fc40000000000 */
[----:B------:R2:W-:Y:S01]  /*118a0*/  @!P1 ST.E.64 desc[UR60][R10.64], R116 ;  /* 0x000000740a009985 */ /* 0x0005e2000c101b3c */
[----:B------:R-:W-:Y:S02]  /*118b0*/  SHF.R.S32.HI R15, RZ, 0x1f, R15 ;  /* 0x0000001fff0f7819 */ /* 0x000fe4000001140f */
[----:B------:R-:W-:Y:S02]  /*118c0*/  ISETP.GE.AND P1, PT, R237, UR4, PT ;  /* 0x00000004ed007c0c */ /* 0x000fe4000bf26270 */
[----:B------:R-:W-:Y:S02]  /*118d0*/  SHF.R.S32.HI R20, RZ, 0x1f, R20 ;  /* 0x0000001fff147819 */ /* 0x000fe40000011414 */
[----:B-1----:R-:W-:-:S04]  /*118e0*/  @!P0 LEA R6, P4, R14, R12, 0x2 ;  /* 0x0000000c0e068211 */ /* 0x002fc800078810ff */
[-C--:B------:R-:W-:Y:S02]  /*118f0*/  @!P0 LEA.HI.X R7, R14, R21.reuse, R15, 0x2, P4 ;  /* 0x000000150e078211 */ /* 0x080fe400020f140f */
[CC--:B------:R-:W-:Y:S02]  /*11900*/  @!P3 LEA R14, P4, R13.reuse, R12.reuse, 0x2 ;  /* 0x0000000c0d0eb211 */ /* 0x0c0fe400078810ff */
[----:B--2---:R-:W-:Y:S01]  /*11910*/  @!P2 LEA R10, P5, R24, R12, 0x2 ;  /* 0x0000000c180aa211 */ /* 0x004fe200078a10ff */
        /* <DEDUP_REMOVED lines=10> */
[----:B-1----:R-:W-:Y:S02]  /*119c0*/  @!P1 LEA R6, P5, R237, R12, 0x2 ;  /* 0x0000000ced069211 */ /* 0x002fe400078a10ff */
[----:B------:R-:W-:-:S02]  /*119d0*/  SHF.R.S32.HI R24, RZ, 0x1f, R234 ;  /* 0x0000001fff187819 */ /* 0x000fc400000114ea */
[-C--:B------:R-:W-:Y:S02]  /*119e0*/  @!P1 LEA.HI.X R7, R237, R21.reuse, R13, 0x2, P5 ;  /* 0x00000015ed079211 */ /* 0x080fe400028f140d */
[----:B------:R-:W-:Y:S02]  /*119f0*/  SHF.R.S32.HI R13, RZ, 0x1f, R236 ;  /* 0x0000001fff0d7819 */ /* 0x000fe400000114ec */
[CC--:B--2---:R-:W-:Y:S01]  /*11a00*/  @!P0 LEA R10, P5, R236.reuse, R12.reuse, 0x2 ;  /* 0x0000000cec0a8211 */ /* 0x0c4fe200078a10ff */
[----:B------:R1:W-:Y:S01]  /*11a10*/  @!P1 ST.E.64 desc[UR60][R6.64], R132 ;  /* 0x0000008406009985 */ /* 0x0003e2000c101b3c */
[----:B------:R-:W-:Y:S02]  /*11a20*/  SHF.R.S32.HI R20, RZ, 0x1f, R233 ;  /* 0x0000001fff147819 */ /* 0x000fe400000114e9 */
[----:B------:R-:W-:Y:S02]  /*11a30*/  @!P0 LEA.HI.X R11, R236, R21, R13, 0x2, P5 ;  /* 0x00000015ec0b8211 */ /* 0x000fe400028f140d */
[----:B---3--:R-:W-:-:S02]  /*11a40*/  @!P4 LEA R14, P1, R235, R12, 0x2 ;  /* 0x0000000ceb0ec211 */ /* 0x008fc400078210ff */
[----:B------:R-:W-:Y:S01]  /*11a50*/  SHF.R.S32.HI R13, RZ, 0x1f, R235 ;  /* 0x0000001fff0d7819 */ /* 0x000fe200000114eb */
[----:B------:R3:W-:Y:S03]  /*11a60*/  @!P0 ST.E.64 desc[UR60][R10.64], R136 ;  /* 0x000000880a008985 */ /* 0x0007e6000c101b3c */
[-C--:B------:R-:W-:Y:S02]  /*11a70*/  @!P4 LEA.HI.X R15, R235, R21.reuse, R13, 0x2, P1 ;  /* 0x00000015eb0fc211 */ /* 0x080fe400008f140d */
[CC--:B-1----:R-:W-:Y:S02]  /*11a80*/  @!P2 LEA R6, P5, R234.reuse, R12.reuse, 0x2 ;  /* 0x0000000cea06a211 */ /* 0x0c2fe400078a10ff */
[----:B------:R-:W-:Y:S01]  /*11a90*/  @!P3 LEA R12, P1, R233, R12, 0x2 ;  /* 0x0000000ce90cb211 */ /* 0x000fe200078210ff */
[----:B------:R3:W-:Y:S01]  /*11aa0*/  @!P4 ST.E.64 desc[UR60][R14.64], R140 ;  /* 0x0000008c0e00c985 */ /* 0x0007e2000c101b3c */
[----:B------:R-:W-:-:S02]  /*11ab0*/  @!P2 LEA.HI.X R7, R234, R21, R24, 0x2, P5 ;  /* 0x00000015ea07a211 */ /* 0x000fc400028f1418 */
[----:B------:R-:W-:-:S03]  /*11ac0*/  @!P3 LEA.HI.X R13, R233, R21, R20, 0x2, P1 ;  /* 0x00000015e90db211 */ /* 0x000fc600008f1414 */
[----:B------:R3:W-:Y:S04]  /*11ad0*/  @!P2 ST.E.64 desc[UR60][R6.64], R144 ;  /* 0x000000900600a985 */ /* 0x0007e8000c101b3c */
[----:B------:R3:W-:Y:S02]  /*11ae0*/  @!P3 ST.E.64 desc[UR60][R12.64], R148 ;  /* 0x000000940c00b985 */ /* 0x0007e4000c101b3c */
.L_x_10325:
[----:B------:R-:W-:Y:S05]  /*11af0*/  BSYNC B1 ;  /* 0x0000000000017941 */ /* 0x000fea0003800000 */
.L_x_10324:
[----:B------:R-:W-:-:S03]  /*11b00*/  UMOV UR4, 0xffffffff ;  /* 0xffffffff00047882 */ /* 0x000fc60000000000 */
[----:B------:R-:W-:Y:S05]  /*11b10*/  BRA.DIV UR4, `(.L_x_10326) ;  /* 0x000000b604207947 */ /* 0x000fea000b800000 */
[----:B---3--:R3:W4:Y:S04]  /*11b20*/  SHFL.IDX PT, R10, R8, 0x1, 0x1c1f ;  /* 0x003c1f00080a7f89 */ /* 0x00872800000e0000 */
[----:B0-----:R-:W0:Y:S02]  /*11b30*/  SHFL.IDX PT, R3, R3, 0x1, 0x1c1f ;  /* 0x003c1f0003037f89 */ /* 0x001e2400000e0000 */
.L_x_10550:
[----:B------:R-:W-:-:S13]  /*11b40*/  ISETP.GE.AND P0, PT, R9, R0, PT ;  /* 0x000000000900720c */ /* 0x000fda0003f06270 */
[----:B------:R-:W-:Y:S05]  /*11b50*/  @P0 BRA `(.L_x_10322) ;  /* 0x0000001c00300947 */ /* 0x000fea0003800000 */
[----:B------:R-:W-:Y:S01]  /*11b60*/  ULDC UR4, c[0x0][0xbc8] ;  /* 0x0002f20000047ab9 */ /* 0x000fe20000000800 */
[C---:B------:R-:W-:Y:S01]  /*11b70*/  VIADD R14, R232.reuse, 0x8 ;  /* 0x00000008e80e7836 */ /* 0x040fe20000000000 */
[C---:B------:R-:W-:Y:S01]  /*11b80*/  ISETP.GE.AND P2, PT, R232.reuse, UR4, PT ;  /* 0x00000004e8007c0c */ /* 0x040fe2000bf46270 */
[C---:B------:R-:W-:Y:S02]  /*11b90*/  VIADD R11, R232.reuse, 0x10 ;  /* 0x00000010e80b7836 */ /* 0x040fe40000000000 */
[----:B------:R-:W-:Y:S01]  /*11ba0*/  VIADD R15, R232, 0x18 ;  /* 0x00000018e80f7836 */ /* 0x000fe20000000000 */
[----:B------:R-:W-:Y:S01]  /*11bb0*/  ISETP.GE.AND P3, PT, R14, UR4, PT ;  /* 0x000000040e007c0c */ /* 0x000fe2000bf66270 */
[C---:B------:R-:W-:Y:S01]  /*11bc0*/  VIADD R20, R232.reuse, 0x8 ;  /* 0x00000008e8147836 */ /* 0x040fe20000000000 */
[----:B------:R-:W-:Y:S01]  /*11bd0*/  ISETP.GE.AND P1, PT, R11, UR4, PT ;  /* 0x000000040b007c0c */ /* 0x000fe2000bf26270 */
[C---:B--2---:R-:W-:Y:S01]  /*11be0*/  VIADD R12, R232.reuse, 0x20 ;  /* 0x00000020e80c7836 */ /* 0x044fe20000000000 */
[----:B------:R-:W-:Y:S01]  /*11bf0*/  ISETP.GE.AND P0, PT, R15, UR4, PT ;  /* 0x000000040f007c0c */ /* 0x000fe2000bf06270 */
[C---:B------:R-:W-:Y:S01]  /*11c00*/  VIADD R13, R232.reuse, 0x10 ;  /* 0x00000010e80d7836 */ /* 0x040fe20000000000 */
[----:B------:R-:W-:Y:S01]  /*11c10*/  SHF.R.S32.HI R20, RZ, 0x1f, R20 ;  /* 0x0000001fff147819 */ /* 0x000fe20000011414 */
[----:B-1----:R-:W-:-:S02]  /*11c20*/  VIADD R21, R232, 0x98 ;  /* 0x00000098e8157836 */ /* 0x002fc40000000000 */
[----:B0-----:R-:W-:Y:S01]  /*11c30*/  @!P2 IMAD.MOV.U32 R6, RZ, RZ, R3 ;  /* 0x000000ffff06a224 */ /* 0x001fe200078e0003 */
[----:B------:R-:W-:Y:S01]  /*11c40*/  SHF.R.S32.HI R13, RZ, 0x1f, R13 ;  /* 0x0000001fff0d7819 */ /* 0x000fe2000001140d */
[----:B----4-:R-:W-:Y:S01]  /*11c50*/  @!P2 IMAD.MOV.U32 R7, RZ, RZ, R10 ;  /* 0x000000ffff07a224 */ /* 0x010fe200078e000a */
[----:B------:R-:W-:Y:S02]  /*11c60*/  SHF.R.S32.HI R21, RZ, 0x1f, R21 ;  /* 0x0000001fff157819 */ /* 0x000fe40000011415 */
[----:B---3--:R-:W-:Y:S01]  /*11c70*/  @!P3 LEA R8, P4, R14, R3, 0x2 ;  /* 0x000000030e08b211 */ /* 0x008fe200078810ff */
[----:B------:R-:W-:-:S03]  /*11c80*/  @!P2 IMAD.WIDE R6, R232, 0x4, R6 ;  /* 0x00000004e806a825 */ /* 0x000fc600078e0206 */
[----:B------:R-:W-:Y:S01]  /*11c90*/  @!P3 LEA.HI.X R9, R14, R10, R20, 0x2, P4 ;  /* 0x0000000a0e09b211 */ /* 0x000fe200020f1414 */
[----:B------:R-:W-:Y:S01]  /*11ca0*/  VIADD R14, R232, 0x28 ;  /* 0x00000028e80e7836 */ /* 0x000fe20000000000 */
[----:B------:R0:W-:Y:S01]  /*11cb0*/  @!P2 ST.E.64 desc[UR60][R6.64], R26 ;  /* 0x0000001a0600a985 */ /* 0x0001e2000c101b3c */
[----:B------:R-:W-:Y:S01]  /*11cc0*/  ISETP.GE.AND P2, PT, R12, UR4, PT ;  /* 0x000000040c007c0c */ /* 0x000fe2000bf46270 */
[----:B------:R-:W-:Y:S02]  /*11cd0*/  VIADD R20, R232, 0x18 ;  /* 0x00000018e8147836 */ /* 0x000fe40000000000 */
[----:B------:R1:W-:Y:S01]  /*11ce0*/  @!P3 ST.E.64 desc[UR60][R8.64], R30 ;  /* 0x0000001e0800b985 */ /* 0x0003e2000c101b3c */
[----:B------:R-:W-:Y:S02]  /*11cf0*/  ISETP.GE.AND P3, PT, R14, UR4, PT ;  /* 0x000000040e007c0c */ /* 0x000fe4000bf66270 */
[----:B------:R-:W-:Y:S02]  /*11d00*/  SHF.R.S32.HI R20, RZ, 0x1f, R20 ;  /* 0x0000001fff147819 */ /* 0x000fe40000011414 */
[----:B0-----:R-:W-:-:S04]  /*11d10*/  @!P1 LEA R6, P5, R11, R3, 0x2 ;  /* 0x000000030b069211 */ /* 0x001fc800078a10ff */
[-C--:B------:R-:W-:Y:S01]  /*11d20*/  @!P1 LEA.HI.X R7, R11, R10.reuse, R13, 0x2, P5 ;  /* 0x0000000a0b079211 */ /* 0x080fe200028f140d */
[C---:B------:R-:W-:Y:S01]  /*11d30*/  VIADD R11, R232.reuse, 0x30 ;  /* 0x00000030e80b7836 */ /* 0x040fe20000000000 */
[----:B-1----:R-:W-:Y:S01]  /*11d40*/  @!P0 LEA R8, P4, R15, R3, 0x2 ;  /* 0x000000030f088211 */ /* 0x002fe200078810ff */
[C---:B------:R-:W-:Y:S02]  /*11d50*/  VIADD R13, R232.reuse, 0x20 ;  /* 0x00000020e80d7836 */ /* 0x040fe40000000000 */
[----:B------:R0:W-:Y:S01]  /*11d60*/  @!P1 ST.E.64 desc[UR60][R6.64], R34 ;  /* 0x0000002206009985 */ /* 0x0001e2000c101b3c */
[----:B------:R-:W-:Y:S02]  /*11d70*/  ISETP.GE.AND P1, PT, R11, UR4, PT ;  /* 0x000000040b007c0c */ /* 0x000fe4000bf26270 */
[----:B------:R-:W-:Y:S02]  /*11d80*/  SHF.R.S32.HI R13, RZ, 0x1f, R13 ;  /* 0x0000001fff0d7819 */ /* 0x000fe4000001140d */
[----:B------:R-:W-:Y:S01]  /*11d90*/  @!P0 LEA.HI.X R9, R15, R10, R20, 0x2, P4 ;  /* 0x0000000a0f098211 */ /* 0x000fe200020f1414 */
[----:B------:R-:W-:-:S02]  /*11da0*/  VIADD R15, R232, 0x38 ;  /* 0x00000038e80f7836 */ /* 0x000fc40000000000 */
[----:B------:R-:W-:Y:S02]  /*11db0*/  VIADD R20, R232, 0x28 ;  /* 0x00000028e8147836 */ /* 0x000fe40000000000 */
[----:B------:R1:W-:Y:S01]  /*11dc0*/  @!P0 ST.E.64 desc[UR60][R8.64], R38 ;  /* 0x0000002608008985 */ /* 0x0003e2000c101b3c */
[----:B------:R-:W-:Y:S02]  /*11dd0*/  ISETP.GE.AND P0, PT, R15, UR4, PT ;  /* 0x000000040f007c0c */ /* 0x000fe4000bf06270 */
[----:B------:R-:W-:Y:S02]  /*11de0*/  SHF.R.S32.HI R20, RZ, 0x1f, R20 ;  /* 0x0000001fff147819 */ /* 0x000fe40000011414 */
[----:B0-----:R-:W-:-:S04]  /*11df0*/  @!P2 LEA R6, P5, R12, R3, 0x2 ;  /* 0x000000030c06a211 */ /* 0x001fc800078a10ff */
[-C--:B------:R-:W-:Y:S01]  /*11e00*/  @!P2 LEA.HI.X R7, R12, R10.reuse, R13, 0x2, P5 ;  /* 0x0000000a0c07a211 */ /* 0x080fe200028f140d */
[C---:B------:R-:W-:Y:S02]  /*11e10*/  VIADD R12, R232.reuse, 0x40 ;  /* 0x00000040e80c7836 */ /* 0x040fe40000000000 */
[----:B------:R-:W-:Y:S01]  /*11e20*/  VIADD R13, R232, 0x30 ;  /* 0x00000030e80d7836 */ /* 0x000fe20000000000 */
[----:B-1----:R-:W-:Y:S01]  /*11e30*/  @!P3 LEA R8, P4, R14, R3, 0x2 ;  /* 0x000000030e08b211 */ /* 0x002fe200078810ff */
[----:B------:R0:W-:Y:S01]  /*11e40*/  @!P2 ST.E.64 desc[UR60][R6.64], R4 ;  /* 0x000000040600a985 */ /* 0x0001e2000c101b3c */
[----:B------:R-:W-:Y:S02]  /*11e50*/  ISETP.GE.AND P2, PT, R12, UR4, PT ;  /* 0x000000040c007c0c */ /* 0x000fe4000bf46270 */
[----:B------:R-:W-:Y:S02]  /*11e60*/  SHF.R.S32.HI R13, RZ, 0x1f, R13 ;  /* 0x0000001fff0d7819 */ /* 0x000fe4000001140d */
[----:B------:R-:W-:Y:S01]  /*11e70*/  @!P3 LEA.HI.X R9, R14, R10, R20, 0x2, P4 ;  /* 0x0000000a0e09b211 */ /* 0x000fe200020f1414 */
[----:B------:R-:W-:-:S02]  /*11e80*/  VIADD R14, R232, 0x48 ;  /* 0x00000048e80e7836 */ /* 0x000fc40000000000 */
[----:B------:R-:W-:Y:S02]  /*11e90*/  VIADD R20, R232, 0x38 ;  /* 0x00000038e8147836 */ /* 0x000fe40000000000 */
[----:B------:R-:W-:Y:S01]  /*11ea0*/  @!P3 ST.E.64 desc[UR60][R8.64], R46 ;  /* 0x0000002e0800b985 */ /* 0x000fe2000c101b3c */
[----:B------:R-:W-:Y:S02]  /*11eb0*/  ISETP.GE.AND P3, PT, R14, UR4, PT ;  /* 0x000000040e007c0c */ /* 0x000fe4000bf66270 */
[----:B------:R-:W-:Y:S02]  /*11ec0*/  SHF.R.S32.HI R20, RZ, 0x1f, R20 ;  /* 0x0000001fff147819 */ /* 0x000fe40000011414 */
[-C--:B0-----:R-:W-:Y:S02]  /*11ed0*/  @!P1 LEA R4, P5, R11, R3.reuse, 0x2 ;  /* 0x000000030b049211 */ /* 0x081fe400078a10ff */
[----:B------:R-:W-:Y:S02]  /*11ee0*/  @!P0 LEA R6, P4, R15, R3, 0x2 ;  /* 0x000000030f068211 */ /* 0x000fe400078810ff */
[-C--:B------:R-:W-:Y:S01]  /*11ef0*/  @!P1 LEA.HI.X R5, R11, R10.reuse, R13, 0x2, P5 ;  /* 0x0000000a0b059211 */ /* 0x080fe200028f140d */
[C---:B------:R-:W-:Y:S01]  /*11f00*/  VIADD R11, R232.reuse, 0x50 ;  /* 0x00000050e80b7836 */ /* 0x040fe20000000000 */
[----:B------:R-:W-:Y:S01]  /*11f10*/  @!P0 LEA.HI.X R7, R15, R10, R20, 0x2, P4 ;  /* 0x0000000a0f078211 */ /* 0x000fe200020f1414 */
[----:B------:R-:W-:-:S02]  /*11f20*/  VIADD R13, R232, 0x40 ;  /* 0x00000040e80d7836 */ /* 0x000fc40000000000 */
[----:B------:R0:W-:Y:S01]  /*11f30*/  @!P1 ST.E.64 desc[UR60][R4.64], R50 ;  /* 0x0000003204009985 */ /* 0x0001e2000c101b3c */
[----:B------:R-:W-:Y:S01]  /*11f40*/  ISETP.GE.AND P1, PT, R11, UR4, PT ;  /* 0x000000040b007c0c */ /* 0x000fe2000bf26270 */
[C---:B------:R-:W-:Y:S01]  /*11f50*/  VIADD R15, R232.reuse, 0x58 ;  /* 0x00000058e80f7836 */ /* 0x040fe20000000000 */
[----:B------:R-:W-:Y:S01]  /*11f60*/  SHF.R.S32.HI R13, RZ, 0x1f, R13 ;  /* 0x0000001fff0d7819 */ /* 0x000fe2000001140d */
[----:B------:R-:W-:Y:S01]  /*11f70*/  VIADD R20, R232, 0x48 ;  /* 0x00000048e8147836 */ /* 0x000fe20000000000 */
[----:B------:R1:W-:Y:S02]  /*11f80*/  @!P0 ST.E.64 desc[UR60][R6.64], R54 ;  /* 0x0000003606008985 */ /* 0x0003e4000c101b3c */
[----:B------:R-:W-:Y:S02]  /*11f90*/  ISETP.GE.AND P0, PT, R15, UR4, PT ;  /* 0x000000040f007c0c */ /* 0x000fe4000bf06270 */
[----:B------:R-:W-:Y:S02]  /*11fa0*/  SHF.R.S32.HI R20, RZ, 0x1f, R20 ;  /* 0x0000001fff147819 */ /* 0x000fe40000011414 */
[----:B0-----:R-:W-:-:S04]  /*11fb0*/  @!P2 LEA R4, P5, R12, R3, 0x2 ;  /* 0x000000030c04a211 */ /* 0x001fc800078a10ff */
[-C--:B------:R-:W-:Y:S01]  /*11fc0*/  @!P2 LEA.HI.X R5, R12, R10.reuse, R13, 0x2, P5 ;  /* 0x0000000a0c05a211 */ /* 0x080fe200028f140d */
[----:B------:R-:W-:Y:S01]  /*11fd0*/  VIADD R12, R232, 0x60 ;  /* 0x00000060e80c7836 */ /* 0x000fe20000000000 */
[----:B-1----:R-:W-:Y:S01]  /*11fe0*/  @!P3 LEA R6, P4, R14, R3, 0x2 ;  /* 0x000000030e06b211 */ /* 0x002fe200078810ff */
[----:B------:R-:W-:Y:S02]  /*11ff0*/  VIADD R13, R232, 0x50 ;  /* 0x00000050e80d7836 */ /* 0x000fe40000000000 */
        /* <DEDUP_REMOVED lines=77> */
[----:B0-----:R-:W-:Y:S02]  /*124d0*/  @!P2 LEA R4, P1, R12, R3, 0x2 ;  /* 0x000000030c04a211 */ /* 0x001fe400078210ff */
[----:B------:R-:W-:-:S02]  /*124e0*/  SHF.R.S32.HI R15, RZ, 0x1f, R15 ;  /* 0x0000001fff0f7819 */ /* 0x000fc4000001140f */
[----:B------:R-:W-:Y:S01]  /*124f0*/  @!P2 LEA.HI.X R5, R12, R10, R14, 0x2, P1 ;  /* 0x0000000a0c05a211 */ /* 0x000fe200008f140e */
[C---:B------:R-:W-:Y:S01]  /*12500*/  VIADD R14, R232.reuse, 0xc0 ;  /* 0x000000c0e80e7836 */ /* 0x040fe20000000000 */
[----:B------:R-:W-:Y:S01]  /*12510*/  ISETP.GE.AND P1, PT, R13, UR4, PT ;  /* 0x000000040d007c0c */ /* 0x000fe2000bf26270 */
[----:B------:R-:W-:Y:S02]  /*12520*/  VIADD R12, R232, 0xc8 ;  /* 0x000000c8e80c7836 */ /* 0x000fe40000000000 */
[----:B------:R0:W-:Y:S01]  /*12530*/  @!P2 ST.E.64 desc[UR60][R4.64], R106 ;  /* 0x0000006a0400a985 */ /* 0x0001e2000c101b3c */
[----:B------:R-:W-:Y:S02]  /*12540*/  ISETP.GE.AND P2, PT, R14, UR4, PT ;  /* 0x000000040e007c0c */ /* 0x000fe4000bf46270 */
[----:B-1----:R-:W-:-:S04]  /*12550*/  @!P4 LEA R6, P0, R20, R3, 0x2 ;  /* 0x000000031406c211 */ /* 0x002fc800078010ff */
[----:B------:R-:W-:Y:S02]  /*12560*/  @!P4 LEA.HI.X R7, R20, R10, R21, 0x2, P0 ;  /* 0x0000000a1407c211 */ /* 0x000fe400000f1415 */
[----:B------:R-:W-:-:S03]  /*12570*/  ISETP.GE.AND P0, PT, R12, UR4, PT ;  /* 0x000000040c007c0c */ /* 0x000fc6000bf06270 */
[----:B------:R1:W-:Y:S01]  /*12580*/  @!P4 ST.E.64 desc[UR60][R6.64], R110 ;  /* 0x0000006e0600c985 */ /* 0x0003e2000c101b3c */
[----:B0-----:R-:W-:-:S04]  /*12590*/  @!P3 LEA R4, P5, R11, R3, 0x2 ;  /* 0x000000030b04b211 */ /* 0x001fc800078a10ff */
[----:B------:R-:W-:Y:S01]  /*125a0*/  @!P3 LEA.HI.X R5, R11, R10, R15, 0x2, P5 ;  /* 0x0000000a0b05b211 */ /* 0x000fe200028f140f */
[C---:B------:R-:W-:Y:S02]  /*125b0*/  VIADD R15, R232.reuse, 0xb8 ;  /* 0x000000b8e80f7836 */ /* 0x040fe40000000000 */
[----:B------:R-:W-:Y:S02]  /*125c0*/  VIADD R11, R232, 0xd0 ;  /* 0x000000d0e80b7836 */ /* 0x000fe40000000000 */
[----:B------:R0:W-:Y:S01]  /*125d0*/  @!P3 ST.E.64 desc[UR60][R4.64], R114 ;  /* 0x000000720400b985 */ /* 0x0001e2000c101b3c */
[----:B------:R-:W-:Y:S02]  /*125e0*/  SHF.R.S32.HI R15, RZ, 0x1f, R15 ;  /* 0x0000001fff0f7819 */ /* 0x000fe4000001140f */
[----:B-1----:R-:W-:Y:S02]  /*125f0*/  @!P1 LEA R6, P4, R13, R3, 0x2 ;  /* 0x000000030d069211 */ /* 0x002fe400078810ff */
[----:B------:R-:W-:-:S02]  /*12600*/  ISETP.GE.AND P3, PT, R11, UR4, PT ;  /* 0x000000040b007c0c */ /* 0x000fc4000bf66270 */
[----:B------:R-:W-:Y:S01]  /*12610*/  @!P1 LEA.HI.X R7, R13, R10, R15, 0x2, P4 ;  /* 0x0000000a0d079211 */ /* 0x000fe200020f140f */
[----:B------:R-:W-:Y:S01]  /*12620*/  VIADD R15, R232, 0xc0 ;  /* 0x000000c0e80f7836 */ /* 0x000fe20000000000 */
[-C--:B------:R-:W-:Y:S01]  /*12630*/  @!P0 LEA R8, P4, R12, R3.reuse, 0x2 ;  /* 0x000000030c088211 */ /* 0x080fe200078810ff */
[----:B------:R-:W-:Y:S02]  /*12640*/  VIADD R13, R232, 0xc8 ;  /* 0x000000c8e80d7836 */ /* 0x000fe40000000000 */
[----:B------:R-:W-:Y:S01]  /*12650*/  @!P1 ST.E.64 desc[UR60][R6.64], R118 ;  /* 0x0000007606009985 */ /* 0x000fe2000c101b3c */
[----:B------:R-:W-:Y:S02]  /*12660*/  SHF.R.S32.HI R15, RZ, 0x1f, R15 ;  /* 0x0000001fff0f7819 */ /* 0x000fe4000001140f */
[----:B0-----:R-:W-:Y:S02]  /*12670*/  @!P2 LEA R4, P5, R14, R3, 0x2 ;  /* 0x000000030e04a211 */ /* 0x001fe400078a10ff */
[----:B------:R-:W-:-:S02]  /*12680*/  SHF.R.S32.HI R13, RZ, 0x1f, R13 ;  /* 0x0000001fff0d7819 */ /* 0x000fc4000001140d */
[-C--:B------:R-:W-:Y:S02]  /*12690*/  @!P2 LEA.HI.X R5, R14, R10.reuse, R15, 0x2, P5 ;  /* 0x0000000a0e05a211 */ /* 0x080fe400028f140f */
[----:B------:R-:W-:Y:S01]  /*126a0*/  @!P0 LEA.HI.X R9, R12, R10, R13, 0x2, P4 ;  /* 0x0000000a0c098211 */ /* 0x000fe200020f140d */
[----:B------:R-:W-:Y:S01]  /*126b0*/  VIADD R12, R232, 0xd0 ;  /* 0x000000d0e80c7836 */ /* 0x000fe20000000000 */
[----:B------:R-:W-:Y:S01]  /*126c0*/  ISETP.GE.AND P1, PT, R237, UR4, PT ;  /* 0x00000004ed007c0c */ /* 0x000fe2000bf26270 */
[----:B------:R0:W-:Y:S01]  /*126d0*/  @!P2 ST.E.64 desc[UR60][R4.64], R122 ;  /* 0x0000007a0400a985 */ /* 0x0001e2000c101b3c */
[----:B------:R-:W-:Y:S02]  /*126e0*/  ISETP.GE.AND P4, PT, R236, UR4, PT ;  /* 0x00000004ec007c0c */ /* 0x000fe4000bf86270 */
[----:B------:R-:W-:Y:S01]  /*126f0*/  SHF.R.S32.HI R12, RZ, 0x1f, R12 ;  /* 0x0000001fff0c7819 */ /* 0x000fe2000001140c */
[----:B------:R1:W-:Y:S01]  /*12700*/  @!P0 ST.E.64 desc[UR60][R8.64], R126 ;  /* 0x0000007e08008985 */ /* 0x0003e2000c101b3c */
[----:B------:R-:W-:-:S02]  /*12710*/  ISETP.GE.AND P2, PT, R235, UR4, PT ;  /* 0x00000004eb007c0c */ /* 0x000fc4000bf46270 */
[----:B------:R-:W-:Y:S02]  /*12720*/  ISETP.GE.AND P0, PT, R234, UR4, PT ;  /* 0x00000004ea007c0c */ /* 0x000fe4000bf06270 */
[----:B------:R-:W-:Y:S02]  /*12730*/  SHF.R.S32.HI R14, RZ, 0x1f, R235 ;  /* 0x0000001fff0e7819 */ /* 0x000fe400000114eb */
[----:B0-----:R-:W-:-:S04]  /*12740*/  @!P3 LEA R4, P5, R11, R3, 0x2 ;  /* 0x000000030b04b211 */ /* 0x001fc800078a10ff */
[-C--:B------:R-:W-:Y:S02]  /*12750*/  @!P3 LEA.HI.X R5, R11, R10.reuse, R12, 0x2, P5 ;  /* 0x0000000a0b05b211 */ /* 0x080fe400028f140c */
[----:B------:R-:W-:Y:S02]  /*12760*/  SHF.R.S32.HI R11, RZ, 0x1f, R237 ;  /* 0x0000001fff0b7819 */ /* 0x000fe400000114ed */
[CC--:B------:R-:W-:Y:S01]  /*12770*/  @!P1 LEA R6, P5, R237.reuse, R3.reuse, 0x2 ;  /* 0x00000003ed069211 */ /* 0x0c0fe200078a10ff */
[----:B------:R0:W-:Y:S01]  /*12780*/  @!P3 ST.E.64 desc[UR60][R4.64], R130 ;  /* 0x000000820400b985 */ /* 0x0001e2000c101b3c */
[----:B------:R-:W-:Y:S02]  /*12790*/  SHF.R.S32.HI R12, RZ, 0x1f, R236 ;  /* 0x0000001fff0c7819 */ /* 0x000fe400000114ec */
[----:B------:R-:W-:Y:S02]  /*127a0*/  @!P1 LEA.HI.X R7, R237, R10, R11, 0x2, P5 ;  /* 0x0000000aed079211 */ /* 0x000fe400028f140b */
[----:B-1----:R-:W-:-:S02]  /*127b0*/  @!P2 LEA R8, P5, R235, R3, 0x2 ;  /* 0x00000003eb08a211 */ /* 0x002fc400078a10ff */
[----:B------:R-:W-:Y:S01]  /*127c0*/  SHF.R.S32.HI R11, RZ, 0x1f, R234 ;  /* 0x0000001fff0b7819 */ /* 0x000fe200000114ea */
[----:B------:R1:W-:Y:S01]  /*127d0*/  @!P1 ST.E.64 desc[UR60][R6.64], R134 ;  /* 0x0000008606009985 */ /* 0x0003e2000c101b3c */
[----:B------:R-:W-:Y:S02]  /*127e0*/  @!P2 LEA.HI.X R9, R235, R10, R14, 0x2, P5 ;  /* 0x0000000aeb09a211 */ /* 0x000fe400028f140e */
[----:B0-----:R-:W-:-:S04]  /*127f0*/  @!P4 LEA R4, P3, R236, R3, 0x2 ;  /* 0x00000003ec04c211 */ /* 0x001fc800078610ff */
[----:B------:R-:W-:Y:S02]  /*12800*/  @!P4 LEA.HI.X R5, R236, R10, R12, 0x2, P3 ;  /* 0x0000000aec05c211 */ /* 0x000fe400018f140c */
[----:B------:R-:W-:-:S03]  /*12810*/  @!P0 LEA R12, P3, R234, R3, 0x2 ;  /* 0x00000003ea0c8211 */ /* 0x000fc600078610ff */
[----:B------:R1:W-:Y:S01]  /*12820*/  @!P4 ST.E.64 desc[UR60][R4.64], R138 ;  /* 0x0000008a0400c985 */ /* 0x0003e2000c101b3c */
[----:B------:R-:W-:-:S03]  /*12830*/  @!P0 LEA.HI.X R13, R234, R10, R11, 0x2, P3 ;  /* 0x0000000aea0d8211 */ /* 0x000fc600018f140b */
[----:B------:R1:W-:Y:S04]  /*12840*/  @!P2 ST.E.64 desc[UR60][R8.64], R142 ;  /* 0x0000008e0800a985 */ /* 0x0003e8000c101b3c */
[----:B------:R1:W-:Y:S01]  /*12850*/  @!P0 ST.E.64 desc[UR60][R12.64], R146 ;  /* 0x000000920c008985 */ /* 0x0003e2000c101b3c */
[----:B------:R-:W-:-:S13]  /*12860*/  ISETP.GE.AND P0, PT, R233, UR4, PT ;  /* 0x00000004e9007c0c */ /* 0x000fda000bf06270 */
[----:B-1----:R-:W-:Y:S05]  /*12870*/  @P0 BRA `(.L_x_10322) ;  /* 0x0000000c00e80947 */ /* 0x002fea0003800000 */
[----:B------:R-:W-:Y:S02]  /*12880*/  SHF.R.S32.HI R11, RZ, 0x1f, R233 ;  /* 0x0000001fff0b7819 */ /* 0x000fe400000114e9 */
[----:B------:R-:W-:-:S04]  /*12890*/  LEA R4, P0, R233, R3, 0x2 ;  /* 0x00000003e9047211 */ /* 0x000fc800078010ff */
[----:B------:R-:W-:-:S05]  /*128a0*/  LEA.HI.X R5, R233, R10, R11, 0x2, P0 ;  /* 0x0000000ae9057211 */ /* 0x000fca00000f140b */
[----:B------:R0:W-:Y:S01]  /*128b0*/  ST.E.64 desc[UR60][R4.64], R150 ;  /* 0x0000009604007985 */ /* 0x0001e2000c101b3c */
[----:B------:R-:W-:Y:S05]  /*128c0*/  BRA `(.L_x_10322) ;  /* 0x0000000c00d47947 */ /* 0x000fea0003800000 */
.L_x_10309:
        /* <DEDUP_REMOVED lines=26> */
.L_x_10327:
        /* <DEDUP_REMOVED lines=18> */
[----:B------:R-:W-:-:S05]  /*12b90*/  SEL R24, R24, 0xa78, P0 ;  /* 0x00000a7818187807 */ /* 0x000fca0000000000 */
[----:B------:R-:W3:Y:S08]  /*12ba0*/  LDC.64 R8, c[0x0][R24+0x220] ;  /* 0x0000880018087b82 */ /* 0x000ef00000000a00 */
[----:B------:R-:W4:Y:S08]  /*12bb0*/  LDC.64 R12, c[0x0][R24+0x218] ;  /* 0x00008600180c7b82 */ /* 0x000f300000000a00 */
[----:B------:R-:W5:Y:S08]  /*12bc0*/  LDC.64 R10, c[0x0][R24+0x228] ;  /* 0x00008a00180a7b82 */ /* 0x000f700000000a00 */
[----:B------:R-:W0:Y:S08]  /*12bd0*/  @P1 LDC R0, c[0x0][0xcec] ;  /* 0x00033b00ff001b82 */ /* 0x000e300000000800 */
[----:B------:R-:W1:Y:S08]  /*12be0*/  LDC.64 R6, c[0x0][R24+0x210] ;  /* 0x0000840018067b82 */ /* 0x000e700000000a00 */
[----:B------:R-:W5:Y:S01]  /*12bf0*/  @P1 LDC R27, c[0x0][0xcf0] ;  /* 0x00033c00ff1b1b82 */ /* 0x000f620000000800 */
[----:B0-----:R-:W-:-:S07]  /*12c00*/  @P1 IMAD.HI.U32 R0, R31, R0, RZ ;  /* 0x000000001f001227 */ /* 0x001fce00078e00ff */
[----:B--2---:R-:W0:Y:S01]  /*12c10*/  @!P0 LDC R4, c[0x0][0xc50] ;  /* 0x00031400ff048b82 */ /* 0x004e220000000800 */
[-C--:B---3--:R-:W-:Y:S02]  /*12c20*/  IMAD R9, R9, R29.reuse, RZ ;  /* 0x0000001d09097224 */ /* 0x088fe400078e02ff */
[----:B------:R-:W-:-:S05]  /*12c30*/  IMAD.WIDE.U32 R14, R8, R29, RZ ;  /* 0x0000001d080e7225 */ /* 0x000fca00078e00ff */
[----:B------:R-:W2:Y:S01]  /*12c40*/  @!P0 LDC R5, c[0x0][0xc54] ;  /* 0x00031500ff058b82 */ /* 0x000ea20000000800 */
        /* <DEDUP_REMOVED lines=17> */
[-C--:B-1----:R-:W-:Y:S01]  /*12d60*/  IMAD R0, R7, R11.reuse, RZ ;  /* 0x0000000b07007224 */ /* 0x082fe200078e02ff */
[----:B------:R-:W-:Y:S01]  /*12d70*/  SHF.R.S32.HI R13, RZ, 0x1f, R11 ;  /* 0x0000001fff0d7819 */ /* 0x000fe2000001140b */
[----:B------:R-:W-:Y:S02]  /*12d80*/  IMAD.MOV.U32 R7, RZ, RZ, -0x800000 ;  /* 0xff800000ff077424 */ /* 0x000fe400078e00ff */
[----:B------:R-:W-:-:S04]  /*12d90*/  IMAD.WIDE.U32 R8, R6, R11, R8 ;  /* 0x0000000b06087225 */ /* 0x000fc800078e0008 */
[----:B------:R-:W-:Y:S01]  /*12da0*/  IMAD R13, R6, R13, R0 ;  /* 0x0000000d060d7224 */ /* 0x000fe200078e0200 */
[----:B0-----:R-:W-:-:S03]  /*12db0*/  LEA R4, P0, R8, R4, 0x2 ;  /* 0x0000000408047211 */ /* 0x001fc600078010ff */
[----:B------:R-:W-:-:S05]  /*12dc0*/  IMAD.IADD R0, R9, 0x1, R13 ;  /* 0x0000000109007824 */ /* 0x000fca00078e020d */
[----:B--2---:R-:W-:-:S05]  /*12dd0*/  LEA.HI.X R5, R8, R5, R0, 0x2, P0 ;  /* 0x0000000508057211 */ /* 0x004fca00000f1400 */
[----:B------:R2:W-:Y:S02]  /*12de0*/  STG.E desc[UR60][R4.64], R7 ;  /* 0x0000000704007986 */ /* 0x0005e4000c10193c */
.L_x_10329:
[----:B------:R-:W-:Y:S05]  /*12df0*/  BSYNC B1 ;  /* 0x0000000000017941 */ /* 0x000fea0003800000 */
.L_x_10328:
[----:B------:R-:W-:Y:S05]  /*12e00*/  @P2 BRA `(.L_x_10322) ;  /* 0x0000000800842947 */ /* 0x000fea0003800000 */
[----:B------:R-:W3:Y:S01]  /*12e10*/  LDC R21, c[0x0][0xce8] ;  /* 0x00033a00ff157b82 */ /* 0x000ee20000000800 */
[----:B--2---:R-:W-:Y:S01]  /*12e20*/  SHF.R.S32.HI R5, RZ, 0x1f, R30 ;  /* 0x0000001fff057819 */ /* 0x004fe2000001141e */
[----:B------:R-:W-:Y:S01]  /*12e30*/  ULDC.64 UR4, c[0x0][0xba0] ;  /* 0x0002e80000047ab9 */ /* 0x000fe20000000a00 */
[----:B------:R-:W-:Y:S02]  /*12e40*/  VIADD R25, R203, 0xc0 ;  /* 0x000000c0cb197836 */ /* 0x000fe40000000000 */
[----:B------:R-:W-:Y:S01]  /*12e50*/  LEA.HI R8, R5, R30, RZ, 0x3 ;  /* 0x0000001e05087211 */ /* 0x000fe200078f18ff */
[----:B------:R-:W-:Y:S02]  /*12e60*/  IMAD R0, R26, UR4, RZ ;  /* 0x000000041a007c24 */ /* 0x000fe4000f8e02ff */
[C---:B------:R-:W-:Y:S01]  /*12e70*/  IMAD.WIDE.U32 R4, R3.reuse, UR4, RZ ;  /* 0x0000000403047c25 */ /* 0x040fe2000f8e00ff */
[----:B------:R-:W-:Y:S02]  /*12e80*/  LOP3.LUT R9, R8, 0xfffffff8, RZ, 0xc0, !PT ;  /* 0xfffffff808097812 */ /* 0x000fe400078ec0ff */
[----:B------:R-:W-:Y:S01]  /*12e90*/  SHF.R.S32.HI R8, RZ, 0x3, R8 ;  /* 0x00000003ff087819 */ /* 0x000fe20000011408 */
[----:B------:R-:W-:Y:S01]  /*12ea0*/  IMAD R7, R3, UR5, R0 ;  /* 0x0000000503077c24 */ /* 0x000fe2000f8e0200 */
[----:B------:R-:W-:Y:S01]  /*12eb0*/  ULDC.64 UR4, c[0x0][0xbe8] ;  /* 0x0002fa0000047ab9 */ /* 0x000fe20000000a00 */
[----:B------:R-:W-:-:S02]  /*12ec0*/  IMAD.IADD R0, R30, 0x1, -R9 ;  /* 0x000000011e007824 */ /* 0x000fc400078e0a09 */
        /* <DEDUP_REMOVED lines=19> */
[----:B------:R-:W-:Y:S01]  /*13000*/  IMAD R7, R21, R6, R9 ;  /* 0x0000000615077224 */ /* 0x000fe200078e0209 */
[----:B------:R-:W-:Y:S01]  /*13010*/  SHF.R.S32.HI R6, RZ, 0x1f, R25 ;  /* 0x0000001fff067819 */ /* 0x000fe20000011419 */
        /* <DEDUP_REMOVED lines=9> */
[----:B------:R-:W-:-:S03]  /*130b0*/  ULDC.64 UR4, c[0x0][0xb80] ;  /* 0x0002e00000047ab9 */ /* 0x000fc60000000a00 */
[----:B------:R-:W-:Y:S01]  /*130c0*/  IMAD.IADD R5, R5, 0x1, R3 ;  /* 0x0000000105057824 */ /* 0x000fe200078e0203 */
[----:B------:R-:W-:Y:S01]  /*130d0*/  LEA R3, P0, R4, UR4, 0x1 ;  /* 0x0000000404037c11 */ /* 0x000fe2000f8008ff */
[----:B------:R-:W-:-:S03]  /*130e0*/  UMOV UR4, 0xffffffff ;  /* 0xffffffff00047882 */ /* 0x000fc60000000000 */
[----:B------:R-:W-:Y:S01]  /*130f0*/  LEA.HI.X R4, R4, UR5, R5, 0x1, P0 ;  /* 0x0000000504047c11 */ /* 0x000fe200080f0c05 */
[----:B------:R-:W-:Y:S08]  /*13100*/  BRA.DIV UR4, `(.L_x_10330) ;  /* 0x0000009e04f07947 */ /* 0x000ff0000b800000 */
[----:B------:R2:W3:Y:S04]  /*13110*/  SHFL.IDX PT, R0, R4, RZ, 0x181f ;  /* 0x00181fff04007589 */ /* 0x0004e800000e0000 */
[----:B------:R2:W4:Y:S02]  /*13120*/  SHFL.IDX PT, R14, R3, RZ, 0x181f ;  /* 0x00181fff030e7589 */ /* 0x00052400000e0000 */
.L_x_10553:
        /* <DEDUP_REMOVED lines=12> */
[-C--:B----4-:R-:W-:Y:S02]  /*131f0*/  @!P3 LEA R8, P5, R203, R14.reuse, 0x1 ;  /* 0x0000000ecb08b211 */ /* 0x090fe400078a08ff */
[----:B------:R-:W-:Y:S02]  /*13200*/  @!P2 LEA R10, P4, R221, R14, 0x1 ;  /* 0x0000000edd0aa211 */ /* 0x000fe400078808ff */
[----:B---3--:R-:W-:Y:S02]  /*13210*/  @!P3 LEA.HI.X R9, R203, R0, R5, 0x1, P5 ;  /* 0x00000000cb09b211 */ /* 0x008fe400028f0c05 */
[----:B------:R-:W-:Y:S02]  /*13220*/  SHF.R.S32.HI R5, RZ, 0x1f, R220 ;  /* 0x0000001fff057819 */ /* 0x000fe400000114dc */
[----:B------:R-:W-:Y:S01]  /*13230*/  @!P1 LEA R12, P5, R220, R14, 0x1 ;  /* 0x0000000edc0c9211 */ /* 0x000fe200078a08ff */
[----:B------:R3:W-:Y:S01]  /*13240*/  @!P3 ST.E.128 desc[UR60][R8.64], RZ ;  /* 0x000000ff0800b985 */ /* 0x0007e2000c101d3c */
[----:B------:R-:W-:-:S02]  /*13250*/  @!P2 LEA.HI.X R11, R221, R0, R15, 0x1, P4 ;  /* 0x00000000dd0ba211 */ /* 0x000fc400020f0c0f */
[C---:B------:R-:W-:Y:S02]  /*13260*/  @!P0 LEA R14, P4, R25.reuse, R14, 0x1 ;  /* 0x0000000e190e8211 */ /* 0x040fe400078808ff */
[-C--:B------:R-:W-:Y:S01]  /*13270*/  @!P1 LEA.HI.X R13, R220, R0.reuse, R5, 0x1, P5 ;  /* 0x00000000dc0d9211 */ /* 0x080fe200028f0c05 */
[----:B------:R3:W-:Y:S01]  /*13280*/  @!P2 ST.E.128 desc[UR60][R10.64], RZ ;  /* 0x000000ff0a00a985 */ /* 0x0007e2000c101d3c */
[----:B------:R-:W-:-:S03]  /*13290*/  @!P0 LEA.HI.X R15, R25, R0, R6, 0x1, P4 ;  /* 0x00000000190f8211 */ /* 0x000fc600020f0c06 */
[----:B------:R3:W-:Y:S04]  /*132a0*/  @!P1 ST.E.128 desc[UR60][R12.64], RZ ;  /* 0x000000ff0c009985 */ /* 0x0007e8000c101d3c */
[----:B------:R3:W-:Y:S02]  /*132b0*/  @!P0 ST.E.128 desc[UR60][R14.64], RZ ;  /* 0x000000ff0e008985 */ /* 0x0007e4000c101d3c */
.L_x_10332:
[----:B------:R-:W-:Y:S05]  /*132c0*/  BSYNC B1 ;  /* 0x0000000000017941 */ /* 0x000fea0003800000 */
.L_x_10331:
[----:B------:R-:W-:-:S03]  /*132d0*/  UMOV UR4, 0xffffffff ;  /* 0xffffffff00047882 */ /* 0x000fc60000000000 */
[----:B------:R-:W-:Y:S05]  /*132e0*/  BRA.DIV UR4, `(.L_x_10333) ;  /* 0x0000009e04ac7947 */ /* 0x000fea000b800000 */
[----:B---3--:R3:W0:Y:S04]  /*132f0*/  SHFL.IDX PT, R0, R4, 0x1, 0x181f ;  /* 0x00381f0004007f89 */ /* 0x00862800000e0000 */
[----:B----4-:R3:W4:Y:S02]  /*13300*/  SHFL.IDX PT, R14, R3, 0x1, 0x181f ;  /* 0x00381f00030e7f89 */ /* 0x01072400000e0000 */
.L_x_10557:
        /* <DEDUP_REMOVED lines=12> */
[-C--:B----4-:R-:W-:Y:S02]  /*133d0*/  @!P3 LEA R8, P5, R203, R14.reuse, 0x1 ;  /* 0x0000000ecb08b211 */ /* 0x090fe400078a08ff */
        /* <DEDUP_REMOVED lines=11> */
.L_x_10335:
[----:B------:R-:W-:Y:S05]  /*13490*/  BSYNC B1 ;  /* 0x0000000000017941 */ /* 0x000fea0003800000 */
.L_x_10334:
[----:B------:R-:W-:-:S03]  /*134a0*/  UMOV UR4, 0xffffffff ;  /* 0xffffffff00047882 */ /* 0x000fc60000000000 */
[----:B------:R-:W-:Y:S05]  /*134b0*/  BRA.DIV UR4, `(.L_x_10336) ;  /* 0x0000009e04807947 */ /* 0x000fea000b800000 */
[----:B0-----:R0:W0:Y:S04]  /*134c0*/  SHFL.IDX PT, R0, R4, 0x2, 0x181f ;  /* 0x00581f0004007f89 */ /* 0x00102800000e0000 */
[----:B----4-:R4:W0:Y:S02]  /*134d0*/  SHFL.IDX PT, R14, R3, 0x2, 0x181f ;  /* 0x00581f00030e7f89 */ /* 0x01082400000e0000 */
.L_x_10561:
        /* <DEDUP_REMOVED lines=12> */
[-C--:B0-----:R-:W-:Y:S02]  /*135a0*/  @!P3 LEA R8, P5, R203, R14.reuse, 0x1 ;  /* 0x0000000ecb08b211 */ /* 0x081fe400078a08ff */
[----:B------:R-:W-:Y:S02]  /*135b0*/  @!P2 LEA R10, P4, R221, R14, 0x1 ;  /* 0x0000000edd0aa211 */ /* 0x000fe400078808ff */
[----:B------:R-:W-:Y:S02]  /*135c0*/  @!P3 LEA.HI.X R9, R203, R0, R12, 0x1, P5 ;  /* 0x00000000cb09b211 */ /* 0x000fe400028f0c0c */
        /* <DEDUP_REMOVED lines=9> */
.L_x_10338:
[----:B------:R-:W-:Y:S05]  /*13660*/  BSYNC B1 ;  /* 0x0000000000017941 */ /* 0x000fea0003800000 */
.L_x_10337:
[----:B------:R-:W-:-:S03]  /*13670*/  UMOV UR4, 0xffffffff ;  /* 0xffffffff00047882 */ /* 0x000fc60000000000 */
[----:B------:R-:W-:Y:S05]  /*13680*/  BRA.DIV UR4, `(.L_x_10339) ;  /* 0x0000009e04547947 */ /* 0x000fea000b800000 */
[----:B0-----:R0:W0:Y:S04]  /*13690*/  SHFL.IDX PT, R0, R4, 0x3, 0x181f ;  /* 0x00781f0004007f89 */ /* 0x00102800000e0000 */
[----:B------:R0:W0:Y:S02]  /*136a0*/  SHFL.IDX PT, R14, R3, 0x3, 0x181f ;  /* 0x00781f00030e7f89 */ /* 0x00002400000e0000 */
.L_x_10565:
        /* <DEDUP_REMOVED lines=11> */
[-C--:B------:R-:W-:Y:S02]  /*13760*/  @!P3 LEA R4, P5, R203, R14.reuse, 0x1 ;  /* 0x0000000ecb04b211 */ /* 0x080fe400078a08ff */
        /* <DEDUP_REMOVED lines=11> */
.L_x_10322:
[----:B------:R-:W-:Y:S05]  /*13820*/  BSYNC B0 ;  /* 0x0000000000007941 */ /* 0x000fea0003800000 */
.L_x_10308:
[----:B------:R-:W-:Y:S02]  /*13830*/  ULDC UR4, c[0x0][0xd3c] ;  /* 0x00034f0000047ab9 */ /* 0x000fe40000000800 */
[----:B-1----:R-:W-:-:S13]  /*13840*/  ISETP.GE.AND P0, PT, R43, UR4, PT ;  /* 0x000000042b007c0c */ /* 0x002fda000bf06270 */
[----:B------:R-:W-:Y:S05]  /*13850*/  @!P0 BRA `(.L_x_10340) ;  /* 0xfffffed800f48947 */ /* 0x000fea000383ffff */
[----:B------:R-:W-:Y:S05]  /*13860*/  BRA `(.L_x_10192) ;  /* 0x00000088009c7947 */ /* 0x000fea0003800000 */
.L_x_10190:
        /* <DEDUP_REMOVED lines=20> */
.L_x_10341:
        /* <DEDUP_REMOVED lines=43> */
.L_x_10345:
        /* <DEDUP_REMOVED lines=38> */
.L_x_10343:
        /* <DEDUP_REMOVED lines=20> */
.L_x_10346:
        /* <DEDUP_REMOVED lines=54> */
.L_x_10344:
[----:B------:R-:W-:Y:S01]  /*14360*/  IMAD.U32 R2, RZ, RZ, UR6 ;  /* 0x00000006ff027e24 */ /* 0x000fe2000f8e00ff */
[----:B------:R0:W-:Y:S04]  /*14370*/  STL [R1+0x4], RZ ;  /* 0x000004ff01007387 */ /* 0x0001e80000100800 */
[----:B------:R0:W-:Y:S04]  /*14380*/  STL [R1+0x8], RZ ;  /* 0x000008ff01007387 */ /* 0x0001e80000100800 */
[----:B------:R0:W-:Y:S02]  /*14390*/  STL [R1], R2 ;  /* 0x0000000201007387 */ /* 0x0001e40000100800 */
.L_x_10347:
        /* <DEDUP_REMOVED lines=10> */
.L_x_10342:
        /* <DEDUP_REMOVED lines=24> */
[----:B------:R-:W-:Y:S02]  /*145c0*/  IMAD.MOV.U32 R2, RZ, RZ, 0x1 ;  /* 0x00000001ff027424 */ /* 0x000fe400078e00ff */
[----:B------:R-:W-:Y:S01]  /*145d0*/  IMAD.MOV.U32 R4, RZ, RZ, 0x1 ;  /* 0x00000001ff047424 */ /* 0x000fe200078e00ff */
[----:B---3--:R-:W-:-:S06]  /*145e0*/  ULEA UR4, UR5, UR4, 0x18 ;  /* 0x0000000405047291 */ /* 0x008fcc000f8ec03f */
[----:B------:R-:W-:-:S04]  /*145f0*/  IMAD.U32 R18, RZ, RZ, UR4 ;  /* 0x00000004ff127e24 */ /* 0x000fc8000f8e00ff */
[----:B------:R-:W-:-:S05]  /*14600*/  IMAD R3, R3, 0x2, R18 ;  /* 0x0000000203037824 */ /* 0x000fca00078e0212 */
[----:B------:R0:W-:Y:S04]  /*14610*/  STL [R1+0x14], R3 ;  /* 0x0000140301007387 */ /* 0x0001e80000100800 */
[----:B------:R-:W-:Y:S04]  /*14620*/  STL [R1+0x80], RZ ;  /* 0x000080ff01007387 */ /* 0x000fe80000100800 */
[----:B------:R2:W-:Y:S01]  /*14630*/  STL [R1+0x20], R2 ;  /* 0x0000200201007387 */ /* 0x0005e20000100800 */
[----:B0-----:R-:W-:-:S03]  /*14640*/  LOP3.LUT R3, R0, 0x40, RZ, 0xfc, !PT ;  /* 0x0000004000037812 */ /* 0x001fc600078efcff */
[----:B------:R0:W-:Y:S04]  /*14650*/  STL [R1+0x10], RZ ;  /* 0x000010ff01007387 */ /* 0x0001e80000100800 */
[----:B------:R0:W-:Y:S01]  /*14660*/  STL [R1+0x1c], R4 ;  /* 0x00001c0401007387 */ /* 0x0001e20000100800 */
[C---:B--2---:R-:W-:Y:S02]  /*14670*/  LOP3.LUT R2, R0.reuse, 0x80, RZ, 0xfc, !PT ;  /* 0x0000008000027812 */ /* 0x044fe400078efcff */
[----:B------:R-:W-:-:S07]  /*14680*/  LOP3.LUT R0, R0, 0xc0, RZ, 0xfc, !PT ;  /* 0x000000c000007812 */ /* 0x000fce00078efcff */
.L_x_10496:
[----:B--2---:R-:W2:Y:S01]  /*14690*/  LDL R0, [R1+0xc] ;  /* 0x00000c0001007983 */ /* 0x004ea20000100800 */
[----:B------:R-:W2:Y:S01]  /*146a0*/  LDC.64 R2, c[0x0][0xd88] ;  /* 0x00036200ff027b82 */ /* 0x000ea20000000a00 */
[----:B------:R-:W-:Y:S05]  /*146b0*/  YIELD ;  /* 0x0000000000007946 */ /* 0x000fea0003800000 */
[----:B------:R-:W-:Y:S01]  /*146c0*/  ULDC.64 UR4, c[0x0][0xb20] ;  /* 0x0002c80000047ab9 */ /* 0x000fe20000000a00 */
[----:B01----:R-:W-:Y:S02]  /*146d0*/  CS2R R8, SRZ ;  /* 0x0000000000087805 */ /* 0x003fe4000001ff00 */
[----:B------:R-:W-:Y:S01]  /*146e0*/  ISETP.NE.U32.AND P0, PT, RZ, UR4, PT ;  /* 0x00000004ff007c0c */ /* 0x000fe2000bf05070 */
[----:B------:R-:W-:Y:S01]  /*146f0*/  ULDC.64 UR10, c[0x0][0xb10] ;  /* 0x0002c400000a7ab9 */ /* 0x000fe20000000a00 */
[----:B------:R-:W-:Y:S01]  /*14700*/  ULDC.64 UR8, c[0x0][0xb08] ;  /* 0x0002c20000087ab9 */ /* 0x000fe20000000a00 */
[----:B------:R-:W-:Y:S01]  /*14710*/  ULDC.64 UR6, c[0x0][0xb00] ;  /* 0x0002c00000067ab9 */ /* 0x000fe20000000a00 */
[----:B--2---:R-:W-:-:S05]  /*14720*/  IMAD.WIDE R2, R0, 0x4, R2 ;  /* 0x0000000400027825 */ /* 0x004fca00078e0202 */
[----:B------:R-:W0:Y:S01]  /*14730*/  LDG.E R13, desc[UR60][R2.64] ;  /* 0x0000003c020d7981 */ /* 0x000e22000c1e1900 */
[----:B------:R-:W-:Y:S01]  /*14740*/  ISETP.NE.AND.EX P0, PT, RZ, UR5, PT, P0 ;  /* 0x00000005ff007c0c */ /* 0x000fe2000bf05300 */
[----:B------:R-:W-:Y:S01]  /*14750*/  IMAD.MOV.U32 R0, RZ, RZ, RZ ;  /* 0x000000ffff007224 */ /* 0x000fe200078e00ff */
[----:B0-----:R-:W-:Y:S01]  /*14760*/  SHF.R.S32.HI R4, RZ, 0x1f, R13 ;  /* 0x0000001fff047819 */ /* 0x001fe2000001140d */
        /* <DEDUP_REMOVED lines=50> */
.L_x_10349:
        /* <DEDUP_REMOVED lines=17> */
.L_x_10350:
[----:B------:R-:W-:Y:S05]  /*14ba0*/  @!P0 BRA `(.L_x_10351) ;  /* 0x00000000000c8947 */ /* 0x000fea0003800000 */
[----:B------:R-:W2:Y:S04]  /*14bb0*/  LDG.E R8, desc[UR60][R6.64] ;  /* 0x0000003c06087981 */ /* 0x000ea8000c1e1900 */
[----:B------:R-:W2:Y:S02]  /*14bc0*/  LDG.E R6, desc[UR60][R6.64+0x4] ;  /* 0x0000043c06067981 */ /* 0x000ea4000c1e1900 */
[----:B--2---:R-:W-:-:S07]  /*14bd0*/  IMAD.IADD R8, R6, 0x1, -R8 ;  /* 0x0000000106087824 */ /* 0x004fce00078e0a08 */
.L_x_10351:
[----:B-----5:R-:W-:Y:S02]  /*14be0*/  IMAD.IADD R6, R8, 0x1, -R0 ;  /* 0x0000000108067824 */ /* 0x020fe400078e0a00 */
[----:B------:R-:W2:Y:S04]  /*14bf0*/  @P2 LDG.E R0, desc[UR60][R4.64] ;  /* 0x0000003c04002981 */ /* 0x000ea8000c1e1900 */
[----:B------:R-:W2:Y:S01]  /*14c00*/  @P2 LDG.E R4, desc[UR60][R4.64+0x4] ;  /* 0x0000043c04042981 */ /* 0x000ea2000c1e1900 */
[----:B------:R-:W-:Y:S01]  /*14c10*/  LOP3.LUT R14, R10, 0xff, RZ, 0xc0, !PT ;  /* 0x000000ff0a0e7812 */ /* 0x000fe200078ec0ff */
[----:B------:R-:W-:Y:S01]  /*14c20*/  BSSY B0, `(.L_x_10352) ;  /* 0x000002a000007945 */ /* 0x000fe20003800000 */
[----:B------:R-:W-:Y:S01]  /*14c30*/  SHF.R.U32.HI R10, RZ, 0x10, R10 ;  /* 0x00000010ff0a7819 */ /* 0x000fe2000001160a */
[----:B--2---:R-:W-:-:S04]  /*14c40*/  @P2 IMAD.IADD R11, R4, 0x1, -R0 ;  /* 0x00000001040b2824 */ /* 0x004fc800078e0a00 */
[----:B01----:R-:W-:-:S04]  /*14c50*/  IMAD.IADD R2, R6, 0x1, R11 ;  /* 0x0000000106027824 */ /* 0x003fc800078e020b */
[C---:B------:R-:W-:Y:S01]  /*14c60*/  VIADD R0, R2.reuse, 0x5f ;  /* 0x0000005f02007836 */ /* 0x040fe20000000000 */
[----:B------:R-:W-:-:S03]  /*14c70*/  ISETP.GE.AND P1, PT, R2, 0x1, PT ;  /* 0x000000010200780c */ /* 0x000fc60003f26270 */
[----:B------:R-:W-:-:S05]  /*14c80*/  IMAD.HI R0, R0, 0x2aaaaaab, RZ ;  /* 0x2aaaaaab00007827 */ /* 0x000fca00078e02ff */
[----:B------:R-:W-:-:S04]  /*14c90*/  SHF.R.U32.HI R2, RZ, 0x1f, R0 ;  /* 0x0000001fff027819 */ /* 0x000fc80000011600 */
[----:B------:R-:W-:Y:S01]  /*14ca0*/  LEA.HI.SX32 R12, R0, R2, 0x1c ;  /* 0x00000002000c7211 */ /* 0x000fe200078fe2ff */
[----:B------:R-:W-:-:S04]  /*14cb0*/  IMAD.MOV.U32 R0, RZ, RZ, RZ ;  /* 0x000000ffff007224 */ /* 0x000fc800078e00ff */
[----:B------:R0:W-:Y:S04]  /*14cc0*/  STL [R1+0x44], R12 ;  /* 0x0000440c01007387 */ /* 0x0001e80000100800 */
[----:B------:R0:W-:Y:S01]  /*14cd0*/  STL [R1+0x84], R14 ;  /* 0x0000840e01007387 */ /* 0x0001e20000100800 */
[----:B------:R-:W-:Y:S05]  /*14ce0*/  @!P1 BRA `(.L_x_10353) ;  /* 0x0000000000749947 */ /* 0x000fea0003800000 */
        /* <DEDUP_REMOVED lines=29> */
.L_x_10353:
[----:B------:R-:W-:Y:S05]  /*14ec0*/  BSYNC B0 ;  /* 0x0000000000007941 */ /* 0x000fea0003800000 */
.L_x_10352:
[-C--:B------:R-:W-:Y:S01]  /*14ed0*/  IMAD R2, R14, R0.reuse, RZ ;  /* 0x000000000e027224 */ /* 0x080fe200078e02ff */
[----:B------:R-:W-:Y:S04]  /*14ee0*/  BSSY B0, `(.L_x_10354) ;  /* 0x0000141000007945 */ /* 0x000fe80003800000 */
        /* <DEDUP_REMOVED lines=23> */
.L_x_10568:
[----:B-1----:R-:W-:Y:S02]  /*15060*/  ISETP.NE.AND P0, PT, R14, RZ, PT ;  /* 0x000000ff0e00720c */ /* 0x002fe40003f05270 */
[----:B------:R-:W-:-:S11]  /*15070*/  PLOP3.LUT P6, PT, PT, PT, PT, 0x8, 0x0 ;  /* 0x000000000000781c */ /* 0x000fd60003fce170 */
[----:B------:R-:W-:Y:S05]  /*15080*/  @P0 BRA `(.L_x_10357) ;  /* 0x00000000000c0947 */ /* 0x000fea0003800000 */
[----:B------:R-:W-:-:S03]  /*15090*/  UMOV UR4, 0xffffffff ;  /* 0xffffffff00047882 */ /* 0x000fc60000000000 */
[----:B------:R-:W-:Y:S05]  /*150a0*/  BRA.DIV UR4, `(.L_x_10358) ;  /* 0x0000008604487947 */ /* 0x000fea000b800000 */
[----:B------:R-:W-:-:S13]  /*150b0*/  ELECT P6, URZ, PT ;  /* 0x00000000003f782f */ /* 0x000fda00038c0000 */
.L_x_10357:
        /* <DEDUP_REMOVED lines=9> */
.L_x_10571:
[----:B------:R-:W-:Y:S05]  /*15150*/  BSYNC B1 ;  /* 0x0000000000017941 */ /* 0x000fea0003800000 */
.L_x_10359:
        /* <DEDUP_REMOVED lines=12> */
.L_x_10572:
[----:B------:R-:W-:Y:S05]  /*15220*/  BSYNC B2 ;  /* 0x0000000000027941 */ /* 0x000fea0003800000 */
.L_x_10363:
        /* <DEDUP_REMOVED lines=9> */
.L_x_10366:
[----:B------:R-:W-:Y:S05]  /*152c0*/  BSYNC B2 ;  /* 0x0000000000027941 */ /* 0x000fea0003800000 */
.L_x_10365:
        /* <DEDUP_REMOVED lines=13> */
.L_x_10367:
        /* <DEDUP_REMOVED lines=13> */
.L_x_10573:
[----:B------:R-:W-:Y:S05]  /*15470*/  BSYNC B2 ;  /* 0x0000000000027941 */ /* 0x000fea0003800000 */
.L_x_10368:
        /* <DEDUP_REMOVED lines=11> */
.L_x_10371:
[----:B------:R-:W-:Y:S05]  /*15530*/  BSYNC B2 ;  /* 0x0000000000027941 */ /* 0x000fea0003800000 */
.L_x_10370:
        /* <DEDUP_REMOVED lines=10> */
.L_x_10372:
        /* <DEDUP_REMOVED lines=15> */
.L_x_10373:
        /* <DEDUP_REMOVED lines=15> */
.L_x_10374:
        /* <DEDUP_REMOVED lines=15> */
.L_x_10375:
        /* <DEDUP_REMOVED lines=10> */
.L_x_10362:
[----:B------:R-:W-:Y:S05]  /*15950*/  BSYNC B1 ;  /* 0x0000000000017941 */ /* 0x000fea0003800000 */
.L_x_10361:
        /* <DEDUP_REMOVED lines=13> */
.L_x_10391:
        /* <DEDUP_REMOVED lines=13> */
.L_x_10574:
[----:B------:R-:W-:Y:S05]  /*15b00*/  BSYNC B2 ;  /* 0x0000000000027941 */ /* 0x000fea0003800000 */
.L_x_10378:
        /* <DEDUP_REMOVED lines=9> */
.L_x_10381:
[----:B------:R-:W-:Y:S05]  /*15ba0*/  BSYNC B2 ;  /* 0x0000000000027941 */ /* 0x000fea0003800000 */
.L_x_10380:
        /* <DEDUP_REMOVED lines=12> */
.L_x_10382:
        /* <DEDUP_REMOVED lines=13> */
.L_x_10575:
[----:B------:R-:W-:Y:S05]  /*15d40*/  BSYNC B2 ;  /* 0x0000000000027941 */ /* 0x000fea0003800000 */
.L_x_10383:
        /* <DEDUP_REMOVED lines=11> */
.L_x_10386:
[----:B------:R-:W-:Y:S05]  /*15e00*/  BSYNC B2 ;  /* 0x0000000000027941 */ /* 0x000fea0003800000 */
.L_x_10385:
        /* <DEDUP_REMOVED lines=10> */
.L_x_10387:
        /* <DEDUP_REMOVED lines=15> */
.L_x_10388:
        /* <DEDUP_REMOVED lines=15> */
.L_x_10389:
        /* <DEDUP_REMOVED lines=15> */
.L_x_10390:
        /* <DEDUP_REMOVED lines=10> */
.L_x_10377:
[----:B------:R-:W-:Y:S05]  /*16220*/  BSYNC B1 ;  /* 0x0000000000017941 */ /* 0x000fea0003800000 */
.L_x_10376:
        /* <DEDUP_REMOVED lines=12> */
.L_x_10355:
[----:B------:R-:W-:Y:S05]  /*162f0*/  BSYNC B0 ;  /* 0x0000000000007941 */ /* 0x000fea0003800000 */
.L_x_10354:
[----:B------:R3:W5:Y:S01]  /*16300*/  LDL R7, [R1+0x44] ;  /* 0x0000440001077983 */ /* 0x0007620000100800 */
[----:B------:R-:W-:Y:S05]  /*16310*/  @!P0 WARPSYNC.ALL ;  /* 0x0000000000008948 */ /* 0x000fea0003800000 */
[----:B------:R3:W-:Y:S01]  /*16320*/  STL [R1+0x48], RZ ;  /* 0x000048ff01007387 */ /* 0x0007e20000100800 */
[----:B------:R-:W-:Y:S01]  /*16330*/  BSSY B0, `(.L_x_10392) ;  /* 0x0000020000007945 */ /* 0x000fe20003800000 */
[----:B------:R-:W-:Y:S06]  /*16340*/  @!P0 BAR.SYNC.DEFER_BLOCKING 0xc, 0x180 ;  /* 0x0306000000008b1d */ /* 0x000fec0000010000 */
[----:B---3--:R-:W-:Y:S05]  /*16350*/  @!P1 BRA `(.L_x_10393) ;  /* 0x0000000000749947 */ /* 0x008fea0003800000 */
[----:B------:R-:W-:-:S13]  /*16360*/  ISETP.NE.AND P0, PT, R10, RZ, PT ;  /* 0x000000ff0a00720c */ /* 0x000fda0003f05270 */
[----:B------:R-:W3:Y:S02]  /*16370*/  @!P0 LDC R10, c[0x0][0xae8] ;  /* 0x0002ba00ff0a8b82 */ /* 0x000ee40000000800 */
[----:B---3--:R-:W-:-:S04]  /*16380*/  IABS R0, R10 ;  /* 0x0000000a00007213 */ /* 0x008fc80000000000 */
[----:B------:R-:W3:Y:S08]  /*16390*/  I2F.RP R2, R0 ;  /* 0x0000000000027306 */ /* 0x000ef00000209400 */
[----:B---3--:R-:W3:Y:S02]  /*163a0*/  MUFU.RCP R2, R2 ;  /* 0x0000000200027308 */ /* 0x008ee40000001000 */
[----:B---3--:R-:W-:-:S06]  /*163b0*/  VIADD R2, R2, 0xffffffe ;  /* 0x0ffffffe02027836 */ /* 0x008fcc0000000000 */
[----:B------:R-:W3:Y:S02]  /*163c0*/  F2I.FTZ.U32.TRUNC.NTZ R3, R2 ;  /* 0x0000000200037305 */ /* 0x000ee4000021f000 */
[----:B---3--:R-:W-:-:S04]  /*163d0*/  IMAD.MOV R2, RZ, RZ, -R3 ;  /* 0x000000ffff027224 */ /* 0x008fc800078e0a03 */
[----:B-12---:R-:W-:Y:S02]  /*163e0*/  IMAD R4, R2, R0, RZ ;  /* 0x0000000002047224 */ /* 0x006fe400078e02ff */
        /* <DEDUP_REMOVED lines=20> */
.L_x_10393:
[----:B------:R-:W-:Y:S05]  /*16530*/  BSYNC B0 ;  /* 0x0000000000007941 */ /* 0x000fea0003800000 */
.L_x_10392:
[----:B------:R-:W4:Y:S04]  /*16540*/  LDL R0, [R1+0x48] ;  /* 0x0000480001007983 */ /* 0x000f280000100800 */
[----:B---3--:R-:W4:Y:S01]  /*16550*/  LDL R2, [R1+0x84] ;  /* 0x0000840001027983 */ /* 0x008f220000100800 */
[----:B------:R-:W-:Y:S01]  /*16560*/  BSSY B7, `(.L_x_10394) ;  /* 0x00004c1000077945 */ /* 0x000fe20003800000 */
[----:B----4-:R-:W-:-:S05]  /*16570*/  IMAD R2, R2, R0, RZ ;  /* 0x0000000002027224 */ /* 0x010fca00078e02ff */
[----:B-----5:R-:W-:Y:S01]  /*16580*/  VIADDMNMX R0, R2, R0, R7, PT ;  /* 0x0000000002007246 */ /* 0x020fe20003800107 */
        /* <DEDUP_REMOVED lines=10> */
[----:B-12---:R-:W1:Y:S01]  /*16630*/  LDC.64 R4, c[0x0][0xd60] ;  /* 0x00035800ff047b82 */ /* 0x006e620000000a00 */
[----:B------:R-:W3:Y:S08]  /*16640*/  FLO.U32 R0, UR4 ;  /* 0x0000000400007d00 */ /* 0x000ef000080e0000 */
[----:B------:R-:W1:Y:S01]  /*16650*/  POPC R2, UR4 ;  /* 0x0000000400027d09 */ /* 0x000e620008000000 */
[----:B---3--:R-:W-:-:S13]  /*16660*/  ISETP.EQ.U32.AND P0, PT, R0, R3, PT ;  /* 0x000000030000720c */ /* 0x008fda0003f02070 */
[----:B-1----:R-:W2:Y:S01]  /*16670*/  @P0 ATOMG.E.ADD.STRONG.GPU PT, R5, desc[UR60][R4.64], R2 ;  /* 0x00000002040509a8 */ /* 0x002ea200081ee1fc */
[----:B------:R-:W1:Y:S02]  /*16680*/  S2R R3, SR_LTMASK ;  /* 0x0000000000037919 */ /* 0x000e640000003900 */
[----:B-1----:R-:W-:-:S06]  /*16690*/  LOP3.LUT R3, R3, UR4, RZ, 0xc0, !PT ;  /* 0x0000000403037c12 */ /* 0x002fcc000f8ec0ff */
[----:B------:R-:W1:Y:S01]  /*166a0*/  POPC R3, R3 ;  /* 0x0000000300037309 */ /* 0x000e620000000000 */
[----:B--2---:R-:W1:Y:S02]  /*166b0*/  SHFL.IDX PT, R0, R5, R0, 0x1f ;  /* 0x00001f0005007589 */ /* 0x004e6400000e0000 */
[----:B-1----:R-:W-:-:S05]  /*166c0*/  IADD3 R0, R0, UR38, R3 ;  /* 0x0000002600007c10 */ /* 0x002fca000fffe003 */
[----:B------:R4:W-:Y:S01]  /*166d0*/  STL [R1], R0 ;  /* 0x0000000001007387 */ /* 0x0009e20000100800 */
[----:B------:R-:W-:Y:S05]  /*166e0*/  BRA `(.L_x_10396) ;  /* 0x0000004800a07947 */ /* 0x000fea0003800000 */
.L_x_10395:
        /* <DEDUP_REMOVED lines=8> */
[----:B-12---:R-:W-:Y:S02]  /*16770*/  IMAD.U32 R4, RZ, RZ, UR6 ;  /* 0x00000006ff047e24 */ /* 0x006fe4000f8e00ff */
        /* <DEDUP_REMOVED lines=11> */
.L_x_10398:
[----:B------:R-:W-:Y:S05]  /*16830*/  BSYNC B6 ;  /* 0x0000000000067941 */ /* 0x000fea0003800000 */
.L_x_10397:
        /* <DEDUP_REMOVED lines=9> */
[----:B-12---:R-:W-:Y:S02]  /*168d0*/  IMAD.U32 R4, RZ, RZ, UR6 ;  /* 0x00000006ff047e24 */ /* 0x006fe4000f8e00ff */
[----:B------:R-:W-:Y:S02]  /*168e0*/  IMAD.U32 R5, RZ, RZ, UR7 ;  /* 0x00000007ff057e24 */ /* 0x000fe4000f8e00ff */
[----:B------:R-:W-:Y:S02]  /*168f0*/  IMAD.U32 R6, RZ, RZ, UR8 ;  /* 0x00000008ff067e24 */ /* 0x000fe4000f8e00ff */
[----:B------:R-:W-:-:S02]  /*16900*/  IMAD.U32 R7, RZ, RZ, UR9 ;  /* 0x00000009ff077e24 */ /* 0x000fc4000f8e00ff */
[----:B------:R-:W-:Y:S02]  /*16910*/  IMAD.U32 R10, RZ, RZ, UR4 ;  /* 0x00000004ff0a7e24 */ /* 0x000fe4000f8e00ff */
[----:B------:R-:W-:Y:S02]  /*16920*/  IMAD.U32 R11, RZ, RZ, UR5 ;  /* 0x00000005ff0b7e24 */ /* 0x000fe4000f8e00ff */
[----:B------:R-:W-:Y:S02]  /*16930*/  IMAD.MOV.U32 R8, RZ, RZ, 0x70 ;  /* 0x00000070ff087424 */ /* 0x000fe400078e00ff */
[----:B0-----:R-:W-:Y:S02]  /*16940*/  IMAD.MOV.U32 R12, RZ, RZ, 0x1 ;  /* 0x00000001ff0c7424 */ /* 0x001fe400078e00ff */
[----:B---3--:R-:W-:-:S07]  /*16950*/  IMAD.MOV.U32 R13, RZ, RZ, RZ ;  /* 0x000000ffff0d7224 */ /* 0x008fce00078e00ff */
[----:B------:R-:W-:-:S07]  /*16960*/  LEPC R20, `(.L_x_10401) ;  /* 0x000000001014794e */ /* 0x000fce0000000000 */
[----:B----4-:R-:W-:Y:S05]  /*16970*/  CALL.ABS.NOINC R2 ;  /* 0x0000000002007343 */ /* 0x010fea0003c00000 */
.L_x_10401:
        /* <DEDUP_REMOVED lines=16> */
.L_x_10400:
[----:B------:R-:W-:Y:S05]  /*16a80*/  BSYNC B6 ;  /* 0x0000000000067941 */ /* 0x000fea0003800000 */
.L_x_10399:
[----:B-12---:R-:W2:Y:S01]  /*16a90*/  LDL.LU R4, [R1+0x24] ;  /* 0x0000240001047983 */ /* 0x006ea20000300800 */
        /* <DEDUP_REMOVED lines=23> */
.L_x_10578:
        /* <DEDUP_REMOVED lines=11> */
.L_x_10581:
        /* <DEDUP_REMOVED lines=24> */
.L_x_10405:
[----:B-1----:R-:W2:Y:S01]  /*16e40*/  LDL R2, [R1+0x1c] ;  /* 0x00001c0001027983 */ /* 0x002ea20000100800 */
[----:B0-----:R-:W-:Y:S01]  /*16e50*/  IMAD R0, R19, 0x8, R18 ;  /* 0x0000000813007824 */ /* 0x001fe200078e0212 */
[----:B--2---:R-:W-:-:S04]  /*16e60*/  SHF.L.U32 R2, R2, 0x1f, RZ ;  /* 0x0000001f02027819 */ /* 0x004fc800000006ff */
[----:B------:R-:W0:Y:S02]  /*16e70*/  SYNCS.PHASECHK.TRANS64.TRYWAIT P0, [R0+URZ+0x32440], R2 ;  /* 0x03244002000075a7 */ /* 0x000e24000800017f */
[----:B0-----:R-:W-:Y:S05]  /*16e80*/  @!P0 BRA `(.L_x_10406) ;  /* 0x0000006800a88947 */ /* 0x001fea0003800000 */
.L_x_10582:
        /* <DEDUP_REMOVED lines=11> */
.L_x_10407:
        /* <DEDUP_REMOVED lines=24> */
.L_x_10403:
        /* <DEDUP_REMOVED lines=34> */
.L_x_10409:
[----:B------:R-:W-:Y:S05]  /*172e0*/  BSYNC B6 ;  /* 0x0000000000067941 */ /* 0x000fea0003800000 */
.L_x_10408:
[----:B------:R-:W2:Y:S01]  /*172f0*/  LDL.LU R5, [R1+0x4] ;  /* 0x0000040001057983 */ /* 0x000ea20000300800 */
        /* <DEDUP_REMOVED lines=63> */
[----:B------:R-:W0:Y:S01]  /*176f0*/  SHFL.IDX PT, R5, R3, RZ, 0x181f ;  /* 0x00181fff03057589 */ /* 0x000e2200000e0000 */
[----:B--2---:R-:W-:Y:S02]  /*17700*/  IMAD R0, R11, R8, RZ ;  /* 0x000000080b007224 */ /* 0x004fe400078e02ff */
[----:B------:R-:W-:-:S05]  /*17710*/  IMAD.IADD R11, R7, 0x1, R6 ;  /* 0x00000001070b7824 */ /* 0x000fca00078e0206 */
[C---:B------:R-:W-:Y:S01]  /*17720*/  ISETP.GE.AND P1, PT, R11.reuse, R0, PT ;  /* 0x000000000b00720c */ /* 0x040fe20003f26270 */
[----:B------:R-:W1:Y:S01]  /*17730*/  SHFL.IDX PT, R6, R3, 0x1, 0x181f ;  /* 0x00381f0003067f89 */ /* 0x000e6200000e0000 */
[----:B------:R-:W-:-:S03]  /*17740*/  VIADD R8, R11, 0x10 ;  /* 0x000000100b087836 */ /* 0x000fc60000000000 */
[----:B------:R-:W2:Y:S08]  /*17750*/  SHFL.IDX PT, R7, R2, 0x1, 0x181f ;  /* 0x00381f0002077f89 */ /* 0x000eb000000e0000 */
[----:B0-----:R-:W-:-:S05]  /*17760*/  @!P1 LEA R5, P3, R10, R5, 0x1 ;  /* 0x000000050a059211 */ /* 0x001fca00078608ff */
[----:B------:R-:W-:Y:S01]  /*17770*/  @!P1 IMAD.X R4, RZ, RZ, R4, P3 ;  /* 0x000000ffff049224 */ /* 0x000fe200018e0604 */
[----:B------:R-:W-:-:S04]  /*17780*/  ISETP.GE.AND P2, PT, R8, R0, PT ;  /* 0x000000000800720c */ /* 0x000fc80003f46270 */
[----:B------:R-:W-:-:S04]  /*17790*/  @!P1 LOP3.LUT R5, R5, R4, RZ, 0x3c, !PT ;  /* 0x0000000405059212 */ /* 0x000fc800078e3cff */
[----:B------:R-:W-:-:S04]  /*177a0*/  @!P1 LOP3.LUT R4, R5, R4, RZ, 0x3c, !PT ;  /* 0x0000000405049212 */ /* 0x000fc800078e3cff */
[----:B------:R-:W-:-:S05]  /*177b0*/  @!P1 LOP3.LUT R5, R5, R4, RZ, 0x3c, !PT ;  /* 0x0000000405059212 */ /* 0x000fca00078e3cff */
[----:B-----5:R1:W-:Y:S02]  /*177c0*/  @!P1 LDGSTS.E.BYPASS.LTC128B.128 [R9+0x18400], desc[UR60][R4.64], !P0 ;  /* 0x1840000004099fae */ /* 0x0203e4000c101d7c */
[----:B-1----:R-:W-:-:S05]  /*177d0*/  @!P2 LEA R5, P1, R10, R6, 0x1 ;  /* 0x000000060a05a211 */ /* 0x002fca00078208ff */
[----:B--2---:R-:W-:-:S05]  /*177e0*/  @!P2 IMAD.X R4, RZ, RZ, R7, P1 ;  /* 0x000000ffff04a224 */ /* 0x004fca00008e0607 */
[----:B------:R-:W-:-:S04]  /*177f0*/  @!P2 LOP3.LUT R5, R5, R4, RZ, 0x3c, !PT ;  /* 0x000000040505a212 */ /* 0x000fc800078e3cff */
[----:B------:R-:W-:-:S04]  /*17800*/  @!P2 LOP3.LUT R4, R5, R4, RZ, 0x3c, !PT ;  /* 0x000000040504a212 */ /* 0x000fc800078e3cff */
[----:B------:R-:W-:-:S05]  /*17810*/  @!P2 LOP3.LUT R5, R5, R4, RZ, 0x3c, !PT ;  /* 0x000000040505a212 */ /* 0x000fca00078e3cff */
[----:B------:R0:W-:Y:S04]  /*17820*/  @!P2 LDGSTS.E.BYPASS.LTC128B.128 [R9+0x18c00], desc[UR60][R4.64], !P0 ;  /* 0x18c000000409afae */ /* 0x0001e8000c101d7c */
[----:B------:R-:W-:Y:S04]  /*17830*/  STL [R1+0x4], R11 ;  /* 0x0000040b01007387 */ /* 0x000fe80000100800 */
[----:B0-----:R-:W0:Y:S04]  /*17840*/  SHFL.IDX PT, R4, R3, 0x2, 0x181f ;  /* 0x00581f0003047f89 */ /* 0x001e2800000e0000 */
[----:B------:R1:W-:Y:S04]  /*17850*/  STL [R1+0x60], R8 ;  /* 0x0000600801007387 */ /* 0x0003e80000100800 */
[----:B------:R-:W2:Y:S01]  /*17860*/  SHFL.IDX PT, R6, R2, 0x2, 0x181f ;  /* 0x00581f0002067f89 */ /* 0x000ea200000e0000 */
[----:B-1----:R-:W-:-:S05]  /*17870*/  VIADD R8, R11, 0x20 ;  /* 0x000000200b087836 */ /* 0x002fca0000000000 */
[----:B------:R-:W-:-:S13]  /*17880*/  ISETP.GE.AND P1, PT, R8, R0, PT ;  /* 0x000000000800720c */ /* 0x000fda0003f26270 */
[----:B0-----:R-:W-:-:S05]  /*17890*/  @!P1 LEA R5, P2, R10, R4, 0x1 ;  /* 0x000000040a059211 */ /* 0x001fca00078408ff */
[----:B--2---:R-:W-:-:S05]  /*178a0*/  @!P1 IMAD.X R4, RZ, RZ, R6, P2 ;  /* 0x000000ffff049224 */ /* 0x004fca00010e0606 */
[----:B------:R-:W-:-:S04]  /*178b0*/  @!P1 LOP3.LUT R5, R5, R4, RZ, 0x3c, !PT ;  /* 0x0000000405059212 */ /* 0x000fc800078e3cff */
[----:B------:R-:W-:-:S04]  /*178c0*/  @!P1 LOP3.LUT R4, R5, R4, RZ, 0x3c, !PT ;  /* 0x0000000405049212 */ /* 0x000fc800078e3cff */
[----:B------:R-:W-:-:S05]  /*178d0*/  @!P1 LOP3.LUT R5, R5, R4, RZ, 0x3c, !PT ;  /* 0x0000000405059212 */ /* 0x000fca00078e3cff */
[----:B------:R0:W-:Y:S01]  /*178e0*/  @!P1 LDGSTS.E.BYPASS.LTC128B.128 [R9+0x19400], desc[UR60][R4.64], !P0 ;  /* 0x1940000004099fae */ /* 0x0001e2000c101d7c */
[----:B------:R-:W-:-:S03]  /*178f0*/  VIADD R7, R11, 0x30 ;  /* 0x000000300b077836 */ /* 0x000fc60000000000 */
[----:B------:R-:W-:Y:S04]  /*17900*/  SHFL.IDX PT, R6, R2, 0x3, 0x181f ;  /* 0x00781f0002067f89 */ /* 0x000fe800000e0000 */
[----:B0-----:R-:W0:Y:S01]  /*17910*/  SHFL.IDX PT, R4, R3, 0x3, 0x181f ;  /* 0x00781f0003047f89 */ /* 0x001e2200000e0000 */
[----:B------:R-:W-:-:S13]  /*17920*/  ISETP.GE.AND P1, PT, R7, R0, PT ;  /* 0x000000000700720c */ /* 0x000fda0003f26270 */
[----:B0-----:R-:W-:-:S05]  /*17930*/  @!P1 LEA R5, P2, R10, R4, 0x1 ;  /* 0x000000040a059211 */ /* 0x001fca00078408ff */
[----:B------:R-:W-:-:S05]  /*17940*/  @!P1 IMAD.X R4, RZ, RZ, R6, P2 ;  /* 0x000000ffff049224 */ /* 0x000fca00010e0606 */
        /* <DEDUP_REMOVED lines=41> */
.L_x_10599:
        /* <DEDUP_REMOVED lines=12> */
.L_x_10411:
        /* <DEDUP_REMOVED lines=37> */
.L_x_10413:
[----:B------:R-:W-:Y:S05]  /*17ef0*/  BSYNC B6 ;  /* 0x0000000000067941 */ /* 0x000fea0003800000 */
.L_x_10412:
        /* <DEDUP_REMOVED lines=10> */
[----:B-1----:R-:W-:-:S05]  /*17fa0*/  IMAD.SHL.U32 R8, R8, 0x8, RZ ;  /* 0x0000000808087824 */ /* 0x002fca00078e00ff */
        /* <DEDUP_REMOVED lines=31> */
[----:B------:R-:W-:Y:S01]  /*181a0*/  ISETP.GE.AND P2, PT, R10, UR4, PT ;  /* 0x000000040a007c0c */ /* 0x000fe2000bf46270 */
[----:B------:R-:W-:Y:S01]  /*181b0*/  IMAD R4, R4, UR5, R0 ;  /* 0x0000000504047c24 */ /* 0x000fe2000f8e0200 */
[----:B------:R-:W-:Y:S02]  /*181c0*/  LEA R0, P4, R2, UR6, 0x1 ;  /* 0x0000000602007c11 */ /* 0x000fe4000f8808ff */
[----:B------:R-:W-:Y:S01]  /*181d0*/  ISETP.GE.AND P1, PT, R9, UR4, PT ;  /* 0x0000000409007c0c */ /* 0x000fe2000bf26270 */
[----:B------:R-:W-:Y:S01]  /*181e0*/  IMAD.IADD R4, R3, 0x1, R4 ;  /* 0x0000000103047824 */ /* 0x000fe200078e0204 */
[----:B------:R-:W-:-:S04]  /*181f0*/  ISETP.GE.AND P0, PT, R8, UR4, PT ;  /* 0x0000000408007c0c */ /* 0x000fc8000bf06270 */
[----:B------:R-:W-:Y:S01]  /*18200*/  LEA.HI.X R2, R2, UR7, R4, 0x1, P4 ;  /* 0x0000000702027c11 */ /* 0x000fe2000a0f0c04 */
[----:B0-----:R-:W-:-:S05]  /*18210*/  IMAD.SHL.U32 R7, R7, 0x8, RZ ;  /* 0x0000000807077824 */ /* 0x001fca00078e00ff */
[----:B------:R-:W-:-:S04]  /*18220*/  LOP3.LUT R7, R7, 0x38, RZ, 0xc0, !PT ;  /* 0x0000003807077812 */ /* 0x000fc800078ec0ff */
[----:B------:R-:W-:Y:S01]  /*18230*/  ISETP.GE.AND P3, PT, R7, UR4, PT ;  /* 0x0000000407007c0c */ /* 0x000fe2000bf66270 */
[----:B------:R-:W-:-:S03]  /*18240*/  UMOV UR4, 0xffffffff ;  /* 0xffffffff00047882 */ /* 0x000fc60000000000 */
[----:B------:R-:W-:Y:S09]  /*18250*/  BRA.DIV UR4, `(.L_x_10414) ;  /* 0x0000006204987947 */ /* 0x000ff2000b800000 */
[----:B------:R-:W2:Y:S04]  /*18260*/  LDL.LU R9, [R1+0x4c] ;  /* 0x00004c0001097983 */ /* 0x000ea80000300800 */
[----:B------:R-:W3:Y:S04]  /*18270*/  LDL.LU R5, [R1+0x4] ;  /* 0x0000040001057983 */ /* 0x000ee80000300800 */
[----:B------:R-:W4:Y:S04]  /*18280*/  LDL.LU R4, [R1+0x60] ;  /* 0x0000600001047983 */ /* 0x000f280000300800 */
[----:B------:R-:W5:Y:S04]  /*18290*/  LDL.LU R10, [R1+0x64] ;  /* 0x00006400010a7983 */ /* 0x000f680000300800 */
[----:B------:R-:W5:Y:S01]  /*182a0*/  LDL R8, [R1+0x14] ;  /* 0x0000140001087983 */ /* 0x000f620000100800 */
        /* <DEDUP_REMOVED lines=12> */
[----:B------:R-:W-:Y:S01]  /*18370*/  @!PT LDS RZ, [RZ] ;  /* 0x00000000fffff984 */ /* 0x000fe20000000800 */
[----:B-----5:R-:W-:Y:S04]  /*18380*/  @!P5 LDGSTS.E.BYPASS.LTC128B.128 [R8+0x22400], desc[UR60][R4.64], !P3 ;  /* 0x224000000408dfae */ /* 0x020fe8000d901d7c */
[----:B------:R-:W-:Y:S04]  /*18390*/  @!P5 LDGSTS.E.BYPASS.LTC128B.128 [R8+0x26400], desc[UR60][R4.64+0x80], !P2 ;  /* 0x264000800408dfae */ /* 0x000fe8000d101d7c */
[----:B------:R-:W-:Y:S04]  /*183a0*/  @!P5 LDGSTS.E.BYPASS.LTC128B.128 [R8+0x2a400], desc[UR60][R4.64+0x100], !P1 ;  /* 0x2a4001000408dfae */ /* 0x000fe8000c901d7c */
[----:B------:R0:W-:Y:S04]  /*183b0*/  @!P5 LDGSTS.E.BYPASS.LTC128B.128 [R8+0x2e400], desc[UR60][R4.64+0x180], !P0 ;  /* 0x2e4001800408dfae */ /* 0x0001e8000c101d7c */
[----:B------:R-:W-:Y:S04]  /*183c0*/  SHFL.IDX PT, R6, R2, 0x1, 0x181f ;  /* 0x00381f0002067f89 */ /* 0x000fe800000e0000 */
[----:B0-----:R-:W0:Y:S02]  /*183d0*/  SHFL.IDX PT, R5, R0, 0x1, 0x181f ;  /* 0x00381f0000057f89 */ /* 0x001e2400000e0000 */
[----:B0-----:R-:W-:-:S05]  /*183e0*/  @!P4 LEA R5, P6, R7, R5, 0x1 ;  /* 0x000000050705c211 */ /* 0x001fca00078c08ff */
[----:B------:R-:W-:-:S05]  /*183f0*/  @!P4 IMAD.X R4, RZ, RZ, R6, P6 ;  /* 0x000000ffff04c224 */ /* 0x000fca00030e0606 */
[----:B------:R-:W-:-:S04]  /*18400*/  @!P4 LOP3.LUT R5, R5, R4, RZ, 0x3c, !PT ;  /* 0x000000040505c212 */ /* 0x000fc800078e3cff */
[----:B------:R-:W-:-:S04]  /*18410*/  @!P4 LOP3.LUT R4, R5, R4, RZ, 0x3c, !PT ;  /* 0x000000040504c212 */ /* 0x000fc800078e3cff */
[----:B------:R-:W-:-:S05]  /*18420*/  @!P4 LOP3.LUT R5, R5, R4, RZ, 0x3c, !PT ;  /* 0x000000040505c212 */ /* 0x000fca00078e3cff */
        /* <DEDUP_REMOVED lines=10> */
[----:B------:R-:W-:-:S04]  /*184d0*/  @!P4 LOP3.LUT R5, R5, R4, RZ, 0x3c, !PT ;  /* 0x000000040505c212 */ /* 0x000fc800078e3cff */
[----:B------:R-:W-:-:S04]  /*184e0*/  @!P4 LOP3.LUT R4, R5, R4, RZ, 0x3c, !PT ;  /* 0x000000040504c212 */ /* 0x000fc800078e3cff */
[----:B------:R-:W-:-:S05]  /*184f0*/  @!P4 LOP3.LUT R5, R5, R4, RZ, 0x3c, !PT ;  /* 0x000000040505c212 */ /* 0x000fca00078e3cff */
        /* <DEDUP_REMOVED lines=46> */
[----:B------:R-:W-:-:S05]  /*187e0*/  @!P4 IMAD.X R4, RZ, RZ, R6, P5 ;  /* 0x000000ffff04c224 */ /* 0x000fca00028e0606 */
[----:B------:R-:W-:-:S04]  /*187f0*/  @!P4 LOP3.LUT R5, R5, R4, RZ, 0x3c, !PT ;  /* 0x000000040505c212 */ /* 0x000fc800078e3cff */
[----:B------:R-:W-:-:S04]  /*18800*/  @!P4 LOP3.LUT R4, R5, R4, RZ, 0x3c, !PT ;  /* 0x000000040504c212 */ /* 0x000fc800078e3cff */
[----:B------:R-:W-:Y:S01]  /*18810*/  @!P4 LOP3.LUT R5, R5, R4, RZ, 0x3c, !PT ;  /* 0x000000040505c212 */ /* 0x000fe200078e3cff */
[----:B------:R0:W2:Y:S04]  /*18820*/  SHFL.IDX PT, R6, R2, 0x7, 0x181f ;  /* 0x00f81f0002067f89 */ /* 0x0000a800000e0000 */
[----:B------:R0:W-:Y:S04]  /*18830*/  @!P4 LDGSTS.E.BYPASS.LTC128B.128 [R8+0x25400], desc[UR60][R4.64], !P3 ;  /* 0x254000000408cfae */ /* 0x0001e8000d901d7c */
[----:B------:R0:W-:Y:S04]  /*18840*/  @!P4 LDGSTS.E.BYPASS.LTC128B.128 [R8+0x29400], desc[UR60][R4.64+0x80], !P2 ;  /* 0x294000800408cfae */ /* 0x0001e8000d101d7c */
[----:B------:R0:W-:Y:S04]  /*18850*/  @!P4 LDGSTS.E.BYPASS.LTC128B.128 [R8+0x2d400], desc[UR60][R4.64+0x100], !P1 ;  /* 0x2d4001000408cfae */ /* 0x0001e8000c901d7c */
[----:B-1----:R0:W-:Y:S02]  /*18860*/  @!P4 LDGSTS.E.BYPASS.LTC128B.128 [R8+0x31400], desc[UR60][R4.64+0x180], !P0 ;  /* 0x314001800408cfae */ /* 0x0021e4000c101d7c */
.L_x_10617:
[----:B0-----:R-:W3:Y:S01]  /*18870*/  LDL.LU R2, [R1+0x7c] ;  /* 0x00007c0001027983 */ /* 0x001ee20000300800 */
[----:B------:R-:W-:Y:S01]  /*18880*/  BSSY B0, `(.L_x_10415) ;  /* 0x000000d000007945 */ /* 0x000fe20003800000 */
[----:B---3--:R-:W-:-:S13]  /*18890*/  ISETP.GE.AND P4, PT, R2, R3, PT ;  /* 0x000000030200720c */ /* 0x008fda0003f86270 */
[----:B------:R-:W-:Y:S05]  /*188a0*/  @P4 BRA `(.L_x_10416) ;  /* 0x0000000000284947 */ /* 0x000fea0003800000 */
[----:B-1----:R-:W3:Y:S01]  /*188b0*/  LDL R4, [R1+0x14] ;  /* 0x0000140001047983 */ /* 0x002ee20000100800 */
        /* <DEDUP_REMOVED lines=9> */
.L_x_10416:
[----:B------:R-:W-:Y:S05]  /*18950*/  BSYNC B0 ;  /* 0x0000000000007941 */ /* 0x000fea0003800000 */
.L_x_10415:
[----:B------:R-:W-:Y:S01]  /*18960*/  NOP ;  /* 0x0000000000007918 */ /* 0x000fe20000000000 */
[----:B------:R-:W-:-:S13]  /*18970*/  PLOP3.LUT P0, PT, PT, PT, PT, 0x80, 0x0 ;  /* 0x000000000000781c */ /* 0x000fda0003f0f070 */
.L_x_10417:
        /* <DEDUP_REMOVED lines=18> */
.L_x_10618:
[----:B------:R-:W-:Y:S05]  /*18aa0*/  BSYNC B0 ;  /* 0x0000000000007941 */ /* 0x000fea0003800000 */
.L_x_10418:
[----:B------:R-:W3:Y:S01]  /*18ab0*/  LDL R2, [R1+0x18] ;  /* 0x0000180001027983 */ /* 0x000ee20000100800 */
[----:B------:R-:W-:Y:S01]  /*18ac0*/  BSSY B0, `(.L_x_10420) ;  /* 0x000005a000007945 */ /* 0x000fe20003800000 */
[----:B---3--:R-:W-:-:S13]  /*18ad0*/  LOP3.LUT P0, RZ, R2, 0x1, RZ, 0xc0, !PT ;  /* 0x0000000102ff7812 */ /* 0x008fda000780c0ff */
[----:B------:R-:W-:Y:S05]  /*18ae0*/  @!P0 BRA `(.L_x_10421) ;  /* 0x00000004005c8947 */ /* 0x000fea0003800000 */
[----:B-1----:R-:W0:Y:S01]  /*18af0*/  LDL R4, [R1+0x1c] ;  /* 0x00001c0001047983 */ /* 0x002e220000100800 */
        /* <DEDUP_REMOVED lines=8> */
.L_x_10619:
[----:B------:R-:W-:Y:S05]  /*18b80*/  BSYNC B1 ;  /* 0x0000000000017941 */ /* 0x000fea0003800000 */
.L_x_10422:
        /* <DEDUP_REMOVED lines=9> */
.L_x_10425:
[----:B------:R-:W-:Y:S05]  /*18c20*/  BSYNC B1 ;  /* 0x0000000000017941 */ /* 0x000fea0003800000 */
.L_x_10424:
        /* <DEDUP_REMOVED lines=12> */
.L_x_10426:
        /* <DEDUP_REMOVED lines=15> */
.L_x_10427:
        /* <DEDUP_REMOVED lines=15> */
.L_x_10428:
        /* <DEDUP_REMOVED lines=15> */
.L_x_10429:
        /* <DEDUP_REMOVED lines=10> */
.L_x_10421:
[----:B------:R-:W-:Y:S05]  /*19060*/  BSYNC B0 ;  /* 0x0000000000007941 */ /* 0x000fea0003800000 */
.L_x_10420:
[----:B-1----:R-:W0:Y:S04]  /*19070*/  LDL R4, [R1+0x50] ;  /* 0x0000500001047983 */ /* 0x002e280000100800 */
        /* <DEDUP_REMOVED lines=8> */
[----:B------:R-:W-:Y:S01]  /*19100*/  BSSY B2, `(.L_x_10432) ;  /* 0x00000a9000027945 */ /* 0x000fe20003800000 */
[----:B---3--:R-:W-:-:S04]  /*19110*/  VIADD R2, R7, 0x1 ;  /* 0x0000000107027836 */ /* 0x008fc80000000000 */
[----:B--2---:R-:W-:-:S05]  /*19120*/  IMAD R2, R2, R6, RZ ;  /* 0x0000000602027224 */ /* 0x004fca00078e02ff */
        /* <DEDUP_REMOVED lines=42> */
.L_x_10436:
        /* <DEDUP_REMOVED lines=8> */
.L_x_10620:
[----:B------:R-:W-:Y:S05]  /*19450*/  BSYNC B3 ;  /* 0x0000000000037941 */ /* 0x000fea0003800000 */
.L_x_10437:
        /* <DEDUP_REMOVED lines=9> */
.L_x_10440:
[----:B------:R-:W-:Y:S05]  /*194f0*/  BSYNC B3 ;  /* 0x0000000000037941 */ /* 0x000fea0003800000 */
.L_x_10439:
        /* <DEDUP_REMOVED lines=12> */
.L_x_10441:
        /* <DEDUP_REMOVED lines=13> */
.L_x_10621:
[----:B------:R-:W-:Y:S05]  /*19690*/  BSYNC B3 ;  /* 0x0000000000037941 */ /* 0x000fea0003800000 */
.L_x_10442:
        /* <DEDUP_REMOVED lines=11> */
.L_x_10445:
[----:B------:R-:W-:Y:S05]  /*19750*/  BSYNC B3 ;  /* 0x0000000000037941 */ /* 0x000fea0003800000 */
.L_x_10444:
        /* <DEDUP_REMOVED lines=9> */
.L_x_10446:
        /* <DEDUP_REMOVED lines=15> */
.L_x_10447:
        /* <DEDUP_REMOVED lines=15> */
.L_x_10448:
        /* <DEDUP_REMOVED lines=15> */
.L_x_10449:
        /* <DEDUP_REMOVED lines=10> */
.L_x_10435:
[----:B------:R-:W-:Y:S05]  /*19b60*/  BSYNC B1 ;  /* 0x0000000000017941 */ /* 0x000fea0003800000 */
.L_x_10434:
[----:B------:R-:W2:Y:S02]  /*19b70*/  LDL.LU R5, [R1+0x50] ;  /* 0x0000500001057983 */ /* 0x000ea40000300800 */
[----:B--2---:R-:W-:-:S07]  /*19b80*/  VIADD R0, R5, 0xfffffffd ;  /* 0xfffffffd05007836 */ /* 0x004fce0000000000 */
.L_x_10433:
[----:B------:R-:W-:Y:S05]  /*19b90*/  BSYNC B2 ;  /* 0x0000000000027941 */ /* 0x000fea0003800000 */
.L_x_10432:
[----:B------:R-:W-:Y:S01]  /*19ba0*/  VIADD R8, R8, 0xfffffffe ;  /* 0xfffffffe08087836 */ /* 0x000fe20000000000 */
[----:B------:R-:W-:-:S04]  /*19bb0*/  LOP3.LUT R4, RZ, R4, RZ, 0x33, !PT ;  /* 0x00000004ff047212 */ /* 0x000fc800078e33ff */
[----:B------:R-:W-:-:S13]  /*19bc0*/  ISETP.NE.AND P0, PT, R8, R4, PT ;  /* 0x000000040800720c */ /* 0x000fda0003f05270 */
[----:B------:R-:W-:Y:S05]  /*19bd0*/  @!P0 BRA `(.L_x_10431) ;  /* 0x0000001000f88947 */ /* 0x000fea0003800000 */
.L_x_10482:
        /* <DEDUP_REMOVED lines=35> */
.L_x_10452:
        /* <DEDUP_REMOVED lines=8> */
.L_x_10622:
[----:B------:R-:W-:Y:S05]  /*19e90*/  BSYNC B2 ;  /* 0x0000000000027941 */ /* 0x000fea0003800000 */
.L_x_10453:
        /* <DEDUP_REMOVED lines=9> */
.L_x_10456:
[----:B------:R-:W-:Y:S05]  /*19f30*/  BSYNC B2 ;  /* 0x0000000000027941 */ /* 0x000fea0003800000 */
.L_x_10455:
        /* <DEDUP_REMOVED lines=12> */
.L_x_10457:
        /* <DEDUP_REMOVED lines=13> */
.L_x_10623:
[----:B------:R-:W-:Y:S05]  /*1a0d0*/  BSYNC B2 ;  /* 0x0000000000027941 */ /* 0x000fea0003800000 */
.L_x_10458:
        /* <DEDUP_REMOVED lines=11> */
.L_x_10461:
[----:B------:R-:W-:Y:S05]  /*1a190*/  BSYNC B2 ;  /* 0x0000000000027941 */ /* 0x000fea0003800000 */
.L_x_10460:
        /* <DEDUP_REMOVED lines=9> */
.L_x_10462:
        /* <DEDUP_REMOVED lines=15> */
.L_x_10463:
        /* <DEDUP_REMOVED lines=15> */
.L_x_10464:
        /* <DEDUP_REMOVED lines=15> */
.L_x_10465:
        /* <DEDUP_REMOVED lines=10> */
.L_x_10451:
[----:B------:R-:W-:Y:S05]  /*1a5a0*/  BSYNC B1 ;  /* 0x0000000000017941 */ /* 0x000fea0003800000 */
.L_x_10450:
        /* <DEDUP_REMOVED lines=35> */
.L_x_10468:
        /* <DEDUP_REMOVED lines=8> */
.L_x_10624:
[----:B------:R-:W-:Y:S05]  /*1a860*/  BSYNC B2 ;  /* 0x0000000000027941 */ /* 0x000fea0003800000 */
.L_x_10469:
        /* <DEDUP_REMOVED lines=9> */
.L_x_10472:
[----:B------:R-:W-:Y:S05]  /*1a900*/  BSYNC B2 ;  /* 0x0000000000027941 */ /* 0x000fea0003800000 */
.L_x_10471:
        /* <DEDUP_REMOVED lines=12> */
.L_x_10473:
        /* <DEDUP_REMOVED lines=13> */
.L_x_10625:
[----:B------:R-:W-:Y:S05]  /*1aaa0*/  BSYNC B2 ;  /* 0x0000000000027941 */ /* 0x000fea0003800000 */
.L_x_10474:
        /* <DEDUP_REMOVED lines=11> */
.L_x_10477:
[----:B------:R-:W-:Y:S05]  /*1ab60*/  BSYNC B2 ;  /* 0x0000000000027941 */ /* 0x000fea0003800000 */
.L_x_10476:
        /* <DEDUP_REMOVED lines=9> */
.L_x_10478:
        /* <DEDUP_REMOVED lines=15> */
.L_x_10479:
        /* <DEDUP_REMOVED lines=15> */
.L_x_10480:
        /* <DEDUP_REMOVED lines=15> */
.L_x_10481:
        /* <DEDUP_REMOVED lines=10> */
.L_x_10467:
[----:B------:R-:W-:Y:S05]  /*1af70*/  BSYNC B1 ;  /* 0x0000000000017941 */ /* 0x000fea0003800000 */
.L_x_10466:
[----:B------:R-:W2:Y:S01]  /*1af80*/  LDL R5, [R1+0x2c] ;  /* 0x00002c0001057983 */ /* 0x000ea20000100800 */
[----:B------:R-:W-:Y:S01]  /*1af90*/  VIADD R0, R0, 0xfffffffe ;  /* 0xfffffffe00007836 */ /* 0x000fe20000000000 */
[----:B--2---:R-:W-:-:S13]  /*1afa0*/  ISETP.GT.AND P0, PT, R6, R5, PT ;  /* 0x000000050600720c */ /* 0x004fda0003f04270 */
[----:B------:R-:W-:Y:S05]  /*1afb0*/  @P0 BRA `(.L_x_10482) ;  /* 0xffffffec00080947 */ /* 0x000fea000383ffff */
.L_x_10431:
[----:B------:R-:W-:Y:S05]  /*1afc0*/  BSYNC B0 ;  /* 0x0000000000007941 */ /* 0x000fea0003800000 */
.L_x_10430:
[----:B------:R-:W3:Y:S01]  /*1afd0*/  LDL.LU R2, [R1+0x1c] ;  /* 0x00001c0001027983 */ /* 0x000ee20000300800 */
[----:B------:R-:W1:Y:S01]  /*1afe0*/  S2R R3, SR_TID.X ;  /* 0x0000000000037919 */ /* 0x000e620000002100 */
[----:B------:R-:W-:-:S05]  /*1aff0*/  VIADD R19, R19, 0x1 ;  /* 0x0000000113137836 */ /* 0x000fca0000000000 */
[----:B------:R-:W-:-:S04]  /*1b000*/  ISETP.NE.AND P0, PT, R19, 0x2, PT ;  /* 0x000000021300780c */ /* 0x000fc80003f05270 */
[----:B------:R-:W-:Y:S01]  /*1b010*/  SEL R0, RZ, 0x1, P0 ;  /* 0x00000001ff007807 */ /* 0x000fe20000000000 */
[----:B------:R-:W-:Y:S01]  /*1b020*/  BSSY B0, `(.L_x_10483) ;  /* 0x0000013000007945 */ /* 0x000fe20003800000 */
[----:B-1----:R-:W-:-:S04]  /*1b030*/  LOP3.LUT R3, R3, 0x7f, RZ, 0xc0, !PT ;  /* 0x0000007f03037812 */ /* 0x002fc800078ec0ff */
[----:B------:R-:W-:Y:S02]  /*1b040*/  ISETP.NE.AND P1, PT, R3, RZ, PT ;  /* 0x000000ff0300720c */ /* 0x000fe40003f25270 */
[----:B---3--:R-:W-:-:S05]  /*1b050*/  LOP3.LUT R2, R2, R0, RZ, 0x3c, !PT ;  /* 0x0000000002027212 */ /* 0x008fca00078e3cff */
[----:B------:R1:W-:Y:S06]  /*1b060*/  STL [R1+0x1c], R2 ;  /* 0x00001c0201007387 */ /* 0x0003ec0000100800 */
[----:B------:R-:W-:Y:S05]  /*1b070*/  @P1 BRA `(.L_x_10484) ;  /* 0x0000000000341947 */ /* 0x000fea0003800000 */
[----:B------:R-:W3:Y:S01]  /*1b080*/  S2R R3, SR_LANEID ;  /* 0x0000000000037919 */ /* 0x000ee20000000000 */
[----:B------:R-:W-:Y:S01]  /*1b090*/  VOTEU.ANY UR4, UPT, PT ;  /* 0x0000000000047886 */ /* 0x000fe200038e0100 */
[----:B------:R-:W4:Y:S01]  /*1b0a0*/  LDC.64 R4, c[0x0][0xd60] ;  /* 0x00035800ff047b82 */ /* 0x000f220000000a00 */
[----:B------:R-:W3:Y:S08]  /*1b0b0*/  FLO.U32 R0, UR4 ;  /* 0x0000000400007d00 */ /* 0x000ef000080e0000 */
[----:B-1----:R-:W4:Y:S01]  /*1b0c0*/  POPC R2, UR4 ;  /* 0x0000000400027d09 */ /* 0x002f220008000000 */
[----:B---3--:R-:W-:-:S13]  /*1b0d0*/  ISETP.EQ.U32.AND P1, PT, R0, R3, PT ;  /* 0x000000030000720c */ /* 0x008fda0003f22070 */
[----:B----4-:R-:W3:Y:S01]  /*1b0e0*/  @P1 ATOMG.E.ADD.STRONG.GPU PT, R5, desc[UR60][R4.64], R2 ;  /* 0x00000002040519a8 */ /* 0x010ee200081ee1fc */
[----:B------:R-:W1:Y:S02]  /*1b0f0*/  S2R R3, SR_LTMASK ;  /* 0x0000000000037919 */ /* 0x000e640000003900 */
[----:B-1----:R-:W-:-:S06]  /*1b100*/  LOP3.LUT R3, R3, UR4, RZ, 0xc0, !PT ;  /* 0x0000000403037c12 */ /* 0x002fcc000f8ec0ff */
[----:B------:R-:W1:Y:S01]  /*1b110*/  POPC R3, R3 ;  /* 0x0000000300037309 */ /* 0x000e620000000000 */
[----:B---3--:R-:W1:Y:S02]  /*1b120*/  SHFL.IDX PT, R0, R5, R0, 0x1f ;  /* 0x00001f0005007589 */ /* 0x008e6400000e0000 */
[----:B-1----:R-:W-:-:S05]  /*1b130*/  IADD3 R0, R0, UR38, R3 ;  /* 0x0000002600007c10 */ /* 0x002fca000fffe003 */
[----:B------:R3:W-:Y:S02]  /*1b140*/  STL [R1], R0 ;  /* 0x0000000001007387 */ /* 0x0007e40000100800 */
.L_x_10484:
[----:B------:R-:W-:Y:S05]  /*1b150*/  BSYNC B0 ;  /* 0x0000000000007941 */ /* 0x000fea0003800000 */
.L_x_10483:
[----:B------:R-:W-:-:S07]  /*1b160*/  SEL R19, R19, RZ, P0 ;  /* 0x000000ff13137207 */ /* 0x000fce0000000000 */
.L_x_10396:
[----:B------:R-:W-:Y:S05]  /*1b170*/  BSYNC B7 ;  /* 0x0000000000077941 */ /* 0x000fea0003800000 */
.L_x_10394:
        /* <DEDUP_REMOVED lines=9> */
[----:B-12---:R-:W1:Y:S04]  /*1b210*/  LDS.128 R4, [R18+0x324d0] ;  /* 0x0324d00012047984 */ /* 0x006e680000000c00 */
[----:B-1----:R1:W-:Y:S04]  /*1b220*/  STL.64 [R1], R4 ;  /* 0x0000000401007387 */ /* 0x0023e80000100a00 */
[----:B------:R1:W-:Y:S01]  /*1b230*/  STL.64 [R1+0x8], R6 ;  /* 0x0000080601007387 */ /* 0x0003e20000100a00 */
[----:B------:R-:W-:Y:S06]  /*1b240*/  BAR.ARV 0x4, 0x180 ;  /* 0x0106000000007b1d */ /* 0x000fec0000002000 */
[----:B------:R-:W-:Y:S05]  /*1b250*/  BRA `(.L_x_10486) ;  /* 0x0000000c00247947 */ /* 0x000fea0003800000 */
.L_x_10485:
[----:B------:R-:W3:Y:S01]  /*1b260*/  S2R R16, SR_TID.X ;  /* 0x0000000000107919 */ /* 0x000ee20000002100 */
[----:B------:R-:W-:Y:S01]  /*1b270*/  UMOV UR4, 0xffffffff ;  /* 0xffffffff00047882 */ /* 0x000fe20000000000 */
[----:B---3--:R-:W-:-:S04]  /*1b280*/  LOP3.LUT R16, R16, 0x1f, RZ, 0xc0, !PT ;  /* 0x0000001f10107812 */ /* 0x008fc800078ec0ff */
[----:B------:R-:W-:Y:S01]  /*1b290*/  ISETP.NE.AND P0, PT, R16, 0x1f, PT ;  /* 0x0000001f1000780c */ /* 0x000fe20003f05270 */
[----:B------:R-:W-:-:S12]  /*1b2a0*/  BRA.DIV UR4, `(.L_x_10487) ;  /* 0x00000042049c7947 */ /* 0x000fd8000b800000 */
[----:B-1----:R-:W3:Y:S01]  /*1b2b0*/  LDL.LU R2, [R1] ;  /* 0x0000000001027983 */ /* 0x002ee20000300800 */
[----:B------:R-:W-:-:S03]  /*1b2c0*/  ULDC UR4, c[0x0][0xd3c] ;  /* 0x00034f0000047ab9 */ /* 0x000fc60000000800 */
[----:B------:R-:W4:Y:S01]  /*1b2d0*/  LDL R3, [R1+0xc] ;  /* 0x00000c0001037983 */ /* 0x000f220000100800 */
[----:B---3--:R-:W-:Y:S02]  /*1b2e0*/  IMAD.MOV.U32 R10, RZ, RZ, R2 ;  /* 0x000000ffff0a7224 */ /* 0x008fe400078e0002 */
[----:B----4-:R-:W-:-:S05]  /*1b2f0*/  IMAD.IADD R0, R3, 0x1, R16 ;  /* 0x0000000103007824 */ /* 0x010fca00078e0210 */
        /* <DEDUP_REMOVED lines=36> */
.L_x_10635:
[----:B------:R-:W-:Y:S02]  /*1b540*/  ULDC UR4, c[0x0][0xd38] ;  /* 0x00034e0000047ab9 */ /* 0x000fe40000000800 */
[----:B------:R-:W-:-:S04]  /*1b550*/  IMAD.U32 R3, RZ, RZ, UR4 ;  /* 0x00000004ff037e24 */ /* 0x000fc8000f8e00ff */
[----:B-1----:R-:W-:-:S04]  /*1b560*/  IMAD R9, R9, R3, RZ ;  /* 0x0000000309097224 */ /* 0x002fc800078e02ff */
[----:B------:R-:W-:-:S05]  /*1b570*/  IMAD.IADD R4, R4, 0x1, R9 ;  /* 0x0000000104047824 */ /* 0x000fca00078e0209 */
[----:B------:R-:W-:-:S13]  /*1b580*/  ISETP.GT.AND P6, PT, R4, R5, PT ;  /* 0x000000050400720c */ /* 0x000fda0003fc4270 */
[----:B------:R-:W-:Y:S05]  /*1b590*/  @P6 BRA `(.L_x_10488) ;  /* 0x0000000000ac6947 */ /* 0x000fea0003800000 */
.L_x_10491:
        /* <DEDUP_REMOVED lines=37> */
.L_x_10643:
[----:B------:R-:W-:Y:S02]  /*1b7f0*/  ULDC UR4, c[0x0][0xd38] ;  /* 0x00034e0000047ab9 */ /* 0x000fe40000000800 */
[----:B------:R-:W-:-:S04]  /*1b800*/  IMAD.U32 R3, RZ, RZ, UR4 ;  /* 0x00000004ff037e24 */ /* 0x000fc8000f8e00ff */
[----:B-1----:R-:W-:-:S04]  /*1b810*/  IMAD R9, R9, R3, RZ ;  /* 0x0000000309097224 */ /* 0x002fc800078e02ff */
[----:B------:R-:W-:-:S05]  /*1b820*/  IMAD.IADD R4, R9, 0x1, R4 ;  /* 0x0000000109047824 */ /* 0x000fca00078e0204 */
[----:B------:R-:W-:-:S13]  /*1b830*/  ISETP.GT.AND P6, PT, R4, R5, PT ;  /* 0x000000050400720c */ /* 0x000fda0003fc4270 */
[----:B------:R-:W-:Y:S05]  /*1b840*/  @!P6 BRA `(.L_x_10491) ;  /* 0xfffffffc0054e947 */ /* 0x000fea000383ffff */
.L_x_10488:
        /* <DEDUP_REMOVED lines=9> */
.L_x_10648:
[----:B------:R-:W-:-:S13]  /*1b8e0*/  ISETP.NE.AND P0, PT, R4, RZ, PT ;  /* 0x000000ff0400720c */ /* 0x000fda0003f05270 */
[----:B------:R-:W-:Y:S05]  /*1b8f0*/  @!P0 BRA `(.L_x_10493) ;  /* 0x0000000000148947 */ /* 0x000fea0003800000 */
[----:B------:R-:W-:Y:S01]  /*1b900*/  UMOV UR4, 0xffffffff ;  /* 0xffffffff00047882 */ /* 0x000fe20000000000 */
[----:B------:R-:W-:Y:S02]  /*1b910*/  VIADD R12, R2, 0xffffffff ;  /* 0xffffffff020c7836 */ /* 0x000fe40000000000 */
[----:B------:R-:W-:Y:S05]  /*1b920*/  BRA.DIV UR4, `(.L_x_10494) ;  /* 0x0000004604907947 */ /* 0x000fea000b800000 */
[----:B0-----:R0:W4:Y:S02]  /*1b930*/  SHFL.IDX PT, R7, R7, R12, 0x1f ;  /* 0x00001f0c07077589 */ /* 0x00112400000e0000 */
.L_x_10651:
[----:B----4-:R-:W-:-:S07]  /*1b940*/  IMAD.MOV.U32 R8, RZ, RZ, R7 ;  /* 0x000000ffff087224 */ /* 0x010fce00078e0007 */
.L_x_10493:
[----:B0-----:R-:W4:Y:S01]  /*1b950*/  LDL.LU R7, [R1+0xc] ;  /* 0x00000c0001077983 */ /* 0x001f220000300800 */
        /* <DEDUP_REMOVED lines=14> */
[----:B----4-:R-:W-:Y:S01]  /*1ba40*/  IMAD.MOV.U32 R10, RZ, RZ, R7 ;  /* 0x000000ffff0a7224 */ /* 0x010fe200078e0007 */
[----:B------:R-:W-:-:S03]  /*1ba50*/  IABS R7, R0 ;  /* 0x0000000000077213 */ /* 0x000fc60000000000 */
[----:B------:R-:W-:Y:S02]  /*1ba60*/  IMAD.IADD R10, R2, 0x1, R10 ;  /* 0x00000001020a7824 */ /* 0x000fe400078e020a */
[----:B------:R-:W-:-:S04]  /*1ba70*/  IMAD.MOV R7, RZ, RZ, -R7 ;  /* 0x000000ffff077224 */ /* 0x000fc800078e0a07 */
        /* <DEDUP_REMOVED lines=45> */
.L_x_10489:
        /* <DEDUP_REMOVED lines=10> */
.L_x_10495:
[----:B01----:R-:W2:Y:S04]  /*1bdf0*/  LDL R2, [R1+0xc] ;  /* 0x00000c0001027983 */ /* 0x003ea80000100800 */
[----:B------:R-:W3:Y:S04]  /*1be00*/  LDL R3, [R1+0x8] ;  /* 0x0000080001037983 */ /* 0x000ee80000100800 */
[----:B------:R-:W4:Y:S04]  /*1be10*/  LDL R5, [R1+0x4] ;  /* 0x0000040001057983 */ /* 0x000f280000100800 */
[----:B------:R-:W4:Y:S01]  /*1be20*/  LDL R4, [R1] ;  /* 0x0000000001047983 */ /* 0x000f220000100800 */
        /* <DEDUP_REMOVED lines=12> */
.L_x_10486:
[----:B------:R-:W3:Y:S01]  /*1bef0*/  LDL R0, [R1+0xc] ;  /* 0x00000c0001007983 */ /* 0x000ee20000100800 */
[----:B------:R-:W-:Y:S02]  /*1bf00*/  ULDC UR4, c[0x0][0xd3c] ;  /* 0x00034f0000047ab9 */ /* 0x000fe40000000800 */
[----:B---3--:R-:W-:-:S13]  /*1bf10*/  ISETP.GE.AND P0, PT, R0, UR4, PT ;  /* 0x0000000400007c0c */ /* 0x008fda000bf06270 */
[----:B------:R-:W-:Y:S05]  /*1bf20*/  @!P0 BRA `(.L_x_10496) ;  /* 0xffffff8400d88947 */ /* 0x000fea000383ffff */
[----:B------:R-:W-:Y:S05]  /*1bf30*/  BSYNC B8 ;  /* 0x0000000000087941 */ /* 0x000fea0003800000 */
.L_x_10348:
[----:B--2---:R-:W2:Y:S01]  /*1bf40*/  LDL.LU R0, [R1+0x80] ;  /* 0x0000800001007983 */ /* 0x004ea20000300800 */
[----:B------:R-:W-:Y:S01]  /*1bf50*/  BSSY B0, `(.L_x_10497) ;  /* 0x000000b000007945 */ /* 0x000fe20003800000 */
[----:B-1----:R-:W1:Y:S01]  /*1bf60*/  S2R R5, SR_CgaCtaId ;  /* 0x0000000000057919 */ /* 0x002e620000008800 */
[----:B--2---:R-:W-:-:S05]  /*1bf70*/  VIADD R0, R0, 0x1 ;  /* 0x0000000100007836 */ /* 0x004fca0000000000 */
        /* <DEDUP_REMOVED lines=8> */
.L_x_10652:
[----:B------:R-:W-:Y:S05]  /*1c000*/  BSYNC B0 ;  /* 0x0000000000007941 */ /* 0x000fea0003800000 */
.L_x_10497:
[----:B------:R-:W-:-:S03]  /*1c010*/  UMOV UR4, 0xffffffff ;  /* 0xffffffff00047882 */ /* 0x000fc60000000000 */
[----:B------:R-:W-:Y:S05]  /*1c020*/  BRA.DIV UR4, `(.L_x_10499) ;  /* 0x00000042040c7947 */ /* 0x000fea000b800000 */
[----:B------:R-:W1:Y:S02]  /*1c030*/  S2R R2, SR_TID.X ;  /* 0x0000000000027919 */ /* 0x000e640000002100 */
[----:B-1----:R-:W-:-:S04]  /*1c040*/  SHF.R.U32.HI R2, RZ, 0x5, R2 ;  /* 0x00000005ff027819 */ /* 0x002fc80000011602 */
[----:B------:R-:W-:-:S05]  /*1c050*/  LOP3.LUT R2, R2, 0x3, RZ, 0xc0, !PT ;  /* 0x0000000302027812 */ /* 0x000fca00078ec0ff */
[----:B------:R1:W2:Y:S02]  /*1c060*/  SHFL.IDX PT, R14, R2, RZ, 0x1f ;  /* 0x00001fff020e7589 */ /* 0x0002a400000e0000 */
.L_x_10655:
[----:B--2---:R-:W-:-:S13]  /*1c070*/  ISETP.NE.AND P0, PT, R14, RZ, PT ;  /* 0x000000ff0e00720c */ /* 0x004fda0003f05270 */
[----:B------:R-:W-:Y:S05]  /*1c080*/  @P0 BRA `(.L_x_10192) ;  /* 0x0000000000940947 */ /* 0x000fea0003800000 */
[----:B------:R-:W-:-:S03]  /*1c090*/  UMOV UR4, 0xffffffff ;  /* 0xffffffff00047882 */ /* 0x000fc60000000000 */
[----:B------:R-:W-:Y:S05]  /*1c0a0*/  BRA.DIV UR4, `(.L_x_10500) ;  /* 0x0000004204207947 */ /* 0x000fea000b800000 */
[----:B------:R-:W-:-:S13]  /*1c0b0*/  ELECT P6, URZ, PT ;  /* 0x00000000003f782f */ /* 0x000fda00038c0000 */
.L_x_10658:
        /* <DEDUP_REMOVED lines=8> */
.L_x_10501:
        /* <DEDUP_REMOVED lines=13> */
.L_x_10659:
[----:B------:R-:W1:Y:S02]  /*1c210*/  SYNCS.PHASECHK.TRANS64.TRYWAIT P0, [R7+URZ], R2 ;  /* 0x00000002070075a7 */ /* 0x000e64000800017f */
[----:B-1----:R-:W-:Y:S05]  /*1c220*/  @!P0 BRA `(.L_x_10503) ;  /* 0x0000003c00f48947 */ /* 0x002fea0003800000 */
.L_x_10660:
[----:B------:R-:W-:Y:S05]  /*1c230*/  @!P2 BRA `(.L_x_10504) ;  /* 0x000000000004a947 */ /* 0x000fea0003800000 */
[----:B------:R-:W-:Y:S01]  /*1c240*/  BPT.TRAP 0x1 ;  /* 0x000000040000795c */ /* 0x000fe20000300000 */
.L_x_10504:
[----:B------:R-:W-:-:S04]  /*1c250*/  VIADD R0, R0, 0x32460 ;  /* 0x0003246000007836 */ /* 0x000fc80000000000 */
[----:B------:R-:W-:-:S04]  /*1c260*/  IMAD R4, R19, 0x8, R0 ;  /* 0x0000000813047824 */ /* 0x000fc800078e0200 */
[----:B------:R-:W2:Y:S02]  /*1c270*/  SYNCS.PHASECHK.TRANS64.TRYWAIT P0, [R4+URZ], R5 ;  /* 0x00000005040075a7 */ /* 0x000ea4000800017f */
[----:B--2---:R-:W-:Y:S05]  /*1c280*/  @!P0 BRA `(.L_x_10505) ;  /* 0x0000003c00f08947 */ /* 0x004fea0003800000 */
.L_x_10661:
[----:B------:R-:W-:-:S07]  /*1c290*/  IMAD R3, R3, 0x8, R0 ;  /* 0x0000000803037824 */ /* 0x000fce00078e0200 */
.L_x_10506:
[----:B---3--:R3:W4:Y:S02]  /*1c2a0*/  SYNCS.PHASECHK.TRANS64.TRYWAIT P0, [R3+URZ], R2 ;  /* 0x00000002030075a7 */ /* 0x008724000800017f */
[----:B----4-:R-:W-:Y:S05]  /*1c2b0*/  @!P0 NANOSLEEP.SYNCS 0x989680 ;  /* 0x009896800000895d */ /* 0x010fea0003900000 */
[----:B------:R-:W4:Y:S02]  /*1c2c0*/  @!P0 SYNCS.PHASECHK.TRANS64 P0, [R3+URZ], R2 ;  /* 0x00000002030085a7 */ /* 0x000f24000800007f */
[----:B----4-:R-:W-:Y:S05]  /*1c2d0*/  @!P0 BRA `(.L_x_10506) ;  /* 0xfffffffc00f08947 */ /* 0x010fea000383ffff */
.L_x_10192:
[----:B------:R-:W-:Y:S05]  /*1c2e0*/  BSYNC B9 ;  /* 0x0000000000097941 */ /* 0x000fea0003800000 */
.L_x_10189:
[----:B------:R-:W-:Y:S05]  /*1c2f0*/  EXIT ;  /* 0x000000000000794d */ /* 0x000fea0003800000 */
.L_x_10212:
[----:B0-----:R0:W1:Y:S02]  /*1c300*/  SYNCS.PHASECHK.TRANS64.TRYWAIT P6, [R96+URZ+0x32490], R109 ;  /* 0x0324906d600075a7 */ /* 0x00106400080c017f */
[----:B-1----:R-:W-:Y:S05]  /*1c310*/  @!P6 NANOSLEEP.SYNCS 0x989680 ;  /* 0x009896800000e95d */ /* 0x002fea0003900000 */
[----:B------:R-:W1:Y:S02]  /*1c320*/  @!P6 SYNCS.PHASECHK.TRANS64 P6, [R96+URZ+0x32490], R109 ;  /* 0x0324906d6000e5a7 */ /* 0x000e6400080c007f */
[----:B-1----:R-:W-:Y:S05]  /*1c330*/  @!P6 BRA `(.L_x_10212) ;  /* 0xfffffffc00f0e947 */ /* 0x002fea000383ffff */
[----:B------:R-:W-:Y:S05]  /*1c340*/  BRA `(.L_x_10507) ;  /* 0xfffffe6c00cc7947 */ /* 0x000fea000383ffff */
.L_x_10230:
[----:B0-----:R0:W1:Y:S02]  /*1c350*/  SYNCS.PHASECHK.TRANS64.TRYWAIT P5, [R96+URZ+0x32490], R109 ;  /* 0x0324906d600075a7 */ /* 0x00106400080a017f */
[----:B-1----:R-:W-:Y:S05]  /*1c360*/  @!P5 NANOSLEEP.SYNCS 0x989680 ;  /* 0x009896800000d95d */ /* 0x002fea0003900000 */
[----:B------:R-:W1:Y:S02]  /*1c370*/  @!P5 SYNCS.PHASECHK.TRANS64 P5, [R96+URZ+0x32490], R109 ;  /* 0x0324906d6000d5a7 */ /* 0x000e6400080a007f */
[----:B-1----:R-:W-:Y:S05]  /*1c380*/  @!P5 BRA `(.L_x_10230) ;  /* 0xfffffffc00f0d947 */ /* 0x002fea000383ffff */
[----:B------:R-:W-:Y:S05]  /*1c390*/  BRA `(.L_x_10508) ;  /* 0xfffffe8000707947 */ /* 0x000fea000383ffff */
.L_x_10239:
[----:B0-----:R0:W1:Y:S02]  /*1c3a0*/  SYNCS.PHASECHK.TRANS64.TRYWAIT P4, [R96+URZ+0x32490], R109 ;  /* 0x0324906d600075a7 */ /* 0x001064000808017f */
[----:B-1----:R-:W-:Y:S05]  /*1c3b0*/  @!P4 NANOSLEEP.SYNCS 0x989680 ;  /* 0x009896800000c95d */ /* 0x002fea0003900000 */
[----:B------:R-:W1:Y:S02]  /*1c3c0*/  @!P4 SYNCS.PHASECHK.TRANS64 P4, [R96+URZ+0x32490], R109 ;  /* 0x0324906d6000c5a7 */ /* 0x000e64000808007f */
[----:B-1----:R-:W-:Y:S05]  /*1c3d0*/  @!P4 BRA `(.L_x_10239) ;  /* 0xfffffffc00f0c947 */ /* 0x002fea000383ffff */
[----:B------:R-:W-:Y:S05]  /*1c3e0*/  BRA `(.L_x_10509) ;  /* 0xfffffe9000b87947 */ /* 0x000fea000383ffff */
.L_x_10245:
[----:B--2---:R2:W3:Y:S02]  /*1c3f0*/  SYNCS.PHASECHK.TRANS64.TRYWAIT P3, [R96+URZ+0x324b0], R109 ;  /* 0x0324b06d600075a7 */ /* 0x0044e4000806017f */
[----:B---3--:R-:W-:Y:S05]  /*1c400*/  @!P3 NANOSLEEP.SYNCS 0x989680 ;  /* 0x009896800000b95d */ /* 0x008fea0003900000 */
[----:B------:R-:W3:Y:S02]  /*1c410*/  @!P3 SYNCS.PHASECHK.TRANS64 P3, [R96+URZ+0x324b0], R109 ;  /* 0x0324b06d6000b5a7 */ /* 0x000ee4000806007f */
[----:B---3--:R-:W-:Y:S05]  /*1c420*/  @!P3 BRA `(.L_x_10245) ;  /* 0xfffffffc00f0b947 */ /* 0x008fea000383ffff */
[----:B------:R-:W-:Y:S05]  /*1c430*/  BRA `(.L_x_10510) ;  /* 0xfffffe9400487947 */ /* 0x000fea000383ffff */
.L_x_10255:
[----:B------:R-:W-:Y:S01]  /*1c440*/  BSSY B0, `(.L_x_10511) ;  /* 0x0000007000007945 */ /* 0x000fe20003800000 */
[----:B------:R-:W-:Y:S02]  /*1c450*/  IMAD.MOV.U32 R12, RZ, RZ, RZ ;  /* 0x000000ffff0c7224 */ /* 0x000fe400078e00ff */
[----:B------:R-:W-:Y:S02]  /*1c460*/  IMAD.MOV.U32 R11, RZ, RZ, 0x1f ;  /* 0x0000001fff0b7424 */ /* 0x000fe400078e00ff */
[----:B------:R-:W-:-:S07]  /*1c470*/  IMAD.MOV.U32 R15, RZ, RZ, -0x1 ;  /* 0xffffffffff0f7424 */ /* 0x000fce00078e00ff */
[----:B-----5:R-:W-:Y:S05]  /*1c480*/  WARPSYNC.COLLECTIVE R15, `(.L_x_10512) ;  /* 0x000000000f087348 */ /* 0x020fea0003c00000 */
[----:B------:R0:W1:Y:S02]  /*1c490*/  SHFL.IDX P6, R14, R13, R12, R11 ;  /* 0x0000000c0d0e7389 */ /* 0x00006400000c000b */
[----:B01---5:R-:W-:Y:S01]  /*1c4a0*/  ENDCOLLECTIVE ;  /* 0x000000000000791b */ /* 0x023fe20003800000 */
.L_x_10512:
[----:B------:R-:W-:Y:S05]  /*1c4b0*/  BSYNC B0 ;  /* 0x0000000000007941 */ /* 0x000fea0003800000 */
.L_x_10511:
[----:B------:R-:W-:Y:S05]  /*1c4c0*/  BRA `(.L_x_10513) ;  /* 0xfffffea000907947 */ /* 0x000fea000383ffff */
.L_x_10267:
        /* <DEDUP_REMOVED lines=8> */
.L_x_10515:
[----:B------:R-:W-:Y:S05]  /*1c550*/  BSYNC B1 ;  /* 0x0000000000017941 */ /* 0x000fea0003800000 */
.L_x_10514:
        /* <DEDUP_REMOVED lines=8> */
.L_x_10516:
[----:B------:R-:W-:Y:S02]  /*1c5e0*/  IMAD.MOV.U32 R13, RZ, RZ, R25 ;  /* 0x000000ffff0d7224 */ /* 0x000fe400078e0019 */
[----:B------:R-:W-:-:S07]  /*1c5f0*/  IMAD.MOV.U32 R20, RZ, RZ, R14 ;  /* 0x000000ffff147224 */ /* 0x000fce00078e000e */
[----:B------:R-:W-:Y:S05]  /*1c600*/  WARPSYNC.COLLECTIVE R15, `(.L_x_10517) ;  /* 0x000000000f087348 */ /* 0x000fea0003c00000 */
[----:B------:R0:W1:Y:S02]  /*1c610*/  SHFL.IDX P6, R14, R13, R12, R11 ;  /* 0x0000000c0d0e7389 */ /* 0x00006400000c000b */
[----:B01----:R-:W-:Y:S01]  /*1c620*/  ENDCOLLECTIVE ;  /* 0x000000000000791b */ /* 0x003fe20003800000 */
.L_x_10517:
[----:B------:R-:W-:Y:S02]  /*1c630*/  IMAD.MOV.U32 R13, RZ, RZ, R26 ;  /* 0x000000ffff0d7224 */ /* 0x000fe400078e001a */
[----:B------:R-:W-:-:S07]  /*1c640*/  IMAD.MOV.U32 R25, RZ, RZ, R14 ;  /* 0x000000ffff197224 */ /* 0x000fce00078e000e */
[----:B------:R-:W-:Y:S05]  /*1c650*/  WARPSYNC.COLLECTIVE R15, `(.L_x_10518) ;  /* 0x000000000f087348 */ /* 0x000fea0003c00000 */
[----:B------:R0:W1:Y:S02]  /*1c660*/  SHFL.IDX P6, R14, R13, R12, R11 ;  /* 0x0000000c0d0e7389 */ /* 0x00006400000c000b */
[----:B01----:R-:W-:Y:S01]  /*1c670*/  ENDCOLLECTIVE ;  /* 0x000000000000791b */ /* 0x003fe20003800000 */
.L_x_10518:
[----:B------:R-:W-:Y:S01]  /*1c680*/  IMAD.MOV.U32 R26, RZ, RZ, R14 ;  /* 0x000000ffff1a7224 */ /* 0x000fe200078e000e */
[----:B------:R-:W-:Y:S06]  /*1c690*/  BRA `(.L_x_10519) ;  /* 0xfffffea400a47947 */ /* 0x000fec000383ffff */
.L_x_10271:
[----:B0-----:R0:W1:Y:S02]  /*1c6a0*/  SYNCS.PHASECHK.TRANS64.TRYWAIT P0, [R18+URZ+0x32400], R27 ;  /* 0x0324001b120075a7 */ /* 0x001064000800017f */
[----:B-1----:R-:W-:Y:S05]  /*1c6b0*/  @!P0 NANOSLEEP.SYNCS 0x989680 ;  /* 0x009896800000895d */ /* 0x002fea0003900000 */
[----:B------:R-:W1:Y:S02]  /*1c6c0*/  @!P0 SYNCS.PHASECHK.TRANS64 P0, [R18+URZ+0x32400], R27 ;  /* 0x0324001b120085a7 */ /* 0x000e64000800007f */
[----:B-1----:R-:W-:Y:S05]  /*1c6d0*/  @!P0 BRA `(.L_x_10271) ;  /* 0xfffffffc00f08947 */ /* 0x002fea000383ffff */
[----:B------:R-:W-:Y:S05]  /*1c6e0*/  BRA `(.L_x_10520) ;  /* 0xfffffea800b47947 */ /* 0x000fea000383ffff */
.L_x_10279:
        /* <DEDUP_REMOVED lines=8> */
.L_x_10522:
[----:B------:R-:W-:Y:S05]  /*1c770*/  BSYNC B1 ;  /* 0x0000000000017941 */ /* 0x000fea0003800000 */
.L_x_10521:
        /* <DEDUP_REMOVED lines=8> */
.L_x_10523:
[----:B------:R-:W-:Y:S02]  /*1c800*/  IMAD.MOV.U32 R13, RZ, RZ, R25 ;  /* 0x000000ffff0d7224 */ /* 0x000fe400078e0019 */
[----:B------:R-:W-:-:S07]  /*1c810*/  IMAD.MOV.U32 R20, RZ, RZ, R14 ;  /* 0x000000ffff147224 */ /* 0x000fce00078e000e */
[----:B------:R-:W-:Y:S05]  /*1c820*/  WARPSYNC.COLLECTIVE R15, `(.L_x_10524) ;  /* 0x000000000f087348 */ /* 0x000fea0003c00000 */
[----:B------:R0:W1:Y:S02]  /*1c830*/  SHFL.IDX P6, R14, R13, R12, R11 ;  /* 0x0000000c0d0e7389 */ /* 0x00006400000c000b */
[----:B01----:R-:W-:Y:S01]  /*1c840*/  ENDCOLLECTIVE ;  /* 0x000000000000791b */ /* 0x003fe20003800000 */
.L_x_10524:
[----:B------:R-:W-:Y:S02]  /*1c850*/  IMAD.MOV.U32 R13, RZ, RZ, R26 ;  /* 0x000000ffff0d7224 */ /* 0x000fe400078e001a */
[----:B------:R-:W-:-:S07]  /*1c860*/  IMAD.MOV.U32 R21, RZ, RZ, R14 ;  /* 0x000000ffff157224 */ /* 0x000fce00078e000e */
[----:B------:R-:W-:Y:S05]  /*1c870*/  WARPSYNC.COLLECTIVE R15, `(.L_x_10525) ;  /* 0x000000000f087348 */ /* 0x000fea0003c00000 */
[----:B------:R0:W1:Y:S02]  /*1c880*/  SHFL.IDX P6, R14, R13, R12, R11 ;  /* 0x0000000c0d0e7389 */ /* 0x00006400000c000b */
[----:B01----:R-:W-:Y:S01]  /*1c890*/  ENDCOLLECTIVE ;  /* 0x000000000000791b */ /* 0x003fe20003800000 */
.L_x_10525:
[----:B------:R-:W-:Y:S05]  /*1c8a0*/  BRA `(.L_x_10526) ;  /* 0xfffffeb400207947 */ /* 0x000fea000383ffff */
.L_x_10283:
[----:B0-----:R0:W1:Y:S02]  /*1c8b0*/  SYNCS.PHASECHK.TRANS64.TRYWAIT P1, [R18+URZ+0x32400], R27 ;  /* 0x0324001b120075a7 */ /* 0x001064000802017f */
[----:B-1----:R-:W-:Y:S05]  /*1c8c0*/  @!P1 NANOSLEEP.SYNCS 0x989680 ;  /* 0x009896800000995d */ /* 0x002fea0003900000 */
[----:B------:R-:W1:Y:S02]  /*1c8d0*/  @!P1 SYNCS.PHASECHK.TRANS64 P1, [R18+URZ+0x32400], R27 ;  /* 0x0324001b120095a7 */ /* 0x000e64000802007f */
[----:B-1----:R-:W-:Y:S05]  /*1c8e0*/  @!P1 BRA `(.L_x_10283) ;  /* 0xfffffffc00f09947 */ /* 0x002fea000383ffff */
[----:B------:R-:W-:Y:S05]  /*1c8f0*/  BRA `(.L_x_10527) ;  /* 0xfffffeb400fc7947 */ /* 0x000fea000383ffff */
.L_x_10289:
[----:B--2---:R2:W3:Y:S02]  /*1c900*/  SYNCS.PHASECHK.TRANS64.TRYWAIT P1, [R3+URZ+0x32430], R8 ;  /* 0x03243008030075a7 */ /* 0x0044e4000802017f */
[----:B---3--:R-:W-:Y:S05]  /*1c910*/  @!P1 NANOSLEEP.SYNCS 0x989680 ;  /* 0x009896800000995d */ /* 0x008fea0003900000 */
[----:B------:R-:W3:Y:S02]  /*1c920*/  @!P1 SYNCS.PHASECHK.TRANS64 P1, [R3+URZ+0x32430], R8 ;  /* 0x03243008030095a7 */ /* 0x000ee4000802007f */
[----:B---3--:R-:W-:Y:S05]  /*1c930*/  @!P1 BRA `(.L_x_10289) ;  /* 0xfffffffc00f09947 */ /* 0x008fea000383ffff */
[----:B------:R-:W-:Y:S05]  /*1c940*/  BRA `(.L_x_10288) ;  /* 0xfffffec400307947 */ /* 0x000fea000383ffff */
.L_x_10291:
[----:B0-----:R0:W3:Y:S02]  /*1c950*/  SYNCS.PHASECHK.TRANS64.TRYWAIT P1, [R18+URZ+0x32410], R5 ;  /* 0x03241005120075a7 */ /* 0x0010e4000802017f */
[----:B---3--:R-:W-:Y:S05]  /*1c960*/  @!P1 NANOSLEEP.SYNCS 0x989680 ;  /* 0x009896800000995d */ /* 0x008fea0003900000 */
[----:B------:R-:W3:Y:S02]  /*1c970*/  @!P1 SYNCS.PHASECHK.TRANS64 P1, [R18+URZ+0x32410], R5 ;  /* 0x03241005120095a7 */ /* 0x000ee4000802007f */
[----:B---3--:R-:W-:Y:S05]  /*1c980*/  @!P1 BRA `(.L_x_10291) ;  /* 0xfffffffc00f09947 */ /* 0x008fea000383ffff */
[----:B------:R-:W-:Y:S05]  /*1c990*/  BRA `(.L_x_10528) ;  /* 0xfffffec400d87947 */ /* 0x000fea000383ffff */
.L_x_10296:
[----:B----4-:R4:W0:Y:S02]  /*1c9a0*/  SYNCS.PHASECHK.TRANS64.TRYWAIT P2, [R3+URZ+0x32450], R8 ;  /* 0x03245008030075a7 */ /* 0x010824000804017f */
[----:B0-----:R-:W-:Y:S05]  /*1c9b0*/  @!P2 NANOSLEEP.SYNCS 0x989680 ;  /* 0x009896800000a95d */ /* 0x001fea0003900000 */
[----:B------:R-:W0:Y:S02]  /*1c9c0*/  @!P2 SYNCS.PHASECHK.TRANS64 P2, [R3+URZ+0x32450], R8 ;  /* 0x032450080300a5a7 */ /* 0x000e24000804007f */
[----:B0-----:R-:W-:Y:S05]  /*1c9d0*/  @!P2 BRA `(.L_x_10296) ;  /* 0xfffffffc00f0a947 */ /* 0x001fea000383ffff */
[----:B------:R-:W-:Y:S05]  /*1c9e0*/  BRA `(.L_x_10295) ;  /* 0xfffffec400f87947 */ /* 0x000fea000383ffff */
.L_x_10301:
[----:B-1----:R1:W2:Y:S02]  /*1c9f0*/  SYNCS.PHASECHK.TRANS64.TRYWAIT P3, [R4+URZ+0x32430], R0 ;  /* 0x03243000040075a7 */ /* 0x0022a4000806017f */
[----:B--2---:R-:W-:Y:S05]  /*1ca00*/  @!P3 NANOSLEEP.SYNCS 0x989680 ;  /* 0x009896800000b95d */ /* 0x004fea0003900000 */
[----:B------:R-:W2:Y:S02]  /*1ca10*/  @!P3 SYNCS.PHASECHK.TRANS64 P3, [R4+URZ+0x32430], R0 ;  /* 0x032430000400b5a7 */ /* 0x000ea4000806007f */
[----:B--2---:R-:W-:Y:S05]  /*1ca20*/  @!P3 BRA `(.L_x_10301) ;  /* 0xfffffffc00f0b947 */ /* 0x004fea000383ffff */
[----:B------:R-:W-:Y:S05]  /*1ca30*/  BRA `(.L_x_10300) ;  /* 0xfffffeec00207947 */ /* 0x000fea000383ffff */
.L_x_10306:
[----:B---3--:R3:W4:Y:S02]  /*1ca40*/  SYNCS.PHASECHK.TRANS64.TRYWAIT P3, [R4+URZ+0x32450], R0 ;  /* 0x03245000040075a7 */ /* 0x008724000806017f */
[----:B----4-:R-:W-:Y:S05]  /*1ca50*/  @!P3 NANOSLEEP.SYNCS 0x989680 ;  /* 0x009896800000b95d */ /* 0x010fea0003900000 */
[----:B------:R-:W4:Y:S02]  /*1ca60*/  @!P3 SYNCS.PHASECHK.TRANS64 P3, [R4+URZ+0x32450], R0 ;  /* 0x032450000400b5a7 */ /* 0x000f24000806007f */
[----:B----4-:R-:W-:Y:S05]  /*1ca70*/  @!P3 BRA `(.L_x_10306) ;  /* 0xfffffffc00f0b947 */ /* 0x010fea000383ffff */
[----:B------:R-:W-:Y:S05]  /*1ca80*/  BRA `(.L_x_10305) ;  /* 0xfffffeec00bc7947 */ /* 0x000fea000383ffff */
.L_x_10312:
[----:B------:R-:W-:Y:S02]  /*1ca90*/  IMAD.MOV.U32 R13, RZ, RZ, R21 ;  /* 0x000000ffff0d7224 */ /* 0x000fe400078e0015 */
[----:B------:R-:W-:Y:S02]  /*1caa0*/  IMAD.MOV.U32 R12, RZ, RZ, RZ ;  /* 0x000000ffff0c7224 */ /* 0x000fe400078e00ff */
[----:B------:R-:W-:Y:S02]  /*1cab0*/  IMAD.MOV.U32 R11, RZ, RZ, 0x181f ;  /* 0x0000181fff0b7424 */ /* 0x000fe400078e00ff */
[----:B------:R-:W-:-:S07]  /*1cac0*/  IMAD.MOV.U32 R15, RZ, RZ, -0x1 ;  /* 0xffffffffff0f7424 */ /* 0x000fce00078e00ff */
[----:B-----5:R-:W-:Y:S05]  /*1cad0*/  WARPSYNC.COLLECTIVE R15, `(.L_x_10529) ;  /* 0x000000000f087348 */ /* 0x020fea0003c00000 */
[----:B------:R0:W1:Y:S02]  /*1cae0*/  SHFL.IDX P6, R14, R13, R12, R11 ;  /* 0x0000000c0d0e7389 */ /* 0x00006400000c000b */
[----:B01---5:R-:W-:Y:S01]  /*1caf0*/  ENDCOLLECTIVE ;  /* 0x000000000000791b */ /* 0x023fe20003800000 */
.L_x_10529:
[----:B------:R-:W-:Y:S02]  /*1cb00*/  IMAD.MOV.U32 R13, RZ, RZ, R3 ;  /* 0x000000ffff0d7224 */ /* 0x000fe400078e0003 */
[----:B------:R-:W-:-:S07]  /*1cb10*/  IMAD.MOV.U32 R20, RZ, RZ, R14 ;  /* 0x000000ffff147224 */ /* 0x000fce00078e000e */
[----:B------:R-:W-:Y:S05]  /*1cb20*/  WARPSYNC.COLLECTIVE R15, `(.L_x_10530) ;  /* 0x000000000f087348 */ /* 0x000fea0003c00000 */
[----:B------:R0:W1:Y:S02]  /*1cb30*/  SHFL.IDX P6, R14, R13, R12, R11 ;  /* 0x0000000c0d0e7389 */ /* 0x00006400000c000b */
[----:B01----:R-:W-:Y:S01]  /*1cb40*/  ENDCOLLECTIVE ;  /* 0x000000000000791b */ /* 0x003fe20003800000 */
.L_x_10530:
[----:B------:R-:W-:Y:S05]  /*1cb50*/  BRA `(.L_x_10531) ;  /* 0xffffff3400fc7947 */ /* 0x000fea000383ffff */
.L_x_10315:
        /* <DEDUP_REMOVED lines=8> */
.L_x_10533:
[----:B------:R-:W-:Y:S05]  /*1cbe0*/  BSYNC B1 ;  /* 0x0000000000017941 */ /* 0x000fea0003800000 */
.L_x_10532:
        /* <DEDUP_REMOVED lines=8> */
.L_x_10534:
[----:B------:R-:W-:Y:S05]  /*1cc70*/  BRA `(.L_x_10535) ;  /* 0xffffff3800387947 */ /* 0x000fea000383ffff */
.L_x_10318:
        /* <DEDUP_REMOVED lines=8> */
.L_x_10537:
[----:B------:R-:W-:Y:S05]  /*1cd00*/  BSYNC B1 ;  /* 0x0000000000017941 */ /* 0x000fea0003800000 */
.L_x_10536:
        /* <DEDUP_REMOVED lines=8> */
.L_x_10538:
[----:B------:R-:W-:Y:S05]  /*1cd90*/  BRA `(.L_x_10539) ;  /* 0xffffff3800647947 */ /* 0x000fea000383ffff */
.L_x_10321:
        /* <DEDUP_REMOVED lines=8> */
.L_x_10541:
[----:B------:R-:W-:Y:S05]  /*1ce20*/  BSYNC B1 ;  /* 0x0000000000017941 */ /* 0x000fea0003800000 */
.L_x_10540:
        /* <DEDUP_REMOVED lines=8> */
.L_x_10542:
[----:B------:R-:W-:Y:S05]  /*1ceb0*/  BRA `(.L_x_10543) ;  /* 0xffffff3800907947 */ /* 0x000fea000383ffff */
.L_x_10323:
[----:B------:R-:W-:Y:S02]  /*1cec0*/  IMAD.MOV.U32 R13, RZ, RZ, R8 ;  /* 0x000000ffff0d7224 */ /* 0x000fe400078e0008 */
[----:B------:R-:W-:Y:S02]  /*1ced0*/  IMAD.MOV.U32 R12, RZ, RZ, RZ ;  /* 0x000000ffff0c7224 */ /* 0x000fe400078e00ff */
[----:B------:R-:W-:Y:S02]  /*1cee0*/  IMAD.MOV.U32 R11, RZ, RZ, 0x1c1f ;  /* 0x00001c1fff0b7424 */ /* 0x000fe400078e00ff */
[----:B------:R-:W-:-:S07]  /*1cef0*/  IMAD.MOV.U32 R15, RZ, RZ, -0x1 ;  /* 0xffffffffff0f7424 */ /* 0x000fce00078e00ff */
[----:B------:R-:W-:Y:S05]  /*1cf00*/  WARPSYNC.COLLECTIVE R15, `(.L_x_10544) ;  /* 0x000000000f087348 */ /* 0x000fea0003c00000 */
[----:B------:R0:W1:Y:S02]  /*1cf10*/  SHFL.IDX P6, R14, R13, R12, R11 ;  /* 0x0000000c0d0e7389 */ /* 0x00006400000c000b */
[----:B01----:R-:W-:Y:S01]  /*1cf20*/  ENDCOLLECTIVE ;  /* 0x000000000000791b */ /* 0x003fe20003800000 */
.L_x_10544:
[----:B------:R-:W-:Y:S02]  /*1cf30*/  IMAD.MOV.U32 R13, RZ, RZ, R3 ;  /* 0x000000ffff0d7224 */ /* 0x000fe400078e0003 */
[----:B------:R-:W-:-:S07]  /*1cf40*/  IMAD.MOV.U32 R21, RZ, RZ, R14 ;  /* 0x000000ffff157224 */ /* 0x000fce00078e000e */
[----:B------:R-:W-:Y:S05]  /*1cf50*/  WARPSYNC.COLLECTIVE R15, `(.L_x_10545) ;  /* 0x000000000f087348 */ /* 0x000fea0003c00000 */
[----:B------:R0:W1:Y:S02]  /*1cf60*/  SHFL.IDX P6, R14, R13, R12, R11 ;  /* 0x0000000c0d0e7389 */ /* 0x00006400000c000b */
[----:B01----:R-:W-:Y:S01]  /*1cf70*/  ENDCOLLECTIVE ;  /* 0x000000000000791b */ /* 0x003fe20003800000 */
.L_x_10545:
[----:B------:R-:W-:Y:S01]  /*1cf80*/  IMAD.MOV.U32 R12, RZ, RZ, R14 ;  /* 0x000000ffff0c7224 */ /* 0x000fe200078e000e */
[----:B------:R-:W-:Y:S06]  /*1cf90*/  BRA `(.L_x_10546) ;  /* 0xffffff3c00747947 */ /* 0x000fec000383ffff */
.L_x_10326:
[----:B------:R-:W-:Y:S01]  /*1cfa0*/  BSSY B1, `(.L_x_10547) ;  /* 0x0000008000017945 */ /* 0x000fe20003800000 */
[----:B---3--:R-:W-:Y:S02]  /*1cfb0*/  IMAD.MOV.U32 R13, RZ, RZ, R8 ;  /* 0x000000ffff0d7224 */ /* 0x008fe400078e0008 */
[----:B--2---:R-:W-:Y:S02]  /*1cfc0*/  IMAD.MOV.U32 R12, RZ, RZ, 0x1 ;  /* 0x00000001ff0c7424 */ /* 0x004fe400078e00ff */
[----:B------:R-:W-:Y:S02]  /*1cfd0*/  IMAD.MOV.U32 R11, RZ, RZ, 0x1c1f ;  /* 0x00001c1fff0b7424 */ /* 0x000fe400078e00ff */
[----:B------:R-:W-:-:S07]  /*1cfe0*/  IMAD.MOV.U32 R15, RZ, RZ, -0x1 ;  /* 0xffffffffff0f7424 */ /* 0x000fce00078e00ff */
[----:B01----:R-:W-:Y:S05]  /*1cff0*/  WARPSYNC.COLLECTIVE R15, `(.L_x_10548) ;  /* 0x000000000f087348 */ /* 0x003fea0003c00000 */
[----:B------:R2:W3:Y:S02]  /*1d000*/  SHFL.IDX P6, R14, R13, R12, R11 ;  /* 0x0000000c0d0e7389 */ /* 0x0004e400000c000b */
[----:B0123--:R-:W-:Y:S01]  /*1d010*/  ENDCOLLECTIVE ;  /* 0x000000000000791b */ /* 0x00ffe20003800000 */
.L_x_10548:
[----:B------:R-:W-:Y:S05]  /*1d020*/  BSYNC B1 ;  /* 0x0000000000017941 */ /* 0x000fea0003800000 */
.L_x_10547:
        /* <DEDUP_REMOVED lines=8> */
.L_x_10549:
[----:B------:R-:W-:Y:S01]  /*1d0b0*/  IMAD.MOV.U32 R3, RZ, RZ, R14 ;  /* 0x000000ffff037224 */ /* 0x000fe200078e000e */
[----:B------:R-:W-:Y:S06]  /*1d0c0*/  BRA `(.L_x_10550) ;  /* 0xffffff48009c7947 */ /* 0x000fec000383ffff */
.L_x_10330:
[----:B------:R-:W-:Y:S02]  /*1d0d0*/  IMAD.MOV.U32 R13, RZ, RZ, R4 ;  /* 0x000000ffff0d7224 */ /* 0x000fe400078e0004 */
[----:B------:R-:W-:Y:S02]  /*1d0e0*/  IMAD.MOV.U32 R12, RZ, RZ, RZ ;  /* 0x000000ffff0c7224 */ /* 0x000fe400078e00ff */
[----:B------:R-:W-:Y:S02]  /*1d0f0*/  IMAD.MOV.U32 R11, RZ, RZ, 0x181f ;  /* 0x0000181fff0b7424 */ /* 0x000fe400078e00ff */
[----:B------:R-:W-:-:S07]  /*1d100*/  IMAD.MOV.U32 R15, RZ, RZ, -0x1 ;  /* 0xffffffffff0f7424 */ /* 0x000fce00078e00ff */
[----:B01----:R-:W-:Y:S05]  /*1d110*/  WARPSYNC.COLLECTIVE R15, `(.L_x_10551) ;  /* 0x000000000f087348 */ /* 0x003fea0003c00000 */
[----:B------:R2:W3:Y:S02]  /*1d120*/  SHFL.IDX P6, R14, R13, R12, R11 ;  /* 0x0000000c0d0e7389 */ /* 0x0004e400000c000b */
[----:B0123--:R-:W-:Y:S01]  /*1d130*/  ENDCOLLECTIVE ;  /* 0x000000000000791b */ /* 0x00ffe20003800000 */
.L_x_10551:
[----:B------:R-:W-:Y:S02]  /*1d140*/  IMAD.MOV.U32 R13, RZ, RZ, R3 ;  /* 0x000000ffff0d7224 */ /* 0x000fe400078e0003 */
[----:B------:R-:W-:-:S07]  /*1d150*/  IMAD.MOV.U32 R0, RZ, RZ, R14 ;  /* 0x000000ffff007224 */ /* 0x000fce00078e000e */
[----:B------:R-:W-:Y:S05]  /*1d160*/  WARPSYNC.COLLECTIVE R15, `(.L_x_10552) ;  /* 0x000000000f087348 */ /* 0x000fea0003c00000 */
[----:B------:R0:W1:Y:S02]  /*1d170*/  SHFL.IDX P6, R14, R13, R12, R11 ;  /* 0x0000000c0d0e7389 */ /* 0x00006400000c000b */
[----:B01----:R-:W-:Y:S01]  /*1d180*/  ENDCOLLECTIVE ;  /* 0x000000000000791b */ /* 0x003fe20003800000 */
.L_x_10552:
[----:B------:R-:W-:Y:S05]  /*1d190*/  BRA `(.L_x_10553) ;  /* 0xffffff5c00e47947 */ /* 0x000fea000383ffff */
.L_x_10333:
        /* <DEDUP_REMOVED lines=8> */
.L_x_10555:
[----:B------:R-:W-:Y:S05]  /*1d220*/  BSYNC B1 ;  /* 0x0000000000017941 */ /* 0x000fea0003800000 */
.L_x_10554:
        /* <DEDUP_REMOVED lines=8> */
.L_x_10556:
[----:B------:R-:W-:Y:S05]  /*1d2b0*/  BRA `(.L_x_10557) ;  /* 0xffffff6000147947 */ /* 0x000fea000383ffff */
.L_x_10336:
        /* <DEDUP_REMOVED lines=8> */
.L_x_10559:
[----:B------:R-:W-:Y:S05]  /*1d340*/  BSYNC B1 ;  /* 0x0000000000017941 */ /* 0x000fea0003800000 */
.L_x_10558:
        /* <DEDUP_REMOVED lines=8> */
.L_x_10560:
[----:B------:R-:W-:Y:S05]  /*1d3d0*/  BRA `(.L_x_10561) ;  /* 0xffffff6000407947 */ /* 0x000fea000383ffff */
.L_x_10339:
        /* <DEDUP_REMOVED lines=8> */
.L_x_10563:
[----:B------:R-:W-:Y:S05]  /*1d460*/  BSYNC B1 ;  /* 0x0000000000017941 */ /* 0x000fea0003800000 */
.L_x_10562:
        /* <DEDUP_REMOVED lines=8> */
.L_x_10564:
[----:B------:R-:W-:Y:S05]  /*1d4f0*/  BRA `(.L_x_10565) ;  /* 0xffffff60006c7947 */ /* 0x000fea000383ffff */
.L_x_10356:
        /* <DEDUP_REMOVED lines=11> */
.L_x_10567:
[----:B------:R-:W-:Y:S05]  /*1d5b0*/  BSYNC B1 ;  /* 0x0000000000017941 */ /* 0x000fea0003800000 */
.L_x_10566:
[----:B------:R-:W-:Y:S05]  /*1d5c0*/  BRA `(.L_x_10568) ;  /* 0xffffff7800a47947 */ /* 0x000fea000383ffff */
.L_x_10358:
[----:B------:R-:W-:Y:S01]  /*1d5d0*/  BSSY B1, `(.L_x_10569) ;  /* 0x0000006000017945 */ /* 0x000fe20003800000 */
[----:B------:R-:W-:-:S07]  /*1d5e0*/  IMAD.MOV.U32 R15, RZ, RZ, -0x1 ;  /* 0xffffffffff0f7424 */ /* 0x000fce00078e00ff */
[----:B0-----:R-:W-:Y:S05]  /*1d5f0*/  WARPSYNC.COLLECTIVE R15, `(.L_x_10570) ;  /* 0x000000000f0c7348 */ /* 0x001fea0003c00000 */
[----:B------:R-:W-:Y:S02]  /*1d600*/  ELECT P6, UR62, PT ;  /* 0x00000000003e782f */ /* 0x000fe400038c0000 */
[----:B------:R-:W-:Y:S01]  /*1d610*/  MOV R14, UR62 ;  /* 0x0000003e000e7c02 */ /* 0x000fe20008000f00 */
[----:B0-----:R-:W-:Y:S10]  /*1d620*/  ENDCOLLECTIVE ;  /* 0x000000000000791b */ /* 0x001ff40003800000 */
.L_x_10570:
[----:B------:R-:W-:Y:S05]  /*1d630*/  BSYNC B1 ;  /* 0x0000000000017941 */ /* 0x000fea0003800000 */
.L_x_10569:
[----:B------:R-:W-:Y:S05]  /*1d640*/  BRA `(.L_x_10357) ;  /* 0xffffff78009c7947 */ /* 0x000fea000383ffff */
.L_x_10360:
[----:B0-----:R0:W1:Y:S02]  /*1d650*/  SYNCS.PHASECHK.TRANS64.TRYWAIT P0, [R18+URZ+0x32420], R3 ;  /* 0x03242003120075a7 */ /* 0x001064000800017f */
[----:B-1----:R-:W-:Y:S05]  /*1d660*/  @!P0 NANOSLEEP.SYNCS 0x989680 ;  /* 0x009896800000895d */ /* 0x002fea0003900000 */
[----:B------:R-:W1:Y:S02]  /*1d670*/  @!P0 SYNCS.PHASECHK.TRANS64 P0, [R18+URZ+0x32420], R3 ;  /* 0x03242003120085a7 */ /* 0x000e64000800007f */
[----:B-1----:R-:W-:Y:S05]  /*1d680*/  @!P0 BRA `(.L_x_10360) ;  /* 0xfffffffc00f08947 */ /* 0x002fea000383ffff */
[----:B------:R-:W-:Y:S05]  /*1d690*/  BRA `(.L_x_10571) ;  /* 0xffffff7800ac7947 */ /* 0x000fea000383ffff */
.L_x_10364:
[----:B0-----:R0:W1:Y:S02]  /*1d6a0*/  SYNCS.PHASECHK.TRANS64.TRYWAIT P0, [R3+URZ+0x324a0], R8 ;  /* 0x0324a008030075a7 */ /* 0x001064000800017f */
[----:B-1----:R-:W-:Y:S05]  /*1d6b0*/  @!P0 NANOSLEEP.SYNCS 0x989680 ;  /* 0x009896800000895d */ /* 0x002fea0003900000 */
[----:B------:R-:W1:Y:S02]  /*1d6c0*/  @!P0 SYNCS.PHASECHK.TRANS64 P0, [R3+URZ+0x324a0], R8 ;  /* 0x0324a008030085a7 */ /* 0x000e64000800007f */
[----:B-1----:R-:W-:Y:S05]  /*1d6d0*/  @!P0 BRA `(.L_x_10364) ;  /* 0xfffffffc00f08947 */ /* 0x002fea000383ffff */
[----:B------:R-:W-:Y:S05]  /*1d6e0*/  BRA `(.L_x_10572) ;  /* 0xffffff7800cc7947 */ /* 0x000fea000383ffff */
.L_x_10369:
[----:B-1----:R1:W2:Y:S02]  /*1d6f0*/  SYNCS.PHASECHK.TRANS64.TRYWAIT P0, [R3+URZ+0x324c0], R8 ;  /* 0x0324c008030075a7 */ /* 0x0022a4000800017f */
[----:B--2---:R-:W-:Y:S05]  /*1d700*/  @!P0 NANOSLEEP.SYNCS 0x989680 ;  /* 0x009896800000895d */ /* 0x004fea0003900000 */
[----:B------:R-:W2:Y:S02]  /*1d710*/  @!P0 SYNCS.PHASECHK.TRANS64 P0, [R3+URZ+0x324c0], R8 ;  /* 0x0324c008030085a7 */ /* 0x000ea4000800007f */
[----:B--2---:R-:W-:Y:S05]  /*1d720*/  @!P0 BRA `(.L_x_10369) ;  /* 0xfffffffc00f08947 */ /* 0x004fea000383ffff */
[----:B------:R-:W-:Y:S05]  /*1d730*/  BRA `(.L_x_10573) ;  /* 0xffffff7c004c7947 */ /* 0x000fea000383ffff */
.L_x_10379:
[----:B0-----:R0:W1:Y:S02]  /*1d740*/  SYNCS.PHASECHK.TRANS64.TRYWAIT P2, [R4+URZ+0x324a0], R5 ;  /* 0x0324a005040075a7 */ /* 0x001064000804017f */
[----:B-1----:R-:W-:Y:S05]  /*1d750*/  @!P2 NANOSLEEP.SYNCS 0x989680 ;  /* 0x009896800000a95d */ /* 0x002fea0003900000 */
[----:B------:R-:W1:Y:S02]  /*1d760*/  @!P2 SYNCS.PHASECHK.TRANS64 P2, [R4+URZ+0x324a0], R5 ;  /* 0x0324a0050400a5a7 */ /* 0x000e64000804007f */
[----:B-1----:R-:W-:Y:S05]  /*1d770*/  @!P2 BRA `(.L_x_10379) ;  /* 0xfffffffc00f0a947 */ /* 0x002fea000383ffff */
[----:B------:R-:W-:Y:S05]  /*1d780*/  BRA `(.L_x_10574) ;  /* 0xffffff8000dc7947 */ /* 0x000fea000383ffff */
.L_x_10384:
[----:B-1----:R1:W2:Y:S02]  /*1d790*/  SYNCS.PHASECHK.TRANS64.TRYWAIT P2, [R4+URZ+0x324c0], R5 ;  /* 0x0324c005040075a7 */ /* 0x0022a4000804017f */
[----:B--2---:R-:W-:Y:S05]  /*1d7a0*/  @!P2 NANOSLEEP.SYNCS 0x989680 ;  /* 0x009896800000a95d */ /* 0x004fea0003900000 */
[----:B------:R-:W2:Y:S02]  /*1d7b0*/  @!P2 SYNCS.PHASECHK.TRANS64 P2, [R4+URZ+0x324c0], R5 ;  /* 0x0324c0050400a5a7 */ /* 0x000ea4000804007f */
[----:B--2---:R-:W-:Y:S05]  /*1d7c0*/  @!P2 BRA `(.L_x_10384) ;  /* 0xfffffffc00f0a947 */ /* 0x004fea000383ffff */
[----:B------:R-:W-:Y:S05]  /*1d7d0*/  BRA `(.L_x_10575) ;  /* 0xffffff8400587947 */ /* 0x000fea000383ffff */
.L_x_10402:
        /* <DEDUP_REMOVED lines=11> */
.L_x_10577:
[----:B------:R-:W-:Y:S05]  /*1d890*/  BSYNC B0 ;  /* 0x0000000000007941 */ /* 0x000fea0003800000 */
.L_x_10576:
[----:B------:R-:W-:Y:S05]  /*1d8a0*/  BRA `(.L_x_10578) ;  /* 0xffffff9000d87947 */ /* 0x000fea000383ffff */
.L_x_10404:
[----:B------:R-:W-:Y:S01]  /*1d8b0*/  BSSY B0, `(.L_x_10579) ;  /* 0x0000006000007945 */ /* 0x000fe20003800000 */
[----:B------:R-:W-:-:S07]  /*1d8c0*/  IMAD.MOV.U32 R15, RZ, RZ, -0x1 ;  /* 0xffffffffff0f7424 */ /* 0x000fce00078e00ff */
[----:B0-----:R-:W-:Y:S05]  /*1d8d0*/  WARPSYNC.COLLECTIVE R15, `(.L_x_10580) ;  /* 0x000000000f0c7348 */ /* 0x001fea0003c00000 */
[----:B------:R-:W-:Y:S02]  /*1d8e0*/  ELECT P6, UR62, PT ;  /* 0x00000000003e782f */ /* 0x000fe400038c0000 */
[----:B------:R-:W-:Y:S01]  /*1d8f0*/  MOV R14, UR62 ;  /* 0x0000003e000e7c02 */ /* 0x000fe20008000f00 */
[----:B0-----:R-:W-:Y:S10]  /*1d900*/  ENDCOLLECTIVE ;  /* 0x000000000000791b */ /* 0x001ff40003800000 */
.L_x_10580:
[----:B------:R-:W-:Y:S05]  /*1d910*/  BSYNC B0 ;  /* 0x0000000000007941 */ /* 0x000fea0003800000 */
.L_x_10579:
[----:B------:R-:W-:Y:S05]  /*1d920*/  BRA `(.L_x_10581) ;  /* 0xffffff9000e47947 */ /* 0x000fea000383ffff */
.L_x_10406:
[----:B0-----:R0:W1:Y:S02]  /*1d930*/  SYNCS.PHASECHK.TRANS64.TRYWAIT P0, [R0+URZ+0x32440], R2 ;  /* 0x03244002000075a7 */ /* 0x001064000800017f */
[----:B-1----:R-:W-:Y:S05]  /*1d940*/  @!P0 NANOSLEEP.SYNCS 0x989680 ;  /* 0x009896800000895d */ /* 0x002fea0003900000 */
[----:B------:R-:W1:Y:S02]  /*1d950*/  @!P0 SYNCS.PHASECHK.TRANS64 P0, [R0+URZ+0x32440], R2 ;  /* 0x03244002000085a7 */ /* 0x000e64000800007f */
[----:B-1----:R-:W-:Y:S05]  /*1d960*/  @!P0 BRA `(.L_x_10406) ;  /* 0xfffffffc00f08947 */ /* 0x002fea000383ffff */
[----:B------:R-:W-:Y:S05]  /*1d970*/  BRA `(.L_x_10582) ;  /* 0xffffff9400447947 */ /* 0x000fea000383ffff */
.L_x_10410:
        /* <DEDUP_REMOVED lines=9> */
.L_x_10583:
[----:B------:R-:W-:Y:S02]  /*1da10*/  IMAD.MOV.U32 R13, RZ, RZ, R3 ;  /* 0x000000ffff0d7224 */ /* 0x000fe400078e0003 */
[----:B------:R-:W-:Y:S01]  /*1da20*/  IMAD.MOV.U32 R4, RZ, RZ, R14 ;  /* 0x000000ffff047224 */ /* 0x000fe200078e000e */
[----:B------:R-:W-:-:S07]  /*1da30*/  LOP3.LUT R7, R7, 0x7f, RZ, 0xc0, !PT ;  /* 0x0000007f07077812 */ /* 0x000fce00078ec0ff */
[----:B------:R-:W-:Y:S05]  /*1da40*/  WARPSYNC.COLLECTIVE R15, `(.L_x_10584) ;  /* 0x000000000f087348 */ /* 0x000fea0003c00000 */
[----:B------:R0:W1:Y:S02]  /*1da50*/  SHFL.IDX P6, R14, R13, R12, R11 ;  /* 0x0000000c0d0e7389 */ /* 0x00006400000c000b */
[----:B01----:R-:W-:Y:S01]  /*1da60*/  ENDCOLLECTIVE ;  /* 0x000000000000791b */ /* 0x003fe20003800000 */
.L_x_10584:
[----:B------:R-:W-:Y:S01]  /*1da70*/  SHF.R.U32.HI R7, RZ, 0x3, R7 ;  /* 0x00000003ff077819 */ /* 0x000fe20000011607 */
[----:B------:R-:W-:Y:S02]  /*1da80*/  IMAD.MOV.U32 R13, RZ, RZ, R2 ;  /* 0x000000ffff0d7224 */ /* 0x000fe400078e0002 */
[----:B------:R-:W-:Y:S02]  /*1da90*/  IMAD.MOV.U32 R12, RZ, RZ, 0x1 ;  /* 0x00000001ff0c7424 */ /* 0x000fe400078e00ff */
[----:B------:R-:W-:-:S07]  /*1daa0*/  IMAD.MOV.U32 R5, RZ, RZ, R14 ;  /* 0x000000ffff057224 */ /* 0x000fce00078e000e */
[----:B------:R-:W-:Y:S05]  /*1dab0*/  WARPSYNC.COLLECTIVE R15, `(.L_x_10585) ;  /* 0x000000000f087348 */ /* 0x000fea0003c00000 */
[----:B------:R0:W1:Y:S02]  /*1dac0*/  SHFL.IDX P6, R14, R13, R12, R11 ;  /* 0x0000000c0d0e7389 */ /* 0x00006400000c000b */
[----:B01----:R-:W-:Y:S01]  /*1dad0*/  ENDCOLLECTIVE ;  /* 0x000000000000791b */ /* 0x003fe20003800000 */
.L_x_10585:
[----:B------:R-:W-:Y:S02]  /*1dae0*/  IMAD.MOV.U32 R13, RZ, RZ, R3 ;  /* 0x000000ffff0d7224 */ /* 0x000fe400078e0003 */
[----:B------:R-:W-:Y:S02]  /*1daf0*/  IMAD R0, R0, R8, RZ ;  /* 0x0000000800007224 */ /* 0x000fe400078e02ff */
[----:B------:R-:W-:Y:S02]  /*1db00*/  IMAD.IADD R8, R7, 0x1, R6 ;  /* 0x0000000107087824 */ /* 0x000fe400078e0206 */
[----:B------:R-:W-:-:S07]  /*1db10*/  IMAD.MOV.U32 R7, RZ, RZ, R14 ;  /* 0x000000ffff077224 */ /* 0x000fce00078e000e */
[----:B------:R-:W-:Y:S05]  /*1db20*/  WARPSYNC.COLLECTIVE R15, `(.L_x_10586) ;  /* 0x000000000f087348 */ /* 0x000fea0003c00000 */
[----:B------:R0:W1:Y:S02]  /*1db30*/  SHFL.IDX P6, R14, R13, R12, R11 ;  /* 0x0000000c0d0e7389 */ /* 0x00006400000c000b */
[----:B01----:R-:W-:Y:S01]  /*1db40*/  ENDCOLLECTIVE ;  /* 0x000000000000791b */ /* 0x003fe20003800000 */
.L_x_10586:
        /* <DEDUP_REMOVED lines=11> */
.L_x_10587:
        /* <DEDUP_REMOVED lines=15> */
.L_x_10588:
        /* <DEDUP_REMOVED lines=19> */
.L_x_10589:
        /* <DEDUP_REMOVED lines=10> */
.L_x_10590:
        /* <DEDUP_REMOVED lines=13> */
.L_x_10591:
        /* <DEDUP_REMOVED lines=10> */
.L_x_10592:
        /* <DEDUP_REMOVED lines=13> */
.L_x_10593:
        /* <DEDUP_REMOVED lines=10> */
.L_x_10594:
        /* <DEDUP_REMOVED lines=13> */
.L_x_10595:
        /* <DEDUP_REMOVED lines=10> */
.L_x_10596:
        /* <DEDUP_REMOVED lines=11> */
.L_x_10597:
        /* <DEDUP_REMOVED lines=14> */
.L_x_10598:
[----:B------:R-:W-:Y:S01]  /*1e4a0*/  IMAD.MOV.U32 R3, RZ, RZ, R14 ;  /* 0x000000ffff037224 */ /* 0x000fe200078e000e */
[----:B------:R-:W-:Y:S06]  /*1e4b0*/  BRA `(.L_x_10599) ;  /* 0xffffff9400c87947 */ /* 0x000fec000383ffff */
.L_x_10414:
        /* <DEDUP_REMOVED lines=10> */
[----:B--2---:R-:W-:-:S02]  /*1e560*/  IMAD R3, R15, R6, RZ ;  /* 0x000000060f037224 */ /* 0x004fc400078e02ff */
[----:B------:R-:W-:-:S03]  /*1e570*/  IMAD.MOV.U32 R15, RZ, RZ, -0x1 ;  /* 0xffffffffff0f7424 */ /* 0x000fc600078e00ff */
[-C--:B---3--:R-:W-:Y:S02]  /*1e580*/  ISETP.GE.AND P4, PT, R14, R3.reuse, PT ;  /* 0x000000030e00720c */ /* 0x088fe40003f86270 */
[-C--:B----4-:R-:W-:Y:S01]  /*1e590*/  ISETP.GE.AND P5, PT, R13, R3.reuse, PT ;  /* 0x000000030d00720c */ /* 0x090fe20003fa6270 */
[----:B------:R-:W-:Y:S01]  /*1e5a0*/  IMAD.MOV.U32 R13, RZ, RZ, R2 ;  /* 0x000000ffff0d7224 */ /* 0x000fe200078e0002 */
[----:B-----5:R-:W-:Y:S01]  /*1e5b0*/  ISETP.GE.AND P6, PT, R12, R3, PT ;  /* 0x000000030c00720c */ /* 0x020fe20003fc6270 */
[----:B------:R-:W-:Y:S01]  /*1e5c0*/  IMAD.MOV.U32 R12, RZ, RZ, RZ ;  /* 0x000000ffff0c7224 */ /* 0x000fe200078e00ff */
[----:B------:R-:W-:-:S07]  /*1e5d0*/  LOP3.LUT R8, R8, 0xffffffef, RZ, 0xc0, !PT ;  /* 0xffffffef08087812 */ /* 0x000fce00078ec0ff */
        /* <DEDUP_REMOVED lines=18> */
.L_x_10601:
[----:B------:R-:W-:Y:S05]  /*1e700*/  BSYNC B0 ;  /* 0x0000000000007941 */ /* 0x000fea0003800000 */
.L_x_10600:
        /* <DEDUP_REMOVED lines=10> */
.L_x_10602:
        /* <DEDUP_REMOVED lines=16> */
.L_x_10603:
        /* <DEDUP_REMOVED lines=15> */
.L_x_10604:
[----:B------:R-:W-:Y:S02]  /*1e9a0*/  IMAD.MOV.U32 R13, RZ, RZ, R2 ;  /* 0x000000ffff0d7224 */ /* 0x000fe400078e0002 */
[----:B------:R-:W-:Y:S02]  /*1e9b0*/  IMAD.MOV.U32 R12, RZ, RZ, 0x2 ;  /* 0x00000002ff0c7424 */ /* 0x000fe400078e00ff */
[----:B------:R-:W-:-:S05]  /*1e9c0*/  IMAD.MOV.U32 R5, RZ, RZ, R14 ;  /* 0x000000ffff057224 */ /* 0x000fca00078e000e */
[----:B------:R-:W-:-:S05]  /*1e9d0*/  @!P4 LEA R5, P6, R7, R5, 0x1 ;  /* 0x000000050705c211 */ /* 0x000fca00078c08ff */
[----:B------:R-:W-:-:S05]  /*1e9e0*/  @!P4 IMAD.X R4, RZ, RZ, R6, P6 ;  /* 0x000000ffff04c224 */ /* 0x000fca00030e0606 */
[----:B------:R-:W-:-:S07]  /*1e9f0*/  @!P4 LOP3.LUT R5, R5, R4, RZ, 0x3c, !PT ;  /* 0x000000040505c212 */ /* 0x000fce00078e3cff */
[----:B------:R-:W-:Y:S05]  /*1ea00*/  WARPSYNC.COLLECTIVE R15, `(.L_x_10605) ;  /* 0x000000000f087348 */ /* 0x000fea0003c00000 */
[----:B------:R0:W1:Y:S02]  /*1ea10*/  SHFL.IDX P6, R14, R13, R12, R11 ;  /* 0x0000000c0d0e7389 */ /* 0x00006400000c000b */
[----:B01----:R-:W-:Y:S01]  /*1ea20*/  ENDCOLLECTIVE ;  /* 0x000000000000791b */ /* 0x003fe20003800000 */
.L_x_10605:
        /* <DEDUP_REMOVED lines=15> */
.L_x_10606:
        /* <DEDUP_REMOVED lines=9> */
.L_x_10607:
        /* <DEDUP_REMOVED lines=15> */
.L_x_10608:
        /* <DEDUP_REMOVED lines=9> */
.L_x_10609:
        /* <DEDUP_REMOVED lines=15> */
.L_x_10610:
        /* <DEDUP_REMOVED lines=9> */
.L_x_10611:
        /* <DEDUP_REMOVED lines=10> */
[----:B------:R-:W-:-:S07]  /*1ef50*/  IMAD.MOV.U32 R6, RZ, RZ, R14 ;  /* 0x000000ffff067224 */ /* 0x000fce00078e000e */
[----:B0-----:R-:W-:Y:S05]  /*1ef60*/  WARPSYNC.COLLECTIVE R15, `(.L_x_10612) ;  /* 0x000000000f087348 */ /* 0x001fea0003c00000 */
[----:B------:R1:W2:Y:S02]  /*1ef70*/  SHFL.IDX P6, R14, R13, R12, R11 ;  /* 0x0000000c0d0e7389 */ /* 0x0002a400000c000b */
[----:B012---:R-:W-:Y:S01]  /*1ef80*/  ENDCOLLECTIVE ;  /* 0x000000000000791b */ /* 0x007fe20003800000 */
.L_x_10612:
[----:B------:R-:W-:Y:S02]  /*1ef90*/  IMAD.MOV.U32 R13, RZ, RZ, R2 ;  /* 0x000000ffff0d7224 */ /* 0x000fe400078e0002 */
[----:B------:R-:W-:Y:S01]  /*1efa0*/  IMAD.MOV.U32 R12, RZ, RZ, 0x6 ;  /* 0x00000006ff0c7424 */ /* 0x000fe200078e00ff */
[----:B------:R-:W-:Y:S01]  /*1efb0*/  LOP3.LUT P6, RZ, R9, 0x20, RZ, 0xc0, !PT ;  /* 0x0000002009ff7812 */ /* 0x000fe200078cc0ff */
[----:B------:R-:W-:-:S12]  /*1efc0*/  IMAD.MOV.U32 R5, RZ, RZ, R14 ;  /* 0x000000ffff057224 */ /* 0x000fd800078e000e */
        /* <DEDUP_REMOVED lines=15> */
.L_x_10613:
[----:B------:R-:W-:Y:S02]  /*1f0c0*/  IMAD.MOV.U32 R13, RZ, RZ, R0 ;  /* 0x000000ffff0d7224 */ /* 0x000fe400078e0000 */
[----:B------:R-:W-:-:S07]  /*1f0d0*/  IMAD.MOV.U32 R6, RZ, RZ, R14 ;  /* 0x000000ffff067224 */ /* 0x000fce00078e000e */
[----:B------:R-:W-:Y:S05]  /*1f0e0*/  WARPSYNC.COLLECTIVE R15, `(.L_x_10614) ;  /* 0x000000000f087348 */ /* 0x000fea0003c00000 */
[----:B------:R0:W1:Y:S02]  /*1f0f0*/  SHFL.IDX P6, R14, R13, R12, R11 ;  /* 0x0000000c0d0e7389 */ /* 0x00006400000c000b */
[----:B01----:R-:W-:Y:S01]  /*1f100*/  ENDCOLLECTIVE ;  /* 0x000000000000791b */ /* 0x003fe20003800000 */
.L_x_10614:
[----:B------:R-:W-:Y:S02]  /*1f110*/  IMAD.MOV.U32 R13, RZ, RZ, R2 ;  /* 0x000000ffff0d7224 */ /* 0x000fe400078e0002 */
[----:B------:R-:W-:Y:S02]  /*1f120*/  IMAD.MOV.U32 R12, RZ, RZ, 0x7 ;  /* 0x00000007ff0c7424 */ /* 0x000fe400078e00ff */
[----:B------:R-:W-:-:S07]  /*1f130*/  IMAD.MOV.U32 R5, RZ, RZ, R14 ;  /* 0x000000ffff057224 */ /* 0x000fce00078e000e */
[----:B------:R-:W-:Y:S05]  /*1f140*/  WARPSYNC.COLLECTIVE R15, `(.L_x_10615) ;  /* 0x000000000f087348 */ /* 0x000fea0003c00000 */
[----:B------:R0:W1:Y:S02]  /*1f150*/  SHFL.IDX P6, R14, R13, R12, R11 ;  /* 0x0000000c0d0e7389 */ /* 0x00006400000c000b */
[----:B01----:R-:W-:Y:S01]  /*1f160*/  ENDCOLLECTIVE ;  /* 0x000000000000791b */ /* 0x003fe20003800000 */
.L_x_10615:
        /* <DEDUP_REMOVED lines=10> */
.L_x_10616:
[----:B------:R-:W-:Y:S01]  /*1f210*/  @!PT LDS RZ, [RZ] ;  /* 0x00000000fffff984 */ /* 0x000fe20000000800 */
[----:B------:R-:W-:Y:S01]  /*1f220*/  @!PT LDS RZ, [RZ] ;  /* 0x00000000fffff984 */ /* 0x000fe20000000800 */
[----:B------:R-:W-:Y:S01]  /*1f230*/  @!PT LDS RZ, [RZ] ;  /* 0x00000000fffff984 */ /* 0x000fe20000000800 */
[----:B------:R1:W-:Y:S04]  /*1f240*/  @!P4 LDGSTS.E.BYPASS.LTC128B.128 [R8+0x25400], desc[UR60][R4.64], !P3 ;  /* 0x254000000408cfae */ /* 0x0003e8000d901d7c */
[----:B------:R1:W-:Y:S04]  /*1f250*/  @!P4 LDGSTS.E.BYPASS.LTC128B.128 [R8+0x29400], desc[UR60][R4.64+0x80], !P2 ;  /* 0x294000800408cfae */ /* 0x0003e8000d101d7c */
[----:B------:R1:W-:Y:S04]  /*1f260*/  @!P4 LDGSTS.E.BYPASS.LTC128B.128 [R8+0x2d400], desc[UR60][R4.64+0x100], !P1 ;  /* 0x2d4001000408cfae */ /* 0x0003e8000c901d7c */
[----:B------:R1:W-:Y:S01]  /*1f270*/  @!P4 LDGSTS.E.BYPASS.LTC128B.128 [R8+0x31400], desc[UR60][R4.64+0x180], !P0 ;  /* 0x314001800408cfae */ /* 0x0003e2000c101d7c */
[----:B------:R-:W-:Y:S01]  /*1f280*/  IMAD.MOV.U32 R0, RZ, RZ, R14 ;  /* 0x000000ffff007224 */ /* 0x000fe200078e000e */
[----:B------:R-:W-:Y:S06]  /*1f290*/  BRA `(.L_x_10617) ;  /* 0xffffff9400747947 */ /* 0x000fec000383ffff */
.L_x_10419:
[----:B0-----:R0:W3:Y:S02]  /*1f2a0*/  SYNCS.PHASECHK.TRANS64.TRYWAIT P0, [R18+URZ+0x32420], R0 ;  /* 0x03242000120075a7 */ /* 0x0010e4000800017f */
[----:B---3--:R-:W-:Y:S05]  /*1f2b0*/  @!P0 NANOSLEEP.SYNCS 0x989680 ;  /* 0x009896800000895d */ /* 0x008fea0003900000 */
[----:B------:R-:W3:Y:S02]  /*1f2c0*/  @!P0 SYNCS.PHASECHK.TRANS64 P0, [R18+URZ+0x32420], R0 ;  /* 0x03242000120085a7 */ /* 0x000ee4000800007f */
[----:B---3--:R-:W-:Y:S05]  /*1f2d0*/  @!P0 BRA `(.L_x_10419) ;  /* 0xfffffffc00f08947 */ /* 0x008fea000383ffff */
[----:B------:R-:W-:Y:S05]  /*1f2e0*/  BRA `(.L_x_10618) ;  /* 0xffffff9400ec7947 */ /* 0x000fea000383ffff */
.L_x_10423:
[----:B0-----:R0:W1:Y:S02]  /*1f2f0*/  SYNCS.PHASECHK.TRANS64.TRYWAIT P0, [R2+URZ+0x32460], R0 ;  /* 0x03246000020075a7 */ /* 0x001064000800017f */
[----:B-1----:R-:W-:Y:S05]  /*1f300*/  @!P0 NANOSLEEP.SYNCS 0x989680 ;  /* 0x009896800000895d */ /* 0x002fea0003900000 */
[----:B------:R-:W1:Y:S02]  /*1f310*/  @!P0 SYNCS.PHASECHK.TRANS64 P0, [R2+URZ+0x32460], R0 ;  /* 0x03246000020085a7 */ /* 0x000e64000800007f */
[----:B-1----:R-:W-:Y:S05]  /*1f320*/  @!P0 BRA `(.L_x_10423) ;  /* 0xfffffffc00f08947 */ /* 0x002fea000383ffff */
[----:B------:R-:W-:Y:S05]  /*1f330*/  BRA `(.L_x_10619) ;  /* 0xffffff9800107947 */ /* 0x000fea000383ffff */
.L_x_10438:
[----:B-1----:R1:W2:Y:S02]  /*1f340*/  SYNCS.PHASECHK.TRANS64.TRYWAIT P0, [R2+URZ+0x32440], R6 ;  /* 0x03244006020075a7 */ /* 0x0022a4000800017f */
[----:B--2---:R-:W-:Y:S05]  /*1f350*/  @!P0 NANOSLEEP.SYNCS 0x989680 ;  /* 0x009896800000895d */ /* 0x004fea0003900000 */
[----:B------:R-:W2:Y:S02]  /*1f360*/  @!P0 SYNCS.PHASECHK.TRANS64 P0, [R2+URZ+0x32440], R6 ;  /* 0x03244006020085a7 */ /* 0x000ea4000800007f */
[----:B--2---:R-:W-:Y:S05]  /*1f370*/  @!P0 BRA `(.L_x_10438) ;  /* 0xfffffffc00f08947 */ /* 0x004fea000383ffff */
[----:B------:R-:W-:Y:S05]  /*1f380*/  BRA `(.L_x_10620) ;  /* 0xffffffa000307947 */ /* 0x000fea000383ffff */
.L_x_10443:
[----:B0-----:R0:W2:Y:S02]  /*1f390*/  SYNCS.PHASECHK.TRANS64.TRYWAIT P0, [R2+URZ+0x32460], R6 ;  /* 0x03246006020075a7 */ /* 0x0010a4000800017f */
[----:B--2---:R-:W-:Y:S05]  /*1f3a0*/  @!P0 NANOSLEEP.SYNCS 0x989680 ;  /* 0x009896800000895d */ /* 0x004fea0003900000 */
[----:B------:R-:W2:Y:S02]  /*1f3b0*/  @!P0 SYNCS.PHASECHK.TRANS64 P0, [R2+URZ+0x32460], R6 ;  /* 0x03246006020085a7 */ /* 0x000ea4000800007f */
[----:B--2---:R-:W-:Y:S05]  /*1f3c0*/  @!P0 BRA `(.L_x_10443) ;  /* 0xfffffffc00f08947 */ /* 0x004fea000383ffff */
[----:B------:R-:W-:Y:S05]  /*1f3d0*/  BRA `(.L_x_10621) ;  /* 0xffffffa000ac7947 */ /* 0x000fea000383ffff */
.L_x_10454:
[----:B-1----:R1:W2:Y:S02]  /*1f3e0*/  SYNCS.PHASECHK.TRANS64.TRYWAIT P0, [R3+URZ+0x32440], R2 ;  /* 0x03244002030075a7 */ /* 0x0022a4000800017f */
[----:B--2---:R-:W-:Y:S05]  /*1f3f0*/  @!P0 NANOSLEEP.SYNCS 0x989680 ;  /* 0x009896800000895d */ /* 0x004fea0003900000 */
[----:B------:R-:W2:Y:S02]  /*1f400*/  @!P0 SYNCS.PHASECHK.TRANS64 P0, [R3+URZ+0x32440], R2 ;  /* 0x03244002030085a7 */ /* 0x000ea4000800007f */
[----:B--2---:R-:W-:Y:S05]  /*1f410*/  @!P0 BRA `(.L_x_10454) ;  /* 0xfffffffc00f08947 */ /* 0x004fea000383ffff */
[----:B------:R-:W-:Y:S05]  /*1f420*/  BRA `(.L_x_10622) ;  /* 0xffffffa800987947 */ /* 0x000fea000383ffff */
.L_x_10459:
[----:B--2---:R2:W3:Y:S02]  /*1f430*/  SYNCS.PHASECHK.TRANS64.TRYWAIT P0, [R3+URZ+0x32460], R2 ;  /* 0x03246002030075a7 */ /* 0x0044e4000800017f */
[----:B---3--:R-:W-:Y:S05]  /*1f440*/  @!P0 NANOSLEEP.SYNCS 0x989680 ;  /* 0x009896800000895d */ /* 0x008fea0003900000 */
[----:B------:R-:W3:Y:S02]  /*1f450*/  @!P0 SYNCS.PHASECHK.TRANS64 P0, [R3+URZ+0x32460], R2 ;  /* 0x03246002030085a7 */ /* 0x000ee4000800007f */
[----:B---3--:R-:W-:Y:S05]  /*1f460*/  @!P0 BRA `(.L_x_10459) ;  /* 0xfffffffc00f08947 */ /* 0x008fea000383ffff */
[----:B------:R-:W-:Y:S05]  /*1f470*/  BRA `(.L_x_10623) ;  /* 0xffffffac00147947 */ /* 0x000fea000383ffff */
.L_x_10470:
[----:B-1----:R1:W2:Y:S02]  /*1f480*/  SYNCS.PHASECHK.TRANS64.TRYWAIT P0, [R3+URZ+0x32440], R2 ;  /* 0x03244002030075a7 */ /* 0x0022a4000800017f */
[----:B--2---:R-:W-:Y:S05]  /*1f490*/  @!P0 NANOSLEEP.SYNCS 0x989680 ;  /* 0x009896800000895d */ /* 0x004fea0003900000 */
[----:B------:R-:W2:Y:S02]  /*1f4a0*/  @!P0 SYNCS.PHASECHK.TRANS64 P0, [R3+URZ+0x32440], R2 ;  /* 0x03244002030085a7 */ /* 0x000ea4000800007f */
[----:B--2---:R-:W-:Y:S05]  /*1f4b0*/  @!P0 BRA `(.L_x_10470) ;  /* 0xfffffffc00f08947 */ /* 0x004fea000383ffff */
[----:B------:R-:W-:Y:S05]  /*1f4c0*/  BRA `(.L_x_10624) ;  /* 0xffffffb000e47947 */ /* 0x000fea000383ffff */
.L_x_10475:
[----:B--2---:R2:W3:Y:S02]  /*1f4d0*/  SYNCS.PHASECHK.TRANS64.TRYWAIT P0, [R3+URZ+0x32460], R2 ;  /* 0x03246002030075a7 */ /* 0x0044e4000800017f */
[----:B---3--:R-:W-:Y:S05]  /*1f4e0*/  @!P0 NANOSLEEP.SYNCS 0x989680 ;  /* 0x009896800000895d */ /* 0x008fea0003900000 */
[----:B------:R-:W3:Y:S02]  /*1f4f0*/  @!P0 SYNCS.PHASECHK.TRANS64 P0, [R3+URZ+0x32460], R2 ;  /* 0x03246002030085a7 */ /* 0x000ee4000800007f */
[----:B---3--:R-:W-:Y:S05]  /*1f500*/  @!P0 BRA `(.L_x_10475) ;  /* 0xfffffffc00f08947 */ /* 0x008fea000383ffff */
[----:B------:R-:W-:Y:S05]  /*1f510*/  BRA `(.L_x_10625) ;  /* 0xffffffb400607947 */ /* 0x000fea000383ffff */
.L_x_10487:
[----:B-1----:R-:W3:Y:S01]  /*1f520*/  LDL R2, [R1] ;  /* 0x0000000001027983 */ /* 0x002ee20000100800 */
[----:B------:R-:W-:Y:S01]  /*1f530*/  BSSY B0, `(.L_x_10626) ;  /* 0x0000008000007945 */ /* 0x000fe20003800000 */
[----:B0-----:R-:W-:Y:S02]  /*1f540*/  IMAD.MOV.U32 R12, RZ, RZ, RZ ;  /* 0x000000ffff0c7224 */ /* 0x001fe400078e00ff */
[----:B------:R-:W-:Y:S02]  /*1f550*/  IMAD.MOV.U32 R11, RZ, RZ, 0x1f ;  /* 0x0000001fff0b7424 */ /* 0x000fe400078e00ff */
[----:B------:R-:W-:Y:S02]  /*1f560*/  IMAD.MOV.U32 R15, RZ, RZ, -0x1 ;  /* 0xffffffffff0f7424 */ /* 0x000fe400078e00ff */
[----:B---3--:R-:W-:-:S07]  /*1f570*/  IMAD.MOV.U32 R13, RZ, RZ, R2 ;  /* 0x000000ffff0d7224 */ /* 0x008fce00078e0002 */
[----:B--2---:R-:W-:Y:S05]  /*1f580*/  WARPSYNC.COLLECTIVE R15, `(.L_x_10627) ;  /* 0x000000000f087348 */ /* 0x004fea0003c00000 */
[----:B------:R0:W1:Y:S02]  /*1f590*/  SHFL.IDX P6, R14, R13, R12, R11 ;  /* 0x0000000c0d0e7389 */ /* 0x00006400000c000b */
[----:B012---:R-:W-:Y:S01]  /*1f5a0*/  ENDCOLLECTIVE ;  /* 0x000000000000791b */ /* 0x007fe20003800000 */
.L_x_10627:
[----:B------:R-:W-:Y:S05]  /*1f5b0*/  BSYNC B0 ;  /* 0x0000000000007941 */ /* 0x000fea0003800000 */
.L_x_10626:
        /* <DEDUP_REMOVED lines=9> */
.L_x_10628:
        /* <DEDUP_REMOVED lines=26> */
.L_x_10629:
        /* <DEDUP_REMOVED lines=8> */
.L_x_10630:
        /* <DEDUP_REMOVED lines=8> */
.L_x_10631:
        /* <DEDUP_REMOVED lines=8> */
.L_x_10632:
        /* <DEDUP_REMOVED lines=8> */
.L_x_10633:
        /* <DEDUP_REMOVED lines=9> */
.L_x_10634:
[----:B------:R-:W-:Y:S01]  /*1fa80*/  IMAD.MOV.U32 R9, RZ, RZ, R14 ;  /* 0x000000ffff097224 */ /* 0x000fe200078e000e */
[----:B------:R-:W-:Y:S06]  /*1fa90*/  BRA `(.L_x_10635) ;  /* 0xffffffb800a87947 */ /* 0x000fec000383ffff */
.L_x_10490:
        /* <DEDUP_REMOVED lines=8> */
.L_x_10637:
[----:B------:R-:W-:Y:S05]  /*1fb20*/  BSYNC B0 ;  /* 0x0000000000007941 */ /* 0x000fea0003800000 */
.L_x_10636:
        /* <DEDUP_REMOVED lines=10> */
.L_x_10638:
        /* <DEDUP_REMOVED lines=8> */
.L_x_10639:
        /* <DEDUP_REMOVED lines=8> */
.L_x_10640:
        /* <DEDUP_REMOVED lines=8> */
.L_x_10641:
        /* <DEDUP_REMOVED lines=9> */
.L_x_10642:
[----:B------:R-:W-:Y:S01]  /*1fde0*/  IMAD.MOV.U32 R9, RZ, RZ, R14 ;  /* 0x000000ffff097224 */ /* 0x000fe200078e000e */
[----:B------:R-:W-:Y:S06]  /*1fdf0*/  BRA `(.L_x_10643) ;  /* 0xffffffb8007c7947 */ /* 0x000fec000383ffff */
.L_x_10492:
[----:B------:R-:W-:Y:S01]  /*1fe00*/  BSSY B0, `(.L_x_10644) ;  /* 0x0000006000007945 */ /* 0x000fe20003800000 */
[----:B------:R-:W-:Y:S01]  /*1fe10*/  PLOP3.LUT P6, PT, P6, PT, PT, 0x8, 0x0 ;  /* 0x000000000000781c */ /* 0x000fe200037ce170 */
[----:B------:R-:W-:-:S12]  /*1fe20*/  IMAD.MOV.U32 R15, RZ, RZ, -0x1 ;  /* 0xffffffffff0f7424 */ /* 0x000fd800078e00ff */
[----:B0-----:R-:W-:Y:S05]  /*1fe30*/  WARPSYNC.COLLECTIVE R15, `(.L_x_10645) ;  /* 0x000000000f087348 */ /* 0x001fea0003c00000 */
[----:B------:R-:W-:Y:S01]  /*1fe40*/  VOTE.ANY R14, PT, P6 ;  /* 0x00000000000e7806 */ /* 0x000fe200030e0100 */
[----:B0-----:R-:W-:Y:S06]  /*1fe50*/  ENDCOLLECTIVE ;  /* 0x000000000000791b */ /* 0x001fec0003800000 */
.L_x_10645:
[----:B------:R-:W-:Y:S05]  /*1fe60*/  BSYNC B0 ;  /* 0x0000000000007941 */ /* 0x000fea0003800000 */
.L_x_10644:
        /* <DEDUP_REMOVED lines=9> */
.L_x_10646:
[----:B------:R-:W-:Y:S02]  /*1ff00*/  IMAD.MOV.U32 R13, RZ, RZ, R6 ;  /* 0x000000ffff0d7224 */ /* 0x000fe400078e0006 */
[----:B------:R-:W-:-:S07]  /*1ff10*/  IMAD.MOV.U32 R0, RZ, RZ, R14 ;  /* 0x000000ffff007224 */ /* 0x000fce00078e000e */
[----:B------:R-:W-:Y:S05]  /*1ff20*/  WARPSYNC.COLLECTIVE R15, `(.L_x_10647) ;  /* 0x000000000f087348 */ /* 0x000fea0003c00000 */
[----:B------:R0:W1:Y:S02]  /*1ff30*/  SHFL.IDX P6, R14, R13, R12, R11 ;  /* 0x0000000c0d0e7389 */ /* 0x00006400000c000b */
[----:B01----:R-:W-:Y:S01]  /*1ff40*/  ENDCOLLECTIVE ;  /* 0x000000000000791b */ /* 0x003fe20003800000 */
.L_x_10647:
[----:B------:R-:W-:Y:S01]  /*1ff50*/  IMAD.MOV.U32 R6, RZ, RZ, R14 ;  /* 0x000000ffff067224 */ /* 0x000fe200078e000e */
[----:B------:R-:W-:Y:S06]  /*1ff60*/  BRA `(.L_x_10648) ;  /* 0xffffffb8005c7947 */ /* 0x000fec000383ffff */
.L_x_10494:
[----:B------:R-:W-:Y:S01]  /*1ff70*/  BSSY B0, `(.L_x_10649) ;  /* 0x0000007000007945 */ /* 0x000fe20003800000 */
[----:B------:R-:W-:Y:S02]  /*1ff80*/  IMAD.MOV.U32 R13, RZ, RZ, R7 ;  /* 0x000000ffff0d7224 */ /* 0x000fe400078e0007 */
[----:B------:R-:W-:Y:S02]  /*1ff90*/  IMAD.MOV.U32 R11, RZ, RZ, 0x1f ;  /* 0x0000001fff0b7424 */ /* 0x000fe400078e00ff */
[----:B------:R-:W-:-:S07]  /*1ffa0*/  IMAD.MOV.U32 R15, RZ, RZ, -0x1 ;  /* 0xffffffffff0f7424 */ /* 0x000fce00078e00ff */
[----:B0123--:R-:W-:Y:S05]  /*1ffb0*/  WARPSYNC.COLLECTIVE R15, `(.L_x_10650) ;  /* 0x000000000f087348 */ /* 0x00ffea0003c00000 */
[----:B------:R4:W0:Y:S02]  /*1ffc0*/  SHFL.IDX P6, R14, R13, R12, R11 ;  /* 0x0000000c0d0e7389 */ /* 0x00082400000c000b */
[----:B01234-:R-:W-:Y:S01]  /*1ffd0*/  ENDCOLLECTIVE ;  /* 0x000000000000791b */ /* 0x01ffe20003800000 */
.L_x_10650:
[----:B------:R-:W-:Y:S05]  /*1ffe0*/  BSYNC B0 ;  /* 0x0000000000007941 */ /* 0x000fea0003800000 */
.L_x_10649:
[----:B------:R-:W-:Y:S01]  /*1fff0*/  IMAD.MOV.U32 R7, RZ, RZ, R14 ;  /* 0x000000ffff077224 */ /* 0x000fe200078e000e */
[----:B------:R-:W-:Y:S06]  /*20000*/  BRA `(.L_x_10651) ;  /* 0xffffffb8004c7947 */ /* 0x000fec000383ffff */
.L_x_10498:
[----:B0-----:R0:W1:Y:S02]  /*20010*/  SYNCS.PHASECHK.TRANS64.TRYWAIT P0, [R0+URZ+0x32420], R3 ;  /* 0x03242003000075a7 */ /* 0x001064000800017f */
[----:B-1----:R-:W-:Y:S05]  /*20020*/  @!P0 NANOSLEEP.SYNCS 0x989680 ;  /* 0x009896800000895d */ /* 0x002fea0003900000 */
[----:B------:R-:W1:Y:S02]  /*20030*/  @!P0 SYNCS.PHASECHK.TRANS64 P0, [R0+URZ+0x32420], R3 ;  /* 0x03242003000085a7 */ /* 0x000e64000800007f */
[----:B-1----:R-:W-:Y:S05]  /*20040*/  @!P0 BRA `(.L_x_10498) ;  /* 0xfffffffc00f08947 */ /* 0x002fea000383ffff */
[----:B------:R-:W-:Y:S05]  /*20050*/  BRA `(.L_x_10652) ;  /* 0xffffffbc00e87947 */ /* 0x000fea000383ffff */
.L_x_10499:
        /* <DEDUP_REMOVED lines=11> */
.L_x_10654:
[----:B------:R-:W-:Y:S05]  /*20110*/  BSYNC B0 ;  /* 0x0000000000007941 */ /* 0x000fea0003800000 */
.L_x_10653:
[----:B------:R-:W-:Y:S05]  /*20120*/  BRA `(.L_x_10655) ;  /* 0xffffffbc00d07947 */ /* 0x000fea000383ffff */
.L_x_10500:
[----:B------:R-:W-:Y:S01]  /*20130*/  BSSY B0, `(.L_x_10656) ;  /* 0x0000006000007945 */ /* 0x000fe20003800000 */
[----:B------:R-:W-:-:S07]  /*20140*/  IMAD.MOV.U32 R15, RZ, RZ, -0x1 ;  /* 0xffffffffff0f7424 */ /* 0x000fce00078e00ff */
[----:B01----:R-:W-:Y:S05]  /*20150*/  WARPSYNC.COLLECTIVE R15, `(.L_x_10657) ;  /* 0x000000000f0c7348 */ /* 0x003fea0003c00000 */
[----:B------:R-:W-:Y:S02]  /*20160*/  ELECT P6, UR62, PT ;  /* 0x00000000003e782f */ /* 0x000fe400038c0000 */
[----:B------:R-:W-:Y:S01]  /*20170*/  MOV R14, UR62 ;  /* 0x0000003e000e7c02 */ /* 0x000fe20008000f00 */
[----:B01----:R-:W-:Y:S10]  /*20180*/  ENDCOLLECTIVE ;  /* 0x000000000000791b */ /* 0x003ff40003800000 */
.L_x_10657:
[----:B------:R-:W-:Y:S05]  /*20190*/  BSYNC B0 ;  /* 0x0000000000007941 */ /* 0x000fea0003800000 */
.L_x_10656:
[----:B------:R-:W-:Y:S05]  /*201a0*/  BRA `(.L_x_10658) ;  /* 0xffffffbc00c47947 */ /* 0x000fea000383ffff */
.L_x_10502:
[----:B0-----:R0:W1:Y:S02]  /*201b0*/  SYNCS.PHASECHK.TRANS64.TRYWAIT P0, [R6+URZ], R5 ;  /* 0x00000005060075a7 */ /* 0x001064000800017f */
[----:B-1----:R-:W-:Y:S05]  /*201c0*/  @!P0 NANOSLEEP.SYNCS 0x989680 ;  /* 0x009896800000895d */ /* 0x002fea0003900000 */
[----:B------:R-:W1:Y:S02]  /*201d0*/  @!P0 SYNCS.PHASECHK.TRANS64 P0, [R6+URZ], R5 ;  /* 0x00000005060085a7 */ /* 0x000e64000800007f */
[----:B-1----:R-:W-:Y:S05]  /*201e0*/  @!P0 BRA `(.L_x_10502) ;  /* 0xfffffffc00f08947 */ /* 0x002fea000383ffff */
[----:B------:R-:W-:Y:S05]  /*201f0*/  BRA `(.L_x_10659) ;  /* 0xffffffc000047947 */ /* 0x000fea000383ffff */
.L_x_10503:
[----:B-1----:R1:W2:Y:S02]  /*20200*/  SYNCS.PHASECHK.TRANS64.TRYWAIT P0, [R7+URZ], R2 ;  /* 0x00000002070075a7 */ /* 0x0022a4000800017f */
[----:B--2---:R-:W-:Y:S05]  /*20210*/  @!P0 NANOSLEEP.SYNCS 0x989680 ;  /* 0x009896800000895d */ /* 0x004fea0003900000 */
[----:B------:R-:W2:Y:S02]  /*20220*/  @!P0 SYNCS.PHASECHK.TRANS64 P0, [R7+URZ], R2 ;  /* 0x00000002070085a7 */ /* 0x000ea4000800007f */
[----:B--2---:R-:W-:Y:S05]  /*20230*/  @!P0 BRA `(.L_x_10503) ;  /* 0xfffffffc00f08947 */ /* 0x004fea000383ffff */
[----:B------:R-:W-:Y:S05]  /*20240*/  BRA `(.L_x_10660) ;  /* 0xffffffbc00f87947 */ /* 0x000fea000383ffff */
.L_x_10505:
[----:B--2---:R2:W3:Y:S02]  /*20250*/  SYNCS.PHASECHK.TRANS64.TRYWAIT P0, [R4+URZ], R5 ;  /* 0x00000005040075a7 */ /* 0x0044e4000800017f */
[----:B---3--:R-:W-:Y:S05]  /*20260*/  @!P0 NANOSLEEP.SYNCS 0x989680 ;  /* 0x009896800000895d */ /* 0x008fea0003900000 */
[----:B------:R-:W3:Y:S02]  /*20270*/  @!P0 SYNCS.PHASECHK.TRANS64 P0, [R4+URZ], R5 ;  /* 0x00000005040085a7 */ /* 0x000ee4000800007f */
[----:B---3--:R-:W-:Y:S05]  /*20280*/  @!P0 BRA `(.L_x_10505) ;  /* 0xfffffffc00f08947 */ /* 0x008fea000383ffff */
[----:B------:R-:W-:Y:S05]  /*20290*/  BRA `(.L_x_10661) ;  /* 0xffffffbc00fc7947 */ /* 0x000fea000383ffff */
.L_x_10662:
        /* <DEDUP_REMOVED lines=14> */
.L_x_15019:


//--------------------- .text._ZN7cutlass13device_kernelIN5flash11enable_sm90INS1_16FlashAttnFwdSm90INS1_25CollectiveMainloopFwdSm90ILi2EN4cute5tupleIJNS5_1CILi1EEES8_S8_EEENS6_IJNS7_ILi128EEENS7_ILi96EEENS7_ILi64EEEEEELi256ENS_10bfloat16_tEfNS_4arch4Sm90ELb0ELb1ELb0ELb0ELb0ELb0ELb0ELb1ELb0ELb1ELb1ELb0EEENS1_21CollectiveEpilogueFwdINS6_IJSA_NS7_ILi256EEESB_EEES9_SE_SG_Li256ELb0ELb1ELb1ELb0EEENS1_19SingleTileSchedulerILb0ELb1ELb1ELi128EEEEEEEEEvNT_6ParamsE --------------------------
	.section	.text._ZN7cutlass13device_kernelIN5flash11enable_sm90INS1_16FlashAttnFwdSm90INS1_25CollectiveMainloopFwdSm90ILi2EN4cute5tupleIJNS5_1CILi1EEES8_S8_EEENS6_IJNS7_ILi128EEENS7_ILi96EEENS7_ILi64EEEEEELi256ENS_10bfloat16_tEfNS_4arch4Sm90ELb0ELb1ELb0ELb0ELb0ELb0ELb0ELb1ELb0ELb1ELb1ELb0EEENS1_21CollectiveEpilogueFwdINS6_IJSA_NS7_ILi256EEESB_EEES9_SE_SG_Li256ELb0ELb1ELb1ELb0EEENS1_19SingleTileSchedulerILb0ELb1ELb1ELi128EEEEEEEEEvNT_6ParamsE,"ax",@progbits
	.align	128
.text._ZN7cutlass13device_kernelIN5flash11enable_sm90INS1_16FlashAttnFwdSm90INS1_25CollectiveMainloopFwdSm90ILi2EN4cute5tupleIJNS5_1CILi1EEES8_S8_EEENS6_IJNS7_ILi128EEENS7_ILi96EEENS7_ILi64EEEEEELi256ENS_10bfloat16_tEfNS_4arch4Sm90ELb0ELb1ELb0ELb0ELb0ELb0ELb0ELb1ELb0ELb1ELb1ELb0EEENS1_21CollectiveEpilogueFwdINS6_IJSA_NS7_ILi256EEESB_EEES9_SE_SG_Li256ELb0ELb1ELb1ELb0EEENS1_19SingleTileSchedulerILb0ELb1ELb1ELi128EEEEEEEEEvNT_6ParamsE:
        .type           _ZN7cutlass13device_kernelIN5flash11enable_sm90INS1_16FlashAttnFwdSm90INS1_25CollectiveMainloopFwdSm90ILi2EN4cute5tupleIJNS5_1CILi1EEES8_S8_EEENS6_IJNS7_ILi128EEENS7_ILi96EEENS7_ILi64EEEEEELi256ENS_10bfloat16_tEfNS_4arch4Sm90ELb0ELb1ELb0ELb0ELb0ELb0ELb0ELb1ELb0ELb1ELb1ELb0EEENS1_21CollectiveEpilogueFwdINS6_IJSA_NS7_ILi256EEESB_EEES9_SE_SG_Li256ELb0ELb1ELb1ELb0EEENS1_19SingleTileSchedulerILb0ELb1ELb1ELi128EEEEEEEEEvNT_6ParamsE,@function
        .size           _ZN7cutlass13device_kernelIN5flash11enable_sm90INS1_16FlashAttnFwdSm90INS1_25CollectiveMainloopFwdSm90ILi2EN4cute5tupleIJNS5_1CILi1EEES8_S8_EEENS6_IJNS7_ILi128EEENS7_ILi96EEENS7_ILi64EEEEEELi256ENS_10bfloat16_tEfNS_4arch4Sm90ELb0ELb1ELb0ELb0ELb0ELb0ELb0ELb1ELb0ELb1ELb1ELb0EEENS1_21CollectiveEpilogueFwdINS6_IJSA_NS7_ILi256EEESB_EEES9_SE_SG_Li256ELb0ELb1ELb1ELb0EEENS1_19SingleTileSchedulerILb0ELb1ELb1ELi128EEEEEEEEEvNT_6ParamsE,(.L_x_15020 - _ZN7cutlass13device_kernelIN5flash11enable_sm90INS1_16FlashAttnFwdSm90INS1_25CollectiveMainloopFwdSm90ILi2EN4cute5tupleIJNS5_1CILi1EEES8_S8_EEENS6_IJNS7_ILi128EEENS7_ILi96EEENS7_ILi64EEEEEELi256ENS_10bfloat16_tEfNS_4arch4Sm90ELb0ELb1ELb0ELb0ELb0ELb0ELb0ELb1ELb0ELb1ELb1ELb0EEENS1_21CollectiveEpilogueFwdINS6_IJSA_NS7_ILi256EEESB_EEES9_SE_SG_Li256ELb0ELb1ELb1ELb0EEENS1_19SingleTileSchedulerILb0ELb1ELb1ELi128EEEEEEEEEvNT_6ParamsE)
        .other          _ZN7cutlass13device_kernelIN5flash11enable_sm90INS1_16FlashAttnFwdSm90INS1_25CollectiveMainloopFwdSm90ILi2EN4cute5tupleIJNS5_1CILi1EEES8_S8_EEENS6_IJNS7_ILi128EEENS7_ILi96EEENS7_ILi64EEEEEELi256ENS_10bfloat16_tEfNS_4arch4Sm90ELb0ELb1ELb0ELb0ELb0ELb0ELb0ELb1ELb0ELb1ELb1ELb0EEENS1_21CollectiveEpilogueFwdINS6_IJSA_NS7_ILi256EEESB_EEES9_SE_SG_Li256ELb0ELb1ELb1ELb0EEENS1_19SingleTileSchedulerILb0ELb1ELb1ELi128EEEEEEEEEvNT_6ParamsE,@"STO_CUDA_ENTRY STV_DEFAULT"
_ZN7cutlass13device_kernelIN5flash11enable_sm90INS1_16FlashAttnFwdSm90INS1_25CollectiveMainloopFwdSm90ILi2EN4cute5tupleIJNS5_1CILi1EEES8_S8_EEENS6_IJNS7_ILi128EEENS7_ILi96EEENS7_ILi64EEEEEELi256ENS_10bfloat16_tEfNS_4arch4Sm90ELb0ELb1ELb0ELb0ELb0ELb0ELb0ELb1ELb0ELb1ELb1ELb0EEENS1_21CollectiveEpilogueFwdINS6_IJSA_NS7_ILi256EEESB_EEES9_SE_SG_Li256ELb0ELb1ELb1ELb0EEENS1_19SingleTileSchedulerILb0ELb1ELb1ELi128EEEEEEEEEvNT_6ParamsE:
        /* <DEDUP_REMOVED lines=18> */
.L_x_10664:
[----:B------:R-:W-:Y:S05]  /*0120*/  BSYNC B0 ;  /* 0x0000000000007941 */ /* 0x000fea0003800000 */
.L_x_10663:
        /* <DEDUP_REMOVED lines=41> */
.L_x_10665:
        /* <DEDUP_REMOVED lines=22> */
.L_x_10666:
        /* <DEDUP_REMOVED lines=18> */
.L_x_10667:
        /* <DEDUP_REMOVED lines=22> */
.L_x_10668:
        /* <DEDUP_REMOVED lines=22> */
.L_x_10669:
        /* <DEDUP_REMOVED lines=8> */
.L_x_10672:
        /* <DEDUP_REMOVED lines=20> */
[----:B------:R-:W0:Y:S01]  /*0ac0*/  LDC.64 R6, c[0x0][0x418] ;  /* 0x00010600ff067b82 */ /* 0x000e220000000a00 */
[----:B------:R-:W-:Y:S01]  /*0ad0*/  ULDC UR4, c[0x0][0x448] ;  /* 0x0001120000047ab9 */ /* 0x000fe20000000800 */
[----:B------:R-:W1:Y:S01]  /*0ae0*/  S2R R0, SR_TID.X ;  /* 0x0000000000007919 */ /* 0x000e620000002100 */
[----:B------:R-:W-:-:S03]  /*0af0*/  UISETP.NE.AND UP1, UPT, UR4, 0x1, UPT ;  /* 0x000000010400788c */ /* 0x000fc6000bf25270 */
[----:B------:R-:W-:Y:S02]  /*0b00*/  ULDC.64 UR4, c[0x0][0x9e0] ;  /* 0x0002780000047ab9 */ /* 0x000fe40000000a00 */
[----:B------:R-:W2:Y:S01]  /*0b10*/  LDC R2, c[0x0][0x288] ;  /* 0x0000a200ff027b82 */ /* 0x000ea20000000800 */
[----:B------:R-:W-:-:S05]  /*0b20*/  UISETP.GE.AND UP0, UPT, UR5, 0x1, UPT ;  /* 0x000000010500788c */ /* 0x000fca000bf06270 */
[----:B------:R-:W-:Y:S01]  /*0b30*/  @UP1 ULDC UR8, c[0x0][0x44c] ;  /* 0x0001130000081ab9 */ /* 0x000fe20000000800 */
[----:B------:R-:W-:Y:S01]  /*0b40*/  @UP1 ULDC UR11, c[0x0][0x450] ;  /* 0x00011400000b1ab9 */ /* 0x000fe20000000800 */
[----:B------:R-:W3:Y:S01]  /*0b50*/  LDC R16, c[0x0][0x424] ;  /* 0x00010900ff107b82 */ /* 0x000ee20000000800 */
[----:B------:R-:W-:-:S07]  /*0b60*/  PLOP3.LUT P1, PT, PT, PT, UP0, 0x80, 0x0 ;  /* 0x000000000000781c */ /* 0x000fce0003f2f008 */
[----:B------:R-:W4:Y:S01]  /*0b70*/  LDC R5, c[0x0][0x2f0] ;  /* 0x0000bc00ff057b82 */ /* 0x000f220000000800 */
[----:B0-----:R-:W-:-:S04]  /*0b80*/  ISETP.NE.U32.AND P0, PT, R6, RZ, PT ;  /* 0x000000ff0600720c */ /* 0x001fc80003f05070 */
[----:B------:R-:W-:-:S03]  /*0b90*/  ISETP.NE.AND.EX P0, PT, R7, RZ, PT, P0 ;  /* 0x000000ff0700720c */ /* 0x000fc60003f05300 */
[----:B------:R-:W0:Y:S01]  /*0ba0*/  S2UR UR39, SR_CTAID.X ;  /* 0x00000000002779c3 */ /* 0x000e220000002500 */
[----:B--2---:R-:W-:Y:S01]  /*0bb0*/  IADD3 R3, -R2, 0x1, RZ ;  /* 0x0000000102037810 */ /* 0x004fe20007ffe1ff */
[----:B-1----:R-:W-:Y:S01]  /*0bc0*/  VIADD R22, R0, 0xffffff80 ;  /* 0xffffff8000167836 */ /* 0x002fe20000000000 */
[----:B---3--:R-:W-:-:S05]  /*0bd0*/  SEL R16, R16, 0x1, P0 ;  /* 0x0000000110107807 */ /* 0x008fca0000000000 */
[CC--:B----4-:R-:W-:Y:S02]  /*0be0*/  IMAD R3, R16.reuse, R5.reuse, R3 ;  /* 0x0000000510037224 */ /* 0x0d0fe400078e0203 */
[----:B------:R-:W-:-:S03]  /*0bf0*/  IMAD R18, R16, R5, RZ ;  /* 0x0000000510127224 */ /* 0x000fc600078e02ff */
[----:B------:R-:W-:Y:S01]  /*0c00*/  R2UR UR10, R3 ;  /* 0x00000000030a72ca */ /* 0x000fe200000e0000 */
[----:B0-----:R-:W-:-:S04]  /*0c10*/  USHF.L.U32 UR39, UR39, 0x7, URZ ;  /* 0x0000000727277899 */ /* 0x001fc8000800063f */
[----:B------:R-:W-:-:S04]  /*0c20*/  UIADD3 UR7, UR39, 0x7f, URZ ;  /* 0x0000007f27077890 */ /* 0x000fc8000fffe03f */
[----:B------:R-:W-:-:S04]  /*0c30*/  UIMAD.WIDE.U32 UR8, UR7, UR8, URZ ;  /* 0x00000008070872a5 */ /* 0x000fc8000f8e003f */
        /* <DEDUP_REMOVED lines=15> */
.L_x_10675:
[----:B------:R-:W-:-:S11]  /*0d30*/  UISETP.NE.AND UP0, UPT, UR5, 0x1, UPT ;  /* 0x000000010500788c */ /* 0x000fd6000bf05270 */
[----:B------:R-:W-:Y:S02]  /*0d40*/  @UP0 ULDC.64 UR10, c[0x0][0x9e8] ;  /* 0x00027a00000a0ab9 */ /* 0x000fe40000000a00 */
[----:B------:R-:W-:-:S04]  /*0d50*/  UIMAD.WIDE.U32 UR8, UR4, UR10, URZ ;  /* 0x0000000a040872a5 */ /* 0x000fc8000f8e003f */
[----:B------:R-:W-:-:S12]  /*0d60*/  @UP0 USHF.R.U32.HI UR4, URZ, UR11, UR9 ;  /* 0x0000000b3f040299 */ /* 0x000fd80008011609 */
.L_x_10676:
[----:B------:R-:W-:-:S06]  /*0d70*/  UIMAD UR4, UR4, UR5, UR5 ;  /* 0x00000005040472a4 */ /* 0x000fcc000f8e0205 */
[----:B------:R-:W-:-:S07]  /*0d80*/  VIMNMX R0, R0, UR4, PT ;  /* 0x0000000400007c48 */ /* 0x000fce000bfe0100 */
.L_x_10674:
[-C--:B------:R-:W-:Y:S01]  /*0d90*/  IMAD R2, R16, R5.reuse, -R2 ;  /* 0x0000000510027224 */ /* 0x080fe200078e0a02 */
[----:B------:R-:W-:Y:S01]  /*0da0*/  @UP1 ULDC UR8, c[0x0][0x44c] ;  /* 0x0001130000081ab9 */ /* 0x000fe20000000800 */
[----:B------:R-:W-:Y:S01]  /*0db0*/  @UP1 ULDC UR10, c[0x0][0x450] ;  /* 0x00011400000a1ab9 */ /* 0x000fe20000000800 */
[----:B------:R-:W-:Y:S02]  /*0dc0*/  UIMAD.WIDE.U32 UR8, UR39, UR8, URZ ;  /* 0x00000008270872a5 */ /* 0x000fe4000f8e003f */
[----:B------:R-:W-:Y:S01]  /*0dd0*/  R2UR UR7, R2 ;  /* 0x00000000020772ca */ /* 0x000fe200000e0000 */
[----:B------:R-:W-:Y:S01]  /*0de0*/  VIADD R2, R0, 0x5f ;  /* 0x0000005f00027836 */ /* 0x000fe20000000000 */
[----:B------:R-:W-:Y:S01]  /*0df0*/  UMOV UR4, UR39 ;  /* 0x0000002700047c82 */ /* 0x000fe20008000000 */
[----:B------:R-:W-:Y:S01]  /*0e00*/  IMAD R0, R16, R5, 0x5f ;  /* 0x0000005f10007424 */ /* 0x000fe200078e0205 */
[----:B------:R-:W-:Y:S01]  /*0e10*/  @UP1 USHF.R.U32.HI UR4, URZ, UR10, UR9 ;  /* 0x0000000a3f041299 */ /* 0x000fe20008011609 */
[----:B------:R-:W-:-:S04]  /*0e20*/  IMAD.HI R2, R2, 0x2aaaaaab, RZ ;  /* 0x2aaaaaab02027827 */ /* 0x000fc800078e02ff */
[----:B------:R-:W-:Y:S01]  /*0e30*/  IMAD.HI R0, R0, 0x2aaaaaab, RZ ;  /* 0x2aaaaaab00007827 */ /* 0x000fe200078e02ff */
[----:B------:R-:W-:-:S03]  /*0e40*/  SHF.R.U32.HI R5, RZ, 0x1f, R2 ;  /* 0x0000001fff057819 */ /* 0x000fc60000011602 */
[----:B------:R-:W-:Y:S01]  /*0e50*/  UIADD3 UR4, UR7, UR4, URZ ;  /* 0x0000000407047290 */ /* 0x000fe2000fffe03f */
[----:B------:R-:W-:Y:S02]  /*0e60*/  SHF.R.U32.HI R3, RZ, 0x1f, R0 ;  /* 0x0000001fff037819 */ /* 0x000fe40000011600 */
[----:B------:R-:W-:Y:S01]  /*0e70*/  ULDC UR7, c[0x0][0x9dc] ;  /* 0x0002770000077ab9 */ /* 0x000fe20000000800 */
[----:B------:R-:W-:Y:S01]  /*0e80*/  LEA.HI.SX32 R2, R2, R5, 0x1c ;  /* 0x0000000502027211 */ /* 0x000fe200078fe2ff */
[----:B------:R-:W-:Y:S01]  /*0e90*/  UIADD3 UR7, UR4, -UR7, URZ ;  /* 0x8000000704077290 */ /* 0x000fe2000fffe03f */
[----:B------:R-:W-:-:S04]  /*0ea0*/  LEA.HI.SX32 R3, R0, R3, 0x1c ;  /* 0x0000000300037211 */ /* 0x000fc800078fe2ff */
[----:B------:R-:W-:Y:S01]  /*0eb0*/  VIMNMX R23, R3, R2, PT ;  /* 0x0000000203177248 */ /* 0x000fe20003fe0100 */
        /* <DEDUP_REMOVED lines=11> */
.L_x_10678:
[----:B------:R-:W-:-:S11]  /*0f70*/  UISETP.NE.AND UP0, UPT, UR5, 0x1, UPT ;  /* 0x000000010500788c */ /* 0x000fd6000bf05270 */
[----:B------:R-:W-:Y:S02]  /*0f80*/  @UP0 ULDC.64 UR10, c[0x0][0x9e8] ;  /* 0x00027a00000a0ab9 */ /* 0x000fe40000000a00 */
[----:B------:R-:W-:-:S04]  /*0f90*/  UIMAD.WIDE.U32 UR8, UR4, UR10, URZ ;  /* 0x0000000a040872a5 */ /* 0x000fc8000f8e003f */
[----:B------:R-:W-:-:S12]  /*0fa0*/  @UP0 USHF.R.U32.HI UR4, URZ, UR11, UR9 ;  /* 0x0000000b3f040299 */ /* 0x000fd80008011609 */
.L_x_10679:
[----:B------:R-:W-:-:S04]  /*0fb0*/  UIMAD UR4, UR4, UR5, URZ ;  /* 0x00000005040472a4 */ /* 0x000fc8000f8e023f */
[----:B------:R-:W-:-:S04]  /*0fc0*/  UISETP.LT.AND UP0, UPT, UR7, UR4, UPT ;  /* 0x000000040700728c */ /* 0x000fc8000bf01270 */
[----:B------:R-:W-:-:S12]  /*0fd0*/  USEL UR7, UR7, UR4, !UP0 ;  /* 0x0000000407077287 */ /* 0x000fd8000c000000 */
.L_x_10677:
[----:B------:R-:W-:Y:S02]  /*0fe0*/  UIMAD.WIDE UR4, UR7, 0x2aaaaaab, URZ ;  /* 0x2aaaaaab070478a5 */ /* 0x000fe4000f8e023f */
[----:B------:R-:W-:Y:S02]  /*0ff0*/  USHF.R.U32.HI UR10, URZ, 0x10, UR6 ;  /* 0x000000103f0a7899 */ /* 0x000fe40008011606 */
[----:B------:R-:W-:Y:S02]  /*1000*/  USHF.R.U32.HI UR4, URZ, 0x1f, UR5 ;  /* 0x0000001f3f047899 */ /* 0x000fe40008011605 */
[----:B------:R-:W-:Y:S02]  /*1010*/  ULOP3.LUT UR37, UR6, 0xffff, URZ, 0xc0, !UPT ;  /* 0x0000ffff06257892 */ /* 0x000fe4000f8ec03f */
[----:B------:R-:W-:-:S04]  /*1020*/  ULEA.HI.SX32 UR4, UR5, UR4, 0x1c ;  /* 0x0000000405047291 */ /* 0x000fc8000f8fe23f */
[----:B------:R-:W-:-:S04]  /*1030*/  UISETP.LT.AND UP0, UPT, URZ, UR4, UPT ;  /* 0x000000043f00728c */ /* 0x000fc8000bf01270 */
[----:B------:R-:W-:Y:S02]  /*1040*/  USEL UR9, URZ, UR4, !UP0 ;  /* 0x000000043f097287 */ /* 0x000fe4000c000000 */
[----:B------:R-:W-:Y:S01]  /*1050*/  UISETP.NE.AND UP0, UPT, UR10, URZ, UPT ;  /* 0x0000003f0a00728c */ /* 0x000fe2000bf05270 */
[----:B------:R-:W-:-:S03]  /*1060*/  UMOV UR4, URZ ;  /* 0x0000003f00047c82 */ /* 0x000fc60008000000 */
        /* <DEDUP_REMOVED lines=38> */
.L_x_10680:
[----:B------:R-:W-:Y:S02]  /*12d0*/  UIMAD UR37, UR37, UR4, UR9 ;  /* 0x00000004252572a4 */ /* 0x000fe4000f8e0209 */
        /* <DEDUP_REMOVED lines=105> */
.L_x_10682:
[----:B------:R-:W-:Y:S01]  /*1970*/  SHF.L.U32 R12, RZ, 0x1f, RZ ;  /* 0x0000001fff0c7819 */ /* 0x000fe200000006ff */
[----:B------:R-:W-:-:S03]  /*1980*/  VIADD R7, R19, 0x8 ;  /* 0x0000000813077836 */ /* 0x000fc60000000000 */
[----:B------:R-:W0:Y:S02]  /*1990*/  SYNCS.PHASECHK.TRANS64.TRYWAIT P0, [UR38+0x22800], R12 ;  /* 0x0228000cff0075a7 */ /* 0x000e240008000166 */
[----:B0-----:R-:W-:Y:S05]  /*19a0*/  @!P0 BRA `(.L_x_10683) ;  /* 0x0000011800508947 */ /* 0x001fea0003800000 */
.L_x_10845:
[----:B------:R-:W-:Y:S05]  /*19b0*/  WARPSYNC.ALL ;  /* 0x0000000000007948 */ /* 0x000fea0003800000 */
[----:B------:R-:W-:Y:S01]  /*19c0*/  ULOP3.LUT UR4, UR45, 0x1, URZ, 0xfc, !UPT ;  /* 0x000000012d047892 */ /* 0x000fe2000f8efc3f */
[----:B------:R1:W-:Y:S03]  /*19d0*/  BAR.SYNC.DEFER_BLOCKING R7, 0x100 ;  /* 0x000400070000751d */ /* 0x0003e60000010000 */
[----:B------:R-:W-:-:S06]  /*19e0*/  UISETP.NE.AND UP0, UPT, UR4, 0x3, UPT ;  /* 0x000000030400788c */ /* 0x000fcc000bf05270 */
[----:B------:R-:W-:-:S13]  /*19f0*/  PLOP3.LUT P0, PT, PT, PT, UP0, 0x40, 0x0 ;  /* 0x000000000000781c */ /* 0x000fda0003f0e808 */
[----:B-1----:R-:W-:Y:S05]  /*1a00*/  @P0 BRA `(.L_x_10684) ;  /* 0x0000000000040947 */ /* 0x002fea0003800000 */
[----:B------:R-:W-:Y:S01]  /*1a10*/  BPT.TRAP 0x1 ;  /* 0x000000040000795c */ /* 0x000fe20000300000 */
.L_x_10684:
[----:B------:R-:W-:Y:S01]  /*1a20*/  PLOP3.LUT P1, PT, PT, PT, UP0, 0x40, 0x0 ;  /* 0x000000000000781c */ /* 0x000fe20003f2e808 */
[----:B------:R1:W2:-:S12]  /*1a30*/  SYNCS.PHASECHK.TRANS64.TRYWAIT P0, [UR38+0x22830], R12 ;  /* 0x0228300cff0075a7 */ /* 0x0002980008000166 */
[----:B-1----:R-:W-:Y:S05]  /*1a40*/  @P1 BRA `(.L_x_10685) ;  /* 0x0000000000041947 */ /* 0x002fea0003800000 */
[----:B------:R-:W-:Y:S01]  /*1a50*/  BPT.TRAP 0x1 ;  /* 0x000000040000795c */ /* 0x000fe20000300000 */
.L_x_10685:
[----:B--2---:R-:W-:Y:S05]  /*1a60*/  @P0 BRA `(.L_x_10686) ;  /* 0x0000000000080947 */ /* 0x004fea0003800000 */
[----:B------:R-:W1:Y:S02]  /*1a70*/  SYNCS.PHASECHK.TRANS64.TRYWAIT P0, [UR38+0x22830], R12 ;  /* 0x0228300cff0075a7 */ /* 0x000e640008000166 */
[----:B-1----:R-:W-:Y:S05]  /*1a80*/  @!P0 BRA `(.L_x_10687) ;  /* 0x0000011800308947 */ /* 0x002fea0003800000 */
.L_x_10686:
[----:B------:R-:W-:Y:S01]  /*1a90*/  UIADD3 UR4, UR38, 0x1c400, URZ ;  /* 0x0001c40026047890 */ /* 0x000fe2000fffe03f */
[----:B------:R-:W-:Y:S01]  /*1aa0*/  WARPGROUP.ARRIVE ;  /* 0x00000000000079c5 */ /* 0x000fe20000000000 */
[----:B------:R-:W-:Y:S01]  /*1ab0*/  ULOP3.LUT UR20, UR40, 0x10000, URZ, 0xfc, !UPT ;  /* 0x0001000028147892 */ /* 0x000fe2000f8efc3f */
[----:B------:R-:W1:Y:S01]  /*1ac0*/  LDC R8, c[0x0][0x448] ;  /* 0x00011200ff087b82 */ /* 0x000e620000000800 */
[----:B------:R-:W-:Y:S01]  /*1ad0*/  USHF.R.U32.HI UR4, URZ, 0x4, UR4 ;  /* 0x000000043f047899 */ /* 0x000fe20008011604 */
[----:B0-----:R-:W-:Y:S01]  /*1ae0*/  LOP3.LUT R3, R72, 0xffffff80, RZ, 0xc0, !PT ;  /* 0xffffff8048037812 */ /* 0x001fe200078ec0ff */
[----:B------:R-:W-:Y:S01]  /*1af0*/  UMOV UR21, 0x40000040 ;  /* 0x4000004000157882 */ /* 0x000fe20000000000 */
[----:B------:R-:W-:Y:S01]  /*1b00*/  UMOV UR7, 0x40000040 ;  /* 0x4000004000077882 */ /* 0x000fe20000000000 */
[----:B------:R-:W-:Y:S01]  /*1b10*/  ULOP3.LUT UR4, UR4, 0x3fff, URZ, 0xc0, !UPT ;  /* 0x00003fff04047892 */ /* 0x000fe2000f8ec03f */
[----:B------:R-:W-:Y:S01]  /*1b20*/  LEA.HI R2, R17, R22, RZ, 0x2 ;  /* 0x0000001611027211 */ /* 0x000fe200078f10ff */
[----:B------:R-:W-:Y:S01]  /*1b30*/  UMOV UR5, UR21 ;  /* 0x0000001500057c82 */ /* 0x000fe20008000000 */
[----:B------:R-:W-:Y:S01]  /*1b40*/  UIADD3 UR8, UR20, 0x2, URZ ;  /* 0x0000000214087890 */ /* 0x000fe2000fffe03f */
[----:B------:R-:W-:Y:S01]  /*1b50*/  IMAD.IADD R3, R22, 0x1, -R3 ;  /* 0x0000000116037824 */ /* 0x000fe200078e0a03 */
[----:B------:R-:W-:Y:S01]  /*1b60*/  ULOP3.LUT UR6, UR4, 0x10000, URZ, 0xfc, !UPT ;  /* 0x0001000004067892 */ /* 0x000fe2000f8efc3f */
[----:B------:R-:W0:Y:S01]  /*1b70*/  S2R R10, SR_TID.X ;  /* 0x00000000000a7919 */ /* 0x000e220000002100 */
[----:B------:R-:W-:Y:S01]  /*1b80*/  UMOV UR9, 0x40000040 ;  /* 0x4000004000097882 */ /* 0x000fe20000000000 */
[----:B------:R-:W-:Y:S01]  /*1b90*/  UMOV UR4, UR20 ;  /* 0x0000001400047c82 */ /* 0x000fe20008000000 */
[----:B------:R-:W-:Y:S01]  /*1ba0*/  UIADD3 UR10, UR6, 0x2, URZ ;  /* 0x00000002060a7890 */ /* 0x000fe2000fffe03f */
[----:B------:R-:W-:Y:S01]  /*1bb0*/  SHF.R.S32.HI R0, RZ, 0x1f, R3 ;  /* 0x0000001fff007819 */ /* 0x000fe20000011403 */
[----:B------:R-:W-:Y:S01]  /*1bc0*/  UMOV UR11, 0x40000040 ;  /* 0x40000040000b7882 */ /* 0x000fe20000000000 */
[----:B------:R-:W-:Y:S01]  /*1bd0*/  UIADD3 UR12, UR20, 0x4, URZ ;  /* 0x00000004140c7890 */ /* 0x000fe2000fffe03f */
[----:B------:R-:W-:Y:S01]  /*1be0*/  LOP3.LUT R5, R2, 0xfffffffc, RZ, 0xc0, !PT ;  /* 0xfffffffc02057812 */ /* 0x000fe200078ec0ff */
[----:B------:R-:W-:Y:S01]  /*1bf0*/  HGMMA.64x96x16.F32.BF16 R24, gdesc[UR4], RZ, !UPT, gsb0 ;  /* 0x01600000041879f0 */ /* 0x000fe2000c0018ff */
[----:B------:R-:W-:Y:S01]  /*1c00*/  UIADD3 UR14, UR6, 0x4, URZ ;  /* 0x00000004060e7890 */ /* 0x000fe2000fffe03f */
[-C--:B------:R-:W-:Y:S01]  /*1c10*/  LEA.HI R2, R0, R3.reuse, RZ, 0x2 ;  /* 0x0000000300027211 */ /* 0x080fe200078f10ff */
[----:B------:R-:W-:Y:S01]  /*1c20*/  UMOV UR13, 0x40000040 ;  /* 0x40000040000d7882 */ /* 0x000fe20000000000 */
[----:B------:R-:W-:Y:S01]  /*1c30*/  UMOV UR15, 0x40000040 ;  /* 0x40000040000f7882 */ /* 0x000fe20000000000 */
[----:B------:R-:W-:Y:S01]  /*1c40*/  UIADD3 UR16, UR20, 0x6, URZ ;  /* 0x0000000614107890 */ /* 0x000fe2000fffe03f */
[----:B-1----:R-:W-:Y:S01]  /*1c50*/  ISETP.NE.AND P1, PT, R8, 0x1, PT ;  /* 0x000000010800780c */ /* 0x002fe20003f25270 */
[----:B------:R-:W-:Y:S01]  /*1c60*/  UIADD3 UR18, UR6, 0x6, URZ ;  /* 0x0000000606127890 */ /* 0x000fe2000fffe03f */
[----:B------:R-:W-:Y:S01]  /*1c70*/  IMAD.IADD R22, R22, 0x1, -R5 ;  /* 0x0000000116167824 */ /* 0x000fe200078e0a05 */
[----:B------:R-:W-:Y:S01]  /*1c80*/  UMOV UR17, 0x40000040 ;  /* 0x4000004000117882 */ /* 0x000fe20000000000 */
[----:B------:R-:W-:Y:S01]  /*1c90*/  UMOV UR19, 0x40000040 ;  /* 0x4000004000137882 */ /* 0x000fe20000000000 */
[----:B------:R-:W-:Y:S01]  /*1ca0*/  LEA.HI R4, R0, R3, RZ, 0x5 ;  /* 0x0000000300047211 */ /* 0x000fe200078f28ff */
[----:B------:R-:W-:Y:S01]  /*1cb0*/  ULDC.64 UR4, c[0x0][0x9e0] ;  /* 0x0002780000047ab9 */ /* 0x000fe20000000a00 */
[--C-:B------:R-:W-:Y:S01]  /*1cc0*/  SHF.R.S32.HI R0, RZ, 0x2, R2.reuse ;  /* 0x00000002ff007819 */ /* 0x100fe20000011402 */
[----:B------:R-:W-:Y:S01]  /*1cd0*/  UISETP.GE.AND UP1, UPT, UR5, 0x1, UPT ;  /* 0x000000010500788c */ /* 0x000fe2000bf26270 */
[----:B------:R-:W-:Y:S01]  /*1ce0*/  SHF.R.S32.HI R5, RZ, 0x1f, R2 ;  /* 0x0000001fff057819 */ /* 0x000fe20000011402 */
[----:B------:R-:W-:Y:S01]  /*1cf0*/  ULDC UR7, c[0x0][0x9dc] ;  /* 0x0002770000077ab9 */ /* 0x000fe20000000800 */
[----:B------:R-:W-:Y:S01]  /*1d00*/  LEA.HI R6, R73, R73, RZ, 0x1 ;  /* 0x0000004949067211 */ /* 0x000fe200078f08ff */
[----:B------:R-:W-:Y:S01]  /*1d10*/  ULOP3.LUT UR7, URZ, UR7, URZ, 0x33, !UPT ;  /* 0x000000073f077292 */ /* 0x000fe2000f8e333f */
[----:B------:R-:W1:Y:S01]  /*1d20*/  @P1 LDC R11, c[0x0][0x44c] ;  /* 0x00011300ff0b1b82 */ /* 0x000e620000000800 */
[----:B------:R-:W-:-:S02]  /*1d30*/  SHF.R.S32.HI R4, RZ, 0x5, R4 ;  /* 0x00000005ff047819 */ /* 0x000fc40000011404 */
[----:B------:R-:W-:Y:S02]  /*1d40*/  LEA.HI R5, R5, R0, RZ, 0x3 ;  /* 0x0000000005057211 */ /* 0x000fe400078f18ff */
[----:B------:R-:W-:Y:S02]  /*1d50*/  LOP3.LUT R6, R6, 0x3fffffe, RZ, 0xc0, !PT ;  /* 0x03fffffe06067812 */ /* 0x000fe400078ec0ff */
[----:B------:R-:W-:Y:S01]  /*1d60*/  LEA.HI R9, R22, R22, RZ, 0x1 ;  /* 0x0000001616097211 */ /* 0x000fe200078f08ff */
[----:B------:R-:W2:Y:S01]  /*1d70*/  @P1 LDC R13, c[0x0][0x450] ;  /* 0x00011400ff0d1b82 */ /* 0x000ea20000000800 */
[----:B------:R-:W-:Y:S01]  /*1d80*/  LEA R4, R4, UR39, 0x4 ;  /* 0x0000002704047c11 */ /* 0x000fe2000f8e20ff */
[----:B------:R-:W-:Y:S01]  /*1d90*/  IMAD.IADD R6, R73, 0x1, -R6 ;  /* 0x0000000149067824 */ /* 0x000fe200078e0a06 */
[----:B------:R-:W-:Y:S02]  /*1da0*/  LOP3.LUT R5, R5, 0xfffffff8, RZ, 0xc0, !PT ;  /* 0xfffffff805057812 */ /* 0x000fe400078ec0ff */
[----:B------:R-:W-:-:S02]  /*1db0*/  LOP3.LUT R9, R9, 0x1ffffffe, RZ, 0xc0, !PT ;  /* 0x1ffffffe09097812 */ /* 0x000fc400078ec0ff */
[----:B------:R-:W-:Y:S02]  /*1dc0*/  IADD3 R5, R4, R0, -R5 ;  /* 0x0000000004057210 */ /* 0x000fe40007ffe805 */
[----:B0-----:R-:W-:Y:S01]  /*1dd0*/  LOP3.LUT R10, R10, 0x7f, RZ, 0xc0, !PT ;  /* 0x0000007f0a0a7812 */ /* 0x001fe200078ec0ff */
[----:B------:R-:W-:Y:S01]  /*1de0*/  IMAD.IADD R9, R22, 0x1, -R9 ;  /* 0x0000000116097824 */ /* 0x000fe200078e0a09 */
[----:B------:R-:W-:Y:S01]  /*1df0*/  LOP3.LUT R2, R2, 0x7ffffffc, RZ, 0xc0, !PT ;  /* 0x7ffffffc02027812 */ /* 0x000fe200078ec0ff */
[----:B------:R-:W-:Y:S01]  /*1e00*/  IMAD R6, R6, 0x40, R5 ;  /* 0x0000004006067824 */ /* 0x000fe200078e0205 */
[----:B------:R-:W-:Y:S01]  /*1e10*/  ISETP.NE.AND P0, PT, R10, RZ, PT ;  /* 0x000000ff0a00720c */ /* 0x000fe20003f05270 */
[----:B------:R-:W-:Y:S01]  /*1e20*/  IMAD R10, R23, -0x60, R18 ;  /* 0xffffffa0170a7824 */ /* 0x000fe200078e0212 */
[----:B------:R-:W-:Y:S01]  /*1e30*/  LOP3.LUT R17, R17, 0xfff7ffff, RZ, 0xc0, !PT ;  /* 0xfff7ffff11117812 */ /* 0x000fe200078ec0ff */
[----:B------:R-:W-:Y:S01]  /*1e40*/  IMAD R6, R9, 0x8, R6 ;  /* 0x0000000809067824 */ /* 0x000fe200078e0206 */
[----:B------:R-:W-:Y:S01]  /*1e50*/  IADD3 R4, -R19, 0xb, RZ ;  /* 0x0000000b13047810 */ /* 0x000fe20007ffe1ff */
[----:B------:R-:W-:Y:S01]  /*1e60*/  IMAD.IADD R5, R3, 0x1, -R2 ;  /* 0x0000000103057824 */ /* 0x000fe200078e0a02 */
[----:B------:R-:W-:Y:S01]  /*1e70*/  @P1 LOP3.LUT R17, R17, 0x80000, RZ, 0xfc, !PT ;  /* 0x0008000011111812 */ /* 0x000fe200078efcff */
[----:B-1----:R-:W-:-:S04]  /*1e80*/  @P1 IMAD.HI.U32 R0, R6, R11, RZ ;  /* 0x0000000b06001227 */ /* 0x002fc800078e00ff */
[----:B------:R-:W-:Y:S01]  /*1e90*/  IMAD.MOV.U32 R11, RZ, RZ, R6 ;  /* 0x000000ffff0b7224 */ /* 0x000fe200078e0006 */
[----:B--2---:R-:W-:Y:S01]  /*1ea0*/  @P1 SHF.R.U32.HI R11, RZ, R13, R0 ;  /* 0x0000000dff0b1219 */ /* 0x004fe20000011600 */
[----:B------:R-:W-:Y:S01]  /*1eb0*/  IMAD.U32 R9, RZ, RZ, UR38 ;  /* 0x00000026ff097e24 */ /* 0x000fe2000f8e00ff */
[----:B------:R-:W-:Y:S01]  /*1ec0*/  PLOP3.LUT P1, PT, PT, PT, UP1, 0x40, 0x0 ;  /* 0x000000000000781c */ /* 0x000fe20003f2e818 */
[C---:B------:R-:W-:Y:S02]  /*1ed0*/  VIADD R2, R10.reuse, 0x61 ;  /* 0x000000610a027836 */ /* 0x040fe40000000000 */
[----:B------:R-:W0:Y:S01]  /*1ee0*/  SHFL.IDX PT, R3, R11, RZ, 0x1c1f ;  /* 0x001c1fff0b037589 */ /* 0x000e2200000e0000 */
[----:B------:R-:W-:Y:S02]  /*1ef0*/  @!P0 VIADD R0, R9, 0x22840 ;  /* 0x0002284009008836 */ /* 0x000fe40000000000 */
[----:B------:R-:W-:Y:S02]  /*1f00*/  IMAD R2, R5, -0x2, R2 ;  /* 0xfffffffe05027824 */ /* 0x000fe400078e0202 */
[----:B------:R-:W-:Y:S01]  /*1f10*/  VIADD R10, R10, 0x60 ;  /* 0x000000600a0a7836 */ /* 0x000fe20000000000 */
[----:B------:R-:W-:-:S03]  /*1f20*/  @!P0 PRMT R0, RZ, 0x654, R0 ;  /* 0x00000654ff008816 */ /* 0x000fc60000000000 */
[----:B------:R-:W-:Y:S01]  /*1f30*/  IMAD R10, R5, -0x2, R10 ;  /* 0xfffffffe050a7824 */ /* 0x000fe200078e020a */
[----:B------:R-:W-:Y:S02]  /*1f40*/  WARPGROUP.DEPBAR.LE gsb0, 0x0 ;  /* 0x00008000000079c5 */ /* 0x000fe40000010000 */
[----:B------:R-:W-:-:S06]  /*1f50*/  WARPGROUP.ARRIVE ;  /* 0x00000000000079c5 */ /* 0x000fcc0000000000 */
[----:B------:R-:W-:Y:S01]  /*1f60*/  HGMMA.64x96x16.F32.BF16 R24, gdesc[UR8], R24, gsb0 ;  /* 0x01600000081879f0 */ /* 0x000fe20008001818 */
[----:B------:R-:W-:Y:S02]  /*1f70*/  ULDC UR11, c[0x0][0x288] ;  /* 0x0000a200000b7ab9 */ /* 0x000fe40000000800 */
[----:B------:R-:W-:-:S04]  /*1f80*/  VIADD R2, R2, -UR11 ;  /* 0x8000000b02027c36 */ /* 0x000fc80008000000 */
[C---:B------:R-:W-:Y:S02]  /*1f90*/  VIADD R13, R2.reuse, UR4 ;  /* 0x00000004020d7c36 */ /* 0x040fe40008000000 */
        /* <DEDUP_REMOVED lines=9> */
[----:B------:R0:W-:Y:S06]  /*2030*/  BAR.ARV R4, 0x100 ;  /* 0x000400040000751d */ /* 0x0001ec0000002000 */
[----:B------:R1:W-:Y:S02]  /*2040*/  @!P0 SYNCS.ARRIVE.TRANS64.RED.A1T0 RZ, [R0+URZ], RZ ;  /* 0x000000ff00ff89a7 */ /* 0x0003e4000810043f */
[----:B-1----:R-:W-:-:S04]  /*2050*/  IMAD.MOV.U32 R0, RZ, RZ, -0x60 ;  /* 0xffffffa0ff007424 */ /* 0x002fc800078e00ff */
[----:B------:R-:W-:Y:S01]  /*2060*/  IMAD R20, R23, R0, 0x60 ;  /* 0x0000006017147424 */ /* 0x000fe200078e0200 */
[----:B------:R-:W-:-:S03]  /*2070*/  VIADDMNMX R0, R3, R13, R10, PT ;  /* 0x0000000d03007246 */ /* 0x000fc6000380010a */
[----:B------:R-:W-:Y:S01]  /*2080*/  IMAD R15, R5, -0x2, R20 ;  /* 0xfffffffe050f7824 */ /* 0x000fe200078e0214 */
[----:B0-----:R-:W-:Y:S06]  /*2090*/  @P1 BRA `(.L_x_10688) ;  /* 0x0000000000541947 */ /* 0x001fec0003800000 */
[----:B------:R-:W-:Y:S01]  /*20a0*/  IADD3 R3, R18, -UR11, R3 ;  /* 0x8000000b12037c10 */ /* 0x000fe2000fffe003 */
        /* <DEDUP_REMOVED lines=11> */
.L_x_10690:
[----:B------:R-:W-:-:S06]  /*2160*/  UISETP.NE.AND UP2, UPT, UR5, 0x1, UPT ;  /* 0x000000010500788c */ /* 0x000fcc000bf45270 */
[----:B------:R-:W-:-:S05]  /*2170*/  PLOP3.LUT P1, PT, PT, PT, UP2, 0x80, 0x0 ;  /* 0x000000000000781c */ /* 0x000fca0003f2f028 */
[----:B------:R-:W-:-:S08]  /*2180*/  @UP2 ULDC.64 UR14, c[0x0][0x9e8] ;  /* 0x00027a00000e2ab9 */ /* 0x000fd00000000a00 */
[----:B------:R-:W-:-:S05]  /*2190*/  @P1 IMAD.HI.U32 R21, R3, UR14, RZ ;  /* 0x0000000e03151c27 */ /* 0x000fca000f8e00ff */
[----:B------:R-:W-:-:S07]  /*21a0*/  @P1 SHF.R.U32.HI R3, RZ, UR15, R21 ;  /* 0x0000000fff031c19 */ /* 0x000fce0008011615 */
.L_x_10691:
[----:B------:R-:W-:Y:S05]  /*21b0*/  BSYNC B0 ;  /* 0x0000000000007941 */ /* 0x000fea0003800000 */
.L_x_10689:
[----:B------:R-:W-:-:S05]  /*21c0*/  IMAD R3, R3, UR5, R15 ;  /* 0x0000000503037c24 */ /* 0x000fca000f8e020f */
[----:B------:R-:W-:Y:S02]  /*21d0*/  VIMNMX R2, R2, R3, !PT ;  /* 0x0000000302027248 */ /* 0x000fe40007fe0100 */
[----:B------:R-:W-:-:S07]  /*21e0*/  VIADDMNMX R0, R3, UR5, R0, PT ;  /* 0x0000000503007c46 */ /* 0x000fce000b800100 */
.L_x_10688:
        /* <DEDUP_REMOVED lines=13> */
[----:B------:R-:W-:Y:S01]  /*22c0*/  ISETP.LT.OR P4, PT, R0, 0x9, P4 ;  /* 0x000000090000780c */ /* 0x000fe20002781670 */
[----:B0-----:R-:W-:Y:S01]  /*22d0*/  IMAD.IADD R3, R14, 0x1, R11 ;  /* 0x000000010e037824 */ /* 0x001fe200078e020b */
        /* <DEDUP_REMOVED lines=85> */
[C---:B------:R-:W-:Y:S02]  /*2830*/  ISETP.GE.AND P3, PT, R20.reuse, 0x52, PT ;  /* 0x000000521400780c */ /* 0x040fe40003f66270 */
[----:B------:R-:W-:Y:S02]  /*2840*/  ISETP.GE.AND P6, PT, R20, 0x1, PT ;  /* 0x000000011400780c */ /* 0x000fe40003fc6270 */
[----:B------:R-:W-:-:S04]  /*2850*/  ISETP.GT.AND P4, PT, R2, 0x51, !P3 ;  /* 0x000000510200780c */ /* 0x000fc80005f84270 */
[----:B------:R-:W-:-:S04]  /*2860*/  ISETP.LT.OR P4, PT, R0, 0x52, P4 ;  /* 0x000000520000780c */ /* 0x000fc80002781670 */
[----:B------:R-:W-:Y:S02]  /*2870*/  FSEL R65, R65, -INF , !P4 ;  /* 0xff80000041417808 */ /* 0x000fe40006000000 */
[----:B------:R-:W-:-:S04]  /*2880*/  ISETP.GE.AND P4, PT, R20, 0x59, PT ;  /* 0x000000591400780c */ /* 0x000fc80003f86270 */
[----:B------:R-:W-:-:S04]  /*2890*/  ISETP.GT.AND P5, PT, R2, 0x58, !P4 ;  /* 0x000000580200780c */ /* 0x000fc800067a4270 */
[----:B------:R-:W-:-:S04]  /*28a0*/  ISETP.LT.OR P5, PT, R0, 0x59, P5 ;  /* 0x000000590000780c */ /* 0x000fc80002fa1670 */
[----:B------:R-:W-:Y:S02]  /*28b0*/  FSEL R93, R68, -INF , !P5 ;  /* 0xff800000445d7808 */ /* 0x000fe40006800000 */
[----:B------:R-:W-:-:S04]  /*28c0*/  ISETP.GT.AND P5, PT, R2, RZ, !P6 ;  /* 0x000000ff0200720c */ /* 0x000fc800077a4270 */
[----:B------:R-:W-:-:S04]  /*28d0*/  ISETP.LT.OR P5, PT, R0, 0x1, P5 ;  /* 0x000000010000780c */ /* 0x000fc80002fa1670 */
[----:B------:R-:W-:Y:S02]  /*28e0*/  FSEL R21, R24, -INF , !P5 ;  /* 0xff80000018157808 */ /* 0x000fe40006800000 */
[----:B------:R-:W-:-:S04]  /*28f0*/  ISETP.GE.AND P5, PT, R20, 0x5a, PT ;  /* 0x0000005a1400780c */ /* 0x000fc80003fa6270 */
[----:B------:R-:W-:Y:S02]  /*2900*/  P2R R20, PR, RZ, 0x20 ;  /* 0x00000020ff147803 */ /* 0x000fe40000000000 */
[----:B------:R-:W-:Y:S02]  /*2910*/  ISETP.GT.AND P5, PT, R2, 0x59, !P5 ;  /* 0x000000590200780c */ /* 0x000fe40006fa4270 */
[----:B------:R-:W-:Y:S02]  /*2920*/  VIADDMNMX R2, R11, R13, R10, PT ;  /* 0x0000000d0b027246 */ /* 0x000fe4000380010a */
[----:B------:R-:W-:-:S04]  /*2930*/  ISETP.LT.OR P5, PT, R0, 0x5a, P5 ;  /* 0x0000005a0000780c */ /* 0x000fc80002fa1670 */
[----:B------:R-:W-:Y:S02]  /*2940*/  FSEL R69, R69, -INF , !P5 ;  /* 0xff80000045457808 */ /* 0x000fe40006800000 */
[----:B------:R-:W-:-:S13]  /*2950*/  PLOP3.LUT P5, PT, PT, PT, UP1, 0x40, 0x0 ;  /* 0x000000000000781c */ /* 0x000fda0003fae818 */
[----:B------:R-:W-:Y:S05]  /*2960*/  @P5 BRA `(.L_x_10692) ;  /* 0x00000000005c5947 */ /* 0x000fea0003800000 */
        /* <DEDUP_REMOVED lines=13> */
.L_x_10694:
[----:B------:R-:W-:-:S06]  /*2a40*/  UISETP.NE.AND UP2, UPT, UR5, 0x1, UPT ;  /* 0x000000010500788c */ /* 0x000fcc000bf45270 */
[----:B------:R-:W-:-:S05]  /*2a50*/  PLOP3.LUT P5, PT, PT, PT, UP2, 0x80, 0x0 ;  /* 0x000000000000781c */ /* 0x000fca0003faf028 */
[----:B------:R-:W-:-:S08]  /*2a60*/  @UP2 ULDC.64 UR14, c[0x0][0x9e8] ;  /* 0x00027a00000e2ab9 */ /* 0x000fd00000000a00 */
[----:B------:R-:W-:Y:S01]  /*2a70*/  @P5 IMAD.HI.U32 R10, R0, UR14, RZ ;  /* 0x0000000e000a5c27 */ /* 0x000fe2000f8e00ff */
[----:B------:R-:W-:-:S13]  /*2a80*/  PLOP3.LUT P5, PT, PT, PT, UP2, 0x80, 0x0 ;  /* 0x000000000000781c */ /* 0x000fda0003faf028 */
[----:B------:R-:W-:-:S07]  /*2a90*/  @P5 SHF.R.U32.HI R0, RZ, UR15, R10 ;  /* 0x0000000fff005c19 */ /* 0x000fce000801160a */
.L_x_10695:
[----:B------:R-:W-:Y:S05]  /*2aa0*/  BSYNC B0 ;  /* 0x0000000000007941 */ /* 0x000fea0003800000 */
.L_x_10693:
[----:B------:R-:W-:-:S05]  /*2ab0*/  IMAD R0, R0, UR5, R15 ;  /* 0x0000000500007c24 */ /* 0x000fca000f8e020f */
[----:B------:R-:W-:Y:S02]  /*2ac0*/  VIMNMX R3, R3, R0, !PT ;  /* 0x0000000003037248 */ /* 0x000fe40007fe0100 */
[----:B------:R-:W-:-:S07]  /*2ad0*/  VIADDMNMX R2, R0, UR5, R2, PT ;  /* 0x0000000500027c46 */ /* 0x000fce000b800102 */
.L_x_10692:
[C---:B------:R-:W-:Y:S01]  /*2ae0*/  ISETP.GT.AND P1, PT, R3.reuse, 0x1, !P1 ;  /* 0x000000010300780c */ /* 0x040fe20004f24270 */
[----:B------:R-:W-:Y:S01]  /*2af0*/  ULDC UR10, c[0x0][0x988] ;  /* 0x00026200000a7ab9 */ /* 0x000fe20000000800 */
        /* <DEDUP_REMOVED lines=9> */
[----:B------:R-:W-:Y:S02]  /*2b90*/  FMNMX.FTZ R0, R21, R25, !PT ;  /* 0x0000001915007209 */ /* 0x000fe40007810000 */
[----:B------:R-:W-:-:S02]  /*2ba0*/  FSEL R31, R31, -INF , !P1 ;  /* 0xff8000001f1f7808 */ /* 0x000fc40004800000 */
[----:B------:R-:W-:Y:S02]  /*2bb0*/  ISETP.NE.AND P1, PT, R28, RZ, PT ;  /* 0x000000ff1c00720c */ /* 0x000fe40003f25270 */
[----:B------:R-:W-:Y:S02]  /*2bc0*/  ISETP.NE.AND P5, PT, R72, RZ, PT ;  /* 0x000000ff4800720c */ /* 0x000fe40003fa5270 */
[----:B------:R-:W-:Y:S02]  /*2bd0*/  ISETP.GT.AND P1, PT, R3, 0x10, !P1 ;  /* 0x000000100300780c */ /* 0x000fe40004f24270 */
[----:B------:R-:W-:Y:S02]  /*2be0*/  FMNMX.FTZ R0, R73, R0, !PT ;  /* 0x0000000049007209 */ /* 0x000fe40007810000 */
[----:B------:R-:W-:Y:S02]  /*2bf0*/  ISETP.LT.OR P1, PT, R2, 0x11, P1 ;  /* 0x000000110200780c */ /* 0x000fe40000f21670 */
[----:B------:R-:W-:-:S02]  /*2c00*/  FMNMX.FTZ R0, R29, R0, !PT ;  /* 0x000000001d007209 */ /* 0x000fc40007810000 */
[----:B------:R-:W-:Y:S02]  /*2c10*/  FSEL R34, R34, -INF , !P1 ;  /* 0xff80000022227808 */ /* 0x000fe40004800000 */
        /* <DEDUP_REMOVED lines=48> */
[----:B------:R-:W-:Y:S01]  /*2f20*/  ISETP.NE.AND P2, PT, R82, RZ, PT ;  /* 0x000000ff5200720c */ /* 0x000fe20003f45270 */
[----:B------:R-:W0:Y:S01]  /*2f30*/  SHFL.BFLY PT, R11, R10, 0x2, 0x1f ;  /* 0x0c401f000a0b7f89 */ /* 0x000e2200000e0000 */
[----:B------:R-:W-:Y:S02]  /*2f40*/  ISETP.LT.OR P1, PT, R2, 0x31, P1 ;  /* 0x000000310200780c */ /* 0x000fe40000f21670 */
[----:B------:R-:W-:Y:S02]  /*2f50*/  ISETP.NE.AND P5, PT, R56, RZ, PT ;  /* 0x000000ff3800720c */ /* 0x000fe40003fa5270 */
[----:B------:R-:W-:Y:S02]  /*2f60*/  FSEL R50, R50, -INF , !P1 ;  /* 0xff80000032327808 */ /* 0x000fe40004800000 */
[----:B------:R-:W-:-:S02]  /*2f70*/  ISETP.NE.AND P1, PT, R48, RZ, PT ;  /* 0x000000ff3000720c */ /* 0x000fc40003f25270 */
[C---:B------:R-:W-:Y:S02]  /*2f80*/  ISETP.GT.AND P6, PT, R3.reuse, RZ, !P6 ;  /* 0x000000ff0300720c */ /* 0x040fe400077c4270 */
[----:B------:R-:W-:Y:S02]  /*2f90*/  ISETP.GT.AND P1, PT, R3, 0x31, !P1 ;  /* 0x000000310300780c */ /* 0x000fe40004f24270 */
[C---:B------:R-:W-:Y:S02]  /*2fa0*/  ISETP.LT.OR P6, PT, R2.reuse, 0x1, P6 ;  /* 0x000000010200780c */ /* 0x040fe400037c1670 */
[----:B------:R-:W-:Y:S02]  /*2fb0*/  ISETP.LT.OR P1, PT, R2, 0x32, P1 ;  /* 0x000000320200780c */ /* 0x000fe40000f21670 */
[----:B------:R-:W-:Y:S02]  /*2fc0*/  FSEL R26, R26, -INF , !P6 ;  /* 0xff8000001a1a7808 */ /* 0x000fe40007000000 */
[----:B------:R-:W-:-:S02]  /*2fd0*/  FSEL R51, R51, -INF , !P1 ;  /* 0xff80000033337808 */ /* 0x000fc40004800000 */
[----:B------:R-:W-:Y:S02]  /*2fe0*/  ISETP.NE.AND P1, PT, R80, RZ, PT ;  /* 0x000000ff5000720c */ /* 0x000fe40003f25270 */
[----:B------:R-:W-:Y:S02]  /*2ff0*/  ISETP.NE.AND P6, PT, R60, RZ, PT ;  /* 0x000000ff3c00720c */ /* 0x000fe40003fc5270 */
[C---:B------:R-:W-:Y:S02]  /*3000*/  ISETP.GT.AND P1, PT, R3.reuse, 0x38, !P1 ;  /* 0x000000380300780c */ /* 0x040fe40004f24270 */
[----:B0-----:R-:W-:Y:S02]  /*3010*/  FMNMX.FTZ R13, R10, R11, !PT ;  /* 0x0000000b0a0d7209 */ /* 0x001fe40007810000 */
[----:B------:R-:W-:Y:S02]  /*3020*/  ISETP.LT.OR P1, PT, R2, 0x39, P1 ;  /* 0x000000390200780c */ /* 0x000fe40000f21670 */
[----:B------:R-:W-:Y:S01]  /*3030*/  ISETP.GT.AND P3, PT, R3, 0x51, !P3 ;  /* 0x000000510300780c */ /* 0x000fe20005f64270 */
[----:B------:R-:W0:Y:S01]  /*3040*/  SHFL.BFLY PT, R0, R13, 0x1, 0x1f ;  /* 0x0c201f000d007f89 */ /* 0x000e2200000e0000 */
[----:B------:R-:W-:-:S02]  /*3050*/  FSEL R54, R54, -INF , !P1 ;  /* 0xff80000036367808 */ /* 0x000fc40004800000 */
[----:B------:R-:W-:Y:S02]  /*3060*/  ISETP.NE.AND P1, PT, R52, RZ, PT ;  /* 0x000000ff3400720c */ /* 0x000fe40003f25270 */
[C---:B------:R-:W-:Y:S02]  /*3070*/  ISETP.GT.AND P4, PT, R3.reuse, 0x58, !P4 ;  /* 0x000000580300780c */ /* 0x040fe40006784270 */
[----:B------:R-:W-:Y:S02]  /*3080*/  ISETP.GT.AND P1, PT, R3, 0x39, !P1 ;  /* 0x000000390300780c */ /* 0x000fe40004f24270 */
[C---:B------:R-:W-:Y:S02]  /*3090*/  ISETP.LT.OR P3, PT, R2.reuse, 0x52, P3 ;  /* 0x000000520200780c */ /* 0x040fe40001f61670 */
[C---:B------:R-:W-:Y:S02]  /*30a0*/  ISETP.LT.OR P1, PT, R2.reuse, 0x3a, P1 ;  /* 0x0000003a0200780c */ /* 0x040fe40000f21670 */
[----:B------:R-:W-:-:S02]  /*30b0*/  ISETP.LT.OR P4, PT, R2, 0x59, P4 ;  /* 0x000000590200780c */ /* 0x000fc40002781670 */
[----:B------:R-:W-:Y:S02]  /*30c0*/  FSEL R55, R55, -INF , !P1 ;  /* 0xff80000037377808 */ /* 0x000fe40004800000 */
[C---:B------:R-:W-:Y:S02]  /*30d0*/  ISETP.GT.AND P1, PT, R3.reuse, 0x40, !P2 ;  /* 0x000000400300780c */ /* 0x040fe40005724270 */
[----:B------:R-:W-:Y:S02]  /*30e0*/  ISETP.NE.AND P2, PT, R86, RZ, PT ;  /* 0x000000ff5600720c */ /* 0x000fe40003f45270 */
[----:B------:R-:W-:Y:S02]  /*30f0*/  ISETP.LT.OR P1, PT, R2, 0x41, P1 ;  /* 0x000000410200780c */ /* 0x000fe40000f21670 */
[----:B------:R-:W-:Y:S02]  /*3100*/  ISETP.GT.AND P2, PT, R3, 0x50, !P2 ;  /* 0x000000500300780c */ /* 0x000fe40005744270 */
[----:B------:R-:W-:-:S02]  /*3110*/  FSEL R58, R58, -INF , !P1 ;  /* 0xff8000003a3a7808 */ /* 0x000fc40004800000 */
[----:B------:R-:W-:Y:S02]  /*3120*/  ISETP.GT.AND P1, PT, R3, 0x41, !P5 ;  /* 0x000000410300780c */ /* 0x000fe40006f24270 */
[----:B0-----:R-:W-:Y:S02]  /*3130*/  FMNMX.FTZ R0, R13, R0, !PT ;  /* 0x000000000d007209 */ /* 0x001fe40007810000 */
[----:B------:R-:W-:Y:S02]  /*3140*/  ISETP.LT.OR P1, PT, R2, 0x42, P1 ;  /* 0x000000420200780c */ /* 0x000fe40000f21670 */
[----:B------:R-:W-:Y:S01]  /*3150*/  ISETP.NE.AND P5, PT, R84, RZ, PT ;  /* 0x000000ff5400720c */ /* 0x000fe20003fa5270 */
[C---:B------:R-:W-:Y:S01]  /*3160*/  FMUL.FTZ R11, R0.reuse, UR10 ;  /* 0x0000000a000b7c20 */ /* 0x040fe20008410000 */
[----:B------:R-:W-:Y:S02]  /*3170*/  FSEL R59, R59, -INF , !P1 ;  /* 0xff8000003b3b7808 */ /* 0x000fe40004800000 */
[----:B------:R-:W-:-:S02]  /*3180*/  FSETP.NEU.FTZ.AND P1, PT, R0, -INF , PT ;  /* 0xff8000000000780b */ /* 0x000fc40003f3d000 */
[----:B------:R-:W-:Y:S02]  /*3190*/  ISETP.LT.OR P2, PT, R2, 0x51, P2 ;  /* 0x000000510200780c */ /* 0x000fe40001741670 */
[----:B------:R-:W-:Y:S02]  /*31a0*/  FSEL R14, R11, RZ, P1 ;  /* 0x000000ff0b0e7208 */ /* 0x000fe40000800000 */
[----:B------:R-:W-:Y:S02]  /*31b0*/  FMNMX.FTZ R11, R26, R27, !PT ;  /* 0x0000001b1a0b7209 */ /* 0x000fe40007810000 */
[----:B------:R-:W-:Y:S01]  /*31c0*/  ISETP.GT.AND P1, PT, R3, 0x48, !P5 ;  /* 0x000000480300780c */ /* 0x000fe20006f24270 */
[--C-:B------:R-:W-:Y:S01]  /*31d0*/  FFMA.FTZ R15, R21, UR10, -R14.reuse ;  /* 0x0000000a150f7c23 */ /* 0x100fe2000801080e */
[----:B------:R-:W-:Y:S01]  /*31e0*/  FMNMX.FTZ R10, R30, R11, !PT ;  /* 0x0000000b1e0a7209 */ /* 0x000fe20007810000 */
[--C-:B------:R-:W-:Y:S01]  /*31f0*/  FFMA.FTZ R28, R41, UR10, -R14.reuse ;  /* 0x0000000a291c7c23 */ /* 0x100fe2000801080e */
[----:B------:R-:W-:Y:S01]  /*3200*/  ISETP.LT.OR P1, PT, R2, 0x49, P1 ;  /* 0x000000490200780c */ /* 0x000fe20000f21670 */
[--C-:B------:R-:W-:Y:S01]  /*3210*/  FFMA.FTZ R13, R25, UR10, -R14.reuse ;  /* 0x0000000a190d7c23 */ /* 0x100fe2000801080e */
[----:B------:R-:W-:Y:S01]  /*3220*/  FMNMX.FTZ R11, R31, R10, !PT ;  /* 0x0000000a1f0b7209 */ /* 0x000fe20007810000 */
[----:B------:R-:W-:Y:S01]  /*3230*/  MUFU.EX2 R15, R15 ;  /* 0x0000000f000f7308 */ /* 0x000fe20000000800 */
[----:B------:R-:W-:Y:S01]  /*3240*/  ISETP.NE.AND P5, PT, R20, RZ, PT ;  /* 0x000000ff1400720c */ /* 0x000fe20003fa5270 */
[--C-:B------:R-:W-:Y:S01]  /*3250*/  FFMA.FTZ R20, R73, UR10, -R14.reuse ;  /* 0x0000000a49147c23 */ /* 0x100fe2000801080e */
[----:B------:R-:W-:Y:S01]  /*3260*/  FMNMX.FTZ R10, R34, R11, !PT ;  /* 0x0000000b220a7209 */ /* 0x000fe20007810000 */
[--C-:B------:R-:W-:Y:S01]  /*3270*/  FFMA.FTZ R21, R29, UR10, -R14.reuse ;  /* 0x0000000a1d157c23 */ /* 0x100fe2000801080e */
[----:B------:R-:W-:Y:S01]  /*3280*/  FSEL R62, R62, -INF , !P1 ;  /* 0xff8000003e3e7808 */ /* 0x000fe20004800000 */
[--C-:B------:R-:W-:Y:S01]  /*3290*/  FFMA.FTZ R22, R75, UR10, -R14.reuse ;  /* 0x0000000a4b167c23 */ /* 0x100fe2000801080e */
[----:B------:R-:W-:Y:S01]  /*32a0*/  FMNMX.FTZ R11, R35, R10, !PT ;  /* 0x0000000a230b7209 */ /* 0x000fe20007810000 */
[----:B------:R0:W-:Y:S01]  /*32b0*/  MUFU.EX2 R152, R13 ;  /* 0x0000000d00987308 */ /* 0x0001e20000000800 */
[----:B------:R-:W-:Y:S01]  /*32c0*/  ISETP.GT.AND P1, PT, R3, 0x49, !P6 ;  /* 0x000000490300780c */ /* 0x000fe20007724270 */
[--C-:B------:R-:W-:Y:S01]  /*32d0*/  FFMA.FTZ R24, R77, UR10, -R14.reuse ;  /* 0x0000000a4d187c23 */ /* 0x100fe2000801080e */
[----:B------:R-:W-:Y:S01]  /*32e0*/  FMNMX.FTZ R10, R38, R11, !PT ;  /* 0x0000000b260a7209 */ /* 0x000fe20007810000 */
[--C-:B------:R-:W-:Y:S01]  /*32f0*/  FFMA.FTZ R25, R37, UR10, -R14.reuse ;  /* 0x0000000a25197c23 */ /* 0x100fe2000801080e */
[----:B------:R-:W-:Y:S01]  /*3300*/  ISETP.GT.AND P5, PT, R3, 0x59, !P5 ;  /* 0x000000590300780c */ /* 0x000fe20006fa4270 */
[--C-:B------:R-:W-:Y:S01]  /*3310*/  FFMA.FTZ R29, R45, UR10, -R14.reuse ;  /* 0x0000000a2d1d7c23 */ /* 0x100fe2000801080e */
[----:B------:R-:W-:Y:S01]  /*3320*/  FMNMX.FTZ R11, R39, R10, !PT ;  /* 0x0000000a270b7209 */ /* 0x000fe20007810000 */
[----:B------:R-:W-:Y:S01]  /*3330*/  MUFU.EX2 R20, R20 ;  /* 0x0000001400147308 */ /* 0x000fe20000000800 */
[----:B------:R-:W-:Y:S01]  /*3340*/  ISETP.LT.OR P1, PT, R2, 0x4a, P1 ;  /* 0x0000004a0200780c */ /* 0x000fe20000f21670 */
[--C-:B0-----:R-:W-:Y:S01]  /*3350*/  FFMA.FTZ R13, R33, UR10, -R14.reuse ;  /* 0x0000000a210d7c23 */ /* 0x101fe2000801080e */
[----:B------:R-:W-:Y:S01]  /*3360*/  FMNMX.FTZ R10, R42, R11, !PT ;  /* 0x0000000b2a0a7209 */ /* 0x000fe20007810000 */
[--C-:B------:R-:W-:Y:S01]  /*3370*/  FFMA.FTZ R33, R49, UR10, -R14.reuse ;  /* 0x0000000a31217c23 */ /* 0x100fe2000801080e */
[----:B------:R-:W-:Y:S01]  /*3380*/  FSEL R63, R63, -INF , !P1 ;  /* 0xff8000003f3f7808 */ /* 0x000fe20004800000 */
[--C-:B------:R-:W-:Y:S01]  /*3390*/  FFMA.FTZ R32, R83, UR10, -R14.reuse ;  /* 0x0000000a53207c23 */ /* 0x100fe2000801080e */
[----:B------:R-:W-:Y:S01]  /*33a0*/  FMNMX.FTZ R11, R43, R10, !PT ;  /* 0x0000000a2b0b7209 */ /* 0x000fe20007810000 */
[----:B------:R-:W0:Y:S01]  /*33b0*/  MUFU.EX2 R21, R21 ;  /* 0x0000001500157308 */ /* 0x000e220000000800 */
[----:B------:R-:W-:Y:S01]  /*33c0*/  FSEL R66, R66, -INF , !P2 ;  /* 0xff80000042427808 */ /* 0x000fe20005000000 */
[--C-:B------:R-:W-:Y:S01]  /*33d0*/  FFMA.FTZ R36, R85, UR10, -R14.reuse ;  /* 0x0000000a55247c23 */ /* 0x100fe2000801080e */
[----:B------:R-:W-:Y:S01]  /*33e0*/  FMNMX.FTZ R10, R46, R11, !PT ;  /* 0x0000000b2e0a7209 */ /* 0x000fe20007810000 */
[--C-:B------:R-:W-:Y:S01]  /*33f0*/  FFMA.FTZ R37, R53, UR10, -R14.reuse ;  /* 0x0000000a35257c23 */ /* 0x100fe2000801080e */
[----:B------:R-:W-:Y:S01]  /*3400*/  FSEL R67, R67, -INF , !P3 ;  /* 0xff80000043437808 */ /* 0x000fe20005800000 */
[--C-:B------:R-:W-:Y:S01]  /*3410*/  FFMA.FTZ R40, R87, UR10, -R14.reuse ;  /* 0x0000000a57287c23 */ /* 0x100fe2000801080e */
[----:B------:R-:W-:Y:S01]  /*3420*/  FMNMX.FTZ R11, R47, R10, !PT ;  /* 0x0000000a2f0b7209 */ /* 0x000fe20007810000 */
[----:B------:R-:W-:Y:S01]  /*3430*/  MUFU.EX2 R22, R22 ;  /* 0x0000001600167308 */ /* 0x000fe20000000800 */
[----:B------:R-:W-:Y:S01]  /*3440*/  ISETP.LT.OR P5, PT, R2, 0x5a, P5 ;  /* 0x0000005a0200780c */ /* 0x000fe20002fa1670 */
[--C-:B------:R-:W-:Y:S01]  /*3450*/  FFMA.FTZ R44, R89, UR10, -R14.reuse ;  /* 0x0000000a592c7c23 */ /* 0x100fe2000801080e */
[----:B------:R-:W-:Y:S01]  /*3460*/  FMNMX.FTZ R10, R50, R11, !PT ;  /* 0x0000000b320a7209 */ /* 0x000fe20007810000 */
[--C-:B------:R-:W-:Y:S01]  /*3470*/  FFMA.FTZ R45, R61, UR10, -R14.reuse ;  /* 0x0000000a3d2d7c23 */ /* 0x100fe2000801080e */
[----:B------:R-:W-:Y:S01]  /*3480*/  FSEL R70, R70, -INF , !P4 ;  /* 0xff80000046467808 */ /* 0x000fe20006000000 */
[--C-:B------:R-:W-:Y:S01]  /*3490*/  FFMA.FTZ R48, R91, UR10, -R14.reuse ;  /* 0x0000000a5b307c23 */ /* 0x100fe2000801080e */
[----:B------:R-:W-:Y:S01]  /*34a0*/  FMNMX.FTZ R11, R51, R10, !PT ;  /* 0x0000000a330b7209 */ /* 0x000fe20007810000 */
[----:B------:R-:W-:Y:S01]  /*34b0*/  FFMA.FTZ R49, R65, UR10, -R14 ;  /* 0x0000000a41317c23 */ /* 0x000fe2000801080e */
[----:B------:R-:W-:Y:S01]  /*34c0*/  FSEL R71, R71, -INF , !P5 ;  /* 0xff80000047477808 */ /* 0x000fe20006800000 */
[----:B------:R-:W1:Y:S01]  /*34d0*/  MUFU.EX2 R13, R13 ;  /* 0x0000000d000d7308 */ /* 0x000e620000000800 */
[----:B------:R-:W-:-:S02]  /*34e0*/  FMNMX.FTZ R10, R54, R11, !PT ;  /* 0x0000000b360a7209 */ /* 0x000fc40007810000 */
[----:B0-----:R-:W-:Y:S02]  /*34f0*/  F2FP.BF16.F32.PACK_AB R154, R21, R20 ;  /* 0x00000014159a723e */ /* 0x001fe400000010ff */
[----:B------:R-:W-:-:S03]  /*3500*/  FMNMX.FTZ R11, R55, R10, !PT ;  /* 0x0000000a370b7209 */ /* 0x000fc60007810000 */
[----:B------:R-:W-:Y:S01]  /*3510*/  MUFU.EX2 R24, R24 ;  /* 0x0000001800187308 */ /* 0x000fe20000000800 */
[----:B------:R-:W-:Y:S01]  /*3520*/  FMNMX.FTZ R10, R58, R11, !PT ;  /* 0x0000000b3a0a7209 */ /* 0x000fe20007810000 */
[----:B------:R-:W-:-:S03]  /*3530*/  FFMA.FTZ R11, R79, UR10, -R14 ;  /* 0x0000000a4f0b7c23 */ /* 0x000fc6000801080e */
[----:B------:R-:W-:-:S03]  /*3540*/  FMNMX.FTZ R3, R59, R10, !PT ;  /* 0x0000000a3b037209 */ /* 0x000fc60007810000 */
[----:B------:R-:W0:Y:S01]  /*3550*/  MUFU.EX2 R25, R25 ;  /* 0x0000001900197308 */ /* 0x000e220000000800 */
[----:B------:R-:W-:Y:S02]  /*3560*/  FMNMX.FTZ R10, R62, R3, !PT ;  /* 0x000000033e0a7209 */ /* 0x000fe40007810000 */
[----:B-1----:R-:W-:Y:S02]  /*3570*/  F2FP.BF16.F32.PACK_AB R156, R13, R22 ;  /* 0x000000160d9c723e */ /* 0x002fe400000010ff */
[----:B------:R-:W-:-:S03]  /*3580*/  FMNMX.FTZ R3, R63, R10, !PT ;  /* 0x0000000a3f037209 */ /* 0x000fc60007810000 */
[----:B------:R-:W-:Y:S01]  /*3590*/  MUFU.EX2 R11, R11 ;  /* 0x0000000b000b7308 */ /* 0x000fe20000000800 */
[----:B------:R-:W-:-:S04]  /*35a0*/  FMNMX.FTZ R10, R66, R3, !PT ;  /* 0x00000003420a7209 */ /* 0x000fc80007810000 */
[----:B------:R-:W-:Y:S01]  /*35b0*/  FMNMX.FTZ R3, R67, R10, !PT ;  /* 0x0000000a43037209 */ /* 0x000fe20007810000 */
[----:B------:R-:W-:Y:S02]  /*35c0*/  FFMA.FTZ R10, R81, UR10, -R14 ;  /* 0x0000000a510a7c23 */ /* 0x000fe4000801080e */
[----:B------:R-:W1:Y:S01]  /*35d0*/  MUFU.EX2 R28, R28 ;  /* 0x0000001c001c7308 */ /* 0x000e620000000800 */
[----:B------:R-:W-:Y:S02]  /*35e0*/  FMNMX.FTZ R2, R70, R3, !PT ;  /* 0x0000000346027209 */ /* 0x000fe40007810000 */
[----:B0-----:R-:W-:Y:S02]  /*35f0*/  F2FP.BF16.F32.PACK_AB R158, R25, R24 ;  /* 0x00000018199e723e */ /* 0x001fe400000010ff */
[----:B------:R-:W-:-:S03]  /*3600*/  FMNMX.FTZ R2, R71, R2, !PT ;  /* 0x0000000247027209 */ /* 0x000fc60007810000 */
[----:B------:R0:W-:Y:S02]  /*3610*/  MUFU.EX2 R162, R10 ;  /* 0x0000000a00a27308 */ /* 0x0001e40000000800 */
[----:B------:R-:W2:Y:S06]  /*3620*/  SHFL.BFLY PT, R3, R2, 0x2, 0x1f ;  /* 0x0c401f0002037f89 */ /* 0x000eac00000e0000 */
[----:B------:R-:W-:Y:S01]  /*3630*/  MUFU.EX2 R29, R29 ;  /* 0x0000001d001d7308 */ /* 0x000fe20000000800 */
[----:B-1----:R-:W-:-:S07]  /*3640*/  F2FP.BF16.F32.PACK_AB R160, R28, R11 ;  /* 0x0000000b1ca0723e */ /* 0x002fce00000010ff */
[----:B------:R-:W-:Y:S08]  /*3650*/  MUFU.EX2 R32, R32 ;  /* 0x0000002000207308 */ /* 0x000ff00000000800 */
[----:B------:R-:W1:Y:S01]  /*3660*/  MUFU.EX2 R33, R33 ;  /* 0x0000002100217308 */ /* 0x000e620000000800 */
[----:B--2---:R-:W-:Y:S01]  /*3670*/  FMNMX.FTZ R3, R2, R3, !PT ;  /* 0x0000000302037209 */ /* 0x004fe20007810000 */
[----:B------:R-:W-:-:S04]  /*3680*/  FFMA.FTZ R2, R57, UR10, -R14 ;  /* 0x0000000a39027c23 */ /* 0x000fc8000801080e */
[----:B0-----:R-:W0:Y:S02]  /*3690*/  SHFL.BFLY PT, R10, R3, 0x1, 0x1f ;  /* 0x0c201f00030a7f89 */ /* 0x001e2400000e0000 */
[----:B------:R2:W-:Y:S08]  /*36a0*/  MUFU.EX2 R41, R2 ;  /* 0x0000000200297308 */ /* 0x0005f00000000800 */
[----:B------:R-:W-:Y:S01]  /*36b0*/  MUFU.EX2 R36, R36 ;  /* 0x0000002400247308 */ /* 0x000fe20000000800 */
[----:B-1----:R-:W-:-:S07]  /*36c0*/  F2FP.BF16.F32.PACK_AB R164, R33, R32 ;  /* 0x0000002021a4723e */ /* 0x002fce00000010ff */
[----:B------:R-:W1:Y:S01]  /*36d0*/  MUFU.EX2 R37, R37 ;  /* 0x0000002500257308 */ /* 0x000e620000000800 */
[----:B0-----:R-:W-:Y:S01]  /*36e0*/  FMNMX.FTZ R10, R3, R10, !PT ;  /* 0x0000000a030a7209 */ /* 0x001fe20007810000 */
[--C-:B------:R-:W-:Y:S01]  /*36f0*/  FFMA.FTZ R3, R93, UR10, -R14.reuse ;  /* 0x0000000a5d037c23 */ /* 0x100fe2000801080e */
[----:B------:R-:W-:-:S05]  /*3700*/  FFMA.FTZ R14, R69, UR10, -R14 ;  /* 0x0000000a450e7c23 */ /* 0x000fca000801080e */
[----:B------:R-:W0:Y:S01]  /*3710*/  MUFU.EX2 R40, R40 ;  /* 0x0000002800287308 */ /* 0x000e220000000800 */
[C---:B------:R-:W-:Y:S01]  /*3720*/  FSETP.NEU.FTZ.AND P1, PT, R10.reuse, -INF , PT ;  /* 0xff8000000a00780b */ /* 0x040fe20003f3d000 */
[----:B--2---:R-:W-:-:S05]  /*3730*/  FMUL.FTZ R2, R10, UR10 ;  /* 0x0000000a0a027c20 */ /* 0x004fca0008410000 */
[----:B------:R-:W-:Y:S01]  /*3740*/  FSEL R2, R2, RZ, P1 ;  /* 0x000000ff02027208 */ /* 0x000fe20000800000 */
[----:B------:R2:W-:Y:S01]  /*3750*/  MUFU.EX2 R174, R3 ;  /* 0x0000000300ae7308 */ /* 0x0005e20000000800 */
[----:B------:R-:W-:Y:S02]  /*3760*/  PLOP3.LUT P1, PT, PT, PT, UP0, 0x40, 0x0 ;  /* 0x000000000000781c */ /* 0x000fe40003f2e808 */
[----:B-1----:R-:W-:Y:S01]  /*3770*/  F2FP.BF16.F32.PACK_AB R166, R37, R36 ;  /* 0x0000002425a6723e */ /* 0x002fe200000010ff */
[--C-:B------:R-:W-:Y:S01]  /*3780*/  FFMA.FTZ R26, R26, UR10, -R2.reuse ;  /* 0x0000000a1a1a7c23 */ /* 0x100fe20008010802 */
[--C-:B------:R-:W-:Y:S01]  /*3790*/  FFMA.FTZ R27, R27, UR10, -R2.reuse ;  /* 0x0000000a1b1b7c23 */ /* 0x100fe20008010802 */
[--C-:B------:R-:W-:Y:S01]  /*37a0*/  FFMA.FTZ R30, R30, UR10, -R2.reuse ;  /* 0x0000000a1e1e7c23 */ /* 0x100fe20008010802 */
[--C-:B------:R-:W-:Y:S01]  /*37b0*/  FFMA.FTZ R31, R31, UR10, -R2.reuse ;  /* 0x0000000a1f1f7c23 */ /* 0x100fe20008010802 */
[----:B------:R-:W-:Y:S01]  /*37c0*/  FFMA.FTZ R34, R34, UR10, -R2 ;  /* 0x0000000a22227c23 */ /* 0x000fe20008010802 */
[----:B--2---:R-:W-:Y:S01]  /*37d0*/  FADD.FTZ R3, R15, R152 ;  /* 0x000000980f037221 */ /* 0x004fe20000010000 */
        /* <DEDUP_REMOVED lines=18> */
[----:B------:R-:W-:Y:S01]  /*3900*/  F2FP.BF16.F32.PACK_AB R152, R152, R15 ;  /* 0x0000000f9898723e */ /* 0x000fe200000010ff */
[--C-:B------:R-:W-:Y:S01]  /*3910*/  FFMA.FTZ R66, R66, UR10, -R2.reuse ;  /* 0x0000000a42427c23 */ /* 0x100fe20008010802 */
[--C-:B------:R-:W-:Y:S01]  /*3920*/  FFMA.FTZ R67, R67, UR10, -R2.reuse ;  /* 0x0000000a43437c23 */ /* 0x100fe20008010802 */
[--C-:B------:R-:W-:Y:S01]  /*3930*/  FFMA.FTZ R70, R70, UR10, -R2.reuse ;  /* 0x0000000a46467c23 */ /* 0x100fe20008010802 */
[----:B------:R-:W-:Y:S01]  /*3940*/  FFMA.FTZ R2, R71, UR10, -R2 ;  /* 0x0000000a47027c23 */ /* 0x000fe20008010802 */
[----:B0-----:R-:W-:Y:S01]  /*3950*/  F2FP.BF16.F32.PACK_AB R168, R41, R40 ;  /* 0x0000002829a8723e */ /* 0x001fe200000010ff */
[----:B------:R0:W-:Y:S01]  /*3960*/  MUFU.EX2 R53, R14 ;  /* 0x0000000e00357308 */ /* 0x0001e20000000800 */
[----:B-1----:R-:W-:-:S07]  /*3970*/  F2FP.BF16.F32.PACK_AB R153, R27, R26 ;  /* 0x0000001a1b99723e */ /* 0x002fce00000010ff */
[----:B------:R-:W1:Y:S01]  /*3980*/  MUFU.EX2 R31, R31 ;  /* 0x0000001f001f7308 */ /* 0x000e620000000800 */
[----:B0-----:R-:W-:-:S04]  /*3990*/  FADD.FTZ R14, R20, R3 ;  /* 0x00000003140e7221 */ /* 0x001fc80000010000 */
[----:B------:R-:W-:-:S03]  /*39a0*/  FADD.FTZ R3, R21, R14 ;  /* 0x0000000e15037221 */ /* 0x000fc60000010000 */
[----:B------:R-:W0:Y:S01]  /*39b0*/  MUFU.EX2 R34, R34 ;  /* 0x0000002200227308 */ /* 0x000e220000000800 */
[----:B------:R-:W-:Y:S01]  /*39c0*/  FADD.FTZ R14, R22, R3 ;  /* 0x00000003160e7221 */ /* 0x000fe20000010000 */
[----:B------:R-:W-:-:S03]  /*39d0*/  FADD.FTZ R3, R26, R27 ;  /* 0x0000001b1a037221 */ /* 0x000fc60000010000 */
[----:B------:R-:W-:Y:S01]  /*39e0*/  FADD.FTZ R57, R13, R14 ;  /* 0x0000000e0d397221 */ /* 0x000fe20000010000 */
[----:B--2---:R-:W-:Y:S02]  /*39f0*/  FADD.FTZ R14, R30, R3 ;  /* 0x000000031e0e7221 */ /* 0x004fe40000010000 */
[----:B------:R-:W2:Y:S01]  /*3a00*/  MUFU.EX2 R35, R35 ;  /* 0x0000002300237308 */ /* 0x000ea20000000800 */
[----:B------:R-:W-:Y:S01]  /*3a10*/  FADD.FTZ R52, R24, R57 ;  /* 0x0000003918347221 */ /* 0x000fe20000010000 */
[C---:B-1----:R-:W-:Y:S01]  /*3a20*/  FADD.FTZ R3, R31.reuse, R14 ;  /* 0x0000000e1f037221 */ /* 0x042fe20000010000 */
[----:B------:R-:W-:Y:S02]  /*3a30*/  F2FP.BF16.F32.PACK_AB R155, R31, R30 ;  /* 0x0000001e1f9b723e */ /* 0x000fe400000010ff */
[----:B------:R-:W-:-:S03]  /*3a40*/  FADD.FTZ R52, R25, R52 ;  /* 0x0000003419347221 */ /* 0x000fc60000010000 */
[----:B------:R-:W1:Y:S01]  /*3a50*/  MUFU.EX2 R38, R38 ;  /* 0x0000002600267308 */ /* 0x000e620000000800 */
[----:B0-----:R-:W-:Y:S01]  /*3a60*/  FADD.FTZ R14, R34, R3 ;  /* 0x00000003220e7221 */ /* 0x001fe20000010000 */
[----:B------:R-:W-:-:S04]  /*3a70*/  FADD.FTZ R57, R11, R52 ;  /* 0x000000340b397221 */ /* 0x000fc80000010000 */
[----:B------:R-:W-:Y:S02]  /*3a80*/  FADD.FTZ R57, R28, R57 ;  /* 0x000000391c397221 */ /* 0x000fe40000010000 */
[----:B------:R-:W0:Y:S01]  /*3a90*/  MUFU.EX2 R39, R39 ;  /* 0x0000002700277308 */ /* 0x000e220000000800 */
[----:B--2---:R-:W-:Y:S01]  /*3aa0*/  FADD.FTZ R3, R35, R14 ;  /* 0x0000000e23037221 */ /* 0x004fe20000010000 */
[----:B------:R-:W-:Y:S01]  /*3ab0*/  FADD.FTZ R52, R162, R57 ;  /* 0x00000039a2347221 */ /* 0x000fe20000010000 */
[----:B------:R-:W-:Y:S02]  /*3ac0*/  F2FP.BF16.F32.PACK_AB R162, R29, R162 ;  /* 0x000000a21da2723e */ /* 0x000fe400000010ff */
[----:B------:R-:W-:Y:S01]  /*3ad0*/  F2FP.BF16.F32.PACK_AB R157, R35, R34 ;  /* 0x00000022239d723e */ /* 0x000fe200000010ff */
[----:B------:R-:W-:Y:S02]  /*3ae0*/  FADD.FTZ R57, R29, R52 ;  /* 0x000000341d397221 */ /* 0x000fe40000010000 */
[----:B------:R-:W2:Y:S01]  /*3af0*/  MUFU.EX2 R42, R42 ;  /* 0x0000002a002a7308 */ /* 0x000ea20000000800 */
[----:B-1----:R-:W-:Y:S01]  /*3b00*/  FADD.FTZ R14, R38, R3 ;  /* 0x00000003260e7221 */ /* 0x002fe20000010000 */
[----:B------:R-:W-:-:S04]  /*3b10*/  FADD.FTZ R52, R32, R57 ;  /* 0x0000003920347221 */ /* 0x000fc80000010000 */
[----:B------:R-:W-:Y:S02]  /*3b20*/  FADD.FTZ R57, R33, R52 ;  /* 0x0000003421397221 */ /* 0x000fe40000010000 */
[----:B------:R-:W1:Y:S01]  /*3b30*/  MUFU.EX2 R43, R43 ;  /* 0x0000002b002b7308 */ /* 0x000e620000000800 */
[C---:B0-----:R-:W-:Y:S01]  /*3b40*/  FADD.FTZ R3, R39.reuse, R14 ;  /* 0x0000000e27037221 */ /* 0x041fe20000010000 */
[----:B------:R-:W-:Y:S01]  /*3b50*/  FADD.FTZ R52, R36, R57 ;  /* 0x0000003924347221 */ /* 0x000fe20000010000 */
[----:B------:R-:W-:-:S03]  /*3b60*/  F2FP.BF16.F32.PACK_AB R159, R39, R38 ;  /* 0x00000026279f723e */ /* 0x000fc600000010ff */
[----:B------:R-:W-:Y:S02]  /*3b70*/  FADD.FTZ R57, R37, R52 ;  /* 0x0000003425397221 */ /* 0x000fe40000010000 */
[----:B------:R-:W0:Y:S01]  /*3b80*/  MUFU.EX2 R46, R46 ;  /* 0x0000002e002e7308 */ /* 0x000e220000000800 */
[----:B--2---:R-:W-:Y:S01]  /*3b90*/  FADD.FTZ R14, R42, R3 ;  /* 0x000000032a0e7221 */ /* 0x004fe20000010000 */
[----:B------:R-:W-:-:S04]  /*3ba0*/  FADD.FTZ R52, R40, R57 ;  /* 0x0000003928347221 */ /* 0x000fc80000010000 */
[----:B------:R-:W-:Y:S02]  /*3bb0*/  FADD.FTZ R15, R41, R52 ;  /* 0x00000034290f7221 */ /* 0x000fe40000010000 */
[----:B------:R-:W2:Y:S01]  /*3bc0*/  MUFU.EX2 R47, R47 ;  /* 0x0000002f002f7308 */ /* 0x000ea20000000800 */
[C---:B-1----:R-:W-:Y:S01]  /*3bd0*/  FADD.FTZ R3, R43.reuse, R14 ;  /* 0x0000000e2b037221 */ /* 0x042fe20000010000 */
[----:B------:R-:W-:-:S06]  /*3be0*/  F2FP.BF16.F32.PACK_AB R161, R43, R42 ;  /* 0x0000002a2ba1723e */ /* 0x000fcc00000010ff */
[----:B------:R-:W1:Y:S01]  /*3bf0*/  MUFU.EX2 R50, R50 ;  /* 0x0000003200327308 */ /* 0x000e620000000800 */
[----:B0-----:R-:W-:-:S07]  /*3c00*/  FADD.FTZ R14, R46, R3 ;  /* 0x000000032e0e7221 */ /* 0x001fce0000010000 */
[----:B------:R-:W0:Y:S01]  /*3c10*/  MUFU.EX2 R51, R51 ;  /* 0x0000003300337308 */ /* 0x000e220000000800 */
[C---:B--2---:R-:W-:Y:S01]  /*3c20*/  FADD.FTZ R3, R47.reuse, R14 ;  /* 0x0000000e2f037221 */ /* 0x044fe20000010000 */
[----:B------:R-:W-:-:S06]  /*3c30*/  F2FP.BF16.F32.PACK_AB R163, R47, R46 ;  /* 0x0000002e2fa3723e */ /* 0x000fcc00000010ff */
[----:B------:R-:W2:Y:S01]  /*3c40*/  MUFU.EX2 R54, R54 ;  /* 0x0000003600367308 */ /* 0x000ea20000000800 */
[----:B-1----:R-:W-:-:S07]  /*3c50*/  FADD.FTZ R14, R50, R3 ;  /* 0x00000003320e7221 */ /* 0x002fce0000010000 */
        /* <DEDUP_REMOVED lines=22> */
[----:B------:R-:W-:-:S03]  /*3dc0*/  F2FP.BF16.F32.PACK_AB R172, R49, R48 ;  /* 0x0000003031ac723e */ /* 0x000fc600000010ff */
[----:B------:R-:W-:Y:S01]  /*3dd0*/  FADD.FTZ R20, R174, R11 ;  /* 0x0000000bae147221 */ /* 0x000fe20000010000 */
[C---:B------:R-:W-:Y:S02]  /*3de0*/  F2FP.BF16.F32.PACK_AB R174, R53.reuse, R174 ;  /* 0x000000ae35ae723e */ /* 0x040fe400000010ff */
[----:B------:R-:W1:Y:S01]  /*3df0*/  MUFU.EX2 R66, R66 ;  /* 0x0000004200427308 */ /* 0x000e620000000800 */
[----:B0-----:R-:W-:Y:S01]  /*3e00*/  FADD.FTZ R14, R62, R3 ;  /* 0x000000033e0e7221 */ /* 0x001fe20000010000 */
[----:B------:R-:W-:-:S06]  /*3e10*/  FADD.FTZ R3, R53, R20 ;  /* 0x0000001435037221 */ /* 0x000fcc0000010000 */
[----:B------:R-:W0:Y:S01]  /*3e20*/  MUFU.EX2 R67, R67 ;  /* 0x0000004300437308 */ /* 0x000e220000000800 */
[C---:B--2---:R-:W-:Y:S01]  /*3e30*/  FADD.FTZ R11, R63.reuse, R14 ;  /* 0x0000000e3f0b7221 */ /* 0x044fe20000010000 */
[----:B------:R-:W-:-:S06]  /*3e40*/  F2FP.BF16.F32.PACK_AB R171, R63, R62 ;  /* 0x0000003e3fab723e */ /* 0x000fcc00000010ff */
[----:B------:R-:W2:Y:S01]  /*3e50*/  MUFU.EX2 R70, R70 ;  /* 0x0000004600467308 */ /* 0x000ea20000000800 */
[----:B-1----:R-:W-:-:S07]  /*3e60*/  FADD.FTZ R14, R66, R11 ;  /* 0x0000000b420e7221 */ /* 0x002fce0000010000 */
[----:B------:R2:W1:Y:S01]  /*3e70*/  MUFU.EX2 R175, R2 ;  /* 0x0000000200af7308 */ /* 0x0004620000000800 */
[C---:B0-----:R-:W-:Y:S01]  /*3e80*/  FADD.FTZ R11, R67.reuse, R14 ;  /* 0x0000000e430b7221 */ /* 0x041fe20000010000 */
[----:B------:R-:W-:-:S03]  /*3e90*/  F2FP.BF16.F32.PACK_AB R173, R67, R66 ;  /* 0x0000004243ad723e */ /* 0x000fc600000010ff */
[----:B--2---:R-:W-:-:S04]  /*3ea0*/  FADD.FTZ R2, R70, R11 ;  /* 0x0000000b46027221 */ /* 0x004fc80000010000 */
[C---:B-1----:R-:W-:Y:S01]  /*3eb0*/  FADD.FTZ R2, R175.reuse, R2 ;  /* 0x00000002af027221 */ /* 0x042fe20000010000 */
[----:B------:R-:W-:Y:S01]  /*3ec0*/  F2FP.BF16.F32.PACK_AB R175, R175, R70 ;  /* 0x00000046afaf723e */ /* 0x000fe200000010ff */
[----:B------:R-:W-:Y:S06]  /*3ed0*/  @P1 BRA `(.L_x_10696) ;  /* 0x0000000000041947 */ /* 0x000fec0003800000 */
[----:B------:R-:W-:Y:S01]  /*3ee0*/  BPT.TRAP 0x1 ;  /* 0x000000040000795c */ /* 0x000fe20000300000 */
.L_x_10696:
[----:B------:R-:W-:Y:S01]  /*3ef0*/  PLOP3.LUT P2, PT, PT, PT, UP0, 0x40, 0x0 ;  /* 0x000000000000781c */ /* 0x000fe20003f4e808 */
[----:B------:R0:W1:-:S12]  /*3f00*/  SYNCS.PHASECHK.TRANS64.TRYWAIT P1, [UR38+0x22850], R12 ;  /* 0x0228500cff0075a7 */ /* 0x0000580008020166 */
[----:B0-----:R-:W-:Y:S05]  /*3f10*/  @P2 BRA `(.L_x_10697) ;  /* 0x0000000000042947 */ /* 0x001fea0003800000 */
[----:B------:R-:W-:Y:S01]  /*3f20*/  BPT.TRAP 0x1 ;  /* 0x000000040000795c */ /* 0x000fe20000300000 */
.L_x_10697:
[----:B-1----:R-:W-:Y:S05]  /*3f30*/  @P1 BRA `(.L_x_10698) ;  /* 0x0000000000081947 */ /* 0x002fea0003800000 */
[----:B------:R-:W0:Y:S02]  /*3f40*/  SYNCS.PHASECHK.TRANS64.TRYWAIT P1, [UR38+0x22850], R12 ;  /* 0x0228500cff0075a7 */ /* 0x000e240008020166 */
[----:B0-----:R-:W-:Y:S05]  /*3f50*/  @!P1 BRA `(.L_x_10699) ;  /* 0x000000f400149947 */ /* 0x001fea0003800000 */
.L_x_10698:
[----:B------:R1:W-:Y:S01]  /*3f60*/  BAR.SYNC.DEFER_BLOCKING R7, 0x100 ;  /* 0x000400070000751d */ /* 0x0003e20000010000 */
[----:B------:R-:W-:Y:S01]  /*3f70*/  UIADD3 UR14, UR38, 0x400, URZ ;  /* 0x00000400260e7890 */ /* 0x000fe2000fffe03f */
[----:B------:R-:W-:Y:S01]  /*3f80*/  ISETP.NE.AND P1, PT, R8, 0x1, PT ;  /* 0x000000010800780c */ /* 0x000fe20003f25270 */
[----:B0-----:R-:W-:Y:S02]  /*3f90*/  @!P0 VIADD R9, R9, 0x22860 ;  /* 0x0002286009098836 */ /* 0x001fe40000000000 */
[----:B------:R-:W-:Y:S01]  /*3fa0*/  USHF.R.U32.HI UR14, URZ, 0x4, UR14 ;  /* 0x000000043f0e7899 */ /* 0x000fe2000801160e */
[----:B------:R-:W-:Y:S01]  /*3fb0*/  UMOV UR15, 0x40000040 ;  /* 0x40000040000f7882 */ /* 0x000fe20000000000 */
[----:B------:R-:W0:Y:S02]  /*3fc0*/  S2R R11, SR_CTAID.X ;  /* 0x00000000000b7919 */ /* 0x000e240000002500 */
[----:B------:R-:W-:Y:S01]  /*3fd0*/  ULOP3.LUT UR14, UR14, 0x3fff, URZ, 0xc0, !UPT ;  /* 0x00003fff0e0e7892 */ /* 0x000fe2000f8ec03f */
[----:B------:R-:W-:-:S03]  /*3fe0*/  @!P0 PRMT R9, RZ, 0x654, R9 ;  /* 0x00000654ff098816 */ /* 0x000fc60000000009 */
[----:B------:R-:W-:Y:S02]  /*3ff0*/  ULOP3.LUT UR24, UR14, 0x3000000, URZ, 0xfc, !UPT ;  /* 0x030000000e187892 */ /* 0x000fe4000f8efc3f */
[----:B------:R-:W2:Y:S05]  /*4000*/  @P1 LDC R12, c[0x0][0x44c] ;  /* 0x00011300ff0c1b82 */ /* 0x000eaa0000000800 */
[----:B------:R-:W-:-:S03]  /*4010*/  UMOV UR14, UR24 ;  /* 0x00000018000e7c82 */ /* 0x000fc60008000000 */
[----:B------:R-:W3:Y:S01]  /*4020*/  @P1 LDC R15, c[0x0][0x450] ;  /* 0x00011400ff0f1b82 */ /* 0x000ee20000000800 */
[----:B------:R-:W-:-:S06]  /*4030*/  WARPGROUP.ARRIVE ;  /* 0x00000000000079c5 */ /* 0x000fcc0000000000 */
[----:B------:R-:W-:Y:S01]  /*4040*/  HGMMA.64x256x16.F32.BF16 R24, R152, gdesc[UR12].tnspB, RZ, !UPT, gsb0 ;  /* 0x43e0000c98187df0 */ /* 0x000fe2000c0018ff */
[----:B------:R-:W-:Y:S01]  /*4050*/  UIADD3 UR14, UR24, 0x80, URZ ;  /* 0x00000080180e7890 */ /* 0x000fe2000fffe03f */
[----:B------:R-:W-:Y:S01]  /*4060*/  UMOV UR15, 0x40000040 ;  /* 0x40000040000f7882 */ /* 0x000fe20000000000 */
[----:B0-----:R-:W-:-:S04]  /*4070*/  IMAD.SHL.U32 R11, R11, 0x80, RZ ;  /* 0x000000800b0b7824 */ /* 0x001fc800078e00ff */
[----:B--2---:R-:W-:-:S04]  /*4080*/  @P1 IMAD.HI.U32 R12, R11, R12, RZ ;  /* 0x0000000c0b0c1227 */ /* 0x004fc800078e00ff */
[----:B------:R-:W-:Y:S01]  /*4090*/  IMAD.MOV.U32 R13, RZ, RZ, R11 ;  /* 0x000000ffff0d7224 */ /* 0x000fe200078e000b */
[----:B---3--:R-:W-:Y:S02]  /*40a0*/  @P1 SHF.R.U32.HI R13, RZ, R15, R12 ;  /* 0x0000000fff0d1219 */ /* 0x008fe4000001160c */
[----:B------:R-:W-:Y:S02]  /*40b0*/  PLOP3.LUT P1, PT, PT, PT, UP1, 0x40, 0x0 ;  /* 0x000000000000781c */ /* 0x000fe40003f2e818 */
[----:B------:R-:W-:Y:S01]  /*40c0*/  IADD3 R13, R13, -UR11, R18 ;  /* 0x8000000b0d0d7c10 */ /* 0x000fe2000fffe012 */
[----:B------:R-:W-:Y:S02]  /*40d0*/  WARPGROUP.DEPBAR.LE gsb0, 0x0 ;  /* 0x00008000000079c5 */ /* 0x000fe40000010000 */
[----:B------:R-:W-:-:S09]  /*40e0*/  WARPGROUP.ARRIVE ;  /* 0x00000000000079c5 */ /* 0x000fd20000000000 */
        /* <DEDUP_REMOVED lines=25> */
[----:B------:R-:W-:-:S13]  /*4280*/  R2UR UR14, R13 ;  /* 0x000000000d0e72ca */ /* 0x000fda00000e0000 */
[----:B------:R-:W-:Y:S01]  /*4290*/  UIADD3 UR4, UR14, UR4, URZ ;  /* 0x000000040e047290 */ /* 0x000fe2000fffe03f */
[----:B------:R-:W-:Y:S02]  /*42a0*/  WARPGROUP.DEPBAR.LE gsb0, 0x0 ;  /* 0x00008000000079c5 */ /* 0x000fe40000010000 */
[----:B------:R0:W-:Y:S02]  /*42b0*/  @!P0 SYNCS.ARRIVE.TRANS64.RED.A1T0 RZ, [R9+URZ], RZ ;  /* 0x000000ff09ff89a7 */ /* 0x0001e4000810043f */
[----:B0-----:R-:W-:Y:S01]  /*42c0*/  VIADD R9, R23, 0xfffffffe ;  /* 0xfffffffe17097836 */ /* 0x001fe20000000000 */
[----:B-1----:R-:W-:Y:S06]  /*42d0*/  @P1 BRA `(.L_x_10700) ;  /* 0x0000000000481947 */ /* 0x002fec0003800000 */
[C---:B------:R-:W-:Y:S01]  /*42e0*/  ISETP.GT.AND P1, PT, R13.reuse, RZ, PT ;  /* 0x000000ff0d00720c */ /* 0x040fe20003f24270 */
[----:B------:R-:W-:-:S05]  /*42f0*/  VIADD R12, R13, 0xffffffff ;  /* 0xffffffff0d0c7836 */ /* 0x000fca0000000000 */
[----:B------:R-:W-:-:S07]  /*4300*/  R2UR UR18, R12 ;  /* 0x000000000c1272ca */ /* 0x000fce00000e0000 */
[----:B------:R-:W-:Y:S08]  /*4310*/  @P1 BRA `(.L_x_10701) ;  /* 0x00000000001c1947 */ /* 0x000ff00003800000 */
[----:B------:R-:W-:Y:S02]  /*4320*/  UISETP.NE.AND UP2, UPT, UR5, 0x1, UPT ;  /* 0x000000010500788c */ /* 0x000fe4000bf45270 */
[----:B------:R-:W-:-:S09]  /*4330*/  UIADD3 UR18, -UR14, URZ, URZ ;  /* 0x0000003f0e127290 */ /* 0x000fd2000fffe13f */
[----:B------:R-:W-:Y:S02]  /*4340*/  @UP2 ULDC.64 UR22, c[0x0][0x9e8] ;  /* 0x00027a0000162ab9 */ /* 0x000fe40000000a00 */
[----:B------:R-:W-:-:S04]  /*4350*/  UIMAD.WIDE.U32 UR14, UR18, UR22, URZ ;  /* 0x00000016120e72a5 */ /* 0x000fc8000f8e003f */
[----:B------:R-:W-:-:S04]  /*4360*/  @UP2 USHF.R.U32.HI UR18, URZ, UR23, UR15 ;  /* 0x000000173f122299 */ /* 0x000fc8000801160f */
[----:B------:R-:W-:Y:S01]  /*4370*/  ULOP3.LUT UR18, URZ, UR18, URZ, 0x33, !UPT ;  /* 0x000000123f127292 */ /* 0x000fe2000f8e333f */
[----:B------:R-:W-:Y:S11]  /*4380*/  BRA `(.L_x_10702) ;  /* 0x0000000000107947 */ /* 0x000ff60003800000 */
.L_x_10701:
[----:B------:R-:W-:-:S11]  /*4390*/  UISETP.NE.AND UP2, UPT, UR5, 0x1, UPT ;  /* 0x000000010500788c */ /* 0x000fd6000bf45270 */
[----:B------:R-:W-:Y:S02]  /*43a0*/  @UP2 ULDC.64 UR22, c[0x0][0x9e8] ;  /* 0x00027a0000162ab9 */ /* 0x000fe40000000a00 */
[----:B------:R-:W-:-:S04]  /*43b0*/  UIMAD.WIDE.U32 UR14, UR18, UR22, URZ ;  /* 0x00000016120e72a5 */ /* 0x000fc8000f8e003f */
[----:B------:R-:W-:-:S12]  /*43c0*/  @UP2 USHF.R.U32.HI UR18, URZ, UR23, UR15 ;  /* 0x000000173f122299 */ /* 0x000fd8000801160f */
.L_x_10702:
[----:B------:R-:W-:-:S04]  /*43d0*/  UIMAD UR5, UR18, UR5, UR5 ;  /* 0x00000005120572a4 */ /* 0x000fc8000f8e0205 */
[----:B------:R-:W-:-:S04]  /*43e0*/  UISETP.LT.AND UP2, UPT, UR4, UR5, UPT ;  /* 0x000000050400728c */ /* 0x000fc8000bf41270 */
[----:B------:R-:W-:-:S12]  /*43f0*/  USEL UR4, UR4, UR5, UP2 ;  /* 0x0000000504047287 */ /* 0x000fd80009000000 */
.L_x_10700:
[----:B------:R-:W-:-:S04]  /*4400*/  UIMAD.WIDE UR4, UR4, 0x2aaaaaab, URZ ;  /* 0x2aaaaaab040478a5 */ /* 0x000fc8000f8e023f */
[----:B------:R-:W-:-:S04]  /*4410*/  USHF.R.U32.HI UR4, URZ, 0x1f, UR5 ;  /* 0x0000001f3f047899 */ /* 0x000fc80008011605 */
[----:B------:R-:W-:-:S03]  /*4420*/  ULEA.HI.SX32 UR4, UR5, UR4, 0x1c ;  /* 0x0000000405047291 */ /* 0x000fc6000f8fe23f */
[----:B------:R-:W-:Y:S01]  /*4430*/  UMOV UR5, URZ ;  /* 0x0000003f00057c82 */ /* 0x000fe20008000000 */
[----:B------:R-:W-:-:S04]  /*4440*/  UISETP.LT.AND UP2, UPT, UR37, UR4, UPT ;  /* 0x000000042500728c */ /* 0x000fc8000bf41270 */
[----:B------:R-:W-:-:S03]  /*4450*/  USEL UR25, UR37, UR4, !UP2 ;  /* 0x0000000425197287 */ /* 0x000fc6000d000000 */
[----:B------:R-:W-:-:S03]  /*4460*/  UMOV UR4, URZ ;  /* 0x0000003f00047c82 */ /* 0x000fc60008000000 */
[----:B------:R-:W-:-:S13]  /*4470*/  ISETP.GE.AND P1, PT, R9, UR25, PT ;  /* 0x0000001909007c0c */ /* 0x000fda000bf26270 */
        /* <DEDUP_REMOVED lines=8> */
.L_x_10720:
[----:B------:R-:W-:Y:S01]  /*4500*/  UIADD3 UR4, UR4, 0x1, URZ ;  /* 0x0000000104047890 */ /* 0x000fe2000fffe03f */
[----:B------:R-:W-:-:S03]  /*4510*/  PLOP3.LUT P1, PT, PT, PT, UP0, 0x40, 0x0 ;  /* 0x000000000000781c */ /* 0x000fc60003f2e808 */
[----:B------:R-:W-:-:S04]  /*4520*/  UISETP.NE.AND UP2, UPT, UR4, 0x2, UPT ;  /* 0x000000020400788c */ /* 0x000fc8000bf45270 */
[----:B------:R-:W-:Y:S02]  /*4530*/  USEL UR10, URZ, 0x1, UP2 ;  /* 0x000000013f0a7887 */ /* 0x000fe40009000000 */
[----:B------:R-:W-:Y:S02]  /*4540*/  USEL UR4, UR4, URZ, UP2 ;  /* 0x0000003f04047287 */ /* 0x000fe40009000000 */
[----:B------:R-:W-:Y:S02]  /*4550*/  ULOP3.LUT UR5, UR5, UR10, URZ, 0x3c, !UPT ;  /* 0x0000000a05057292 */ /* 0x000fe4000f8e3c3f */
[----:B0-2---:R-:W-:Y:S10]  /*4560*/  @P1 BRA `(.L_x_10704) ;  /* 0x0000000000041947 */ /* 0x005ff40003800000 */
[----:B------:R-:W-:Y:S01]  /*4570*/  BPT.TRAP 0x1 ;  /* 0x000000040000795c */ /* 0x000fe20000300000 */
.L_x_10704:
[----:B------:R-:W-:Y:S01]  /*4580*/  PLOP3.LUT P2, PT, PT, PT, UP0, 0x40, 0x0 ;  /* 0x000000000000781c */ /* 0x000fe20003f4e808 */
[----:B------:R-:W-:Y:S01]  /*4590*/  ULEA UR31, UR4, UR38, 0x3 ;  /* 0x00000026041f7291 */ /* 0x000fe2000f8e183f */
[----:B------:R-:W-:-:S05]  /*45a0*/  IMAD.U32 R13, RZ, RZ, UR5 ;  /* 0x00000005ff0d7e24 */ /* 0x000fca000f8e00ff */
[----:B------:R-:W-:-:S04]  /*45b0*/  SHF.L.U32 R13, R13, 0x1f, RZ ;  /* 0x0000001f0d0d7819 */ /* 0x000fc800000006ff */
[----:B------:R0:W1:Y:S02]  /*45c0*/  SYNCS.PHASECHK.TRANS64.TRYWAIT P1, [UR31+0x22830], R13 ;  /* 0x0228300dff0075a7 */ /* 0x000064000802015f */
[----:B------:R-:W-:Y:S05]  /*45d0*/  @P2 BRA `(.L_x_10705) ;  /* 0x0000000000042947 */ /* 0x000fea0003800000 */
[----:B------:R-:W-:Y:S01]  /*45e0*/  BPT.TRAP 0x1 ;  /* 0x000000040000795c */ /* 0x000fe20000300000 */
.L_x_10705:
[----:B-1----:R-:W-:Y:S05]  /*45f0*/  @P1 BRA `(.L_x_10706) ;  /* 0x0000000000081947 */ /* 0x002fea0003800000 */
[----:B------:R-:W1:Y:S02]  /*4600*/  SYNCS.PHASECHK.TRANS64.TRYWAIT P1, [UR31+0x22830], R13 ;  /* 0x0228300dff0075a7 */ /* 0x000e64000802015f */
[----:B-1----:R-:W-:Y:S05]  /*4610*/  @!P1 BRA `(.L_x_10707) ;  /* 0x000000ec00789947 */ /* 0x002fea0003800000 */
.L_x_10706:
[----:B------:R-:W-:Y:S01]  /*4620*/  UIMAD UR22, UR4, 0x300, UR6 ;  /* 0x00000300041678a4 */ /* 0x000fe2000f8e0206 */
[----:B------:R-:W-:Y:S01]  /*4630*/  WARPGROUP.ARRIVE ;  /* 0x00000000000079c5 */ /* 0x000fe20000000000 */
[----:B------:R-:W-:Y:S01]  /*4640*/  UMOV UR23, 0x40000040 ;  /* 0x4000004000177882 */ /* 0x000fe20000000000 */
[----:B------:R-:W-:Y:S01]  /*4650*/  UMOV UR11, 0x40000040 ;  /* 0x40000040000b7882 */ /* 0x000fe20000000000 */
[----:B------:R-:W-:Y:S01]  /*4660*/  UIADD3 UR10, UR22, 0x2, URZ ;  /* 0x00000002160a7890 */ /* 0x000fe2000fffe03f */
[----:B------:R-:W-:Y:S01]  /*4670*/  ISETP.NE.AND P1, PT, R8, 0x1, PT ;  /* 0x000000010800780c */ /* 0x000fe20003f25270 */
[----:B------:R-:W-:Y:S01]  /*4680*/  UIADD3 UR14, UR22, 0x4, URZ ;  /* 0x00000004160e7890 */ /* 0x000fe2000fffe03f */
[----:B------:R-:W-:Y:S01]  /*4690*/  IMAD.MOV.U32 R20, RZ, RZ, R6 ;  /* 0x000000ffff147224 */ /* 0x000fe200078e0006 */
[----:B------:R-:W-:Y:S01]  /*46a0*/  UMOV UR15, 0x40000040 ;  /* 0x40000040000f7882 */ /* 0x000fe20000000000 */
[----:B------:R-:W-:Y:S01]  /*46b0*/  HGMMA.64x96x16.F32.BF16 R152, gdesc[UR20], RZ, !UPT, gsb0 ;  /* 0x01600000149879f0 */ /* 0x000fe2000c0018ff */
[----:B------:R-:W-:Y:S01]  /*46c0*/  UIADD3 UR18, UR22, 0x6, URZ ;  /* 0x0000000616127890 */ /* 0x000fe2000fffe03f */
[----:B------:R-:W-:Y:S01]  /*46d0*/  IMAD R14, R9, -0x60, RZ ;  /* 0xffffffa0090e7824 */ /* 0x000fe200078e02ff */
[----:B------:R-:W-:Y:S01]  /*46e0*/  UMOV UR19, 0x40000040 ;  /* 0x4000004000137882 */ /* 0x000fe20000000000 */
[----:B------:R-:W-:-:S02]  /*46f0*/  IMAD.U32 R12, RZ, RZ, UR31 ;  /* 0x0000001fff0c7e24 */ /* 0x000fc4000f8e00ff */
[----:B------:R-:W-:-:S03]  /*4700*/  VIADD R22, R14, 0x1 ;  /* 0x000000010e167836 */ /* 0x000fc60000000000 */
[----:B------:R-:W2:Y:S01]  /*4710*/  @P1 LDC R15, c[0x0][0x44c] ;  /* 0x00011300ff0f1b82 */ /* 0x000ea20000000800 */
[----:B------:R-:W-:-:S04]  /*4720*/  IMAD R21, R5, -0x2, R22 ;  /* 0xfffffffe05157824 */ /* 0x000fc800078e0216 */
[----:B------:R-:W-:-:S03]  /*4730*/  IMAD R21, R16, UR30, R21 ;  /* 0x0000001e10157c24 */ /* 0x000fc6000f8e0215 */
[----:B-1----:R-:W1:Y:S01]  /*4740*/  @P1 LDC R4, c[0x0][0x450] ;  /* 0x00011400ff041b82 */ /* 0x002e620000000800 */
[----:B--2---:R-:W-:-:S05]  /*4750*/  @P1 IMAD.HI.U32 R15, R6, R15, RZ ;  /* 0x0000000f060f1227 */ /* 0x004fca00078e00ff */
[----:B-1----:R-:W-:Y:S01]  /*4760*/  @P1 SHF.R.U32.HI R20, RZ, R4, R15 ;  /* 0x00000004ff141219 */ /* 0x002fe2000001160f */
[----:B------:R-:W-:Y:S01]  /*4770*/  @!P0 VIADD R15, R12, 0x22840 ;  /* 0x000228400c0f8836 */ /* 0x000fe20000000000 */
[----:B------:R-:W-:Y:S02]  /*4780*/  PLOP3.LUT P1, PT, PT, PT, UP1, 0x40, 0x0 ;  /* 0x000000000000781c */ /* 0x000fe40003f2e818 */
[----:B------:R-:W-:Y:S01]  /*4790*/  IADD3 R4, -R19, 0xb, RZ ;  /* 0x0000000b13047810 */ /* 0x000fe20007ffe1ff */
[----:B------:R-:W1:Y:S01]  /*47a0*/  SHFL.IDX PT, R201, R20, RZ, 0x1c1f ;  /* 0x001c1fff14c97589 */ /* 0x000e6200000e0000 */
[----:B------:R-:W-:Y:S01]  /*47b0*/  @!P0 PRMT R15, RZ, 0x654, R15 ;  /* 0x00000654ff0f8816 */ /* 0x000fe2000000000f */
[----:B------:R-:W-:Y:S02]  /*47c0*/  WARPGROUP.DEPBAR.LE gsb0, 0x0 ;  /* 0x00008000000079c5 */ /* 0x000fe40000010000 */
[----:B------:R-:W-:-:S06]  /*47d0*/  WARPGROUP.ARRIVE ;  /* 0x00000000000079c5 */ /* 0x000fcc0000000000 */
[----:B------:R-:W-:Y:S01]  /*47e0*/  HGMMA.64x96x16.F32.BF16 R152, gdesc[UR8], R152, gsb0 ;  /* 0x01600000089879f0 */ /* 0x000fe20008001898 */
[----:B------:R-:W-:Y:S02]  /*47f0*/  UMOV UR11, UR27 ;  /* 0x0000001b000b7c82 */ /* 0x000fe40008000000 */
[----:B------:R-:W-:-:S04]  /*4800*/  VIADD R21, R21, -UR11 ;  /* 0x8000000b15157c36 */ /* 0x000fc80008000000 */
[C---:B------:R-:W-:Y:S02]  /*4810*/  VIADD R22, R21.reuse, UR28 ;  /* 0x0000001c15167c36 */ /* 0x040fe40008000000 */
[----:B------:R-:W-:Y:S02]  /*4820*/  VIADD R200, R21, UR7 ;  /* 0x0000000715c87c36 */ /* 0x000fe40008000000 */
[C---:B-1----:R-:W-:Y:S02]  /*4830*/  IMAD.IADD R21, R201.reuse, 0x1, R22 ;  /* 0x00000001c9157824 */ /* 0x042fe400078e0216 */
[----:B------:R-:W-:Y:S01]  /*4840*/  IMAD.IADD R23, R201, 0x1, R200 ;  /* 0x00000001c9177824 */ /* 0x000fe200078e02c8 */
        /* <DEDUP_REMOVED lines=8> */
[----:B------:R1:W-:Y:S01]  /*48d0*/  @!P0 SYNCS.ARRIVE.TRANS64.RED.A1T0 RZ, [R15+URZ], RZ ;  /* 0x000000ff0fff89a7 */ /* 0x0003e2000810043f */
[----:B------:R-:W-:Y:S05]  /*48e0*/  @P1 BRA `(.L_x_10708) ;  /* 0x00000000005c1947 */ /* 0x000fea0003800000 */
[----:B-1----:R-:W-:Y:S01]  /*48f0*/  IMAD R15, R16, UR30, R201 ;  /* 0x0000001e100f7c24 */ /* 0x002fe2000f8e02c9 */
        /* <DEDUP_REMOVED lines=12> */
.L_x_10710:
[----:B------:R-:W-:-:S05]  /*49c0*/  IMAD.U32 R201, RZ, RZ, UR29 ;  /* 0x0000001dffc97e24 */ /* 0x000fca000f8e00ff */
[----:B------:R-:W-:-:S13]  /*49d0*/  ISETP.NE.AND P1, PT, R201, 0x1, PT ;  /* 0x00000001c900780c */ /* 0x000fda0003f25270 */
[----:B------:R-:W1:Y:S02]  /*49e0*/  @P1 LDC.64 R202, c[0x0][0x9e8] ;  /* 0x00027a00ffca1b82 */ /* 0x000e640000000a00 */
[----:B-1----:R-:W-:-:S05]  /*49f0*/  @P1 IMAD.HI.U32 R202, R15, R202, RZ ;  /* 0x000000ca0fca1227 */ /* 0x002fca00078e00ff */
[----:B------:R-:W-:-:S07]  /*4a00*/  @P1 SHF.R.U32.HI R15, RZ, R203, R202 ;  /* 0x000000cbff0f1219 */ /* 0x000fce00000116ca */
.L_x_10711:
[----:B------:R-:W-:Y:S05]  /*4a10*/  BSYNC B0 ;  /* 0x0000000000007941 */ /* 0x000fea0003800000 */
.L_x_10709:
[----:B------:R-:W-:-:S04]  /*4a20*/  IMAD R202, R5, -0x2, R14 ;  /* 0xfffffffe05ca7824 */ /* 0x000fc800078e020e */
[----:B------:R-:W-:-:S05]  /*4a30*/  IMAD R202, R15, R201, R202 ;  /* 0x000000c90fca7224 */ /* 0x000fca00078e02ca */
[----:B------:R-:W-:Y:S02]  /*4a40*/  VIADDMNMX R21, R202, R201, R21, PT ;  /* 0x000000c9ca157246 */ /* 0x000fe40003800115 */
[----:B------:R-:W-:-:S07]  /*4a50*/  VIMNMX R23, R23, R202, !PT ;  /* 0x000000ca17177248 */ /* 0x000fce0007fe0100 */
.L_x_10708:
[C---:B------:R-:W-:Y:S02]  /*4a60*/  ISETP.GE.AND P1, PT, R14.reuse, 0x1, PT ;  /* 0x000000010e00780c */ /* 0x040fe40003f26270 */
[----:B------:R-:W-:Y:S02]  /*4a70*/  ISETP.GE.AND P4, PT, R14, 0x9, PT ;  /* 0x000000090e00780c */ /* 0x000fe40003f86270 */
[----:B------:R-:W-:Y:S02]  /*4a80*/  LOP3.LUT R17, R17, 0xfffbffff, RZ, 0xc0, !PT ;  /* 0xfffbffff11117812 */ /* 0x000fe400078ec0ff */
[----:B------:R-:W-:-:S04]  /*4a90*/  ISETP.GT.AND P2, PT, R23, RZ, !P1 ;  /* 0x000000ff1700720c */ /* 0x000fc80004f44270 */
[----:B------:R-:W-:-:S03]  /*4aa0*/  ISETP.LT.OR P2, PT, R21, 0x1, P2 ;  /* 0x000000011500780c */ /* 0x000fc60001741670 */
[----:B------:R-:W-:Y:S02]  /*4ab0*/  @P1 LOP3.LUT R17, R17, 0x40000, RZ, 0xfc, !PT ;  /* 0x0004000011111812 */ /* 0x000fe400078efcff */
[----:B------:R-:W-:Y:S02]  /*4ac0*/  ISETP.GE.AND P1, PT, R14, 0x2, PT ;  /* 0x000000020e00780c */ /* 0x000fe40003f26270 */
[----:B------:R-:W-:Y:S02]  /*4ad0*/  LOP3.LUT R17, R17, 0xfffffffd, RZ, 0xc0, !PT ;  /* 0xfffffffd11117812 */ /* 0x000fe400078ec0ff */
[----:B-1----:R-:W-:Y:S02]  /*4ae0*/  FSEL R15, R152, -INF , !P2 ;  /* 0xff800000980f7808 */ /* 0x002fe40005000000 */
[----:B------:R-:W-:Y:S02]  /*4af0*/  ISETP.GT.AND P3, PT, R23, 0x1, !P1 ;  /* 0x000000011700780c */ /* 0x000fe40004f64270 */
[----:B------:R-:W-:-:S02]  /*4b00*/  @P4 LOP3.LUT R17, R17, 0x2, RZ, 0xfc, !PT ;  /* 0x0000000211114812 */ /* 0x000fc400078efcff */
[----:B------:R-:W-:Y:S02]  /*4b10*/  ISETP.GT.AND P2, PT, R23, 0x8, !P4 ;  /* 0x000000081700780c */ /* 0x000fe40006744270 */
[C---:B------:R-:W-:Y:S02]  /*4b20*/  ISETP.GE.AND P4, PT, R14.reuse, 0xa, PT ;  /* 0x0000000a0e00780c */ /* 0x040fe40003f86270 */
[C---:B------:R-:W-:Y:S02]  /*4b30*/  ISETP.LT.OR P3, PT, R21.reuse, 0x2, P3 ;  /* 0x000000021500780c */ /* 0x040fe40001f61670 */
[----:B------:R-:W-:Y:S02]  /*4b40*/  ISETP.LT.OR P2, PT, R21, 0x9, P2 ;  /* 0x000000091500780c */ /* 0x000fe40001741670 */
[----:B------:R-:W-:Y:S02]  /*4b50*/  FSEL R153, R153, -INF , !P3 ;  /* 0xff80000099997808 */ /* 0x000fe40005800000 */
[----:B------:R-:W-:-:S02]  /*4b60*/  ISETP.GE.AND P3, PT, R14, 0x11, PT ;  /* 0x000000110e00780c */ /* 0x000fc40003f66270 */
[----:B------:R-:W-:Y:S02]  /*4b70*/  LOP3.LUT R17, R17, 0xfffffffb, RZ, 0xc0, !PT ;  /* 0xfffffffb11117812 */ /* 0x000fe400078ec0ff */
[----:B------:R-:W-:Y:S02]  /*4b80*/  FSEL R156, R156, -INF , !P2 ;  /* 0xff8000009c9c7808 */ /* 0x000fe40005000000 */
[----:B------:R-:W-:Y:S02]  /*4b90*/  ISETP.GT.AND P2, PT, R23, 0x9, !P4 ;  /* 0x000000091700780c */ /* 0x000fe40006744270 */
[----:B------:R-:W-:Y:S02]  /*4ba0*/  @P4 LOP3.LUT R17, R17, 0x4, RZ, 0xfc, !PT ;  /* 0x0000000411114812 */ /* 0x000fe400078efcff */
[----:B------:R-:W-:Y:S02]  /*4bb0*/  ISETP.LT.OR P2, PT, R21, 0xa, P2 ;  /* 0x0000000a1500780c */ /* 0x000fe40001741670 */
[----:B------:R-:W-:-:S02]  /*4bc0*/  LOP3.LUT R17, R17, 0xfffffff7, RZ, 0xc0, !PT ;  /* 0xfffffff711117812 */ /* 0x000fc400078ec0ff */
[----:B------:R-:W-:Y:S02]  /*4bd0*/  FSEL R157, R157, -INF , !P2 ;  /* 0xff8000009d9d7808 */ /* 0x000fe40005000000 */
[----:B------:R-:W-:Y:S02]  /*4be0*/  @P3 LOP3.LUT R17, R17, 0x8, RZ, 0xfc, !PT ;  /* 0x0000000811113812 */ /* 0x000fe400078efcff */
[----:B------:R-:W-:Y:S02]  /*4bf0*/  ISETP.GT.AND P2, PT, R23, 0x10, !P3 ;  /* 0x000000101700780c */ /* 0x000fe40005f44270 */
[----:B------:R-:W-:Y:S02]  /*4c00*/  ISETP.GE.AND P3, PT, R14, 0x12, PT ;  /* 0x000000120e00780c */ /* 0x000fe40003f66270 */
[----:B------:R-:W-:Y:S02]  /*4c10*/  ISETP.LT.OR P2, PT, R21, 0x11, P2 ;  /* 0x000000111500780c */ /* 0x000fe40001741670 */
[----:B------:R-:W-:-:S02]  /*4c20*/  LOP3.LUT R17, R17, 0xffffffef, RZ, 0xc0, !PT ;  /* 0xffffffef11117812 */ /* 0x000fc400078ec0ff */
        /* <DEDUP_REMOVED lines=102> */
[----:B------:R-:W-:-:S04]  /*5290*/  ISETP.GT.AND P6, PT, R23, 0x59, !P6 ;  /* 0x000000591700780c */ /* 0x000fc800077c4270 */
[----:B------:R-:W-:Y:S02]  /*52a0*/  ISETP.LT.OR P6, PT, R21, 0x5a, P6 ;  /* 0x0000005a1500780c */ /* 0x000fe400037c1670 */
[----:B------:R-:W1:Y:S02]  /*52b0*/  SHFL.IDX PT, R21, R20, 0x1, 0x1c1f ;  /* 0x003c1f0014157f89 */ /* 0x000e6400000e0000 */
[----:B------:R-:W-:Y:S02]  /*52c0*/  FSEL R197, R197, -INF , !P6 ;  /* 0xff800000c5c57808 */ /* 0x000fe40007000000 */
[----:B------:R-:W-:Y:S01]  /*52d0*/  PLOP3.LUT P6, PT, PT, PT, UP1, 0x40, 0x0 ;  /* 0x000000000000781c */ /* 0x000fe20003fce818 */
[--C-:B-1----:R-:W-:Y:S02]  /*52e0*/  IMAD.IADD R22, R22, 0x1, R21.reuse ;  /* 0x0000000116167824 */ /* 0x102fe400078e0215 */
[----:B------:R-:W-:-:S10]  /*52f0*/  IMAD.IADD R200, R200, 0x1, R21 ;  /* 0x00000001c8c87824 */ /* 0x000fd400078e0215 */
[----:B------:R-:W-:Y:S05]  /*5300*/  @P6 BRA `(.L_x_10712) ;  /* 0x00000000005c6947 */ /* 0x000fea0003800000 */
        /* <DEDUP_REMOVED lines=13> */
.L_x_10714:
[----:B------:R-:W-:-:S05]  /*53e0*/  IMAD.U32 R152, RZ, RZ, UR29 ;  /* 0x0000001dff987e24 */ /* 0x000fca000f8e00ff */
[----:B------:R-:W-:-:S13]  /*53f0*/  ISETP.NE.AND P6, PT, R152, 0x1, PT ;  /* 0x000000019800780c */ /* 0x000fda0003fc5270 */
[----:B------:R-:W1:Y:S02]  /*5400*/  @P6 LDC.64 R20, c[0x0][0x9e8] ;  /* 0x00027a00ff146b82 */ /* 0x000e640000000a00 */
[----:B-1----:R-:W-:-:S05]  /*5410*/  @P6 IMAD.HI.U32 R20, R23, R20, RZ ;  /* 0x0000001417146227 */ /* 0x002fca00078e00ff */
[----:B------:R-:W-:-:S07]  /*5420*/  @P6 SHF.R.U32.HI R23, RZ, R21, R20 ;  /* 0x00000015ff176219 */ /* 0x000fce0000011614 */
.L_x_10715:
[----:B------:R-:W-:Y:S05]  /*5430*/  BSYNC B0 ;  /* 0x0000000000007941 */ /* 0x000fea0003800000 */
.L_x_10713:
[----:B------:R-:W-:-:S04]  /*5440*/  IMAD R14, R5, -0x2, R14 ;  /* 0xfffffffe050e7824 */ /* 0x000fc800078e020e */
[----:B------:R-:W-:-:S05]  /*5450*/  IMAD R23, R23, R152, R14 ;  /* 0x0000009817177224 */ /* 0x000fca00078e020e */
[----:B------:R-:W-:Y:S02]  /*5460*/  VIADDMNMX R22, R23, R152, R22, PT ;  /* 0x0000009817167246 */ /* 0x000fe40003800116 */
[----:B------:R-:W-:-:S07]  /*5470*/  VIMNMX R200, R200, R23, !PT ;  /* 0x00000017c8c87248 */ /* 0x000fce0007fe0100 */
.L_x_10712:
[----:B------:R-:W-:Y:S01]  /*5480*/  ISETP.GT.AND P1, PT, R200, 0x1, !P1 ;  /* 0x00000001c800780c */ /* 0x000fe20004f24270 */
[----:B------:R-:W-:Y:S01]  /*5490*/  UMOV UR10, UR26 ;  /* 0x0000001a000a7c82 */ /* 0x000fe20008000000 */
[----:B------:R-:W-:Y:S02]  /*54a0*/  LOP3.LUT P6, RZ, R17, 0x10000, RZ, 0xc0, !PT ;  /* 0x0001000011ff7812 */ /* 0x000fe400078cc0ff */
[----:B------:R-:W-:Y:S02]  /*54b0*/  ISETP.LT.OR P1, PT, R22, 0x2, P1 ;  /* 0x000000021600780c */ /* 0x000fe40000f21670 */
[----:B------:R-:W-:Y:S02]  /*54c0*/  FMNMX.FTZ R14, R15, R0, !PT ;  /* 0x000000000f0e7209 */ /* 0x000fe40007810000 */
[----:B------:R-:W-:Y:S02]  /*54d0*/  FSEL R155, R155, -INF , !P1 ;  /* 0xff8000009b9b7808 */ /* 0x000fe40004800000 */
[----:B------:R-:W-:-:S02]  /*54e0*/  LOP3.LUT P1, RZ, R17, 0x2, RZ, 0xc0, !PT ;  /* 0x0000000211ff7812 */ /* 0x000fc4000782c0ff */
[----:B------:R-:W-:Y:S02]  /*54f0*/  FMNMX.FTZ R21, R153, R14, !PT ;  /* 0x0000000e99157209 */ /* 0x000fe40007810000 */
[----:B------:R-:W-:Y:S02]  /*5500*/  ISETP.GT.AND P1, PT, R200, 0x8, !P1 ;  /* 0x00000008c800780c */ /* 0x000fe40004f24270 */
[----:B------:R-:W-:Y:S02]  /*5510*/  FMNMX.FTZ R14, R156, R21, !PT ;  /* 0x000000159c0e7209 */ /* 0x000fe40007810000 */
[----:B------:R-:W-:Y:S02]  /*5520*/  ISETP.LT.OR P1, PT, R22, 0x9, P1 ;  /* 0x000000091600780c */ /* 0x000fe40000f21670 */
[----:B------:R-:W-:Y:S02]  /*5530*/  FMNMX.FTZ R21, R157, R14, !PT ;  /* 0x0000000e9d157209 */ /* 0x000fe40007810000 */
        /* <DEDUP_REMOVED lines=46> */
[----:B------:R-:W-:Y:S02]  /*5820*/  FMNMX.FTZ R20, R197, R14, !PT ;  /* 0x0000000ec5147209 */ /* 0x000fe40007810000 */
[----:B------:R-:W-:Y:S02]  /*5830*/  FSEL R171, R171, -INF , !P1 ;  /* 0xff800000abab7808 */ /* 0x000fe40004800000 */
[C---:B------:R-:W-:Y:S01]  /*5840*/  LOP3.LUT P1, RZ, R17.reuse, 0x2000, RZ, 0xc0, !PT ;  /* 0x0000200011ff7812 */ /* 0x040fe2000782c0ff */
[----:B------:R-:W1:Y:S01]  /*5850*/  SHFL.BFLY PT, R21, R20, 0x2, 0x1f ;  /* 0x0c401f0014157f89 */ /* 0x000e6200000e0000 */
        /* <DEDUP_REMOVED lines=10> */
[----:B------:R-:W-:Y:S02]  /*5900*/  ISETP.LT.OR P1, PT, R22, 0x2a, P1 ;  /* 0x0000002a1600780c */ /* 0x000fe40000f21670 */
[----:B------:R-:W-:Y:S02]  /*5910*/  ISETP.GT.AND P4, PT, R200, 0x51, !P4 ;  /* 0x00000051c800780c */ /* 0x000fe40006784270 */
[----:B------:R-:W-:-:S02]  /*5920*/  FSEL R175, R175, -INF , !P1 ;  /* 0xff800000afaf7808 */ /* 0x000fc40004800000 */
[----:B------:R-:W-:Y:S02]  /*5930*/  LOP3.LUT P1, RZ, R17, 0x800, RZ, 0xc0, !PT ;  /* 0x0000080011ff7812 */ /* 0x000fe4000782c0ff */
[----:B-1----:R-:W-:Y:S02]  /*5940*/  FMNMX.FTZ R21, R20, R21, !PT ;  /* 0x0000001514157209 */ /* 0x002fe40007810000 */
[----:B------:R-:W-:Y:S02]  /*5950*/  ISETP.GT.AND P1, PT, R200, 0x30, !P1 ;  /* 0x00000030c800780c */ /* 0x000fe40004f24270 */
[C---:B------:R-:W-:Y:S01]  /*5960*/  ISETP.LT.OR P3, PT, R22.reuse, 0x51, P3 ;  /* 0x000000511600780c */ /* 0x040fe20001f61670 */
[----:B------:R-:W1:Y:S01]  /*5970*/  SHFL.BFLY PT, R14, R21, 0x1, 0x1f ;  /* 0x0c201f00150e7f89 */ /* 0x000e6200000e0000 */
[----:B------:R-:W-:Y:S02]  /*5980*/  ISETP.LT.OR P1, PT, R22, 0x31, P1 ;  /* 0x000000311600780c */ /* 0x000fe40000f21670 */
[----:B------:R-:W-:-:S02]  /*5990*/  ISETP.GT.AND P5, PT, R200, 0x58, !P5 ;  /* 0x00000058c800780c */ /* 0x000fc40006fa4270 */
[----:B------:R-:W-:Y:S02]  /*59a0*/  FSEL R178, R178, -INF , !P1 ;  /* 0xff800000b2b27808 */ /* 0x000fe40004800000 */
[----:B------:R-:W-:Y:S02]  /*59b0*/  LOP3.LUT P1, RZ, R17, 0x400, RZ, 0xc0, !PT ;  /* 0x0000040011ff7812 */ /* 0x000fe4000782c0ff */
[----:B------:R-:W-:Y:S02]  /*59c0*/  ISETP.LT.OR P4, PT, R22, 0x52, P4 ;  /* 0x000000521600780c */ /* 0x000fe40002781670 */
[----:B------:R-:W-:Y:S02]  /*59d0*/  ISETP.GT.AND P1, PT, R200, 0x31, !P1 ;  /* 0x00000031c800780c */ /* 0x000fe40004f24270 */
[----:B------:R-:W-:Y:S02]  /*59e0*/  FSEL R194, R194, -INF , !P3 ;  /* 0xff800000c2c27808 */ /* 0x000fe40005800000 */
[----:B------:R-:W-:-:S02]  /*59f0*/  ISETP.LT.OR P1, PT, R22, 0x32, P1 ;  /* 0x000000321600780c */ /* 0x000fc40000f21670 */
[----:B------:R-:W-:Y:S02]  /*5a00*/  ISETP.LT.OR P5, PT, R22, 0x59, P5 ;  /* 0x000000591600780c */ /* 0x000fe40002fa1670 */
[----:B------:R-:W-:Y:S02]  /*5a10*/  FSEL R179, R179, -INF , !P1 ;  /* 0xff800000b3b37808 */ /* 0x000fe40004800000 */
[----:B------:R-:W-:Y:S02]  /*5a20*/  LOP3.LUT P1, RZ, R17, 0x200, RZ, 0xc0, !PT ;  /* 0x0000020011ff7812 */ /* 0x000fe4000782c0ff */
[----:B------:R-:W-:Y:S02]  /*5a30*/  FSEL R195, R195, -INF , !P4 ;  /* 0xff800000c3c37808 */ /* 0x000fe40006000000 */
[----:B------:R-:W-:Y:S02]  /*5a40*/  ISETP.GT.AND P1, PT, R200, 0x38, !P1 ;  /* 0x00000038c800780c */ /* 0x000fe40004f24270 */
[----:B-1----:R-:W-:-:S02]  /*5a50*/  FMNMX.FTZ R14, R21, R14, !PT ;  /* 0x0000000e150e7209 */ /* 0x002fc40007810000 */
[----:B------:R-:W-:Y:S02]  /*5a60*/  ISETP.LT.OR P1, PT, R22, 0x39, P1 ;  /* 0x000000391600780c */ /* 0x000fe40000f21670 */
[----:B------:R-:W-:Y:S01]  /*5a70*/  FSEL R198, R198, -INF , !P5 ;  /* 0xff800000c6c67808 */ /* 0x000fe20006800000 */
[----:B------:R-:W-:Y:S01]  /*5a80*/  FMUL.FTZ R202, R14, UR10 ;  /* 0x0000000a0eca7c20 */ /* 0x000fe20008410000 */
[----:B------:R-:W-:Y:S02]  /*5a90*/  FSEL R182, R182, -INF , !P1 ;  /* 0xff800000b6b67808 */ /* 0x000fe40004800000 */
[----:B------:R-:W-:-:S04]  /*5aa0*/  LOP3.LUT P1, RZ, R17, 0x100, RZ, 0xc0, !PT ;  /* 0x0000010011ff7812 */ /* 0x000fc8000782c0ff */
[----:B------:R-:W-:-:S04]  /*5ab0*/  ISETP.GT.AND P1, PT, R200, 0x39, !P1 ;  /* 0x00000039c800780c */ /* 0x000fc80004f24270 */
[----:B------:R-:W-:-:S04]  /*5ac0*/  ISETP.LT.OR P1, PT, R22, 0x3a, P1 ;  /* 0x0000003a1600780c */ /* 0x000fc80000f21670 */
        /* <DEDUP_REMOVED lines=23> */
[--C-:B------:R-:W-:Y:S01]  /*5c40*/  FFMA.FTZ R152, R15, UR10, -R202.reuse ;  /* 0x0000000a0f987c23 */ /* 0x100fe200080108ca */
[----:B------:R-:W-:Y:S01]  /*5c50*/  FMNMX.FTZ R20, R158, R21, !PT ;  /* 0x000000159e147209 */ /* 0x000fe20007810000 */
[--C-:B------:R-:W-:Y:S01]  /*5c60*/  FFMA.FTZ R15, R153, UR10, -R202.reuse ;  /* 0x0000000a990f7c23 */ /* 0x100fe200080108ca */
[--C-:B------:R-:W-:Y:S01]  /*5c70*/  FFMA.FTZ R154, R156, UR10, -R202.reuse ;  /* 0x0000000a9c9a7c23 */ /* 0x100fe200080108ca */
[--C-:B------:R-:W-:Y:S01]  /*5c80*/  FFMA.FTZ R156, R160, UR10, -R202.reuse ;  /* 0x0000000aa09c7c23 */ /* 0x100fe200080108ca */
[----:B------:R-:W-:Y:S01]  /*5c90*/  FMNMX.FTZ R21, R159, R20, !PT ;  /* 0x000000149f157209 */ /* 0x000fe20007810000 */
[--C-:B------:R-:W-:Y:S01]  /*5ca0*/  FFMA.FTZ R168, R168, UR10, -R202.reuse ;  /* 0x0000000aa8a87c23 */ /* 0x100fe200080108ca */
[----:B------:R-:W-:Y:S01]  /*5cb0*/  FSEL R199, R199, -INF , !P2 ;  /* 0xff800000c7c77808 */ /* 0x000fe20005000000 */
[----:B------:R-:W-:Y:S01]  /*5cc0*/  MUFU.EX2 R152, R152 ;  /* 0x0000009800987308 */ /* 0x000fe20000000800 */
[----:B------:R-:W-:Y:S01]  /*5cd0*/  FMNMX.FTZ R20, R162, R21, !PT ;  /* 0x00000015a2147209 */ /* 0x000fe20007810000 */
[--C-:B------:R-:W-:Y:S01]  /*5ce0*/  FFMA.FTZ R21, R157, UR10, -R202.reuse ;  /* 0x0000000a9d157c23 */ /* 0x100fe200080108ca */
[--C-:B------:R-:W-:Y:S01]  /*5cf0*/  FFMA.FTZ R173, R173, UR10, -R202.reuse ;  /* 0x0000000aadad7c23 */ /* 0x100fe200080108ca */
[----:B------:R-:W-:Y:S01]  /*5d00*/  FFMA.FTZ R196, R196, UR10, -R202 ;  /* 0x0000000ac4c47c23 */ /* 0x000fe200080108ca */
[----:B------:R-:W-:-:S03]  /*5d10*/  FMNMX.FTZ R23, R163, R20, !PT ;  /* 0x00000014a3177209 */ /* 0x000fc60007810000 */
[----:B------:R-:W-:Y:S01]  /*5d20*/  MUFU.EX2 R15, R15 ;  /* 0x0000000f000f7308 */ /* 0x000fe20000000800 */
[----:B------:R-:W-:-:S04]  /*5d30*/  FMNMX.FTZ R20, R166, R23, !PT ;  /* 0x00000017a6147209 */ /* 0x000fc80007810000 */
[----:B------:R-:W-:-:S03]  /*5d40*/  FMNMX.FTZ R23, R167, R20, !PT ;  /* 0x00000014a7177209 */ /* 0x000fc60007810000 */
[----:B------:R-:W-:Y:S01]  /*5d50*/  MUFU.EX2 R154, R154 ;  /* 0x0000009a009a7308 */ /* 0x000fe20000000800 */
[----:B------:R-:W-:Y:S01]  /*5d60*/  FMNMX.FTZ R20, R170, R23, !PT ;  /* 0x00000017aa147209 */ /* 0x000fe20007810000 */
[--C-:B------:R-:W-:Y:S01]  /*5d70*/  FFMA.FTZ R23, R161, UR10, -R202.reuse ;  /* 0x0000000aa1177c23 */ /* 0x100fe200080108ca */
[----:B------:R-:W-:Y:S02]  /*5d80*/  FFMA.FTZ R161, R164, UR10, -R202 ;  /* 0x0000000aa4a17c23 */ /* 0x000fe400080108ca */
[----:B------:R-:W-:-:S03]  /*5d90*/  FMNMX.FTZ R153, R171, R20, !PT ;  /* 0x00000014ab997209 */ /* 0x000fc60007810000 */
[----:B------:R-:W-:Y:S01]  /*5da0*/  MUFU.EX2 R21, R21 ;  /* 0x0000001500157308 */ /* 0x000fe20000000800 */
[----:B------:R-:W-:-:S04]  /*5db0*/  FMNMX.FTZ R20, R174, R153, !PT ;  /* 0x00000099ae147209 */ /* 0x000fc80007810000 */
[----:B------:R-:W-:-:S03]  /*5dc0*/  FMNMX.FTZ R153, R175, R20, !PT ;  /* 0x00000014af997209 */ /* 0x000fc60007810000 */
[----:B------:R1:W-:Y:S01]  /*5dd0*/  MUFU.EX2 R20, R161 ;  /* 0x000000a100147308 */ /* 0x0003e20000000800 */
[----:B------:R-:W-:Y:S01]  /*5de0*/  FMNMX.FTZ R160, R178, R153, !PT ;  /* 0x00000099b2a07209 */ /* 0x000fe20007810000 */
[----:B------:R-:W-:-:S03]  /*5df0*/  FFMA.FTZ R153, R165, UR10, -R202 ;  /* 0x0000000aa5997c23 */ /* 0x000fc600080108ca */
[----:B------:R-:W-:-:S03]  /*5e00*/  FMNMX.FTZ R157, R179, R160, !PT ;  /* 0x000000a0b39d7209 */ /* 0x000fc60007810000 */
[----:B------:R-:W-:Y:S01]  /*5e10*/  MUFU.EX2 R156, R156 ;  /* 0x0000009c009c7308 */ /* 0x000fe20000000800 */
[----:B------:R-:W-:-:S04]  /*5e20*/  FMNMX.FTZ R160, R182, R157, !PT ;  /* 0x0000009db6a07209 */ /* 0x000fc80007810000 */
[----:B------:R-:W-:-:S03]  /*5e30*/  FMNMX.FTZ R157, R183, R160, !PT ;  /* 0x000000a0b79d7209 */ /* 0x000fc60007810000 */
[----:B------:R2:W-:Y:S01]  /*5e40*/  MUFU.EX2 R160, R168 ;  /* 0x000000a800a07308 */ /* 0x0005e20000000800 */
[----:B------:R-:W-:Y:S01]  /*5e50*/  FMNMX.FTZ R164, R186, R157, !PT ;  /* 0x0000009dbaa47209 */ /* 0x000fe20007810000 */
[--C-:B------:R-:W-:Y:S01]  /*5e60*/  FFMA.FTZ R157, R169, UR10, -R202.reuse ;  /* 0x0000000aa99d7c23 */ /* 0x100fe200080108ca */
[--C-:B------:R-:W-:Y:S01]  /*5e70*/  FFMA.FTZ R169, R180, UR10, -R202.reuse ;  /* 0x0000000ab4a97c23 */ /* 0x100fe200080108ca */
[--C-:B------:R-:W-:Y:S01]  /*5e80*/  FFMA.FTZ R180, R189, UR10, -R202.reuse ;  /* 0x0000000abdb47c23 */ /* 0x100fe200080108ca */
[----:B-1----:R-:W-:Y:S02]  /*5e90*/  FMNMX.FTZ R161, R187, R164, !PT ;  /* 0x000000a4bba17209 */ /* 0x002fe40007810000 */
[----:B------:R-:W-:Y:S01]  /*5ea0*/  FSEL R189, R14, RZ, P1 ;  /* 0x000000ff0ebd7208 */ /* 0x000fe20000800000 */
[----:B------:R-:W-:Y:S01]  /*5eb0*/  MUFU.EX2 R23, R23 ;  /* 0x0000001700177308 */ /* 0x000fe20000000800 */
[----:B------:R-:W-:Y:S01]  /*5ec0*/  FMNMX.FTZ R164, R190, R161, !PT ;  /* 0x000000a1bea47209 */ /* 0x000fe20007810000 */
[--C-:B--2---:R-:W-:Y:S01]  /*5ed0*/  FFMA.FTZ R168, R177, UR10, -R202.reuse ;  /* 0x0000000ab1a87c23 */ /* 0x104fe200080108ca */
[----:B------:R-:W-:Y:S01]  /*5ee0*/  FFMA.FTZ R161, R172, UR10, -R202 ;  /* 0x0000000aaca17c23 */ /* 0x000fe200080108ca */
[----:B------:R-:W-:Y:S01]  /*5ef0*/  FADD.FTZ R189, -R189, R0 ;  /* 0x00000000bdbd7221 */ /* 0x000fe20000010100 */
[----:B------:R-:W-:Y:S01]  /*5f00*/  FMNMX.FTZ R165, R191, R164, !PT ;  /* 0x000000a4bfa57209 */ /* 0x000fe20007810000 */
[--C-:B------:R-:W-:Y:S01]  /*5f10*/  FFMA.FTZ R172, R181, UR10, -R202.reuse ;  /* 0x0000000ab5ac7c23 */ /* 0x100fe200080108ca */
[----:B------:R-:W-:Y:S01]  /*5f20*/  FFMA.FTZ R181, R192, UR10, -R202 ;  /* 0x0000000ac0b57c23 */ /* 0x000fe200080108ca */
        /* <DEDUP_REMOVED lines=8> */
[----:B------:R-:W-:Y:S02]  /*5fb0*/  MUFU.EX2 R161, R161 ;  /* 0x000000a100a17308 */ /* 0x000fe40000000800 */
[----:B------:R-:W1:Y:S06]  /*5fc0*/  SHFL.BFLY PT, R177, R22, 0x2, 0x1f ;  /* 0x0c401f0016b17f89 */ /* 0x000e6c00000e0000 */
[----:B------:R2:W-:Y:S08]  /*5fd0*/  MUFU.EX2 R164, R173 ;  /* 0x000000ad00a47308 */ /* 0x0005f00000000800 */
[----:B------:R-:W-:Y:S01]  /*5fe0*/  MUFU.EX2 R165, R165 ;  /* 0x000000a500a57308 */ /* 0x000fe20000000800 */
[--C-:B--2---:R-:W-:Y:S01]  /*5ff0*/  FFMA.FTZ R173, R184, UR10, -R202.reuse ;  /* 0x0000000ab8ad7c23 */ /* 0x104fe200080108ca */
[----:B------:R-:W-:-:S06]  /*6000*/  FFMA.FTZ R184, R193, UR10, -R202 ;  /* 0x0000000ac1b87c23 */ /* 0x000fcc00080108ca */
[----:B------:R-:W-:Y:S01]  /*6010*/  MUFU.EX2 R168, R168 ;  /* 0x000000a800a87308 */ /* 0x000fe20000000800 */
[----:B-1----:R-:W-:Y:S01]  /*6020*/  FMNMX.FTZ R185, R22, R177, !PT ;  /* 0x000000b116b97209 */ /* 0x002fe20007810000 */
[----:B------:R-:W-:-:S04]  /*6030*/  FFMA.FTZ R177, R188, UR10, -R202 ;  /* 0x0000000abcb17c23 */ /* 0x000fc800080108ca */
[----:B------:R-:W1:Y:S02]  /*6040*/  SHFL.BFLY PT, R22, R185, 0x1, 0x1f ;  /* 0x0c201f00b9167f89 */ /* 0x000e6400000e0000 */
[----:B------:R-:W-:Y:S08]  /*6050*/  MUFU.EX2 R169, R169 ;  /* 0x000000a900a97308 */ /* 0x000ff00000000800 */
[----:B------:R-:W-:Y:S08]  /*6060*/  MUFU.EX2 R172, R172 ;  /* 0x000000ac00ac7308 */ /* 0x000ff00000000800 */
[----:B------:R-:W-:Y:S01]  /*6070*/  MUFU.EX2 R173, R173 ;  /* 0x000000ad00ad7308 */ /* 0x000fe20000000800 */
[----:B-1----:R-:W-:Y:S01]  /*6080*/  FMNMX.FTZ R22, R185, R22, !PT ;  /* 0x00000016b9167209 */ /* 0x002fe20007810000 */
[----:B------:R-:W-:Y:S01]  /*6090*/  FMUL.FTZ R185, R189, UR10 ;  /* 0x0000000abdb97c20 */ /* 0x000fe20008410000 */
[----:B------:R-:W-:-:S05]  /*60a0*/  FFMA.FTZ R189, R197, UR10, -R202 ;  /* 0x0000000ac5bd7c23 */ /* 0x000fca00080108ca */
[----:B------:R-:W-:Y:S01]  /*60b0*/  MUFU.EX2 R176, R176 ;  /* 0x000000b000b07308 */ /* 0x000fe20000000800 */
[C---:B------:R-:W-:Y:S01]  /*60c0*/  FSETP.NEU.FTZ.AND P1, PT, R22.reuse, -INF , PT ;  /* 0xff8000001600780b */ /* 0x040fe20003f3d000 */
[----:B------:R-:W-:-:S05]  /*60d0*/  FMUL.FTZ R200, R22, UR10 ;  /* 0x0000000a16c87c20 */ /* 0x000fca0008410000 */
[----:B------:R-:W-:Y:S01]  /*60e0*/  FSEL R200, R200, RZ, P1 ;  /* 0x000000ffc8c87208 */ /* 0x000fe20000800000 */
[----:B------:R-:W1:Y:S04]  /*60f0*/  MUFU.EX2 R185, R185 ;  /* 0x000000b900b97308 */ /* 0x000e680000000800 */
        /* <DEDUP_REMOVED lines=13> */
[----:B-1----:R-:W-:Y:S01]  /*61d0*/  FFMA.FTZ R192, R185, R3, R152 ;  /* 0x00000003b9c07223 */ /* 0x002fe20000010098 */
[----:B------:R-:W-:Y:S01]  /*61e0*/  F2FP.BF16.F32.PACK_AB R152, R15, R152 ;  /* 0x000000980f98723e */ /* 0x000fe200000010ff */
[--C-:B------:R-:W-:Y:S01]  /*61f0*/  FFMA.FTZ R190, R190, UR10, -R200.reuse ;  /* 0x0000000abebe7c23 */ /* 0x100fe200080108c8 */
[----:B------:R-:W-:Y:S01]  /*6200*/  FFMA.FTZ R191, R191, UR10, -R200 ;  /* 0x0000000abfbf7c23 */ /* 0x000fe200080108c8 */
[----:B------:R-:W-:Y:S01]  /*6210*/  FADD.FTZ R3, R15, R192 ;  /* 0x000000c00f037221 */ /* 0x000fe20000010000 */
[--C-:B------:R-:W-:Y:S01]  /*6220*/  FFMA.FTZ R192, R159, UR10, -R200.reuse ;  /* 0x0000000a9fc07c23 */ /* 0x100fe200080108c8 */
[--C-:B------:R-:W-:Y:S01]  /*6230*/  FFMA.FTZ R159, R162, UR10, -R200.reuse ;  /* 0x0000000aa29f7c23 */ /* 0x100fe200080108c8 */
[----:B------:R-:W-:Y:S01]  /*6240*/  MUFU.EX2 R181, R181 ;  /* 0x000000b500b57308 */ /* 0x000fe20000000800 */
[----:B------:R-:W-:Y:S01]  /*6250*/  FADD.FTZ R158, R154, R3 ;  /* 0x000000039a9e7221 */ /* 0x000fe20000010000 */
[----:B------:R-:W-:Y:S01]  /*6260*/  F2FP.BF16.F32.PACK_AB R154, R21, R154 ;  /* 0x0000009a159a723e */ /* 0x000fe200000010ff */
[--C-:B------:R-:W-:Y:S01]  /*6270*/  FFMA.FTZ R194, R194, UR10, -R200.reuse ;  /* 0x0000000ac2c27c23 */ /* 0x100fe200080108c8 */
[----:B------:R-:W-:Y:S01]  /*6280*/  FFMA.FTZ R195, R195, UR10, -R200 ;  /* 0x0000000ac3c37c23 */ /* 0x000fe200080108c8 */
[----:B------:R-:W-:Y:S01]  /*6290*/  FADD.FTZ R3, R21, R158 ;  /* 0x0000009e15037221 */ /* 0x000fe20000010000 */
[--C-:B------:R-:W-:Y:S01]  /*62a0*/  FFMA.FTZ R198, R198, UR10, -R200.reuse ;  /* 0x0000000ac6c67c23 */ /* 0x100fe200080108c8 */
[----:B------:R-:W-:Y:S01]  /*62b0*/  FFMA.FTZ R199, R199, UR10, -R200 ;  /* 0x0000000ac7c77c23 */ /* 0x000fe200080108c8 */
[----:B------:R-:W1:Y:S01]  /*62c0*/  MUFU.EX2 R184, R184 ;  /* 0x000000b800b87308 */ /* 0x000e620000000800 */
[----:B------:R-:W-:Y:S01]  /*62d0*/  FADD.FTZ R158, R156, R3 ;  /* 0x000000039c9e7221 */ /* 0x000fe20000010000 */
[----:B------:R-:W-:Y:S01]  /*62e0*/  F2FP.BF16.F32.PACK_AB R156, R23, R156 ;  /* 0x0000009c179c723e */ /* 0x000fe200000010ff */
[-C--:B------:R-:W-:Y:S01]  /*62f0*/  FMUL.FTZ R24, R24, R185.reuse ;  /* 0x000000b918187220 */ /* 0x080fe20000410000 */
[-C--:B------:R-:W-:Y:S01]  /*6300*/  FMUL.FTZ R25, R25, R185.reuse ;  /* 0x000000b919197220 */ /* 0x080fe20000410000 */
[----:B------:R-:W-:Y:S01]  /*6310*/  FADD.FTZ R3, R23, R158 ;  /* 0x0000009e17037221 */ /* 0x000fe20000010000 */
[-C--:B------:R-:W-:Y:S01]  /*6320*/  FMUL.FTZ R28, R28, R185.reuse ;  /* 0x000000b91c1c7220 */ /* 0x080fe20000410000 */
[-C--:B------:R-:W-:Y:S01]  /*6330*/  FMUL.FTZ R29, R29, R185.reuse ;  /* 0x000000b91d1d7220 */ /* 0x080fe20000410000 */
[----:B------:R3:W4:Y:S01]  /*6340*/  MUFU.EX2 R0, R196 ;  /* 0x000000c400007308 */ /* 0x0007220000000800 */
[----:B------:R-:W-:Y:S01]  /*6350*/  FADD.FTZ R158, R20, R3 ;  /* 0x00000003149e7221 */ /* 0x000fe20000010000 */
[-C--:B------:R-:W-:Y:S01]  /*6360*/  FMUL.FTZ R32, R32, R185.reuse ;  /* 0x000000b920207220 */ /* 0x080fe20000410000 */
[-C--:B------:R-:W-:Y:S01]  /*6370*/  FMUL.FTZ R33, R33, R185.reuse ;  /* 0x000000b921217220 */ /* 0x080fe20000410000 */
[-C--:B------:R-:W-:Y:S01]  /*6380*/  FMUL.FTZ R36, R36, R185.reuse ;  /* 0x000000b924247220 */ /* 0x080fe20000410000 */
[----:B------:R-:W-:Y:S01]  /*6390*/  FADD.FTZ R3, R153, R158 ;  /* 0x0000009e99037221 */ /* 0x000fe20000010000 */
[-C--:B------:R-:W-:Y:S01]  /*63a0*/  FMUL.FTZ R37, R37, R185.reuse ;  /* 0x000000b925257220 */ /* 0x080fe20000410000 */
[----:B------:R-:W-:Y:S01]  /*63b0*/  FMUL.FTZ R40, R40, R185 ;  /* 0x000000b928287220 */ /* 0x000fe20000410000 */
[----:B------:R-:W-:Y:S01]  /*63c0*/  MUFU.EX2 R193, R193 ;  /* 0x000000c100c17308 */ /* 0x000fe20000000800 */
[----:B------:R-:W-:Y:S01]  /*63d0*/  FADD.FTZ R158, R160, R3 ;  /* 0x00000003a09e7221 */ /* 0x000fe20000010000 */
[----:B------:R-:W-:Y:S01]  /*63e0*/  FSEL R3, R22, RZ, P1 ;  /* 0x000000ff16037208 */ /* 0x000fe20000800000 */
[--C-:B---3--:R-:W-:Y:S01]  /*63f0*/  FFMA.FTZ R196, R163, UR10, -R200.reuse ;  /* 0x0000000aa3c47c23 */ /* 0x108fe200080108c8 */
[----:B------:R-:W-:Y:S01]  /*6400*/  FFMA.FTZ R163, R166, UR10, -R200 ;  /* 0x0000000aa6a37c23 */ /* 0x000fe200080108c8 */
[----:B------:R-:W-:Y:S01]  /*6410*/  FADD.FTZ R158, R157, R158 ;  /* 0x0000009e9d9e7221 */ /* 0x000fe20000010000 */
[----:B------:R-:W-:Y:S01]  /*6420*/  F2FP.BF16.F32.PACK_AB R166, R172, R169 ;  /* 0x000000a9aca6723e */ /* 0x000fe200000010ff */
[----:B------:R-:W-:Y:S01]  /*6430*/  FADD.FTZ R3, -R3, R10 ;  /* 0x0000000a03037221 */ /* 0x000fe20000010100 */
[----:B------:R-:W-:Y:S01]  /*6440*/  MUFU.EX2 R188, R188 ;  /* 0x000000bc00bc7308 */ /* 0x000fe20000000800 */
[----:B------:R-:W-:Y:S01]  /*6450*/  FADD.FTZ R197, R161, R158 ;  /* 0x0000009ea1c57221 */ /* 0x000fe20000010000 */
[--C-:B------:R-:W-:Y:S01]  /*6460*/  FFMA.FTZ R10, R167, UR10, -R200.reuse ;  /* 0x0000000aa70a7c23 */ /* 0x100fe200080108c8 */
[----:B------:R-:W-:Y:S01]  /*6470*/  FFMA.FTZ R167, R170, UR10, -R200 ;  /* 0x0000000aaaa77c23 */ /* 0x000fe200080108c8 */
[----:B--2---:R-:W-:Y:S01]  /*6480*/  F2FP.BF16.F32.PACK_AB R170, R180, R177 ;  /* 0x000000b1b4aa723e */ /* 0x004fe200000010ff */
[----:B------:R-:W-:Y:S01]  /*6490*/  FADD.FTZ R158, R164, R197 ;  /* 0x000000c5a49e7221 */ /* 0x000fe20000010000 */
[----:B------:R-:W-:Y:S01]  /*64a0*/  PLOP3.LUT P1, PT, PT, PT, UP0, 0x40, 0x0 ;  /* 0x000000000000781c */ /* 0x000fe20003f2e808 */
[-C--:B------:R-:W-:Y:S01]  /*64b0*/  FMUL.FTZ R41, R41, R185.reuse ;  /* 0x000000b929297220 */ /* 0x080fe20000410000 */
[----:B------:R-:W-:Y:S01]  /*64c0*/  MUFU.EX2 R155, R155 ;  /* 0x0000009b009b7308 */ /* 0x000fe20000000800 */
[----:B------:R-:W-:Y:S01]  /*64d0*/  FADD.FTZ R197, R165, R158 ;  /* 0x0000009ea5c57221 */ /* 0x000fe20000010000 */
[----:B------:R-:W-:Y:S01]  /*64e0*/  F2FP.BF16.F32.PACK_AB R160, R157, R160 ;  /* 0x000000a09da0723e */ /* 0x000fe200000010ff */
[-C--:B------:R-:W-:Y:S01]  /*64f0*/  FMUL.FTZ R44, R44, R185.reuse ;  /* 0x000000b92c2c7220 */ /* 0x080fe20000410000 */
[-C--:B------:R-:W-:Y:S01]  /*6500*/  FMUL.FTZ R45, R45, R185.reuse ;  /* 0x000000b92d2d7220 */ /* 0x080fe20000410000 */
[----:B------:R-:W-:Y:S01]  /*6510*/  FADD.FTZ R158, R168, R197 ;  /* 0x000000c5a89e7221 */ /* 0x000fe20000010000 */
[----:B------:R-:W-:Y:S01]  /*6520*/  FFMA.FTZ R197, R178, UR10, -R200 ;  /* 0x0000000ab2c57c23 */ /* 0x000fe200080108c8 */
[-C--:B------:R-:W-:Y:S01]  /*6530*/  FMUL.FTZ R48, R48, R185.reuse ;  /* 0x000000b930307220 */ /* 0x080fe20000410000 */
[----:B------:R-:W-:Y:S01]  /*6540*/  MUFU.EX2 R192, R192 ;  /* 0x000000c000c07308 */ /* 0x000fe20000000800 */
[----:B------:R-:W-:Y:S01]  /*6550*/  FADD.FTZ R203, R169, R158 ;  /* 0x0000009ea9cb7221 */ /* 0x000fe20000010000 */
[-C--:B------:R-:W-:Y:S01]  /*6560*/  FMUL.FTZ R49, R49, R185.reuse ;  /* 0x000000b931317220 */ /* 0x080fe20000410000 */
[-C--:B------:R-:W-:Y:S01]  /*6570*/  FMUL.FTZ R52, R52, R185.reuse ;  /* 0x000000b934347220 */ /* 0x080fe20000410000 */
[----:B------:R-:W-:Y:S01]  /*6580*/  FMUL.FTZ R53, R53, R185 ;  /* 0x000000b935357220 */ /* 0x000fe20000410000 */
[----:B------:R-:W-:Y:S01]  /*6590*/  FADD.FTZ R158, R172, R203 ;  /* 0x000000cbac9e7221 */ /* 0x000fe20000010000 */
[----:B-1----:R-:W-:Y:S01]  /*65a0*/  F2FP.BF16.F32.PACK_AB R172, R184, R181 ;  /* 0x000000b5b8ac723e */ /* 0x002fe200000010ff */
[-C--:B------:R-:W-:Y:S01]  /*65b0*/  FMUL.FTZ R56, R56, R185.reuse ;  /* 0x000000b938387220 */ /* 0x080fe20000410000 */
[----:B------:R4:W-:Y:S01]  /*65c0*/  MUFU.EX2 R15, R174 ;  /* 0x000000ae000f7308 */ /* 0x0009e20000000800 */
[----:B------:R-:W-:Y:S01]  /*65d0*/  FADD.FTZ R203, R173, R158 ;  /* 0x0000009eadcb7221 */ /* 0x000fe20000010000 */
        /* <DEDUP_REMOVED lines=8> */
[----:B------:R-:W-:Y:S01]  /*6660*/  F2FP.BF16.F32.PACK_AB R158, R153, R20 ;  /* 0x00000014999e723e */ /* 0x000fe200000010ff */
[----:B------:R-:W-:Y:S01]  /*6670*/  FMUL.FTZ R20, R3, UR10 ;  /* 0x0000000a03147c20 */ /* 0x000fe20008410000 */
[-C--:B------:R-:W-:Y:S01]  /*6680*/  FMUL.FTZ R68, R68, R185.reuse ;  /* 0x000000b944447220 */ /* 0x080fe20000410000 */
[----:B------:R-:W-:Y:S01]  /*6690*/  FADD.FTZ R162, R180, R203 ;  /* 0x000000cbb4a27221 */ /* 0x000fe20000010000 */
[-C--:B------:R-:W-:Y:S01]  /*66a0*/  FMUL.FTZ R69, R69, R185.reuse ;  /* 0x000000b945457220 */ /* 0x080fe20000410000 */
[----:B------:R-:W-:Y:S01]  /*66b0*/  FMUL.FTZ R72, R72, R185 ;  /* 0x000000b948487220 */ /* 0x000fe20000410000 */
[----:B------:R-:W1:Y:S01]  /*66c0*/  MUFU.EX2 R196, R196 ;  /* 0x000000c400c47308 */ /* 0x000e620000000800 */
[----:B------:R-:W-:Y:S01]  /*66d0*/  FADD.FTZ R21, R181, R162 ;  /* 0x000000a2b5157221 */ /* 0x000fe20000010000 */
[----:B------:R-:W-:Y:S01]  /*66e0*/  F2FP.BF16.F32.PACK_AB R162, R164, R161 ;  /* 0x000000a1a4a2723e */ /* 0x000fe200000010ff */
[----:B------:R-:W-:Y:S01]  /*66f0*/  FMUL.FTZ R73, R73, R185 ;  /* 0x000000b949497220 */ /* 0x000fe20000410000 */
[----:B------:R-:W-:Y:S01]  /*6700*/  F2FP.BF16.F32.PACK_AB R164, R168, R165 ;  /* 0x000000a5a8a4723e */ /* 0x000fe200000010ff */
[----:B------:R-:W-:Y:S01]  /*6710*/  FADD.FTZ R21, R184, R21 ;  /* 0x00000015b8157221 */ /* 0x000fe20000010000 */
[----:B------:R-:W-:Y:S01]  /*6720*/  F2FP.BF16.F32.PACK_AB R168, R176, R173 ;  /* 0x000000adb0a8723e */ /* 0x000fe200000010ff */
        /* <DEDUP_REMOVED lines=18> */
[----:B--2---:R-:W-:Y:S01]  /*6850*/  FFMA.FTZ R21, R20, R2, R193 ;  /* 0x0000000214157223 */ /* 0x004fe200000100c1 */
[-C--:B------:R-:W-:Y:S01]  /*6860*/  FMUL.FTZ R101, R101, R185.reuse ;  /* 0x000000b965657220 */ /* 0x080fe20000410000 */
[-C--:B------:R-:W-:Y:S01]  /*6870*/  FMUL.FTZ R104, R104, R185.reuse ;  /* 0x000000b968687220 */ /* 0x080fe20000410000 */
[-C--:B------:R-:W-:Y:S01]  /*6880*/  FMUL.FTZ R105, R105, R185.reuse ;  /* 0x000000b969697220 */ /* 0x080fe20000410000 */
[----:B------:R-:W-:Y:S01]  /*6890*/  FADD.FTZ R2, R188, R21 ;  /* 0x00000015bc027221 */ /* 0x000fe20000010000 */
[-C--:B------:R-:W-:Y:S01]  /*68a0*/  FMUL.FTZ R108, R108, R185.reuse ;  /* 0x000000b96c6c7220 */ /* 0x080fe20000410000 */
[-C--:B------:R-:W-:Y:S01]  /*68b0*/  FMUL.FTZ R109, R109, R185.reuse ;  /* 0x000000b96d6d7220 */ /* 0x080fe20000410000 */
[----:B------:R-:W2:Y:S01]  /*68c0*/  MUFU.EX2 R167, R167 ;  /* 0x000000a700a77308 */ /* 0x000ea20000000800 */
[----:B------:R-:W-:Y:S01]  /*68d0*/  FADD.FTZ R21, R155, R2 ;  /* 0x000000029b157221 */ /* 0x000fe20000010000 */
[-C--:B------:R-:W-:Y:S01]  /*68e0*/  FMUL.FTZ R112, R112, R185.reuse ;  /* 0x000000b970707220 */ /* 0x080fe20000410000 */
[-C--:B------:R-:W-:Y:S01]  /*68f0*/  FMUL.FTZ R113, R113, R185.reuse ;  /* 0x000000b971717220 */ /* 0x080fe20000410000 */
[-C--:B------:R-:W-:Y:S01]  /*6900*/  FMUL.FTZ R116, R116, R185.reuse ;  /* 0x000000b974747220 */ /* 0x080fe20000410000 */
[----:B------:R-:W-:Y:S01]  /*6910*/  FADD.FTZ R176, R192, R21 ;  /* 0x00000015c0b07221 */ /* 0x000fe20000010000 */
[-C--:B------:R-:W-:Y:S01]  /*6920*/  FMUL.FTZ R117, R117, R185.reuse ;  /* 0x000000b975757220 */ /* 0x080fe20000410000 */
[----:B------:R-:W-:Y:S01]  /*6930*/  FMUL.FTZ R120, R120, R185 ;  /* 0x000000b978787220 */ /* 0x000fe20000410000 */
[----:B------:R-:W3:Y:S01]  /*6940*/  MUFU.EX2 R189, R189 ;  /* 0x000000bd00bd7308 */ /* 0x000ee20000000800 */
[----:B------:R-:W-:Y:S01]  /*6950*/  FADD.FTZ R21, R159, R176 ;  /* 0x000000b09f157221 */ /* 0x000fe20000010000 */
[----:B-1----:R-:W-:Y:S01]  /*6960*/  F2FP.BF16.F32.PACK_AB R159, R10, R163 ;  /* 0x000000a30a9f723e */ /* 0x002fe200000010ff */
        /* <DEDUP_REMOVED lines=15> */
[C---:B---3--:R-:W-:Y:S01]  /*6a60*/  FADD.FTZ R3, R189.reuse, R174 ;  /* 0x000000aebd037221 */ /* 0x048fe20000010000 */
[----:B------:R-:W-:Y:S01]  /*6a70*/  F2FP.BF16.F32.PACK_AB R174, R189, R0 ;  /* 0x00000000bdae723e */ /* 0x000fe200000010ff */
        /* <DEDUP_REMOVED lines=8> */
[----:B------:R-:W-:Y:S01]  /*6b00*/  FMUL.FTZ R149, R149, R185 ;  /* 0x000000b995957220 */ /* 0x000fe20000410000 */
[----:B------:R-:W-:Y:S01]  /*6b10*/  FADD.FTZ R21, R15, R180 ;  /* 0x000000b40f157221 */ /* 0x000fe20000010000 */
[----:B------:R-:W-:Y:S01]  /*6b20*/  F2FP.BF16.F32.PACK_AB R153, R188, R193 ;  /* 0x000000c1bc99723e */ /* 0x000fe200000010ff */
[-C--:B------:R-:W-:Y:S01]  /*6b30*/  FMUL.FTZ R26, R26, R20.reuse ;  /* 0x000000141a1a7220 */ /* 0x080fe20000410000 */
        /* <DEDUP_REMOVED lines=24> */
[----:B------:R2:W1:Y:S01]  /*6cc0*/  MUFU.EX2 R169, R186 ;  /* 0x000000ba00a97308 */ /* 0x0004620000000800 */
        /* <DEDUP_REMOVED lines=67> */
[----:B------:R-:W-:Y:S01]  /*7100*/  FMUL.FTZ R151, R151, R20 ;  /* 0x0000001497977220 */ /* 0x000fe20000410000 */
[C---:B---3--:R-:W-:Y:S01]  /*7110*/  FADD.FTZ R2, R186.reuse, R15 ;  /* 0x0000000fba027221 */ /* 0x048fe20000010000 */
[----:B------:R-:W-:Y:S01]  /*7120*/  F2FP.BF16.F32.PACK_AB R175, R186, R175 ;  /* 0x000000afbaaf723e */ /* 0x000fe200000010ff */
[----:B------:R-:W-:Y:S06]  /*7130*/  @P1 BRA `(.L_x_10716) ;  /* 0x0000000000041947 */ /* 0x000fec0003800000 */
[----:B------:R-:W-:Y:S01]  /*7140*/  BPT.TRAP 0x1 ;  /* 0x000000040000795c */ /* 0x000fe20000300000 */
.L_x_10716:
[----:B------:R-:W-:Y:S01]  /*7150*/  PLOP3.LUT P2, PT, PT, PT, UP0, 0x40, 0x0 ;  /* 0x000000000000781c */ /* 0x000fe20003f4e808 */
[----:B------:R1:W2:-:S12]  /*7160*/  SYNCS.PHASECHK.TRANS64.TRYWAIT P1, [UR31+0x22850], R13 ;  /* 0x0228500dff0075a7 */ /* 0x000298000802015f */
[----:B-1----:R-:W-:Y:S05]  /*7170*/  @P2 BRA `(.L_x_10717) ;  /* 0x0000000000042947 */ /* 0x002fea0003800000 */
[----:B------:R-:W-:Y:S01]  /*7180*/  BPT.TRAP 0x1 ;  /* 0x000000040000795c */ /* 0x000fe20000300000 */
.L_x_10717:
[----:B--2---:R-:W-:Y:S05]  /*7190*/  @P1 BRA `(.L_x_10718) ;  /* 0x0000000000081947 */ /* 0x004fea0003800000 */
[----:B------:R-:W1:Y:S02]  /*71a0*/  SYNCS.PHASECHK.TRANS64.TRYWAIT P1, [UR31+0x22850], R13 ;  /* 0x0228500dff0075a7 */ /* 0x000e64000802015f */
[----:B-1----:R-:W-:Y:S05]  /*71b0*/  @!P1 BRA `(.L_x_10719) ;  /* 0x000000c000a89947 */ /* 0x002fea0003800000 */
.L_x_10718:
[----:B------:R2:W-:Y:S01]  /*71c0*/  BAR.SYNC.DEFER_BLOCKING R7, 0x100 ;  /* 0x000400070000751d */ /* 0x0005e20000010000 */
[----:B------:R-:W-:Y:S01]  /*71d0*/  UIMAD UR18, UR4, 0xc00, UR24 ;  /* 0x00000c00041278a4 */ /* 0x000fe2000f8e0218 */
[C---:B------:R-:W-:Y:S01]  /*71e0*/  ISETP.GT.AND P1, PT, R9.reuse, UR25, PT ;  /* 0x0000001909007c0c */ /* 0x040fe2000bf24270 */
[----:B-1----:R-:W-:Y:S02]  /*71f0*/  @!P0 VIADD R12, R12, 0x22860 ;  /* 0x000228600c0c8836 */ /* 0x002fe40000000000 */
[----:B------:R-:W-:Y:S01]  /*7200*/  VIADD R9, R9, 0xffffffff ;  /* 0xffffffff09097836 */ /* 0x000fe20000000000 */
[----:B------:R-:W-:Y:S01]  /*7210*/  UMOV UR15, 0x40000040 ;  /* 0x40000040000f7882 */ /* 0x000fe20000000000 */
[----:B------:R-:W-:Y:S01]  /*7220*/  IMAD.MOV.U32 R10, RZ, RZ, R22 ;  /* 0x000000ffff0a7224 */ /* 0x000fe200078e0016 */
[----:B------:R-:W-:Y:S01]  /*7230*/  UMOV UR14, UR18 ;  /* 0x00000012000e7c82 */ /* 0x000fe20008000000 */
[----:B------:R-:W-:Y:S01]  /*7240*/  @!P0 PRMT R12, RZ, 0x654, R12 ;  /* 0x00000654ff0c8816 */ /* 0x000fe2000000000c */
[----:B------:R-:W-:Y:S01]  /*7250*/  IMAD.MOV.U32 R0, RZ, RZ, R14 ;  /* 0x000000ffff007224 */ /* 0x000fe200078e000e */
        /* <DEDUP_REMOVED lines=35> */
[----:B------:R-:W-:Y:S02]  /*7490*/  IMAD.MOV.U32 R10, RZ, RZ, R22 ;  /* 0x000000ffff0a7224 */ /* 0x000fe400078e0016 */
[----:B------:R-:W-:-:S07]  /*74a0*/  IMAD.MOV.U32 R0, RZ, RZ, R14 ;  /* 0x000000ffff007224 */ /* 0x000fce00078e000e */
.L_x_10703:
[----:B0-----:R-:W0:Y:S01]  /*74b0*/  LDC R13, c[0x0][0x2f0] ;  /* 0x0000bc00ff0d7b82 */ /* 0x001e220000000800 */
[----:B------:R-:W-:Y:S01]  /*74c0*/  VIADD R11, R11, 0x7f ;  /* 0x0000007f0b0b7836 */ /* 0x000fe20000000000 */
[----:B------:R-:W-:Y:S01]  /*74d0*/  UIADD3 UR11, -UR11, 0x1, URZ ;  /* 0x000000010b0b7890 */ /* 0x000fe2000fffe13f */
[----:B------:R-:W-:Y:S01]  /*74e0*/  ULDC UR14, c[0x0][0x448] ;  /* 0x00011200000e7ab9 */ /* 0x000fe20000000800 */
[----:B------:R-:W-:Y:S02]  /*74f0*/  ULDC UR19, c[0x0][0x9e4] ;  /* 0x0002790000137ab9 */ /* 0x000fe40000000800 */
[----:B------:R-:W-:Y:S01]  /*7500*/  R2UR UR18, R11 ;  /* 0x000000000b1272ca */ /* 0x000fe200000e0000 */
[----:B------:R-:W-:Y:S02]  /*7510*/  UISETP.NE.AND UP1, UPT, UR14, 0x1, UPT ;  /* 0x000000010e00788c */ /* 0x000fe4000bf25270 */
[----:B------:R-:W-:-:S06]  /*7520*/  UISETP.GE.AND UP2, UPT, UR19, 0x1, UPT ;  /* 0x000000011300788c */ /* 0x000fcc000bf46270 */
[----:B------:R-:W-:-:S03]  /*7530*/  PLOP3.LUT P1, PT, PT, PT, UP2, 0x40, 0x0 ;  /* 0x000000000000781c */ /* 0x000fc60003f2e828 */
[----:B------:R-:W-:Y:S02]  /*7540*/  @UP1 ULDC UR14, c[0x0][0x44c] ;  /* 0x00011300000e1ab9 */ /* 0x000fe40000000800 */
[----:B------:R-:W-:Y:S01]  /*7550*/  UIMAD.WIDE.U32 UR14, UR18, UR14, URZ ;  /* 0x0000000e120e72a5 */ /* 0x000fe2000f8e003f */
[----:B0-----:R-:W-:Y:S01]  /*7560*/  IMAD R13, R16, R13, UR11 ;  /* 0x0000000b100d7e24 */ /* 0x001fe2000f8e020d */
[----:B------:R-:W-:Y:S01]  /*7570*/  UMOV UR11, UR18 ;  /* 0x00000012000b7c82 */ /* 0x000fe20008000000 */
[----:B------:R-:W-:Y:S02]  /*7580*/  @UP1 ULDC UR18, c[0x0][0x450] ;  /* 0x0001140000121ab9 */ /* 0x000fe40000000800 */
[----:B------:R-:W-:Y:S01]  /*7590*/  @UP1 USHF.R.U32.HI UR11, URZ, UR18, UR15 ;  /* 0x000000123f0b1299 */ /* 0x000fe2000801160f */
[----:B------:R-:W-:Y:S02]  /*75a0*/  R2UR UR22, R13 ;  /* 0x000000000d1672ca */ /* 0x000fe400000e0000 */
[----:B------:R-:W-:-:S11]  /*75b0*/  ULDC UR18, c[0x0][0x9dc] ;  /* 0x0002770000127ab9 */ /* 0x000fd60000000800 */
[----:B------:R-:W-:-:S04]  /*75c0*/  UIADD3 UR11, UR22, UR11, URZ ;  /* 0x0000000b160b7290 */ /* 0x000fc8000fffe03f */
[----:B------:R-:W-:Y:S01]  /*75d0*/  UIADD3 UR18, UR11, -UR18, URZ ;  /* 0x800000120b127290 */ /* 0x000fe2000fffe03f */
[----:B------:R-:W-:Y:S11]  /*75e0*/  @P1 BRA `(.L_x_10721) ;  /* 0x0000000000441947 */ /* 0x000ff60003800000 */
        /* <DEDUP_REMOVED lines=10> */
.L_x_10722:
[----:B------:R-:W-:-:S11]  /*7690*/  UISETP.NE.AND UP3, UPT, UR19, 0x1, UPT ;  /* 0x000000011300788c */ /* 0x000fd6000bf65270 */
[----:B------:R-:W-:Y:S02]  /*76a0*/  @UP3 ULDC.64 UR22, c[0x0][0x9e8] ;  /* 0x00027a0000163ab9 */ /* 0x000fe40000000a00 */
[----:B------:R-:W-:-:S04]  /*76b0*/  UIMAD.WIDE.U32 UR14, UR11, UR22, URZ ;  /* 0x000000160b0e72a5 */ /* 0x000fc8000f8e003f */
[----:B------:R-:W-:-:S12]  /*76c0*/  @UP3 USHF.R.U32.HI UR11, URZ, UR23, UR15 ;  /* 0x000000173f0b3299 */ /* 0x000fd8000801160f */
.L_x_10723:
[----:B------:R-:W-:-:S04]  /*76d0*/  UIMAD UR11, UR11, UR19, URZ ;  /* 0x000000130b0b72a4 */ /* 0x000fc8000f8e023f */
[----:B------:R-:W-:-:S04]  /*76e0*/  UISETP.LT.AND UP3, UPT, UR18, UR11, UPT ;  /* 0x0000000b1200728c */ /* 0x000fc8000bf61270 */
[----:B------:R-:W-:-:S12]  /*76f0*/  USEL UR18, UR18, UR11, !UP3 ;  /* 0x0000000b12127287 */ /* 0x000fd8000d800000 */
.L_x_10721:
        /* <DEDUP_REMOVED lines=9> */
[----:B------:R-:W-:Y:S01]  /*7790*/  ULDC UR26, c[0x0][0x988] ;  /* 0x00026200001a7ab9 */ /* 0x000fe20000000800 */
[----:B------:R-:W-:-:S07]  /*77a0*/  IMAD.MOV.U32 R11, RZ, RZ, R0 ;  /* 0x000000ffff0b7224 */ /* 0x000fce00078e0000 */
.L_x_10733:
[----:B------:R-:W-:Y:S01]  /*77b0*/  UIADD3 UR4, UR4, 0x1, URZ ;  /* 0x0000000104047890 */ /* 0x000fe2000fffe03f */
[----:B------:R-:W-:Y:S02]  /*77c0*/  PLOP3.LUT P2, PT, PT, PT, UP0, 0x40, 0x0 ;  /* 0x000000000000781c */ /* 0x000fe40003f4e808 */
[C---:B------:R-:W-:Y:S01]  /*77d0*/  ISETP.GT.AND P1, PT, R9.reuse, UR25, PT ;  /* 0x0000001909007c0c */ /* 0x040fe2000bf24270 */
[----:B------:R-:W-:Y:S01]  /*77e0*/  UISETP.NE.AND UP3, UPT, UR4, 0x2, UPT ;  /* 0x000000020400788c */ /* 0x000fe2000bf65270 */
[----:B------:R-:W-:-:S03]  /*77f0*/  VIADD R9, R9, 0xffffffff ;  /* 0xffffffff09097836 */ /* 0x000fc60000000000 */
[----:B------:R-:W-:Y:S02]  /*7800*/  USEL UR10, URZ, 0x1, UP3 ;  /* 0x000000013f0a7887 */ /* 0x000fe40009800000 */
[----:B------:R-:W-:Y:S02]  /*7810*/  USEL UR4, UR4, URZ, UP3 ;  /* 0x0000003f04047287 */ /* 0x000fe40009800000 */
[----:B------:R-:W-:Y:S02]  /*7820*/  ULOP3.LUT UR5, UR5, UR10, URZ, 0x3c, !UPT ;  /* 0x0000000a05057292 */ /* 0x000fe4000f8e3c3f */
[----:B-1----:R-:W-:Y:S10]  /*7830*/  @P2 BRA `(.L_x_10725) ;  /* 0x0000000000042947 */ /* 0x002ff40003800000 */
[----:B------:R-:W-:Y:S01]  /*7840*/  BPT.TRAP 0x1 ;  /* 0x000000040000795c */ /* 0x000fe20000300000 */
.L_x_10725:
[----:B------:R-:W-:Y:S01]  /*7850*/  PLOP3.LUT P3, PT, PT, PT, UP0, 0x40, 0x0 ;  /* 0x000000000000781c */ /* 0x000fe20003f6e808 */
[----:B------:R-:W-:Y:S01]  /*7860*/  ULEA UR27, UR4, UR38, 0x3 ;  /* 0x00000026041b7291 */ /* 0x000fe2000f8e183f */
[----:B------:R-:W-:-:S05]  /*7870*/  IMAD.U32 R8, RZ, RZ, UR5 ;  /* 0x00000005ff087e24 */ /* 0x000fca000f8e00ff */
[----:B------:R-:W-:-:S04]  /*7880*/  SHF.L.U32 R8, R8, 0x1f, RZ ;  /* 0x0000001f08087819 */ /* 0x000fc800000006ff */
[----:B------:R0:W1:Y:S02]  /*7890*/  SYNCS.PHASECHK.TRANS64.TRYWAIT P2, [UR27+0x22830], R8 ;  /* 0x02283008ff0075a7 */ /* 0x000064000804015b */
[----:B------:R-:W-:Y:S05]  /*78a0*/  @P3 BRA `(.L_x_10726) ;  /* 0x0000000000043947 */ /* 0x000fea0003800000 */
[----:B------:R-:W-:Y:S01]  /*78b0*/  BPT.TRAP 0x1 ;  /* 0x000000040000795c */ /* 0x000fe20000300000 */
.L_x_10726:
[----:B-1----:R-:W-:Y:S05]  /*78c0*/  @P2 BRA `(.L_x_10727) ;  /* 0x0000000000082947 */ /* 0x002fea0003800000 */
[----:B------:R-:W1:Y:S02]  /*78d0*/  SYNCS.PHASECHK.TRANS64.TRYWAIT P2, [UR27+0x22830], R8 ;  /* 0x02283008ff0075a7 */ /* 0x000e64000804015b */
[----:B-1----:R-:W-:Y:S05]  /*78e0*/  @!P2 BRA `(.L_x_10728) ;  /* 0x000000b800f0a947 */ /* 0x002fea0003800000 */
.L_x_10727:
[----:B------:R-:W-:Y:S01]  /*78f0*/  UIMAD UR22, UR4, 0x300, UR6 ;  /* 0x00000300041678a4 */ /* 0x000fe2000f8e0206 */
[----:B------:R-:W-:Y:S01]  /*7900*/  WARPGROUP.ARRIVE ;  /* 0x00000000000079c5 */ /* 0x000fe20000000000 */
[----:B------:R-:W-:Y:S01]  /*7910*/  UMOV UR23, 0x40000040 ;  /* 0x4000004000177882 */ /* 0x000fe20000000000 */
[----:B------:R-:W-:Y:S01]  /*7920*/  UMOV UR11, 0x40000040 ;  /* 0x40000040000b7882 */ /* 0x000fe20000000000 */
[----:B------:R-:W-:Y:S01]  /*7930*/  UIADD3 UR10, UR22, 0x2, URZ ;  /* 0x00000002160a7890 */ /* 0x000fe2000fffe03f */
[----:B------:R-:W-:Y:S01]  /*7940*/  PLOP3.LUT P2, PT, PT, PT, UP0, 0x40, 0x0 ;  /* 0x000000000000781c */ /* 0x000fe20003f4e808 */
[----:B------:R-:W-:Y:S01]  /*7950*/  UIADD3 UR14, UR22, 0x4, URZ ;  /* 0x00000004160e7890 */ /* 0x000fe2000fffe03f */
[----:B------:R-:W-:Y:S02]  /*7960*/  UMOV UR15, 0x40000040 ;  /* 0x40000040000f7882 */ /* 0x000fe40000000000 */
[----:B------:R-:W-:Y:S01]  /*7970*/  HGMMA.64x96x16.F32.BF16 R152, gdesc[UR20], RZ, !UPT, gsb0 ;  /* 0x01600000149879f0 */ /* 0x000fe2000c0018ff */
[----:B------:R-:W-:Y:S01]  /*7980*/  UIADD3 UR18, UR22, 0x6, URZ ;  /* 0x0000000616127890 */ /* 0x000fe2000fffe03f */
[----:B------:R-:W-:Y:S01]  /*7990*/  UMOV UR19, 0x40000040 ;  /* 0x4000004000137882 */ /* 0x000fe20000000000 */
[----:B------:R-:W-:-:S02]  /*79a0*/  WARPGROUP.DEPBAR.LE gsb0, 0x0 ;  /* 0x00008000000079c5 */ /* 0x000fc40000010000 */
[----:B------:R-:W-:-:S06]  /*79b0*/  WARPGROUP.ARRIVE ;  /* 0x00000000000079c5 */ /* 0x000fcc0000000000 */
[----:B------:R-:W-:Y:S01]  /*79c0*/  HGMMA.64x96x16.F32.BF16 R152, gdesc[UR8], R152, gsb0 ;  /* 0x01600000089879f0 */ /* 0x000fe20008001898 */
[----:B------:R-:W-:Y:S02]  /*79d0*/  UMOV UR10, UR26 ;  /* 0x0000001a000a7c82 */ /* 0x000fe40008000000 */
[----:B------:R-:W-:Y:S02]  /*79e0*/  WARPGROUP.DEPBAR.LE gsb0, 0x0 ;  /* 0x00008000000079c5 */ /* 0x000fe40000010000 */
[----:B------:R-:W-:-:S06]  /*79f0*/  WARPGROUP.ARRIVE ;  /* 0x00000000000079c5 */ /* 0x000fcc0000000000 */
[----:B------:R-:W-:Y:S03]  /*7a00*/  HGMMA.64x96x16.F32.BF16 R152, gdesc[UR12], R152, gsb0 ;  /* 0x016000000c9879f0 */ /* 0x000fe60008001898 */
[----:B------:R-:W-:Y:S02]  /*7a10*/  WARPGROUP.DEPBAR.LE gsb0, 0x0 ;  /* 0x00008000000079c5 */ /* 0x000fe40000010000 */
[----:B------:R-:W-:-:S06]  /*7a20*/  WARPGROUP.ARRIVE ;  /* 0x00000000000079c5 */ /* 0x000fcc0000000000 */
[----:B------:R-:W-:Y:S03]  /*7a30*/  HGMMA.64x96x16.F32.BF16 R152, gdesc[UR16], R152, gsb0 ;  /* 0x01600000109879f0 */ /* 0x000fe60008001898 */
[----:B------:R-:W-:Y:S02]  /*7a40*/  WARPGROUP.DEPBAR.LE gsb0, 0x0 ;  /* 0x00008000000079c5 */ /* 0x000fe40000010000 */
[----:B------:R-:W-:Y:S02]  /*7a50*/  FMNMX.FTZ R0, R152, R11, !PT ;  /* 0x0000000b98007209 */ /* 0x000fe40007810000 */
[----:B------:R-:W-:Y:S02]  /*7a60*/  FMNMX.FTZ R10, R154, R201, !PT ;  /* 0x000000c99a0a7209 */ /* 0x000fe40007810000 */
        /* <DEDUP_REMOVED lines=32> */
[----:B------:R-:W-:Y:S01]  /*7c70*/  FADD.FTZ R4, -R0, R11 ;  /* 0x0000000b00047221 */ /* 0x000fe20000010100 */
[----:B------:R-:W-:-:S03]  /*7c80*/  FMNMX.FTZ R10, R166, R15, !PT ;  /* 0x0000000fa60a7209 */ /* 0x000fc60007810000 */
[----:B--2---:R-:W-:Y:S01]  /*7c90*/  FMUL.FTZ R12, R4, UR10 ;  /* 0x0000000a040c7c20 */ /* 0x004fe20008410000 */
[----:B------:R-:W-:Y:S01]  /*7ca0*/  FMNMX.FTZ R15, R167, R10, !PT ;  /* 0x0000000aa70f7209 */ /* 0x000fe20007810000 */
[----:B------:R-:W-:-:S03]  /*7cb0*/  FMUL.FTZ R4, R0, UR10 ;  /* 0x0000000a00047c20 */ /* 0x000fc60008410000 */
        /* <DEDUP_REMOVED lines=31> */
[-C--:B-1----:R-:W-:Y:S01]  /*7eb0*/  FMUL.FTZ R24, R24, R12.reuse ;  /* 0x0000000c18187220 */ /* 0x082fe20000410000 */
[----:B------:R-:W-:Y:S01]  /*7ec0*/  FMNMX.FTZ R10, R186, R23, !PT ;  /* 0x00000017ba0a7209 */ /* 0x000fe20007810000 */
[-C--:B------:R-:W-:Y:S01]  /*7ed0*/  FMUL.FTZ R25, R25, R12.reuse ;  /* 0x0000000c19197220 */ /* 0x080fe20000410000 */
[----:B------:R-:W-:Y:S01]  /*7ee0*/  FMUL.FTZ R28, R28, R12 ;  /* 0x0000000c1c1c7220 */ /* 0x000fe20000410000 */
[----:B------:R-:W-:Y:S01]  /*7ef0*/  MUFU.EX2 R13, R13 ;  /* 0x0000000d000d7308 */ /* 0x000fe20000000800 */
[----:B------:R-:W-:Y:S01]  /*7f00*/  FMNMX.FTZ R23, R187, R10, !PT ;  /* 0x0000000abb177209 */ /* 0x000fe20007810000 */
[----:B--2---:R-:W-:Y:S01]  /*7f10*/  FFMA.FTZ R3, R12, R3, R11 ;  /* 0x000000030c037223 */ /* 0x004fe2000001000b */
[-C--:B------:R-:W-:Y:S01]  /*7f20*/  FMUL.FTZ R29, R29, R12.reuse ;  /* 0x0000000c1d1d7220 */ /* 0x080fe20000410000 */
[-C--:B------:R-:W-:Y:S01]  /*7f30*/  FMUL.FTZ R32, R32, R12.reuse ;  /* 0x0000000c20207220 */ /* 0x080fe20000410000 */
[----:B------:R-:W-:Y:S01]  /*7f40*/  FMNMX.FTZ R10, R190, R23, !PT ;  /* 0x00000017be0a7209 */ /* 0x000fe20007810000 */
[--C-:B------:R-:W-:Y:S01]  /*7f50*/  FFMA.FTZ R23, R169, UR10, -R4.reuse ;  /* 0x0000000aa9177c23 */ /* 0x100fe20008010804 */
[----:B------:R-:W-:Y:S01]  /*7f60*/  FMUL.FTZ R33, R33, R12 ;  /* 0x0000000c21217220 */ /* 0x000fe20000410000 */
[----:B------:R-:W-:Y:S01]  /*7f70*/  MUFU.EX2 R14, R14 ;  /* 0x0000000e000e7308 */ /* 0x000fe20000000800 */
[----:B------:R-:W-:Y:S01]  /*7f80*/  FMNMX.FTZ R153, R191, R10, !PT ;  /* 0x0000000abf997209 */ /* 0x000fe20007810000 */
[-C--:B------:R-:W-:Y:S01]  /*7f90*/  FMUL.FTZ R36, R36, R12.reuse ;  /* 0x0000000c24247220 */ /* 0x080fe20000410000 */
        /* <DEDUP_REMOVED lines=11> */
[--C-:B------:R-:W-:Y:S01]  /*8050*/  FFMA.FTZ R153, R173, UR10, -R4.reuse ;  /* 0x0000000aad997c23 */ /* 0x100fe20008010804 */
[--C-:B------:R-:W-:Y:S01]  /*8060*/  FFMA.FTZ R173, R192, UR10, -R4.reuse ;  /* 0x0000000ac0ad7c23 */ /* 0x100fe20008010804 */
[----:B------:R-:W-:Y:S01]  /*8070*/  MUFU.EX2 R15, R15 ;  /* 0x0000000f000f7308 */ /* 0x000fe20000000800 */
[----:B------:R-:W-:Y:S01]  /*8080*/  FMNMX.FTZ R10, R199, R10, !PT ;  /* 0x0000000ac70a7209 */ /* 0x000fe20007810000 */
[-C--:B------:R-:W-:Y:S01]  /*8090*/  FMUL.FTZ R52, R52, R12.reuse ;  /* 0x0000000c34347220 */ /* 0x080fe20000410000 */
[-C--:B------:R-:W-:Y:S01]  /*80a0*/  FMUL.FTZ R53, R53, R12.reuse ;  /* 0x0000000c35357220 */ /* 0x080fe20000410000 */
[-C--:B------:R-:W-:Y:S01]  /*80b0*/  FMUL.FTZ R56, R56, R12.reuse ;  /* 0x0000000c38387220 */ /* 0x080fe20000410000 */
[-C--:B------:R-:W-:Y:S01]  /*80c0*/  FMUL.FTZ R57, R57, R12.reuse ;  /* 0x0000000c39397220 */ /* 0x080fe20000410000 */
[----:B------:R-:W1:Y:S01]  /*80d0*/  SHFL.BFLY PT, R169, R10, 0x2, 0x1f ;  /* 0x0c401f000aa97f89 */ /* 0x000e6200000e0000 */
        /* <DEDUP_REMOVED lines=23> */
[----:B-1----:R-:W-:Y:S01]  /*8250*/  FMNMX.FTZ R177, R10, R169, !PT ;  /* 0x000000a90ab17209 */ /* 0x002fe20007810000 */
[----:B------:R-:W-:Y:S01]  /*8260*/  FFMA.FTZ R169, R188, UR10, -R4 ;  /* 0x0000000abca97c23 */ /* 0x000fe20008010804 */
[----:B------:R-:W-:Y:S01]  /*8270*/  MUFU.EX2 R23, R23 ;  /* 0x0000001700177308 */ /* 0x000fe20000000800 */
        /* <DEDUP_REMOVED lines=27> */
[-C--:B------:R-:W-:Y:S01]  /*8430*/  FMUL.FTZ R144, R144, R12.reuse ;  /* 0x0000000c90907220 */ /* 0x080fe20000410000 */
[-C--:B------:R-:W-:Y:S01]  /*8440*/  FMUL.FTZ R145, R145, R12.reuse ;  /* 0x0000000c91917220 */ /* 0x080fe20000410000 */
[-C--:B------:R-:W-:Y:S01]  /*8450*/  FMUL.FTZ R148, R148, R12.reuse ;  /* 0x0000000c94947220 */ /* 0x080fe20000410000 */
[----:B------:R-:W-:Y:S01]  /*8460*/  FMUL.FTZ R149, R149, R12 ;  /* 0x0000000c95957220 */ /* 0x000fe20000410000 */
[C---:B------:R-:W-:Y:S01]  /*8470*/  FMUL.FTZ R189, R10.reuse, UR10 ;  /* 0x0000000a0abd7c20 */ /* 0x040fe20008410000 */
[----:B------:R-:W-:Y:S01]  /*8480*/  FADD.FTZ R4, -R10, R201 ;  /* 0x000000c90a047221 */ /* 0x000fe20000010100 */
[----:B------:R-:W-:Y:S02]  /*8490*/  MUFU.EX2 R157, R157 ;  /* 0x0000009d009d7308 */ /* 0x000fe40000000800 */
[--C-:B------:R-:W-:Y:S01]  /*84a0*/  FFMA.FTZ R204, R175, UR10, -R189.reuse ;  /* 0x0000000aafcc7c23 */ /* 0x100fe200080108bd */
[--C-:B------:R-:W-:Y:S01]  /*84b0*/  FFMA.FTZ R175, R178, UR10, -R189.reuse ;  /* 0x0000000ab2af7c23 */ /* 0x100fe200080108bd */
[----:B------:R-:W-:Y:S01]  /*84c0*/  FFMA.FTZ R178, R179, UR10, -R189 ;  /* 0x0000000ab3b27c23 */ /* 0x000fe200080108bd */
[----:B------:R-:W-:-:S02]  /*84d0*/  IMAD.U32 R179, RZ, RZ, UR27 ;  /* 0x0000001bffb37e24 */ /* 0x000fc4000f8e00ff */
[----:B------:R-:W-:Y:S01]  /*84e0*/  FMUL.FTZ R4, R4, UR10 ;  /* 0x0000000a04047c20 */ /* 0x000fe20008410000 */
[--C-:B------:R-:W-:Y:S01]  /*84f0*/  FFMA.FTZ R188, R154, UR10, -R189.reuse ;  /* 0x0000000a9abc7c23 */ /* 0x100fe200080108bd */
[----:B------:R-:W-:Y:S01]  /*8500*/  MUFU.EX2 R161, R161 ;  /* 0x000000a100a17308 */ /* 0x000fe20000000800 */
[----:B------:R-:W-:Y:S02]  /*8510*/  @!P0 VIADD R154, R179, 0x22840 ;  /* 0x00022840b39a8836 */ /* 0x000fe40000000000 */
[--C-:B------:R-:W-:Y:S01]  /*8520*/  FFMA.FTZ R155, R155, UR10, -R189.reuse ;  /* 0x0000000a9b9b7c23 */ /* 0x100fe200080108bd */
[--C-:B------:R-:W-:Y:S01]  /*8530*/  FFMA.FTZ R185, R158, UR10, -R189.reuse ;  /* 0x0000000a9eb97c23 */ /* 0x100fe200080108bd */
[--C-:B------:R-:W-:Y:S01]  /*8540*/  FFMA.FTZ R192, R159, UR10, -R189.reuse ;  /* 0x0000000a9fc07c23 */ /* 0x100fe200080108bd */
[--C-:B------:R-:W-:Y:S01]  /*8550*/  FFMA.FTZ R159, R162, UR10, -R189.reuse ;  /* 0x0000000aa29f7c23 */ /* 0x100fe200080108bd */
[----:B------:R-:W-:Y:S01]  /*8560*/  @!P0 PRMT R154, RZ, 0x654, R154 ;  /* 0x00000654ff9a8816 */ /* 0x000fe2000000009a */
[--C-:B------:R-:W-:Y:S01]  /*8570*/  FFMA.FTZ R200, R167, UR10, -R189.reuse ;  /* 0x0000000aa7c87c23 */ /* 0x100fe200080108bd */
[----:B------:R1:W3:Y:S01]  /*8580*/  MUFU.EX2 R181, R4 ;  /* 0x0000000400b57308 */ /* 0x0002e20000000800 */
        /* <DEDUP_REMOVED lines=8> */
[----:B-1----:R-:W-:Y:S01]  /*8610*/  IADD3 R4, -R19, 0xb, RZ ;  /* 0x0000000b13047810 */ /* 0x002fe20007ffe1ff */
[--C-:B------:R-:W-:Y:S01]  /*8620*/  FFMA.FTZ R190, R190, UR10, -R189.reuse ;  /* 0x0000000abebe7c23 */ /* 0x100fe200080108bd */
[--C-:B------:R-:W-:Y:S01]  /*8630*/  FFMA.FTZ R191, R191, UR10, -R189.reuse ;  /* 0x0000000abfbf7c23 */ /* 0x100fe200080108bd */
[--C-:B------:R-:W-:Y:S01]  /*8640*/  FFMA.FTZ R194, R194, UR10, -R189.reuse ;  /* 0x0000000ac2c27c23 */ /* 0x100fe200080108bd */
[--C-:B------:R-:W-:Y:S01]  /*8650*/  FFMA.FTZ R195, R195, UR10, -R189.reuse ;  /* 0x0000000ac3c37c23 */ /* 0x100fe200080108bd */
[----:B------:R1:W-:Y:S06]  /*8660*/  BAR.ARV R4, 0x100 ;  /* 0x000400040000751d */ /* 0x0003ec0000002000 */
[----:B------:R4:W-:Y:S01]  /*8670*/  @!P0 SYNCS.ARRIVE.TRANS64.RED.A1T0 RZ, [R154+URZ], RZ ;  /* 0x000000ff9aff89a7 */ /* 0x0009e2000810043f */
[----:B------:R-:W-:Y:S01]  /*8680*/  MUFU.EX2 R165, R165 ;  /* 0x000000a500a57308 */ /* 0x000fe20000000800 */
[--C-:B------:R-:W-:Y:S01]  /*8690*/  FFMA.FTZ R198, R198, UR10, -R189.reuse ;  /* 0x0000000ac6c67c23 */ /* 0x100fe200080108bd */
[----:B------:R-:W-:Y:S01]  /*86a0*/  FFMA.FTZ R199, R199, UR10, -R189 ;  /* 0x0000000ac7c77c23 */ /* 0x000fe200080108bd */
[----:B--2---:R-:W-:Y:S01]  /*86b0*/  F2FP.BF16.F32.PACK_AB R162, R153, R22 ;  /* 0x0000001699a2723e */ /* 0x004fe200000010ff */
[-C--:B---3--:R-:W-:Y:S01]  /*86c0*/  FMUL.FTZ R26, R26, R181.reuse ;  /* 0x000000b51a1a7220 */ /* 0x088fe20000410000 */
[----:B------:R-:W-:Y:S01]  /*86d0*/  F2FP.BF16.F32.PACK_AB R158, R21, R20 ;  /* 0x00000014159e723e */ /* 0x000fe200000010ff */
[----:B------:R-:W-:Y:S01]  /*86e0*/  FMUL.FTZ R27, R27, R181 ;  /* 0x000000b51b1b7220 */ /* 0x000fe20000410000 */
[C---:B----4-:R-:W-:Y:S01]  /*86f0*/  FADD.FTZ R154, R152.reuse, R3 ;  /* 0x00000003989a7221 */ /* 0x050fe20000010000 */
[----:B------:R-:W2:Y:S01]  /*8700*/  MUFU.EX2 R188, R188 ;  /* 0x000000bc00bc7308 */ /* 0x000ea20000000800 */
[----:B------:R-:W-:Y:S01]  /*8710*/  F2FP.BF16.F32.PACK_AB R152, R152, R11 ;  /* 0x0000000b9898723e */ /* 0x000fe200000010ff */
[-C--:B------:R-:W-:Y:S01]  /*8720*/  FMUL.FTZ R30, R30, R181.reuse ;  /* 0x000000b51e1e7220 */ /* 0x080fe20000410000 */
[----:B------:R-:W-:Y:S01]  /*8730*/  FADD.FTZ R3, R13, R154 ;  /* 0x0000009a0d037221 */ /* 0x000fe20000010000 */
[-C--:B------:R-:W-:Y:S01]  /*8740*/  FMUL.FTZ R31, R31, R181.reuse ;  /* 0x000000b51f1f7220 */ /* 0x080fe20000410000 */
[-C--:B------:R-:W-:Y:S01]  /*8750*/  FMUL.FTZ R34, R34, R181.reuse ;  /* 0x000000b522227220 */ /* 0x080fe20000410000 */
[-C--:B------:R-:W-:Y:S01]  /*8760*/  FMUL.FTZ R35, R35, R181.reuse ;  /* 0x000000b523237220 */ /* 0x080fe20000410000 */
[----:B------:R-:W-:Y:S01]  /*8770*/  FADD.FTZ R3, R14, R3 ;  /* 0x000000030e037221 */ /* 0x000fe20000010000 */
[----:B------:R-:W-:Y:S01]  /*8780*/  MUFU.EX2 R172, R172 ;  /* 0x000000ac00ac7308 */ /* 0x000fe20000000800 */
[-C--:B------:R-:W-:Y:S01]  /*8790*/  FMUL.FTZ R38, R38, R181.reuse ;  /* 0x000000b526267220 */ /* 0x080fe20000410000 */
[-C--:B------:R-:W-:Y:S01]  /*87a0*/  FMUL.FTZ R39, R39, R181.reuse ;  /* 0x000000b527277220 */ /* 0x080fe20000410000 */
[----:B------:R-:W-:Y:S01]  /*87b0*/  FADD.FTZ R154, R156, R3 ;  /* 0x000000039c9a7221 */ /* 0x000fe20000010000 */
[----:B------:R-:W-:Y:S01]  /*87c0*/  F2FP.BF16.F32.PACK_AB R156, R15, R156 ;  /* 0x0000009c0f9c723e */ /* 0x000fe200000010ff */
[-C--:B------:R-:W-:Y:S01]  /*87d0*/  FMUL.FTZ R42, R42, R181.reuse ;  /* 0x000000b52a2a7220 */ /* 0x080fe20000410000 */
[-C--:B------:R-:W-:Y:S01]  /*87e0*/  FMUL.FTZ R43, R43, R181.reuse ;  /* 0x000000b52b2b7220 */ /* 0x080fe20000410000 */
[----:B------:R-:W-:Y:S01]  /*87f0*/  FADD.FTZ R3, R15, R154 ;  /* 0x0000009a0f037221 */ /* 0x000fe20000010000 */
[----:B------:R-:W3:Y:S01]  /*8800*/  MUFU.EX2 R155, R155 ;  /* 0x0000009b009b7308 */ /* 0x000ee20000000800 */
[----:B--2---:R-:W-:Y:S01]  /*8810*/  FFMA.FTZ R2, R181, R2, R188 ;  /* 0x00000002b5027223 */ /* 0x004fe200000100bc */
[-C--:B------:R-:W-:Y:S01]  /*8820*/  FMUL.FTZ R46, R46, R181.reuse ;  /* 0x000000b52e2e7220 */ /* 0x080fe20000410000 */
[----:B------:R-:W-:Y:S01]  /*8830*/  FADD.FTZ R154, R20, R3 ;  /* 0x00000003149a7221 */ /* 0x000fe20000010000 */
[-C--:B------:R-:W-:Y:S01]  /*8840*/  FMUL.FTZ R47, R47, R181.reuse ;  /* 0x000000b52f2f7220 */ /* 0x080fe20000410000 */
[-C--:B------:R-:W-:Y:S01]  /*8850*/  FMUL.FTZ R50, R50, R181.reuse ;  /* 0x000000b532327220 */ /* 0x080fe20000410000 */
[-C--:B------:R-:W-:Y:S01]  /*8860*/  FMUL.FTZ R51, R51, R181.reuse ;  /* 0x000000b533337220 */ /* 0x080fe20000410000 */
[----:B------:R-:W-:Y:S01]  /*8870*/  FADD.FTZ R3, R21, R154 ;  /* 0x0000009a15037221 */ /* 0x000fe20000010000 */
[----:B------:R-:W2:Y:S01]  /*8880*/  MUFU.EX2 R169, R169 ;  /* 0x000000a900a97308 */ /* 0x000ea20000000800 */
[-C--:B------:R-:W-:Y:S01]  /*8890*/  FMUL.FTZ R54, R54, R181.reuse ;  /* 0x000000b536367220 */ /* 0x080fe20000410000 */
[-C--:B------:R-:W-:Y:S01]  /*88a0*/  FMUL.FTZ R55, R55, R181.reuse ;  /* 0x000000b537377220 */ /* 0x080fe20000410000 */
[----:B------:R-:W-:Y:S01]  /*88b0*/  FADD.FTZ R154, R160, R3 ;  /* 0x00000003a09a7221 */ /* 0x000fe20000010000 */
[----:B------:R-:W-:Y:S01]  /*88c0*/  F2FP.BF16.F32.PACK_AB R160, R23, R160 ;  /* 0x000000a017a0723e */ /* 0x000fe200000010ff */
[-C--:B------:R-:W-:Y:S01]  /*88d0*/  FMUL.FTZ R58, R58, R181.reuse ;  /* 0x000000b53a3a7220 */ /* 0x080fe20000410000 */
[-C--:B------:R-:W-:Y:S01]  /*88e0*/  FMUL.FTZ R59, R59, R181.reuse ;  /* 0x000000b53b3b7220 */ /* 0x080fe20000410000 */
[----:B------:R-:W-:Y:S01]  /*88f0*/  FADD.FTZ R3, R23, R154 ;  /* 0x0000009a17037221 */ /* 0x000fe20000010000 */
[----:B------:R-:W4:Y:S01]  /*8900*/  MUFU.EX2 R185, R185 ;  /* 0x000000b900b97308 */ /* 0x000f220000000800 */
[----:B---3--:R-:W-:Y:S01]  /*8910*/  FADD.FTZ R2, R155, R2 ;  /* 0x000000029b027221 */ /* 0x008fe20000010000 */
[-C--:B------:R-:W-:Y:S01]  /*8920*/  FMUL.FTZ R62, R62, R181.reuse ;  /* 0x000000b53e3e7220 */ /* 0x080fe20000410000 */
[----:B------:R-:W-:Y:S01]  /*8930*/  FADD.FTZ R154, R22, R3 ;  /* 0x00000003169a7221 */ /* 0x000fe20000010000 */
[-C--:B------:R-:W-:Y:S01]  /*8940*/  FMUL.FTZ R63, R63, R181.reuse ;  /* 0x000000b53f3f7220 */ /* 0x080fe20000410000 */
[-C--:B------:R-:W-:Y:S01]  /*8950*/  FMUL.FTZ R66, R66, R181.reuse ;  /* 0x000000b542427220 */ /* 0x080fe20000410000 */
[-C--:B------:R-:W-:Y:S01]  /*8960*/  FMUL.FTZ R67, R67, R181.reuse ;  /* 0x000000b543437220 */ /* 0x080fe20000410000 */
[----:B------:R-:W-:Y:S01]  /*8970*/  FADD.FTZ R3, R153, R154 ;  /* 0x0000009a99037221 */ /* 0x000fe20000010000 */
[----:B------:R-:W3:Y:S01]  /*8980*/  MUFU.EX2 R192, R192 ;  /* 0x000000c000c07308 */ /* 0x000ee20000000800 */
[----:B------:R-:W-:Y:S01]  /*8990*/  F2FP.BF16.F32.PACK_AB R153, R155, R188 ;  /* 0x000000bc9b99723e */ /* 0x000fe200000010ff */
[-C--:B------:R-:W-:Y:S01]  /*89a0*/  FMUL.FTZ R70, R70, R181.reuse ;  /* 0x000000b546467220 */ /* 0x080fe20000410000 */
[----:B------:R-:W-:Y:S01]  /*89b0*/  FADD.FTZ R154, R164, R3 ;  /* 0x00000003a49a7221 */ /* 0x000fe20000010000 */
        /* <DEDUP_REMOVED lines=12> */
[----:B------:R-:W0:Y:S01]  /*8a80*/  MUFU.EX2 R159, R159 ;  /* 0x0000009f009f7308 */ /* 0x000e220000000800 */
[--C-:B-----5:R-:W-:Y:S01]  /*8a90*/  FFMA.FTZ R196, R163, UR10, -R189.reuse ;  /* 0x0000000aa3c47c23 */ /* 0x120fe200080108bd */
[----:B------:R-:W-:Y:S01]  /*8aa0*/  FFMA.FTZ R163, R166, UR10, -R189 ;  /* 0x0000000aa6a37c23 */ /* 0x000fe200080108bd */
[----:B------:R-:W-:Y:S01]  /*8ab0*/  FADD.FTZ R3, R165, R154 ;  /* 0x0000009aa5037221 */ /* 0x000fe20000010000 */
[----:B------:R-:W-:Y:S01]  /*8ac0*/  F2FP.BF16.F32.PACK_AB R166, R168, R161 ;  /* 0x000000a1a8a6723e */ /* 0x000fe200000010ff */
[----:B------:R-:W-:Y:S01]  /*8ad0*/  FMUL.FTZ R86, R86, R181 ;  /* 0x000000b556567220 */ /* 0x000fe20000410000 */
[C---:B------:R-:W-:Y:S01]  /*8ae0*/  F2FP.BF16.F32.PACK_AB R168, R172.reuse, R165 ;  /* 0x000000a5aca8723e */ /* 0x040fe200000010ff */
[----:B------:R-:W-:Y:S01]  /*8af0*/  FADD.FTZ R154, R172, R3 ;  /* 0x00000003ac9a7221 */ /* 0x000fe20000010000 */
[----:B------:R-:W5:Y:S01]  /*8b00*/  MUFU.EX2 R196, R196 ;  /* 0x000000c400c47308 */ /* 0x000f620000000800 */
[-C--:B------:R-:W-:Y:S01]  /*8b10*/  FMUL.FTZ R87, R87, R181.reuse ;  /* 0x000000b557577220 */ /* 0x080fe20000410000 */
[----:B------:R-:W-:Y:S01]  /*8b20*/  FMUL.FTZ R90, R90, R181 ;  /* 0x000000b55a5a7220 */ /* 0x000fe20000410000 */
[----:B--2---:R-:W-:Y:S01]  /*8b30*/  FADD.FTZ R3, R169, R154 ;  /* 0x0000009aa9037221 */ /* 0x004fe20000010000 */
[----:B------:R-:W-:Y:S01]  /*8b40*/  F2FP.BF16.F32.PACK_AB R154, R14, R13 ;  /* 0x0000000d0e9a723e */ /* 0x000fe200000010ff */
[----:B----4-:R-:W-:Y:S01]  /*8b50*/  FADD.FTZ R13, R185, R2 ;  /* 0x00000002b90d7221 */ /* 0x010fe20000010000 */
[-C--:B------:R-:W-:Y:S01]  /*8b60*/  FMUL.FTZ R91, R91, R181.reuse ;  /* 0x000000b55b5b7220 */ /* 0x080fe20000410000 */
[-C--:B------:R-:W-:Y:S01]  /*8b70*/  FMUL.FTZ R94, R94, R181.reuse ;  /* 0x000000b55e5e7220 */ /* 0x080fe20000410000 */
[----:B------:R-:W2:Y:S01]  /*8b80*/  MUFU.EX2 R163, R163 ;  /* 0x000000a300a37308 */ /* 0x000ea20000000800 */
[----:B---3--:R-:W-:Y:S01]  /*8b90*/  FADD.FTZ R2, R192, R13 ;  /* 0x0000000dc0027221 */ /* 0x008fe20000010000 */
[-C--:B------:R-:W-:Y:S01]  /*8ba0*/  FMUL.FTZ R95, R95, R181.reuse ;  /* 0x000000b55f5f7220 */ /* 0x080fe20000410000 */
[-C--:B------:R-:W-:Y:S01]  /*8bb0*/  FMUL.FTZ R98, R98, R181.reuse ;  /* 0x000000b562627220 */ /* 0x080fe20000410000 */
[-C--:B------:R-:W-:Y:S01]  /*8bc0*/  FMUL.FTZ R99, R99, R181.reuse ;  /* 0x000000b563637220 */ /* 0x080fe20000410000 */
[----:B0-----:R-:W-:Y:S01]  /*8bd0*/  FADD.FTZ R13, R159, R2 ;  /* 0x000000029f0d7221 */ /* 0x001fe20000010000 */
[-C--:B------:R-:W-:Y:S01]  /*8be0*/  FMUL.FTZ R102, R102, R181.reuse ;  /* 0x000000b566667220 */ /* 0x080fe20000410000 */
[----:B------:R-:W-:Y:S01]  /*8bf0*/  FMUL.FTZ R103, R103, R181 ;  /* 0x000000b567677220 */ /* 0x000fe20000410000 */
[----:B------:R-:W0:Y:S01]  /*8c00*/  MUFU.EX2 R200, R200 ;  /* 0x000000c800c87308 */ /* 0x000e220000000800 */
[C---:B-----5:R-:W-:Y:S01]  /*8c10*/  FADD.FTZ R2, R196.reuse, R13 ;  /* 0x0000000dc4027221 */ /* 0x060fe20000010000 */
        /* <DEDUP_REMOVED lines=31> */
[C---:B--2---:R-:W-:Y:S01]  /*8e10*/  FADD.FTZ R2, R202.reuse, R13 ;  /* 0x0000000dca027221 */ /* 0x044fe20000010000 */
[----:B------:R-:W-:Y:S01]  /*8e20*/  F2FP.BF16.F32.PACK_AB R161, R202, R167 ;  /* 0x000000a7caa1723e */ /* 0x000fe200000010ff */
[-C--:B------:R-:W-:Y:S01]  /*8e30*/  FMUL.FTZ R150, R150, R181.reuse ;  /* 0x000000b596967220 */ /* 0x080fe20000410000 */
[----:B------:R-:W-:Y:S01]  /*8e40*/  FMUL.FTZ R151, R151, R181 ;  /* 0x000000b597977220 */ /* 0x000fe20000410000 */
[----:B------:R-:W-:-:S03]  /*8e50*/  F2FP.BF16.F32.PACK_AB R155, R192, R185 ;  /* 0x000000b9c09b723e */ /* 0x000fc600000010ff */
[----:B------:R-:W2:Y:S01]  /*8e60*/  MUFU.EX2 R175, R175 ;  /* 0x000000af00af7308 */ /* 0x000ea20000000800 */
[----:B0-----:R-:W-:-:S07]  /*8e70*/  FADD.FTZ R13, R171, R2 ;  /* 0x00000002ab0d7221 */ /* 0x001fce0000010000 */
[----:B------:R-:W0:Y:S01]  /*8e80*/  MUFU.EX2 R178, R178 ;  /* 0x000000b200b27308 */ /* 0x000e220000000800 */
[C---:B---3--:R-:W-:Y:S01]  /*8e90*/  FADD.FTZ R2, R204.reuse, R13 ;  /* 0x0000000dcc027221 */ /* 0x048fe20000010000 */
[----:B------:R-:W-:-:S06]  /*8ea0*/  F2FP.BF16.F32.PACK_AB R163, R204, R171 ;  /* 0x000000abcca3723e */ /* 0x000fcc00000010ff */
[----:B------:R-:W3:Y:S01]  /*8eb0*/  MUFU.EX2 R182, R182 ;  /* 0x000000b600b67308 */ /* 0x000ee20000000800 */
[----:B--2---:R-:W-:-:S07]  /*8ec0*/  FADD.FTZ R13, R175, R2 ;  /* 0x00000002af0d7221 */ /* 0x004fce0000010000 */
[----:B------:R-:W2:Y:S01]  /*8ed0*/  MUFU.EX2 R183, R183 ;  /* 0x000000b700b77308 */ /* 0x000ea20000000800 */
[C---:B0-----:R-:W-:Y:S01]  /*8ee0*/  FADD.FTZ R13, R178.reuse, R13 ;  /* 0x0000000db20d7221 */ /* 0x041fe20000010000 */
[----:B------:R-:W-:-:S06]  /*8ef0*/  F2FP.BF16.F32.PACK_AB R165, R178, R175 ;  /* 0x000000afb2a5723e */ /* 0x000fcc00000010ff */
[----:B------:R-:W0:Y:S01]  /*8f00*/  MUFU.EX2 R176, R176 ;  /* 0x000000b000b07308 */ /* 0x000e220000000800 */
[----:B---3--:R-:W-:-:S07]  /*8f10*/  FADD.FTZ R2, R182, R13 ;  /* 0x0000000db6027221 */ /* 0x008fce0000010000 */
[----:B------:R-:W3:Y:S01]  /*8f20*/  MUFU.EX2 R186, R186 ;  /* 0x000000ba00ba7308 */ /* 0x000ee20000000800 */
[C---:B--2---:R-:W-:Y:S01]  /*8f30*/  FADD.FTZ R13, R183.reuse, R2 ;  /* 0x00000002b70d7221 */ /* 0x044fe20000010000 */
[----:B------:R-:W-:-:S06]  /*8f40*/  F2FP.BF16.F32.PACK_AB R167, R183, R182 ;  /* 0x000000b6b7a7723e */ /* 0x000fcc00000010ff */
[----:B------:R-:W2:Y:S01]  /*8f50*/  MUFU.EX2 R173, R173 ;  /* 0x000000ad00ad7308 */ /* 0x000ea20000000800 */
[C---:B0-----:R-:W-:Y:S01]  /*8f60*/  FADD.FTZ R12, R176.reuse, R3 ;  /* 0x00000003b00c7221 */ /* 0x041fe20000010000 */
[----:B------:R-:W-:-:S06]  /*8f70*/  F2FP.BF16.F32.PACK_AB R170, R176, R169 ;  /* 0x000000a9b0aa723e */ /* 0x000fcc00000010ff */
[----:B------:R-:W0:Y:S01]  /*8f80*/  MUFU.EX2 R187, R187 ;  /* 0x000000bb00bb7308 */ /* 0x000e220000000800 */
[----:B---3--:R-:W-:-:S07]  /*8f90*/  FADD.FTZ R2, R186, R13 ;  /* 0x0000000dba027221 */ /* 0x008fce0000010000 */
        /* <DEDUP_REMOVED lines=11> */
[----:B0-----:R-:W-:-:S07]  /*9050*/  FADD.FTZ R13, R11, R2 ;  /* 0x000000020b0d7221 */ /* 0x001fce0000010000 */
[----:B------:R-:W0:Y:S01]  /*9060*/  MUFU.EX2 R198, R198 ;  /* 0x000000c600c67308 */ /* 0x000e220000000800 */
[C---:B---3--:R-:W-:Y:S01]  /*9070*/  FADD.FTZ R14, R180.reuse, R3 ;  /* 0x00000003b40e7221 */ /* 0x048fe20000010000 */
[----:B------:R-:W-:-:S03]  /*9080*/  F2FP.BF16.F32.PACK_AB R172, R180, R173 ;  /* 0x000000adb4ac723e */ /* 0x000fc600000010ff */
[----:B------:R-:W-:-:S03]  /*9090*/  FADD.FTZ R3, R177, R14 ;  /* 0x0000000eb1037221 */ /* 0x000fc60000010000 */
[----:B------:R-:W3:Y:S01]  /*90a0*/  MUFU.EX2 R184, R184 ;  /* 0x000000b800b87308 */ /* 0x000ee20000000800 */
[C---:B--2---:R-:W-:Y:S01]  /*90b0*/  FADD.FTZ R13, R12.reuse, R13 ;  /* 0x0000000d0c0d7221 */ /* 0x044fe20000010000 */
[----:B------:R-:W-:-:S06]  /*90c0*/  F2FP.BF16.F32.PACK_AB R173, R12, R11 ;  /* 0x0000000b0cad723e */ /* 0x000fcc00000010ff */
[----:B------:R-:W2:Y:S01]  /*90d0*/  MUFU.EX2 R199, R199 ;  /* 0x000000c700c77308 */ /* 0x000ea20000000800 */
[----:B0-----:R-:W-:Y:S01]  /*90e0*/  FADD.FTZ R2, R198, R13 ;  /* 0x0000000dc6027221 */ /* 0x001fe20000010000 */
[C---:B---3--:R-:W-:Y:S01]  /*90f0*/  FADD.FTZ R3, R184.reuse, R3 ;  /* 0x00000003b8037221 */ /* 0x048fe20000010000 */
[----:B------:R-:W-:Y:S02]  /*9100*/  F2FP.BF16.F32.PACK_AB R174, R184, R177 ;  /* 0x000000b1b8ae723e */ /* 0x000fe400000010ff */
[C---:B--2---:R-:W-:Y:S01]  /*9110*/  FADD.FTZ R2, R199.reuse, R2 ;  /* 0x00000002c7027221 */ /* 0x044fe20000010000 */
[----:B------:R-:W-:Y:S01]  /*9120*/  F2FP.BF16.F32.PACK_AB R175, R199, R198 ;  /* 0x000000c6c7af723e */ /* 0x000fe200000010ff */
[----:B-1----:R-:W-:Y:S06]  /*9130*/  @P2 BRA `(.L_x_10729) ;  /* 0x0000000000042947 */ /* 0x002fec0003800000 */
[----:B------:R-:W-:Y:S01]  /*9140*/  BPT.TRAP 0x1 ;  /* 0x000000040000795c */ /* 0x000fe20000300000 */
.L_x_10729:
[----:B------:R-:W-:Y:S01]  /*9150*/  PLOP3.LUT P3, PT, PT, PT, UP0, 0x40, 0x0 ;  /* 0x000000000000781c */ /* 0x000fe20003f6e808 */
[----:B------:R0:W1:-:S12]  /*9160*/  SYNCS.PHASECHK.TRANS64.TRYWAIT P2, [UR27+0x22850], R8 ;  /* 0x02285008ff0075a7 */ /* 0x000058000804015b */
[----:B0-----:R-:W-:Y:S05]  /*9170*/  @P3 BRA `(.L_x_10730) ;  /* 0x0000000000043947 */ /* 0x001fea0003800000 */
[----:B------:R-:W-:Y:S01]  /*9180*/  BPT.TRAP 0x1 ;  /* 0x000000040000795c */ /* 0x000fe20000300000 */
.L_x_10730:
[----:B-1----:R-:W-:Y:S05]  /*9190*/  @P2 BRA `(.L_x_10731) ;  /* 0x0000000000082947 */ /* 0x002fea0003800000 */
[----:B------:R-:W0:Y:S02]  /*91a0*/  SYNCS.PHASECHK.TRANS64.TRYWAIT P2, [UR27+0x22850], R8 ;  /* 0x02285008ff0075a7 */ /* 0x000e24000804015b */
[----:B0-----:R-:W-:Y:S05]  /*91b0*/  @!P2 BRA `(.L_x_10732) ;  /* 0x000000a000d4a947 */ /* 0x001fea0003800000 */
.L_x_10731:
[----:B------:R1:W-:Y:S01]  /*91c0*/  BAR.SYNC.DEFER_BLOCKING R7, 0x100 ;  /* 0x000400070000751d */ /* 0x0003e20000010000 */
[----:B------:R-:W-:Y:S01]  /*91d0*/  UIMAD UR11, UR4, 0xc00, UR24 ;  /* 0x00000c00040b78a4 */ /* 0x000fe2000f8e0218 */
[----:B0-----:R-:W-:Y:S02]  /*91e0*/  @!P0 VIADD R179, R179, 0x22860 ;  /* 0x00022860b3b38836 */ /* 0x001fe40000000000 */
[----:B------:R-:W-:Y:S02]  /*91f0*/  IMAD.MOV.U32 R201, RZ, RZ, R10 ;  /* 0x000000ffffc97224 */ /* 0x000fe400078e000a */
[----:B------:R-:W-:Y:S01]  /*9200*/  UMOV UR15, 0x40000040 ;  /* 0x40000040000f7882 */ /* 0x000fe20000000000 */
[----:B------:R-:W-:Y:S01]  /*9210*/  @!P0 PRMT R179, RZ, 0x654, R179 ;  /* 0x00000654ffb38816 */ /* 0x000fe200000000b3 */
[----:B------:R-:W-:Y:S01]  /*9220*/  UMOV UR14, UR11 ;  /* 0x0000000b000e7c82 */ /* 0x000fe20008000000 */
        /* <DEDUP_REMOVED lines=36> */
.L_x_10724:
[----:B------:R-:W-:-:S13]  /*9470*/  ISETP.GE.AND P1, PT, R9, UR37, PT ;  /* 0x0000002509007c0c */ /* 0x000fda000bf26270 */
[----:B------:R-:W-:Y:S05]  /*9480*/  @!P1 BRA `(.L_x_10734) ;  /* 0x0000002c00f49947 */ /* 0x000fea0003800000 */
[----:B------:R-:W-:Y:S01]  /*9490*/  IMAD.MOV.U32 R13, RZ, RZ, R10 ;  /* 0x000000ffff0d7224 */ /* 0x000fe200078e000a */
[----:B------:R-:W-:Y:S01]  /*94a0*/  ULDC UR26, c[0x0][0x9e4] ;  /* 0x00027900001a7ab9 */ /* 0x000fe20000000800 */
[----:B--2---:R-:W-:Y:S01]  /*94b0*/  IMAD.MOV.U32 R12, RZ, RZ, R0 ;  /* 0x000000ffff0c7224 */ /* 0x004fe200078e0000 */
[----:B------:R-:W-:Y:S01]  /*94c0*/  ULDC UR27, c[0x0][0x288] ;  /* 0x0000a200001b7ab9 */ /* 0x000fe20000000800 */
[----:B------:R-:W-:Y:S01]  /*94d0*/  ULDC UR28, c[0x0][0x2f0] ;  /* 0x0000bc00001c7ab9 */ /* 0x000fe20000000800 */
[----:B------:R-:W-:Y:S01]  /*94e0*/  ULDC UR25, c[0x0][0x988] ;  /* 0x0002620000197ab9 */ /* 0x000fe20000000800 */
[----:B------:R-:W-:-:S05]  /*94f0*/  ULDC UR29, c[0x0][0x9e0] ;  /* 0x00027800001d7ab9 */ /* 0x000fca0000000800 */
.L_x_10751:
[----:B------:R-:W-:Y:S01]  /*9500*/  UIADD3 UR4, UR4, 0x1, URZ ;  /* 0x0000000104047890 */ /* 0x000fe2000fffe03f */
[----:B------:R-:W-:-:S03]  /*9510*/  PLOP3.LUT P1, PT, PT, PT, UP0, 0x40, 0x0 ;  /* 0x000000000000781c */ /* 0x000fc60003f2e808 */
[----:B------:R-:W-:-:S04]  /*9520*/  UISETP.NE.AND UP3, UPT, UR4, 0x2, UPT ;  /* 0x000000020400788c */ /* 0x000fc8000bf65270 */
[----:B------:R-:W-:Y:S02]  /*9530*/  USEL UR10, URZ, 0x1, UP3 ;  /* 0x000000013f0a7887 */ /* 0x000fe40009800000 */
[----:B------:R-:W-:Y:S02]  /*9540*/  USEL UR4, UR4, URZ, UP3 ;  /* 0x0000003f04047287 */ /* 0x000fe40009800000 */
[----:B------:R-:W-:Y:S02]  /*9550*/  ULOP3.LUT UR5, UR5, UR10, URZ, 0x3c, !UPT ;  /* 0x0000000a05057292 */ /* 0x000fe4000f8e3c3f */
[----:B0--3--:R-:W-:Y:S10]  /*9560*/  @P1 BRA `(.L_x_10735) ;  /* 0x0000000000041947 */ /* 0x009ff40003800000 */
[----:B------:R-:W-:Y:S01]  /*9570*/  BPT.TRAP 0x1 ;  /* 0x000000040000795c */ /* 0x000fe20000300000 */
.L_x_10735:
[----:B------:R-:W-:Y:S01]  /*9580*/  PLOP3.LUT P2, PT, PT, PT, UP0, 0x40, 0x0 ;  /* 0x000000000000781c */ /* 0x000fe20003f4e808 */
[----:B------:R-:W-:Y:S01]  /*9590*/  ULEA UR30, UR4, UR38, 0x3 ;  /* 0x00000026041e7291 */ /* 0x000fe2000f8e183f */
[----:B------:R-:W-:-:S05]  /*95a0*/  IMAD.U32 R11, RZ, RZ, UR5 ;  /* 0x00000005ff0b7e24 */ /* 0x000fca000f8e00ff */
[----:B------:R-:W-:-:S04]  /*95b0*/  SHF.L.U32 R11, R11, 0x1f, RZ ;  /* 0x0000001f0b0b7819 */ /* 0x000fc800000006ff */
[----:B------:R0:W2:Y:S02]  /*95c0*/  SYNCS.PHASECHK.TRANS64.TRYWAIT P1, [UR30+0x22830], R11 ;  /* 0x0228300bff0075a7 */ /* 0x0000a4000802015e */
[----:B------:R-:W-:Y:S05]  /*95d0*/  @P2 BRA `(.L_x_10736) ;  /* 0x0000000000042947 */ /* 0x000fea0003800000 */
[----:B------:R-:W-:Y:S01]  /*95e0*/  BPT.TRAP 0x1 ;  /* 0x000000040000795c */ /* 0x000fe20000300000 */
.L_x_10736:
[----:B--2---:R-:W-:Y:S05]  /*95f0*/  @P1 BRA `(.L_x_10737) ;  /* 0x0000000000081947 */ /* 0x004fea0003800000 */
[----:B------:R-:W2:Y:S02]  /*9600*/  SYNCS.PHASECHK.TRANS64.TRYWAIT P1, [UR30+0x22830], R11 ;  /* 0x0228300bff0075a7 */ /* 0x000ea4000802015e */
[----:B--2---:R-:W-:Y:S05]  /*9610*/  @!P1 BRA `(.L_x_10738) ;  /* 0x0000009c00d09947 */ /* 0x004fea0003800000 */
.L_x_10737:
[----:B------:R-:W-:Y:S01]  /*9620*/  UIMAD UR22, UR4, 0x300, UR6 ;  /* 0x00000300041678a4 */ /* 0x000fe2000f8e0206 */
[----:B-1----:R-:W-:Y:S01]  /*9630*/  WARPGROUP.ARRIVE ;  /* 0x00000000000079c5 */ /* 0x002fe20000000000 */
[----:B------:R-:W-:Y:S01]  /*9640*/  UMOV UR23, 0x40000040 ;  /* 0x4000004000177882 */ /* 0x000fe20000000000 */
[----:B------:R-:W-:Y:S01]  /*9650*/  UMOV UR11, 0x40000040 ;  /* 0x40000040000b7882 */ /* 0x000fe20000000000 */
[----:B------:R-:W-:Y:S01]  /*9660*/  UIADD3 UR10, UR22, 0x2, URZ ;  /* 0x00000002160a7890 */ /* 0x000fe2000fffe03f */
[----:B------:R-:W-:Y:S01]  /*9670*/  PLOP3.LUT P1, PT, PT, PT, UP1, 0x80, 0x0 ;  /* 0x000000000000781c */ /* 0x000fe20003f2f018 */
[----:B------:R-:W-:Y:S01]  /*9680*/  UIADD3 UR14, UR22, 0x4, URZ ;  /* 0x00000004160e7890 */ /* 0x000fe2000fffe03f */
[----:B------:R-:W-:Y:S01]  /*9690*/  PLOP3.LUT P2, PT, PT, PT, UP1, 0x80, 0x0 ;  /* 0x000000000000781c */ /* 0x000fe20003f4f018 */
[----:B------:R-:W-:Y:S01]  /*96a0*/  UMOV UR15, 0x40000040 ;  /* 0x40000040000f7882 */ /* 0x000fe20000000000 */
[----:B------:R-:W-:Y:S01]  /*96b0*/  HGMMA.64x96x16.F32.BF16 R152, gdesc[UR20], RZ, !UPT, gsb0 ;  /* 0x01600000149879f0 */ /* 0x000fe2000c0018ff */
[----:B------:R-:W-:Y:S01]  /*96c0*/  UIADD3 UR18, UR22, 0x6, URZ ;  /* 0x0000000616127890 */ /* 0x000fe2000fffe03f */
[----:B------:R-:W-:Y:S01]  /*96d0*/  IMAD.MOV.U32 R14, RZ, RZ, R6 ;  /* 0x000000ffff0e7224 */ /* 0x000fe200078e0006 */
[----:B------:R-:W-:Y:S01]  /*96e0*/  UMOV UR19, 0x40000040 ;  /* 0x4000004000137882 */ /* 0x000fe20000000000 */
[----:B------:R-:W-:-:S02]  /*96f0*/  IMAD.U32 R8, RZ, RZ, UR30 ;  /* 0x0000001eff087e24 */ /* 0x000fc4000f8e00ff */
[----:B------:R-:W-:-:S04]  /*9700*/  IMAD R201, R9, -0x60, RZ ;  /* 0xffffffa009c97824 */ /* 0x000fc800078e02ff */
[----:B------:R-:W-:-:S04]  /*9710*/  VIADD R10, R201, 0x1 ;  /* 0x00000001c90a7836 */ /* 0x000fc80000000000 */
[----:B------:R-:W-:Y:S01]  /*9720*/  IMAD R15, R5, -0x2, R10 ;  /* 0xfffffffe050f7824 */ /* 0x000fe200078e020a */
[----:B------:R-:W-:Y:S02]  /*9730*/  WARPGROUP.DEPBAR.LE gsb0, 0x0 ;  /* 0x00008000000079c5 */ /* 0x000fe40000010000 */
[----:B------:R-:W-:-:S06]  /*9740*/  WARPGROUP.ARRIVE ;  /* 0x00000000000079c5 */ /* 0x000fcc0000000000 */
[----:B------:R-:W-:Y:S01]  /*9750*/  HGMMA.64x96x16.F32.BF16 R152, gdesc[UR8], R152, gsb0 ;  /* 0x01600000089879f0 */ /* 0x000fe20008001898 */
[----:B------:R-:W-:Y:S02]  /*9760*/  @UP1 ULDC UR10, c[0x0][0x44c] ;  /* 0x00011300000a1ab9 */ /* 0x000fe40000000800 */
[----:B--2---:R-:W-:Y:S01]  /*9770*/  @P1 IMAD.HI.U32 R0, R6, UR10, RZ ;  /* 0x0000000a06001c27 */ /* 0x004fe2000f8e00ff */
[----:B------:R-:W-:Y:S01]  /*9780*/  @UP1 ULDC UR10, c[0x0][0x450] ;  /* 0x00011400000a1ab9 */ /* 0x000fe20000000800 */
[----:B------:R-:W-:-:S03]  /*9790*/  PLOP3.LUT P1, PT, PT, PT, UP2, 0x40, 0x0 ;  /* 0x000000000000781c */ /* 0x000fc60003f2e828 */
[----:B------:R-:W-:Y:S01]  /*97a0*/  @P2 SHF.R.U32.HI R14, RZ, UR10, R0 ;  /* 0x0000000aff0e2c19 */ /* 0x000fe20008011600 */
[----:B------:R-:W-:-:S04]  /*97b0*/  @!P0 VIADD R0, R8, 0x22840 ;  /* 0x0002284008008836 */ /* 0x000fc80000000000 */
[----:B------:R-:W1:Y:S01]  /*97c0*/  SHFL.IDX PT, R21, R14, RZ, 0x1c1f ;  /* 0x001c1fff0e157589 */ /* 0x000e6200000e0000 */
[----:B------:R-:W-:Y:S01]  /*97d0*/  @!P0 PRMT R0, RZ, 0x654, R0 ;  /* 0x00000654ff008816 */ /* 0x000fe20000000000 */
        /* <DEDUP_REMOVED lines=9> */
[----:B---3--:R-:W-:-:S05]  /*9870*/  IADD3 R0, R15, -UR27, R18 ;  /* 0x8000001b0f007c10 */ /* 0x008fca000fffe012 */
[C---:B------:R-:W-:Y:S02]  /*9880*/  VIADD R22, R0.reuse, UR29 ;  /* 0x0000001d00167c36 */ /* 0x040fe40008000000 */
[----:B------:R-:W-:Y:S02]  /*9890*/  VIADD R23, R0, UR7 ;  /* 0x0000000700177c36 */ /* 0x000fe40008000000 */
[----:B------:R-:W-:Y:S02]  /*98a0*/  VIADD R0, R15, 0xffffffff ;  /* 0xffffffff0f007836 */ /* 0x000fe40000000000 */
[--C-:B-1----:R-:W-:Y:S02]  /*98b0*/  IMAD.IADD R10, R22, 0x1, R21.reuse ;  /* 0x00000001160a7824 */ /* 0x102fe400078e0215 */
[----:B------:R-:W-:Y:S01]  /*98c0*/  IMAD.IADD R15, R23, 0x1, R21 ;  /* 0x00000001170f7824 */ /* 0x000fe200078e0215 */
[----:B--2---:R-:W-:Y:S06]  /*98d0*/  @P1 BRA `(.L_x_10739) ;  /* 0x0000000000581947 */ /* 0x004fec0003800000 */
        /* <DEDUP_REMOVED lines=13> */
.L_x_10741:
[----:B------:R-:W-:-:S05]  /*99b0*/  IMAD.U32 R200, RZ, RZ, UR26 ;  /* 0x0000001affc87e24 */ /* 0x000fca000f8e00ff */
[----:B------:R-:W-:-:S13]  /*99c0*/  ISETP.NE.AND P1, PT, R200, 0x1, PT ;  /* 0x00000001c800780c */ /* 0x000fda0003f25270 */
[----:B------:R-:W1:Y:S02]  /*99d0*/  @P1 LDC.64 R202, c[0x0][0x9e8] ;  /* 0x00027a00ffca1b82 */ /* 0x000e640000000a00 */
[----:B-1----:R-:W-:-:S05]  /*99e0*/  @P1 IMAD.HI.U32 R20, R21, R202, RZ ;  /* 0x000000ca15141227 */ /* 0x002fca00078e00ff */
[----:B------:R-:W-:-:S07]  /*99f0*/  @P1 SHF.R.U32.HI R21, RZ, R203, R20 ;  /* 0x000000cbff151219 */ /* 0x000fce0000011614 */
.L_x_10742:
[----:B------:R-:W-:Y:S05]  /*9a00*/  BSYNC B0 ;  /* 0x0000000000007941 */ /* 0x000fea0003800000 */
.L_x_10740:
[----:B------:R-:W-:-:S05]  /*9a10*/  IMAD R21, R21, R200, R0 ;  /* 0x000000c815157224 */ /* 0x000fca00078e0200 */
[----:B------:R-:W-:Y:S02]  /*9a20*/  VIADDMNMX R10, R21, R200, R10, PT ;  /* 0x000000c8150a7246 */ /* 0x000fe4000380010a */
[----:B------:R-:W-:-:S07]  /*9a30*/  VIMNMX R15, R15, R21, !PT ;  /* 0x000000150f0f7248 */ /* 0x000fce0007fe0100 */
.L_x_10739:
[C---:B------:R-:W-:Y:S02]  /*9a40*/  ISETP.GE.AND P6, PT, R201.reuse, 0xa, PT ;  /* 0x0000000ac900780c */ /* 0x040fe40003fc6270 */
[C---:B------:R-:W-:Y:S02]  /*9a50*/  ISETP.GE.AND P1, PT, R201.reuse, 0x2, PT ;  /* 0x00000002c900780c */ /* 0x040fe40003f26270 */
[C---:B------:R-:W-:Y:S02]  /*9a60*/  ISETP.GE.AND P2, PT, R201.reuse, 0x9, PT ;  /* 0x00000009c900780c */ /* 0x040fe40003f46270 */
[----:B------:R-:W-:Y:S02]  /*9a70*/  ISETP.GE.AND P5, PT, R201, 0x11, PT ;  /* 0x00000011c900780c */ /* 0x000fe40003fa6270 */
[----:B------:R-:W-:Y:S02]  /*9a80*/  LOP3.LUT R17, R17, 0xfffffffb, RZ, 0xc0, !PT ;  /* 0xfffffffb11117812 */ /* 0x000fe400078ec0ff */
[----:B------:R-:W-:-:S02]  /*9a90*/  ISETP.GT.AND P4, PT, R15, 0x1, !P1 ;  /* 0x000000010f00780c */ /* 0x000fc40004f84270 */
[----:B------:R-:W-:Y:S02]  /*9aa0*/  ISETP.GT.AND P3, PT, R15, 0x8, !P2 ;  /* 0x000000080f00780c */ /* 0x000fe40005764270 */
[----:B------:R-:W-:Y:S02]  /*9ab0*/  @P6 LOP3.LUT R17, R17, 0x4, RZ, 0xfc, !PT ;  /* 0x0000000411116812 */ /* 0x000fe400078efcff */
[C---:B------:R-:W-:Y:S02]  /*9ac0*/  ISETP.LT.OR P4, PT, R10.reuse, 0x2, P4 ;  /* 0x000000020a00780c */ /* 0x040fe40002781670 */
[----:B------:R-:W-:Y:S02]  /*9ad0*/  ISETP.LT.OR P3, PT, R10, 0x9, P3 ;  /* 0x000000090a00780c */ /* 0x000fe40001f61670 */
[----:B------:R-:W-:Y:S02]  /*9ae0*/  LOP3.LUT R17, R17, 0xfffffff7, RZ, 0xc0, !PT ;  /* 0xfffffff711117812 */ /* 0x000fe400078ec0ff */
[----:B------:R-:W-:-:S02]  /*9af0*/  FSEL R153, R153, -INF , !P4 ;  /* 0xff80000099997808 */ /* 0x000fc40006000000 */
[----:B------:R-:W-:Y:S02]  /*9b00*/  FSEL R156, R156, -INF , !P3 ;  /* 0xff8000009c9c7808 */ /* 0x000fe40005800000 */
[----:B------:R-:W-:Y:S02]  /*9b10*/  ISETP.GT.AND P4, PT, R15, 0x9, !P6 ;  /* 0x000000090f00780c */ /* 0x000fe40007784270 */
[----:B------:R-:W-:Y:S02]  /*9b20*/  @P5 LOP3.LUT R17, R17, 0x8, RZ, 0xfc, !PT ;  /* 0x0000000811115812 */ /* 0x000fe400078efcff */
[----:B------:R-:W-:Y:S02]  /*9b30*/  ISETP.GT.AND P3, PT, R15, 0x10, !P5 ;  /* 0x000000100f00780c */ /* 0x000fe40006f64270 */
[----:B------:R-:W-:Y:S02]  /*9b40*/  ISETP.GE.AND P5, PT, R201, 0x12, PT ;  /* 0x00000012c900780c */ /* 0x000fe40003fa6270 */
[----:B------:R-:W-:-:S02]  /*9b50*/  ISETP.LT.OR P4, PT, R10, 0xa, P4 ;  /* 0x0000000a0a00780c */ /* 0x000fc40002781670 */
[----:B------:R-:W-:Y:S02]  /*9b60*/  ISETP.LT.OR P3, PT, R10, 0x11, P3 ;  /* 0x000000110a00780c */ /* 0x000fe40001f61670 */
[----:B------:R-:W-:Y:S02]  /*9b70*/  FSEL R157, R157, -INF , !P4 ;  /* 0xff8000009d9d7808 */ /* 0x000fe40006000000 */
[----:B------:R-:W-:Y:S02]  /*9b80*/  ISETP.GE.AND P4, PT, R201, 0x19, PT ;  /* 0x00000019c900780c */ /* 0x000fe40003f86270 */
[----:B------:R-:W-:Y:S02]  /*9b90*/  LOP3.LUT R17, R17, 0xffffffef, RZ, 0xc0, !PT ;  /* 0xffffffef11117812 */ /* 0x000fe400078ec0ff */
[----:B------:R-:W-:Y:S02]  /*9ba0*/  FSEL R160, R160, -INF , !P3 ;  /* 0xff800000a0a07808 */ /* 0x000fe40005800000 */
[----:B------:R-:W-:-:S02]  /*9bb0*/  ISETP.GT.AND P3, PT, R15, 0x11, !P5 ;  /* 0x000000110f00780c */ /* 0x000fc40006f64270 */
[----:B------:R-:W-:Y:S02]  /*9bc0*/  @P5 LOP3.LUT R17, R17, 0x10, RZ, 0xfc, !PT ;  /* 0x0000001011115812 */ /* 0x000fe400078efcff */
[----:B------:R-:W-:Y:S02]  /*9bd0*/  ISETP.LT.OR P3, PT, R10, 0x12, P3 ;  /* 0x000000120a00780c */ /* 0x000fe40001f61670 */
[----:B------:R-:W-:Y:S02]  /*9be0*/  LOP3.LUT R17, R17, 0xfffbffff, RZ, 0xc0, !PT ;  /* 0xfffbffff11117812 */ /* 0x000fe400078ec0ff */
[----:B------:R-:W-:Y:S02]  /*9bf0*/  FSEL R161, R161, -INF , !P3 ;  /* 0xff800000a1a17808 */ /* 0x000fe40005800000 */
[----:B------:R-:W-:Y:S02]  /*9c00*/  @P4 LOP3.LUT R17, R17, 0x40000, RZ, 0xfc, !PT ;  /* 0x0004000011114812 */ /* 0x000fe400078efcff */
[----:B------:R-:W-:-:S02]  /*9c10*/  ISETP.GT.AND P3, PT, R15, 0x18, !P4 ;  /* 0x000000180f00780c */ /* 0x000fc40006764270 */
[----:B------:R-:W-:Y:S02]  /*9c20*/  ISETP.GE.AND P4, PT, R201, 0x1a, PT ;  /* 0x0000001ac900780c */ /* 0x000fe40003f86270 */
[----:B------:R-:W-:Y:S02]  /*9c30*/  ISETP.LT.OR P3, PT, R10, 0x19, P3 ;  /* 0x000000190a00780c */ /* 0x000fe40001f61670 */
[----:B------:R-:W-:Y:S02]  /*9c40*/  LOP3.LUT R17, R17, 0xfffdffff, RZ, 0xc0, !PT ;  /* 0xfffdffff11117812 */ /* 0x000fe400078ec0ff */
        /* <DEDUP_REMOVED lines=99> */
[----:B------:R-:W1:Y:S02]  /*a280*/  SHFL.IDX PT, R15, R14, 0x1, 0x1c1f ;  /* 0x003c1f000e0f7f89 */ /* 0x000e6400000e0000 */
[----:B------:R-:W-:-:S04]  /*a290*/  ISETP.LT.OR P6, PT, R10, 0x5a, P6 ;  /* 0x0000005a0a00780c */ /* 0x000fc800037c1670 */
        /* <DEDUP_REMOVED lines=18> */
.L_x_10745:
[----:B------:R-:W-:-:S05]  /*a3c0*/  IMAD.U32 R22, RZ, RZ, UR26 ;  /* 0x0000001aff167e24 */ /* 0x000fca000f8e00ff */
[----:B------:R-:W-:-:S13]  /*a3d0*/  ISETP.NE.AND P6, PT, R22, 0x1, PT ;  /* 0x000000011600780c */ /* 0x000fda0003fc5270 */
[----:B------:R-:W1:Y:S02]  /*a3e0*/  @P6 LDC.64 R14, c[0x0][0x9e8] ;  /* 0x00027a00ff0e6b82 */ /* 0x000e640000000a00 */
[----:B-1----:R-:W-:-:S05]  /*a3f0*/  @P6 IMAD.HI.U32 R14, R23, R14, RZ ;  /* 0x0000000e170e6227 */ /* 0x002fca00078e00ff */
[----:B------:R-:W-:-:S07]  /*a400*/  @P6 SHF.R.U32.HI R23, RZ, R15, R14 ;  /* 0x0000000fff176219 */ /* 0x000fce000001160e */
.L_x_10746:
[----:B------:R-:W-:Y:S05]  /*a410*/  BSYNC B0 ;  /* 0x0000000000007941 */ /* 0x000fea0003800000 */
.L_x_10744:
[----:B------:R-:W-:-:S05]  /*a420*/  IMAD R23, R23, R22, R0 ;  /* 0x0000001617177224 */ /* 0x000fca00078e0200 */
[----:B------:R-:W-:Y:S02]  /*a430*/  VIADDMNMX R10, R23, R22, R10, PT ;  /* 0x00000016170a7246 */ /* 0x000fe4000380010a */
[----:B------:R-:W-:-:S07]  /*a440*/  VIMNMX R20, R20, R23, !PT ;  /* 0x0000001714147248 */ /* 0x000fce0007fe0100 */
.L_x_10743:
[----:B------:R-:W-:Y:S01]  /*a450*/  ISETP.GT.AND P1, PT, R20, 0x1, !P1 ;  /* 0x000000011400780c */ /* 0x000fe20004f24270 */
[----:B------:R-:W-:Y:S01]  /*a460*/  UMOV UR10, UR25 ;  /* 0x00000019000a7c82 */ /* 0x000fe20008000000 */
[----:B------:R-:W-:Y:S02]  /*a470*/  FMNMX.FTZ R0, R21, R12, !PT ;  /* 0x0000000c15007209 */ /* 0x000fe40007810000 */
[----:B------:R-:W-:Y:S02]  /*a480*/  ISETP.LT.OR P1, PT, R10, 0x2, P1 ;  /* 0x000000020a00780c */ /* 0x000fe40000f21670 */
[----:B------:R-:W-:Y:S02]  /*a490*/  LOP3.LUT P6, RZ, R17, 0x20000, RZ, 0xc0, !PT ;  /* 0x0002000011ff7812 */ /* 0x000fe400078cc0ff */
[----:B------:R-:W-:Y:S02]  /*a4a0*/  FSEL R155, R155, -INF , !P1 ;  /* 0xff8000009b9b7808 */ /* 0x000fe40004800000 */
[----:B------:R-:W-:-:S02]  /*a4b0*/  LOP3.LUT P1, RZ, R17, 0x4, RZ, 0xc0, !PT ;  /* 0x0000000411ff7812 */ /* 0x000fc4000782c0ff */
[C---:B------:R-:W-:Y:S02]  /*a4c0*/  ISETP.GT.AND P2, PT, R20.reuse, 0x8, !P2 ;  /* 0x000000081400780c */ /* 0x040fe40005744270 */
[----:B------:R-:W-:Y:S02]  /*a4d0*/  ISETP.GT.AND P1, PT, R20, 0x9, !P1 ;  /* 0x000000091400780c */ /* 0x000fe40004f24270 */
[----:B------:R-:W-:Y:S02]  /*a4e0*/  FMNMX.FTZ R15, R153, R0, !PT ;  /* 0x00000000990f7209 */ /* 0x000fe40007810000 */
[C---:B------:R-:W-:Y:S02]  /*a4f0*/  ISETP.LT.OR P1, PT, R10.reuse, 0xa, P1 ;  /* 0x0000000a0a00780c */ /* 0x040fe40000f21670 */
[----:B------:R-:W-:Y:S02]  /*a500*/  ISETP.LT.OR P2, PT, R10, 0x9, P2 ;  /* 0x000000090a00780c */ /* 0x000fe40001741670 */
[----:B------:R-:W-:-:S02]  /*a510*/  FSEL R159, R159, -INF , !P1 ;  /* 0xff8000009f9f7808 */ /* 0x000fc40004800000 */
[C---:B------:R-:W-:Y:S02]  /*a520*/  LOP3.LUT P1, RZ, R17.reuse, 0x8, RZ, 0xc0, !PT ;  /* 0x0000000811ff7812 */ /* 0x040fe4000782c0ff */
[----:B------:R-:W-:Y:S02]  /*a530*/  FMNMX.FTZ R0, R156, R15, !PT ;  /* 0x0000000f9c007209 */ /* 0x000fe40007810000 */
[----:B------:R-:W-:Y:S02]  /*a540*/  ISETP.GT.AND P1, PT, R20, 0x10, !P1 ;  /* 0x000000101400780c */ /* 0x000fe40004f24270 */
[----:B------:R-:W-:Y:S02]  /*a550*/  FSEL R158, R158, -INF , !P2 ;  /* 0xff8000009e9e7808 */ /* 0x000fe40005000000 */
[----:B------:R-:W-:Y:S02]  /*a560*/  ISETP.LT.OR P1, PT, R10, 0x11, P1 ;  /* 0x000000110a00780c */ /* 0x000fe40000f21670 */
[----:B------:R-:W-:-:S02]  /*a570*/  LOP3.LUT P2, RZ, R17, 0x10000, RZ, 0xc0, !PT ;  /* 0x0001000011ff7812 */ /* 0x000fc4000784c0ff */
        /* <DEDUP_REMOVED lines=52> */
[----:B------:R-:W1:Y:S01]  /*a8c0*/  SHFL.BFLY PT, R15, R14, 0x2, 0x1f ;  /* 0x0c401f000e0f7f89 */ /* 0x000e6200000e0000 */
[----:B------:R-:W-:Y:S02]  /*a8d0*/  FSEL R178, R178, -INF , !P1 ;  /* 0xff800000b2b27808 */ /* 0x000fe40004800000 */
[----:B------:R-:W-:-:S02]  /*a8e0*/  LOP3.LUT P1, RZ, R17, 0x800, RZ, 0xc0, !PT ;  /* 0x0000080011ff7812 */ /* 0x000fc4000782c0ff */
[----:B------:R-:W-:Y:S02]  /*a8f0*/  LOP3.LUT P2, RZ, R17, 0x40, RZ, 0xc0, !PT ;  /* 0x0000004011ff7812 */ /* 0x000fe4000784c0ff */
[C---:B------:R-:W-:Y:S02]  /*a900*/  ISETP.GT.AND P1, PT, R20.reuse, 0x31, !P1 ;  /* 0x000000311400780c */ /* 0x040fe40004f24270 */
[----:B------:R-:W-:Y:S02]  /*a910*/  ISETP.GT.AND P3, PT, R20, 0x50, !P3 ;  /* 0x000000501400780c */ /* 0x000fe40005f64270 */
[----:B------:R-:W-:Y:S02]  /*a920*/  ISETP.LT.OR P1, PT, R10, 0x32, P1 ;  /* 0x000000320a00780c */ /* 0x000fe40000f21670 */
[----:B------:R-:W-:Y:S02]  /*a930*/  ISETP.GT.AND P4, PT, R20, 0x51, !P4 ;  /* 0x000000511400780c */ /* 0x000fe40006784270 */
[----:B------:R-:W-:-:S02]  /*a940*/  FSEL R179, R179, -INF , !P1 ;  /* 0xff800000b3b37808 */ /* 0x000fc40004800000 */
[----:B------:R-:W-:Y:S02]  /*a950*/  LOP3.LUT P1, RZ, R17, 0x400, RZ, 0xc0, !PT ;  /* 0x0000040011ff7812 */ /* 0x000fe4000782c0ff */
[C---:B------:R-:W-:Y:S02]  /*a960*/  ISETP.GT.AND P5, PT, R20.reuse, 0x58, !P5 ;  /* 0x000000581400780c */ /* 0x040fe40006fa4270 */
[----:B------:R-:W-:Y:S02]  /*a970*/  ISETP.GT.AND P1, PT, R20, 0x38, !P1 ;  /* 0x000000381400780c */ /* 0x000fe40004f24270 */
[C---:B------:R-:W-:Y:S02]  /*a980*/  ISETP.LT.OR P3, PT, R10.reuse, 0x51, P3 ;  /* 0x000000510a00780c */ /* 0x040fe40001f61670 */
[----:B------:R-:W-:Y:S02]  /*a990*/  ISETP.LT.OR P1, PT, R10, 0x39, P1 ;  /* 0x000000390a00780c */ /* 0x000fe40000f21670 */
[----:B-1----:R-:W-:-:S02]  /*a9a0*/  FMNMX.FTZ R15, R14, R15, !PT ;  /* 0x0000000f0e0f7209 */ /* 0x002fc40007810000 */
[----:B------:R-:W-:Y:S02]  /*a9b0*/  FSEL R182, R182, -INF , !P1 ;  /* 0xff800000b6b67808 */ /* 0x000fe40004800000 */
[----:B------:R-:W-:Y:S01]  /*a9c0*/  LOP3.LUT P1, RZ, R17, 0x200, RZ, 0xc0, !PT ;  /* 0x0000020011ff7812 */ /* 0x000fe2000782c0ff */
[----:B------:R-:W1:Y:S01]  /*a9d0*/  SHFL.BFLY PT, R0, R15, 0x1, 0x1f ;  /* 0x0c201f000f007f89 */ /* 0x000e6200000e0000 */
        /* <DEDUP_REMOVED lines=9> */
[----:B------:R-:W-:-:S02]  /*aa70*/  FSEL R198, R198, -INF , !P5 ;  /* 0xff800000c6c67808 */ /* 0x000fc40006800000 */
[----:B------:R-:W-:Y:S02]  /*aa80*/  ISETP.LT.OR P1, PT, R10, 0x41, P1 ;  /* 0x000000410a00780c */ /* 0x000fe40000f21670 */
[----:B-1----:R-:W-:Y:S02]  /*aa90*/  FMNMX.FTZ R0, R15, R0, !PT ;  /* 0x000000000f007209 */ /* 0x002fe40007810000 */
[----:B------:R-:W-:Y:S02]  /*aaa0*/  FSEL R186, R186, -INF , !P1 ;  /* 0xff800000baba7808 */ /* 0x000fe40004800000 */
[----:B------:R-:W-:Y:S01]  /*aab0*/  ISETP.GT.AND P1, PT, R20, 0x41, !P6 ;  /* 0x000000411400780c */ /* 0x000fe20007724270 */
[----:B------:R-:W-:Y:S01]  /*aac0*/  FMUL.FTZ R200, R0, UR10 ;  /* 0x0000000a00c87c20 */ /* 0x000fe20008410000 */
[----:B------:R-:W-:Y:S02]  /*aad0*/  LOP3.LUT P6, RZ, R17, 0x2, RZ, 0xc0, !PT ;  /* 0x0000000211ff7812 */ /* 0x000fe400078cc0ff */
[----:B------:R-:W-:-:S04]  /*aae0*/  ISETP.LT.OR P1, PT, R10, 0x42, P1 ;  /* 0x000000420a00780c */ /* 0x000fc80000f21670 */
[----:B------:R-:W-:Y:S02]  /*aaf0*/  FSEL R187, R187, -INF , !P1 ;  /* 0xff800000bbbb7808 */ /* 0x000fe40004800000 */
[----:B------:R-:W-:Y:S02]  /*ab00*/  ISETP.GT.AND P1, PT, R20, 0x48, !P2 ;  /* 0x000000481400780c */ /* 0x000fe40005724270 */
[----:B------:R-:W-:Y:S02]  /*ab10*/  LOP3.LUT P2, RZ, R17, 0x20, RZ, 0xc0, !PT ;  /* 0x0000002011ff7812 */ /* 0x000fe4000784c0ff */
[----:B------:R-:W-:Y:S02]  /*ab20*/  ISETP.LT.OR P1, PT, R10, 0x49, P1 ;  /* 0x000000490a00780c */ /* 0x000fe40000f21670 */
[----:B------:R-:W-:Y:S02]  /*ab30*/  ISETP.GT.AND P2, PT, R20, 0x49, !P2 ;  /* 0x000000491400780c */ /* 0x000fe40005744270 */
[----:B------:R-:W-:-:S02]  /*ab40*/  FSEL R190, R190, -INF , !P1 ;  /* 0xff800000bebe7808 */ /* 0x000fc40004800000 */
[----:B------:R-:W-:Y:S02]  /*ab50*/  ISETP.GT.AND P1, PT, R20, RZ, !P6 ;  /* 0x000000ff1400720c */ /* 0x000fe40007724270 */
[----:B------:R-:W-:Y:S02]  /*ab60*/  LOP3.LUT P6, RZ, R17, 0x1, RZ, 0xc0, !PT ;  /* 0x0000000111ff7812 */ /* 0x000fe400078cc0ff */
[C---:B------:R-:W-:Y:S02]  /*ab70*/  ISETP.LT.OR P1, PT, R10.reuse, 0x1, P1 ;  /* 0x000000010a00780c */ /* 0x040fe40000f21670 */
[----:B------:R-:W-:Y:S02]  /*ab80*/  ISETP.LT.OR P2, PT, R10, 0x4a, P2 ;  /* 0x0000004a0a00780c */ /* 0x000fe40001741670 */
[----:B------:R-:W-:Y:S02]  /*ab90*/  FSEL R22, R154, -INF , !P1 ;  /* 0xff8000009a167808 */ /* 0x000fe40004800000 */
[----:B------:R-:W-:-:S02]  /*aba0*/  FSETP.NEU.FTZ.AND P1, PT, R0, -INF , PT ;  /* 0xff8000000000780b */ /* 0x000fc40003f3d000 */
[----:B------:R-:W-:Y:S02]  /*abb0*/  FMNMX.FTZ R14, R22, R13, !PT ;  /* 0x0000000d160e7209 */ /* 0x000fe40007810000 */
[----:B------:R-:W-:Y:S02]  /*abc0*/  FSEL R200, R200, RZ, P1 ;  /* 0x000000ffc8c87208 */ /* 0x000fe40000800000 */
[----:B------:R-:W-:Y:S02]  /*abd0*/  ISETP.GT.AND P6, PT, R20, 0x59, !P6 ;  /* 0x000000591400780c */ /* 0x000fe400077c4270 */
[----:B------:R-:W-:Y:S01]  /*abe0*/  FSEL R191, R191, -INF , !P2 ;  /* 0xff800000bfbf7808 */ /* 0x000fe20005000000 */
[--C-:B------:R-:W-:Y:S01]  /*abf0*/  FFMA.FTZ R152, R21, UR10, -R200.reuse ;  /* 0x0000000a15987c23 */ /* 0x100fe200080108c8 */
[----:B------:R-:W-:Y:S01]  /*ac00*/  FMNMX.FTZ R21, R155, R14, !PT ;  /* 0x0000000e9b157209 */ /* 0x000fe20007810000 */
[--C-:B------:R-:W-:Y:S01]  /*ac10*/  FFMA.FTZ R15, R153, UR10, -R200.reuse ;  /* 0x0000000a990f7c23 */ /* 0x100fe200080108c8 */
[--C-:B------:R-:W-:Y:S01]  /*ac20*/  FFMA.FTZ R154, R156, UR10, -R200.reuse ;  /* 0x0000000a9c9a7c23 */ /* 0x100fe200080108c8 */
[--C-:B------:R-:W-:Y:S01]  /*ac30*/  FFMA.FTZ R156, R160, UR10, -R200.reuse ;  /* 0x0000000aa09c7c23 */ /* 0x100fe200080108c8 */
[----:B------:R-:W-:Y:S01]  /*ac40*/  FMNMX.FTZ R14, R158, R21, !PT ;  /* 0x000000159e0e7209 */ /* 0x000fe20007810000 */
[--C-:B------:R-:W-:Y:S01]  /*ac50*/  FFMA.FTZ R164, R164, UR10, -R200.reuse ;  /* 0x0000000aa4a47c23 */ /* 0x100fe200080108c8 */
[----:B------:R-:W-:Y:S01]  /*ac60*/  ISETP.LT.OR P6, PT, R10, 0x5a, P6 ;  /* 0x0000005a0a00780c */ /* 0x000fe200037c1670 */
[--C-:B------:R-:W-:Y:S01]  /*ac70*/  FFMA.FTZ R172, R172, UR10, -R200.reuse ;  /* 0x0000000aacac7c23 */ /* 0x100fe200080108c8 */
[----:B------:R-:W-:Y:S01]  /*ac80*/  FMNMX.FTZ R21, R159, R14, !PT ;  /* 0x0000000e9f157209 */ /* 0x000fe20007810000 */
[----:B------:R-:W-:Y:S01]  /*ac90*/  MUFU.EX2 R152, R152 ;  /* 0x0000009800987308 */ /* 0x000fe20000000800 */
[----:B------:R-:W-:Y:S01]  /*aca0*/  FSEL R199, R199, -INF , !P6 ;  /* 0xff800000c7c77808 */ /* 0x000fe20007000000 */
[--C-:B------:R-:W-:Y:S01]  /*acb0*/  FFMA.FTZ R168, R168, UR10, -R200.reuse ;  /* 0x0000000aa8a87c23 */ /* 0x100fe200080108c8 */
[----:B------:R-:W-:Y:S01]  /*acc0*/  FMNMX.FTZ R14, R162, R21, !PT ;  /* 0x00000015a20e7209 */ /* 0x000fe20007810000 */
[----:B------:R-:W-:-:S03]  /*acd0*/  FFMA.FTZ R21, R157, UR10, -R200 ;  /* 0x0000000a9d157c23 */ /* 0x000fc600080108c8 */
[----:B------:R-:W-:Y:S01]  /*ace0*/  FMNMX.FTZ R23, R163, R14, !PT ;  /* 0x0000000ea3177209 */ /* 0x000fe20007810000 */
[----:B------:R-:W-:Y:S03]  /*acf0*/  MUFU.EX2 R15, R15 ;  /* 0x0000000f000f7308 */ /* 0x000fe60000000800 */
[----:B------:R-:W-:-:S04]  /*ad00*/  FMNMX.FTZ R14, R166, R23, !PT ;  /* 0x00000017a60e7209 */ /* 0x000fc80007810000 */
[----:B------:R-:W-:Y:S01]  /*ad10*/  FMNMX.FTZ R23, R167, R14, !PT ;  /* 0x0000000ea7177209 */ /* 0x000fe20007810000 */
[----:B------:R-:W-:Y:S03]  /*ad20*/  MUFU.EX2 R154, R154 ;  /* 0x0000009a009a7308 */ /* 0x000fe60000000800 */
        /* <DEDUP_REMOVED lines=10> */
[----:B------:R1:W-:Y:S03]  /*add0*/  MUFU.EX2 R14, R164 ;  /* 0x000000a4000e7308 */ /* 0x0003e60000000800 */
[----:B------:R-:W-:-:S04]  /*ade0*/  FMNMX.FTZ R160, R182, R157, !PT ;  /* 0x0000009db6a07209 */ /* 0x000fc80007810000 */
[----:B------:R-:W-:Y:S01]  /*adf0*/  FMNMX.FTZ R157, R183, R160, !PT ;  /* 0x000000a0b79d7209 */ /* 0x000fe20007810000 */
[----:B------:R-:W-:Y:S03]  /*ae00*/  MUFU.EX2 R23, R23 ;  /* 0x0000001700177308 */ /* 0x000fe60000000800 */
[----:B-1----:R-:W-:Y:S01]  /*ae10*/  FMNMX.FTZ R164, R186, R157, !PT ;  /* 0x0000009dbaa47209 */ /* 0x002fe20007810000 */
[--C-:B------:R-:W-:Y:S01]  /*ae20*/  FFMA.FTZ R157, R169, UR10, -R200.reuse ;  /* 0x0000000aa99d7c23 */ /* 0x100fe200080108c8 */
[--C-:B------:R-:W-:Y:S01]  /*ae30*/  FFMA.FTZ R169, R181, UR10, -R200.reuse ;  /* 0x0000000ab5a97c23 */ /* 0x100fe200080108c8 */
[----:B------:R-:W-:Y:S01]  /*ae40*/  FFMA.FTZ R181, R193, UR10, -R200 ;  /* 0x0000000ac1b57c23 */ /* 0x000fe200080108c8 */
[----:B------:R-:W-:Y:S01]  /*ae50*/  FMNMX.FTZ R161, R187, R164, !PT ;  /* 0x000000a4bba17209 */ /* 0x000fe20007810000 */
[----:B------:R-:W-:Y:S03]  /*ae60*/  MUFU.EX2 R153, R153 ;  /* 0x0000009900997308 */ /* 0x000fe60000000800 */
[----:B------:R-:W-:-:S04]  /*ae70*/  FMNMX.FTZ R20, R190, R161, !PT ;  /* 0x000000a1be147209 */ /* 0x000fc80007810000 */
[----:B------:R-:W-:Y:S01]  /*ae80*/  FMNMX.FTZ R161, R191, R20, !PT ;  /* 0x00000014bfa17209 */ /* 0x000fe20007810000 */
[----:B------:R1:W-:Y:S03]  /*ae90*/  MUFU.EX2 R160, R168 ;  /* 0x000000a800a07308 */ /* 0x0003e60000000800 */
[----:B------:R-:W-:Y:S01]  /*aea0*/  FMNMX.FTZ R164, R194, R161, !PT ;  /* 0x000000a1c2a47209 */ /* 0x000fe20007810000 */
[--C-:B------:R-:W-:Y:S01]  /*aeb0*/  FFMA.FTZ R161, R173, UR10, -R200.reuse ;  /* 0x0000000aada17c23 */ /* 0x100fe200080108c8 */
[--C-:B------:R-:W-:Y:S02]  /*aec0*/  FFMA.FTZ R173, R185, UR10, -R200.reuse ;  /* 0x0000000ab9ad7c23 */ /* 0x100fe400080108c8 */
[----:B------:R-:W-:Y:S01]  /*aed0*/  FMNMX.FTZ R165, R195, R164, !PT ;  /* 0x000000a4c3a57209 */ /* 0x000fe20007810000 */
[----:B------:R2:W-:Y:S01]  /*aee0*/  MUFU.EX2 R20, R172 ;  /* 0x000000ac00147308 */ /* 0x0005e20000000800 */
[--C-:B------:R-:W-:Y:S01]  /*aef0*/  FFMA.FTZ R164, R176, UR10, -R200.reuse ;  /* 0x0000000ab0a47c23 */ /* 0x100fe200080108c8 */
[--C-:B------:R-:W-:Y:S01]  /*af00*/  FFMA.FTZ R176, R188, UR10, -R200.reuse ;  /* 0x0000000abcb07c23 */ /* 0x100fe200080108c8 */
[----:B------:R-:W-:Y:S01]  /*af10*/  FMNMX.FTZ R10, R198, R165, !PT ;  /* 0x000000a5c60a7209 */ /* 0x000fe20007810000 */
[--C-:B------:R-:W-:Y:S01]  /*af20*/  FFMA.FTZ R165, R177, UR10, -R200.reuse ;  /* 0x0000000ab1a57c23 */ /* 0x100fe200080108c8 */
[--C-:B------:R-:W-:Y:S01]  /*af30*/  FFMA.FTZ R188, R196, UR10, -R200.reuse ;  /* 0x0000000ac4bc7c23 */ /* 0x100fe200080108c8 */
[--C-:B-1----:R-:W-:Y:S01]  /*af40*/  FFMA.FTZ R168, R180, UR10, -R200.reuse ;  /* 0x0000000ab4a87c23 */ /* 0x102fe200080108c8 */
[----:B------:R-:W-:Y:S01]  /*af50*/  FMNMX.FTZ R10, R199, R10, !PT ;  /* 0x0000000ac70a7209 */ /* 0x000fe20007810000 */
[----:B------:R-:W-:Y:S01]  /*af60*/  MUFU.EX2 R157, R157 ;  /* 0x0000009d009d7308 */ /* 0x000fe20000000800 */
[--C-:B--2---:R-:W-:Y:S01]  /*af70*/  FFMA.FTZ R172, R184, UR10, -R200.reuse ;  /* 0x0000000ab8ac7c23 */ /* 0x104fe200080108c8 */
[----:B------:R-:W-:-:S02]  /*af80*/  FFMA.FTZ R180, R192, UR10, -R200 ;  /* 0x0000000ac0b47c23 */ /* 0x000fc400080108c8 */
[----:B------:R-:W1:Y:S04]  /*af90*/  SHFL.BFLY PT, R177, R10, 0x2, 0x1f ;  /* 0x0c401f000ab17f89 */ /* 0x000e6800000e0000 */
[----:B------:R-:W-:Y:S08]  /*afa0*/  MUFU.EX2 R161, R161 ;  /* 0x000000a100a17308 */ /* 0x000ff00000000800 */
[----:B------:R-:W-:Y:S08]  /*afb0*/  MUFU.EX2 R164, R164 ;  /* 0x000000a400a47308 */ /* 0x000ff00000000800 */
[----:B------:R-:W-:Y:S01]  /*afc0*/  MUFU.EX2 R165, R165 ;  /* 0x000000a500a57308 */ /* 0x000fe20000000800 */
[----:B-1----:R-:W-:Y:S01]  /*afd0*/  FMNMX.FTZ R184, R10, R177, !PT ;  /* 0x000000b10ab87209 */ /* 0x002fe20007810000 */
[----:B------:R-:W-:Y:S01]  /*afe0*/  FFMA.FTZ R177, R189, UR10, -R200 ;  /* 0x0000000abdb17c23 */ /* 0x000fe200080108c8 */
[----:B------:R-:W-:-:S05]  /*aff0*/  FSEL R189, R0, RZ, P1 ;  /* 0x000000ff00bd7208 */ /* 0x000fca0000800000 */
[----:B------:R-:W-:Y:S01]  /*b000*/  MUFU.EX2 R168, R168 ;  /* 0x000000a800a87308 */ /* 0x000fe20000000800 */
[----:B------:R-:W1:Y:S01]  /*b010*/  SHFL.BFLY PT, R185, R184, 0x1, 0x1f ;  /* 0x0c201f00b8b97f89 */ /* 0x000e6200000e0000 */
[----:B------:R-:W-:-:S06]  /*b020*/  FADD.FTZ R189, -R189, R12 ;  /* 0x0000000cbdbd7221 */ /* 0x000fcc0000010100 */
[----:B------:R-:W-:Y:S08]  /*b030*/  MUFU.EX2 R169, R169 ;  /* 0x000000a900a97308 */ /* 0x000ff00000000800 */
[----:B------:R-:W-:Y:S08]  /*b040*/  MUFU.EX2 R172, R172 ;  /* 0x000000ac00ac7308 */ /* 0x000ff00000000800 */
[----:B------:R-:W-:Y:S01]  /*b050*/  MUFU.EX2 R173, R173 ;  /* 0x000000ad00ad7308 */ /* 0x000fe20000000800 */
[----:B-1----:R-:W-:Y:S01]  /*b060*/  FMNMX.FTZ R10, R184, R185, !PT ;  /* 0x000000b9b80a7209 */ /* 0x002fe20007810000 */
[----:B------:R-:W-:Y:S01]  /*b070*/  FMUL.FTZ R185, R189, UR10 ;  /* 0x0000000abdb97c20 */ /* 0x000fe20008410000 */
[----:B------:R-:W-:-:S02]  /*b080*/  FFMA.FTZ R189, R197, UR10, -R200 ;  /* 0x0000000ac5bd7c23 */ /* 0x000fc400080108c8 */
[C---:B------:R-:W-:Y:S01]  /*b090*/  FSETP.NEU.FTZ.AND P1, PT, R10.reuse, -INF , PT ;  /* 0xff8000000a00780b */ /* 0x040fe20003f3d000 */
[----:B------:R-:W-:Y:S02]  /*b0a0*/  FMUL.FTZ R196, R10, UR10 ;  /* 0x0000000a0ac47c20 */ /* 0x000fe40008410000 */
[----:B------:R-:W1:Y:S03]  /*b0b0*/  MUFU.EX2 R185, R185 ;  /* 0x000000b900b97308 */ /* 0x000e660000000800 */
[----:B------:R-:W-:-:S05]  /*b0c0*/  FSEL R196, R196, RZ, P1 ;  /* 0x000000ffc4c47208 */ /* 0x000fca0000800000 */
        /* <DEDUP_REMOVED lines=9> */
[----:B-1----:R-:W-:Y:S01]  /*b160*/  FFMA.FTZ R184, R185, R3, R152 ;  /* 0x00000003b9b87223 */ /* 0x002fe20000010098 */
[----:B------:R-:W-:Y:S01]  /*b170*/  F2FP.BF16.F32.PACK_AB R152, R15, R152 ;  /* 0x000000980f98723e */ /* 0x000fe200000010ff */
[----:B------:R-:W1:Y:S01]  /*b180*/  MUFU.EX2 R177, R177 ;  /* 0x000000b100b17308 */ /* 0x000e620000000800 */
[----:B------:R-:W-:Y:S01]  /*b190*/  FFMA.FTZ R179, R179, UR10, -R196 ;  /* 0x0000000ab3b37c23 */ /* 0x000fe200080108c4 */
[----:B------:R-:W-:Y:S01]  /*b1a0*/  FADD.FTZ R3, R15, R184 ;  /* 0x000000b80f037221 */ /* 0x000fe20000010000 */
[--C-:B------:R-:W-:Y:S01]  /*b1b0*/  FFMA.FTZ R184, R159, UR10, -R196.reuse ;  /* 0x0000000a9fb87c23 */ /* 0x100fe200080108c4 */
[--C-:B------:R-:W-:Y:S01]  /*b1c0*/  FFMA.FTZ R159, R162, UR10, -R196.reuse ;  /* 0x0000000aa29f7c23 */ /* 0x100fe200080108c4 */
[--C-:B------:R-:W-:Y:S01]  /*b1d0*/  FFMA.FTZ R182, R182, UR10, -R196.reuse ;  /* 0x0000000ab6b67c23 */ /* 0x100fe200080108c4 */
[----:B------:R-:W-:Y:S01]  /*b1e0*/  FADD.FTZ R158, R154, R3 ;  /* 0x000000039a9e7221 */ /* 0x000fe20000010000 */
[----:B------:R-:W-:Y:S01]  /*b1f0*/  F2FP.BF16.F32.PACK_AB R154, R21, R154 ;  /* 0x0000009a159a723e */ /* 0x000fe200000010ff */
        /* <DEDUP_REMOVED lines=12> */
[----:B------:R-:W-:Y:S01]  /*b2c0*/  FFMA.FTZ R198, R198, UR10, -R196 ;  /* 0x0000000ac6c67c23 */ /* 0x000fe200080108c4 */
[----:B------:R-:W-:Y:S01]  /*b2d0*/  F2FP.BF16.F32.PACK_AB R156, R23, R156 ;  /* 0x0000009c179c723e */ /* 0x000fe200000010ff */
[----:B------:R-:W-:Y:S01]  /*b2e0*/  FADD.FTZ R158, R14, R3 ;  /* 0x000000030e9e7221 */ /* 0x000fe20000010000 */
[-C--:B------:R-:W-:Y:S01]  /*b2f0*/  FMUL.FTZ R24, R24, R185.reuse ;  /* 0x000000b918187220 */ /* 0x080fe20000410000 */
[----:B------:R3:W-:Y:S01]  /*b300*/  MUFU.EX2 R12, R188 ;  /* 0x000000bc000c7308 */ /* 0x0007e20000000800 */
[-C--:B------:R-:W-:Y:S01]  /*b310*/  FMUL.FTZ R25, R25, R185.reuse ;  /* 0x000000b919197220 */ /* 0x080fe20000410000 */
[----:B------:R-:W-:Y:S01]  /*b320*/  FADD.FTZ R3, R153, R158 ;  /* 0x0000009e99037221 */ /* 0x000fe20000010000 */
[-C--:B------:R-:W-:Y:S01]  /*b330*/  FMUL.FTZ R28, R28, R185.reuse ;  /* 0x000000b91c1c7220 */ /* 0x080fe20000410000 */
[-C--:B------:R-:W-:Y:S01]  /*b340*/  FMUL.FTZ R29, R29, R185.reuse ;  /* 0x000000b91d1d7220 */ /* 0x080fe20000410000 */
[-C--:B------:R-:W-:Y:S01]  /*b350*/  FMUL.FTZ R32, R32, R185.reuse ;  /* 0x000000b920207220 */ /* 0x080fe20000410000 */
[----:B------:R-:W-:Y:S01]  /*b360*/  FADD.FTZ R158, R160, R3 ;  /* 0x00000003a09e7221 */ /* 0x000fe20000010000 */
[----:B------:R-:W-:Y:S01]  /*b370*/  F2FP.BF16.F32.PACK_AB R160, R157, R160 ;  /* 0x000000a09da0723e */ /* 0x000fe200000010ff */
[----:B------:R-:W-:Y:S01]  /*b380*/  MUFU.EX2 R193, R193 ;  /* 0x000000c100c17308 */ /* 0x000fe20000000800 */
[----:B---3--:R-:W-:Y:S01]  /*b390*/  FFMA.FTZ R188, R163, UR10, -R196 ;  /* 0x0000000aa3bc7c23 */ /* 0x008fe200080108c4 */
[----:B------:R-:W-:Y:S01]  /*b3a0*/  FADD.FTZ R3, R157, R158 ;  /* 0x0000009e9d037221 */ /* 0x000fe20000010000 */
[----:B------:R-:W-:Y:S01]  /*b3b0*/  FSEL R158, R10, RZ, P1 ;  /* 0x000000ff0a9e7208 */ /* 0x000fe20000800000 */
[----:B------:R-:W-:Y:S01]  /*b3c0*/  FFMA.FTZ R163, R166, UR10, -R196 ;  /* 0x0000000aa6a37c23 */ /* 0x000fe200080108c4 */
[----:B------:R-:W-:Y:S01]  /*b3d0*/  F2FP.BF16.F32.PACK_AB R166, R169, R168 ;  /* 0x000000a8a9a6723e */ /* 0x000fe200000010ff */
[----:B------:R-:W-:Y:S01]  /*b3e0*/  FADD.FTZ R162, R20, R3 ;  /* 0x0000000314a27221 */ /* 0x000fe20000010000 */
[----:B------:R-:W-:Y:S01]  /*b3f0*/  PLOP3.LUT P1, PT, PT, PT, UP0, 0x40, 0x0 ;  /* 0x000000000000781c */ /* 0x000fe20003f2e808 */
[----:B------:R-:W-:Y:S01]  /*b400*/  FADD.FTZ R3, -R158, R13 ;  /* 0x0000000d9e037221 */ /* 0x000fe20000010100 */
[----:B------:R-:W3:Y:S01]  /*b410*/  MUFU.EX2 R22, R22 ;  /* 0x0000001600167308 */ /* 0x000ee20000000800 */
[----:B------:R-:W-:Y:S01]  /*b420*/  FADD.FTZ R197, R161, R162 ;  /* 0x000000a2a1c57221 */ /* 0x000fe20000010000 */
[--C-:B------:R-:W-:Y:S01]  /*b430*/  FFMA.FTZ R13, R170, UR10, -R196.reuse ;  /* 0x0000000aaa0d7c23 */ /* 0x100fe200080108c4 */
[----:B-1----:R-:W-:Y:S01]  /*b440*/  F2FP.BF16.F32.PACK_AB R170, R177, R176 ;  /* 0x000000b0b1aa723e */ /* 0x002fe200000010ff */
[----:B------:R-:W-:Y:S01]  /*b450*/  FFMA.FTZ R196, R199, UR10, -R196 ;  /* 0x0000000ac7c47c23 */ /* 0x000fe200080108c4 */
[----:B------:R-:W-:Y:S01]  /*b460*/  FADD.FTZ R158, R164, R197 ;  /* 0x000000c5a49e7221 */ /* 0x000fe20000010000 */
[----:B------:R-:W-:Y:S01]  /*b470*/  F2FP.BF16.F32.PACK_AB R162, R161, R20 ;  /* 0x00000014a1a2723e */ /* 0x000fe200000010ff */
[-C--:B------:R-:W-:Y:S01]  /*b480*/  FMUL.FTZ R33, R33, R185.reuse ;  /* 0x000000b921217220 */ /* 0x080fe20000410000 */
[----:B------:R-:W-:Y:S01]  /*b490*/  MUFU.EX2 R155, R155 ;  /* 0x0000009b009b7308 */ /* 0x000fe20000000800 */
[C---:B------:R-:W-:Y:S01]  /*b4a0*/  FADD.FTZ R197, R165.reuse, R158 ;  /* 0x0000009ea5c57221 */ /* 0x040fe20000010000 */
[----:B------:R-:W-:Y:S01]  /*b4b0*/  F2FP.BF16.F32.PACK_AB R164, R165, R164 ;  /* 0x000000a4a5a4723e */ /* 0x000fe200000010ff */
[-C--:B------:R-:W-:Y:S01]  /*b4c0*/  FMUL.FTZ R36, R36, R185.reuse ;  /* 0x000000b924247220 */ /* 0x080fe20000410000 */
[-C--:B------:R-:W-:Y:S01]  /*b4d0*/  FMUL.FTZ R37, R37, R185.reuse ;  /* 0x000000b925257220 */ /* 0x080fe20000410000 */
[----:B------:R-:W-:Y:S01]  /*b4e0*/  FADD.FTZ R158, R168, R197 ;  /* 0x000000c5a89e7221 */ /* 0x000fe20000010000 */
[----:B------:R-:W-:Y:S01]  /*b4f0*/  F2FP.BF16.F32.PACK_AB R168, R173, R172 ;  /* 0x000000acada8723e */ /* 0x000fe200000010ff */
[-C--:B------:R-:W-:Y:S01]  /*b500*/  FMUL.FTZ R40, R40, R185.reuse ;  /* 0x000000b928287220 */ /* 0x080fe20000410000 */
[----:B------:R-:W-:Y:S01]  /*b510*/  MUFU.EX2 R184, R184 ;  /* 0x000000b800b87308 */ /* 0x000fe20000000800 */
[----:B------:R-:W-:Y:S01]  /*b520*/  FADD.FTZ R197, R169, R158 ;  /* 0x0000009ea9c57221 */ /* 0x000fe20000010000 */
[-C--:B------:R-:W-:Y:S01]  /*b530*/  FMUL.FTZ R41, R41, R185.reuse ;  /* 0x000000b929297220 */ /* 0x080fe20000410000 */
[-C--:B------:R-:W-:Y:S01]  /*b540*/  FMUL.FTZ R44, R44, R185.reuse ;  /* 0x000000b92c2c7220 */ /* 0x080fe20000410000 */
[-C--:B------:R-:W-:Y:S01]  /*b550*/  FMUL.FTZ R45, R45, R185.reuse ;  /* 0x000000b92d2d7220 */ /* 0x080fe20000410000 */
[----:B------:R-:W-:Y:S01]  /*b560*/  FADD.FTZ R158, R172, R197 ;  /* 0x000000c5ac9e7221 */ /* 0x000fe20000010000 */
[----:B--2---:R-:W-:Y:S01]  /*b570*/  F2FP.BF16.F32.PACK_AB R172, R181, R180 ;  /* 0x000000b4b5ac723e */ /* 0x004fe200000010ff */
        /* <DEDUP_REMOVED lines=12> */
[----:B------:R-:W-:Y:S01]  /*b640*/  FMUL.FTZ R60, R60, R185 ;  /* 0x000000b93c3c7220 */ /* 0x000fe20000410000 */
[----:B---3--:R-:W-:Y:S01]  /*b650*/  F2FP.BF16.F32.PACK_AB R153, R22, R193 ;  /* 0x000000c11699723e */ /* 0x008fe200000010ff */
[----:B------:R-:W-:Y:S01]  /*b660*/  FADD.FTZ R14, R180, R21 ;  /* 0x00000015b40e7221 */ /* 0x000fe20000010000 */
[-C--:B------:R-:W-:Y:S01]  /*b670*/  FMUL.FTZ R61, R61, R185.reuse ;  /* 0x000000b93d3d7220 */ /* 0x080fe20000410000 */
[-C--:B------:R-:W-:Y:S01]  /*b680*/  FMUL.FTZ R64, R64, R185.reuse ;  /* 0x000000b940407220 */ /* 0x080fe20000410000 */
[----:B------:R-:W2:Y:S01]  /*b690*/  MUFU.EX2 R188, R188 ;  /* 0x000000bc00bc7308 */ /* 0x000ea20000000800 */
[----:B------:R-:W-:Y:S01]  /*b6a0*/  FADD.FTZ R21, R181, R14 ;  /* 0x0000000eb5157221 */ /* 0x000fe20000010000 */
[----:B------:R-:W-:Y:S01]  /*b6b0*/  FMUL.FTZ R14, R3, UR10 ;  /* 0x0000000a030e7c20 */ /* 0x000fe20008410000 */
[-C--:B------:R-:W-:Y:S01]  /*b6c0*/  FMUL.FTZ R65, R65, R185.reuse ;  /* 0x000000b941417220 */ /* 0x080fe20000410000 */
[-C--:B------:R-:W-:Y:S01]  /*b6d0*/  FMUL.FTZ R68, R68, R185.reuse ;  /* 0x000000b944447220 */ /* 0x080fe20000410000 */
[----:B-1----:R-:W-:Y:S01]  /*b6e0*/  FADD.FTZ R174, R12, R21 ;  /* 0x000000150cae7221 */ /* 0x002fe20000010000 */
        /* <DEDUP_REMOVED lines=19> */
[----:B-1----:R-:W-:Y:S01]  /*b820*/  FFMA.FTZ R21, R14, R2, R193 ;  /* 0x000000020e157223 */ /* 0x002fe200000100c1 */
        /* <DEDUP_REMOVED lines=16> */
[----:B--2---:R-:W-:Y:S01]  /*b930*/  F2FP.BF16.F32.PACK_AB R159, R192, R163 ;  /* 0x000000a3c09f723e */ /* 0x004fe200000010ff */
        /* <DEDUP_REMOVED lines=14> */
[----:B-1----:R-:W-:Y:S01]  /*ba20*/  FADD.FTZ R21, R13, R180 ;  /* 0x000000b40d157221 */ /* 0x002fe20000010000 */
[C---:B---3--:R-:W-:Y:S01]  /*ba30*/  FADD.FTZ R3, R189.reuse, R174 ;  /* 0x000000aebd037221 */ /* 0x048fe20000010000 */
[----:B------:R-:W-:Y:S01]  /*ba40*/  F2FP.BF16.F32.PACK_AB R174, R189, R12 ;  /* 0x0000000cbdae723e */ /* 0x000fe200000010ff */
        /* <DEDUP_REMOVED lines=9> */
[----:B------:R-:W-:Y:S01]  /*bae0*/  FADD.FTZ R21, R15, R180 ;  /* 0x000000b40f157221 */ /* 0x000fe20000010000 */
[----:B------:R-:W-:Y:S01]  /*baf0*/  FMUL.FTZ R149, R149, R185 ;  /* 0x000000b995957220 */ /* 0x000fe20000410000 */
[----:B------:R-:W-:Y:S01]  /*bb00*/  F2FP.BF16.F32.PACK_AB R155, R184, R155 ;  /* 0x0000009bb89b723e */ /* 0x000fe200000010ff */
[----:B------:R-:W2:Y:S01]  /*bb10*/  MUFU.EX2 R12, R179 ;  /* 0x000000b3000c7308 */ /* 0x000ea20000000800 */
[----:B----4-:R-:W-:Y:S01]  /*bb20*/  F2FP.BF16.F32.PACK_AB R163, R20, R15 ;  /* 0x0000000f14a3723e */ /* 0x010fe200000010ff */
[-C--:B------:R-:W-:Y:S01]  /*bb30*/  FMUL.FTZ R26, R26, R14.reuse ;  /* 0x0000000e1a1a7220 */ /* 0x080fe20000410000 */
[-C--:B------:R-:W-:Y:S01]  /*bb40*/  FMUL.FTZ R27, R27, R14.reuse ;  /* 0x0000000e1b1b7220 */ /* 0x080fe20000410000 */
[-C--:B------:R-:W-:Y:S01]  /*bb50*/  FMUL.FTZ R30, R30, R14.reuse ;  /* 0x0000000e1e1e7220 */ /* 0x080fe20000410000 */
[-C--:B------:R-:W-:Y:S01]  /*bb60*/  FMUL.FTZ R31, R31, R14.reuse ;  /* 0x0000000e1f1f7220 */ /* 0x080fe20000410000 */
[-C--:B------:R-:W-:Y:S01]  /*bb70*/  FMUL.FTZ R34, R34, R14.reuse ;  /* 0x0000000e22227220 */ /* 0x080fe20000410000 */
[-C--:B------:R-:W-:Y:S01]  /*bb80*/  FMUL.FTZ R35, R35, R14.reuse ;  /* 0x0000000e23237220 */ /* 0x080fe20000410000 */
[----:B------:R3:W4:Y:S01]  /*bb90*/  MUFU.EX2 R167, R182 ;  /* 0x000000b600a77308 */ /* 0x0007220000000800 */
        /* <DEDUP_REMOVED lines=12> */
[----:B-1----:R-:W-:Y:S01]  /*bc60*/  FADD.FTZ R21, R165, R182 ;  /* 0x000000b6a5157221 */ /* 0x002fe20000010000 */
[----:B--2---:R-:W-:Y:S01]  /*bc70*/  F2FP.BF16.F32.PACK_AB R165, R12, R165 ;  /* 0x000000a50ca5723e */ /* 0x004fe200000010ff */
[-C--:B------:R-:W-:Y:S01]  /*bc80*/  FMUL.FTZ R58, R58, R14.reuse ;  /* 0x0000000e3a3a7220 */ /* 0x080fe20000410000 */
[----:B------:R5:W1:Y:S01]  /*bc90*/  MUFU.EX2 R169, R186 ;  /* 0x000000ba00a97308 */ /* 0x000a620000000800 */
[----:B------:R-:W-:Y:S01]  /*bca0*/  FADD.FTZ R182, R12, R21 ;  /* 0x000000150cb67221 */ /* 0x000fe20000010000 */
[-C--:B------:R-:W-:Y:S01]  /*bcb0*/  FMUL.FTZ R59, R59, R14.reuse ;  /* 0x0000000e3b3b7220 */ /* 0x080fe20000410000 */
[-C--:B------:R-:W-:Y:S01]  /*bcc0*/  FMUL.FTZ R62, R62, R14.reuse ;  /* 0x0000000e3e3e7220 */ /* 0x080fe20000410000 */
[-C--:B------:R-:W-:Y:S01]  /*bcd0*/  FMUL.FTZ R63, R63, R14.reuse ;  /* 0x0000000e3f3f7220 */ /* 0x080fe20000410000 */
[----:B----4-:R-:W-:Y:S01]  /*bce0*/  FADD.FTZ R21, R167, R182 ;  /* 0x000000b6a7157221 */ /* 0x010fe20000010000 */
[-C--:B------:R-:W-:Y:S01]  /*bcf0*/  FMUL.FTZ R66, R66, R14.reuse ;  /* 0x0000000e42427220 */ /* 0x080fe20000410000 */
[-C--:B------:R-:W-:Y:S01]  /*bd00*/  FMUL.FTZ R67, R67, R14.reuse ;  /* 0x0000000e43437220 */ /* 0x080fe20000410000 */
[----:B------:R-:W2:Y:S01]  /*bd10*/  MUFU.EX2 R176, R187 ;  /* 0x000000bb00b07308 */ /* 0x000ea20000000800 */
        /* <DEDUP_REMOVED lines=60> */
[C---:B--2---:R-:W-:Y:S01]  /*c0e0*/  FADD.FTZ R2, R196.reuse, R13 ;  /* 0x0000000dc4027221 */ /* 0x044fe20000010000 */
[----:B------:R-:W-:Y:S01]  /*c0f0*/  F2FP.BF16.F32.PACK_AB R175, R196, R175 ;  /* 0x000000afc4af723e */ /* 0x000fe200000010ff */
[----:B------:R-:W-:Y:S06]  /*c100*/  @P1 BRA `(.L_x_10747) ;  /* 0x0000000000041947 */ /* 0x000fec0003800000 */
[----:B------:R-:W-:Y:S01]  /*c110*/  BPT.TRAP 0x1 ;  /* 0x000000040000795c */ /* 0x000fe20000300000 */
.L_x_10747:
[----:B------:R-:W-:Y:S01]  /*c120*/  PLOP3.LUT P2, PT, PT, PT, UP0, 0x40, 0x0 ;  /* 0x000000000000781c */ /* 0x000fe20003f4e808 */
[----:B------:R1:W2:-:S12]  /*c130*/  SYNCS.PHASECHK.TRANS64.TRYWAIT P1, [UR30+0x22850], R11 ;  /* 0x0228500bff0075a7 */ /* 0x000298000802015e */
[----:B-1----:R-:W-:Y:S05]  /*c140*/  @P2 BRA `(.L_x_10748) ;  /* 0x0000000000042947 */ /* 0x002fea0003800000 */
[----:B------:R-:W-:Y:S01]  /*c150*/  BPT.TRAP 0x1 ;  /* 0x000000040000795c */ /* 0x000fe20000300000 */
.L_x_10748:
[----:B--2---:R-:W-:Y:S05]  /*c160*/  @P1 BRA `(.L_x_10749) ;  /* 0x0000000000081947 */ /* 0x004fea0003800000 */
[----:B------:R-:W1:Y:S02]  /*c170*/  SYNCS.PHASECHK.TRANS64.TRYWAIT P1, [UR30+0x22850], R11 ;  /* 0x0228500bff0075a7 */ /* 0x000e64000802015e */
[----:B-1----:R-:W-:Y:S05]  /*c180*/  @!P1 BRA `(.L_x_10750) ;  /* 0x00000074000c9947 */ /* 0x002fea0003800000 */
.L_x_10749:
        /* <DEDUP_REMOVED lines=45> */
.L_x_10734:
[----:B------:R-:W4:Y:S01]  /*c460*/  SHFL.BFLY PT, R4, R3, 0x2, 0x1f ;  /* 0x0c401f0003047f89 */ /* 0x000f2200000e0000 */
[----:B------:R-:W-:-:S05]  /*c470*/  IADD3 R19, -R19, 0xb, RZ ;  /* 0x0000000b13137810 */ /* 0x000fca0007ffe1ff */
[----:B------:R0:W-:Y:S08]  /*c480*/  BAR.ARV R19, 0x100 ;  /* 0x000400130000751d */ /* 0x0001f00000002000 */
[----:B------:R-:W-:Y:S06]  /*c490*/  BAR.ARV 0x8, 0x180 ;  /* 0x0206000000007b1d */ /* 0x000fec0000002000 */
[----:B------:R-:W-:Y:S01]  /*c4a0*/  PLOP3.LUT P0, PT, PT, PT, PT, 0x8, 0x0 ;  /* 0x000000000000781c */ /* 0x000fe20003f0e170 */
[----:B-123--:R-:W1:Y:S01]  /*c4b0*/  SHFL.BFLY PT, R7, R2, 0x2, 0x1f ;  /* 0x0c401f0002077f89 */ /* 0x00ee6200000e0000 */
[----:B----4-:R-:W-:Y:S01]  /*c4c0*/  FADD.FTZ R4, R4, R3 ;  /* 0x0000000304047221 */ /* 0x010fe20000010000 */
[----:B------:R-:W-:-:S04]  /*c4d0*/  IMAD.MOV.U32 R3, RZ, RZ, -0x800000 ;  /* 0xff800000ff037424 */ /* 0x000fc800078e00ff */
[----:B------:R-:W2:Y:S01]  /*c4e0*/  SHFL.BFLY PT, R5, R4, 0x1, 0x1f ;  /* 0x0c201f0004057f89 */ /* 0x000ea200000e0000 */
[----:B-1----:R-:W-:Y:S01]  /*c4f0*/  FADD.FTZ R7, R7, R2 ;  /* 0x0000000207077221 */ /* 0x002fe20000010000 */
[----:B------:R-:W-:-:S04]  /*c500*/  IMAD.MOV.U32 R2, RZ, RZ, RZ ;  /* 0x000000ffff027224 */ /* 0x000fc800078e00ff */
[----:B------:R-:W1:Y:S01]  /*c510*/  SHFL.BFLY PT, R6, R7, 0x1, 0x1f ;  /* 0x0c201f0007067f89 */ /* 0x000e6200000e0000 */
[----:B--2---:R-:W-:Y:S01]  /*c520*/  FADD.FTZ R8, R4, R5 ;  /* 0x0000000504087221 */ /* 0x004fe20000010000 */
[----:B------:R-:W-:Y:S02]  /*c530*/  IMAD.MOV.U32 R5, RZ, RZ, RZ ;  /* 0x000000ffff057224 */ /* 0x000fe400078e00ff */
[----:B------:R-:W-:Y:S02]  /*c540*/  IMAD.MOV.U32 R4, RZ, RZ, -0x800000 ;  /* 0xff800000ff047424 */ /* 0x000fe400078e00ff */
[----:B------:R-:W-:-:S13]  /*c550*/  FSETP.NE.FTZ.AND P1, PT, R8, RZ, PT ;  /* 0x000000ff0800720b */ /* 0x000fda0003f35000 */
[----:B------:R-:W2:Y:S01]  /*c560*/  @P1 MUFU.RCP R5, R8 ;  /* 0x0000000800051308 */ /* 0x000ea20000001000 */
[----:B-1----:R-:W-:-:S07]  /*c570*/  FADD.FTZ R9, R7, R6 ;  /* 0x0000000607097221 */ /* 0x002fce0000010000 */
[----:B------:R-:W1:Y:S01]  /*c580*/  @P1 MUFU.LG2 R6, R8 ;  /* 0x0000000800061308 */ /* 0x000e620000000c00 */
[----:B------:R-:W-:Y:S01]  /*c590*/  FSETP.NE.FTZ.AND P2, PT, R9, RZ, PT ;  /* 0x000000ff0900720b */ /* 0x000fe20003f55000 */
[-C--:B--2---:R-:W-:Y:S01]  /*c5a0*/  FMUL.FTZ R24, R24, R5.reuse ;  /* 0x0000000518187220 */ /* 0x084fe20000410000 */
[-C--:B------:R-:W-:Y:S01]  /*c5b0*/  FMUL.FTZ R25, R25, R5.reuse ;  /* 0x0000000519197220 */ /* 0x080fe20000410000 */
[-C--:B------:R-:W-:Y:S01]  /*c5c0*/  FMUL.FTZ R28, R28, R5.reuse ;  /* 0x000000051c1c7220 */ /* 0x080fe20000410000 */
[-C--:B------:R-:W-:Y:S01]  /*c5d0*/  FMUL.FTZ R29, R29, R5.reuse ;  /* 0x000000051d1d7220 */ /* 0x080fe20000410000 */
[----:B------:R-:W-:-:S08]  /*c5e0*/  FMUL.FTZ R32, R32, R5 ;  /* 0x0000000520207220 */ /* 0x000fd00000410000 */
        /* <DEDUP_REMOVED lines=63> */
[----:B------:R-:W-:Y:S02]  /*c9e0*/  IMAD.U32 R8, RZ, RZ, UR10 ;  /* 0x0000000aff087e24 */ /* 0x000fe4000f8e00ff */
[----:B--2---:R-:W-:Y:S01]  /*c9f0*/  @P2 FMUL.FTZ R7, R7, 0.69314718246459960938 ;  /* 0x3f31721807072820 */ /* 0x004fe20000410000 */
[----:B------:R-:W-:Y:S01]  /*ca00*/  @P1 FMUL.FTZ R5, R5, 0.69314718246459960938 ;  /* 0x3f31721805051820 */ /* 0x000fe20000410000 */
[-C--:B---3--:R-:W-:Y:S01]  /*ca10*/  FMUL.FTZ R26, R26, R2.reuse ;  /* 0x000000021a1a7220 */ /* 0x088fe20000410000 */
        /* <DEDUP_REMOVED lines=65> */
[----:B0-----:R-:W-:-:S07]  /*ce30*/  @P2 FFMA.FTZ R3, R8, R10, R7 ;  /* 0x0000000a08032223 */ /* 0x001fce0000010007 */
.L_x_10681:
        /* <DEDUP_REMOVED lines=23> */
[----:B------:R-:W0:Y:S01]  /*cfb0*/  @P0 LDC R14, c[0x0][0xbec] ;  /* 0x0002fb00ff0e0b82 */ /* 0x000e220000000800 */
[----:B------:R-:W-:Y:S02]  /*cfc0*/  LEA.HI R13, R2, R5, RZ, 0x2 ;  /* 0x00000005020d7211 */ /* 0x000fe400078f10ff */
[----:B------:R-:W-:Y:S02]  /*cfd0*/  LOP3.LUT R0, R6, 0xffffff80, RZ, 0xc0, !PT ;  /* 0xffffff8006007812 */ /* 0x000fe400078ec0ff */
[----:B------:R-:W-:-:S03]  /*cfe0*/  SHF.R.S32.HI R7, RZ, 0x7, R6 ;  /* 0x00000007ff077819 */ /* 0x000fc60000011406 */
[----:B------:R-:W-:Y:S01]  /*cff0*/  IMAD.IADD R0, R5, 0x1, -R0 ;  /* 0x0000000105007824 */ /* 0x000fe200078e0a00 */
[----:B------:R-:W-:Y:S01]  /*d000*/  LEA.HI R2, R6, R7, RZ, 0x1 ;  /* 0x0000000706027211 */ /* 0x000fe200078f08ff */
[----:B------:R-:W3:Y:S01]  /*d010*/  LDC.64 R20, c[0x0][0xb40] ;  /* 0x0002d000ff147b82 */ /* 0x000ee20000000a00 */
[----:B------:R-:W-:Y:S02]  /*d020*/  LOP3.LUT R6, R13, 0xfffffffc, RZ, 0xc0, !PT ;  /* 0xfffffffc0d067812 */ /* 0x000fe400078ec0ff */
[----:B------:R-:W-:Y:S02]  /*d030*/  SHF.R.S32.HI R9, RZ, 0x1f, R0 ;  /* 0x0000001fff097819 */ /* 0x000fe40000011400 */
[----:B------:R-:W-:Y:S01]  /*d040*/  LOP3.LUT R2, R2, 0x3fffffe, RZ, 0xc0, !PT ;  /* 0x03fffffe02027812 */ /* 0x000fe200078ec0ff */
[----:B------:R-:W-:Y:S01]  /*d050*/  IMAD.IADD R13, R5, 0x1, -R6 ;  /* 0x00000001050d7824 */ /* 0x000fe200078e0a06 */
[CC--:B------:R-:W-:Y:S01]  /*d060*/  LEA.HI R10, R9.reuse, R0.reuse, RZ, 0x2 ;  /* 0x00000000090a7211 */ /* 0x0c0fe200078f10ff */
[----:B------:R-:W5:Y:S01]  /*d070*/  @P0 LDC R152, c[0x0][0xbec] ;  /* 0x0002fb00ff980b82 */ /* 0x000f620000000800 */
[----:B------:R-:W-:Y:S01]  /*d080*/  LEA.HI R9, R9, R0, RZ, 0x5 ;  /* 0x0000000009097211 */ /* 0x000fe200078f28ff */
[----:B------:R-:W-:Y:S01]  /*d090*/  IMAD.IADD R2, R7, 0x1, -R2 ;  /* 0x0000000107027824 */ /* 0x000fe200078e0a02 */
[--C-:B------:R-:W-:Y:S01]  /*d0a0*/  SHF.R.S32.HI R11, RZ, 0x2, R10.reuse ;  /* 0x00000002ff0b7819 */ /* 0x100fe2000001140a */
[----:B------:R-:W-:Y:S01]  /*d0b0*/  IMAD.U32 R7, RZ, RZ, UR5 ;  /* 0x00000005ff077e24 */ /* 0x000fe2000f8e00ff */
[----:B------:R-:W-:Y:S01]  /*d0c0*/  SHF.R.S32.HI R12, RZ, 0x1f, R10 ;  /* 0x0000001fff0c7819 */ /* 0x000fe2000001140a */
[----:B------:R-:W-:Y:S01]  /*d0d0*/  IMAD.U32 R7, RZ, RZ, UR6 ;  /* 0x00000006ff077e24 */ /* 0x000fe2000f8e00ff */
[----:B------:R-:W-:Y:S01]  /*d0e0*/  LEA.HI R6, R13, R13, RZ, 0x1 ;  /* 0x0000000d0d067211 */ /* 0x000fe200078f08ff */
[----:B------:R-:W5:Y:S01]  /*d0f0*/  @P0 LDC R17, c[0x0][0xbf0] ;  /* 0x0002fc00ff110b82 */ /* 0x000f620000000800 */
[----:B------:R-:W-:Y:S01]  /*d100*/  LEA.HI R12, R12, R11, RZ, 0x3 ;  /* 0x0000000b0c0c7211 */ /* 0x000fe200078f18ff */
[----:B------:R-:W-:-:S03]  /*d110*/  UIMAD UR6, UR36, UR9, UR7 ;  /* 0x00000009240672a4 */ /* 0x000fc6000f8e0207 */
[----:B------:R-:W-:-:S03]  /*d120*/  LOP3.LUT R12, R12, 0xfffffff8, RZ, 0xc0, !PT ;  /* 0xfffffff80c0c7812 */ /* 0x000fc600078ec0ff */
[----:B------:R-:W5:Y:S02]  /*d130*/  @P0 LDC R153, c[0x0][0xbf0] ;  /* 0x0002fc00ff990b82 */ /* 0x000f640000000800 */
[----:B------:R-:W-:Y:S01]  /*d140*/  IMAD.IADD R5, R11, 0x1, -R12 ;  /* 0x000000010b057824 */ /* 0x000fe200078e0a0c */
[----:B------:R-:W-:Y:S02]  /*d150*/  LOP3.LUT R12, R6, 0x1ffffffe, RZ, 0xc0, !PT ;  /* 0x1ffffffe060c7812 */ /* 0x000fe400078ec0ff */
[----:B------:R-:W-:-:S03]  /*d160*/  SHF.R.S32.HI R6, RZ, 0x5, R9 ;  /* 0x00000005ff067819 */ /* 0x000fc60000011409 */
[----:B------:R-:W-:Y:S02]  /*d170*/  IMAD.IADD R16, R13, 0x1, -R12 ;  /* 0x000000010d107824 */ /* 0x000fe400078e0a0c */
[----:B------:R-:W-:Y:S02]  /*d180*/  IMAD R5, R6, 0x10, R5 ;  /* 0x0000001006057824 */ /* 0x000fe400078e0205 */
[----:B------:R-:W-:Y:S01]  /*d190*/  IMAD.U32 R6, RZ, RZ, UR4 ;  /* 0x00000004ff067e24 */ /* 0x000fe2000f8e00ff */
[----:B------:R-:W-:Y:S01]  /*d1a0*/  UIMAD.WIDE.U32 UR4, UR36, UR8, URZ ;  /* 0x00000008240472a5 */ /* 0x000fe2000f8e003f */
[----:B------:R-:W-:Y:S02]  /*d1b0*/  IMAD R9, R2, 0x40, R5 ;  /* 0x0000004002097824 */ /* 0x000fe400078e0205 */
[----:B----4-:R-:W-:Y:S01]  /*d1c0*/  IMAD R12, R18, UR10, RZ ;  /* 0x0000000a120c7c24 */ /* 0x010fe2000f8e02ff */
[----:B------:R-:W-:Y:S01]  /*d1d0*/  UIADD3 UR6, UR5, UR6, URZ ;  /* 0x0000000605067290 */ /* 0x000fe2000fffe03f */
[----:B------:R-:W-:Y:S01]  /*d1e0*/  IMAD R2, R16, 0x8, R9 ;  /* 0x0000000810027824 */ /* 0x000fe200078e0209 */
[----:B------:R-:W-:Y:S01]  /*d1f0*/  ULDC.64 UR8, c[0x0][0xb28] ;  /* 0x0002ca0000087ab9 */ /* 0x000fe20000000a00 */
[----:B------:R-:W-:-:S02]  /*d200*/  IMAD R16, RZ, RZ, -UR36 ;  /* 0x80000024ff107e24 */ /* 0x000fc4000f8e02ff */
[----:B--2---:R-:W-:Y:S02]  /*d210*/  IMAD R5, R22, 0x80, R2 ;  /* 0x0000008016057824 */ /* 0x004fe400078e0202 */
[----:B-1----:R-:W-:Y:S02]  /*d220*/  IMAD R23, R23, R16, UR11 ;  /* 0x0000000b17177e24 */ /* 0x002fe4000f8e0210 */
[----:B------:R-:W-:Y:S02]  /*d230*/  IMAD R15, R19, UR12, R12 ;  /* 0x0000000c130f7c24 */ /* 0x000fe4000f8e020c */
[----:B------:R-:W-:Y:S01]  /*d240*/  IMAD.WIDE.U32 R6, R18, UR12, R6 ;  /* 0x0000000c12067c25 */ /* 0x000fe2000f8e0006 */
[----:B------:R-:W-:-:S03]  /*d250*/  SHF.R.S32.HI R16, RZ, 0x1f, R23 ;  /* 0x0000001fff107819 */ /* 0x000fc60000011417 */
[----:B0-----:R-:W-:-:S04]  /*d260*/  @P0 IMAD.HI.U32 R2, R5, R14, RZ ;  /* 0x0000000e05020227 */ /* 0x001fc800078e00ff */
[----:B------:R-:W-:Y:S02]  /*d270*/  IMAD.U32 R13, RZ, RZ, UR5 ;  /* 0x00000005ff0d7e24 */ /* 0x000fe4000f8e00ff */
[----:B------:R-:W-:Y:S01]  /*d280*/  IMAD.U32 R12, RZ, RZ, UR4 ;  /* 0x00000004ff0c7e24 */ /* 0x000fe2000f8e00ff */
[----:B------:R-:W-:Y:S01]  /*d290*/  ULDC.64 UR4, c[0x0][0xbe0] ;  /* 0x0002f80000047ab9 */ /* 0x000fe20000000a00 */
[----:B------:R-:W-:Y:S01]  /*d2a0*/  IMAD.U32 R13, RZ, RZ, UR6 ;  /* 0x00000006ff0d7e24 */ /* 0x000fe2000f8e00ff */
[----:B------:R-:W-:Y:S01]  /*d2b0*/  ULDC.64 UR6, c[0x0][0xb48] ;  /* 0x0002d20000067ab9 */ /* 0x000fe20000000a00 */
[----:B------:R-:W-:Y:S02]  /*d2c0*/  IMAD.IADD R7, R7, 0x1, R15 ;  /* 0x0000000107077824 */ /* 0x000fe400078e020f */
[----:B---3--:R-:W-:Y:S02]  /*d2d0*/  IMAD R14, R20, UR10, RZ ;  /* 0x0000000a140e7c24 */ /* 0x008fe4000f8e02ff */
[----:B-----5:R-:W-:-:S04]  /*d2e0*/  @P0 IMAD.HI.U32 R152, R5, R152, RZ ;  /* 0x0000009805980227 */ /* 0x020fc800078e00ff */
[----:B------:R-:W-:Y:S01]  /*d2f0*/  IMAD.MOV.U32 R11, RZ, RZ, R5 ;  /* 0x000000ffff0b7224 */ /* 0x000fe200078e0005 */
[----:B------:R-:W-:Y:S01]  /*d300*/  @P0 SHF.R.U32.HI R11, RZ, R17, R2 ;  /* 0x00000011ff0b0219 */ /* 0x000fe20000011602 */
[----:B------:R-:W-:Y:S02]  /*d310*/  IMAD R17, R21, UR12, R14 ;  /* 0x0000000c15117c24 */ /* 0x000fe4000f8e020e */
[----:B------:R-:W-:-:S04]  /*d320*/  IMAD.WIDE.U32 R12, R20, UR12, R12 ;  /* 0x0000000c140c7c25 */ /* 0x000fc8000f8e000c */
[----:B------:R-:W-:Y:S01]  /*d330*/  IMAD.MOV.U32 R15, RZ, RZ, R5 ;  /* 0x000000ffff0f7224 */ /* 0x000fe200078e0005 */
[----:B------:R-:W-:Y:S01]  /*d340*/  @P0 SHF.R.U32.HI R15, RZ, R153, R152 ;  /* 0x00000099ff0f0219 */ /* 0x000fe20000011698 */
[----:B------:R-:W-:Y:S02]  /*d350*/  IMAD R2, R16, UR4, RZ ;  /* 0x0000000410027c24 */ /* 0x000fe4000f8e02ff */
[----:B------:R-:W-:-:S04]  /*d360*/  IMAD.WIDE.U32 R6, R23, UR4, R6 ;  /* 0x0000000417067c25 */ /* 0x000fc8000f8e0006 */
[----:B------:R-:W-:Y:S01]  /*d370*/  IMAD.IADD R13, R13, 0x1, R17 ;  /* 0x000000010d0d7824 */ /* 0x000fe200078e0211 */
[----:B------:R-:W-:Y:S01]  /*d380*/  SHF.R.S32.HI R17, RZ, 0x1f, R11 ;  /* 0x0000001fff117819 */ /* 0x000fe2000001140b */
[----:B------:R-:W-:Y:S01]  /*d390*/  IMAD R14, R23, UR5, R2 ;  /* 0x00000005170e7c24 */ /* 0x000fe2000f8e0202 */
[----:B------:R-:W-:Y:S01]  /*d3a0*/  IADD3 R6, P0, R11, R6, RZ ;  /* 0x000000060b067210 */ /* 0x000fe20007f1e0ff */
[----:B------:R-:W-:Y:S01]  /*d3b0*/  IMAD R16, R16, UR6, RZ ;  /* 0x0000000610107c24 */ /* 0x000fe2000f8e02ff */
[----:B------:R-:W-:Y:S01]  /*d3c0*/  SHF.R.S32.HI R2, RZ, 0x1f, R15 ;  /* 0x0000001fff027819 */ /* 0x000fe2000001140f */
[----:B------:R-:W-:Y:S01]  /*d3d0*/  IMAD.MOV R11, RZ, RZ, -R11 ;  /* 0x000000ffff0b7224 */ /* 0x000fe200078e0a0b */
[----:B------:R-:W-:Y:S01]  /*d3e0*/  ULDC.64 UR4, c[0x0][0xb30] ;  /* 0x0002cc0000047ab9 */ /* 0x000fe20000000a00 */
[----:B------:R-:W-:Y:S01]  /*d3f0*/  IMAD R19, R23, UR7, R16 ;  /* 0x0000000717137c24 */ /* 0x000fe2000f8e0210 */
[----:B------:R-:W-:Y:S01]  /*d400*/  IADD3.X R7, R17, R7, R14, P0, !PT ;  /* 0x0000000711077210 */ /* 0x000fe200007fe40e */
[----:B------:R-:W-:-:S02]  /*d410*/  IMAD.MOV R16, RZ, RZ, -R15 ;  /* 0x000000ffff107224 */ /* 0x000fc400078e0a0f */
[----:B------:R-:W-:Y:S02]  /*d420*/  IMAD R2, R2, UR4, RZ ;  /* 0x0000000402027c24 */ /* 0x000fe4000f8e02ff */
[----:B------:R-:W-:Y:S02]  /*d430*/  IMAD R11, R8, R11, R5 ;  /* 0x0000000b080b7224 */ /* 0x000fe400078e0205 */
        /* <DEDUP_REMOVED lines=38> */
[----:B------:R-:W-:Y:S01]  /*d6a0*/  UPRMT UR4, URZ, 0x654, UR4 ;  /* 0x000006543f047896 */ /* 0x000fe20008000004 */
[----:B------:R-:W-:Y:S02]  /*d6b0*/  ISETP.GE.AND P2, PT, R11, R8, PT ;  /* 0x000000080b00720c */ /* 0x000fe40003f46270 */
[----:B------:R3:W4:Y:S01]  /*d6c0*/  SHFL.IDX PT, R6, R2, RZ, 0x1c1f ;  /* 0x001c1fff02067589 */ /* 0x00072200000e0000 */
[----:B-1----:R-:W-:-:S03]  /*d6d0*/  LOP3.LUT R17, R10, 0x7ffffffc, RZ, 0xc0, !PT ;  /* 0x7ffffffc0a117812 */ /* 0x002fc600078ec0ff */
[----:B------:R3:W1:Y:S02]  /*d6e0*/  SHFL.IDX PT, R7, R5, RZ, 0x1c1f ;  /* 0x001c1fff05077589 */ /* 0x00066400000e0000 */
        /* <DEDUP_REMOVED lines=20> */
[----:B------:R-:W-:-:S02]  /*d830*/  VIADD R22, R0, 0x50 ;  /* 0x0000005000167836 */ /* 0x000fc40000000000 */
[----:B------:R-:W-:Y:S02]  /*d840*/  VIADD R23, R0, 0x58 ;  /* 0x0000005800177836 */ /* 0x000fe40000000000 */
[----:B------:R-:W-:Y:S02]  /*d850*/  @!P3 LEA.HI R3, R3, R3, RZ, 0x1 ;  /* 0x000000030303b211 */ /* 0x000fe400078f08ff */
[----:B------:R-:W-:Y:S02]  /*d860*/  @!P4 LEA.HI R4, R4, R4, RZ, 0x1 ;  /* 0x000000040404c211 */ /* 0x000fe400078f08ff */
[----:B------:R-:W-:Y:S02]  /*d870*/  @!P5 LEA.HI R10, R10, R10, RZ, 0x1 ;  /* 0x0000000a0a0ad211 */ /* 0x000fe400078f08ff */
[----:B------:R-:W-:Y:S02]  /*d880*/  @!P3 LOP3.LUT R3, R3, 0xfffffffe, RZ, 0xc0, !PT ;  /* 0xfffffffe0303b812 */ /* 0x000fe400078ec0ff */
[----:B------:R-:W-:Y:S01]  /*d890*/  @!P4 LOP3.LUT R15, R4, 0xfffffffe, RZ, 0xc0, !PT ;  /* 0xfffffffe040fc812 */ /* 0x000fe200078ec0ff */
[----:B------:R-:W-:Y:S01]  /*d8a0*/  VIADD R4, R0, 0x38 ;  /* 0x0000003800047836 */ /* 0x000fe20000000000 */
[----:B------:R-:W-:Y:S01]  /*d8b0*/  @!P5 LOP3.LUT R17, R10, 0xfffffffe, RZ, 0xc0, !PT ;  /* 0xfffffffe0a11d812 */ /* 0x000fe200078ec0ff */
[----:B-1--4-:R-:W-:Y:S01]  /*d8c0*/  @!P2 IMAD.WIDE R10, R0, 0x4, R6 ;  /* 0x00000004000aa825 */ /* 0x012fe200078e0206 */
        /* <DEDUP_REMOVED lines=166> */
.L_x_10754:
[----:B------:R-:W-:Y:S05]  /*e330*/  BSYNC B0 ;  /* 0x0000000000007941 */ /* 0x000fea0003800000 */
.L_x_10753:
[----:B------:R-:W-:Y:S01]  /*e340*/  ISETP.GE.AND P0, PT, R9, R8, PT ;  /* 0x000000080900720c */ /* 0x000fe20003f06270 */
[----:B---3--:R2:W3:Y:S04]  /*e350*/  SHFL.IDX PT, R3, R5, 0x1, 0x1c1f ;  /* 0x003c1f0005037f89 */ /* 0x0084e800000e0000 */
[----:B------:R-:W0:Y:S08]  /*e360*/  SHFL.IDX PT, R2, R2, 0x1, 0x1c1f ;  /* 0x003c1f0002027f89 */ /* 0x000e3000000e0000 */
[----:B--2---:R-:W-:Y:S05]  /*e370*/  @P0 BRA `(.L_x_10673) ;  /* 0x0000004c00d40947 */ /* 0x004fea0003800000 */
[C---:B------:R-:W-:Y:S01]  /*e380*/  VIADD R4, R0.reuse, 0x8 ;  /* 0x0000000800047836 */ /* 0x040fe20000000000 */
[----:B------:R-:W-:Y:S01]  /*e390*/  ULDC UR4, c[0x0][0xac8] ;  /* 0x0002b20000047ab9 */ /* 0x000fe20000000800 */
[C---:B------:R-:W-:Y:S01]  /*e3a0*/  VIADD R5, R0.reuse, 0x10 ;  /* 0x0000001000057836 */ /* 0x040fe20000000000 */
[C---:B------:R-:W-:Y:S01]  /*e3b0*/  ISETP.GE.AND P0, PT, R0.reuse, UR4, PT ;  /* 0x0000000400007c0c */ /* 0x040fe2000bf06270 */
[----:B0-----:R-:W-:Y:S01]  /*e3c0*/  VIADD R10, R0, 0x18 ;  /* 0x00000018000a7836 */ /* 0x001fe20000000000 */
        /* <DEDUP_REMOVED lines=9> */
[----:B------:R-:W-:Y:S02]  /*e460*/  VIADD R16, R0, 0x48 ;  /* 0x0000004800107836 */ /* 0x000fe40000000000 */
[----:B------:R-:W-:Y:S01]  /*e470*/  @!P1 LEA.HI R4, R4, R4, RZ, 0x1 ;  /* 0x0000000404049211 */ /* 0x000fe200078f08ff */
[C---:B------:R-:W-:Y:S01]  /*e480*/  VIADD R18, R0.reuse, 0x50 ;  /* 0x0000005000127836 */ /* 0x040fe20000000000 */
[----:B------:R-:W-:Y:S01]  /*e490*/  @!P2 LEA.HI R5, R5, R5, RZ, 0x1 ;  /* 0x000000050505a211 */ /* 0x000fe200078f08ff */
[----:B------:R-:W-:Y:S01]  /*e4a0*/  VIADD R19, R0, 0x58 ;  /* 0x0000005800137836 */ /* 0x000fe20000000000 */
[----:B-1----:R-:W-:Y:S01]  /*e4b0*/  @!P1 LOP3.LUT R7, R4, 0xfffffffe, RZ, 0xc0, !PT ;  /* 0xfffffffe04079812 */ /* 0x002fe200078ec0ff */
[C---:B------:R-:W-:Y:S01]  /*e4c0*/  VIADD R20, R0.reuse, 0x80 ;  /* 0x0000008000147836 */ /* 0x040fe20000000000 */
[----:B------:R-:W-:Y:S01]  /*e4d0*/  @!P2 LOP3.LUT R9, R5, 0xfffffffe, RZ, 0xc0, !PT ;  /* 0xfffffffe0509a812 */ /* 0x000fe200078ec0ff */
[----:B---3--:R-:W-:Y:S01]  /*e4e0*/  @!P0 IMAD.WIDE R4, R0, 0x4, R2 ;  /* 0x0000000400048825 */ /* 0x008fe200078e0202 */
[----:B------:R-:W-:-:S02]  /*e4f0*/  ISETP.GE.AND P3, PT, R15, UR4, PT ;  /* 0x000000040f007c0c */ /* 0x000fc4000bf66270 */
[----:B------:R-:W-:Y:S01]  /*e500*/  ISETP.GE.AND P4, PT, R16, UR4, PT ;  /* 0x0000000410007c0c */ /* 0x000fe2000bf86270 */
[--C-:B----4-:R-:W-:Y:S01]  /*e510*/  @!P1 IMAD.WIDE R6, R7, 0x4, R2.reuse ;  /* 0x0000000407069825 */ /* 0x110fe200078e0202 */
        /* <DEDUP_REMOVED lines=166> */
.L_x_10752:
        /* <DEDUP_REMOVED lines=15> */
[----:B------:R-:W-:Y:S01]  /*f070*/  IMAD.MOV.U32 R5, RZ, RZ, R0 ;  /* 0x000000ffff057224 */ /* 0x000fe200078e0000 */
        /* <DEDUP_REMOVED lines=44> */
.L_x_10671:
        /* <DEDUP_REMOVED lines=18> */
.L_x_10755:
[----:B------:R-:W-:Y:S01]  /*f460*/  ULDC UR7, c[0x0][0xc50] ;  /* 0x0003140000077ab9 */ /* 0x000fe20000000800 */
[----:B------:R-:W-:Y:S01]  /*f470*/  UMOV UR36, UR6 ;  /* 0x0000000600247c82 */ /* 0x000fe20008000000 */
[----:B------:R-:W-:-:S11]  /*f480*/  UISETP.NE.AND UP0, UPT, UR7, 0x1, UPT ;  /* 0x000000010700788c */ /* 0x000fd6000bf05270 */
[----:B------:R-:W-:Y:S01]  /*f490*/  @UP0 ULDC UR4, c[0x0][0xc54] ;  /* 0x0003150000040ab9 */ /* 0x000fe20000000800 */
[----:B------:R-:W-:Y:S01]  /*f4a0*/  @UP0 ULDC UR8, c[0x0][0xc58] ;  /* 0x0003160000080ab9 */ /* 0x000fe20000000800 */
[----:B------:R-:W-:-:S04]  /*f4b0*/  UIMAD.WIDE.U32 UR4, UR6, UR4, URZ ;  /* 0x00000004060472a5 */ /* 0x000fc8000f8e003f */
[----:B------:R-:W-:-:S12]  /*f4c0*/  @UP0 USHF.R.U32.HI UR36, URZ, UR8, UR5 ;  /* 0x000000083f240299 */ /* 0x000fd80008011605 */
.L_x_10756:
        /* <DEDUP_REMOVED lines=45> */
.L_x_10759:
[----:B------:R-:W-:-:S11]  /*f7a0*/  UISETP.NE.AND UP0, UPT, UR5, 0x1, UPT ;  /* 0x000000010500788c */ /* 0x000fd6000bf05270 */
[----:B------:R-:W-:Y:S02]  /*f7b0*/  @UP0 ULDC.64 UR14, c[0x0][0x9e8] ;  /* 0x00027a00000e0ab9 */ /* 0x000fe40000000a00 */
[----:B------:R-:W-:-:S04]  /*f7c0*/  UIMAD.WIDE.U32 UR6, UR8, UR14, URZ ;  /* 0x0000000e080672a5 */ /* 0x000fc8000f8e003f */
[----:B------:R-:W-:-:S12]  /*f7d0*/  @UP0 USHF.R.U32.HI UR8, URZ, UR15, UR7 ;  /* 0x0000000f3f080299 */ /* 0x000fd80008011607 */
.L_x_10760:
[----:B------:R-:W-:-:S04]  /*f7e0*/  UIMAD UR8, UR8, UR5, UR5 ;  /* 0x00000005080872a4 */ /* 0x000fc8000f8e0205 */
[----:B------:R-:W-:-:S04]  /*f7f0*/  UISETP.LT.AND UP0, UPT, UR4, UR8, UPT ;  /* 0x000000080400728c */ /* 0x000fc8000bf01270 */
[----:B------:R-:W-:-:S12]  /*f800*/  USEL UR4, UR4, UR8, UP0 ;  /* 0x0000000804047287 */ /* 0x000fd80008000000 */
.L_x_10758:
        /* <DEDUP_REMOVED lines=26> */
.L_x_10762:
[----:B------:R-:W-:-:S11]  /*f9b0*/  UISETP.NE.AND UP0, UPT, UR5, 0x1, UPT ;  /* 0x000000010500788c */ /* 0x000fd6000bf05270 */
[----:B------:R-:W-:Y:S02]  /*f9c0*/  @UP0 ULDC.64 UR10, c[0x0][0x9e8] ;  /* 0x00027a00000a0ab9 */ /* 0x000fe40000000a00 */
[----:B------:R-:W-:-:S04]  /*f9d0*/  UIMAD.WIDE.U32 UR6, UR4, UR10, URZ ;  /* 0x0000000a040672a5 */ /* 0x000fc8000f8e003f */
[----:B------:R-:W-:-:S12]  /*f9e0*/  @UP0 USHF.R.U32.HI UR4, URZ, UR11, UR7 ;  /* 0x0000000b3f040299 */ /* 0x000fd80008011607 */
.L_x_10763:
[----:B------:R-:W-:-:S04]  /*f9f0*/  UIMAD UR4, UR4, UR5, URZ ;  /* 0x00000005040472a4 */ /* 0x000fc8000f8e023f */
[----:B------:R-:W-:-:S04]  /*fa00*/  UISETP.LT.AND UP0, UPT, UR8, UR4, UPT ;  /* 0x000000040800728c */ /* 0x000fc8000bf01270 */
[----:B------:R-:W-:-:S12]  /*fa10*/  USEL UR8, UR8, UR4, !UP0 ;  /* 0x0000000408087287 */ /* 0x000fd8000c000000 */
.L_x_10761:
[----:B------:R-:W-:Y:S02]  /*fa20*/  UIMAD.WIDE UR4, UR8, 0x2aaaaaab, URZ ;  /* 0x2aaaaaab080478a5 */ /* 0x000fe4000f8e023f */
[----:B------:R-:W-:Y:S02]  /*fa30*/  USHF.R.U32.HI UR10, URZ, 0x10, UR42 ;  /* 0x000000103f0a7899 */ /* 0x000fe4000801162a */
[----:B------:R-:W-:Y:S02]  /*fa40*/  USHF.R.U32.HI UR4, URZ, 0x1f, UR5 ;  /* 0x0000001f3f047899 */ /* 0x000fe40008011605 */
[----:B------:R-:W-:Y:S02]  /*fa50*/  ULOP3.LUT UR42, UR42, 0xffff, URZ, 0xc0, !UPT ;  /* 0x0000ffff2a2a7892 */ /* 0x000fe4000f8ec03f */
[----:B------:R-:W-:Y:S01]  /*fa60*/  ULEA.HI.SX32 UR4, UR5, UR4, 0x1c ;  /* 0x0000000405047291 */ /* 0x000fe2000f8fe23f */
        /* <DEDUP_REMOVED lines=40> */
.L_x_10764:
        /* <DEDUP_REMOVED lines=33> */
.L_x_10765:
        /* <DEDUP_REMOVED lines=20> */
.L_x_10767:
        /* <DEDUP_REMOVED lines=15> */
.L_x_10766:
[----:B------:R-:W0:Y:S08]  /*10130*/  LDC.64 R2, c[0x0][0x9f8] ;  /* 0x00027e00ff027b82 */ /* 0x000e300000000a00 */
        /* <DEDUP_REMOVED lines=19> */
.L_x_10847:
[----:B------:R2:W-:Y:S01]  /*10270*/  STL [R1], R0 ;  /* 0x0000000001007387 */ /* 0x0005e20000100800 */
        /* <DEDUP_REMOVED lines=8> */
.L_x_10850:
[----:B------:R-:W-:Y:S05]  /*10300*/  @!P6 BRA `(.L_x_10769) ;  /* 0x0000000000d8e947 */ /* 0x000fea0003800000 */
[----:B------:R-:W-:Y:S01]  /*10310*/  IMAD.MOV.U32 R16, RZ, RZ, R18 ;  /* 0x000000ffff107224 */ /* 0x000fe200078e0012 */
[----:B------:R-:W-:Y:S06]  /*10320*/  @!P1 BRA `(.L_x_10771) ;  /* 0x0000000000509947 */ /* 0x000fec0003800000 */
[----:B0-----:R-:W-:Y:S01]  /*10330*/  IMAD.MOV.U32 R6, RZ, RZ, R0 ;  /* 0x000000ffff067224 */ /* 0x001fe200078e0000 */
        /* <DEDUP_REMOVED lines=18> */
[----:B------:R1:W-:Y:S02]  /*10460*/  STL [R1], R6 ;  /* 0x0000000601007387 */ /* 0x0003e40000100800 */
.L_x_10771:
[----:B------:R-:W-:Y:S01]  /*10470*/  IMAD.MOV.U32 R0, RZ, RZ, 0x1 ;  /* 0x00000001ff007424 */ /* 0x000fe200078e00ff */
[----:B01----:R-:W0:Y:S04]  /*10480*/  S2R R6, SR_TID.X ;  /* 0x0000000000067919 */ /* 0x003e280000002100 */
[----:B------:R-:W-:-:S04]  /*10490*/  SHF.L.U32 R0, R0, 0x1f, RZ ;  /* 0x0000001f00007819 */ /* 0x000fc800000006ff */
[----:B------:R-:W1:Y:S01]  /*104a0*/  SYNCS.PHASECHK.TRANS64.TRYWAIT P0, [UR38+0x22840], R0 ;  /* 0x02284000ff0075a7 */ /* 0x000e620008000166 */
[----:B0-----:R-:W-:-:S04]  /*104b0*/  LOP3.LUT R2, R6, 0x7f, RZ, 0xc0, !PT ;  /* 0x0000007f06027812 */ /* 0x001fc800078ec0ff */
[----:B------:R-:W-:Y:S01]  /*104c0*/  ISETP.NE.AND P1, PT, R2, RZ, PT ;  /* 0x000000ff0200720c */ /* 0x000fe20003f25270 */
[----:B-1----:R-:W-:-:S12]  /*104d0*/  @!P0 BRA `(.L_x_10772) ;  /* 0x00000030008c8947 */ /* 0x002fd80003800000 */
.L_x_10851:
[----:B------:R-:W-:Y:S05]  /*104e0*/  @P1 BRA `(.L_x_10773) ;  /* 0x0000000000181947 */ /* 0x000fea0003800000 */
[----:B------:R-:W1:Y:S01]  /*104f0*/  S2R R2, SR_TID.X ;  /* 0x0000000000027919 */ /* 0x000e620000002100 */
[----:B0-----:R-:W-:-:S04]  /*10500*/  IMAD.MOV.U32 R0, RZ, RZ, 0x3000 ;  /* 0x00003000ff007424 */ /* 0x001fc800078e00ff */
[----:B------:R2:W-:Y:S01]  /*10510*/  SYNCS.ARRIVE.TRANS64 RZ, [UR38+0x22830], R0 ;  /* 0x02283000ffff79a7 */ /* 0x0005e20008000026 */
[----:B-1----:R-:W-:-:S13]  /*10520*/  LOP3.LUT P0, RZ, R2, 0x1f, RZ, 0xc0, !PT ;  /* 0x0000001f02ff7812 */ /* 0x002fda000780c0ff */
[----:B--2---:R-:W-:Y:S05]  /*10530*/  @!P0 BRA `(.L_x_10773) ;  /* 0x0000000000048947 */ /* 0x004fea0003800000 */
[----:B------:R-:W-:Y:S01]  /*10540*/  BPT.TRAP 0x1 ;  /* 0x000000040000795c */ /* 0x000fe20000300000 */
.L_x_10773:
[----:B0-----:R-:W2:Y:S01]  /*10550*/  LDL R0, [R1] ;  /* 0x0000000001007983 */ /* 0x001ea20000100800 */
        /* <DEDUP_REMOVED lines=17> */
.L_x_10769:
        /* <DEDUP_REMOVED lines=22> */
.L_x_10774:
[----:B------:R-:W1:Y:S01]  /*107d0*/  LDC R5, c[0x0][0x448] ;  /* 0x00011200ff057b82 */ /* 0x000e620000000800 */
[----:B------:R-:W2:Y:S01]  /*107e0*/  S2R R12, SR_TID.X ;  /* 0x00000000000c7919 */ /* 0x000ea20000002100 */
[----:B------:R-:W-:Y:S01]  /*107f0*/  USHF.R.S32.HI UR4, URZ, 0x1f, UR36 ;  /* 0x0000001f3f047899 */ /* 0x000fe20008011424 */
[----:B------:R-:W-:Y:S01]  /*10800*/  ULDC.64 UR8, c[0x0][0x2d8] ;  /* 0x0000b60000087ab9 */ /* 0x000fe20000000a00 */
[----:B------:R-:W3:Y:S02]  /*10810*/  S2R R8, SR_CTAID.Z ;  /* 0x0000000000087919 */ /* 0x000ee40000002700 */
[----:B------:R-:W-:Y:S02]  /*10820*/  UIMAD UR6, UR4, UR8, URZ ;  /* 0x00000008040672a4 */ /* 0x000fe4000f8e023f */
[----:B------:R-:W-:Y:S02]  /*10830*/  UIMAD.WIDE.U32 UR4, UR36, UR8, URZ ;  /* 0x00000008240472a5 */ /* 0x000fe4000f8e003f */
[----:B------:R-:W-:-:S04]  /*10840*/  UIMAD UR6, UR36, UR9, UR6 ;  /* 0x00000009240672a4 */ /* 0x000fc8000f8e0206 */
[----:B------:R-:W-:Y:S01]  /*10850*/  UIADD3 UR5, UR5, UR6, URZ ;  /* 0x0000000605057290 */ /* 0x000fe2000fffe03f */
[----:B-1----:R-:W-:Y:S02]  /*10860*/  ISETP.NE.AND P0, PT, R5, 0x1, PT ;  /* 0x000000010500780c */ /* 0x002fe40003f05270 */
[C---:B--2---:R-:W-:Y:S01]  /*10870*/  LOP3.LUT R10, R12.reuse, 0x7f, RZ, 0xc0, !PT ;  /* 0x0000007f0c0a7812 */ /* 0x044fe200078ec0ff */
[----:B------:R-:W-:-:S10]  /*10880*/  IMAD.SHL.U32 R3, R12, 0x10, RZ ;  /* 0x000000100c037824 */ /* 0x000fd400078e00ff */
[----:B------:R-:W0:Y:S01]  /*10890*/  @P0 LDC R7, c[0x0][0x44c] ;  /* 0x00011300ff070b82 */ /* 0x000e220000000800 */
[----:B------:R-:W-:-:S04]  /*108a0*/  SHF.R.U32.HI R4, RZ, 0x3, R10 ;  /* 0x00000003ff047819 */ /* 0x000fc8000001160a */
[----:B------:R-:W-:-:S03]  /*108b0*/  LOP3.LUT R0, R4, 0x70, R3, 0xf8, !PT ;  /* 0x0000007004007812 */ /* 0x000fc600078ef803 */
[----:B------:R-:W1:Y:S02]  /*108c0*/  @P0 LDC R9, c[0x0][0x450] ;  /* 0x00011400ff090b82 */ /* 0x000e640000000800 */
[----:B------:R-:W-:-:S06]  /*108d0*/  VIADD R0, R0, UR40 ;  /* 0x0000002800007c36 */ /* 0x000fcc0008000000 */
[----:B------:R-:W2:Y:S01]  /*108e0*/  LDC.64 R2, c[0x0][0x2e0] ;  /* 0x0000b800ff027b82 */ /* 0x000ea20000000a00 */
[----:B0-----:R-:W-:-:S04]  /*108f0*/  @P0 IMAD.HI.U32 R6, R0, R7, RZ ;  /* 0x0000000700060227 */ /* 0x001fc800078e00ff */
[----:B------:R-:W-:Y:S01]  /*10900*/  IMAD.MOV.U32 R7, RZ, RZ, R0 ;  /* 0x000000ffff077224 */ /* 0x000fe200078e0000 */
[----:B-1----:R-:W-:Y:S02]  /*10910*/  @P0 SHF.R.U32.HI R7, RZ, R9, R6 ;  /* 0x00000009ff070219 */ /* 0x002fe40000011606 */
[----:B---3--:R-:W-:-:S05]  /*10920*/  SHF.R.S32.HI R9, RZ, 0x1f, R8 ;  /* 0x0000001fff097819 */ /* 0x008fca0000011408 */
[----:B--2---:R-:W-:-:S04]  /*10930*/  IMAD R6, R9, R2, RZ ;  /* 0x0000000209067224 */ /* 0x004fc800078e02ff */
[C---:B------:R-:W-:Y:S01]  /*10940*/  IMAD R9, R8.reuse, R3, R6 ;  /* 0x0000000308097224 */ /* 0x040fe200078e0206 */
[----:B------:R-:W-:Y:S01]  /*10950*/  SHF.R.S32.HI R6, RZ, 0x1f, R7 ;  /* 0x0000001fff067819 */ /* 0x000fe20000011407 */
[----:B------:R-:W-:Y:S01]  /*10960*/  IMAD.WIDE.U32 R2, R8, R2, UR4 ;  /* 0x0000000408027e25 */ /* 0x000fe2000f8e0002 */
[----:B------:R-:W-:-:S03]  /*10970*/  ULDC.64 UR4, c[0x0][0x2d0] ;  /* 0x0000b40000047ab9 */ /* 0x000fc60000000a00 */
[----:B------:R-:W-:Y:S02]  /*10980*/  IMAD.IADD R3, R3, 0x1, R9 ;  /* 0x0000000103037824 */ /* 0x000fe400078e0209 */
[----:B------:R-:W-:Y:S02]  /*10990*/  IMAD.MOV R9, RZ, RZ, -R7 ;  /* 0x000000ffff097224 */ /* 0x000fe400078e0a07 */
        /* <DEDUP_REMOVED lines=10> */
[----:B------:R-:W-:Y:S01]  /*10a40*/  ULDC.64 UR4, c[0x0][0x280] ;  /* 0x0000a00000047ab9 */ /* 0x000fe20000000a00 */
[----:B------:R-:W-:Y:S01]  /*10a50*/  IMAD.SHL.U32 R6, R10, 0x8, RZ ;  /* 0x000000080a067824 */ /* 0x000fe200078e00ff */
        /* <DEDUP_REMOVED lines=17> */
[C---:B------:R-:W-:Y:S01]  /*10b70*/  VIADD R10, R4.reuse, 0x10 ;  /* 0x00000010040a7836 */ /* 0x040fe20000000000 */
[----:B------:R-:W-:Y:S01]  /*10b80*/  SHFL.IDX PT, R9, R7, 0x1, 0x181f ;  /* 0x00381f0007097f89 */ /* 0x000fe200000e0000 */
        /* <DEDUP_REMOVED lines=8> */
[----:B------:R-:W-:-:S13]  /*10c10*/  ISETP.GE.AND P1, PT, R10, R5, PT ;  /* 0x000000050a00720c */ /* 0x000fda0003f26270 */
[----:B------:R-:W-:Y:S02]  /*10c20*/  @!P1 LEA R10, R6, UR38, 0x1 ;  /* 0x00000026060a9c11 */ /* 0x000fe4000f8e08ff */
[----:B0-----:R-:W-:Y:S02]  /*10c30*/  @!P1 LEA R2, P2, R8, R14, 0x1 ;  /* 0x0000000e08029211 */ /* 0x001fe400078408ff */
[----:B------:R-:W0:Y:S03]  /*10c40*/  SHFL.IDX PT, R14, R0, 0x2, 0x181f ;  /* 0x00581f00000e7f89 */ /* 0x000e2600000e0000 */
[----:B------:R-:W-:Y:S02]  /*10c50*/  @!P1 IMAD.X R3, RZ, RZ, R9, P2 ;  /* 0x000000ffff039224 */ /* 0x000fe400010e0609 */
[----:B------:R-:W1:Y:S04]  /*10c60*/  SHFL.IDX PT, R9, R7, 0x2, 0x181f ;  /* 0x00581f0007097f89 */ /* 0x000e6800000e0000 */
[----:B------:R2:W-:Y:S01]  /*10c70*/  @!P1 LDGSTS.E.BYPASS.LTC128B.128 [R10+0x18c00], desc[UR48][R2.64], !P0 ;  /* 0x18c00000020a9fae */ /* 0x0005e2000c101d70 */
[----:B------:R-:W-:Y:S01]  /*10c80*/  ISETP.GE.AND P1, PT, R12, R5, PT ;  /* 0x000000050c00720c */ /* 0x000fe20003f26270 */
[----:B------:R-:W-:-:S02]  /*10c90*/  VIADD R12, R4, 0x40 ;  /* 0x00000040040c7836 */ /* 0x000fc40000000000 */
[----:B--2---:R-:W-:-:S10]  /*10ca0*/  VIADD R10, R4, 0x30 ;  /* 0x00000030040a7836 */ /* 0x004fd40000000000 */
[----:B------:R-:W-:Y:S02]  /*10cb0*/  @!P1 LEA R21, R6, UR38, 0x1 ;  /* 0x0000002606159c11 */ /* 0x000fe4000f8e08ff */
[----:B0-----:R-:W-:Y:S02]  /*10cc0*/  @!P1 LEA R2, P2, R8, R14, 0x1 ;  /* 0x0000000e08029211 */ /* 0x001fe400078408ff */
[----:B------:R-:W0:Y:S03]  /*10cd0*/  SHFL.IDX PT, R14, R0, 0x3, 0x181f ;  /* 0x00781f00000e7f89 */ /* 0x000e2600000e0000 */
[----:B-1----:R-:W-:Y:S02]  /*10ce0*/  @!P1 IMAD.X R3, RZ, RZ, R9, P2 ;  /* 0x000000ffff039224 */ /* 0x002fe400010e0609 */
[----:B------:R-:W1:Y:S04]  /*10cf0*/  SHFL.IDX PT, R9, R7, 0x3, 0x181f ;  /* 0x00781f0007097f89 */ /* 0x000e6800000e0000 */
[----:B------:R0:W-:Y:S01]  /*10d00*/  @!P1 LDGSTS.E.BYPASS.LTC128B.128 [R21+0x19400], desc[UR48][R2.64], !P0 ;  /* 0x1940000002159fae */ /* 0x0001e2000c101d70 */
[----:B------:R-:W-:-:S13]  /*10d10*/  ISETP.GE.AND P1, PT, R10, R5, PT ;  /* 0x000000050a00720c */ /* 0x000fda0003f26270 */
[----:B------:R-:W-:Y:S02]  /*10d20*/  @!P1 LEA R10, R6, UR38, 0x1 ;  /* 0x00000026060a9c11 */ /* 0x000fe4000f8e08ff */
[----:B0-----:R-:W-:Y:S02]  /*10d30*/  @!P1 LEA R2, P2, R8, R14, 0x1 ;  /* 0x0000000e08029211 */ /* 0x001fe400078408ff */
[----:B------:R-:W0:Y:S03]  /*10d40*/  SHFL.IDX PT, R14, R0, 0x4, 0x181f ;  /* 0x00981f00000e7f89 */ /* 0x000e2600000e0000 */
[----:B-1----:R-:W-:Y:S02]  /*10d50*/  @!P1 IMAD.X R3, RZ, RZ, R9, P2 ;  /* 0x000000ffff039224 */ /* 0x002fe400010e0609 */
        /* <DEDUP_REMOVED lines=18> */
[----:B------:R-:W-:-:S03]  /*10e80*/  ISETP.GE.AND P1, PT, R12, R5, PT ;  /* 0x000000050c00720c */ /* 0x000fc60003f26270 */
[----:B------:R-:W2:Y:S10]  /*10e90*/  SHFL.IDX PT, R7, R7, 0x7, 0x181f ;  /* 0x00f81f0007077f89 */ /* 0x000eb400000e0000 */
[----:B0-----:R-:W-:-:S02]  /*10ea0*/  @!P1 LEA R2, P2, R8, R14, 0x1 ;  /* 0x0000000e08029211 */ /* 0x001fc400078408ff */
[----:B------:R0:W3:Y:S03]  /*10eb0*/  SHFL.IDX PT, R14, R0, 0x7, 0x181f ;  /* 0x00f81f00000e7f89 */ /* 0x0000e600000e0000 */
[----:B-1----:R-:W-:Y:S01]  /*10ec0*/  @!P1 IMAD.X R3, RZ, RZ, R9, P2 ;  /* 0x000000ffff039224 */ /* 0x002fe200010e0609 */
[----:B------:R-:W-:-:S05]  /*10ed0*/  @!P1 LEA R9, R6, UR38, 0x1 ;  /* 0x0000002606099c11 */ /* 0x000fca000f8e08ff */
[----:B------:R0:W-:Y:S02]  /*10ee0*/  @!P1 LDGSTS.E.BYPASS.LTC128B.128 [R9+0x1b400], desc[UR48][R2.64], !P0 ;  /* 0x1b40000002099fae */ /* 0x0001e4000c101d70 */
.L_x_10868:
[----:B------:R-:W-:-:S05]  /*10ef0*/  VIADD R4, R4, 0x70 ;  /* 0x0000007004047836 */ /* 0x000fca0000000000 */
[----:B------:R-:W-:Y:S01]  /*10f00*/  ISETP.GE.AND P1, PT, R4, R5, PT ;  /* 0x000000050400720c */ /* 0x000fe20003f26270 */
[----:B------:R-:W-:-:S05]  /*10f10*/  IMAD.MOV.U32 R4, RZ, RZ, 0x1 ;  /* 0x00000001ff047424 */ /* 0x000fca00078e00ff */
[----:B------:R-:W-:-:S07]  /*10f20*/  SHF.L.U32 R4, R4, 0x1f, RZ ;  /* 0x0000001f04047819 */ /* 0x000fce00000006ff */
[----:B0--3--:R-:W-:Y:S02]  /*10f30*/  @!P1 LEA R2, P2, R8, R14, 0x1 ;  /* 0x0000000e08029211 */ /* 0x009fe400078408ff */
[----:B------:R-:W-:-:S03]  /*10f40*/  @!P1 LEA R5, R6, UR38, 0x1 ;  /* 0x0000002606059c11 */ /* 0x000fc6000f8e08ff */
[----:B--2---:R-:W-:-:S05]  /*10f50*/  @!P1 IMAD.X R3, RZ, RZ, R7, P2 ;  /* 0x000000ffff039224 */ /* 0x004fca00010e0607 */
        /* <DEDUP_REMOVED lines=11> */
.L_x_10869:
[----:B------:R-:W-:Y:S01]  /*11010*/  LOP3.LUT P0, RZ, R17, 0x2, RZ, 0xc0, !PT ;  /* 0x0000000211ff7812 */ /* 0x000fe2000780c0ff */
        /* <DEDUP_REMOVED lines=8> */
.L_x_10870:
        /* <DEDUP_REMOVED lines=8> */
.L_x_10781:
[----:B------:R-:W-:Y:S05]  /*11120*/  BSYNC B1 ;  /* 0x0000000000017941 */ /* 0x000fea0003800000 */
.L_x_10780:
[----:B------:R-:W2:Y:S01]  /*11130*/  LDL.LU R2, [R1] ;  /* 0x0000000001027983 */ /* 0x000ea20000300800 */
        /* <DEDUP_REMOVED lines=10> */
.L_x_10782:
        /* <DEDUP_REMOVED lines=13> */
.L_x_10783:
        /* <DEDUP_REMOVED lines=13> */
.L_x_10784:
        /* <DEDUP_REMOVED lines=13> */
.L_x_10785:
        /* <DEDUP_REMOVED lines=8> */
.L_x_10778:
[----:B------:R-:W-:Y:S05]  /*114d0*/  BSYNC B0 ;  /* 0x0000000000007941 */ /* 0x000fea0003800000 */
.L_x_10777:
        /* <DEDUP_REMOVED lines=30> */
.L_x_10819:
        /* <DEDUP_REMOVED lines=27> */
.L_x_10789:
[----:B------:R-:W1:Y:S01]  /*11870*/  S2R R2, SR_TID.X ;  /* 0x0000000000027919 */ /* 0x000e620000002100 */
[----:B------:R-:W-:Y:S01]  /*11880*/  BSSY B2, `(.L_x_10790) ;  /* 0x0000006000027945 */ /* 0x000fe20003800000 */
[----:B-1----:R-:W-:Y:S02]  /*11890*/  LOP3.LUT R3, R2, 0x7f, RZ, 0xc0, !PT ;  /* 0x0000007f02037812 */ /* 0x002fe400078ec0ff */
[----:B------:R-:W-:Y:S02]  /*118a0*/  SHF.L.U32 R2, R0, 0x1f, RZ ;  /* 0x0000001f00027819 */ /* 0x000fe400000006ff */
[----:B------:R-:W-:Y:S02]  /*118b0*/  ISETP.NE.AND P2, PT, R3, RZ, PT ;  /* 0x000000ff0300720c */ /* 0x000fe40003f45270 */
[----:B------:R-:W1:Y:S02]  /*118c0*/  SYNCS.PHASECHK.TRANS64.TRYWAIT P0, [UR38+0x22848], R2 ;  /* 0x02284802ff0075a7 */ /* 0x000e640008000166 */
[----:B-1----:R-:W-:Y:S09]  /*118d0*/  @!P0 BRA `(.L_x_10791) ;  /* 0x0000002800288947 */ /* 0x002ff20003800000 */
.L_x_10871:
[----:B------:R-:W-:Y:S05]  /*118e0*/  BSYNC B2 ;  /* 0x0000000000027941 */ /* 0x000fea0003800000 */
.L_x_10790:
[----:B------:R-:W-:Y:S04]  /*118f0*/  BSSY B2, `(.L_x_10792) ;  /* 0x0000007000027945 */ /* 0x000fe80003800000 */
[----:B------:R-:W-:Y:S05]  /*11900*/  @P2 BRA `(.L_x_10793) ;  /* 0x0000000000142947 */ /* 0x000fea0003800000 */
[----:B------:R-:W-:Y:S01]  /*11910*/  ISETP.NE.AND P0, PT, R10, RZ, PT ;  /* 0x000000ff0a00720c */ /* 0x000fe20003f05270 */
[----:B-1----:R-:W-:-:S04]  /*11920*/  IMAD.MOV.U32 R3, RZ, RZ, 0x3000 ;  /* 0x00003000ff037424 */ /* 0x002fc800078e00ff */
[----:B------:R2:W-:Y:S08]  /*11930*/  SYNCS.ARRIVE.TRANS64 RZ, [UR38+0x22838], R3 ;  /* 0x02283803ffff79a7 */ /* 0x0005f00008000026 */
[----:B--2---:R-:W-:Y:S05]  /*11940*/  @!P0 BRA `(.L_x_10793) ;  /* 0x0000000000048947 */ /* 0x004fea0003800000 */
[----:B------:R-:W-:Y:S01]  /*11950*/  BPT.TRAP 0x1 ;  /* 0x000000040000795c */ /* 0x000fe20000300000 */
.L_x_10793:
[----:B------:R-:W-:Y:S05]  /*11960*/  BSYNC B2 ;  /* 0x0000000000027941 */ /* 0x000fea0003800000 */
.L_x_10792:
        /* <DEDUP_REMOVED lines=11> */
.L_x_10794:
        /* <DEDUP_REMOVED lines=10> */
.L_x_10872:
[----:B------:R-:W-:Y:S05]  /*11ac0*/  BSYNC B2 ;  /* 0x0000000000027941 */ /* 0x000fea0003800000 */
.L_x_10795:
        /* <DEDUP_REMOVED lines=9> */
.L_x_10798:
[----:B------:R-:W-:Y:S05]  /*11b60*/  BSYNC B2 ;  /* 0x0000000000027941 */ /* 0x000fea0003800000 */
.L_x_10797:
        /* <DEDUP_REMOVED lines=9> */
.L_x_10799:
        /* <DEDUP_REMOVED lines=13> */
.L_x_10800:
        /* <DEDUP_REMOVED lines=13> */
.L_x_10801:
        /* <DEDUP_REMOVED lines=13> */
.L_x_10802:
        /* <DEDUP_REMOVED lines=8> */
.L_x_10788:
[----:B------:R-:W-:Y:S05]  /*11ef0*/  BSYNC B1 ;  /* 0x0000000000017941 */ /* 0x000fea0003800000 */
.L_x_10787:
[----:B------:R-:W-:Y:S01]  /*11f00*/  LOP3.LUT P3, RZ, R17, 0x2, RZ, 0xc0, !PT ;  /* 0x0000000211ff7812 */ /* 0x000fe2000786c0ff */
[----:B------:R-:W-:Y:S01]  /*11f10*/  BSSY B1, `(.L_x_10803) ;  /* 0x0000082000017945 */ /* 0x000fe20003800000 */
[----:B------:R-:W-:-:S11]  /*11f20*/  LOP3.LUT R0, R0, 0x1, RZ, 0x3c, !PT ;  /* 0x0000000100007812 */ /* 0x000fd600078e3cff */
[----:B------:R-:W-:Y:S05]  /*11f30*/  @!P3 BRA `(.L_x_10804) ;  /* 0x0000000400fcb947 */ /* 0x000fea0003800000 */
[----:B------:R-:W-:Y:S01]  /*11f40*/  LOP3.LUT P3, RZ, R17, 0x1, RZ, 0xc0, !PT ;  /* 0x0000000111ff7812 */ /* 0x000fe2000786c0ff */
[----:B------:R-:W-:-:S12]  /*11f50*/  VIADD R12, R7, 0xffffffff ;  /* 0xffffffff070c7836 */ /* 0x000fd80000000000 */
        /* <DEDUP_REMOVED lines=20> */
.L_x_10805:
[----:B------:R-:W1:Y:S01]  /*120a0*/  S2R R2, SR_TID.X ;  /* 0x0000000000027919 */ /* 0x000e620000002100 */
[----:B------:R-:W-:Y:S01]  /*120b0*/  BSSY B2, `(.L_x_10806) ;  /* 0x0000006000027945 */ /* 0x000fe20003800000 */
[----:B-1----:R-:W-:Y:S02]  /*120c0*/  LOP3.LUT R3, R2, 0x7f, RZ, 0xc0, !PT ;  /* 0x0000007f02037812 */ /* 0x002fe400078ec0ff */
[----:B------:R-:W-:Y:S02]  /*120d0*/  SHF.L.U32 R2, R0, 0x1f, RZ ;  /* 0x0000001f00027819 */ /* 0x000fe400000006ff */
[----:B------:R-:W-:Y:S02]  /*120e0*/  ISETP.NE.AND P2, PT, R3, RZ, PT ;  /* 0x000000ff0300720c */ /* 0x000fe40003f45270 */
[----:B------:R-:W1:Y:S02]  /*120f0*/  SYNCS.PHASECHK.TRANS64.TRYWAIT P0, [UR38+0x22840], R2 ;  /* 0x02284002ff0075a7 */ /* 0x000e640008000166 */
[----:B-1----:R-:W-:Y:S09]  /*12100*/  @!P0 BRA `(.L_x_10807) ;  /* 0x00000020004c8947 */ /* 0x002ff20003800000 */
.L_x_10873:
[----:B------:R-:W-:Y:S05]  /*12110*/  BSYNC B2 ;  /* 0x0000000000027941 */ /* 0x000fea0003800000 */
.L_x_10806:
[----:B------:R-:W-:Y:S04]  /*12120*/  BSSY B2, `(.L_x_10808) ;  /* 0x0000007000027945 */ /* 0x000fe80003800000 */
[----:B------:R-:W-:Y:S05]  /*12130*/  @P2 BRA `(.L_x_10809) ;  /* 0x0000000000142947 */ /* 0x000fea0003800000 */
[----:B------:R-:W-:Y:S01]  /*12140*/  ISETP.NE.AND P0, PT, R10, RZ, PT ;  /* 0x000000ff0a00720c */ /* 0x000fe20003f05270 */
[----:B-1----:R-:W-:-:S04]  /*12150*/  IMAD.MOV.U32 R3, RZ, RZ, 0x3000 ;  /* 0x00003000ff037424 */ /* 0x002fc800078e00ff */
[----:B------:R2:W-:Y:S08]  /*12160*/  SYNCS.ARRIVE.TRANS64 RZ, [UR38+0x22830], R3 ;  /* 0x02283003ffff79a7 */ /* 0x0005f00008000026 */
[----:B--2---:R-:W-:Y:S05]  /*12170*/  @!P0 BRA `(.L_x_10809) ;  /* 0x0000000000048947 */ /* 0x004fea0003800000 */
[----:B------:R-:W-:Y:S01]  /*12180*/  BPT.TRAP 0x1 ;  /* 0x000000040000795c */ /* 0x000fe20000300000 */
.L_x_10809:
[----:B------:R-:W-:Y:S05]  /*12190*/  BSYNC B2 ;  /* 0x0000000000027941 */ /* 0x000fea0003800000 */
.L_x_10808:
        /* <DEDUP_REMOVED lines=11> */
.L_x_10810:
        /* <DEDUP_REMOVED lines=11> */
.L_x_10874:
[----:B------:R-:W-:Y:S05]  /*12300*/  BSYNC B2 ;  /* 0x0000000000027941 */ /* 0x000fea0003800000 */
.L_x_10811:
        /* <DEDUP_REMOVED lines=9> */
.L_x_10814:
[----:B------:R-:W-:Y:S05]  /*123a0*/  BSYNC B2 ;  /* 0x0000000000027941 */ /* 0x000fea0003800000 */
.L_x_10813:
        /* <DEDUP_REMOVED lines=9> */
.L_x_10815:
        /* <DEDUP_REMOVED lines=13> */
.L_x_10816:
        /* <DEDUP_REMOVED lines=13> */
.L_x_10817:
        /* <DEDUP_REMOVED lines=13> */
.L_x_10818:
        /* <DEDUP_REMOVED lines=8> */
.L_x_10804:
[----:B------:R-:W-:Y:S05]  /*12730*/  BSYNC B1 ;  /* 0x0000000000017941 */ /* 0x000fea0003800000 */
.L_x_10803:
[----:B------:R-:W-:Y:S01]  /*12740*/  VIADD R7, R7, 0xfffffffe ;  /* 0xfffffffe07077836 */ /* 0x000fe20000000000 */
[----:B------:R-:W-:Y:S06]  /*12750*/  @P1 BRA `(.L_x_10819) ;  /* 0xffffffec00d81947 */ /* 0x000fec000383ffff */
[----:B------:R-:W-:Y:S05]  /*12760*/  BSYNC B0 ;  /* 0x0000000000007941 */ /* 0x000fea0003800000 */
.L_x_10786:
        /* <DEDUP_REMOVED lines=8> */
[----:B------:R-:W-:Y:S02]  /*127f0*/  ULDC.64 UR4, c[0x0][0x428] ;  /* 0x00010a0000047ab9 */ /* 0x000fe40000000a00 */
        /* <DEDUP_REMOVED lines=16> */
.L_x_10822:
[----:B------:R-:W1:Y:S01]  /*12900*/  S2R R2, SR_TID.X ;  /* 0x0000000000027919 */ /* 0x000e620000002100 */
[----:B------:R-:W-:Y:S01]  /*12910*/  BSSY B1, `(.L_x_10823) ;  /* 0x0000006000017945 */ /* 0x000fe20003800000 */
[----:B-1----:R-:W-:Y:S02]  /*12920*/  LOP3.LUT R3, R2, 0x7f, RZ, 0xc0, !PT ;  /* 0x0000007f02037812 */ /* 0x002fe400078ec0ff */
[----:B------:R-:W-:Y:S02]  /*12930*/  SHF.L.U32 R2, R0, 0x1f, RZ ;  /* 0x0000001f00027819 */ /* 0x000fe400000006ff */
[----:B------:R-:W-:Y:S02]  /*12940*/  ISETP.NE.AND P1, PT, R3, RZ, PT ;  /* 0x000000ff0300720c */ /* 0x000fe40003f25270 */
[----:B------:R-:W1:Y:S02]  /*12950*/  SYNCS.PHASECHK.TRANS64.TRYWAIT P0, [UR38+0x22848], R2 ;  /* 0x02284802ff0075a7 */ /* 0x000e640008000166 */
[----:B-1----:R-:W-:Y:S09]  /*12960*/  @!P0 BRA `(.L_x_10824) ;  /* 0x0000001800648947 */ /* 0x002ff20003800000 */
.L_x_10875:
[----:B------:R-:W-:Y:S05]  /*12970*/  BSYNC B1 ;  /* 0x0000000000017941 */ /* 0x000fea0003800000 */
.L_x_10823:
[----:B------:R-:W-:Y:S04]  /*12980*/  BSSY B1, `(.L_x_10825) ;  /* 0x0000007000017945 */ /* 0x000fe80003800000 */
[----:B------:R-:W-:Y:S05]  /*12990*/  @P1 BRA `(.L_x_10826) ;  /* 0x0000000000141947 */ /* 0x000fea0003800000 */
[----:B------:R-:W-:Y:S01]  /*129a0*/  ISETP.NE.AND P0, PT, R10, RZ, PT ;  /* 0x000000ff0a00720c */ /* 0x000fe20003f05270 */
[----:B-1----:R-:W-:-:S04]  /*129b0*/  IMAD.MOV.U32 R3, RZ, RZ, 0x3000 ;  /* 0x00003000ff037424 */ /* 0x002fc800078e00ff */
[----:B------:R2:W-:Y:S08]  /*129c0*/  SYNCS.ARRIVE.TRANS64 RZ, [UR38+0x22838], R3 ;  /* 0x02283803ffff79a7 */ /* 0x0005f00008000026 */
[----:B--2---:R-:W-:Y:S05]  /*129d0*/  @!P0 BRA `(.L_x_10826) ;  /* 0x0000000000048947 */ /* 0x004fea0003800000 */
[----:B------:R-:W-:Y:S01]  /*129e0*/  BPT.TRAP 0x1 ;  /* 0x000000040000795c */ /* 0x000fe20000300000 */
.L_x_10826:
[----:B------:R-:W-:Y:S05]  /*129f0*/  BSYNC B1 ;  /* 0x0000000000017941 */ /* 0x000fea0003800000 */
.L_x_10825:
        /* <DEDUP_REMOVED lines=11> */
.L_x_10827:
        /* <DEDUP_REMOVED lines=11> */
.L_x_10876:
[----:B------:R-:W-:Y:S05]  /*12b60*/  BSYNC B1 ;  /* 0x0000000000017941 */ /* 0x000fea0003800000 */
.L_x_10828:
        /* <DEDUP_REMOVED lines=9> */
.L_x_10831:
[----:B------:R-:W-:Y:S05]  /*12c00*/  BSYNC B1 ;  /* 0x0000000000017941 */ /* 0x000fea0003800000 */
.L_x_10830:
        /* <DEDUP_REMOVED lines=9> */
.L_x_10832:
        /* <DEDUP_REMOVED lines=13> */
.L_x_10833:
        /* <DEDUP_REMOVED lines=13> */
.L_x_10834:
        /* <DEDUP_REMOVED lines=13> */
.L_x_10835:
        /* <DEDUP_REMOVED lines=8> */
.L_x_10821:
[----:B------:R-:W-:Y:S05]  /*12f90*/  BSYNC B0 ;  /* 0x0000000000007941 */ /* 0x000fea0003800000 */
.L_x_10820:
[----:B------:R-:W-:Y:S01]  /*12fa0*/  LOP3.LUT R0, R0, 0x1, RZ, 0x3c, !PT ;  /* 0x0000000100007812 */ /* 0x000fe200078e3cff */
[----:B------:R-:W-:Y:S02]  /*12fb0*/  IMAD.MOV.U32 R6, RZ, RZ, RZ ;  /* 0x000000ffff067224 */ /* 0x000fe400078e00ff */
[----:B------:R-:W-:-:S07]  /*12fc0*/  IMAD.MOV.U32 R8, RZ, RZ, RZ ;  /* 0x000000ffff087224 */ /* 0x000fce00078e00ff */
.L_x_10757:
[----:B------:R-:W1:Y:S01]  /*12fd0*/  S2R R3, SR_CgaCtaId ;  /* 0x0000000000037919 */ /* 0x000e620000008800 */
[----:B------:R-:W-:-:S04]  /*12fe0*/  MOV R2, 0x400 ;  /* 0x0000040000027802 */ /* 0x000fc80000000f00 */
[----:B-1----:R-:W-:Y:S02]  /*12ff0*/  LEA R2, R3, R2, 0x18 ;  /* 0x0000000203027211 */ /* 0x002fe400078ec0ff */
[----:B------:R-:W-:-:S04]  /*13000*/  SHF.L.U32 R3, R8, 0x1f, RZ ;  /* 0x0000001f08037819 */ /* 0x000fc800000006ff */
[----:B------:R-:W1:Y:S02]  /*13010*/  SYNCS.PHASECHK.TRANS64.TRYWAIT P0, [R2+URZ+0x22820], R3 ;  /* 0x02282003020075a7 */ /* 0x000e64000800017f */
[----:B-1----:R-:W-:Y:S05]  /*13020*/  @!P0 BRA `(.L_x_10836) ;  /* 0x0000001000e48947 */ /* 0x002fea0003800000 */
.L_x_10877:
[----:B------:R-:W-:-:S03]  /*13030*/  UMOV UR4, 0xffffffff ;  /* 0xffffffff00047882 */ /* 0x000fc60000000000 */
[----:B------:R-:W-:Y:S05]  /*13040*/  BRA.DIV UR4, `(.L_x_10837) ;  /* 0x0000001204f07947 */ /* 0x000fea000b800000 */
[----:B-1----:R-:W1:Y:S02]  /*13050*/  S2R R3, SR_TID.X ;  /* 0x0000000000037919 */ /* 0x002e640000002100 */
[----:B-1----:R-:W-:-:S04]  /*13060*/  SHF.R.U32.HI R3, RZ, 0x5, R3 ;  /* 0x00000005ff037819 */ /* 0x002fc80000011603 */
[----:B------:R-:W-:-:S05]  /*13070*/  LOP3.LUT R3, R3, 0x3, RZ, 0xc0, !PT ;  /* 0x0000000303037812 */ /* 0x000fca00078ec0ff */
[----:B------:R1:W2:Y:S02]  /*13080*/  SHFL.IDX PT, R14, R3, RZ, 0x1f ;  /* 0x00001fff030e7589 */ /* 0x0002a400000e0000 */
.L_x_10880:
[----:B--2---:R-:W-:-:S13]  /*13090*/  ISETP.NE.AND P0, PT, R14, RZ, PT ;  /* 0x000000ff0e00720c */ /* 0x004fda0003f05270 */
[----:B------:R-:W-:Y:S05]  /*130a0*/  @P0 BRA `(.L_x_10673) ;  /* 0x0000000000880947 */ /* 0x000fea0003800000 */
[----:B------:R-:W-:-:S03]  /*130b0*/  UMOV UR4, 0xffffffff ;  /* 0xffffffff00047882 */ /* 0x000fc60000000000 */
[----:B------:R-:W-:Y:S05]  /*130c0*/  BRA.DIV UR4, `(.L_x_10838) ;  /* 0x0000001604047947 */ /* 0x000fea000b800000 */
[----:B------:R-:W-:-:S13]  /*130d0*/  ELECT P6, URZ, PT ;  /* 0x00000000003f782f */ /* 0x000fda00038c0000 */
.L_x_10883:
[----:B------:R-:W-:Y:S05]  /*130e0*/  @!P6 BRA `(.L_x_10673) ;  /* 0x000000000078e947 */ /* 0x000fea0003800000 */
[----:B------:R-:W-:-:S06]  /*130f0*/  ULOP3.LUT UR4, UR45, 0x2, URZ, 0xfc, !UPT ;  /* 0x000000022d047892 */ /* 0x000fcc000f8efc3f */
[----:B-1----:R-:W-:-:S05]  /*13100*/  IMAD.U32 R3, RZ, RZ, UR4 ;  /* 0x00000004ff037e24 */ /* 0x002fca000f8e00ff */
[----:B------:R-:W-:-:S13]  /*13110*/  ISETP.NE.AND P2, PT, R3, 0x3, PT ;  /* 0x000000030300780c */ /* 0x000fda0003f45270 */
[----:B------:R-:W-:Y:S05]  /*13120*/  @!P2 BRA `(.L_x_10839) ;  /* 0x000000000004a947 */ /* 0x000fea0003800000 */
[----:B------:R-:W-:Y:S01]  /*13130*/  BPT.TRAP 0x1 ;  /* 0x000000040000795c */ /* 0x000fe20000300000 */
.L_x_10839:
[----:B------:R-:W-:Y:S01]  /*13140*/  VIADD R8, R2, 0x22840 ;  /* 0x0002284002087836 */ /* 0x000fe20000000000 */
[----:B------:R-:W-:Y:S01]  /*13150*/  SHF.L.U32 R4, R0, 0x1f, RZ ;  /* 0x0000001f00047819 */ /* 0x000fe200000006ff */
[C---:B------:R-:W-:Y:S02]  /*13160*/  VIADD R3, R6.reuse, 0x1 ;  /* 0x0000000106037836 */ /* 0x040fe40000000000 */
[----:B------:R-:W-:-:S03]  /*13170*/  IMAD R7, R6, 0x8, R8 ;  /* 0x0000000806077824 */ /* 0x000fc600078e0208 */
[C---:B------:R-:W-:Y:S01]  /*13180*/  ISETP.NE.AND P1, PT, R3.reuse, 0x2, PT ;  /* 0x000000020300780c */ /* 0x040fe20003f25270 */
[----:B------:R-:W1:Y:S03]  /*13190*/  SYNCS.PHASECHK.TRANS64.TRYWAIT P0, [R7+URZ], R4 ;  /* 0x00000004070075a7 */ /* 0x000e66000800017f */
[----:B------:R-:W-:Y:S02]  /*131a0*/  SEL R5, RZ, 0x1, P1 ;  /* 0x00000001ff057807 */ /* 0x000fe40000800000 */
[----:B------:R-:W-:Y:S02]  /*131b0*/  SEL R3, R3, RZ, P1 ;  /* 0x000000ff03037207 */ /* 0x000fe40000800000 */
[----:B------:R-:W-:-:S03]  /*131c0*/  LOP3.LUT R0, R0, R5, RZ, 0x3c, !PT ;  /* 0x0000000500007212 */ /* 0x000fc600078e3cff */
[----:B------:R-:W-:Y:S01]  /*131d0*/  IMAD R5, R3, 0x8, R8 ;  /* 0x0000000803057824 */ /* 0x000fe200078e0208 */
[----:B------:R-:W-:Y:S01]  /*131e0*/  SHF.L.U32 R0, R0, 0x1f, RZ ;  /* 0x0000001f00007819 */ /* 0x000fe200000006ff */
[----:B-1----:R-:W-:Y:S06]  /*131f0*/  @!P0 BRA `(.L_x_10840) ;  /* 0x0000001000d88947 */ /* 0x002fec0003800000 */
.L_x_10884:
[----:B------:R-:W2:Y:S02]  /*13200*/  SYNCS.PHASECHK.TRANS64.TRYWAIT P0, [R5+URZ], R0 ;  /* 0x00000000050075a7 */ /* 0x000ea4000800017f */
[----:B--2---:R-:W-:Y:S05]  /*13210*/  @!P0 BRA `(.L_x_10841) ;  /* 0x0000001000e48947 */ /* 0x004fea0003800000 */
.L_x_10885:
[----:B------:R-:W-:Y:S05]  /*13220*/  @!P2 BRA `(.L_x_10842) ;  /* 0x000000000004a947 */ /* 0x000fea0003800000 */
[----:B------:R-:W-:Y:S01]  /*13230*/  BPT.TRAP 0x1 ;  /* 0x000000040000795c */ /* 0x000fe20000300000 */
.L_x_10842:
[----:B------:R-:W-:-:S04]  /*13240*/  VIADD R2, R2, 0x22860 ;  /* 0x0002286002027836 */ /* 0x000fc80000000000 */
[----:B--2---:R-:W-:-:S04]  /*13250*/  IMAD R5, R6, 0x8, R2 ;  /* 0x0000000806057824 */ /* 0x004fc800078e0202 */
[----:B------:R-:W2:Y:S02]  /*13260*/  SYNCS.PHASECHK.TRANS64.TRYWAIT P0, [R5+URZ], R4 ;  /* 0x00000004050075a7 */ /* 0x000ea4000800017f */
[----:B--2---:R-:W-:Y:S05]  /*13270*/  @!P0 BRA `(.L_x_10843) ;  /* 0x0000001000e08947 */ /* 0x004fea0003800000 */
.L_x_10886:
[----:B------:R-:W-:-:S07]  /*13280*/  IMAD R3, R3, 0x8, R2 ;  /* 0x0000000803037824 */ /* 0x000fce00078e0202 */
.L_x_10844:
[----:B---3--:R3:W4:Y:S02]  /*13290*/  SYNCS.PHASECHK.TRANS64.TRYWAIT P0, [R3+URZ], R0 ;  /* 0x00000000030075a7 */ /* 0x008724000800017f */
[----:B----4-:R-:W-:Y:S05]  /*132a0*/  @!P0 NANOSLEEP.SYNCS 0x989680 ;  /* 0x009896800000895d */ /* 0x010fea0003900000 */
[----:B------:R-:W4:Y:S02]  /*132b0*/  @!P0 SYNCS.PHASECHK.TRANS64 P0, [R3+URZ], R0 ;  /* 0x00000000030085a7 */ /* 0x000f24000800007f */
[----:B----4-:R-:W-:Y:S05]  /*132c0*/  @!P0 BRA `(.L_x_10844) ;  /* 0xfffffffc00f08947 */ /* 0x010fea000383ffff */
.L_x_10673:
[----:B------:R-:W-:Y:S05]  /*132d0*/  BSYNC B6 ;  /* 0x0000000000067941 */ /* 0x000fea0003800000 */
.L_x_10670:
[----:B------:R-:W-:Y:S05]  /*132e0*/  EXIT ;  /* 0x000000000000794d */ /* 0x000fea0003800000 */
.L_x_10683:
[----:B0-----:R-:W-:-:S04]  /*132f0*/  IMAD.U32 R3, RZ, RZ, UR38 ;  /* 0x00000026ff037e24 */ /* 0x001fc8000f8e00ff */
[----:B------:R0:W1:Y:S03]  /*13300*/  SYNCS.PHASECHK.TRANS64.TRYWAIT P0, [R3+URZ+0x22800], R12 ;  /* 0x0228000c030075a7 */ /* 0x000066000800017f */
[----:B-1----:R-:W-:Y:S05]  /*13310*/  @!P0 NANOSLEEP.SYNCS 0x989680 ;  /* 0x009896800000895d */ /* 0x002fea0003900000 */
[----:B------:R-:W1:Y:S02]  /*13320*/  @!P0 SYNCS.PHASECHK.TRANS64 P0, [R3+URZ+0x22800], R12 ;  /* 0x0228000c030085a7 */ /* 0x000e64000800007f */
[----:B-1----:R-:W-:Y:S05]  /*13330*/  @!P0 BRA `(.L_x_10683) ;  /* 0xfffffffc00ec8947 */ /* 0x002fea000383ffff */
[----:B------:R-:W-:Y:S05]  /*13340*/  BRA `(.L_x_10845) ;  /* 0xfffffee400987947 */ /* 0x000fea000383ffff */
.L_x_10687:
[----:B0-----:R-:W-:-:S04]  /*13350*/  IMAD.U32 R3, RZ, RZ, UR38 ;  /* 0x00000026ff037e24 */ /* 0x001fc8000f8e00ff */
[----:B------:R0:W1:Y:S03]  /*13360*/  SYNCS.PHASECHK.TRANS64.TRYWAIT P0, [R3+URZ+0x22830], R12 ;  /* 0x0228300c030075a7 */ /* 0x000066000800017f */
[----:B-1----:R-:W-:Y:S05]  /*13370*/  @!P0 NANOSLEEP.SYNCS 0x989680 ;  /* 0x009896800000895d */ /* 0x002fea0003900000 */
[----:B------:R-:W1:Y:S02]  /*13380*/  @!P0 SYNCS.PHASECHK.TRANS64 P0, [R3+URZ+0x22830], R12 ;  /* 0x0228300c030085a7 */ /* 0x000e64000800007f */
[----:B-1----:R-:W-:Y:S05]  /*13390*/  @!P0 BRA `(.L_x_10687) ;  /* 0xfffffffc00ec8947 */ /* 0x002fea000383ffff */
[----:B------:R-:W-:Y:S05]  /*133a0*/  BRA `(.L_x_10686) ;  /* 0xfffffee400b87947 */ /* 0x000fea000383ffff */
.L_x_10699:
[----:B0-----:R0:W1:Y:S02]  /*133b0*/  SYNCS.PHASECHK.TRANS64.TRYWAIT P1, [R9+URZ+0x22850], R12 ;  /* 0x0228500c090075a7 */ /* 0x001064000802017f */
[----:B-1----:R-:W-:Y:S05]  /*133c0*/  @!P1 NANOSLEEP.SYNCS 0x989680 ;  /* 0x009896800000995d */ /* 0x002fea0003900000 */
[----:B------:R-:W1:Y:S02]  /*133d0*/  @!P1 SYNCS.PHASECHK.TRANS64 P1, [R9+URZ+0x22850], R12 ;  /* 0x0228500c090095a7 */ /* 0x000e64000802007f */
[----:B-1----:R-:W-:Y:S05]  /*133e0*/  @!P1 BRA `(.L_x_10699) ;  /* 0xfffffffc00f09947 */ /* 0x002fea000383ffff */
[----:B------:R-:W-:Y:S05]  /*133f0*/  BRA `(.L_x_10698) ;  /* 0xffffff0800d87947 */ /* 0x000fea000383ffff */
.L_x_10707:
[----:B-1----:R-:W-:-:S04]  /*13400*/  IMAD.U32 R4, RZ, RZ, UR31 ;  /* 0x0000001fff047e24 */ /* 0x002fc8000f8e00ff */
[----:B------:R1:W2:Y:S03]  /*13410*/  SYNCS.PHASECHK.TRANS64.TRYWAIT P1, [R4+URZ+0x22830], R13 ;  /* 0x0228300d040075a7 */ /* 0x0002a6000802017f */
[----:B--2---:R-:W-:Y:S05]  /*13420*/  @!P1 NANOSLEEP.SYNCS 0x989680 ;  /* 0x009896800000995d */ /* 0x004fea0003900000 */
[----:B------:R-:W2:Y:S02]  /*13430*/  @!P1 SYNCS.PHASECHK.TRANS64 P1, [R4+URZ+0x22830], R13 ;  /* 0x0228300d040095a7 */ /* 0x000ea4000802007f */
[----:B--2---:R-:W-:Y:S05]  /*13440*/  @!P1 BRA `(.L_x_10707) ;  /* 0xfffffffc00ec9947 */ /* 0x004fea000383ffff */
[----:B------:R-:W-:Y:S05]  /*13450*/  BRA `(.L_x_10706) ;  /* 0xffffff1000707947 */ /* 0x000fea000383ffff */
.L_x_10719:
[----:B-1----:R1:W2:Y:S02]  /*13460*/  SYNCS.PHASECHK.TRANS64.TRYWAIT P1, [R12+URZ+0x22850], R13 ;  /* 0x0228500d0c0075a7 */ /* 0x0022a4000802017f */
[----:B--2---:R-:W-:Y:S05]  /*13470*/  @!P1 NANOSLEEP.SYNCS 0x989680 ;  /* 0x009896800000995d */ /* 0x004fea0003900000 */
[----:B------:R-:W2:Y:S02]  /*13480*/  @!P1 SYNCS.PHASECHK.TRANS64 P1, [R12+URZ+0x22850], R13 ;  /* 0x0228500d0c0095a7 */ /* 0x000ea4000802007f */
[----:B--2---:R-:W-:Y:S05]  /*13490*/  @!P1 BRA `(.L_x_10719) ;  /* 0xfffffffc00f09947 */ /* 0x004fea000383ffff */
[----:B------:R-:W-:Y:S05]  /*134a0*/  BRA `(.L_x_10718) ;  /* 0xffffff3c00447947 */ /* 0x000fea000383ffff */
.L_x_10728:
[----:B-1----:R-:W-:-:S04]  /*134b0*/  IMAD.U32 R13, RZ, RZ, UR27 ;  /* 0x0000001bff0d7e24 */ /* 0x002fc8000f8e00ff */
[----:B------:R1:W3:Y:S03]  /*134c0*/  SYNCS.PHASECHK.TRANS64.TRYWAIT P2, [R13+URZ+0x22830], R8 ;  /* 0x022830080d0075a7 */ /* 0x0002e6000804017f */
[----:B---3--:R-:W-:Y:S05]  /*134d0*/  @!P2 NANOSLEEP.SYNCS 0x989680 ;  /* 0x009896800000a95d */ /* 0x008fea0003900000 */
[----:B------:R-:W3:Y:S02]  /*134e0*/  @!P2 SYNCS.PHASECHK.TRANS64 P2, [R13+URZ+0x22830], R8 ;  /* 0x022830080d00a5a7 */ /* 0x000ee4000804007f */
[----:B---3--:R-:W-:Y:S05]  /*134f0*/  @!P2 BRA `(.L_x_10728) ;  /* 0xfffffffc00eca947 */ /* 0x008fea000383ffff */
[----:B------:R-:W-:Y:S05]  /*13500*/  BRA `(.L_x_10727) ;  /* 0xffffff4000f87947 */ /* 0x000fea000383ffff */
.L_x_10732:
[----:B0-----:R0:W1:Y:S02]  /*13510*/  SYNCS.PHASECHK.TRANS64.TRYWAIT P2, [R179+URZ+0x22850], R8 ;  /* 0x02285008b30075a7 */ /* 0x001064000804017f */
[----:B-1----:R-:W-:Y:S05]  /*13520*/  @!P2 NANOSLEEP.SYNCS 0x989680 ;  /* 0x009896800000a95d */ /* 0x002fea0003900000 */
[----:B------:R-:W1:Y:S02]  /*13530*/  @!P2 SYNCS.PHASECHK.TRANS64 P2, [R179+URZ+0x22850], R8 ;  /* 0x02285008b300a5a7 */ /* 0x000e64000804007f */
[----:B-1----:R-:W-:Y:S05]  /*13540*/  @!P2 BRA `(.L_x_10732) ;  /* 0xfffffffc00f0a947 */ /* 0x002fea000383ffff */
[----:B------:R-:W-:Y:S05]  /*13550*/  BRA `(.L_x_10731) ;  /* 0xffffff5c00187947 */ /* 0x000fea000383ffff */
.L_x_10738:
[----:B--2---:R-:W-:-:S04]  /*13560*/  IMAD.U32 R0, RZ, RZ, UR30 ;  /* 0x0000001eff007e24 */ /* 0x004fc8000f8e00ff */
[----:B------:R2:W3:Y:S03]  /*13570*/  SYNCS.PHASECHK.TRANS64.TRYWAIT P1, [R0+URZ+0x22830], R11 ;  /* 0x0228300b000075a7 */ /* 0x0004e6000802017f */
[----:B---3--:R-:W-:Y:S05]  /*13580*/  @!P1 NANOSLEEP.SYNCS 0x989680 ;  /* 0x009896800000995d */ /* 0x008fea0003900000 */
[----:B------:R-:W3:Y:S02]  /*13590*/  @!P1 SYNCS.PHASECHK.TRANS64 P1, [R0+URZ+0x22830], R11 ;  /* 0x0228300b000095a7 */ /* 0x000ee4000802007f */
[----:B---3--:R-:W-:Y:S05]  /*135a0*/  @!P1 BRA `(.L_x_10738) ;  /* 0xfffffffc00ec9947 */ /* 0x008fea000383ffff */
[----:B------:R-:W-:Y:S05]  /*135b0*/  BRA `(.L_x_10737) ;  /* 0xffffff6000187947 */ /* 0x000fea000383ffff */
.L_x_10750:
[----:B-1----:R1:W2:Y:S02]  /*135c0*/  SYNCS.PHASECHK.TRANS64.TRYWAIT P1, [R8+URZ+0x22850], R11 ;  /* 0x0228500b080075a7 */ /* 0x0022a4000802017f */
[----:B--2---:R-:W-:Y:S05]  /*135d0*/  @!P1 NANOSLEEP.SYNCS 0x989680 ;  /* 0x009896800000995d */ /* 0x004fea0003900000 */
[----:B------:R-:W2:Y:S02]  /*135e0*/  @!P1 SYNCS.PHASECHK.TRANS64 P1, [R8+URZ+0x22850], R11 ;  /* 0x0228500b080095a7 */ /* 0x000ea4000802007f */
[----:B--2---:R-:W-:Y:S05]  /*135f0*/  @!P1 BRA `(.L_x_10750) ;  /* 0xfffffffc00f09947 */ /* 0x004fea000383ffff */
[----:B------:R-:W-:Y:S05]  /*13600*/  BRA `(.L_x_10749) ;  /* 0xffffff8800e07947 */ /* 0x000fea000383ffff */
.L_x_10768:
[----:B------:R-:W-:Y:S02]  /*13610*/  IMAD.MOV.U32 R13, RZ, RZ, R6 ;  /* 0x000000ffff0d7224 */ /* 0x000fe400078e0006 */
[----:B------:R-:W-:Y:S02]  /*13620*/  IMAD.MOV.U32 R12, RZ, RZ, RZ ;  /* 0x000000ffff0c7224 */ /* 0x000fe400078e00ff */
[----:B------:R-:W-:Y:S02]  /*13630*/  IMAD.MOV.U32 R11, RZ, RZ, 0x1f ;  /* 0x0000001fff0b7424 */ /* 0x000fe400078e00ff */
[----:B------:R-:W-:-:S07]  /*13640*/  IMAD.MOV.U32 R15, RZ, RZ, -0x1 ;  /* 0xffffffffff0f7424 */ /* 0x000fce00078e00ff */
[----:B------:R-:W-:Y:S05]  /*13650*/  WARPSYNC.COLLECTIVE R15, `(.L_x_10846) ;  /* 0x000000000f087348 */ /* 0x000fea0003c00000 */
[----:B------:R0:W1:Y:S02]  /*13660*/  SHFL.IDX P6, R14, R13, R12, R11 ;  /* 0x0000000c0d0e7389 */ /* 0x00006400000c000b */
[----:B01----:R-:W-:Y:S01]  /*13670*/  ENDCOLLECTIVE ;  /* 0x000000000000791b */ /* 0x003fe20003800000 */
.L_x_10846:
[----:B------:R-:W-:Y:S05]  /*13680*/  BRA `(.L_x_10847) ;  /* 0xffffffc800f87947 */ /* 0x000fea000383ffff */
.L_x_10770:
[----:B------:R-:W-:Y:S01]  /*13690*/  BSSY B0, `(.L_x_10848) ;  /* 0x0000006000007945 */ /* 0x000fe20003800000 */
[----:B------:R-:W-:-:S07]  /*136a0*/  IMAD.MOV.U32 R15, RZ, RZ, -0x1 ;  /* 0xffffffffff0f7424 */ /* 0x000fce00078e00ff */
[----:B0-----:R-:W-:Y:S05]  /*136b0*/  WARPSYNC.COLLECTIVE R15, `(.L_x_10849) ;  /* 0x000000000f0c7348 */ /* 0x001fea0003c00000 */
[----:B------:R-:W-:Y:S02]  /*136c0*/  ELECT P6, UR62, PT ;  /* 0x00000000003e782f */ /* 0x000fe400038c0000 */
[----:B------:R-:W-:Y:S01]  /*136d0*/  MOV R14, UR62 ;  /* 0x0000003e000e7c02 */ /* 0x000fe20008000f00 */
[----:B0-----:R-:W-:Y:S10]  /*136e0*/  ENDCOLLECTIVE ;  /* 0x000000000000791b */ /* 0x001ff40003800000 */
.L_x_10849:
[----:B------:R-:W-:Y:S05]  /*136f0*/  BSYNC B0 ;  /* 0x0000000000007941 */ /* 0x000fea0003800000 */
.L_x_10848:
[----:B------:R-:W-:Y:S05]  /*13700*/  BRA `(.L_x_10850) ;  /* 0xffffffc800fc7947 */ /* 0x000fea000383ffff */
.L_x_10772:
[----:B0-----:R-:W-:-:S04]  /*13710*/  IMAD.U32 R3, RZ, RZ, UR38 ;  /* 0x00000026ff037e24 */ /* 0x001fc8000f8e00ff */
[----:B------:R0:W1:Y:S03]  /*13720*/  SYNCS.PHASECHK.TRANS64.TRYWAIT P0, [R3+URZ+0x22840], R0 ;  /* 0x02284000030075a7 */ /* 0x000066000800017f */
[----:B-1----:R-:W-:Y:S05]  /*13730*/  @!P0 NANOSLEEP.SYNCS 0x989680 ;  /* 0x009896800000895d */ /* 0x002fea0003900000 */
[----:B------:R-:W1:Y:S02]  /*13740*/  @!P0 SYNCS.PHASECHK.TRANS64 P0, [R3+URZ+0x22840], R0 ;  /* 0x02284000030085a7 */ /* 0x000e64000800007f */
[----:B-1----:R-:W-:Y:S05]  /*13750*/  @!P0 BRA `(.L_x_10772) ;  /* 0xfffffffc00ec8947 */ /* 0x002fea000383ffff */
[----:B------:R-:W-:Y:S05]  /*13760*/  BRA `(.L_x_10851) ;  /* 0xffffffcc005c7947 */ /* 0x000fea000383ffff */
.L_x_10775:
        /* <DEDUP_REMOVED lines=8> */
.L_x_10852:
[----:B------:R-:W-:Y:S02]  /*137f0*/  VIADD R10, R4, 0x10 ;  /* 0x00000010040a7836 */ /* 0x000fe40000000000 */
[----:B------:R-:W-:Y:S02]  /*13800*/  IMAD.MOV.U32 R13, RZ, RZ, R0 ;  /* 0x000000ffff0d7224 */ /* 0x000fe400078e0000 */
[----:B------:R-:W-:-:S07]  /*13810*/  IMAD.MOV.U32 R2, RZ, RZ, R14 ;  /* 0x000000ffff027224 */ /* 0x000fce00078e000e */
[----:B------:R-:W-:Y:S05]  /*13820*/  WARPSYNC.COLLECTIVE R15, `(.L_x_10853) ;  /* 0x000000000f087348 */ /* 0x000fea0003c00000 */
[----:B------:R0:W1:Y:S02]  /*13830*/  SHFL.IDX P6, R14, R13, R12, R11 ;  /* 0x0000000c0d0e7389 */ /* 0x00006400000c000b */
[----:B01----:R-:W-:Y:S01]  /*13840*/  ENDCOLLECTIVE ;  /* 0x000000000000791b */ /* 0x003fe20003800000 */
.L_x_10853:
        /* <DEDUP_REMOVED lines=12> */
.L_x_10854:
        /* <DEDUP_REMOVED lines=11> */
.L_x_10855:
[----:B------:R-:W-:Y:S02]  /*139c0*/  IMAD.MOV.U32 R13, RZ, RZ, R7 ;  /* 0x000000ffff0d7224 */ /* 0x000fe400078e0007 */
[----:B------:R-:W-:Y:S01]  /*139d0*/  IMAD.MOV.U32 R12, RZ, RZ, 0x2 ;  /* 0x00000002ff0c7424 */ /* 0x000fe200078e00ff */
[----:B------:R-:W-:Y:S01]  /*139e0*/  @!P1 LEA R2, P2, R8, R14, 0x1 ;  /* 0x0000000e08029211 */ /* 0x000fe200078408ff */
[----:B------:R-:W-:-:S04]  /*139f0*/  VIADD R14, R4, 0x20 ;  /* 0x00000020040e7836 */ /* 0x000fc80000000000 */
[----:B------:R-:W-:-:S05]  /*13a00*/  @!P1 IMAD.X R3, RZ, RZ, R9, P2 ;  /* 0x000000ffff039224 */ /* 0x000fca00010e0609 */
        /* <DEDUP_REMOVED lines=8> */
.L_x_10856:
[----:B------:R-:W-:Y:S01]  /*13a90*/  VIADD R10, R4, 0x30 ;  /* 0x00000030040a7836 */ /* 0x000fe20000000000 */
[----:B------:R-:W-:Y:S01]  /*13aa0*/  @!P1 LEA R21, R6, UR38, 0x1 ;  /* 0x0000002606159c11 */ /* 0x000fe2000f8e08ff */
[----:B------:R-:W-:Y:S02]  /*13ab0*/  IMAD.MOV.U32 R13, RZ, RZ, R0 ;  /* 0x000000ffff0d7224 */ /* 0x000fe400078e0000 */
[----:B------:R-:W-:-:S07]  /*13ac0*/  IMAD.MOV.U32 R9, RZ, RZ, R14 ;  /* 0x000000ffff097224 */ /* 0x000fce00078e000e */
[----:B------:R-:W-:Y:S05]  /*13ad0*/  WARPSYNC.COLLECTIVE R15, `(.L_x_10857) ;  /* 0x000000000f087348 */ /* 0x000fea0003c00000 */
[----:B------:R0:W1:Y:S02]  /*13ae0*/  SHFL.IDX P6, R14, R13, R12, R11 ;  /* 0x0000000c0d0e7389 */ /* 0x00006400000c000b */
[----:B01----:R-:W-:Y:S01]  /*13af0*/  ENDCOLLECTIVE ;  /* 0x000000000000791b */ /* 0x003fe20003800000 */
.L_x_10857:
[----:B------:R-:W-:Y:S02]  /*13b00*/  IMAD.MOV.U32 R13, RZ, RZ, R7 ;  /* 0x000000ffff0d7224 */ /* 0x000fe400078e0007 */
[----:B------:R-:W-:Y:S01]  /*13b10*/  IMAD.MOV.U32 R12, RZ, RZ, 0x3 ;  /* 0x00000003ff0c7424 */ /* 0x000fe200078e00ff */
[----:B------:R-:W-:-:S13]  /*13b20*/  @!P1 LEA R2, P2, R8, R14, 0x1 ;  /* 0x0000000e08029211 */ /* 0x000fda00078408ff */
[----:B------:R-:W-:Y:S05]  /*13b30*/  WARPSYNC.COLLECTIVE R15, `(.L_x_10858) ;  /* 0x000000000f087348 */ /* 0x000fea0003c00000 */
[----:B------:R0:W1:Y:S02]  /*13b40*/  SHFL.IDX P6, R14, R13, R12, R11 ;  /* 0x0000000c0d0e7389 */ /* 0x00006400000c000b */
[----:B01----:R-:W-:Y:S01]  /*13b50*/  ENDCOLLECTIVE ;  /* 0x000000000000791b */ /* 0x003fe20003800000 */
.L_x_10858:
[----:B------:R-:W-:-:S05]  /*13b60*/  @!P1 IMAD.X R3, RZ, RZ, R9, P2 ;  /* 0x000000ffff039224 */ /* 0x000fca00010e0609 */
        /* <DEDUP_REMOVED lines=11> */
.L_x_10859:
        /* <DEDUP_REMOVED lines=13> */
.L_x_10860:
[----:B------:R-:W-:Y:S01]  /*13cf0*/  VIADD R10, R4, 0x50 ;  /* 0x00000050040a7836 */ /* 0x000fe20000000000 */
[----:B------:R-:W-:Y:S01]  /*13d00*/  @!P1 LEA R21, R6, UR38, 0x1 ;  /* 0x0000002606159c11 */ /* 0x000fe2000f8e08ff */
[----:B------:R-:W-:Y:S02]  /*13d10*/  IMAD.MOV.U32 R13, RZ, RZ, R0 ;  /* 0x000000ffff0d7224 */ /* 0x000fe400078e0000 */
[----:B------:R-:W-:-:S07]  /*13d20*/  IMAD.MOV.U32 R9, RZ, RZ, R14 ;  /* 0x000000ffff097224 */ /* 0x000fce00078e000e */
[----:B------:R-:W-:Y:S05]  /*13d30*/  WARPSYNC.COLLECTIVE R15, `(.L_x_10861) ;  /* 0x000000000f087348 */ /* 0x000fea0003c00000 */
[----:B------:R0:W1:Y:S02]  /*13d40*/  SHFL.IDX P6, R14, R13, R12, R11 ;  /* 0x0000000c0d0e7389 */ /* 0x00006400000c000b */
[----:B01----:R-:W-:Y:S01]  /*13d50*/  ENDCOLLECTIVE ;  /* 0x000000000000791b */ /* 0x003fe20003800000 */
.L_x_10861:
[----:B------:R-:W-:Y:S02]  /*13d60*/  IMAD.MOV.U32 R13, RZ, RZ, R7 ;  /* 0x000000ffff0d7224 */ /* 0x000fe400078e0007 */
[----:B------:R-:W-:Y:S01]  /*13d70*/  IMAD.MOV.U32 R12, RZ, RZ, 0x5 ;  /* 0x00000005ff0c7424 */ /* 0x000fe200078e00ff */
[----:B------:R-:W-:-:S13]  /*13d80*/  @!P1 LEA R2, P2, R8, R14, 0x1 ;  /* 0x0000000e08029211 */ /* 0x000fda00078408ff */
[----:B------:R-:W-:Y:S05]  /*13d90*/  WARPSYNC.COLLECTIVE R15, `(.L_x_10862) ;  /* 0x000000000f087348 */ /* 0x000fea0003c00000 */
[----:B------:R0:W1:Y:S02]  /*13da0*/  SHFL.IDX P6, R14, R13, R12, R11 ;  /* 0x0000000c0d0e7389 */ /* 0x00006400000c000b */
[----:B01----:R-:W-:Y:S01]  /*13db0*/  ENDCOLLECTIVE ;  /* 0x000000000000791b */ /* 0x003fe20003800000 */
.L_x_10862:
        /* <DEDUP_REMOVED lines=12> */
.L_x_10863:
[----:B------:R-:W-:Y:S02]  /*13e80*/  IMAD.MOV.U32 R13, RZ, RZ, R7 ;  /* 0x000000ffff0d7224 */ /* 0x000fe400078e0007 */
[----:B------:R-:W-:Y:S01]  /*13e90*/  IMAD.MOV.U32 R12, RZ, RZ, 0x6 ;  /* 0x00000006ff0c7424 */ /* 0x000fe200078e00ff */
[----:B------:R-:W-:-:S13]  /*13ea0*/  @!P1 LEA R2, P2, R8, R14, 0x1 ;  /* 0x0000000e08029211 */ /* 0x000fda00078408ff */
[----:B------:R-:W-:Y:S05]  /*13eb0*/  WARPSYNC.COLLECTIVE R15, `(.L_x_10864) ;  /* 0x000000000f087348 */ /* 0x000fea0003c00000 */
[----:B------:R0:W1:Y:S02]  /*13ec0*/  SHFL.IDX P6, R14, R13, R12, R11 ;  /* 0x0000000c0d0e7389 */ /* 0x00006400000c000b */
[----:B01----:R-:W-:Y:S01]  /*13ed0*/  ENDCOLLECTIVE ;  /* 0x000000000000791b */ /* 0x003fe20003800000 */
.L_x_10864:
[----:B------:R-:W-:-:S05]  /*13ee0*/  @!P1 IMAD.X R3, RZ, RZ, R9, P2 ;  /* 0x000000ffff039224 */ /* 0x000fca00010e0609 */
[----:B------:R-:W-:Y:S01]  /*13ef0*/  @!PT LDS RZ, [RZ] ;  /* 0x00000000fffff984 */ /* 0x000fe20000000800 */
[----:B------:R-:W-:Y:S01]  /*13f00*/  @!PT LDS RZ, [RZ] ;  /* 0x00000000fffff984 */ /* 0x000fe20000000800 */
[----:B------:R-:W-:Y:S01]  /*13f10*/  @!PT LDS RZ, [RZ] ;  /* 0x00000000fffff984 */ /* 0x000fe20000000800 */
[----:B------:R0:W-:Y:S01]  /*13f20*/  @!P1 LDGSTS.E.BYPASS.LTC128B.128 [R10+0x1ac00], desc[UR48][R2.64], !P0 ;  /* 0x1ac00000020a9fae */ /* 0x0001e2000c101d70 */
[----:B------:R-:W-:Y:S02]  /*13f30*/  IMAD.MOV.U32 R13, RZ, RZ, R0 ;  /* 0x000000ffff0d7224 */ /* 0x000fe400078e0000 */
[----:B0-----:R-:W-:Y:S02]  /*13f40*/  VIADD R2, R4, 0x60 ;  /* 0x0000006004027836 */ /* 0x001fe40000000000 */
[----:B------:R-:W-:-:S03]  /*13f50*/  IMAD.MOV.U32 R9, RZ, RZ, R14 ;  /* 0x000000ffff097224 */ /* 0x000fc600078e000e */
[----:B------:R-:W-:-:S13]  /*13f60*/  ISETP.GE.AND P1, PT, R2, R5, PT ;  /* 0x000000050200720c */ /* 0x000fda0003f26270 */
[----:B------:R-:W-:Y:S05]  /*13f70*/  WARPSYNC.COLLECTIVE R15, `(.L_x_10865) ;  /* 0x000000000f087348 */ /* 0x000fea0003c00000 */
[----:B------:R0:W1:Y:S02]  /*13f80*/  SHFL.IDX P6, R14, R13, R12, R11 ;  /* 0x0000000c0d0e7389 */ /* 0x00006400000c000b */
[----:B01----:R-:W-:Y:S01]  /*13f90*/  ENDCOLLECTIVE ;  /* 0x000000000000791b */ /* 0x003fe20003800000 */
.L_x_10865:
[----:B------:R-:W-:Y:S02]  /*13fa0*/  IMAD.MOV.U32 R13, RZ, RZ, R7 ;  /* 0x000000ffff0d7224 */ /* 0x000fe400078e0007 */
[----:B------:R-:W-:Y:S01]  /*13fb0*/  IMAD.MOV.U32 R12, RZ, RZ, 0x7 ;  /* 0x00000007ff0c7424 */ /* 0x000fe200078e00ff */
[----:B------:R-:W-:-:S13]  /*13fc0*/  @!P1 LEA R2, P2, R8, R14, 0x1 ;  /* 0x0000000e08029211 */ /* 0x000fda00078408ff */
[----:B------:R-:W-:Y:S05]  /*13fd0*/  WARPSYNC.COLLECTIVE R15, `(.L_x_10866) ;  /* 0x000000000f087348 */ /* 0x000fea0003c00000 */
[----:B------:R0:W1:Y:S02]  /*13fe0*/  SHFL.IDX P6, R14, R13, R12, R11 ;  /* 0x0000000c0d0e7389 */ /* 0x00006400000c000b */
[----:B01----:R-:W-:Y:S01]  /*13ff0*/  ENDCOLLECTIVE ;  /* 0x000000000000791b */ /* 0x003fe20003800000 */
.L_x_10866:
[----:B------:R-:W-:Y:S01]  /*14000*/  @!P1 IMAD.X R3, RZ, RZ, R9, P2 ;  /* 0x000000ffff039224 */ /* 0x000fe200010e0609 */
[----:B------:R-:W-:-:S05]  /*14010*/  @!P1 LEA R9, R6, UR38, 0x1 ;  /* 0x0000002606099c11 */ /* 0x000fca000f8e08ff */
        /* <DEDUP_REMOVED lines=9> */
.L_x_10867:
[----:B------:R-:W-:Y:S05]  /*140b0*/  BRA `(.L_x_10868) ;  /* 0xffffffcc008c7947 */ /* 0x000fea000383ffff */
.L_x_10776:
[----:B0-----:R-:W-:-:S04]  /*140c0*/  IMAD.U32 R3, RZ, RZ, UR38 ;  /* 0x00000026ff037e24 */ /* 0x001fc8000f8e00ff */
[----:B------:R0:W1:Y:S03]  /*140d0*/  SYNCS.PHASECHK.TRANS64.TRYWAIT P0, [R3+URZ+0x22820], R4 ;  /* 0x02282004030075a7 */ /* 0x000066000800017f */
[----:B-1----:R-:W-:Y:S05]  /*140e0*/  @!P0 NANOSLEEP.SYNCS 0x989680 ;  /* 0x009896800000895d */ /* 0x002fea0003900000 */
[----:B------:R-:W1:Y:S02]  /*140f0*/  @!P0 SYNCS.PHASECHK.TRANS64 P0, [R3+URZ+0x22820], R4 ;  /* 0x02282004030085a7 */ /* 0x000e64000800007f */
[----:B-1----:R-:W-:Y:S05]  /*14100*/  @!P0 BRA `(.L_x_10776) ;  /* 0xfffffffc00ec8947 */ /* 0x002fea000383ffff */
[----:B------:R-:W-:Y:S05]  /*14110*/  BRA `(.L_x_10869) ;  /* 0xffffffcc00bc7947 */ /* 0x000fea000383ffff */
.L_x_10779:
[----:B0-----:R-:W-:-:S04]  /*14120*/  IMAD.U32 R3, RZ, RZ, UR38 ;  /* 0x00000026ff037e24 */ /* 0x001fc8000f8e00ff */
[----:B------:R0:W1:Y:S03]  /*14130*/  SYNCS.PHASECHK.TRANS64.TRYWAIT P0, [R3+URZ+0x22860], R4 ;  /* 0x02286004030075a7 */ /* 0x000066000800017f */
[----:B-1----:R-:W-:Y:S05]  /*14140*/  @!P0 NANOSLEEP.SYNCS 0x989680 ;  /* 0x009896800000895d */ /* 0x002fea0003900000 */
[----:B------:R-:W1:Y:S02]  /*14150*/  @!P0 SYNCS.PHASECHK.TRANS64 P0, [R3+URZ+0x22860], R4 ;  /* 0x02286004030085a7 */ /* 0x000e64000800007f */
[----:B-1----:R-:W-:Y:S05]  /*14160*/  @!P0 BRA `(.L_x_10779) ;  /* 0xfffffffc00ec8947 */ /* 0x002fea000383ffff */
[----:B------:R-:W-:Y:S05]  /*14170*/  BRA `(.L_x_10870) ;  /* 0xffffffcc00c87947 */ /* 0x000fea000383ffff */
.L_x_10791:
[----:B-1----:R-:W-:-:S04]  /*14180*/  IMAD.U32 R3, RZ, RZ, UR38 ;  /* 0x00000026ff037e24 */ /* 0x002fc8000f8e00ff */
[----:B------:R1:W2:Y:S03]  /*14190*/  SYNCS.PHASECHK.TRANS64.TRYWAIT P0, [R3+URZ+0x22848], R2 ;  /* 0x02284802030075a7 */ /* 0x0002a6000800017f */
[----:B--2---:R-:W-:Y:S05]  /*141a0*/  @!P0 NANOSLEEP.SYNCS 0x989680 ;  /* 0x009896800000895d */ /* 0x004fea0003900000 */
[----:B------:R-:W2:Y:S02]  /*141b0*/  @!P0 SYNCS.PHASECHK.TRANS64 P0, [R3+URZ+0x22848], R2 ;  /* 0x02284802030085a7 */ /* 0x000ea4000800007f */
[----:B--2---:R-:W-:Y:S05]  /*141c0*/  @!P0 BRA `(.L_x_10791) ;  /* 0xfffffffc00ec8947 */ /* 0x004fea000383ffff */
[----:B------:R-:W-:Y:S05]  /*141d0*/  BRA `(.L_x_10871) ;  /* 0xffffffd400c07947 */ /* 0x000fea000383ffff */
.L_x_10796:
[----:B01----:R-:W-:-:S04]  /*141e0*/  IMAD.U32 R3, RZ, RZ, UR38 ;  /* 0x00000026ff037e24 */ /* 0x003fc8000f8e00ff */
[----:B------:R0:W1:Y:S03]  /*141f0*/  SYNCS.PHASECHK.TRANS64.TRYWAIT P0, [R3+URZ+0x22868], R2 ;  /* 0x02286802030075a7 */ /* 0x000066000800017f */
[----:B-1----:R-:W-:Y:S05]  /*14200*/  @!P0 NANOSLEEP.SYNCS 0x989680 ;  /* 0x009896800000895d */ /* 0x002fea0003900000 */
[----:B------:R-:W1:Y:S02]  /*14210*/  @!P0 SYNCS.PHASECHK.TRANS64 P0, [R3+URZ+0x22868], R2 ;  /* 0x02286802030085a7 */ /* 0x000e64000800007f */
[----:B-1----:R-:W-:Y:S05]  /*14220*/  @!P0 BRA `(.L_x_10796) ;  /* 0xfffffffc00ec8947 */ /* 0x002fea000383ffff */
[----:B------:R-:W-:Y:S05]  /*14230*/  BRA `(.L_x_10872) ;  /* 0xffffffd800207947 */ /* 0x000fea000383ffff */
.L_x_10807:
[----:B-1----:R-:W-:-:S04]  /*14240*/  IMAD.U32 R3, RZ, RZ, UR38 ;  /* 0x00000026ff037e24 */ /* 0x002fc8000f8e00ff */
[----:B------:R1:W2:Y:S03]  /*14250*/  SYNCS.PHASECHK.TRANS64.TRYWAIT P0, [R3+URZ+0x22840], R2 ;  /* 0x02284002030075a7 */ /* 0x0002a6000800017f */
[----:B--2---:R-:W-:Y:S05]  /*14260*/  @!P0 NANOSLEEP.SYNCS 0x989680 ;  /* 0x009896800000895d */ /* 0x004fea0003900000 */
[----:B------:R-:W2:Y:S02]  /*14270*/  @!P0 SYNCS.PHASECHK.TRANS64 P0, [R3+URZ+0x22840], R2 ;  /* 0x02284002030085a7 */ /* 0x000ea4000800007f */
[----:B--2---:R-:W-:Y:S05]  /*14280*/  @!P0 BRA `(.L_x_10807) ;  /* 0xfffffffc00ec8947 */ /* 0x004fea000383ffff */
[----:B------:R-:W-:Y:S05]  /*14290*/  BRA `(.L_x_10873) ;  /* 0xffffffdc009c7947 */ /* 0x000fea000383ffff */
.L_x_10812:
[----:B01----:R-:W-:-:S04]  /*142a0*/  IMAD.U32 R3, RZ, RZ, UR38 ;  /* 0x00000026ff037e24 */ /* 0x003fc8000f8e00ff */
[----:B------:R0:W1:Y:S03]  /*142b0*/  SYNCS.PHASECHK.TRANS64.TRYWAIT P0, [R3+URZ+0x22860], R2 ;  /* 0x02286002030075a7 */ /* 0x000066000800017f */
[----:B-1----:R-:W-:Y:S05]  /*142c0*/  @!P0 NANOSLEEP.SYNCS 0x989680 ;  /* 0x009896800000895d */ /* 0x002fea0003900000 */
[----:B------:R-:W1:Y:S02]  /*142d0*/  @!P0 SYNCS.PHASECHK.TRANS64 P0, [R3+URZ+0x22860], R2 ;  /* 0x02286002030085a7 */ /* 0x000e64000800007f */
[----:B-1----:R-:W-:Y:S05]  /*142e0*/  @!P0 BRA `(.L_x_10812) ;  /* 0xfffffffc00ec8947 */ /* 0x002fea000383ffff */
[----:B------:R-:W-:Y:S05]  /*142f0*/  BRA `(.L_x_10874) ;  /* 0xffffffe000007947 */ /* 0x000fea000383ffff */
.L_x_10824:
[----:B-1----:R-:W-:-:S04]  /*14300*/  IMAD.U32 R3, RZ, RZ, UR38 ;  /* 0x00000026ff037e24 */ /* 0x002fc8000f8e00ff */
[----:B------:R1:W2:Y:S03]  /*14310*/  SYNCS.PHASECHK.TRANS64.TRYWAIT P0, [R3+URZ+0x22848], R2 ;  /* 0x02284802030075a7 */ /* 0x0002a6000800017f */
[----:B--2---:R-:W-:Y:S05]  /*14320*/  @!P0 NANOSLEEP.SYNCS 0x989680 ;  /* 0x009896800000895d */ /* 0x004fea0003900000 */
[----:B------:R-:W2:Y:S02]  /*14330*/  @!P0 SYNCS.PHASECHK.TRANS64 P0, [R3+URZ+0x22848], R2 ;  /* 0x02284802030085a7 */ /* 0x000ea4000800007f */
[----:B--2---:R-:W-:Y:S05]  /*14340*/  @!P0 BRA `(.L_x_10824) ;  /* 0xfffffffc00ec8947 */ /* 0x004fea000383ffff */
[----:B------:R-:W-:Y:S05]  /*14350*/  BRA `(.L_x_10875) ;  /* 0xffffffe400847947 */ /* 0x000fea000383ffff */
.L_x_10829:
[----:B-1----:R-:W-:-:S04]  /*14360*/  IMAD.U32 R3, RZ, RZ, UR38 ;  /* 0x00000026ff037e24 */ /* 0x002fc8000f8e00ff */
[----:B------:R1:W2:Y:S03]  /*14370*/  SYNCS.PHASECHK.TRANS64.TRYWAIT P0, [R3+URZ+0x22868], R2 ;  /* 0x02286802030075a7 */ /* 0x0002a6000800017f */
[----:B--2---:R-:W-:Y:S05]  /*14380*/  @!P0 NANOSLEEP.SYNCS 0x989680 ;  /* 0x009896800000895d */ /* 0x004fea0003900000 */
[----:B------:R-:W2:Y:S02]  /*14390*/  @!P0 SYNCS.PHASECHK.TRANS64 P0, [R3+URZ+0x22868], R2 ;  /* 0x02286802030085a7 */ /* 0x000ea4000800007f */
[----:B--2---:R-:W-:Y:S05]  /*143a0*/  @!P0 BRA `(.L_x_10829) ;  /* 0xfffffffc00ec8947 */ /* 0x004fea000383ffff */
[----:B------:R-:W-:Y:S05]  /*143b0*/  BRA `(.L_x_10876) ;  /* 0xffffffe400e87947 */ /* 0x000fea000383ffff */
.L_x_10836:
[----:B-1----:R1:W2:Y:S02]  /*143c0*/  SYNCS.PHASECHK.TRANS64.TRYWAIT P0, [R2+URZ+0x22820], R3 ;  /* 0x02282003020075a7 */ /* 0x0022a4000800017f */
[----:B--2---:R-:W-:Y:S05]  /*143d0*/  @!P0 NANOSLEEP.SYNCS 0x989680 ;  /* 0x009896800000895d */ /* 0x004fea0003900000 */
[----:B------:R-:W2:Y:S02]  /*143e0*/  @!P0 SYNCS.PHASECHK.TRANS64 P0, [R2+URZ+0x22820], R3 ;  /* 0x02282003020085a7 */ /* 0x000ea4000800007f */
[----:B--2---:R-:W-:Y:S05]  /*143f0*/  @!P0 BRA `(.L_x_10836) ;  /* 0xfffffffc00f08947 */ /* 0x004fea000383ffff */
[----:B------:R-:W-:Y:S05]  /*14400*/  BRA `(.L_x_10877) ;  /* 0xffffffec00087947 */ /* 0x000fea000383ffff */
.L_x_10837:
        /* <DEDUP_REMOVED lines=11> */
.L_x_10879:
[----:B------:R-:W-:Y:S05]  /*144c0*/  BSYNC B0 ;  /* 0x0000000000007941 */ /* 0x000fea0003800000 */
.L_x_10878:
[----:B------:R-:W-:Y:S05]  /*144d0*/  BRA `(.L_x_10880) ;  /* 0xffffffe800ec7947 */ /* 0x000fea000383ffff */
.L_x_10838:
[----:B------:R-:W-:Y:S01]  /*144e0*/  BSSY B0, `(.L_x_10881) ;  /* 0x0000006000007945 */ /* 0x000fe20003800000 */
[----:B------:R-:W-:-:S07]  /*144f0*/  IMAD.MOV.U32 R15, RZ, RZ, -0x1 ;  /* 0xffffffffff0f7424 */ /* 0x000fce00078e00ff */
[----:B01----:R-:W-:Y:S05]  /*14500*/  WARPSYNC.COLLECTIVE R15, `(.L_x_10882) ;  /* 0x000000000f0c7348 */ /* 0x003fea0003c00000 */
[----:B------:R-:W-:Y:S02]  /*14510*/  ELECT P6, UR62, PT ;  /* 0x00000000003e782f */ /* 0x000fe400038c0000 */
[----:B------:R-:W-:Y:S01]  /*14520*/  MOV R14, UR62 ;  /* 0x0000003e000e7c02 */ /* 0x000fe20008000f00 */
[----:B01----:R-:W-:Y:S10]  /*14530*/  ENDCOLLECTIVE ;  /* 0x000000000000791b */ /* 0x003ff40003800000 */
.L_x_10882:
[----:B------:R-:W-:Y:S05]  /*14540*/  BSYNC B0 ;  /* 0x0000000000007941 */ /* 0x000fea0003800000 */
.L_x_10881:
[----:B------:R-:W-:Y:S05]  /*14550*/  BRA `(.L_x_10883) ;  /* 0xffffffe800e07947 */ /* 0x000fea000383ffff */
.L_x_10840:
[----:B-1----:R1:W2:Y:S02]  /*14560*/  SYNCS.PHASECHK.TRANS64.TRYWAIT P0, [R7+URZ], R4 ;  /* 0x00000004070075a7 */ /* 0x0022a4000800017f */
[----:B--2---:R-:W-:Y:S05]  /*14570*/  @!P0 NANOSLEEP.SYNCS 0x989680 ;  /* 0x009896800000895d */ /* 0x004fea0003900000 */
[----:B------:R-:W2:Y:S02]  /*14580*/  @!P0 SYNCS.PHASECHK.TRANS64 P0, [R7+URZ], R4 ;  /* 0x00000004070085a7 */ /* 0x000ea4000800007f */
[----:B--2---:R-:W-:Y:S05]  /*14590*/  @!P0 BRA `(.L_x_10840) ;  /* 0xfffffffc00f08947 */ /* 0x004fea000383ffff */
[----:B------:R-:W-:Y:S05]  /*145a0*/  BRA `(.L_x_10884) ;  /* 0xffffffec00147947 */ /* 0x000fea000383ffff */
.L_x_10841:
[----:B--2---:R2:W3:Y:S02]  /*145b0*/  SYNCS.PHASECHK.TRANS64.TRYWAIT P0, [R5+URZ], R0 ;  /* 0x00000000050075a7 */ /* 0x0044e4000800017f */
[----:B---3--:R-:W-:Y:S05]  /*145c0*/  @!P0 NANOSLEEP.SYNCS 0x989680 ;  /* 0x009896800000895d */ /* 0x008fea0003900000 */
[----:B------:R-:W3:Y:S02]  /*145d0*/  @!P0 SYNCS.PHASECHK.TRANS64 P0, [R5+URZ], R0 ;  /* 0x00000000050085a7 */ /* 0x000ee4000800007f */
[----:B---3--:R-:W-:Y:S05]  /*145e0*/  @!P0 BRA `(.L_x_10841) ;  /* 0xfffffffc00f08947 */ /* 0x008fea000383ffff */
[----:B------:R-:W-:Y:S05]  /*145f0*/  BRA `(.L_x_10885) ;  /* 0xffffffec00087947 */ /* 0x000fea000383ffff */
.L_x_10843:
[----:B--2---:R2:W3:Y:S02]  /*14600*/  SYNCS.PHASECHK.TRANS64.TRYWAIT P0, [R5+URZ], R4 ;  /* 0x00000004050075a7 */ /* 0x0044e4000800017f */
[----:B---3--:R-:W-:Y:S05]  /*14610*/  @!P0 NANOSLEEP.SYNCS 0x989680 ;  /* 0x009896800000895d */ /* 0x008fea0003900000 */
[----:B------:R-:W3:Y:S02]  /*14620*/  @!P0 SYNCS.PHASECHK.TRANS64 P0, [R5+URZ], R4 ;  /* 0x00000004050085a7 */ /* 0x000ee4000800007f */
[----:B---3--:R-:W-:Y:S05]  /*14630*/  @!P0 BRA `(.L_x_10843) ;  /* 0xfffffffc00f08947 */ /* 0x008fea000383ffff */
[----:B------:R-:W-:Y:S05]  /*14640*/  BRA `(.L_x_10886) ;  /* 0xffffffec000c7947 */ /* 0x000fea000383ffff */
.L_x_10887:
        /* <DEDUP_REMOVED lines=11> */
.L_x_15020:


//--------------------- .text._ZN7cutlass13device_kernelIN5flash11enable_sm90INS1_16FlashAttnFwdSm90INS1_25CollectiveMainloopFwdSm90ILi2EN4cute5tupleIJNS5_1CILi1EEES8_S8_EEENS6_IJNS7_ILi128EEENS7_ILi96EEENS7_ILi64EEEEEELi256ENS_10bfloat16_tEfNS_4arch4Sm90ELb0ELb1ELb0ELb0ELb0ELb0ELb1ELb1ELb0ELb1ELb1ELb0EEENS1_21CollectiveEpilogueFwdINS6_IJSA_NS7_ILi256EEESB_EEES9_SE_SG_Li256ELb0ELb1ELb1ELb0EEENS1_19SingleTileSchedulerILb0ELb1ELb1ELi128EEEEEEEEEvNT_6ParamsE --------------------------
	.section	.text._ZN7cutlass13device_kernelIN5flash11enable_sm90INS1_16FlashAttnFwdSm90INS1_25CollectiveMainloopFwdSm90ILi2EN4cute5tupleIJNS5_1CILi1EEES8_S8_EEENS6_IJNS7_ILi128EEENS7_ILi96EEENS7_ILi64EEEEEELi256ENS_10bfloat16_tEfNS_4arch4Sm90ELb0ELb1ELb0ELb0ELb0ELb0ELb1ELb1ELb0ELb1ELb1ELb0EEENS1_21CollectiveEpilogueFwdINS6_IJSA_NS7_ILi256EEESB_EEES9_SE_SG_Li256ELb0ELb1ELb1ELb0EEENS1_19SingleTileSchedulerILb0ELb1ELb1ELi128EEEEEEEEEvNT_6ParamsE,"ax",@progbits
	.align	128
.text._ZN7cutlass13device_kernelIN5flash11enable_sm90INS1_16FlashAttnFwdSm90INS1_25CollectiveMainloopFwdSm90ILi2EN4cute5tupleIJNS5_1CILi1EEES8_S8_EEENS6_IJNS7_ILi128EEENS7_ILi96EEENS7_ILi64EEEEEELi256ENS_10bfloat16_tEfNS_4arch4Sm90ELb0ELb1ELb0ELb0ELb0ELb0ELb1ELb1ELb0ELb1ELb1ELb0EEENS1_21CollectiveEpilogueFwdINS6_IJSA_NS7_ILi256EEESB_EEES9_SE_SG_Li256ELb0ELb1ELb1ELb0EEENS1_19SingleTileSchedulerILb0ELb1ELb1ELi128EEEEEEEEEvNT_6ParamsE:
        .type           _ZN7cutlass13device_kernelIN5flash11enable_sm90INS1_16FlashAttnFwdSm90INS1_25CollectiveMainloopFwdSm90ILi2EN4cute5tupleIJNS5_1CILi1EEES8_S8_EEENS6_IJNS7_ILi128EEENS7_ILi96EEENS7_ILi64EEEEEELi256ENS_10bfloat16_tEfNS_4arch4Sm90ELb0ELb1ELb0ELb0ELb0ELb0ELb1ELb1ELb0ELb1ELb1ELb0EEENS1_21CollectiveEpilogueFwdINS6_IJSA_NS7_ILi256EEESB_EEES9_SE_SG_Li256ELb0ELb1ELb1ELb0EEENS1_19SingleTileSchedulerILb0ELb1ELb1ELi128EEEEEEEEEvNT_6ParamsE,@function
        .size           _ZN7cutlass13device_kernelIN5flash11enable_sm90INS1_16FlashAttnFwdSm90INS1_25CollectiveMainloopFwdSm90ILi2EN4cute5tupleIJNS5_1CILi1EEES8_S8_EEENS6_IJNS7_ILi128EEENS7_ILi96EEENS7_ILi64EEEEEELi256ENS_10bfloat16_tEfNS_4arch4Sm90ELb0ELb1ELb0ELb0ELb0ELb0ELb1ELb1ELb0ELb1ELb1ELb0EEENS1_21CollectiveEpilogueFwdINS6_IJSA_NS7_ILi256EEESB_EEES9_SE_SG_Li256ELb0ELb1ELb1ELb0EEENS1_19SingleTileSchedulerILb0ELb1ELb1ELi128EEEEEEEEEvNT_6ParamsE,(.L_x_15021 - _ZN7cutlass13device_kernelIN5flash11enable_sm90INS1_16FlashAttnFwdSm90INS1_25CollectiveMainloopFwdSm90ILi2EN4cute5tupleIJNS5_1CILi1EEES8_S8_EEENS6_IJNS7_ILi128EEENS7_ILi96EEENS7_ILi64EEEEEELi256ENS_10bfloat16_tEfNS_4arch4Sm90ELb0ELb1ELb0ELb0ELb0ELb0ELb1ELb1ELb0ELb1ELb1ELb0EEENS1_21CollectiveEpilogueFwdINS6_IJSA_NS7_ILi256EEESB_EEES9_SE_SG_Li256ELb0ELb1ELb1ELb0EEENS1_19SingleTileSchedulerILb0ELb1ELb1ELi128EEEEEEEEEvNT_6ParamsE)
        .other          _ZN7cutlass13device_kernelIN5flash11enable_sm90INS1_16FlashAttnFwdSm90INS1_25CollectiveMainloopFwdSm90ILi2EN4cute5tupleIJNS5_1CILi1EEES8_S8_EEENS6_IJNS7_ILi128EEENS7_ILi96EEENS7_ILi64EEEEEELi256ENS_10bfloat16_tEfNS_4arch4Sm90ELb0ELb1ELb0ELb0ELb0ELb0ELb1ELb1ELb0ELb1ELb1ELb0EEENS1_21CollectiveEpilogueFwdINS6_IJSA_NS7_ILi256EEESB_EEES9_SE_SG_Li256ELb0ELb1ELb1ELb0EEENS1_19SingleTileSchedulerILb0ELb1ELb1ELi128EEEEEEEEEvNT_6ParamsE,@"STO_CUDA_ENTRY STV_DEFAULT"
_ZN7cutlass13device_kernelIN5flash11enable_sm90INS1_16FlashAttnFwdSm90INS1_25CollectiveMainloopFwdSm90ILi2EN4cute5tupleIJNS5_1CILi1EEES8_S8_EEENS6_IJNS7_ILi128EEENS7_ILi96EEENS7_ILi64EEEEEELi256ENS_10bfloat16_tEfNS_4arch4Sm90ELb0ELb1ELb0ELb0ELb0ELb0ELb1ELb1ELb0ELb1ELb1ELb0EEENS1_21CollectiveEpilogueFwdINS6_IJSA_NS7_ILi256EEESB_EEES9_SE_SG_Li256ELb0ELb1ELb1ELb0EEENS1_19SingleTileSchedulerILb0ELb1ELb1ELi128EEEEEEEEEvNT_6ParamsE:
[----:B------:R-:W0:Y:S02]  /*0000*/  LDC R1, c[0x0][0x28] ;  /* 0x00000a00ff017b82 */ /* 0x000e240000000800 */
[----:B0-----:R-:W-:Y:S01]  /*0010*/  VIADD R1, R1, 0xffffcd40 ;  /* 0xffffcd4001017836 */ /* 0x001fe20000000000 */
[----:B------:R-:W0:Y:S01]  /*0020*/  S2R R3, SR_TID.X ;  /* 0x0000000000037919 */ /* 0x000e220000002100 */
[----:B------:R-:W-:Y:S01]  /*0030*/  ELECT P0, URZ, PT ;  /* 0x00000000003f782f */ /* 0x000fe20003800000 */
[----:B------:R-:W-:Y:S01]  /*0040*/  BSSY B0, `(.L_x_10888) ;  /* 0x0000011000007945 */ /* 0x000fe20003800000 */
[----:B------:R-:W-:Y:S02]  /*0050*/  ULDC UR4, c[0x0][0x20] ;  /* 0x0000080000047ab9 */ /* 0x000fe40000000800 */
[----:B------:R-:W-:Y:S01]  /*0060*/  IADD3 R18, P1, R1, UR4, RZ ;  /* 0x0000000401127c10 */ /* 0x000fe2000ff3e0ff */
[----:B------:R-:W-:-:S04]  /*0070*/  ULDC UR4, c[0x0][0x24] ;  /* 0x0000090000047ab9 */ /* 0x000fc80000000800 */
[----:B------:R-:W-:Y:S01]  /*0080*/  IMAD.X R19, RZ, RZ, UR4, P1 ;  /* 0x00000004ff137e24 */ /* 0x000fe200088e06ff */
        /* <DEDUP_REMOVED lines=12> */
.L_x_10889:
[----:B------:R-:W-:Y:S05]  /*0150*/  BSYNC B0 ;  /* 0x0000000000007941 */ /* 0x000fea0003800000 */
.L_x_10888:
        /* <DEDUP_REMOVED lines=42> */
.L_x_10890:
        /* <DEDUP_REMOVED lines=22> */
.L_x_10891:
        /* <DEDUP_REMOVED lines=18> */
.L_x_10892:
        /* <DEDUP_REMOVED lines=22> */
.L_x_10893:
        /* <DEDUP_REMOVED lines=22> */
.L_x_10894:
[----:B------:R-:W-:Y:S01]  /*0940*/  IADD3 R3, P1, R18, 0x70, RZ ;  /* 0x0000007012037810 */ /* 0x000fe20007f3e0ff */
[----:B------:R-:W-:Y:S01]  /*0950*/  NOP ;  /* 0x0000000000007918 */ /* 0x000fe20000000000 */
[----:B01-34-:R-:W-:Y:S01]  /*0960*/  BAR.SYNC.DEFER_BLOCKING 0x0 ;  /* 0x0000000000007b1d */ /* 0x01bfe20000010000 */
[----:B--2---:R-:W-:Y:S01]  /*0970*/  ISETP.NE.AND P0, PT, R2, RZ, PT ;  /* 0x000000ff0200720c */ /* 0x004fe20003f05270 */
[----:B------:R-:W-:Y:S01]  /*0980*/  IMAD.MOV.U32 R2, RZ, RZ, 0x1 ;  /* 0x00000001ff027424 */ /* 0x000fe200078e00ff */
[----:B------:R-:W-:Y:S01]  /*0990*/  IADD3 R44, P2, R18, 0x21c, RZ ;  /* 0x0000021c122c7810 */ /* 0x000fe20007f5e0ff */
[--C-:B------:R-:W-:Y:S02]  /*09a0*/  IMAD.X R22, RZ, RZ, R19.reuse, P1 ;  /* 0x000000ffff167224 */ /* 0x100fe400008e0613 */
[----:B------:R-:W-:Y:S01]  /*09b0*/  ULDC.64 UR44, c[0x0][0x208] ;  /* 0x00008200002c7ab9 */ /* 0x000fe20000000a00 */
[----:B------:R-:W-:Y:S01]  /*09c0*/  SEL R2, R2, 0x2, !P0 ;  /* 0x0000000202027807 */ /* 0x000fe20004000000 */
[----:B------:R0:W-:Y:S01]  /*09d0*/  STL [R1+0x460], R3 ;  /* 0x0004600301007387 */ /* 0x0001e20000100800 */
[----:B------:R-:W-:Y:S01]  /*09e0*/  BSSY B6, `(.L_x_10895) ;  /* 0x0003203000067945 */ /* 0x000fe20003800000 */
[----:B------:R-:W-:-:S02]  /*09f0*/  IMAD.X R37, RZ, RZ, R19, P2 ;  /* 0x000000ffff257224 */ /* 0x000fc400010e0613 */
[----:B------:R1:W-:Y:S01]  /*0a00*/  STL [R1+0x474], R2 ;  /* 0x0004740201007387 */ /* 0x0003e20000100800 */
[----:B0-----:R-:W-:-:S05]  /*0a10*/  IADD3 R3, P3, R18, 0x250, RZ ;  /* 0x0000025012037810 */ /* 0x001fca0007f7e0ff */
[----:B------:R1:W-:Y:S01]  /*0a20*/  STL [R1+0x860], R3 ;  /* 0x0008600301007387 */ /* 0x0003e20000100800 */
[----:B------:R-:W-:Y:S01]  /*0a30*/  IMAD.X R23, RZ, RZ, R19, P3 ;  /* 0x000000ffff177224 */ /* 0x000fe200018e0613 */
[----:B------:R-:W-:Y:S06]  /*0a40*/  @!P0 BRA `(.L_x_10896) ;  /* 0x000002d0009c8947 */ /* 0x000fec0003800000 */
.L_x_10897:
[----:B------:R-:W-:-:S08]  /*0a50*/  NOP ;  /* 0x0000000000007918 */ /* 0x000fd00000000000 */
[----:B------:R-:W0:Y:S02]  /*0a60*/  USETMAXREG.TRY_ALLOC.CTAPOOL UP0, 0xf0 ;  /* 0x000000f0000079c8 */ /* 0x000e240008000600 */
[----:B0-----:R-:W-:-:S13]  /*0a70*/  PLOP3.LUT P0, PT, PT, PT, UP0, 0x80, 0x0 ;  /* 0x000000000000781c */ /* 0x001fda0003f0f008 */
[----:B------:R-:W-:Y:S05]  /*0a80*/  @!P0 BRA `(.L_x_10897) ;  /* 0xfffffffc00f08947 */ /* 0x000fea000383ffff */
[----:B-1----:R-:W0:Y:S08]  /*0a90*/  LDC R2, c[0x0][0xd50] ;  /* 0x00035400ff027b82 */ /* 0x002e300000000800 */
[----:B------:R-:W-:Y:S06]  /*0aa0*/  BAR.ARV 0x8, 0x180 ;  /* 0x0206000000007b1d */ /* 0x000fec0000002000 */
[----:B------:R-:W-:-:S02]  /*0ab0*/  ISETP.NE.AND P0, PT, R73, 0x1, PT ;  /* 0x000000014900780c */ /* 0x000fc40003f05270 */
[----:B------:R-:W1:Y:S01]  /*0ac0*/  S2UR UR4, SR_CTAID.Y ;  /* 0x00000000000479c3 */ /* 0x000e620000002600 */
[----:B------:R2:W-:Y:S04]  /*0ad0*/  STL.64 [R1+0x210], RZ ;  /* 0x000210ff01007387 */ /* 0x0005e80000100a00 */
[----:B------:R2:W-:Y:S03]  /*0ae0*/  STL [R1+0x218], RZ ;  /* 0x000218ff01007387 */ /* 0x0005e60000100800 */
[----:B------:R-:W3:Y:S01]  /*0af0*/  S2UR UR36, SR_CTAID.Z ;  /* 0x00000000002479c3 */ /* 0x000ee20000002700 */
[----:B------:R2:W-:Y:S07]  /*0b00*/  STL [R1+0x21c], RZ ;  /* 0x00021cff01007387 */ /* 0x0005ee0000100800 */
[----:B------:R-:W-:Y:S06]  /*0b10*/  @!P0 BAR.ARV 0x9, 0x100 ;  /* 0x0244000000008b1d */ /* 0x000fec0000002000 */
[----:B0-----:R-:W-:Y:S01]  /*0b20*/  ISETP.NE.AND P1, PT, R2, 0x1, PT ;  /* 0x000000010200780c */ /* 0x001fe20003f25270 */
[----:B-1----:R-:W-:-:S12]  /*0b30*/  IMAD.U32 R232, RZ, RZ, UR4 ;  /* 0x00000004ffe87e24 */ /* 0x002fd8000f8e00ff */
[----:B------:R-:W0:Y:S01]  /*0b40*/  @P1 LDC R0, c[0x0][0xd54] ;  /* 0x00035500ff001b82 */ /* 0x000e220000000800 */
[----:B---3--:R-:W-:-:S07]  /*0b50*/  ISETP.LE.AND P0, PT, RZ, UR36, PT ;  /* 0x00000024ff007c0c */ /* 0x008fce000bf03270 */
[----:B------:R-:W1:Y:S01]  /*0b60*/  @P1 LDC R3, c[0x0][0xd58] ;  /* 0x00035600ff031b82 */ /* 0x000e620000000800 */
[----:B0-----:R-:W-:-:S05]  /*0b70*/  @P1 IMAD.HI.U32 R0, R0, UR4, RZ ;  /* 0x0000000400001c27 */ /* 0x001fca000f8e00ff */
[----:B-1----:R-:W-:Y:S02]  /*0b80*/  @P1 SHF.R.U32.HI R232, RZ, R3, R0 ;  /* 0x00000003ffe81219 */ /* 0x002fe40000011600 */
[----:B------:R-:W-:-:S03]  /*0b90*/  IADD3 R34, P1, R18, 0x210, RZ ;  /* 0x0000021012227810 */ /* 0x000fc60007f3e0ff */
[----:B------:R-:W-:Y:S02]  /*0ba0*/  IMAD.MOV R233, RZ, RZ, -R232 ;  /* 0x000000ffffe97224 */ /* 0x000fe400078e0ae8 */
[----:B------:R-:W-:Y:S02]  /*0bb0*/  IMAD.X R35, RZ, RZ, R19, P1 ;  /* 0x000000ffff237224 */ /* 0x000fe400008e0613 */
[----:B------:R-:W-:Y:S01]  /*0bc0*/  IMAD R233, R2, R233, UR4 ;  /* 0x0000000402e97e24 */ /* 0x000fe2000f8e02e9 */
[----:B--2---:R-:W-:Y:S06]  /*0bd0*/  @!P0 BRA `(.L_x_10898) ;  /* 0x0000031c008c8947 */ /* 0x004fec0003800000 */
[----:B------:R-:W2:Y:S01]  /*0be0*/  LDL.LU R13, [R1+0x474] ;  /* 0x00047400010d7983 */ /* 0x000ea20000300800 */
[----:B------:R-:W0:Y:S01]  /*0bf0*/  LDC R0, c[0x0][0x448] ;  /* 0x00011200ff007b82 */ /* 0x000e220000000800 */
[----:B------:R-:W1:Y:S01]  /*0c00*/  S2R R11, SR_CgaCtaId ;  /* 0x00000000000b7919 */ /* 0x000e620000008800 */
[----:B------:R-:W3:Y:S01]  /*0c10*/  S2R R9, SR_SWINHI ;  /* 0x0000000000097919 */ /* 0x000ee20000002f00 */
[----:B------:R-:W4:Y:S01]  /*0c20*/  S2R R4, SR_TID.X ;  /* 0x0000000000047919 */ /* 0x000f220000002100 */
[----:B------:R-:W5:Y:S01]  /*0c30*/  S2R R8, SR_CTAID.X ;  /* 0x0000000000087919 */ /* 0x000f620000002500 */
[----:B------:R-:W-:Y:S01]  /*0c40*/  MOV R72, 0x400 ;  /* 0x0000040000487802 */ /* 0x000fe20000000f00 */
[----:B------:R-:W-:Y:S02]  /*0c50*/  IMAD.MOV.U32 R5, RZ, RZ, 0x100 ;  /* 0x00000100ff057424 */ /* 0x000fe400078e00ff */
[----:B------:R-:W5:Y:S01]  /*0c60*/  LDC.64 R20, c[0x0][0x418] ;  /* 0x00010600ff147b82 */ /* 0x000f620000000a00 */
[----:B0-----:R-:W-:Y:S01]  /*0c70*/  ISETP.NE.AND P1, PT, R0, 0x1, PT ;  /* 0x000000010000780c */ /* 0x001fe20003f25270 */
[----:B------:R-:W-:-:S06]  /*0c80*/  IMAD.MOV.U32 R6, RZ, RZ, 0x1 ;  /* 0x00000001ff067424 */ /* 0x000fcc00078e00ff */
[----:B------:R-:W0:Y:S01]  /*0c90*/  LDC R29, c[0x0][0x424] ;  /* 0x00010900ff1d7b82 */ /* 0x000e220000000800 */
[----:B------:R-:W-:Y:S02]  /*0ca0*/  IMAD.MOV.U32 R7, RZ, RZ, RZ ;  /* 0x000000ffff077224 */ /* 0x000fe400078e00ff */
[----:B------:R-:W-:Y:S02]  /*0cb0*/  IMAD.MOV.U32 R12, RZ, RZ, 0x3000 ;  /* 0x00003000ff0c7424 */ /* 0x000fe400078e00ff */
[----:B------:R-:W-:-:S03]  /*0cc0*/  IMAD.MOV.U32 R2, RZ, RZ, 0x1 ;  /* 0x00000001ff027424 */ /* 0x000fc600078e00ff */
[----:B------:R-:W0:Y:S01]  /*0cd0*/  LDC R10, c[0x0][0x2f0] ;  /* 0x0000bc00ff0a7b82 */ /* 0x000e220000000800 */
[----:B-1----:R-:W-:-:S04]  /*0ce0*/  LEA R72, R11, R72, 0x18 ;  /* 0x000000480b487211 */ /* 0x002fc800078ec0ff */
[----:B------:R-:W-:Y:S02]  /*0cf0*/  MOV R24, R72 ;  /* 0x0000004800187202 */ /* 0x000fe40000000f00 */
[----:B---3--:R-:W-:Y:S02]  /*0d00*/  MOV R25, R9 ;  /* 0x0000000900197202 */ /* 0x008fe40000000f00 */
[----:B------:R-:W1:Y:S01]  /*0d10*/  @P1 LDC R9, c[0x0][0x44c] ;  /* 0x00011300ff091b82 */ /* 0x000e620000000800 */
[----:B----4-:R-:W-:Y:S01]  /*0d20*/  LOP3.LUT R4, R4, 0x7f, RZ, 0xc0, !PT ;  /* 0x0000007f04047812 */ /* 0x010fe200078ec0ff */
[----:B------:R-:W-:-:S03]  /*0d30*/  IMAD.MOV.U32 R0, RZ, RZ, 0xc000 ;  /* 0x0000c000ff007424 */ /* 0x000fc600078e00ff */
[----:B------:R-:W-:Y:S01]  /*0d40*/  ISETP.NE.AND P0, PT, R4, RZ, PT ;  /* 0x000000ff0400720c */ /* 0x000fe20003f05270 */
[----:B------:R-:W-:Y:S01]  /*0d50*/  IMAD.MOV.U32 R40, RZ, RZ, R0 ;  /* 0x000000ffff287224 */ /* 0x000fe200078e0000 */
[----:B-----5:R-:W-:Y:S01]  /*0d60*/  STL [R1+0x70], R8 ;  /* 0x0000700801007387 */ /* 0x020fe20000100800 */
[----:B------:R-:W-:Y:S01]  /*0d70*/  IMAD.MOV.U32 R3, RZ, RZ, RZ ;  /* 0x000000ffff037224 */ /* 0x000fe200078e00ff */
[----:B------:R-:W-:Y:S01]  /*0d80*/  SEL R4, RZ, 0x1, P0 ;  /* 0x00000001ff047807 */ /* 0x000fe20000000000 */
[----:B------:R-:W3:Y:S01]  /*0d90*/  @P1 LDC R11, c[0x0][0x450] ;  /* 0x00011400ff0b1b82 */ /* 0x000ee20000000800 */
[----:B------:R-:W-:-:S03]  /*0da0*/  IADD3 R0, P0, R24, 0x32450, RZ ;  /* 0x0003245018007810 */ /* 0x000fc60007f1e0ff */
[----:B------:R4:W-:Y:S01]  /*0db0*/  STL.128 [R1+0x20], R4 ;  /* 0x0000200401007387 */ /* 0x0009e20000100c00 */
[----:B------:R-:W-:Y:S01]  /*0dc0*/  IMAD.MOV.U32 R42, RZ, RZ, R4 ;  /* 0x000000ffff2a7224 */ /* 0x000fe200078e0004 */
[----:B------:R-:W-:Y:S02]  /*0dd0*/  IADD3 R14, P2, R24, 0x32460, RZ ;  /* 0x00032460180e7810 */ /* 0x000fe40007f5e0ff */
[----:B------:R-:W5:Y:S01]  /*0de0*/  LDC R160, c[0x0][0x288] ;  /* 0x0000a200ffa07b82 */ /* 0x000f620000000800 */
[----:B------:R-:W-:-:S07]  /*0df0*/  IMAD.MOV.U32 R43, RZ, RZ, 0x100 ;  /* 0x00000100ff2b7424 */ /* 0x000fce00078e00ff */
[----:B------:R-:W1:Y:S01]  /*0e00*/  LDC R16, c[0x0][0xa80] ;  /* 0x0002a000ff107b82 */ /* 0x000e620000000800 */
[----:B----4-:R-:W-:Y:S01]  /*0e10*/  IMAD.SHL.U32 R5, R8, 0x80, RZ ;  /* 0x0000008008057824 */ /* 0x010fe200078e00ff */
[----:B------:R-:W4:Y:S01]  /*0e20*/  S2R R64, SR_TID.X ;  /* 0x0000000000407919 */ /* 0x000f220000002100 */
[----:B------:R-:W-:Y:S01]  /*0e30*/  IMAD.X R15, RZ, RZ, R25, P2 ;  /* 0x000000ffff0f7224 */ /* 0x000fe200010e0619 */
[----:B------:R-:W-:Y:S01]  /*0e40*/  IADD3 R6, P2, R24, 0x32430, RZ ;  /* 0x0003243018067810 */ /* 0x000fe20007f5e0ff */
[----:B------:R0:W-:Y:S01]  /*0e50*/  STL.64 [R1+0x60], R2 ;  /* 0x0000600201007387 */ /* 0x0001e20000100a00 */
[----:B------:R-:W-:-:S03]  /*0e60*/  IADD3 R26, P5, R18, 0x120, RZ ;  /* 0x00000120121a7810 */ /* 0x000fc60007fbe0ff */
[--C-:B------:R-:W-:Y:S02]  /*0e70*/  IMAD.X R7, RZ, RZ, R25.reuse, P2 ;  /* 0x000000ffff077224 */ /* 0x100fe400010e0619 */
[----:B0-----:R-:W-:Y:S01]  /*0e80*/  IMAD.X R3, RZ, RZ, R25, P0 ;  /* 0x000000ffff037224 */ /* 0x001fe200000e0619 */
[----:B------:R-:W-:Y:S01]  /*0e90*/  ISETP.NE.U32.AND P0, PT, R20, RZ, PT ;  /* 0x000000ff1400720c */ /* 0x000fe20003f05070 */
[----:B------:R-:W-:Y:S01]  /*0ea0*/  IMAD.X R27, RZ, RZ, R19, P5 ;  /* 0x000000ffff1b7224 */ /* 0x000fe200028e0613 */
[C---:B------:R-:W-:Y:S02]  /*0eb0*/  IADD3 R62, P5, R18.reuse, 0x98, RZ ;  /* 0x00000098123e7810 */ /* 0x040fe40007fbe0ff */
[----:B------:R-:W-:Y:S01]  /*0ec0*/  ISETP.NE.AND.EX P0, PT, R21, RZ, PT, P0 ;  /* 0x000000ff1500720c */ /* 0x000fe20003f05300 */
[----:B------:R-:W-:Y:S01]  /*0ed0*/  STL.64 [R1+0x68], R14 ;  /* 0x0000680e01007387 */ /* 0x000fe20000100a00 */
[C---:B------:R-:W-:Y:S02]  /*0ee0*/  IADD3 R38, P6, R18.reuse, 0x220, RZ ;  /* 0x0000022012267810 */ /* 0x040fe40007fde0ff */
[----:B------:R-:W-:Y:S01]  /*0ef0*/  SEL R29, R29, 0x1, P0 ;  /* 0x000000011d1d7807 */ /* 0x000fe20000000000 */
[----:B------:R-:W-:Y:S01]  /*0f00*/  STL.64 [R1+0x8], R6 ;  /* 0x0000080601007387 */ /* 0x000fe20000100a00 */
[----:B------:R-:W-:-:S03]  /*0f10*/  IADD3 R153, P2, R18, 0x13c, RZ ;  /* 0x0000013c12997810 */ /* 0x000fc60007f5e0ff */
[----:B------:R-:W-:Y:S01]  /*0f20*/  STL.128 [R1+0x220], RZ ;  /* 0x000220ff01007387 */ /* 0x000fe20000100c00 */
[----:B------:R-:W-:-:S03]  /*0f30*/  IADD3 R36, P4, R18, 0x128, RZ ;  /* 0x0000012812247810 */ /* 0x000fc60007f9e0ff */
[----:B------:R-:W-:Y:S04]  /*0f40*/  STL.128 [R1+0x230], RZ ;  /* 0x000230ff01007387 */ /* 0x000fe80000100c00 */
        /* <DEDUP_REMOVED lines=32> */
[----:B------:R-:W-:Y:S04]  /*1150*/  STL.64 [R1], RZ ;  /* 0x000000ff01007387 */ /* 0x000fe80000100a00 */
[----:B------:R-:W-:Y:S01]  /*1160*/  STL.64 [R1+0x38], RZ ;  /* 0x000038ff01007387 */ /* 0x000fe20000100a00 */
[----:B------:R-:W-:-:S02]  /*1170*/  IMAD.X R65, RZ, RZ, R19, P5 ;  /* 0x000000ffff417224 */ /* 0x000fc400028e0613 */
[----:B------:R-:W-:Y:S02]  /*1180*/  IMAD R29, R29, R10, RZ ;  /* 0x0000000a1d1d7224 */ /* 0x000fe400078e02ff */
[--C-:B------:R-:W-:Y:S02]  /*1190*/  IMAD.X R39, RZ, RZ, R19.reuse, P6 ;  /* 0x000000ffff277224 */ /* 0x100fe400030e0613 */
[--C-:B------:R-:W-:Y:S01]  /*11a0*/  IMAD.X R152, RZ, RZ, R19.reuse, P2 ;  /* 0x000000ffff987224 */ /* 0x100fe200010e0613 */
[C---:B------:R-:W-:Y:S01]  /*11b0*/  IADD3 R48, P2, R18.reuse, 0xb0, RZ ;  /* 0x000000b012307810 */ /* 0x040fe20007f5e0ff */
[--C-:B------:R-:W-:Y:S01]  /*11c0*/  IMAD.X R49, RZ, RZ, R19.reuse, P4 ;  /* 0x000000ffff317224 */ /* 0x100fe200020e0613 */
[C---:B------:R-:W-:Y:S02]  /*11d0*/  IADD3 R58, P4, R18.reuse, 0xa0, RZ ;  /* 0x000000a0123a7810 */ /* 0x040fe40007f9e0ff */
[----:B-----5:R-:W-:Y:S01]  /*11e0*/  IADD3 R235, R29, 0x1, -R160 ;  /* 0x000000011deb7810 */ /* 0x020fe20007ffe8a0 */
[----:B-1----:R-:W-:Y:S01]  /*11f0*/  STL [R1+0x240], R16 ;  /* 0x0002401001007387 */ /* 0x002fe20000100800 */
[--C-:B------:R-:W-:Y:S01]  /*1200*/  IMAD.X R45, RZ, RZ, R19.reuse, P2 ;  /* 0x000000ffff2d7224 */ /* 0x100fe200010e0613 */
[----:B------:R-:W-:Y:S01]  /*1210*/  IADD3 R60, P2, R18, 0x80, RZ ;  /* 0x00000080123c7810 */ /* 0x000fe20007f5e0ff */
[----:B------:R-:W-:Y:S01]  /*1220*/  IMAD.X R59, RZ, RZ, R19, P4 ;  /* 0x000000ffff3b7224 */ /* 0x000fe200020e0613 */
[----:B--2---:R0:W-:Y:S02]  /*1230*/  STL.64 [R1+0x18], R12 ;  /* 0x0000180c01007387 */ /* 0x0041e40000100a00 */
[----:B0-----:R-:W-:-:S02]  /*1240*/  IMAD.MOV.U32 R12, RZ, RZ, R0 ;  /* 0x000000ffff0c7224 */ /* 0x001fc400078e0000 */
[----:B------:R-:W-:-:S04]  /*1250*/  @P1 VIADD R0, R5, 0x7f ;  /* 0x0000007f05001836 */ /* 0x000fc80000000000 */
[----:B------:R-:W-:Y:S02]  /*1260*/  @P1 IMAD.HI.U32 R4, R0, R9, RZ ;  /* 0x0000000900041227 */ /* 0x000fe400078e00ff */
[----:B------:R-:W0:Y:S02]  /*1270*/  LDC.64 R8, c[0x0][0xad8] ;  /* 0x0002b600ff087b82 */ /* 0x000e240000000a00 */
[----:B------:R-:W-:Y:S02]  /*1280*/  IMAD.MOV.U32 R2, RZ, RZ, R13 ;  /* 0x000000ffff027224 */ /* 0x000fe400078e000d */
[----:B------:R-:W-:Y:S02]  /*1290*/  IMAD.MOV.U32 R13, RZ, RZ, R3 ;  /* 0x000000ffff0d7224 */ /* 0x000fe400078e0003 */
[----:B------:R-:W-:Y:S01]  /*12a0*/  IMAD.MOV.U32 R41, RZ, RZ, R2 ;  /* 0x000000ffff297224 */ /* 0x000fe200078e0002 */
[----:B------:R-:W-:Y:S02]  /*12b0*/  IADD3 R2, P3, R24, 0x32440, RZ ;  /* 0x0003244018027810 */ /* 0x000fe40007f7e0ff */
[----:B------:R-:W-:Y:S03]  /*12c0*/  STL.128 [R1+0x40], R12 ;  /* 0x0000400c01007387 */ /* 0x000fe60000100c00 */
[----:B------:R-:W-:Y:S01]  /*12d0*/  IMAD.X R3, RZ, RZ, R25, P3 ;  /* 0x000000ffff037224 */ /* 0x000fe200018e0619 */
[----:B------:R1:W-:Y:S01]  /*12e0*/  STL.128 [R1+0x50], R40 ;  /* 0x0000502801007387 */ /* 0x0003e20000100c00 */
[----:B------:R-:W-:Y:S01]  /*12f0*/  IADD3 R32, P3, R18, 0x138, RZ ;  /* 0x0000013812207810 */ /* 0x000fe20007f7e0ff */
[----:B------:R-:W-:Y:S01]  /*1300*/  VIADD R0, R5, 0x7f ;  /* 0x0000007f05007836 */ /* 0x000fe20000000000 */
[----:B---3--:R-:W-:-:S02]  /*1310*/  @P1 SHF.R.U32.HI R0, RZ, R11, R4 ;  /* 0x0000000bff001219 */ /* 0x008fc40000011604 */
[----:B0-----:R-:W-:Y:S02]  /*1320*/  ISETP.GE.AND P5, PT, R9, 0x1, PT ;  /* 0x000000010900780c */ /* 0x001fe40003fa6270 */
[C---:B-1----:R-:W-:Y:S01]  /*1330*/  IADD3 R40, P0, R18.reuse, 0x16c, RZ ;  /* 0x0000016c12287810 */ /* 0x042fe20007f1e0ff */
[--C-:B------:R-:W-:Y:S01]  /*1340*/  IMAD.X R41, RZ, RZ, R19.reuse, P3 ;  /* 0x000000ffff297224 */ /* 0x100fe200018e0613 */
[C---:B------:R-:W-:Y:S02]  /*1350*/  IADD3 R42, P6, R18.reuse, 0x118, RZ ;  /* 0x00000118122a7810 */ /* 0x040fe40007fde0ff */
[C---:B------:R-:W-:Y:S01]  /*1360*/  IADD3 R43, P3, R18.reuse, 0xa8, RZ ;  /* 0x000000a8122b7810 */ /* 0x040fe20007f7e0ff */
[--C-:B------:R-:W-:Y:S01]  /*1370*/  IMAD.X R33, RZ, RZ, R19.reuse, P0 ;  /* 0x000000ffff217224 */ /* 0x100fe200000e0613 */
[C---:B------:R-:W-:Y:S01]  /*1380*/  IADD3 R52, P0, R18.reuse, 0x110, RZ ;  /* 0x0000011012347810 */ /* 0x040fe20007f1e0ff */
[--C-:B------:R-:W-:Y:S01]  /*1390*/  IMAD.X R51, RZ, RZ, R19.reuse, P6 ;  /* 0x000000ffff337224 */ /* 0x100fe200030e0613 */
[----:B------:R-:W-:Y:S01]  /*13a0*/  STL.64 [R1+0x10], R2 ;  /* 0x0000100201007387 */ /* 0x000fe20000100a00 */
[--C-:B------:R-:W-:Y:S01]  /*13b0*/  IMAD.X R46, RZ, RZ, R19.reuse, P3 ;  /* 0x000000ffff2e7224 */ /* 0x100fe200018e0613 */
[C---:B------:R-:W-:Y:S01]  /*13c0*/  IADD3 R54, P6, R18.reuse, 0x90, RZ ;  /* 0x0000009012367810 */ /* 0x040fe20007fde0ff */
[----:B------:R-:W-:Y:S01]  /*13d0*/  IMAD.X R53, RZ, RZ, R19, P0 ;  /* 0x000000ffff357224 */ /* 0x000fe200000e0613 */
[----:B------:R0:W-:Y:S01]  /*13e0*/  STL.64 [R1+0x30], R2 ;  /* 0x0000300201007387 */ /* 0x0001e20000100a00 */
[----:B------:R-:W-:-:S02]  /*13f0*/  IADD3 R50, P0, R18, 0x88, RZ ;  /* 0x0000008812327810 */ /* 0x000fc40007f1e0ff */
[C---:B------:R-:W-:Y:S02]  /*1400*/  IADD3 R16, P3, R18.reuse, 0x78, RZ ;  /* 0x0000007812107810 */ /* 0x040fe40007f7e0ff */
[C---:B------:R-:W-:Y:S01]  /*1410*/  IADD3 R56, P4, R18.reuse, 0x38, RZ ;  /* 0x0000003812387810 */ /* 0x040fe20007f9e0ff */
[----:B------:R-:W-:Y:S01]  /*1420*/  USHF.R.S32.HI UR37, URZ, 0x1f, UR36 ;  /* 0x0000001f3f257899 */ /* 0x000fe20008011424 */
[----:B------:R-:W-:Y:S02]  /*1430*/  VIADD R155, R18, 0x170 ;  /* 0x00000170129b7836 */ /* 0x000fe40000000000 */
[----:B0-----:R-:W-:Y:S02]  /*1440*/  IMAD.IADD R3, R235, 0x1, R0 ;  /* 0x00000001eb037824 */ /* 0x001fe400078e0200 */
[----:B----4-:R-:W-:Y:S02]  /*1450*/  VIADD R31, R64, 0xffffff80 ;  /* 0xffffff80401f7836 */ /* 0x010fe40000000000 */
[----:B------:R-:W-:-:S02]  /*1460*/  IMAD.X R55, RZ, RZ, R19, P6 ;  /* 0x000000ffff377224 */ /* 0x000fc400030e0613 */
[--C-:B------:R-:W-:Y:S02]  /*1470*/  IMAD.X R47, RZ, RZ, R19.reuse, P0 ;  /* 0x000000ffff2f7224 */ /* 0x100fe400000e0613 */
[--C-:B------:R-:W-:Y:S02]  /*1480*/  IMAD.X R63, RZ, RZ, R19.reuse, P2 ;  /* 0x000000ffff3f7224 */ /* 0x100fe400010e0613 */
[--C-:B------:R-:W-:Y:S02]  /*1490*/  IMAD.X R17, RZ, RZ, R19.reuse, P3 ;  /* 0x000000ffff117224 */ /* 0x100fe400018e0613 */
[----:B------:R-:W-:Y:S02]  /*14a0*/  IMAD.X R57, RZ, RZ, R19, P4 ;  /* 0x000000ffff397224 */ /* 0x000fe400020e0613 */
        /* <DEDUP_REMOVED lines=12> */
.L_x_10900:
[----:B------:R-:W-:-:S13]  /*1570*/  ISETP.NE.AND P0, PT, R9, 0x1, PT ;  /* 0x000000010900780c */ /* 0x000fda0003f05270 */
[----:B------:R-:W0:Y:S02]  /*1580*/  @P0 LDC.64 R6, c[0x0][0xae0] ;  /* 0x0002b800ff060b82 */ /* 0x000e240000000a00 */
[----:B0-----:R-:W-:-:S05]  /*1590*/  @P0 IMAD.HI.U32 R4, R2, R6, RZ ;  /* 0x0000000602040227 */ /* 0x001fca00078e00ff */
[----:B------:R-:W-:-:S07]  /*15a0*/  @P0 SHF.R.U32.HI R2, RZ, R7, R4 ;  /* 0x00000007ff020219 */ /* 0x000fce0000011604 */
.L_x_10901:
[----:B------:R-:W-:-:S05]  /*15b0*/  IMAD R3, R2, R9, R9 ;  /* 0x0000000902037224 */ /* 0x000fca00078e0209 */
[----:B------:R-:W-:-:S07]  /*15c0*/  VIMNMX R0, R0, R3, PT ;  /* 0x0000000300007248 */ /* 0x000fce0003fe0100 */
.L_x_10899:
[----:B------:R-:W0:Y:S01]  /*15d0*/  @P1 LDC R4, c[0x0][0x44c] ;  /* 0x00011300ff041b82 */ /* 0x000e220000000800 */
[----:B------:R-:W-:Y:S01]  /*15e0*/  VIADD R2, R0, 0x5f ;  /* 0x0000005f00027836 */ /* 0x000fe20000000000 */
[----:B------:R-:W-:Y:S01]  /*15f0*/  ULDC UR4, c[0x0][0xad4] ;  /* 0x0002b50000047ab9 */ /* 0x000fe20000000800 */
[----:B------:R-:W-:Y:S02]  /*1600*/  VIADD R0, R29, 0x5f ;  /* 0x0000005f1d007836 */ /* 0x000fe40000000000 */
[----:B------:R-:W-:-:S03]  /*1610*/  IMAD.HI R2, R2, 0x2aaaaaab, RZ ;  /* 0x2aaaaaab02027827 */ /* 0x000fc600078e02ff */
[----:B------:R-:W1:Y:S01]  /*1620*/  @P1 LDC R6, c[0x0][0x450] ;  /* 0x00011400ff061b82 */ /* 0x000e620000000800 */
[----:B------:R-:W-:Y:S01]  /*1630*/  IMAD.HI R0, R0, 0x2aaaaaab, RZ ;  /* 0x2aaaaaab00007827 */ /* 0x000fe200078e02ff */
[----:B------:R-:W-:-:S03]  /*1640*/  SHF.R.U32.HI R7, RZ, 0x1f, R2 ;  /* 0x0000001fff077819 */ /* 0x000fc60000011602 */
[----:B------:R-:W-:Y:S01]  /*1650*/  IMAD.IADD R160, R29, 0x1, -R160 ;  /* 0x000000011da07824 */ /* 0x000fe200078e0aa0 */
[----:B------:R-:W-:Y:S01]  /*1660*/  LEA.HI.SX32 R2, R2, R7, 0x1c ;  /* 0x0000000702027211 */ /* 0x000fe200078fe2ff */
[----:B0-----:R-:W-:-:S05]  /*1670*/  @P1 IMAD.HI.U32 R3, R5, R4, RZ ;  /* 0x0000000405031227 */ /* 0x001fca00078e00ff */
[----:B-1----:R-:W-:Y:S02]  /*1680*/  @P1 SHF.R.U32.HI R5, RZ, R6, R3 ;  /* 0x00000006ff051219 */ /* 0x002fe40000011603 */
[----:B------:R-:W-:-:S03]  /*1690*/  SHF.R.U32.HI R3, RZ, 0x1f, R0 ;  /* 0x0000001fff037819 */ /* 0x000fc60000011600 */
[----:B------:R-:W-:Y:S01]  /*16a0*/  IMAD.IADD R5, R160, 0x1, R5 ;  /* 0x00000001a0057824 */ /* 0x000fe200078e0205 */
[----:B------:R-:W-:-:S03]  /*16b0*/  LEA.HI.SX32 R3, R0, R3, 0x1c ;  /* 0x0000000300037211 */ /* 0x000fc600078fe2ff */
[----:B------:R-:W-:Y:S01]  /*16c0*/  VIADD R0, R5, -UR4 ;  /* 0x8000000405007c36 */ /* 0x000fe20008000000 */
[----:B------:R-:W-:Y:S01]  /*16d0*/  VIMNMX R11, R3, R2, PT ;  /* 0x00000002030b7248 */ /* 0x000fe20003fe0100 */
        /* <DEDUP_REMOVED lines=10> */
.L_x_10903:
[----:B------:R-:W-:-:S13]  /*1780*/  ISETP.NE.AND P0, PT, R9, 0x1, PT ;  /* 0x000000010900780c */ /* 0x000fda0003f05270 */
[----:B------:R-:W0:Y:S02]  /*1790*/  @P0 LDC.64 R2, c[0x0][0xae0] ;  /* 0x0002b800ff020b82 */ /* 0x000e240000000a00 */
[----:B0-----:R-:W-:-:S05]  /*17a0*/  @P0 IMAD.HI.U32 R2, R5, R2, RZ ;  /* 0x0000000205020227 */ /* 0x001fca00078e00ff */
[----:B------:R-:W-:-:S07]  /*17b0*/  @P0 SHF.R.U32.HI R5, RZ, R3, R2 ;  /* 0x00000003ff050219 */ /* 0x000fce0000011602 */
.L_x_10904:
[----:B------:R-:W-:-:S05]  /*17c0*/  IMAD R5, R5, R9, RZ ;  /* 0x0000000905057224 */ /* 0x000fca00078e02ff */
[----:B------:R-:W-:-:S07]  /*17d0*/  VIMNMX R0, R0, R5, !PT ;  /* 0x0000000500007248 */ /* 0x000fce0007fe0100 */
.L_x_10902:
[----:B------:R-:W-:Y:S01]  /*17e0*/  IMAD.HI R0, R0, 0x2aaaaaab, RZ ;  /* 0x2aaaaaab00007827 */ /* 0x000fe200078e02ff */
[----:B------:R-:W-:-:S04]  /*17f0*/  LOP3.LUT R192, R233, 0xffff, RZ, 0xc0, !PT ;  /* 0x0000ffffe9c07812 */ /* 0x000fc800078ec0ff */
[----:B------:R-:W-:-:S04]  /*1800*/  SHF.R.U32.HI R3, RZ, 0x1f, R0 ;  /* 0x0000001fff037819 */ /* 0x000fc80000011600 */
[----:B------:R-:W-:-:S04]  /*1810*/  LEA.HI.SX32 R3, R0, R3, 0x1c ;  /* 0x0000000300037211 */ /* 0x000fc800078fe2ff */
        /* <DEDUP_REMOVED lines=35> */
.L_x_10905:
[----:B------:R-:W-:Y:S01]  /*1a50*/  IMAD R192, R192, R3, R8 ;  /* 0x00000003c0c07224 */ /* 0x000fe200078e0208 */
[----:B------:R-:W-:-:S04]  /*1a60*/  PLOP3.LUT P0, PT, PT, PT, PT, 0x80, 0x0 ;  /* 0x000000000000781c */ /* 0x000fc80003f0f070 */
[----:B------:R-:W-:-:S04]  /*1a70*/  VIADDMNMX R154, R192, R3, R11, PT ;  /* 0x00000003c09a7246 */ /* 0x000fc8000380010b */
[----:B------:R-:W-:-:S13]  /*1a80*/  ISETP.GT.AND P1, PT, R154, R192, PT ;  /* 0x000000c09a00720c */ /* 0x000fda0003f24270 */
[----:B------:R-:W-:Y:S05]  /*1a90*/  @!P1 BRA `(.L_x_10906) ;  /* 0x0000029800889947 */ /* 0x000fea0003800000 */
[----:B------:R-:W-:Y:S01]  /*1aa0*/  SHF.R.S32.HI R0, RZ, 0x1f, R31 ;  /* 0x0000001fff007819 */ /* 0x000fe2000001141f */
[----:B------:R-:W-:Y:S01]  /*1ab0*/  VIADD R15, R72, 0x18400 ;  /* 0x00018400480f7836 */ /* 0x000fe20000000000 */
[----:B------:R-:W-:Y:S01]  /*1ac0*/  STL.64 [R1+0x78], RZ ;  /* 0x000078ff01007387 */ /* 0x000fe20000100a00 */
[----:B------:R-:W-:Y:S01]  /*1ad0*/  IMAD.MOV.U32 R4, RZ, RZ, 0x1 ;  /* 0x00000001ff047424 */ /* 0x000fe200078e00ff */
[----:B------:R-:W-:Y:S01]  /*1ae0*/  LEA.HI R28, R0, R31, RZ, 0x7 ;  /* 0x0000001f001c7211 */ /* 0x000fe200078f38ff */
[----:B------:R-:W-:Y:S01]  /*1af0*/  IMAD.MOV.U32 R5, RZ, RZ, RZ ;  /* 0x000000ffff057224 */ /* 0x000fe200078e00ff */
[----:B------:R-:W-:Y:S01]  /*1b00*/  STL.128 [R1+0xb0], RZ ;  /* 0x0000b0ff01007387 */ /* 0x000fe20000100c00 */
[----:B------:R-:W-:Y:S01]  /*1b10*/  IMAD.MOV.U32 R6, RZ, RZ, 0x1 ;  /* 0x00000001ff067424 */ /* 0x000fe200078e00ff */
[----:B------:R-:W-:Y:S01]  /*1b20*/  SHF.R.S32.HI R61, RZ, 0x7, R28 ;  /* 0x00000007ff3d7819 */ /* 0x000fe2000001141c */
[----:B------:R-:W-:Y:S01]  /*1b30*/  IMAD.MOV.U32 R7, RZ, RZ, RZ ;  /* 0x000000ffff077224 */ /* 0x000fe200078e00ff */
[----:B------:R-:W-:Y:S01]  /*1b40*/  STL.128 [R1+0xc0], RZ ;  /* 0x0000c0ff01007387 */ /* 0x000fe20000100c00 */
[----:B------:R-:W-:Y:S01]  /*1b50*/  IMAD.MOV.U32 R12, RZ, RZ, 0x1 ;  /* 0x00000001ff0c7424 */ /* 0x000fe200078e00ff */
[----:B------:R-:W-:Y:S01]  /*1b60*/  LOP3.LUT P0, RZ, R15, 0x1bf, RZ, 0xc0, !PT ;  /* 0x000001bf0fff7812 */ /* 0x000fe2000780c0ff */
[----:B------:R-:W-:Y:S01]  /*1b70*/  IMAD.MOV.U32 R13, RZ, RZ, RZ ;  /* 0x000000ffff0d7224 */ /* 0x000fe200078e00ff */
[----:B------:R-:W0:Y:S01]  /*1b80*/  SHFL.IDX PT, R0, R61, RZ, 0x1f ;  /* 0x00001fff3d007589 */ /* 0x000e2200000e0000 */
[----:B------:R-:W-:-:S02]  /*1b90*/  IMAD.MOV.U32 R11, RZ, RZ, 0x40000040 ;  /* 0x40000040ff0b7424 */ /* 0x000fc400078e00ff */
[----:B------:R-:W-:Y:S01]  /*1ba0*/  IMAD.MOV.U32 R9, RZ, RZ, 0x40000040 ;  /* 0x40000040ff097424 */ /* 0x000fe200078e00ff */
[----:B------:R1:W-:Y:S04]  /*1bb0*/  STL.128 [R1+0x80], R4 ;  /* 0x0000800401007387 */ /* 0x0003e80000100c00 */
[----:B------:R2:W-:Y:S04]  /*1bc0*/  STL.64 [R1+0x90], R12 ;  /* 0x0000900c01007387 */ /* 0x0005e80000100a00 */
[----:B------:R3:W-:Y:S04]  /*1bd0*/  STL.128 [R1+0xd0], RZ ;  /* 0x0000d0ff01007387 */ /* 0x0007e80000100c00 */
[----:B------:R3:W-:Y:S01]  /*1be0*/  STL.128 [R1+0xe0], RZ ;  /* 0x0000e0ff01007387 */ /* 0x0007e20000100c00 */
[----:B-1----:R-:W-:-:S03]  /*1bf0*/  IMAD.MOV.U32 R5, RZ, RZ, 0x40000040 ;  /* 0x40000040ff057424 */ /* 0x002fc600078e00ff */
[----:B------:R3:W-:Y:S01]  /*1c00*/  STL.128 [R1+0xf0], RZ ;  /* 0x0000f0ff01007387 */ /* 0x0007e20000100c00 */
[----:B------:R-:W-:Y:S01]  /*1c10*/  IMAD.MOV.U32 R7, RZ, RZ, 0x40000040 ;  /* 0x40000040ff077424 */ /* 0x000fe200078e00ff */
[----:B0-----:R-:W-:Y:S01]  /*1c20*/  LEA.HI R2, R0, R0, RZ, 0x1 ;  /* 0x0000000000027211 */ /* 0x001fe200078f08ff */
[----:B--2---:R-:W-:Y:S01]  /*1c30*/  IMAD.MOV.U32 R13, RZ, RZ, 0x40000040 ;  /* 0x40000040ff0d7424 */ /* 0x004fe200078e00ff */
[----:B------:R3:W-:Y:S02]  /*1c40*/  STL.128 [R1+0x100], RZ ;  /* 0x000100ff01007387 */ /* 0x0007e40000100c00 */
[----:B------:R-:W-:Y:S01]  /*1c50*/  LOP3.LUT R3, R2, 0x7fffe, RZ, 0xc0, !PT ;  /* 0x0007fffe02037812 */ /* 0x000fe200078ec0ff */
[----:B------:R-:W-:-:S04]  /*1c60*/  VIADD R2, R72, 0x1c400 ;  /* 0x0001c40048027836 */ /* 0x000fc80000000000 */
[----:B------:R-:W-:Y:S01]  /*1c70*/  IMAD.IADD R0, R0, 0x1, -R3 ;  /* 0x0000000100007824 */ /* 0x000fe200078e0a03 */
[----:B------:R-:W-:Y:S01]  /*1c80*/  SHF.R.U32.HI R2, RZ, 0x4, R2 ;  /* 0x00000004ff027819 */ /* 0x000fe20000011602 */
[----:B------:R-:W-:Y:S02]  /*1c90*/  VIADD R3, R72, 0x400 ;  /* 0x0000040048037836 */ /* 0x000fe40000000000 */
[----:B------:R-:W-:Y:S01]  /*1ca0*/  IMAD R0, R0, 0x2000, R15 ;  /* 0x0000200000007824 */ /* 0x000fe200078e020f */
[----:B------:R-:W-:Y:S02]  /*1cb0*/  LOP3.LUT R2, R2, 0x3fff, RZ, 0xc0, !PT ;  /* 0x00003fff02027812 */ /* 0x000fe400078ec0ff */
[----:B------:R-:W-:Y:S01]  /*1cc0*/  SHF.R.U32.HI R3, RZ, 0x4, R3 ;  /* 0x00000004ff037819 */ /* 0x000fe20000011603 */
[----:B------:R-:W-:Y:S01]  /*1cd0*/  VIADD R8, R0, 0xa000 ;  /* 0x0000a00000087836 */ /* 0x000fe20000000000 */
[----:B------:R-:W-:Y:S02]  /*1ce0*/  SHF.R.U32.HI R0, RZ, 0x4, R0 ;  /* 0x00000004ff007819 */ /* 0x000fe40000011600 */
[----:B------:R-:W-:-:S02]  /*1cf0*/  LOP3.LUT R2, R2, 0x10000, RZ, 0xfc, !PT ;  /* 0x0001000002027812 */ /* 0x000fc400078efcff */
[----:B------:R-:W-:Y:S02]  /*1d00*/  SHF.R.U32.HI R8, RZ, 0x4, R8 ;  /* 0x00000004ff087819 */ /* 0x000fe40000011608 */
[----:B------:R-:W-:Y:S01]  /*1d10*/  LOP3.LUT R3, R3, 0x3fff, RZ, 0xc0, !PT ;  /* 0x00003fff03037812 */ /* 0x000fe200078ec0ff */
[----:B------:R-:W-:Y:S01]  /*1d20*/  IMAD.MOV.U32 R4, RZ, RZ, R2 ;  /* 0x000000ffff047224 */ /* 0x000fe200078e0002 */
[----:B------:R-:W-:Y:S02]  /*1d30*/  LOP3.LUT R0, R0, 0x3fff, RZ, 0xc0, !PT ;  /* 0x00003fff00007812 */ /* 0x000fe400078ec0ff */
[----:B------:R-:W-:Y:S02]  /*1d40*/  LOP3.LUT R8, R8, 0x3fff, RZ, 0xc0, !PT ;  /* 0x00003fff08087812 */ /* 0x000fe400078ec0ff */
[C---:B------:R-:W-:Y:S02]  /*1d50*/  LOP3.LUT R6, R3.reuse, 0x3000000, RZ, 0xfc, !PT ;  /* 0x0300000003067812 */ /* 0x040fe400078efcff */
[----:B------:R-:W-:-:S02]  /*1d60*/  LOP3.LUT R10, R3, 0x10000, RZ, 0xfc, !PT ;  /* 0x00010000030a7812 */ /* 0x000fc400078efcff */
[----:B------:R-:W-:Y:S01]  /*1d70*/  LOP3.LUT R12, R0, 0x10000, RZ, 0xfc, !PT ;  /* 0x00010000000c7812 */ /* 0x000fe200078efcff */
[----:B------:R3:W-:Y:S01]  /*1d80*/  STL.128 [R1+0xa0], R4 ;  /* 0x0000a00401007387 */ /* 0x0007e20000100c00 */
[----:B------:R-:W-:-:S03]  /*1d90*/  LOP3.LUT R8, R8, 0x10000, RZ, 0xfc, !PT ;  /* 0x0001000008087812 */ /* 0x000fc600078efcff */
[----:B------:R3:W-:Y:S04]  /*1da0*/  STL.64 [R1+0x98], R12 ;  /* 0x0000980c01007387 */ /* 0x0007e80000100a00 */
[----:B------:R3:W-:Y:S01]  /*1db0*/  STL.128 [R1+0x110], R8 ;  /* 0x0001100801007387 */ /* 0x0007e20000100c00 */
[----:B------:R-:W-:Y:S05]  /*1dc0*/  @!P0 BRA `(.L_x_10907) ;  /* 0x0000000000408947 */ /* 0x000fea0003800000 */
[----:B------:R-:W-:Y:S01]  /*1dd0*/  MOV R0, 0x0 ;  /* 0x0000000000007802 */ /* 0x000fe20000000f00 */
[----:B------:R-:W-:Y:S01]  /*1de0*/  ULDC.64 UR4, c[0x4][0x118] ;  /* 0x0100460000047ab9 */ /* 0x000fe20000000a00 */
[----:B------:R-:W-:Y:S01]  /*1df0*/  ULDC.64 UR6, c[0x4][0x38] ;  /* 0x01000e0000067ab9 */ /* 0x000fe20000000a00 */
[----:B---3--:R-:W-:Y:S01]  /*1e00*/  IMAD.U32 R4, RZ, RZ, UR4 ;  /* 0x00000004ff047e24 */ /* 0x008fe2000f8e00ff */
        /* <DEDUP_REMOVED lines=12> */
.L_x_10907:
[----:B------:R-:W2:Y:S01]  /*1ed0*/  LDL R15, [R1+0x21c] ;  /* 0x00021c00010f7983 */ /* 0x000ea20000100800 */
[----:B------:R-:W-:Y:S01]  /*1ee0*/  LOP3.LUT R0, R28, 0xffffff80, RZ, 0xc0, !PT ;  /* 0xffffff801c007812 */ /* 0x000fe200078ec0ff */
[----:B---3--:R-:W0:Y:S01]  /*1ef0*/  LDC.64 R4, c[0x0][0xad8] ;  /* 0x0002b600ff047b82 */ /* 0x008e220000000a00 */
[----:B------:R-:W-:Y:S01]  /*1f00*/  LEA.HI R10, R61, R61, RZ, 0x1 ;  /* 0x0000003d3d0a7211 */ /* 0x000fe200078f08ff */
[----:B------:R-:W-:Y:S01]  /*1f10*/  VIADD R14, R64, 0xffffff80 ;  /* 0xffffff80400e7836 */ /* 0x000fe20000000000 */
[----:B------:R1:W-:Y:S01]  /*1f20*/  STL.64 [R1+0x128], R26 ;  /* 0x0001281a01007387 */ /* 0x0003e20000100a00 */
[----:B------:R-:W-:Y:S01]  /*1f30*/  IMAD.IADD R0, R31, 0x1, -R0 ;  /* 0x000000011f007824 */ /* 0x000fe200078e0a00 */
[----:B------:R-:W-:Y:S01]  /*1f40*/  LOP3.LUT R10, R10, 0x3fffffe, RZ, 0xc0, !PT ;  /* 0x03fffffe0a0a7812 */ /* 0x000fe200078ec0ff */
[----:B------:R-:W-:Y:S01]  /*1f50*/  BSSY B0, `(.L_x_10908) ;  /* 0x0000029000007945 */ /* 0x000fe20003800000 */
[----:B------:R1:W-:Y:S01]  /*1f60*/  STL.64 [R1+0x130], R16 ;  /* 0x0001301001007387 */ /* 0x0003e20000100a00 */
[----:B------:R-:W3:Y:S01]  /*1f70*/  LDC.64 R2, c[0x0][0xae0] ;  /* 0x0002b800ff027b82 */ /* 0x000ee20000000a00 */
[----:B------:R-:W-:Y:S01]  /*1f80*/  SHF.R.S32.HI R7, RZ, 0x1f, R0 ;  /* 0x0000001fff077819 */ /* 0x000fe20000011400 */
[----:B------:R-:W-:Y:S01]  /*1f90*/  IMAD.IADD R11, R61, 0x1, -R10 ;  /* 0x000000013d0b7824 */ /* 0x000fe200078e0a0a */
[----:B------:R1:W-:Y:S02]  /*1fa0*/  STL [R1+0x13c], R14 ;  /* 0x00013c0e01007387 */ /* 0x0003e40000100800 */
[----:B------:R-:W-:-:S02]  /*1fb0*/  LEA.HI R8, R7, R0, RZ, 0x2 ;  /* 0x0000000007087211 */ /* 0x000fc400078f10ff */
[----:B------:R-:W-:Y:S01]  /*1fc0*/  LEA.HI R7, R7, R0, RZ, 0x5 ;  /* 0x0000000007077211 */ /* 0x000fe200078f28ff */
[----:B------:R-:W4:Y:S01]  /*1fd0*/  LDC R28, c[0x0][0x288] ;  /* 0x0000a200ff1c7b82 */ /* 0x000f220000000800 */
[--C-:B------:R-:W-:Y:S01]  /*1fe0*/  SHF.R.S32.HI R6, RZ, 0x2, R8.reuse ;  /* 0x00000002ff067819 */ /* 0x100fe20000011408 */
[----:B------:R1:W-:Y:S01]  /*1ff0*/  STL.U8 [R1+0x138], RZ ;  /* 0x000138ff01007387 */ /* 0x0003e20000100000 */
[----:B------:R-:W-:Y:S02]  /*2000*/  SHF.R.S32.HI R9, RZ, 0x1f, R8 ;  /* 0x0000001fff097819 */ /* 0x000fe40000011408 */
[----:B------:R-:W-:Y:S01]  /*2010*/  LOP3.LUT R13, R8, 0x7ffffffc, RZ, 0xc0, !PT ;  /* 0x7ffffffc080d7812 */ /* 0x000fe200078ec0ff */
[----:B------:R-:W-:Y:S01]  /*2020*/  IMAD.MOV.U32 R8, RZ, RZ, RZ ;  /* 0x000000ffff087224 */ /* 0x000fe200078e00ff */
[----:B------:R-:W-:Y:S01]  /*2030*/  LEA.HI R9, R9, R6, RZ, 0x3 ;  /* 0x0000000609097211 */ /* 0x000fe200078f18ff */
[----:B------:R-:W4:Y:S01]  /*2040*/  LDC R30, c[0x0][0xad4] ;  /* 0x0002b500ff1e7b82 */ /* 0x000f220000000800 */
[----:B0-----:R-:W-:Y:S01]  /*2050*/  IMAD.MOV.U32 R31, RZ, RZ, R4 ;  /* 0x000000ffff1f7224 */ /* 0x001fe200078e0004 */
[----:B------:R1:W-:Y:S01]  /*2060*/  STL.U8 [R1+0x16c], RZ ;  /* 0x00016cff01007387 */ /* 0x0003e20000100000 */
[----:B------:R-:W-:Y:S01]  /*2070*/  LOP3.LUT R9, R9, 0xfffffff8, RZ, 0xc0, !PT ;  /* 0xfffffff809097812 */ /* 0x000fe200078ec0ff */
[----:B------:R-:W-:-:S04]  /*2080*/  IMAD.IADD R0, R0, 0x1, -R13 ;  /* 0x0000000100007824 */ /* 0x000fc800078e0a0d */
[----:B------:R-:W-:Y:S01]  /*2090*/  IMAD.IADD R10, R6, 0x1, -R9 ;  /* 0x00000001060a7824 */ /* 0x000fe200078e0a09 */
[----:B------:R-:W-:Y:S01]  /*20a0*/  SHF.R.S32.HI R9, RZ, 0x5, R7 ;  /* 0x00000005ff097819 */ /* 0x000fe20000011407 */
[----:B------:R-:W0:Y:S01]  /*20b0*/  LDC R20, c[0x0][0x450] ;  /* 0x00011400ff147b82 */ /* 0x000e220000000800 */
[----:B------:R-:W-:-:S03]  /*20c0*/  IMAD.SHL.U32 R13, R0, 0x2, RZ ;  /* 0x00000002000d7824 */ /* 0x000fc600078e00ff */
[----:B------:R-:W-:Y:S02]  /*20d0*/  IMAD R10, R9, 0x10, R10 ;  /* 0x00000010090a7824 */ /* 0x000fe400078e020a */
[----:B------:R-:W-:Y:S02]  /*20e0*/  IMAD.MOV.U32 R9, RZ, RZ, R5 ;  /* 0x000000ffff097224 */ /* 0x000fe400078e0005 */
[----:B------:R-:W5:Y:S01]  /*20f0*/  LDC.64 R6, c[0x0][0x448] ;  /* 0x00011200ff067b82 */ /* 0x000f620000000a00 */
[----:B------:R-:W-:Y:S02]  /*2100*/  IMAD R12, R11, 0x40, R10 ;  /* 0x000000400b0c7824 */ /* 0x000fe400078e020a */
[----:B---3--:R-:W-:-:S03]  /*2110*/  IMAD.MOV.U32 R10, RZ, RZ, R2 ;  /* 0x000000ffff0a7224 */ /* 0x008fc600078e0002 */
[----:B------:R1:W-:Y:S04]  /*2120*/  STL.64 [R1+0x120], R12 ;  /* 0x0001200c01007387 */ /* 0x0003e80000100a00 */
[----:B----4-:R1:W-:Y:S04]  /*2130*/  STL.128 [R1+0x140], R28 ;  /* 0x0001401c01007387 */ /* 0x0103e80000100c00 */
[----:B0-----:R1:W-:Y:S04]  /*2140*/  STL [R1+0x168], R20 ;  /* 0x0001681401007387 */ /* 0x0013e80000100800 */
[----:B-----5:R1:W-:Y:S01]  /*2150*/  STL.64 [R1+0x160], R6 ;  /* 0x0001600601007387 */ /* 0x0203e20000100a00 */
[----:B--2---:R-:W-:-:S04]  /*2160*/  LEA.HI R11, R15, R15, RZ, 0x1 ;  /* 0x0000000f0f0b7211 */ /* 0x004fc800078f08ff */
[----:B------:R-:W-:Y:S01]  /*2170*/  LOP3.LUT R0, R11, 0xfffffffe, RZ, 0xc0, !PT ;  /* 0xfffffffe0b007812 */ /* 0x000fe200078ec0ff */
[----:B------:R-:W-:-:S04]  /*2180*/  IMAD.MOV.U32 R11, RZ, RZ, R3 ;  /* 0x000000ffff0b7224 */ /* 0x000fc800078e0003 */
[----:B------:R-:W-:Y:S01]  /*2190*/  IMAD.IADD R0, R15, 0x1, -R0 ;  /* 0x000000010f007824 */ /* 0x000fe200078e0a00 */
[----:B------:R1:W-:Y:S04]  /*21a0*/  STL.128 [R1+0x150], R8 ;  /* 0x0001500801007387 */ /* 0x0003e80000100c00 */
[----:B------:R-:W-:-:S04]  /*21b0*/  SHF.L.U32 R15, R0, 0x1f, RZ ;  /* 0x0000001f000f7819 */ /* 0x000fc800000006ff */
[----:B------:R-:W0:Y:S02]  /*21c0*/  SYNCS.PHASECHK.TRANS64.TRYWAIT P0, [R72+URZ+0x32400], R15 ;  /* 0x0324000f480075a7 */ /* 0x000e24000800017f */
[----:B01----:R-:W-:Y:S05]  /*21d0*/  @!P0 BRA `(.L_x_10909) ;  /* 0x0000030800148947 */ /* 0x003fea0003800000 */
.L_x_11094:
[----:B------:R-:W-:Y:S05]  /*21e0*/  BSYNC B0 ;  /* 0x0000000000007941 */ /* 0x000fea0003800000 */
.L_x_10908:
[----:B------:R-:W2:Y:S04]  /*21f0*/  LDL R16, [R1+0x860] ;  /* 0x0008600001107983 */ /* 0x000ea80000100800 */
[----:B------:R-:W3:Y:S04]  /*2200*/  LDL R10, [R1+0x1c] ;  /* 0x00001c00010a7983 */ /* 0x000ee80000100800 */
[----:B------:R1:W5:Y:S01]  /*2210*/  LDL.64 R8, [R1+0x210] ;  /* 0x0002100001087983 */ /* 0x0003620000100a00 */
[----:B------:R-:W-:Y:S01]  /*2220*/  IMAD.MOV.U32 R12, RZ, RZ, R34 ;  /* 0x000000ffff0c7224 */ /* 0x000fe200078e0022 */
[----:B------:R-:W-:Y:S01]  /*2230*/  IADD3 R0, P0, R18, 0x450, RZ ;  /* 0x0000045012007810 */ /* 0x000fe20007f1e0ff */
[----:B------:R-:W-:Y:S01]  /*2240*/  IMAD.MOV.U32 R13, RZ, RZ, R35 ;  /* 0x000000ffff0d7224 */ /* 0x000fe200078e0023 */
[----:B------:R-:W-:Y:S05]  /*2250*/  WARPSYNC.ALL ;  /* 0x0000000000007948 */ /* 0x000fea0003800000 */
[----:B------:R-:W-:Y:S01]  /*2260*/  IMAD.MOV.U32 R14, RZ, RZ, R60 ;  /* 0x000000ffff0e7224 */ /* 0x000fe200078e003c */
[----:B------:R-:W-:Y:S01]  /*2270*/  BSSY B0, `(.L_x_10910) ;  /* 0x0000033000007945 */ /* 0x000fe20003800000 */
[----:B0-----:R-:W-:-:S02]  /*2280*/  IMAD.MOV.U32 R15, RZ, RZ, R63 ;  /* 0x000000ffff0f7224 */ /* 0x001fc400078e003f */
[----:B------:R-:W-:Y:S02]  /*2290*/  IMAD.X R11, RZ, RZ, R19, P0 ;  /* 0x000000ffff0b7224 */ /* 0x000fe400000e0613 */
[----:B------:R-:W-:Y:S01]  /*22a0*/  IMAD.MOV.U32 R26, RZ, RZ, R44 ;  /* 0x000000ffff1a7224 */ /* 0x000fe200078e002c */
[----:B------:R0:W-:Y:S01]  /*22b0*/  STL.128 [R1+0x170], R12 ;  /* 0x0001700c01007387 */ /* 0x0001e20000100c00 */
[----:B------:R-:W-:Y:S02]  /*22c0*/  IMAD.MOV.U32 R27, RZ, RZ, R37 ;  /* 0x000000ffff1b7224 */ /* 0x000fe400078e0025 */
[----:B------:R-:W-:Y:S02]  /*22d0*/  IMAD.MOV.U32 R17, RZ, RZ, R41 ;  /* 0x000000ffff117224 */ /* 0x000fe400078e0029 */
[----:B------:R-:W-:Y:S01]  /*22e0*/  VIADD R237, R73, 0x8 ;  /* 0x0000000849ed7836 */ /* 0x000fe20000000000 */
[----:B------:R-:W-:Y:S01]  /*22f0*/  STL.128 [R1+0x1a0], R24 ;  /* 0x0001a01801007387 */ /* 0x000fe20000100c00 */
[----:B0-----:R-:W-:-:S02]  /*2300*/  IMAD.MOV.U32 R12, RZ, RZ, R62 ;  /* 0x000000ffff0c7224 */ /* 0x001fc400078e003e */
[----:B------:R-:W-:Y:S02]  /*2310*/  IMAD.MOV.U32 R13, RZ, RZ, R65 ;  /* 0x000000ffff0d7224 */ /* 0x000fe400078e0041 */
[----:B------:R-:W-:Y:S02]  /*2320*/  IMAD.MOV.U32 R14, RZ, RZ, R58 ;  /* 0x000000ffff0e7224 */ /* 0x000fe400078e003a */
[----:B------:R-:W-:-:S05]  /*2330*/  IMAD.MOV.U32 R15, RZ, RZ, R59 ;  /* 0x000000ffff0f7224 */ /* 0x000fca00078e003b */
[----:B------:R0:W-:Y:S02]  /*2340*/  STL.128 [R1+0x190], R12 ;  /* 0x0001900c01007387 */ /* 0x0001e40000100c00 */
[----:B0-----:R-:W-:Y:S02]  /*2350*/  IMAD.MOV.U32 R12, RZ, RZ, R56 ;  /* 0x000000ffff0c7224 */ /* 0x001fe400078e0038 */
        /* <DEDUP_REMOVED lines=22> */
[----:B--2---:R-:W-:Y:S02]  /*24c0*/  IMAD.MOV.U32 R12, RZ, RZ, R16 ;  /* 0x000000ffff0c7224 */ /* 0x004fe400078e0010 */
[----:B------:R-:W-:Y:S01]  /*24d0*/  IMAD.MOV.U32 R16, RZ, RZ, R32 ;  /* 0x000000ffff107224 */ /* 0x000fe200078e0020 */
[----:B---3--:R-:W-:-:S02]  /*24e0*/  LOP3.LUT R0, R10, 0x1, RZ, 0xfc, !PT ;  /* 0x000000010a007812 */ /* 0x008fc400078efcff */
[----:B------:R0:W-:Y:S01]  /*24f0*/  STL.128 [R1+0x1f0], R12 ;  /* 0x0001f00c01007387 */ /* 0x0001e20000100c00 */
[----:B------:R1:W-:Y:S01]  /*2500*/  BAR.SYNC.DEFER_BLOCKING R237, 0x100 ;  /* 0x000400ed0000751d */ /* 0x0003e20000010000 */
[----:B------:R-:W-:-:S05]  /*2510*/  ISETP.NE.AND P1, PT, R0, 0x3, PT ;  /* 0x000000030000780c */ /* 0x000fca0003f25270 */
[----:B------:R1:W-:Y:S01]  /*2520*/  STL.128 [R1+0x180], R16 ;  /* 0x0001801001007387 */ /* 0x0003e20000100c00 */
[----:B0-----:R-:W-:Y:S02]  /*2530*/  IMAD.MOV.U32 R12, RZ, RZ, R48 ;  /* 0x000000ffff0c7224 */ /* 0x001fe400078e0030 */
[----:B------:R-:W-:Y:S02]  /*2540*/  IMAD.MOV.U32 R13, RZ, RZ, R45 ;  /* 0x000000ffff0d7224 */ /* 0x000fe400078e002d */
[----:B------:R-:W-:Y:S02]  /*2550*/  IMAD.MOV.U32 R14, RZ, RZ, R43 ;  /* 0x000000ffff0e7224 */ /* 0x000fe400078e002b */
[----:B------:R-:W-:-:S05]  /*2560*/  IMAD.MOV.U32 R15, RZ, RZ, R46 ;  /* 0x000000ffff0f7224 */ /* 0x000fca00078e002e */
[----:B------:R1:W-:Y:S01]  /*2570*/  STL.128 [R1+0x200], R12 ;  /* 0x0002000c01007387 */ /* 0x0003e20000100c00 */
[----:B------:R-:W-:Y:S05]  /*2580*/  @!P1 BRA `(.L_x_10911) ;  /* 0x0000000000049947 */ /* 0x000fea0003800000 */
[----:B------:R-:W-:Y:S01]  /*2590*/  BPT.TRAP 0x1 ;  /* 0x000000040000795c */ /* 0x000fe20000300000 */
.L_x_10911:
[----:B------:R-:W-:Y:S05]  /*25a0*/  BSYNC B0 ;  /* 0x0000000000007941 */ /* 0x000fea0003800000 */
.L_x_10910:
[----:B------:R-:W2:Y:S01]  /*25b0*/  LDL.64 R10, [R1+0x8] ;  /* 0x00000800010a7983 */ /* 0x000ea20000100a00 */
[----:B-----5:R-:W-:Y:S01]  /*25c0*/  SHF.L.U32 R9, R9, 0x1f, RZ ;  /* 0x0000001f09097819 */ /* 0x020fe200000006ff */
[----:B------:R-:W-:Y:S01]  /*25d0*/  BSSY B0, `(.L_x_10912) ;  /* 0x0000006000007945 */ /* 0x000fe20003800000 */
[----:B--2---:R-:W-:-:S05]  /*25e0*/  MOV R11, R10 ;  /* 0x0000000a000b7202 */ /* 0x004fca0000000f00 */
[----:B------:R-:W-:-:S04]  /*25f0*/  IMAD R8, R8, 0x8, R11 ;  /* 0x0000000808087824 */ /* 0x000fc800078e020b */
[----:B------:R0:W2:Y:S01]  /*2600*/  SYNCS.PHASECHK.TRANS64.TRYWAIT P0, [R8+URZ], R9 ;  /* 0x00000009080075a7 */ /* 0x0000a2000800017f */
[----:B------:R-:W-:Y:S05]  /*2610*/  @!P1 BRA `(.L_x_10913) ;  /* 0x0000000000049947 */ /* 0x000fea0003800000 */
[----:B------:R-:W-:Y:S01]  /*2620*/  BPT.TRAP 0x1 ;  /* 0x000000040000795c */ /* 0x000fe20000300000 */
.L_x_10913:
[----:B------:R-:W-:Y:S05]  /*2630*/  BSYNC B0 ;  /* 0x0000000000007941 */ /* 0x000fea0003800000 */
.L_x_10912:
[----:B------:R-:W-:Y:S04]  /*2640*/  BSSY B0, `(.L_x_10914) ;  /* 0x0000004000007945 */ /* 0x000fe80003800000 */
[----:B--2---:R-:W-:Y:S05]  /*2650*/  @P0 BRA `(.L_x_10915) ;  /* 0x0000000000080947 */ /* 0x004fea0003800000 */
[----:B------:R-:W2:Y:S02]  /*2660*/  SYNCS.PHASECHK.TRANS64.TRYWAIT P0, [R8+URZ], R9 ;  /* 0x00000009080075a7 */ /* 0x000ea4000800017f */
[----:B--2---:R-:W-:Y:S05]  /*2670*/  @!P0 BRA `(.L_x_10916) ;  /* 0x0000030400008947 */ /* 0x004fea0003800000 */
.L_x_10915:
[----:B------:R-:W-:Y:S05]  /*2680*/  BSYNC B0 ;  /* 0x0000000000007941 */ /* 0x000fea0003800000 */
.L_x_10914:
[----:B-1----:R-:W3:Y:S04]  /*2690*/  LDL R13, [R1+0x210] ;  /* 0x00021000010d7983 */ /* 0x002ee80000100800 */
[----:B0-2---:R-:W3:Y:S01]  /*26a0*/  LDL.64 R8, [R1+0xa0] ;  /* 0x0000a00001087983 */ /* 0x005ee20000100a00 */
[----:B------:R-:W-:Y:S05]  /*26b0*/  WARPSYNC.ALL ;  /* 0x0000000000007948 */ /* 0x000fea0003800000 */
[----:B------:R-:W2:Y:S04]  /*26c0*/  LDL.64 R20, [R1+0x98] ;  /* 0x0000980001147983 */ /* 0x000ea80000100a00 */
[----:B------:R-:W4:Y:S04]  /*26d0*/  LDL.64 R10, [R1+0x98] ;  /* 0x00009800010a7983 */ /* 0x000f280000100a00 */
[----:B------:R-:W5:Y:S01]  /*26e0*/  LDL.64 R14, [R1+0x98] ;  /* 0x00009800010e7983 */ /* 0x000f620000100a00 */
[----:B---3--:R-:W-:-:S03]  /*26f0*/  IMAD R8, R13, 0x300, R8 ;  /* 0x000003000d087824 */ /* 0x008fc600078e0208 */
[----:B------:R-:W3:Y:S01]  /*2700*/  LDL.64 R16, [R1+0x98] ;  /* 0x0000980001107983 */ /* 0x000ee20000100a00 */
[----:B------:R-:W-:Y:S02]  /*2710*/  R2UR UR7, R9 ;  /* 0x00000000090772ca */ /* 0x000fe400000e0000 */
[C---:B------:R-:W-:Y:S01]  /*2720*/  R2UR UR6, R8.reuse ;  /* 0x00000000080672ca */ /* 0x040fe200000e0000 */
[----:B------:R-:W-:Y:S01]  /*2730*/  WARPGROUP.ARRIVE ;  /* 0x00000000000079c5 */ /* 0x000fe20000000000 */
[----:B------:R-:W3:Y:S01]  /*2740*/  LDL R0, [R1+0x21c] ;  /* 0x00021c0001007983 */ /* 0x000ee20000100800 */
[----:B------:R-:W-:Y:S01]  /*2750*/  VIADD R12, R8, 0x2 ;  /* 0x00000002080c7836 */ /* 0x000fe20000000000 */
[----:B------:R-:W-:Y:S01]  /*2760*/  BSSY B0, `(.L_x_10917) ;  /* 0x000002d000007945 */ /* 0x000fe20003800000 */
[----:B------:R-:W-:Y:S01]  /*2770*/  IMAD.MOV.U32 R13, RZ, RZ, R9 ;  /* 0x000000ffff0d7224 */ /* 0x000fe200078e0009 */
[----:B------:R0:W-:Y:S01]  /*2780*/  STL [R1+0x80], RZ ;  /* 0x000080ff01007387 */ /* 0x0001e20000100800 */
[----:B------:R-:W-:-:S05]  /*2790*/  IMAD.MOV.U32 R234, RZ, RZ, 0x1 ;  /* 0x00000001ffea7424 */ /* 0x000fca00078e00ff */
[----:B------:R0:W-:Y:S04]  /*27a0*/  STL [R1+0x80], R234 ;  /* 0x000080ea01007387 */ /* 0x0001e80000100800 */
[----:B------:R0:W-:Y:S04]  /*27b0*/  STL [R1+0x80], R234 ;  /* 0x000080ea01007387 */ /* 0x0001e80000100800 */
[----:B------:R0:W-:Y:S04]  /*27c0*/  STL [R1+0x80], R234 ;  /* 0x000080ea01007387 */ /* 0x0001e80000100800 */
[----:B------:R0:W-:Y:S01]  /*27d0*/  STL [R1+0x80], R234 ;  /* 0x000080ea01007387 */ /* 0x0001e20000100800 */
[----:B--2---:R-:W-:-:S02]  /*27e0*/  R2UR UR4, R20 ;  /* 0x00000000140472ca */ /* 0x004fc400000e0000 */
[----:B------:R-:W-:Y:S01]  /*27f0*/  R2UR UR5, R21 ;  /* 0x00000000150572ca */ /* 0x000fe200000e0000 */
[----:B----4-:R-:W-:Y:S02]  /*2800*/  VIADD R10, R10, 0x2 ;  /* 0x000000020a0a7836 */ /* 0x010fe40000000000 */
[----:B-----5:R-:W-:Y:S02]  /*2810*/  VIADD R14, R14, 0x4 ;  /* 0x000000040e0e7836 */ /* 0x020fe40000000000 */
[----:B---3--:R-:W-:-:S08]  /*2820*/  VIADD R16, R16, 0x6 ;  /* 0x0000000610107836 */ /* 0x008fd00000000000 */
[----:B------:R-:W-:Y:S01]  /*2830*/  HGMMA.64x96x16.F32.BF16 R24, gdesc[UR4], RZ, !UPT, gsb0 ;  /* 0x01600000041879f0 */ /* 0x000fe2000c0018ff */
[----:B------:R-:W-:Y:S02]  /*2840*/  R2UR UR6, R12 ;  /* 0x000000000c0672ca */ /* 0x000fe400000e0000 */
[----:B------:R-:W-:Y:S02]  /*2850*/  R2UR UR7, R13 ;  /* 0x000000000d0772ca */ /* 0x000fe400000e0000 */
[----:B------:R-:W-:Y:S01]  /*2860*/  R2UR UR4, R10 ;  /* 0x000000000a0472ca */ /* 0x000fe200000e0000 */
[C---:B------:R-:W-:Y:S01]  /*2870*/  VIADD R10, R8.reuse, 0x4 ;  /* 0x00000004080a7836 */ /* 0x040fe20000000000 */
[----:B------:R-:W-:Y:S01]  /*2880*/  R2UR UR5, R11 ;  /* 0x000000000b0572ca */ /* 0x000fe200000e0000 */
[----:B------:R-:W-:Y:S02]  /*2890*/  IMAD.MOV.U32 R11, RZ, RZ, R9 ;  /* 0x000000ffff0b7224 */ /* 0x000fe400078e0009 */
[----:B------:R-:W-:Y:S01]  /*28a0*/  VIADD R8, R8, 0x6 ;  /* 0x0000000608087836 */ /* 0x000fe20000000000 */
[----:B------:R-:W-:-:S02]  /*28b0*/  WARPGROUP.DEPBAR.LE gsb0, 0x0 ;  /* 0x00008000000079c5 */ /* 0x000fc40000010000 */
[----:B------:R-:W-:-:S07]  /*28c0*/  WARPGROUP.ARRIVE ;  /* 0x00000000000079c5 */ /* 0x000fce0000000000 */
[----:B------:R-:W-:Y:S01]  /*28d0*/  HGMMA.64x96x16.F32.BF16 R24, gdesc[UR4], R24, gsb0 ;  /* 0x01600000041879f0 */ /* 0x000fe20008001818 */
[----:B------:R-:W-:Y:S02]  /*28e0*/  R2UR UR6, R10 ;  /* 0x000000000a0672ca */ /* 0x000fe400000e0000 */
[----:B------:R-:W-:Y:S02]  /*28f0*/  R2UR UR7, R11 ;  /* 0x000000000b0772ca */ /* 0x000fe400000e0000 */
[----:B------:R-:W-:Y:S02]  /*2900*/  R2UR UR4, R14 ;  /* 0x000000000e0472ca */ /* 0x000fe400000e0000 */
[----:B------:R-:W-:Y:S02]  /*2910*/  R2UR UR5, R15 ;  /* 0x000000000f0572ca */ /* 0x000fe400000e0000 */
[----:B------:R-:W-:Y:S01]  /*2920*/  LEA.HI R10, R0, R0, RZ, 0x1 ;  /* 0x00000000000a7211 */ /* 0x000fe200078f08ff */
[----:B------:R-:W-:-:S02]  /*2930*/  WARPGROUP.DEPBAR.LE gsb0, 0x0 ;  /* 0x00008000000079c5 */ /* 0x000fc40000010000 */
[----:B------:R-:W-:-:S08]  /*2940*/  WARPGROUP.ARRIVE ;  /* 0x00000000000079c5 */ /* 0x000fd00000000000 */
[----:B------:R-:W-:Y:S01]  /*2950*/  HGMMA.64x96x16.F32.BF16 R24, gdesc[UR4], R24, gsb0 ;  /* 0x01600000041879f0 */ /* 0x000fe20008001818 */
[----:B------:R-:W-:Y:S02]  /*2960*/  R2UR UR6, R8 ;  /* 0x00000000080672ca */ /* 0x000fe400000e0000 */
[----:B------:R-:W-:Y:S02]  /*2970*/  R2UR UR7, R9 ;  /* 0x00000000090772ca */ /* 0x000fe400000e0000 */
[----:B------:R-:W-:Y:S02]  /*2980*/  R2UR UR4, R16 ;  /* 0x00000000100472ca */ /* 0x000fe400000e0000 */
[----:B------:R-:W-:Y:S02]  /*2990*/  R2UR UR5, R17 ;  /* 0x00000000110572ca */ /* 0x000fe400000e0000 */
[----:B------:R-:W-:-:S05]  /*29a0*/  LOP3.LUT R9, R10, 0xfffffffe, RZ, 0xc0, !PT ;  /* 0xfffffffe0a097812 */ /* 0x000fca00078ec0ff */
[----:B------:R-:W-:-:S05]  /*29b0*/  IMAD.IADD R9, R0, 0x1, -R9 ;  /* 0x0000000100097824 */ /* 0x000fca00078e0a09 */
[----:B------:R-:W-:Y:S01]  /*29c0*/  SHF.L.U32 R9, R9, 0x1f, RZ ;  /* 0x0000001f09097819 */ /* 0x000fe200000006ff */
[----:B------:R-:W-:Y:S02]  /*29d0*/  WARPGROUP.DEPBAR.LE gsb0, 0x0 ;  /* 0x00008000000079c5 */ /* 0x000fe40000010000 */
[----:B------:R-:W-:-:S06]  /*29e0*/  WARPGROUP.ARRIVE ;  /* 0x00000000000079c5 */ /* 0x000fcc0000000000 */
[----:B------:R-:W-:Y:S03]  /*29f0*/  HGMMA.64x96x16.F32.BF16 R24, gdesc[UR4], R24, gsb0 ;  /* 0x01600000041879f0 */ /* 0x000fe60008001818 */
[----:B------:R-:W-:Y:S02]  /*2a00*/  WARPGROUP.DEPBAR.LE gsb0, 0x0 ;  /* 0x00008000000079c5 */ /* 0x000fe40000010000 */
[----:B------:R-:W1:Y:S02]  /*2a10*/  SYNCS.PHASECHK.TRANS64.TRYWAIT P0, [R72+URZ+0x32410], R9 ;  /* 0x03241009480075a7 */ /* 0x000e64000800017f */
[----:B01----:R-:W-:Y:S05]  /*2a20*/  @!P0 BRA `(.L_x_10918) ;  /* 0x0000030000288947 */ /* 0x003fea0003800000 */
.L_x_11095:
[----:B------:R-:W-:Y:S05]  /*2a30*/  BSYNC B0 ;  /* 0x0000000000007941 */ /* 0x000fea0003800000 */
.L_x_10917:
[----:B------:R-:W2:Y:S04]  /*2a40*/  LDL R0, [R1+0x54] ;  /* 0x0000540001007983 */ /* 0x000ea80000100800 */
[----:B0-----:R0:W5:Y:S01]  /*2a50*/  LDL.64 R8, [R1+0x210] ;  /* 0x0002100001087983 */ /* 0x0011620000100a00 */
[----:B------:R-:W-:Y:S01]  /*2a60*/  BSSY B0, `(.L_x_10919) ;  /* 0x0000005000007945 */ /* 0x000fe20003800000 */
[----:B--2---:R-:W-:-:S04]  /*2a70*/  LOP3.LUT R0, R0, 0x1, RZ, 0xfc, !PT ;  /* 0x0000000100007812 */ /* 0x004fc800078efcff */
[----:B------:R-:W-:-:S13]  /*2a80*/  ISETP.NE.AND P1, PT, R0, 0x3, PT ;  /* 0x000000030000780c */ /* 0x000fda0003f25270 */
[----:B0-----:R-:W-:Y:S05]  /*2a90*/  @!P1 BRA `(.L_x_10920) ;  /* 0x0000000000049947 */ /* 0x001fea0003800000 */
[----:B------:R-:W-:Y:S01]  /*2aa0*/  BPT.TRAP 0x1 ;  /* 0x000000040000795c */ /* 0x000fe20000300000 */
.L_x_10920:
[----:B------:R-:W-:Y:S05]  /*2ab0*/  BSYNC B0 ;  /* 0x0000000000007941 */ /* 0x000fea0003800000 */
.L_x_10919:
[----:B------:R-:W2:Y:S01]  /*2ac0*/  LDL.64 R10, [R1+0x40] ;  /* 0x00004000010a7983 */ /* 0x000ea20000100a00 */
[----:B-----5:R-:W-:Y:S01]  /*2ad0*/  SHF.L.U32 R9, R9, 0x1f, RZ ;  /* 0x0000001f09097819 */ /* 0x020fe200000006ff */
[----:B------:R-:W-:Y:S01]  /*2ae0*/  BSSY B0, `(.L_x_10921) ;  /* 0x0000006000007945 */ /* 0x000fe20003800000 */
[----:B--2---:R-:W-:-:S05]  /*2af0*/  MOV R11, R10 ;  /* 0x0000000a000b7202 */ /* 0x004fca0000000f00 */
[----:B------:R-:W-:-:S04]  /*2b00*/  IMAD R8, R8, 0x8, R11 ;  /* 0x0000000808087824 */ /* 0x000fc800078e020b */
[----:B------:R0:W1:Y:S01]  /*2b10*/  SYNCS.PHASECHK.TRANS64.TRYWAIT P0, [R8+URZ], R9 ;  /* 0x00000009080075a7 */ /* 0x000062000800017f */
[----:B------:R-:W-:Y:S05]  /*2b20*/  @!P1 BRA `(.L_x_10922) ;  /* 0x0000000000049947 */ /* 0x000fea0003800000 */
[----:B------:R-:W-:Y:S01]  /*2b30*/  BPT.TRAP 0x1 ;  /* 0x000000040000795c */ /* 0x000fe20000300000 */
.L_x_10922:
[----:B------:R-:W-:Y:S05]  /*2b40*/  BSYNC B0 ;  /* 0x0000000000007941 */ /* 0x000fea0003800000 */
.L_x_10921:
[----:B------:R-:W-:Y:S04]  /*2b50*/  BSSY B0, `(.L_x_10923) ;  /* 0x0000004000007945 */ /* 0x000fe80003800000 */
[----:B-1----:R-:W-:Y:S05]  /*2b60*/  @P0 BRA `(.L_x_10924) ;  /* 0x0000000000080947 */ /* 0x002fea0003800000 */
[----:B------:R-:W1:Y:S02]  /*2b70*/  SYNCS.PHASECHK.TRANS64.TRYWAIT P0, [R8+URZ], R9 ;  /* 0x00000009080075a7 */ /* 0x000e64000800017f */
[----:B-1----:R-:W-:Y:S05]  /*2b80*/  @!P0 BRA `(.L_x_10925) ;  /* 0x000002fc00e48947 */ /* 0x002fea0003800000 */
.L_x_10924:
[----:B------:R-:W-:Y:S05]  /*2b90*/  BSYNC B0 ;  /* 0x0000000000007941 */ /* 0x000fea0003800000 */
.L_x_10923:
[----:B------:R-:W2:Y:S04]  /*2ba0*/  LDL R21, [R1+0x210] ;  /* 0x0002100001157983 */ /* 0x000ea80000100800 */
[----:B01----:R-:W2:Y:S04]  /*2bb0*/  LDL.64 R8, [R1+0x118] ;  /* 0x0001180001087983 */ /* 0x003ea80000100a00 */
[----:B------:R-:W3:Y:S04]  /*2bc0*/  LDL R0, [R1+0x90] ;  /* 0x0000900001007983 */ /* 0x000ee80000100800 */
[----:B------:R-:W4:Y:S04]  /*2bd0*/  LDL.64 R10, [R1+0x110] ;  /* 0x00011000010a7983 */ /* 0x000f280000100a00 */
[----:B------:R-:W5:Y:S04]  /*2be0*/  LDL.64 R12, [R1+0x110] ;  /* 0x00011000010c7983 */ /* 0x000f680000100a00 */
[----:B------:R-:W5:Y:S04]  /*2bf0*/  LDL.64 R14, [R1+0x110] ;  /* 0x00011000010e7983 */ /* 0x000f680000100a00 */
[----:B------:R-:W5:Y:S01]  /*2c00*/  LDL.64 R16, [R1+0x110] ;  /* 0x0001100001107983 */ /* 0x000f620000100a00 */
[----:B------:R-:W-:Y:S05]  /*2c10*/  WARPSYNC.ALL ;  /* 0x0000000000007948 */ /* 0x000fea0003800000 */
[----:B------:R-:W-:Y:S01]  /*2c20*/  WARPGROUP.ARRIVE ;  /* 0x00000000000079c5 */ /* 0x000fe20000000000 */
[----:B--2---:R-:W-:Y:S01]  /*2c30*/  IMAD R8, R21, 0xc00, R8 ;  /* 0x00000c0015087824 */ /* 0x004fe200078e0208 */
[----:B------:R-:W-:Y:S01]  /*2c40*/  R2UR UR7, R9 ;  /* 0x00000000090772ca */ /* 0x000fe200000e0000 */
[----:B------:R-:W2:Y:S01]  /*2c50*/  LDL.64 R20, [R1+0x110] ;  /* 0x0001100001147983 */ /* 0x000ea20000100a00 */
[----:B---3--:R-:W-:-:S02]  /*2c60*/  ISETP.NE.U32.AND P0, PT, R0, RZ, PT ;  /* 0x000000ff0000720c */ /* 0x008fc40003f05070 */
[----:B------:R-:W-:Y:S02]  /*2c70*/  R2UR UR6, R8 ;  /* 0x00000000080672ca */ /* 0x000fe400000e0000 */
[----:B----4-:R-:W-:Y:S02]  /*2c80*/  R2UR UR4, R10 ;  /* 0x000000000a0472ca */ /* 0x010fe400000e0000 */
[----:B------:R-:W-:-:S07]  /*2c90*/  R2UR UR5, R11 ;  /* 0x000000000b0572ca */ /* 0x000fce00000e0000 */
[----:B------:R-:W-:-:S06]  /*2ca0*/  VOTEU.ANY UP0, P0 ;  /* 0x00000000003f7886 */ /* 0x000fcc0000000100 */
[----:B------:R-:W-:Y:S01]  /*2cb0*/  HGMMA.64x96x16.F32.BF16 R24, gdesc[UR4], R24, UP0, gsb0 ;  /* 0x01600000041879f0 */ /* 0x000fe2000b801818 */
[----:B-----5:R-:W-:Y:S02]  /*2cc0*/  VIADD R12, R12, 0x2 ;  /* 0x000000020c0c7836 */ /* 0x020fe40000000000 */
[----:B------:R-:W-:Y:S02]  /*2cd0*/  VIADD R10, R8, 0x2 ;  /* 0x00000002080a7836 */ /* 0x000fe40000000000 */
[----:B------:R-:W-:Y:S01]  /*2ce0*/  IMAD.MOV.U32 R11, RZ, RZ, R9 ;  /* 0x000000ffff0b7224 */ /* 0x000fe200078e0009 */
[----:B------:R-:W-:Y:S02]  /*2cf0*/  R2UR UR4, R12 ;  /* 0x000000000c0472ca */ /* 0x000fe400000e0000 */
[----:B------:R-:W-:Y:S02]  /*2d00*/  R2UR UR6, R10 ;  /* 0x000000000a0672ca */ /* 0x000fe400000e0000 */
[----:B------:R-:W-:-:S02]  /*2d10*/  R2UR UR7, R11 ;  /* 0x000000000b0772ca */ /* 0x000fc400000e0000 */
[----:B------:R-:W-:Y:S02]  /*2d20*/  R2UR UR5, R13 ;  /* 0x000000000d0572ca */ /* 0x000fe400000e0000 */
[----:B------:R-:W3:Y:S01]  /*2d30*/  LDL.64 R12, [R1+0x110] ;  /* 0x00011000010c7983 */ /* 0x000ee20000100a00 */
[----:B------:R-:W-:Y:S02]  /*2d40*/  WARPGROUP.DEPBAR.LE gsb0, 0x0 ;  /* 0x00008000000079c5 */ /* 0x000fe40000010000 */
[----:B------:R-:W-:-:S08]  /*2d50*/  WARPGROUP.ARRIVE ;  /* 0x00000000000079c5 */ /* 0x000fd00000000000 */
[----:B------:R-:W-:Y:S01]  /*2d60*/  HGMMA.64x96x16.F32.BF16 R24, gdesc[UR4], R24, gsb0 ;  /* 0x01600000041879f0 */ /* 0x000fe20008001818 */
[----:B------:R-:W-:Y:S02]  /*2d70*/  VIADD R14, R14, 0x4 ;  /* 0x000000040e0e7836 */ /* 0x000fe40000000000 */
[----:B------:R-:W-:Y:S02]  /*2d80*/  VIADD R10, R8, 0x4 ;  /* 0x00000004080a7836 */ /* 0x000fe40000000000 */
[----:B------:R-:W-:Y:S01]  /*2d90*/  IMAD.MOV.U32 R11, RZ, RZ, R9 ;  /* 0x000000ffff0b7224 */ /* 0x000fe200078e0009 */
[----:B------:R-:W-:Y:S02]  /*2da0*/  R2UR UR4, R14 ;  /* 0x000000000e0472ca */ /* 0x000fe400000e0000 */
[----:B------:R-:W-:Y:S02]  /*2db0*/  R2UR UR6, R10 ;  /* 0x000000000a0672ca */ /* 0x000fe400000e0000 */
[----:B------:R-:W-:-:S02]  /*2dc0*/  R2UR UR7, R11 ;  /* 0x000000000b0772ca */ /* 0x000fc400000e0000 */
[----:B------:R-:W-:Y:S02]  /*2dd0*/  R2UR UR5, R15 ;  /* 0x000000000f0572ca */ /* 0x000fe400000e0000 */
[----:B------:R-:W4:Y:S01]  /*2de0*/  LDL.64 R14, [R1+0x110] ;  /* 0x00011000010e7983 */ /* 0x000f220000100a00 */
        /* <DEDUP_REMOVED lines=10> */
[----:B------:R-:W5:Y:S01]  /*2e90*/  LDL.64 R16, [R1+0x110] ;  /* 0x0001100001107983 */ /* 0x000f620000100a00 */
[----:B------:R-:W-:Y:S02]  /*2ea0*/  WARPGROUP.DEPBAR.LE gsb0, 0x0 ;  /* 0x00008000000079c5 */ /* 0x000fe40000010000 */
[----:B------:R-:W-:-:S08]  /*2eb0*/  WARPGROUP.ARRIVE ;  /* 0x00000000000079c5 */ /* 0x000fd00000000000 */
[----:B------:R-:W-:Y:S01]  /*2ec0*/  HGMMA.64x96x16.F32.BF16 R24, gdesc[UR4], R24, gsb0 ;  /* 0x01600000041879f0 */ /* 0x000fe20008001818 */
[----:B--2---:R-:W-:Y:S02]  /*2ed0*/  VIADD R20, R20, 0x400 ;  /* 0x0000040014147836 */ /* 0x004fe40000000000 */
[----:B------:R-:W-:Y:S02]  /*2ee0*/  VIADD R10, R8, 0x300 ;  /* 0x00000300080a7836 */ /* 0x000fe40000000000 */
[----:B------:R-:W-:Y:S01]  /*2ef0*/  IMAD.MOV.U32 R11, RZ, RZ, R9 ;  /* 0x000000ffff0b7224 */ /* 0x000fe200078e0009 */
[----:B------:R-:W-:Y:S02]  /*2f00*/  R2UR UR4, R20 ;  /* 0x00000000140472ca */ /* 0x000fe400000e0000 */
[----:B------:R-:W-:Y:S02]  /*2f10*/  R2UR UR6, R10 ;  /* 0x000000000a0672ca */ /* 0x000fe400000e0000 */
[----:B------:R-:W-:-:S02]  /*2f20*/  R2UR UR7, R11 ;  /* 0x000000000b0772ca */ /* 0x000fc400000e0000 */
[----:B------:R-:W-:Y:S02]  /*2f30*/  R2UR UR5, R21 ;  /* 0x00000000150572ca */ /* 0x000fe400000e0000 */
[----:B------:R-:W2:Y:S01]  /*2f40*/  LDL.64 R20, [R1+0x110] ;  /* 0x0001100001147983 */ /* 0x000ea20000100a00 */
[----:B------:R-:W-:Y:S02]  /*2f50*/  WARPGROUP.DEPBAR.LE gsb0, 0x0 ;  /* 0x00008000000079c5 */ /* 0x000fe40000010000 */
[----:B------:R-:W-:-:S08]  /*2f60*/  WARPGROUP.ARRIVE ;  /* 0x00000000000079c5 */ /* 0x000fd00000000000 */
[----:B------:R-:W-:Y:S01]  /*2f70*/  HGMMA.64x96x16.F32.BF16 R24, gdesc[UR4], R24, gsb0 ;  /* 0x01600000041879f0 */ /* 0x000fe20008001818 */
[----:B---3--:R-:W-:Y:S02]  /*2f80*/  VIADD R12, R12, 0x402 ;  /* 0x000004020c0c7836 */ /* 0x008fe40000000000 */
        /* <DEDUP_REMOVED lines=10> */
[----:B----4-:R-:W-:Y:S02]  /*3030*/  VIADD R14, R14, 0x404 ;  /* 0x000004040e0e7836 */ /* 0x010fe40000000000 */
        /* <DEDUP_REMOVED lines=10> */
[----:B-----5:R-:W-:Y:S02]  /*30e0*/  VIADD R16, R16, 0x406 ;  /* 0x0000040610107836 */ /* 0x020fe40000000000 */
        /* <DEDUP_REMOVED lines=60> */
[----:B------:R-:W-:Y:S01]  /*34b0*/  R2UR UR5, R21 ;  /* 0x00000000150572ca */ /* 0x000fe200000e0000 */
[----:B------:R-:W0:Y:S01]  /*34c0*/  S2R R72, SR_TID.X ;  /* 0x0000000000487919 */ /* 0x000e220000002100 */
[----:B---3--:R-:W-:Y:S01]  /*34d0*/  VIADD R12, R12, 0xc02 ;  /* 0x00000c020c0c7836 */ /* 0x008fe20000000000 */
[----:B------:R-:W-:Y:S02]  /*34e0*/  WARPGROUP.DEPBAR.LE gsb0, 0x0 ;  /* 0x00008000000079c5 */ /* 0x000fe40000010000 */
[----:B------:R-:W-:-:S08]  /*34f0*/  WARPGROUP.ARRIVE ;  /* 0x00000000000079c5 */ /* 0x000fd00000000000 */
[----:B------:R-:W-:Y:S01]  /*3500*/  HGMMA.64x96x16.F32.BF16 R24, gdesc[UR4], R24, gsb0 ;  /* 0x01600000041879f0 */ /* 0x000fe20008001818 */
[----:B0-----:R-:W-:-:S04]  /*3510*/  LOP3.LUT R72, R72, 0x7f, RZ, 0xc0, !PT ;  /* 0x0000007f48487812 */ /* 0x001fc800078ec0ff */
[----:B------:R-:W-:Y:S01]  /*3520*/  ISETP.NE.AND P0, PT, R72, RZ, PT ;  /* 0x000000ff4800720c */ /* 0x000fe20003f05270 */
[----:B------:R-:W-:Y:S02]  /*3530*/  VIADD R10, R8, 0x902 ;  /* 0x00000902080a7836 */ /* 0x000fe40000000000 */
[----:B------:R-:W-:-:S10]  /*3540*/  IMAD.MOV.U32 R11, RZ, RZ, R9 ;  /* 0x000000ffff0b7224 */ /* 0x000fd400078e0009 */
[----:B------:R-:W2:Y:S04]  /*3550*/  @!P0 LDL.64 R74, [R1+0x30] ;  /* 0x00003000014a8983 */ /* 0x000ea80000100a00 */
[----:B------:R-:W3:Y:S01]  /*3560*/  @!P0 LDL R0, [R1+0x210] ;  /* 0x0002100001008983 */ /* 0x000ee20000100800 */
[----:B------:R-:W-:Y:S02]  /*3570*/  R2UR UR6, R10 ;  /* 0x000000000a0672ca */ /* 0x000fe400000e0000 */
[----:B------:R-:W-:Y:S02]  /*3580*/  R2UR UR7, R11 ;  /* 0x000000000b0772ca */ /* 0x000fe400000e0000 */
[----:B------:R-:W-:Y:S02]  /*3590*/  R2UR UR4, R12 ;  /* 0x000000000c0472ca */ /* 0x000fe400000e0000 */
[----:B------:R-:W-:Y:S01]  /*35a0*/  R2UR UR5, R13 ;  /* 0x000000000d0572ca */ /* 0x000fe200000e0000 */
[----:B------:R-:W-:-:S02]  /*35b0*/  WARPGROUP.DEPBAR.LE gsb0, 0x0 ;  /* 0x00008000000079c5 */ /* 0x000fc40000010000 */
[----:B------:R-:W-:-:S10]  /*35c0*/  WARPGROUP.ARRIVE ;  /* 0x00000000000079c5 */ /* 0x000fd40000000000 */
[----:B------:R-:W-:Y:S01]  /*35d0*/  HGMMA.64x96x16.F32.BF16 R24, gdesc[UR4], R24, gsb0 ;  /* 0x01600000041879f0 */ /* 0x000fe20008001818 */
[----:B----4-:R-:W-:Y:S02]  /*35e0*/  VIADD R14, R14, 0xc04 ;  /* 0x00000c040e0e7836 */ /* 0x010fe40000000000 */
[----:B------:R-:W-:Y:S02]  /*35f0*/  VIADD R10, R8, 0x904 ;  /* 0x00000904080a7836 */ /* 0x000fe40000000000 */
[----:B------:R-:W-:Y:S01]  /*3600*/  IMAD.MOV.U32 R11, RZ, RZ, R9 ;  /* 0x000000ffff0b7224 */ /* 0x000fe200078e0009 */
[----:B------:R-:W-:Y:S02]  /*3610*/  R2UR UR4, R14 ;  /* 0x000000000e0472ca */ /* 0x000fe400000e0000 */
[----:B------:R-:W-:Y:S02]  /*3620*/  R2UR UR6, R10 ;  /* 0x000000000a0672ca */ /* 0x000fe400000e0000 */
[----:B------:R-:W-:-:S02]  /*3630*/  R2UR UR7, R11 ;  /* 0x000000000b0772ca */ /* 0x000fc400000e0000 */
[----:B------:R-:W-:Y:S01]  /*3640*/  R2UR UR5, R15 ;  /* 0x000000000f0572ca */ /* 0x000fe200000e0000 */
[----:B------:R-:W-:Y:S01]  /*3650*/  VIADD R8, R8, 0x906 ;  /* 0x0000090608087836 */ /* 0x000fe20000000000 */
[----:B------:R-:W-:Y:S02]  /*3660*/  WARPGROUP.DEPBAR.LE gsb0, 0x0 ;  /* 0x00008000000079c5 */ /* 0x000fe40000010000 */
[----:B------:R-:W-:-:S09]  /*3670*/  WARPGROUP.ARRIVE ;  /* 0x00000000000079c5 */ /* 0x000fd20000000000 */
[----:B------:R-:W-:Y:S01]  /*3680*/  HGMMA.64x96x16.F32.BF16 R24, gdesc[UR4], R24, gsb0 ;  /* 0x01600000041879f0 */ /* 0x000fe20008001818 */
[----:B-----5:R-:W-:Y:S01]  /*3690*/  VIADD R16, R16, 0xc06 ;  /* 0x00000c0610107836 */ /* 0x020fe20000000000 */
[----:B------:R-:W-:Y:S02]  /*36a0*/  R2UR UR6, R8 ;  /* 0x00000000080672ca */ /* 0x000fe400000e0000 */
[----:B------:R-:W-:Y:S02]  /*36b0*/  R2UR UR7, R9 ;  /* 0x00000000090772ca */ /* 0x000fe400000e0000 */
[----:B------:R-:W-:Y:S02]  /*36c0*/  R2UR UR4, R16 ;  /* 0x00000000100472ca */ /* 0x000fe400000e0000 */
[----:B------:R-:W-:Y:S01]  /*36d0*/  R2UR UR5, R17 ;  /* 0x00000000110572ca */ /* 0x000fe200000e0000 */
[----:B------:R-:W-:Y:S04]  /*36e0*/  STL [R1+0x90], R234 ;  /* 0x000090ea01007387 */ /* 0x000fe80000100800 */
[----:B------:R-:W-:Y:S01]  /*36f0*/  STL [R1+0x90], R234 ;  /* 0x000090ea01007387 */ /* 0x000fe20000100800 */
[----:B------:R-:W-:-:S02]  /*3700*/  WARPGROUP.DEPBAR.LE gsb0, 0x0 ;  /* 0x00008000000079c5 */ /* 0x000fc40000010000 */
[----:B------:R-:W-:-:S06]  /*3710*/  WARPGROUP.ARRIVE ;  /* 0x00000000000079c5 */ /* 0x000fcc0000000000 */
[----:B------:R-:W-:Y:S01]  /*3720*/  HGMMA.64x96x16.F32.BF16 R24, gdesc[UR4], R24, gsb0 ;  /* 0x01600000041879f0 */ /* 0x000fe20008001818 */
[----:B--2---:R-:W-:Y:S01]  /*3730*/  @!P0 MOV R75, R74 ;  /* 0x0000004a004b8202 */ /* 0x004fe20000000f00 */
[----:B------:R-:W-:Y:S04]  /*3740*/  STL [R1+0x90], R234 ;  /* 0x000090ea01007387 */ /* 0x000fe80000100800 */
[----:B------:R-:W-:Y:S01]  /*3750*/  STL [R1+0x90], R234 ;  /* 0x000090ea01007387 */ /* 0x000fe20000100800 */
[----:B---3--:R-:W-:-:S03]  /*3760*/  @!P0 IMAD R0, R0, 0x8, R75 ;  /* 0x0000000800008824 */ /* 0x008fc600078e024b */
[----:B------:R-:W-:Y:S04]  /*3770*/  STL [R1+0x90], R234 ;  /* 0x000090ea01007387 */ /* 0x000fe80000100800 */
[----:B------:R-:W-:Y:S04]  /*3780*/  STL [R1+0x90], R234 ;  /* 0x000090ea01007387 */ /* 0x000fe80000100800 */
[----:B------:R-:W-:Y:S01]  /*3790*/  STL [R1+0x90], R234 ;  /* 0x000090ea01007387 */ /* 0x000fe20000100800 */
[----:B------:R-:W-:-:S03]  /*37a0*/  IADD3 R236, -R73, 0xb, RZ ;  /* 0x0000000b49ec7810 */ /* 0x000fc60007ffe1ff */
[----:B------:R-:W-:Y:S01]  /*37b0*/  STL [R1+0x90], R234 ;  /* 0x000090ea01007387 */ /* 0x000fe20000100800 */
[----:B------:R-:W-:-:S03]  /*37c0*/  @!P0 PRMT R0, RZ, 0x654, R0 ;  /* 0x00000654ff008816 */ /* 0x000fc60000000000 */
[----:B------:R-:W-:Y:S04]  /*37d0*/  STL [R1+0x90], R234 ;  /* 0x000090ea01007387 */ /* 0x000fe80000100800 */
[----:B------:R-:W-:Y:S04]  /*37e0*/  STL [R1+0x90], R234 ;  /* 0x000090ea01007387 */ /* 0x000fe80000100800 */
[----:B------:R-:W-:Y:S04]  /*37f0*/  STL [R1+0x90], R234 ;  /* 0x000090ea01007387 */ /* 0x000fe80000100800 */
[----:B------:R-:W-:Y:S04]  /*3800*/  STL [R1+0x90], R234 ;  /* 0x000090ea01007387 */ /* 0x000fe80000100800 */
[----:B------:R-:W-:Y:S04]  /*3810*/  STL [R1+0x90], R234 ;  /* 0x000090ea01007387 */ /* 0x000fe80000100800 */
[----:B------:R-:W-:Y:S04]  /*3820*/  STL [R1+0x90], R234 ;  /* 0x000090ea01007387 */ /* 0x000fe80000100800 */
[----:B------:R-:W-:Y:S04]  /*3830*/  STL [R1+0x90], R234 ;  /* 0x000090ea01007387 */ /* 0x000fe80000100800 */
[----:B------:R-:W-:Y:S01]  /*3840*/  STL [R1+0x90], R234 ;  /* 0x000090ea01007387 */ /* 0x000fe20000100800 */
[----:B------:R-:W-:-:S02]  /*3850*/  WARPGROUP.DEPBAR.LE gsb0, 0x0 ;  /* 0x00008000000079c5 */ /* 0x000fc40000010000 */
[----:B------:R0:W-:Y:S06]  /*3860*/  BAR.ARV R236, 0x100 ;  /* 0x000400ec0000751d */ /* 0x0001ec0000002000 */
[----:B------:R1:W-:Y:S01]  /*3870*/  @!P0 SYNCS.ARRIVE.TRANS64.RED.A1T0 RZ, [R0+URZ], RZ ;  /* 0x000000ff00ff89a7 */ /* 0x0003e2000810043f */
[----:B------:R-:W2:Y:S04]  /*3880*/  LDL R75, [R1+0x70] ;  /* 0x00007000014b7983 */ /* 0x000ea80000100800 */
[----:B------:R-:W3:Y:S04]  /*3890*/  LDL.64 R76, [R1+0x160] ;  /* 0x00016000014c7983 */ /* 0x000ee80000100a00 */
[----:B-1----:R-:W4:Y:S04]  /*38a0*/  LDL R0, [R1+0x13c] ;  /* 0x00013c0001007983 */ /* 0x002f280000100800 */
[----:B------:R-:W5:Y:S04]  /*38b0*/  LDL R78, [R1+0x168] ;  /* 0x00016800014e7983 */ /* 0x000f680000100800 */
[----:B------:R-:W5:Y:S04]  /*38c0*/  LDL.128 R8, [R1+0x140] ;  /* 0x0001400001087983 */ /* 0x000f680000100c00 */
[----:B------:R-:W5:Y:S01]  /*38d0*/  LDL.128 R12, [R1+0x150] ;  /* 0x00015000010c7983 */ /* 0x000f620000100c00 */
[----:B------:R-:W-:Y:S01]  /*38e0*/  BSSY B0, `(.L_x_10926) ;  /* 0x0000044000007945 */ /* 0x000fe20003800000 */
[----:B----4-:R-:W-:-:S04]  /*38f0*/  SHF.R.S32.HI R17, RZ, 0x1f, R0 ;  /* 0x0000001fff117819 */ /* 0x010fc80000011400 */
[----:B------:R-:W-:-:S04]  /*3900*/  LEA.HI R16, R17, R0, RZ, 0x7 ;  /* 0x0000000011107211 */ /* 0x000fc800078f38ff */
[----:B------:R-:W-:-:S05]  /*3910*/  LOP3.LUT R21, R16, 0xffffff80, RZ, 0xc0, !PT ;  /* 0xffffff8010157812 */ /* 0x000fca00078ec0ff */
[----:B------:R-:W-:-:S05]  /*3920*/  IMAD.IADD R21, R0, 0x1, -R21 ;  /* 0x0000000100157824 */ /* 0x000fca00078e0a15 */
[----:B------:R-:W-:-:S04]  /*3930*/  SHF.R.S32.HI R20, RZ, 0x1f, R21 ;  /* 0x0000001fff147819 */ /* 0x000fc80000011415 */
[----:B------:R-:W-:Y:S02]  /*3940*/  LEA.HI R72, R20, R21, RZ, 0x2 ;  /* 0x0000001514487211 */ /* 0x000fe400078f10ff */
[----:B------:R-:W-:Y:S02]  /*3950*/  LEA.HI R17, R17, R0, RZ, 0x2 ;  /* 0x0000000011117211 */ /* 0x000fe400078f10ff */
[--C-:B------:R-:W-:Y:S02]  /*3960*/  SHF.R.S32.HI R73, RZ, 0x2, R72.reuse ;  /* 0x00000002ff497819 */ /* 0x100fe40000011448 */
[----:B------:R-:W-:Y:S02]  /*3970*/  SHF.R.S32.HI R74, RZ, 0x1f, R72 ;  /* 0x0000001fff4a7819 */ /* 0x000fe40000011448 */
[----:B------:R-:W-:Y:S02]  /*3980*/  LOP3.LUT R17, R17, 0xfffffffc, RZ, 0xc0, !PT ;  /* 0xfffffffc11117812 */ /* 0x000fe400078ec0ff */
[----:B------:R-:W-:-:S02]  /*3990*/  LEA.HI R74, R74, R73, RZ, 0x3 ;  /* 0x000000494a4a7211 */ /* 0x000fc400078f18ff */
[----:B------:R-:W-:Y:S02]  /*39a0*/  SHF.R.S32.HI R79, RZ, 0x7, R16 ;  /* 0x00000007ff4f7819 */ /* 0x000fe40000011410 */
[----:B------:R-:W-:Y:S01]  /*39b0*/  LEA.HI R20, R20, R21, RZ, 0x5 ;  /* 0x0000001514147211 */ /* 0x000fe200078f28ff */
[----:B------:R-:W-:Y:S01]  /*39c0*/  IMAD.IADD R17, R0, 0x1, -R17 ;  /* 0x0000000100117824 */ /* 0x000fe200078e0a11 */
[----:B------:R-:W-:Y:S02]  /*39d0*/  LOP3.LUT R74, R74, 0xfffffff8, RZ, 0xc0, !PT ;  /* 0xfffffff84a4a7812 */ /* 0x000fe400078ec0ff */
[----:B------:R-:W-:Y:S02]  /*39e0*/  LEA.HI R16, R16, R79, RZ, 0x1 ;  /* 0x0000004f10107211 */ /* 0x000fe400078f08ff */
[----:B------:R-:W-:Y:S01]  /*39f0*/  SHF.R.S32.HI R20, RZ, 0x5, R20 ;  /* 0x00000005ff147819 */ /* 0x000fe20000011414 */
[----:B------:R-:W-:Y:S01]  /*3a00*/  IMAD.IADD R74, R73, 0x1, -R74 ;  /* 0x00000001494a7824 */ /* 0x000fe200078e0a4a */
[----:B------:R-:W-:-:S02]  /*3a10*/  LOP3.LUT R16, R16, 0x3fffffe, RZ, 0xc0, !PT ;  /* 0x03fffffe10107812 */ /* 0x000fc400078ec0ff */
[----:B------:R-:W-:Y:S01]  /*3a20*/  LEA.HI R0, R17, R17, RZ, 0x1 ;  /* 0x0000001111007211 */ /* 0x000fe200078f08ff */
[----:B--2---:R-:W-:Y:S01]  /*3a30*/  IMAD R73, R75, 0x8, R20 ;  /* 0x000000084b497824 */ /* 0x004fe200078e0214 */
[----:B---3--:R-:W-:Y:S01]  /*3a40*/  ISETP.NE.AND P1, PT, R76, 0x1, PT ;  /* 0x000000014c00780c */ /* 0x008fe20003f25270 */
[----:B------:R-:W-:Y:S01]  /*3a50*/  IMAD.IADD R16, R79, 0x1, -R16 ;  /* 0x000000014f107824 */ /* 0x000fe200078e0a10 */
[----:B------:R-:W-:Y:S01]  /*3a60*/  LOP3.LUT R0, R0, 0x1ffffffe, RZ, 0xc0, !PT ;  /* 0x1ffffffe00007812 */ /* 0x000fe200078ec0ff */
[----:B------:R-:W-:-:S04]  /*3a70*/  IMAD.U32 R73, R73, 0x10, R74 ;  /* 0x0000001049497824 */ /* 0x000fc800078e004a */
[----:B------:R-:W-:Y:S02]  /*3a80*/  IMAD.IADD R0, R17, 0x1, -R0 ;  /* 0x0000000111007824 */ /* 0x000fe400078e0a00 */
[----:B------:R-:W-:-:S04]  /*3a90*/  IMAD R73, R16, 0x40, R73 ;  /* 0x0000004010497824 */ /* 0x000fc800078e0249 */
[----:B------:R-:W-:-:S04]  /*3aa0*/  IMAD R16, R0, 0x8, R73 ;  /* 0x0000000800107824 */ /* 0x000fc800078e0249 */
[----:B------:R-:W-:-:S05]  /*3ab0*/  @P1 IMAD.HI.U32 R77, R16, R77, RZ ;  /* 0x0000004d104d1227 */ /* 0x000fca00078e00ff */
[----:B-----5:R-:W-:Y:S01]  /*3ac0*/  @P1 SHF.R.U32.HI R16, RZ, R78, R77 ;  /* 0x0000004eff101219 */ /* 0x020fe2000001164d */
[----:B------:R-:W-:Y:S01]  /*3ad0*/  IMAD R0, R154, -0x60, R9 ;  /* 0xffffffa09a007824 */ /* 0x000fe200078e0209 */
[----:B------:R-:W-:-:S03]  /*3ae0*/  LOP3.LUT R72, R72, 0x7ffffffc, RZ, 0xc0, !PT ;  /* 0x7ffffffc48487812 */ /* 0x000fc600078ec0ff */
[----:B------:R-:W1:Y:S01]  /*3af0*/  SHFL.IDX PT, R74, R16, RZ, 0x1c1f ;  /* 0x001c1fff104a7589 */ /* 0x000e6200000e0000 */
[----:B------:R-:W-:Y:S02]  /*3b00*/  VIADD R17, R0, 0x61 ;  /* 0x0000006100117836 */ /* 0x000fe40000000000 */
[----:B------:R-:W-:Y:S01]  /*3b10*/  IMAD.IADD R72, R21, 0x1, -R72 ;  /* 0x0000000115487824 */ /* 0x000fe200078e0a48 */
[----:B------:R-:W-:-:S03]  /*3b20*/  ISETP.GE.AND P2, PT, R13, 0x1, PT ;  /* 0x000000010d00780c */ /* 0x000fc60003f46270 */
[----:B------:R-:W-:Y:S02]  /*3b30*/  IMAD R21, R72, -0x2, R17 ;  /* 0xfffffffe48157824 */ /* 0x000fe400078e0211 */
[----:B------:R-:W-:Y:S02]  /*3b40*/  VIADD R17, R0, 0x60 ;  /* 0x0000006000117836 */ /* 0x000fe40000000000 */
[----:B------:R-:W-:Y:S01]  /*3b50*/  IMAD.IADD R0, R21, 0x1, -R8 ;  /* 0x0000000115007824 */ /* 0x000fe200078e0a08 */
[----:B------:R-:W-:Y:S01]  /*3b60*/  LOP3.LUT R21, RZ, R10, RZ, 0x33, !PT ;  /* 0x0000000aff157212 */ /* 0x000fe200078e33ff */
[----:B------:R-:W-:Y:S02]  /*3b70*/  IMAD.MOV.U32 R73, RZ, RZ, -0x60 ;  /* 0xffffffa0ff497424 */ /* 0x000fe400078e00ff */
[----:B------:R-:W-:Y:S02]  /*3b80*/  IMAD R17, R72, -0x2, R17 ;  /* 0xfffffffe48117824 */ /* 0x000fe400078e0211 */
[----:B------:R-:W-:-:S02]  /*3b90*/  IMAD R73, R154, R73, 0x60 ;  /* 0x000000609a497424 */ /* 0x000fc400078e0249 */
[C---:B------:R-:W-:Y:S02]  /*3ba0*/  IMAD.IADD R20, R0.reuse, 0x1, R11 ;  /* 0x0000000100147824 */ /* 0x040fe400078e020b */
[----:B------:R-:W-:Y:S02]  /*3bb0*/  IMAD.IADD R21, R0, 0x1, R21 ;  /* 0x0000000100157824 */ /* 0x000fe400078e0215 */
[----:B------:R-:W-:Y:S01]  /*3bc0*/  IMAD R72, R72, -0x2, R73 ;  /* 0xfffffffe48487824 */ /* 0x000fe200078e0249 */
[----:B-1----:R-:W-:Y:S01]  /*3bd0*/  VIADDMNMX R0, R74, R20, R17, PT ;  /* 0x000000144a007246 */ /* 0x002fe20003800111 */
[----:B------:R-:W-:Y:S02]  /*3be0*/  IMAD.IADD R73, R73, 0x1, R12 ;  /* 0x0000000149497824 */ /* 0x000fe400078e020c */
[----:B------:R-:W-:Y:S01]  /*3bf0*/  IMAD.IADD R10, R21, 0x1, R74 ;  /* 0x00000001150a7824 */ /* 0x000fe200078e024a */
[----:B0-----:R-:W-:Y:S06]  /*3c00*/  @!P2 BRA `(.L_x_10927) ;  /* 0x000000000044a947 */ /* 0x001fec0003800000 */
[----:B------:R-:W-:Y:S01]  /*3c10*/  IADD3 R11, -R8, R9, R74 ;  /* 0x00000009080b7210 */ /* 0x000fe20007ffe14a */
[----:B------:R-:W-:Y:S03]  /*3c20*/  BSSY B1, `(.L_x_10928) ;  /* 0x000000c000017945 */ /* 0x000fe60003800000 */
[----:B------:R-:W-:-:S13]  /*3c30*/  ISETP.GT.AND P1, PT, R11, -0x1, PT ;  /* 0xffffffff0b00780c */ /* 0x000fda0003f24270 */
[----:B------:R-:W-:Y:S05]  /*3c40*/  @P1 BRA `(.L_x_10929) ;  /* 0x0000000000181947 */ /* 0x000fea0003800000 */
[----:B------:R-:W-:Y:S02]  /*3c50*/  ISETP.NE.AND P1, PT, R13, 0x1, PT ;  /* 0x000000010d00780c */ /* 0x000fe40003f25270 */
[----:B------:R-:W-:-:S11]  /*3c60*/  LOP3.LUT R11, RZ, R11, RZ, 0x33, !PT ;  /* 0x0000000bff0b7212 */ /* 0x000fd600078e33ff */
[----:B------:R-:W-:-:S05]  /*3c70*/  @P1 IMAD.HI.U32 R12, R11, R14, RZ ;  /* 0x0000000e0b0c1227 */ /* 0x000fca00078e00ff */
[----:B------:R-:W-:-:S04]  /*3c80*/  @P1 SHF.R.U32.HI R11, RZ, R15, R12 ;  /* 0x0000000fff0b1219 */ /* 0x000fc8000001160c */
[----:B------:R-:W-:Y:S01]  /*3c90*/  LOP3.LUT R11, RZ, R11, RZ, 0x33, !PT ;  /* 0x0000000bff0b7212 */ /* 0x000fe200078e33ff */
[----:B------:R-:W-:Y:S06]  /*3ca0*/  BRA `(.L_x_10930) ;  /* 0x00000000000c7947 */ /* 0x000fec0003800000 */
.L_x_10929:
[----:B------:R-:W-:-:S13]  /*3cb0*/  ISETP.NE.AND P1, PT, R13, 0x1, PT ;  /* 0x000000010d00780c */ /* 0x000fda0003f25270 */
[----:B------:R-:W-:-:S05]  /*3cc0*/  @P1 IMAD.HI.U32 R12, R11, R14, RZ ;  /* 0x0000000e0b0c1227 */ /* 0x000fca00078e00ff */
[----:B------:R-:W-:-:S07]  /*3cd0*/  @P1 SHF.R.U32.HI R11, RZ, R15, R12 ;  /* 0x0000000fff0b1219 */ /* 0x000fce000001160c */
.L_x_10930:
[----:B------:R-:W-:Y:S05]  /*3ce0*/  BSYNC B1 ;  /* 0x0000000000017941 */ /* 0x000fea0003800000 */
.L_x_10928:
[----:B------:R-:W-:-:S05]  /*3cf0*/  IMAD R11, R11, R13, R72 ;  /* 0x0000000d0b0b7224 */ /* 0x000fca00078e0248 */
[----:B------:R-:W-:Y:S02]  /*3d00*/  VIMNMX R10, R10, R11, !PT ;  /* 0x0000000b0a0a7248 */ /* 0x000fe40007fe0100 */
[----:B------:R-:W-:-:S07]  /*3d10*/  VIADDMNMX R0, R11, R13, R0, PT ;  /* 0x0000000d0b007246 */ /* 0x000fce0003800100 */
.L_x_10927:
[----:B------:R-:W-:Y:S05]  /*3d20*/  BSYNC B0 ;  /* 0x0000000000007941 */ /* 0x000fea0003800000 */
.L_x_10926:
[C---:B------:R-:W-:Y:S01]  /*3d30*/  ISETP.GE.AND P1, PT, R73.reuse, 0x2, PT ;  /* 0x000000024900780c */ /* 0x040fe20003f26270 */
[----:B------:R-:W0:Y:S01]  /*3d40*/  SHFL.IDX PT, R16, R16, 0x1, 0x1c1f ;  /* 0x003c1f0010107f89 */ /* 0x000e2200000e0000 */
[C---:B------:R-:W-:Y:S01]  /*3d50*/  ISETP.GE.AND P5, PT, R73.reuse, 0xa, PT ;  /* 0x0000000a4900780c */ /* 0x040fe20003fa6270 */
[----:B------:R-:W-:Y:S01]  /*3d60*/  BSSY B0, `(.L_x_10931) ;  /* 0x0000087000007945 */ /* 0x000fe20003800000 */
        /* <DEDUP_REMOVED lines=127> */
.L_x_10934:
[----:B------:R-:W-:-:S13]  /*4560*/  ISETP.NE.AND P6, PT, R13, 0x1, PT ;  /* 0x000000010d00780c */ /* 0x000fda0003fc5270 */
[----:B------:R-:W-:-:S05]  /*4570*/  @P6 IMAD.HI.U32 R14, R8, R14, RZ ;  /* 0x0000000e080e6227 */ /* 0x000fca00078e00ff */
[----:B------:R-:W-:-:S07]  /*4580*/  @P6 SHF.R.U32.HI R8, RZ, R15, R14 ;  /* 0x0000000fff086219 */ /* 0x000fce000001160e */
.L_x_10935:
[----:B------:R-:W-:Y:S05]  /*4590*/  BSYNC B1 ;  /* 0x0000000000017941 */ /* 0x000fea0003800000 */
.L_x_10933:
[----:B------:R-:W-:-:S05]  /*45a0*/  IMAD R9, R8, R13, R72 ;  /* 0x0000000d08097224 */ /* 0x000fca00078e0248 */
[----:B------:R-:W-:Y:S02]  /*45b0*/  VIADDMNMX R0, R9, R13, R0, PT ;  /* 0x0000000d09007246 */ /* 0x000fe40003800100 */
[----:B------:R-:W-:-:S07]  /*45c0*/  VIMNMX R10, R10, R9, !PT ;  /* 0x000000090a0a7248 */ /* 0x000fce0007fe0100 */
.L_x_10932:
[----:B------:R-:W-:Y:S05]  /*45d0*/  BSYNC B0 ;  /* 0x0000000000007941 */ /* 0x000fea0003800000 */
.L_x_10931:
[C---:B------:R-:W-:Y:S01]  /*45e0*/  ISETP.GT.AND P1, PT, R10.reuse, 0x1, !P1 ;  /* 0x000000010a00780c */ /* 0x040fe20004f24270 */
[----:B------:R-:W2:Y:S01]  /*45f0*/  LDL R21, [R1+0x240] ;  /* 0x0002400001157983 */ /* 0x000ea20000100800 */
[----:B------:R-:W-:Y:S02]  /*4600*/  ISETP.GT.AND P2, PT, R10, 0x8, !P2 ;  /* 0x000000080a00780c */ /* 0x000fe40005744270 */
[C---:B------:R-:W-:Y:S01]  /*4610*/  ISETP.LT.OR P1, PT, R0.reuse, 0x2, P1 ;  /* 0x000000020000780c */ /* 0x040fe20000f21670 */
[----:B------:R-:W3:Y:S01]  /*4620*/  LDL R162, [R1+0x334] ;  /* 0x0003340001a27983 */ /* 0x000ee20000100800 */
[----:B------:R-:W-:Y:S02]  /*4630*/  ISETP.LT.OR P2, PT, R0, 0x9, P2 ;  /* 0x000000090000780c */ /* 0x000fe40001741670 */
[----:B------:R-:W-:Y:S01]  /*4640*/  FSEL R61, R27, -INF , !P1 ;  /* 0xff8000001b3d7808 */ /* 0x000fe20004800000 */
[----:B------:R-:W4:Y:S01]  /*4650*/  LDL R15, [R1+0x210] ;  /* 0x00021000010f7983 */ /* 0x000f220000100800 */
[----:B------:R-:W-:-:S02]  /*4660*/  ISETP.NE.AND P1, PT, R12, RZ, PT ;  /* 0x000000ff0c00720c */ /* 0x000fc40003f25270 */
[----:B------:R-:W-:Y:S01]  /*4670*/  FSEL R57, R30, -INF , !P2 ;  /* 0xff8000001e397808 */ /* 0x000fe20005000000 */
[----:B------:R-:W5:Y:S01]  /*4680*/  LDL R14, [R1+0x250] ;  /* 0x00025000010e7983 */ /* 0x000f620000100800 */
[----:B------:R-:W-:Y:S02]  /*4690*/  ISETP.GT.AND P1, PT, R10, 0x9, !P1 ;  /* 0x000000090a00780c */ /* 0x000fe40004f24270 */
[----:B------:R-:W-:Y:S01]  /*46a0*/  ISETP.NE.AND P2, PT, R29, RZ, PT ;  /* 0x000000ff1d00720c */ /* 0x000fe20003f45270 */
[----:B------:R-:W2:Y:S01]  /*46b0*/  LDL R16, [R1+0x260] ;  /* 0x0002600001107983 */ /* 0x000ea20000100800 */
[----:B------:R-:W-:Y:S02]  /*46c0*/  ISETP.LT.OR P1, PT, R0, 0xa, P1 ;  /* 0x0000000a0000780c */ /* 0x000fe40000f21670 */
[----:B------:R-:W-:Y:S01]  /*46d0*/  ISETP.NE.AND P6, PT, R32, RZ, PT ;  /* 0x000000ff2000720c */ /* 0x000fe20003fc5270 */
[----:B------:R-:W4:Y:S01]  /*46e0*/  LDL R20, [R1+0x270] ;  /* 0x0002700001147983 */ /* 0x000f220000100800 */
[----:B------:R-:W-:-:S02]  /*46f0*/  FSEL R53, R31, -INF , !P1 ;  /* 0xff8000001f357808 */ /* 0x000fc40004800000 */
[----:B------:R-:W-:Y:S01]  /*4700*/  ISETP.NE.AND P1, PT, R25, RZ, PT ;  /* 0x000000ff1900720c */ /* 0x000fe20003f25270 */
[----:B------:R-:W4:Y:S01]  /*4710*/  LDL R17, [R1+0x338] ;  /* 0x0003380001117983 */ /* 0x000f220000100800 */
[----:B------:R-:W-:Y:S02]  /*4720*/  FMNMX.FTZ R9, R231, R158, !PT ;  /* 0x0000009ee7097209 */ /* 0x000fe40007810000 */
[----:B------:R-:W-:Y:S01]  /*4730*/  ISETP.GT.AND P1, PT, R10, 0x10, !P1 ;  /* 0x000000100a00780c */ /* 0x000fe20004f24270 */
[----:B------:R-:W4:Y:S01]  /*4740*/  LDL R68, [R1+0x258] ;  /* 0x0002580001447983 */ /* 0x000f220000100800 */
[----:B------:R-:W-:Y:S02]  /*4750*/  FMNMX.FTZ R9, R156, R9, !PT ;  /* 0x000000099c097209 */ /* 0x000fe40007810000 */
[----:B------:R-:W-:Y:S01]  /*4760*/  ISETP.LT.OR P1, PT, R0, 0x11, P1 ;  /* 0x000000110000780c */ /* 0x000fe20000f21670 */
[----:B------:R-:W4:Y:S01]  /*4770*/  LDL R72, [R1+0x264] ;  /* 0x0002640001487983 */ /* 0x000f220000100800 */
[----:B------:R-:W-:-:S02]  /*4780*/  FMNMX.FTZ R12, R148, R9, !PT ;  /* 0x00000009940c7209 */ /* 0x000fc40007810000 */
[----:B------:R-:W-:Y:S01]  /*4790*/  FSEL R210, R34, -INF , !P1 ;  /* 0xff80000022d27808 */ /* 0x000fe20004800000 */
[----:B------:R-:W4:Y:S01]  /*47a0*/  LDL R74, [R1+0x268] ;  /* 0x00026800014a7983 */ /* 0x000f220000100800 */
[----:B------:R-:W-:Y:S02]  /*47b0*/  ISETP.NE.AND P1, PT, R28, RZ, PT ;  /* 0x000000ff1c00720c */ /* 0x000fe40003f25270 */
[C---:B------:R-:W-:Y:S01]  /*47c0*/  ISETP.GT.AND P3, PT, R10.reuse, 0x50, !P3 ;  /* 0x000000500a00780c */ /* 0x040fe20005f64270 */
[----:B------:R-:W4:Y:S01]  /*47d0*/  LDL R76, [R1+0x26c] ;  /* 0x00026c00014c7983 */ /* 0x000f220000100800 */
[C---:B------:R-:W-:Y:S02]  /*47e0*/  ISETP.GT.AND P1, PT, R10.reuse, 0x11, !P1 ;  /* 0x000000110a00780c */ /* 0x040fe40004f24270 */
[----:B------:R-:W-:Y:S01]  /*47f0*/  ISETP.GT.AND P4, PT, R10, 0x51, !P4 ;  /* 0x000000510a00780c */ /* 0x000fe20006784270 */
[----:B------:R-:W4:Y:S01]  /*4800*/  LDL R78, [R1+0x274] ;  /* 0x00027400014e7983 */ /* 0x000f220000100800 */
[----:B------:R-:W-:-:S02]  /*4810*/  ISETP.LT.OR P1, PT, R0, 0x12, P1 ;  /* 0x000000120000780c */ /* 0x000fc40000f21670 */
[C---:B------:R-:W-:Y:S01]  /*4820*/  ISETP.GT.AND P5, PT, R10.reuse, 0x58, !P5 ;  /* 0x000000580a00780c */ /* 0x040fe20006fa4270 */
[----:B------:R-:W4:Y:S01]  /*4830*/  LDL R80, [R1+0x278] ;  /* 0x0002780001507983 */ /* 0x000f220000100800 */
[----:B------:R-:W-:Y:S02]  /*4840*/  FSEL R209, R35, -INF , !P1 ;  /* 0xff80000023d17808 */ /* 0x000fe40004800000 */
[----:B------:R-:W-:Y:S01]  /*4850*/  ISETP.GT.AND P1, PT, R10, 0x18, !P2 ;  /* 0x000000180a00780c */ /* 0x000fe20005724270 */
[----:B------:R-:W4:Y:S01]  /*4860*/  LDL R82, [R1+0x27c] ;  /* 0x00027c0001527983 */ /* 0x000f220000100800 */
[----:B------:R-:W-:Y:S02]  /*4870*/  ISETP.NE.AND P2, PT, R11, RZ, PT ;  /* 0x000000ff0b00720c */ /* 0x000fe40003f45270 */
[----:B------:R-:W-:Y:S01]  /*4880*/  ISETP.LT.OR P1, PT, R0, 0x19, P1 ;  /* 0x000000190000780c */ /* 0x000fe20000f21670 */
[----:B------:R-:W4:Y:S01]  /*4890*/  LDL R84, [R1+0x284] ;  /* 0x0002840001547983 */ /* 0x000f220000100800 */
[----:B------:R-:W-:-:S02]  /*48a0*/  FMNMX.FTZ R11, R163, R12, !PT ;  /* 0x0000000ca30b7209 */ /* 0x000fc40007810000 */
[----:B------:R-:W-:Y:S01]  /*48b0*/  FSEL R167, R38, -INF , !P1 ;  /* 0xff80000026a77808 */ /* 0x000fe20004800000 */
[----:B------:R-:W4:Y:S01]  /*48c0*/  LDL R86, [R1+0x288] ;  /* 0x0002880001567983 */ /* 0x000f220000100800 */
[----:B------:R-:W-:Y:S02]  /*48d0*/  ISETP.GT.AND P1, PT, R10, 0x19, !P6 ;  /* 0x000000190a00780c */ /* 0x000fe40007724270 */
[----:B------:R-:W-:Y:S01]  /*48e0*/  FMNMX.FTZ R12, R164, R11, !PT ;  /* 0x0000000ba40c7209 */ /* 0x000fe20007810000 */
[----:B------:R-:W4:Y:S01]  /*48f0*/  LDL R88, [R1+0x28c] ;  /* 0x00028c0001587983 */ /* 0x000f220000100800 */
[----:B------:R-:W-:Y:S02]  /*4900*/  ISETP.LT.OR P1, PT, R0, 0x1a, P1 ;  /* 0x0000001a0000780c */ /* 0x000fe40000f21670 */
[----:B------:R-:W-:Y:S01]  /*4910*/  ISETP.NE.AND P6, PT, R52, RZ, PT ;  /* 0x000000ff3400720c */ /* 0x000fe20003fc5270 */
[----:B------:R-:W4:Y:S01]  /*4920*/  LDL R90, [R1+0x294] ;  /* 0x00029400015a7983 */ /* 0x000f220000100800 */
[----:B------:R-:W-:-:S02]  /*4930*/  FSEL R208, R39, -INF , !P1 ;  /* 0xff80000027d07808 */ /* 0x000fc40004800000 */
[----:B------:R-:W-:Y:S01]  /*4940*/  ISETP.NE.AND P1, PT, R33, RZ, PT ;  /* 0x000000ff2100720c */ /* 0x000fe20003f25270 */
[----:B------:R-:W4:Y:S01]  /*4950*/  LDL R92, [R1+0x298] ;  /* 0x00029800015c7983 */ /* 0x000f220000100800 */
[----:B------:R-:W-:Y:S02]  /*4960*/  ISETP.LT.OR P3, PT, R0, 0x51, P3 ;  /* 0x000000510000780c */ /* 0x000fe40001f61670 */
[----:B------:R-:W-:Y:S01]  /*4970*/  ISETP.GT.AND P1, PT, R10, 0x20, !P1 ;  /* 0x000000200a00780c */ /* 0x000fe20004f24270 */
[----:B------:R-:W4:Y:S01]  /*4980*/  LDL R94, [R1+0x29c] ;  /* 0x00029c00015e7983 */ /* 0x000f220000100800 */
[C---:B------:R-:W-:Y:S02]  /*4990*/  ISETP.LT.OR P4, PT, R0.reuse, 0x52, P4 ;  /* 0x000000520000780c */ /* 0x040fe40002781670 */
[----:B------:R-:W-:Y:S01]  /*49a0*/  ISETP.LT.OR P1, PT, R0, 0x21, P1 ;  /* 0x000000210000780c */ /* 0x000fe20000f21670 */
[----:B------:R-:W4:Y:S01]  /*49b0*/  LDL R96, [R1+0x2a4] ;  /* 0x0002a40001607983 */ /* 0x000f220000100800 */
[----:B------:R-:W-:-:S02]  /*49c0*/  FSEL R195, R66, -INF , !P3 ;  /* 0xff80000042c37808 */ /* 0x000fc40005800000 */
[----:B------:R-:W-:Y:S01]  /*49d0*/  FSEL R196, R42, -INF , !P1 ;  /* 0xff8000002ac47808 */ /* 0x000fe20004800000 */
[----:B------:R-:W4:Y:S01]  /*49e0*/  LDL R66, [R1+0x254] ;  /* 0x0002540001427983 */ /* 0x000f220000100800 */
[----:B------:R-:W-:Y:S02]  /*49f0*/  ISETP.NE.AND P1, PT, R36, RZ, PT ;  /* 0x000000ff2400720c */ /* 0x000fe40003f25270 */
[----:B------:R-:W-:Y:S01]  /*4a00*/  ISETP.LT.OR P5, PT, R0, 0x59, P5 ;  /* 0x000000590000780c */ /* 0x000fe20002fa1670 */
[----:B------:R-:W4:Y:S01]  /*4a10*/  LDL R98, [R1+0x2a8] ;  /* 0x0002a80001627983 */ /* 0x000f220000100800 */
[----:B------:R-:W-:Y:S02]  /*4a20*/  ISETP.GT.AND P1, PT, R10, 0x21, !P1 ;  /* 0x000000210a00780c */ /* 0x000fe40004f24270 */
[----:B------:R-:W-:Y:S01]  /*4a30*/  FSEL R199, R67, -INF , !P4 ;  /* 0xff80000043c77808 */ /* 0x000fe20006000000 */
[----:B------:R-:W4:Y:S01]  /*4a40*/  LDL R100, [R1+0x2ac] ;  /* 0x0002ac0001647983 */ /* 0x000f220000100800 */
[----:B------:R-:W-:-:S02]  /*4a50*/  ISETP.LT.OR P1, PT, R0, 0x22, P1 ;  /* 0x000000220000780c */ /* 0x000fc40000f21670 */
[----:B------:R-:W-:Y:S01]  /*4a60*/  FSEL R203, R70, -INF , !P5 ;  /* 0xff80000046cb7808 */ /* 0x000fe20006800000 */
[----:B------:R-:W4:Y:S01]  /*4a70*/  LDL R28, [R1+0x2b0] ;  /* 0x0002b000011c7983 */ /* 0x000f220000100800 */
[----:B------:R-:W-:Y:S02]  /*4a80*/  FSEL R200, R43, -INF , !P1 ;  /* 0xff8000002bc87808 */ /* 0x000fe40004800000 */
[----:B------:R-:W-:Y:S01]  /*4a90*/  ISETP.NE.AND P1, PT, R37, RZ, PT ;  /* 0x000000ff2500720c */ /* 0x000fe20003f25270 */
[----:B------:R-:W4:Y:S03]  /*4aa0*/  LDL R70, [R1+0x25c] ;  /* 0x00025c0001467983 */ /* 0x000f260000100800 */
[----:B------:R-:W-:Y:S01]  /*4ab0*/  ISETP.GT.AND P1, PT, R10, 0x28, !P1 ;  /* 0x000000280a00780c */ /* 0x000fe20004f24270 */
[----:B------:R-:W4:Y:S03]  /*4ac0*/  LDL R102, [R1+0x2b4] ;  /* 0x0002b40001667983 */ /* 0x000f260000100800 */
[----:B------:R-:W-:Y:S01]  /*4ad0*/  ISETP.LT.OR P1, PT, R0, 0x29, P1 ;  /* 0x000000290000780c */ /* 0x000fe20000f21670 */
[----:B------:R-:W4:Y:S03]  /*4ae0*/  LDL R104, [R1+0x2b8] ;  /* 0x0002b80001687983 */ /* 0x000f260000100800 */
[----:B------:R-:W-:Y:S01]  /*4af0*/  FSEL R204, R46, -INF , !P1 ;  /* 0xff8000002ecc7808 */ /* 0x000fe20004800000 */
[----:B------:R-:W4:Y:S01]  /*4b00*/  LDL R106, [R1+0x2bc] ;  /* 0x0002bc00016a7983 */ /* 0x000f220000100800 */
[----:B------:R-:W-:-:S03]  /*4b10*/  ISETP.NE.AND P1, PT, R40, RZ, PT ;  /* 0x000000ff2800720c */ /* 0x000fc60003f25270 */
[----:B------:R-:W4:Y:S01]  /*4b20*/  LDL R30, [R1+0x2c0] ;  /* 0x0002c000011e7983 */ /* 0x000f220000100800 */
[----:B------:R-:W-:-:S03]  /*4b30*/  ISETP.GT.AND P1, PT, R10, 0x29, !P1 ;  /* 0x000000290a00780c */ /* 0x000fc60004f24270 */
[----:B------:R-:W4:Y:S01]  /*4b40*/  LDL R108, [R1+0x2c4] ;  /* 0x0002c400016c7983 */ /* 0x000f220000100800 */
[----:B------:R-:W-:-:S03]  /*4b50*/  ISETP.LT.OR P1, PT, R0, 0x2a, P1 ;  /* 0x0000002a0000780c */ /* 0x000fc60000f21670 */
        /* <DEDUP_REMOVED lines=40> */
[----:B------:R-:W-:-:S02]  /*4de0*/  ISETP.GT.AND P1, PT, R10, RZ, !P2 ;  /* 0x000000ff0a00720c */ /* 0x000fc40005724270 */
[----:B------:R-:W-:Y:S01]  /*4df0*/  ISETP.NE.AND P2, PT, R60, RZ, PT ;  /* 0x000000ff3c00720c */ /* 0x000fe20003f45270 */
[----:B------:R-:W4:Y:S01]  /*4e00*/  LDL R138, [R1+0x314] ;  /* 0x00031400018a7983 */ /* 0x000f220000100800 */
[----:B------:R-:W-:Y:S02]  /*4e10*/  ISETP.LT.OR P1, PT, R0, 0x1, P1 ;  /* 0x000000010000780c */ /* 0x000fe40000f21670 */
[----:B------:R-:W-:Y:S01]  /*4e20*/  ISETP.GT.AND P2, PT, R10, 0x49, !P2 ;  /* 0x000000490a00780c */ /* 0x000fe20005744270 */
[----:B------:R-:W4:Y:S01]  /*4e30*/  LDL R140, [R1+0x318] ;  /* 0x00031800018c7983 */ /* 0x000f220000100800 */
[----:B------:R-:W-:Y:S02]  /*4e40*/  FSEL R91, R26, -INF , !P1 ;  /* 0xff8000001a5b7808 */ /* 0x000fe40004800000 */
[----:B------:R-:W-:Y:S01]  /*4e50*/  ISETP.GT.AND P1, PT, R10, 0x41, !P6 ;  /* 0x000000410a00780c */ /* 0x000fe20007724270 */
[----:B------:R-:W4:Y:S01]  /*4e60*/  LDL R26, [R1+0x2a0] ;  /* 0x0002a000011a7983 */ /* 0x000f220000100800 */
[----:B------:R-:W-:-:S02]  /*4e70*/  FMNMX.FTZ R8, R91, R61, !PT ;  /* 0x0000003d5b087209 */ /* 0x000fc40007810000 */
[----:B------:R-:W-:Y:S01]  /*4e80*/  ISETP.LT.OR P1, PT, R0, 0x42, P1 ;  /* 0x000000420000780c */ /* 0x000fe20000f21670 */
[----:B------:R-:W4:Y:S01]  /*4e90*/  LDL R142, [R1+0x31c] ;  /* 0x00031c00018e7983 */ /* 0x000f220000100800 */
[----:B------:R-:W-:Y:S02]  /*4ea0*/  FMNMX.FTZ R8, R57, R8, !PT ;  /* 0x0000000839087209 */ /* 0x000fe40007810000 */
[----:B------:R-:W-:Y:S01]  /*4eb0*/  FSEL R198, R59, -INF , !P1 ;  /* 0xff8000003bc67808 */ /* 0x000fe20004800000 */
[----:B------:R-:W4:Y:S01]  /*4ec0*/  LDL R42, [R1+0x320] ;  /* 0x00032000012a7983 */ /* 0x000f220000100800 */
[----:B------:R-:W-:Y:S02]  /*4ed0*/  FMNMX.FTZ R9, R53, R8, !PT ;  /* 0x0000000835097209 */ /* 0x000fe40007810000 */
[----:B------:R-:W-:Y:S01]  /*4ee0*/  ISETP.NE.AND P1, PT, R56, RZ, PT ;  /* 0x000000ff3800720c */ /* 0x000fe20003f25270 */
[----:B------:R-:W4:Y:S01]  /*4ef0*/  LDL R144, [R1+0x324] ;  /* 0x0003240001907983 */ /* 0x000f220000100800 */
[----:B------:R-:W-:-:S02]  /*4f00*/  FMNMX.FTZ R8, R210, R9, !PT ;  /* 0x00000009d2087209 */ /* 0x000fc40007810000 */
[----:B------:R-:W-:Y:S01]  /*4f10*/  FMNMX.FTZ R9, R165, R12, !PT ;  /* 0x0000000ca5097209 */ /* 0x000fe20007810000 */
[----:B------:R-:W4:Y:S01]  /*4f20*/  LDL R146, [R1+0x328] ;  /* 0x0003280001927983 */ /* 0x000f220000100800 */
[----:B------:R-:W-:Y:S02]  /*4f30*/  FMNMX.FTZ R8, R209, R8, !PT ;  /* 0x00000008d1087209 */ /* 0x000fe40007810000 */
[----:B------:R-:W-:Y:S01]  /*4f40*/  FMNMX.FTZ R9, R166, R9, !PT ;  /* 0x00000009a6097209 */ /* 0x000fe20007810000 */
[----:B------:R-:W4:Y:S01]  /*4f50*/  LDL R150, [R1+0x32c] ;  /* 0x00032c0001967983 */ /* 0x000f220000100800 */
[----:B------:R-:W-:Y:S02]  /*4f60*/  FMNMX.FTZ R11, R167, R8, !PT ;  /* 0x00000008a70b7209 */ /* 0x000fe40007810000 */
[----:B------:R-:W-:Y:S01]  /*4f70*/  FMNMX.FTZ R8, R176, R9, !PT ;  /* 0x00000009b0087209 */ /* 0x000fe20007810000 */
        /* <DEDUP_REMOVED lines=14> */
[----:B------:R-:W-:Y:S01]  /*5060*/  ISETP.GT.AND P1, PT, R10, 0x48, !P1 ;  /* 0x000000480a00780c */ /* 0x000fe20004f24270 */
        /* <DEDUP_REMOVED lines=13> */
[----:B------:R-:W-:-:S02]  /*5140*/  ISETP.LT.OR P1, PT, R0, 0x49, P1 ;  /* 0x000000490000780c */ /* 0x000fc40000f21670 */
[----:B------:R-:W-:Y:S01]  /*5150*/  FMNMX.FTZ R9, R180, R9, !PT ;  /* 0x00000009b4097209 */ /* 0x000fe20007810000 */
[----:B------:R-:W4:Y:S01]  /*5160*/  LDL R50, [R1+0x360] ;  /* 0x0003600001327983 */ /* 0x000f220000100800 */
[----:B------:R-:W-:Y:S02]  /*5170*/  FMNMX.FTZ R11, R193, R12, !PT ;  /* 0x0000000cc10b7209 */ /* 0x000fe40007810000 */
[----:B------:R-:W-:Y:S01]  /*5180*/  ISETP.NE.AND P6, PT, R24, RZ, PT ;  /* 0x000000ff1800720c */ /* 0x000fe20003fc5270 */
[----:B------:R-:W4:Y:S01]  /*5190*/  LDL R39, [R1+0x364] ;  /* 0x0003640001277983 */ /* 0x000f220000100800 */
[----:B------:R-:W-:Y:S02]  /*51a0*/  FMNMX.FTZ R9, R184, R9, !PT ;  /* 0x00000009b8097209 */ /* 0x000fe40007810000 */
[----:B------:R-:W-:Y:S01]  /*51b0*/  ISETP.LT.OR P2, PT, R0, 0x4a, P2 ;  /* 0x0000004a0000780c */ /* 0x000fe20001741670 */
[----:B------:R-:W4:Y:S01]  /*51c0*/  LDL R24, [R1+0x290] ;  /* 0x0002900001187983 */ /* 0x000f220000100800 */
[----:B------:R-:W-:-:S02]  /*51d0*/  FSEL R202, R62, -INF , !P1 ;  /* 0xff8000003eca7808 */ /* 0x000fc40004800000 */
[----:B------:R-:W-:Y:S01]  /*51e0*/  FMNMX.FTZ R11, R198, R11, !PT ;  /* 0x0000000bc60b7209 */ /* 0x000fe20007810000 */
[----:B------:R-:W4:Y:S01]  /*51f0*/  LDL R41, [R1+0x368] ;  /* 0x0003680001297983 */ /* 0x000f220000100800 */
[----:B------:R-:W-:Y:S02]  /*5200*/  ISETP.GT.AND P6, PT, R10, 0x59, !P6 ;  /* 0x000000590a00780c */ /* 0x000fe400077c4270 */
[----:B------:R-:W-:Y:S01]  /*5210*/  FMNMX.FTZ R10, R186, R9, !PT ;  /* 0x00000009ba0a7209 */ /* 0x000fe20007810000 */
[----:B------:R-:W4:Y:S01]  /*5220*/  LDL R43, [R1+0x36c] ;  /* 0x00036c00012b7983 */ /* 0x000f220000100800 */
[----:B------:R-:W-:Y:S02]  /*5230*/  FSEL R205, R63, -INF , !P2 ;  /* 0xff8000003fcd7808 */ /* 0x000fe40005000000 */
        /* <DEDUP_REMOVED lines=9> */
[----:B------:R-:W-:Y:S01]  /*52d0*/  ISETP.LT.OR P6, PT, R0, 0x5a, P6 ;  /* 0x0000005a0000780c */ /* 0x000fe200037c1670 */
[----:B------:R-:W4:Y:S01]  /*52e0*/  LDL R49, [R1+0x37c] ;  /* 0x00037c0001317983 */ /* 0x000f220000100800 */
[----:B------:R-:W-:-:S02]  /*52f0*/  FMNMX.FTZ R8, R199, R8, !PT ;  /* 0x00000008c7087209 */ /* 0x000fc40007810000 */
[----:B------:R-:W-:Y:S01]  /*5300*/  FMNMX.FTZ R10, R189, R10, !PT ;  /* 0x0000000abd0a7209 */ /* 0x000fe20007810000 */
[----:B------:R-:W4:Y:S01]  /*5310*/  LDL R54, [R1+0x380] ;  /* 0x0003800001367983 */ /* 0x000f220000100800 */
[----:B------:R-:W-:Y:S02]  /*5320*/  FSEL R206, R71, -INF , !P6 ;  /* 0xff80000047ce7808 */ /* 0x000fe40007000000 */
[----:B------:R-:W-:Y:S01]  /*5330*/  FMNMX.FTZ R11, R203, R8, !PT ;  /* 0x00000008cb0b7209 */ /* 0x000fe20007810000 */
[----:B------:R-:W0:Y:S03]  /*5340*/  SHFL.BFLY PT, R9, R10, 0x2, 0x1f ;  /* 0x0c401f000a097f89 */ /* 0x000e2600000e0000 */
[----:B------:R-:W-:Y:S01]  /*5350*/  FMNMX.FTZ R11, R206, R11, !PT ;  /* 0x0000000bce0b7209 */ /* 0x000fe20007810000 */
[----:B------:R-:W4:Y:S04]  /*5360*/  LDL R51, [R1+0x384] ;  /* 0x0003840001337983 */ /* 0x000f280000100800 */
[----:B------:R-:W-:Y:S04]  /*5370*/  STL.64 [R1+0x220], R10 ;  /* 0x0002200a01007387 */ /* 0x000fe80000100a00 */
[----:B------:R-:W2:Y:S04]  /*5380*/  LDL R13, [R1+0x224] ;  /* 0x00022400010d7983 */ /* 0x000ea80000100800 */
[----:B------:R-:W4:Y:S04]  /*5390*/  LDL R55, [R1+0x388] ;  /* 0x0003880001377983 */ /* 0x000f280000100800 */
[----:B------:R-:W4:Y:S01]  /*53a0*/  LDL R59, [R1+0x38c] ;  /* 0x00038c00013b7983 */ /* 0x000f220000100800 */
[----:B0-----:R-:W-:-:S03]  /*53b0*/  FMNMX.FTZ R0, R10, R9, !PT ;  /* 0x000000090a007209 */ /* 0x001fc60007810000 */
[----:B------:R-:W4:Y:S04]  /*53c0*/  LDL R56, [R1+0x390] ;  /* 0x0003900001387983 */ /* 0x000f280000100800 */
[----:B------:R-:W0:Y:S04]  /*53d0*/  SHFL.BFLY PT, R9, R0, 0x1, 0x1f ;  /* 0x0c201f0000097f89 */ /* 0x000e2800000e0000 */
[----:B------:R-:W4:Y:S04]  /*53e0*/  LDL R63, [R1+0x394] ;  /* 0x00039400013f7983 */ /* 0x000f280000100800 */
[----:B------:R-:W4:Y:S04]  /*53f0*/  LDL R65, [R1+0x398] ;  /* 0x0003980001417983 */ /* 0x000f280000100800 */
[----:B------:R-:W4:Y:S04]  /*5400*/  LDL R67, [R1+0x39c] ;  /* 0x00039c0001437983 */ /* 0x000f280000100800 */
[----:B------:R-:W4:Y:S04]  /*5410*/  LDL R58, [R1+0x3a0] ;  /* 0x0003a000013a7983 */ /* 0x000f280000100800 */
[----:B------:R-:W4:Y:S01]  /*5420*/  LDL R69, [R1+0x3a4] ;  /* 0x0003a40001457983 */ /* 0x000f220000100800 */
[----:B0-----:R-:W-:-:S03]  /*5430*/  FMNMX.FTZ R12, R0, R9, !PT ;  /* 0x00000009000c7209 */ /* 0x001fc60007810000 */
[----:B------:R-:W4:Y:S04]  /*5440*/  LDL R71, [R1+0x3a8] ;  /* 0x0003a80001477983 */ /* 0x000f280000100800 */
[----:B------:R0:W-:Y:S04]  /*5450*/  STL [R1+0x220], R12 ;  /* 0x0002200c01007387 */ /* 0x0001e80000100800 */
[----:B------:R-:W4:Y:S04]  /*5460*/  LDL R64, [R1+0x220] ;  /* 0x0002200001407983 */ /* 0x000f280000100800 */
[----:B------:R-:W4:Y:S04]  /*5470*/  LDL.64 R8, [R1+0xa8] ;  /* 0x0000a80001087983 */ /* 0x000f280000100a00 */
[----:B0-----:R-:W4:Y:S04]  /*5480*/  LDL R12, [R1+0x280] ;  /* 0x00028000010c7983 */ /* 0x001f280000100800 */
[----:B------:R-:W4:Y:S04]  /*5490*/  LDL R73, [R1+0x3ac] ;  /* 0x0003ac0001497983 */ /* 0x000f280000100800 */
        /* <DEDUP_REMOVED lines=40> */
[----:B---3--:R-:W-:Y:S04]  /*5720*/  STL [R1+0x334], R162 ;  /* 0x000334a201007387 */ /* 0x008fe80000100800 */
[----:B-----5:R-:W-:Y:S04]  /*5730*/  STL [R1+0x250], R14 ;  /* 0x0002500e01007387 */ /* 0x020fe80000100800 */
[----:B--2---:R-:W0:Y:S02]  /*5740*/  SHFL.BFLY PT, R0, R13, 0x2, 0x1f ;  /* 0x0c401f000d007f89 */ /* 0x004e2400000e0000 */
[----:B0-----:R-:W-:-:S05]  /*5750*/  FMNMX.FTZ R0, R0, R13, !PT ;  /* 0x0000000d00007209 */ /* 0x001fca0007810000 */
[----:B------:R-:W0:Y:S04]  /*5760*/  SHFL.BFLY PT, R13, R0, 0x1, 0x1f ;  /* 0x0c201f00000d7f89 */ /* 0x000e2800000e0000 */
[----:B------:R1:W-:Y:S01]  /*5770*/  STL [R1+0x260], R16 ;  /* 0x0002601001007387 */ /* 0x0003e20000100800 */
[----:B----4-:R-:W-:Y:S01]  /*5780*/  FMUL.FTZ R161, R21, R64 ;  /* 0x0000004015a17220 */ /* 0x010fe20000410000 */
[----:B------:R-:W-:Y:S02]  /*5790*/  FSETP.NEU.FTZ.AND P1, PT, R64, -INF , PT ;  /* 0xff8000004000780b */ /* 0x000fe40003f3d000 */
[----:B0-----:R-:W-:Y:S02]  /*57a0*/  FMNMX.FTZ R0, R0, R13, !PT ;  /* 0x0000000d00007209 */ /* 0x001fe40007810000 */
[----:B------:R-:W-:-:S02]  /*57b0*/  FSEL R161, R161, RZ, P1 ;  /* 0x000000ffa1a17208 */ /* 0x000fc40000800000 */
[C---:B------:R-:W-:Y:S01]  /*57c0*/  FSETP.NEU.FTZ.AND P1, PT, R0.reuse, -INF , PT ;  /* 0xff8000000000780b */ /* 0x040fe20003f3d000 */
[----:B------:R-:W-:Y:S01]  /*57d0*/  FMUL.FTZ R162, R0, R21 ;  /* 0x0000001500a27220 */ /* 0x000fe20000410000 */
[----:B------:R-:W-:-:S04]  /*57e0*/  IMAD R8, R15, 0xc00, R8 ;  /* 0x00000c000f087824 */ /* 0x000fc800078e0208 */
[----:B------:R-:W-:Y:S01]  /*57f0*/  FSEL R162, R162, RZ, P1 ;  /* 0x000000ffa2a27208 */ /* 0x000fe20000800000 */
[----:B------:R0:W-:Y:S01]  /*5800*/  STL [R1+0x270], R20 ;  /* 0x0002701401007387 */ /* 0x0001e20000100800 */
[-CC-:B------:R-:W-:Y:S01]  /*5810*/  FFMA.FTZ R231, R231, R21.reuse, -R161.reuse ;  /* 0x00000015e7e77223 */ /* 0x180fe200000108a1 */
[-CC-:B------:R-:W-:Y:S01]  /*5820*/  FFMA.FTZ R13, R156, R21.reuse, -R161.reuse ;  /* 0x000000159c0d7223 */ /* 0x180fe200000108a1 */
[-CC-:B------:R-:W-:Y:S01]  /*5830*/  FFMA.FTZ R14, R148, R21.reuse, -R161.reuse ;  /* 0x00000015940e7223 */ /* 0x180fe200000108a1 */
[----:B------:R2:W-:Y:S01]  /*5840*/  STL [R1+0x280], R12 ;  /* 0x0002800c01007387 */ /* 0x0005e20000100800 */
[-CC-:B------:R-:W-:Y:S01]  /*5850*/  FFMA.FTZ R15, R91, R21.reuse, -R162.reuse ;  /* 0x000000155b0f7223 */ /* 0x180fe200000108a2 */
[-CC-:B-1----:R-:W-:Y:S02]  /*5860*/  FFMA.FTZ R16, R61, R21.reuse, -R162.reuse ;  /* 0x000000153d107223 */ /* 0x182fe400000108a2 */
[----:B------:R1:W-:Y:S01]  /*5870*/  STL [R1+0x338], R17 ;  /* 0x0003381101007387 */ /* 0x0003e20000100800 */
[-CC-:B0-----:R-:W-:Y:S01]  /*5880*/  FFMA.FTZ R20, R53, R21.reuse, -R162.reuse ;  /* 0x0000001535147223 */ /* 0x181fe200000108a2 */
[-C--:B--2---:R-:W-:Y:S01]  /*5890*/  FFMA.FTZ R12, R158, R21.reuse, -R161 ;  /* 0x000000159e0c7223 */ /* 0x084fe200000108a1 */
[----:B-1----:R-:W-:Y:S01]  /*58a0*/  FFMA.FTZ R17, R57, R21, -R162 ;  /* 0x0000001539117223 */ /* 0x002fe200000108a2 */
[----:B------:R-:W-:Y:S08]  /*58b0*/  MUFU.EX2 R231, R231 ;  /* 0x000000e700e77308 */ /* 0x000ff00000000800 */
[----:B------:R-:W0:Y:S08]  /*58c0*/  MUFU.EX2 R12, R12 ;  /* 0x0000000c000c7308 */ /* 0x000e300000000800 */
[----:B------:R-:W-:Y:S08]  /*58d0*/  MUFU.EX2 R13, R13 ;  /* 0x0000000d000d7308 */ /* 0x000ff00000000800 */
[----:B------:R-:W1:Y:S08]  /*58e0*/  MUFU.EX2 R14, R14 ;  /* 0x0000000e000e7308 */ /* 0x000e700000000800 */
[----:B------:R-:W-:Y:S08]  /*58f0*/  MUFU.EX2 R15, R15 ;  /* 0x0000000f000f7308 */ /* 0x000ff00000000800 */
[----:B------:R-:W2:Y:S08]  /*5900*/  MUFU.EX2 R16, R16 ;  /* 0x0000001000107308 */ /* 0x000eb00000000800 */
[----:B------:R-:W-:Y:S08]  /*5910*/  MUFU.EX2 R17, R17 ;  /* 0x0000001100117308 */ /* 0x000ff00000000800 */
[----:B------:R-:W3:Y:S01]  /*5920*/  MUFU.EX2 R20, R20 ;  /* 0x0000001400147308 */ /* 0x000ee20000000800 */
[----:B------:R-:W-:-:S02]  /*5930*/  R2UR UR6, R8 ;  /* 0x00000000080672ca */ /* 0x000fc400000e0000 */
[----:B------:R-:W-:Y:S02]  /*5940*/  R2UR UR7, R9 ;  /* 0x00000000090772ca */ /* 0x000fe400000e0000 */
[----:B0-----:R-:W-:Y:S02]  /*5950*/  F2FP.BF16.F32.PACK_AB R156, R12, R231 ;  /* 0x000000e70c9c723e */ /* 0x001fe400000010ff */
[----:B-1----:R-:W-:Y:S02]  /*5960*/  F2FP.BF16.F32.PACK_AB R158, R14, R13 ;  /* 0x0000000d0e9e723e */ /* 0x002fe400000010ff */
[----:B--2---:R-:W-:Y:S01]  /*5970*/  F2FP.BF16.F32.PACK_AB R157, R16, R15 ;  /* 0x0000000f109d723e */ /* 0x004fe200000010ff */
[----:B------:R-:W-:Y:S04]  /*5980*/  STL [R1+0x254], R66 ;  /* 0x0002544201007387 */ /* 0x000fe80000100800 */
[----:B------:R-:W-:Y:S01]  /*5990*/  STL [R1+0x258], R68 ;  /* 0x0002584401007387 */ /* 0x000fe20000100800 */
[----:B---3--:R-:W-:-:S03]  /*59a0*/  F2FP.BF16.F32.PACK_AB R159, R20, R17 ;  /* 0x00000011149f723e */ /* 0x008fc600000010ff */
[----:B------:R-:W-:Y:S04]  /*59b0*/  STL [R1+0x25c], R70 ;  /* 0x00025c4601007387 */ /* 0x000fe80000100800 */
        /* <DEDUP_REMOVED lines=89> */
[----:B------:R0:W-:Y:S01]  /*5f50*/  STL [R1+0x3dc], R93 ;  /* 0x0003dc5d01007387 */ /* 0x0001e20000100800 */
[----:B------:R1:W-:Y:S06]  /*5f60*/  BAR.SYNC.DEFER_BLOCKING R237, 0x100 ;  /* 0x000400ed0000751d */ /* 0x0003ec0000010000 */
[----:B0-----:R-:W-:-:S06]  /*5f70*/  WARPGROUP.ARRIVE ;  /* 0x00000000000079c5 */ /* 0x001fcc0000000000 */
[----:B------:R-:W-:Y:S01]  /*5f80*/  HGMMA.64x256x16.F32.BF16 R24, R156, gdesc[UR4].tnspB, RZ, !UPT, gsb0 ;  /* 0x43e000049c187df0 */ /* 0x000fe2000c0018ff */
[----:B------:R0:W-:Y:S01]  /*5f90*/  STL [R1+0x3d0], R212 ;  /* 0x0003d0d401007387 */ /* 0x0001e20000100800 */
[-CC-:B------:R-:W-:Y:S01]  /*5fa0*/  FFMA.FTZ R163, R163, R21.reuse, -R161.reuse ;  /* 0x00000015a3a37223 */ /* 0x180fe200000108a1 */
[-CC-:B------:R-:W-:Y:S02]  /*5fb0*/  FFMA.FTZ R164, R164, R21.reuse, -R161.reuse ;  /* 0x00000015a4a47223 */ /* 0x180fe400000108a1 */
[----:B------:R2:W-:Y:S01]  /*5fc0*/  STL [R1+0x3e0], R211 ;  /* 0x0003e0d301007387 */ /* 0x0005e20000100800 */
[-CC-:B------:R-:W-:Y:S01]  /*5fd0*/  FFMA.FTZ R167, R167, R21.reuse, -R162.reuse ;  /* 0x00000015a7a77223 */ /* 0x180fe200000108a2 */
[-CC-:B------:R-:W-:Y:S01]  /*5fe0*/  FFMA.FTZ R208, R208, R21.reuse, -R162.reuse ;  /* 0x00000015d0d07223 */ /* 0x180fe200000108a2 */
[-CC-:B0-----:R-:W-:Y:S01]  /*5ff0*/  FFMA.FTZ R212, R166, R21.reuse, -R161.reuse ;  /* 0x00000015a6d47223 */ /* 0x181fe200000108a1 */
[-CC-:B------:R-:W-:Y:S01]  /*6000*/  FFMA.FTZ R166, R209, R21.reuse, -R162.reuse ;  /* 0x00000015d1a67223 */ /* 0x180fe200000108a2 */
[-C--:B--2---:R-:W-:Y:S01]  /*6010*/  FFMA.FTZ R211, R165, R21.reuse, -R161 ;  /* 0x00000015a5d37223 */ /* 0x084fe200000108a1 */
[----:B------:R-:W-:Y:S01]  /*6020*/  FFMA.FTZ R165, R210, R21, -R162 ;  /* 0x00000015d2a57223 */ /* 0x000fe200000108a2 */
[----:B------:R0:W-:Y:S01]  /*6030*/  STL [R1+0x418], R171 ;  /* 0x000418ab01007387 */ /* 0x0001e20000100800 */
[----:B------:R-:W-:Y:S08]  /*6040*/  MUFU.EX2 R163, R163 ;  /* 0x000000a300a37308 */ /* 0x000ff00000000800 */
[----:B------:R-:W2:Y:S08]  /*6050*/  MUFU.EX2 R164, R164 ;  /* 0x000000a400a47308 */ /* 0x000eb00000000800 */
[----:B------:R-:W-:Y:S08]  /*6060*/  MUFU.EX2 R211, R211 ;  /* 0x000000d300d37308 */ /* 0x000ff00000000800 */
[----:B------:R-:W3:Y:S08]  /*6070*/  MUFU.EX2 R212, R212 ;  /* 0x000000d400d47308 */ /* 0x000ef00000000800 */
[----:B------:R-:W-:Y:S08]  /*6080*/  MUFU.EX2 R165, R165 ;  /* 0x000000a500a57308 */ /* 0x000ff00000000800 */
[----:B------:R-:W4:Y:S08]  /*6090*/  MUFU.EX2 R166, R166 ;  /* 0x000000a600a67308 */ /* 0x000f300000000800 */
[----:B------:R-:W-:Y:S08]  /*60a0*/  MUFU.EX2 R167, R167 ;  /* 0x000000a700a77308 */ /* 0x000ff00000000800 */
[----:B0-----:R-:W0:Y:S01]  /*60b0*/  MUFU.EX2 R171, R208 ;  /* 0x000000d000ab7308 */ /* 0x001e220000000800 */
[----:B------:R5:W-:Y:S04]  /*60c0*/  STL [R1+0x414], R10 ;  /* 0x0004140a01007387 */ /* 0x000be80000100800 */
[----:B------:R1:W-:Y:S01]  /*60d0*/  STL [R1+0x440], R11 ;  /* 0x0004400b01007387 */ /* 0x0003e20000100800 */
[----:B-----5:R-:W-:-:S02]  /*60e0*/  VIADD R10, R8, 0x80 ;  /* 0x00000080080a7836 */ /* 0x020fc40000000000 */
[----:B-1----:R-:W-:-:S03]  /*60f0*/  IMAD.MOV.U32 R11, RZ, RZ, R9 ;  /* 0x000000ffff0b7224 */ /* 0x002fc600078e0009 */
[----:B------:R-:W-:Y:S02]  /*6100*/  R2UR UR6, R10 ;  /* 0x000000000a0672ca */ /* 0x000fe400000e0000 */
[----:B------:R-:W-:Y:S01]  /*6110*/  R2UR UR7, R11 ;  /* 0x000000000b0772ca */ /* 0x000fe200000e0000 */
[----:B------:R1:W-:Y:S04]  /*6120*/  STL [R1+0x3e4], R227 ;  /* 0x0003e4e301007387 */ /* 0x0003e80000100800 */
        /* <DEDUP_REMOVED lines=24> */
[----:B--2---:R-:W-:Y:S01]  /*62b0*/  F2FP.BF16.F32.PACK_AB R156, R164, R163 ;  /* 0x000000a3a49c723e */ /* 0x004fe200000010ff */
[--C-:B------:R-:W-:Y:S01]  /*62c0*/  FFMA.FTZ R209, R200, R21, -R162.reuse ;  /* 0x00000015c8d17223 */ /* 0x100fe200000108a2 */
[----:B---3--:R-:W-:Y:S01]  /*62d0*/  F2FP.BF16.F32.PACK_AB R158, R212, R211 ;  /* 0x000000d3d49e723e */ /* 0x008fe200000010ff */
[----:B------:R-:W-:Y:S01]  /*62e0*/  FFMA.FTZ R207, R207, R21, -R162 ;  /* 0x00000015cfcf7223 */ /* 0x000fe200000108a2 */
[----:B----4-:R-:W-:Y:S01]  /*62f0*/  F2FP.BF16.F32.PACK_AB R157, R166, R165 ;  /* 0x000000a5a69d723e */ /* 0x010fe200000010ff */
[----:B------:R-:W-:Y:S01]  /*6300*/  VIADD R10, R8, 0x100 ;  /* 0x00000100080a7836 */ /* 0x000fe20000000000 */
[----:B0-----:R-:W-:Y:S01]  /*6310*/  F2FP.BF16.F32.PACK_AB R159, R171, R167 ;  /* 0x000000a7ab9f723e */ /* 0x001fe200000010ff */
[----:B------:R-:W-:Y:S01]  /*6320*/  STL.128 [R1+0x250], R24 ;  /* 0x0002501801007387 */ /* 0x000fe20000100c00 */
[----:B------:R-:W-:Y:S02]  /*6330*/  IMAD.MOV.U32 R11, RZ, RZ, R9 ;  /* 0x000000ffff0b7224 */ /* 0x000fe400078e0009 */
[----:B------:R-:W-:Y:S01]  /*6340*/  FFMA.FTZ R174, R174, R21, -R161 ;  /* 0x00000015aeae7223 */ /* 0x000fe200000108a1 */
[----:B------:R-:W-:Y:S01]  /*6350*/  FADD.FTZ R12, R231, R12 ;  /* 0x0000000ce70c7221 */ /* 0x000fe20000010000 */
[----:B------:R-:W-:Y:S01]  /*6360*/  STL.128 [R1+0x260], R28 ;  /* 0x0002601c01007387 */ /* 0x000fe20000100c00 */
[----:B------:R-:W-:Y:S01]  /*6370*/  FADD.FTZ R16, R15, R16 ;  /* 0x000000100f107221 */ /* 0x000fe20000010000 */
[----:B-1----:R-:W0:Y:S02]  /*6380*/  LDC R227, c[0x0][0x450] ;  /* 0x00011400ffe37b82 */ /* 0x002e240000000800 */
[----:B------:R-:W-:Y:S04]  /*6390*/  STL.128 [R1+0x270], R32 ;  /* 0x0002702001007387 */ /* 0x000fe80000100c00 */
        /* <DEDUP_REMOVED lines=28> */
[----:B------:R1:W-:Y:S02]  /*6560*/  STL.128 [R1+0x440], R148 ;  /* 0x0004409401007387 */ /* 0x0003e40000100c00 */
[----:B-1----:R-:W-:-:S06]  /*6570*/  WARPGROUP.ARRIVE ;  /* 0x00000000000079c5 */ /* 0x002fcc0000000000 */
[----:B------:R-:W-:Y:S01]  /*6580*/  HGMMA.64x256x16.F32.BF16 R24, R156, gdesc[UR4].tnspB, R24, gsb0 ;  /* 0x43e000049c187df0 */ /* 0x000fe20008001818 */
[-CC-:B------:R-:W-:Y:S01]  /*6590*/  FFMA.FTZ R170, R182, R21.reuse, -R161.reuse ;  /* 0x00000015b6aa7223 */ /* 0x180fe200000108a1 */
[-CC-:B------:R-:W-:Y:S01]  /*65a0*/  FFMA.FTZ R173, R188, R21.reuse, -R161.reuse ;  /* 0x00000015bcad7223 */ /* 0x180fe200000108a1 */
[-CC-:B------:R-:W-:Y:S01]  /*65b0*/  FFMA.FTZ R168, R176, R21.reuse, -R161.reuse ;  /* 0x00000015b0a87223 */ /* 0x180fe200000108a1 */
[-C--:B------:R-:W-:Y:S01]  /*65c0*/  FFMA.FTZ R169, R179, R21.reuse, -R161 ;  /* 0x00000015b3a97223 */ /* 0x080fe200000108a1 */
[-CC-:B------:R-:W-:Y:S01]  /*65d0*/  FFMA.FTZ R182, R196, R21.reuse, -R162.reuse ;  /* 0x00000015c4b67223 */ /* 0x180fe200000108a2 */
[----:B------:R-:W-:Y:S01]  /*65e0*/  FFMA.FTZ R188, R204, R21, -R162 ;  /* 0x00000015ccbc7223 */ /* 0x000fe200000108a2 */
[----:B------:R-:W-:Y:S08]  /*65f0*/  MUFU.EX2 R170, R170 ;  /* 0x000000aa00aa7308 */ /* 0x000ff00000000800 */
[----:B------:R-:W-:Y:S08]  /*6600*/  MUFU.EX2 R168, R168 ;  /* 0x000000a800a87308 */ /* 0x000ff00000000800 */
[----:B------:R-:W1:Y:S08]  /*6610*/  MUFU.EX2 R169, R169 ;  /* 0x000000a900a97308 */ /* 0x000e700000000800 */
[----:B------:R-:W2:Y:S08]  /*6620*/  MUFU.EX2 R173, R173 ;  /* 0x000000ad00ad7308 */ /* 0x000eb00000000800 */
[----:B------:R-:W-:Y:S08]  /*6630*/  MUFU.EX2 R182, R182 ;  /* 0x000000b600b67308 */ /* 0x000ff00000000800 */
[----:B------:R-:W3:Y:S08]  /*6640*/  MUFU.EX2 R209, R209 ;  /* 0x000000d100d17308 */ /* 0x000ef00000000800 */
[----:B------:R-:W-:Y:S08]  /*6650*/  MUFU.EX2 R188, R188 ;  /* 0x000000bc00bc7308 */ /* 0x000ff00000000800 */
[----:B------:R-:W4:Y:S01]  /*6660*/  MUFU.EX2 R207, R207 ;  /* 0x000000cf00cf7308 */ /* 0x000f220000000800 */
[----:B------:R-:W-:-:S02]  /*6670*/  R2UR UR6, R10 ;  /* 0x000000000a0672ca */ /* 0x000fc400000e0000 */
[----:B------:R-:W-:Y:S01]  /*6680*/  R2UR UR7, R11 ;  /* 0x000000000b0772ca */ /* 0x000fe200000e0000 */
[-CC-:B------:R-:W-:Y:S01]  /*6690*/  FFMA.FTZ R190, R191, R21.reuse, -R162.reuse ;  /* 0x00000015bfbe7223 */ /* 0x180fe200000108a2 */
[-CC-:B------:R-:W-:Y:S01]  /*66a0*/  FFMA.FTZ R191, R194, R21.reuse, -R162.reuse ;  /* 0x00000015c2bf7223 */ /* 0x180fe200000108a2 */
[-CC-:B------:R-:W-:Y:S01]  /*66b0*/  FFMA.FTZ R172, R175, R21.reuse, -R161.reuse ;  /* 0x00000015afac7223 */ /* 0x180fe200000108a1 */
[-CC-:B------:R-:W-:Y:S01]  /*66c0*/  FFMA.FTZ R194, R197, R21.reuse, -R162.reuse ;  /* 0x00000015c5c27223 */ /* 0x180fe200000108a2 */
[-CC-:B------:R-:W-:Y:S01]  /*66d0*/  FFMA.FTZ R179, R178, R21.reuse, -R161.reuse ;  /* 0x00000015b2b37223 */ /* 0x180fe200000108a1 */
[-CC-:B------:R-:W-:Y:S01]  /*66e0*/  FFMA.FTZ R175, R183, R21.reuse, -R161.reuse ;  /* 0x00000015b7af7223 */ /* 0x180fe200000108a1 */
[-C--:B------:R-:W-:Y:S01]  /*66f0*/  FFMA.FTZ R176, R187, R21.reuse, -R161 ;  /* 0x00000015bbb07223 */ /* 0x080fe200000108a1 */
[----:B------:R-:W-:Y:S01]  /*6700*/  FFMA.FTZ R197, R201, R21, -R162 ;  /* 0x00000015c9c57223 */ /* 0x000fe200000108a2 */
[----:B------:R-:W-:Y:S08]  /*6710*/  MUFU.EX2 R172, R172 ;  /* 0x000000ac00ac7308 */ /* 0x000ff00000000800 */
[----:B------:R-:W5:Y:S08]  /*6720*/  MUFU.EX2 R179, R179 ;  /* 0x000000b300b37308 */ /* 0x000f700000000800 */
[----:B------:R-:W-:Y:S08]  /*6730*/  MUFU.EX2 R175, R175 ;  /* 0x000000af00af7308 */ /* 0x000ff00000000800 */
[----:B------:R-:W0:Y:S08]  /*6740*/  MUFU.EX2 R176, R176 ;  /* 0x000000b000b07308 */ /* 0x000e300000000800 */
[----:B------:R-:W-:Y:S01]  /*6750*/  MUFU.EX2 R190, R190 ;  /* 0x000000be00be7308 */ /* 0x000fe20000000800 */
[----:B------:R-:W-:-:S02]  /*6760*/  WARPGROUP.DEPBAR.LE gsb0, 0x0 ;  /* 0x00008000000079c5 */ /* 0x000fc40000010000 */
[----:B-1----:R-:W-:Y:S02]  /*6770*/  F2FP.BF16.F32.PACK_AB R156, R169, R168 ;  /* 0x000000a8a99c723e */ /* 0x002fe400000010ff */
[----:B--2---:R-:W-:Y:S02]  /*6780*/  F2FP.BF16.F32.PACK_AB R158, R173, R170 ;  /* 0x000000aaad9e723e */ /* 0x004fe400000010ff */
[----:B---3--:R-:W-:Y:S02]  /*6790*/  F2FP.BF16.F32.PACK_AB R157, R209, R182 ;  /* 0x000000b6d19d723e */ /* 0x008fe400000010ff */
[----:B----4-:R-:W-:Y:S01]  /*67a0*/  F2FP.BF16.F32.PACK_AB R159, R207, R188 ;  /* 0x000000bccf9f723e */ /* 0x010fe200000010ff */
        /* <DEDUP_REMOVED lines=34> */
[----:B------:R-:W1:Y:S08]  /*69d0*/  MUFU.EX2 R191, R191 ;  /* 0x000000bf00bf7308 */ /* 0x000e700000000800 */
[----:B------:R-:W-:Y:S08]  /*69e0*/  MUFU.EX2 R194, R194 ;  /* 0x000000c200c27308 */ /* 0x000ff00000000800 */
[----:B------:R-:W2:Y:S01]  /*69f0*/  MUFU.EX2 R197, R197 ;  /* 0x000000c500c57308 */ /* 0x000ea20000000800 */
[----:B------:R-:W-:-:S02]  /*6a00*/  VIADD R10, R8, 0x180 ;  /* 0x00000180080a7836 */ /* 0x000fc40000000000 */
[----:B------:R-:W-:-:S03]  /*6a10*/  IMAD.MOV.U32 R11, RZ, RZ, R9 ;  /* 0x000000ffff0b7224 */ /* 0x000fc600078e0009 */
[----:B------:R-:W-:Y:S02]  /*6a20*/  R2UR UR6, R10 ;  /* 0x000000000a0672ca */ /* 0x000fe400000e0000 */
[----:B------:R-:W-:Y:S01]  /*6a30*/  R2UR UR7, R11 ;  /* 0x000000000b0772ca */ /* 0x000fe200000e0000 */
[-CC-:B------:R-:W-:Y:S01]  /*6a40*/  FFMA.FTZ R178, R184, R21.reuse, -R161.reuse ;  /* 0x00000015b8b27223 */ /* 0x180fe200000108a1 */
[-CC-:B------:R-:W-:Y:S01]  /*6a50*/  FFMA.FTZ R187, R186, R21.reuse, -R161.reuse ;  /* 0x00000015babb7223 */ /* 0x180fe200000108a1 */
[-CC-:B------:R-:W-:Y:S01]  /*6a60*/  FFMA.FTZ R184, R193, R21.reuse, -R162.reuse ;  /* 0x00000015c1b87223 */ /* 0x180fe200000108a2 */
[-C--:B------:R-:W-:Y:S01]  /*6a70*/  FFMA.FTZ R183, R180, R21.reuse, -R161 ;  /* 0x00000015b4b77223 */ /* 0x080fe200000108a1 */
[-CC-:B------:R-:W-:Y:S01]  /*6a80*/  FFMA.FTZ R193, R198, R21.reuse, -R162.reuse ;  /* 0x00000015c6c17223 */ /* 0x180fe200000108a2 */
[-CC-:B------:R-:W-:Y:S01]  /*6a90*/  FFMA.FTZ R186, R202, R21.reuse, -R162.reuse ;  /* 0x00000015caba7223 */ /* 0x180fe200000108a2 */
[----:B------:R-:W-:Y:S01]  /*6aa0*/  FFMA.FTZ R201, R205, R21, -R162 ;  /* 0x00000015cdc97223 */ /* 0x000fe200000108a2 */
[----:B------:R-:W-:Y:S08]  /*6ab0*/  MUFU.EX2 R174, R174 ;  /* 0x000000ae00ae7308 */ /* 0x000ff00000000800 */
[----:B------:R-:W3:Y:S08]  /*6ac0*/  MUFU.EX2 R183, R183 ;  /* 0x000000b700b77308 */ /* 0x000ef00000000800 */
[----:B------:R-:W-:Y:S08]  /*6ad0*/  MUFU.EX2 R178, R178 ;  /* 0x000000b200b27308 */ /* 0x000ff00000000800 */
[----:B------:R-:W4:Y:S08]  /*6ae0*/  MUFU.EX2 R187, R187 ;  /* 0x000000bb00bb7308 */ /* 0x000f300000000800 */
[----:B------:R-:W-:Y:S08]  /*6af0*/  MUFU.EX2 R184, R184 ;  /* 0x000000b800b87308 */ /* 0x000ff00000000800 */
[----:B------:R-:W4:Y:S08]  /*6b00*/  MUFU.EX2 R193, R193 ;  /* 0x000000c100c17308 */ /* 0x000f300000000800 */
[----:B------:R-:W-:Y:S08]  /*6b10*/  MUFU.EX2 R186, R186 ;  /* 0x000000ba00ba7308 */ /* 0x000ff00000000800 */
[----:B------:R-:W4:Y:S01]  /*6b20*/  MUFU.EX2 R201, R201 ;  /* 0x000000c900c97308 */ /* 0x000f220000000800 */
[----:B------:R-:W-:-:S02]  /*6b30*/  VIADD R10, R8, 0x200 ;  /* 0x00000200080a7836 */ /* 0x000fc40000000000 */
[----:B------:R-:W-:Y:S01]  /*6b40*/  IMAD.MOV.U32 R11, RZ, RZ, R9 ;  /* 0x000000ffff0b7224 */ /* 0x000fe200078e0009 */
[----:B------:R-:W-:Y:S02]  /*6b50*/  WARPGROUP.DEPBAR.LE gsb0, 0x0 ;  /* 0x00008000000079c5 */ /* 0x000fe40000010000 */
[----:B-----5:R-:W-:Y:S02]  /*6b60*/  F2FP.BF16.F32.PACK_AB R156, R179, R172 ;  /* 0x000000acb39c723e */ /* 0x020fe400000010ff */
[----:B0-----:R-:W-:Y:S02]  /*6b70*/  F2FP.BF16.F32.PACK_AB R158, R176, R175 ;  /* 0x000000afb09e723e */ /* 0x001fe400000010ff */
[----:B-1----:R-:W-:Y:S02]  /*6b80*/  F2FP.BF16.F32.PACK_AB R157, R191, R190 ;  /* 0x000000bebf9d723e */ /* 0x002fe400000010ff */
[----:B--2---:R-:W-:Y:S01]  /*6b90*/  F2FP.BF16.F32.PACK_AB R159, R197, R194 ;  /* 0x000000c2c59f723e */ /* 0x004fe200000010ff */
        /* <DEDUP_REMOVED lines=32> */
[----:B0-----:R-:W-:-:S06]  /*6da0*/  WARPGROUP.ARRIVE ;  /* 0x00000000000079c5 */ /* 0x001fcc0000000000 */
[----:B------:R-:W-:Y:S01]  /*6db0*/  HGMMA.64x256x16.F32.BF16 R24, R156, gdesc[UR4].tnspB, R24, gsb0 ;  /* 0x43e000049c187df0 */ /* 0x000fe20008001818 */
        /* <DEDUP_REMOVED lines=8> */
[-CC-:B------:R-:W-:Y:S01]  /*6e40*/  FFMA.FTZ R181, R203, R21.reuse, -R162.reuse ;  /* 0x00000015cbb57223 */ /* 0x180fe200000108a2 */
[----:B------:R-:W-:Y:S01]  /*6e50*/  FFMA.FTZ R162, R206, R21, -R162 ;  /* 0x00000015cea27223 */ /* 0x000fe200000108a2 */
[----:B------:R-:W-:Y:S01]  /*6e60*/  MUFU.EX2 R10, R10 ;  /* 0x0000000a000a7308 */ /* 0x000fe20000000800 */
[----:B------:R-:W-:Y:S01]  /*6e70*/  VIADD R8, R8, 0x280 ;  /* 0x0000028008087836 */ /* 0x000fe20000000000 */
[----:B------:R-:W2:Y:S06]  /*6e80*/  @!P0 LDL R21, [R1+0x210] ;  /* 0x0002100001158983 */ /* 0x000eac0000100800 */
[----:B------:R-:W0:Y:S08]  /*6e90*/  MUFU.EX2 R11, R11 ;  /* 0x0000000b000b7308 */ /* 0x000e300000000800 */
[----:B------:R-:W-:Y:S08]  /*6ea0*/  MUFU.EX2 R177, R177 ;  /* 0x000000b100b17308 */ /* 0x000ff00000000800 */
[----:B------:R-:W1:Y:S08]  /*6eb0*/  MUFU.EX2 R180, R180 ;  /* 0x000000b400b47308 */ /* 0x000e700000000800 */
[----:B------:R-:W-:Y:S08]  /*6ec0*/  MUFU.EX2 R161, R161 ;  /* 0x000000a100a17308 */ /* 0x000ff00000000800 */
[----:B------:R-:W5:Y:S08]  /*6ed0*/  MUFU.EX2 R196, R196 ;  /* 0x000000c400c47308 */ /* 0x000f700000000800 */
[----:B------:R-:W-:Y:S08]  /*6ee0*/  MUFU.EX2 R181, R181 ;  /* 0x000000b500b57308 */ /* 0x000ff00000000800 */
[----:B------:R-:W5:Y:S01]  /*6ef0*/  MUFU.EX2 R162, R162 ;  /* 0x000000a200a27308 */ /* 0x000f620000000800 */
[----:B------:R-:W-:-:S02]  /*6f00*/  WARPGROUP.DEPBAR.LE gsb0, 0x0 ;  /* 0x00008000000079c5 */ /* 0x000fc40000010000 */
[----:B---3--:R-:W-:Y:S02]  /*6f10*/  F2FP.BF16.F32.PACK_AB R156, R183, R174 ;  /* 0x000000aeb79c723e */ /* 0x008fe400000010ff */
[----:B----4-:R-:W-:Y:S02]  /*6f20*/  F2FP.BF16.F32.PACK_AB R158, R187, R178 ;  /* 0x000000b2bb9e723e */ /* 0x010fe400000010ff */
[----:B------:R-:W-:Y:S02]  /*6f30*/  F2FP.BF16.F32.PACK_AB R157, R193, R184 ;  /* 0x000000b8c19d723e */ /* 0x000fe400000010ff */
[----:B------:R-:W-:Y:S01]  /*6f40*/  F2FP.BF16.F32.PACK_AB R159, R201, R186 ;  /* 0x000000bac99f723e */ /* 0x000fe200000010ff */
        /* <DEDUP_REMOVED lines=32> */
[----:B---3--:R-:W-:-:S06]  /*7150*/  WARPGROUP.ARRIVE ;  /* 0x00000000000079c5 */ /* 0x008fcc0000000000 */
[----:B------:R-:W-:Y:S01]  /*7160*/  HGMMA.64x256x16.F32.BF16 R24, R156, gdesc[UR4].tnspB, R24, gsb0 ;  /* 0x43e000049c187df0 */ /* 0x000fe20008001818 */
[----:B------:R-:W-:Y:S02]  /*7170*/  R2UR UR6, R8 ;  /* 0x00000000080672ca */ /* 0x000fe400000e0000 */
[----:B------:R-:W-:Y:S02]  /*7180*/  R2UR UR7, R9 ;  /* 0x00000000090772ca */ /* 0x000fe400000e0000 */
[----:B------:R-:W3:Y:S01]  /*7190*/  @!P0 LDL.64 R8, [R1+0x68] ;  /* 0x0000680001088983 */ /* 0x000ee20000100a00 */
[----:B------:R-:W-:Y:S02]  /*71a0*/  WARPGROUP.DEPBAR.LE gsb0, 0x0 ;  /* 0x00008000000079c5 */ /* 0x000fe40000010000 */
[----:B0-----:R-:W-:Y:S02]  /*71b0*/  F2FP.BF16.F32.PACK_AB R156, R11, R10 ;  /* 0x0000000a0b9c723e */ /* 0x001fe400000010ff */
[----:B-1----:R-:W-:-:S02]  /*71c0*/  F2FP.BF16.F32.PACK_AB R158, R180, R177 ;  /* 0x000000b1b49e723e */ /* 0x002fc400000010ff */
[----:B-----5:R-:W-:Y:S02]  /*71d0*/  F2FP.BF16.F32.PACK_AB R157, R196, R161 ;  /* 0x000000a1c49d723e */ /* 0x020fe400000010ff */
        /* <DEDUP_REMOVED lines=74> */
[----:B------:R0:W-:Y:S04]  /*7680*/  STL.128 [R1+0x3b0], R112 ;  /* 0x0003b07001007387 */ /* 0x0001e80000100c00 */
        /* <DEDUP_REMOVED lines=9> */
[----:B------:R-:W4:Y:S04]  /*7720*/  LDL R157, [R1+0x250] ;  /* 0x00025000019d7983 */ /* 0x000f280000100800 */
[----:B0-----:R-:W5:Y:S04]  /*7730*/  LDL R113, [R1+0x254] ;  /* 0x0002540001717983 */ /* 0x001f680000100800 */
[----:B------:R-:W5:Y:S04]  /*7740*/  LDL R111, [R1+0x258] ;  /* 0x00025800016f7983 */ /* 0x000f680000100800 */
        /* <DEDUP_REMOVED lines=61> */
[----:B-1----:R-:W5:Y:S04]  /*7b20*/  LDL R150, [R1+0x350] ;  /* 0x0003500001967983 */ /* 0x002f680000100800 */
        /* <DEDUP_REMOVED lines=62> */
[----:B------:R-:W5:Y:S01]  /*7f10*/  LDL R26, [R1+0x44c] ;  /* 0x00044c00011a7983 */ /* 0x000f620000100800 */
        /* <DEDUP_REMOVED lines=22> */
[----:B---3--:R-:W-:Y:S02]  /*8080*/  @!P0 MOV R8, R8 ;  /* 0x0000000800088202 */ /* 0x008fe40000000f00 */
[----:B------:R-:W-:Y:S01]  /*8090*/  FADD.FTZ R10, R11, R10 ;  /* 0x0000000a0b0a7221 */ /* 0x000fe20000010000 */
[----:B------:R-:W-:Y:S02]  /*80a0*/  FADD.FTZ R196, R196, R161 ;  /* 0x000000a1c4c47221 */ /* 0x000fe40000010000 */
[----:B--2---:R-:W-:Y:S02]  /*80b0*/  @!P0 IMAD R21, R21, 0x8, R8 ;  /* 0x0000000815158824 */ /* 0x004fe400078e0208 */
[----:B------:R-:W-:Y:S01]  /*80c0*/  FADD.FTZ R177, R177, R10 ;  /* 0x0000000ab1b17221 */ /* 0x000fe20000010000 */
[----:B------:R-:W-:Y:S01]  /*80d0*/  FADD.FTZ R181, R181, R196 ;  /* 0x000000c4b5b57221 */ /* 0x000fe20000010000 */
[----:B------:R-:W-:Y:S02]  /*80e0*/  STL [R1+0x88], RZ ;  /* 0x000088ff01007387 */ /* 0x000fe40000100800 */
[----:B------:R-:W-:Y:S01]  /*80f0*/  FADD.FTZ R180, R180, R177 ;  /* 0x000000b1b4b47221 */ /* 0x000fe20000010000 */
[----:B------:R-:W-:Y:S01]  /*8100*/  FADD.FTZ R181, R162, R181 ;  /* 0x000000b5a2b57221 */ /* 0x000fe20000010000 */
[----:B------:R-:W-:Y:S01]  /*8110*/  STL [R1+0x88], R234 ;  /* 0x000088ea01007387 */ /* 0x000fe20000100800 */
[----:B------:R-:W-:-:S03]  /*8120*/  @!P0 PRMT R21, RZ, 0x654, R21 ;  /* 0x00000654ff158816 */ /* 0x000fc60000000015 */
[----:B------:R-:W-:Y:S04]  /*8130*/  STL [R1+0x88], R234 ;  /* 0x000088ea01007387 */ /* 0x000fe80000100800 */
[----:B------:R-:W-:Y:S04]  /*8140*/  STL [R1+0x88], R234 ;  /* 0x000088ea01007387 */ /* 0x000fe80000100800 */
[----:B------:R-:W-:Y:S04]  /*8150*/  STL [R1+0x88], R234 ;  /* 0x000088ea01007387 */ /* 0x000fe80000100800 */
[----:B------:R-:W-:Y:S04]  /*8160*/  STL [R1+0x88], R234 ;  /* 0x000088ea01007387 */ /* 0x000fe80000100800 */
[----:B------:R-:W-:Y:S04]  /*8170*/  STL [R1+0x88], R234 ;  /* 0x000088ea01007387 */ /* 0x000fe80000100800 */
[----:B------:R0:W-:Y:S04]  /*8180*/  STL [R1+0x224], R0 ;  /* 0x0002240001007387 */ /* 0x0001e80000100800 */
[----:B------:R1:W-:Y:S04]  /*8190*/  STL.64 [R1+0x230], R180 ;  /* 0x000230b401007387 */ /* 0x0003e80000100a00 */
[----:B----4-:R1:W-:Y:S04]  /*81a0*/  STL [R1+0x250], R157 ;  /* 0x0002509d01007387 */ /* 0x0103e80000100800 */
[----:B-----5:R1:W-:Y:S04]  /*81b0*/  STL [R1+0x254], R113 ;  /* 0x0002547101007387 */ /* 0x0203e80000100800 */
[----:B------:R1:W-:Y:S04]  /*81c0*/  STL [R1+0x258], R111 ;  /* 0x0002586f01007387 */ /* 0x0003e80000100800 */
        /* <DEDUP_REMOVED lines=124> */
[----:B------:R1:W-:Y:S01]  /*8990*/  STL [R1+0x44c], R26 ;  /* 0x00044c1a01007387 */ /* 0x0003e20000100800 */
[----:B------:R1:W-:Y:S03]  /*89a0*/  @!P0 SYNCS.ARRIVE.TRANS64.RED.A1T0 RZ, [R21+URZ], RZ ;  /* 0x000000ff15ff89a7 */ /* 0x0003e6000810043f */
[----:B0-----:R-:W2:Y:S01]  /*89b0*/  LDL R0, [R1+0x70] ;  /* 0x0000700001007983 */ /* 0x001ea20000100800 */
[----:B------:R-:W-:Y:S01]  /*89c0*/  ISETP.NE.AND P1, PT, R6, 0x1, PT ;  /* 0x000000010600780c */ /* 0x000fe20003f25270 */
[----:B--2---:R-:W-:-:S12]  /*89d0*/  IMAD.SHL.U32 R6, R0, 0x80, RZ ;  /* 0x0000008000067824 */ /* 0x004fd800078e00ff */
[----:B------:R-:W-:-:S04]  /*89e0*/  @P1 IMAD.HI.U32 R0, R6, R7, RZ ;  /* 0x0000000706001227 */ /* 0x000fc800078e00ff */
[----:B------:R-:W-:Y:S01]  /*89f0*/  IMAD.MOV.U32 R7, RZ, RZ, R6 ;  /* 0x000000ffff077224 */ /* 0x000fe200078e0006 */
[----:B------:R-:W-:Y:S02]  /*8a00*/  @P1 SHF.R.U32.HI R7, RZ, R227, R0 ;  /* 0x000000e3ff071219 */ /* 0x000fe40000011600 */
[----:B------:R-:W-:-:S03]  /*8a10*/  ISETP.GE.AND P1, PT, R5, 0x1, PT ;  /* 0x000000010500780c */ /* 0x000fc60003f26270 */
[----:B------:R-:W-:Y:S02]  /*8a20*/  IMAD.IADD R7, R160, 0x1, R7 ;  /* 0x00000001a0077824 */ /* 0x000fe400078e0207 */
[----:B------:R-:W-:Y:S02]  /*8a30*/  VIADD R0, R154, 0xfffffffe ;  /* 0xfffffffe9a007836 */ /* 0x000fe40000000000 */
[----:B------:R-:W-:-:S06]  /*8a40*/  IMAD.IADD R4, R7, 0x1, R4 ;  /* 0x0000000107047824 */ /* 0x000fcc00078e0204 */
[----:B-1----:R-:W-:Y:S05]  /*8a50*/  @!P1 BRA `(.L_x_10936) ;  /* 0x0000000000409947 */ /* 0x002fea0003800000 */
[C---:B------:R-:W-:Y:S01]  /*8a60*/  ISETP.GT.AND P1, PT, R7.reuse, RZ, PT ;  /* 0x000000ff0700720c */ /* 0x040fe20003f24270 */
[----:B------:R-:W-:Y:S01]  /*8a70*/  BSSY B0, `(.L_x_10937) ;  /* 0x000000c000007945 */ /* 0x000fe20003800000 */
[----:B------:R-:W-:-:S11]  /*8a80*/  VIADD R8, R7, 0xffffffff ;  /* 0xffffffff07087836 */ /* 0x000fd60000000000 */
[----:B------:R-:W-:Y:S05]  /*8a90*/  @P1 BRA `(.L_x_10938) ;  /* 0x0000000000181947 */ /* 0x000fea0003800000 */
[----:B------:R-:W-:Y:S01]  /*8aa0*/  ISETP.NE.AND P1, PT, R5, 0x1, PT ;  /* 0x000000010500780c */ /* 0x000fe20003f25270 */
[----:B------:R-:W-:-:S12]  /*8ab0*/  IMAD.MOV R7, RZ, RZ, -R7 ;  /* 0x000000ffff077224 */ /* 0x000fd800078e0a07 */
[----:B------:R-:W-:-:S05]  /*8ac0*/  @P1 IMAD.HI.U32 R2, R7, R2, RZ ;  /* 0x0000000207021227 */ /* 0x000fca00078e00ff */
[----:B------:R-:W-:-:S04]  /*8ad0*/  @P1 SHF.R.U32.HI R7, RZ, R3, R2 ;  /* 0x00000003ff071219 */ /* 0x000fc80000011602 */
[----:B------:R-:W-:Y:S01]  /*8ae0*/  LOP3.LUT R8, RZ, R7, RZ, 0x33, !PT ;  /* 0x00000007ff087212 */ /* 0x000fe200078e33ff */
[----:B------:R-:W-:Y:S06]  /*8af0*/  BRA `(.L_x_10939) ;  /* 0x00000000000c7947 */ /* 0x000fec0003800000 */
.L_x_10938:
[----:B------:R-:W-:-:S13]  /*8b00*/  ISETP.NE.AND P1, PT, R5, 0x1, PT ;  /* 0x000000010500780c */ /* 0x000fda0003f25270 */
[----:B------:R-:W-:-:S05]  /*8b10*/  @P1 IMAD.HI.U32 R2, R8, R2, RZ ;  /* 0x0000000208021227 */ /* 0x000fca00078e00ff */
[----:B------:R-:W-:-:S07]  /*8b20*/  @P1 SHF.R.U32.HI R8, RZ, R3, R2 ;  /* 0x00000003ff081219 */ /* 0x000fce0000011602 */
.L_x_10939:
[----:B------:R-:W-:Y:S05]  /*8b30*/  BSYNC B0 ;  /* 0x0000000000007941 */ /* 0x000fea0003800000 */
.L_x_10937:
[----:B------:R-:W-:-:S05]  /*8b40*/  IMAD R5, R8, R5, R5 ;  /* 0x0000000508057224 */ /* 0x000fca00078e0205 */
[----:B------:R-:W-:-:S07]  /*8b50*/  VIMNMX R4, R4, R5, PT ;  /* 0x0000000504047248 */ /* 0x000fce0003fe0100 */
.L_x_10936:
[----:B------:R-:W-:Y:S01]  /*8b60*/  IMAD.HI R4, R4, 0x2aaaaaab, RZ ;  /* 0x2aaaaaab04047827 */ /* 0x000fe200078e02ff */
[----:B------:R-:W-:Y:S04]  /*8b70*/  BSSY B2, `(.L_x_10940) ;  /* 0x0000011000027945 */ /* 0x000fe80003800000 */
[----:B------:R-:W-:-:S04]  /*8b80*/  SHF.R.U32.HI R3, RZ, 0x1f, R4 ;  /* 0x0000001fff037819 */ /* 0x000fc80000011604 */
[----:B------:R-:W-:-:S04]  /*8b90*/  LEA.HI.SX32 R3, R4, R3, 0x1c ;  /* 0x0000000304037211 */ /* 0x000fc800078fe2ff */
[----:B------:R-:W-:-:S04]  /*8ba0*/  VIMNMX R190, R192, R3, !PT ;  /* 0x00000003c0be7248 */ /* 0x000fc80007fe0100 */
[----:B------:R-:W-:-:S13]  /*8bb0*/  ISETP.GE.AND P1, PT, R0, R190, PT ;  /* 0x000000be0000720c */ /* 0x000fda0003f26270 */
[----:B------:R-:W-:Y:S05]  /*8bc0*/  @!P1 BRA `(.L_x_10941) ;  /* 0x00000000002c9947 */ /* 0x000fea0003800000 */
[----:B------:R-:W-:Y:S01]  /*8bd0*/  BSSY B1, `(.L_x_10942) ;  /* 0x0000008000017945 */ /* 0x000fe20003800000 */
.L_x_10944:
[----:B------:R-:W-:Y:S01]  /*8be0*/  BSSY B0, `(.L_x_10943) ;  /* 0x0000003000007945 */ /* 0x000fe20003800000 */
[----:B------:R-:W-:-:S07]  /*8bf0*/  MOV R194, 0x8c10 ;  /* 0x00008c1000c27802 */ /* 0x000fce0000000f00 */
[----:B------:R-:W-:Y:S05]  /*8c00*/  CALL.REL.NOINC `($_ZN7cutlass13device_kernelIN5flash11enable_sm90INS1_16FlashAttnFwdSm90INS1_25CollectiveMainloopFwdSm90ILi2EN4cute5tupleIJNS5_1CILi1EEES8_S8_EEENS6_IJNS7_ILi128EEENS7_ILi96EEENS7_ILi64EEEEEELi256ENS_10bfloat16_tEfNS_4arch4Sm90ELb0ELb1ELb0ELb0ELb0ELb0ELb1ELb1ELb0ELb1ELb1ELb0EEENS1_21CollectiveEpilogueFwdINS6_IJSA_NS7_ILi256EEESB_EEES9_SE_SG_Li256ELb0ELb1ELb1ELb0EEENS1_19SingleTileSchedulerILb0ELb1ELb1ELi128EEEEEEEEEvNT_6ParamsE$_ZZN5flash25CollectiveMainloopFwdSm90ILi2EN4cute5tupleIJNS1_1CILi1EEES4_S4_EEENS2_IJNS3_ILi128EEENS3_ILi96EEENS3_ILi64EEEEEELi256EN7cutlass10bfloat16_tEfNSA_4arch4Sm90ELb0ELb1ELb0ELb0ELb0ELb0ELb1ELb1ELb0ELb1ELb1ELb0EE3mmaINS_16FlashAttnFwdSm90ISE_NS_21CollectiveEpilogueFwdINS2_IJS6_NS3_ILi256EEES7_EEES5_SB_SD_Li256ELb0ELb1ELb1ELb0EEENS_19SingleTileSchedulerILb0ELb1ELb1ELi128EEEE13SharedStorageENS1_6TensorINS1_11ArrayEngineIfLm128EEENS1_6LayoutINS2_IJNS2_IJNS3_ILi2EEEST_NS3_ILi32EEEEEES4_S4_EEENS2_IJNS2_IJS4_ST_NS3_ILi4EEEEEENS3_ILi0EEESZ_EEEEEEENS_7SoftmaxILi2ELi0EEEEEbRKNSE_6ParamsENSA_25PipelineTmaAsyncNoClusterILi2ENSA_16PipelineTmaAsyncILi2EEEEES1B_RNSA_13PipelineStateILj2EEERT0_RT1_iRiRKNS_16SeqlenInfoQKNewKILb0ELb0EEENS2_IJiiiiEEERT_ENKUliT_T0_T1_E_clIZSF_ISO_S12_S14_EbS17_S1B_S1B_S1E_S1G_S1I_iS1J_S1N_S1O_S1Q_EUlRS1R_iE1_NS3_ILb0EEENS3_ILb1EEEEEDaiS1R_S1S_S1T_) ;  /* 0x000002c0001c7944 */ /* 0x000fea0003c00000 */
[----:B------:R-:W-:Y:S05]  /*8c10*/  BSYNC B0 ;  /* 0x0000000000007941 */ /* 0x000fea0003800000 */
.L_x_10943:
[C---:B------:R-:W-:Y:S01]  /*8c20*/  ISETP.GT.AND P1, PT, R0.reuse, R190, PT ;  /* 0x000000be0000720c */ /* 0x040fe20003f24270 */
[----:B------:R-:W-:-:S12]  /*8c30*/  VIADD R0, R0, 0xffffffff ;  /* 0xffffffff00007836 */ /* 0x000fd80000000000 */
[----:B------:R-:W-:Y:S05]  /*8c40*/  @P1 BRA `(.L_x_10944) ;  /* 0xfffffffc00e41947 */ /* 0x000fea000383ffff */
[----:B------:R-:W-:Y:S05]  /*8c50*/  BSYNC B1 ;  /* 0x0000000000017941 */ /* 0x000fea0003800000 */
.L_x_10942:
[----:B------:R-:W2:Y:S02]  /*8c60*/  LDL R6, [R1+0x70] ;  /* 0x0000700001067983 */ /* 0x000ea40000100800 */
[----:B--2---:R-:W-:-:S07]  /*8c70*/  IMAD.SHL.U32 R6, R6, 0x80, RZ ;  /* 0x0000008006067824 */ /* 0x004fce00078e00ff */
.L_x_10941:
[----:B------:R-:W-:Y:S05]  /*8c80*/  BSYNC B2 ;  /* 0x0000000000027941 */ /* 0x000fea0003800000 */
.L_x_10940:
[----:B------:R-:W0:Y:S01]  /*8c90*/  LDC R2, c[0x0][0x448] ;  /* 0x00011200ff027b82 */ /* 0x000e220000000800 */
[----:B------:R-:W-:Y:S01]  /*8ca0*/  VIADD R6, R6, 0x7f ;  /* 0x0000007f06067836 */ /* 0x000fe20000000000 */
[----:B------:R-:W-:-:S06]  /*8cb0*/  ULDC UR4, c[0x0][0xad4] ;  /* 0x0002b50000047ab9 */ /* 0x000fcc0000000800 */
[----:B------:R-:W1:Y:S01]  /*8cc0*/  LDC R7, c[0x0][0xadc] ;  /* 0x0002b700ff077b82 */ /* 0x000e620000000800 */
[----:B0-----:R-:W-:-:S13]  /*8cd0*/  ISETP.NE.AND P1, PT, R2, 0x1, PT ;  /* 0x000000010200780c */ /* 0x001fda0003f25270 */
[----:B------:R-:W0:Y:S08]  /*8ce0*/  @P1 LDC R3, c[0x0][0x44c] ;  /* 0x00011300ff031b82 */ /* 0x000e300000000800 */
[----:B------:R-:W2:Y:S01]  /*8cf0*/  @P1 LDC R5, c[0x0][0x450] ;  /* 0x00011400ff051b82 */ /* 0x000ea20000000800 */
[----:B0-----:R-:W-:-:S05]  /*8d00*/  @P1 IMAD.HI.U32 R2, R6, R3, RZ ;  /* 0x0000000306021227 */ /* 0x001fca00078e00ff */
[----:B--2---:R-:W-:Y:S02]  /*8d10*/  @P1 SHF.R.U32.HI R6, RZ, R5, R2 ;  /* 0x00000005ff061219 */ /* 0x004fe40000011602 */
[----:B-1----:R-:W-:-:S03]  /*8d20*/  ISETP.GE.AND P1, PT, R7, 0x1, PT ;  /* 0x000000010700780c */ /* 0x002fc60003f26270 */
[----:B------:R-:W-:-:S04]  /*8d30*/  IMAD.IADD R6, R235, 0x1, R6 ;  /* 0x00000001eb067824 */ /* 0x000fc800078e0206 */
[----:B------:R-:W-:-:S06]  /*8d40*/  VIADD R2, R6, -UR4 ;  /* 0x8000000406027c36 */ /* 0x000fcc0008000000 */
[----:B------:R-:W-:Y:S05]  /*8d50*/  @!P1 BRA `(.L_x_10945) ;  /* 0x0000000000449947 */ /* 0x000fea0003800000 */
        /* <DEDUP_REMOVED lines=10> */
.L_x_10947:
[----:B------:R-:W-:-:S13]  /*8e00*/  ISETP.NE.AND P1, PT, R7, 0x1, PT ;  /* 0x000000010700780c */ /* 0x000fda0003f25270 */
[----:B------:R-:W0:Y:S02]  /*8e10*/  @P1 LDC.64 R4, c[0x0][0xae0] ;  /* 0x0002b800ff041b82 */ /* 0x000e240000000a00 */
[----:B0-----:R-:W-:-:S05]  /*8e20*/  @P1 IMAD.HI.U32 R4, R6, R4, RZ ;  /* 0x0000000406041227 */ /* 0x001fca00078e00ff */
[----:B------:R-:W-:-:S07]  /*8e30*/  @P1 SHF.R.U32.HI R6, RZ, R5, R4 ;  /* 0x00000005ff061219 */ /* 0x000fce0000011604 */
.L_x_10948:
[----:B------:R-:W-:Y:S05]  /*8e40*/  BSYNC B0 ;  /* 0x0000000000007941 */ /* 0x000fea0003800000 */
.L_x_10946:
[----:B------:R-:W-:-:S05]  /*8e50*/  IMAD R3, R6, R7, RZ ;  /* 0x0000000706037224 */ /* 0x000fca00078e02ff */
[----:B------:R-:W-:-:S07]  /*8e60*/  VIMNMX R2, R2, R3, !PT ;  /* 0x0000000302027248 */ /* 0x000fce0007fe0100 */
.L_x_10945:
[----:B------:R-:W-:-:S04]  /*8e70*/  VIADD R2, R2, 0x5f ;  /* 0x0000005f02027836 */ /* 0x000fc80000000000 */
[----:B------:R-:W-:-:S05]  /*8e80*/  IMAD.HI R2, R2, 0x2aaaaaab, RZ ;  /* 0x2aaaaaab02027827 */ /* 0x000fca00078e02ff */
[----:B------:R-:W-:-:S04]  /*8e90*/  SHF.R.U32.HI R3, RZ, 0x1f, R2 ;  /* 0x0000001fff037819 */ /* 0x000fc80000011602 */
[----:B------:R-:W-:-:S04]  /*8ea0*/  LEA.HI.SX32 R3, R2, R3, 0x1c ;  /* 0x0000000302037211 */ /* 0x000fc800078fe2ff */
[----:B------:R-:W-:-:S04]  /*8eb0*/  VIMNMX R182, R192, R3, !PT ;  /* 0x00000003c0b67248 */ /* 0x000fc80007fe0100 */
[----:B------:R-:W-:-:S13]  /*8ec0*/  ISETP.GE.AND P1, PT, R0, R182, PT ;  /* 0x000000b60000720c */ /* 0x000fda0003f26270 */
[----:B------:R-:W-:Y:S05]  /*8ed0*/  @!P1 BRA `(.L_x_10949) ;  /* 0x0000016400d89947 */ /* 0x000fea0003800000 */
[----:B------:R0:W5:Y:S01]  /*8ee0*/  LDL.64 R2, [R1+0x170] ;  /* 0x0001700001027983 */ /* 0x0001620000100a00 */
[----:B------:R-:W-:-:S07]  /*8ef0*/  IMAD.MOV.U32 R14, RZ, RZ, R0 ;  /* 0x000000ffff0e7224 */ /* 0x000fce00078e0000 */
.L_x_10966:
[----:B0----5:R-:W2:Y:S04]  /*8f00*/  LD.E R5, desc[UR44][R2.64] ;  /* 0x0000002c02057980 */ /* 0x021ea8000c101900 */
[----:B-1----:R-:W3:Y:S01]  /*8f10*/  LD.E R0, desc[UR44][R2.64+0x8] ;  /* 0x0000082c02007980 */ /* 0x002ee2000c101900 */
[----:B--2---:R-:W-:-:S05]  /*8f20*/  VIADD R5, R5, 0x1 ;  /* 0x0000000105057836 */ /* 0x004fca0000000000 */
[----:B------:R-:W-:-:S13]  /*8f30*/  ISETP.NE.AND P2, PT, R5, 0x2, PT ;  /* 0x000000020500780c */ /* 0x000fda0003f45270 */
[----:B------:R1:W5:Y:S04]  /*8f40*/  @P2 LD.E R11, desc[UR44][R2.64+0x4] ;  /* 0x0000042c020b2980 */ /* 0x000368000c101900 */
[----:B------:R-:W2:Y:S01]  /*8f50*/  @!P2 LD.E R4, desc[UR44][R2.64+0x4] ;  /* 0x0000042c0204a980 */ /* 0x000ea2000c101900 */
[----:B---3--:R-:W-:-:S03]  /*8f60*/  VIADD R9, R0, 0x1 ;  /* 0x0000000100097836 */ /* 0x008fc60000000000 */
[----:B------:R3:W-:Y:S04]  /*8f70*/  ST.E desc[UR44][R2.64], R5 ;  /* 0x0000000502007985 */ /* 0x0007e8000c10192c */
[----:B------:R1:W-:Y:S04]  /*8f80*/  ST.E desc[UR44][R2.64+0x8], R9 ;  /* 0x0000080902007985 */ /* 0x0003e8000c10192c */
[----:B------:R1:W-:Y:S01]  /*8f90*/  @!P2 ST.E desc[UR44][R2.64], RZ ;  /* 0x000000ff0200a985 */ /* 0x0003e2000c10192c */
[----:B--2---:R-:W-:-:S05]  /*8fa0*/  @!P2 LOP3.LUT R11, R4, 0x1, RZ, 0x3c, !PT ;  /* 0x00000001040ba812 */ /* 0x004fca00078e3cff */
[----:B------:R1:W-:Y:S04]  /*8fb0*/  @!P2 ST.E desc[UR44][R2.64+0x4], R11 ;  /* 0x0000040b0200a985 */ /* 0x0003e8000c10192c */
[----:B------:R-:W2:Y:S01]  /*8fc0*/  LDL R0, [R1+0x1c] ;  /* 0x00001c0001007983 */ /* 0x000ea20000100800 */
[----:B------:R-:W-:Y:S01]  /*8fd0*/  IMAD.MOV.U32 R7, RZ, RZ, R14 ;  /* 0x000000ffff077224 */ /* 0x000fe200078e000e */
[----:B------:R-:W-:Y:S05]  /*8fe0*/  YIELD ;  /* 0x0000000000007946 */ /* 0x000fea0003800000 */
[----:B------:R-:W-:Y:S01]  /*8ff0*/  BSSY B0, `(.L_x_10950) ;  /* 0x0000008000007945 */ /* 0x000fe20003800000 */
[----:B------:R-:W-:Y:S01]  /*9000*/  VIADD R14, R14, 0xffffffff ;  /* 0xffffffff0e0e7836 */ /* 0x000fe20000000000 */
[----:B------:R-:W-:Y:S01]  /*9010*/  ISETP.GT.AND P1, PT, R7, R182, PT ;  /* 0x000000b60700720c */ /* 0x000fe20003f24270 */
[----:B---3--:R-:W-:Y:S01]  /*9020*/  @!P2 IMAD.MOV.U32 R5, RZ, RZ, RZ ;  /* 0x000000ffff05a224 */ /* 0x008fe200078e00ff */
[----:B--2---:R-:W-:-:S04]  /*9030*/  LOP3.LUT R0, R0, 0x1, RZ, 0xfc, !PT ;  /* 0x0000000100007812 */ /* 0x004fc800078efcff */
[----:B------:R-:W-:-:S13]  /*9040*/  ISETP.NE.AND P3, PT, R0, 0x3, PT ;  /* 0x000000030000780c */ /* 0x000fda0003f65270 */
[----:B-1----:R-:W-:Y:S05]  /*9050*/  @!P3 BRA `(.L_x_10951) ;  /* 0x000000000004b947 */ /* 0x002fea0003800000 */
[----:B------:R-:W-:Y:S01]  /*9060*/  BPT.TRAP 0x1 ;  /* 0x000000040000795c */ /* 0x000fe20000300000 */
.L_x_10951:
[----:B------:R-:W-:Y:S05]  /*9070*/  BSYNC B0 ;  /* 0x0000000000007941 */ /* 0x000fea0003800000 */
.L_x_10950:
[----:B------:R-:W2:Y:S01]  /*9080*/  LDL.64 R6, [R1+0x8] ;  /* 0x0000080001067983 */ /* 0x000ea20000100a00 */
[----:B-----5:R-:W-:Y:S02]  /*9090*/  SHF.L.U32 R8, R11, 0x1f, RZ ;  /* 0x0000001f0b087819 */ /* 0x020fe400000006ff */
[----:B--2---:R-:W-:-:S05]  /*90a0*/  MOV R6, R6 ;  /* 0x0000000600067202 */ /* 0x004fca0000000f00 */
[----:B------:R-:W-:-:S04]  /*90b0*/  IMAD R5, R5, 0x8, R6 ;  /* 0x0000000805057824 */ /* 0x000fc800078e0206 */
[----:B------:R1:W2:Y:S01]  /*90c0*/  SYNCS.PHASECHK.TRANS64.TRYWAIT P2, [R5+URZ], R8 ;  /* 0x00000008050075a7 */ /* 0x0002a2000804017f */
[----:B------:R1:W5:Y:S04]  /*90d0*/  LD.E R0, desc[UR44][R2.64] ;  /* 0x0000002c02007980 */ /* 0x000368000c101900 */
[----:B------:R1:W5:Y:S01]  /*90e0*/  LD.E R4, desc[UR44][R2.64+0x4] ;  /* 0x0000042c02047980 */ /* 0x000362000c101900 */
[----:B------:R-:W-:Y:S04]  /*90f0*/  BSSY B0, `(.L_x_10952) ;  /* 0x0000003000007945 */ /* 0x000fe80003800000 */
[----:B------:R-:W-:Y:S05]  /*9100*/  @!P3 BRA `(.L_x_10953) ;  /* 0x000000000004b947 */ /* 0x000fea0003800000 */
[----:B------:R-:W-:Y:S01]  /*9110*/  BPT.TRAP 0x1 ;  /* 0x000000040000795c */ /* 0x000fe20000300000 */
.L_x_10953:
[----:B------:R-:W-:Y:S05]  /*9120*/  BSYNC B0 ;  /* 0x0000000000007941 */ /* 0x000fea0003800000 */
.L_x_10952:
[----:B------:R-:W-:Y:S04]  /*9130*/  BSSY B0, `(.L_x_10954) ;  /* 0x0000006000007945 */ /* 0x000fe80003800000 */
[----:B--2---:R-:W-:Y:S05]  /*9140*/  @P2 BRA `(.L_x_10955) ;  /* 0x0000000000102947 */ /* 0x004fea0003800000 */
[----:B-----5:R-:W-:Y:S01]  /*9150*/  IMAD R0, R0, 0x8, R6 ;  /* 0x0000000800007824 */ /* 0x020fe200078e0206 */
[----:B-1----:R-:W-:-:S04]  /*9160*/  SHF.L.U32 R5, R4, 0x1f, RZ ;  /* 0x0000001f04057819 */ /* 0x002fc800000006ff */
[----:B------:R-:W1:Y:S02]  /*9170*/  SYNCS.PHASECHK.TRANS64.TRYWAIT P2, [R0+URZ], R5 ;  /* 0x00000005000075a7 */ /* 0x000e64000804017f */
[----:B-1----:R-:W-:Y:S05]  /*9180*/  @!P2 BRA `(.L_x_10956) ;  /* 0x000002980078a947 */ /* 0x002fea0003800000 */
.L_x_10955:
[----:B------:R-:W-:Y:S05]  /*9190*/  BSYNC B0 ;  /* 0x0000000000007941 */ /* 0x000fea0003800000 */
.L_x_10954:
[----:B-1----:R-:W2:Y:S04]  /*91a0*/  LD.E R5, desc[UR44][R2.64] ;  /* 0x0000002c02057980 */ /* 0x002ea8000c101900 */
[----:B------:R-:W2:Y:S01]  /*91b0*/  LDL.64 R8, [R1+0xa0] ;  /* 0x0000a00001087983 */ /* 0x000ea20000100a00 */
[----:B------:R-:W-:Y:S05]  /*91c0*/  WARPSYNC.ALL ;  /* 0x0000000000007948 */ /* 0x000fea0003800000 */
[----:B------:R-:W3:Y:S04]  /*91d0*/  LDL.64 R16, [R1+0x98] ;  /* 0x0000980001107983 */ /* 0x000ee80000100a00 */
[----:B------:R-:W4:Y:S04]  /*91e0*/  LDL.64 R6, [R1+0x98] ;  /* 0x0000980001067983 */ /* 0x000f280000100a00 */
[----:B------:R-:W4:Y:S01]  /*91f0*/  LDL.64 R10, [R1+0x98] ;  /* 0x00009800010a7983 */ /* 0x000f220000100a00 */
[----:B--2--5:R-:W-:-:S03]  /*9200*/  IMAD R4, R5, 0x300, R8 ;  /* 0x0000030005047824 */ /* 0x024fc600078e0208 */
[----:B------:R-:W2:Y:S01]  /*9210*/  LDL.64 R12, [R1+0x98] ;  /* 0x00009800010c7983 */ /* 0x000ea20000100a00 */
[----:B------:R-:W-:Y:S01]  /*9220*/  IMAD.MOV.U32 R5, RZ, RZ, R9 ;  /* 0x000000ffff057224 */ /* 0x000fe200078e0009 */
[C---:B------:R-:W-:Y:S01]  /*9230*/  R2UR UR6, R4.reuse ;  /* 0x00000000040672ca */ /* 0x040fe200000e0000 */
[----:B------:R-:W-:Y:S01]  /*9240*/  WARPGROUP.ARRIVE ;  /* 0x00000000000079c5 */ /* 0x000fe20000000000 */
[----:B------:R-:W2:Y:S02]  /*9250*/  LDL R15, [R1+0x54] ;  /* 0x00005400010f7983 */ /* 0x000ea40000100800 */
[----:B------:R-:W-:Y:S01]  /*9260*/  R2UR UR7, R5 ;  /* 0x00000000050772ca */ /* 0x000fe200000e0000 */
[----:B------:R-:W-:Y:S02]  /*9270*/  VIADD R8, R4, 0x2 ;  /* 0x0000000204087836 */ /* 0x000fe40000000000 */
[----:B------:R-:W-:Y:S01]  /*9280*/  IMAD.MOV.U32 R183, RZ, RZ, 0x1 ;  /* 0x00000001ffb77424 */ /* 0x000fe200078e00ff */
[----:B------:R1:W-:Y:S04]  /*9290*/  STL [R1+0x80], RZ ;  /* 0x000080ff01007387 */ /* 0x0003e80000100800 */
[----:B------:R1:W-:Y:S04]  /*92a0*/  STL [R1+0x80], R183 ;  /* 0x000080b701007387 */ /* 0x0003e80000100800 */
[----:B------:R1:W-:Y:S04]  /*92b0*/  STL [R1+0x80], R183 ;  /* 0x000080b701007387 */ /* 0x0003e80000100800 */
[----:B------:R1:W-:Y:S04]  /*92c0*/  STL [R1+0x80], R183 ;  /* 0x000080b701007387 */ /* 0x0003e80000100800 */
[----:B------:R1:W-:Y:S01]  /*92d0*/  STL [R1+0x80], R183 ;  /* 0x000080b701007387 */ /* 0x0003e20000100800 */
[----:B---3--:R-:W-:-:S02]  /*92e0*/  R2UR UR4, R16 ;  /* 0x00000000100472ca */ /* 0x008fc400000e0000 */
[----:B------:R-:W-:-:S13]  /*92f0*/  R2UR UR5, R17 ;  /* 0x00000000110572ca */ /* 0x000fda00000e0000 */
[----:B------:R-:W-:Y:S01]  /*9300*/  HGMMA.64x96x16.F32.BF16 R24, gdesc[UR4], RZ, !UPT, gsb0 ;  /* 0x01600000041879f0 */ /* 0x000fe2000c0018ff */
[----:B----4-:R-:W-:Y:S01]  /*9310*/  VIADD R6, R6, 0x2 ;  /* 0x0000000206067836 */ /* 0x010fe20000000000 */
[----:B------:R-:W-:Y:S02]  /*9320*/  R2UR UR6, R8 ;  /* 0x00000000080672ca */ /* 0x000fe400000e0000 */
[----:B------:R-:W-:Y:S02]  /*9330*/  R2UR UR7, R9 ;  /* 0x00000000090772ca */ /* 0x000fe400000e0000 */
[----:B------:R-:W-:Y:S02]  /*9340*/  R2UR UR4, R6 ;  /* 0x00000000060472ca */ /* 0x000fe400000e0000 */
[----:B------:R-:W-:Y:S01]  /*9350*/  R2UR UR5, R7 ;  /* 0x00000000070572ca */ /* 0x000fe200000e0000 */
[----:B------:R-:W-:Y:S02]  /*9360*/  VIADD R10, R10, 0x4 ;  /* 0x000000040a0a7836 */ /* 0x000fe40000000000 */
[----:B------:R-:W-:-:S02]  /*9370*/  VIADD R6, R4, 0x4 ;  /* 0x0000000404067836 */ /* 0x000fc40000000000 */
[----:B------:R-:W-:Y:S01]  /*9380*/  IMAD.MOV.U32 R7, RZ, RZ, R9 ;  /* 0x000000ffff077224 */ /* 0x000fe200078e0009 */
[----:B------:R-:W-:Y:S02]  /*9390*/  WARPGROUP.DEPBAR.LE gsb0, 0x0 ;  /* 0x00008000000079c5 */ /* 0x000fe40000010000 */
[----:B------:R1:W5:Y:S04]  /*93a0*/  LD.E R0, desc[UR44][R2.64] ;  /* 0x0000002c02007980 */ /* 0x000368000c101900 */
[----:B------:R1:W5:Y:S01]  /*93b0*/  LD.E R5, desc[UR44][R2.64+0x4] ;  /* 0x0000042c02057980 */ /* 0x000362000c101900 */
[----:B------:R-:W-:-:S06]  /*93c0*/  WARPGROUP.ARRIVE ;  /* 0x00000000000079c5 */ /* 0x000fcc0000000000 */
[----:B------:R-:W-:Y:S01]  /*93d0*/  HGMMA.64x96x16.F32.BF16 R24, gdesc[UR4], R24, gsb0 ;  /* 0x01600000041879f0 */ /* 0x000fe20008001818 */
[----:B------:R-:W-:Y:S02]  /*93e0*/  R2UR UR6, R6 ;  /* 0x00000000060672ca */ /* 0x000fe400000e0000 */
[----:B------:R-:W-:Y:S02]  /*93f0*/  R2UR UR7, R7 ;  /* 0x00000000070772ca */ /* 0x000fe400000e0000 */
[----:B------:R-:W-:Y:S02]  /*9400*/  R2UR UR4, R10 ;  /* 0x000000000a0472ca */ /* 0x000fe400000e0000 */
[----:B------:R-:W-:Y:S01]  /*9410*/  R2UR UR5, R11 ;  /* 0x000000000b0572ca */ /* 0x000fe200000e0000 */
[----:B------:R-:W-:Y:S02]  /*9420*/  VIADD R6, R4, 0x6 ;  /* 0x0000000604067836 */ /* 0x000fe40000000000 */
[----:B--2---:R-:W-:-:S02]  /*9430*/  VIADD R12, R12, 0x6 ;  /* 0x000000060c0c7836 */ /* 0x004fc40000000000 */
[----:B------:R-:W-:Y:S01]  /*9440*/  IMAD.MOV.U32 R7, RZ, RZ, R9 ;  /* 0x000000ffff077224 */ /* 0x000fe200078e0009 */
[----:B------:R-:W-:Y:S02]  /*9450*/  WARPGROUP.DEPBAR.LE gsb0, 0x0 ;  /* 0x00008000000079c5 */ /* 0x000fe40000010000 */
[----:B------:R-:W-:-:S06]  /*9460*/  WARPGROUP.ARRIVE ;  /* 0x00000000000079c5 */ /* 0x000fcc0000000000 */
[----:B------:R-:W-:Y:S01]  /*9470*/  HGMMA.64x96x16.F32.BF16 R24, gdesc[UR4], R24, gsb0 ;  /* 0x01600000041879f0 */ /* 0x000fe20008001818 */
[----:B------:R-:W-:Y:S02]  /*9480*/  R2UR UR6, R6 ;  /* 0x00000000060672ca */ /* 0x000fe400000e0000 */
[----:B------:R-:W-:Y:S02]  /*9490*/  R2UR UR7, R7 ;  /* 0x00000000070772ca */ /* 0x000fe400000e0000 */
[----:B------:R-:W-:Y:S02]  /*94a0*/  R2UR UR4, R12 ;  /* 0x000000000c0472ca */ /* 0x000fe400000e0000 */
[----:B------:R-:W-:Y:S02]  /*94b0*/  R2UR UR5, R13 ;  /* 0x000000000d0572ca */ /* 0x000fe400000e0000 */
[----:B------:R-:W-:-:S04]  /*94c0*/  LOP3.LUT R15, R15, 0x1, RZ, 0xfc, !PT ;  /* 0x000000010f0f7812 */ /* 0x000fc800078efcff */
[----:B------:R-:W-:Y:S01]  /*94d0*/  ISETP.NE.AND P3, PT, R15, 0x3, PT ;  /* 0x000000030f00780c */ /* 0x000fe20003f65270 */
[----:B------:R-:W-:Y:S02]  /*94e0*/  WARPGROUP.DEPBAR.LE gsb0, 0x0 ;  /* 0x00008000000079c5 */ /* 0x000fe40000010000 */
[----:B------:R-:W-:-:S06]  /*94f0*/  WARPGROUP.ARRIVE ;  /* 0x00000000000079c5 */ /* 0x000fcc0000000000 */
[----:B------:R-:W-:Y:S01]  /*9500*/  HGMMA.64x96x16.F32.BF16 R24, gdesc[UR4], R24, gsb0 ;  /* 0x01600000041879f0 */ /* 0x000fe20008001818 */
[----:B------:R-:W-:Y:S02]  /*9510*/  BSSY B0, `(.L_x_10957) ;  /* 0x0000004000007945 */ /* 0x000fe40003800000 */
[----:B------:R-:W-:Y:S02]  /*9520*/  WARPGROUP.DEPBAR.LE gsb0, 0x0 ;  /* 0x00008000000079c5 */ /* 0x000fe40000010000 */
[----:B-1----:R-:W-:Y:S05]  /*9530*/  @!P3 BRA `(.L_x_10958) ;  /* 0x000000000004b947 */ /* 0x002fea0003800000 */
[----:B------:R-:W-:Y:S01]  /*9540*/  BPT.TRAP 0x1 ;  /* 0x000000040000795c */ /* 0x000fe20000300000 */
.L_x_10958:
[----:B------:R-:W-:Y:S05]  /*9550*/  BSYNC B0 ;  /* 0x0000000000007941 */ /* 0x000fea0003800000 */
.L_x_10957:
        /* <DEDUP_REMOVED lines=10> */
.L_x_10960:
[----:B------:R-:W-:Y:S05]  /*9600*/  BSYNC B0 ;  /* 0x0000000000007941 */ /* 0x000fea0003800000 */
.L_x_10959:
[----:B------:R-:W-:Y:S04]  /*9610*/  BSSY B0, `(.L_x_10961) ;  /* 0x0000006000007945 */ /* 0x000fe80003800000 */
[----:B--2---:R-:W-:Y:S05]  /*9620*/  @P2 BRA `(.L_x_10962) ;  /* 0x0000000000102947 */ /* 0x004fea0003800000 */
[----:B-----5:R-:W-:Y:S01]  /*9630*/  IMAD R4, R4, 0x8, R7 ;  /* 0x0000000804047824 */ /* 0x020fe200078e0207 */
[----:B------:R-:W-:-:S04]  /*9640*/  SHF.L.U32 R5, R5, 0x1f, RZ ;  /* 0x0000001f05057819 */ /* 0x000fc800000006ff */
[----:B------:R-:W2:Y:S02]  /*9650*/  SYNCS.PHASECHK.TRANS64.TRYWAIT P2, [R4+URZ], R5 ;  /* 0x00000005040075a7 */ /* 0x000ea4000804017f */
[----:B--2---:R-:W-:Y:S05]  /*9660*/  @!P2 BRA `(.L_x_10963) ;  /* 0x000002940054a947 */ /* 0x004fea0003800000 */
.L_x_10962:
[----:B------:R-:W-:Y:S05]  /*9670*/  BSYNC B0 ;  /* 0x0000000000007941 */ /* 0x000fea0003800000 */
.L_x_10961:
[----:B------:R-:W3:Y:S04]  /*9680*/  LD.E R15, desc[UR44][R2.64] ;  /* 0x0000002c020f7980 */ /* 0x000ee8000c101900 */
[----:B------:R-:W3:Y:S04]  /*9690*/  LDL.64 R6, [R1+0x118] ;  /* 0x0001180001067983 */ /* 0x000ee80000100a00 */
[----:B-1----:R-:W4:Y:S04]  /*96a0*/  LDL R0, [R1+0x90] ;  /* 0x0000900001007983 */ /* 0x002f280000100800 */
[----:B--2--5:R-:W2:Y:S04]  /*96b0*/  LDL.64 R4, [R1+0x110] ;  /* 0x0001100001047983 */ /* 0x024ea80000100a00 */
[----:B------:R-:W2:Y:S04]  /*96c0*/  LDL.64 R8, [R1+0x110] ;  /* 0x0001100001087983 */ /* 0x000ea80000100a00 */
[----:B------:R-:W2:Y:S04]  /*96d0*/  LDL.64 R10, [R1+0x110] ;  /* 0x00011000010a7983 */ /* 0x000ea80000100a00 */
[----:B------:R-:W2:Y:S01]  /*96e0*/  LDL.64 R12, [R1+0x110] ;  /* 0x00011000010c7983 */ /* 0x000ea20000100a00 */
[----:B------:R-:W-:Y:S05]  /*96f0*/  WARPSYNC.ALL ;  /* 0x0000000000007948 */ /* 0x000fea0003800000 */
[----:B------:R-:W-:Y:S01]  /*9700*/  WARPGROUP.ARRIVE ;  /* 0x00000000000079c5 */ /* 0x000fe20000000000 */
[----:B------:R-:W2:Y:S04]  /*9710*/  LDL.64 R16, [R1+0x110] ;  /* 0x0001100001107983 */ /* 0x000ea80000100a00 */
        /* <DEDUP_REMOVED lines=9> */
[----:B---3--:R-:W-:Y:S01]  /*97b0*/  IMAD R6, R15, 0xc00, R6 ;  /* 0x00000c000f067824 */ /* 0x008fe200078e0206 */
[----:B----4-:R-:W-:-:S04]  /*97c0*/  ISETP.NE.U32.AND P2, PT, R0, RZ, PT ;  /* 0x000000ff0000720c */ /* 0x010fc80003f45070 */
[----:B------:R-:W-:Y:S02]  /*97d0*/  R2UR UR6, R6 ;  /* 0x00000000060672ca */ /* 0x000fe400000e0000 */
[----:B------:R-:W-:Y:S02]  /*97e0*/  R2UR UR7, R7 ;  /* 0x00000000070772ca */ /* 0x000fe400000e0000 */
[----:B--2---:R-:W-:Y:S02]  /*97f0*/  R2UR UR4, R4 ;  /* 0x00000000040472ca */ /* 0x004fe400000e0000 */
[----:B------:R-:W-:-:S03]  /*9800*/  R2UR UR5, R5 ;  /* 0x00000000050572ca */ /* 0x000fc600000e0000 */
[----:B------:R-:W-:-:S10]  /*9810*/  VOTEU.ANY UP0, P2 ;  /* 0x00000000003f7886 */ /* 0x000fd40001000100 */
[----:B------:R-:W-:Y:S01]  /*9820*/  HGMMA.64x96x16.F32.BF16 R24, gdesc[UR4], R24, UP0, gsb0 ;  /* 0x01600000041879f0 */ /* 0x000fe2000b801818 */
[----:B------:R-:W-:Y:S02]  /*9830*/  VIADD R8, R8, 0x2 ;  /* 0x0000000208087836 */ /* 0x000fe40000000000 */
        /* <DEDUP_REMOVED lines=126> */
[----:B------:R-:W-:Y:S01]  /*a020*/  R2UR UR5, R17 ;  /* 0x00000000110572ca */ /* 0x000fe200000e0000 */
[----:B--2---:R-:W-:Y:S01]  /*a030*/  VIADD R8, R8, 0xc02 ;  /* 0x00000c0208087836 */ /* 0x004fe20000000000 */
[----:B------:R-:W-:Y:S02]  /*a040*/  WARPGROUP.DEPBAR.LE gsb0, 0x0 ;  /* 0x00008000000079c5 */ /* 0x000fe40000010000 */
[----:B------:R-:W-:-:S09]  /*a050*/  WARPGROUP.ARRIVE ;  /* 0x00000000000079c5 */ /* 0x000fd20000000000 */
[----:B------:R-:W-:Y:S01]  /*a060*/  HGMMA.64x96x16.F32.BF16 R24, gdesc[UR4], R24, gsb0 ;  /* 0x01600000041879f0 */ /* 0x000fe20008001818 */
[----:B------:R-:W-:Y:S02]  /*a070*/  VIADD R4, R6, 0x902 ;  /* 0x0000090206047836 */ /* 0x000fe40000000000 */
[----:B------:R-:W-:Y:S01]  /*a080*/  IMAD.MOV.U32 R5, RZ, RZ, R7 ;  /* 0x000000ffff057224 */ /* 0x000fe200078e0007 */
[----:B------:R-:W-:Y:S02]  /*a090*/  R2UR UR4, R8 ;  /* 0x00000000080472ca */ /* 0x000fe400000e0000 */
[----:B------:R-:W-:Y:S02]  /*a0a0*/  R2UR UR6, R4 ;  /* 0x00000000040672ca */ /* 0x000fe400000e0000 */
[----:B------:R-:W-:Y:S02]  /*a0b0*/  R2UR UR7, R5 ;  /* 0x00000000050772ca */ /* 0x000fe400000e0000 */
[----:B------:R-:W-:Y:S01]  /*a0c0*/  R2UR UR5, R9 ;  /* 0x00000000090572ca */ /* 0x000fe200000e0000 */
[----:B---3--:R-:W-:-:S02]  /*a0d0*/  VIADD R10, R10, 0xc04 ;  /* 0x00000c040a0a7836 */ /* 0x008fc40000000000 */
[----:B------:R-:W-:Y:S01]  /*a0e0*/  VIADD R4, R6, 0x904 ;  /* 0x0000090406047836 */ /* 0x000fe20000000000 */
[----:B------:R-:W-:Y:S02]  /*a0f0*/  WARPGROUP.DEPBAR.LE gsb0, 0x0 ;  /* 0x00008000000079c5 */ /* 0x000fe40000010000 */
[----:B------:R-:W-:-:S07]  /*a100*/  WARPGROUP.ARRIVE ;  /* 0x00000000000079c5 */ /* 0x000fce0000000000 */
[----:B------:R-:W-:Y:S01]  /*a110*/  HGMMA.64x96x16.F32.BF16 R24, gdesc[UR4], R24, gsb0 ;  /* 0x01600000041879f0 */ /* 0x000fe20008001818 */
[----:B------:R-:W-:Y:S01]  /*a120*/  IMAD.MOV.U32 R5, RZ, RZ, R7 ;  /* 0x000000ffff057224 */ /* 0x000fe200078e0007 */
[----:B------:R-:W-:Y:S02]  /*a130*/  R2UR UR6, R4 ;  /* 0x00000000040672ca */ /* 0x000fe400000e0000 */
[----:B------:R-:W-:Y:S02]  /*a140*/  R2UR UR4, R10 ;  /* 0x000000000a0472ca */ /* 0x000fe400000e0000 */
[----:B------:R-:W-:Y:S02]  /*a150*/  R2UR UR7, R5 ;  /* 0x00000000050772ca */ /* 0x000fe400000e0000 */
[----:B------:R-:W-:Y:S01]  /*a160*/  R2UR UR5, R11 ;  /* 0x000000000b0572ca */ /* 0x000fe200000e0000 */
[----:B----4-:R-:W-:Y:S02]  /*a170*/  VIADD R12, R12, 0xc06 ;  /* 0x00000c060c0c7836 */ /* 0x010fe40000000000 */
[----:B------:R-:W-:-:S02]  /*a180*/  VIADD R4, R6, 0x906 ;  /* 0x0000090606047836 */ /* 0x000fc40000000000 */
[----:B------:R-:W-:Y:S01]  /*a190*/  IMAD.MOV.U32 R5, RZ, RZ, R7 ;  /* 0x000000ffff057224 */ /* 0x000fe200078e0007 */
[----:B------:R-:W-:Y:S02]  /*a1a0*/  WARPGROUP.DEPBAR.LE gsb0, 0x0 ;  /* 0x00008000000079c5 */ /* 0x000fe40000010000 */
[----:B------:R-:W-:-:S06]  /*a1b0*/  WARPGROUP.ARRIVE ;  /* 0x00000000000079c5 */ /* 0x000fcc0000000000 */
[----:B------:R-:W-:Y:S01]  /*a1c0*/  HGMMA.64x96x16.F32.BF16 R24, gdesc[UR4], R24, gsb0 ;  /* 0x01600000041879f0 */ /* 0x000fe20008001818 */
[----:B------:R-:W-:Y:S02]  /*a1d0*/  R2UR UR4, R12 ;  /* 0x000000000c0472ca */ /* 0x000fe400000e0000 */
[----:B------:R-:W-:Y:S02]  /*a1e0*/  R2UR UR5, R13 ;  /* 0x000000000d0572ca */ /* 0x000fe400000e0000 */
[----:B------:R-:W-:Y:S02]  /*a1f0*/  R2UR UR6, R4 ;  /* 0x00000000040672ca */ /* 0x000fe400000e0000 */
[----:B------:R-:W-:Y:S01]  /*a200*/  R2UR UR7, R5 ;  /* 0x00000000050772ca */ /* 0x000fe200000e0000 */
[----:B------:R-:W-:Y:S04]  /*a210*/  STL [R1+0x90], R183 ;  /* 0x000090b701007387 */ /* 0x000fe80000100800 */
[----:B------:R-:W-:Y:S01]  /*a220*/  STL [R1+0x90], R183 ;  /* 0x000090b701007387 */ /* 0x000fe20000100800 */
[----:B------:R-:W-:-:S02]  /*a230*/  WARPGROUP.DEPBAR.LE gsb0, 0x0 ;  /* 0x00008000000079c5 */ /* 0x000fc40000010000 */
[----:B------:R-:W-:Y:S01]  /*a240*/  WARPGROUP.ARRIVE ;  /* 0x00000000000079c5 */ /* 0x000fe20000000000 */
[----:B------:R-:W2:Y:S05]  /*a250*/  @!P0 LDL.64 R4, [R1+0x30] ;  /* 0x0000300001048983 */ /* 0x000eaa0000100a00 */
[----:B------:R-:W-:Y:S01]  /*a260*/  HGMMA.64x96x16.F32.BF16 R24, gdesc[UR4], R24, gsb0 ;  /* 0x01600000041879f0 */ /* 0x000fe20008001818 */
        /* <DEDUP_REMOVED lines=16> */
[----:B------:R-:W3:Y:S01]  /*a370*/  @!P0 LD.E R0, desc[UR44][R2.64] ;  /* 0x0000002c02008980 */ /* 0x000ee2000c101900 */
[----:B--2---:R-:W-:-:S05]  /*a380*/  @!P0 MOV R5, R4 ;  /* 0x0000000400058202 */ /* 0x004fca0000000f00 */
[----:B---3--:R-:W-:-:S05]  /*a390*/  @!P0 IMAD R0, R0, 0x8, R5 ;  /* 0x0000000800008824 */ /* 0x008fca00078e0205 */
[----:B------:R-:W-:-:S04]  /*a3a0*/  @!P0 PRMT R0, RZ, 0x654, R0 ;  /* 0x00000654ff008816 */ /* 0x000fc80000000000 */
[----:B------:R2:W-:Y:S01]  /*a3b0*/  @!P0 SYNCS.ARRIVE.TRANS64.RED.A1T0 RZ, [R0+URZ], RZ ;  /* 0x000000ff00ff89a7 */ /* 0x0005e2000810043f */
[----:B------:R-:W2:Y:S04]  /*a3c0*/  LDL.64 R4, [R1+0x220] ;  /* 0x0002200001047983 */ /* 0x000ea80000100a00 */
[----:B------:R-:W3:Y:S04]  /*a3d0*/  LDL R174, [R1+0x240] ;  /* 0x0002400001ae7983 */ /* 0x000ee80000100800 */
[----:B------:R-:W4:Y:S04]  /*a3e0*/  LDL.64 R154, [R1+0x440] ;  /* 0x00044000019a7983 */ /* 0x000f280000100a00 */
        /* <DEDUP_REMOVED lines=58> */
[----:B------:R-:W4:Y:S01]  /*a790*/  LDL.64 R76, [R1+0x418] ;  /* 0x00041800014c7983 */ /* 0x000f220000100a00 */
[----:B--2---:R-:W-:-:S04]  /*a7a0*/  FMNMX.FTZ R0, R24, R4, !PT ;  /* 0x0000000418007209 */ /* 0x004fc80007810000 */
        /* <DEDUP_REMOVED lines=42> */
[----:B------:R-:W2:Y:S01]  /*aa50*/  SHFL.BFLY PT, R9, R6, 0x2, 0x1f ;  /* 0x0c401f0006097f89 */ /* 0x000ea200000e0000 */
[----:B------:R-:W-:-:S04]  /*aa60*/  FMNMX.FTZ R7, R63, R0, !PT ;  /* 0x000000003f077209 */ /* 0x000fc80007810000 */
[----:B------:R-:W-:-:S04]  /*aa70*/  FMNMX.FTZ R0, R66, R7, !PT ;  /* 0x0000000742007209 */ /* 0x000fc80007810000 */
[----:B------:R-:W-:-:S04]  /*aa80*/  FMNMX.FTZ R7, R67, R0, !PT ;  /* 0x0000000043077209 */ /* 0x000fc80007810000 */
[----:B------:R-:W-:-:S04]  /*aa90*/  FMNMX.FTZ R0, R70, R7, !PT ;  /* 0x0000000746007209 */ /* 0x000fc80007810000 */
[----:B------:R-:W-:-:S05]  /*aaa0*/  FMNMX.FTZ R7, R71, R0, !PT ;  /* 0x0000000047077209 */ /* 0x000fca0007810000 */
[----:B------:R0:W-:Y:S01]  /*aab0*/  STL.64 [R1+0x220], R6 ;  /* 0x0002200601007387 */ /* 0x0001e20000100a00 */
[----:B--2---:R-:W-:-:S03]  /*aac0*/  FMNMX.FTZ R0, R6, R9, !PT ;  /* 0x0000000906007209 */ /* 0x004fc60007810000 */
[----:B------:R-:W2:Y:S04]  /*aad0*/  LDL R153, [R1+0x224] ;  /* 0x0002240001997983 */ /* 0x000ea80000100800 */
[----:B------:R-:W1:Y:S04]  /*aae0*/  SHFL.BFLY PT, R9, R0, 0x1, 0x1f ;  /* 0x0c201f0000097f89 */ /* 0x000e6800000e0000 */
[----:B0-----:R-:W4:Y:S01]  /*aaf0*/  LDL.64 R6, [R1+0x290] ;  /* 0x0002900001067983 */ /* 0x001f220000100a00 */
[----:B-1----:R-:W-:-:S03]  /*ab00*/  FMNMX.FTZ R10, R0, R9, !PT ;  /* 0x00000009000a7209 */ /* 0x002fc60007810000 */
[----:B------:R-:W4:Y:S04]  /*ab10*/  LDL.64 R8, [R1+0x280] ;  /* 0x0002800001087983 */ /* 0x000f280000100a00 */
[----:B------:R0:W-:Y:S04]  /*ab20*/  STL [R1+0x220], R10 ;  /* 0x0002200a01007387 */ /* 0x0001e80000100800 */
[----:B------:R-:W3:Y:S04]  /*ab30*/  LDL R159, [R1+0x220] ;  /* 0x00022000019f7983 */ /* 0x000ee80000100800 */
[----:B0-----:R-:W4:Y:S01]  /*ab40*/  LDL.64 R10, [R1+0x2e0] ;  /* 0x0002e000010a7983 */ /* 0x001f220000100a00 */
[----:B------:R0:W-:Y:S06]  /*ab50*/  BAR.SYNC.DEFER_BLOCKING R237, 0x100 ;  /* 0x000400ed0000751d */ /* 0x0001ec0000010000 */
[----:B--2---:R-:W1:Y:S02]  /*ab60*/  SHFL.BFLY PT, R0, R153, 0x2, 0x1f ;  /* 0x0c401f0099007f89 */ /* 0x004e6400000e0000 */
[----:B-1----:R-:W-:-:S05]  /*ab70*/  FMNMX.FTZ R0, R0, R153, !PT ;  /* 0x0000009900007209 */ /* 0x002fca0007810000 */
[----:B------:R-:W1:Y:S01]  /*ab80*/  SHFL.BFLY PT, R75, R0, 0x1, 0x1f ;  /* 0x0c201f00004b7f89 */ /* 0x000e6200000e0000 */
[----:B---3--:R-:W-:-:S04]  /*ab90*/  FADD.FTZ R15, R4, -R159 ;  /* 0x8000009f040f7221 */ /* 0x008fc80000010000 */
[----:B------:R-:W-:-:S04]  /*aba0*/  FMUL.FTZ R15, R15, R174 ;  /* 0x000000ae0f0f7220 */ /* 0x000fc80000410000 */
[----:B------:R-:W4:Y:S01]  /*abb0*/  MUFU.EX2 R158, R15 ;  /* 0x0000000f009e7308 */ /* 0x000f220000000800 */
[----:B------:R-:W-:Y:S01]  /*abc0*/  FMUL.FTZ R159, R174, R159 ;  /* 0x0000009fae9f7220 */ /* 0x000fe20000410000 */
[----:B-1----:R-:W-:-:S03]  /*abd0*/  FMNMX.FTZ R75, R0, R75, !PT ;  /* 0x0000004b004b7209 */ /* 0x002fc60007810000 */
[-CC-:B------:R-:W-:Y:S01]  /*abe0*/  FFMA.FTZ R73, R24, R174.reuse, -R159.reuse ;  /* 0x000000ae18497223 */ /* 0x180fe2000001089f */
[----:B------:R-:W-:Y:S01]  /*abf0*/  FFMA.FTZ R152, R25, R174, -R159 ;  /* 0x000000ae19987223 */ /* 0x000fe2000001089f */
[----:B------:R-:W-:Y:S02]  /*ac00*/  FADD.FTZ R153, R5, -R75 ;  /* 0x8000004b05997221 */ /* 0x000fe40000010000 */
[----:B------:R-:W2:Y:S01]  /*ac10*/  LDL.64 R4, [R1+0x438] ;  /* 0x0004380001047983 */ /* 0x000ea20000100a00 */
[C---:B----4-:R-:W-:Y:S01]  /*ac20*/  FMUL.FTZ R25, R158.reuse, R155 ;  /* 0x0000009b9e197220 */ /* 0x050fe20000410000 */
[----:B------:R-:W-:Y:S01]  /*ac30*/  FMUL.FTZ R24, R158, R154 ;  /* 0x0000009a9e187220 */ /* 0x000fe20000410000 */
[-CC-:B------:R-:W-:Y:S01]  /*ac40*/  FFMA.FTZ R32, R32, R174.reuse, -R159.reuse ;  /* 0x000000ae20207223 */ /* 0x180fe2000001089f */
[-CC-:B------:R-:W-:Y:S01]  /*ac50*/  FFMA.FTZ R33, R33, R174.reuse, -R159.reuse ;  /* 0x000000ae21217223 */ /* 0x180fe2000001089f */
[----:B------:R-:W-:Y:S01]  /*ac60*/  FMUL.FTZ R160, R174, R153 ;  /* 0x00000099aea07220 */ /* 0x000fe20000410000 */
[----:B------:R-:W-:Y:S01]  /*ac70*/  FFMA.FTZ R153, R44, R174, -R159 ;  /* 0x000000ae2c997223 */ /* 0x000fe2000001089f */
[----:B------:R1:W-:Y:S01]  /*ac80*/  STL.64 [R1+0x440], R24 ;  /* 0x0004401801007387 */ /* 0x0003e20000100a00 */
[----:B------:R-:W-:-:S02]  /*ac90*/  FMUL.FTZ R44, R158, R8 ;  /* 0x000000089e2c7220 */ /* 0x000fc40000410000 */
[----:B------:R3:W-:Y:S01]  /*aca0*/  MUFU.EX2 R8, R32 ;  /* 0x0000002000087308 */ /* 0x0007e20000000800 */
[C---:B-1----:R-:W-:Y:S01]  /*acb0*/  FMUL.FTZ R25, R158.reuse, R7 ;  /* 0x000000079e197220 */ /* 0x042fe20000410000 */
[----:B---3--:R-:W-:-:S06]  /*acc0*/  FMUL.FTZ R32, R158, R12 ;  /* 0x0000000c9e207220 */ /* 0x008fcc0000410000 */
[----:B------:R1:W-:Y:S02]  /*acd0*/  MUFU.EX2 R7, R33 ;  /* 0x0000002100077308 */ /* 0x0003e40000000800 */
[C---:B-1----:R-:W-:Y:S02]  /*ace0*/  FMUL.FTZ R33, R158.reuse, R13 ;  /* 0x0000000d9e217220 */ /* 0x042fe40000410000 */
[----:B------:R-:W3:Y:S04]  /*acf0*/  LDL.64 R12, [R1+0x230] ;  /* 0x00023000010c7983 */ /* 0x000ee80000100a00 */
[----:B------:R-:W1:Y:S01]  /*ad00*/  MUFU.EX2 R160, R160 ;  /* 0x000000a000a07308 */ /* 0x000e620000000800 */
[C---:B------:R-:W-:Y:S01]  /*ad10*/  FMUL.FTZ R201, R158.reuse, R201 ;  /* 0x000000c99ec97220 */ /* 0x040fe20000410000 */
        /* <DEDUP_REMOVED lines=8> */
[----:B------:R-:W-:Y:S01]  /*ada0*/  FMUL.FTZ R130, R158, R130 ;  /* 0x000000829e827220 */ /* 0x000fe20000410000 */
[----:B------:R-:W-:Y:S01]  /*adb0*/  STL.64 [R1+0x260], R200 ;  /* 0x000260c801007387 */ /* 0x000fe20000100a00 */
[C---:B-1----:R-:W-:Y:S01]  /*adc0*/  FMUL.FTZ R133, R160.reuse, R133 ;  /* 0x00000085a0857220 */ /* 0x042fe20000410000 */
        /* <DEDUP_REMOVED lines=27> */
[----:B------:R-:W-:Y:S04]  /*af80*/  STL.64 [R1+0x270], R198 ;  /* 0x000270c601007387 */ /* 0x000fe80000100a00 */
        /* <DEDUP_REMOVED lines=10> */
[----:B------:R1:W-:Y:S04]  /*b030*/  STL.64 [R1+0x308], R118 ;  /* 0x0003087601007387 */ /* 0x0003e80000100a00 */
[----:B------:R-:W-:Y:S04]  /*b040*/  STL.64 [R1+0x318], R100 ;  /* 0x0003186401007387 */ /* 0x000fe80000100a00 */
[----:B------:R-:W-:Y:S04]  /*b050*/  STL.64 [R1+0x328], R102 ;  /* 0x0003286601007387 */ /* 0x000fe80000100a00 */
[----:B------:R-:W-:Y:S04]  /*b060*/  STL.64 [R1+0x378], R98 ;  /* 0x0003786201007387 */ /* 0x000fe80000100a00 */
[----:B------:R4:W-:Y:S04]  /*b070*/  STL.64 [R1+0x388], R96 ;  /* 0x0003886001007387 */ /* 0x0009e80000100a00 */
[----:B------:R-:W-:Y:S04]  /*b080*/  STL.64 [R1+0x3d8], R84 ;  /* 0x0003d85401007387 */ /* 0x000fe80000100a00 */
[----:B------:R-:W-:Y:S04]  /*b090*/  STL.64 [R1+0x3e8], R86 ;  /* 0x0003e85601007387 */ /* 0x000fe80000100a00 */
[----:B-1----:R-:W3:Y:S04]  /*b0a0*/  LDL R119, [R1+0x260] ;  /* 0x0002600001777983 */ /* 0x002ee80000100800 */
[----:B------:R-:W3:Y:S04]  /*b0b0*/  LDL R121, [R1+0x264] ;  /* 0x0002640001797983 */ /* 0x000ee80000100800 */
[----:B------:R-:W3:Y:S04]  /*b0c0*/  LDL R123, [R1+0x268] ;  /* 0x00026800017b7983 */ /* 0x000ee80000100800 */
[----:B------:R-:W3:Y:S04]  /*b0d0*/  LDL R125, [R1+0x26c] ;  /* 0x00026c00017d7983 */ /* 0x000ee80000100800 */
[----:B------:R-:W3:Y:S04]  /*b0e0*/  LDL R127, [R1+0x270] ;  /* 0x00027000017f7983 */ /* 0x000ee80000100800 */
[----:B------:R-:W3:Y:S04]  /*b0f0*/  LDL R129, [R1+0x274] ;  /* 0x0002740001817983 */ /* 0x000ee80000100800 */
[----:B------:R-:W3:Y:S04]  /*b100*/  LDL R131, [R1+0x278] ;  /* 0x0002780001837983 */ /* 0x000ee80000100800 */
[----:B------:R-:W3:Y:S04]  /*b110*/  LDL R133, [R1+0x27c] ;  /* 0x00027c0001857983 */ /* 0x000ee80000100800 */
[----:B----4-:R-:W4:Y:S04]  /*b120*/  LDL R97, [R1+0x2bc] ;  /* 0x0002bc0001617983 */ /* 0x010f280000100800 */
[----:B------:R-:W4:Y:S04]  /*b130*/  LDL R99, [R1+0x2c0] ;  /* 0x0002c00001637983 */ /* 0x000f280000100800 */
[----:B------:R-:W4:Y:S04]  /*b140*/  LDL R101, [R1+0x2c4] ;  /* 0x0002c40001657983 */ /* 0x000f280000100800 */
[----:B------:R-:W4:Y:S04]  /*b150*/  LDL R103, [R1+0x2c8] ;  /* 0x0002c80001677983 */ /* 0x000f280000100800 */
[----:B------:R-:W4:Y:S04]  /*b160*/  LDL R102, [R1+0x3d8] ;  /* 0x0003d80001667983 */ /* 0x000f280000100800 */
[----:B------:R-:W4:Y:S04]  /*b170*/  LDL R96, [R1+0x3e4] ;  /* 0x0003e40001607983 */ /* 0x000f280000100800 */
[----:B------:R-:W4:Y:S04]  /*b180*/  LDL R98, [R1+0x3e8] ;  /* 0x0003e80001627983 */ /* 0x000f280000100800 */
[----:B------:R-:W4:Y:S01]  /*b190*/  LDL R100, [R1+0x3ec] ;  /* 0x0003ec0001647983 */ /* 0x000f220000100800 */
[C---:B------:R-:W-:Y:S01]  /*b1a0*/  FMUL.FTZ R189, R158.reuse, R189 ;  /* 0x000000bd9ebd7220 */ /* 0x040fe20000410000 */
[----:B------:R-:W-:Y:S01]  /*b1b0*/  FMUL.FTZ R188, R158, R188 ;  /* 0x000000bc9ebc7220 */ /* 0x000fe20000410000 */
[--C-:B------:R-:W-:Y:S01]  /*b1c0*/  FFMA.FTZ R28, R28, R174, -R159.reuse ;  /* 0x000000ae1c1c7223 */ /* 0x100fe2000001089f */
[C---:B------:R-:W-:Y:S01]  /*b1d0*/  FMUL.FTZ R157, R158.reuse, R157 ;  /* 0x0000009d9e9d7220 */ /* 0x040fe20000410000 */
[C---:B------:R-:W-:Y:S01]  /*b1e0*/  FMUL.FTZ R156, R158.reuse, R156 ;  /* 0x0000009c9e9c7220 */ /* 0x040fe20000410000 */
[----:B------:R-:W-:Y:S01]  /*b1f0*/  FFMA.FTZ R72, R29, R174, -R159 ;  /* 0x000000ae1d487223 */ /* 0x000fe2000001089f */
[----:B------:R1:W-:Y:S01]  /*b200*/  STL.64 [R1+0x2d0], R188 ;  /* 0x0002d0bc01007387 */ /* 0x0003e20000100a00 */
[----:B------:R0:W-:Y:S03]  /*b210*/  MUFU.EX2 R29, R28 ;  /* 0x0000001c001d7308 */ /* 0x0001e60000000800 */
[----:B------:R0:W-:Y:S05]  /*b220*/  STL.64 [R1+0x3c0], R156 ;  /* 0x0003c09c01007387 */ /* 0x0001ea0000100a00 */
[----:B------:R-:W-:Y:S01]  /*b230*/  MUFU.EX2 R73, R73 ;  /* 0x0000004900497308 */ /* 0x000fe20000000800 */
[----:B------:R-:W-:-:S07]  /*b240*/  FMUL.FTZ R24, R158, R6 ;  /* 0x000000069e187220 */ /* 0x000fce0000410000 */
[----:B------:R-:W-:Y:S01]  /*b250*/  MUFU.EX2 R152, R152 ;  /* 0x0000009800987308 */ /* 0x000fe20000000800 */
[----:B-1----:R-:W-:Y:S01]  /*b260*/  FMUL.FTZ R189, R75, R174 ;  /* 0x000000ae4bbd7220 */ /* 0x002fe20000410000 */
[C---:B------:R-:W-:Y:S01]  /*b270*/  FMUL.FTZ R173, R158.reuse, R173 ;  /* 0x000000ad9ead7220 */ /* 0x040fe20000410000 */
[----:B------:R-:W-:Y:S01]  /*b280*/  FMUL.FTZ R172, R158, R172 ;  /* 0x000000ac9eac7220 */ /* 0x000fe20000410000 */
[-C--:B------:R-:W-:Y:S01]  /*b290*/  FFMA.FTZ R74, R45, R174.reuse, -R159 ;  /* 0x000000ae2d4a7223 */ /* 0x080fe2000001089f */
[-C--:B0-----:R-:W-:Y:S01]  /*b2a0*/  FFMA.FTZ R28, R26, R174.reuse, -R189 ;  /* 0x000000ae1a1c7223 */ /* 0x081fe200000108bd */
[-C--:B------:R-:W-:Y:S01]  /*b2b0*/  FFMA.FTZ R0, R61, R174.reuse, -R159 ;  /* 0x000000ae3d007223 */ /* 0x080fe2000001089f */
[----:B------:R-:W-:Y:S01]  /*b2c0*/  FMUL.FTZ R17, R160, R17 ;  /* 0x00000011a0117220 */ /* 0x000fe20000410000 */
[----:B------:R0:W-:Y:S01]  /*b2d0*/  MUFU.EX2 R157, R153 ;  /* 0x00000099009d7308 */ /* 0x0001e20000000800 */
[----:B------:R-:W-:Y:S01]  /*b2e0*/  FFMA.FTZ R155, R30, R174, -R189 ;  /* 0x000000ae1e9b7223 */ /* 0x000fe200000108bd */
[----:B------:R-:W-:Y:S01]  /*b2f0*/  FMUL.FTZ R16, R160, R16 ;  /* 0x00000010a0107220 */ /* 0x000fe20000410000 */
[--C-:B------:R-:W-:Y:S01]  /*b300*/  FFMA.FTZ R36, R36, R174, -R159.reuse ;  /* 0x000000ae24247223 */ /* 0x100fe2000001089f */
[C---:B------:R-:W-:Y:S01]  /*b310*/  FMUL.FTZ R171, R158.reuse, R171 ;  /* 0x000000ab9eab7220 */ /* 0x040fe20000410000 */
[----:B------:R-:W-:Y:S01]  /*b320*/  FMUL.FTZ R170, R158, R170 ;  /* 0x000000aa9eaa7220 */ /* 0x000fe20000410000 */
[-CC-:B------:R-:W-:Y:S01]  /*b330*/  FFMA.FTZ R37, R37, R174.reuse, -R159.reuse ;  /* 0x000000ae25257223 */ /* 0x180fe2000001089f */
[-CC-:B------:R-:W-:Y:S01]  /*b340*/  FFMA.FTZ R15, R57, R174.reuse, -R159.reuse ;  /* 0x000000ae390f7223 */ /* 0x180fe2000001089f */
[-C--:B------:R-:W-:Y:S01]  /*b350*/  FFMA.FTZ R40, R40, R174.reuse, -R159 ;  /* 0x000000ae28287223 */ /* 0x080fe2000001089f */
[-CC-:B0-----:R-:W-:Y:S01]  /*b360*/  FFMA.FTZ R153, R27, R174.reuse, -R189.reuse ;  /* 0x000000ae1b997223 */ /* 0x181fe200000108bd */
[----:B------:R-:W3:Y:S01]  /*b370*/  MUFU.EX2 R28, R28 ;  /* 0x0000001c001c7308 */ /* 0x000ee20000000800 */
[-CC-:B------:R-:W-:Y:S01]  /*b380*/  FFMA.FTZ R30, R31, R174.reuse, -R189.reuse ;  /* 0x000000ae1f1e7223 */ /* 0x180fe200000108bd */
[-C--:B------:R-:W-:Y:S01]  /*b390*/  FFMA.FTZ R6, R34, R174.reuse, -R189 ;  /* 0x000000ae22067223 */ /* 0x080fe200000108bd */
[--C-:B------:R-:W-:Y:S01]  /*b3a0*/  FFMA.FTZ R41, R41, R174, -R159.reuse ;  /* 0x000000ae29297223 */ /* 0x100fe2000001089f */
[C---:B------:R-:W-:Y:S01]  /*b3b0*/  FMUL.FTZ R167, R158.reuse, R167 ;  /* 0x000000a79ea77220 */ /* 0x040fe20000410000 */
[----:B------:R-:W-:Y:S01]  /*b3c0*/  FMUL.FTZ R166, R158, R166 ;  /* 0x000000a69ea67220 */ /* 0x000fe20000410000 */
[-CC-:B------:R-:W-:Y:S01]  /*b3d0*/  FFMA.FTZ R48, R48, R174.reuse, -R159.reuse ;  /* 0x000000ae30307223 */ /* 0x180fe2000001089f */
[-CC-:B------:R-:W-:Y:S01]  /*b3e0*/  FFMA.FTZ R49, R49, R174.reuse, -R159.reuse ;  /* 0x000000ae31317223 */ /* 0x180fe2000001089f */
[----:B------:R-:W0:Y:S01]  /*b3f0*/  MUFU.EX2 R153, R153 ;  /* 0x0000009900997308 */ /* 0x000e220000000800 */
[----:B------:R-:W-:Y:S01]  /*b400*/  FFMA.FTZ R52, R52, R174, -R159 ;  /* 0x000000ae34347223 */ /* 0x000fe2000001089f */
[C---:B--2---:R-:W-:Y:S01]  /*b410*/  FMUL.FTZ R5, R160.reuse, R5 ;  /* 0x00000005a0057220 */ /* 0x044fe20000410000 */
[----:B------:R-:W-:-:S05]  /*b420*/  FMUL.FTZ R4, R160, R4 ;  /* 0x00000004a0047220 */ /* 0x000fca0000410000 */
[----:B------:R-:W1:Y:S01]  /*b430*/  MUFU.EX2 R155, R155 ;  /* 0x0000009b009b7308 */ /* 0x000e620000000800 */
[-CC-:B------:R-:W-:Y:S01]  /*b440*/  FFMA.FTZ R53, R53, R174.reuse, -R159.reuse ;  /* 0x000000ae35357223 */ /* 0x180fe2000001089f */
[-CC-:B------:R-:W-:Y:S01]  /*b450*/  FFMA.FTZ R56, R56, R174.reuse, -R159.reuse ;  /* 0x000000ae38387223 */ /* 0x180fe2000001089f */
[-CC-:B------:R-:W-:Y:S01]  /*b460*/  FFMA.FTZ R60, R60, R174.reuse, -R159.reuse ;  /* 0x000000ae3c3c7223 */ /* 0x180fe2000001089f */
[----:B------:R2:W-:Y:S04]  /*b470*/  STL.64 [R1+0x438], R4 ;  /* 0x0004380401007387 */ /* 0x0005e80000100a00 */
[----:B------:R-:W1:Y:S01]  /*b480*/  MUFU.EX2 R30, R30 ;  /* 0x0000001e001e7308 */ /* 0x000e620000000800 */
[----:B------:R-:W-:Y:S01]  /*b490*/  FMUL.FTZ R45, R158, R9 ;  /* 0x000000099e2d7220 */ /* 0x000fe20000410000 */
[-CC-:B------:R-:W-:Y:S01]  /*b4a0*/  FFMA.FTZ R179, R64, R174.reuse, -R159.reuse ;  /* 0x000000ae40b37223 */ /* 0x180fe2000001089f */
[-CC-:B------:R-:W-:Y:S01]  /*b4b0*/  FFMA.FTZ R178, R65, R174.reuse, -R159.reuse ;  /* 0x000000ae41b27223 */ /* 0x180fe2000001089f */
[-CC-:B------:R-:W-:Y:S01]  /*b4c0*/  FFMA.FTZ R181, R68, R174.reuse, -R159.reuse ;  /* 0x000000ae44b57223 */ /* 0x180fe2000001089f */
[----:B------:R-:W-:Y:S01]  /*b4d0*/  FFMA.FTZ R180, R69, R174, -R159 ;  /* 0x000000ae45b47223 */ /* 0x000fe2000001089f */
[C---:B------:R-:W-:Y:S01]  /*b4e0*/  FMUL.FTZ R169, R158.reuse, R169 ;  /* 0x000000a99ea97220 */ /* 0x040fe20000410000 */
[----:B------:R-:W-:Y:S01]  /*b4f0*/  FMUL.FTZ R168, R158, R168 ;  /* 0x000000a89ea87220 */ /* 0x000fe20000410000 */
[----:B------:R-:W1:Y:S01]  /*b500*/  MUFU.EX2 R154, R72 ;  /* 0x00000048009a7308 */ /* 0x000e620000000800 */
[-CC-:B--2---:R-:W-:Y:S01]  /*b510*/  FFMA.FTZ R4, R35, R174.reuse, -R189.reuse ;  /* 0x000000ae23047223 */ /* 0x184fe200000108bd */
[----:B------:R-:W-:Y:S01]  /*b520*/  FFMA.FTZ R5, R38, R174, -R189 ;  /* 0x000000ae26057223 */ /* 0x000fe200000108bd */
[----:B------:R-:W-:Y:S01]  /*b530*/  STL.64 [R1+0x2f0], R172 ;  /* 0x0002f0ac01007387 */ /* 0x000fe20000100a00 */
[C---:B------:R-:W-:Y:S01]  /*b540*/  FMUL.FTZ R165, R158.reuse, R165 ;  /* 0x000000a59ea57220 */ /* 0x040fe20000410000 */
[C---:B------:R-:W-:Y:S01]  /*b550*/  FMUL.FTZ R164, R158.reuse, R164 ;  /* 0x000000a49ea47220 */ /* 0x040fe20000410000 */
[C---:B------:R-:W-:Y:S01]  /*b560*/  FMUL.FTZ R203, R158.reuse, R203 ;  /* 0x000000cb9ecb7220 */ /* 0x040fe20000410000 */
[C---:B------:R-:W-:Y:S01]  /*b570*/  FMUL.FTZ R202, R158.reuse, R202 ;  /* 0x000000ca9eca7220 */ /* 0x040fe20000410000 */
[----:B------:R-:W2:Y:S01]  /*b580*/  MUFU.EX2 R6, R6 ;  /* 0x0000000600067308 */ /* 0x000ea20000000800 */
[----:B------:R1:W-:Y:S01]  /*b590*/  STL.64 [R1+0x280], R44 ;  /* 0x0002802c01007387 */ /* 0x0003e20000100a00 */
[C---:B------:R-:W-:Y:S01]  /*b5a0*/  FMUL.FTZ R197, R158.reuse, R197 ;  /* 0x000000c59ec57220 */ /* 0x040fe20000410000 */
[C---:B------:R-:W-:Y:S01]  /*b5b0*/  FMUL.FTZ R196, R158.reuse, R196 ;  /* 0x000000c49ec47220 */ /* 0x040fe20000410000 */
[C---:B------:R-:W-:Y:S01]  /*b5c0*/  FMUL.FTZ R195, R158.reuse, R195 ;  /* 0x000000c39ec37220 */ /* 0x040fe20000410000 */
[C---:B------:R-:W-:Y:S01]  /*b5d0*/  FMUL.FTZ R194, R158.reuse, R194 ;  /* 0x000000c29ec27220 */ /* 0x040fe20000410000 */
[C---:B------:R-:W-:Y:S01]  /*b5e0*/  FMUL.FTZ R177, R158.reuse, R177 ;  /* 0x000000b19eb17220 */ /* 0x040fe20000410000 */
[C---:B------:R-:W-:Y:S01]  /*b5f0*/  FMUL.FTZ R176, R158.reuse, R176 ;  /* 0x000000b09eb07220 */ /* 0x040fe20000410000 */
[----:B---3--:R-:W-:Y:S01]  /*b600*/  FFMA.FTZ R26, R13, R160, R28 ;  /* 0x000000a00d1a7223 */ /* 0x008fe2000001001c */
[----:B------:R-:W-:Y:S01]  /*b610*/  FFMA.FTZ R13, R158, R12, R73 ;  /* 0x0000000c9e0d7223 */ /* 0x000fe20000010049 */
[----:B------:R-:W3:Y:S01]  /*b620*/  MUFU.EX2 R4, R4 ;  /* 0x0000000400047308 */ /* 0x000ee20000000800 */
[----:B------:R2:W-:Y:S01]  /*b630*/  STL.64 [R1+0x428], R16 ;  /* 0x0004281001007387 */ /* 0x0005e20000100a00 */
[----:B0-----:R-:W-:Y:S01]  /*b640*/  FADD.FTZ R26, R153, R26 ;  /* 0x0000001a991a7221 */ /* 0x001fe20000010000 */
[----:B------:R-:W-:Y:S01]  /*b650*/  FADD.FTZ R12, R152, R13 ;  /* 0x0000000d980c7221 */ /* 0x000fe20000010000 */
[----:B-1----:R-:W-:Y:S01]  /*b660*/  FMUL.FTZ R44, R158, R10 ;  /* 0x0000000a9e2c7220 */ /* 0x002fe20000410000 */
[----:B------:R-:W-:Y:S03]  /*b670*/  STL.64 [R1+0x370], R170 ;  /* 0x000370aa01007387 */ /* 0x000fe60000100a00 */
[----:B------:R0:W-:Y:S01]  /*b680*/  MUFU.EX2 R172, R0 ;  /* 0x0000000000ac7308 */ /* 0x0001e20000000800 */
[----:B------:R-:W-:Y:S01]  /*b690*/  FADD.FTZ R27, R155, R26 ;  /* 0x0000001a9b1b7221 */ /* 0x000fe20000010000 */
[----:B------:R-:W-:Y:S01]  /*b6a0*/  FADD.FTZ R13, R29, R12 ;  /* 0x0000000c1d0d7221 */ /* 0x000fe20000010000 */
[----:B------:R1:W-:Y:S01]  /*b6b0*/  STL.64 [R1+0x290], R24 ;  /* 0x0002901801007387 */ /* 0x0003e20000100a00 */
[----:B--2---:R-:W-:Y:S01]  /*b6c0*/  FFMA.FTZ R17, R42, R174, -R189 ;  /* 0x000000ae2a117223 */ /* 0x004fe200000108bd */
[C---:B------:R-:W-:Y:S01]  /*b6d0*/  FMUL.FTZ R185, R158.reuse, R185 ;  /* 0x000000b99eb97220 */ /* 0x040fe20000410000 */
[----:B------:R-:W-:-:S02]  /*b6e0*/  FMUL.FTZ R184, R158, R184 ;  /* 0x000000b89eb87220 */ /* 0x000fc40000410000 */
[----:B------:R-:W2:Y:S01]  /*b6f0*/  MUFU.EX2 R5, R5 ;  /* 0x0000000500057308 */ /* 0x000ea20000000800 */
[----:B0-----:R-:W-:Y:S01]  /*b700*/  FFMA.FTZ R0, R39, R174, -R189 ;  /* 0x000000ae27007223 */ /* 0x001fe200000108bd */
[----:B------:R-:W-:Y:S01]  /*b710*/  FADD.FTZ R27, R30, R27 ;  /* 0x0000001b1e1b7221 */ /* 0x000fe20000010000 */
[----:B------:R-:W-:Y:S01]  /*b720*/  FADD.FTZ R13, R154, R13 ;  /* 0x0000000d9a0d7221 */ /* 0x000fe20000010000 */
[C---:B------:R-:W-:Y:S01]  /*b730*/  FMUL.FTZ R187, R158.reuse, R187 ;  /* 0x000000bb9ebb7220 */ /* 0x040fe20000410000 */
[C---:B------:R-:W-:Y:S01]  /*b740*/  FMUL.FTZ R186, R158.reuse, R186 ;  /* 0x000000ba9eba7220 */ /* 0x040fe20000410000 */
[C---:B------:R-:W-:Y:S01]  /*b750*/  FMUL.FTZ R163, R158.reuse, R163 ;  /* 0x000000a39ea37220 */ /* 0x040fe20000410000 */
[C---:B------:R-:W-:Y:S01]  /*b760*/  FMUL.FTZ R162, R158.reuse, R162 ;  /* 0x000000a29ea27220 */ /* 0x040fe20000410000 */
[----:B------:R-:W0:Y:S01]  /*b770*/  MUFU.EX2 R10, R36 ;  /* 0x00000024000a7308 */ /* 0x000e220000000800 */
[----:B-1----:R-:W-:Y:S01]  /*b780*/  FMUL.FTZ R25, R158, R21 ;  /* 0x000000159e197220 */ /* 0x002fe20000410000 */
[----:B------:R-:W-:Y:S01]  /*b790*/  FADD.FTZ R27, R6, R27 ;  /* 0x0000001b061b7221 */ /* 0x000fe20000010000 */
[----:B------:R-:W-:Y:S01]  /*b7a0*/  FFMA.FTZ R16, R46, R174, -R189 ;  /* 0x000000ae2e107223 */ /* 0x000fe200000108bd */
[C---:B------:R-:W-:Y:S01]  /*b7b0*/  FMUL.FTZ R147, R158.reuse, R147 ;  /* 0x000000939e937220 */ /* 0x040fe20000410000 */
[C---:B------:R-:W-:Y:S01]  /*b7c0*/  FMUL.FTZ R146, R158.reuse, R146 ;  /* 0x000000929e927220 */ /* 0x040fe20000410000 */
[C---:B------:R-:W-:Y:S01]  /*b7d0*/  FMUL.FTZ R149, R158.reuse, R149 ;  /* 0x000000959e957220 */ /* 0x040fe20000410000 */
[----:B------:R-:W-:Y:S01]  /*b7e0*/  FMUL.FTZ R148, R158, R148 ;  /* 0x000000949e947220 */ /* 0x000fe20000410000 */
[----:B------:R-:W1:Y:S01]  /*b7f0*/  MUFU.EX2 R0, R0 ;  /* 0x0000000000007308 */ /* 0x000e620000000800 */
[----:B------:R-:W-:Y:S01]  /*b800*/  FADD.FTZ R12, R8, R13 ;  /* 0x0000000d080c7221 */ /* 0x000fe20000010000 */
[C---:B------:R-:W-:Y:S01]  /*b810*/  FMUL.FTZ R151, R158.reuse, R151 ;  /* 0x000000979e977220 */ /* 0x040fe20000410000 */
[C---:B------:R-:W-:Y:S01]  /*b820*/  FMUL.FTZ R150, R158.reuse, R150 ;  /* 0x000000969e967220 */ /* 0x040fe20000410000 */
[C---:B------:R-:W-:Y:S01]  /*b830*/  FMUL.FTZ R143, R158.reuse, R143 ;  /* 0x0000008f9e8f7220 */ /* 0x040fe20000410000 */
[C---:B------:R-:W-:Y:S01]  /*b840*/  FMUL.FTZ R142, R158.reuse, R142 ;  /* 0x0000008e9e8e7220 */ /* 0x040fe20000410000 */
[C---:B------:R-:W-:Y:S01]  /*b850*/  FMUL.FTZ R145, R158.reuse, R145 ;  /* 0x000000919e917220 */ /* 0x040fe20000410000 */
[C---:B------:R-:W-:Y:S01]  /*b860*/  FMUL.FTZ R144, R158.reuse, R144 ;  /* 0x000000909e907220 */ /* 0x040fe20000410000 */
[----:B------:R-:W1:Y:S01]  /*b870*/  MUFU.EX2 R9, R37 ;  /* 0x0000002500097308 */ /* 0x000e620000000800 */
[C---:B------:R-:W-:Y:S01]  /*b880*/  FMUL.FTZ R24, R158.reuse, R20 ;  /* 0x000000149e187220 */ /* 0x040fe20000410000 */
[----:B------:R-:W-:Y:S01]  /*b890*/  FMUL.FTZ R45, R158, R11 ;  /* 0x0000000b9e2d7220 */ /* 0x000fe20000410000 */
[-CC-:B------:R-:W-:Y:S01]  /*b8a0*/  FFMA.FTZ R161, R50, R174.reuse, -R189.reuse ;  /* 0x000000ae32a17223 */ /* 0x180fe200000108bd */
[-C--:B------:R-:W-:Y:S01]  /*b8b0*/  FFMA.FTZ R159, R51, R174.reuse, -R189 ;  /* 0x000000ae339f7223 */ /* 0x080fe200000108bd */
[----:B------:R1:W-:Y:S03]  /*b8c0*/  STL.64 [R1+0x350], R166 ;  /* 0x000350a601007387 */ /* 0x0003e60000100a00 */
[----:B------:R2:W-:Y:S01]  /*b8d0*/  MUFU.EX2 R170, R15 ;  /* 0x0000000f00aa7308 */ /* 0x0005e20000000800 */
[----:B---3--:R-:W-:Y:S01]  /*b8e0*/  FADD.FTZ R26, R4, R27 ;  /* 0x0000001b041a7221 */ /* 0x008fe20000010000 */
[--C-:B------:R-:W-:Y:S01]  /*b8f0*/  FFMA.FTZ R11, R47, R174, -R189.reuse ;  /* 0x000000ae2f0b7223 */ /* 0x100fe200000108bd */
[C---:B------:R-:W-:Y:S01]  /*b900*/  FMUL.FTZ R139, R158.reuse, R139 ;  /* 0x0000008b9e8b7220 */ /* 0x040fe20000410000 */
[C---:B------:R-:W-:Y:S01]  /*b910*/  FMUL.FTZ R138, R158.reuse, R138 ;  /* 0x0000008a9e8a7220 */ /* 0x040fe20000410000 */
[C---:B------:R-:W-:Y:S01]  /*b920*/  FMUL.FTZ R137, R158.reuse, R137 ;  /* 0x000000899e897220 */ /* 0x040fe20000410000 */
[----:B------:R-:W-:Y:S01]  /*b930*/  FMUL.FTZ R136, R158, R136 ;  /* 0x000000889e887220 */ /* 0x000fe20000410000 */
[C---:B------:R-:W-:Y:S01]  /*b940*/  FMUL.FTZ R205, R160.reuse, R205 ;  /* 0x000000cda0cd7220 */ /* 0x040fe20000410000 */
[----:B------:R-:W3:Y:S01]  /*b950*/  MUFU.EX2 R17, R17 ;  /* 0x0000001100117308 */ /* 0x000ee20000000800 */
[----:B--2---:R-:W-:Y:S01]  /*b960*/  FFMA.FTZ R15, R43, R174, -R189 ;  /* 0x000000ae2b0f7223 */ /* 0x004fe200000108bd */
[----:B------:R-:W-:Y:S01]  /*b970*/  FADD.FTZ R13, R7, R12 ;  /* 0x0000000c070d7221 */ /* 0x000fe20000010000 */
[C---:B------:R-:W-:Y:S01]  /*b980*/  FMUL.FTZ R204, R160.reuse, R204 ;  /* 0x000000cca0cc7220 */ /* 0x040fe20000410000 */
[C---:B------:R-:W-:Y:S01]  /*b990*/  FMUL.FTZ R135, R160.reuse, R135 ;  /* 0x00000087a0877220 */ /* 0x040fe20000410000 */
[C---:B------:R-:W-:Y:S01]  /*b9a0*/  FMUL.FTZ R134, R160.reuse, R134 ;  /* 0x00000086a0867220 */ /* 0x040fe20000410000 */
[C---:B------:R-:W-:Y:S01]  /*b9b0*/  FMUL.FTZ R113, R160.reuse, R113 ;  /* 0x00000071a0717220 */ /* 0x040fe20000410000 */
[----:B------:R-:W-:Y:S01]  /*b9c0*/  FMUL.FTZ R112, R160, R112 ;  /* 0x00000070a0707220 */ /* 0x000fe20000410000 */
[----:B------:R-:W2:Y:S01]  /*b9d0*/  MUFU.EX2 R21, R40 ;  /* 0x0000002800157308 */ /* 0x000ea20000000800 */
[----:B------:R-:W-:Y:S01]  /*b9e0*/  FADD.FTZ R27, R5, R26 ;  /* 0x0000001a051b7221 */ /* 0x000fe20000010000 */
[----:B0-----:R-:W-:Y:S01]  /*b9f0*/  FADD.FTZ R12, R10, R13 ;  /* 0x0000000d0a0c7221 */ /* 0x001fe20000010000 */
[C---:B------:R-:W-:Y:S01]  /*ba00*/  FMUL.FTZ R115, R160.reuse, R115 ;  /* 0x00000073a0737220 */ /* 0x040fe20000410000 */
[C---:B------:R-:W-:Y:S01]  /*ba10*/  FMUL.FTZ R114, R160.reuse, R114 ;  /* 0x00000072a0727220 */ /* 0x040fe20000410000 */
[C---:B------:R-:W-:Y:S01]  /*ba20*/  FMUL.FTZ R117, R160.reuse, R117 ;  /* 0x00000075a0757220 */ /* 0x040fe20000410000 */
[C---:B------:R-:W-:Y:S01]  /*ba30*/  FMUL.FTZ R116, R160.reuse, R116 ;  /* 0x00000074a0747220 */ /* 0x040fe20000410000 */
[----:B------:R-:W-:Y:S01]  /*ba40*/  FMUL.FTZ R105, R160, R105 ;  /* 0x00000069a0697220 */ /* 0x000fe20000410000 */
[----:B------:R-:W0:Y:S01]  /*ba50*/  MUFU.EX2 R15, R15 ;  /* 0x0000000f000f7308 */ /* 0x000e220000000800 */
[----:B------:R-:W-:Y:S01]  /*ba60*/  FFMA.FTZ R54, R54, R174, -R189 ;  /* 0x000000ae36367223 */ /* 0x000fe200000108bd */
[C---:B------:R-:W-:Y:S01]  /*ba70*/  FMUL.FTZ R104, R160.reuse, R104 ;  /* 0x00000068a0687220 */ /* 0x040fe20000410000 */
[C---:B------:R-:W-:Y:S01]  /*ba80*/  FMUL.FTZ R107, R160.reuse, R107 ;  /* 0x0000006ba06b7220 */ /* 0x040fe20000410000 */
[C---:B------:R-:W-:Y:S01]  /*ba90*/  FMUL.FTZ R106, R160.reuse, R106 ;  /* 0x0000006aa06a7220 */ /* 0x040fe20000410000 */
[C---:B------:R-:W-:Y:S01]  /*baa0*/  FMUL.FTZ R109, R160.reuse, R109 ;  /* 0x0000006da06d7220 */ /* 0x040fe20000410000 */
[C---:B------:R-:W-:Y:S01]  /*bab0*/  FMUL.FTZ R108, R160.reuse, R108 ;  /* 0x0000006ca06c7220 */ /* 0x040fe20000410000 */
[----:B------:R-:W-:Y:S01]  /*bac0*/  FMUL.FTZ R91, R160, R91 ;  /* 0x0000005ba05b7220 */ /* 0x000fe20000410000 */
[----:B------:R-:W0:Y:S01]  /*bad0*/  MUFU.EX2 R20, R41 ;  /* 0x0000002900147308 */ /* 0x000e220000000800 */
[----:B-1----:R-:W-:Y:S01]  /*bae0*/  FADD.FTZ R26, R0, R27 ;  /* 0x0000001b001a7221 */ /* 0x002fe20000010000 */
[----:B------:R-:W-:Y:S01]  /*baf0*/  FADD.FTZ R12, R9, R12 ;  /* 0x0000000c090c7221 */ /* 0x000fe20000010000 */
[C---:B------:R-:W-:Y:S01]  /*bb00*/  FMUL.FTZ R90, R160.reuse, R90 ;  /* 0x0000005aa05a7220 */ /* 0x040fe20000410000 */
[C---:B------:R-:W-:Y:S01]  /*bb10*/  FMUL.FTZ R95, R160.reuse, R95 ;  /* 0x0000005fa05f7220 */ /* 0x040fe20000410000 */
[C---:B------:R-:W-:Y:S01]  /*bb20*/  FMUL.FTZ R94, R160.reuse, R94 ;  /* 0x0000005ea05e7220 */ /* 0x040fe20000410000 */
[C---:B------:R-:W-:Y:S01]  /*bb30*/  FMUL.FTZ R93, R160.reuse, R93 ;  /* 0x0000005da05d7220 */ /* 0x040fe20000410000 */
[C---:B------:R-:W-:Y:S01]  /*bb40*/  FMUL.FTZ R92, R160.reuse, R92 ;  /* 0x0000005ca05c7220 */ /* 0x040fe20000410000 */
[----:B------:R-:W1:Y:S01]  /*bb50*/  MUFU.EX2 R16, R16 ;  /* 0x0000001000107308 */ /* 0x000e620000000800 */
[----:B---3--:R-:W-:Y:S01]  /*bb60*/  FADD.FTZ R26, R17, R26 ;  /* 0x0000001a111a7221 */ /* 0x008fe20000010000 */
[----:B--2---:R-:W-:Y:S01]  /*bb70*/  FADD.FTZ R13, R21, R12 ;  /* 0x0000000c150d7221 */ /* 0x004fe20000010000 */
[C---:B------:R-:W-:Y:S01]  /*bb80*/  FMUL.FTZ R81, R160.reuse, R81 ;  /* 0x00000051a0517220 */ /* 0x040fe20000410000 */
[C---:B------:R-:W-:Y:S01]  /*bb90*/  FMUL.FTZ R80, R160.reuse, R80 ;  /* 0x00000050a0507220 */ /* 0x040fe20000410000 */
[C---:B------:R-:W-:Y:S01]  /*bba0*/  FMUL.FTZ R83, R160.reuse, R83 ;  /* 0x00000053a0537220 */ /* 0x040fe20000410000 */
[C---:B------:R-:W-:Y:S01]  /*bbb0*/  FMUL.FTZ R82, R160.reuse, R82 ;  /* 0x00000052a0527220 */ /* 0x040fe20000410000 */
[C---:B------:R-:W-:Y:S01]  /*bbc0*/  FMUL.FTZ R89, R160.reuse, R89 ;  /* 0x00000059a0597220 */ /* 0x040fe20000410000 */
[----:B------:R-:W2:Y:S01]  /*bbd0*/  MUFU.EX2 R11, R11 ;  /* 0x0000000b000b7308 */ /* 0x000ea20000000800 */
[C---:B------:R-:W-:Y:S01]  /*bbe0*/  FMUL.FTZ R88, R160.reuse, R88 ;  /* 0x00000058a0587220 */ /* 0x040fe20000410000 */
[C---:B------:R-:W-:Y:S01]  /*bbf0*/  FMUL.FTZ R79, R160.reuse, R79 ;  /* 0x0000004fa04f7220 */ /* 0x040fe20000410000 */
[----:B------:R-:W-:Y:S01]  /*bc00*/  FMUL.FTZ R78, R160, R78 ;  /* 0x0000004ea04e7220 */ /* 0x000fe20000410000 */
[----:B------:R-:W-:Y:S04]  /*bc10*/  STL.64 [R1+0x3d0], R32 ;  /* 0x0003d02001007387 */ /* 0x000fe80000100a00 */
[----:B------:R-:W3:Y:S01]  /*bc20*/  MUFU.EX2 R156, R74 ;  /* 0x0000004a009c7308 */ /* 0x000ee20000000800 */
[----:B0-----:R-:W-:Y:S01]  /*bc30*/  FADD.FTZ R27, R15, R26 ;  /* 0x0000001a0f1b7221 */ /* 0x001fe20000010000 */
[----:B------:R-:W-:Y:S01]  /*bc40*/  FFMA.FTZ R158, R55, R174, -R189 ;  /* 0x000000ae379e7223 */ /* 0x000fe200000108bd */
[----:B------:R-:W-:Y:S04]  /*bc50*/  STL.64 [R1+0x360], R168 ;  /* 0x000360a801007387 */ /* 0x000fe80000100a00 */
[----:B------:R0:W-:Y:S01]  /*bc60*/  STL.64 [R1+0x340], R164 ;  /* 0x000340a401007387 */ /* 0x0001e20000100a00 */
[----:B------:R-:W3:Y:S01]  /*bc70*/  MUFU.EX2 R161, R161 ;  /* 0x000000a100a17308 */ /* 0x000ee20000000800 */
[----:B------:R-:W-:Y:S01]  /*bc80*/  FADD.FTZ R12, R20, R13 ;  /* 0x0000000d140c7221 */ /* 0x000fe20000010000 */
[C---:B------:R-:W-:Y:S01]  /*bc90*/  FMUL.FTZ R41, R160.reuse, R77 ;  /* 0x0000004da0297220 */ /* 0x040fe20000410000 */
[----:B------:R2:W-:Y:S04]  /*bca0*/  STL.64 [R1+0x330], R162 ;  /* 0x000330a201007387 */ /* 0x0005e80000100a00 */
[----:B------:R4:W-:Y:S01]  /*bcb0*/  STL.64 [R1+0x300], R176 ;  /* 0x000300b001007387 */ /* 0x0009e20000100a00 */
[----:B------:R-:W3:Y:S01]  /*bcc0*/  MUFU.EX2 R167, R48 ;  /* 0x0000003000a77308 */ /* 0x000ee20000000800 */
[----:B------:R-:W-:Y:S01]  /*bcd0*/  FMUL.FTZ R40, R160, R76 ;  /* 0x0000004ca0287220 */ /* 0x000fe20000410000 */
[----:B-1----:R-:W-:Y:S01]  /*bce0*/  FADD.FTZ R26, R16, R27 ;  /* 0x0000001b101a7221 */ /* 0x002fe20000010000 */
[-CC-:B------:R-:W-:Y:S01]  /*bcf0*/  FFMA.FTZ R175, R67, R174.reuse, -R189.reuse ;  /* 0x000000ae43af7223 */ /* 0x180fe200000108bd */
[----:B------:R-:W-:Y:S04]  /*bd00*/  STL [R1+0x224], R75 ;  /* 0x0002244b01007387 */ /* 0x000fe80000100800 */
[----:B------:R-:W1:Y:S01]  /*bd10*/  MUFU.EX2 R159, R159 ;  /* 0x0000009f009f7308 */ /* 0x000e620000000800 */
[-CC-:B0-----:R-:W-:Y:S01]  /*bd20*/  FFMA.FTZ R165, R58, R174.reuse, -R189.reuse ;  /* 0x000000ae3aa57223 */ /* 0x181fe200000108bd */
[----:B------:R-:W-:Y:S01]  /*bd30*/  FADD.FTZ R13, R157, R12 ;  /* 0x0000000c9d0d7221 */ /* 0x000fe20000010000 */
[----:B------:R-:W4:Y:S04]  /*bd40*/  LDL R141, [R1+0x28c] ;  /* 0x00028c00018d7983 */ /* 0x000f280000100800 */
[----:B------:R-:W4:Y:S01]  /*bd50*/  LDL R65, [R1+0x308] ;  /* 0x0003080001417983 */ /* 0x000f220000100800 */
[----:B------:R-:W0:Y:S01]  /*bd60*/  MUFU.EX2 R166, R49 ;  /* 0x0000003100a67308 */ /* 0x000e220000000800 */
[----:B--2---:R-:W-:Y:S01]  /*bd70*/  FADD.FTZ R26, R11, R26 ;  /* 0x0000001a0b1a7221 */ /* 0x004fe20000010000 */
[----:B------:R-:W-:Y:S01]  /*bd80*/  FFMA.FTZ R163, R59, R174, -R189 ;  /* 0x000000ae3ba37223 */ /* 0x000fe200000108bd */
[----:B------:R-:W2:Y:S04]  /*bd90*/  LDL R72, [R1+0x414] ;  /* 0x0004140001487983 */ /* 0x000ea80000100800 */
[----:B------:R-:W2:Y:S01]  /*bda0*/  LDL R234, [R1+0x318] ;  /* 0x0003180001ea7983 */ /* 0x000ea20000100800 */
[----:B------:R-:W0:Y:S01]  /*bdb0*/  MUFU.EX2 R160, R54 ;  /* 0x0000003600a07308 */ /* 0x000e220000000800 */
[----:B---3--:R-:W-:-:S02]  /*bdc0*/  FADD.FTZ R12, R156, R13 ;  /* 0x0000000d9c0c7221 */ /* 0x008fc40000010000 */
[----:B------:R-:W3:Y:S04]  /*bdd0*/  LDL R228, [R1+0x328] ;  /* 0x0003280001e47983 */ /* 0x000ee80000100800 */
[----:B------:R-:W3:Y:S01]  /*bde0*/  LDL R230, [R1+0x32c] ;  /* 0x00032c0001e67983 */ /* 0x000ee20000100800 */
[----:B------:R-:W0:Y:S01]  /*bdf0*/  MUFU.EX2 R169, R52 ;  /* 0x0000003400a97308 */ /* 0x000e220000000800 */
[----:B------:R-:W-:Y:S01]  /*be00*/  FADD.FTZ R26, R161, R26 ;  /* 0x0000001aa11a7221 */ /* 0x000fe20000010000 */
[----:B------:R-:W-:-:S06]  /*be10*/  FFMA.FTZ R164, R62, R174, -R189 ;  /* 0x000000ae3ea47223 */ /* 0x000fcc00000108bd */
[----:B------:R-:W-:Y:S01]  /*be20*/  MUFU.EX2 R179, R179 ;  /* 0x000000b300b37308 */ /* 0x000fe20000000800 */
[----:B------:R-:W-:-:S07]  /*be30*/  FADD.FTZ R13, R167, R12 ;  /* 0x0000000ca70d7221 */ /* 0x000fce0000010000 */
[----:B------:R-:W-:Y:S08]  /*be40*/  MUFU.EX2 R178, R178 ;  /* 0x000000b200b27308 */ /* 0x000ff00000000800 */
[----:B------:R-:W-:Y:S08]  /*be50*/  MUFU.EX2 R181, R181 ;  /* 0x000000b500b57308 */ /* 0x000ff00000000800 */
[----:B------:R-:W-:Y:S01]  /*be60*/  MUFU.EX2 R180, R180 ;  /* 0x000000b400b47308 */ /* 0x000fe20000000800 */
[----:B----4-:R-:W-:Y:S04]  /*be70*/  STL [R1+0x3190], R102 ;  /* 0x0031906601007387 */ /* 0x010fe80000100800 */
[----:B------:R-:W-:Y:S03]  /*be80*/  STL [R1+0x318c], R100 ;  /* 0x00318c6401007387 */ /* 0x000fe60000100800 */
[----:B------:R-:W4:Y:S01]  /*be90*/  MUFU.EX2 R158, R158 ;  /* 0x0000009e009e7308 */ /* 0x000f220000000800 */
[----:B------:R-:W-:Y:S04]  /*bea0*/  STL [R1+0x3188], R98 ;  /* 0x0031886201007387 */ /* 0x000fe80000100800 */
[----:B------:R-:W-:Y:S03]  /*beb0*/  STL [R1+0x3184], R96 ;  /* 0x0031846001007387 */ /* 0x000fe60000100800 */
[----:B------:R-:W4:Y:S01]  /*bec0*/  MUFU.EX2 R168, R53 ;  /* 0x0000003500a87308 */ /* 0x000f220000000800 */
[----:B-1----:R-:W-:Y:S01]  /*bed0*/  FADD.FTZ R27, R159, R26 ;  /* 0x0000001a9f1b7221 */ /* 0x002fe20000010000 */
[----:B------:R-:W-:Y:S01]  /*bee0*/  FFMA.FTZ R162, R63, R174, -R189 ;  /* 0x000000ae3fa27223 */ /* 0x000fe200000108bd */
[----:B------:R-:W-:Y:S04]  /*bef0*/  STL.128 [R1+0x3200], R152 ;  /* 0x0032009801007387 */ /* 0x000fe80000100c00 */
[----:B------:R-:W3:Y:S01]  /*bf00*/  LDL R38, [R1+0x438] ;  /* 0x0004380001267983 */ /* 0x000ee20000100800 */
[----:B------:R-:W1:Y:S01]  /*bf10*/  MUFU.EX2 R165, R165 ;  /* 0x000000a500a57308 */ /* 0x000e620000000800 */
[----:B0-----:R-:W-:-:S07]  /*bf20*/  FADD.FTZ R12, R166, R13 ;  /* 0x0000000da60c7221 */ /* 0x001fce0000010000 */
[----:B------:R-:W-:Y:S01]  /*bf30*/  MUFU.EX2 R173, R60 ;  /* 0x0000003c00ad7308 */ /* 0x000fe20000000800 */
[----:B------:R-:W-:Y:S04]  /*bf40*/  STL.64 [R1+0x250], R202 ;  /* 0x000250ca01007387 */ /* 0x000fe80000100a00 */
[----:B------:R-:W-:Y:S03]  /*bf50*/  STL.64 [R1+0x2a0], R196 ;  /* 0x0002a0c401007387 */ /* 0x000fe60000100a00 */
[----:B------:R-:W0:Y:S01]  /*bf60*/  MUFU.EX2 R171, R56 ;  /* 0x0000003800ab7308 */ /* 0x000e220000000800 */
[----:B------:R-:W-:Y:S01]  /*bf70*/  FADD.FTZ R27, R160, R27 ;  /* 0x0000001ba01b7221 */ /* 0x000fe20000010000 */
[-CC-:B------:R-:W-:Y:S01]  /*bf80*/  FFMA.FTZ R177, R66, R174.reuse, -R189.reuse ;  /* 0x000000ae42b17223 */ /* 0x180fe200000108bd */
[-C--:B------:R-:W-:Y:S01]  /*bf90*/  FFMA.FTZ R176, R70, R174.reuse, -R189 ;  /* 0x000000ae46b07223 */ /* 0x080fe200000108bd */
[----:B------:R-:W-:Y:S04]  /*bfa0*/  STL.64 [R1+0x448], R204 ;  /* 0x000448cc01007387 */ /* 0x000fe80000100a00 */
[----:B------:R-:W0:Y:S01]  /*bfb0*/  MUFU.EX2 R163, R163 ;  /* 0x000000a300a37308 */ /* 0x000e220000000800 */
[----:B------:R-:W-:Y:S01]  /*bfc0*/  FADD.FTZ R13, R169, R12 ;  /* 0x0000000ca90d7221 */ /* 0x000fe20000010000 */
[----:B----4-:R-:W-:Y:S01]  /*bfd0*/  FADD.FTZ R26, R158, R27 ;  /* 0x0000001b9e1a7221 */ /* 0x010fe20000010000 */
[----:B------:R-:W-:Y:S04]  /*bfe0*/  STL.64 [R1+0x2b0], R194 ;  /* 0x0002b0c201007387 */ /* 0x000fe80000100a00 */
[----:B------:R-:W-:Y:S01]  /*bff0*/  STL.64 [R1+0x2e0], R44 ;  /* 0x0002e02c01007387 */ /* 0x000fe20000100a00 */
[----:B------:R-:W4:Y:S01]  /*c000*/  MUFU.EX2 R164, R164 ;  /* 0x000000a400a47308 */ /* 0x000f220000000800 */
[----:B------:R-:W-:Y:S01]  /*c010*/  FADD.FTZ R12, R168, R13 ;  /* 0x0000000da80c7221 */ /* 0x000fe20000010000 */
[----:B-1----:R-:W-:Y:S01]  /*c020*/  FADD.FTZ R26, R165, R26 ;  /* 0x0000001aa51a7221 */ /* 0x002fe20000010000 */
[----:B------:R-:W-:Y:S04]  /*c030*/  STL.64 [R1+0x310], R184 ;  /* 0x000310b801007387 */ /* 0x000fe80000100a00 */
[----:B------:R-:W-:Y:S01]  /*c040*/  STL.64 [R1+0x320], R186 ;  /* 0x000320ba01007387 */ /* 0x000fe20000100a00 */
[----:B------:R-:W1:Y:S01]  /*c050*/  MUFU.EX2 R162, R162 ;  /* 0x000000a200a27308 */ /* 0x000e620000000800 */
[----:B0-----:R-:W-:Y:S01]  /*c060*/  FADD.FTZ R13, R171, R12 ;  /* 0x0000000cab0d7221 */ /* 0x001fe20000010000 */
[----:B------:R-:W-:Y:S01]  /*c070*/  FADD.FTZ R27, R163, R26 ;  /* 0x0000001aa31b7221 */ /* 0x000fe20000010000 */
[----:B------:R-:W-:Y:S04]  /*c080*/  STL.64 [R1+0x380], R24 ;  /* 0x0003801801007387 */ /* 0x000fe80000100a00 */
[----:B------:R-:W-:Y:S01]  /*c090*/  STL.64 [R1+0x390], R146 ;  /* 0x0003909201007387 */ /* 0x000fe20000100a00 */
[----:B------:R-:W0:Y:S01]  /*c0a0*/  MUFU.EX2 R177, R177 ;  /* 0x000000b100b17308 */ /* 0x000e220000000800 */
[----:B------:R-:W-:Y:S01]  /*c0b0*/  FADD.FTZ R12, R170, R13 ;  /* 0x0000000daa0c7221 */ /* 0x000fe20000010000 */
[----:B------:R-:W-:Y:S01]  /*c0c0*/  FFMA.FTZ R174, R71, R174, -R189 ;  /* 0x000000ae47ae7223 */ /* 0x000fe200000108bd */
[----:B----4-:R-:W-:Y:S01]  /*c0d0*/  FADD.FTZ R27, R164, R27 ;  /* 0x0000001ba41b7221 */ /* 0x010fe20000010000 */
[----:B------:R-:W-:Y:S04]  /*c0e0*/  STL.64 [R1+0x3a0], R148 ;  /* 0x0003a09401007387 */ /* 0x000fe80000100a00 */
[----:B------:R-:W4:Y:S01]  /*c0f0*/  MUFU.EX2 R175, R175 ;  /* 0x000000af00af7308 */ /* 0x000f220000000800 */
[----:B------:R-:W-:Y:S01]  /*c100*/  FADD.FTZ R13, R173, R12 ;  /* 0x0000000cad0d7221 */ /* 0x000fe20000010000 */
[----:B-1----:R-:W-:Y:S01]  /*c110*/  FADD.FTZ R26, R162, R27 ;  /* 0x0000001ba21a7221 */ /* 0x002fe20000010000 */
[----:B------:R-:W-:Y:S04]  /*c120*/  STL.64 [R1+0x3b0], R150 ;  /* 0x0003b09601007387 */ /* 0x000fe80000100a00 */
[----:B------:R-:W-:Y:S01]  /*c130*/  STL.64 [R1+0x3f0], R142 ;  /* 0x0003f08e01007387 */ /* 0x000fe20000100a00 */
[----:B------:R-:W1:Y:S01]  /*c140*/  MUFU.EX2 R176, R176 ;  /* 0x000000b000b07308 */ /* 0x000e620000000800 */
[----:B------:R-:W-:Y:S01]  /*c150*/  FADD.FTZ R12, R172, R13 ;  /* 0x0000000dac0c7221 */ /* 0x000fe20000010000 */
[----:B0-----:R-:W-:Y:S01]  /*c160*/  FADD.FTZ R26, R177, R26 ;  /* 0x0000001ab11a7221 */ /* 0x001fe20000010000 */
[----:B------:R-:W-:Y:S04]  /*c170*/  STL.64 [R1+0x400], R144 ;  /* 0x0004009001007387 */ /* 0x000fe80000100a00 */
[----:B------:R-:W-:Y:S01]  /*c180*/  STL.64 [R1+0x420], R138 ;  /* 0x0004208a01007387 */ /* 0x000fe20000100a00 */
[----:B------:R-:W0:Y:S01]  /*c190*/  MUFU.EX2 R174, R174 ;  /* 0x000000ae00ae7308 */ /* 0x000e220000000800 */
[----:B------:R-:W-:Y:S01]  /*c1a0*/  FADD.FTZ R13, R179, R12 ;  /* 0x0000000cb30d7221 */ /* 0x000fe20000010000 */
[----:B----4-:R-:W-:Y:S01]  /*c1b0*/  FADD.FTZ R27, R175, R26 ;  /* 0x0000001aaf1b7221 */ /* 0x010fe20000010000 */
[----:B------:R-:W-:Y:S02]  /*c1c0*/  STL.64 [R1+0x430], R136 ;  /* 0x0004308801007387 */ /* 0x000fe40000100a00 */
[----:B------:R-:W-:-:S02]  /*c1d0*/  FADD.FTZ R12, R178, R13 ;  /* 0x0000000db20c7221 */ /* 0x000fc40000010000 */
[----:B------:R-:W-:Y:S01]  /*c1e0*/  STL.64 [R1+0x258], R134 ;  /* 0x0002588601007387 */ /* 0x000fe20000100a00 */
[----:B-1----:R-:W-:Y:S01]  /*c1f0*/  FADD.FTZ R13, R176, R27 ;  /* 0x0000001bb00d7221 */ /* 0x002fe20000010000 */
[----:B------:R-:W-:Y:S02]  /*c200*/  FADD.FTZ R27, R181, R12 ;  /* 0x0000000cb51b7221 */ /* 0x000fe40000010000 */
[----:B------:R-:W-:Y:S02]  /*c210*/  STL.64 [R1+0x2d8], R112 ;  /* 0x0002d87001007387 */ /* 0x000fe40000100a00 */
[----:B------:R-:W-:Y:S02]  /*c220*/  FADD.FTZ R12, R180, R27 ;  /* 0x0000001bb40c7221 */ /* 0x000fe40000010000 */
[----:B------:R1:W-:Y:S01]  /*c230*/  STL.64 [R1+0x2e8], R114 ;  /* 0x0002e87201007387 */ /* 0x0003e20000100a00 */
[----:B0-----:R-:W-:-:S03]  /*c240*/  FADD.FTZ R13, R174, R13 ;  /* 0x0000000dae0d7221 */ /* 0x001fc60000010000 */
[----:B------:R-:W-:Y:S04]  /*c250*/  STL.64 [R1+0x2f8], R116 ;  /* 0x0002f87401007387 */ /* 0x000fe80000100a00 */
[----:B------:R-:W-:Y:S04]  /*c260*/  STL.64 [R1+0x338], R104 ;  /* 0x0003386801007387 */ /* 0x000fe80000100a00 */
[----:B------:R-:W-:Y:S04]  /*c270*/  STL.64 [R1+0x348], R106 ;  /* 0x0003486a01007387 */ /* 0x000fe80000100a00 */
[----:B------:R0:W-:Y:S04]  /*c280*/  STL.64 [R1+0x358], R108 ;  /* 0x0003586c01007387 */ /* 0x0001e80000100a00 */
[----:B------:R-:W-:Y:S04]  /*c290*/  STL.64 [R1+0x368], R90 ;  /* 0x0003685a01007387 */ /* 0x000fe80000100a00 */
[----:B------:R-:W-:Y:S04]  /*c2a0*/  STL.64 [R1+0x398], R94 ;  /* 0x0003985e01007387 */ /* 0x000fe80000100a00 */
[----:B------:R4:W-:Y:S04]  /*c2b0*/  STL.64 [R1+0x3a8], R92 ;  /* 0x0003a85c01007387 */ /* 0x0009e80000100a00 */
[----:B------:R-:W-:Y:S04]  /*c2c0*/  STL.64 [R1+0x3b8], R80 ;  /* 0x0003b85001007387 */ /* 0x000fe80000100a00 */
[----:B------:R-:W-:Y:S04]  /*c2d0*/  STL.64 [R1+0x3c8], R82 ;  /* 0x0003c85201007387 */ /* 0x000fe80000100a00 */
[----:B------:R-:W-:Y:S04]  /*c2e0*/  STL.64 [R1+0x3f8], R88 ;  /* 0x0003f85801007387 */ /* 0x000fe80000100a00 */
[----:B------:R-:W-:Y:S04]  /*c2f0*/  STL.64 [R1+0x408], R78 ;  /* 0x0004084e01007387 */ /* 0x000fe80000100a00 */
[----:B------:R-:W-:Y:S04]  /*c300*/  STL.64 [R1+0x418], R40 ;  /* 0x0004182801007387 */ /* 0x000fe80000100a00 */
[----:B------:R-:W-:Y:S04]  /*c310*/  STL.64 [R1+0x230], R12 ;  /* 0x0002300c01007387 */ /* 0x000fe80000100a00 */
[----:B------:R-:W3:Y:S04]  /*c320*/  LD.E R31, desc[UR44][R2.64] ;  /* 0x0000002c021f7980 */ /* 0x000ee8000c101900 */
        /* <DEDUP_REMOVED lines=9> */
[----:B------:R4:W-:Y:S04]  /*c3c0*/  STL [R1+0x2c0], R99 ;  /* 0x0002c06301007387 */ /* 0x0009e80000100800 */
[----:B------:R-:W-:Y:S04]  /*c3d0*/  STL [R1+0x2c4], R101 ;  /* 0x0002c46501007387 */ /* 0x000fe80000100800 */
[----:B------:R4:W-:Y:S04]  /*c3e0*/  STL [R1+0x2c8], R103 ;  /* 0x0002c86701007387 */ /* 0x0009e80000100800 */
[----:B-1----:R-:W3:Y:S04]  /*c3f0*/  LDL R114, [R1+0x3c0] ;  /* 0x0003c00001727983 */ /* 0x002ee80000100800 */
[----:B0-----:R-:W3:Y:S04]  /*c400*/  LDL R108, [R1+0x3cc] ;  /* 0x0003cc00016c7983 */ /* 0x001ee80000100800 */
[----:B------:R-:W3:Y:S04]  /*c410*/  LDL R110, [R1+0x3d0] ;  /* 0x0003d000016e7983 */ /* 0x000ee80000100800 */
[----:B------:R-:W3:Y:S04]  /*c420*/  LDL R112, [R1+0x3d4] ;  /* 0x0003d40001707983 */ /* 0x000ee80000100800 */
[----:B------:R-:W3:Y:S04]  /*c430*/  LDL R104, [R1+0x3dc] ;  /* 0x0003dc0001687983 */ /* 0x000ee80000100800 */
[----:B------:R-:W3:Y:S04]  /*c440*/  LDL R106, [R1+0x3e0] ;  /* 0x0003e000016a7983 */ /* 0x000ee80000100800 */
[----:B----4-:R-:W4:Y:S04]  /*c450*/  LDL R92, [R1+0x3f4] ;  /* 0x0003f400015c7983 */ /* 0x010f280000100800 */
[----:B------:R-:W4:Y:S04]  /*c460*/  LDL R94, [R1+0x3f8] ;  /* 0x0003f800015e7983 */ /* 0x000f280000100800 */
[----:B------:R-:W4:Y:S04]  /*c470*/  LDL.128 R96, [R1+0x260] ;  /* 0x0002600001607983 */ /* 0x000f280000100c00 */
[----:B------:R-:W4:Y:S04]  /*c480*/  LDL.128 R100, [R1+0x270] ;  /* 0x0002700001647983 */ /* 0x000f280000100c00 */
        /* <DEDUP_REMOVED lines=52> */
[----:B--2---:R-:W-:Y:S04]  /*c7d0*/  STL.64 [R1+0x3040], R72 ;  /* 0x0030404801007387 */ /* 0x004fe80000100a00 */
[----:B------:R-:W2:Y:S04]  /*c7e0*/  LDL R53, [R1+0x314] ;  /* 0x0003140001357983 */ /* 0x000ea80000100800 */
        /* <DEDUP_REMOVED lines=11> */
[----:B---3--:R0:W-:Y:S04]  /*c8a0*/  STL [R1+0x31a8], R114 ;  /* 0x0031a87201007387 */ /* 0x0081e80000100800 */
[----:B------:R-:W-:Y:S04]  /*c8b0*/  STL [R1+0x319c], R108 ;  /* 0x00319c6c01007387 */ /* 0x000fe80000100800 */
[----:B------:R-:W-:Y:S04]  /*c8c0*/  STL [R1+0x31a0], R110 ;  /* 0x0031a06e01007387 */ /* 0x000fe80000100800 */
[----:B------:R1:W-:Y:S04]  /*c8d0*/  STL [R1+0x31a4], R112 ;  /* 0x0031a47001007387 */ /* 0x0003e80000100800 */
[----:B------:R-:W-:Y:S04]  /*c8e0*/  STL [R1+0x3194], R104 ;  /* 0x0031946801007387 */ /* 0x000fe80000100800 */
[----:B------:R3:W-:Y:S04]  /*c8f0*/  STL [R1+0x3198], R106 ;  /* 0x0031986a01007387 */ /* 0x0007e80000100800 */
[----:B----4-:R-:W-:Y:S04]  /*c900*/  STL [R1+0x317c], R92 ;  /* 0x00317c5c01007387 */ /* 0x010fe80000100800 */
[----:B------:R-:W-:Y:S04]  /*c910*/  STL [R1+0x3180], R94 ;  /* 0x0031805e01007387 */ /* 0x000fe80000100800 */
[----:B------:R-:W-:Y:S01]  /*c920*/  STL.64 [R1+0x470], R96 ;  /* 0x0004706001007387 */ /* 0x000fe20000100a00 */
[----:B------:R-:W-:-:S03]  /*c930*/  IMAD.MOV.U32 R231, RZ, RZ, R100 ;  /* 0x000000ffffe77224 */ /* 0x000fc600078e0064 */
[----:B------:R4:W-:Y:S01]  /*c940*/  STL [R1+0x478], R98 ;  /* 0x0004786201007387 */ /* 0x0009e20000100800 */
[----:B------:R-:W-:-:S03]  /*c950*/  IMAD.MOV.U32 R227, RZ, RZ, R102 ;  /* 0x000000ffffe37224 */ /* 0x000fc600078e0066 */
[----:B0-----:R-:W2:Y:S04]  /*c960*/  LDL.LU R114, [R1+0x31a8] ;  /* 0x0031a80001727983 */ /* 0x001ea80000300800 */
[----:B-1----:R-:W2:Y:S04]  /*c970*/  LDL.LU R112, [R1+0x31a4] ;  /* 0x0031a40001707983 */ /* 0x002ea80000300800 */
[----:B------:R-:W2:Y:S04]  /*c980*/  LDL.LU R110, [R1+0x31a0] ;  /* 0x0031a000016e7983 */ /* 0x000ea80000300800 */
[----:B------:R-:W2:Y:S04]  /*c990*/  LDL.LU R108, [R1+0x319c] ;  /* 0x00319c00016c7983 */ /* 0x000ea80000300800 */
[----:B---3--:R-:W3:Y:S04]  /*c9a0*/  LDL.LU R106, [R1+0x3198] ;  /* 0x00319800016a7983 */ /* 0x008ee80000300800 */
[----:B------:R-:W3:Y:S04]  /*c9b0*/  LDL.LU R104, [R1+0x3194] ;  /* 0x0031940001687983 */ /* 0x000ee80000300800 */
[----:B------:R-:W3:Y:S04]  /*c9c0*/  LDL.LU R102, [R1+0x3190] ;  /* 0x0031900001667983 */ /* 0x000ee80000300800 */
[----:B------:R-:W3:Y:S04]  /*c9d0*/  LDL.LU R100, [R1+0x318c] ;  /* 0x00318c0001647983 */ /* 0x000ee80000300800 */
[----:B----4-:R-:W4:Y:S04]  /*c9e0*/  LDL.LU R98, [R1+0x3188] ;  /* 0x0031880001627983 */ /* 0x010f280000300800 */
[----:B------:R-:W4:Y:S04]  /*c9f0*/  LDL.LU R96, [R1+0x3184] ;  /* 0x0031840001607983 */ /* 0x000f280000300800 */
[----:B------:R-:W4:Y:S04]  /*ca00*/  LDL.LU R94, [R1+0x3180] ;  /* 0x00318000015e7983 */ /* 0x000f280000300800 */
[----:B------:R-:W4:Y:S01]  /*ca10*/  LDL.LU R92, [R1+0x317c] ;  /* 0x00317c00015c7983 */ /* 0x000f220000300800 */
[----:B------:R-:W-:-:S02]  /*ca20*/  IMAD.MOV.U32 R235, RZ, RZ, R99 ;  /* 0x000000ffffeb7224 */ /* 0x000fc400078e0063 */
[----:B------:R-:W-:Y:S01]  /*ca30*/  IMAD.MOV.U32 R229, RZ, RZ, R101 ;  /* 0x000000ffffe57224 */ /* 0x000fe200078e0065 */
[----:B------:R-:W-:Y:S01]  /*ca40*/  STL [R1+0x254], R113 ;  /* 0x0002547101007387 */ /* 0x000fe20000100800 */
[----:B------:R-:W-:-:S03]  /*ca50*/  IMAD.MOV.U32 R35, RZ, RZ, R103 ;  /* 0x000000ffff237224 */ /* 0x000fc600078e0067 */
        /* <DEDUP_REMOVED lines=22> */
[----:B------:R1:W-:Y:S04]  /*cbc0*/  STL [R1+0x31c0], R126 ;  /* 0x0031c07e01007387 */ /* 0x0003e80000100800 */
[----:B------:R-:W-:Y:S04]  /*cbd0*/  STL [R1+0x31b8], R122 ;  /* 0x0031b87a01007387 */ /* 0x000fe80000100800 */
[----:B------:R1:W-:Y:S04]  /*cbe0*/  STL [R1+0x31bc], R124 ;  /* 0x0031bc7c01007387 */ /* 0x0003e80000100800 */
[----:B------:R1:W-:Y:S04]  /*cbf0*/  STL [R1+0x31b4], R120 ;  /* 0x0031b47801007387 */ /* 0x0003e80000100800 */
[----:B------:R1:W-:Y:S04]  /*cc00*/  STL [R1+0x31b0], R118 ;  /* 0x0031b07601007387 */ /* 0x0003e80000100800 */
        /* <DEDUP_REMOVED lines=17> */
[----:B------:R-:W-:Y:S04]  /*cd20*/  STL [R1+0x304], R61 ;  /* 0x0003043d01007387 */ /* 0x000fe80000100800 */
[----:B------:R-:W-:Y:S04]  /*cd30*/  STL [R1+0x308], R65 ;  /* 0x0003084101007387 */ /* 0x000fe80000100800 */
[----:B------:R-:W-:Y:S04]  /*cd40*/  STL [R1+0x30c], R45 ;  /* 0x00030c2d01007387 */ /* 0x000fe80000100800 */
[----:B0-----:R-:W4:Y:S04]  /*cd50*/  LDL.LU R130, [R1+0x31c8] ;  /* 0x0031c80001827983 */ /* 0x001f280000300800 */
[----:B------:R-:W4:Y:S04]  /*cd60*/  LDL.LU R128, [R1+0x31c4] ;  /* 0x0031c40001807983 */ /* 0x000f280000300800 */
[----:B-1----:R-:W4:Y:S04]  /*cd70*/  LDL.LU R126, [R1+0x31c0] ;  /* 0x0031c000017e7983 */ /* 0x002f280000300800 */
[----:B------:R-:W4:Y:S04]  /*cd80*/  LDL.LU R124, [R1+0x31bc] ;  /* 0x0031bc00017c7983 */ /* 0x000f280000300800 */
[----:B------:R-:W4:Y:S04]  /*cd90*/  LDL.LU R122, [R1+0x31b8] ;  /* 0x0031b800017a7983 */ /* 0x000f280000300800 */
[----:B------:R-:W4:Y:S04]  /*cda0*/  LDL.LU R120, [R1+0x31b4] ;  /* 0x0031b40001787983 */ /* 0x000f280000300800 */
[----:B------:R-:W4:Y:S04]  /*cdb0*/  LDL.LU R118, [R1+0x31b0] ;  /* 0x0031b00001767983 */ /* 0x000f280000300800 */
[----:B------:R-:W4:Y:S04]  /*cdc0*/  LDL.LU R116, [R1+0x31ac] ;  /* 0x0031ac0001747983 */ /* 0x000f280000300800 */
[----:B------:R-:W4:Y:S04]  /*cdd0*/  LDL.128 R80, [R1+0x280] ;  /* 0x0002800001507983 */ /* 0x000f280000100c00 */
[----:B------:R-:W4:Y:S04]  /*cde0*/  LDL.128 R84, [R1+0x290] ;  /* 0x0002900001547983 */ /* 0x000f280000100c00 */
[----:B------:R-:W4:Y:S04]  /*cdf0*/  LDL.128 R88, [R1+0x2a0] ;  /* 0x0002a00001587983 */ /* 0x000f280000100c00 */
[----:B------:R0:W-:Y:S04]  /*ce00*/  STL [R1+0x3048], R74 ;  /* 0x0030484a01007387 */ /* 0x0001e80000100800 */
[----:B------:R-:W4:Y:S04]  /*ce10*/  LDL.LU.64 R72, [R1+0x470] ;  /* 0x0004700001487983 */ /* 0x000f280000300a00 */
[----:B------:R-:W4:Y:S04]  /*ce20*/  LDL R146, [R1+0x388] ;  /* 0x0003880001927983 */ /* 0x000f280000100800 */
[----:B0-----:R-:W4:Y:S04]  /*ce30*/  LDL.LU R74, [R1+0x478] ;  /* 0x00047800014a7983 */ /* 0x001f280000300800 */
[----:B--2---:R-:W-:Y:S04]  /*ce40*/  STL [R1+0x3098], R114 ;  /* 0x0030987201007387 */ /* 0x004fe80000100800 */
[----:B------:R-:W-:Y:S04]  /*ce50*/  STL [R1+0x3094], R112 ;  /* 0x0030947001007387 */ /* 0x000fe80000100800 */
[----:B------:R-:W-:Y:S04]  /*ce60*/  STL [R1+0x3090], R110 ;  /* 0x0030906e01007387 */ /* 0x000fe80000100800 */
[----:B------:R-:W-:Y:S04]  /*ce70*/  STL [R1+0x308c], R108 ;  /* 0x00308c6c01007387 */ /* 0x000fe80000100800 */
[----:B---3--:R-:W-:Y:S04]  /*ce80*/  STL [R1+0x3088], R106 ;  /* 0x0030886a01007387 */ /* 0x008fe80000100800 */
[----:B------:R-:W-:Y:S04]  /*ce90*/  STL [R1+0x3084], R104 ;  /* 0x0030846801007387 */ /* 0x000fe80000100800 */
[----:B------:R-:W-:Y:S04]  /*cea0*/  STL [R1+0x3080], R102 ;  /* 0x0030806601007387 */ /* 0x000fe80000100800 */
[----:B------:R-:W-:Y:S04]  /*ceb0*/  STL [R1+0x307c], R100 ;  /* 0x00307c6401007387 */ /* 0x000fe80000100800 */
[----:B----4-:R-:W-:Y:S04]  /*cec0*/  STL [R1+0x3078], R98 ;  /* 0x0030786201007387 */ /* 0x010fe80000100800 */
[----:B------:R0:W-:Y:S04]  /*ced0*/  STL [R1+0x3074], R96 ;  /* 0x0030746001007387 */ /* 0x0001e80000100800 */
[----:B------:R-:W-:Y:S04]  /*cee0*/  STL [R1+0x3070], R94 ;  /* 0x0030705e01007387 */ /* 0x000fe80000100800 */
[----:B------:R1:W-:Y:S04]  /*cef0*/  STL [R1+0x306c], R92 ;  /* 0x00306c5c01007387 */ /* 0x0003e80000100800 */
[----:B0-----:R-:W2:Y:S04]  /*cf00*/  LDL.128 R96, [R1+0x2c0] ;  /* 0x0002c00001607983 */ /* 0x001ea80000100c00 */
[----:B------:R-:W3:Y:S04]  /*cf10*/  LDL.128 R100, [R1+0x2d0] ;  /* 0x0002d00001647983 */ /* 0x000ee80000100c00 */
[----:B-1----:R-:W4:Y:S04]  /*cf20*/  LDL.128 R92, [R1+0x2b0] ;  /* 0x0002b000015c7983 */ /* 0x002f280000100c00 */
[----:B------:R-:W4:Y:S04]  /*cf30*/  LDL.128 R104, [R1+0x2e0] ;  /* 0x0002e00001687983 */ /* 0x000f280000100c00 */
        /* <DEDUP_REMOVED lines=10> */
[----:B------:R0:W-:Y:S04]  /*cfe0*/  STL [R1+0x3050], R78 ;  /* 0x0030504e01007387 */ /* 0x0001e80000100800 */
[----:B------:R1:W-:Y:S04]  /*cff0*/  STL [R1+0x304c], R76 ;  /* 0x00304c4c01007387 */ /* 0x0003e80000100800 */
[----:B------:R1:W-:Y:S04]  /*d000*/  STL [R1+0x303c], R68 ;  /* 0x00303c4401007387 */ /* 0x0003e80000100800 */
[----:B0-----:R-:W4:Y:S04]  /*d010*/  LDL.LU R78, [R1+0x3050] ;  /* 0x00305000014e7983 */ /* 0x001f280000300800 */
[----:B-1----:R-:W4:Y:S04]  /*d020*/  LDL.LU R76, [R1+0x304c] ;  /* 0x00304c00014c7983 */ /* 0x002f280000300800 */
[----:B------:R-:W4:Y:S04]  /*d030*/  LDL R60, [R1+0x420] ;  /* 0x00042000013c7983 */ /* 0x000f280000100800 */
[----:B------:R-:W4:Y:S04]  /*d040*/  LDL R64, [R1+0x424] ;  /* 0x0004240001407983 */ /* 0x000f280000100800 */
[----:B------:R-:W4:Y:S04]  /*d050*/  LDL R56, [R1+0x434] ;  /* 0x0004340001387983 */ /* 0x000f280000100800 */
[----:B------:R-:W4:Y:S04]  /*d060*/  LDL.LU R68, [R1+0x303c] ;  /* 0x00303c0001447983 */ /* 0x000f280000300800 */
[----:B------:R-:W-:Y:S04]  /*d070*/  STL [R1+0x318], R234 ;  /* 0x000318ea01007387 */ /* 0x000fe80000100800 */
[----:B------:R-:W-:Y:S04]  /*d080*/  STL [R1+0x31c], R37 ;  /* 0x00031c2501007387 */ /* 0x000fe80000100800 */
[----:B------:R-:W-:Y:S04]  /*d090*/  STL [R1+0x320], R41 ;  /* 0x0003202901007387 */ /* 0x000fe80000100800 */
[----:B------:R-:W-:Y:S04]  /*d0a0*/  STL.64 [R1+0x3270], R180 ;  /* 0x003270b401007387 */ /* 0x000fe80000100a00 */
[----:B------:R-:W-:Y:S04]  /*d0b0*/  STL [R1+0x314], R53 ;  /* 0x0003143501007387 */ /* 0x000fe80000100800 */
        /* <DEDUP_REMOVED lines=8> */
[----:B------:R-:W-:Y:S04]  /*d140*/  STL.128 [R1+0x3260], R176 ;  /* 0x003260b001007387 */ /* 0x000fe80000100c00 */
[----:B------:R-:W-:Y:S04]  /*d150*/  STL.128 [R1+0x3250], R172 ;  /* 0x003250ac01007387 */ /* 0x000fe80000100c00 */
[----:B------:R-:W-:Y:S04]  /*d160*/  STL.128 [R1+0x3240], R168 ;  /* 0x003240a801007387 */ /* 0x000fe80000100c00 */
[----:B------:R-:W-:Y:S04]  /*d170*/  STL.128 [R1+0x3230], R164 ;  /* 0x003230a401007387 */ /* 0x000fe80000100c00 */
[----:B------:R-:W-:Y:S04]  /*d180*/  STL.128 [R1+0x3220], R160 ;  /* 0x003220a001007387 */ /* 0x000fe80000100c00 */
[----:B------:R-:W-:Y:S04]  /*d190*/  STL.128 [R1+0x3210], R156 ;  /* 0x0032109c01007387 */ /* 0x000fe80000100c00 */
[----:B------:R-:W-:Y:S04]  /*d1a0*/  STL [R1+0x31f0], R150 ;  /* 0x0031f09601007387 */ /* 0x000fe80000100800 */
[----:B------:R-:W-:Y:S04]  /*d1b0*/  STL [R1+0x31e4], R144 ;  /* 0x0031e49001007387 */ /* 0x000fe80000100800 */
[----:B0-----:R-:W4:Y:S04]  /*d1c0*/  LDL.LU R196, [R1+0x328c] ;  /* 0x00328c0001c47983 */ /* 0x001f280000300800 */
[----:B------:R-:W-:Y:S04]  /*d1d0*/  STL [R1+0x310], R49 ;  /* 0x0003103101007387 */ /* 0x000fe80000100800 */
[----:B------:R-:W4:Y:S04]  /*d1e0*/  LDL R214, [R1+0x33c] ;  /* 0x00033c0001d67983 */ /* 0x000f280000100800 */
[----:B------:R-:W4:Y:S04]  /*d1f0*/  LDL R216, [R1+0x340] ;  /* 0x0003400001d87983 */ /* 0x000f280000100800 */
        /* <DEDUP_REMOVED lines=8> */
[----:B------:R-:W-:-:S03]  /*d280*/  IMAD.MOV.U32 R225, RZ, RZ, R80 ;  /* 0x000000ffffe17224 */ /* 0x000fc600078e0050 */
[----:B0-----:R-:W4:Y:S01]  /*d290*/  LDL.LU R130, [R1+0x30b8] ;  /* 0x0030b80001827983 */ /* 0x001f220000300800 */
[----:B------:R-:W-:Y:S02]  /*d2a0*/  IMAD.MOV.U32 R221, RZ, RZ, R82 ;  /* 0x000000ffffdd7224 */ /* 0x000fe400078e0052 */
[----:B------:R-:W-:Y:S01]  /*d2b0*/  IMAD.MOV.U32 R219, RZ, RZ, R84 ;  /* 0x000000ffffdb7224 */ /* 0x000fe200078e0054 */
[----:B-1----:R-:W4:Y:S01]  /*d2c0*/  LDL.LU R128, [R1+0x30b4] ;  /* 0x0030b40001807983 */ /* 0x002f220000300800 */
[----:B------:R-:W-:Y:S02]  /*d2d0*/  IMAD.MOV.U32 R42, RZ, RZ, R86 ;  /* 0x000000ffff2a7224 */ /* 0x000fe400078e0056 */
[----:B------:R-:W-:Y:S01]  /*d2e0*/  IMAD.MOV.U32 R215, RZ, RZ, R88 ;  /* 0x000000ffffd77224 */ /* 0x000fe200078e0058 */
[----:B------:R-:W4:Y:S01]  /*d2f0*/  LDL.LU R126, [R1+0x30b0] ;  /* 0x0030b000017e7983 */ /* 0x000f220000300800 */
[----:B------:R-:W-:-:S03]  /*d300*/  IMAD.MOV.U32 R46, RZ, RZ, R90 ;  /* 0x000000ffff2e7224 */ /* 0x000fc600078e005a */
[----:B------:R-:W4:Y:S04]  /*d310*/  LDL.LU R124, [R1+0x30ac] ;  /* 0x0030ac00017c7983 */ /* 0x000f280000300800 */
        /* <DEDUP_REMOVED lines=9> */
[----:B------:R-:W4:Y:S01]  /*d3b0*/  LDL.LU R80, [R1+0x3054] ;  /* 0x0030540001507983 */ /* 0x000f220000300800 */
[----:B------:R-:W-:-:S02]  /*d3c0*/  IMAD.MOV.U32 R234, RZ, RZ, R74 ;  /* 0x000000ffffea7224 */ /* 0x000fc400078e004a */
[----:B------:R-:W-:Y:S01]  /*d3d0*/  IMAD.MOV.U32 R37, RZ, RZ, R73 ;  /* 0x000000ffff257224 */ /* 0x000fe200078e0049 */
[----:B------:R-:W4:Y:S01]  /*d3e0*/  LDL.LU R74, [R1+0x3048] ;  /* 0x00304800014a7983 */ /* 0x000f220000300800 */
[----:B------:R-:W-:-:S03]  /*d3f0*/  IMAD.MOV.U32 R41, RZ, RZ, R72 ;  /* 0x000000ffff297224 */ /* 0x000fc600078e0048 */
[----:B------:R-:W4:Y:S04]  /*d400*/  LDL.LU.64 R72, [R1+0x3040] ;  /* 0x0030400001487983 */ /* 0x000f280000300a00 */
[----:B------:R-:W-:Y:S04]  /*d410*/  STL [R1+0x31e8], R146 ;  /* 0x0031e89201007387 */ /* 0x000fe80000100800 */
[----:B------:R-:W4:Y:S04]  /*d420*/  LDL R218, [R1+0x344] ;  /* 0x0003440001da7983 */ /* 0x000f280000100800 */
[----:B------:R-:W4:Y:S01]  /*d430*/  LDL R208, [R1+0x348] ;  /* 0x0003480001d07983 */ /* 0x000f220000100800 */
[----:B--2---:R-:W-:-:S03]  /*d440*/  IMAD.MOV.U32 R211, RZ, RZ, R96 ;  /* 0x000000ffffd37224 */ /* 0x004fc600078e0060 */
[----:B------:R-:W2:Y:S01]  /*d450*/  LDL R210, [R1+0x34c] ;  /* 0x00034c0001d27983 */ /* 0x000ea20000100800 */
[----:B------:R-:W-:Y:S02]  /*d460*/  IMAD.MOV.U32 R54, RZ, RZ, R98 ;  /* 0x000000ffff367224 */ /* 0x000fe400078e0062 */
[----:B---3--:R-:W-:Y:S01]  /*d470*/  IMAD.MOV.U32 R205, RZ, RZ, R100 ;  /* 0x000000ffffcd7224 */ /* 0x008fe200078e0064 */
[----:B------:R-:W3:Y:S01]  /*d480*/  LDL.LU R98, [R1+0x3078] ;  /* 0x0030780001627983 */ /* 0x000ee20000300800 */
[----:B------:R-:W-:Y:S02]  /*d490*/  IMAD.MOV.U32 R58, RZ, RZ, R102 ;  /* 0x000000ffff3a7224 */ /* 0x000fe400078e0066 */
[----:B----4-:R-:W-:Y:S01]  /*d4a0*/  IMAD.MOV.U32 R213, RZ, RZ, R92 ;  /* 0x000000ffffd57224 */ /* 0x010fe200078e005c */
[----:B------:R-:W4:Y:S01]  /*d4b0*/  LDL.LU R102, [R1+0x3080] ;  /* 0x0030800001667983 */ /* 0x000f220000300800 */
[----:B------:R-:W-:Y:S02]  /*d4c0*/  IMAD.MOV.U32 R50, RZ, RZ, R94 ;  /* 0x000000ffff327224 */ /* 0x000fe400078e005e */
[----:B------:R-:W-:Y:S01]  /*d4d0*/  IMAD.MOV.U32 R203, RZ, RZ, R104 ;  /* 0x000000ffffcb7224 */ /* 0x000fe200078e0068 */
[----:B------:R-:W2:Y:S01]  /*d4e0*/  LDL.LU R100, [R1+0x307c] ;  /* 0x00307c0001647983 */ /* 0x000ea20000300800 */
[----:B------:R-:W-:-:S02]  /*d4f0*/  IMAD.MOV.U32 R62, RZ, RZ, R106 ;  /* 0x000000ffff3e7224 */ /* 0x000fc400078e006a */
[----:B------:R-:W-:Y:S01]  /*d500*/  IMAD.MOV.U32 R201, RZ, RZ, R108 ;  /* 0x000000ffffc97224 */ /* 0x000fe200078e006c */
[----:B------:R-:W2:Y:S01]  /*d510*/  LDL.LU R106, [R1+0x3088] ;  /* 0x00308800016a7983 */ /* 0x000ea20000300800 */
[----:B------:R-:W-:Y:S02]  /*d520*/  IMAD.MOV.U32 R66, RZ, RZ, R110 ;  /* 0x000000ffff427224 */ /* 0x000fe400078e006e */
[----:B------:R-:W-:Y:S01]  /*d530*/  IMAD.MOV.U32 R199, RZ, RZ, R112 ;  /* 0x000000ffffc77224 */ /* 0x000fe200078e0070 */
[----:B------:R0:W-:Y:S04]  /*d540*/  STL.64 [R1+0x518], R114 ;  /* 0x0005187201007387 */ /* 0x0001e80000100a00 */
[----:B------:R-:W2:Y:S04]  /*d550*/  LDL.LU R112, [R1+0x3094] ;  /* 0x0030940001707983 */ /* 0x000ea80000300800 */
[----:B------:R-:W2:Y:S04]  /*d560*/  LDL.LU R110, [R1+0x3090] ;  /* 0x00309000016e7983 */ /* 0x000ea80000300800 */
[----:B0-----:R-:W2:Y:S04]  /*d570*/  LDL.LU R114, [R1+0x3098] ;  /* 0x0030980001727983 */ /* 0x001ea80000300800 */
[----:B------:R-:W2:Y:S04]  /*d580*/  LDL.LU R108, [R1+0x308c] ;  /* 0x00308c00016c7983 */ /* 0x000ea80000300800 */
[----:B------:R-:W2:Y:S04]  /*d590*/  LDL.LU R104, [R1+0x3084] ;  /* 0x0030840001687983 */ /* 0x000ea80000300800 */
[----:B------:R-:W2:Y:S04]  /*d5a0*/  LDL.LU R96, [R1+0x3074] ;  /* 0x0030740001607983 */ /* 0x000ea80000300800 */
[----:B------:R-:W2:Y:S04]  /*d5b0*/  LDL.LU R94, [R1+0x3070] ;  /* 0x00307000015e7983 */ /* 0x000ea80000300800 */
[----:B------:R-:W2:Y:S04]  /*d5c0*/  LDL.LU R92, [R1+0x306c] ;  /* 0x00306c00015c7983 */ /* 0x000ea80000300800 */
[----:B------:R-:W2:Y:S04]  /*d5d0*/  LDL.LU R70, [R1+0x518] ;  /* 0x0005180001467983 */ /* 0x000ea80000300800 */
[----:B------:R-:W2:Y:S01]  /*d5e0*/  LDL.LU R71, [R1+0x51c] ;  /* 0x00051c0001477983 */ /* 0x000ea20000300800 */
[----:B------:R-:W-:-:S02]  /*d5f0*/  IMAD.MOV.U32 R53, RZ, RZ, R97 ;  /* 0x000000ffff357224 */ /* 0x000fc400078e0061 */
[----:B------:R-:W-:Y:S01]  /*d600*/  IMAD.MOV.U32 R55, RZ, RZ, R99 ;  /* 0x000000ffff377224 */ /* 0x000fe200078e0063 */
[----:B------:R-:W2:Y:S01]  /*d610*/  LDL R212, [R1+0x350] ;  /* 0x0003500001d47983 */ /* 0x000ea20000100800 */
[----:B------:R-:W-:Y:S02]  /*d620*/  IMAD.MOV.U32 R57, RZ, RZ, R101 ;  /* 0x000000ffff397224 */ /* 0x000fe400078e0065 */
[----:B------:R-:W-:Y:S01]  /*d630*/  IMAD.MOV.U32 R59, RZ, RZ, R103 ;  /* 0x000000ffff3b7224 */ /* 0x000fe200078e0067 */
[----:B------:R-:W2:Y:S01]  /*d640*/  LDL R202, [R1+0x354] ;  /* 0x0003540001ca7983 */ /* 0x000ea20000100800 */
[----:B------:R-:W-:Y:S02]  /*d650*/  IMAD.MOV.U32 R61, RZ, RZ, R105 ;  /* 0x000000ffff3d7224 */ /* 0x000fe400078e0069 */
[----:B------:R-:W-:Y:S01]  /*d660*/  IMAD.MOV.U32 R63, RZ, RZ, R107 ;  /* 0x000000ffff3f7224 */ /* 0x000fe200078e006b */
[----:B------:R-:W2:Y:S01]  /*d670*/  LDL R204, [R1+0x358] ;  /* 0x0003580001cc7983 */ /* 0x000ea20000100800 */
[----:B------:R-:W-:-:S02]  /*d680*/  IMAD.MOV.U32 R65, RZ, RZ, R109 ;  /* 0x000000ffff417224 */ /* 0x000fc400078e006d */
[----:B------:R-:W-:Y:S01]  /*d690*/  IMAD.MOV.U32 R67, RZ, RZ, R111 ;  /* 0x000000ffff437224 */ /* 0x000fe200078e006f */
[----:B------:R-:W2:Y:S01]  /*d6a0*/  LDL R206, [R1+0x35c] ;  /* 0x00035c0001ce7983 */ /* 0x000ea20000100800 */
[----:B------:R-:W-:-:S03]  /*d6b0*/  IMAD.MOV.U32 R69, RZ, RZ, R113 ;  /* 0x000000ffff457224 */ /* 0x000fc600078e0071 */
[----:B------:R0:W-:Y:S04]  /*d6c0*/  STL [R1+0x31ec], R148 ;  /* 0x0031ec9401007387 */ /* 0x0001e80000100800 */
[----:B------:R1:W-:Y:S04]  /*d6d0*/  STL [R1+0x31e0], R142 ;  /* 0x0031e08e01007387 */ /* 0x0003e80000100800 */
[----:B------:R1:W-:Y:S04]  /*d6e0*/  STL [R1+0x31dc], R140 ;  /* 0x0031dc8c01007387 */ /* 0x0003e80000100800 */
[----:B------:R1:W-:Y:S04]  /*d6f0*/  STL [R1+0x31d8], R138 ;  /* 0x0031d88a01007387 */ /* 0x0003e80000100800 */
[----:B------:R1:W-:Y:S04]  /*d700*/  STL [R1+0x31d4], R136 ;  /* 0x0031d48801007387 */ /* 0x0003e80000100800 */
[----:B------:R1:W-:Y:S04]  /*d710*/  STL [R1+0x31d0], R134 ;  /* 0x0031d08601007387 */ /* 0x0003e80000100800 */
[----:B------:R1:W-:Y:S04]  /*d720*/  STL [R1+0x31cc], R132 ;  /* 0x0031cc8401007387 */ /* 0x0003e80000100800 */
[----:B------:R2:W-:Y:S04]  /*d730*/  STL.128 [R1+0x2f70], R52 ;  /* 0x002f703401007387 */ /* 0x0005e80000100c00 */
        /* <DEDUP_REMOVED lines=9> */
[----:B------:R-:W2:Y:S04]  /*d7d0*/  LDL.64 R12, [R1+0xa8] ;  /* 0x0000a800010c7983 */ /* 0x000ea80000100a00 */
[----:B------:R-:W2:Y:S04]  /*d7e0*/  LDL.128 R24, [R1+0x250] ;  /* 0x0002500001187983 */ /* 0x000ea80000100c00 */
[----:B------:R-:W2:Y:S04]  /*d7f0*/  LDL.LU R194, [R1+0x3288] ;  /* 0x0032880001c27983 */ /* 0x000ea80000300800 */
[----:B------:R-:W2:Y:S04]  /*d800*/  LDL.LU R190, [R1+0x3284] ;  /* 0x0032840001be7983 */ /* 0x000ea80000300800 */
[----:B------:R-:W2:Y:S04]  /*d810*/  LDL.LU R188, [R1+0x3280] ;  /* 0x0032800001bc7983 */ /* 0x000ea80000300800 */
[----:B------:R-:W2:Y:S04]  /*d820*/  LDL.LU R186, [R1+0x327c] ;  /* 0x00327c0001ba7983 */ /* 0x000ea80000300800 */
[----:B------:R-:W2:Y:S04]  /*d830*/  LDL.LU R184, [R1+0x3278] ;  /* 0x0032780001b87983 */ /* 0x000ea80000300800 */
[----:B------:R-:W2:Y:S04]  /*d840*/  LDL.LU.64 R180, [R1+0x3270] ;  /* 0x0032700001b47983 */ /* 0x000ea80000300a00 */
[----:B------:R-:W2:Y:S04]  /*d850*/  LDL.LU.128 R176, [R1+0x3260] ;  /* 0x0032600001b07983 */ /* 0x000ea80000300c00 */
[----:B------:R-:W2:Y:S04]  /*d860*/  LDL.LU.128 R172, [R1+0x3250] ;  /* 0x0032500001ac7983 */ /* 0x000ea80000300c00 */
[----:B------:R-:W2:Y:S04]  /*d870*/  LDL.LU.128 R168, [R1+0x3240] ;  /* 0x0032400001a87983 */ /* 0x000ea80000300c00 */
[----:B------:R-:W2:Y:S04]  /*d880*/  LDL.LU.128 R164, [R1+0x3230] ;  /* 0x0032300001a47983 */ /* 0x000ea80000300c00 */
[----:B------:R-:W2:Y:S04]  /*d890*/  LDL.LU.128 R160, [R1+0x3220] ;  /* 0x0032200001a07983 */ /* 0x000ea80000300c00 */
[----:B------:R-:W2:Y:S04]  /*d8a0*/  LDL.LU.128 R156, [R1+0x3210] ;  /* 0x00321000019c7983 */ /* 0x000ea80000300c00 */
[----:B------:R-:W2:Y:S04]  /*d8b0*/  LDL.LU.128 R152, [R1+0x3200] ;  /* 0x0032000001987983 */ /* 0x000ea80000300c00 */
[----:B------:R-:W2:Y:S04]  /*d8c0*/  LDL.LU R150, [R1+0x31f0] ;  /* 0x0031f00001967983 */ /* 0x000ea80000300800 */
[----:B0-----:R-:W2:Y:S04]  /*d8d0*/  LDL.LU R148, [R1+0x31ec] ;  /* 0x0031ec0001947983 */ /* 0x001ea80000300800 */
[----:B------:R-:W2:Y:S04]  /*d8e0*/  LDL.LU R146, [R1+0x31e8] ;  /* 0x0031e80001927983 */ /* 0x000ea80000300800 */
[----:B------:R-:W2:Y:S04]  /*d8f0*/  LDL.LU R144, [R1+0x31e4] ;  /* 0x0031e40001907983 */ /* 0x000ea80000300800 */
[----:B-1----:R-:W2:Y:S04]  /*d900*/  LDL.LU R142, [R1+0x31e0] ;  /* 0x0031e000018e7983 */ /* 0x002ea80000300800 */
[----:B------:R-:W2:Y:S04]  /*d910*/  LDL.LU R140, [R1+0x31dc] ;  /* 0x0031dc00018c7983 */ /* 0x000ea80000300800 */
[----:B------:R-:W2:Y:S04]  /*d920*/  LDL.LU R138, [R1+0x31d8] ;  /* 0x0031d800018a7983 */ /* 0x000ea80000300800 */
[----:B------:R-:W2:Y:S04]  /*d930*/  LDL.LU R136, [R1+0x31d4] ;  /* 0x0031d40001887983 */ /* 0x000ea80000300800 */
[----:B------:R-:W2:Y:S04]  /*d940*/  LDL.LU R134, [R1+0x31d0] ;  /* 0x0031d00001867983 */ /* 0x000ea80000300800 */
[----:B------:R-:W2:Y:S04]  /*d950*/  LDL.LU R132, [R1+0x31cc] ;  /* 0x0031cc0001847983 */ /* 0x000ea80000300800 */
        /* <DEDUP_REMOVED lines=14> */
[----:B---3--:R-:W-:Y:S04]  /*da40*/  STL [R1+0x2ff8], R98 ;  /* 0x002ff86201007387 */ /* 0x008fe80000100800 */
[----:B----4-:R-:W-:Y:S04]  /*da50*/  STL [R1+0x3000], R102 ;  /* 0x0030006601007387 */ /* 0x010fe80000100800 */
[----:B--2---:R-:W-:Y:S04]  /*da60*/  STL [R1+0x2ffc], R100 ;  /* 0x002ffc6401007387 */ /* 0x004fe80000100800 */
[----:B------:R-:W-:Y:S04]  /*da70*/  STL [R1+0x3008], R106 ;  /* 0x0030086a01007387 */ /* 0x000fe80000100800 */
[----:B------:R-:W-:Y:S04]  /*da80*/  STL [R1+0x2fd0], R78 ;  /* 0x002fd04e01007387 */ /* 0x000fe80000100800 */
[----:B------:R-:W-:Y:S04]  /*da90*/  STL [R1+0x3014], R112 ;  /* 0x0030147001007387 */ /* 0x000fe80000100800 */
[----:B------:R-:W-:Y:S04]  /*daa0*/  STL [R1+0x3010], R110 ;  /* 0x0030106e01007387 */ /* 0x000fe80000100800 */
[----:B------:R2:W-:Y:S04]  /*dab0*/  STL [R1+0x3018], R114 ;  /* 0x0030187201007387 */ /* 0x0005e80000100800 */
[----:B------:R3:W-:Y:S04]  /*dac0*/  STL [R1+0x300c], R108 ;  /* 0x00300c6c01007387 */ /* 0x0007e80000100800 */
[----:B------:R4:W-:Y:S04]  /*dad0*/  STL [R1+0x3004], R104 ;  /* 0x0030046801007387 */ /* 0x0009e80000100800 */
[----:B------:R4:W-:Y:S04]  /*dae0*/  STL [R1+0x2ff4], R96 ;  /* 0x002ff46001007387 */ /* 0x0009e80000100800 */
[----:B------:R4:W-:Y:S04]  /*daf0*/  STL [R1+0x2ff0], R94 ;  /* 0x002ff05e01007387 */ /* 0x0009e80000100800 */
[----:B------:R4:W-:Y:S04]  /*db00*/  STL [R1+0x2fec], R92 ;  /* 0x002fec5c01007387 */ /* 0x0009e80000100800 */
[----:B------:R-:W4:Y:S04]  /*db10*/  LDL.128 R52, [R1+0x310] ;  /* 0x0003100001347983 */ /* 0x000f280000100c00 */
[----:B------:R4:W-:Y:S04]  /*db20*/  STL [R1+0x2fcc], R76 ;  /* 0x002fcc4c01007387 */ /* 0x0009e80000100800 */
[----:B0-----:R-:W4:Y:S04]  /*db30*/  LDL.LU R130, [R1+0x3038] ;  /* 0x0030380001827983 */ /* 0x001f280000300800 */
[----:B-1----:R-:W4:Y:S04]  /*db40*/  LDL.LU R128, [R1+0x3034] ;  /* 0x0030340001807983 */ /* 0x002f280000300800 */
[----:B------:R-:W4:Y:S04]  /*db50*/  LDL.LU R126, [R1+0x3030] ;  /* 0x00303000017e7983 */ /* 0x000f280000300800 */
[----:B------:R-:W4:Y:S04]  /*db60*/  LDL.LU R124, [R1+0x302c] ;  /* 0x00302c00017c7983 */ /* 0x000f280000300800 */
[----:B------:R-:W4:Y:S04]  /*db70*/  LDL.LU R122, [R1+0x3028] ;  /* 0x00302800017a7983 */ /* 0x000f280000300800 */
[----:B------:R-:W4:Y:S04]  /*db80*/  LDL.LU R120, [R1+0x3024] ;  /* 0x0030240001787983 */ /* 0x000f280000300800 */
[----:B------:R-:W4:Y:S04]  /*db90*/  LDL.LU R118, [R1+0x3020] ;  /* 0x0030200001767983 */ /* 0x000f280000300800 */
[----:B------:R-:W4:Y:S04]  /*dba0*/  LDL.LU R116, [R1+0x301c] ;  /* 0x00301c0001747983 */ /* 0x000f280000300800 */
[----:B--2---:R-:W2:Y:S04]  /*dbb0*/  LDL.LU R114, [R1+0x3018] ;  /* 0x0030180001727983 */ /* 0x004ea80000300800 */
[----:B------:R-:W2:Y:S04]  /*dbc0*/  LDL.LU R112, [R1+0x3014] ;  /* 0x0030140001707983 */ /* 0x000ea80000300800 */
[----:B------:R-:W2:Y:S04]  /*dbd0*/  LDL.LU R110, [R1+0x3010] ;  /* 0x00301000016e7983 */ /* 0x000ea80000300800 */
[----:B---3--:R-:W3:Y:S04]  /*dbe0*/  LDL.LU R108, [R1+0x300c] ;  /* 0x00300c00016c7983 */ /* 0x008ee80000300800 */
[----:B------:R-:W3:Y:S04]  /*dbf0*/  LDL.LU R106, [R1+0x3008] ;  /* 0x00300800016a7983 */ /* 0x000ee80000300800 */
[----:B----4-:R-:W4:Y:S04]  /*dc00*/  LDL.LU R104, [R1+0x3004] ;  /* 0x0030040001687983 */ /* 0x010f280000300800 */
        /* <DEDUP_REMOVED lines=13> */
[----:B------:R0:W-:Y:S04]  /*dce0*/  STL.128 [R1+0x2fb0], R68 ;  /* 0x002fb04401007387 */ /* 0x0001e80000100c00 */
[----:B------:R1:W-:Y:S04]  /*dcf0*/  STL.128 [R1+0x2fa0], R64 ;  /* 0x002fa04001007387 */ /* 0x0003e80000100c00 */
[----:B------:R1:W-:Y:S04]  /*dd00*/  STL.128 [R1+0x2f90], R60 ;  /* 0x002f903c01007387 */ /* 0x0003e80000100c00 */
[----:B------:R1:W-:Y:S04]  /*dd10*/  STL.128 [R1+0x2f80], R56 ;  /* 0x002f803801007387 */ /* 0x0003e80000100c00 */
[----:B------:R-:W4:Y:S04]  /*dd20*/  LDL.LU R76, [R1+0x2fcc] ;  /* 0x002fcc00014c7983 */ /* 0x000f280000300800 */
[----:B------:R-:W4:Y:S04]  /*dd30*/  LDL R226, [R1+0x324] ;  /* 0x0003240001e27983 */ /* 0x000f280000100800 */
[----:B0-----:R-:W4:Y:S04]  /*dd40*/  LDL.LU.128 R68, [R1+0x2fb0] ;  /* 0x002fb00001447983 */ /* 0x001f280000300c00 */
[----:B-1----:R-:W4:Y:S04]  /*dd50*/  LDL.LU.128 R64, [R1+0x2fa0] ;  /* 0x002fa00001407983 */ /* 0x002f280000300c00 */
[----:B------:R-:W4:Y:S04]  /*dd60*/  LDL.LU.128 R60, [R1+0x2f90] ;  /* 0x002f9000013c7983 */ /* 0x000f280000300c00 */
[----:B------:R-:W4:Y:S04]  /*dd70*/  LDL.LU.128 R56, [R1+0x2f80] ;  /* 0x002f800001387983 */ /* 0x000f280000300c00 */
[----:B------:R0:W-:Y:S04]  /*dd80*/  STL [R1+0x2fc8], R74 ;  /* 0x002fc84a01007387 */ /* 0x0001e80000100800 */
[----:B------:R1:W-:Y:S04]  /*dd90*/  STL.64 [R1+0x2fc0], R72 ;  /* 0x002fc04801007387 */ /* 0x0003e80000100a00 */
[----:B------:R-:W-:Y:S04]  /*dda0*/  STL.64 [R1+0x2ef8], R20 ;  /* 0x002ef81401007387 */ /* 0x000fe80000100a00 */
[----:B0-----:R-:W4:Y:S04]  /*ddb0*/  LDL.LU R74, [R1+0x2fc8] ;  /* 0x002fc800014a7983 */ /* 0x001f280000300800 */
[----:B-1----:R-:W4:Y:S01]  /*ddc0*/  LDL.LU.64 R72, [R1+0x2fc0] ;  /* 0x002fc00001487983 */ /* 0x002f220000300a00 */
[----:B------:R-:W-:-:S02]  /*ddd0*/  IMAD.MOV.U32 R39, RZ, RZ, R83 ;  /* 0x000000ffff277224 */ /* 0x000fc400078e0053 */
[----:B------:R-:W-:Y:S01]  /*dde0*/  IMAD.MOV.U32 R43, RZ, RZ, R87 ;  /* 0x000000ffff2b7224 */ /* 0x000fe200078e0057 */
[----:B------:R-:W-:Y:S01]  /*ddf0*/  STL.64 [R1+0x2ef0], R16 ;  /* 0x002ef01001007387 */ /* 0x000fe20000100a00 */
[----:B------:R-:W-:Y:S02]  /*de00*/  IMAD.MOV.U32 R45, RZ, RZ, R89 ;  /* 0x000000ffff2d7224 */ /* 0x000fe400078e0059 */
[----:B------:R-:W-:Y:S01]  /*de10*/  IMAD.MOV.U32 R47, RZ, RZ, R91 ;  /* 0x000000ffff2f7224 */ /* 0x000fe200078e005b */
[----:B------:R-:W-:Y:S01]  /*de20*/  STL [R1+0x2ee8], R15 ;  /* 0x002ee80f01007387 */ /* 0x000fe20000100800 */
[----:B------:R-:W-:Y:S02]  /*de30*/  IMAD.MOV.U32 R49, RZ, RZ, R93 ;  /* 0x000000ffff317224 */ /* 0x000fe400078e005d */
[----:B------:R-:W-:Y:S01]  /*de40*/  IMAD.MOV.U32 R51, RZ, RZ, R95 ;  /* 0x000000ffff337224 */ /* 0x000fe200078e005f */
        /* <DEDUP_REMOVED lines=17> */
[----:B------:R1:W-:Y:S04]  /*df60*/  STL.64 [R1+0x3160], R180 ;  /* 0x003160b401007387 */ /* 0x0003e80000100a00 */
[----:B------:R1:W-:Y:S04]  /*df70*/  STL.128 [R1+0x3150], R176 ;  /* 0x003150b001007387 */ /* 0x0003e80000100c00 */
[----:B------:R1:W-:Y:S04]  /*df80*/  STL.128 [R1+0x3140], R172 ;  /* 0x003140ac01007387 */ /* 0x0003e80000100c00 */
[----:B------:R2:W-:Y:S04]  /*df90*/  STL.128 [R1+0x3130], R168 ;  /* 0x003130a801007387 */ /* 0x0005e80000100c00 */
[----:B------:R2:W-:Y:S04]  /*dfa0*/  STL.128 [R1+0x3120], R164 ;  /* 0x003120a401007387 */ /* 0x0005e80000100c00 */
[----:B------:R2:W-:Y:S04]  /*dfb0*/  STL.128 [R1+0x3110], R160 ;  /* 0x003110a001007387 */ /* 0x0005e80000100c00 */
[----:B------:R2:W-:Y:S04]  /*dfc0*/  STL.128 [R1+0x3100], R156 ;  /* 0x0031009c01007387 */ /* 0x0005e80000100c00 */
[----:B------:R2:W-:Y:S04]  /*dfd0*/  STL.128 [R1+0x30f0], R152 ;  /* 0x0030f09801007387 */ /* 0x0005e80000100c00 */
[----:B------:R2:W-:Y:S04]  /*dfe0*/  STL [R1+0x30e0], R150 ;  /* 0x0030e09601007387 */ /* 0x0005e80000100800 */
[----:B------:R2:W-:Y:S04]  /*dff0*/  STL [R1+0x30dc], R148 ;  /* 0x0030dc9401007387 */ /* 0x0005e80000100800 */
[----:B------:R2:W-:Y:S04]  /*e000*/  STL [R1+0x30d8], R146 ;  /* 0x0030d89201007387 */ /* 0x0005e80000100800 */
[----:B------:R2:W-:Y:S04]  /*e010*/  STL [R1+0x30d4], R144 ;  /* 0x0030d49001007387 */ /* 0x0005e80000100800 */
[----:B------:R2:W-:Y:S01]  /*e020*/  STL [R1+0x30d0], R142 ;  /* 0x0030d08e01007387 */ /* 0x0005e20000100800 */
[----:B------:R-:W-:-:S02]  /*e030*/  IMAD.MOV.U32 R197, RZ, RZ, R52 ;  /* 0x000000ffffc57224 */ /* 0x000fc400078e0034 */
[----:B0-----:R-:W-:Y:S01]  /*e040*/  IMAD.MOV.U32 R196, RZ, RZ, R53 ;  /* 0x000000ffffc47224 */ /* 0x001fe200078e0035 */
[----:B------:R0:W-:Y:S01]  /*e050*/  STL [R1+0x30cc], R140 ;  /* 0x0030cc8c01007387 */ /* 0x0001e20000100800 */
[----:B------:R-:W-:Y:S02]  /*e060*/  IMAD.MOV.U32 R195, RZ, RZ, R54 ;  /* 0x000000ffffc37224 */ /* 0x000fe400078e0036 */
[----:B------:R-:W-:Y:S01]  /*e070*/  IMAD.MOV.U32 R75, RZ, RZ, R55 ;  /* 0x000000ffff4b7224 */ /* 0x000fe200078e0037 */
[----:B------:R0:W-:Y:S04]  /*e080*/  STL [R1+0x30c8], R138 ;  /* 0x0030c88a01007387 */ /* 0x0001e80000100800 */
[----:B------:R0:W-:Y:S04]  /*e090*/  STL [R1+0x30c4], R136 ;  /* 0x0030c48801007387 */ /* 0x0001e80000100800 */
[----:B------:R0:W-:Y:S04]  /*e0a0*/  STL [R1+0x30c0], R134 ;  /* 0x0030c08601007387 */ /* 0x0001e80000100800 */
[----:B------:R0:W-:Y:S04]  /*e0b0*/  STL [R1+0x30bc], R132 ;  /* 0x0030bc8401007387 */ /* 0x0001e80000100800 */
[----:B------:R3:W-:Y:S04]  /*e0c0*/  STL.128 [R1+0x2f60], R48 ;  /* 0x002f603001007387 */ /* 0x0007e80000100c00 */
[----:B------:R3:W-:Y:S04]  /*e0d0*/  STL.128 [R1+0x2f50], R44 ;  /* 0x002f502c01007387 */ /* 0x0007e80000100c00 */
[----:B------:R3:W-:Y:S04]  /*e0e0*/  STL.128 [R1+0x2f40], R40 ;  /* 0x002f402801007387 */ /* 0x0007e80000100c00 */
[----:B------:R3:W-:Y:S04]  /*e0f0*/  STL.128 [R1+0x2f30], R36 ;  /* 0x002f302401007387 */ /* 0x0007e80000100c00 */
[----:B------:R3:W-:Y:S04]  /*e100*/  STL.128 [R1+0x2f20], R32 ;  /* 0x002f202001007387 */ /* 0x0007e80000100c00 */
[----:B------:R3:W-:Y:S04]  /*e110*/  STL.128 [R1+0x2f10], R28 ;  /* 0x002f101c01007387 */ /* 0x0007e80000100c00 */
[----:B------:R3:W-:Y:S04]  /*e120*/  STL.128 [R1+0x2f00], R24 ;  /* 0x002f001801007387 */ /* 0x0007e80000100c00 */
[----:B------:R3:W-:Y:S04]  /*e130*/  STL.64 [R1+0x2ee0], R12 ;  /* 0x002ee00c01007387 */ /* 0x0007e80000100a00 */
[----:B------:R3:W-:Y:S04]  /*e140*/  STL.128 [R1+0x2ed0], R8 ;  /* 0x002ed00801007387 */ /* 0x0007e80000100c00 */
[----:B------:R3:W-:Y:S04]  /*e150*/  STL.128 [R1+0x2ec0], R4 ;  /* 0x002ec00401007387 */ /* 0x0007e80000100c00 */
[----:B------:R-:W-:Y:S04]  /*e160*/  STL [R1+0xb78], R2 ;  /* 0x000b780201007387 */ /* 0x000fe80000100800 */
[----:B------:R-:W-:Y:S04]  /*e170*/  STL [R1+0xb74], R3 ;  /* 0x000b740301007387 */ /* 0x000fe80000100800 */
[----:B-1----:R-:W4:Y:S04]  /*e180*/  LDL.LU R218, [R1+0x32b8] ;  /* 0x0032b80001da7983 */ /* 0x002f280000300800 */
        /* <DEDUP_REMOVED lines=15> */
[----:B------:R-:W4:Y:S04]  /*e280*/  LDL.LU.64 R180, [R1+0x3160] ;  /* 0x0031600001b47983 */ /* 0x000f280000300a00 */
[----:B------:R-:W4:Y:S04]  /*e290*/  LDL.LU.128 R176, [R1+0x3150] ;  /* 0x0031500001b07983 */ /* 0x000f280000300c00 */
[----:B------:R-:W4:Y:S04]  /*e2a0*/  LDL.LU.128 R172, [R1+0x3140] ;  /* 0x0031400001ac7983 */ /* 0x000f280000300c00 */
[----:B--2---:R-:W2:Y:S04]  /*e2b0*/  LDL.LU.128 R168, [R1+0x3130] ;  /* 0x0031300001a87983 */ /* 0x004ea80000300c00 */
[----:B------:R-:W2:Y:S04]  /*e2c0*/  LDL.LU.128 R164, [R1+0x3120] ;  /* 0x0031200001a47983 */ /* 0x000ea80000300c00 */
[----:B------:R-:W2:Y:S04]  /*e2d0*/  LDL.LU.128 R160, [R1+0x3110] ;  /* 0x0031100001a07983 */ /* 0x000ea80000300c00 */
[----:B------:R-:W2:Y:S04]  /*e2e0*/  LDL.LU.128 R156, [R1+0x3100] ;  /* 0x00310000019c7983 */ /* 0x000ea80000300c00 */
[----:B------:R-:W2:Y:S04]  /*e2f0*/  LDL.LU.128 R152, [R1+0x30f0] ;  /* 0x0030f00001987983 */ /* 0x000ea80000300c00 */
[----:B------:R-:W2:Y:S04]  /*e300*/  LDL.LU R150, [R1+0x30e0] ;  /* 0x0030e00001967983 */ /* 0x000ea80000300800 */
[----:B------:R-:W2:Y:S04]  /*e310*/  LDL.LU R148, [R1+0x30dc] ;  /* 0x0030dc0001947983 */ /* 0x000ea80000300800 */
[----:B------:R-:W2:Y:S04]  /*e320*/  LDL.LU R146, [R1+0x30d8] ;  /* 0x0030d80001927983 */ /* 0x000ea80000300800 */
[----:B------:R-:W2:Y:S04]  /*e330*/  LDL.LU R144, [R1+0x30d4] ;  /* 0x0030d40001907983 */ /* 0x000ea80000300800 */
[----:B------:R-:W2:Y:S04]  /*e340*/  LDL.LU R142, [R1+0x30d0] ;  /* 0x0030d000018e7983 */ /* 0x000ea80000300800 */
[----:B0-----:R-:W2:Y:S04]  /*e350*/  LDL.LU R140, [R1+0x30cc] ;  /* 0x0030cc00018c7983 */ /* 0x001ea80000300800 */
[----:B------:R-:W2:Y:S04]  /*e360*/  LDL.LU R138, [R1+0x30c8] ;  /* 0x0030c800018a7983 */ /* 0x000ea80000300800 */
[----:B------:R-:W2:Y:S04]  /*e370*/  LDL.LU R136, [R1+0x30c4] ;  /* 0x0030c40001887983 */ /* 0x000ea80000300800 */
[----:B------:R-:W2:Y:S04]  /*e380*/  LDL.LU R134, [R1+0x30c0] ;  /* 0x0030c00001867983 */ /* 0x000ea80000300800 */
[----:B------:R-:W2:Y:S04]  /*e390*/  LDL.LU R132, [R1+0x30bc] ;  /* 0x0030bc0001847983 */ /* 0x000ea80000300800 */
[----:B------:R-:W2:Y:S04]  /*e3a0*/  LDL.LU.128 R52, [R1+0x2f70] ;  /* 0x002f700001347983 */ /* 0x000ea80000300c00 */
[----:B---3--:R-:W3:Y:S04]  /*e3b0*/  LDL.LU.128 R48, [R1+0x2f60] ;  /* 0x002f600001307983 */ /* 0x008ee80000300c00 */
[----:B------:R-:W3:Y:S04]  /*e3c0*/  LDL.LU.128 R44, [R1+0x2f50] ;  /* 0x002f5000012c7983 */ /* 0x000ee80000300c00 */
[----:B------:R-:W3:Y:S04]  /*e3d0*/  LDL.LU.128 R40, [R1+0x2f40] ;  /* 0x002f400001287983 */ /* 0x000ee80000300c00 */
[----:B------:R-:W3:Y:S04]  /*e3e0*/  LDL.LU.128 R36, [R1+0x2f30] ;  /* 0x002f300001247983 */ /* 0x000ee80000300c00 */
[----:B------:R-:W3:Y:S04]  /*e3f0*/  LDL.LU.128 R32, [R1+0x2f20] ;  /* 0x002f200001207983 */ /* 0x000ee80000300c00 */
[----:B------:R-:W3:Y:S04]  /*e400*/  LDL.LU.128 R28, [R1+0x2f10] ;  /* 0x002f1000011c7983 */ /* 0x000ee80000300c00 */
[----:B------:R-:W3:Y:S04]  /*e410*/  LDL.LU.128 R24, [R1+0x2f00] ;  /* 0x002f000001187983 */ /* 0x000ee80000300c00 */
[----:B------:R-:W3:Y:S04]  /*e420*/  LDL.LU.64 R20, [R1+0x2ef8] ;  /* 0x002ef80001147983 */ /* 0x000ee80000300a00 */
[----:B------:R-:W3:Y:S04]  /*e430*/  LDL.LU.64 R16, [R1+0x2ef0] ;  /* 0x002ef00001107983 */ /* 0x000ee80000300a00 */
[----:B------:R-:W3:Y:S04]  /*e440*/  LDL.LU R15, [R1+0x2ee8] ;  /* 0x002ee800010f7983 */ /* 0x000ee80000300800 */
[----:B------:R-:W3:Y:S04]  /*e450*/  LDL.LU.64 R12, [R1+0x2ee0] ;  /* 0x002ee000010c7983 */ /* 0x000ee80000300a00 */
[----:B------:R-:W3:Y:S04]  /*e460*/  LDL.LU.128 R8, [R1+0x2ed0] ;  /* 0x002ed00001087983 */ /* 0x000ee80000300c00 */
[----:B------:R-:W3:Y:S04]  /*e470*/  LDL.LU.128 R4, [R1+0x2ec0] ;  /* 0x002ec00001047983 */ /* 0x000ee80000300c00 */
        /* <DEDUP_REMOVED lines=13> */
[----:B----4-:R-:W-:Y:S04]  /*e550*/  STL [R1+0x2e88], R104 ;  /* 0x002e886801007387 */ /* 0x010fe80000100800 */
        /* <DEDUP_REMOVED lines=20> */
[----:B------:R0:W-:Y:S04]  /*e6a0*/  STL.128 [R1+0x2e00], R56 ;  /* 0x002e003801007387 */ /* 0x0001e80000100c00 */
[----:B------:R-:W4:Y:S04]  /*e6b0*/  LDL R220, [R1+0x330] ;  /* 0x0003300001dc7983 */ /* 0x000f280000100800 */
[----:B------:R-:W4:Y:S04]  /*e6c0*/  LDL R222, [R1+0x334] ;  /* 0x0003340001de7983 */ /* 0x000f280000100800 */
[----:B------:R-:W4:Y:S04]  /*e6d0*/  LDL R224, [R1+0x338] ;  /* 0x0003380001e07983 */ /* 0x000f280000100800 */
[----:B0-----:R-:W4:Y:S04]  /*e6e0*/  LDL.128 R56, [R1+0x320] ;  /* 0x0003200001387983 */ /* 0x001f280000100c00 */
[----:B------:R-:W4:Y:S04]  /*e6f0*/  LDL.LU.128 R68, [R1+0x2e30] ;  /* 0x002e300001447983 */ /* 0x000f280000300c00 */
[----:B------:R-:W4:Y:S04]  /*e700*/  LDL.LU.128 R64, [R1+0x2e20] ;  /* 0x002e200001407983 */ /* 0x000f280000300c00 */
[----:B------:R-:W4:Y:S04]  /*e710*/  LDL.LU.128 R60, [R1+0x2e10] ;  /* 0x002e1000013c7983 */ /* 0x000f280000300c00 */
[----:B------:R-:W4:Y:S04]  /*e720*/  LDL.LU R130, [R1+0x2ebc] ;  /* 0x002ebc0001827983 */ /* 0x000f280000300800 */
[----:B------:R-:W4:Y:S04]  /*e730*/  LDL.LU R128, [R1+0x2eb8] ;  /* 0x002eb80001807983 */ /* 0x000f280000300800 */
[----:B------:R-:W4:Y:S04]  /*e740*/  LDL.LU R126, [R1+0x2eb4] ;  /* 0x002eb400017e7983 */ /* 0x000f280000300800 */
[----:B------:R-:W4:Y:S04]  /*e750*/  LDL.LU R124, [R1+0x2eb0] ;  /* 0x002eb000017c7983 */ /* 0x000f280000300800 */
[----:B------:R-:W4:Y:S04]  /*e760*/  LDL.LU R122, [R1+0x2eac] ;  /* 0x002eac00017a7983 */ /* 0x000f280000300800 */
[----:B------:R0:W-:Y:S04]  /*e770*/  STL.128 [R1+0x2e40], R72 ;  /* 0x002e404801007387 */ /* 0x0001e80000100c00 */
[----:B------:R-:W4:Y:S04]  /*e780*/  LDL.LU R120, [R1+0x2ea8] ;  /* 0x002ea80001787983 */ /* 0x000f280000300800 */
[----:B------:R-:W-:Y:S04]  /*e790*/  STL [R1+0x374], R194 ;  /* 0x000374c201007387 */ /* 0x000fe80000100800 */
[----:B------:R-:W-:Y:S04]  /*e7a0*/  STL [R1+0x33c], R214 ;  /* 0x00033cd601007387 */ /* 0x000fe80000100800 */
[----:B0-----:R-:W4:Y:S04]  /*e7b0*/  LDL.LU.128 R72, [R1+0x2e40] ;  /* 0x002e400001487983 */ /* 0x001f280000300c00 */
        /* <DEDUP_REMOVED lines=9> */
[----:B--2---:R0:W-:Y:S04]  /*e850*/  STL.128 [R1+0x2df0], R52 ;  /* 0x002df03401007387 */ /* 0x0041e80000100c00 */
[----:B---3--:R1:W-:Y:S04]  /*e860*/  STL.128 [R1+0x2de0], R48 ;  /* 0x002de03001007387 */ /* 0x0083e80000100c00 */
[----:B------:R2:W-:Y:S04]  /*e870*/  STL.128 [R1+0x2dd0], R44 ;  /* 0x002dd02c01007387 */ /* 0x0005e80000100c00 */
[----:B------:R3:W-:Y:S04]  /*e880*/  STL.128 [R1+0x2dc0], R40 ;  /* 0x002dc02801007387 */ /* 0x0007e80000100c00 */
[----:B------:R3:W-:Y:S04]  /*e890*/  STL.128 [R1+0x2db0], R36 ;  /* 0x002db02401007387 */ /* 0x0007e80000100c00 */
[----:B------:R3:W-:Y:S04]  /*e8a0*/  STL.128 [R1+0x2da0], R32 ;  /* 0x002da02001007387 */ /* 0x0007e80000100c00 */
[----:B------:R3:W-:Y:S04]  /*e8b0*/  STL.128 [R1+0x2d90], R28 ;  /* 0x002d901c01007387 */ /* 0x0007e80000100c00 */
[----:B------:R3:W-:Y:S04]  /*e8c0*/  STL.128 [R1+0x2d80], R24 ;  /* 0x002d801801007387 */ /* 0x0007e80000100c00 */
[----:B------:R3:W-:Y:S04]  /*e8d0*/  STL.64 [R1+0x2d78], R20 ;  /* 0x002d781401007387 */ /* 0x0007e80000100a00 */
[----:B------:R3:W-:Y:S04]  /*e8e0*/  STL.64 [R1+0x2d70], R16 ;  /* 0x002d701001007387 */ /* 0x0007e80000100a00 */
[----:B------:R3:W-:Y:S04]  /*e8f0*/  STL [R1+0x2d68], R15 ;  /* 0x002d680f01007387 */ /* 0x0007e80000100800 */
[----:B------:R3:W-:Y:S04]  /*e900*/  STL.64 [R1+0x2d60], R12 ;  /* 0x002d600c01007387 */ /* 0x0007e80000100a00 */
[----:B------:R3:W-:Y:S04]  /*e910*/  STL.128 [R1+0x2d50], R8 ;  /* 0x002d500801007387 */ /* 0x0007e80000100c00 */
[----:B------:R3:W-:Y:S04]  /*e920*/  STL.128 [R1+0x2d40], R4 ;  /* 0x002d400401007387 */ /* 0x0007e80000100c00 */
        /* <DEDUP_REMOVED lines=13> */
[----:B0-----:R-:W4:Y:S04]  /*ea00*/  LDL.LU.128 R52, [R1+0x2df0] ;  /* 0x002df00001347983 */ /* 0x001f280000300c00 */
[----:B-1----:R-:W4:Y:S04]  /*ea10*/  LDL.LU.128 R48, [R1+0x2de0] ;  /* 0x002de00001307983 */ /* 0x002f280000300c00 */
[----:B--2---:R-:W2:Y:S04]  /*ea20*/  LDL.LU.128 R44, [R1+0x2dd0] ;  /* 0x002dd000012c7983 */ /* 0x004ea80000300c00 */
[----:B---3--:R-:W3:Y:S04]  /*ea30*/  LDL.LU.128 R40, [R1+0x2dc0] ;  /* 0x002dc00001287983 */ /* 0x008ee80000300c00 */
        /* <DEDUP_REMOVED lines=10> */
[----:B----4-:R-:W-:Y:S04]  /*eae0*/  STL [R1+0x330], R220 ;  /* 0x000330dc01007387 */ /* 0x010fe80000100800 */
[----:B------:R-:W-:Y:S04]  /*eaf0*/  STL [R1+0x334], R222 ;  /* 0x000334de01007387 */ /* 0x000fe80000100800 */
[----:B------:R-:W-:Y:S01]  /*eb00*/  STL [R1+0x338], R224 ;  /* 0x000338e001007387 */ /* 0x000fe20000100800 */
[----:B------:R-:W-:-:S03]  /*eb10*/  IMAD.MOV.U32 R194, RZ, RZ, R56 ;  /* 0x000000ffffc27224 */ /* 0x000fc600078e0038 */
[----:B------:R0:W-:Y:S01]  /*eb20*/  STL.64 [R1+0x538], R58 ;  /* 0x0005383a01007387 */ /* 0x0001e20000100a00 */
[----:B------:R-:W-:-:S03]  /*eb30*/  IMAD.MOV.U32 R77, RZ, RZ, R57 ;  /* 0x000000ffff4d7224 */ /* 0x000fc600078e0039 */
[----:B------:R-:W-:Y:S04]  /*eb40*/  STL.128 [R1+0x2ca0], R68 ;  /* 0x002ca04401007387 */ /* 0x000fe80000100c00 */
[----:B------:R-:W-:Y:S04]  /*eb50*/  STL.128 [R1+0x2c90], R64 ;  /* 0x002c904001007387 */ /* 0x000fe80000100c00 */
[----:B------:R1:W-:Y:S04]  /*eb60*/  STL.128 [R1+0x2c80], R60 ;  /* 0x002c803c01007387 */ /* 0x0003e80000100c00 */
[----:B0-----:R-:W4:Y:S04]  /*eb70*/  LDL.LU.128 R56, [R1+0x2e00] ;  /* 0x002e000001387983 */ /* 0x001f280000300c00 */
[----:B------:R-:W4:Y:S04]  /*eb80*/  LDL.LU R79, [R1+0x53c] ;  /* 0x00053c00014f7983 */ /* 0x000f280000300800 */
[----:B------:R0:W-:Y:S04]  /*eb90*/  STL [R1+0x2d34], R130 ;  /* 0x002d348201007387 */ /* 0x0001e80000100800 */
[----:B------:R0:W-:Y:S04]  /*eba0*/  STL [R1+0x2d30], R128 ;  /* 0x002d308001007387 */ /* 0x0001e80000100800 */
[----:B------:R0:W-:Y:S04]  /*ebb0*/  STL [R1+0x2d2c], R126 ;  /* 0x002d2c7e01007387 */ /* 0x0001e80000100800 */
[----:B------:R0:W-:Y:S04]  /*ebc0*/  STL [R1+0x2d28], R124 ;  /* 0x002d287c01007387 */ /* 0x0001e80000100800 */
[----:B------:R0:W-:Y:S04]  /*ebd0*/  STL [R1+0x2d24], R122 ;  /* 0x002d247a01007387 */ /* 0x0001e80000100800 */
[----:B-1----:R-:W4:Y:S04]  /*ebe0*/  LDL.128 R60, [R1+0x330] ;  /* 0x00033000013c7983 */ /* 0x002f280000100c00 */
[----:B------:R-:W4:Y:S04]  /*ebf0*/  LDL.LU.128 R68, [R1+0x2ca0] ;  /* 0x002ca00001447983 */ /* 0x000f280000300c00 */
[----:B------:R-:W4:Y:S04]  /*ec00*/  LDL.LU.128 R64, [R1+0x2c90] ;  /* 0x002c900001407983 */ /* 0x000f280000300c00 */
[----:B------:R1:W-:Y:S04]  /*ec10*/  STL [R1+0x2d20], R120 ;  /* 0x002d207801007387 */ /* 0x0003e80000100800 */
[----:B0-----:R-:W4:Y:S04]  /*ec20*/  LDL.LU R130, [R1+0x2d34] ;  /* 0x002d340001827983 */ /* 0x001f280000300800 */
[----:B------:R-:W4:Y:S04]  /*ec30*/  LDL.LU R128, [R1+0x2d30] ;  /* 0x002d300001807983 */ /* 0x000f280000300800 */
[----:B------:R-:W4:Y:S04]  /*ec40*/  LDL.LU R126, [R1+0x2d2c] ;  /* 0x002d2c00017e7983 */ /* 0x000f280000300800 */
[----:B------:R-:W4:Y:S04]  /*ec50*/  LDL.LU R124, [R1+0x2d28] ;  /* 0x002d2800017c7983 */ /* 0x000f280000300800 */
[----:B------:R-:W4:Y:S04]  /*ec60*/  LDL.LU R122, [R1+0x2d24] ;  /* 0x002d2400017a7983 */ /* 0x000f280000300800 */
[----:B------:R0:W-:Y:S04]  /*ec70*/  STL.128 [R1+0x2cb0], R72 ;  /* 0x002cb04801007387 */ /* 0x0001e80000100c00 */
[----:B-1----:R-:W4:Y:S01]  /*ec80*/  LDL.LU R120, [R1+0x2d20] ;  /* 0x002d200001787983 */ /* 0x002f220000300800 */
[----:B------:R-:W-:-:S03]  /*ec90*/  IMAD.MOV.U32 R223, RZ, RZ, R81 ;  /* 0x000000ffffdf7224 */ /* 0x000fc600078e0051 */
[----:B------:R-:W-:Y:S04]  /*eca0*/  STL [R1+0x370], R190 ;  /* 0x000370be01007387 */ /* 0x000fe80000100800 */
[----:B------:R-:W-:Y:S04]  /*ecb0*/  STL [R1+0x340], R216 ;  /* 0x000340d801007387 */ /* 0x000fe80000100800 */
[----:B0-----:R-:W4:Y:S04]  /*ecc0*/  LDL.LU.128 R72, [R1+0x2cb0] ;  /* 0x002cb00001487983 */ /* 0x001f280000300c00 */
        /* <DEDUP_REMOVED lines=23> */
[----:B0-----:R-:W4:Y:S04]  /*ee40*/  LDL.LU R118, [R1+0x2d1c] ;  /* 0x002d1c0001767983 */ /* 0x001f280000300800 */
[----:B-1----:R-:W4:Y:S04]  /*ee50*/  LDL.LU R116, [R1+0x2d18] ;  /* 0x002d180001747983 */ /* 0x002f280000300800 */
[----:B------:R-:W-:Y:S04]  /*ee60*/  STL.128 [R1+0x2c60], R52 ;  /* 0x002c603401007387 */ /* 0x000fe80000100c00 */
[----:B------:R-:W-:Y:S04]  /*ee70*/  STL.128 [R1+0x2c50], R48 ;  /* 0x002c503001007387 */ /* 0x000fe80000100c00 */
[----:B--2---:R-:W-:Y:S04]  /*ee80*/  STL.128 [R1+0x2c40], R44 ;  /* 0x002c402c01007387 */ /* 0x004fe80000100c00 */
[----:B---3--:R-:W-:Y:S04]  /*ee90*/  STL.128 [R1+0x2c30], R40 ;  /* 0x002c302801007387 */ /* 0x008fe80000100c00 */
[----:B------:R-:W-:Y:S04]  /*eea0*/  STL.128 [R1+0x2c20], R36 ;  /* 0x002c202401007387 */ /* 0x000fe80000100c00 */
[----:B------:R-:W-:Y:S04]  /*eeb0*/  STL.128 [R1+0x2c10], R32 ;  /* 0x002c102001007387 */ /* 0x000fe80000100c00 */
[----:B------:R-:W-:Y:S04]  /*eec0*/  STL.128 [R1+0x2c00], R28 ;  /* 0x002c001c01007387 */ /* 0x000fe80000100c00 */
[----:B------:R-:W-:Y:S04]  /*eed0*/  STL.128 [R1+0x2bf0], R24 ;  /* 0x002bf01801007387 */ /* 0x000fe80000100c00 */
[----:B------:R-:W-:Y:S04]  /*eee0*/  STL.64 [R1+0x2be8], R20 ;  /* 0x002be81401007387 */ /* 0x000fe80000100a00 */
[----:B------:R-:W-:Y:S04]  /*eef0*/  STL.64 [R1+0x2be0], R16 ;  /* 0x002be01001007387 */ /* 0x000fe80000100a00 */
[----:B------:R-:W-:Y:S04]  /*ef00*/  STL [R1+0x2bd8], R15 ;  /* 0x002bd80f01007387 */ /* 0x000fe80000100800 */
[----:B------:R-:W-:Y:S04]  /*ef10*/  STL.64 [R1+0x2bd0], R12 ;  /* 0x002bd00c01007387 */ /* 0x000fe80000100a00 */
[----:B------:R-:W-:Y:S04]  /*ef20*/  STL.128 [R1+0x2bc0], R8 ;  /* 0x002bc00801007387 */ /* 0x000fe80000100c00 */
[----:B------:R-:W-:Y:S04]  /*ef30*/  STL.128 [R1+0x2bb0], R4 ;  /* 0x002bb00401007387 */ /* 0x000fe80000100c00 */
[----:B------:R-:W2:Y:S04]  /*ef40*/  LDL.LU R114, [R1+0x2d14] ;  /* 0x002d140001727983 */ /* 0x000ea80000300800 */
[----:B------:R-:W3:Y:S04]  /*ef50*/  LDL.LU R112, [R1+0x2d10] ;  /* 0x002d100001707983 */ /* 0x000ee80000300800 */
        /* <DEDUP_REMOVED lines=13> */
[----:B----4-:R-:W-:Y:S04]  /*f030*/  STL.128 [R1+0x2c70], R56 ;  /* 0x002c703801007387 */ /* 0x010fe80000100c00 */
[----:B------:R0:W-:Y:S04]  /*f040*/  STL.128 [R1+0x2cc0], R76 ;  /* 0x002cc04c01007387 */ /* 0x0001e80000100c00 */
[----:B------:R-:W4:Y:S04]  /*f050*/  LDL.LU R84, [R1+0x2cd8] ;  /* 0x002cd80001547983 */ /* 0x000f280000300800 */
[----:B------:R-:W4:Y:S04]  /*f060*/  LDL.LU R82, [R1+0x2cd4] ;  /* 0x002cd40001527983 */ /* 0x000f280000300800 */
[----:B------:R-:W4:Y:S04]  /*f070*/  LDL.LU R80, [R1+0x2cd0] ;  /* 0x002cd00001507983 */ /* 0x000f280000300800 */
[----:B0-----:R-:W4:Y:S04]  /*f080*/  LDL.LU.128 R76, [R1+0x2cc0] ;  /* 0x002cc000014c7983 */ /* 0x001f280000300c00 */
[----:B------:R-:W4:Y:S01]  /*f090*/  LDL.LU.128 R56, [R1+0x2c70] ;  /* 0x002c700001387983 */ /* 0x000f220000300c00 */
[----:B------:R-:W-:-:S03]  /*f0a0*/  IMAD.MOV.U32 R190, RZ, RZ, R60 ;  /* 0x000000ffffbe7224 */ /* 0x000fc600078e003c */
[----:B------:R0:W-:Y:S01]  /*f0b0*/  STL.64 [R1+0x548], R62 ;  /* 0x0005483e01007387 */ /* 0x0001e20000100a00 */
[----:B------:R-:W-:-:S03]  /*f0c0*/  IMAD.MOV.U32 R81, RZ, RZ, R61 ;  /* 0x000000ffff517224 */ /* 0x000fc600078e003d */
[----:B------:R-:W-:Y:S04]  /*f0d0*/  STL.128 [R1+0x2b10], R68 ;  /* 0x002b104401007387 */ /* 0x000fe80000100c00 */
[----:B------:R1:W-:Y:S04]  /*f0e0*/  STL.128 [R1+0x2b00], R64 ;  /* 0x002b004001007387 */ /* 0x0003e80000100c00 */
[----:B0-----:R-:W4:Y:S04]  /*f0f0*/  LDL.LU.128 R60, [R1+0x2c80] ;  /* 0x002c8000013c7983 */ /* 0x001f280000300c00 */
[----:B------:R-:W4:Y:S04]  /*f100*/  LDL.LU.128 R52, [R1+0x2c60] ;  /* 0x002c600001347983 */ /* 0x000f280000300c00 */
[----:B------:R-:W4:Y:S04]  /*f110*/  LDL.LU.128 R48, [R1+0x2c50] ;  /* 0x002c500001307983 */ /* 0x000f280000300c00 */
[----:B------:R-:W4:Y:S04]  /*f120*/  LDL.LU.128 R44, [R1+0x2c40] ;  /* 0x002c4000012c7983 */ /* 0x000f280000300c00 */
[----:B------:R-:W4:Y:S04]  /*f130*/  LDL.LU.128 R40, [R1+0x2c30] ;  /* 0x002c300001287983 */ /* 0x000f280000300c00 */
[----:B------:R-:W4:Y:S04]  /*f140*/  LDL.LU.128 R36, [R1+0x2c20] ;  /* 0x002c200001247983 */ /* 0x000f280000300c00 */
[----:B------:R-:W4:Y:S04]  /*f150*/  LDL.LU.128 R32, [R1+0x2c10] ;  /* 0x002c100001207983 */ /* 0x000f280000300c00 */
[----:B------:R-:W4:Y:S04]  /*f160*/  LDL.LU.128 R28, [R1+0x2c00] ;  /* 0x002c0000011c7983 */ /* 0x000f280000300c00 */
[----:B------:R-:W4:Y:S04]  /*f170*/  LDL.LU.128 R24, [R1+0x2bf0] ;  /* 0x002bf00001187983 */ /* 0x000f280000300c00 */
[----:B------:R-:W4:Y:S04]  /*f180*/  LDL.LU.64 R20, [R1+0x2be8] ;  /* 0x002be80001147983 */ /* 0x000f280000300a00 */
[----:B------:R-:W4:Y:S04]  /*f190*/  LDL.LU.64 R16, [R1+0x2be0] ;  /* 0x002be00001107983 */ /* 0x000f280000300a00 */
[----:B------:R-:W4:Y:S04]  /*f1a0*/  LDL.LU R15, [R1+0x2bd8] ;  /* 0x002bd800010f7983 */ /* 0x000f280000300800 */
[----:B------:R-:W4:Y:S04]  /*f1b0*/  LDL.LU.64 R12, [R1+0x2bd0] ;  /* 0x002bd000010c7983 */ /* 0x000f280000300a00 */
[----:B------:R-:W4:Y:S04]  /*f1c0*/  LDL.LU.128 R8, [R1+0x2bc0] ;  /* 0x002bc00001087983 */ /* 0x000f280000300c00 */
[----:B------:R-:W4:Y:S04]  /*f1d0*/  LDL.LU.128 R4, [R1+0x2bb0] ;  /* 0x002bb00001047983 */ /* 0x000f280000300c00 */
        /* <DEDUP_REMOVED lines=25> */
[----:B------:R-:W-:Y:S04]  /*f370*/  STL [R1+0x380], R186 ;  /* 0x000380ba01007387 */ /* 0x000fe80000100800 */
[----:B0-----:R-:W4:Y:S04]  /*f380*/  LDL.LU R118, [R1+0x2b94] ;  /* 0x002b940001767983 */ /* 0x001f280000300800 */
[----:B-1----:R-:W4:Y:S04]  /*f390*/  LDL.LU R116, [R1+0x2b90] ;  /* 0x002b900001747983 */ /* 0x002f280000300800 */
[----:B------:R-:W4:Y:S04]  /*f3a0*/  LDL.LU R191, [R1+0x538] ;  /* 0x0005380001bf7983 */ /* 0x000f280000300800 */
[----:B------:R-:W4:Y:S04]  /*f3b0*/  LDL.LU R189, [R1+0x548] ;  /* 0x0005480001bd7983 */ /* 0x000f280000300800 */
[----:B--2---:R0:W-:Y:S04]  /*f3c0*/  STL [R1+0x2b8c], R114 ;  /* 0x002b8c7201007387 */ /* 0x0041e80000100800 */
[----:B---3--:R1:W-:Y:S04]  /*f3d0*/  STL [R1+0x2b88], R112 ;  /* 0x002b887001007387 */ /* 0x0083e80000100800 */
        /* <DEDUP_REMOVED lines=13> */
[----:B0-----:R-:W3:Y:S04]  /*f4b0*/  LDL.LU R114, [R1+0x2b8c] ;  /* 0x002b8c0001727983 */ /* 0x001ee80000300800 */
[----:B-1----:R-:W3:Y:S04]  /*f4c0*/  LDL.LU R112, [R1+0x2b88] ;  /* 0x002b880001707983 */ /* 0x002ee80000300800 */
[----:B----4-:R0:W-:Y:S04]  /*f4d0*/  STL [R1+0x2b50], R84 ;  /* 0x002b505401007387 */ /* 0x0101e80000100800 */
[----:B--2---:R-:W2:Y:S04]  /*f4e0*/  LDL.LU R110, [R1+0x2b84] ;  /* 0x002b8400016e7983 */ /* 0x004ea80000300800 */
[----:B---3--:R-:W3:Y:S04]  /*f4f0*/  LDL.LU R108, [R1+0x2b80] ;  /* 0x002b8000016c7983 */ /* 0x008ee80000300800 */
[----:B------:R-:W-:Y:S04]  /*f500*/  STL.128 [R1+0x2b30], R76 ;  /* 0x002b304c01007387 */ /* 0x000fe80000100c00 */
[----:B------:R-:W-:Y:S04]  /*f510*/  STL.128 [R1+0x2ae0], R56 ;  /* 0x002ae03801007387 */ /* 0x000fe80000100c00 */
[----:B------:R-:W4:Y:S04]  /*f520*/  LDL.LU R106, [R1+0x2b7c] ;  /* 0x002b7c00016a7983 */ /* 0x000f280000300800 */
[----:B------:R-:W4:Y:S04]  /*f530*/  LDL.LU R104, [R1+0x2b78] ;  /* 0x002b780001687983 */ /* 0x000f280000300800 */
[----:B------:R-:W4:Y:S04]  /*f540*/  LDL.LU R102, [R1+0x2b74] ;  /* 0x002b740001667983 */ /* 0x000f280000300800 */
[----:B------:R-:W4:Y:S04]  /*f550*/  LDL.LU R100, [R1+0x2b70] ;  /* 0x002b700001647983 */ /* 0x000f280000300800 */
        /* <DEDUP_REMOVED lines=15> */
[----:B------:R1:W-:Y:S04]  /*f650*/  STL.128 [R1+0x2b40], R80 ;  /* 0x002b405001007387 */ /* 0x0003e80000100c00 */
[----:B------:R-:W4:Y:S04]  /*f660*/  LDL.LU R98, [R1+0x2b6c] ;  /* 0x002b6c0001627983 */ /* 0x000f280000300800 */
[----:B------:R-:W4:Y:S04]  /*f670*/  LDL.LU R96, [R1+0x2b68] ;  /* 0x002b680001607983 */ /* 0x000f280000300800 */
[----:B------:R-:W4:Y:S04]  /*f680*/  LDL.LU R94, [R1+0x2b64] ;  /* 0x002b6400015e7983 */ /* 0x000f280000300800 */
[----:B------:R-:W4:Y:S04]  /*f690*/  LDL.LU R92, [R1+0x2b60] ;  /* 0x002b6000015c7983 */ /* 0x000f280000300800 */
[----:B------:R-:W4:Y:S01]  /*f6a0*/  LDL.LU R90, [R1+0x2b5c] ;  /* 0x002b5c00015a7983 */ /* 0x000f220000300800 */
[----:B------:R-:W-:-:S02]  /*f6b0*/  IMAD.MOV.U32 R188, RZ, RZ, R64 ;  /* 0x000000ffffbc7224 */ /* 0x000fc400078e0040 */
[----:B------:R-:W-:Y:S01]  /*f6c0*/  IMAD.MOV.U32 R85, RZ, RZ, R65 ;  /* 0x000000ffff557224 */ /* 0x000fe200078e0041 */
[----:B------:R1:W-:Y:S04]  /*f6d0*/  STL.64 [R1+0x558], R66 ;  /* 0x0005584201007387 */ /* 0x0003e80000100a00 */
[----:B------:R1:W-:Y:S04]  /*f6e0*/  STL.128 [R1+0x2970], R68 ;  /* 0x0029704401007387 */ /* 0x0003e80000100c00 */
[----:B------:R-:W4:Y:S04]  /*f6f0*/  LDL.LU R88, [R1+0x2b58] ;  /* 0x002b580001587983 */ /* 0x000f280000300800 */
[----:B------:R-:W4:Y:S04]  /*f700*/  LDL.LU R86, [R1+0x2b54] ;  /* 0x002b540001567983 */ /* 0x000f280000300800 */
[----:B0-----:R-:W4:Y:S04]  /*f710*/  LDL.LU R84, [R1+0x2b50] ;  /* 0x002b500001547983 */ /* 0x001f280000300800 */
[----:B-1----:R-:W4:Y:S04]  /*f720*/  LDL.LU.128 R80, [R1+0x2b40] ;  /* 0x002b400001507983 */ /* 0x002f280000300c00 */
        /* <DEDUP_REMOVED lines=31> */
[----:B------:R0:W-:Y:S04]  /*f920*/  STL.128 [R1+0x2980], R72 ;  /* 0x0029804801007387 */ /* 0x0001e80000100c00 */
[----:B------:R-:W4:Y:S04]  /*f930*/  LDL.LU R120, [R1+0x2a00] ;  /* 0x002a000001787983 */ /* 0x000f280000300800 */
[----:B------:R1:W-:Y:S04]  /*f940*/  STL [R1+0x29fc], R118 ;  /* 0x0029fc7601007387 */ /* 0x0003e80000100800 */
[----:B------:R3:W-:Y:S04]  /*f950*/  STL [R1+0x29f8], R116 ;  /* 0x0029f87401007387 */ /* 0x0007e80000100800 */
[----:B0-----:R-:W4:Y:S04]  /*f960*/  LDL.LU.128 R72, [R1+0x2980] ;  /* 0x0029800001487983 */ /* 0x001f280000300c00 */
[----:B------:R-:W4:Y:S04]  /*f970*/  LDL.LU R187, [R1+0x558] ;  /* 0x0005580001bb7983 */ /* 0x000f280000300800 */
[----:B------:R0:W-:Y:S04]  /*f980*/  STL [R1+0x29f4], R114 ;  /* 0x0029f47201007387 */ /* 0x0001e80000100800 */
[----:B------:R4:W-:Y:S04]  /*f990*/  STL [R1+0x29f0], R112 ;  /* 0x0029f07001007387 */ /* 0x0009e80000100800 */
[----:B-1----:R-:W4:Y:S04]  /*f9a0*/  LDL.LU R118, [R1+0x29fc] ;  /* 0x0029fc0001767983 */ /* 0x002f280000300800 */
[----:B--2---:R1:W-:Y:S04]  /*f9b0*/  STL [R1+0x29ec], R110 ;  /* 0x0029ec6e01007387 */ /* 0x0043e80000100800 */
[----:B---3--:R2:W-:Y:S04]  /*f9c0*/  STL [R1+0x29e8], R108 ;  /* 0x0029e86c01007387 */ /* 0x0085e80000100800 */
[----:B------:R-:W3:Y:S04]  /*f9d0*/  LDL.LU R116, [R1+0x29f8] ;  /* 0x0029f80001747983 */ /* 0x000ee80000300800 */
[----:B0-----:R-:W3:Y:S04]  /*f9e0*/  LDL.LU R114, [R1+0x29f4] ;  /* 0x0029f40001727983 */ /* 0x001ee80000300800 */
[----:B----4-:R0:W-:Y:S04]  /*f9f0*/  STL [R1+0x29e4], R106 ;  /* 0x0029e46a01007387 */ /* 0x0101e80000100800 */
[----:B------:R4:W-:Y:S04]  /*fa00*/  STL [R1+0x29e0], R104 ;  /* 0x0029e06801007387 */ /* 0x0009e80000100800 */
[----:B------:R4:W-:Y:S04]  /*fa10*/  STL [R1+0x29dc], R102 ;  /* 0x0029dc6601007387 */ /* 0x0009e80000100800 */
[----:B------:R4:W-:Y:S04]  /*fa20*/  STL [R1+0x29d8], R100 ;  /* 0x0029d86401007387 */ /* 0x0009e80000100800 */
[----:B------:R-:W3:Y:S04]  /*fa30*/  LDL.LU R112, [R1+0x29f0] ;  /* 0x0029f00001707983 */ /* 0x000ee80000300800 */
[----:B-1----:R-:W3:Y:S04]  /*fa40*/  LDL.LU R110, [R1+0x29ec] ;  /* 0x0029ec00016e7983 */ /* 0x002ee80000300800 */
[----:B--2---:R-:W2:Y:S04]  /*fa50*/  LDL.LU R108, [R1+0x29e8] ;  /* 0x0029e800016c7983 */ /* 0x004ea80000300800 */
[----:B0-----:R-:W3:Y:S04]  /*fa60*/  LDL.LU R106, [R1+0x29e4] ;  /* 0x0029e400016a7983 */ /* 0x001ee80000300800 */
[----:B----4-:R-:W4:Y:S04]  /*fa70*/  LDL.LU R104, [R1+0x29e0] ;  /* 0x0029e00001687983 */ /* 0x010f280000300800 */
[----:B------:R-:W2:Y:S04]  /*fa80*/  LDL.LU R102, [R1+0x29dc] ;  /* 0x0029dc0001667983 */ /* 0x000ea80000300800 */
[----:B------:R-:W3:Y:S04]  /*fa90*/  LDL.LU R100, [R1+0x29d8] ;  /* 0x0029d80001647983 */ /* 0x000ee80000300800 */
[----:B------:R-:W-:Y:S04]  /*faa0*/  STL [R1+0x364], R198 ;  /* 0x000364c601007387 */ /* 0x000fe80000100800 */
[----:B------:R-:W-:Y:S04]  /*fab0*/  STL [R1+0x368], R200 ;  /* 0x000368c801007387 */ /* 0x000fe80000100800 */
[----:B------:R0:W-:Y:S04]  /*fac0*/  STL [R1+0x29d4], R98 ;  /* 0x0029d46201007387 */ /* 0x0001e80000100800 */
[----:B------:R1:W-:Y:S04]  /*fad0*/  STL [R1+0x29d0], R96 ;  /* 0x0029d06001007387 */ /* 0x0003e80000100800 */
[----:B------:R1:W-:Y:S04]  /*fae0*/  STL [R1+0x29cc], R94 ;  /* 0x0029cc5e01007387 */ /* 0x0003e80000100800 */
[----:B------:R1:W-:Y:S04]  /*faf0*/  STL [R1+0x29c8], R92 ;  /* 0x0029c85c01007387 */ /* 0x0003e80000100800 */
[----:B------:R1:W-:Y:S04]  /*fb00*/  STL [R1+0x29c4], R90 ;  /* 0x0029c45a01007387 */ /* 0x0003e80000100800 */
[----:B0-----:R-:W4:Y:S04]  /*fb10*/  LDL.LU R98, [R1+0x29d4] ;  /* 0x0029d40001627983 */ /* 0x001f280000300800 */
[----:B-1----:R-:W2:Y:S04]  /*fb20*/  LDL.LU R96, [R1+0x29d0] ;  /* 0x0029d00001607983 */ /* 0x002ea80000300800 */
[----:B------:R0:W-:Y:S04]  /*fb30*/  STL [R1+0x29c0], R88 ;  /* 0x0029c05801007387 */ /* 0x0001e80000100800 */
[----:B------:R-:W3:Y:S04]  /*fb40*/  LDL.LU R94, [R1+0x29cc] ;  /* 0x0029cc00015e7983 */ /* 0x000ee80000300800 */
[----:B------:R-:W4:Y:S04]  /*fb50*/  LDL.LU R92, [R1+0x29c8] ;  /* 0x0029c800015c7983 */ /* 0x000f280000300800 */
        /* <DEDUP_REMOVED lines=20> */
[----:B------:R-:W2:Y:S04]  /*fca0*/  LDL.LU R90, [R1+0x29c4] ;  /* 0x0029c400015a7983 */ /* 0x000ea80000300800 */
[----:B0-----:R-:W2:Y:S04]  /*fcb0*/  LDL.LU R88, [R1+0x29c0] ;  /* 0x0029c00001587983 */ /* 0x001ea80000300800 */
[----:B-1----:R-:W2:Y:S04]  /*fcc0*/  LDL.LU.128 R80, [R1+0x29a0] ;  /* 0x0029a00001507983 */ /* 0x002ea80000300c00 */
[----:B------:R-:W2:Y:S04]  /*fcd0*/  LDL.LU.128 R84, [R1+0x29b0] ;  /* 0x0029b00001547983 */ /* 0x000ea80000300c00 */
[----:B------:R-:W2:Y:S01]  /*fce0*/  LDL.LU.128 R76, [R1+0x2990] ;  /* 0x00299000014c7983 */ /* 0x000ea20000300c00 */
[----:B------:R-:W-:-:S03]  /*fcf0*/  IMAD.MOV.U32 R186, RZ, RZ, R68 ;  /* 0x000000ffffba7224 */ /* 0x000fc600078e0044 */
[----:B------:R0:W-:Y:S01]  /*fd00*/  STL.64 [R1+0x568], R70 ;  /* 0x0005684601007387 */ /* 0x0001e20000100a00 */
[----:B------:R-:W-:-:S03]  /*fd10*/  IMAD.MOV.U32 R89, RZ, RZ, R69 ;  /* 0x000000ffff597224 */ /* 0x000fc600078e0045 */
[----:B------:R-:W2:Y:S04]  /*fd20*/  LDL.LU.128 R64, [R1+0x2960] ;  /* 0x0029600001407983 */ /* 0x000ea80000300c00 */
[----:B------:R-:W2:Y:S04]  /*fd30*/  LDL.LU.128 R60, [R1+0x2950] ;  /* 0x00295000013c7983 */ /* 0x000ea80000300c00 */
[----:B0-----:R-:W2:Y:S04]  /*fd40*/  LDL.LU.128 R68, [R1+0x2970] ;  /* 0x0029700001447983 */ /* 0x001ea80000300c00 */
[----:B------:R-:W2:Y:S04]  /*fd50*/  LDL.LU.128 R56, [R1+0x2940] ;  /* 0x0029400001387983 */ /* 0x000ea80000300c00 */
        /* <DEDUP_REMOVED lines=8> */
[----:B------:R-:W2:Y:S04]  /*fde0*/  LDL.LU.64 R20, [R1+0x28b8] ;  /* 0x0028b80001147983 */ /* 0x000ea80000300a00 */
[----:B------:R-:W2:Y:S04]  /*fdf0*/  LDL.LU.64 R16, [R1+0x28b0] ;  /* 0x0028b00001107983 */ /* 0x000ea80000300a00 */
[----:B------:R-:W2:Y:S04]  /*fe00*/  LDL.LU R15, [R1+0x28a8] ;  /* 0x0028a800010f7983 */ /* 0x000ea80000300800 */
[----:B------:R-:W2:Y:S04]  /*fe10*/  LDL.LU.64 R12, [R1+0x28a0] ;  /* 0x0028a000010c7983 */ /* 0x000ea80000300a00 */
[----:B------:R-:W2:Y:S04]  /*fe20*/  LDL.LU.128 R8, [R1+0x2890] ;  /* 0x0028900001087983 */ /* 0x000ea80000300c00 */
[----:B------:R-:W2:Y:S04]  /*fe30*/  LDL.LU.128 R4, [R1+0x2880] ;  /* 0x0028800001047983 */ /* 0x000ea80000300c00 */
[----:B------:R-:W2:Y:S04]  /*fe40*/  LDL.LU R185, [R1+0x568] ;  /* 0x0005680001b97983 */ /* 0x000ea80000300800 */
[----:B------:R-:W2:Y:S04]  /*fe50*/  LDL.LU R91, [R1+0x56c] ;  /* 0x00056c00015b7983 */ /* 0x000ea80000300800 */
[----:B------:R-:W-:Y:S04]  /*fe60*/  STL [R1+0x287c], R130 ;  /* 0x00287c8201007387 */ /* 0x000fe80000100800 */
[----:B------:R-:W-:Y:S04]  /*fe70*/  STL [R1+0x2878], R128 ;  /* 0x0028788001007387 */ /* 0x000fe80000100800 */
[----:B------:R-:W-:Y:S04]  /*fe80*/  STL [R1+0x2874], R126 ;  /* 0x0028747e01007387 */ /* 0x000fe80000100800 */
[----:B------:R-:W-:Y:S04]  /*fe90*/  STL [R1+0x2870], R124 ;  /* 0x0028707c01007387 */ /* 0x000fe80000100800 */
[----:B------:R-:W-:Y:S04]  /*fea0*/  STL [R1+0x286c], R122 ;  /* 0x00286c7a01007387 */ /* 0x000fe80000100800 */
[----:B------:R-:W-:Y:S04]  /*feb0*/  STL [R1+0x2868], R120 ;  /* 0x0028687801007387 */ /* 0x000fe80000100800 */
[----:B------:R0:W-:Y:S04]  /*fec0*/  STL.128 [R1+0x27e0], R72 ;  /* 0x0027e04801007387 */ /* 0x0001e80000100c00 */
[----:B------:R-:W-:Y:S04]  /*fed0*/  STL [R1+0x378], R150 ;  /* 0x0003789601007387 */ /* 0x000fe80000100800 */
[----:B------:R-:W-:Y:S04]  /*fee0*/  STL [R1+0x37c], R184 ;  /* 0x00037cb801007387 */ /* 0x000fe80000100800 */
[----:B------:R-:W-:Y:S04]  /*fef0*/  STL [R1+0x384], R144 ;  /* 0x0003849001007387 */ /* 0x000fe80000100800 */
[----:B0-----:R-:W2:Y:S04]  /*ff00*/  LDL.128 R72, [R1+0x360] ;  /* 0x0003600001487983 */ /* 0x001ea80000100c00 */
[----:B------:R-:W-:Y:S04]  /*ff10*/  STL [R1+0x388], R146 ;  /* 0x0003889201007387 */ /* 0x000fe80000100800 */
[----:B------:R-:W-:Y:S04]  /*ff20*/  STL [R1+0x38c], R148 ;  /* 0x00038c9401007387 */ /* 0x000fe80000100800 */
[----:B------:R-:W-:Y:S04]  /*ff30*/  STL [R1+0x390], R138 ;  /* 0x0003908a01007387 */ /* 0x000fe80000100800 */
[----:B------:R-:W-:Y:S04]  /*ff40*/  STL [R1+0x394], R140 ;  /* 0x0003948c01007387 */ /* 0x000fe80000100800 */
[----:B------:R-:W-:Y:S04]  /*ff50*/  STL [R1+0x398], R142 ;  /* 0x0003988e01007387 */ /* 0x000fe80000100800 */
[----:B------:R-:W-:Y:S04]  /*ff60*/  STL [R1+0x39c], R132 ;  /* 0x00039c8401007387 */ /* 0x000fe80000100800 */
[----:B------:R-:W2:Y:S04]  /*ff70*/  LDL.LU R128, [R1+0x2878] ;  /* 0x0028780001807983 */ /* 0x000ea80000300800 */
[----:B------:R-:W2:Y:S04]  /*ff80*/  LDL.LU R126, [R1+0x2874] ;  /* 0x00287400017e7983 */ /* 0x000ea80000300800 */
[----:B------:R-:W2:Y:S04]  /*ff90*/  LDL.LU R124, [R1+0x2870] ;  /* 0x00287000017c7983 */ /* 0x000ea80000300800 */
[----:B------:R-:W2:Y:S04]  /*ffa0*/  LDL.LU R122, [R1+0x286c] ;  /* 0x00286c00017a7983 */ /* 0x000ea80000300800 */
[----:B------:R-:W2:Y:S04]  /*ffb0*/  LDL.LU R120, [R1+0x2868] ;  /* 0x0028680001787983 */ /* 0x000ea80000300800 */
[----:B------:R-:W-:Y:S04]  /*ffc0*/  STL [R1+0x3a0], R134 ;  /* 0x0003a08601007387 */ /* 0x000fe80000100800 */
[----:B------:R-:W-:Y:S04]  /*ffd0*/  STL [R1+0x3a4], R136 ;  /* 0x0003a48801007387 */ /* 0x000fe80000100800 */
[----:B------:R-:W2:Y:S04]  /*ffe0*/  LDL.LU R130, [R1+0x287c] ;  /* 0x00287c0001827983 */ /* 0x000ea80000300800 */
[----:B---3--:R0:W-:Y:S04]  /*fff0*/  STL [R1+0x2834], R94 ;  /* 0x0028345e01007387 */ /* 0x0081e80000100800 */
[----:B----4-:R1:W-:Y:S04]  /*10000*/  STL [R1+0x2830], R92 ;  /* 0x0028305c01007387 */ /* 0x0103e80000100800 */
[----:B0-----:R-:W3:Y:S04]  /*10010*/  LDL.LU R94, [R1+0x2834] ;  /* 0x00283400015e7983 */ /* 0x001ee80000300800 */
[----:B-1----:R-:W3:Y:S04]  /*10020*/  LDL.LU R92, [R1+0x2830] ;  /* 0x00283000015c7983 */ /* 0x002ee80000300800 */
[----:B--2---:R-:W-:Y:S04]  /*10030*/  STL.64 [R1+0x578], R74 ;  /* 0x0005784a01007387 */ /* 0x004fe80000100a00 */
[----:B------:R-:W3:Y:S01]  /*10040*/  LDL.LU R95, [R1+0x57c] ;  /* 0x00057c00015f7983 */ /* 0x000ee20000300800 */
[----:B------:R-:W-:-:S03]  /*10050*/  IMAD.MOV.U32 R93, RZ, RZ, R73 ;  /* 0x000000ffff5d7224 */ /* 0x000fc600078e0049 */
[----:B------:R0:W-:Y:S04]  /*10060*/  STL [R1+0x283c], R98 ;  /* 0x00283c6201007387 */ /* 0x0001e80000100800 */
[----:B------:R1:W-:Y:S04]  /*10070*/  STL [R1+0x2838], R96 ;  /* 0x0028386001007387 */ /* 0x0003e80000100800 */
[----:B------:R2:W-:Y:S04]  /*10080*/  STL [R1+0x2844], R102 ;  /* 0x0028446601007387 */ /* 0x0005e80000100800 */
[----:B0-----:R-:W4:Y:S04]  /*10090*/  LDL.LU R98, [R1+0x283c] ;  /* 0x00283c0001627983 */ /* 0x001f280000300800 */
[----:B-1----:R-:W4:Y:S04]  /*100a0*/  LDL.LU R96, [R1+0x2838] ;  /* 0x0028380001607983 */ /* 0x002f280000300800 */
[----:B------:R0:W-:Y:S04]  /*100b0*/  STL [R1+0x2840], R100 ;  /* 0x0028406401007387 */ /* 0x0001e80000100800 */
[----:B--2---:R-:W2:Y:S01]  /*100c0*/  LDL.LU R102, [R1+0x2844] ;  /* 0x0028440001667983 */ /* 0x004ea20000300800 */
[----:B------:R-:W-:-:S03]  /*100d0*/  IMAD.MOV.U32 R184, RZ, RZ, R72 ;  /* 0x000000ffffb87224 */ /* 0x000fc600078e0048 */
[----:B------:R1:W-:Y:S04]  /*100e0*/  STL [R1+0x2850], R108 ;  /* 0x0028506c01007387 */ /* 0x0003e80000100800 */
[----:B0-----:R-:W2:Y:S04]  /*100f0*/  LDL.LU R100, [R1+0x2840] ;  /* 0x0028400001647983 */ /* 0x001ea80000300800 */
        /* <DEDUP_REMOVED lines=25> */
[----:B-1----:R-:W2:Y:S04]  /*10290*/  LDL.LU R108, [R1+0x2850] ;  /* 0x00285000016c7983 */ /* 0x002ea80000300800 */
[----:B0-----:R-:W2:Y:S04]  /*102a0*/  LDL.LU R110, [R1+0x2854] ;  /* 0x00285400016e7983 */ /* 0x001ea80000300800 */
[----:B------:R-:W2:Y:S04]  /*102b0*/  LDL.LU R106, [R1+0x284c] ;  /* 0x00284c00016a7983 */ /* 0x000ea80000300800 */
[----:B------:R-:W2:Y:S04]  /*102c0*/  LDL.LU R104, [R1+0x2848] ;  /* 0x0028480001687983 */ /* 0x000ea80000300800 */
        /* <DEDUP_REMOVED lines=23> */
[----:B------:R0:W-:Y:S04]  /*10440*/  STL [R1+0x2858], R112 ;  /* 0x0028587001007387 */ /* 0x0001e80000100800 */
[----:B------:R1:W-:Y:S04]  /*10450*/  STL [R1+0x2864], R118 ;  /* 0x0028647601007387 */ /* 0x0003e80000100800 */
[----:B------:R1:W-:Y:S04]  /*10460*/  STL [R1+0x2860], R116 ;  /* 0x0028607401007387 */ /* 0x0003e80000100800 */
[----:B0-----:R-:W2:Y:S04]  /*10470*/  LDL.LU R112, [R1+0x2858] ;  /* 0x0028580001707983 */ /* 0x001ea80000300800 */
[----:B------:R0:W-:Y:S04]  /*10480*/  STL [R1+0x285c], R114 ;  /* 0x00285c7201007387 */ /* 0x0001e80000100800 */
[----:B-1----:R-:W2:Y:S04]  /*10490*/  LDL.LU R118, [R1+0x2864] ;  /* 0x0028640001767983 */ /* 0x002ea80000300800 */
[----:B------:R-:W2:Y:S04]  /*104a0*/  LDL.LU R116, [R1+0x2860] ;  /* 0x0028600001747983 */ /* 0x000ea80000300800 */
[----:B0-----:R-:W2:Y:S04]  /*104b0*/  LDL.LU R114, [R1+0x285c] ;  /* 0x00285c0001727983 */ /* 0x001ea80000300800 */
[----:B------:R-:W-:Y:S04]  /*104c0*/  STL [R1+0x3a8], R126 ;  /* 0x0003a87e01007387 */ /* 0x000fe80000100800 */
[----:B------:R-:W-:Y:S04]  /*104d0*/  STL [R1+0x3ac], R128 ;  /* 0x0003ac8001007387 */ /* 0x000fe80000100800 */
[----:B------:R0:W-:Y:S04]  /*104e0*/  STL [R1+0x26d8], R124 ;  /* 0x0026d87c01007387 */ /* 0x0001e80000100800 */
[----:B------:R1:W-:Y:S04]  /*104f0*/  STL [R1+0x26d4], R122 ;  /* 0x0026d47a01007387 */ /* 0x0003e80000100800 */
[----:B------:R1:W-:Y:S04]  /*10500*/  STL [R1+0x26d0], R120 ;  /* 0x0026d07801007387 */ /* 0x0003e80000100800 */
[----:B---3--:R3:W-:Y:S04]  /*10510*/  STL.128 [R1+0x2690], R92 ;  /* 0x0026905c01007387 */ /* 0x0087e80000100c00 */
[----:B0-----:R-:W2:Y:S04]  /*10520*/  LDL.LU R124, [R1+0x26d8] ;  /* 0x0026d800017c7983 */ /* 0x001ea80000300800 */
[----:B-1----:R-:W2:Y:S04]  /*10530*/  LDL.LU R122, [R1+0x26d4] ;  /* 0x0026d400017a7983 */ /* 0x002ea80000300800 */
[----:B------:R-:W2:Y:S04]  /*10540*/  LDL.LU R120, [R1+0x26d0] ;  /* 0x0026d00001787983 */ /* 0x000ea80000300800 */
[----:B---3--:R-:W3:Y:S04]  /*10550*/  LDL.128 R92, [R1+0x370] ;  /* 0x00037000015c7983 */ /* 0x008ee80000100c00 */
[----:B----4-:R0:W-:Y:S04]  /*10560*/  STL [R1+0x26a4], R98 ;  /* 0x0026a46201007387 */ /* 0x0101e80000100800 */
[----:B------:R1:W-:Y:S04]  /*10570*/  STL [R1+0x26a0], R96 ;  /* 0x0026a06001007387 */ /* 0x0003e80000100800 */
[----:B------:R-:W4:Y:S04]  /*10580*/  LDL.LU R151, [R1+0x578] ;  /* 0x0005780001977983 */ /* 0x000f280000300800 */
[----:B0-----:R-:W4:Y:S04]  /*10590*/  LDL.LU R98, [R1+0x26a4] ;  /* 0x0026a40001627983 */ /* 0x001f280000300800 */
[----:B-1----:R-:W4:Y:S04]  /*105a0*/  LDL.LU R96, [R1+0x26a0] ;  /* 0x0026a00001607983 */ /* 0x002f280000300800 */
[----:B---3--:R-:W-:Y:S04]  /*105b0*/  STL.64 [R1+0x588], R94 ;  /* 0x0005885e01007387 */ /* 0x008fe80000100a00 */
[----:B------:R-:W4:Y:S01]  /*105c0*/  LDL.LU R99, [R1+0x58c] ;  /* 0x00058c0001637983 */ /* 0x000f220000300800 */
[----:B------:R-:W-:-:S03]  /*105d0*/  IMAD.MOV.U32 R97, RZ, RZ, R93 ;  /* 0x000000ffff617224 */ /* 0x000fc600078e005d */
[----:B--2---:R0:W-:Y:S04]  /*105e0*/  STL [R1+0x26ac], R102 ;  /* 0x0026ac6601007387 */ /* 0x0041e80000100800 */
[----:B------:R1:W-:Y:S01]  /*105f0*/  STL [R1+0x26a8], R100 ;  /* 0x0026a86401007387 */ /* 0x0003e20000100800 */
[----:B------:R-:W-:-:S03]  /*10600*/  IMAD.MOV.U32 R150, RZ, RZ, R92 ;  /* 0x000000ffff967224 */ /* 0x000fc600078e005c */
[----:B------:R2:W-:Y:S04]  /*10610*/  STL [R1+0x26b8], R108 ;  /* 0x0026b86c01007387 */ /* 0x0005e80000100800 */
[----:B0-----:R-:W3:Y:S04]  /*10620*/  LDL.LU R102, [R1+0x26ac] ;  /* 0x0026ac0001667983 */ /* 0x001ee80000300800 */
[----:B-1----:R-:W3:Y:S04]  /*10630*/  LDL.LU R100, [R1+0x26a8] ;  /* 0x0026a80001647983 */ /* 0x002ee80000300800 */
        /* <DEDUP_REMOVED lines=26> */
[----:B--2---:R-:W2:Y:S04]  /*107e0*/  LDL.LU R108, [R1+0x26b8] ;  /* 0x0026b800016c7983 */ /* 0x004ea80000300800 */
[----:B0-----:R-:W2:Y:S04]  /*107f0*/  LDL.LU R110, [R1+0x26bc] ;  /* 0x0026bc00016e7983 */ /* 0x001ea80000300800 */
[----:B-1----:R-:W2:Y:S04]  /*10800*/  LDL.LU R106, [R1+0x26b4] ;  /* 0x0026b400016a7983 */ /* 0x002ea80000300800 */
        /* <DEDUP_REMOVED lines=33> */
[----:B------:R-:W2:Y:S04]  /*10a20*/  LDL.LU R149, [R1+0x588] ;  /* 0x0005880001957983 */ /* 0x000ea80000300800 */
[----:B----4-:R0:W-:Y:S04]  /*10a30*/  STL.128 [R1+0x2500], R96 ;  /* 0x0025006001007387 */ /* 0x0101e80000100c00 */
[----:B0-----:R-:W4:Y:S04]  /*10a40*/  LDL.128 R96, [R1+0x380] ;  /* 0x0003800001607983 */ /* 0x001f280000100c00 */
[----:B---3--:R0:W-:Y:S04]  /*10a50*/  STL [R1+0x2514], R102 ;  /* 0x0025146601007387 */ /* 0x0081e80000100800 */
[----:B------:R1:W-:Y:S04]  /*10a60*/  STL [R1+0x2510], R100 ;  /* 0x0025106401007387 */ /* 0x0003e80000100800 */
[----:B0-----:R-:W3:Y:S04]  /*10a70*/  LDL.LU R102, [R1+0x2514] ;  /* 0x0025140001667983 */ /* 0x001ee80000300800 */
[----:B-1----:R-:W3:Y:S01]  /*10a80*/  LDL.LU R100, [R1+0x2510] ;  /* 0x0025100001647983 */ /* 0x002ee20000300800 */
[----:B----4-:R-:W-:-:S03]  /*10a90*/  IMAD.MOV.U32 R148, RZ, RZ, R96 ;  /* 0x000000ffff947224 */ /* 0x010fc600078e0060 */
[----:B------:R0:W-:Y:S01]  /*10aa0*/  STL.64 [R1+0x598], R98 ;  /* 0x0005986201007387 */ /* 0x0001e20000100a00 */
[----:B------:R-:W-:-:S03]  /*10ab0*/  IMAD.MOV.U32 R101, RZ, RZ, R97 ;  /* 0x000000ffff657224 */ /* 0x000fc600078e0061 */
[----:B------:R-:W3:Y:S04]  /*10ac0*/  LDL.LU R103, [R1+0x59c] ;  /* 0x00059c0001677983 */ /* 0x000ee80000300800 */
[----:B--2---:R1:W-:Y:S04]  /*10ad0*/  STL [R1+0x2520], R108 ;  /* 0x0025206c01007387 */ /* 0x0043e80000100800 */
[----:B0-----:R-:W2:Y:S04]  /*10ae0*/  LDL.LU.128 R96, [R1+0x2500] ;  /* 0x0025000001607983 */ /* 0x001ea80000300c00 */
        /* <DEDUP_REMOVED lines=29> */
[----:B----4-:R-:W4:Y:S04]  /*10cc0*/  LDL.LU R106, [R1+0x251c] ;  /* 0x00251c00016a7983 */ /* 0x010f280000300800 */
[----:B------:R-:W4:Y:S04]  /*10cd0*/  LDL.LU R104, [R1+0x2518] ;  /* 0x0025180001687983 */ /* 0x000f280000300800 */
        /* <DEDUP_REMOVED lines=24> */
[----:B------:R0:W-:Y:S04]  /*10e60*/  STL [R1+0x2528], R112 ;  /* 0x0025287001007387 */ /* 0x0001e80000100800 */
[----:B------:R1:W-:Y:S04]  /*10e70*/  STL [R1+0x2534], R118 ;  /* 0x0025347601007387 */ /* 0x0003e80000100800 */
[----:B------:R1:W-:Y:S04]  /*10e80*/  STL [R1+0x2530], R116 ;  /* 0x0025307401007387 */ /* 0x0003e80000100800 */
[----:B0-----:R-:W4:Y:S04]  /*10e90*/  LDL.LU R112, [R1+0x2528] ;  /* 0x0025280001707983 */ /* 0x001f280000300800 */
[----:B------:R0:W-:Y:S04]  /*10ea0*/  STL [R1+0x252c], R114 ;  /* 0x00252c7201007387 */ /* 0x0001e80000100800 */
[----:B-1----:R-:W4:Y:S04]  /*10eb0*/  LDL.LU R118, [R1+0x2534] ;  /* 0x0025340001767983 */ /* 0x002f280000300800 */
[----:B------:R-:W4:Y:S04]  /*10ec0*/  LDL.LU R116, [R1+0x2530] ;  /* 0x0025300001747983 */ /* 0x000f280000300800 */
[----:B0-----:R-:W4:Y:S04]  /*10ed0*/  LDL.LU R114, [R1+0x252c] ;  /* 0x00252c0001727983 */ /* 0x001f280000300800 */
[----:B------:R-:W4:Y:S04]  /*10ee0*/  LDL.LU R147, [R1+0x598] ;  /* 0x0005980001937983 */ /* 0x000f280000300800 */
[----:B---3--:R0:W-:Y:S04]  /*10ef0*/  STL.128 [R1+0x2370], R100 ;  /* 0x0023706401007387 */ /* 0x0081e80000100c00 */
[----:B--2---:R1:W-:Y:S04]  /*10f00*/  STL.128 [R1+0x2360], R96 ;  /* 0x0023606001007387 */ /* 0x0043e80000100c00 */
[----:B0-----:R-:W2:Y:S04]  /*10f10*/  LDL.LU.128 R100, [R1+0x2370] ;  /* 0x0023700001647983 */ /* 0x001ea80000300c00 */
[----:B-1----:R-:W3:Y:S04]  /*10f20*/  LDL.128 R96, [R1+0x390] ;  /* 0x0003900001607983 */ /* 0x002ee80000100c00 */
[----:B------:R0:W-:Y:S04]  /*10f30*/  STL [R1+0x2388], R108 ;  /* 0x0023886c01007387 */ /* 0x0001e80000100800 */
[----:B------:R1:W-:Y:S04]  /*10f40*/  STL [R1+0x238c], R110 ;  /* 0x00238c6e01007387 */ /* 0x0003e80000100800 */
[----:B----4-:R4:W-:Y:S04]  /*10f50*/  STL [R1+0x2384], R106 ;  /* 0x0023846a01007387 */ /* 0x0109e80000100800 */
        /* <DEDUP_REMOVED lines=21> */
[----:B------:R-:W-:Y:S04]  /*110b0*/  STL [R1+0x2228], R15 ;  /* 0x0022280f01007387 */ /* 0x000fe80000100800 */
[----:B------:R-:W-:Y:S04]  /*110c0*/  STL.64 [R1+0x2220], R12 ;  /* 0x0022200c01007387 */ /* 0x000fe80000100a00 */
[----:B------:R-:W-:Y:S04]  /*110d0*/  STL.128 [R1+0x2210], R8 ;  /* 0x0022100801007387 */ /* 0x000fe80000100c00 */
[----:B------:R-:W-:Y:S04]  /*110e0*/  STL.128 [R1+0x2200], R4 ;  /* 0x0022000401007387 */ /* 0x000fe80000100c00 */
[----:B0-----:R-:W3:Y:S04]  /*110f0*/  LDL.LU R108, [R1+0x2388] ;  /* 0x00238800016c7983 */ /* 0x001ee80000300800 */
[----:B-1----:R-:W3:Y:S04]  /*11100*/  LDL.LU R110, [R1+0x238c] ;  /* 0x00238c00016e7983 */ /* 0x002ee80000300800 */
        /* <DEDUP_REMOVED lines=19> */
[----:B--2---:R-:W-:Y:S04]  /*11240*/  STL.128 [R1+0x21e0], R100 ;  /* 0x0021e06401007387 */ /* 0x004fe80000100c00 */
[----:B------:R-:W2:Y:S01]  /*11250*/  LDL.LU.128 R24, [R1+0x2240] ;  /* 0x0022400001187983 */ /* 0x000ea20000300c00 */
[----:B---3--:R-:W-:-:S03]  /*11260*/  IMAD.MOV.U32 R146, RZ, RZ, R96 ;  /* 0x000000ffff927224 */ /* 0x008fc600078e0060 */
[----:B------:R0:W-:Y:S01]  /*11270*/  STL.64 [R1+0x5a8], R98 ;  /* 0x0005a86201007387 */ /* 0x0001e20000100a00 */
[----:B------:R-:W-:-:S03]  /*11280*/  IMAD.MOV.U32 R105, RZ, RZ, R97 ;  /* 0x000000ffff697224 */ /* 0x000fc600078e0061 */
[----:B------:R-:W3:Y:S04]  /*11290*/  LDL.LU.64 R20, [R1+0x2238] ;  /* 0x0022380001147983 */ /* 0x000ee80000300a00 */
[----:B------:R-:W3:Y:S04]  /*112a0*/  LDL.LU.64 R16, [R1+0x2230] ;  /* 0x0022300001107983 */ /* 0x000ee80000300a00 */
[----:B0-----:R-:W3:Y:S04]  /*112b0*/  LDL.LU.128 R96, [R1+0x2360] ;  /* 0x0023600001607983 */ /* 0x001ee80000300c00 */
[----:B------:R-:W3:Y:S04]  /*112c0*/  LDL.LU R15, [R1+0x2228] ;  /* 0x00222800010f7983 */ /* 0x000ee80000300800 */
[----:B------:R-:W3:Y:S04]  /*112d0*/  LDL.LU.64 R12, [R1+0x2220] ;  /* 0x00222000010c7983 */ /* 0x000ee80000300a00 */
[----:B------:R-:W3:Y:S04]  /*112e0*/  LDL.LU.128 R8, [R1+0x2210] ;  /* 0x0022100001087983 */ /* 0x000ee80000300c00 */
[----:B------:R-:W3:Y:S04]  /*112f0*/  LDL.LU.128 R4, [R1+0x2200] ;  /* 0x0022000001047983 */ /* 0x000ee80000300c00 */
[----:B------:R-:W3:Y:S04]  /*11300*/  LDL.LU R107, [R1+0x5ac] ;  /* 0x0005ac00016b7983 */ /* 0x000ee80000300800 */
[----:B------:R-:W3:Y:S04]  /*11310*/  LDL.128 R100, [R1+0x3a0] ;  /* 0x0003a00001647983 */ /* 0x000ee80000100c00 */
[----:B------:R0:W-:Y:S04]  /*11320*/  STL [R1+0x2390], R112 ;  /* 0x0023907001007387 */ /* 0x0001e80000100800 */
[----:B------:R-:W3:Y:S04]  /*11330*/  LDL.LU R145, [R1+0x5a8] ;  /* 0x0005a80001917983 */ /* 0x000ee80000300800 */
[----:B------:R-:W-:Y:S04]  /*11340*/  STL.64 [R1+0x2060], R234 ;  /* 0x002060ea01007387 */ /* 0x000fe80000100a00 */
[----:B0-----:R-:W3:Y:S04]  /*11350*/  LDL.LU R112, [R1+0x2390] ;  /* 0x0023900001707983 */ /* 0x001ee80000300800 */
        /* <DEDUP_REMOVED lines=13> */
[----:B----4-:R0:W-:Y:S04]  /*11430*/  STL.128 [R1+0x21c0], R92 ;  /* 0x0021c05c01007387 */ /* 0x0101e80000100c00 */
[----:B------:R1:W-:Y:S04]  /*11440*/  STL.128 [R1+0x21b0], R88 ;  /* 0x0021b05801007387 */ /* 0x0003e80000100c00 */
        /* <DEDUP_REMOVED lines=15> */
[----:B0-----:R-:W3:Y:S04]  /*11540*/  LDL.LU.128 R92, [R1+0x21c0] ;  /* 0x0021c000015c7983 */ /* 0x001ee80000300c00 */
[----:B--2---:R-:W-:Y:S04]  /*11550*/  STL.128 [R1+0x20b0], R24 ;  /* 0x0020b01801007387 */ /* 0x004fe80000100c00 */
[----:B-1----:R-:W2:Y:S04]  /*11560*/  LDL.LU.128 R88, [R1+0x21b0] ;  /* 0x0021b00001587983 */ /* 0x002ea80000300c00 */
[----:B----4-:R-:W4:Y:S04]  /*11570*/  LDL.LU.128 R84, [R1+0x21a0] ;  /* 0x0021a00001547983 */ /* 0x010f280000300c00 */
[----:B---3--:R-:W-:Y:S04]  /*11580*/  STL.64 [R1+0x20a8], R20 ;  /* 0x0020a81401007387 */ /* 0x008fe80000100a00 */
[----:B------:R-:W-:Y:S04]  /*11590*/  STL.64 [R1+0x20a0], R16 ;  /* 0x0020a01001007387 */ /* 0x000fe80000100a00 */
[----:B------:R0:W-:Y:S04]  /*115a0*/  STL.128 [R1+0x21d0], R96 ;  /* 0x0021d06001007387 */ /* 0x0001e80000100c00 */
[----:B------:R-:W-:Y:S04]  /*115b0*/  STL [R1+0x2098], R15 ;  /* 0x0020980f01007387 */ /* 0x000fe80000100800 */
[----:B------:R-:W-:Y:S04]  /*115c0*/  STL.64 [R1+0x2090], R12 ;  /* 0x0020900c01007387 */ /* 0x000fe80000100a00 */
[----:B------:R-:W-:Y:S04]  /*115d0*/  STL.128 [R1+0x2080], R8 ;  /* 0x0020800801007387 */ /* 0x000fe80000100c00 */
[----:B------:R-:W-:Y:S04]  /*115e0*/  STL.128 [R1+0x2070], R4 ;  /* 0x0020700401007387 */ /* 0x000fe80000100c00 */
[----:B------:R1:W-:Y:S01]  /*115f0*/  STL.128 [R1+0x21f0], R104 ;  /* 0x0021f06801007387 */ /* 0x0003e20000100c00 */
[----:B------:R-:W-:-:S03]  /*11600*/  IMAD.MOV.U32 R108, RZ, RZ, R100 ;  /* 0x000000ffff6c7224 */ /* 0x000fc600078e0064 */
[----:B------:R-:W-:Y:S04]  /*11610*/  STL [R1+0x5b4], R101 ;  /* 0x0005b46501007387 */ /* 0x000fe80000100800 */
[----:B------:R3:W-:Y:S04]  /*11620*/  STL.64 [R1+0x5b8], R102 ;  /* 0x0005b86601007387 */ /* 0x0007e80000100a00 */
[----:B0-----:R-:W2:Y:S04]  /*11630*/  LDL.LU.128 R96, [R1+0x21d0] ;  /* 0x0021d00001607983 */ /* 0x001ea80000300c00 */
[----:B-1----:R-:W4:Y:S04]  /*11640*/  LDL.LU.128 R104, [R1+0x21f0] ;  /* 0x0021f00001687983 */ /* 0x002f280000300c00 */
[----:B---3--:R-:W3:Y:S04]  /*11650*/  LDL.LU.128 R100, [R1+0x21e0] ;  /* 0x0021e00001647983 */ /* 0x008ee80000300c00 */
        /* <DEDUP_REMOVED lines=23> */
[----:B------:R-:W2:Y:S04]  /*117d0*/  LDL.LU R111, [R1+0x5bc] ;  /* 0x0005bc00016f7983 */ /* 0x000ea80000300800 */
[----:B------:R-:W-:Y:S04]  /*117e0*/  STL [R1+0x203c], R217 ;  /* 0x00203cd901007387 */ /* 0x000fe80000100800 */
[----:B------:R0:W-:Y:S04]  /*117f0*/  STL.64 [R1+0x2010], R194 ;  /* 0x002010c201007387 */ /* 0x0001e80000100a00 */
[----:B------:R-:W-:Y:S04]  /*11800*/  STL [R1+0x2020], R199 ;  /* 0x002020c701007387 */ /* 0x000fe80000100800 */
[----:B------:R1:W-:Y:S04]  /*11810*/  STL.64 [R1+0x2018], R196 ;  /* 0x002018c401007387 */ /* 0x0003e80000100a00 */
[----:B0-----:R-:W4:Y:S04]  /*11820*/  LDL.LU.64 R194, [R1+0x2010] ;  /* 0x0020100001c27983 */ /* 0x001f280000300a00 */
[----:B------:R-:W-:Y:S04]  /*11830*/  STL [R1+0x3d4], R112 ;  /* 0x0003d47001007387 */ /* 0x000fe80000100800 */
[----:B-1----:R-:W3:Y:S04]  /*11840*/  LDL.128 R196, [R1+0x3b0] ;  /* 0x0003b00001c47983 */ /* 0x002ee80000100c00 */
[----:B------:R0:W-:Y:S04]  /*11850*/  STL.128 [R1+0x2000], R188 ;  /* 0x002000bc01007387 */ /* 0x0001e80000100c00 */
[----:B------:R-:W-:Y:S04]  /*11860*/  STL [R1+0x3c0], R114 ;  /* 0x0003c07201007387 */ /* 0x000fe80000100800 */
[----:B------:R-:W-:Y:S04]  /*11870*/  STL [R1+0x3c4], R116 ;  /* 0x0003c47401007387 */ /* 0x000fe80000100800 */
[----:B------:R-:W-:Y:S04]  /*11880*/  STL [R1+0x3c8], R118 ;  /* 0x0003c87601007387 */ /* 0x000fe80000100800 */
[----:B0-----:R-:W2:Y:S04]  /*11890*/  LDL.LU.128 R188, [R1+0x2000] ;  /* 0x0020000001bc7983 */ /* 0x001ea80000300c00 */
[----:B------:R-:W2:Y:S04]  /*118a0*/  LDL.LU R219, [R1+0x2040] ;  /* 0x0020400001db7983 */ /* 0x000ea80000300800 */
[----:B------:R-:W2:Y:S04]  /*118b0*/  LDL.LU R217, [R1+0x203c] ;  /* 0x00203c0001d97983 */ /* 0x000ea80000300800 */
[----:B------:R-:W2:Y:S04]  /*118c0*/  LDL.LU R223, [R1+0x2048] ;  /* 0x0020480001df7983 */ /* 0x000ea80000300800 */
[----:B------:R-:W2:Y:S04]  /*118d0*/  LDL.LU R221, [R1+0x2044] ;  /* 0x0020440001dd7983 */ /* 0x000ea80000300800 */
[----:B------:R-:W2:Y:S04]  /*118e0*/  LDL.LU R231, [R1+0x2058] ;  /* 0x0020580001e77983 */ /* 0x000ea80000300800 */
[----:B------:R-:W2:Y:S04]  /*118f0*/  LDL.LU R229, [R1+0x2054] ;  /* 0x0020540001e57983 */ /* 0x000ea80000300800 */
[----:B------:R-:W2:Y:S04]  /*11900*/  LDL.LU R227, [R1+0x2050] ;  /* 0x0020500001e37983 */ /* 0x000ea80000300800 */
[----:B------:R-:W2:Y:S04]  /*11910*/  LDL.LU R225, [R1+0x204c] ;  /* 0x00204c0001e17983 */ /* 0x000ea80000300800 */
[----:B------:R-:W2:Y:S04]  /*11920*/  LDL.LU.64 R234, [R1+0x2060] ;  /* 0x0020600001ea7983 */ /* 0x000ea80000300a00 */
[----:B------:R-:W2:Y:S04]  /*11930*/  LDL.LU R182, [R1+0x19e4] ;  /* 0x0019e40001b67983 */ /* 0x000ea80000300800 */
[----:B------:R-:W2:Y:S04]  /*11940*/  LDL.LU R232, [R1+0x19e0] ;  /* 0x0019e00001e87983 */ /* 0x000ea80000300800 */
[----:B----4-:R0:W-:Y:S04]  /*11950*/  STL.64 [R1+0x1ef0], R194 ;  /* 0x001ef0c201007387 */ /* 0x0101e80000100a00 */
[----:B---3--:R1:W-:Y:S01]  /*11960*/  STL [R1+0x5c4], R197 ;  /* 0x0005c4c501007387 */ /* 0x0083e20000100800 */
[----:B------:R-:W-:-:S03]  /*11970*/  IMAD.MOV.U32 R112, RZ, RZ, R196 ;  /* 0x000000ffff707224 */ /* 0x000fc600078e00c4 */
[----:B0-----:R-:W3:Y:S04]  /*11980*/  LDL.LU.64 R194, [R1+0x1ef0] ;  /* 0x001ef00001c27983 */ /* 0x001ee80000300a00 */
[----:B------:R0:W-:Y:S04]  /*11990*/  STL.64 [R1+0x5c8], R198 ;  /* 0x0005c8c601007387 */ /* 0x0001e80000100a00 */
[----:B-1----:R-:W4:Y:S04]  /*119a0*/  LDL.LU.64 R196, [R1+0x2018] ;  /* 0x0020180001c47983 */ /* 0x002f280000300a00 */
[----:B------:R-:W-:Y:S04]  /*119b0*/  STL [R1+0x3d8], R102 ;  /* 0x0003d86601007387 */ /* 0x000fe80000100800 */
[----:B0-----:R-:W4:Y:S04]  /*119c0*/  LDL.LU R199, [R1+0x2020] ;  /* 0x0020200001c77983 */ /* 0x001f280000300800 */
[----:B------:R-:W-:Y:S04]  /*119d0*/  STL [R1+0x3dc], R104 ;  /* 0x0003dc6801007387 */ /* 0x000fe80000100800 */
[----:B--2---:R0:W-:Y:S04]  /*119e0*/  STL.128 [R1+0x1ee0], R188 ;  /* 0x001ee0bc01007387 */ /* 0x0041e80000100c00 */
[----:B------:R-:W2:Y:S04]  /*119f0*/  LDL.LU R113, [R1+0x5c4] ;  /* 0x0005c40001717983 */ /* 0x000ea80000300800 */
[----:B------:R-:W2:Y:S04]  /*11a00*/  LDL.LU R114, [R1+0x5c8] ;  /* 0x0005c80001727983 */ /* 0x000ea80000300800 */
[----:B------:R-:W2:Y:S04]  /*11a10*/  LDL.LU R115, [R1+0x5cc] ;  /* 0x0005cc0001737983 */ /* 0x000ea80000300800 */
[----:B0-----:R-:W2:Y:S04]  /*11a20*/  LDL.LU.128 R188, [R1+0x1ee0] ;  /* 0x001ee00001bc7983 */ /* 0x001ea80000300c00 */
[----:B---3--:R0:W-:Y:S04]  /*11a30*/  STL.64 [R1+0x1dc0], R194 ;  /* 0x001dc0c201007387 */ /* 0x0081e80000100a00 */
[----:B----4-:R-:W-:Y:S04]  /*11a40*/  STL.64 [R1+0x1ef8], R196 ;  /* 0x001ef8c401007387 */ /* 0x010fe80000100a00 */
[----:B0-----:R-:W3:Y:S04]  /*11a50*/  LDL.128 R192, [R1+0x3d0] ;  /* 0x0003d00001c07983 */ /* 0x001ee80000100c00 */
[----:B------:R0:W-:Y:S04]  /*11a60*/  STL [R1+0x1f00], R199 ;  /* 0x001f00c701007387 */ /* 0x0001e80000100800 */
[----:B0-----:R-:W4:Y:S04]  /*11a70*/  LDL.128 R196, [R1+0x3c0] ;  /* 0x0003c00001c47983 */ /* 0x001f280000100c00 */
[----:B------:R0:W-:Y:S04]  /*11a80*/  STL [R1+0x2030], R211 ;  /* 0x002030d301007387 */ /* 0x0001e80000100800 */
[----:B------:R1:W-:Y:S04]  /*11a90*/  STL [R1+0x202c], R205 ;  /* 0x00202ccd01007387 */ /* 0x0003e80000100800 */
[----:B------:R2:W-:Y:S04]  /*11aa0*/  STL [R1+0x2028], R203 ;  /* 0x002028cb01007387 */ /* 0x0005e80000100800 */
[----:B------:R2:W-:Y:S04]  /*11ab0*/  STL [R1+0x2024], R201 ;  /* 0x002024c901007387 */ /* 0x0005e80000100800 */
[----:B------:R2:W-:Y:S04]  /*11ac0*/  STL.128 [R1+0x1ff0], R184 ;  /* 0x001ff0b801007387 */ /* 0x0005e80000100c00 */
        /* <DEDUP_REMOVED lines=10> */
[----:B------:R2:W-:Y:S04]  /*11b70*/  STL [R1+0x1f50], R145 ;  /* 0x001f509101007387 */ /* 0x0005e80000100800 */
[----:B------:R2:W-:Y:S04]  /*11b80*/  STL.128 [R1+0x1f40], R108 ;  /* 0x001f406c01007387 */ /* 0x0005e80000100c00 */
[----:B0-----:R-:W4:Y:S04]  /*11b90*/  LDL.LU R211, [R1+0x2030] ;  /* 0x0020300001d37983 */ /* 0x001f280000300800 */
[----:B-1----:R-:W4:Y:S04]  /*11ba0*/  LDL.LU R205, [R1+0x202c] ;  /* 0x00202c0001cd7983 */ /* 0x002f280000300800 */
[----:B--2---:R-:W2:Y:S04]  /*11bb0*/  LDL.LU R203, [R1+0x2028] ;  /* 0x0020280001cb7983 */ /* 0x004ea80000300800 */
[----:B------:R-:W2:Y:S04]  /*11bc0*/  LDL.LU R201, [R1+0x2024] ;  /* 0x0020240001c97983 */ /* 0x000ea80000300800 */
[----:B------:R-:W2:Y:S04]  /*11bd0*/  LDL.LU.128 R184, [R1+0x1ff0] ;  /* 0x001ff00001b87983 */ /* 0x000ea80000300c00 */
        /* <DEDUP_REMOVED lines=10> */
[----:B------:R-:W2:Y:S04]  /*11c80*/  LDL.LU R145, [R1+0x1f50] ;  /* 0x001f500001917983 */ /* 0x000ea80000300800 */
[----:B------:R-:W2:Y:S04]  /*11c90*/  LDL.LU.128 R108, [R1+0x1f40] ;  /* 0x001f4000016c7983 */ /* 0x000ea80000300c00 */
[----:B------:R0:W-:Y:S04]  /*11ca0*/  STL.128 [R1+0x1db0], R188 ;  /* 0x001db0bc01007387 */ /* 0x0001e80000100c00 */
[----:B------:R1:W-:Y:S04]  /*11cb0*/  STL.128 [R1+0x1e20], R112 ;  /* 0x001e207001007387 */ /* 0x0003e80000100c00 */
[----:B0-----:R-:W2:Y:S04]  /*11cc0*/  LDL.LU.128 R188, [R1+0x1db0] ;  /* 0x001db00001bc7983 */ /* 0x001ea80000300c00 */
[----:B-1----:R-:W2:Y:S04]  /*11cd0*/  LDL.LU.128 R112, [R1+0x1e20] ;  /* 0x001e200001707983 */ /* 0x002ea80000300c00 */
[----:B---3--:R0:W-:Y:S01]  /*11ce0*/  STL.64 [R1+0x5e8], R194 ;  /* 0x0005e8c201007387 */ /* 0x0081e20000100a00 */
[----:B------:R-:W-:-:S03]  /*11cf0*/  IMAD.MOV.U32 R120, RZ, RZ, R192 ;  /* 0x000000ffff787224 */ /* 0x000fc600078e00c0 */
[----:B------:R1:W-:Y:S04]  /*11d00*/  STL [R1+0x2038], R215 ;  /* 0x002038d701007387 */ /* 0x0003e80000100800 */
[----:B------:R3:W-:Y:S04]  /*11d10*/  STL [R1+0x2034], R213 ;  /* 0x002034d501007387 */ /* 0x0007e80000100800 */
[----:B0-----:R-:W2:Y:S04]  /*11d20*/  LDL.LU.64 R194, [R1+0x1dc0] ;  /* 0x001dc00001c27983 */ /* 0x001ea80000300a00 */
[----:B----4-:R-:W-:Y:S04]  /*11d30*/  STL [R1+0x5d4], R197 ;  /* 0x0005d4c501007387 */ /* 0x010fe80000100800 */
[----:B------:R0:W-:Y:S04]  /*11d40*/  STL.64 [R1+0x5d8], R198 ;  /* 0x0005d8c601007387 */ /* 0x0001e80000100a00 */
[----:B------:R-:W4:Y:S04]  /*11d50*/  LDL.LU R117, [R1+0x5d4] ;  /* 0x0005d40001757983 */ /* 0x000f280000300800 */
[----:B------:R-:W4:Y:S04]  /*11d60*/  LDL.LU R118, [R1+0x5d8] ;  /* 0x0005d80001767983 */ /* 0x000f280000300800 */
[----:B------:R-:W4:Y:S01]  /*11d70*/  LDL.LU R119, [R1+0x5dc] ;  /* 0x0005dc0001777983 */ /* 0x000f220000300800 */
[----:B------:R-:W-:-:S03]  /*11d80*/  IMAD.MOV.U32 R116, RZ, RZ, R196 ;  /* 0x000000ffff747224 */ /* 0x000fc600078e00c4 */
[----:B------:R0:W-:Y:S04]  /*11d90*/  STL [R1+0x1e00], R107 ;  /* 0x001e006b01007387 */ /* 0x0001e80000100800 */
[----:B------:R0:W-:Y:S04]  /*11da0*/  STL [R1+0x1dfc], R105 ;  /* 0x001dfc6901007387 */ /* 0x0001e80000100800 */
[----:B------:R-:W-:Y:S04]  /*11db0*/  STL [R1+0x3e0], R106 ;  /* 0x0003e06a01007387 */ /* 0x000fe80000100800 */
[----:B-1----:R-:W4:Y:S04]  /*11dc0*/  LDL.LU R215, [R1+0x2038] ;  /* 0x0020380001d77983 */ /* 0x002f280000300800 */
[----:B---3--:R-:W3:Y:S04]  /*11dd0*/  LDL.LU R213, [R1+0x2034] ;  /* 0x0020340001d57983 */ /* 0x008ee80000300800 */
[----:B------:R-:W-:Y:S04]  /*11de0*/  STL [R1+0x3e4], R96 ;  /* 0x0003e46001007387 */ /* 0x000fe80000100800 */
[----:B------:R-:W-:Y:S04]  /*11df0*/  STL [R1+0x3e8], R98 ;  /* 0x0003e86201007387 */ /* 0x000fe80000100800 */
[----:B------:R-:W-:Y:S04]  /*11e00*/  STL [R1+0x3ec], R100 ;  /* 0x0003ec6401007387 */ /* 0x000fe80000100800 */
[----:B0-----:R-:W3:Y:S04]  /*11e10*/  LDL.LU R199, [R1+0x1f00] ;  /* 0x001f000001c77983 */ /* 0x001ee80000300800 */
[----:B------:R-:W3:Y:S04]  /*11e20*/  LDL.LU.64 R196, [R1+0x1ef8] ;  /* 0x001ef80001c47983 */ /* 0x000ee80000300a00 */
[----:B------:R-:W3:Y:S04]  /*11e30*/  LDL.LU R107, [R1+0x1e00] ;  /* 0x001e0000016b7983 */ /* 0x000ee80000300800 */
[----:B------:R-:W3:Y:S04]  /*11e40*/  LDL.LU R105, [R1+0x1dfc] ;  /* 0x001dfc0001697983 */ /* 0x000ee80000300800 */
[----:B------:R-:W-:Y:S04]  /*11e50*/  STL [R1+0x5e4], R193 ;  /* 0x0005e4c101007387 */ /* 0x000fe80000100800 */
[----:B------:R0:W-:Y:S04]  /*11e60*/  STL [R1+0x1f10], R211 ;  /* 0x001f10d301007387 */ /* 0x0001e80000100800 */
[----:B------:R1:W-:Y:S04]  /*11e70*/  STL [R1+0x1f0c], R205 ;  /* 0x001f0ccd01007387 */ /* 0x0003e80000100800 */
[----:B--2---:R2:W-:Y:S04]  /*11e80*/  STL [R1+0x1f08], R203 ;  /* 0x001f08cb01007387 */ /* 0x0045e80000100800 */
        /* <DEDUP_REMOVED lines=14> */
[----:B0-----:R-:W3:Y:S04]  /*11f70*/  LDL.LU R211, [R1+0x1f10] ;  /* 0x001f100001d37983 */ /* 0x001ee80000300800 */
[----:B-1----:R-:W3:Y:S04]  /*11f80*/  LDL.LU R205, [R1+0x1f0c] ;  /* 0x001f0c0001cd7983 */ /* 0x002ee80000300800 */
        /* <DEDUP_REMOVED lines=17> */
[----:B------:R-:W2:Y:S04]  /*120a0*/  LDL.LU R121, [R1+0x5e4] ;  /* 0x0005e40001797983 */ /* 0x000ea80000300800 */
[----:B------:R-:W2:Y:S04]  /*120b0*/  LDL.LU R122, [R1+0x5e8] ;  /* 0x0005e800017a7983 */ /* 0x000ea80000300800 */
[----:B0-----:R-:W2:Y:S04]  /*120c0*/  LDL.LU.128 R188, [R1+0x1c70] ;  /* 0x001c700001bc7983 */ /* 0x001ea80000300c00 */
[----:B------:R-:W2:Y:S04]  /*120d0*/  LDL.LU R123, [R1+0x5ec] ;  /* 0x0005ec00017b7983 */ /* 0x000ea80000300800 */
[----:B-1----:R-:W2:Y:S04]  /*120e0*/  LDL.LU.128 R112, [R1+0x1ce0] ;  /* 0x001ce00001707983 */ /* 0x002ea80000300c00 */
[----:B------:R0:W-:Y:S04]  /*120f0*/  STL.64 [R1+0x1c80], R194 ;  /* 0x001c80c201007387 */ /* 0x0001e80000100a00 */
[----:B0-----:R-:W2:Y:S04]  /*12100*/  LDL.128 R192, [R1+0x3e0] ;  /* 0x0003e00001c07983 */ /* 0x001ea80000100c00 */
[----:B----4-:R0:W-:Y:S04]  /*12110*/  STL.128 [R1+0x1cf0], R116 ;  /* 0x001cf07401007387 */ /* 0x0101e80000100c00 */
[----:B0-----:R-:W4:Y:S04]  /*12120*/  LDL.LU.128 R116, [R1+0x1cf0] ;  /* 0x001cf00001747983 */ /* 0x001f280000300c00 */
[----:B------:R0:W-:Y:S04]  /*12130*/  STL [R1+0x1f20], R219 ;  /* 0x001f20db01007387 */ /* 0x0001e80000100800 */
[----:B------:R1:W-:Y:S04]  /*12140*/  STL [R1+0x1f1c], R217 ;  /* 0x001f1cd901007387 */ /* 0x0003e80000100800 */
[----:B------:R1:W-:Y:S04]  /*12150*/  STL [R1+0x1f18], R215 ;  /* 0x001f18d701007387 */ /* 0x0003e80000100800 */
[----:B---3--:R3:W-:Y:S04]  /*12160*/  STL [R1+0x1f14], R213 ;  /* 0x001f14d501007387 */ /* 0x0087e80000100800 */
[----:B------:R3:W-:Y:S04]  /*12170*/  STL [R1+0x1dd0], R199 ;  /* 0x001dd0c701007387 */ /* 0x0007e80000100800 */
[----:B------:R3:W-:Y:S04]  /*12180*/  STL.64 [R1+0x1dc8], R196 ;  /* 0x001dc8c401007387 */ /* 0x0007e80000100a00 */
[----:B------:R3:W-:Y:S04]  /*12190*/  STL [R1+0x1cc8], R107 ;  /* 0x001cc86b01007387 */ /* 0x0007e80000100800 */
[----:B------:R3:W-:Y:S04]  /*121a0*/  STL [R1+0x1cc4], R105 ;  /* 0x001cc46901007387 */ /* 0x0007e80000100800 */
[----:B------:R3:W-:Y:S04]  /*121b0*/  STL [R1+0x1cc0], R103 ;  /* 0x001cc06701007387 */ /* 0x0007e80000100800 */
[----:B------:R3:W-:Y:S04]  /*121c0*/  STL [R1+0x1cbc], R101 ;  /* 0x001cbc6501007387 */ /* 0x0007e80000100800 */
[----:B------:R3:W-:Y:S04]  /*121d0*/  STL [R1+0x1cb8], R99 ;  /* 0x001cb86301007387 */ /* 0x0007e80000100800 */
[----:B------:R-:W-:Y:S04]  /*121e0*/  STL [R1+0x1cb4], R97 ;  /* 0x001cb46101007387 */ /* 0x000fe80000100800 */
[----:B0-----:R-:W4:Y:S04]  /*121f0*/  LDL.LU R219, [R1+0x1f20] ;  /* 0x001f200001db7983 */ /* 0x001f280000300800 */
[----:B-1----:R-:W4:Y:S04]  /*12200*/  LDL.LU R217, [R1+0x1f1c] ;  /* 0x001f1c0001d97983 */ /* 0x002f280000300800 */
[----:B------:R-:W4:Y:S04]  /*12210*/  LDL.LU R215, [R1+0x1f18] ;  /* 0x001f180001d77983 */ /* 0x000f280000300800 */
[----:B---3--:R-:W3:Y:S04]  /*12220*/  LDL.LU R213, [R1+0x1f14] ;  /* 0x001f140001d57983 */ /* 0x008ee80000300800 */
[----:B------:R-:W-:Y:S04]  /*12230*/  STL [R1+0x3f0], R90 ;  /* 0x0003f05a01007387 */ /* 0x000fe80000100800 */
[----:B------:R-:W-:Y:S04]  /*12240*/  STL [R1+0x3f4], R92 ;  /* 0x0003f45c01007387 */ /* 0x000fe80000100800 */
[----:B------:R-:W-:Y:S04]  /*12250*/  STL [R1+0x3f8], R94 ;  /* 0x0003f85e01007387 */ /* 0x000fe80000100800 */
[----:B------:R-:W3:Y:S04]  /*12260*/  LDL.LU R199, [R1+0x1dd0] ;  /* 0x001dd00001c77983 */ /* 0x000ee80000300800 */
[----:B------:R-:W3:Y:S04]  /*12270*/  LDL.LU.64 R196, [R1+0x1dc8] ;  /* 0x001dc80001c47983 */ /* 0x000ee80000300a00 */
[----:B------:R-:W3:Y:S04]  /*12280*/  LDL.LU R107, [R1+0x1cc8] ;  /* 0x001cc800016b7983 */ /* 0x000ee80000300800 */
[----:B------:R-:W3:Y:S04]  /*12290*/  LDL.LU R105, [R1+0x1cc4] ;  /* 0x001cc40001697983 */ /* 0x000ee80000300800 */
[----:B------:R-:W3:Y:S04]  /*122a0*/  LDL.LU R103, [R1+0x1cc0] ;  /* 0x001cc00001677983 */ /* 0x000ee80000300800 */
[----:B------:R-:W3:Y:S04]  /*122b0*/  LDL.LU R101, [R1+0x1cbc] ;  /* 0x001cbc0001657983 */ /* 0x000ee80000300800 */
[----:B------:R-:W3:Y:S04]  /*122c0*/  LDL.LU R99, [R1+0x1cb8] ;  /* 0x001cb80001637983 */ /* 0x000ee80000300800 */
        /* <DEDUP_REMOVED lines=34> */
[----:B------:R-:W2:Y:S04]  /*124f0*/  LDL.LU R97, [R1+0x1cb4] ;  /* 0x001cb40001617983 */ /* 0x000ea80000300800 */
[----:B------:R-:W-:Y:S04]  /*12500*/  STL [R1+0x3fc], R84 ;  /* 0x0003fc5401007387 */ /* 0x000fe80000100800 */
[----:B------:R0:W-:Y:S04]  /*12510*/  STL.128 [R1+0x1b20], R188 ;  /* 0x001b20bc01007387 */ /* 0x0001e80000100c00 */
[----:B------:R1:W-:Y:S04]  /*12520*/  STL.128 [R1+0x1bb0], R120 ;  /* 0x001bb07801007387 */ /* 0x0003e80000100c00 */
[----:B------:R1:W-:Y:S04]  /*12530*/  STL.128 [R1+0x1b90], R112 ;  /* 0x001b907001007387 */ /* 0x0003e80000100c00 */
[----:B0-----:R-:W2:Y:S04]  /*12540*/  LDL.128 R188, [R1+0x3f0] ;  /* 0x0003f00001bc7983 */ /* 0x001ea80000100c00 */
[----:B-1----:R-:W2:Y:S04]  /*12550*/  LDL.LU.128 R120, [R1+0x1bb0] ;  /* 0x001bb00001787983 */ /* 0x002ea80000300c00 */
[----:B------:R-:W-:Y:S04]  /*12560*/  STL [R1+0x5f4], R193 ;  /* 0x0005f4c101007387 */ /* 0x000fe80000100800 */
[----:B------:R-:W-:Y:S04]  /*12570*/  STL.64 [R1+0x5f8], R194 ;  /* 0x0005f8c201007387 */ /* 0x000fe80000100a00 */
[----:B------:R-:W2:Y:S04]  /*12580*/  LDL.LU R125, [R1+0x5f4] ;  /* 0x0005f400017d7983 */ /* 0x000ea80000300800 */
[----:B------:R-:W2:Y:S04]  /*12590*/  LDL.LU R126, [R1+0x5f8] ;  /* 0x0005f800017e7983 */ /* 0x000ea80000300800 */
[----:B------:R-:W2:Y:S04]  /*125a0*/  LDL.LU R127, [R1+0x5fc] ;  /* 0x0005fc00017f7983 */ /* 0x000ea80000300800 */
[----:B------:R-:W2:Y:S04]  /*125b0*/  LDL.LU.128 R112, [R1+0x1b90] ;  /* 0x001b900001707983 */ /* 0x000ea80000300c00 */
[----:B----4-:R0:W-:Y:S01]  /*125c0*/  STL.128 [R1+0x1ba0], R116 ;  /* 0x001ba07401007387 */ /* 0x0101e20000100c00 */
[----:B------:R-:W-:-:S03]  /*125d0*/  IMAD.MOV.U32 R124, RZ, RZ, R192 ;  /* 0x000000ffff7c7224 */ /* 0x000fc600078e00c0 */
[----:B------:R1:W-:Y:S04]  /*125e0*/  STL [R1+0x1f28], R223 ;  /* 0x001f28df01007387 */ /* 0x0003e80000100800 */
[----:B------:R4:W-:Y:S04]  /*125f0*/  STL [R1+0x1f24], R221 ;  /* 0x001f24dd01007387 */ /* 0x0009e80000100800 */
[----:B------:R4:W-:Y:S04]  /*12600*/  STL [R1+0x1b58], R95 ;  /* 0x001b585f01007387 */ /* 0x0009e80000100800 */
[----:B0-----:R-:W2:Y:S04]  /*12610*/  LDL.LU.128 R116, [R1+0x1ba0] ;  /* 0x001ba00001747983 */ /* 0x001ea80000300c00 */
[----:B------:R0:W-:Y:S04]  /*12620*/  STL [R1+0x1b54], R93 ;  /* 0x001b545d01007387 */ /* 0x0001e80000100800 */
[----:B-1----:R-:W2:Y:S04]  /*12630*/  LDL.LU R223, [R1+0x1f28] ;  /* 0x001f280001df7983 */ /* 0x002ea80000300800 */
[----:B----4-:R-:W4:Y:S04]  /*12640*/  LDL.LU R221, [R1+0x1f24] ;  /* 0x001f240001dd7983 */ /* 0x010f280000300800 */
[----:B------:R-:W4:Y:S04]  /*12650*/  LDL.LU.64 R194, [R1+0x1c80] ;  /* 0x001c800001c27983 */ /* 0x000f280000300a00 */
[----:B------:R-:W4:Y:S04]  /*12660*/  LDL.LU R95, [R1+0x1b58] ;  /* 0x001b5800015f7983 */ /* 0x000f280000300800 */
[----:B0-----:R-:W4:Y:S04]  /*12670*/  LDL.LU R93, [R1+0x1b54] ;  /* 0x001b5400015d7983 */ /* 0x001f280000300800 */
[----:B------:R-:W-:Y:S04]  /*12680*/  STL [R1+0x1f38], R231 ;  /* 0x001f38e701007387 */ /* 0x000fe80000100800 */
[----:B------:R-:W-:Y:S04]  /*12690*/  STL [R1+0x1f34], R229 ;  /* 0x001f34e501007387 */ /* 0x000fe80000100800 */
[----:B------:R0:W-:Y:S04]  /*126a0*/  STL [R1+0x1df0], R219 ;  /* 0x001df0db01007387 */ /* 0x0001e80000100800 */
[----:B------:R1:W-:Y:S04]  /*126b0*/  STL [R1+0x1dec], R217 ;  /* 0x001decd901007387 */ /* 0x0003e80000100800 */
[----:B------:R1:W-:Y:S04]  /*126c0*/  STL [R1+0x1de8], R215 ;  /* 0x001de8d701007387 */ /* 0x0003e80000100800 */
[----:B---3--:R3:W-:Y:S04]  /*126d0*/  STL [R1+0x1de4], R213 ;  /* 0x001de4d501007387 */ /* 0x0087e80000100800 */
[----:B0-----:R-:W4:Y:S04]  /*126e0*/  LDL.LU R219, [R1+0x1df0] ;  /* 0x001df00001db7983 */ /* 0x001f280000300800 */
[----:B-1----:R-:W4:Y:S04]  /*126f0*/  LDL.LU R217, [R1+0x1dec] ;  /* 0x001dec0001d97983 */ /* 0x002f280000300800 */
[----:B------:R-:W4:Y:S04]  /*12700*/  LDL.LU R215, [R1+0x1de8] ;  /* 0x001de80001d77983 */ /* 0x000f280000300800 */
[----:B------:R0:W-:Y:S04]  /*12710*/  STL [R1+0x1c90], R199 ;  /* 0x001c90c701007387 */ /* 0x0001e80000100800 */
[----:B------:R1:W-:Y:S04]  /*12720*/  STL.64 [R1+0x1c88], R196 ;  /* 0x001c88c401007387 */ /* 0x0003e80000100a00 */
[----:B------:R1:W-:Y:S04]  /*12730*/  STL [R1+0x1b70], R107 ;  /* 0x001b706b01007387 */ /* 0x0003e80000100800 */
[----:B------:R1:W-:Y:S04]  /*12740*/  STL [R1+0x1b6c], R105 ;  /* 0x001b6c6901007387 */ /* 0x0003e80000100800 */
[----:B------:R1:W-:Y:S04]  /*12750*/  STL [R1+0x1b68], R103 ;  /* 0x001b686701007387 */ /* 0x0003e80000100800 */
[----:B------:R1:W-:Y:S04]  /*12760*/  STL [R1+0x1b64], R101 ;  /* 0x001b646501007387 */ /* 0x0003e80000100800 */
[----:B------:R1:W-:Y:S04]  /*12770*/  STL [R1+0x1b60], R99 ;  /* 0x001b606301007387 */ /* 0x0003e80000100800 */
[----:B---3--:R-:W3:Y:S04]  /*12780*/  LDL.LU R213, [R1+0x1de4] ;  /* 0x001de40001d57983 */ /* 0x008ee80000300800 */
[----:B0-----:R-:W3:Y:S04]  /*12790*/  LDL.LU R199, [R1+0x1c90] ;  /* 0x001c900001c77983 */ /* 0x001ee80000300800 */
[----:B-1----:R-:W3:Y:S04]  /*127a0*/  LDL.LU.64 R196, [R1+0x1c88] ;  /* 0x001c880001c47983 */ /* 0x002ee80000300a00 */
[----:B------:R-:W3:Y:S04]  /*127b0*/  LDL.LU R107, [R1+0x1b70] ;  /* 0x001b7000016b7983 */ /* 0x000ee80000300800 */
[----:B------:R-:W3:Y:S04]  /*127c0*/  LDL.LU R105, [R1+0x1b6c] ;  /* 0x001b6c0001697983 */ /* 0x000ee80000300800 */
[----:B------:R-:W3:Y:S04]  /*127d0*/  LDL.LU R103, [R1+0x1b68] ;  /* 0x001b680001677983 */ /* 0x000ee80000300800 */
[----:B------:R-:W3:Y:S04]  /*127e0*/  LDL.LU R101, [R1+0x1b64] ;  /* 0x001b640001657983 */ /* 0x000ee80000300800 */
[----:B------:R-:W3:Y:S04]  /*127f0*/  LDL.LU R99, [R1+0x1b60] ;  /* 0x001b600001637983 */ /* 0x000ee80000300800 */
[----:B------:R0:W-:Y:S04]  /*12800*/  STL [R1+0x1f30], R227 ;  /* 0x001f30e301007387 */ /* 0x0001e80000100800 */
[----:B------:R-:W-:Y:S04]  /*12810*/  STL [R1+0x1f2c], R225 ;  /* 0x001f2ce101007387 */ /* 0x000fe80000100800 */
[----:B------:R-:W-:Y:S04]  /*12820*/  STL [R1+0x19f8], R91 ;  /* 0x0019f85b01007387 */ /* 0x000fe80000100800 */
[----:B------:R-:W-:Y:S04]  /*12830*/  STL [R1+0x19f4], R89 ;  /* 0x0019f45901007387 */ /* 0x000fe80000100800 */
[----:B------:R-:W-:Y:S04]  /*12840*/  STL [R1+0x19f0], R87 ;  /* 0x0019f05701007387 */ /* 0x000fe80000100800 */
[----:B------:R-:W-:Y:S04]  /*12850*/  STL [R1+0x19ec], R85 ;  /* 0x0019ec5501007387 */ /* 0x000fe80000100800 */
[----:B------:R-:W3:Y:S04]  /*12860*/  LDL.LU R231, [R1+0x1f38] ;  /* 0x001f380001e77983 */ /* 0x000ee80000300800 */
[----:B------:R-:W3:Y:S04]  /*12870*/  LDL.LU R229, [R1+0x1f34] ;  /* 0x001f340001e57983 */ /* 0x000ee80000300800 */
[----:B0-----:R-:W3:Y:S04]  /*12880*/  LDL.LU R227, [R1+0x1f30] ;  /* 0x001f300001e37983 */ /* 0x001ee80000300800 */
        /* <DEDUP_REMOVED lines=17> */
[----:B------:R2:W-:Y:S04]  /*129a0*/  STL [R1+0x1b5c], R97 ;  /* 0x001b5c6101007387 */ /* 0x0005e80000100800 */
        /* <DEDUP_REMOVED lines=18> */
[----:B------:R0:W-:Y:S04]  /*12ad0*/  STL.128 [R1+0x1a60], R124 ;  /* 0x001a607c01007387 */ /* 0x0001e80000100c00 */
[----:B------:R-:W-:Y:S04]  /*12ae0*/  STL [R1+0x604], R189 ;  /* 0x000604bd01007387 */ /* 0x000fe80000100800 */
[----:B------:R-:W-:Y:S04]  /*12af0*/  STL.64 [R1+0x608], R190 ;  /* 0x000608be01007387 */ /* 0x000fe80000100a00 */
[----:B------:R1:W-:Y:S04]  /*12b00*/  STL.128 [R1+0x1a50], R120 ;  /* 0x001a507801007387 */ /* 0x0003e80000100c00 */
[----:B0-----:R-:W2:Y:S04]  /*12b10*/  LDL.LU.128 R124, [R1+0x1a60] ;  /* 0x001a6000017c7983 */ /* 0x001ea80000300c00 */
[----:B------:R-:W2:Y:S04]  /*12b20*/  LDL.LU R129, [R1+0x604] ;  /* 0x0006040001817983 */ /* 0x000ea80000300800 */
[----:B------:R-:W2:Y:S04]  /*12b30*/  LDL.LU R130, [R1+0x608] ;  /* 0x0006080001827983 */ /* 0x000ea80000300800 */
[----:B------:R-:W2:Y:S04]  /*12b40*/  LDL.LU R131, [R1+0x60c] ;  /* 0x00060c0001837983 */ /* 0x000ea80000300800 */
[----:B------:R0:W-:Y:S04]  /*12b50*/  STL.128 [R1+0x1a40], R116 ;  /* 0x001a407401007387 */ /* 0x0001e80000100c00 */
[----:B------:R0:W-:Y:S04]  /*12b60*/  STL.128 [R1+0x1a30], R112 ;  /* 0x001a307001007387 */ /* 0x0001e80000100c00 */
[----:B-1----:R-:W2:Y:S01]  /*12b70*/  LDL.LU.128 R120, [R1+0x1a50] ;  /* 0x001a500001787983 */ /* 0x002ea20000300c00 */
[----:B------:R-:W-:-:S03]  /*12b80*/  IMAD.MOV.U32 R128, RZ, RZ, R188 ;  /* 0x000000ffff807224 */ /* 0x000fc600078e00bc */
[----:B------:R1:W-:Y:S04]  /*12b90*/  STL [R1+0x1df8], R223 ;  /* 0x001df8df01007387 */ /* 0x0003e80000100800 */
[----:B0-----:R-:W2:Y:S04]  /*12ba0*/  LDL.LU.128 R116, [R1+0x1a40] ;  /* 0x001a400001747983 */ /* 0x001ea80000300c00 */
[----:B------:R-:W2:Y:S04]  /*12bb0*/  LDL.LU.128 R112, [R1+0x1a30] ;  /* 0x001a300001707983 */ /* 0x000ea80000300c00 */
[----:B----4-:R0:W-:Y:S04]  /*12bc0*/  STL [R1+0x1df4], R221 ;  /* 0x001df4dd01007387 */ /* 0x0101e80000100800 */
[----:B------:R4:W-:Y:S04]  /*12bd0*/  STL [R1+0x1cb0], R219 ;  /* 0x001cb0db01007387 */ /* 0x0009e80000100800 */
[----:B------:R4:W-:Y:S04]  /*12be0*/  STL [R1+0x1cac], R217 ;  /* 0x001cacd901007387 */ /* 0x0009e80000100800 */
[----:B------:R4:W-:Y:S04]  /*12bf0*/  STL [R1+0x1ca8], R215 ;  /* 0x001ca8d701007387 */ /* 0x0009e80000100800 */
[----:B------:R-:W-:Y:S04]  /*12c00*/  STL.64 [R1+0x1b30], R194 ;  /* 0x001b30c201007387 */ /* 0x000fe80000100a00 */
[----:B------:R-:W-:Y:S04]  /*12c10*/  STL [R1+0x1a00], R95 ;  /* 0x001a005f01007387 */ /* 0x000fe80000100800 */
[----:B------:R-:W-:Y:S04]  /*12c20*/  STL [R1+0x19fc], R93 ;  /* 0x0019fc5d01007387 */ /* 0x000fe80000100800 */
[----:B------:R-:W2:Y:S04]  /*12c30*/  LDL.LU R225, [R1+0x1f2c] ;  /* 0x001f2c0001e17983 */ /* 0x000ea80000300800 */
        /* <DEDUP_REMOVED lines=8> */
[----:B-1----:R-:W2:Y:S04]  /*12cc0*/  LDL.LU R223, [R1+0x1df8] ;  /* 0x001df80001df7983 */ /* 0x002ea80000300800 */
[----:B0-----:R-:W2:Y:S04]  /*12cd0*/  LDL.LU R221, [R1+0x1df4] ;  /* 0x001df40001dd7983 */ /* 0x001ea80000300800 */
[----:B----4-:R-:W4:Y:S04]  /*12ce0*/  LDL.LU R219, [R1+0x1cb0] ;  /* 0x001cb00001db7983 */ /* 0x010f280000300800 */
[----:B------:R-:W4:Y:S04]  /*12cf0*/  LDL.LU R217, [R1+0x1cac] ;  /* 0x001cac0001d97983 */ /* 0x000f280000300800 */
[----:B------:R-:W4:Y:S04]  /*12d00*/  LDL.LU R215, [R1+0x1ca8] ;  /* 0x001ca80001d77983 */ /* 0x000f280000300800 */
[----:B---3--:R-:W3:Y:S04]  /*12d10*/  LDL.LU R213, [R1+0x1ca4] ;  /* 0x001ca40001d57983 */ /* 0x008ee80000300800 */
[----:B------:R-:W3:Y:S04]  /*12d20*/  LDL.LU R199, [R1+0x1b40] ;  /* 0x001b400001c77983 */ /* 0x000ee80000300800 */
[----:B------:R-:W3:Y:S04]  /*12d30*/  LDL.LU.64 R196, [R1+0x1b38] ;  /* 0x001b380001c47983 */ /* 0x000ee80000300a00 */
[----:B------:R-:W3:Y:S04]  /*12d40*/  LDL.LU.64 R194, [R1+0x1b30] ;  /* 0x001b300001c27983 */ /* 0x000ee80000300a00 */
[----:B------:R-:W3:Y:S04]  /*12d50*/  LDL.LU.128 R188, [R1+0x1b20] ;  /* 0x001b200001bc7983 */ /* 0x000ee80000300c00 */
[----:B------:R-:W4:Y:S04]  /*12d60*/  LDL.LU R107, [R1+0x1a18] ;  /* 0x001a1800016b7983 */ /* 0x000f280000300800 */
        /* <DEDUP_REMOVED lines=11> */
[----:B------:R-:W-:Y:S04]  /*12e20*/  STL [R1+0x400], R86 ;  /* 0x0004005601007387 */ /* 0x000fe80000100800 */
[----:B------:R-:W-:Y:S04]  /*12e30*/  STL [R1+0x404], R88 ;  /* 0x0004045801007387 */ /* 0x000fe80000100800 */
[----:B------:R-:W-:Y:S04]  /*12e40*/  STL [R1+0x408], R78 ;  /* 0x0004084e01007387 */ /* 0x000fe80000100800 */
        /* <DEDUP_REMOVED lines=37> */
[----:B------:R-:W-:Y:S04]  /*130a0*/  STL.128 [R1+0x19d0], R128 ;  /* 0x0019d08001007387 */ /* 0x000fe80000100c00 */
[----:B------:R-:W-:Y:S04]  /*130b0*/  STL.128 [R1+0x19c0], R124 ;  /* 0x0019c07c01007387 */ /* 0x000fe80000100c00 */
[----:B------:R-:W-:Y:S04]  /*130c0*/  STL.128 [R1+0x19b0], R120 ;  /* 0x0019b07801007387 */ /* 0x000fe80000100c00 */
[----:B------:R-:W-:Y:S04]  /*130d0*/  STL.128 [R1+0x19a0], R116 ;  /* 0x0019a07401007387 */ /* 0x000fe80000100c00 */
[----:B------:R0:W-:Y:S04]  /*130e0*/  STL.128 [R1+0x1990], R112 ;  /* 0x0019907001007387 */ /* 0x0001e80000100c00 */
[----:B------:R1:W-:Y:S04]  /*130f0*/  STL.128 [R1+0x18d0], R48 ;  /* 0x0018d03001007387 */ /* 0x0003e80000100c00 */
[----:B------:R1:W-:Y:S04]  /*13100*/  STL.128 [R1+0x18b0], R40 ;  /* 0x0018b02801007387 */ /* 0x0003e80000100c00 */
[----:B------:R1:W-:Y:S04]  /*13110*/  STL.128 [R1+0x18a0], R36 ;  /* 0x0018a02401007387 */ /* 0x0003e80000100c00 */
[----:B0-----:R-:W2:Y:S04]  /*13120*/  LDL.128 R112, [R1+0x400] ;  /* 0x0004000001707983 */ /* 0x001ea80000100c00 */
[----:B------:R-:W2:Y:S04]  /*13130*/  LDL.LU.128 R124, [R1+0x19c0] ;  /* 0x0019c000017c7983 */ /* 0x000ea80000300c00 */
[----:B------:R-:W2:Y:S04]  /*13140*/  LDL.LU.128 R120, [R1+0x19b0] ;  /* 0x0019b00001787983 */ /* 0x000ea80000300c00 */
[----:B------:R-:W2:Y:S04]  /*13150*/  LDL.LU.128 R116, [R1+0x19a0] ;  /* 0x0019a00001747983 */ /* 0x000ea80000300c00 */
[----:B-1----:R-:W2:Y:S04]  /*13160*/  LDL.LU.128 R48, [R1+0x18d0] ;  /* 0x0018d00001307983 */ /* 0x002ea80000300c00 */
[----:B------:R-:W2:Y:S04]  /*13170*/  LDL.LU.128 R40, [R1+0x18b0] ;  /* 0x0018b00001287983 */ /* 0x000ea80000300c00 */
[----:B------:R-:W2:Y:S04]  /*13180*/  LDL.LU.128 R36, [R1+0x18a0] ;  /* 0x0018a00001247983 */ /* 0x000ea80000300c00 */
[----:B------:R0:W-:Y:S04]  /*13190*/  STL.128 [R1+0x1890], R32 ;  /* 0x0018902001007387 */ /* 0x0001e80000100c00 */
[----:B------:R1:W-:Y:S04]  /*131a0*/  STL [R1+0x1930], R73 ;  /* 0x0019304901007387 */ /* 0x0003e80000100800 */
[----:B------:R-:W2:Y:S04]  /*131b0*/  LDL.LU.128 R128, [R1+0x19d0] ;  /* 0x0019d00001807983 */ /* 0x000ea80000300c00 */
[----:B------:R-:W-:Y:S04]  /*131c0*/  STL [R1+0x410], R82 ;  /* 0x0004105201007387 */ /* 0x000fe80000100800 */
[----:B0-----:R-:W2:Y:S04]  /*131d0*/  LDL.LU.128 R32, [R1+0x1890] ;  /* 0x0018900001207983 */ /* 0x001ea80000300c00 */
[----:B-1----:R-:W2:Y:S04]  /*131e0*/  LDL.LU R73, [R1+0x1930] ;  /* 0x0019300001497983 */ /* 0x002ea80000300800 */
[----:B------:R-:W-:Y:S04]  /*131f0*/  STL [R1+0x414], R72 ;  /* 0x0004144801007387 */ /* 0x000fe80000100800 */
[----:B------:R-:W-:Y:S04]  /*13200*/  STL [R1+0x418], R74 ;  /* 0x0004184a01007387 */ /* 0x000fe80000100800 */
[----:B------:R-:W-:Y:S04]  /*13210*/  STL [R1+0x41c], R76 ;  /* 0x00041c4c01007387 */ /* 0x000fe80000100800 */
[----:B----4-:R0:W-:Y:S04]  /*13220*/  STL [R1+0x1974], R107 ;  /* 0x0019746b01007387 */ /* 0x0101e80000100800 */
        /* <DEDUP_REMOVED lines=21> */
[----:B0-----:R-:W2:Y:S04]  /*13380*/  LDL.LU R107, [R1+0x1974] ;  /* 0x00197400016b7983 */ /* 0x001ea80000300800 */
[----:B-1----:R-:W2:Y:S04]  /*13390*/  LDL.LU R105, [R1+0x1970] ;  /* 0x0019700001697983 */ /* 0x002ea80000300800 */
[----:B---3--:R-:W3:Y:S04]  /*133a0*/  LDL.LU R103, [R1+0x196c] ;  /* 0x00196c0001677983 */ /* 0x008ee80000300800 */
        /* <DEDUP_REMOVED lines=13> */
[----:B------:R-:W4:Y:S04]  /*13480*/  LDL.LU.128 R68, [R1+0x1920] ;  /* 0x0019200001447983 */ /* 0x000f280000300c00 */
[----:B------:R-:W4:Y:S04]  /*13490*/  LDL.LU.128 R64, [R1+0x1910] ;  /* 0x0019100001407983 */ /* 0x000f280000300c00 */
[----:B------:R-:W4:Y:S04]  /*134a0*/  LDL.LU.128 R60, [R1+0x1900] ;  /* 0x00190000013c7983 */ /* 0x000f280000300c00 */
[----:B------:R-:W4:Y:S04]  /*134b0*/  LDL.LU.128 R56, [R1+0x18f0] ;  /* 0x0018f00001387983 */ /* 0x000f280000300c00 */
[----:B------:R-:W4:Y:S04]  /*134c0*/  LDL.LU.128 R52, [R1+0x18e0] ;  /* 0x0018e00001347983 */ /* 0x000f280000300c00 */
[----:B------:R-:W4:Y:S04]  /*134d0*/  LDL.LU.128 R44, [R1+0x18c0] ;  /* 0x0018c000012c7983 */ /* 0x000f280000300c00 */
[----:B--2---:R-:W-:Y:S04]  /*134e0*/  STL.128 [R1+0x1310], R164 ;  /* 0x001310a401007387 */ /* 0x004fe80000100c00 */
[----:B------:R-:W2:Y:S04]  /*134f0*/  LDL.LU R233, [R1+0x1320] ;  /* 0x0013200001e97983 */ /* 0x000ea80000300800 */
[----:B------:R-:W-:Y:S04]  /*13500*/  STL.128 [R1+0x1980], R108 ;  /* 0x0019806c01007387 */ /* 0x000fe80000100c00 */
[----:B------:R0:W-:Y:S04]  /*13510*/  STL [R1+0x1960], R97 ;  /* 0x0019606101007387 */ /* 0x0001e80000100800 */
[----:B0-----:R-:W2:Y:S04]  /*13520*/  LDL.LU R97, [R1+0x1960] ;  /* 0x0019600001617983 */ /* 0x001ea80000300800 */
[----:B------:R-:W2:Y:S01]  /*13530*/  LDL.LU.128 R108, [R1+0x1980] ;  /* 0x00198000016c7983 */ /* 0x000ea20000300c00 */
[----:B------:R-:W-:-:S02]  /*13540*/  IMAD.MOV.U32 R132, RZ, RZ, R112 ;  /* 0x000000ffff847224 */ /* 0x000fc400078e0070 */
[----:B------:R-:W-:Y:S02]  /*13550*/  IMAD.MOV.U32 R133, RZ, RZ, R113 ;  /* 0x000000ffff857224 */ /* 0x000fe400078e0071 */
[----:B------:R-:W-:Y:S01]  /*13560*/  IMAD.MOV.U32 R134, RZ, RZ, R114 ;  /* 0x000000ffff867224 */ /* 0x000fe200078e0072 */
[----:B------:R-:W-:Y:S01]  /*13570*/  STL.128 [R1+0x1810], R124 ;  /* 0x0018107c01007387 */ /* 0x000fe20000100c00 */
[----:B------:R-:W-:-:S03]  /*13580*/  IMAD.MOV.U32 R135, RZ, RZ, R115 ;  /* 0x000000ffff877224 */ /* 0x000fc600078e0073 */
[----:B------:R-:W-:Y:S04]  /*13590*/  STL.128 [R1+0x1800], R120 ;  /* 0x0018007801007387 */ /* 0x000fe80000100c00 */
[----:B------:R0:W-:Y:S04]  /*135a0*/  STL.128 [R1+0x17f0], R116 ;  /* 0x0017f07401007387 */ /* 0x0001e80000100c00 */
[----:B------:R1:W-:Y:S04]  /*135b0*/  STL.128 [R1+0x1720], R48 ;  /* 0x0017203001007387 */ /* 0x0003e80000100c00 */
[----:B------:R1:W-:Y:S04]  /*135c0*/  STL.128 [R1+0x1700], R40 ;  /* 0x0017002801007387 */ /* 0x0003e80000100c00 */
[----:B------:R1:W-:Y:S04]  /*135d0*/  STL.128 [R1+0x16f0], R36 ;  /* 0x0016f02401007387 */ /* 0x0003e80000100c00 */
[----:B------:R-:W2:Y:S04]  /*135e0*/  LDL.LU.128 R112, [R1+0x1990] ;  /* 0x0019900001707983 */ /* 0x000ea80000300c00 */
[----:B0-----:R-:W2:Y:S04]  /*135f0*/  LDL.128 R116, [R1+0x410] ;  /* 0x0004100001747983 */ /* 0x001ea80000100c00 */
[----:B------:R-:W2:Y:S04]  /*13600*/  LDL.LU.128 R124, [R1+0x1810] ;  /* 0x00181000017c7983 */ /* 0x000ea80000300c00 */
[----:B------:R-:W2:Y:S04]  /*13610*/  LDL.LU.128 R120, [R1+0x1800] ;  /* 0x0018000001787983 */ /* 0x000ea80000300c00 */
[----:B-1----:R-:W2:Y:S04]  /*13620*/  LDL.LU.128 R48, [R1+0x1720] ;  /* 0x0017200001307983 */ /* 0x002ea80000300c00 */
[----:B------:R-:W2:Y:S04]  /*13630*/  LDL.LU.128 R40, [R1+0x1700] ;  /* 0x0017000001287983 */ /* 0x000ea80000300c00 */
[----:B------:R-:W2:Y:S04]  /*13640*/  LDL.LU.128 R36, [R1+0x16f0] ;  /* 0x0016f00001247983 */ /* 0x000ea80000300c00 */
[----:B------:R0:W-:Y:S04]  /*13650*/  STL.128 [R1+0x1880], R28 ;  /* 0x0018801c01007387 */ /* 0x0001e80000100c00 */
[----:B------:R1:W-:Y:S04]  /*13660*/  STL.64 [R1+0x1850], R12 ;  /* 0x0018500c01007387 */ /* 0x0003e80000100a00 */
[----:B------:R1:W-:Y:S04]  /*13670*/  STL.128 [R1+0x1870], R24 ;  /* 0x0018701801007387 */ /* 0x0003e80000100c00 */
[----:B------:R1:W-:Y:S04]  /*13680*/  STL.64 [R1+0x1868], R20 ;  /* 0x0018681401007387 */ /* 0x0003e80000100a00 */
[----:B0-----:R-:W2:Y:S04]  /*13690*/  LDL.LU.128 R28, [R1+0x1880] ;  /* 0x00188000011c7983 */ /* 0x001ea80000300c00 */
[----:B-1----:R-:W2:Y:S04]  /*136a0*/  LDL.LU.64 R12, [R1+0x1850] ;  /* 0x00185000010c7983 */ /* 0x002ea80000300a00 */
[----:B------:R0:W-:Y:S04]  /*136b0*/  STL.64 [R1+0x1860], R16 ;  /* 0x0018601001007387 */ /* 0x0001e80000100a00 */
[----:B------:R1:W-:Y:S04]  /*136c0*/  STL [R1+0x1858], R15 ;  /* 0x0018580f01007387 */ /* 0x0003e80000100800 */
[----:B------:R1:W-:Y:S04]  /*136d0*/  STL.128 [R1+0x1840], R8 ;  /* 0x0018400801007387 */ /* 0x0003e80000100c00 */
[----:B------:R1:W-:Y:S04]  /*136e0*/  STL.128 [R1+0x1830], R4 ;  /* 0x0018300401007387 */ /* 0x0003e80000100c00 */
[----:B------:R1:W-:Y:S04]  /*136f0*/  STL.128 [R1+0x16e0], R32 ;  /* 0x0016e02001007387 */ /* 0x0003e80000100c00 */
[----:B------:R-:W2:Y:S04]  /*13700*/  LDL.LU.128 R24, [R1+0x1870] ;  /* 0x0018700001187983 */ /* 0x000ea80000300c00 */
[----:B------:R-:W2:Y:S04]  /*13710*/  LDL.LU.64 R20, [R1+0x1868] ;  /* 0x0018680001147983 */ /* 0x000ea80000300a00 */
[----:B0-----:R-:W2:Y:S04]  /*13720*/  LDL.LU.64 R16, [R1+0x1860] ;  /* 0x0018600001107983 */ /* 0x001ea80000300a00 */
[----:B-1----:R-:W2:Y:S04]  /*13730*/  LDL.LU R15, [R1+0x1858] ;  /* 0x00185800010f7983 */ /* 0x002ea80000300800 */
[----:B------:R-:W2:Y:S04]  /*13740*/  LDL.LU.128 R8, [R1+0x1840] ;  /* 0x0018400001087983 */ /* 0x000ea80000300c00 */
[----:B------:R-:W2:Y:S04]  /*13750*/  LDL.LU.128 R4, [R1+0x1830] ;  /* 0x0018300001047983 */ /* 0x000ea80000300c00 */
[----:B------:R-:W2:Y:S04]  /*13760*/  LDL.LU.128 R32, [R1+0x16e0] ;  /* 0x0016e00001207983 */ /* 0x000ea80000300c00 */
[----:B------:R-:W-:Y:S04]  /*13770*/  STL.128 [R1+0x1820], R128 ;  /* 0x0018208001007387 */ /* 0x000fe80000100c00 */
[----:B------:R0:W-:Y:S04]  /*13780*/  STL [R1+0x1780], R73 ;  /* 0x0017804901007387 */ /* 0x0001e80000100800 */
[----:B0-----:R-:W2:Y:S04]  /*13790*/  LDL.LU R73, [R1+0x1780] ;  /* 0x0017800001497983 */ /* 0x001ea80000300800 */
[----:B------:R-:W2:Y:S04]  /*137a0*/  LDL.LU.128 R128, [R1+0x1820] ;  /* 0x0018200001807983 */ /* 0x000ea80000300c00 */
[----:B------:R0:W-:Y:S04]  /*137b0*/  STL [R1+0x17c4], R107 ;  /* 0x0017c46b01007387 */ /* 0x0001e80000100800 */
[----:B------:R1:W-:Y:S04]  /*137c0*/  STL [R1+0x17c0], R105 ;  /* 0x0017c06901007387 */ /* 0x0003e80000100800 */
[----:B---3--:R3:W-:Y:S04]  /*137d0*/  STL [R1+0x17bc], R103 ;  /* 0x0017bc6701007387 */ /* 0x0087e80000100800 */
[----:B----4-:R4:W-:Y:S04]  /*137e0*/  STL [R1+0x17b8], R101 ;  /* 0x0017b86501007387 */ /* 0x0109e80000100800 */
        /* <DEDUP_REMOVED lines=15> */
[----:B------:R-:W-:Y:S04]  /*138e0*/  STL.64 [R1+0x1778], R70 ;  /* 0x0017784601007387 */ /* 0x000fe80000100a00 */
[----:B------:R-:W-:Y:S04]  /*138f0*/  STL [R1+0x1770], R69 ;  /* 0x0017704501007387 */ /* 0x000fe80000100800 */
[----:B------:R-:W-:Y:S04]  /*13900*/  STL.64 [R1+0x1768], R66 ;  /* 0x0017684201007387 */ /* 0x000fe80000100a00 */
[----:B------:R-:W-:Y:S04]  /*13910*/  STL [R1+0x1760], R65 ;  /* 0x0017604101007387 */ /* 0x000fe80000100800 */
[----:B------:R-:W-:Y:S04]  /*13920*/  STL.64 [R1+0x1758], R62 ;  /* 0x0017583e01007387 */ /* 0x000fe80000100a00 */
[----:B------:R-:W-:Y:S04]  /*13930*/  STL [R1+0x1750], R61 ;  /* 0x0017503d01007387 */ /* 0x000fe80000100800 */
[----:B------:R-:W-:Y:S04]  /*13940*/  STL.128 [R1+0x1740], R56 ;  /* 0x0017403801007387 */ /* 0x000fe80000100c00 */
[----:B------:R-:W-:Y:S04]  /*13950*/  STL.128 [R1+0x1730], R52 ;  /* 0x0017303401007387 */ /* 0x000fe80000100c00 */
[----:B------:R-:W-:Y:S04]  /*13960*/  STL.128 [R1+0x1710], R44 ;  /* 0x0017102c01007387 */ /* 0x000fe80000100c00 */
[----:B0-----:R-:W4:Y:S04]  /*13970*/  LDL.LU R107, [R1+0x17c4] ;  /* 0x0017c400016b7983 */ /* 0x001f280000300800 */
[----:B-1----:R-:W4:Y:S04]  /*13980*/  LDL.LU R105, [R1+0x17c0] ;  /* 0x0017c00001697983 */ /* 0x002f280000300800 */
[----:B---3--:R-:W3:Y:S04]  /*13990*/  LDL.LU R103, [R1+0x17bc] ;  /* 0x0017bc0001677983 */ /* 0x008ee80000300800 */
[----:B--2---:R0:W-:Y:S04]  /*139a0*/  STL [R1+0x17b0], R97 ;  /* 0x0017b06101007387 */ /* 0x0041e80000100800 */
[----:B------:R1:W-:Y:S04]  /*139b0*/  STL.128 [R1+0x17d0], R108 ;  /* 0x0017d06c01007387 */ /* 0x0003e80000100c00 */
[----:B----4-:R-:W2:Y:S04]  /*139c0*/  LDL.LU R101, [R1+0x17b8] ;  /* 0x0017b80001657983 */ /* 0x010ea80000300800 */
[----:B------:R-:W4:Y:S04]  /*139d0*/  LDL.LU R99, [R1+0x17b4] ;  /* 0x0017b40001637983 */ /* 0x000f280000300800 */
[----:B0-----:R-:W4:Y:S04]  /*139e0*/  LDL.LU R97, [R1+0x17b0] ;  /* 0x0017b00001617983 */ /* 0x001f280000300800 */
[----:B-1----:R-:W4:Y:S04]  /*139f0*/  LDL.LU.128 R108, [R1+0x17d0] ;  /* 0x0017d000016c7983 */ /* 0x002f280000300c00 */
        /* <DEDUP_REMOVED lines=8> */
[----:B------:R0:W-:Y:S01]  /*13a80*/  STL.128 [R1+0x17e0], R112 ;  /* 0x0017e07001007387 */ /* 0x0001e20000100c00 */
[----:B------:R-:W-:-:S02]  /*13a90*/  IMAD.MOV.U32 R136, RZ, RZ, R116 ;  /* 0x000000ffff887224 */ /* 0x000fc400078e0074 */
[----:B------:R-:W-:Y:S01]  /*13aa0*/  IMAD.MOV.U32 R137, RZ, RZ, R117 ;  /* 0x000000ffff897224 */ /* 0x000fe200078e0075 */
[----:B------:R-:W4:Y:S01]  /*13ab0*/  LDL.LU R79, [R1+0x178c] ;  /* 0x00178c00014f7983 */ /* 0x000f220000300800 */
[----:B------:R-:W-:Y:S02]  /*13ac0*/  IMAD.MOV.U32 R138, RZ, RZ, R118 ;  /* 0x000000ffff8a7224 */ /* 0x000fe400078e0076 */
[----:B------:R-:W-:Y:S01]  /*13ad0*/  IMAD.MOV.U32 R139, RZ, RZ, R119 ;  /* 0x000000ffff8b7224 */ /* 0x000fe200078e0077 */
[----:B------:R-:W-:Y:S04]  /*13ae0*/  STL.128 [R1+0x1660], R124 ;  /* 0x0016607c01007387 */ /* 0x000fe80000100c00 */
[----:B------:R1:W-:Y:S04]  /*13af0*/  STL.128 [R1+0x1650], R120 ;  /* 0x0016507801007387 */ /* 0x0003e80000100c00 */
[----:B------:R-:W-:Y:S04]  /*13b00*/  STL [R1+0x42c], R48 ;  /* 0x00042c3001007387 */ /* 0x000fe80000100800 */
[----:B------:R1:W-:Y:S04]  /*13b10*/  STL.128 [R1+0x1550], R40 ;  /* 0x0015502801007387 */ /* 0x0003e80000100c00 */
[----:B------:R1:W-:Y:S04]  /*13b20*/  STL.128 [R1+0x1540], R36 ;  /* 0x0015402401007387 */ /* 0x0003e80000100c00 */
[----:B------:R-:W4:Y:S04]  /*13b30*/  LDL.LU.128 R116, [R1+0x17f0] ;  /* 0x0017f00001747983 */ /* 0x000f280000300c00 */
[----:B0-----:R-:W4:Y:S04]  /*13b40*/  LDL.LU.128 R112, [R1+0x17e0] ;  /* 0x0017e00001707983 */ /* 0x001f280000300c00 */
[----:B------:R-:W4:Y:S04]  /*13b50*/  LDL.LU R77, [R1+0x1788] ;  /* 0x00178800014d7983 */ /* 0x000f280000300800 */
[----:B------:R-:W4:Y:S04]  /*13b60*/  LDL.LU R75, [R1+0x1784] ;  /* 0x00178400014b7983 */ /* 0x000f280000300800 */
[----:B------:R-:W4:Y:S04]  /*13b70*/  LDL.LU.64 R70, [R1+0x1778] ;  /* 0x0017780001467983 */ /* 0x000f280000300a00 */
[----:B------:R-:W4:Y:S04]  /*13b80*/  LDL.LU R69, [R1+0x1770] ;  /* 0x0017700001457983 */ /* 0x000f280000300800 */
[----:B------:R-:W4:Y:S04]  /*13b90*/  LDL.LU.64 R66, [R1+0x1768] ;  /* 0x0017680001427983 */ /* 0x000f280000300a00 */
[----:B------:R-:W4:Y:S04]  /*13ba0*/  LDL.LU R65, [R1+0x1760] ;  /* 0x0017600001417983 */ /* 0x000f280000300800 */
[----:B------:R-:W4:Y:S04]  /*13bb0*/  LDL.LU.64 R62, [R1+0x1758] ;  /* 0x00175800013e7983 */ /* 0x000f280000300a00 */
[----:B------:R-:W4:Y:S04]  /*13bc0*/  LDL.LU R61, [R1+0x1750] ;  /* 0x00175000013d7983 */ /* 0x000f280000300800 */
[----:B------:R-:W4:Y:S04]  /*13bd0*/  LDL.LU.128 R56, [R1+0x1740] ;  /* 0x0017400001387983 */ /* 0x000f280000300c00 */
[----:B------:R-:W4:Y:S04]  /*13be0*/  LDL.LU.128 R52, [R1+0x1730] ;  /* 0x0017300001347983 */ /* 0x000f280000300c00 */
[----:B------:R-:W4:Y:S04]  /*13bf0*/  LDL.LU.128 R44, [R1+0x1710] ;  /* 0x00171000012c7983 */ /* 0x000f280000300c00 */
[----:B-1----:R-:W4:Y:S04]  /*13c00*/  LDL.128 R120, [R1+0x420] ;  /* 0x0004200001787983 */ /* 0x002f280000100c00 */
[----:B------:R-:W4:Y:S04]  /*13c10*/  LDL.LU.128 R124, [R1+0x1660] ;  /* 0x00166000017c7983 */ /* 0x000f280000300c00 */
[----:B------:R-:W4:Y:S04]  /*13c20*/  LDL.LU.128 R40, [R1+0x1550] ;  /* 0x0015500001287983 */ /* 0x000f280000300c00 */
[----:B------:R-:W4:Y:S04]  /*13c30*/  LDL.LU.128 R36, [R1+0x1540] ;  /* 0x0015400001247983 */ /* 0x000f280000300c00 */
[----:B------:R0:W-:Y:S04]  /*13c40*/  STL.128 [R1+0x16d0], R28 ;  /* 0x0016d01c01007387 */ /* 0x0001e80000100c00 */
[----:B------:R1:W-:Y:S04]  /*13c50*/  STL.64 [R1+0x16a0], R12 ;  /* 0x0016a00c01007387 */ /* 0x0003e80000100a00 */
[----:B------:R1:W-:Y:S04]  /*13c60*/  STL.128 [R1+0x16c0], R24 ;  /* 0x0016c01801007387 */ /* 0x0003e80000100c00 */
[----:B------:R1:W-:Y:S04]  /*13c70*/  STL.64 [R1+0x16b8], R20 ;  /* 0x0016b81401007387 */ /* 0x0003e80000100a00 */
[----:B0-----:R-:W4:Y:S04]  /*13c80*/  LDL.LU.128 R28, [R1+0x16d0] ;  /* 0x0016d000011c7983 */ /* 0x001f280000300c00 */
[----:B-1----:R-:W4:Y:S04]  /*13c90*/  LDL.LU.64 R12, [R1+0x16a0] ;  /* 0x0016a000010c7983 */ /* 0x002f280000300a00 */
[----:B------:R0:W-:Y:S04]  /*13ca0*/  STL.64 [R1+0x16b0], R16 ;  /* 0x0016b01001007387 */ /* 0x0001e80000100a00 */
[----:B------:R1:W-:Y:S04]  /*13cb0*/  STL [R1+0x16a8], R15 ;  /* 0x0016a80f01007387 */ /* 0x0003e80000100800 */
[----:B------:R1:W-:Y:S04]  /*13cc0*/  STL.128 [R1+0x1690], R8 ;  /* 0x0016900801007387 */ /* 0x0003e80000100c00 */
[----:B------:R1:W-:Y:S04]  /*13cd0*/  STL.128 [R1+0x1680], R4 ;  /* 0x0016800401007387 */ /* 0x0003e80000100c00 */
[----:B------:R1:W-:Y:S04]  /*13ce0*/  STL.128 [R1+0x1530], R32 ;  /* 0x0015302001007387 */ /* 0x0003e80000100c00 */
[----:B------:R-:W4:Y:S04]  /*13cf0*/  LDL.LU.128 R24, [R1+0x16c0] ;  /* 0x0016c00001187983 */ /* 0x000f280000300c00 */
[----:B------:R-:W4:Y:S04]  /*13d00*/  LDL.LU.64 R20, [R1+0x16b8] ;  /* 0x0016b80001147983 */ /* 0x000f280000300a00 */
[----:B0-----:R-:W4:Y:S04]  /*13d10*/  LDL.LU.64 R16, [R1+0x16b0] ;  /* 0x0016b00001107983 */ /* 0x001f280000300a00 */
[----:B-1----:R-:W4:Y:S04]  /*13d20*/  LDL.LU R15, [R1+0x16a8] ;  /* 0x0016a800010f7983 */ /* 0x002f280000300800 */
[----:B------:R-:W4:Y:S04]  /*13d30*/  LDL.LU.128 R8, [R1+0x1690] ;  /* 0x0016900001087983 */ /* 0x000f280000300c00 */
[----:B------:R-:W4:Y:S04]  /*13d40*/  LDL.LU.128 R4, [R1+0x1680] ;  /* 0x0016800001047983 */ /* 0x000f280000300c00 */
[----:B------:R-:W4:Y:S04]  /*13d50*/  LDL.LU.128 R32, [R1+0x1530] ;  /* 0x0015300001207983 */ /* 0x000f280000300c00 */
[----:B------:R-:W-:Y:S04]  /*13d60*/  STL.128 [R1+0x1670], R128 ;  /* 0x0016708001007387 */ /* 0x000fe80000100c00 */
[----:B------:R0:W-:Y:S04]  /*13d70*/  STL [R1+0x15d0], R73 ;  /* 0x0015d04901007387 */ /* 0x0001e80000100800 */
[----:B------:R1:W-:Y:S04]  /*13d80*/  STL.64 [R1+0x1578], R50 ;  /* 0x0015783201007387 */ /* 0x0003e80000100a00 */
[----:B0-----:R-:W4:Y:S04]  /*13d90*/  LDL.LU R73, [R1+0x15d0] ;  /* 0x0015d00001497983 */ /* 0x001f280000300800 */
[----:B------:R-:W4:Y:S04]  /*13da0*/  LDL.LU.128 R128, [R1+0x1670] ;  /* 0x0016700001807983 */ /* 0x000f280000300c00 */
[----:B------:R0:W-:Y:S04]  /*13db0*/  STL [R1+0x1570], R49 ;  /* 0x0015703101007387 */ /* 0x0001e80000100800 */
[----:B-1----:R-:W4:Y:S04]  /*13dc0*/  LDL.LU.64 R50, [R1+0x1578] ;  /* 0x0015780001327983 */ /* 0x002f280000300a00 */
[----:B0-----:R-:W4:Y:S04]  /*13dd0*/  LDL.LU R49, [R1+0x1570] ;  /* 0x0015700001317983 */ /* 0x001f280000300800 */
[----:B------:R0:W-:Y:S04]  /*13de0*/  STL [R1+0x1614], R107 ;  /* 0x0016146b01007387 */ /* 0x0001e80000100800 */
[----:B------:R1:W-:Y:S04]  /*13df0*/  STL [R1+0x1610], R105 ;  /* 0x0016106901007387 */ /* 0x0003e80000100800 */
[----:B---3--:R-:W-:Y:S04]  /*13e00*/  STL [R1+0x160c], R103 ;  /* 0x00160c6701007387 */ /* 0x008fe80000100800 */
[----:B0-----:R-:W3:Y:S04]  /*13e10*/  LDL.LU R107, [R1+0x1614] ;  /* 0x00161400016b7983 */ /* 0x001ee80000300800 */
[----:B-1----:R-:W3:Y:S04]  /*13e20*/  LDL.LU R105, [R1+0x1610] ;  /* 0x0016100001697983 */ /* 0x002ee80000300800 */
[----:B--2---:R-:W-:Y:S04]  /*13e30*/  STL [R1+0x1608], R101 ;  /* 0x0016086501007387 */ /* 0x004fe80000100800 */
[----:B----4-:R-:W-:Y:S04]  /*13e40*/  STL [R1+0x1604], R99 ;  /* 0x0016046301007387 */ /* 0x010fe80000100800 */
[----:B------:R-:W-:Y:S04]  /*13e50*/  STL [R1+0x1600], R97 ;  /* 0x0016006101007387 */ /* 0x000fe80000100800 */
[----:B------:R0:W-:Y:S04]  /*13e60*/  STL.128 [R1+0x1620], R108 ;  /* 0x0016206c01007387 */ /* 0x0001e80000100c00 */
        /* <DEDUP_REMOVED lines=8> */
[----:B0-----:R-:W2:Y:S04]  /*13ef0*/  LDL.LU.128 R108, [R1+0x1620] ;  /* 0x00162000016c7983 */ /* 0x001ea80000300c00 */
[----:B------:R-:W-:Y:S04]  /*13f00*/  STL [R1+0x15dc], R79 ;  /* 0x0015dc4f01007387 */ /* 0x000fe80000100800 */
[----:B------:R-:W4:Y:S04]  /*13f10*/  LDL.LU R103, [R1+0x160c] ;  /* 0x00160c0001677983 */ /* 0x000f280000300800 */
[----:B------:R-:W4:Y:S04]  /*13f20*/  LDL.LU R101, [R1+0x1608] ;  /* 0x0016080001657983 */ /* 0x000f280000300800 */
[----:B------:R-:W4:Y:S04]  /*13f30*/  LDL.LU R99, [R1+0x1604] ;  /* 0x0016040001637983 */ /* 0x000f280000300800 */
[----:B------:R-:W4:Y:S04]  /*13f40*/  LDL.LU R97, [R1+0x1600] ;  /* 0x0016000001617983 */ /* 0x000f280000300800 */
[----:B-1----:R-:W4:Y:S04]  /*13f50*/  LDL.LU R95, [R1+0x15fc] ;  /* 0x0015fc00015f7983 */ /* 0x002f280000300800 */
[----:B------:R0:W-:Y:S04]  /*13f60*/  STL.128 [R1+0x1640], R116 ;  /* 0x0016407401007387 */ /* 0x0001e80000100c00 */
[----:B------:R1:W-:Y:S04]  /*13f70*/  STL.128 [R1+0x1630], R112 ;  /* 0x0016307001007387 */ /* 0x0003e80000100c00 */
[----:B------:R1:W-:Y:S04]  /*13f80*/  STL [R1+0x15d8], R77 ;  /* 0x0015d84d01007387 */ /* 0x0003e80000100800 */
[----:B------:R1:W-:Y:S04]  /*13f90*/  STL [R1+0x15d4], R75 ;  /* 0x0015d44b01007387 */ /* 0x0003e80000100800 */
[----:B------:R1:W-:Y:S04]  /*13fa0*/  STL.64 [R1+0x15c8], R70 ;  /* 0x0015c84601007387 */ /* 0x0003e80000100a00 */
[----:B------:R1:W-:Y:S04]  /*13fb0*/  STL [R1+0x15c0], R69 ;  /* 0x0015c04501007387 */ /* 0x0003e80000100800 */
[----:B------:R1:W-:Y:S04]  /*13fc0*/  STL.64 [R1+0x15b8], R66 ;  /* 0x0015b84201007387 */ /* 0x0003e80000100a00 */
[----:B------:R1:W-:Y:S04]  /*13fd0*/  STL [R1+0x15b0], R65 ;  /* 0x0015b04101007387 */ /* 0x0003e80000100800 */
[----:B------:R1:W-:Y:S04]  /*13fe0*/  STL.64 [R1+0x15a8], R62 ;  /* 0x0015a83e01007387 */ /* 0x0003e80000100a00 */
[----:B------:R1:W-:Y:S04]  /*13ff0*/  STL [R1+0x15a0], R61 ;  /* 0x0015a03d01007387 */ /* 0x0003e80000100800 */
[----:B------:R-:W-:Y:S04]  /*14000*/  STL [R1+0x434], R56 ;  /* 0x0004343801007387 */ /* 0x000fe80000100800 */
[----:B------:R-:W-:Y:S04]  /*14010*/  STL [R1+0x430], R52 ;  /* 0x0004303401007387 */ /* 0x000fe80000100800 */
[----:B------:R1:W-:Y:S04]  /*14020*/  STL.64 [R1+0x1598], R58 ;  /* 0x0015983a01007387 */ /* 0x0003e80000100a00 */
[----:B------:R1:W-:Y:S01]  /*14030*/  STL [R1+0x1590], R57 ;  /* 0x0015903901007387 */ /* 0x0003e20000100800 */
[----:B------:R-:W-:-:S02]  /*14040*/  IMAD.MOV.U32 R140, RZ, RZ, R120 ;  /* 0x000000ffff8c7224 */ /* 0x000fc400078e0078 */
[----:B------:R-:W-:Y:S01]  /*14050*/  IMAD.MOV.U32 R141, RZ, RZ, R121 ;  /* 0x000000ffff8d7224 */ /* 0x000fe200078e0079 */
[----:B------:R1:W-:Y:S01]  /*14060*/  STL.64 [R1+0x1588], R54 ;  /* 0x0015883601007387 */ /* 0x0003e20000100a00 */
[----:B------:R-:W-:Y:S02]  /*14070*/  IMAD.MOV.U32 R142, RZ, RZ, R122 ;  /* 0x000000ffff8e7224 */ /* 0x000fe400078e007a */
[----:B------:R-:W-:Y:S01]  /*14080*/  IMAD.MOV.U32 R143, RZ, RZ, R123 ;  /* 0x000000ffff8f7224 */ /* 0x000fe200078e007b */
[----:B------:R1:W-:Y:S04]  /*14090*/  STL [R1+0x1580], R53 ;  /* 0x0015803501007387 */ /* 0x0003e80000100800 */
[----:B------:R1:W-:Y:S04]  /*140a0*/  STL.128 [R1+0x1560], R44 ;  /* 0x0015602c01007387 */ /* 0x0003e80000100c00 */
[----:B------:R-:W-:Y:S04]  /*140b0*/  STL [R1+0x438], R38 ;  /* 0x0004382601007387 */ /* 0x000fe80000100800 */
[----:B------:R-:W-:Y:S04]  /*140c0*/  STL [R1+0x43c], R40 ;  /* 0x00043c2801007387 */ /* 0x000fe80000100800 */
[----:B------:R1:W-:Y:S04]  /*140d0*/  STL.128 [R1+0x14b0], R124 ;  /* 0x0014b07c01007387 */ /* 0x0003e80000100c00 */
[----:B------:R-:W4:Y:S04]  /*140e0*/  LDL.LU.128 R120, [R1+0x1650] ;  /* 0x0016500001787983 */ /* 0x000f280000300c00 */
[----:B0-----:R-:W4:Y:S04]  /*140f0*/  LDL.LU.128 R116, [R1+0x1640] ;  /* 0x0016400001747983 */ /* 0x001f280000300c00 */
        /* <DEDUP_REMOVED lines=22> */
[----:B------:R-:W4:Y:S04]  /*14260*/  LDL.128 R124, [R1+0x430] ;  /* 0x00043000017c7983 */ /* 0x000f280000100c00 */
        /* <DEDUP_REMOVED lines=10> */
[----:B------:R1:W-:Y:S04]  /*14310*/  STL.64 [R1+0x13a0], R36 ;  /* 0x0013a02401007387 */ /* 0x0003e80000100a00 */
[----:B------:R1:W-:Y:S04]  /*14320*/  STL.128 [R1+0x1390], R32 ;  /* 0x0013902001007387 */ /* 0x0003e80000100c00 */
[----:B---3--:R-:W3:Y:S04]  /*14330*/  LDL.LU.128 R24, [R1+0x1510] ;  /* 0x0015100001187983 */ /* 0x008ee80000300c00 */
[----:B------:R-:W3:Y:S04]  /*14340*/  LDL.LU.64 R20, [R1+0x1508] ;  /* 0x0015080001147983 */ /* 0x000ee80000300a00 */
[----:B0-----:R-:W3:Y:S04]  /*14350*/  LDL.LU.64 R16, [R1+0x1500] ;  /* 0x0015000001107983 */ /* 0x001ee80000300a00 */
[----:B-1----:R-:W3:Y:S04]  /*14360*/  LDL.LU R15, [R1+0x14f8] ;  /* 0x0014f800010f7983 */ /* 0x002ee80000300800 */
[----:B------:R-:W3:Y:S04]  /*14370*/  LDL.LU.128 R8, [R1+0x14e0] ;  /* 0x0014e00001087983 */ /* 0x000ee80000300c00 */
[----:B------:R-:W3:Y:S04]  /*14380*/  LDL.LU.128 R4, [R1+0x14d0] ;  /* 0x0014d00001047983 */ /* 0x000ee80000300c00 */
[----:B------:R-:W3:Y:S04]  /*14390*/  LDL.LU.64 R36, [R1+0x13a0] ;  /* 0x0013a00001247983 */ /* 0x000ee80000300a00 */
[----:B------:R-:W3:Y:S04]  /*143a0*/  LDL.LU.128 R32, [R1+0x1390] ;  /* 0x0013900001207983 */ /* 0x000ee80000300c00 */
[----:B------:R-:W-:Y:S04]  /*143b0*/  STL.128 [R1+0x14c0], R128 ;  /* 0x0014c08001007387 */ /* 0x000fe80000100c00 */
[----:B------:R0:W-:Y:S04]  /*143c0*/  STL [R1+0x1428], R73 ;  /* 0x0014284901007387 */ /* 0x0001e80000100800 */
[----:B------:R1:W-:Y:S04]  /*143d0*/  STL [R1+0x13ac], R41 ;  /* 0x0013ac2901007387 */ /* 0x0003e80000100800 */
[----:B0-----:R-:W3:Y:S04]  /*143e0*/  LDL.LU R73, [R1+0x1428] ;  /* 0x0014280001497983 */ /* 0x001ee80000300800 */
[----:B------:R-:W3:Y:S04]  /*143f0*/  LDL.LU.128 R128, [R1+0x14c0] ;  /* 0x0014c00001807983 */ /* 0x000ee80000300c00 */
[----:B-1----:R-:W3:Y:S04]  /*14400*/  LDL.LU R41, [R1+0x13ac] ;  /* 0x0013ac0001297983 */ /* 0x002ee80000300800 */
[----:B--2---:R0:W-:Y:S04]  /*14410*/  STL.128 [R1+0x1470], R108 ;  /* 0x0014706c01007387 */ /* 0x0041e80000100c00 */
[----:B------:R1:W-:Y:S04]  /*14420*/  STL [R1+0x146c], R107 ;  /* 0x00146c6b01007387 */ /* 0x0003e80000100800 */
[----:B------:R2:W-:Y:S04]  /*14430*/  STL [R1+0x1468], R105 ;  /* 0x0014686901007387 */ /* 0x0005e80000100800 */
[----:B----4-:R4:W-:Y:S04]  /*14440*/  STL [R1+0x1464], R103 ;  /* 0x0014646701007387 */ /* 0x0109e80000100800 */
[----:B------:R4:W-:Y:S04]  /*14450*/  STL [R1+0x1460], R101 ;  /* 0x0014606501007387 */ /* 0x0009e80000100800 */
[----:B------:R4:W-:Y:S04]  /*14460*/  STL [R1+0x145c], R99 ;  /* 0x00145c6301007387 */ /* 0x0009e80000100800 */
[----:B------:R4:W-:Y:S04]  /*14470*/  STL [R1+0x1458], R97 ;  /* 0x0014586101007387 */ /* 0x0009e80000100800 */
[----:B------:R4:W-:Y:S04]  /*14480*/  STL [R1+0x1454], R95 ;  /* 0x0014545f01007387 */ /* 0x0009e80000100800 */
[----:B------:R4:W-:Y:S04]  /*14490*/  STL.64 [R1+0x13d0], R50 ;  /* 0x0013d03201007387 */ /* 0x0009e80000100a00 */
[----:B------:R4:W-:Y:S04]  /*144a0*/  STL [R1+0x13c8], R49 ;  /* 0x0013c83101007387 */ /* 0x0009e80000100800 */
[----:B------:R4:W-:Y:S04]  /*144b0*/  STL.64 [R1+0x13b0], R42 ;  /* 0x0013b02a01007387 */ /* 0x0009e80000100a00 */
[----:B0-----:R-:W3:Y:S04]  /*144c0*/  LDL.LU.128 R108, [R1+0x1470] ;  /* 0x00147000016c7983 */ /* 0x001ee80000300c00 */
[----:B-1----:R-:W3:Y:S04]  /*144d0*/  LDL.LU R107, [R1+0x146c] ;  /* 0x00146c00016b7983 */ /* 0x002ee80000300800 */
[----:B--2---:R-:W2:Y:S04]  /*144e0*/  LDL.LU R105, [R1+0x1468] ;  /* 0x0014680001697983 */ /* 0x004ea80000300800 */
[----:B----4-:R-:W4:Y:S04]  /*144f0*/  LDL.LU R103, [R1+0x1464] ;  /* 0x0014640001677983 */ /* 0x010f280000300800 */
[----:B------:R-:W4:Y:S04]  /*14500*/  LDL.LU R101, [R1+0x1460] ;  /* 0x0014600001657983 */ /* 0x000f280000300800 */
[----:B------:R-:W4:Y:S04]  /*14510*/  LDL.LU R99, [R1+0x145c] ;  /* 0x00145c0001637983 */ /* 0x000f280000300800 */
[----:B------:R-:W4:Y:S04]  /*14520*/  LDL.LU R97, [R1+0x1458] ;  /* 0x0014580001617983 */ /* 0x000f280000300800 */
[----:B------:R-:W4:Y:S04]  /*14530*/  LDL.LU R95, [R1+0x1454] ;  /* 0x00145400015f7983 */ /* 0x000f280000300800 */
[----:B------:R-:W4:Y:S04]  /*14540*/  LDL.LU.64 R50, [R1+0x13d0] ;  /* 0x0013d00001327983 */ /* 0x000f280000300a00 */
[----:B------:R-:W4:Y:S04]  /*14550*/  LDL.LU R49, [R1+0x13c8] ;  /* 0x0013c80001317983 */ /* 0x000f280000300800 */
[----:B------:R-:W4:Y:S04]  /*14560*/  LDL.LU.64 R42, [R1+0x13b0] ;  /* 0x0013b000012a7983 */ /* 0x000f280000300a00 */
[----:B------:R0:W-:Y:S04]  /*14570*/  STL.128 [R1+0x14a0], R120 ;  /* 0x0014a07801007387 */ /* 0x0001e80000100c00 */
[----:B------:R1:W-:Y:S04]  /*14580*/  STL.128 [R1+0x1490], R116 ;  /* 0x0014907401007387 */ /* 0x0003e80000100c00 */
[----:B------:R-:W-:Y:S04]  /*14590*/  STL.128 [R1+0x1480], R112 ;  /* 0x0014807001007387 */ /* 0x000fe80000100c00 */
        /* <DEDUP_REMOVED lines=21> */
[----:B------:R-:W-:Y:S01]  /*146f0*/  STL [R1+0x13b8], R45 ;  /* 0x0013b82d01007387 */ /* 0x000fe20000100800 */
[----:B------:R-:W-:-:S02]  /*14700*/  IMAD.MOV.U32 R144, RZ, RZ, R124 ;  /* 0x000000ffff907224 */ /* 0x000fc400078e007c */
[----:B------:R-:W-:Y:S01]  /*14710*/  IMAD.MOV.U32 R23, RZ, RZ, R125 ;  /* 0x000000ffff177224 */ /* 0x000fe200078e007d */
[----:B------:R1:W-:Y:S04]  /*14720*/  STL.64 [R1+0x648], R126 ;  /* 0x0006487e01007387 */ /* 0x0003e80000100a00 */
[----:B0-----:R-:W4:Y:S04]  /*14730*/  LDL.LU.128 R120, [R1+0x14a0] ;  /* 0x0014a00001787983 */ /* 0x001f280000300c00 */
[----:B-1----:R-:W4:Y:S04]  /*14740*/  LDL.LU.128 R116, [R1+0x1490] ;  /* 0x0014900001747983 */ /* 0x002f280000300c00 */
[----:B------:R-:W4:Y:S04]  /*14750*/  LDL.LU.128 R124, [R1+0x14b0] ;  /* 0x0014b000017c7983 */ /* 0x000f280000300c00 */
[----:B------:R-:W4:Y:S04]  /*14760*/  LDL.LU.128 R112, [R1+0x1480] ;  /* 0x0014800001707983 */ /* 0x000f280000300c00 */
        /* <DEDUP_REMOVED lines=22> */
[----:B------:R0:W-:Y:S04]  /*148d0*/  STL.128 [R1+0x1380], R28 ;  /* 0x0013801c01007387 */ /* 0x0001e80000100c00 */
[----:B------:R1:W-:Y:S04]  /*148e0*/  STL.64 [R1+0x1350], R12 ;  /* 0x0013500c01007387 */ /* 0x0003e80000100a00 */
[----:B------:R-:W-:Y:S04]  /*148f0*/  STL [R1+0x440], R44 ;  /* 0x0004402c01007387 */ /* 0x000fe80000100800 */
[----:B------:R2:W-:Y:S04]  /*14900*/  STL [R1+0x13a8], R39 ;  /* 0x0013a82701007387 */ /* 0x0005e80000100800 */
[----:B0-----:R-:W4:Y:S04]  /*14910*/  LDL.LU.128 R28, [R1+0x1380] ;  /* 0x00138000011c7983 */ /* 0x001f280000300c00 */
[----:B-1----:R-:W4:Y:S04]  /*14920*/  LDL.LU.64 R12, [R1+0x1350] ;  /* 0x00135000010c7983 */ /* 0x002f280000300a00 */
[----:B---3--:R0:W-:Y:S04]  /*14930*/  STL.128 [R1+0x1370], R24 ;  /* 0x0013701801007387 */ /* 0x0081e80000100c00 */
[----:B------:R1:W-:Y:S04]  /*14940*/  STL.64 [R1+0x1368], R20 ;  /* 0x0013681401007387 */ /* 0x0003e80000100a00 */
[----:B------:R3:W-:Y:S04]  /*14950*/  STL.64 [R1+0x1360], R16 ;  /* 0x0013601001007387 */ /* 0x0007e80000100a00 */
[----:B------:R3:W-:Y:S04]  /*14960*/  STL [R1+0x1358], R15 ;  /* 0x0013580f01007387 */ /* 0x0007e80000100800 */
[----:B------:R3:W-:Y:S04]  /*14970*/  STL.128 [R1+0x1340], R8 ;  /* 0x0013400801007387 */ /* 0x0007e80000100c00 */
[----:B------:R3:W-:Y:S04]  /*14980*/  STL.128 [R1+0x1330], R4 ;  /* 0x0013300401007387 */ /* 0x0007e80000100c00 */
[----:B------:R-:W-:Y:S04]  /*14990*/  STL [R1+0x444], R32 ;  /* 0x0004442001007387 */ /* 0x000fe80000100800 */
[----:B------:R-:W-:Y:S04]  /*149a0*/  STL [R1+0x448], R34 ;  /* 0x0004482201007387 */ /* 0x000fe80000100800 */
[----:B------:R-:W-:Y:S04]  /*149b0*/  STL [R1+0x44c], R36 ;  /* 0x00044c2401007387 */ /* 0x000fe80000100800 */
[----:B--2---:R-:W2:Y:S04]  /*149c0*/  LDL.LU R39, [R1+0x13a8] ;  /* 0x0013a80001277983 */ /* 0x004ea80000300800 */
[----:B0-----:R-:W2:Y:S04]  /*149d0*/  LDL.LU.128 R24, [R1+0x1370] ;  /* 0x0013700001187983 */ /* 0x001ea80000300c00 */
[----:B-1----:R-:W2:Y:S04]  /*149e0*/  LDL.LU.64 R20, [R1+0x1368] ;  /* 0x0013680001147983 */ /* 0x002ea80000300a00 */
[----:B---3--:R-:W3:Y:S04]  /*149f0*/  LDL.LU.64 R16, [R1+0x1360] ;  /* 0x0013600001107983 */ /* 0x008ee80000300a00 */
[----:B------:R-:W3:Y:S04]  /*14a00*/  LDL.LU R15, [R1+0x1358] ;  /* 0x00135800010f7983 */ /* 0x000ee80000300800 */
[----:B------:R-:W3:Y:S04]  /*14a10*/  LDL.LU.128 R8, [R1+0x1340] ;  /* 0x0013400001087983 */ /* 0x000ee80000300c00 */
[----:B------:R-:W3:Y:S04]  /*14a20*/  LDL.LU.128 R4, [R1+0x1330] ;  /* 0x0013300001047983 */ /* 0x000ee80000300c00 */
[----:B------:R-:W3:Y:S04]  /*14a30*/  LDL.LU R22, [R1+0x648] ;  /* 0x0006480001167983 */ /* 0x000ee80000300800 */
[----:B------:R-:W3:Y:S04]  /*14a40*/  LDL.LU R19, [R1+0x64c] ;  /* 0x00064c0001137983 */ /* 0x000ee80000300800 */
[----:B------:R-:W-:Y:S04]  /*14a50*/  STL.128 [R1+0x1300], R160 ;  /* 0x001300a001007387 */ /* 0x000fe80000100c00 */
[----:B------:R-:W-:Y:S04]  /*14a60*/  STL.128 [R1+0x12f0], R156 ;  /* 0x0012f09c01007387 */ /* 0x000fe80000100c00 */
[----:B------:R0:W-:Y:S04]  /*14a70*/  STL.128 [R1+0x12e0], R152 ;  /* 0x0012e09801007387 */ /* 0x0001e80000100c00 */
[----:B------:R1:W-:Y:S04]  /*14a80*/  STL.128 [R1+0x12d0], R148 ;  /* 0x0012d09401007387 */ /* 0x0003e80000100c00 */
[----:B------:R1:W-:Y:S04]  /*14a90*/  STL.128 [R1+0x12c0], R144 ;  /* 0x0012c09001007387 */ /* 0x0003e80000100c00 */
[----:B------:R-:W-:Y:S04]  /*14aa0*/  STL.128 [R1+0x12b0], R140 ;  /* 0x0012b08c01007387 */ /* 0x000fe80000100c00 */
[----:B------:R-:W-:Y:S04]  /*14ab0*/  STL.128 [R1+0x12a0], R136 ;  /* 0x0012a08801007387 */ /* 0x000fe80000100c00 */
[----:B------:R-:W-:Y:S04]  /*14ac0*/  STL.128 [R1+0x1290], R132 ;  /* 0x0012908401007387 */ /* 0x000fe80000100c00 */
[----:B------:R-:W2:Y:S04]  /*14ad0*/  LDL.128 R164, [R1+0x440] ;  /* 0x0004400001a47983 */ /* 0x000ea80000100c00 */
[----:B------:R-:W-:Y:S04]  /*14ae0*/  STL.128 [R1+0x1280], R128 ;  /* 0x0012808001007387 */ /* 0x000fe80000100c00 */
[----:B------:R1:W-:Y:S04]  /*14af0*/  STL [R1+0x11e0], R73 ;  /* 0x0011e04901007387 */ /* 0x0003e80000100800 */
[----:B------:R1:W-:Y:S04]  /*14b00*/  STL [R1+0x1160], R41 ;  /* 0x0011602901007387 */ /* 0x0003e80000100800 */
[----:B0-----:R-:W3:Y:S04]  /*14b10*/  LDL.LU.128 R152, [R1+0x12e0] ;  /* 0x0012e00001987983 */ /* 0x001ee80000300c00 */
[----:B-1----:R-:W3:Y:S04]  /*14b20*/  LDL.LU.128 R148, [R1+0x12d0] ;  /* 0x0012d00001947983 */ /* 0x002ee80000300c00 */
[----:B------:R-:W3:Y:S04]  /*14b30*/  LDL.LU.128 R144, [R1+0x12c0] ;  /* 0x0012c00001907983 */ /* 0x000ee80000300c00 */
[----:B------:R-:W3:Y:S04]  /*14b40*/  LDL.LU R73, [R1+0x11e0] ;  /* 0x0011e00001497983 */ /* 0x000ee80000300800 */
[----:B------:R-:W3:Y:S04]  /*14b50*/  LDL.LU R41, [R1+0x1160] ;  /* 0x0011600001297983 */ /* 0x000ee80000300800 */
[----:B------:R-:W-:Y:S04]  /*14b60*/  STL.128 [R1+0x1230], R108 ;  /* 0x0012306c01007387 */ /* 0x000fe80000100c00 */
[----:B------:R-:W-:Y:S04]  /*14b70*/  STL [R1+0x1224], R107 ;  /* 0x0012246b01007387 */ /* 0x000fe80000100800 */
[----:B------:R-:W-:Y:S04]  /*14b80*/  STL [R1+0x1220], R105 ;  /* 0x0012206901007387 */ /* 0x000fe80000100800 */
[----:B----4-:R-:W-:Y:S04]  /*14b90*/  STL [R1+0x121c], R103 ;  /* 0x00121c6701007387 */ /* 0x010fe80000100800 */
[----:B------:R-:W-:Y:S04]  /*14ba0*/  STL [R1+0x1218], R101 ;  /* 0x0012186501007387 */ /* 0x000fe80000100800 */
[----:B------:R-:W-:Y:S04]  /*14bb0*/  STL [R1+0x1214], R99 ;  /* 0x0012146301007387 */ /* 0x000fe80000100800 */
[----:B------:R-:W-:Y:S04]  /*14bc0*/  STL [R1+0x1210], R97 ;  /* 0x0012106101007387 */ /* 0x000fe80000100800 */
[----:B------:R-:W-:Y:S04]  /*14bd0*/  STL [R1+0x120c], R95 ;  /* 0x00120c5f01007387 */ /* 0x000fe80000100800 */
[----:B------:R-:W-:Y:S04]  /*14be0*/  STL.128 [R1+0x1260], R120 ;  /* 0x0012607801007387 */ /* 0x000fe80000100c00 */
[----:B------:R-:W-:Y:S04]  /*14bf0*/  STL.128 [R1+0x1250], R116 ;  /* 0x0012507401007387 */ /* 0x000fe80000100c00 */
[----:B------:R0:W-:Y:S04]  /*14c00*/  STL.128 [R1+0x1270], R124 ;  /* 0x0012707c01007387 */ /* 0x0001e80000100c00 */
[----:B------:R1:W-:Y:S04]  /*14c10*/  STL.128 [R1+0x1240], R112 ;  /* 0x0012407001007387 */ /* 0x0003e80000100c00 */
        /* <DEDUP_REMOVED lines=25> */
[----:B------:R-:W3:Y:S04]  /*14db0*/  LDL.LU.128 R140, [R1+0x12b0] ;  /* 0x0012b000018c7983 */ /* 0x000ee80000300c00 */
[----:B------:R-:W3:Y:S04]  /*14dc0*/  LDL.LU.128 R136, [R1+0x12a0] ;  /* 0x0012a00001887983 */ /* 0x000ee80000300c00 */
[----:B------:R-:W3:Y:S04]  /*14dd0*/  LDL.LU.128 R132, [R1+0x1290] ;  /* 0x0012900001847983 */ /* 0x000ee80000300c00 */
[----:B------:R-:W3:Y:S04]  /*14de0*/  LDL.LU.128 R128, [R1+0x1280] ;  /* 0x0012800001807983 */ /* 0x000ee80000300c00 */
[----:B0-----:R-:W3:Y:S04]  /*14df0*/  LDL.LU.128 R124, [R1+0x1270] ;  /* 0x00127000017c7983 */ /* 0x001ee80000300c00 */
[----:B------:R-:W3:Y:S04]  /*14e00*/  LDL.LU.128 R120, [R1+0x1260] ;  /* 0x0012600001787983 */ /* 0x000ee80000300c00 */
[----:B------:R-:W3:Y:S04]  /*14e10*/  LDL.LU.128 R116, [R1+0x1250] ;  /* 0x0012500001747983 */ /* 0x000ee80000300c00 */
[----:B-1----:R-:W3:Y:S04]  /*14e20*/  LDL.LU.128 R112, [R1+0x1240] ;  /* 0x0012400001707983 */ /* 0x002ee80000300c00 */
[----:B------:R-:W3:Y:S04]  /*14e30*/  LDL.LU.128 R108, [R1+0x1230] ;  /* 0x00123000016c7983 */ /* 0x000ee80000300c00 */
[----:B------:R-:W3:Y:S04]  /*14e40*/  LDL.LU R107, [R1+0x1224] ;  /* 0x00122400016b7983 */ /* 0x000ee80000300800 */
[----:B------:R-:W3:Y:S04]  /*14e50*/  LDL.LU R105, [R1+0x1220] ;  /* 0x0012200001697983 */ /* 0x000ee80000300800 */
[----:B------:R-:W3:Y:S04]  /*14e60*/  LDL.LU R103, [R1+0x121c] ;  /* 0x00121c0001677983 */ /* 0x000ee80000300800 */
[----:B------:R-:W3:Y:S04]  /*14e70*/  LDL.LU R101, [R1+0x1218] ;  /* 0x0012180001657983 */ /* 0x000ee80000300800 */
[----:B------:R-:W3:Y:S04]  /*14e80*/  LDL.LU R99, [R1+0x1214] ;  /* 0x0012140001637983 */ /* 0x000ee80000300800 */
[----:B------:R-:W3:Y:S04]  /*14e90*/  LDL.LU R97, [R1+0x1210] ;  /* 0x0012100001617983 */ /* 0x000ee80000300800 */
        /* <DEDUP_REMOVED lines=25> */
[----:B------:R-:W4:Y:S01]  /*15030*/  LDL.LU.64 R42, [R1+0x1168] ;  /* 0x00116800012a7983 */ /* 0x000f220000300a00 */
[----:B------:R-:W-:Y:S01]  /*15040*/  ISETP.NE.U32.AND P2, PT, R33, RZ, PT ;  /* 0x000000ff2100720c */ /* 0x000fe20003f45070 */
[----:B------:R-:W-:-:S02]  /*15050*/  IMAD R12, R31, 0xc00, R12 ;  /* 0x00000c001f0c7824 */ /* 0x000fc400078e020c */
[----:B--2---:R-:W-:Y:S02]  /*15060*/  IMAD.MOV.U32 R18, RZ, RZ, R164 ;  /* 0x000000ffff127224 */ /* 0x004fe400078e00a4 */
[----:B------:R-:W-:Y:S02]  /*15070*/  IMAD.MOV.U32 R14, RZ, RZ, R165 ;  /* 0x000000ffff0e7224 */ /* 0x000fe400078e00a5 */
[----:B------:R-:W-:Y:S02]  /*15080*/  IMAD.MOV.U32 R3, RZ, RZ, R166 ;  /* 0x000000ffff037224 */ /* 0x000fe400078e00a6 */
[----:B------:R-:W-:Y:S02]  /*15090*/  IMAD.MOV.U32 R2, RZ, RZ, R167 ;  /* 0x000000ffff027224 */ /* 0x000fe400078e00a7 */
[----:B------:R-:W-:Y:S02]  /*150a0*/  IMAD.MOV.U32 R209, RZ, RZ, R27 ;  /* 0x000000ffffd17224 */ /* 0x000fe400078e001b */
[----:B------:R-:W-:-:S02]  /*150b0*/  IMAD.MOV.U32 R207, RZ, RZ, R26 ;  /* 0x000000ffffcf7224 */ /* 0x000fc400078e001a */
[----:B------:R-:W-:Y:S01]  /*150c0*/  IMAD.MOV.U32 R193, RZ, RZ, R25 ;  /* 0x000000ffffc17224 */ /* 0x000fe200078e0019 */
[----:B---3--:R-:W-:Y:S01]  /*150d0*/  F2FP.BF16.F32.PACK_AB R153, R153, R28 ;  /* 0x0000001c9999723e */ /* 0x008fe200000010ff */
[----:B------:R-:W-:Y:S01]  /*150e0*/  IMAD.MOV.U32 R28, RZ, RZ, R41 ;  /* 0x000000ffff1c7224 */ /* 0x000fe200078e0029 */
[----:B------:R-:W-:Y:S01]  /*150f0*/  F2FP.BF16.F32.PACK_AB R154, R154, R29 ;  /* 0x0000001d9a9a723e */ /* 0x000fe200000010ff */
[----:B------:R-:W-:Y:S01]  /*15100*/  IMAD.MOV.U32 R29, RZ, RZ, R37 ;  /* 0x000000ffff1d7224 */ /* 0x000fe200078e0025 */
[----:B------:R-:W-:Y:S01]  /*15110*/  R2UR UR6, R12 ;  /* 0x000000000c0672ca */ /* 0x000fe200000e0000 */
[----:B------:R-:W-:Y:S01]  /*15120*/  IMAD.MOV.U32 R94, RZ, RZ, R151 ;  /* 0x000000ffff5e7224 */ /* 0x000fe200078e0097 */
[----:B------:R-:W-:Y:S01]  /*15130*/  R2UR UR7, R13 ;  /* 0x000000000d0772ca */ /* 0x000fe200000e0000 */
[----:B------:R-:W-:Y:S01]  /*15140*/  IMAD.MOV.U32 R96, RZ, RZ, R150 ;  /* 0x000000ffff607224 */ /* 0x000fe200078e0096 */
[----:B------:R-:W-:Y:S01]  /*15150*/  F2FP.BF16.F32.PACK_AB R152, R152, R73 ;  /* 0x000000499898723e */ /* 0x000fe200000010ff */
[----:B------:R-:W-:Y:S01]  /*15160*/  IMAD.MOV.U32 R98, RZ, RZ, R149 ;  /* 0x000000ffff627224 */ /* 0x000fe200078e0095 */
[----:B------:R-:W-:Y:S01]  /*15170*/  F2FP.BF16.F32.PACK_AB R155, R30, R155 ;  /* 0x0000009b1e9b723e */ /* 0x000fe200000010ff */
[----:B------:R-:W-:Y:S01]  /*15180*/  IMAD.MOV.U32 R100, RZ, RZ, R148 ;  /* 0x000000ffff647224 */ /* 0x000fe200078e0094 */
[----:B------:R-:W2:Y:S01]  /*15190*/  LDL.LU.128 R156, [R1+0x12f0] ;  /* 0x0012f000019c7983 */ /* 0x000ea20000300c00 */
[----:B------:R-:W-:-:S02]  /*151a0*/  IMAD.MOV.U32 R102, RZ, RZ, R147 ;  /* 0x000000ffff667224 */ /* 0x000fc400078e0093 */
[----:B------:R-:W-:Y:S01]  /*151b0*/  IMAD.MOV.U32 R104, RZ, RZ, R146 ;  /* 0x000000ffff687224 */ /* 0x000fe200078e0092 */
[----:B------:R-:W3:Y:S01]  /*151c0*/  LDL.LU.128 R160, [R1+0x1300] ;  /* 0x0013000001a07983 */ /* 0x000ee20000300c00 */
[----:B------:R-:W-:Y:S02]  /*151d0*/  IMAD.MOV.U32 R106, RZ, RZ, R145 ;  /* 0x000000ffff6a7224 */ /* 0x000fe400078e0091 */
[----:B------:R-:W-:Y:S02]  /*151e0*/  IMAD.MOV.U32 R30, RZ, RZ, R234 ;  /* 0x000000ffff1e7224 */ /* 0x000fe400078e00ea */
[----:B------:R-:W-:Y:S02]  /*151f0*/  IMAD.MOV.U32 R32, RZ, RZ, R231 ;  /* 0x000000ffff207224 */ /* 0x000fe400078e00e7 */
[----:B------:R-:W-:Y:S02]  /*15200*/  IMAD.MOV.U32 R33, RZ, RZ, R229 ;  /* 0x000000ffff217224 */ /* 0x000fe400078e00e5 */
[----:B------:R-:W-:-:S02]  /*15210*/  IMAD.MOV.U32 R34, RZ, RZ, R227 ;  /* 0x000000ffff227224 */ /* 0x000fc400078e00e3 */
[----:B------:R-:W-:Y:S02]  /*15220*/  IMAD.MOV.U32 R36, RZ, RZ, R225 ;  /* 0x000000ffff247224 */ /* 0x000fe400078e00e1 */
        /* <DEDUP_REMOVED lines=19> */
[----:B------:R-:W-:Y:S01]  /*15360*/  IMAD.MOV.U32 R92, RZ, RZ, R184 ;  /* 0x000000ffff5c7224 */ /* 0x000fe200078e00b8 */
[----:B------:R-:W-:Y:S01]  /*15370*/  VOTEU.ANY UP0, P2 ;  /* 0x00000000003f7886 */ /* 0x000fe20001000100 */
[----:B------:R-:W-:Y:S01]  /*15380*/  IMAD.MOV.U32 R31, RZ, RZ, R235 ;  /* 0x000000ffff1f7224 */ /* 0x000fe200078e00eb */
[----:B------:R-:W3:Y:S01]  /*15390*/  LDL.LU.128 R164, [R1+0x1310] ;  /* 0x0013100001a47983 */ /* 0x000ee20000300c00 */
        /* <DEDUP_REMOVED lines=12> */
[----:B------:R-:W-:-:S06]  /*15460*/  IMAD.MOV.U32 R25, RZ, RZ, R193 ;  /* 0x000000ffff197224 */ /* 0x000fcc00078e00c1 */
[----:B----4-:R-:W-:-:S06]  /*15470*/  WARPGROUP.ARRIVE ;  /* 0x00000000000079c5 */ /* 0x010fcc0000000000 */
[----:B------:R-:W-:Y:S01]  /*15480*/  HGMMA.64x256x16.F32.BF16 R24, R152, gdesc[UR4].tnspB, R24, UP0, gsb0 ;  /* 0x43e0000498187df0 */ /* 0x000fe2000b801818 */
[----:B--2---:R-:W-:Y:S02]  /*15490*/  STL.128 [R1+0x1040], R156 ;  /* 0x0010409c01007387 */ /* 0x004fe40000100c00 */
[----:B------:R-:W-:Y:S02]  /*154a0*/  WARPGROUP.DEPBAR.LE gsb0, 0x0 ;  /* 0x00008000000079c5 */ /* 0x000fe40000010000 */
[----:B------:R-:W-:Y:S02]  /*154b0*/  VIADD R154, R12, 0x80 ;  /* 0x000000800c9a7836 */ /* 0x000fe40000000000 */
        /* <DEDUP_REMOVED lines=49> */
[----:B------:R-:W-:Y:S01]  /*157d0*/  IMAD.MOV.U32 R184, RZ, RZ, R100 ;  /* 0x000000ffffb87224 */ /* 0x000fe200078e0064 */
[----:B------:R0:W-:Y:S04]  /*157e0*/  STL.128 [R1+0x1150], R224 ;  /* 0x001150e001007387 */ /* 0x0001e80000100c00 */
        /* <DEDUP_REMOVED lines=10> */
[----:B------:R4:W-:Y:S01]  /*15890*/  STL.128 [R1+0x1030], R152 ;  /* 0x0010309801007387 */ /* 0x0009e20000100c00 */
[----:B------:R-:W-:-:S03]  /*158a0*/  IMAD.MOV.U32 R229, RZ, RZ, R145 ;  /* 0x000000ffffe57224 */ /* 0x000fc600078e0091 */
[----:B0-----:R-:W3:Y:S01]  /*158b0*/  LDL.LU.128 R224, [R1+0x1150] ;  /* 0x0011500001e07983 */ /* 0x001ee20000300c00 */
[----:B------:R-:W-:-:S03]  /*158c0*/  IMAD.MOV.U32 R228, RZ, RZ, R144 ;  /* 0x000000ffffe47224 */ /* 0x000fc600078e0090 */
[----:B-1----:R-:W3:Y:S04]  /*158d0*/  LDL.LU.128 R220, [R1+0x1140] ;  /* 0x0011400001dc7983 */ /* 0x002ee80000300c00 */
[----:B--2---:R-:W2:Y:S01]  /*158e0*/  LDL.LU.128 R216, [R1+0x1130] ;  /* 0x0011300001d87983 */ /* 0x004ea20000300c00 */
[----:B----4-:R-:W-:-:S03]  /*158f0*/  IMAD.MOV.U32 R155, RZ, RZ, R79 ;  /* 0x000000ffff9b7224 */ /* 0x010fc600078e004f */
[----:B------:R-:W4:Y:S01]  /*15900*/  LDL.LU.128 R212, [R1+0x1120] ;  /* 0x0011200001d47983 */ /* 0x000f220000300c00 */
[----:B------:R-:W-:Y:S02]  /*15910*/  IMAD.MOV.U32 R154, RZ, RZ, R78 ;  /* 0x000000ffff9a7224 */ /* 0x000fe400078e004e */
[----:B------:R-:W-:Y:S01]  /*15920*/  IMAD.MOV.U32 R153, RZ, RZ, R77 ;  /* 0x000000ffff997224 */ /* 0x000fe200078e004d */
[----:B------:R-:W2:Y:S01]  /*15930*/  LDL.LU.128 R208, [R1+0x1110] ;  /* 0x0011100001d07983 */ /* 0x000ea20000300c00 */
[----:B------:R-:W-:-:S03]  /*15940*/  IMAD.MOV.U32 R152, RZ, RZ, R76 ;  /* 0x000000ffff987224 */ /* 0x000fc600078e004c */
[----:B------:R-:W4:Y:S04]  /*15950*/  LDL.LU.128 R204, [R1+0x1100] ;  /* 0x0011000001cc7983 */ /* 0x000f280000300c00 */
[----:B------:R-:W2:Y:S04]  /*15960*/  LDL.LU.128 R200, [R1+0x10f0] ;  /* 0x0010f00001c87983 */ /* 0x000ea80000300c00 */
[----:B------:R-:W4:Y:S04]  /*15970*/  LDL.LU.128 R196, [R1+0x10e0] ;  /* 0x0010e00001c47983 */ /* 0x000f280000300c00 */
[----:B------:R-:W2:Y:S04]  /*15980*/  LDL.LU.128 R192, [R1+0x10d0] ;  /* 0x0010d00001c07983 */ /* 0x000ea80000300c00 */
[----:B------:R-:W4:Y:S04]  /*15990*/  LDL.LU.128 R188, [R1+0x10c0] ;  /* 0x0010c00001bc7983 */ /* 0x000f280000300c00 */
[----:B------:R-:W2:Y:S01]  /*159a0*/  LDL.LU.128 R184, [R1+0x10b0] ;  /* 0x0010b00001b87983 */ /* 0x000ea20000300c00 */
[----:B------:R-:W-:-:S02]  /*159b0*/  IMAD.MOV.U32 R145, RZ, RZ, R69 ;  /* 0x000000ffff917224 */ /* 0x000fc400078e0045 */
[----:B------:R-:W-:Y:S01]  /*159c0*/  IMAD.MOV.U32 R144, RZ, RZ, R68 ;  /* 0x000000ffff907224 */ /* 0x000fe200078e0044 */
[----:B------:R0:W-:Y:S01]  /*159d0*/  STL.128 [R1+0x320], R152 ;  /* 0x0003209801007387 */ /* 0x0001e20000100c00 */
[----:B------:R-:W-:Y:S02]  /*159e0*/  IMAD.MOV.U32 R143, RZ, RZ, R67 ;  /* 0x000000ffff8f7224 */ /* 0x000fe400078e0043 */
[----:B------:R-:W-:Y:S02]  /*159f0*/  IMAD.MOV.U32 R142, RZ, RZ, R66 ;  /* 0x000000ffff8e7224 */ /* 0x000fe400078e0042 */
[----:B------:R-:W-:Y:S02]  /*15a00*/  IMAD.MOV.U32 R69, RZ, RZ, R155 ;  /* 0x000000ffff457224 */ /* 0x000fe400078e009b */
[----:B------:R-:W-:Y:S02]  /*15a10*/  IMAD.MOV.U32 R68, RZ, RZ, R154 ;  /* 0x000000ffff447224 */ /* 0x000fe400078e009a */
[----:B------:R-:W-:-:S02]  /*15a20*/  IMAD.MOV.U32 R67, RZ, RZ, R153 ;  /* 0x000000ffff437224 */ /* 0x000fc400078e0099 */
[----:B------:R-:W-:Y:S02]  /*15a30*/  IMAD.MOV.U32 R66, RZ, RZ, R152 ;  /* 0x000000ffff427224 */ /* 0x000fe400078e0098 */
[----:B0-----:R-:W4:Y:S01]  /*15a40*/  LDL.LU.128 R152, [R1+0x1030] ;  /* 0x0010300001987983 */ /* 0x001f220000300c00 */
        /* <DEDUP_REMOVED lines=8> */
[----:B------:R0:W-:Y:S01]  /*15ad0*/  STL.128 [R1+0x330], R156 ;  /* 0x0003309c01007387 */ /* 0x0001e20000100c00 */
        /* <DEDUP_REMOVED lines=8> */
[----:B0-----:R-:W4:Y:S01]  /*15b60*/  LDL.LU.128 R156, [R1+0x1040] ;  /* 0x00104000019c7983 */ /* 0x001f220000300c00 */
[----:B------:R-:W-:-:S03]  /*15b70*/  IMAD.MOV.U32 R18, RZ, RZ, R151 ;  /* 0x000000ffff127224 */ /* 0x000fc600078e0097 */
[----:B------:R0:W-:Y:S01]  /*15b80*/  STL.128 [R1+0x1080], R172 ;  /* 0x001080ac01007387 */ /* 0x0001e20000100c00 */
[----:B------:R-:W-:-:S03]  /*15b90*/  IMAD.MOV.U32 R19, RZ, RZ, R150 ;  /* 0x000000ffff137224 */ /* 0x000fc600078e0096 */
[----:B------:R1:W-:Y:S01]  /*15ba0*/  STL.128 [R1+0x1070], R168 ;  /* 0x001070a801007387 */ /* 0x0003e20000100c00 */
[----:B------:R-:W-:-:S03]  /*15bb0*/  IMAD.MOV.U32 R151, RZ, RZ, R75 ;  /* 0x000000ffff977224 */ /* 0x000fc600078e004b */
[----:B---3--:R3:W-:Y:S01]  /*15bc0*/  STL.128 [R1+0x1060], R164 ;  /* 0x001060a401007387 */ /* 0x0087e20000100c00 */
[----:B------:R-:W-:-:S03]  /*15bd0*/  IMAD.MOV.U32 R150, RZ, RZ, R74 ;  /* 0x000000ffff967224 */ /* 0x000fc600078e004a */
[----:B------:R3:W-:Y:S01]  /*15be0*/  STL.128 [R1+0x1050], R160 ;  /* 0x001050a001007387 */ /* 0x0007e20000100c00 */
[----:B------:R-:W-:Y:S02]  /*15bf0*/  IMAD.MOV.U32 R141, RZ, RZ, R65 ;  /* 0x000000ffff8d7224 */ /* 0x000fe400078e0041 */
[----:B0-----:R-:W-:Y:S02]  /*15c00*/  IMAD.MOV.U32 R175, RZ, RZ, R99 ;  /* 0x000000ffffaf7224 */ /* 0x001fe400078e0063 */
[----:B------:R-:W-:Y:S02]  /*15c10*/  IMAD.MOV.U32 R174, RZ, RZ, R98 ;  /* 0x000000ffffae7224 */ /* 0x000fe400078e0062 */
[----:B------:R-:W-:Y:S02]  /*15c20*/  IMAD.MOV.U32 R173, RZ, RZ, R97 ;  /* 0x000000ffffad7224 */ /* 0x000fe400078e0061 */
[----:B------:R-:W-:Y:S02]  /*15c30*/  IMAD.MOV.U32 R172, RZ, RZ, R96 ;  /* 0x000000ffffac7224 */ /* 0x000fe400078e0060 */
[----:B-1----:R-:W-:-:S02]  /*15c40*/  IMAD.MOV.U32 R171, RZ, RZ, R95 ;  /* 0x000000ffffab7224 */ /* 0x002fc400078e005f */
[----:B------:R-:W-:Y:S02]  /*15c50*/  IMAD.MOV.U32 R170, RZ, RZ, R94 ;  /* 0x000000ffffaa7224 */ /* 0x000fe400078e005e */
[----:B------:R-:W-:Y:S02]  /*15c60*/  IMAD.MOV.U32 R169, RZ, RZ, R93 ;  /* 0x000000ffffa97224 */ /* 0x000fe400078e005d */
[----:B------:R-:W-:Y:S02]  /*15c70*/  IMAD.MOV.U32 R168, RZ, RZ, R92 ;  /* 0x000000ffffa87224 */ /* 0x000fe400078e005c */
[----:B---3--:R-:W-:Y:S02]  /*15c80*/  IMAD.MOV.U32 R167, RZ, RZ, R91 ;  /* 0x000000ffffa77224 */ /* 0x008fe400078e005b */
        /* <DEDUP_REMOVED lines=159> */
[----:B------:R4:W-:Y:S01]  /*16680*/  STL.128 [R1+0x260], R104 ;  /* 0x0002606801007387 */ /* 0x0009e20000100c00 */
[----:B------:R-:W-:Y:S02]  /*16690*/  IMAD.MOV.U32 R53, RZ, RZ, R43 ;  /* 0x000000ffff357224 */ /* 0x000fe400078e002b */
[----:B------:R-:W-:Y:S01]  /*166a0*/  IMAD.MOV.U32 R52, RZ, RZ, R42 ;  /* 0x000000ffff347224 */ /* 0x000fe200078e002a */
[----:B------:R0:W-:Y:S01]  /*166b0*/  STL.128 [R1+0x270], R108 ;  /* 0x0002706c01007387 */ /* 0x0001e20000100c00 */
[----:B------:R-:W-:Y:S02]  /*166c0*/  IMAD.MOV.U32 R51, RZ, RZ, R41 ;  /* 0x000000ffff337224 */ /* 0x000fe400078e0029 */
[----:B------:R-:W-:Y:S01]  /*166d0*/  IMAD.MOV.U32 R50, RZ, RZ, R40 ;  /* 0x000000ffff327224 */ /* 0x000fe200078e0028 */
[----:B------:R1:W-:Y:S01]  /*166e0*/  STL.128 [R1+0x280], R112 ;  /* 0x0002807001007387 */ /* 0x0003e20000100c00 */
        /* <DEDUP_REMOVED lines=28> */
[----:B------:R-:W-:Y:S02]  /*168b0*/  IMAD.MOV.U32 R30, RZ, RZ, R6 ;  /* 0x000000ffff1e7224 */ /* 0x000fe400078e0006 */
[----:B------:R-:W-:Y:S02]  /*168c0*/  IMAD.MOV.U32 R29, RZ, RZ, R4 ;  /* 0x000000ffff1d7224 */ /* 0x000fe400078e0004 */
[----:B------:R-:W-:Y:S02]  /*168d0*/  IMAD.MOV.U32 R28, RZ, RZ, R0 ;  /* 0x000000ffff1c7224 */ /* 0x000fe400078e0000 */
[----:B--2---:R-:W-:Y:S02]  /*168e0*/  IMAD.MOV.U32 R100, RZ, RZ, R184 ;  /* 0x000000ffff647224 */ /* 0x004fe400078e00b8 */
[----:B------:R-:W-:Y:S02]  /*168f0*/  IMAD.MOV.U32 R101, RZ, RZ, R185 ;  /* 0x000000ffff657224 */ /* 0x000fe400078e00b9 */
[----:B------:R-:W-:-:S02]  /*16900*/  IMAD.MOV.U32 R102, RZ, RZ, R186 ;  /* 0x000000ffff667224 */ /* 0x000fc400078e00ba */
[----:B------:R-:W-:Y:S02]  /*16910*/  IMAD.MOV.U32 R103, RZ, RZ, R187 ;  /* 0x000000ffff677224 */ /* 0x000fe400078e00bb */
[----:B----4-:R-:W-:Y:S02]  /*16920*/  IMAD.MOV.U32 R104, RZ, RZ, R188 ;  /* 0x000000ffff687224 */ /* 0x010fe400078e00bc */
[----:B------:R-:W-:Y:S02]  /*16930*/  IMAD.MOV.U32 R105, RZ, RZ, R189 ;  /* 0x000000ffff697224 */ /* 0x000fe400078e00bd */
[----:B------:R-:W-:Y:S02]  /*16940*/  IMAD.MOV.U32 R106, RZ, RZ, R190 ;  /* 0x000000ffff6a7224 */ /* 0x000fe400078e00be */
[----:B------:R-:W-:Y:S02]  /*16950*/  IMAD.MOV.U32 R107, RZ, RZ, R191 ;  /* 0x000000ffff6b7224 */ /* 0x000fe400078e00bf */
[----:B0-----:R-:W-:-:S02]  /*16960*/  IMAD.MOV.U32 R108, RZ, RZ, R234 ;  /* 0x000000ffff6c7224 */ /* 0x001fc400078e00ea */
[----:B------:R-:W-:Y:S02]  /*16970*/  IMAD.MOV.U32 R109, RZ, RZ, R193 ;  /* 0x000000ffff6d7224 */ /* 0x000fe400078e00c1 */
[----:B------:R-:W-:Y:S02]  /*16980*/  IMAD.MOV.U32 R110, RZ, RZ, R194 ;  /* 0x000000ffff6e7224 */ /* 0x000fe400078e00c2 */
[----:B------:R-:W-:Y:S02]  /*16990*/  IMAD.MOV.U32 R111, RZ, RZ, R195 ;  /* 0x000000ffff6f7224 */ /* 0x000fe400078e00c3 */
[----:B-1----:R-:W-:Y:S02]  /*169a0*/  IMAD.MOV.U32 R112, RZ, RZ, R196 ;  /* 0x000000ffff707224 */ /* 0x002fe400078e00c4 */
[----:B------:R-:W-:Y:S02]  /*169b0*/  IMAD.MOV.U32 R113, RZ, RZ, R197 ;  /* 0x000000ffff717224 */ /* 0x000fe400078e00c5 */
[----:B------:R-:W-:-:S02]  /*169c0*/  IMAD.MOV.U32 R114, RZ, RZ, R198 ;  /* 0x000000ffff727224 */ /* 0x000fc400078e00c6 */
[----:B------:R-:W-:Y:S02]  /*169d0*/  IMAD.MOV.U32 R115, RZ, RZ, R199 ;  /* 0x000000ffff737224 */ /* 0x000fe400078e00c7 */
[----:B---3--:R-:W-:Y:S02]  /*169e0*/  IMAD.MOV.U32 R116, RZ, RZ, R200 ;  /* 0x000000ffff747224 */ /* 0x008fe400078e00c8 */
        /* <DEDUP_REMOVED lines=39> */
[----:B------:R-:W-:-:S06]  /*16c60*/  WARPGROUP.ARRIVE ;  /* 0x00000000000079c5 */ /* 0x000fcc0000000000 */
[----:B------:R-:W-:Y:S01]  /*16c70*/  HGMMA.64x256x16.F32.BF16 R24, R152, gdesc[UR4].tnspB, R24, gsb0 ;  /* 0x43e0000498187df0 */ /* 0x000fe20008001818 */
[----:B------:R-:W-:Y:S01]  /*16c80*/  IMAD.MOV.U32 R183, RZ, RZ, 0x1 ;  /* 0x00000001ffb77424 */ /* 0x000fe200078e00ff */
[----:B------:R0:W-:Y:S04]  /*16c90*/  STL.128 [R1+0x340], R160 ;  /* 0x000340a001007387 */ /* 0x0001e80000100c00 */
[----:B------:R1:W-:Y:S04]  /*16ca0*/  STL.128 [R1+0x10a0], R180 ;  /* 0x0010a0b401007387 */ /* 0x0003e80000100c00 */
[----:B------:R2:W-:Y:S04]  /*16cb0*/  STL.128 [R1+0x350], R164 ;  /* 0x000350a401007387 */ /* 0x0005e80000100c00 */
[----:B------:R3:W-:Y:S04]  /*16cc0*/  STL.128 [R1+0x360], R168 ;  /* 0x000360a801007387 */ /* 0x0007e80000100c00 */
[----:B0-----:R-:W4:Y:S04]  /*16cd0*/  LDL.LU.128 R160, [R1+0x1050] ;  /* 0x0010500001a07983 */ /* 0x001f280000300c00 */
[----:B-1----:R-:W4:Y:S04]  /*16ce0*/  LDL.LU.128 R180, [R1+0x10a0] ;  /* 0x0010a00001b47983 */ /* 0x002f280000300c00 */
[----:B--2---:R-:W2:Y:S04]  /*16cf0*/  LDL.LU.128 R164, [R1+0x1060] ;  /* 0x0010600001a47983 */ /* 0x004ea80000300c00 */
[----:B---3--:R-:W3:Y:S04]  /*16d00*/  LDL.LU.128 R168, [R1+0x1070] ;  /* 0x0010700001a87983 */ /* 0x008ee80000300c00 */
[----:B------:R0:W-:Y:S04]  /*16d10*/  STL.128 [R1+0x1090], R176 ;  /* 0x001090b001007387 */ /* 0x0001e80000100c00 */
[----:B------:R1:W-:Y:S04]  /*16d20*/  STL.128 [R1+0x370], R172 ;  /* 0x000370ac01007387 */ /* 0x0003e80000100c00 */
[----:B0-----:R-:W2:Y:S04]  /*16d30*/  LDL.LU.128 R176, [R1+0x1090] ;  /* 0x0010900001b07983 */ /* 0x001ea80000300c00 */
[----:B-1----:R-:W2:Y:S04]  /*16d40*/  LDL.LU.128 R172, [R1+0x1080] ;  /* 0x0010800001ac7983 */ /* 0x002ea80000300c00 */
[----:B------:R0:W-:Y:S04]  /*16d50*/  STL [R1+0x1020], R192 ;  /* 0x001020c001007387 */ /* 0x0001e80000100800 */
[----:B------:R1:W-:Y:S01]  /*16d60*/  STL.128 [R1+0xfb0], R156 ;  /* 0x000fb09c01007387 */ /* 0x0003e20000100c00 */
[----:B0-----:R-:W-:-:S05]  /*16d70*/  IMAD.MOV.U32 R192, RZ, RZ, R234 ;  /* 0x000000ffffc07224 */ /* 0x001fca00078e00ea */
[----:B------:R0:W-:Y:S04]  /*16d80*/  STL.128 [R1+0x3a0], R192 ;  /* 0x0003a0c001007387 */ /* 0x0001e80000100c00 */
[----:B-1----:R-:W2:Y:S04]  /*16d90*/  LDL.LU.128 R156, [R1+0xfb0] ;  /* 0x000fb000019c7983 */ /* 0x002ea80000300c00 */
[----:B0-----:R-:W2:Y:S01]  /*16da0*/  LDL.LU R192, [R1+0x1020] ;  /* 0x0010200001c07983 */ /* 0x001ea20000300800 */
[----:B------:R-:W-:-:S03]  /*16db0*/  WARPGROUP.DEPBAR.LE gsb0, 0x0 ;  /* 0x00008000000079c5 */ /* 0x000fc60000010000 */
        /* <DEDUP_REMOVED lines=9> */
[----:B0-----:R-:W2:Y:S04]  /*16e50*/  LDL.LU.128 R140, [R1+0xf80] ;  /* 0x000f8000018c7983 */ /* 0x001ea80000300c00 */
[----:B-1----:R-:W2:Y:S04]  /*16e60*/  LDL.LU.128 R136, [R1+0xf70] ;  /* 0x000f700001887983 */ /* 0x002ea80000300c00 */
[----:B------:R-:W2:Y:S04]  /*16e70*/  LDL.LU.128 R132, [R1+0xf60] ;  /* 0x000f600001847983 */ /* 0x000ea80000300c00 */
[----:B------:R-:W2:Y:S04]  /*16e80*/  LDL.LU.128 R128, [R1+0xf50] ;  /* 0x000f500001807983 */ /* 0x000ea80000300c00 */
[----:B------:R-:W2:Y:S04]  /*16e90*/  LDL.LU.128 R124, [R1+0xf40] ;  /* 0x000f4000017c7983 */ /* 0x000ea80000300c00 */
[----:B------:R-:W2:Y:S04]  /*16ea0*/  LDL.LU.128 R120, [R1+0xf30] ;  /* 0x000f300001787983 */ /* 0x000ea80000300c00 */
[----:B------:R-:W2:Y:S04]  /*16eb0*/  LDL.LU.128 R116, [R1+0xf20] ;  /* 0x000f200001747983 */ /* 0x000ea80000300c00 */
[----:B------:R-:W2:Y:S04]  /*16ec0*/  LDL.LU.128 R112, [R1+0xf10] ;  /* 0x000f100001707983 */ /* 0x000ea80000300c00 */
[----:B------:R-:W2:Y:S04]  /*16ed0*/  LDL.LU.128 R108, [R1+0xf00] ;  /* 0x000f0000016c7983 */ /* 0x000ea80000300c00 */
[----:B------:R0:W-:Y:S04]  /*16ee0*/  STL.128 [R1+0xf90], R144 ;  /* 0x000f909001007387 */ /* 0x0001e80000100c00 */
[----:B0-----:R-:W2:Y:S04]  /*16ef0*/  LDL.LU.128 R144, [R1+0xf90] ;  /* 0x000f900001907983 */ /* 0x001ea80000300c00 */
[----:B----4-:R0:W-:Y:S04]  /*16f00*/  STL.128 [R1+0x1010], R180 ;  /* 0x001010b401007387 */ /* 0x0101e80000100c00 */
[----:B---3--:R1:W-:Y:S04]  /*16f10*/  STL.128 [R1+0xfe0], R168 ;  /* 0x000fe0a801007387 */ /* 0x0083e80000100c00 */
[----:B--2---:R2:W-:Y:S04]  /*16f20*/  STL.128 [R1+0xfd0], R164 ;  /* 0x000fd0a401007387 */ /* 0x0045e80000100c00 */
[----:B------:R3:W-:Y:S04]  /*16f30*/  STL.128 [R1+0xfc0], R160 ;  /* 0x000fc0a001007387 */ /* 0x0007e80000100c00 */
[----:B0-----:R-:W4:Y:S04]  /*16f40*/  LDL.LU.128 R180, [R1+0x1010] ;  /* 0x0010100001b47983 */ /* 0x001f280000300c00 */
[----:B-1----:R-:W4:Y:S04]  /*16f50*/  LDL.LU.128 R168, [R1+0xfe0] ;  /* 0x000fe00001a87983 */ /* 0x002f280000300c00 */
[----:B--2---:R-:W2:Y:S04]  /*16f60*/  LDL.LU.128 R164, [R1+0xfd0] ;  /* 0x000fd00001a47983 */ /* 0x004ea80000300c00 */
[----:B---3--:R-:W3:Y:S04]  /*16f70*/  LDL.LU.128 R160, [R1+0xfc0] ;  /* 0x000fc00001a07983 */ /* 0x008ee80000300c00 */
[----:B------:R0:W-:Y:S04]  /*16f80*/  STL.128 [R1+0xfa0], R148 ;  /* 0x000fa09401007387 */ /* 0x0001e80000100c00 */
[----:B------:R1:W-:Y:S04]  /*16f90*/  STL.128 [R1+0x1000], R176 ;  /* 0x001000b001007387 */ /* 0x0003e80000100c00 */
[----:B------:R1:W-:Y:S04]  /*16fa0*/  STL.128 [R1+0xff0], R172 ;  /* 0x000ff0ac01007387 */ /* 0x0003e80000100c00 */
[----:B0-----:R-:W3:Y:S04]  /*16fb0*/  LDL.LU.128 R148, [R1+0xfa0] ;  /* 0x000fa00001947983 */ /* 0x001ee80000300c00 */
[----:B-1----:R-:W3:Y:S04]  /*16fc0*/  LDL.LU.128 R176, [R1+0x1000] ;  /* 0x0010000001b07983 */ /* 0x002ee80000300c00 */
[----:B------:R-:W3:Y:S01]  /*16fd0*/  LDL.LU.128 R172, [R1+0xff0] ;  /* 0x000ff00001ac7983 */ /* 0x000ee20000300c00 */
[----:B------:R-:W-:-:S02]  /*16fe0*/  F2FP.BF16.F32.PACK_AB R152, R20, R21 ;  /* 0x000000151498723e */ /* 0x000fc400000010ff */
[----:B------:R-:W-:Y:S01]  /*16ff0*/  F2FP.BF16.F32.PACK_AB R153, R15, R17 ;  /* 0x000000110f99723e */ /* 0x000fe200000010ff */
[----:B------:R0:W-:Y:S01]  /*17000*/  STL.128 [R1+0x380], R184 ;  /* 0x000380b801007387 */ /* 0x0001e20000100c00 */
[----:B------:R-:W-:Y:S02]  /*17010*/  F2FP.BF16.F32.PACK_AB R154, R156, R157 ;  /* 0x0000009d9c9a723e */ /* 0x000fe400000010ff */
[----:B------:R-:W-:Y:S01]  /*17020*/  F2FP.BF16.F32.PACK_AB R155, R11, R16 ;  /* 0x000000100b9b723e */ /* 0x000fe200000010ff */
[----:B------:R1:W-:Y:S04]  /*17030*/  STL.128 [R1+0x390], R188 ;  /* 0x000390bc01007387 */ /* 0x0003e80000100c00 */
[----:B------:R-:W-:Y:S04]  /*17040*/  STL.128 [R1+0x3b0], R196 ;  /* 0x0003b0c401007387 */ /* 0x000fe80000100c00 */
[----:B------:R-:W-:Y:S04]  /*17050*/  STL.128 [R1+0x3c0], R200 ;  /* 0x0003c0c801007387 */ /* 0x000fe80000100c00 */
[----:B------:R-:W-:Y:S01]  /*17060*/  STL.128 [R1+0x3d0], R204 ;  /* 0x0003d0cc01007387 */ /* 0x000fe20000100c00 */
[----:B0-----:R-:W-:-:S02]  /*17070*/  IMAD.MOV.U32 R187, RZ, RZ, R103 ;  /* 0x000000ffffbb7224 */ /* 0x001fc400078e0067 */
[----:B------:R-:W-:Y:S01]  /*17080*/  IMAD.MOV.U32 R186, RZ, RZ, R102 ;  /* 0x000000ffffba7224 */ /* 0x000fe200078e0066 */
[----:B------:R-:W-:Y:S01]  /*17090*/  STL.128 [R1+0x3e0], R208 ;  /* 0x0003e0d001007387 */ /* 0x000fe20000100c00 */
[----:B-1----:R-:W-:Y:S02]  /*170a0*/  IMAD.MOV.U32 R191, RZ, RZ, R107 ;  /* 0x000000ffffbf7224 */ /* 0x002fe400078e006b */
[----:B------:R-:W-:Y:S01]  /*170b0*/  IMAD.MOV.U32 R190, RZ, RZ, R106 ;  /* 0x000000ffffbe7224 */ /* 0x000fe200078e006a */
[----:B------:R-:W-:Y:S01]  /*170c0*/  STL.128 [R1+0x3f0], R212 ;  /* 0x0003f0d401007387 */ /* 0x000fe20000100c00 */
[----:B------:R-:W-:Y:S02]  /*170d0*/  IMAD.MOV.U32 R189, RZ, RZ, R105 ;  /* 0x000000ffffbd7224 */ /* 0x000fe400078e0069 */
[----:B------:R-:W-:Y:S01]  /*170e0*/  IMAD.MOV.U32 R188, RZ, RZ, R104 ;  /* 0x000000ffffbc7224 */ /* 0x000fe200078e0068 */
[----:B------:R-:W-:Y:S01]  /*170f0*/  STL.128 [R1+0x400], R216 ;  /* 0x000400d801007387 */ /* 0x000fe20000100c00 */
[----:B------:R-:W-:-:S02]  /*17100*/  IMAD.MOV.U32 R185, RZ, RZ, R101 ;  /* 0x000000ffffb97224 */ /* 0x000fc400078e0065 */
[----:B------:R-:W-:Y:S01]  /*17110*/  IMAD.MOV.U32 R184, RZ, RZ, R100 ;  /* 0x000000ffffb87224 */ /* 0x000fe200078e0064 */
[----:B------:R-:W-:Y:S04]  /*17120*/  STL.128 [R1+0x410], R220 ;  /* 0x000410dc01007387 */ /* 0x000fe80000100c00 */
[----:B------:R-:W-:Y:S01]  /*17130*/  STL.128 [R1+0x420], R224 ;  /* 0x000420e001007387 */ /* 0x000fe20000100c00 */
[----:B------:R-:W-:-:S03]  /*17140*/  IMAD.MOV.U32 R234, RZ, RZ, R19 ;  /* 0x000000ffffea7224 */ /* 0x000fc600078e0013 */
[----:B------:R0:W-:Y:S04]  /*17150*/  STL.128 [R1+0xe60], R188 ;  /* 0x000e60bc01007387 */ /* 0x0001e80000100c00 */
[----:B------:R1:W-:Y:S04]  /*17160*/  STL.128 [R1+0xe50], R184 ;  /* 0x000e50b801007387 */ /* 0x0003e80000100c00 */
[----:B------:R1:W-:Y:S04]  /*17170*/  STL.128 [R1+0xdd0], R152 ;  /* 0x000dd09801007387 */ /* 0x0003e80000100c00 */
[----:B------:R1:W-:Y:S04]  /*17180*/  STL.64 [R1+0x1028], R232 ;  /* 0x001028e801007387 */ /* 0x0003e80000100a00 */
[----:B0-----:R-:W3:Y:S04]  /*17190*/  LDL.LU.128 R188, [R1+0xe60] ;  /* 0x000e600001bc7983 */ /* 0x001ee80000300c00 */
[----:B-1----:R-:W3:Y:S01]  /*171a0*/  LDL.LU.128 R184, [R1+0xe50] ;  /* 0x000e500001b87983 */ /* 0x002ee20000300c00 */
[----:B------:R-:W-:-:S02]  /*171b0*/  IMAD.MOV.U32 R155, RZ, RZ, R79 ;  /* 0x000000ffff9b7224 */ /* 0x000fc400078e004f */
[----:B------:R-:W-:Y:S02]  /*171c0*/  IMAD.MOV.U32 R154, RZ, RZ, R78 ;  /* 0x000000ffff9a7224 */ /* 0x000fe400078e004e */
[----:B------:R-:W-:Y:S02]  /*171d0*/  IMAD.MOV.U32 R153, RZ, RZ, R77 ;  /* 0x000000ffff997224 */ /* 0x000fe400078e004d */
[----:B------:R-:W-:Y:S01]  /*171e0*/  IMAD.MOV.U32 R152, RZ, RZ, R76 ;  /* 0x000000ffff987224 */ /* 0x000fe200078e004c */
[----:B------:R-:W-:Y:S01]  /*171f0*/  STL.128 [R1+0x430], R228 ;  /* 0x000430e401007387 */ /* 0x000fe20000100c00 */
[----:B------:R-:W-:Y:S02]  /*17200*/  IMAD.MOV.U32 R232, RZ, RZ, R23 ;  /* 0x000000ffffe87224 */ /* 0x000fe400078e0017 */
[----:B------:R-:W-:Y:S01]  /*17210*/  IMAD.MOV.U32 R233, RZ, RZ, R22 ;  /* 0x000000ffffe97224 */ /* 0x000fe200078e0016 */
[----:B------:R-:W-:Y:S01]  /*17220*/  STL.128 [R1+0x320], R152 ;  /* 0x0003209801007387 */ /* 0x000fe20000100c00 */
        /* <DEDUP_REMOVED lines=34> */
[----:B------:R-:W-:Y:S01]  /*17450*/  IMAD.MOV.U32 R193, RZ, RZ, R109 ;  /* 0x000000ffffc17224 */ /* 0x000fe200078e006d */
        /* <DEDUP_REMOVED lines=8> */
[----:B------:R1:W-:Y:S01]  /*174e0*/  STL.128 [R1+0xe70], R192 ;  /* 0x000e70c001007387 */ /* 0x0003e20000100c00 */
[----:B------:R-:W-:-:S03]  /*174f0*/  IMAD.MOV.U32 R19, RZ, RZ, R147 ;  /* 0x000000ffff137224 */ /* 0x000fc600078e0093 */
[----:B0-----:R-:W3:Y:S01]  /*17500*/  LDL.LU.128 R224, [R1+0xef0] ;  /* 0x000ef00001e07983 */ /* 0x001ee20000300c00 */
[----:B------:R-:W-:-:S03]  /*17510*/  IMAD.MOV.U32 R22, RZ, RZ, R146 ;  /* 0x000000ffff167224 */ /* 0x000fc600078e0092 */
[----:B-1----:R-:W3:Y:S01]  /*17520*/  LDL.LU.128 R220, [R1+0xee0] ;  /* 0x000ee00001dc7983 */ /* 0x002ee20000300c00 */
[----:B------:R-:W-:-:S03]  /*17530*/  IMAD.MOV.U32 R23, RZ, RZ, R145 ;  /* 0x000000ffff177224 */ /* 0x000fc600078e0091 */
[----:B------:R-:W3:Y:S01]  /*17540*/  LDL.LU.128 R216, [R1+0xed0] ;  /* 0x000ed00001d87983 */ /* 0x000ee20000300c00 */
[----:B------:R-:W-:-:S03]  /*17550*/  IMAD.MOV.U32 R228, RZ, RZ, R144 ;  /* 0x000000ffffe47224 */ /* 0x000fc600078e0090 */
[----:B------:R-:W3:Y:S04]  /*17560*/  LDL.LU.128 R212, [R1+0xec0] ;  /* 0x000ec00001d47983 */ /* 0x000ee80000300c00 */
[----:B------:R-:W3:Y:S04]  /*17570*/  LDL.LU.128 R208, [R1+0xeb0] ;  /* 0x000eb00001d07983 */ /* 0x000ee80000300c00 */
[----:B------:R-:W3:Y:S04]  /*17580*/  LDL.LU.128 R204, [R1+0xea0] ;  /* 0x000ea00001cc7983 */ /* 0x000ee80000300c00 */
[----:B------:R-:W3:Y:S04]  /*17590*/  LDL.LU.128 R200, [R1+0xe90] ;  /* 0x000e900001c87983 */ /* 0x000ee80000300c00 */
[----:B------:R-:W3:Y:S04]  /*175a0*/  LDL.LU.128 R196, [R1+0xe80] ;  /* 0x000e800001c47983 */ /* 0x000ee80000300c00 */
[----:B------:R-:W3:Y:S01]  /*175b0*/  LDL.LU.128 R192, [R1+0xe70] ;  /* 0x000e700001c07983 */ /* 0x000ee20000300c00 */
        /* <DEDUP_REMOVED lines=8> */
[----:B------:R-:W3:Y:S01]  /*17640*/  LDL.LU.128 R152, [R1+0xdd0] ;  /* 0x000dd00001987983 */ /* 0x000ee20000300c00 */
[----:B------:R-:W-:-:S03]  /*17650*/  IMAD.MOV.U32 R235, RZ, RZ, R18 ;  /* 0x000000ffffeb7224 */ /* 0x000fc600078e0012 */
[----:B----4-:R0:W-:Y:S01]  /*17660*/  STL.128 [R1+0xe40], R180 ;  /* 0x000e40b401007387 */ /* 0x0101e20000100c00 */
[----:B------:R-:W-:Y:S02]  /*17670*/  IMAD.MOV.U32 R157, RZ, RZ, R81 ;  /* 0x000000ffff9d7224 */ /* 0x000fe400078e0051 */
[----:B------:R-:W-:Y:S01]  /*17680*/  IMAD.MOV.U32 R156, RZ, RZ, R80 ;  /* 0x000000ffff9c7224 */ /* 0x000fe200078e0050 */
[----:B------:R-:W-:Y:S04]  /*17690*/  STL.128 [R1+0x440], R232 ;  /* 0x000440e801007387 */ /* 0x000fe80000100c00 */
[----:B------:R1:W-:Y:S04]  /*176a0*/  STL.128 [R1+0xe10], R168 ;  /* 0x000e10a801007387 */ /* 0x0003e80000100c00 */
[----:B--2---:R2:W-:Y:S04]  /*176b0*/  STL.128 [R1+0xe00], R164 ;  /* 0x000e00a401007387 */ /* 0x0045e80000100c00 */
[----:B---3--:R3:W-:Y:S04]  /*176c0*/  STL.128 [R1+0xdf0], R160 ;  /* 0x000df0a001007387 */ /* 0x0087e80000100c00 */
[----:B------:R4:W-:Y:S04]  /*176d0*/  STL.64 [R1+0xde0], R158 ;  /* 0x000de09e01007387 */ /* 0x0009e80000100a00 */
[----:B0-----:R-:W4:Y:S01]  /*176e0*/  LDL.LU.128 R180, [R1+0xe40] ;  /* 0x000e400001b47983 */ /* 0x001f220000300c00 */
[----:B-1----:R-:W-:-:S02]  /*176f0*/  IMAD.MOV.U32 R171, RZ, RZ, R95 ;  /* 0x000000ffffab7224 */ /* 0x002fc400078e005f */
[----:B------:R-:W-:Y:S01]  /*17700*/  IMAD.MOV.U32 R170, RZ, RZ, R94 ;  /* 0x000000ffffaa7224 */ /* 0x000fe200078e005e */
[----:B------:R-:W4:Y:S01]  /*17710*/  LDL.LU.64 R232, [R1+0x1028] ;  /* 0x0010280001e87983 */ /* 0x000f220000300a00 */
[----:B------:R-:W-:Y:S02]  /*17720*/  IMAD.MOV.U32 R169, RZ, RZ, R93 ;  /* 0x000000ffffa97224 */ /* 0x000fe400078e005d */
[----:B------:R-:W-:Y:S02]  /*17730*/  IMAD.MOV.U32 R168, RZ, RZ, R92 ;  /* 0x000000ffffa87224 */ /* 0x000fe400078e005c */
[----:B--2---:R-:W-:Y:S02]  /*17740*/  IMAD.MOV.U32 R167, RZ, RZ, R91 ;  /* 0x000000ffffa77224 */ /* 0x004fe400078e005b */
[----:B------:R-:W-:Y:S02]  /*17750*/  IMAD.MOV.U32 R166, RZ, RZ, R90 ;  /* 0x000000ffffa67224 */ /* 0x000fe400078e005a */
[----:B------:R-:W-:-:S02]  /*17760*/  IMAD.MOV.U32 R165, RZ, RZ, R89 ;  /* 0x000000ffffa57224 */ /* 0x000fc400078e0059 */
[----:B------:R-:W-:Y:S02]  /*17770*/  IMAD.MOV.U32 R164, RZ, RZ, R88 ;  /* 0x000000ffffa47224 */ /* 0x000fe400078e0058 */
[----:B---3--:R-:W-:Y:S02]  /*17780*/  IMAD.MOV.U32 R163, RZ, RZ, R87 ;  /* 0x000000ffffa37224 */ /* 0x008fe400078e0057 */
[----:B------:R-:W-:Y:S02]  /*17790*/  IMAD.MOV.U32 R162, RZ, RZ, R86 ;  /* 0x000000ffffa27224 */ /* 0x000fe400078e0056 */
[----:B------:R-:W-:Y:S02]  /*177a0*/  IMAD.MOV.U32 R161, RZ, RZ, R85 ;  /* 0x000000ffffa17224 */ /* 0x000fe400078e0055 */
[----:B------:R-:W-:Y:S02]  /*177b0*/  IMAD.MOV.U32 R160, RZ, RZ, R84 ;  /* 0x000000ffffa07224 */ /* 0x000fe400078e0054 */
[----:B----4-:R-:W-:-:S02]  /*177c0*/  IMAD.MOV.U32 R159, RZ, RZ, R83 ;  /* 0x000000ffff9f7224 */ /* 0x010fc400078e0053 */
[----:B------:R-:W-:Y:S02]  /*177d0*/  IMAD.MOV.U32 R158, RZ, RZ, R82 ;  /* 0x000000ffff9e7224 */ /* 0x000fe400078e0052 */
        /* <DEDUP_REMOVED lines=14> */
[----:B0-----:R-:W4:Y:S01]  /*178c0*/  LDL.LU.64 R158, [R1+0xde0] ;  /* 0x000de000019e7983 */ /* 0x001f220000300a00 */
[----:B------:R-:W-:-:S02]  /*178d0*/  IMAD.MOV.U32 R83, RZ, RZ, R167 ;  /* 0x000000ffff537224 */ /* 0x000fc400078e00a7 */
[----:B------:R-:W-:Y:S01]  /*178e0*/  IMAD.MOV.U32 R82, RZ, RZ, R166 ;  /* 0x000000ffff527224 */ /* 0x000fe200078e00a6 */
[----:B-1----:R-:W4:Y:S01]  /*178f0*/  LDL.LU.128 R160, [R1+0xdf0] ;  /* 0x000df00001a07983 */ /* 0x002f220000300c00 */
[----:B------:R-:W-:Y:S02]  /*17900*/  IMAD.MOV.U32 R81, RZ, RZ, R165 ;  /* 0x000000ffff517224 */ /* 0x000fe400078e00a5 */
[----:B------:R-:W-:Y:S02]  /*17910*/  IMAD.MOV.U32 R80, RZ, RZ, R164 ;  /* 0x000000ffff507224 */ /* 0x000fe400078e00a4 */
[----:B------:R-:W-:Y:S01]  /*17920*/  IMAD.MOV.U32 R87, RZ, RZ, R171 ;  /* 0x000000ffff577224 */ /* 0x000fe200078e00ab */
[----:B--2---:R-:W2:Y:S01]  /*17930*/  LDL.LU.128 R164, [R1+0xe00] ;  /* 0x000e000001a47983 */ /* 0x004ea20000300c00 */
[----:B------:R-:W-:Y:S02]  /*17940*/  IMAD.MOV.U32 R86, RZ, RZ, R170 ;  /* 0x000000ffff567224 */ /* 0x000fe400078e00aa */
[----:B------:R-:W-:-:S02]  /*17950*/  IMAD.MOV.U32 R85, RZ, RZ, R169 ;  /* 0x000000ffff557224 */ /* 0x000fc400078e00a9 */
[----:B------:R-:W-:Y:S02]  /*17960*/  IMAD.MOV.U32 R84, RZ, RZ, R168 ;  /* 0x000000ffff547224 */ /* 0x000fe400078e00a8 */
[----:B---3--:R-:W3:Y:S04]  /*17970*/  LDL.LU.128 R168, [R1+0xe10] ;  /* 0x000e100001a87983 */ /* 0x008ee80000300c00 */
[----:B------:R0:W-:Y:S04]  /*17980*/  STL.128 [R1+0xe30], R176 ;  /* 0x000e30b001007387 */ /* 0x0001e80000100c00 */
[----:B------:R1:W-:Y:S04]  /*17990*/  STL.128 [R1+0xe20], R172 ;  /* 0x000e20ac01007387 */ /* 0x0003e80000100c00 */
[----:B0-----:R-:W4:Y:S04]  /*179a0*/  LDL.LU.128 R176, [R1+0xe30] ;  /* 0x000e300001b07983 */ /* 0x001f280000300c00 */
[----:B-1----:R-:W4:Y:S01]  /*179b0*/  LDL.LU.128 R172, [R1+0xe20] ;  /* 0x000e200001ac7983 */ /* 0x002f220000300c00 */
        /* <DEDUP_REMOVED lines=27> */
[----:B------:R-:W-:Y:S02]  /*17b70*/  VIADD R4, R12, 0x100 ;  /* 0x000001000c047836 */ /* 0x000fe40000000000 */
        /* <DEDUP_REMOVED lines=67> */
[----:B------:R-:W-:Y:S01]  /*17fb0*/  R2UR UR6, R4 ;  /* 0x00000000040672ca */ /* 0x000fe200000e0000 */
        /* <DEDUP_REMOVED lines=60> */
[----:B------:R-:W-:Y:S01]  /*18380*/  IMAD.MOV.U32 R48, RZ, RZ, R40 ;  /* 0x000000ffff307224 */ /* 0x000fe200078e0028 */
[----:B------:R-:W-:Y:S01]  /*18390*/  R2UR UR7, R5 ;  /* 0x00000000050772ca */ /* 0x000fe200000e0000 */
        /* <DEDUP_REMOVED lines=44> */
[----:B0-----:R-:W-:Y:S02]  /*18660*/  IMAD.MOV.U32 R104, RZ, RZ, R188 ;  /* 0x000000ffff687224 */ /* 0x001fe400078e00bc */
[----:B------:R-:W-:Y:S02]  /*18670*/  IMAD.MOV.U32 R105, RZ, RZ, R189 ;  /* 0x000000ffff697224 */ /* 0x000fe400078e00bd */
[----:B------:R-:W-:Y:S02]  /*18680*/  IMAD.MOV.U32 R106, RZ, RZ, R190 ;  /* 0x000000ffff6a7224 */ /* 0x000fe400078e00be */
[----:B------:R-:W-:Y:S02]  /*18690*/  IMAD.MOV.U32 R107, RZ, RZ, R191 ;  /* 0x000000ffff6b7224 */ /* 0x000fe400078e00bf */
[----:B-1----:R-:W-:Y:S02]  /*186a0*/  IMAD.MOV.U32 R108, RZ, RZ, R229 ;  /* 0x000000ffff6c7224 */ /* 0x002fe400078e00e5 */
[----:B------:R-:W-:-:S02]  /*186b0*/  IMAD.MOV.U32 R109, RZ, RZ, R193 ;  /* 0x000000ffff6d7224 */ /* 0x000fc400078e00c1 */
[----:B------:R-:W-:Y:S02]  /*186c0*/  IMAD.MOV.U32 R110, RZ, RZ, R194 ;  /* 0x000000ffff6e7224 */ /* 0x000fe400078e00c2 */
[----:B------:R-:W-:Y:S02]  /*186d0*/  IMAD.MOV.U32 R111, RZ, RZ, R195 ;  /* 0x000000ffff6f7224 */ /* 0x000fe400078e00c3 */
[----:B--2---:R-:W-:Y:S02]  /*186e0*/  IMAD.MOV.U32 R112, RZ, RZ, R196 ;  /* 0x000000ffff707224 */ /* 0x004fe400078e00c4 */
[----:B------:R-:W-:Y:S02]  /*186f0*/  IMAD.MOV.U32 R113, RZ, RZ, R197 ;  /* 0x000000ffff717224 */ /* 0x000fe400078e00c5 */
[----:B------:R-:W-:Y:S02]  /*18700*/  IMAD.MOV.U32 R114, RZ, RZ, R198 ;  /* 0x000000ffff727224 */ /* 0x000fe400078e00c6 */
[----:B------:R-:W-:-:S02]  /*18710*/  IMAD.MOV.U32 R115, RZ, RZ, R199 ;  /* 0x000000ffff737224 */ /* 0x000fc400078e00c7 */
[----:B---3--:R-:W-:Y:S02]  /*18720*/  IMAD.MOV.U32 R116, RZ, RZ, R200 ;  /* 0x000000ffff747224 */ /* 0x008fe400078e00c8 */
[----:B------:R-:W-:Y:S02]  /*18730*/  IMAD.MOV.U32 R117, RZ, RZ, R201 ;  /* 0x000000ffff757224 */ /* 0x000fe400078e00c9 */
[----:B------:R-:W-:Y:S02]  /*18740*/  IMAD.MOV.U32 R118, RZ, RZ, R202 ;  /* 0x000000ffff767224 */ /* 0x000fe400078e00ca */
[----:B------:R-:W-:Y:S02]  /*18750*/  IMAD.MOV.U32 R119, RZ, RZ, R203 ;  /* 0x000000ffff777224 */ /* 0x000fe400078e00cb */
[----:B----4-:R-:W-:Y:S02]  /*18760*/  IMAD.MOV.U32 R120, RZ, RZ, R204 ;  /* 0x000000ffff787224 */ /* 0x010fe400078e00cc */
        /* <DEDUP_REMOVED lines=30> */
[----:B------:R-:W-:-:S06]  /*18950*/  IMAD.MOV.U32 R151, RZ, RZ, R6 ;  /* 0x000000ffff977224 */ /* 0x000fcc00078e0006 */
[----:B------:R-:W-:-:S06]  /*18960*/  WARPGROUP.ARRIVE ;  /* 0x00000000000079c5 */ /* 0x000fcc0000000000 */
[----:B------:R-:W-:Y:S01]  /*18970*/  HGMMA.64x256x16.F32.BF16 R24, R152, gdesc[UR4].tnspB, R24, gsb0 ;  /* 0x43e0000498187df0 */ /* 0x000fe20008001818 */
[----:B------:R0:W-:Y:S04]  /*18980*/  STL.128 [R1+0xdb0], R180 ;  /* 0x000db0b401007387 */ /* 0x0001e80000100c00 */
[----:B------:R1:W-:Y:S04]  /*18990*/  STL.64 [R1+0xdc8], R232 ;  /* 0x000dc8e801007387 */ /* 0x0003e80000100a00 */
[----:B------:R2:W-:Y:S01]  /*189a0*/  STL.128 [R1+0xd80], R168 ;  /* 0x000d80a801007387 */ /* 0x0005e20000100c00 */
[----:B0-----:R-:W-:-:S02]  /*189b0*/  IMAD.MOV.U32 R180, RZ, RZ, R235 ;  /* 0x000000ffffb47224 */ /* 0x001fc400078e00eb */
[----:B------:R-:W-:Y:S02]  /*189c0*/  IMAD.MOV.U32 R181, RZ, RZ, R234 ;  /* 0x000000ffffb57224 */ /* 0x000fe400078e00ea */
[----:B-1----:R-:W-:Y:S02]  /*189d0*/  IMAD.MOV.U32 R232, RZ, RZ, R18 ;  /* 0x000000ffffe87224 */ /* 0x002fe400078e0012 */
[----:B------:R-:W-:Y:S02]  /*189e0*/  IMAD.MOV.U32 R233, RZ, RZ, R14 ;  /* 0x000000ffffe97224 */ /* 0x000fe400078e000e */
[----:B------:R-:W-:Y:S01]  /*189f0*/  IMAD.MOV.U32 R234, RZ, RZ, R7 ;  /* 0x000000ffffea7224 */ /* 0x000fe200078e0007 */
[----:B------:R0:W-:Y:S01]  /*18a00*/  STL.128 [R1+0xd70], R164 ;  /* 0x000d70a401007387 */ /* 0x0001e20000100c00 */
[----:B------:R-:W-:Y:S02]  /*18a10*/  IMAD.MOV.U32 R235, RZ, RZ, R6 ;  /* 0x000000ffffeb7224 */ /* 0x000fe400078e0006 */
[----:B------:R-:W-:Y:S01]  /*18a20*/  IMAD.MOV.U32 R182, RZ, RZ, R231 ;  /* 0x000000ffffb67224 */ /* 0x000fe200078e00e7 */
[----:B------:R1:W-:Y:S01]  /*18a30*/  STL.128 [R1+0xd60], R160 ;  /* 0x000d60a001007387 */ /* 0x0003e20000100c00 */
[----:B------:R-:W-:-:S03]  /*18a40*/  IMAD.MOV.U32 R183, RZ, RZ, R230 ;  /* 0x000000ffffb77224 */ /* 0x000fc600078e00e6 */
[----:B------:R-:W-:Y:S04]  /*18a50*/  STL.64 [R1+0xd50], R158 ;  /* 0x000d509e01007387 */ /* 0x000fe80000100a00 */
[----:B------:R3:W-:Y:S04]  /*18a60*/  STL.128 [R1+0x440], R232 ;  /* 0x000440e801007387 */ /* 0x0007e80000100c00 */
[----:B--2---:R-:W2:Y:S04]  /*18a70*/  LDL.LU.128 R168, [R1+0xd80] ;  /* 0x000d800001a87983 */ /* 0x004ea80000300c00 */
[----:B0-----:R-:W4:Y:S04]  /*18a80*/  LDL.LU.128 R164, [R1+0xd70] ;  /* 0x000d700001a47983 */ /* 0x001f280000300c00 */
[----:B-1----:R-:W2:Y:S04]  /*18a90*/  LDL.LU.128 R160, [R1+0xd60] ;  /* 0x000d600001a07983 */ /* 0x002ea80000300c00 */
[----:B---3--:R-:W3:Y:S04]  /*18aa0*/  LDL.LU.64 R232, [R1+0xdc8] ;  /* 0x000dc80001e87983 */ /* 0x008ee80000300a00 */
[----:B------:R-:W2:Y:S04]  /*18ab0*/  LDL.LU.64 R158, [R1+0xd50] ;  /* 0x000d5000019e7983 */ /* 0x000ea80000300a00 */
[----:B------:R0:W-:Y:S04]  /*18ac0*/  STL [R1+0xdc0], R192 ;  /* 0x000dc0c001007387 */ /* 0x0001e80000100800 */
[----:B------:R1:W-:Y:S04]  /*18ad0*/  STL.128 [R1+0xda0], R176 ;  /* 0x000da0b001007387 */ /* 0x0003e80000100c00 */
[----:B------:R1:W-:Y:S01]  /*18ae0*/  STL.128 [R1+0xd90], R172 ;  /* 0x000d90ac01007387 */ /* 0x0003e20000100c00 */
[----:B0-----:R-:W-:-:S03]  /*18af0*/  IMAD.MOV.U32 R192, RZ, RZ, R229 ;  /* 0x000000ffffc07224 */ /* 0x001fc600078e00e5 */
[----:B------:R0:W-:Y:S04]  /*18b00*/  STL.128 [R1+0x370], R180 ;  /* 0x000370b401007387 */ /* 0x0001e80000100c00 */
[----:B-1----:R-:W2:Y:S04]  /*18b10*/  LDL.LU.128 R176, [R1+0xda0] ;  /* 0x000da00001b07983 */ /* 0x002ea80000300c00 */
[----:B------:R-:W2:Y:S04]  /*18b20*/  LDL.LU.128 R172, [R1+0xd90] ;  /* 0x000d900001ac7983 */ /* 0x000ea80000300c00 */
[----:B0-----:R-:W2:Y:S04]  /*18b30*/  LDL.LU.128 R180, [R1+0xdb0] ;  /* 0x000db00001b47983 */ /* 0x001ea80000300c00 */
[----:B------:R0:W-:Y:S04]  /*18b40*/  STL.128 [R1+0x3a0], R192 ;  /* 0x0003a0c001007387 */ /* 0x0001e80000100c00 */
[----:B0-----:R-:W2:Y:S01]  /*18b50*/  LDL.LU R192, [R1+0xdc0] ;  /* 0x000dc00001c07983 */ /* 0x001ea20000300800 */
[----:B------:R-:W-:-:S03]  /*18b60*/  WARPGROUP.DEPBAR.LE gsb0, 0x0 ;  /* 0x00008000000079c5 */ /* 0x000fc60000010000 */
[----:B------:R0:W-:Y:S04]  /*18b70*/  STL.128 [R1+0xd40], R148 ;  /* 0x000d409401007387 */ /* 0x0001e80000100c00 */
[----:B------:R1:W-:Y:S04]  /*18b80*/  STL.128 [R1+0xd30], R144 ;  /* 0x000d309001007387 */ /* 0x0003e80000100c00 */
[----:B------:R1:W-:Y:S04]  /*18b90*/  STL.128 [R1+0xd20], R140 ;  /* 0x000d208c01007387 */ /* 0x0003e80000100c00 */
[----:B0-----:R-:W2:Y:S04]  /*18ba0*/  LDL.LU.128 R148, [R1+0xd40] ;  /* 0x000d400001947983 */ /* 0x001ea80000300c00 */
        /* <DEDUP_REMOVED lines=8> */
[----:B-1----:R-:W2:Y:S04]  /*18c30*/  LDL.LU.128 R144, [R1+0xd30] ;  /* 0x000d300001907983 */ /* 0x002ea80000300c00 */
        /* <DEDUP_REMOVED lines=8> */
[----:B------:R-:W2:Y:S01]  /*18cc0*/  LDL.LU.128 R112, [R1+0xcb0] ;  /* 0x000cb00001707983 */ /* 0x000ea20000300c00 */
[----:B------:R-:W-:-:S02]  /*18cd0*/  IMAD.MOV.U32 R5, RZ, RZ, R13 ;  /* 0x000000ffff057224 */ /* 0x000fc400078e000d */
[----:B------:R-:W-:Y:S02]  /*18ce0*/  IMAD.MOV.U32 R7, RZ, RZ, R3 ;  /* 0x000000ffff077224 */ /* 0x000fe400078e0003 */
[----:B------:R-:W-:Y:S01]  /*18cf0*/  IMAD.MOV.U32 R6, RZ, RZ, R2 ;  /* 0x000000ffff067224 */ /* 0x000fe200078e0002 */
[----:B------:R-:W-:Y:S01]  /*18d00*/  R2UR UR7, R5 ;  /* 0x00000000050772ca */ /* 0x000fe200000e0000 */
[----:B------:R-:W-:Y:S02]  /*18d10*/  IMAD.MOV.U32 R5, RZ, RZ, R0 ;  /* 0x000000ffff057224 */ /* 0x000fe400078e0000 */
[----:B------:R-:W-:Y:S01]  /*18d20*/  VIADD R4, R12, 0x180 ;  /* 0x000001800c047836 */ /* 0x000fe20000000000 */
[----:B----4-:R-:W-:Y:S01]  /*18d30*/  F2FP.BF16.F32.PACK_AB R152, R166, R167 ;  /* 0x000000a7a698723e */ /* 0x010fe200000010ff */
[----:B---3--:R-:W-:Y:S01]  /*18d40*/  STL.64 [R1+0xc98], R232 ;  /* 0x000c98e801007387 */ /* 0x008fe20000100a00 */
[----:B--2---:R-:W-:Y:S02]  /*18d50*/  F2FP.BF16.F32.PACK_AB R153, R159, R161 ;  /* 0x000000a19f99723e */ /* 0x004fe400000010ff */
[----:B------:R-:W-:-:S02]  /*18d60*/  F2FP.BF16.F32.PACK_AB R154, R168, R169 ;  /* 0x000000a9a89a723e */ /* 0x000fc400000010ff */
[----:B------:R-:W-:Y:S01]  /*18d70*/  F2FP.BF16.F32.PACK_AB R155, R158, R160 ;  /* 0x000000a09e9b723e */ /* 0x000fe200000010ff */
[----:B------:R-:W-:Y:S01]  /*18d80*/  IMAD.MOV.U32 R229, RZ, RZ, R23 ;  /* 0x000000ffffe57224 */ /* 0x000fe200078e0017 */
[----:B------:R0:W-:Y:S01]  /*18d90*/  STL.128 [R1+0x380], R184 ;  /* 0x000380b801007387 */ /* 0x0001e20000100c00 */
[----:B------:R-:W-:Y:S01]  /*18da0*/  IMAD.MOV.U32 R230, RZ, RZ, R22 ;  /* 0x000000ffffe67224 */ /* 0x000fe200078e0016 */
[----:B------:R-:W-:Y:S01]  /*18db0*/  R2UR UR6, R4 ;  /* 0x00000000040672ca */ /* 0x000fe200000e0000 */
[----:B------:R-:W-:Y:S01]  /*18dc0*/  IMAD.MOV.U32 R231, RZ, RZ, R19 ;  /* 0x000000ffffe77224 */ /* 0x000fe200078e0013 */
[----:B------:R1:W-:Y:S01]  /*18dd0*/  STL.128 [R1+0x390], R188 ;  /* 0x000390bc01007387 */ /* 0x0003e20000100c00 */
[----:B------:R-:W-:-:S03]  /*18de0*/  IMAD.MOV.U32 R169, RZ, RZ, R85 ;  /* 0x000000ffffa97224 */ /* 0x000fc600078e0055 */
[----:B------:R-:W-:Y:S01]  /*18df0*/  STL.128 [R1+0xc70], R176 ;  /* 0x000c70b001007387 */ /* 0x000fe20000100c00 */
[----:B------:R-:W-:-:S03]  /*18e00*/  IMAD.MOV.U32 R168, RZ, RZ, R84 ;  /* 0x000000ffffa87224 */ /* 0x000fc600078e0054 */
[----:B------:R2:W-:Y:S01]  /*18e10*/  STL.128 [R1+0xc80], R180 ;  /* 0x000c80b401007387 */ /* 0x0005e20000100c00 */
[----:B------:R-:W-:-:S03]  /*18e20*/  IMAD.MOV.U32 R167, RZ, RZ, R83 ;  /* 0x000000ffffa77224 */ /* 0x000fc600078e0053 */
[----:B------:R3:W-:Y:S01]  /*18e30*/  STL.128 [R1+0xc60], R172 ;  /* 0x000c60ac01007387 */ /* 0x0007e20000100c00 */
[----:B0-----:R-:W-:Y:S02]  /*18e40*/  IMAD.MOV.U32 R187, RZ, RZ, R103 ;  /* 0x000000ffffbb7224 */ /* 0x001fe400078e0067 */
        /* <DEDUP_REMOVED lines=10> */
[----:B------:R-:W-:Y:S01]  /*18ef0*/  STL.128 [R1+0x3e0], R208 ;  /* 0x0003e0d001007387 */ /* 0x000fe20000100c00 */
[----:B--2---:R-:W-:Y:S02]  /*18f00*/  IMAD.MOV.U32 R183, RZ, RZ, R99 ;  /* 0x000000ffffb77224 */ /* 0x004fe400078e0063 */
        /* <DEDUP_REMOVED lines=8> */
[----:B------:R-:W-:Y:S02]  /*18f90*/  IMAD.MOV.U32 R177, RZ, RZ, R93 ;  /* 0x000000ffffb17224 */ /* 0x000fe400078e005d */
[----:B------:R-:W-:Y:S01]  /*18fa0*/  IMAD.MOV.U32 R176, RZ, RZ, R92 ;  /* 0x000000ffffb07224 */ /* 0x000fe200078e005c */
[----:B------:R-:W-:Y:S01]  /*18fb0*/  STL.128 [R1+0x420], R224 ;  /* 0x000420e001007387 */ /* 0x000fe20000100c00 */
[----:B---3--:R-:W-:Y:S02]  /*18fc0*/  IMAD.MOV.U32 R175, RZ, RZ, R91 ;  /* 0x000000ffffaf7224 */ /* 0x008fe400078e005b */
[----:B------:R-:W-:Y:S01]  /*18fd0*/  IMAD.MOV.U32 R174, RZ, RZ, R90 ;  /* 0x000000ffffae7224 */ /* 0x000fe200078e005a */
[----:B------:R0:W-:Y:S01]  /*18fe0*/  STL.64 [R1+0xc50], R170 ;  /* 0x000c50aa01007387 */ /* 0x0001e20000100a00 */
[----:B------:R-:W-:-:S02]  /*18ff0*/  IMAD.MOV.U32 R173, RZ, RZ, R89 ;  /* 0x000000ffffad7224 */ /* 0x000fc400078e0059 */
[----:B------:R-:W-:Y:S01]  /*19000*/  IMAD.MOV.U32 R172, RZ, RZ, R88 ;  /* 0x000000ffffac7224 */ /* 0x000fe200078e0058 */
[----:B------:R1:W-:Y:S01]  /*19010*/  STL.64 [R1+0xc48], R164 ;  /* 0x000c48a401007387 */ /* 0x0003e20000100a00 */
[----:B------:R-:W-:Y:S02]  /*19020*/  IMAD.MOV.U32 R166, RZ, RZ, R82 ;  /* 0x000000ffffa67224 */ /* 0x000fe400078e0052 */
[----:B------:R-:W-:Y:S01]  /*19030*/  IMAD.MOV.U32 R161, RZ, RZ, R77 ;  /* 0x000000ffffa17224 */ /* 0x000fe200078e004d */
[----:B------:R2:W-:Y:S01]  /*19040*/  STL.64 [R1+0xc40], R162 ;  /* 0x000c40a201007387 */ /* 0x0005e20000100a00 */
[----:B------:R-:W-:Y:S02]  /*19050*/  IMAD.MOV.U32 R160, RZ, RZ, R76 ;  /* 0x000000ffffa07224 */ /* 0x000fe400078e004c */
[----:B------:R-:W-:Y:S01]  /*19060*/  IMAD.MOV.U32 R159, RZ, RZ, R75 ;  /* 0x000000ffff9f7224 */ /* 0x000fe200078e004b */
[----:B------:R3:W-:Y:S01]  /*19070*/  STL.128 [R1+0xc30], R152 ;  /* 0x000c309801007387 */ /* 0x0007e20000100c00 */
[----:B0-----:R-:W-:-:S02]  /*19080*/  IMAD.MOV.U32 R171, RZ, RZ, R87 ;  /* 0x000000ffffab7224 */ /* 0x001fc400078e0057 */
[----:B------:R-:W-:Y:S02]  /*19090*/  IMAD.MOV.U32 R170, RZ, RZ, R86 ;  /* 0x000000ffffaa7224 */ /* 0x000fe400078e0056 */
[----:B-1----:R-:W-:Y:S02]  /*190a0*/  IMAD.MOV.U32 R165, RZ, RZ, R81 ;  /* 0x000000ffffa57224 */ /* 0x002fe400078e0051 */
[----:B------:R-:W-:Y:S02]  /*190b0*/  IMAD.MOV.U32 R164, RZ, RZ, R80 ;  /* 0x000000ffffa47224 */ /* 0x000fe400078e0050 */
[----:B--2---:R-:W-:Y:S02]  /*190c0*/  IMAD.MOV.U32 R163, RZ, RZ, R79 ;  /* 0x000000ffffa37224 */ /* 0x004fe400078e004f */
[----:B------:R-:W-:Y:S02]  /*190d0*/  IMAD.MOV.U32 R162, RZ, RZ, R78 ;  /* 0x000000ffffa27224 */ /* 0x000fe400078e004e */
[----:B------:R-:W-:-:S02]  /*190e0*/  IMAD.MOV.U32 R158, RZ, RZ, R74 ;  /* 0x000000ffff9e7224 */ /* 0x000fc400078e004a */
[----:B------:R-:W-:Y:S02]  /*190f0*/  IMAD.MOV.U32 R157, RZ, RZ, R73 ;  /* 0x000000ffff9d7224 */ /* 0x000fe400078e0049 */
[----:B------:R-:W-:Y:S02]  /*19100*/  IMAD.MOV.U32 R156, RZ, RZ, R72 ;  /* 0x000000ffff9c7224 */ /* 0x000fe400078e0048 */
[----:B---3--:R-:W-:Y:S02]  /*19110*/  IMAD.MOV.U32 R155, RZ, RZ, R71 ;  /* 0x000000ffff9b7224 */ /* 0x008fe400078e0047 */
[----:B------:R-:W-:Y:S02]  /*19120*/  IMAD.MOV.U32 R154, RZ, RZ, R70 ;  /* 0x000000ffff9a7224 */ /* 0x000fe400078e0046 */
[----:B------:R-:W-:Y:S02]  /*19130*/  IMAD.MOV.U32 R153, RZ, RZ, R69 ;  /* 0x000000ffff997224 */ /* 0x000fe400078e0045 */
[----:B------:R-:W-:Y:S01]  /*19140*/  IMAD.MOV.U32 R152, RZ, RZ, R68 ;  /* 0x000000ffff987224 */ /* 0x000fe200078e0044 */
        /* <DEDUP_REMOVED lines=20> */
[----:B------:R-:W-:Y:S01]  /*19290*/  STL.128 [R1+0x300], R152 ;  /* 0x0003009801007387 */ /* 0x000fe20000100c00 */
[----:B------:R-:W-:-:S02]  /*192a0*/  IMAD.MOV.U32 R0, RZ, RZ, R151 ;  /* 0x000000ffff007224 */ /* 0x000fc400078e0097 */
[----:B------:R-:W-:Y:S02]  /*192b0*/  IMAD.MOV.U32 R2, RZ, RZ, R150 ;  /* 0x000000ffff027224 */ /* 0x000fe400078e0096 */
[----:B------:R-:W-:Y:S01]  /*192c0*/  IMAD.MOV.U32 R3, RZ, RZ, R149 ;  /* 0x000000ffff037224 */ /* 0x000fe200078e0095 */
[----:B------:R0:W-:Y:S01]  /*192d0*/  STL [R1+0x65c], R0 ;  /* 0x00065c0001007387 */ /* 0x0001e20000100800 */
[----:B------:R-:W-:Y:S02]  /*192e0*/  IMAD.MOV.U32 R234, RZ, RZ, R2 ;  /* 0x000000ffffea7224 */ /* 0x000fe400078e0002 */
[----:B------:R-:W-:Y:S01]  /*192f0*/  IMAD.MOV.U32 R233, RZ, RZ, R3 ;  /* 0x000000ffffe97224 */ /* 0x000fe200078e0003 */
[----:B------:R1:W-:Y:S01]  /*19300*/  STL [R1+0x658], R2 ;  /* 0x0006580201007387 */ /* 0x0003e20000100800 */
[----:B------:R-:W-:-:S03]  /*19310*/  IMAD.MOV.U32 R235, RZ, RZ, R0 ;  /* 0x000000ffffeb7224 */ /* 0x000fc600078e0000 */
[----:B------:R2:W-:Y:S01]  /*19320*/  STL [R1+0x654], R3 ;  /* 0x0006540301007387 */ /* 0x0005e20000100800 */
[----:B0-----:R-:W-:Y:S02]  /*19330*/  IMAD.MOV.U32 R0, RZ, RZ, R27 ;  /* 0x000000ffff007224 */ /* 0x001fe400078e001b */
[----:B------:R-:W-:Y:S02]  /*19340*/  IMAD.MOV.U32 R14, RZ, RZ, R148 ;  /* 0x000000ffff0e7224 */ /* 0x000fe400078e0094 */
[----:B-1----:R-:W-:Y:S02]  /*19350*/  IMAD.MOV.U32 R2, RZ, RZ, R26 ;  /* 0x000000ffff027224 */ /* 0x002fe400078e001a */
[----:B--2---:R-:W-:Y:S02]  /*19360*/  IMAD.MOV.U32 R3, RZ, RZ, R25 ;  /* 0x000000ffff037224 */ /* 0x004fe400078e0019 */
[----:B------:R-:W-:Y:S02]  /*19370*/  IMAD.MOV.U32 R151, RZ, RZ, R67 ;  /* 0x000000ffff977224 */ /* 0x000fe400078e0043 */
[----:B------:R-:W-:-:S02]  /*19380*/  IMAD.MOV.U32 R150, RZ, RZ, R66 ;  /* 0x000000ffff967224 */ /* 0x000fc400078e0042 */
[----:B------:R-:W-:Y:S02]  /*19390*/  IMAD.MOV.U32 R149, RZ, RZ, R65 ;  /* 0x000000ffff957224 */ /* 0x000fe400078e0041 */
[----:B------:R-:W-:Y:S02]  /*193a0*/  IMAD.MOV.U32 R148, RZ, RZ, R64 ;  /* 0x000000ffff947224 */ /* 0x000fe400078e0040 */
[----:B------:R-:W-:Y:S02]  /*193b0*/  IMAD.MOV.U32 R25, RZ, RZ, R3 ;  /* 0x000000ffff197224 */ /* 0x000fe400078e0003 */
[----:B------:R-:W-:Y:S02]  /*193c0*/  IMAD.MOV.U32 R15, RZ, RZ, R147 ;  /* 0x000000ffff0f7224 */ /* 0x000fe400078e0093 */
[----:B------:R-:W-:Y:S02]  /*193d0*/  IMAD.MOV.U32 R18, RZ, RZ, R146 ;  /* 0x000000ffff127224 */ /* 0x000fe400078e0092 */
[----:B------:R-:W-:Y:S01]  /*193e0*/  IMAD.MOV.U32 R19, RZ, RZ, R145 ;  /* 0x000000ffff137224 */ /* 0x000fe200078e0091 */
[----:B------:R0:W-:Y:S01]  /*193f0*/  STL [R1+0x630], R140 ;  /* 0x0006308c01007387 */ /* 0x0001e20000100800 */
[----:B------:R-:W-:-:S02]  /*19400*/  IMAD.MOV.U32 R20, RZ, RZ, R144 ;  /* 0x000000ffff147224 */ /* 0x000fc400078e0090 */
[----:B------:R-:W-:Y:S02]  /*19410*/  IMAD.MOV.U32 R21, RZ, RZ, R143 ;  /* 0x000000ffff157224 */ /* 0x000fe400078e008f */
[----:B------:R-:W-:Y:S02]  /*19420*/  IMAD.MOV.U32 R22, RZ, RZ, R142 ;  /* 0x000000ffff167224 */ /* 0x000fe400078e008e */
[----:B------:R-:W-:Y:S01]  /*19430*/  IMAD.MOV.U32 R23, RZ, RZ, R141 ;  /* 0x000000ffff177224 */ /* 0x000fe200078e008d */
[----:B------:R1:W-:Y:S01]  /*19440*/  STL [R1+0x62c], R139 ;  /* 0x00062c8b01007387 */ /* 0x0003e20000100800 */
[----:B------:R-:W-:Y:S02]  /*19450*/  IMAD.MOV.U32 R4, RZ, RZ, R108 ;  /* 0x000000ffff047224 */ /* 0x000fe400078e006c */
[----:B------:R-:W-:Y:S01]  /*19460*/  IMAD.MOV.U32 R216, RZ, RZ, R132 ;  /* 0x000000ffffd87224 */ /* 0x000fe200078e0084 */
[----:B------:R2:W-:Y:S01]  /*19470*/  STL [R1+0x628], R138 ;  /* 0x0006288a01007387 */ /* 0x0005e20000100800 */
[----:B------:R-:W-:-:S02]  /*19480*/  IMAD.MOV.U32 R217, RZ, RZ, R133 ;  /* 0x000000ffffd97224 */ /* 0x000fc400078e0085 */
[----:B------:R-:W-:Y:S01]  /*19490*/  IMAD.MOV.U32 R212, RZ, RZ, R128 ;  /* 0x000000ffffd47224 */ /* 0x000fe200078e0080 */
[----:B------:R3:W-:Y:S01]  /*194a0*/  STL [R1+0x624], R137 ;  /* 0x0006248901007387 */ /* 0x0007e20000100800 */
        /* <DEDUP_REMOVED lines=49> */
[----:B0-----:R-:W-:Y:S01]  /*197c0*/  IMAD.MOV.U32 R140, RZ, RZ, R56 ;  /* 0x000000ffff8c7224 */ /* 0x001fe200078e0038 */
[----:B------:R0:W-:Y:S01]  /*197d0*/  STL [R1+0x5e0], R120 ;  /* 0x0005e07801007387 */ /* 0x0001e20000100800 */
[----:B-1----:R-:W-:-:S02]  /*197e0*/  IMAD.MOV.U32 R139, RZ, RZ, R55 ;  /* 0x000000ffff8b7224 */ /* 0x002fc400078e0037 */
[----:B--2---:R-:W-:Y:S01]  /*197f0*/  IMAD.MOV.U32 R138, RZ, RZ, R54 ;  /* 0x000000ffff8a7224 */ /* 0x004fe200078e0036 */
[----:B------:R1:W-:Y:S01]  /*19800*/  STL [R1+0x5dc], R119 ;  /* 0x0005dc7701007387 */ /* 0x0003e20000100800 */
[----:B---3--:R-:W-:Y:S02]  /*19810*/  IMAD.MOV.U32 R137, RZ, RZ, R53 ;  /* 0x000000ffff897224 */ /* 0x008fe400078e0035 */
[----:B----4-:R-:W-:Y:S01]  /*19820*/  IMAD.MOV.U32 R136, RZ, RZ, R52 ;  /* 0x000000ffff887224 */ /* 0x010fe200078e0034 */
        /* <DEDUP_REMOVED lines=20> */
[----:B------:R-:W-:Y:S02]  /*19970*/  IMAD.MOV.U32 R122, RZ, RZ, R38 ;  /* 0x000000ffff7a7224 */ /* 0x000fe400078e0026 */
[----:B------:R-:W-:-:S02]  /*19980*/  IMAD.MOV.U32 R121, RZ, RZ, R37 ;  /* 0x000000ffff797224 */ /* 0x000fc400078e0025 */
[----:B0-----:R-:W-:Y:S02]  /*19990*/  IMAD.MOV.U32 R120, RZ, RZ, R36 ;  /* 0x000000ffff787224 */ /* 0x001fe400078e0024 */
[----:B-1----:R-:W-:Y:S02]  /*199a0*/  IMAD.MOV.U32 R119, RZ, RZ, R35 ;  /* 0x000000ffff777224 */ /* 0x002fe400078e0023 */
[----:B--2---:R-:W-:Y:S02]  /*199b0*/  IMAD.MOV.U32 R118, RZ, RZ, R34 ;  /* 0x000000ffff767224 */ /* 0x004fe400078e0022 */
[----:B---3--:R-:W-:Y:S02]  /*199c0*/  IMAD.MOV.U32 R117, RZ, RZ, R33 ;  /* 0x000000ffff757224 */ /* 0x008fe400078e0021 */
[----:B----4-:R-:W-:Y:S02]  /*199d0*/  IMAD.MOV.U32 R116, RZ, RZ, R32 ;  /* 0x000000ffff747224 */ /* 0x010fe400078e0020 */
[----:B------:R-:W-:-:S02]  /*199e0*/  IMAD.MOV.U32 R115, RZ, RZ, R31 ;  /* 0x000000ffff737224 */ /* 0x000fc400078e001f */
[----:B------:R-:W-:Y:S02]  /*199f0*/  IMAD.MOV.U32 R114, RZ, RZ, R30 ;  /* 0x000000ffff727224 */ /* 0x000fe400078e001e */
[----:B------:R-:W-:Y:S02]  /*19a00*/  IMAD.MOV.U32 R113, RZ, RZ, R29 ;  /* 0x000000ffff717224 */ /* 0x000fe400078e001d */
[----:B------:R-:W-:Y:S02]  /*19a10*/  IMAD.MOV.U32 R112, RZ, RZ, R28 ;  /* 0x000000ffff707224 */ /* 0x000fe400078e001c */
[----:B------:R-:W-:Y:S02]  /*19a20*/  IMAD.MOV.U32 R26, RZ, RZ, R2 ;  /* 0x000000ffff1a7224 */ /* 0x000fe400078e0002 */
[----:B------:R-:W-:Y:S01]  /*19a30*/  IMAD.MOV.U32 R27, RZ, RZ, R0 ;  /* 0x000000ffff1b7224 */ /* 0x000fe200078e0000 */
[----:B------:R-:W-:Y:S01]  /*19a40*/  STL [R1+0x650], R14 ;  /* 0x0006500e01007387 */ /* 0x000fe20000100800 */
[----:B------:R-:W-:-:S03]  /*19a50*/  IMAD.MOV.U32 R193, RZ, RZ, R109 ;  /* 0x000000ffffc17224 */ /* 0x000fc600078e006d */
[----:B------:R-:W-:Y:S01]  /*19a60*/  STL [R1+0x64c], R15 ;  /* 0x00064c0f01007387 */ /* 0x000fe20000100800 */
[----:B------:R-:W-:-:S03]  /*19a70*/  IMAD.MOV.U32 R194, RZ, RZ, R110 ;  /* 0x000000ffffc27224 */ /* 0x000fc600078e006e */
        /* <DEDUP_REMOVED lines=85> */
[----:B------:R-:W-:Y:S04]  /*19fd0*/  STL [R1+0x460], R24 ;  /* 0x0004601801007387 */ /* 0x000fe80000100800 */
[----:B------:R1:W-:Y:S04]  /*19fe0*/  STL.128 [R1+0xc20], R24 ;  /* 0x000c201801007387 */ /* 0x0003e80000100c00 */
[----:B0-----:R-:W2:Y:S04]  /*19ff0*/  LDL.LU.128 R152, [R1+0xc30] ;  /* 0x000c300001987983 */ /* 0x001ea80000300c00 */
[----:B------:R-:W2:Y:S04]  /*1a000*/  LDL.LU.128 R28, [R1+0x470] ;  /* 0x00047000011c7983 */ /* 0x000ea80000300c00 */
[----:B------:R-:W2:Y:S04]  /*1a010*/  LDL.LU.128 R32, [R1+0x480] ;  /* 0x0004800001207983 */ /* 0x000ea80000300c00 */
        /* <DEDUP_REMOVED lines=29> */
[----:B------:R-:W2:Y:S01]  /*1a1f0*/  LDL.LU.128 R148, [R1+0x650] ;  /* 0x0006500001947983 */ /* 0x000ea20000300c00 */
[----:B------:R-:W-:-:S03]  /*1a200*/  IMAD.MOV.U32 R192, RZ, RZ, R4 ;  /* 0x000000ffffc07224 */ /* 0x000fc600078e0004 */
[----:B------:R-:W-:Y:S04]  /*1a210*/  STL.128 [R1+0x320], R160 ;  /* 0x000320a001007387 */ /* 0x000fe80000100c00 */
[----:B------:R0:W-:Y:S04]  /*1a220*/  STL.128 [R1+0x3a0], R192 ;  /* 0x0003a0c001007387 */ /* 0x0001e80000100c00 */
[----:B------:R1:W-:Y:S04]  /*1a230*/  STL.128 [R1+0x330], R164 ;  /* 0x000330a401007387 */ /* 0x0003e80000100c00 */
[----:B------:R3:W-:Y:S04]  /*1a240*/  STL.128 [R1+0x340], R168 ;  /* 0x000340a801007387 */ /* 0x0007e80000100c00 */
[----:B------:R4:W-:Y:S04]  /*1a250*/  STL.128 [R1+0x350], R172 ;  /* 0x000350ac01007387 */ /* 0x0009e80000100c00 */
[----:B0-----:R-:W2:Y:S04]  /*1a260*/  LDL.LU R192, [R1+0xc90] ;  /* 0x000c900001c07983 */ /* 0x001ea80000300800 */
[----:B-1----:R-:W2:Y:S04]  /*1a270*/  LDL.LU.64 R164, [R1+0xc48] ;  /* 0x000c480001a47983 */ /* 0x002ea80000300a00 */
[----:B---3--:R-:W3:Y:S04]  /*1a280*/  LDL.LU.64 R170, [R1+0xc50] ;  /* 0x000c500001aa7983 */ /* 0x008ee80000300a00 */
[----:B----4-:R-:W4:Y:S04]  /*1a290*/  LDL.LU.128 R172, [R1+0xc60] ;  /* 0x000c600001ac7983 */ /* 0x010f280000300c00 */
[----:B------:R-:W3:Y:S04]  /*1a2a0*/  LDL.LU.64 R162, [R1+0xc40] ;  /* 0x000c400001a27983 */ /* 0x000ee80000300a00 */
[----:B------:R0:W-:Y:S04]  /*1a2b0*/  STL.128 [R1+0x360], R176 ;  /* 0x000360b001007387 */ /* 0x0001e80000100c00 */
[----:B------:R1:W-:Y:S04]  /*1a2c0*/  STL.128 [R1+0x370], R180 ;  /* 0x000370b401007387 */ /* 0x0003e80000100c00 */
[----:B0-----:R-:W3:Y:S04]  /*1a2d0*/  LDL.LU.128 R176, [R1+0xc70] ;  /* 0x000c700001b07983 */ /* 0x001ee80000300c00 */
[----:B-1----:R-:W3:Y:S01]  /*1a2e0*/  LDL.LU.128 R180, [R1+0xc80] ;  /* 0x000c800001b47983 */ /* 0x002ee20000300c00 */
[----:B------:R-:W-:-:S03]  /*1a2f0*/  IMAD.MOV.U32 R232, RZ, RZ, R14 ;  /* 0x000000ffffe87224 */ /* 0x000fc600078e000e */
[----:B------:R0:W-:Y:S01]  /*1a300*/  STL.128 [R1+0x430], R228 ;  /* 0x000430e401007387 */ /* 0x0001e20000100c00 */
[----:B------:R-:W-:-:S03]  /*1a310*/  IMAD.MOV.U32 R4, RZ, RZ, R16 ;  /* 0x000000ffff047224 */ /* 0x000fc600078e0010 */
[----:B------:R-:W-:Y:S04]  /*1a320*/  STL.128 [R1+0x310], R156 ;  /* 0x0003109c01007387 */ /* 0x000fe80000100c00 */
[----:B------:R-:W-:Y:S04]  /*1a330*/  STL.128 [R1+0x380], R184 ;  /* 0x000380b801007387 */ /* 0x000fe80000100c00 */
[----:B------:R-:W-:Y:S01]  /*1a340*/  STL.128 [R1+0x390], R188 ;  /* 0x000390bc01007387 */ /* 0x000fe20000100c00 */
[----:B0-----:R-:W-:-:S03]  /*1a350*/  IMAD.MOV.U32 R228, RZ, RZ, R20 ;  /* 0x000000ffffe47224 */ /* 0x001fc600078e0014 */
[----:B------:R-:W-:Y:S01]  /*1a360*/  STL.128 [R1+0x3b0], R196 ;  /* 0x0003b0c401007387 */ /* 0x000fe20000100c00 */
[----:B------:R-:W-:Y:S02]  /*1a370*/  IMAD.MOV.U32 R229, RZ, RZ, R19 ;  /* 0x000000ffffe57224 */ /* 0x000fe400078e0013 */
[----:B------:R-:W-:Y:S02]  /*1a380*/  IMAD.MOV.U32 R230, RZ, RZ, R18 ;  /* 0x000000ffffe67224 */ /* 0x000fe400078e0012 */
[----:B------:R-:W-:Y:S01]  /*1a390*/  IMAD.MOV.U32 R231, RZ, RZ, R15 ;  /* 0x000000ffffe77224 */ /* 0x000fe200078e000f */
[----:B------:R-:W-:Y:S01]  /*1a3a0*/  STL.128 [R1+0x3d0], R204 ;  /* 0x0003d0cc01007387 */ /* 0x000fe20000100c00 */
[----:B------:R-:W-:Y:S02]  /*1a3b0*/  IMAD.MOV.U32 R225, RZ, RZ, R23 ;  /* 0x000000ffffe17224 */ /* 0x000fe400078e0017 */
[----:B------:R-:W-:Y:S01]  /*1a3c0*/  IMAD.MOV.U32 R226, RZ, RZ, R22 ;  /* 0x000000ffffe27224 */ /* 0x000fe200078e0016 */
[----:B------:R-:W-:Y:S04]  /*1a3d0*/  STL.128 [R1+0x3c0], R200 ;  /* 0x0003c0c801007387 */ /* 0x000fe80000100c00 */
[----:B------:R-:W-:Y:S04]  /*1a3e0*/  STL.128 [R1+0x430], R228 ;  /* 0x000430e401007387 */ /* 0x000fe80000100c00 */
[----:B------:R-:W-:Y:S04]  /*1a3f0*/  STL.128 [R1+0x440], R232 ;  /* 0x000440e801007387 */ /* 0x000fe80000100c00 */
[----:B------:R-:W-:Y:S04]  /*1a400*/  STL.128 [R1+0x250], R8 ;  /* 0x0002500801007387 */ /* 0x000fe80000100c00 */
[----:B------:R-:W-:Y:S01]  /*1a410*/  STL.128 [R1+0x250], R4 ;  /* 0x0002500401007387 */ /* 0x000fe20000100c00 */
[----:B--2---:R-:W-:-:S03]  /*1a420*/  WARPGROUP.ARRIVE ;  /* 0x00000000000079c5 */ /* 0x004fc60000000000 */
[----:B----4-:R0:W-:Y:S03]  /*1a430*/  STL.64 [R1+0xbb8], R174 ;  /* 0x000bb8ae01007387 */ /* 0x0101e60000100a00 */
[----:B------:R-:W-:Y:S01]  /*1a440*/  HGMMA.64x256x16.F32.BF16 R24, R152, gdesc[UR4].tnspB, R24, gsb0 ;  /* 0x43e0000498187df0 */ /* 0x000fe20008001818 */
[----:B---3--:R1:W-:Y:S04]  /*1a450*/  STL.128 [R1+0xbc0], R176 ;  /* 0x000bc0b001007387 */ /* 0x0083e80000100c00 */
[----:B------:R2:W-:Y:S04]  /*1a460*/  STL.128 [R1+0xbd0], R180 ;  /* 0x000bd0b401007387 */ /* 0x0005e80000100c00 */
[----:B0-----:R-:W3:Y:S01]  /*1a470*/  LDL.LU.64 R174, [R1+0xbb8] ;  /* 0x000bb80001ae7983 */ /* 0x001ee20000300a00 */
[----:B------:R-:W-:-:S02]  /*1a480*/  IMAD.MOV.U32 R227, RZ, RZ, R21 ;  /* 0x000000ffffe37224 */ /* 0x000fc400078e0015 */
[----:B------:R-:W-:Y:S02]  /*1a490*/  VIADD R16, R12, 0x200 ;  /* 0x000002000c107836 */ /* 0x000fe40000000000 */
[----:B------:R-:W-:Y:S01]  /*1a4a0*/  IMAD.MOV.U32 R17, RZ, RZ, R13 ;  /* 0x000000ffff117224 */ /* 0x000fe200078e000d */
[----:B------:R-:W-:Y:S04]  /*1a4b0*/  STL.128 [R1+0x3e0], R208 ;  /* 0x0003e0d001007387 */ /* 0x000fe80000100c00 */
[----:B-1----:R-:W4:Y:S04]  /*1a4c0*/  LDL.LU.128 R176, [R1+0xbc0] ;  /* 0x000bc00001b07983 */ /* 0x002f280000300c00 */
[----:B--2---:R-:W2:Y:S04]  /*1a4d0*/  LDL.LU.128 R180, [R1+0xbd0] ;  /* 0x000bd00001b47983 */ /* 0x004ea80000300c00 */
[----:B------:R-:W-:Y:S04]  /*1a4e0*/  STL.128 [R1+0x3f0], R212 ;  /* 0x0003f0d401007387 */ /* 0x000fe80000100c00 */
[----:B------:R-:W-:Y:S04]  /*1a4f0*/  STL.128 [R1+0x400], R216 ;  /* 0x000400d801007387 */ /* 0x000fe80000100c00 */
[----:B------:R-:W-:Y:S04]  /*1a500*/  STL.128 [R1+0x410], R220 ;  /* 0x000410dc01007387 */ /* 0x000fe80000100c00 */
[----:B------:R-:W3:Y:S01]  /*1a510*/  LDL.LU.64 R232, [R1+0xc98] ;  /* 0x000c980001e87983 */ /* 0x000ee20000300a00 */
[----:B------:R-:W-:-:S02]  /*1a520*/  WARPGROUP.DEPBAR.LE gsb0, 0x0 ;  /* 0x00008000000079c5 */ /* 0x000fc40000010000 */
[----:B------:R-:W-:Y:S01]  /*1a530*/  IMAD.MOV.U32 R160, RZ, RZ, R76 ;  /* 0x000000ffffa07224 */ /* 0x000fe200078e004c */
[----:B------:R-:W-:Y:S01]  /*1a540*/  STL.128 [R1+0x520], R72 ;  /* 0x0005204801007387 */ /* 0x000fe20000100c00 */
        /* <DEDUP_REMOVED lines=28> */
[----:B------:R0:W-:Y:S01]  /*1a710*/  STL.128 [R1+0x460], R24 ;  /* 0x0004601801007387 */ /* 0x0001e20000100c00 */
[----:B------:R-:W-:-:S03]  /*1a720*/  IMAD.MOV.U32 R2, RZ, RZ, R88 ;  /* 0x000000ffff027224 */ /* 0x000fc600078e0058 */
[----:B------:R-:W4:Y:S01]  /*1a730*/  LDL.LU.128 R120, [R1+0x520] ;  /* 0x0005200001787983 */ /* 0x000f220000300c00 */
[----:B------:R-:W-:Y:S02]  /*1a740*/  IMAD.MOV.U32 R3, RZ, RZ, R89 ;  /* 0x000000ffff037224 */ /* 0x000fe400078e0059 */
[----:B------:R-:W-:Y:S01]  /*1a750*/  IMAD.MOV.U32 R22, RZ, RZ, R90 ;  /* 0x000000ffff167224 */ /* 0x000fe200078e005a */
[----:B------:R-:W-:Y:S01]  /*1a760*/  STL.128 [R1+0x470], R28 ;  /* 0x0004701c01007387 */ /* 0x000fe20000100c00 */
[----:B------:R-:W-:Y:S02]  /*1a770*/  IMAD.MOV.U32 R23, RZ, RZ, R91 ;  /* 0x000000ffff177224 */ /* 0x000fe400078e005b */
        /* <DEDUP_REMOVED lines=20> */
[----:B------:R-:W-:-:S03]  /*1a8c0*/  F2FP.BF16.F32.PACK_AB R152, R170, R171 ;  /* 0x000000abaa98723e */ /* 0x000fc600000010ff */
[----:B------:R-:W-:Y:S01]  /*1a8d0*/  STL.128 [R1+0x4f0], R60 ;  /* 0x0004f03c01007387 */ /* 0x000fe20000100c00 */
[----:B------:R-:W-:-:S03]  /*1a8e0*/  F2FP.BF16.F32.PACK_AB R153, R163, R165 ;  /* 0x000000a5a399723e */ /* 0x000fc600000010ff */
[----:B------:R-:W-:Y:S01]  /*1a8f0*/  STL.128 [R1+0x500], R64 ;  /* 0x0005004001007387 */ /* 0x000fe20000100c00 */
[----:B------:R-:W-:-:S03]  /*1a900*/  F2FP.BF16.F32.PACK_AB R154, R172, R173 ;  /* 0x000000adac9a723e */ /* 0x000fc600000010ff */
[----:B------:R-:W-:Y:S01]  /*1a910*/  STL.128 [R1+0x510], R68 ;  /* 0x0005104401007387 */ /* 0x000fe20000100c00 */
[----:B------:R-:W-:-:S03]  /*1a920*/  F2FP.BF16.F32.PACK_AB R155, R162, R164 ;  /* 0x000000a4a29b723e */ /* 0x000fc600000010ff */
[----:B------:R1:W-:Y:S04]  /*1a930*/  STL.64 [R1+0x538], R78 ;  /* 0x0005384e01007387 */ /* 0x0003e80000100a00 */
[----:B------:R1:W-:Y:S04]  /*1a940*/  STL.64 [R1+0x540], R80 ;  /* 0x0005405001007387 */ /* 0x0003e80000100a00 */
[----:B------:R1:W-:Y:S04]  /*1a950*/  STL.64 [R1+0x558], R86 ;  /* 0x0005585601007387 */ /* 0x0003e80000100a00 */
[----:B0-----:R-:W2:Y:S04]  /*1a960*/  LDL.LU.128 R24, [R1+0xc20] ;  /* 0x000c200001187983 */ /* 0x001ea80000300c00 */
[----:B------:R0:W-:Y:S04]  /*1a970*/  STL.128 [R1+0xc10], R196 ;  /* 0x000c10c401007387 */ /* 0x0001e80000100c00 */
[----:B------:R0:W-:Y:S04]  /*1a980*/  STL.128 [R1+0xc00], R192 ;  /* 0x000c00c001007387 */ /* 0x0001e80000100c00 */
[----:B------:R0:W-:Y:S04]  /*1a990*/  STL.128 [R1+0xbf0], R188 ;  /* 0x000bf0bc01007387 */ /* 0x0001e80000100c00 */
[----:B------:R0:W-:Y:S04]  /*1a9a0*/  STL.128 [R1+0xbe0], R184 ;  /* 0x000be0b801007387 */ /* 0x0001e80000100c00 */
[----:B------:R0:W-:Y:S04]  /*1a9b0*/  STL.64 [R1+0xbb0], R168 ;  /* 0x000bb0a801007387 */ /* 0x0001e80000100a00 */
[----:B------:R0:W-:Y:S04]  /*1a9c0*/  STL.64 [R1+0xba8], R166 ;  /* 0x000ba8a601007387 */ /* 0x0001e80000100a00 */
[----:B------:R0:W-:Y:S04]  /*1a9d0*/  STL.64 [R1+0xba0], R160 ;  /* 0x000ba0a001007387 */ /* 0x0001e80000100a00 */
[----:B------:R0:W-:Y:S04]  /*1a9e0*/  STL.128 [R1+0xb90], R156 ;  /* 0x000b909c01007387 */ /* 0x0001e80000100c00 */
[----:B------:R-:W3:Y:S04]  /*1a9f0*/  LDL.LU.128 R72, [R1+0x460] ;  /* 0x0004600001487983 */ /* 0x000ee80000300c00 */
[----:B-1----:R-:W3:Y:S04]  /*1aa00*/  LDL.LU.128 R76, [R1+0x470] ;  /* 0x00047000014c7983 */ /* 0x002ee80000300c00 */
[----:B------:R-:W3:Y:S04]  /*1aa10*/  LDL.LU.128 R80, [R1+0x480] ;  /* 0x0004800001507983 */ /* 0x000ee80000300c00 */
        /* <DEDUP_REMOVED lines=9> */
[----:B------:R-:W3:Y:S04]  /*1aab0*/  LDL.LU R8, [R1+0x540] ;  /* 0x0005400001087983 */ /* 0x000ee80000300800 */
[----:B------:R-:W3:Y:S04]  /*1aac0*/  LDL.LU R9, [R1+0x544] ;  /* 0x0005440001097983 */ /* 0x000ee80000300800 */
[----:B------:R-:W3:Y:S04]  /*1aad0*/  LDL.LU R10, [R1+0x558] ;  /* 0x00055800010a7983 */ /* 0x000ee80000300800 */
[----:B------:R-:W3:Y:S04]  /*1aae0*/  LDL.LU R11, [R1+0x55c] ;  /* 0x00055c00010b7983 */ /* 0x000ee80000300800 */
[----:B------:R-:W3:Y:S04]  /*1aaf0*/  LDL.LU R6, [R1+0x538] ;  /* 0x0005380001067983 */ /* 0x000ee80000300800 */
[----:B------:R-:W3:Y:S04]  /*1ab00*/  LDL.LU R7, [R1+0x53c] ;  /* 0x00053c0001077983 */ /* 0x000ee80000300800 */
[----:B0-----:R-:W3:Y:S04]  /*1ab10*/  LDL.LU.128 R196, [R1+0xc10] ;  /* 0x000c100001c47983 */ /* 0x001ee80000300c00 */
[----:B------:R-:W3:Y:S04]  /*1ab20*/  LDL.LU.128 R192, [R1+0xc00] ;  /* 0x000c000001c07983 */ /* 0x000ee80000300c00 */
[----:B------:R-:W3:Y:S04]  /*1ab30*/  LDL.LU.128 R188, [R1+0xbf0] ;  /* 0x000bf00001bc7983 */ /* 0x000ee80000300c00 */
[----:B------:R-:W3:Y:S04]  /*1ab40*/  LDL.LU.128 R184, [R1+0xbe0] ;  /* 0x000be00001b87983 */ /* 0x000ee80000300c00 */
[----:B------:R-:W3:Y:S04]  /*1ab50*/  LDL.LU.64 R168, [R1+0xbb0] ;  /* 0x000bb00001a87983 */ /* 0x000ee80000300a00 */
[----:B------:R-:W3:Y:S04]  /*1ab60*/  LDL.LU.64 R166, [R1+0xba8] ;  /* 0x000ba80001a67983 */ /* 0x000ee80000300a00 */
[----:B------:R-:W3:Y:S04]  /*1ab70*/  LDL.LU.64 R160, [R1+0xba0] ;  /* 0x000ba00001a07983 */ /* 0x000ee80000300a00 */
[----:B------:R-:W3:Y:S04]  /*1ab80*/  LDL.LU.128 R156, [R1+0xb90] ;  /* 0x000b9000019c7983 */ /* 0x000ee80000300c00 */
[----:B------:R0:W-:Y:S04]  /*1ab90*/  STL.128 [R1+0xb80], R152 ;  /* 0x000b809801007387 */ /* 0x0001e80000100c00 */
[----:B0-----:R-:W3:Y:S01]  /*1aba0*/  LDL.LU.128 R152, [R1+0xb80] ;  /* 0x000b800001987983 */ /* 0x001ee20000300c00 */
[----:B------:R-:W-:Y:S01]  /*1abb0*/  R2UR UR6, R16 ;  /* 0x00000000100672ca */ /* 0x000fe200000e0000 */
[----:B------:R-:W-:Y:S01]  /*1abc0*/  IMAD.MOV.U32 R208, RZ, RZ, R124 ;  /* 0x000000ffffd07224 */ /* 0x000fe200078e007c */
[----:B------:R-:W-:Y:S01]  /*1abd0*/  R2UR UR7, R17 ;  /* 0x00000000110772ca */ /* 0x000fe200000e0000 */
[----:B------:R0:W-:Y:S01]  /*1abe0*/  STL.128 [R1+0x420], R224 ;  /* 0x000420e001007387 */ /* 0x0001e20000100c00 */
        /* <DEDUP_REMOVED lines=15> */
[----:B0-----:R-:W-:Y:S02]  /*1ace0*/  IMAD.MOV.U32 R224, RZ, RZ, R140 ;  /* 0x000000ffffe07224 */ /* 0x001fe400078e008c */
        /* <DEDUP_REMOVED lines=22> */
[----:B----4-:R-:W-:Y:S02]  /*1ae50*/  IMAD.MOV.U32 R17, RZ, RZ, R120 ;  /* 0x000000ffff117224 */ /* 0x010fe400078e0078 */
[----:B------:R-:W-:Y:S02]  /*1ae60*/  IMAD.MOV.U32 R16, RZ, RZ, R121 ;  /* 0x000000ffff107224 */ /* 0x000fe400078e0079 */
[----:B------:R-:W-:Y:S02]  /*1ae70*/  IMAD.MOV.U32 R5, RZ, RZ, R122 ;  /* 0x000000ffff057224 */ /* 0x000fe400078e007a */
[----:B------:R-:W-:Y:S01]  /*1ae80*/  IMAD.MOV.U32 R4, RZ, RZ, R123 ;  /* 0x000000ffff047224 */ /* 0x000fe200078e007b */
        /* <DEDUP_REMOVED lines=9> */
[----:B0-----:R-:W-:Y:S02]  /*1af20*/  IMAD.MOV.U32 R120, RZ, RZ, R204 ;  /* 0x000000ffff787224 */ /* 0x001fe400078e00cc */
[----:B------:R-:W-:Y:S02]  /*1af30*/  IMAD.MOV.U32 R121, RZ, RZ, R205 ;  /* 0x000000ffff797224 */ /* 0x000fe400078e00cd */
[----:B------:R-:W-:Y:S02]  /*1af40*/  IMAD.MOV.U32 R122, RZ, RZ, R206 ;  /* 0x000000ffff7a7224 */ /* 0x000fe400078e00ce */
[----:B------:R-:W-:Y:S02]  /*1af50*/  IMAD.MOV.U32 R123, RZ, RZ, R207 ;  /* 0x000000ffff7b7224 */ /* 0x000fe400078e00cf */
[----:B------:R-:W-:Y:S01]  /*1af60*/  IMAD.MOV.U32 R151, RZ, RZ, R0 ;  /* 0x000000ffff977224 */ /* 0x000fe200078e0000 */
[----:B--2---:R0:W-:Y:S04]  /*1af70*/  STL.128 [R1+0x250], R24 ;  /* 0x0002501801007387 */ /* 0x0041e80000100c00 */
[----:B---3--:R1:W-:Y:S01]  /*1af80*/  STL.128 [R1+0x250], R72 ;  /* 0x0002504801007387 */ /* 0x0083e20000100c00 */
[----:B0-----:R-:W-:-:S02]  /*1af90*/  IMAD.MOV.U32 R24, RZ, RZ, R72 ;  /* 0x000000ffff187224 */ /* 0x001fc400078e0048 */
        /* <DEDUP_REMOVED lines=58> */
[----:B-1----:R-:W-:-:S02]  /*1b340*/  IMAD.MOV.U32 R72, RZ, RZ, R17 ;  /* 0x000000ffff487224 */ /* 0x002fc400078e0011 */
[----:B------:R-:W-:Y:S02]  /*1b350*/  IMAD.MOV.U32 R73, RZ, RZ, R16 ;  /* 0x000000ffff497224 */ /* 0x000fe400078e0010 */
[----:B------:R-:W-:Y:S02]  /*1b360*/  IMAD.MOV.U32 R74, RZ, RZ, R5 ;  /* 0x000000ffff4a7224 */ /* 0x000fe400078e0005 */
[----:B------:R-:W-:Y:S02]  /*1b370*/  IMAD.MOV.U32 R75, RZ, RZ, R4 ;  /* 0x000000ffff4b7224 */ /* 0x000fe400078e0004 */
[----:B0-----:R-:W-:Y:S02]  /*1b380*/  IMAD.MOV.U32 R76, RZ, RZ, R160 ;  /* 0x000000ffff4c7224 */ /* 0x001fe400078e00a0 */
[----:B------:R-:W-:Y:S02]  /*1b390*/  IMAD.MOV.U32 R77, RZ, RZ, R161 ;  /* 0x000000ffff4d7224 */ /* 0x000fe400078e00a1 */
[----:B------:R-:W-:-:S02]  /*1b3a0*/  IMAD.MOV.U32 R78, RZ, RZ, R6 ;  /* 0x000000ffff4e7224 */ /* 0x000fc400078e0006 */
[----:B------:R-:W-:Y:S02]  /*1b3b0*/  IMAD.MOV.U32 R79, RZ, RZ, R7 ;  /* 0x000000ffff4f7224 */ /* 0x000fe400078e0007 */
[----:B--2---:R-:W-:Y:S02]  /*1b3c0*/  IMAD.MOV.U32 R80, RZ, RZ, R8 ;  /* 0x000000ffff507224 */ /* 0x004fe400078e0008 */
[----:B------:R-:W-:Y:S02]  /*1b3d0*/  IMAD.MOV.U32 R81, RZ, RZ, R9 ;  /* 0x000000ffff517224 */ /* 0x000fe400078e0009 */
[----:B------:R-:W-:Y:S02]  /*1b3e0*/  IMAD.MOV.U32 R82, RZ, RZ, R166 ;  /* 0x000000ffff527224 */ /* 0x000fe400078e00a6 */
[----:B------:R-:W-:Y:S02]  /*1b3f0*/  IMAD.MOV.U32 R83, RZ, RZ, R167 ;  /* 0x000000ffff537224 */ /* 0x000fe400078e00a7 */
[----:B---3--:R-:W-:-:S02]  /*1b400*/  IMAD.MOV.U32 R84, RZ, RZ, R168 ;  /* 0x000000ffff547224 */ /* 0x008fc400078e00a8 */
[----:B------:R-:W-:Y:S02]  /*1b410*/  IMAD.MOV.U32 R85, RZ, RZ, R169 ;  /* 0x000000ffff557224 */ /* 0x000fe400078e00a9 */
[----:B------:R-:W-:Y:S02]  /*1b420*/  IMAD.MOV.U32 R86, RZ, RZ, R10 ;  /* 0x000000ffff567224 */ /* 0x000fe400078e000a */
[----:B------:R-:W-:Y:S02]  /*1b430*/  IMAD.MOV.U32 R87, RZ, RZ, R11 ;  /* 0x000000ffff577224 */ /* 0x000fe400078e000b */
[----:B----4-:R-:W-:Y:S02]  /*1b440*/  IMAD.MOV.U32 R88, RZ, RZ, R2 ;  /* 0x000000ffff587224 */ /* 0x010fe400078e0002 */
        /* <DEDUP_REMOVED lines=34> */
[----:B------:R-:W-:-:S06]  /*1b670*/  IMAD.MOV.U32 R147, RZ, RZ, R156 ;  /* 0x000000ffff937224 */ /* 0x000fcc00078e009c */
[----:B------:R-:W-:-:S06]  /*1b680*/  WARPGROUP.ARRIVE ;  /* 0x00000000000079c5 */ /* 0x000fcc0000000000 */
[----:B------:R-:W-:Y:S01]  /*1b690*/  HGMMA.64x256x16.F32.BF16 R24, R152, gdesc[UR4].tnspB, R24, gsb0 ;  /* 0x43e0000498187df0 */ /* 0x000fe20008001818 */
[----:B------:R0:W-:Y:S01]  /*1b6a0*/  STL.128 [R1+0xb30], R176 ;  /* 0x000b30b001007387 */ /* 0x0001e20000100c00 */
[----:B------:R-:W-:-:S03]  /*1b6b0*/  IMAD.MOV.U32 R172, RZ, RZ, R2 ;  /* 0x000000ffffac7224 */ /* 0x000fc600078e0002 */
[----:B------:R1:W-:Y:S01]  /*1b6c0*/  STL [R1+0xb50], R192 ;  /* 0x000b50c001007387 */ /* 0x0003e20000100800 */
[----:B------:R-:W-:-:S03]  /*1b6d0*/  IMAD.MOV.U32 R173, RZ, RZ, R3 ;  /* 0x000000ffffad7224 */ /* 0x000fc600078e0003 */
[----:B------:R-:W-:Y:S04]  /*1b6e0*/  STL.128 [R1+0xb40], R180 ;  /* 0x000b40b401007387 */ /* 0x000fe80000100c00 */
[----:B------:R2:W-:Y:S01]  /*1b6f0*/  STL.64 [R1+0xb20], R174 ;  /* 0x000b20ae01007387 */ /* 0x0005e20000100a00 */
[----:B0-----:R-:W-:-:S03]  /*1b700*/  IMAD.MOV.U32 R176, RZ, RZ, R18 ;  /* 0x000000ffffb07224 */ /* 0x001fc600078e0012 */
[----:B------:R-:W-:Y:S01]  /*1b710*/  STL.64 [R1+0xb58], R232 ;  /* 0x000b58e801007387 */ /* 0x000fe20000100a00 */
[----:B------:R-:W-:Y:S02]  /*1b720*/  IMAD.MOV.U32 R177, RZ, RZ, R19 ;  /* 0x000000ffffb17224 */ /* 0x000fe400078e0013 */
[----:B------:R-:W-:Y:S01]  /*1b730*/  IMAD.MOV.U32 R178, RZ, RZ, R14 ;  /* 0x000000ffffb27224 */ /* 0x000fe200078e000e */
[----:B------:R-:W-:Y:S01]  /*1b740*/  STL.128 [R1+0x3b0], R196 ;  /* 0x0003b0c401007387 */ /* 0x000fe20000100c00 */
[----:B------:R-:W-:Y:S02]  /*1b750*/  IMAD.MOV.U32 R179, RZ, RZ, R235 ;  /* 0x000000ffffb37224 */ /* 0x000fe400078e00eb */
[----:B-1----:R-:W-:Y:S01]  /*1b760*/  IMAD.MOV.U32 R192, RZ, RZ, R228 ;  /* 0x000000ffffc07224 */ /* 0x002fe200078e00e4 */
[----:B------:R-:W-:Y:S01]  /*1b770*/  STL.128 [R1+0x410], R220 ;  /* 0x000410dc01007387 */ /* 0x000fe20000100c00 */
[----:B--2---:R-:W-:-:S03]  /*1b780*/  IMAD.MOV.U32 R174, RZ, RZ, R22 ;  /* 0x000000ffffae7224 */ /* 0x004fc600078e0016 */
[----:B------:R0:W-:Y:S01]  /*1b790*/  STL.128 [R1+0x360], R176 ;  /* 0x000360b001007387 */ /* 0x0001e20000100c00 */
[----:B------:R-:W-:Y:S02]  /*1b7a0*/  IMAD.MOV.U32 R175, RZ, RZ, R23 ;  /* 0x000000ffffaf7224 */ /* 0x000fe400078e0017 */
[----:B------:R-:W-:Y:S01]  /*1b7b0*/  IMAD.MOV.U32 R180, RZ, RZ, R234 ;  /* 0x000000ffffb47224 */ /* 0x000fe200078e00ea */
[----:B------:R-:W-:Y:S01]  /*1b7c0*/  STL.128 [R1+0x390], R188 ;  /* 0x000390bc01007387 */ /* 0x000fe20000100c00 */
[----:B------:R-:W-:Y:S02]  /*1b7d0*/  IMAD.MOV.U32 R181, RZ, RZ, R231 ;  /* 0x000000ffffb57224 */ /* 0x000fe400078e00e7 */
[----:B------:R-:W-:Y:S01]  /*1b7e0*/  IMAD.MOV.U32 R182, RZ, RZ, R230 ;  /* 0x000000ffffb67224 */ /* 0x000fe200078e00e6 */
[----:B------:R-:W-:Y:S01]  /*1b7f0*/  STL.128 [R1+0x380], R184 ;  /* 0x000380b801007387 */ /* 0x000fe20000100c00 */
[----:B------:R-:W-:-:S03]  /*1b800*/  IMAD.MOV.U32 R183, RZ, RZ, R229 ;  /* 0x000000ffffb77224 */ /* 0x000fc600078e00e5 */
[----:B------:R1:W-:Y:S04]  /*1b810*/  STL.128 [R1+0x3a0], R192 ;  /* 0x0003a0c001007387 */ /* 0x0003e80000100c00 */
[----:B0-----:R-:W2:Y:S04]  /*1b820*/  LDL.LU.128 R176, [R1+0xb30] ;  /* 0x000b300001b07983 */ /* 0x001ea80000300c00 */
[----:B------:R-:W-:Y:S04]  /*1b830*/  STL.128 [R1+0x350], R172 ;  /* 0x000350ac01007387 */ /* 0x000fe80000100c00 */
[----:B------:R0:W-:Y:S04]  /*1b840*/  STL.128 [R1+0x370], R180 ;  /* 0x000370b401007387 */ /* 0x0001e80000100c00 */
[----:B-1----:R-:W3:Y:S01]  /*1b850*/  LDL.LU R192, [R1+0xb50] ;  /* 0x000b500001c07983 */ /* 0x002ee20000300800 */
[----:B------:R-:W-:-:S03]  /*1b860*/  WARPGROUP.DEPBAR.LE gsb0, 0x0 ;  /* 0x00008000000079c5 */ /* 0x000fc60000010000 */
[----:B------:R1:W-:Y:S04]  /*1b870*/  STL.128 [R1+0xa80], R112 ;  /* 0x000a807001007387 */ /* 0x0003e80000100c00 */
[----:B------:R4:W-:Y:S04]  /*1b880*/  STL.128 [R1+0xa70], R108 ;  /* 0x000a706c01007387 */ /* 0x0009e80000100c00 */
[----:B0-----:R-:W3:Y:S04]  /*1b890*/  LDL.LU.128 R180, [R1+0xb40] ;  /* 0x000b400001b47983 */ /* 0x001ee80000300c00 */
[----:B------:R-:W3:Y:S04]  /*1b8a0*/  LDL.LU.64 R174, [R1+0xb20] ;  /* 0x000b200001ae7983 */ /* 0x000ee80000300a00 */
[----:B-1----:R-:W3:Y:S04]  /*1b8b0*/  LDL.LU.128 R112, [R1+0xa80] ;  /* 0x000a800001707983 */ /* 0x002ee80000300c00 */
[----:B----4-:R-:W4:Y:S01]  /*1b8c0*/  LDL.LU.128 R108, [R1+0xa70] ;  /* 0x000a7000016c7983 */ /* 0x010f220000300c00 */
[----:B------:R-:W-:-:S02]  /*1b8d0*/  IMAD.MOV.U32 R228, RZ, RZ, R159 ;  /* 0x000000ffffe47224 */ /* 0x000fc400078e009f */
[----:B------:R-:W-:Y:S01]  /*1b8e0*/  IMAD.MOV.U32 R229, RZ, RZ, R158 ;  /* 0x000000ffffe57224 */ /* 0x000fe200078e009e */
[----:B------:R-:W-:Y:S01]  /*1b8f0*/  STL [R1+0x51c], R71 ;  /* 0x00051c4701007387 */ /* 0x000fe20000100800 */
[----:B------:R-:W-:Y:S02]  /*1b900*/  IMAD.MOV.U32 R230, RZ, RZ, R157 ;  /* 0x000000ffffe67224 */ /* 0x000fe400078e009d */
[----:B------:R-:W-:Y:S01]  /*1b910*/  IMAD.MOV.U32 R231, RZ, RZ, R156 ;  /* 0x000000ffffe77224 */ /* 0x000fe200078e009c */
[----:B------:R-:W-:Y:S01]  /*1b920*/  STL [R1+0x518], R70 ;  /* 0x0005184601007387 */ /* 0x000fe20000100800 */
[----:B------:R-:W-:Y:S02]  /*1b930*/  IMAD.MOV.U32 R232, RZ, RZ, R21 ;  /* 0x000000ffffe87224 */ /* 0x000fe400078e0015 */
[----:B------:R-:W-:Y:S01]  /*1b940*/  IMAD.MOV.U32 R233, RZ, RZ, R20 ;  /* 0x000000ffffe97224 */ /* 0x000fe200078e0014 */
[----:B------:R-:W-:Y:S01]  /*1b950*/  STL [R1+0x514], R69 ;  /* 0x0005144501007387 */ /* 0x000fe20000100800 */
        /* <DEDUP_REMOVED lines=23> */
[----:B------:R-:W-:Y:S04]  /*1bad0*/  STL [R1+0x4f4], R61 ;  /* 0x0004f43d01007387 */ /* 0x000fe80000100800 */
[----:B------:R-:W-:Y:S01]  /*1bae0*/  STL [R1+0x4f0], R60 ;  /* 0x0004f03c01007387 */ /* 0x000fe20000100800 */
[----:B------:R-:W-:-:S03]  /*1baf0*/  IMAD.MOV.U32 R173, RZ, RZ, R89 ;  /* 0x000000ffffad7224 */ /* 0x000fc600078e0059 */
[----:B------:R0:W-:Y:S01]  /*1bb00*/  STL.128 [R1+0x420], R224 ;  /* 0x000420e001007387 */ /* 0x0001e20000100c00 */
[----:B------:R-:W-:-:S03]  /*1bb10*/  IMAD.MOV.U32 R172, RZ, RZ, R88 ;  /* 0x000000ffffac7224 */ /* 0x000fc600078e0058 */
[----:B------:R-:W-:Y:S04]  /*1bb20*/  STL [R1+0x4ec], R59 ;  /* 0x0004ec3b01007387 */ /* 0x000fe80000100800 */
[----:B------:R-:W-:Y:S04]  /*1bb30*/  STL [R1+0x4e8], R58 ;  /* 0x0004e83a01007387 */ /* 0x000fe80000100800 */
[----:B------:R-:W-:Y:S04]  /*1bb40*/  STL [R1+0x4e4], R57 ;  /* 0x0004e43901007387 */ /* 0x000fe80000100800 */
[----:B------:R-:W-:Y:S01]  /*1bb50*/  STL [R1+0x4e0], R56 ;  /* 0x0004e03801007387 */ /* 0x000fe20000100800 */
[----:B0-----:R-:W-:-:S02]  /*1bb60*/  IMAD.MOV.U32 R224, RZ, RZ, R99 ;  /* 0x000000ffffe07224 */ /* 0x001fc400078e0063 */
[----:B------:R-:W-:Y:S01]  /*1bb70*/  IMAD.MOV.U32 R225, RZ, RZ, R98 ;  /* 0x000000ffffe17224 */ /* 0x000fe200078e0062 */
[----:B------:R-:W4:Y:S01]  /*1bb80*/  LDL.LU.128 R104, [R1+0x4f0] ;  /* 0x0004f00001687983 */ /* 0x000f220000300c00 */
[----:B------:R-:W-:Y:S02]  /*1bb90*/  IMAD.MOV.U32 R226, RZ, RZ, R97 ;  /* 0x000000ffffe27224 */ /* 0x000fe400078e0061 */
[----:B------:R-:W-:Y:S01]  /*1bba0*/  IMAD.MOV.U32 R227, RZ, RZ, R96 ;  /* 0x000000ffffe37224 */ /* 0x000fe200078e0060 */
[----:B------:R0:W-:Y:S04]  /*1bbb0*/  STL.128 [R1+0x430], R228 ;  /* 0x000430e401007387 */ /* 0x0001e80000100c00 */
        /* <DEDUP_REMOVED lines=17> */
[----:B--2---:R-:W-:-:S03]  /*1bcd0*/  F2FP.BF16.F32.PACK_AB R152, R178, R179 ;  /* 0x000000b3b298723e */ /* 0x004fc600000010ff */
[----:B------:R0:W-:Y:S04]  /*1bce0*/  STL.128 [R1+0x340], R168 ;  /* 0x000340a801007387 */ /* 0x0001e80000100c00 */
[----:B------:R-:W-:Y:S04]  /*1bcf0*/  STL [R1+0x4bc], R47 ;  /* 0x0004bc2f01007387 */ /* 0x000fe80000100800 */
[----:B------:R-:W-:Y:S04]  /*1bd00*/  STL [R1+0x4b8], R46 ;  /* 0x0004b82e01007387 */ /* 0x000fe80000100800 */
[----:B------:R-:W-:Y:S04]  /*1bd10*/  STL [R1+0x4b4], R45 ;  /* 0x0004b42d01007387 */ /* 0x000fe80000100800 */
[----:B------:R-:W-:Y:S01]  /*1bd20*/  STL [R1+0x4b0], R44 ;  /* 0x0004b02c01007387 */ /* 0x000fe20000100800 */
[----:B0-----:R-:W-:-:S02]  /*1bd30*/  IMAD.MOV.U32 R171, RZ, RZ, R87 ;  /* 0x000000ffffab7224 */ /* 0x001fc400078e0057 */
[----:B------:R-:W-:Y:S01]  /*1bd40*/  IMAD.MOV.U32 R170, RZ, RZ, R86 ;  /* 0x000000ffffaa7224 */ /* 0x000fe200078e0056 */
[----:B------:R-:W2:Y:S01]  /*1bd50*/  LDL.LU.128 R92, [R1+0x4c0] ;  /* 0x0004c000015c7983 */ /* 0x000ea20000300c00 */
[----:B------:R-:W-:Y:S02]  /*1bd60*/  IMAD.MOV.U32 R169, RZ, RZ, R85 ;  /* 0x000000ffffa97224 */ /* 0x000fe400078e0055 */
[----:B------:R-:W-:Y:S01]  /*1bd70*/  IMAD.MOV.U32 R168, RZ, RZ, R84 ;  /* 0x000000ffffa87224 */ /* 0x000fe200078e0054 */
[----:B------:R0:W-:Y:S01]  /*1bd80*/  STL.128 [R1+0x330], R164 ;  /* 0x000330a401007387 */ /* 0x0001e20000100c00 */
[----:B------:R-:W-:-:S03]  /*1bd90*/  IMAD.MOV.U32 R159, RZ, RZ, R75 ;  /* 0x000000ffff9f7224 */ /* 0x000fc600078e004b */
[----:B------:R-:W-:Y:S01]  /*1bda0*/  STL [R1+0x4ac], R43 ;  /* 0x0004ac2b01007387 */ /* 0x000fe20000100800 */
[----:B------:R-:W-:-:S03]  /*1bdb0*/  IMAD.MOV.U32 R158, RZ, RZ, R74 ;  /* 0x000000ffff9e7224 */ /* 0x000fc600078e004a */
[----:B------:R-:W-:Y:S01]  /*1bdc0*/  STL [R1+0x4a8], R42 ;  /* 0x0004a82a01007387 */ /* 0x000fe20000100800 */
[----:B------:R-:W-:-:S03]  /*1bdd0*/  IMAD.MOV.U32 R157, RZ, RZ, R73 ;  /* 0x000000ffff9d7224 */ /* 0x000fc600078e0049 */
[----:B------:R-:W-:Y:S01]  /*1bde0*/  STL [R1+0x4a4], R41 ;  /* 0x0004a42901007387 */ /* 0x000fe20000100800 */
[----:B------:R-:W-:-:S03]  /*1bdf0*/  IMAD.MOV.U32 R156, RZ, RZ, R72 ;  /* 0x000000ffff9c7224 */ /* 0x000fc600078e0048 */
[----:B------:R-:W-:Y:S01]  /*1be00*/  STL [R1+0x4a0], R40 ;  /* 0x0004a02801007387 */ /* 0x000fe20000100800 */
[----:B0-----:R-:W-:Y:S02]  /*1be10*/  IMAD.MOV.U32 R167, RZ, RZ, R83 ;  /* 0x000000ffffa77224 */ /* 0x001fe400078e0053 */
[----:B------:R-:W-:Y:S01]  /*1be20*/  IMAD.MOV.U32 R166, RZ, RZ, R82 ;  /* 0x000000ffffa67224 */ /* 0x000fe200078e0052 */
[----:B------:R-:W2:Y:S01]  /*1be30*/  LDL.LU.128 R88, [R1+0x4b0] ;  /* 0x0004b00001587983 */ /* 0x000ea20000300c00 */
[----:B------:R-:W-:Y:S02]  /*1be40*/  IMAD.MOV.U32 R165, RZ, RZ, R81 ;  /* 0x000000ffffa57224 */ /* 0x000fe400078e0051 */
[----:B------:R-:W-:Y:S01]  /*1be50*/  IMAD.MOV.U32 R164, RZ, RZ, R80 ;  /* 0x000000ffffa47224 */ /* 0x000fe200078e0050 */
        /* <DEDUP_REMOVED lines=11> */
[----:B------:R-:W-:Y:S04]  /*1bf10*/  STL [R1+0x48c], R35 ;  /* 0x00048c2301007387 */ /* 0x000fe80000100800 */
[----:B------:R-:W-:Y:S04]  /*1bf20*/  STL [R1+0x488], R34 ;  /* 0x0004882201007387 */ /* 0x000fe80000100800 */
[----:B------:R-:W-:Y:S04]  /*1bf30*/  STL [R1+0x484], R33 ;  /* 0x0004842101007387 */ /* 0x000fe80000100800 */
[----:B------:R-:W-:Y:S04]  /*1bf40*/  STL [R1+0x480], R32 ;  /* 0x0004802001007387 */ /* 0x000fe80000100800 */
[----:B------:R-:W2:Y:S04]  /*1bf50*/  LDL.LU.128 R80, [R1+0x490] ;  /* 0x0004900001507983 */ /* 0x000ea80000300c00 */
[----:B------:R-:W-:Y:S04]  /*1bf60*/  STL [R1+0x47c], R31 ;  /* 0x00047c1f01007387 */ /* 0x000fe80000100800 */
[----:B------:R-:W-:Y:S04]  /*1bf70*/  STL [R1+0x478], R30 ;  /* 0x0004781e01007387 */ /* 0x000fe80000100800 */
[----:B------:R-:W-:Y:S04]  /*1bf80*/  STL [R1+0x474], R29 ;  /* 0x0004741d01007387 */ /* 0x000fe80000100800 */
[----:B------:R-:W-:Y:S04]  /*1bf90*/  STL [R1+0x470], R28 ;  /* 0x0004701c01007387 */ /* 0x000fe80000100800 */
[----:B------:R-:W2:Y:S04]  /*1bfa0*/  LDL.LU.128 R76, [R1+0x480] ;  /* 0x00048000014c7983 */ /* 0x000ea80000300c00 */
        /* <DEDUP_REMOVED lines=9> */
[----:B------:R-:W2:Y:S04]  /*1c040*/  LDL.LU.128 R72, [R1+0x470] ;  /* 0x0004700001487983 */ /* 0x000ea80000300c00 */
[----:B0-----:R-:W2:Y:S04]  /*1c050*/  LDL.LU.128 R148, [R1+0xb10] ;  /* 0x000b100001947983 */ /* 0x001ea80000300c00 */
[----:B-1----:R-:W2:Y:S04]  /*1c060*/  LDL.LU.128 R144, [R1+0xb00] ;  /* 0x000b000001907983 */ /* 0x002ea80000300c00 */
[----:B---3--:R-:W3:Y:S04]  /*1c070*/  LDL.LU.128 R140, [R1+0xaf0] ;  /* 0x000af000018c7983 */ /* 0x008ee80000300c00 */
[----:B------:R-:W3:Y:S04]  /*1c080*/  LDL.LU.128 R136, [R1+0xae0] ;  /* 0x000ae00001887983 */ /* 0x000ee80000300c00 */
[----:B------:R-:W3:Y:S01]  /*1c090*/  LDL.LU.128 R132, [R1+0xad0] ;  /* 0x000ad00001847983 */ /* 0x000ee20000300c00 */
[----:B------:R-:W-:-:S03]  /*1c0a0*/  IMAD.MOV.U32 R199, RZ, RZ, R115 ;  /* 0x000000ffffc77224 */ /* 0x000fc600078e0073 */
[----:B----4-:R-:W4:Y:S01]  /*1c0b0*/  LDL.LU.128 R128, [R1+0xac0] ;  /* 0x000ac00001807983 */ /* 0x010f220000300c00 */
[----:B------:R-:W-:Y:S02]  /*1c0c0*/  IMAD.MOV.U32 R198, RZ, RZ, R114 ;  /* 0x000000ffffc67224 */ /* 0x000fe400078e0072 */
[----:B------:R-:W-:Y:S01]  /*1c0d0*/  IMAD.MOV.U32 R197, RZ, RZ, R113 ;  /* 0x000000ffffc57224 */ /* 0x000fe200078e0071 */
[----:B------:R-:W4:Y:S01]  /*1c0e0*/  LDL.LU.128 R124, [R1+0xab0] ;  /* 0x000ab000017c7983 */ /* 0x000f220000300c00 */
[----:B------:R-:W-:Y:S02]  /*1c0f0*/  IMAD.MOV.U32 R196, RZ, RZ, R112 ;  /* 0x000000ffffc47224 */ /* 0x000fe400078e0070 */
[----:B------:R-:W-:Y:S01]  /*1c100*/  IMAD.MOV.U32 R195, RZ, RZ, R111 ;  /* 0x000000ffffc37224 */ /* 0x000fe200078e006f */
[----:B------:R-:W3:Y:S01]  /*1c110*/  LDL.LU.128 R112, [R1+0x510] ;  /* 0x0005100001707983 */ /* 0x000ee20000300c00 */
[----:B------:R-:W-:Y:S02]  /*1c120*/  IMAD.MOV.U32 R194, RZ, RZ, R110 ;  /* 0x000000ffffc27224 */ /* 0x000fe400078e006e */
[----:B------:R-:W-:Y:S01]  /*1c130*/  IMAD.MOV.U32 R193, RZ, RZ, R109 ;  /* 0x000000ffffc17224 */ /* 0x000fe200078e006d */
[----:B------:R-:W4:Y:S01]  /*1c140*/  LDL.LU.128 R120, [R1+0xaa0] ;  /* 0x000aa00001787983 */ /* 0x000f220000300c00 */
[----:B------:R-:W-:-:S03]  /*1c150*/  IMAD.MOV.U32 R223, RZ, RZ, R108 ;  /* 0x000000ffffdf7224 */ /* 0x000fc600078e006c */
[----:B------:R-:W4:Y:S04]  /*1c160*/  LDL.LU.128 R108, [R1+0x500] ;  /* 0x00050000016c7983 */ /* 0x000f280000300c00 */
[----:B------:R-:W4:Y:S01]  /*1c170*/  LDL.LU.128 R116, [R1+0xa90] ;  /* 0x000a900001747983 */ /* 0x000f220000300c00 */
[----:B------:R-:W-:Y:S02]  /*1c180*/  F2FP.BF16.F32.PACK_AB R153, R175, R177 ;  /* 0x000000b1af99723e */ /* 0x000fe400000010ff */
[----:B------:R-:W-:Y:S01]  /*1c190*/  F2FP.BF16.F32.PACK_AB R154, R180, R181 ;  /* 0x000000b5b49a723e */ /* 0x000fe200000010ff */
[----:B------:R0:W-:Y:S01]  /*1c1a0*/  STL.128 [R1+0xa60], R192 ;  /* 0x000a60c001007387 */ /* 0x0001e20000100c00 */
[----:B------:R-:W-:-:S03]  /*1c1b0*/  F2FP.BF16.F32.PACK_AB R155, R174, R176 ;  /* 0x000000b0ae9b723e */ /* 0x000fc600000010ff */
[----:B------:R1:W-:Y:S04]  /*1c1c0*/  STL.128 [R1+0xa50], R188 ;  /* 0x000a50bc01007387 */ /* 0x0003e80000100c00 */
[----:B------:R1:W-:Y:S04]  /*1c1d0*/  STL.128 [R1+0xa40], R184 ;  /* 0x000a40b801007387 */ /* 0x0003e80000100c00 */
[----:B------:R1:W-:Y:S04]  /*1c1e0*/  STL [R1+0xa28], R178 ;  /* 0x000a28b201007387 */ /* 0x0003e80000100800 */
[----:B------:R1:W-:Y:S04]  /*1c1f0*/  STL.64 [R1+0xa20], R172 ;  /* 0x000a20ac01007387 */ /* 0x0003e80000100a00 */
[----:B------:R1:W-:Y:S04]  /*1c200*/  STL.128 [R1+0xa10], R168 ;  /* 0x000a10a801007387 */ /* 0x0003e80000100c00 */
[----:B------:R1:W-:Y:S04]  /*1c210*/  STL.128 [R1+0xa00], R164 ;  /* 0x000a00a401007387 */ /* 0x0003e80000100c00 */
[----:B------:R1:W-:Y:S04]  /*1c220*/  STL.128 [R1+0x9f0], R160 ;  /* 0x0009f0a001007387 */ /* 0x0003e80000100c00 */
[----:B------:R1:W-:Y:S04]  /*1c230*/  STL.128 [R1+0x9e0], R156 ;  /* 0x0009e09c01007387 */ /* 0x0003e80000100c00 */
[----:B0-----:R-:W4:Y:S04]  /*1c240*/  LDL.LU.128 R192, [R1+0xa60] ;  /* 0x000a600001c07983 */ /* 0x001f280000300c00 */
[----:B-1----:R-:W4:Y:S04]  /*1c250*/  LDL.LU.128 R188, [R1+0xa50] ;  /* 0x000a500001bc7983 */ /* 0x002f280000300c00 */
[----:B------:R-:W4:Y:S04]  /*1c260*/  LDL.LU.128 R184, [R1+0xa40] ;  /* 0x000a400001b87983 */ /* 0x000f280000300c00 */
[----:B------:R-:W4:Y:S04]  /*1c270*/  LDL.LU R178, [R1+0xa28] ;  /* 0x000a280001b27983 */ /* 0x000f280000300800 */
[----:B------:R-:W4:Y:S04]  /*1c280*/  LDL.LU.64 R172, [R1+0xa20] ;  /* 0x000a200001ac7983 */ /* 0x000f280000300a00 */
[----:B------:R-:W4:Y:S04]  /*1c290*/  LDL.LU.128 R168, [R1+0xa10] ;  /* 0x000a100001a87983 */ /* 0x000f280000300c00 */
[----:B------:R-:W4:Y:S04]  /*1c2a0*/  LDL.LU.128 R164, [R1+0xa00] ;  /* 0x000a000001a47983 */ /* 0x000f280000300c00 */
[----:B------:R-:W4:Y:S04]  /*1c2b0*/  LDL.LU.128 R160, [R1+0x9f0] ;  /* 0x0009f00001a07983 */ /* 0x000f280000300c00 */
[----:B------:R-:W4:Y:S04]  /*1c2c0*/  LDL.LU.128 R156, [R1+0x9e0] ;  /* 0x0009e000019c7983 */ /* 0x000f280000300c00 */
[----:B------:R0:W-:Y:S01]  /*1c2d0*/  STL.128 [R1+0x9d0], R152 ;  /* 0x0009d09801007387 */ /* 0x0001e20000100c00 */
[----:B------:R-:W-:-:S02]  /*1c2e0*/  IMAD.MOV.U32 R59, RZ, RZ, R107 ;  /* 0x000000ffff3b7224 */ /* 0x000fc400078e006b */
[----:B------:R-:W-:Y:S02]  /*1c2f0*/  IMAD.MOV.U32 R58, RZ, RZ, R106 ;  /* 0x000000ffff3a7224 */ /* 0x000fe400078e006a */
[----:B------:R-:W-:Y:S01]  /*1c300*/  VIADD R12, R12, 0x280 ;  /* 0x000002800c0c7836 */ /* 0x000fe20000000000 */
[----:B------:R-:W-:Y:S01]  /*1c310*/  R2UR UR7, R13 ;  /* 0x000000000d0772ca */ /* 0x000fe200000e0000 */
[----:B------:R-:W-:Y:S01]  /*1c320*/  IMAD.MOV.U32 R57, RZ, RZ, R105 ;  /* 0x000000ffff397224 */ /* 0x000fe200078e0069 */
[----:B------:R-:W-:Y:S01]  /*1c330*/  STL.128 [R1+0x3c0], R200 ;  /* 0x0003c0c801007387 */ /* 0x000fe20000100c00 */
[----:B------:R-:W-:Y:S02]  /*1c340*/  IMAD.MOV.U32 R56, RZ, RZ, R104 ;  /* 0x000000ffff387224 */ /* 0x000fe400078e0068 */
[----:B------:R-:W-:Y:S01]  /*1c350*/  IMAD.MOV.U32 R55, RZ, RZ, R103 ;  /* 0x000000ffff377224 */ /* 0x000fe200078e0067 */
[----:B------:R-:W-:Y:S04]  /*1c360*/  STL.128 [R1+0x3d0], R204 ;  /* 0x0003d0cc01007387 */ /* 0x000fe80000100c00 */
[----:B0-----:R-:W4:Y:S01]  /*1c370*/  LDL.LU.128 R152, [R1+0x9d0] ;  /* 0x0009d00001987983 */ /* 0x001f220000300c00 */
[----:B------:R-:W-:-:S02]  /*1c380*/  IMAD.MOV.U32 R54, RZ, RZ, R102 ;  /* 0x000000ffff367224 */ /* 0x000fc400078e0066 */
[----:B------:R-:W-:Y:S01]  /*1c390*/  IMAD.MOV.U32 R53, RZ, RZ, R101 ;  /* 0x000000ffff357224 */ /* 0x000fe200078e0065 */
[----:B------:R-:W-:Y:S01]  /*1c3a0*/  STL.128 [R1+0x3e0], R208 ;  /* 0x0003e0d001007387 */ /* 0x000fe20000100c00 */
[----:B------:R-:W-:Y:S01]  /*1c3b0*/  IMAD.MOV.U32 R52, RZ, RZ, R100 ;  /* 0x000000ffff347224 */ /* 0x000fe200078e0064 */
[----:B------:R-:W-:Y:S01]  /*1c3c0*/  R2UR UR6, R12 ;  /* 0x000000000c0672ca */ /* 0x000fe200000e0000 */
[----:B------:R-:W-:Y:S01]  /*1c3d0*/  IMAD.MOV.U32 R0, RZ, RZ, R24 ;  /* 0x000000ffff007224 */ /* 0x000fe200078e0018 */
[----:B------:R-:W-:Y:S01]  /*1c3e0*/  STL.128 [R1+0x3f0], R212 ;  /* 0x0003f0d401007387 */ /* 0x000fe20000100c00 */
[----:B------:R-:W-:-:S03]  /*1c3f0*/  IMAD.MOV.U32 R51, RZ, RZ, R99 ;  /* 0x000000ffff337224 */ /* 0x000fc600078e0063 */
[----:B------:R-:W-:Y:S01]  /*1c400*/  STL.128 [R1+0x400], R216 ;  /* 0x000400d801007387 */ /* 0x000fe20000100c00 */
        /* <DEDUP_REMOVED lines=8> */
[----:B------:R-:W4:Y:S04]  /*1c490*/  LDL.LU.64 R232, [R1+0xb58] ;  /* 0x000b580001e87983 */ /* 0x000f280000300a00 */
[----:B------:R-:W4:Y:S01]  /*1c4a0*/  LDL.LU R22, [R1+0xb70] ;  /* 0x000b700001167983 */ /* 0x000f220000300800 */
[----:B--2---:R-:W-:-:S03]  /*1c4b0*/  IMAD.MOV.U32 R47, RZ, RZ, R95 ;  /* 0x000000ffff2f7224 */ /* 0x004fc600078e005f */
[----:B------:R-:W2:Y:S01]  /*1c4c0*/  LDL.LU R23, [R1+0xb6c] ;  /* 0x000b6c0001177983 */ /* 0x000ea20000300800 */
[----:B------:R-:W-:Y:S02]  /*1c4d0*/  IMAD.MOV.U32 R46, RZ, RZ, R94 ;  /* 0x000000ffff2e7224 */ /* 0x000fe400078e005e */
[----:B------:R-:W-:Y:S01]  /*1c4e0*/  IMAD.MOV.U32 R45, RZ, RZ, R93 ;  /* 0x000000ffff2d7224 */ /* 0x000fe200078e005d */
[----:B------:R-:W2:Y:S01]  /*1c4f0*/  LDL.LU R18, [R1+0xb68] ;  /* 0x000b680001127983 */ /* 0x000ea20000300800 */
[----:B------:R-:W-:Y:S02]  /*1c500*/  IMAD.MOV.U32 R44, RZ, RZ, R92 ;  /* 0x000000ffff2c7224 */ /* 0x000fe400078e005c */
[----:B0-----:R-:W-:Y:S01]  /*1c510*/  IMAD.MOV.U32 R96, RZ, RZ, R227 ;  /* 0x000000ffff607224 */ /* 0x001fe200078e00e3 */
[----:B------:R0:W-:Y:S01]  /*1c520*/  STL.128 [R1+0x2b0], R92 ;  /* 0x0002b05c01007387 */ /* 0x0001e20000100c00 */
[----:B------:R-:W-:Y:S02]  /*1c530*/  IMAD.MOV.U32 R97, RZ, RZ, R226 ;  /* 0x000000ffff617224 */ /* 0x000fe400078e00e2 */
[----:B------:R-:W-:Y:S01]  /*1c540*/  IMAD.MOV.U32 R98, RZ, RZ, R225 ;  /* 0x000000ffff627224 */ /* 0x000fe200078e00e1 */
[----:B------:R-:W2:Y:S01]  /*1c550*/  LDL.LU R19, [R1+0xb64] ;  /* 0x000b640001137983 */ /* 0x000ea20000300800 */
[----:B------:R-:W-:-:S03]  /*1c560*/  IMAD.MOV.U32 R99, RZ, RZ, R224 ;  /* 0x000000ffff637224 */ /* 0x000fc600078e00e0 */
[----:B------:R-:W2:Y:S04]  /*1c570*/  LDL.LU R14, [R1+0xb60] ;  /* 0x000b6000010e7983 */ /* 0x000ea80000300800 */
[----:B------:R1:W5:Y:S01]  /*1c580*/  LDL.LU R2, [R1+0xb78] ;  /* 0x000b780001027983 */ /* 0x0003620000300800 */
[----:B------:R-:W-:-:S03]  /*1c590*/  IMAD.MOV.U32 R43, RZ, RZ, R91 ;  /* 0x000000ffff2b7224 */ /* 0x000fc600078e005b */
[----:B------:R1:W5:Y:S01]  /*1c5a0*/  LDL.LU R3, [R1+0xb74] ;  /* 0x000b740001037983 */ /* 0x0003620000300800 */
[----:B------:R-:W-:Y:S02]  /*1c5b0*/  IMAD.MOV.U32 R42, RZ, RZ, R90 ;  /* 0x000000ffff2a7224 */ /* 0x000fe400078e005a */
[----:B------:R-:W-:Y:S02]  /*1c5c0*/  IMAD.MOV.U32 R41, RZ, RZ, R89 ;  /* 0x000000ffff297224 */ /* 0x000fe400078e0059 */
[----:B------:R-:W-:Y:S01]  /*1c5d0*/  IMAD.MOV.U32 R40, RZ, RZ, R88 ;  /* 0x000000ffff287224 */ /* 0x000fe200078e0058 */
[----:B------:R1:W-:Y:S01]  /*1c5e0*/  STL.128 [R1+0x2a0], R88 ;  /* 0x0002a05801007387 */ /* 0x0003e20000100c00 */
[----:B0-----:R-:W-:Y:S02]  /*1c5f0*/  IMAD.MOV.U32 R92, RZ, RZ, R231 ;  /* 0x000000ffff5c7224 */ /* 0x001fe400078e00e7 */
[----:B------:R-:W-:Y:S02]  /*1c600*/  IMAD.MOV.U32 R93, RZ, RZ, R230 ;  /* 0x000000ffff5d7224 */ /* 0x000fe400078e00e6 */
[----:B------:R-:W-:-:S02]  /*1c610*/  IMAD.MOV.U32 R94, RZ, RZ, R229 ;  /* 0x000000ffff5e7224 */ /* 0x000fc400078e00e5 */
[----:B------:R-:W-:Y:S02]  /*1c620*/  IMAD.MOV.U32 R95, RZ, RZ, R228 ;  /* 0x000000ffff5f7224 */ /* 0x000fe400078e00e4 */
[----:B------:R-:W-:Y:S02]  /*1c630*/  IMAD.MOV.U32 R39, RZ, RZ, R87 ;  /* 0x000000ffff277224 */ /* 0x000fe400078e0057 */
[----:B------:R-:W-:Y:S02]  /*1c640*/  IMAD.MOV.U32 R38, RZ, RZ, R86 ;  /* 0x000000ffff267224 */ /* 0x000fe400078e0056 */
[----:B------:R-:W-:Y:S02]  /*1c650*/  IMAD.MOV.U32 R37, RZ, RZ, R85 ;  /* 0x000000ffff257224 */ /* 0x000fe400078e0055 */
[----:B------:R-:W-:Y:S01]  /*1c660*/  IMAD.MOV.U32 R36, RZ, RZ, R84 ;  /* 0x000000ffff247224 */ /* 0x000fe200078e0054 */
[----:B------:R-:W-:Y:S01]  /*1c670*/  STL.128 [R1+0x290], R84 ;  /* 0x0002905401007387 */ /* 0x000fe20000100c00 */
[----:B-1----:R-:W-:-:S02]  /*1c680*/  IMAD.MOV.U32 R90, RZ, RZ, R235 ;  /* 0x000000ffff5a7224 */ /* 0x002fc400078e00eb */
[----:B------:R-:W-:Y:S02]  /*1c690*/  IMAD.MOV.U32 R91, RZ, RZ, R234 ;  /* 0x000000ffff5b7224 */ /* 0x000fe400078e00ea */
[----:B------:R-:W-:Y:S02]  /*1c6a0*/  IMAD.MOV.U32 R35, RZ, RZ, R83 ;  /* 0x000000ffff237224 */ /* 0x000fe400078e0053 */
[----:B------:R-:W-:Y:S02]  /*1c6b0*/  IMAD.MOV.U32 R34, RZ, RZ, R82 ;  /* 0x000000ffff227224 */ /* 0x000fe400078e0052 */
[----:B------:R-:W-:Y:S02]  /*1c6c0*/  IMAD.MOV.U32 R33, RZ, RZ, R81 ;  /* 0x000000ffff217224 */ /* 0x000fe400078e0051 */
[----:B------:R-:W-:Y:S01]  /*1c6d0*/  IMAD.MOV.U32 R32, RZ, RZ, R80 ;  /* 0x000000ffff207224 */ /* 0x000fe200078e0050 */
[----:B------:R-:W-:Y:S01]  /*1c6e0*/  STL.128 [R1+0x280], R80 ;  /* 0x0002805001007387 */ /* 0x000fe20000100c00 */
[----:B------:R-:W-:-:S02]  /*1c6f0*/  IMAD.MOV.U32 R31, RZ, RZ, R79 ;  /* 0x000000ffff1f7224 */ /* 0x000fc400078e004f */
[----:B------:R-:W-:Y:S02]  /*1c700*/  IMAD.MOV.U32 R30, RZ, RZ, R78 ;  /* 0x000000ffff1e7224 */ /* 0x000fe400078e004e */
[----:B------:R-:W-:Y:S02]  /*1c710*/  IMAD.MOV.U32 R29, RZ, RZ, R77 ;  /* 0x000000ffff1d7224 */ /* 0x000fe400078e004d */
[----:B------:R-:W-:Y:S01]  /*1c720*/  IMAD.MOV.U32 R28, RZ, RZ, R76 ;  /* 0x000000ffff1c7224 */ /* 0x000fe200078e004c */
[----:B------:R-:W-:Y:S01]  /*1c730*/  STL.128 [R1+0x270], R76 ;  /* 0x0002704c01007387 */ /* 0x000fe20000100c00 */
        /* <DEDUP_REMOVED lines=12> */
[----:B---3--:R-:W-:Y:S02]  /*1c800*/  IMAD.MOV.U32 R67, RZ, RZ, R115 ;  /* 0x000000ffff437224 */ /* 0x008fe400078e0073 */
[----:B------:R-:W-:Y:S02]  /*1c810*/  IMAD.MOV.U32 R66, RZ, RZ, R114 ;  /* 0x000000ffff427224 */ /* 0x000fe400078e0072 */
[----:B------:R-:W-:-:S02]  /*1c820*/  IMAD.MOV.U32 R65, RZ, RZ, R113 ;  /* 0x000000ffff417224 */ /* 0x000fc400078e0071 */
[----:B------:R-:W-:Y:S02]  /*1c830*/  IMAD.MOV.U32 R64, RZ, RZ, R112 ;  /* 0x000000ffff407224 */ /* 0x000fe400078e0070 */
[----:B----4-:R-:W-:Y:S02]  /*1c840*/  IMAD.MOV.U32 R63, RZ, RZ, R111 ;  /* 0x000000ffff3f7224 */ /* 0x010fe400078e006f */
        /* <DEDUP_REMOVED lines=82> */
[----:B0-----:R-:W-:Y:S02]  /*1cd70*/  IMAD.MOV.U32 R72, RZ, RZ, R156 ;  /* 0x000000ffff487224 */ /* 0x001fe400078e009c */
        /* <DEDUP_REMOVED lines=68> */
[----:B------:R-:W-:-:S06]  /*1d1c0*/  IMAD.MOV.U32 R151, RZ, RZ, R4 ;  /* 0x000000ffff977224 */ /* 0x000fcc00078e0004 */
[----:B------:R-:W-:-:S06]  /*1d1d0*/  WARPGROUP.ARRIVE ;  /* 0x00000000000079c5 */ /* 0x000fcc0000000000 */
[----:B------:R-:W-:Y:S03]  /*1d1e0*/  HGMMA.64x256x16.F32.BF16 R24, R152, gdesc[UR4].tnspB, R24, gsb0 ;  /* 0x43e0000498187df0 */ /* 0x000fe60008001818 */
[----:B------:R-:W-:Y:S02]  /*1d1f0*/  WARPGROUP.DEPBAR.LE gsb0, 0x0 ;  /* 0x00008000000079c5 */ /* 0x000fe40000010000 */
[----:B------:R0:W-:Y:S04]  /*1d200*/  STL.128 [R1+0x950], R128 ;  /* 0x0009508001007387 */ /* 0x0001e80000100c00 */
[----:B------:R1:W-:Y:S04]  /*1d210*/  STL.128 [R1+0x940], R124 ;  /* 0x0009407c01007387 */ /* 0x0003e80000100c00 */
[----:B------:R-:W-:Y:S04]  /*1d220*/  STL.128 [R1+0x930], R120 ;  /* 0x0009307801007387 */ /* 0x000fe80000100c00 */
[----:B------:R3:W-:Y:S01]  /*1d230*/  STL.128 [R1+0x920], R116 ;  /* 0x0009207401007387 */ /* 0x0007e20000100c00 */
[----:B0-----:R-:W-:-:S02]  /*1d240*/  IMAD.MOV.U32 R131, RZ, RZ, R47 ;  /* 0x000000ffff837224 */ /* 0x001fc400078e002f */
[----:B------:R-:W-:Y:S02]  /*1d250*/  IMAD.MOV.U32 R130, RZ, RZ, R46 ;  /* 0x000000ffff827224 */ /* 0x000fe400078e002e */
[----:B------:R-:W-:Y:S02]  /*1d260*/  IMAD.MOV.U32 R129, RZ, RZ, R45 ;  /* 0x000000ffff817224 */ /* 0x000fe400078e002d */
[----:B-1----:R-:W-:Y:S02]  /*1d270*/  IMAD.MOV.U32 R127, RZ, RZ, R43 ;  /* 0x000000ffff7f7224 */ /* 0x002fe400078e002b */
[----:B------:R-:W-:Y:S02]  /*1d280*/  IMAD.MOV.U32 R126, RZ, RZ, R42 ;  /* 0x000000ffff7e7224 */ /* 0x000fe400078e002a */
[----:B------:R-:W-:Y:S02]  /*1d290*/  IMAD.MOV.U32 R125, RZ, RZ, R41 ;  /* 0x000000ffff7d7224 */ /* 0x000fe400078e0029 */
[----:B---3--:R-:W-:-:S02]  /*1d2a0*/  IMAD.MOV.U32 R119, RZ, RZ, R35 ;  /* 0x000000ffff777224 */ /* 0x008fc400078e0023 */
        /* <DEDUP_REMOVED lines=9> */
[----:B------:R0:W-:Y:S04]  /*1d340*/  STL.128 [R1+0x270], R116 ;  /* 0x0002707401007387 */ /* 0x0001e80000100c00 */
[----:B------:R1:W-:Y:S04]  /*1d350*/  STL.128 [R1+0x280], R120 ;  /* 0x0002807801007387 */ /* 0x0003e80000100c00 */
[----:B------:R3:W-:Y:S04]  /*1d360*/  STL.128 [R1+0x290], R124 ;  /* 0x0002907c01007387 */ /* 0x0007e80000100c00 */
[----:B------:R4:W-:Y:S04]  /*1d370*/  STL.128 [R1+0x2a0], R128 ;  /* 0x0002a08001007387 */ /* 0x0009e80000100c00 */
[----:B0-----:R-:W2:Y:S04]  /*1d380*/  LDL.LU.128 R116, [R1+0x920] ;  /* 0x0009200001747983 */ /* 0x001ea80000300c00 */
[----:B-1----:R-:W2:Y:S04]  /*1d390*/  LDL.LU.128 R120, [R1+0x930] ;  /* 0x0009300001787983 */ /* 0x002ea80000300c00 */
[----:B---3--:R-:W3:Y:S04]  /*1d3a0*/  LDL.LU.128 R124, [R1+0x940] ;  /* 0x00094000017c7983 */ /* 0x008ee80000300c00 */
[----:B----4-:R-:W4:Y:S04]  /*1d3b0*/  LDL.LU.128 R128, [R1+0x950] ;  /* 0x0009500001807983 */ /* 0x010f280000300c00 */
[----:B------:R0:W-:Y:S04]  /*1d3c0*/  STL.128 [R1+0x8b0], R24 ;  /* 0x0008b01801007387 */ /* 0x0001e80000100c00 */
[----:B0-----:R-:W4:Y:S04]  /*1d3d0*/  LDL.LU.128 R24, [R1+0x8b0] ;  /* 0x0008b00001187983 */ /* 0x001f280000300c00 */
[----:B------:R0:W-:Y:S04]  /*1d3e0*/  STL.128 [R1+0x910], R112 ;  /* 0x0009107001007387 */ /* 0x0001e80000100c00 */
[----:B------:R1:W-:Y:S01]  /*1d3f0*/  STL.128 [R1+0x900], R108 ;  /* 0x0009006c01007387 */ /* 0x0003e20000100c00 */
[----:B------:R-:W-:-:S03]  /*1d400*/  IMAD.MOV.U32 R175, RZ, RZ, R234 ;  /* 0x000000ffffaf7224 */ /* 0x000fc600078e00ea */
[----:B------:R1:W-:Y:S01]  /*1d410*/  STL.64 [R1+0xa30], R182 ;  /* 0x000a30b601007387 */ /* 0x0003e20000100a00 */
[----:B------:R-:W-:-:S03]  /*1d420*/  IMAD.MOV.U32 R234, RZ, RZ, R5 ;  /* 0x000000ffffea7224 */ /* 0x000fc600078e0005 */
[----:B------:R1:W-:Y:S01]  /*1d430*/  STL.64 [R1+0x9c0], R232 ;  /* 0x0009c0e801007387 */ /* 0x0003e20000100a00 */
[----:B0-----:R-:W-:Y:S02]  /*1d440*/  IMAD.MOV.U32 R115, RZ, RZ, R31 ;  /* 0x000000ffff737224 */ /* 0x001fe400078e001f */
[----:B------:R-:W-:Y:S02]  /*1d450*/  IMAD.MOV.U32 R114, RZ, RZ, R30 ;  /* 0x000000ffff727224 */ /* 0x000fe400078e001e */
[----:B-1----:R-:W-:Y:S01]  /*1d460*/  IMAD.MOV.U32 R109, RZ, RZ, R178 ;  /* 0x000000ffff6d7224 */ /* 0x002fe200078e00b2 */
[----:B------:R-:W4:Y:S01]  /*1d470*/  LDL.LU.64 R182, [R1+0xa30] ;  /* 0x000a300001b67983 */ /* 0x000f220000300a00 */
        /* <DEDUP_REMOVED lines=11> */
[----:B------:R-:W4:Y:S01]  /*1d530*/  LDL.LU.128 R108, [R1+0x900] ;  /* 0x00090000016c7983 */ /* 0x000f220000300c00 */
[----:B0-----:R-:W-:Y:S02]  /*1d540*/  IMAD.MOV.U32 R135, RZ, RZ, R51 ;  /* 0x000000ffff877224 */ /* 0x001fe400078e0033 */
[----:B------:R-:W-:Y:S02]  /*1d550*/  IMAD.MOV.U32 R134, RZ, RZ, R50 ;  /* 0x000000ffff867224 */ /* 0x000fe400078e0032 */
[----:B------:R-:W-:Y:S01]  /*1d560*/  IMAD.MOV.U32 R133, RZ, RZ, R49 ;  /* 0x000000ffff857224 */ /* 0x000fe200078e0031 */
[----:B-1----:R-:W4:Y:S01]  /*1d570*/  LDL.LU.128 R112, [R1+0x910] ;  /* 0x0009100001707983 */ /* 0x002f220000300c00 */
[----:B------:R-:W-:-:S03]  /*1d580*/  IMAD.MOV.U32 R132, RZ, RZ, R48 ;  /* 0x000000ffff847224 */ /* 0x000fc600078e0030 */
[----:B------:R0:W-:Y:S04]  /*1d590*/  STL.128 [R1+0x9a0], R148 ;  /* 0x0009a09401007387 */ /* 0x0001e80000100c00 */
[----:B------:R1:W-:Y:S04]  /*1d5a0*/  STL.128 [R1+0x990], R144 ;  /* 0x0009909001007387 */ /* 0x0003e80000100c00 */
[----:B------:R-:W-:Y:S04]  /*1d5b0*/  STL.128 [R1+0x980], R140 ;  /* 0x0009808c01007387 */ /* 0x000fe80000100c00 */
[----:B------:R1:W-:Y:S04]  /*1d5c0*/  STL.128 [R1+0x970], R136 ;  /* 0x0009708801007387 */ /* 0x0003e80000100c00 */
[----:B------:R1:W-:Y:S01]  /*1d5d0*/  STL.128 [R1+0x2b0], R132 ;  /* 0x0002b08401007387 */ /* 0x0003e20000100c00 */
[----:B0-----:R-:W-:-:S02]  /*1d5e0*/  IMAD.MOV.U32 R151, RZ, RZ, R67 ;  /* 0x000000ffff977224 */ /* 0x001fc400078e0043 */
[----:B------:R-:W-:Y:S02]  /*1d5f0*/  IMAD.MOV.U32 R150, RZ, RZ, R66 ;  /* 0x000000ffff967224 */ /* 0x000fe400078e0042 */
[----:B------:R-:W-:Y:S02]  /*1d600*/  IMAD.MOV.U32 R149, RZ, RZ, R65 ;  /* 0x000000ffff957224 */ /* 0x000fe400078e0041 */
[----:B-1----:R-:W-:Y:S02]  /*1d610*/  IMAD.MOV.U32 R147, RZ, RZ, R63 ;  /* 0x000000ffff937224 */ /* 0x002fe400078e003f */
[----:B------:R-:W-:Y:S02]  /*1d620*/  IMAD.MOV.U32 R146, RZ, RZ, R62 ;  /* 0x000000ffff927224 */ /* 0x000fe400078e003e */
[----:B------:R-:W-:Y:S02]  /*1d630*/  IMAD.MOV.U32 R145, RZ, RZ, R61 ;  /* 0x000000ffff917224 */ /* 0x000fe400078e003d */
[----:B------:R-:W-:-:S02]  /*1d640*/  IMAD.MOV.U32 R139, RZ, RZ, R55 ;  /* 0x000000ffff8b7224 */ /* 0x000fc400078e0037 */
[----:B------:R-:W-:Y:S01]  /*1d650*/  IMAD.MOV.U32 R138, RZ, RZ, R54 ;  /* 0x000000ffff8a7224 */ /* 0x000fe200078e0036 */
[----:B------:R-:W4:Y:S01]  /*1d660*/  LDL.LU.128 R132, [R1+0x960] ;  /* 0x0009600001847983 */ /* 0x000f220000300c00 */
        /* <DEDUP_REMOVED lines=12> */
[----:B0-----:R-:W4:Y:S04]  /*1d730*/  LDL.LU.128 R136, [R1+0x970] ;  /* 0x0009700001887983 */ /* 0x001f280000300c00 */
[----:B-1----:R-:W4:Y:S04]  /*1d740*/  LDL.LU.128 R140, [R1+0x980] ;  /* 0x00098000018c7983 */ /* 0x002f280000300c00 */
[----:B------:R-:W4:Y:S04]  /*1d750*/  LDL.LU.128 R144, [R1+0x990] ;  /* 0x0009900001907983 */ /* 0x000f280000300c00 */
[----:B--2---:R-:W2:Y:S04]  /*1d760*/  LDL.LU.128 R148, [R1+0x9a0] ;  /* 0x0009a00001947983 */ /* 0x004ea80000300c00 */
[----:B------:R0:W-:Y:S04]  /*1d770*/  STL.64 [R1+0x8a0], R22 ;  /* 0x0008a01601007387 */ /* 0x0001e80000100a00 */
[----:B------:R1:W-:Y:S04]  /*1d780*/  STL.64 [R1+0x898], R18 ;  /* 0x0008981201007387 */ /* 0x0003e80000100a00 */
[----:B------:R1:W-:Y:S04]  /*1d790*/  STL [R1+0x890], R14 ;  /* 0x0008900e01007387 */ /* 0x0003e80000100800 */
[----:B0-----:R-:W2:Y:S04]  /*1d7a0*/  LDL.LU.64 R22, [R1+0x8a0] ;  /* 0x0008a00001167983 */ /* 0x001ea80000300a00 */
[----:B-1----:R-:W2:Y:S04]  /*1d7b0*/  LDL.LU.64 R18, [R1+0x898] ;  /* 0x0008980001127983 */ /* 0x002ea80000300a00 */
[----:B------:R-:W2:Y:S04]  /*1d7c0*/  LDL.LU R14, [R1+0x890] ;  /* 0x00089000010e7983 */ /* 0x000ea80000300800 */
[----:B------:R0:W-:Y:S04]  /*1d7d0*/  STL.128 [R1+0x8c0], R116 ;  /* 0x0008c07401007387 */ /* 0x0001e80000100c00 */
[----:B------:R1:W-:Y:S04]  /*1d7e0*/  STL.128 [R1+0x8d0], R120 ;  /* 0x0008d07801007387 */ /* 0x0003e80000100c00 */
[----:B---3--:R3:W-:Y:S04]  /*1d7f0*/  STL.128 [R1+0x8e0], R124 ;  /* 0x0008e07c01007387 */ /* 0x0087e80000100c00 */
[----:B----4-:R4:W-:Y:S04]  /*1d800*/  STL.128 [R1+0x8f0], R128 ;  /* 0x0008f08001007387 */ /* 0x0109e80000100c00 */
[----:B0-----:R-:W2:Y:S04]  /*1d810*/  LDL.LU.128 R116, [R1+0x8c0] ;  /* 0x0008c00001747983 */ /* 0x001ea80000300c00 */
[----:B-1----:R-:W2:Y:S04]  /*1d820*/  LDL.LU.128 R120, [R1+0x8d0] ;  /* 0x0008d00001787983 */ /* 0x002ea80000300c00 */
[----:B---3--:R-:W3:Y:S04]  /*1d830*/  LDL.LU.128 R124, [R1+0x8e0] ;  /* 0x0008e000017c7983 */ /* 0x008ee80000300c00 */
[----:B----4-:R-:W4:Y:S04]  /*1d840*/  LDL.LU.128 R128, [R1+0x8f0] ;  /* 0x0008f00001807983 */ /* 0x010f280000300c00 */
[----:B------:R0:W-:Y:S01]  /*1d850*/  STL.128 [R1+0x880], R24 ;  /* 0x0008801801007387 */ /* 0x0001e20000100c00 */
[----:B------:R-:W-:-:S02]  /*1d860*/  IMAD.MOV.U32 R174, RZ, RZ, R235 ;  /* 0x000000ffffae7224 */ /* 0x000fc400078e00eb */
[----:B------:R-:W-:Y:S01]  /*1d870*/  IMAD.MOV.U32 R176, RZ, RZ, R231 ;  /* 0x000000ffffb07224 */ /* 0x000fe200078e00e7 */
[----:B------:R1:W-:Y:S01]  /*1d880*/  STL [R1+0x9b8], R192 ;  /* 0x0009b8c001007387 */ /* 0x0003e20000100800 */
[----:B------:R-:W-:Y:S02]  /*1d890*/  IMAD.MOV.U32 R177, RZ, RZ, R230 ;  /* 0x000000ffffb17224 */ /* 0x000fe400078e00e6 */
[----:B------:R-:W-:Y:S02]  /*1d8a0*/  IMAD.MOV.U32 R178, RZ, RZ, R229 ;  /* 0x000000ffffb27224 */ /* 0x000fe400078e00e5 */
[----:B------:R-:W-:Y:S02]  /*1d8b0*/  IMAD.MOV.U32 R179, RZ, RZ, R228 ;  /* 0x000000ffffb37224 */ /* 0x000fe400078e00e4 */
[----:B------:R-:W-:Y:S02]  /*1d8c0*/  IMAD.MOV.U32 R180, RZ, RZ, R227 ;  /* 0x000000ffffb47224 */ /* 0x000fe400078e00e3 */
[----:B------:R-:W-:Y:S01]  /*1d8d0*/  IMAD.MOV.U32 R181, RZ, RZ, R226 ;  /* 0x000000ffffb57224 */ /* 0x000fe200078e00e2 */
[----:B------:R-:W-:Y:S04]  /*1d8e0*/  STL.128 [R1+0x320], R160 ;  /* 0x000320a001007387 */ /* 0x000fe80000100c00 */
[----:B0-----:R-:W4:Y:S01]  /*1d8f0*/  LDL.LU.128 R24, [R1+0x880] ;  /* 0x0008800001187983 */ /* 0x001f220000300c00 */
[----:B------:R-:W-:-:S02]  /*1d900*/  IMAD.MOV.U32 R235, RZ, RZ, R4 ;  /* 0x000000ffffeb7224 */ /* 0x000fc400078e0004 */
[----:B------:R-:W-:Y:S01]  /*1d910*/  IMAD.MOV.U32 R4, RZ, RZ, R0 ;  /* 0x000000ffff047224 */ /* 0x000fe200078e0000 */
[----:B------:R-:W-:Y:S01]  /*1d920*/  STL.128 [R1+0x340], R168 ;  /* 0x000340a801007387 */ /* 0x000fe20000100c00 */
[----:B-1----:R-:W-:-:S03]  /*1d930*/  IMAD.MOV.U32 R192, RZ, RZ, R223 ;  /* 0x000000ffffc07224 */ /* 0x002fc600078e00df */
[----:B------:R0:W-:Y:S01]  /*1d940*/  STL.64 [R1+0x9b0], R182 ;  /* 0x0009b0b601007387 */ /* 0x0001e20000100a00 */
[----:B------:R-:W-:Y:S02]  /*1d950*/  IMAD.MOV.U32 R223, RZ, RZ, R21 ;  /* 0x000000ffffdf7224 */ /* 0x000fe400078e0015 */
[----:B------:R-:W-:Y:S01]  /*1d960*/  IMAD.MOV.U32 R226, RZ, RZ, R16 ;  /* 0x000000ffffe27224 */ /* 0x000fe200078e0010 */
[----:B------:R1:W-:Y:S01]  /*1d970*/  STL.128 [R1+0x250], R4 ;  /* 0x0002500401007387 */ /* 0x0003e20000100c00 */
[----:B------:R-:W-:Y:S02]  /*1d980*/  IMAD.MOV.U32 R227, RZ, RZ, R15 ;  /* 0x000000ffffe37224 */ /* 0x000fe400078e000f */
[----:B------:R-:W-:Y:S01]  /*1d990*/  IMAD.MOV.U32 R228, RZ, RZ, R11 ;  /* 0x000000ffffe47224 */ /* 0x000fe200078e000b */
[----:B------:R-:W-:Y:S01]  /*1d9a0*/  STL.128 [R1+0x330], R164 ;  /* 0x000330a401007387 */ /* 0x000fe20000100c00 */
[----:B------:R-:W-:Y:S02]  /*1d9b0*/  IMAD.MOV.U32 R229, RZ, RZ, R10 ;  /* 0x000000ffffe57224 */ /* 0x000fe400078e000a */
[----:B------:R-:W-:Y:S01]  /*1d9c0*/  IMAD.MOV.U32 R230, RZ, RZ, R9 ;  /* 0x000000ffffe67224 */ /* 0x000fe200078e0009 */
[----:B------:R-:W-:Y:S01]  /*1d9d0*/  STL.128 [R1+0x310], R156 ;  /* 0x0003109c01007387 */ /* 0x000fe20000100c00 */
[----:B0-----:R-:W-:-:S02]  /*1d9e0*/  IMAD.MOV.U32 R182, RZ, RZ, R225 ;  /* 0x000000ffffb67224 */ /* 0x001fc400078e00e1 */
        /* <DEDUP_REMOVED lines=20> */
[----:B-1----:R-:W-:Y:S02]  /*1db30*/  IMAD.MOV.U32 R4, RZ, RZ, R96 ;  /* 0x000000ffff047224 */ /* 0x002fe400078e0060 */
[----:B------:R-:W-:Y:S01]  /*1db40*/  IMAD.MOV.U32 R21, RZ, RZ, R104 ;  /* 0x000000ffff157224 */ /* 0x000fe200078e0068 */
[----:B------:R-:W-:Y:S01]  /*1db50*/  STL.128 [R1+0x350], R172 ;  /* 0x000350ac01007387 */ /* 0x000fe20000100c00 */
[----:B------:R-:W-:Y:S02]  /*1db60*/  IMAD.MOV.U32 R15, RZ, RZ, R108 ;  /* 0x000000ffff0f7224 */ /* 0x000fe400078e006c */
[----:B------:R-:W-:Y:S01]  /*1db70*/  IMAD.MOV.U32 R10, RZ, RZ, R112 ;  /* 0x000000ffff0a7224 */ /* 0x000fe200078e0070 */
[----:B------:R0:W-:Y:S01]  /*1db80*/  STL.128 [R1+0x360], R176 ;  /* 0x000360b001007387 */ /* 0x0001e20000100c00 */
[----:B------:R-:W-:-:S02]  /*1db90*/  IMAD.MOV.U32 R171, RZ, RZ, R87 ;  /* 0x000000ffffab7224 */ /* 0x000fc400078e0057 */
[----:B------:R-:W-:Y:S01]  /*1dba0*/  IMAD.MOV.U32 R170, RZ, RZ, R86 ;  /* 0x000000ffffaa7224 */ /* 0x000fe200078e0056 */
[----:B------:R-:W-:Y:S01]  /*1dbb0*/  STL.128 [R1+0x400], R216 ;  /* 0x000400d801007387 */ /* 0x000fe20000100c00 */
[----:B------:R-:W-:Y:S02]  /*1dbc0*/  IMAD.MOV.U32 R169, RZ, RZ, R85 ;  /* 0x000000ffffa97224 */ /* 0x000fe400078e0055 */
[----:B------:R-:W-:Y:S01]  /*1dbd0*/  IMAD.MOV.U32 R160, RZ, RZ, R76 ;  /* 0x000000ffffa07224 */ /* 0x000fe200078e004c */
[----:B------:R-:W4:Y:S01]  /*1dbe0*/  LDL R28, [R1+0x2f0] ;  /* 0x0002f000011c7983 */ /* 0x000f220000100800 */
        /* <DEDUP_REMOVED lines=18> */
[----:B------:R-:W4:Y:S01]  /*1dd10*/  LDL R6, [R1+0x270] ;  /* 0x0002700001067983 */ /* 0x000f220000100800 */
        /* <DEDUP_REMOVED lines=11> */
[----:B------:R-:W-:Y:S02]  /*1ddd0*/  IMAD.MOV.U32 R165, RZ, RZ, R81 ;  /* 0x000000ffffa57224 */ /* 0x000fe400078e0051 */
[----:B------:R-:W-:Y:S01]  /*1dde0*/  IMAD.MOV.U32 R164, RZ, RZ, R80 ;  /* 0x000000ffffa47224 */ /* 0x000fe200078e0050 */
[----:B------:R0:W-:Y:S01]  /*1ddf0*/  STL.128 [R1+0x370], R180 ;  /* 0x000370b401007387 */ /* 0x0001e20000100c00 */
        /* <DEDUP_REMOVED lines=8> */
[----:B0-----:R-:W4:Y:S01]  /*1de80*/  LDL.LU.64 R182, [R1+0x9b0] ;  /* 0x0009b00001b67983 */ /* 0x001f220000300a00 */
        /* <DEDUP_REMOVED lines=16> */
[----:B--2---:R-:W-:Y:S01]  /*1df90*/  STL.64 [R1+0x870], R22 ;  /* 0x0008701601007387 */ /* 0x004fe20000100a00 */
        /* <DEDUP_REMOVED lines=8> */
[----:B------:R0:W5:Y:S01]  /*1e020*/  LDL.LU.64 R232, [R1+0x9c0] ;  /* 0x0009c00001e87983 */ /* 0x0001620000300a00 */
[----:B------:R-:W-:-:S02]  /*1e030*/  IMAD.MOV.U32 R82, RZ, RZ, R102 ;  /* 0x000000ffff527224 */ /* 0x000fc400078e0066 */
[----:B------:R-:W-:Y:S01]  /*1e040*/  IMAD.MOV.U32 R153, RZ, RZ, R9 ;  /* 0x000000ffff997224 */ /* 0x000fe200078e0009 */
[----:B------:R-:W-:Y:S01]  /*1e050*/  STL.128 [R1+0x310], R156 ;  /* 0x0003109c01007387 */ /* 0x000fe20000100c00 */
[----:B------:R-:W-:Y:S02]  /*1e060*/  IMAD.MOV.U32 R154, RZ, RZ, R8 ;  /* 0x000000ffff9a7224 */ /* 0x000fe400078e0008 */
[----:B------:R-:W-:Y:S01]  /*1e070*/  IMAD.MOV.U32 R155, RZ, RZ, R0 ;  /* 0x000000ffff9b7224 */ /* 0x000fe200078e0000 */
[----:B------:R-:W-:Y:S04]  /*1e080*/  STL.128 [R1+0x330], R164 ;  /* 0x000330a401007387 */ /* 0x000fe80000100c00 */
[----:B------:R-:W-:Y:S04]  /*1e090*/  STL.128 [R1+0x350], R172 ;  /* 0x000350ac01007387 */ /* 0x000fe80000100c00 */
[----:B------:R-:W-:Y:S04]  /*1e0a0*/  STL.128 [R1+0x360], R176 ;  /* 0x000360b001007387 */ /* 0x000fe80000100c00 */
[----:B------:R1:W-:Y:S04]  /*1e0b0*/  STL.128 [R1+0x370], R76 ;  /* 0x0003704c01007387 */ /* 0x0003e80000100c00 */
[----:B------:R2:W-:Y:S04]  /*1e0c0*/  STL.128 [R1+0x380], R80 ;  /* 0x0003805001007387 */ /* 0x0005e80000100c00 */
[----:B------:R0:W-:Y:S04]  /*1e0d0*/  STL.128 [R1+0x390], R84 ;  /* 0x0003905401007387 */ /* 0x0001e80000100c00 */
[----:B------:R0:W-:Y:S04]  /*1e0e0*/  STL.128 [R1+0x3a0], R88 ;  /* 0x0003a05801007387 */ /* 0x0001e80000100c00 */
[----:B------:R0:W-:Y:S04]  /*1e0f0*/  STL.128 [R1+0x3b0], R92 ;  /* 0x0003b05c01007387 */ /* 0x0001e80000100c00 */
[----:B------:R0:W-:Y:S04]  /*1e100*/  STL.128 [R1+0x400], R112 ;  /* 0x0004007001007387 */ /* 0x0001e80000100c00 */
[----:B-1----:R-:W4:Y:S04]  /*1e110*/  LDL R78, [R1+0x264] ;  /* 0x00026400014e7983 */ /* 0x002f280000100800 */
[----:B--2---:R-:W2:Y:S04]  /*1e120*/  LDL R80, [R1+0x268] ;  /* 0x0002680001507983 */ /* 0x004ea80000100800 */
[----:B------:R-:W2:Y:S04]  /*1e130*/  LDL R82, [R1+0x26c] ;  /* 0x00026c0001527983 */ /* 0x000ea80000100800 */
[----:B0-----:R-:W2:Y:S04]  /*1e140*/  LDL R84, [R1+0x274] ;  /* 0x0002740001547983 */ /* 0x001ea80000100800 */
        /* <DEDUP_REMOVED lines=8> */
[----:B------:R-:W2:Y:S01]  /*1e1d0*/  LDL R132, [R1+0x2f4] ;  /* 0x0002f40001847983 */ /* 0x000ea20000100800 */
[----:B------:R-:W-:-:S03]  /*1e1e0*/  IMAD.MOV.U32 R4, RZ, RZ, R116 ;  /* 0x000000ffff047224 */ /* 0x000fc600078e0074 */
[----:B------:R-:W2:Y:S01]  /*1e1f0*/  LDL R134, [R1+0x2f8] ;  /* 0x0002f80001867983 */ /* 0x000ea20000100800 */
[----:B------:R-:W-:-:S03]  /*1e200*/  IMAD.MOV.U32 R21, RZ, RZ, R123 ;  /* 0x000000ffff157224 */ /* 0x000fc600078e007b */
[----:B------:R-:W2:Y:S01]  /*1e210*/  LDL R116, [R1+0x2c8] ;  /* 0x0002c80001747983 */ /* 0x000ea20000100800 */
[----:B---3--:R-:W-:-:S03]  /*1e220*/  IMAD.MOV.U32 R15, RZ, RZ, R127 ;  /* 0x000000ffff0f7224 */ /* 0x008fc600078e007f */
[----:B------:R-:W3:Y:S01]  /*1e230*/  LDL R32, [R1+0x310] ;  /* 0x0003100001207983 */ /* 0x000ee20000100800 */
[----:B------:R-:W-:Y:S02]  /*1e240*/  IMAD.MOV.U32 R16, RZ, RZ, R126 ;  /* 0x000000ffff107224 */ /* 0x000fe400078e007e */
[----:B----4-:R-:W-:Y:S01]  /*1e250*/  IMAD.MOV.U32 R10, RZ, RZ, R131 ;  /* 0x000000ffff0a7224 */ /* 0x010fe200078e0083 */
[----:B------:R-:W4:Y:S01]  /*1e260*/  LDL R126, [R1+0x2e4] ;  /* 0x0002e400017e7983 */ /* 0x000f220000100800 */
[----:B------:R-:W-:Y:S02]  /*1e270*/  IMAD.MOV.U32 R11, RZ, RZ, R130 ;  /* 0x000000ffff0b7224 */ /* 0x000fe400078e0082 */
[----:B------:R-:W-:Y:S01]  /*1e280*/  IMAD.MOV.U32 R12, RZ, RZ, R129 ;  /* 0x000000ffff0c7224 */ /* 0x000fe200078e0081 */
[----:B------:R-:W3:Y:S01]  /*1e290*/  LDL R130, [R1+0x2ec] ;  /* 0x0002ec0001827983 */ /* 0x000ee20000100800 */
[----:B------:R-:W-:Y:S02]  /*1e2a0*/  IMAD.MOV.U32 R17, RZ, RZ, R125 ;  /* 0x000000ffff117224 */ /* 0x000fe400078e007d */
[----:B------:R-:W-:Y:S01]  /*1e2b0*/  IMAD.MOV.U32 R20, RZ, RZ, R124 ;  /* 0x000000ffff147224 */ /* 0x000fe200078e007c */
[----:B------:R-:W3:Y:S01]  /*1e2c0*/  LDL R34, [R1+0x320] ;  /* 0x0003200001227983 */ /* 0x000ee20000100800 */
[----:B------:R-:W-:-:S02]  /*1e2d0*/  IMAD.MOV.U32 R13, RZ, RZ, R128 ;  /* 0x000000ffff0d7224 */ /* 0x000fc400078e0080 */
[----:B------:R-:W-:Y:S01]  /*1e2e0*/  IMAD.MOV.U32 R96, RZ, RZ, R4 ;  /* 0x000000ffff607224 */ /* 0x000fe200078e0004 */
        /* <DEDUP_REMOVED lines=9> */
[----:B------:R-:W3:Y:S01]  /*1e380*/  LDL R156, [R1+0x334] ;  /* 0x00033400019c7983 */ /* 0x000ee20000100800 */
        /* <DEDUP_REMOVED lines=29> */
[----:B------:R0:W5:Y:S01]  /*1e560*/  LDL.LU R192, [R1+0x9b8] ;  /* 0x0009b80001c07983 */ /* 0x0001620000300800 */
        /* <DEDUP_REMOVED lines=26> */
[----:B------:R1:W-:Y:S04]  /*1e710*/  STL.128 [R1+0x3c0], R96 ;  /* 0x0003c06001007387 */ /* 0x0003e80000100c00 */
[----:B------:R0:W-:Y:S04]  /*1e720*/  STL.128 [R1+0x3d0], R100 ;  /* 0x0003d06401007387 */ /* 0x0001e80000100c00 */
[----:B------:R0:W-:Y:S04]  /*1e730*/  STL.128 [R1+0x3e0], R104 ;  /* 0x0003e06801007387 */ /* 0x0001e80000100c00 */
[----:B------:R0:W-:Y:S04]  /*1e740*/  STL.128 [R1+0x3f0], R108 ;  /* 0x0003f06c01007387 */ /* 0x0001e80000100c00 */
[----:B------:R-:W-:Y:S04]  /*1e750*/  STL.128 [R1+0x410], R140 ;  /* 0x0004108c01007387 */ /* 0x000fe80000100c00 */
[----:B------:R-:W-:Y:S04]  /*1e760*/  STL.128 [R1+0x420], R144 ;  /* 0x0004209001007387 */ /* 0x000fe80000100c00 */
[----:B------:R-:W-:Y:S04]  /*1e770*/  STL.128 [R1+0x430], R148 ;  /* 0x0004309401007387 */ /* 0x000fe80000100c00 */
[----:B------:R-:W-:Y:S04]  /*1e780*/  STL.128 [R1+0x440], R152 ;  /* 0x0004409801007387 */ /* 0x000fe80000100c00 */
[----:B------:R0:W-:Y:S04]  /*1e790*/  STL.128 [R1+0x250], R24 ;  /* 0x0002501801007387 */ /* 0x0001e80000100c00 */
[----:B------:R-:W2:Y:S04]  /*1e7a0*/  LDL R0, [R1+0x250] ;  /* 0x0002500001007983 */ /* 0x000ea80000100800 */
[----:B------:R-:W4:Y:S04]  /*1e7b0*/  LDL R72, [R1+0x254] ;  /* 0x0002540001487983 */ /* 0x000f280000100800 */
[----:B------:R-:W3:Y:S04]  /*1e7c0*/  LDL R74, [R1+0x258] ;  /* 0x00025800014a7983 */ /* 0x000ee80000100800 */
[----:B------:R-:W3:Y:S04]  /*1e7d0*/  LDL R76, [R1+0x25c] ;  /* 0x00025c00014c7983 */ /* 0x000ee80000100800 */
[----:B------:R-:W3:Y:S04]  /*1e7e0*/  LDL R4, [R1+0x260] ;  /* 0x0002600001047983 */ /* 0x000ee80000100800 */
[----:B------:R-:W3:Y:S04]  /*1e7f0*/  LDL R10, [R1+0x290] ;  /* 0x00029000010a7983 */ /* 0x000ee80000100800 */
[----:B-1----:R-:W3:Y:S04]  /*1e800*/  LDL R96, [R1+0x294] ;  /* 0x0002940001607983 */ /* 0x002ee80000100800 */
[----:B------:R-:W3:Y:S04]  /*1e810*/  LDL R98, [R1+0x298] ;  /* 0x0002980001627983 */ /* 0x000ee80000100800 */
[----:B0-----:R-:W3:Y:S04]  /*1e820*/  LDL R100, [R1+0x29c] ;  /* 0x00029c0001647983 */ /* 0x001ee80000100800 */
[----:B------:R-:W3:Y:S04]  /*1e830*/  LDL R12, [R1+0x2a0] ;  /* 0x0002a000010c7983 */ /* 0x000ee80000100800 */
        /* <DEDUP_REMOVED lines=76> */
[----:B------:R0:W5:Y:S04]  /*1ed00*/  LDL.LU.64 R22, [R1+0x870] ;  /* 0x0008700001167983 */ /* 0x0001680000300a00 */
[----:B------:R0:W5:Y:S04]  /*1ed10*/  LDL.LU.64 R18, [R1+0x868] ;  /* 0x0008680001127983 */ /* 0x0001680000300a00 */
[----:B------:R0:W5:Y:S04]  /*1ed20*/  LDL.LU R14, [R1+0x864] ;  /* 0x00086400010e7983 */ /* 0x0001680000300800 */
[----:B------:R0:W-:Y:S04]  /*1ed30*/  STL [R1+0x88], R183 ;  /* 0x000088b701007387 */ /* 0x0001e80000100800 */
[----:B------:R0:W-:Y:S04]  /*1ed40*/  STL [R1+0x88], R183 ;  /* 0x000088b701007387 */ /* 0x0001e80000100800 */
[----:B------:R0:W-:Y:S04]  /*1ed50*/  STL [R1+0x88], R183 ;  /* 0x000088b701007387 */ /* 0x0001e80000100800 */
[----:B------:R0:W-:Y:S04]  /*1ed60*/  STL [R1+0x88], R183 ;  /* 0x000088b701007387 */ /* 0x0001e80000100800 */
[----:B------:R0:W-:Y:S04]  /*1ed70*/  STL [R1+0x88], R183 ;  /* 0x000088b701007387 */ /* 0x0001e80000100800 */
[----:B------:R0:W-:Y:S04]  /*1ed80*/  STL [R1+0x88], R183 ;  /* 0x000088b701007387 */ /* 0x0001e80000100800 */
[----:B--2---:R0:W-:Y:S04]  /*1ed90*/  STL [R1+0x250], R0 ;  /* 0x0002500001007387 */ /* 0x0041e80000100800 */
        /* <DEDUP_REMOVED lines=127> */
[----:B------:R-:W-:Y:S04]  /*1f590*/  BSSY B0, `(.L_x_10964) ;  /* 0x0000008000007945 */ /* 0x000fe80003800000 */
[----:B------:R-:W-:Y:S05]  /*1f5a0*/  @P0 BRA `(.L_x_10965) ;  /* 0x0000000000180947 */ /* 0x000fea0003800000 */
[----:B0-----:R-:W2:Y:S04]  /*1f5b0*/  LDL.64 R4, [R1+0x68] ;  /* 0x0000680001047983 */ /* 0x001ea80000100a00 */
[----:B-----5:R-:W3:Y:S01]  /*1f5c0*/  LD.E R0, desc[UR44][R2.64] ;  /* 0x0000002c02007980 */ /* 0x020ee2000c101900 */
[----:B--2---:R-:W-:-:S05]  /*1f5d0*/  MOV R5, R4 ;  /* 0x0000000400057202 */ /* 0x004fca0000000f00 */
[----:B---3--:R-:W-:-:S05]  /*1f5e0*/  IMAD R0, R0, 0x8, R5 ;  /* 0x0000000800007824 */ /* 0x008fca00078e0205 */
[----:B------:R-:W-:-:S04]  /*1f5f0*/  PRMT R0, RZ, 0x654, R0 ;  /* 0x00000654ff007816 */ /* 0x000fc80000000000 */
[----:B------:R1:W-:Y:S03]  /*1f600*/  SYNCS.ARRIVE.TRANS64.RED.A1T0 RZ, [R0+URZ], RZ ;  /* 0x000000ff00ff79a7 */ /* 0x0003e6000810043f */
.L_x_10965:
[----:B------:R-:W-:Y:S05]  /*1f610*/  BSYNC B0 ;  /* 0x0000000000007941 */ /* 0x000fea0003800000 */
.L_x_10964:
[----:B------:R-:W-:Y:S05]  /*1f620*/  @P1 BRA `(.L_x_10966) ;  /* 0xfffffe9800341947 */ /* 0x000fea000383ffff */
[----:B01---5:R-:W-:-:S07]  /*1f630*/  IMAD.MOV.U32 R0, RZ, RZ, R14 ;  /* 0x000000ffff007224 */ /* 0x023fce00078e000e */
.L_x_10949:
[----:B------:R-:W-:-:S13]  /*1f640*/  ISETP.GE.AND P1, PT, R0, R192, PT ;  /* 0x000000c00000720c */ /* 0x000fda0003f26270 */
[----:B------:R-:W-:Y:S05]  /*1f650*/  @!P1 BRA `(.L_x_10967) ;  /* 0x000000a800c49947 */ /* 0x000fea0003800000 */
[----:B------:R0:W5:Y:S02]  /*1f660*/  LDL.64 R14, [R1+0x170] ;  /* 0x00017000010e7983 */ /* 0x0001640000100a00 */
.L_x_10994:
[----:B01---5:R-:W2:Y:S04]  /*1f670*/  LD.E R2, desc[UR44][R14.64] ;  /* 0x0000002c0e027980 */ /* 0x023ea8000c101900 */
[----:B------:R-:W3:Y:S01]  /*1f680*/  LD.E R3, desc[UR44][R14.64+0x8] ;  /* 0x0000082c0e037980 */ /* 0x000ee2000c101900 */
        /* <DEDUP_REMOVED lines=10> */
[----:B------:R-:W2:Y:S04]  /*1f730*/  LDL.64 R20, [R1+0x188] ;  /* 0x0001880001147983 */ /* 0x000ea80000100a00 */
[----:B--2---:R-:W2:Y:S01]  /*1f740*/  LD.E R3, desc[UR44][R20.64+0x1c] ;  /* 0x00001c2c14037980 */ /* 0x004ea2000c101900 */
[----:B------:R-:W-:Y:S05]  /*1f750*/  YIELD ;  /* 0x0000000000007946 */ /* 0x000fea0003800000 */
[----:B------:R-:W-:Y:S01]  /*1f760*/  BSSY B0, `(.L_x_10968) ;  /* 0x0000006000007945 */ /* 0x000fe20003800000 */
[----:B---3--:R-:W-:Y:S01]  /*1f770*/  @!P1 IMAD.MOV.U32 R2, RZ, RZ, RZ ;  /* 0x000000ffff029224 */ /* 0x008fe200078e00ff */
[----:B--2---:R-:W-:-:S04]  /*1f780*/  LOP3.LUT R3, R3, 0x1, RZ, 0xfc, !PT ;  /* 0x0000000103037812 */ /* 0x004fc800078efcff */
[----:B------:R-:W-:-:S13]  /*1f790*/  ISETP.NE.AND P2, PT, R3, 0x3, PT ;  /* 0x000000030300780c */ /* 0x000fda0003f45270 */
[----:B-1----:R-:W-:Y:S05]  /*1f7a0*/  @!P2 BRA `(.L_x_10969) ;  /* 0x000000000004a947 */ /* 0x002fea0003800000 */
[----:B------:R-:W-:Y:S01]  /*1f7b0*/  BPT.TRAP 0x1 ;  /* 0x000000040000795c */ /* 0x000fe20000300000 */
.L_x_10969:
[----:B------:R-:W-:Y:S05]  /*1f7c0*/  BSYNC B0 ;  /* 0x0000000000007941 */ /* 0x000fea0003800000 */
.L_x_10968:
[----:B------:R-:W2:Y:S01]  /*1f7d0*/  LD.E.64 R4, desc[UR44][R20.64+0x8] ;  /* 0x0000082c14047980 */ /* 0x000ea2000c101b00 */
[----:B-----5:R-:W-:Y:S02]  /*1f7e0*/  SHF.L.U32 R7, R7, 0x1f, RZ ;  /* 0x0000001f07077819 */ /* 0x020fe400000006ff */
[----:B--2---:R-:W-:-:S05]  /*1f7f0*/  MOV R5, R4 ;  /* 0x0000000400057202 */ /* 0x004fca0000000f00 */
[----:B------:R-:W-:-:S04]  /*1f800*/  IMAD R2, R2, 0x8, R5 ;  /* 0x0000000802027824 */ /* 0x000fc800078e0205 */
[----:B------:R1:W2:Y:S01]  /*1f810*/  SYNCS.PHASECHK.TRANS64.TRYWAIT P1, [R2+URZ], R7 ;  /* 0x00000007020075a7 */ /* 0x0002a2000802017f */
[----:B------:R-:W3:Y:S04]  /*1f820*/  LD.E R3, desc[UR44][R20.64+0x1c] ;  /* 0x00001c2c14037980 */ /* 0x000ee8000c101900 */
[----:B------:R1:W5:Y:S04]  /*1f830*/  LD.E R4, desc[UR44][R14.64] ;  /* 0x0000002c0e047980 */ /* 0x000368000c101900 */
[----:B------:R1:W5:Y:S01]  /*1f840*/  LD.E R5, desc[UR44][R14.64+0x4] ;  /* 0x0000042c0e057980 */ /* 0x000362000c101900 */
[----:B------:R-:W-:Y:S01]  /*1f850*/  BSSY B0, `(.L_x_10970) ;  /* 0x0000005000007945 */ /* 0x000fe20003800000 */
[----:B---3--:R-:W-:-:S04]  /*1f860*/  LOP3.LUT R3, R3, 0x1, RZ, 0xfc, !PT ;  /* 0x0000000103037812 */ /* 0x008fc800078efcff */
[----:B------:R-:W-:-:S13]  /*1f870*/  ISETP.NE.AND P2, PT, R3, 0x3, PT ;  /* 0x000000030300780c */ /* 0x000fda0003f45270 */
[----:B-12---:R-:W-:Y:S05]  /*1f880*/  @!P2 BRA `(.L_x_10971) ;  /* 0x000000000004a947 */ /* 0x006fea0003800000 */
[----:B------:R-:W-:Y:S01]  /*1f890*/  BPT.TRAP 0x1 ;  /* 0x000000040000795c */ /* 0x000fe20000300000 */
.L_x_10971:
[----:B------:R-:W-:Y:S05]  /*1f8a0*/  BSYNC B0 ;  /* 0x0000000000007941 */ /* 0x000fea0003800000 */
.L_x_10970:
[----:B------:R-:W-:Y:S04]  /*1f8b0*/  BSSY B0, `(.L_x_10972) ;  /* 0x0000008000007945 */ /* 0x000fe80003800000 */
[----:B------:R-:W-:Y:S05]  /*1f8c0*/  @P1 BRA `(.L_x_10973) ;  /* 0x0000000000181947 */ /* 0x000fea0003800000 */
[----:B------:R-:W2:Y:S01]  /*1f8d0*/  LD.E.64 R2, desc[UR44][R20.64+0x8] ;  /* 0x0000082c14027980 */ /* 0x000ea2000c101b00 */
[----:B-----5:R-:W-:Y:S02]  /*1f8e0*/  SHF.L.U32 R5, R5, 0x1f, RZ ;  /* 0x0000001f05057819 */ /* 0x020fe400000006ff */
[----:B--2---:R-:W-:-:S05]  /*1f8f0*/  MOV R3, R2 ;  /* 0x0000000200037202 */ /* 0x004fca0000000f00 */
[----:B------:R-:W-:-:S04]  /*1f900*/  IMAD R4, R4, 0x8, R3 ;  /* 0x0000000804047824 */ /* 0x000fc800078e0203 */
[----:B------:R-:W1:Y:S02]  /*1f910*/  SYNCS.PHASECHK.TRANS64.TRYWAIT P1, [R4+URZ], R5 ;  /* 0x00000005040075a7 */ /* 0x000e64000802017f */
[----:B-1----:R-:W-:Y:S05]  /*1f920*/  @!P1 BRA `(.L_x_10974) ;  /* 0x0000013000b89947 */ /* 0x002fea0003800000 */
.L_x_10973:
[----:B------:R-:W-:Y:S05]  /*1f930*/  BSYNC B0 ;  /* 0x0000000000007941 */ /* 0x000fea0003800000 */
.L_x_10972:
[----:B-1---5:R-:W2:Y:S04]  /*1f940*/  LD.E R5, desc[UR44][R14.64] ;  /* 0x0000002c0e057980 */ /* 0x022ea8000c101900 */
[----:B------:R-:W2:Y:S01]  /*1f950*/  LDL.64 R8, [R1+0xa0] ;  /* 0x0000a00001087983 */ /* 0x000ea20000100a00 */
[----:B------:R-:W-:Y:S05]  /*1f960*/  WARPSYNC.ALL ;  /* 0x0000000000007948 */ /* 0x000fea0003800000 */
[----:B------:R-:W3:Y:S04]  /*1f970*/  LDL.64 R2, [R1+0x98] ;  /* 0x0000980001027983 */ /* 0x000ee80000100a00 */
[----:B------:R-:W4:Y:S04]  /*1f980*/  LDL.64 R6, [R1+0x98] ;  /* 0x0000980001067983 */ /* 0x000f280000100a00 */
[----:B------:R-:W4:Y:S01]  /*1f990*/  LDL.64 R10, [R1+0x98] ;  /* 0x00009800010a7983 */ /* 0x000f220000100a00 */
[----:B--2---:R-:W-:-:S03]  /*1f9a0*/  IMAD R4, R5, 0x300, R8 ;  /* 0x0000030005047824 */ /* 0x004fc600078e0208 */
[----:B------:R-:W2:Y:S01]  /*1f9b0*/  LDL.64 R12, [R1+0x98] ;  /* 0x00009800010c7983 */ /* 0x000ea20000100a00 */
[----:B------:R-:W-:Y:S01]  /*1f9c0*/  IMAD.MOV.U32 R5, RZ, RZ, R9 ;  /* 0x000000ffff057224 */ /* 0x000fe200078e0009 */
[C---:B------:R-:W-:Y:S01]  /*1f9d0*/  R2UR UR6, R4.reuse ;  /* 0x00000000040672ca */ /* 0x040fe200000e0000 */
[----:B------:R-:W-:Y:S01]  /*1f9e0*/  WARPGROUP.ARRIVE ;  /* 0x00000000000079c5 */ /* 0x000fe20000000000 */
[----:B------:R-:W2:Y:S02]  /*1f9f0*/  LDL R16, [R1+0x54] ;  /* 0x0000540001107983 */ /* 0x000ea40000100800 */
[----:B------:R-:W-:Y:S01]  /*1fa00*/  R2UR UR7, R5 ;  /* 0x00000000050772ca */ /* 0x000fe200000e0000 */
[----:B------:R-:W-:Y:S01]  /*1fa10*/  VIADD R8, R4, 0x2 ;  /* 0x0000000204087836 */ /* 0x000fe20000000000 */
[----:B------:R1:W-:Y:S01]  /*1fa20*/  STL [R1+0x80], RZ ;  /* 0x000080ff01007387 */ /* 0x0003e20000100800 */
[----:B---3--:R-:W-:Y:S02]  /*1fa30*/  R2UR UR4, R2 ;  /* 0x00000000020472ca */ /* 0x008fe400000e0000 */
[----:B------:R-:W-:-:S13]  /*1fa40*/  R2UR UR5, R3 ;  /* 0x00000000030572ca */ /* 0x000fda00000e0000 */
[----:B------:R-:W-:Y:S01]  /*1fa50*/  HGMMA.64x96x16.F32.BF16 R24, gdesc[UR4], RZ, !UPT, gsb0 ;  /* 0x01600000041879f0 */ /* 0x000fe2000c0018ff */
[----:B----4-:R-:W-:Y:S02]  /*1fa60*/  VIADD R6, R6, 0x2 ;  /* 0x0000000206067836 */ /* 0x010fe40000000000 */
[----:B------:R-:W-:Y:S01]  /*1fa70*/  IMAD.MOV.U32 R2, RZ, RZ, 0x1 ;  /* 0x00000001ff027424 */ /* 0x000fe200078e00ff */
[----:B------:R-:W-:Y:S02]  /*1fa80*/  R2UR UR6, R8 ;  /* 0x00000000080672ca */ /* 0x000fe400000e0000 */
[----:B------:R-:W-:Y:S02]  /*1fa90*/  R2UR UR7, R9 ;  /* 0x00000000090772ca */ /* 0x000fe400000e0000 */
[----:B------:R-:W-:Y:S02]  /*1faa0*/  R2UR UR4, R6 ;  /* 0x00000000060472ca */ /* 0x000fe400000e0000 */
[----:B------:R-:W-:Y:S01]  /*1fab0*/  R2UR UR5, R7 ;  /* 0x00000000070572ca */ /* 0x000fe200000e0000 */
[----:B------:R1:W-:Y:S04]  /*1fac0*/  STL [R1+0x80], R2 ;  /* 0x0000800201007387 */ /* 0x0003e80000100800 */
[----:B------:R1:W-:Y:S04]  /*1fad0*/  STL [R1+0x80], R2 ;  /* 0x0000800201007387 */ /* 0x0003e80000100800 */
[----:B------:R1:W-:Y:S04]  /*1fae0*/  STL [R1+0x80], R2 ;  /* 0x0000800201007387 */ /* 0x0003e80000100800 */
[----:B------:R1:W-:Y:S01]  /*1faf0*/  STL [R1+0x80], R2 ;  /* 0x0000800201007387 */ /* 0x0003e20000100800 */
[----:B------:R-:W-:-:S03]  /*1fb00*/  WARPGROUP.DEPBAR.LE gsb0, 0x0 ;  /* 0x00008000000079c5 */ /* 0x000fc60000010000 */
[----:B------:R1:W5:Y:S04]  /*1fb10*/  LD.E R3, desc[UR44][R14.64] ;  /* 0x0000002c0e037980 */ /* 0x000368000c101900 */
[----:B------:R1:W5:Y:S01]  /*1fb20*/  LD.E R5, desc[UR44][R14.64+0x4] ;  /* 0x0000042c0e057980 */ /* 0x000362000c101900 */
[----:B------:R-:W-:-:S06]  /*1fb30*/  WARPGROUP.ARRIVE ;  /* 0x00000000000079c5 */ /* 0x000fcc0000000000 */
        /* <DEDUP_REMOVED lines=12> */
[----:B--2---:R-:W-:Y:S02]  /*1fc00*/  VIADD R12, R12, 0x6 ;  /* 0x000000060c0c7836 */ /* 0x004fe40000000000 */
[----:B------:R-:W-:Y:S01]  /*1fc10*/  IMAD.MOV.U32 R7, RZ, RZ, R9 ;  /* 0x000000ffff077224 */ /* 0x000fe200078e0009 */
[----:B------:R-:W-:Y:S02]  /*1fc20*/  R2UR UR6, R6 ;  /* 0x00000000060672ca */ /* 0x000fe400000e0000 */
[----:B------:R-:W-:Y:S02]  /*1fc30*/  R2UR UR4, R12 ;  /* 0x000000000c0472ca */ /* 0x000fe400000e0000 */
[----:B------:R-:W-:Y:S02]  /*1fc40*/  R2UR UR7, R7 ;  /* 0x00000000070772ca */ /* 0x000fe400000e0000 */
[----:B------:R-:W-:-:S02]  /*1fc50*/  R2UR UR5, R13 ;  /* 0x000000000d0572ca */ /* 0x000fc400000e0000 */
[----:B------:R-:W-:Y:S01]  /*1fc60*/  LOP3.LUT R16, R16, 0x1, RZ, 0xfc, !PT ;  /* 0x0000000110107812 */ /* 0x000fe200078efcff */
[----:B------:R-:W-:Y:S02]  /*1fc70*/  WARPGROUP.DEPBAR.LE gsb0, 0x0 ;  /* 0x00008000000079c5 */ /* 0x000fe40000010000 */
[----:B------:R-:W-:-:S08]  /*1fc80*/  WARPGROUP.ARRIVE ;  /* 0x00000000000079c5 */ /* 0x000fd00000000000 */
[----:B------:R-:W-:Y:S01]  /*1fc90*/  HGMMA.64x96x16.F32.BF16 R24, gdesc[UR4], R24, gsb0 ;  /* 0x01600000041879f0 */ /* 0x000fe20008001818 */
[----:B------:R-:W-:Y:S01]  /*1fca0*/  ISETP.NE.AND P2, PT, R16, 0x3, PT ;  /* 0x000000031000780c */ /* 0x000fe20003f45270 */
[----:B------:R-:W-:Y:S01]  /*1fcb0*/  BSSY B0, `(.L_x_10975) ;  /* 0x0000004000007945 */ /* 0x000fe20003800000 */
[----:B------:R-:W-:-:S11]  /*1fcc0*/  WARPGROUP.DEPBAR.LE gsb0, 0x0 ;  /* 0x00008000000079c5 */ /* 0x000fd60000010000 */
[----:B-1----:R-:W-:Y:S05]  /*1fcd0*/  @!P2 BRA `(.L_x_10976) ;  /* 0x000000000004a947 */ /* 0x002fea0003800000 */
[----:B------:R-:W-:Y:S01]  /*1fce0*/  BPT.TRAP 0x1 ;  /* 0x000000040000795c */ /* 0x000fe20000300000 */
.L_x_10976:
[----:B------:R-:W-:Y:S05]  /*1fcf0*/  BSYNC B0 ;  /* 0x0000000000007941 */ /* 0x000fea0003800000 */
.L_x_10975:
        /* <DEDUP_REMOVED lines=10> */
.L_x_10978:
[----:B------:R-:W-:Y:S05]  /*1fda0*/  BSYNC B0 ;  /* 0x0000000000007941 */ /* 0x000fea0003800000 */
.L_x_10977:
[----:B------:R-:W-:Y:S04]  /*1fdb0*/  BSSY B0, `(.L_x_10979) ;  /* 0x0000006000007945 */ /* 0x000fe80003800000 */
[----:B--2---:R-:W-:Y:S05]  /*1fdc0*/  @P1 BRA `(.L_x_10980) ;  /* 0x0000000000101947 */ /* 0x004fea0003800000 */
[----:B-----5:R-:W-:Y:S01]  /*1fdd0*/  IMAD R4, R4, 0x8, R6 ;  /* 0x0000000804047824 */ /* 0x020fe200078e0206 */
[----:B------:R-:W-:-:S04]  /*1fde0*/  SHF.L.U32 R5, R5, 0x1f, RZ ;  /* 0x0000001f05057819 */ /* 0x000fc800000006ff */
[----:B------:R-:W2:Y:S02]  /*1fdf0*/  SYNCS.PHASECHK.TRANS64.TRYWAIT P1, [R4+URZ], R5 ;  /* 0x00000005040075a7 */ /* 0x000ea4000802017f */
[----:B--2---:R-:W-:Y:S05]  /*1fe00*/  @!P1 BRA `(.L_x_10981) ;  /* 0x0000012c00949947 */ /* 0x004fea0003800000 */
.L_x_10980:
[----:B------:R-:W-:Y:S05]  /*1fe10*/  BSYNC B0 ;  /* 0x0000000000007941 */ /* 0x000fea0003800000 */
.L_x_10979:
        /* <DEDUP_REMOVED lines=9> */
[----:B---3--:R-:W-:Y:S01]  /*1feb0*/  IMAD R6, R17, 0xc00, R6 ;  /* 0x00000c0011067824 */ /* 0x008fe200078e0206 */
[----:B------:R-:W-:Y:S01]  /*1fec0*/  R2UR UR7, R7 ;  /* 0x00000000070772ca */ /* 0x000fe200000e0000 */
[----:B------:R-:W3:Y:S01]  /*1fed0*/  LDL.64 R16, [R1+0x110] ;  /* 0x0001100001107983 */ /* 0x000ee20000100a00 */
[----:B----4-:R-:W-:-:S02]  /*1fee0*/  ISETP.NE.U32.AND P1, PT, R3, RZ, PT ;  /* 0x000000ff0300720c */ /* 0x010fc40003f25070 */
[----:B------:R-:W-:Y:S02]  /*1fef0*/  R2UR UR6, R6 ;  /* 0x00000000060672ca */ /* 0x000fe400000e0000 */
[----:B--2---:R-:W-:Y:S02]  /*1ff00*/  R2UR UR4, R4 ;  /* 0x00000000040472ca */ /* 0x004fe400000e0000 */
[----:B------:R-:W-:-:S07]  /*1ff10*/  R2UR UR5, R5 ;  /* 0x00000000050572ca */ /* 0x000fce00000e0000 */
[----:B------:R-:W-:-:S06]  /*1ff20*/  VOTEU.ANY UP0, P1 ;  /* 0x00000000003f7886 */ /* 0x000fcc0000800100 */
        /* <DEDUP_REMOVED lines=139> */
[----:B----4-:R-:W-:-:S02]  /*207e0*/  VIADD R10, R10, 0xc04 ;  /* 0x00000c040a0a7836 */ /* 0x010fc40000000000 */
        /* <DEDUP_REMOVED lines=40> */
[----:B------:R-:W2:Y:S04]  /*20a70*/  @!P0 LD.E.64 R4, desc[UR44][R20.64+0x30] ;  /* 0x0000302c14048980 */ /* 0x000ea8000c101b00 */
[----:B------:R-:W3:Y:S01]  /*20a80*/  @!P0 LD.E R3, desc[UR44][R14.64] ;  /* 0x0000002c0e038980 */ /* 0x000ee2000c101900 */
[----:B--2---:R-:W-:-:S05]  /*20a90*/  @!P0 MOV R4, R4 ;  /* 0x0000000400048202 */ /* 0x004fca0000000f00 */
[----:B---3--:R-:W-:-:S05]  /*20aa0*/  @!P0 IMAD R3, R3, 0x8, R4 ;  /* 0x0000000803038824 */ /* 0x008fca00078e0204 */
[----:B------:R-:W-:-:S04]  /*20ab0*/  @!P0 PRMT R3, RZ, 0x654, R3 ;  /* 0x00000654ff038816 */ /* 0x000fc80000000003 */
[----:B------:R2:W-:Y:S01]  /*20ac0*/  @!P0 SYNCS.ARRIVE.TRANS64.RED.A1T0 RZ, [R3+URZ], RZ ;  /* 0x000000ff03ff89a7 */ /* 0x0005e2000810043f */
[----:B------:R-:W3:Y:S04]  /*20ad0*/  LDL R73, [R1+0x70] ;  /* 0x0000700001497983 */ /* 0x000ee80000100800 */
[----:B------:R-:W4:Y:S04]  /*20ae0*/  LDL.64 R74, [R1+0x160] ;  /* 0x00016000014a7983 */ /* 0x000f280000100a00 */
[----:B--2---:R-:W2:Y:S04]  /*20af0*/  LDL R3, [R1+0x13c] ;  /* 0x00013c0001037983 */ /* 0x004ea80000100800 */
[----:B------:R-:W4:Y:S04]  /*20b00*/  LDL R76, [R1+0x168] ;  /* 0x00016800014c7983 */ /* 0x000f280000100800 */
[----:B------:R-:W4:Y:S04]  /*20b10*/  LDL.128 R4, [R1+0x150] ;  /* 0x0001500001047983 */ /* 0x000f280000100c00 */
[----:B------:R-:W4:Y:S01]  /*20b20*/  LDL.128 R8, [R1+0x140] ;  /* 0x0001400001087983 */ /* 0x000f220000100c00 */
[----:B------:R-:W-:Y:S01]  /*20b30*/  BSSY B0, `(.L_x_10982) ;  /* 0x0000040000007945 */ /* 0x000fe20003800000 */
[----:B--2---:R-:W-:-:S04]  /*20b40*/  SHF.R.S32.HI R12, RZ, 0x1f, R3 ;  /* 0x0000001fff0c7819 */ /* 0x004fc80000011403 */
[----:B------:R-:W-:-:S04]  /*20b50*/  LEA.HI R13, R12, R3, RZ, 0x7 ;  /* 0x000000030c0d7211 */ /* 0x000fc800078f38ff */
[----:B------:R-:W-:-:S05]  /*20b60*/  LOP3.LUT R16, R13, 0xffffff80, RZ, 0xc0, !PT ;  /* 0xffffff800d107812 */ /* 0x000fca00078ec0ff */
[----:B------:R-:W-:-:S05]  /*20b70*/  IMAD.IADD R16, R3, 0x1, -R16 ;  /* 0x0000000103107824 */ /* 0x000fca00078e0a10 */
[----:B------:R-:W-:Y:S02]  /*20b80*/  SHF.R.S32.HI R17, RZ, 0x1f, R16 ;  /* 0x0000001fff117819 */ /* 0x000fe40000011410 */
[----:B------:R-:W-:Y:S02]  /*20b90*/  LEA.HI R12, R12, R3, RZ, 0x2 ;  /* 0x000000030c0c7211 */ /* 0x000fe400078f10ff */
[----:B------:R-:W-:Y:S02]  /*20ba0*/  LEA.HI R20, R17, R16, RZ, 0x2 ;  /* 0x0000001011147211 */ /* 0x000fe400078f10ff */
[----:B------:R-:W-:Y:S02]  /*20bb0*/  LOP3.LUT R80, R12, 0xfffffffc, RZ, 0xc0, !PT ;  /* 0xfffffffc0c507812 */ /* 0x000fe400078ec0ff */
[--C-:B------:R-:W-:Y:S02]  /*20bc0*/  SHF.R.S32.HI R21, RZ, 0x2, R20.reuse ;  /* 0x00000002ff157819 */ /* 0x100fe40000011414 */
[----:B------:R-:W-:-:S02]  /*20bd0*/  SHF.R.S32.HI R72, RZ, 0x1f, R20 ;  /* 0x0000001fff487819 */ /* 0x000fc40000011414 */
[----:B------:R-:W-:Y:S02]  /*20be0*/  SHF.R.S32.HI R78, RZ, 0x7, R13 ;  /* 0x00000007ff4e7819 */ /* 0x000fe4000001140d */
[----:B------:R-:W-:Y:S02]  /*20bf0*/  LEA.HI R72, R72, R21, RZ, 0x3 ;  /* 0x0000001548487211 */ /* 0x000fe400078f18ff */
        /* <DEDUP_REMOVED lines=8> */
[----:B---3--:R-:W-:Y:S01]  /*20c80*/  IMAD R73, R73, 0x8, R12 ;  /* 0x0000000849497824 */ /* 0x008fe200078e020c */
[----:B----4-:R-:W-:Y:S01]  /*20c90*/  ISETP.NE.AND P1, PT, R74, 0x1, PT ;  /* 0x000000014a00780c */ /* 0x010fe20003f25270 */
[----:B------:R-:W-:Y:S01]  /*20ca0*/  IMAD.IADD R13, R78, 0x1, -R13 ;  /* 0x000000014e0d7824 */ /* 0x000fe200078e0a0d */
[----:B------:R-:W-:Y:S01]  /*20cb0*/  LOP3.LUT R3, R3, 0x1ffffffe, RZ, 0xc0, !PT ;  /* 0x1ffffffe03037812 */ /* 0x000fe200078ec0ff */
[----:B------:R-:W-:-:S04]  /*20cc0*/  IMAD.U32 R72, R73, 0x10, R72 ;  /* 0x0000001049487824 */ /* 0x000fc800078e0048 */
[----:B------:R-:W-:Y:S02]  /*20cd0*/  IMAD.IADD R3, R80, 0x1, -R3 ;  /* 0x0000000150037824 */ /* 0x000fe400078e0a03 */
[----:B------:R-:W-:-:S04]  /*20ce0*/  IMAD R72, R13, 0x40, R72 ;  /* 0x000000400d487824 */ /* 0x000fc800078e0248 */
[----:B------:R-:W-:-:S04]  /*20cf0*/  IMAD R72, R3, 0x8, R72 ;  /* 0x0000000803487824 */ /* 0x000fc800078e0248 */
[----:B------:R-:W-:-:S05]  /*20d00*/  @P1 IMAD.HI.U32 R75, R72, R75, RZ ;  /* 0x0000004b484b1227 */ /* 0x000fca00078e00ff */
[----:B------:R-:W-:Y:S01]  /*20d10*/  @P1 SHF.R.U32.HI R72, RZ, R76, R75 ;  /* 0x0000004cff481219 */ /* 0x000fe2000001164b */
[----:B------:R-:W-:Y:S01]  /*20d20*/  IMAD.MOV.U32 R13, RZ, RZ, -0x60 ;  /* 0xffffffa0ff0d7424 */ /* 0x000fe200078e00ff */
[----:B------:R-:W-:-:S03]  /*20d30*/  LOP3.LUT R3, R20, 0x7ffffffc, RZ, 0xc0, !PT ;  /* 0x7ffffffc14037812 */ /* 0x000fc600078ec0ff */
[----:B------:R-:W2:Y:S01]  /*20d40*/  SHFL.IDX PT, R21, R72, RZ, 0x1c1f ;  /* 0x001c1fff48157589 */ /* 0x000ea200000e0000 */
[----:B------:R-:W-:Y:S02]  /*20d50*/  IMAD R12, R0, R13, 0x1 ;  /* 0x00000001000c7424 */ /* 0x000fe400078e020d */
[----:B------:R-:W-:Y:S01]  /*20d60*/  IMAD.IADD R3, R16, 0x1, -R3 ;  /* 0x0000000110037824 */ /* 0x000fe200078e0a03 */
[----:B------:R-:W-:-:S03]  /*20d70*/  ISETP.GE.AND P2, PT, R5, 0x1, PT ;  /* 0x000000010500780c */ /* 0x000fc60003f46270 */
[----:B------:R-:W-:Y:S01]  /*20d80*/  IMAD R3, R3, -0x2, R12 ;  /* 0xfffffffe03037824 */ /* 0x000fe200078e020c */
[----:B------:R-:W-:-:S04]  /*20d90*/  LOP3.LUT R13, RZ, R10, RZ, 0x33, !PT ;  /* 0x0000000aff0d7212 */ /* 0x000fc800078e33ff */
[----:B------:R-:W-:Y:S01]  /*20da0*/  IADD3 R12, -R8, R3, R9 ;  /* 0x00000003080c7210 */ /* 0x000fe20007ffe109 */
[----:B------:R-:W-:-:S04]  /*20db0*/  IMAD R17, R0, -0x60, R4 ;  /* 0xffffffa000117824 */ /* 0x000fc800078e0204 */
[C---:B------:R-:W-:Y:S02]  /*20dc0*/  IMAD.IADD R16, R12.reuse, 0x1, R11 ;  /* 0x000000010c107824 */ /* 0x040fe400078e020b */
[----:B------:R-:W-:Y:S02]  /*20dd0*/  IMAD.IADD R13, R12, 0x1, R13 ;  /* 0x000000010c0d7824 */ /* 0x000fe400078e020d */
[----:B------:R-:W-:Y:S02]  /*20de0*/  VIADD R20, R3, 0xffffffff ;  /* 0xffffffff03147836 */ /* 0x000fe40000000000 */
[--C-:B--2---:R-:W-:Y:S02]  /*20df0*/  IMAD.IADD R4, R16, 0x1, R21.reuse ;  /* 0x0000000110047824 */ /* 0x104fe400078e0215 */
[----:B------:R-:W-:Y:S01]  /*20e00*/  IMAD.IADD R3, R13, 0x1, R21 ;  /* 0x000000010d037824 */ /* 0x000fe200078e0215 */
[----:B-1----:R-:W-:Y:S06]  /*20e10*/  @!P2 BRA `(.L_x_10983) ;  /* 0x000000000044a947 */ /* 0x002fec0003800000 */
        /* <DEDUP_REMOVED lines=10> */
.L_x_10985:
[----:B------:R-:W-:-:S13]  /*20ec0*/  ISETP.NE.AND P1, PT, R5, 0x1, PT ;  /* 0x000000010500780c */ /* 0x000fda0003f25270 */
[----:B------:R-:W-:-:S05]  /*20ed0*/  @P1 IMAD.HI.U32 R12, R10, R6, RZ ;  /* 0x000000060a0c1227 */ /* 0x000fca00078e00ff */
[----:B------:R-:W-:-:S07]  /*20ee0*/  @P1 SHF.R.U32.HI R10, RZ, R7, R12 ;  /* 0x00000007ff0a1219 */ /* 0x000fce000001160c */
.L_x_10986:
[----:B------:R-:W-:Y:S05]  /*20ef0*/  BSYNC B1 ;  /* 0x0000000000017941 */ /* 0x000fea0003800000 */
.L_x_10984:
[----:B------:R-:W-:-:S05]  /*20f00*/  IMAD R10, R10, R5, R20 ;  /* 0x000000050a0a7224 */ /* 0x000fca00078e0214 */
[----:B------:R-:W-:Y:S02]  /*20f10*/  VIMNMX R3, R3, R10, !PT ;  /* 0x0000000a03037248 */ /* 0x000fe40007fe0100 */
[----:B------:R-:W-:-:S07]  /*20f20*/  VIADDMNMX R4, R10, R5, R4, PT ;  /* 0x000000050a047246 */ /* 0x000fce0003800104 */
.L_x_10983:
[----:B------:R-:W-:Y:S05]  /*20f30*/  BSYNC B0 ;  /* 0x0000000000007941 */ /* 0x000fea0003800000 */
.L_x_10982:
[C---:B------:R-:W-:Y:S01]  /*20f40*/  ISETP.GE.AND P1, PT, R17.reuse, 0x2, PT ;  /* 0x000000021100780c */ /* 0x040fe20003f26270 */
[----:B------:R-:W1:Y:S01]  /*20f50*/  SHFL.IDX PT, R72, R72, 0x1, 0x1c1f ;  /* 0x003c1f0048487f89 */ /* 0x000e6200000e0000 */
[----:B------:R-:W-:Y:S01]  /*20f60*/  ISETP.GE.AND P5, PT, R17, 0xa, PT ;  /* 0x0000000a1100780c */ /* 0x000fe20003fa6270 */
        /* <DEDUP_REMOVED lines=12> */
[--C-:B-1----:R-:W-:Y:S01]  /*21030*/  IMAD.IADD R10, R16, 0x1, R72.reuse ;  /* 0x00000001100a7824 */ /* 0x102fe200078e0248 */
[----:B------:R-:W-:Y:S01]  /*21040*/  ISETP.GT.AND P3, PT, R3, 0x10, !P5 ;  /* 0x000000100300780c */ /* 0x000fe20006f64270 */
[----:B------:R-:W-:Y:S01]  /*21050*/  IMAD.IADD R11, R13, 0x1, R72 ;  /* 0x000000010d0b7824 */ /* 0x000fe200078e0248 */
        /* <DEDUP_REMOVED lines=113> */
.L_x_10990:
[----:B------:R-:W-:-:S13]  /*21770*/  ISETP.NE.AND P6, PT, R5, 0x1, PT ;  /* 0x000000010500780c */ /* 0x000fda0003fc5270 */
[----:B------:R-:W-:-:S05]  /*21780*/  @P6 IMAD.HI.U32 R6, R8, R6, RZ ;  /* 0x0000000608066227 */ /* 0x000fca00078e00ff */
[----:B------:R-:W-:-:S07]  /*21790*/  @P6 SHF.R.U32.HI R8, RZ, R7, R6 ;  /* 0x00000007ff086219 */ /* 0x000fce0000011606 */
.L_x_10991:
[----:B------:R-:W-:Y:S05]  /*217a0*/  BSYNC B1 ;  /* 0x0000000000017941 */ /* 0x000fea0003800000 */
.L_x_10989:
[----:B------:R-:W-:-:S05]  /*217b0*/  IMAD R8, R8, R5, R20 ;  /* 0x0000000508087224 */ /* 0x000fca00078e0214 */
[----:B------:R-:W-:Y:S02]  /*217c0*/  VIADDMNMX R10, R8, R5, R10, PT ;  /* 0x00000005080a7246 */ /* 0x000fe4000380010a */
[----:B------:R-:W-:-:S07]  /*217d0*/  VIMNMX R11, R11, R8, !PT ;  /* 0x000000080b0b7248 */ /* 0x000fce0007fe0100 */
.L_x_10988:
[----:B------:R-:W-:Y:S05]  /*217e0*/  BSYNC B0 ;  /* 0x0000000000007941 */ /* 0x000fea0003800000 */
.L_x_10987:
[C---:B------:R-:W-:Y:S01]  /*217f0*/  ISETP.GT.AND P1, PT, R11.reuse, 0x1, !P1 ;  /* 0x000000010b00780c */ /* 0x040fe20004f24270 */
[----:B------:R-:W2:Y:S03]  /*21800*/  LDL R22, [R1+0x240] ;  /* 0x0002400001167983 */ /* 0x000ea60000100800 */
[----:B------:R-:W-:Y:S01]  /*21810*/  ISETP.LT.OR P1, PT, R10, 0x2, P1 ;  /* 0x000000020a00780c */ /* 0x000fe20000f21670 */
[----:B------:R-:W3:Y:S01]  /*21820*/  LDL R61, [R1+0x860] ;  /* 0x00086000013d7983 */ /* 0x000ee20000100800 */
[----:B------:R-:W-:Y:S02]  /*21830*/  ISETP.GT.AND P2, PT, R11, 0x8, !P2 ;  /* 0x000000080b00780c */ /* 0x000fe40005744270 */
[----:B------:R-:W-:Y:S02]  /*21840*/  FSEL R27, R27, -INF , !P1 ;  /* 0xff8000001b1b7808 */ /* 0x000fe40004800000 */
[----:B------:R-:W-:-:S02]  /*21850*/  ISETP.NE.AND P1, PT, R21, RZ, PT ;  /* 0x000000ff1500720c */ /* 0x000fc40003f25270 */
[----:B------:R-:W-:Y:S02]  /*21860*/  ISETP.LT.OR P2, PT, R10, 0x9, P2 ;  /* 0x000000090a00780c */ /* 0x000fe40001741670 */
[----:B------:R-:W-:Y:S02]  /*21870*/  ISETP.GT.AND P1, PT, R11, 0x9, !P1 ;  /* 0x000000090b00780c */ /* 0x000fe40004f24270 */
[----:B------:R-:W-:Y:S02]  /*21880*/  FSEL R30, R30, -INF , !P2 ;  /* 0xff8000001e1e7808 */ /* 0x000fe40005000000 */
[----:B------:R-:W-:Y:S02]  /*21890*/  ISETP.LT.OR P1, PT, R10, 0xa, P1 ;  /* 0x0000000a0a00780c */ /* 0x000fe40000f21670 */
[----:B------:R-:W-:Y:S02]  /*218a0*/  ISETP.NE.AND P2, PT, R33, RZ, PT ;  /* 0x000000ff2100720c */ /* 0x000fe40003f45270 */
[----:B------:R-:W-:-:S02]  /*218b0*/  FSEL R31, R31, -INF , !P1 ;  /* 0xff8000001f1f7808 */ /* 0x000fc40004800000 */
[----:B------:R-:W-:Y:S02]  /*218c0*/  ISETP.NE.AND P1, PT, R25, RZ, PT ;  /* 0x000000ff1900720c */ /* 0x000fe40003f25270 */
[----:B------:R-:W4:Y:S01]  /*218d0*/  LDL.64 R24, [R1+0x220] ;  /* 0x0002200001187983 */ /* 0x000f220000100a00 */
[----:B------:R-:W-:Y:S02]  /*218e0*/  ISETP.NE.AND P6, PT, R73, RZ, PT ;  /* 0x000000ff4900720c */ /* 0x000fe40003fc5270 */
[----:B------:R-:W-:-:S04]  /*218f0*/  ISETP.GT.AND P1, PT, R11, 0x10, !P1 ;  /* 0x000000100b00780c */ /* 0x000fc80004f24270 */
        /* <DEDUP_REMOVED lines=8> */
[----:B------:R-:W-:-:S04]  /*21980*/  ISETP.LT.OR P1, PT, R10, 0x19, P1 ;  /* 0x000000190a00780c */ /* 0x000fc80000f21670 */
[----:B------:R-:W-:Y:S02]  /*21990*/  FSEL R38, R38, -INF , !P1 ;  /* 0xff80000026267808 */ /* 0x000fe40004800000 */
[----:B------:R-:W-:Y:S02]  /*219a0*/  ISETP.GT.AND P1, PT, R11, 0x19, !P6 ;  /* 0x000000190b00780c */ /* 0x000fe40007724270 */
[----:B------:R-:W-:Y:S02]  /*219b0*/  ISETP.NE.AND P6, PT, R12, RZ, PT ;  /* 0x000000ff0c00720c */ /* 0x000fe40003fc5270 */
[----:B------:R-:W-:-:S04]  /*219c0*/  ISETP.LT.OR P1, PT, R10, 0x1a, P1 ;  /* 0x0000001a0a00780c */ /* 0x000fc80000f21670 */
[----:B------:R-:W-:Y:S02]  /*219d0*/  FSEL R39, R39, -INF , !P1 ;  /* 0xff80000027277808 */ /* 0x000fe40004800000 */
[----:B------:R-:W-:-:S04]  /*219e0*/  ISETP.NE.AND P1, PT, R37, RZ, PT ;  /* 0x000000ff2500720c */ /* 0x000fc80003f25270 */
[----:B------:R-:W-:-:S04]  /*219f0*/  ISETP.GT.AND P1, PT, R11, 0x20, !P1 ;  /* 0x000000200b00780c */ /* 0x000fc80004f24270 */
        /* <DEDUP_REMOVED lines=38> */
[----:B------:R-:W-:Y:S02]  /*21c60*/  ISETP.GT.AND P1, PT, R11, RZ, !P6 ;  /* 0x000000ff0b00720c */ /* 0x000fe40007724270 */
[----:B----4-:R-:W-:Y:S02]  /*21c70*/  FMNMX.FTZ R3, R28, R24, !PT ;  /* 0x000000181c037209 */ /* 0x010fe40007810000 */
[----:B------:R-:W-:Y:S02]  /*21c80*/  ISETP.LT.OR P1, PT, R10, 0x1, P1 ;  /* 0x000000010a00780c */ /* 0x000fe40000f21670 */
[----:B------:R-:W-:Y:S02]  /*21c90*/  FMNMX.FTZ R3, R74, R3, !PT ;  /* 0x000000034a037209 */ /* 0x000fe40007810000 */
[----:B------:R-:W-:-:S02]  /*21ca0*/  FSEL R26, R26, -INF , !P1 ;  /* 0xff8000001a1a7808 */ /* 0x000fc40004800000 */
[----:B------:R-:W-:Y:S02]  /*21cb0*/  FMNMX.FTZ R3, R76, R3, !PT ;  /* 0x000000034c037209 */ /* 0x000fe40007810000 */
[----:B------:R-:W-:Y:S02]  /*21cc0*/  ISETP.NE.AND P1, PT, R57, RZ, PT ;  /* 0x000000ff3900720c */ /* 0x000fe40003f25270 */
[----:B------:R-:W-:Y:S02]  /*21cd0*/  FMNMX.FTZ R3, R78, R3, !PT ;  /* 0x000000034e037209 */ /* 0x000fe40007810000 */
[C---:B------:R-:W-:Y:S02]  /*21ce0*/  ISETP.GT.AND P2, PT, R11.reuse, 0x49, !P2 ;  /* 0x000000490b00780c */ /* 0x040fe40005744270 */
[----:B------:R-:W-:Y:S02]  /*21cf0*/  FMNMX.FTZ R3, R32, R3, !PT ;  /* 0x0000000320037209 */ /* 0x000fe40007810000 */
[----:B------:R-:W-:-:S02]  /*21d00*/  ISETP.GT.AND P3, PT, R11, 0x50, !P3 ;  /* 0x000000500b00780c */ /* 0x000fc40005f64270 */
[----:B------:R-:W-:Y:S02]  /*21d10*/  FMNMX.FTZ R3, R178, R3, !PT ;  /* 0x00000003b2037209 */ /* 0x000fe40007810000 */
[----:B------:R-:W-:Y:S02]  /*21d20*/  ISETP.GT.AND P4, PT, R11, 0x51, !P4 ;  /* 0x000000510b00780c */ /* 0x000fe40006784270 */
[----:B------:R-:W-:Y:S02]  /*21d30*/  FMNMX.FTZ R3, R36, R3, !PT ;  /* 0x0000000324037209 */ /* 0x000fe40007810000 */
[----:B------:R-:W-:Y:S02]  /*21d40*/  ISETP.NE.AND P6, PT, R17, RZ, PT ;  /* 0x000000ff1100720c */ /* 0x000fe40003fc5270 */
        /* <DEDUP_REMOVED lines=27> */
[----:B------:R-:W-:-:S03]  /*21f00*/  FMNMX.FTZ R6, R46, R3, !PT ;  /* 0x000000032e067209 */ /* 0x000fc60007810000 */
[----:B------:R-:W1:Y:S01]  /*21f10*/  SHFL.BFLY PT, R5, R4, 0x2, 0x1f ;  /* 0x0c401f0004057f89 */ /* 0x000e6200000e0000 */
[----:B------:R-:W-:-:S04]  /*21f20*/  FMNMX.FTZ R3, R47, R6, !PT ;  /* 0x000000062f037209 */ /* 0x000fc80007810000 */
[----:B------:R-:W-:-:S04]  /*21f30*/  FMNMX.FTZ R6, R50, R3, !PT ;  /* 0x0000000332067209 */ /* 0x000fc80007810000 */
[----:B------:R-:W-:-:S04]  /*21f40*/  FMNMX.FTZ R3, R51, R6, !PT ;  /* 0x0000000633037209 */ /* 0x000fc80007810000 */
[----:B------:R-:W-:Y:S02]  /*21f50*/  FMNMX.FTZ R6, R54, R3, !PT ;  /* 0x0000000336067209 */ /* 0x000fe40007810000 */
[----:B------:R-:W-:Y:S02]  /*21f60*/  ISETP.GT.AND P1, PT, R11, 0x48, !P1 ;  /* 0x000000480b00780c */ /* 0x000fe40004f24270 */
[----:B------:R-:W-:Y:S02]  /*21f70*/  FMNMX.FTZ R3, R55, R6, !PT ;  /* 0x0000000637037209 */ /* 0x000fe40007810000 */
[----:B------:R-:W-:Y:S02]  /*21f80*/  ISETP.LT.OR P1, PT, R10, 0x49, P1 ;  /* 0x000000490a00780c */ /* 0x000fe40000f21670 */
[----:B------:R-:W-:Y:S02]  /*21f90*/  FMNMX.FTZ R6, R58, R3, !PT ;  /* 0x000000033a067209 */ /* 0x000fe40007810000 */
[----:B-1----:R-:W-:-:S02]  /*21fa0*/  FMNMX.FTZ R8, R4, R5, !PT ;  /* 0x0000000504087209 */ /* 0x002fc40007810000 */
[----:B------:R-:W-:Y:S02]  /*21fb0*/  ISETP.LT.OR P2, PT, R10, 0x4a, P2 ;  /* 0x0000004a0a00780c */ /* 0x000fe40001741670 */
[----:B------:R-:W-:Y:S01]  /*21fc0*/  FSEL R62, R62, -INF , !P1 ;  /* 0xff8000003e3e7808 */ /* 0x000fe20004800000 */
[----:B------:R-:W1:Y:S01]  /*21fd0*/  SHFL.BFLY PT, R7, R8, 0x1, 0x1f ;  /* 0x0c201f0008077f89 */ /* 0x000e6200000e0000 */
[----:B------:R-:W-:Y:S02]  /*21fe0*/  FMNMX.FTZ R3, R59, R6, !PT ;  /* 0x000000063b037209 */ /* 0x000fe40007810000 */
[----:B------:R-:W-:Y:S02]  /*21ff0*/  ISETP.LT.OR P3, PT, R10, 0x51, P3 ;  /* 0x000000510a00780c */ /* 0x000fe40001f61670 */
[----:B------:R-:W-:Y:S02]  /*22000*/  FSEL R63, R63, -INF , !P2 ;  /* 0xff8000003f3f7808 */ /* 0x000fe40005000000 */
[----:B------:R-:W-:-:S02]  /*22010*/  FMNMX.FTZ R6, R62, R3, !PT ;  /* 0x000000033e067209 */ /* 0x000fc40007810000 */
[----:B------:R-:W-:Y:S02]  /*22020*/  ISETP.GT.AND P5, PT, R11, 0x58, !P5 ;  /* 0x000000580b00780c */ /* 0x000fe40006fa4270 */
[----:B------:R-:W-:Y:S02]  /*22030*/  ISETP.LT.OR P4, PT, R10, 0x52, P4 ;  /* 0x000000520a00780c */ /* 0x000fe40002781670 */
[----:B------:R-:W-:Y:S02]  /*22040*/  FSEL R66, R66, -INF , !P3 ;  /* 0xff80000042427808 */ /* 0x000fe40005800000 */
[----:B------:R-:W-:Y:S02]  /*22050*/  FMNMX.FTZ R3, R63, R6, !PT ;  /* 0x000000063f037209 */ /* 0x000fe40007810000 */
[----:B------:R-:W-:Y:S02]  /*22060*/  ISETP.GT.AND P1, PT, R11, 0x59, !P6 ;  /* 0x000000590b00780c */ /* 0x000fe40007724270 */
[----:B------:R-:W-:-:S02]  /*22070*/  ISETP.LT.OR P5, PT, R10, 0x59, P5 ;  /* 0x000000590a00780c */ /* 0x000fc40002fa1670 */
[----:B------:R-:W-:Y:S02]  /*22080*/  FSEL R67, R67, -INF , !P4 ;  /* 0xff80000043437808 */ /* 0x000fe40006000000 */
[----:B------:R-:W-:Y:S02]  /*22090*/  FMNMX.FTZ R6, R66, R3, !PT ;  /* 0x0000000342067209 */ /* 0x000fe40007810000 */
[----:B------:R-:W-:Y:S02]  /*220a0*/  ISETP.LT.OR P1, PT, R10, 0x5a, P1 ;  /* 0x0000005a0a00780c */ /* 0x000fe40000f21670 */
[----:B------:R-:W-:Y:S02]  /*220b0*/  FSEL R70, R70, -INF , !P5 ;  /* 0xff80000046467808 */ /* 0x000fe40006800000 */
[----:B------:R-:W-:Y:S02]  /*220c0*/  FMNMX.FTZ R3, R67, R6, !PT ;  /* 0x0000000643037209 */ /* 0x000fe40007810000 */
[----:B------:R-:W-:-:S02]  /*220d0*/  FSEL R71, R71, -INF , !P1 ;  /* 0xff80000047477808 */ /* 0x000fc40004800000 */
[----:B------:R-:W-:Y:S02]  /*220e0*/  FMNMX.FTZ R6, R70, R3, !PT ;  /* 0x0000000346067209 */ /* 0x000fe40007810000 */
[----:B-1----:R-:W-:Y:S02]  /*220f0*/  FMNMX.FTZ R8, R8, R7, !PT ;  /* 0x0000000708087209 */ /* 0x002fe40007810000 */
[----:B------:R-:W-:Y:S02]  /*22100*/  FMNMX.FTZ R5, R71, R6, !PT ;  /* 0x0000000647057209 */ /* 0x000fe40007810000 */
[----:B------:R-:W4:Y:S04]  /*22110*/  LDL.64 R6, [R1+0x230] ;  /* 0x0002300001067983 */ /* 0x000f280000100a00 */
[----:B------:R-:W-:Y:S04]  /*22120*/  STL.64 [R1+0x220], R4 ;  /* 0x0002200401007387 */ /* 0x000fe80000100a00 */
[----:B------:R1:W-:Y:S04]  /*22130*/  STL [R1+0x220], R8 ;  /* 0x0002200801007387 */ /* 0x0003e80000100800 */
[----:B------:R-:W2:Y:S04]  /*22140*/  LDL R12, [R1+0x220] ;  /* 0x00022000010c7983 */ /* 0x000ea80000100800 */
[----:B------:R-:W5:Y:S01]  /*22150*/  LDL R11, [R1+0x224] ;  /* 0x00022400010b7983 */ /* 0x000f620000100800 */
[----:B--2---:R-:W-:Y:S01]  /*22160*/  FMUL.FTZ R3, R22, R12 ;  /* 0x0000000c16037220 */ /* 0x004fe20000410000 */
[----:B------:R-:W-:-:S04]  /*22170*/  FSETP.NEU.FTZ.AND P1, PT, R12, -INF , PT ;  /* 0xff8000000c00780b */ /* 0x000fc80003f3d000 */
[----:B------:R-:W-:-:S05]  /*22180*/  FSEL R9, R3, RZ, P1 ;  /* 0x000000ff03097208 */ /* 0x000fca0000800000 */
[----:B-1----:R-:W-:-:S04]  /*22190*/  FFMA.FTZ R8, R78, R22, -R9 ;  /* 0x000000164e087223 */ /* 0x002fc80000010809 */
[----:B------:R5:W-:Y:S02]  /*221a0*/  MUFU.EX2 R154, R8 ;  /* 0x00000008009a7308 */ /* 0x000be40000000800 */
[----:B-----5:R-:W1:Y:S02]  /*221b0*/  SHFL.BFLY PT, R8, R11, 0x2, 0x1f ;  /* 0x0c401f000b087f89 */ /* 0x020e6400000e0000 */
[----:B-1----:R-:W-:-:S05]  /*221c0*/  FMNMX.FTZ R8, R8, R11, !PT ;  /* 0x0000000b08087209 */ /* 0x002fca0007810000 */
[----:B------:R-:W1:Y:S01]  /*221d0*/  SHFL.BFLY PT, R11, R8, 0x1, 0x1f ;  /* 0x0c201f00080b7f89 */ /* 0x000e6200000e0000 */
[-CC-:B------:R-:W-:Y:S01]  /*221e0*/  FFMA.FTZ R10, R74, R22.reuse, -R9.reuse ;  /* 0x000000164a0a7223 */ /* 0x180fe20000010809 */
[----:B------:R-:W-:Y:S01]  /*221f0*/  FSEL R13, R12, RZ, P1 ;  /* 0x000000ff0c0d7208 */ /* 0x000fe20000800000 */
        /* <DEDUP_REMOVED lines=16> */
[----:B-1----:R-:W-:Y:S01]  /*22300*/  FMNMX.FTZ R8, R8, R11, !PT ;  /* 0x0000000b08087209 */ /* 0x002fe20007810000 */
[-CC-:B------:R-:W-:Y:S01]  /*22310*/  FFMA.FTZ R157, R60, R22.reuse, -R9.reuse ;  /* 0x000000163c9d7223 */ /* 0x180fe20000010809 */
[----:B------:R-:W-:-:S02]  /*22320*/  FFMA.FTZ R158, R158, R22, -R9 ;  /* 0x000000169e9e7223 */ /* 0x000fc40000010809 */
[----:B------:R-:W-:Y:S01]  /*22330*/  FSETP.NEU.FTZ.AND P1, PT, R8, -INF , PT ;  /* 0xff8000000800780b */ /* 0x000fe20003f3d000 */
[-CC-:B------:R-:W-:Y:S01]  /*22340*/  FFMA.FTZ R16, R64, R22.reuse, -R9.reuse ;  /* 0x0000001640107223 */ /* 0x180fe20000010809 */
[-CC-:B------:R-:W-:Y:S01]  /*22350*/  FFMA.FTZ R17, R86, R22.reuse, -R9.reuse ;  /* 0x0000001656117223 */ /* 0x180fe20000010809 */
[-CC-:B------:R-:W-:Y:S01]  /*22360*/  FFMA.FTZ R20, R68, R22.reuse, -R9.reuse ;  /* 0x0000001644147223 */ /* 0x180fe20000010809 */
[-C--:B------:R-:W-:Y:S01]  /*22370*/  FFMA.FTZ R21, R88, R22.reuse, -R9 ;  /* 0x0000001658157223 */ /* 0x080fe20000010809 */
[----:B------:R1:W-:Y:S01]  /*22380*/  MUFU.EX2 R4, R10 ;  /* 0x0000000a00047308 */ /* 0x0003e20000000800 */
[----:B------:R-:W-:Y:S01]  /*22390*/  FMUL.FTZ R9, R8, R22 ;  /* 0x0000001608097220 */ /* 0x000fe20000410000 */
[----:B------:R-:W-:Y:S01]  /*223a0*/  FADD.FTZ R13, R24, -R13 ;  /* 0x8000000d180d7221 */ /* 0x000fe20000010000 */
[----:B-1----:R-:W-:-:S03]  /*223b0*/  FSEL R10, R8, RZ, P1 ;  /* 0x000000ff080a7208 */ /* 0x002fc60000800000 */
[----:B------:R-:W-:Y:S02]  /*223c0*/  FSEL R9, R9, RZ, P1 ;  /* 0x000000ff09097208 */ /* 0x000fe40000800000 */
[----:B------:R-:W-:Y:S01]  /*223d0*/  FADD.FTZ R25, R25, -R10 ;  /* 0x8000000a19197221 */ /* 0x000fe20000010000 */
[-C--:B------:R-:W-:Y:S02]  /*223e0*/  FMUL.FTZ R13, R13, R22.reuse ;  /* 0x000000160d0d7220 */ /* 0x080fe40000410000 */
[-CC-:B------:R-:W-:Y:S01]  /*223f0*/  FFMA.FTZ R194, R26, R22.reuse, -R9.reuse ;  /* 0x000000161ac27223 */ /* 0x180fe20000010809 */
[----:B------:R-:W-:Y:S01]  /*22400*/  FMUL.FTZ R24, R22, R25 ;  /* 0x0000001916187220 */ /* 0x000fe20000410000 */
[-CC-:B------:R-:W-:Y:S01]  /*22410*/  FFMA.FTZ R153, R27, R22.reuse, -R9.reuse ;  /* 0x000000161b997223 */ /* 0x180fe20000010809 */
[----:B------:R-:W-:Y:S01]  /*22420*/  MUFU.EX2 R3, R3 ;  /* 0x0000000300037308 */ /* 0x000fe20000000800 */
[----:B------:R-:W-:-:S07]  /*22430*/  FFMA.FTZ R155, R30, R22, -R9 ;  /* 0x000000161e9b7223 */ /* 0x000fce0000010809 */
[----:B------:R-:W4:Y:S01]  /*22440*/  MUFU.EX2 R13, R13 ;  /* 0x0000000d000d7308 */ /* 0x000f220000000800 */
[----:B------:R-:W-:-:S07]  /*22450*/  FFMA.FTZ R196, R31, R22, -R9 ;  /* 0x000000161fc47223 */ /* 0x000fce0000010809 */
[----:B------:R-:W-:Y:S08]  /*22460*/  MUFU.EX2 R194, R194 ;  /* 0x000000c200c27308 */ /* 0x000ff00000000800 */
[----:B------:R-:W1:Y:S01]  /*22470*/  MUFU.EX2 R24, R24 ;  /* 0x0000001800187308 */ /* 0x000e620000000800 */
[----:B------:R-:W-:-:S07]  /*22480*/  FFMA.FTZ R184, R34, R22, -R9 ;  /* 0x0000001622b87223 */ /* 0x000fce0000010809 */
[----:B------:R-:W2:Y:S01]  /*22490*/  MUFU.EX2 R153, R153 ;  /* 0x0000009900997308 */ /* 0x000ea20000000800 */
[----:B------:R-:W-:-:S07]  /*224a0*/  FFMA.FTZ R187, R35, R22, -R9 ;  /* 0x0000001623bb7223 */ /* 0x000fce0000010809 */
[----:B------:R-:W5:Y:S08]  /*224b0*/  MUFU.EX2 R5, R5 ;  /* 0x0000000500057308 */ /* 0x000f700000000800 */
[----:B------:R-:W0:Y:S01]  /*224c0*/  MUFU.EX2 R155, R155 ;  /* 0x0000009b009b7308 */ /* 0x000e220000000800 */
[----:B----4-:R-:W-:Y:S01]  /*224d0*/  FFMA.FTZ R11, R13, R6, R3 ;  /* 0x000000060d0b7223 */ /* 0x010fe20000010003 */
[----:B-1----:R-:W-:-:S06]  /*224e0*/  FFMA.FTZ R6, R7, R24, R194 ;  /* 0x0000001807067223 */ /* 0x002fcc00000100c2 */
[----:B------:R-:W1:Y:S01]  /*224f0*/  MUFU.EX2 R196, R196 ;  /* 0x000000c400c47308 */ /* 0x000e620000000800 */
[----:B------:R-:W-:Y:S01]  /*22500*/  FFMA.FTZ R188, R38, R22, -R9 ;  /* 0x0000001626bc7223 */ /* 0x000fe20000010809 */
[----:B------:R-:W-:-:S06]  /*22510*/  FADD.FTZ R10, R4, R11 ;  /* 0x0000000b040a7221 */ /* 0x000fcc0000010000 */
[----:B------:R-:W4:Y:S01]  /*22520*/  MUFU.EX2 R177, R177 ;  /* 0x000000b100b17308 */ /* 0x000f220000000800 */
[----:B--2---:R-:W-:Y:S01]  /*22530*/  FADD.FTZ R6, R153, R6 ;  /* 0x0000000699067221 */ /* 0x004fe20000010000 */
[----:B------:R-:W-:-:S06]  /*22540*/  FFMA.FTZ R191, R39, R22, -R9 ;  /* 0x0000001627bf7223 */ /* 0x000fcc0000010809 */
[----:B------:R-:W2:Y:S01]  /*22550*/  MUFU.EX2 R184, R184 ;  /* 0x000000b800b87308 */ /* 0x000ea20000000800 */
[----:B-----5:R-:W-:Y:S01]  /*22560*/  FADD.FTZ R7, R5, R10 ;  /* 0x0000000a05077221 */ /* 0x020fe20000010000 */
[----:B0-----:R-:W-:-:S06]  /*22570*/  FADD.FTZ R11, R155, R6 ;  /* 0x000000069b0b7221 */ /* 0x001fcc0000010000 */
[----:B------:R-:W0:Y:S01]  /*22580*/  MUFU.EX2 R178, R178 ;  /* 0x000000b200b27308 */ /* 0x000e220000000800 */
[----:B------:R-:W-:-:S07]  /*22590*/  FFMA.FTZ R180, R42, R22, -R9 ;  /* 0x000000162ab47223 */ /* 0x000fce0000010809 */
[----:B------:R-:W5:Y:S01]  /*225a0*/  MUFU.EX2 R187, R187 ;  /* 0x000000bb00bb7308 */ /* 0x000f620000000800 */
[----:B------:R-:W-:Y:S01]  /*225b0*/  FADD.FTZ R6, R154, R7 ;  /* 0x000000079a067221 */ /* 0x000fe20000010000 */
[----:B-1----:R-:W-:-:S06]  /*225c0*/  FADD.FTZ R11, R196, R11 ;  /* 0x0000000bc40b7221 */ /* 0x002fcc0000010000 */
[----:B------:R-:W1:Y:S01]  /*225d0*/  MUFU.EX2 R175, R175 ;  /* 0x000000af00af7308 */ /* 0x000e620000000800 */
[----:B------:R-:W-:-:S07]  /*225e0*/  FFMA.FTZ R183, R43, R22, -R9 ;  /* 0x000000162bb77223 */ /* 0x000fce0000010809 */
[----:B------:R-:W3:Y:S01]  /*225f0*/  MUFU.EX2 R188, R188 ;  /* 0x000000bc00bc7308 */ /* 0x000ee20000000800 */
[----:B----4-:R-:W-:Y:S01]  /*22600*/  FADD.FTZ R7, R177, R6 ;  /* 0x00000006b1077221 */ /* 0x010fe20000010000 */
[----:B--2---:R-:W-:-:S06]  /*22610*/  FADD.FTZ R6, R184, R11 ;  /* 0x0000000bb8067221 */ /* 0x004fcc0000010000 */
[----:B------:R-:W2:Y:S01]  /*22620*/  MUFU.EX2 R176, R176 ;  /* 0x000000b000b07308 */ /* 0x000ea20000000800 */
[----:B------:R-:W-:-:S07]  /*22630*/  FFMA.FTZ R185, R46, R22, -R9 ;  /* 0x000000162eb97223 */ /* 0x000fce0000010809 */
[----:B------:R-:W4:Y:S01]  /*22640*/  MUFU.EX2 R191, R191 ;  /* 0x000000bf00bf7308 */ /* 0x000f220000000800 */
[----:B0-----:R-:W-:Y:S01]  /*22650*/  FADD.FTZ R10, R178, R7 ;  /* 0x00000007b20a7221 */ /* 0x001fe20000010000 */
[----:B-----5:R-:W-:-:S06]  /*22660*/  FADD.FTZ R7, R187, R6 ;  /* 0x00000006bb077221 */ /* 0x020fcc0000010000 */
[----:B------:R-:W0:Y:S01]  /*22670*/  MUFU.EX2 R173, R173 ;  /* 0x000000ad00ad7308 */ /* 0x000e220000000800 */
[----:B------:R-:W-:-:S07]  /*22680*/  FFMA.FTZ R190, R47, R22, -R9 ;  /* 0x000000162fbe7223 */ /* 0x000fce0000010809 */
[----:B------:R-:W5:Y:S01]  /*22690*/  MUFU.EX2 R180, R180 ;  /* 0x000000b400b47308 */ /* 0x000f620000000800 */
[----:B-1----:R-:W-:Y:S01]  /*226a0*/  FADD.FTZ R11, R175, R10 ;  /* 0x0000000aaf0b7221 */ /* 0x002fe20000010000 */
[----:B---3--:R-:W-:-:S06]  /*226b0*/  FADD.FTZ R6, R188, R7 ;  /* 0x00000007bc067221 */ /* 0x008fcc0000010000 */
[----:B------:R-:W1:Y:S01]  /*226c0*/  MUFU.EX2 R174, R174 ;  /* 0x000000ae00ae7308 */ /* 0x000e620000000800 */
[----:B------:R-:W-:-:S07]  /*226d0*/  FFMA.FTZ R179, R50, R22, -R9 ;  /* 0x0000001632b37223 */ /* 0x000fce0000010809 */
[----:B------:R-:W3:Y:S01]  /*226e0*/  MUFU.EX2 R183, R183 ;  /* 0x000000b700b77308 */ /* 0x000ee20000000800 */
[----:B--2---:R-:W-:Y:S01]  /*226f0*/  FADD.FTZ R10, R176, R11 ;  /* 0x0000000bb00a7221 */ /* 0x004fe20000010000 */
[----:B----4-:R-:W-:-:S06]  /*22700*/  FADD.FTZ R7, R191, R6 ;  /* 0x00000006bf077221 */ /* 0x010fcc0000010000 */
        /* <DEDUP_REMOVED lines=55> */
[----:B------:R-:W1:Y:S08]  /*22a80*/  MUFU.EX2 R17, R17 ;  /* 0x0000001100117308 */ /* 0x000e700000000800 */
[----:B------:R-:W3:Y:S01]  /*22a90*/  MUFU.EX2 R162, R162 ;  /* 0x000000a200a27308 */ /* 0x000ee20000000800 */
[----:B--2---:R-:W-:Y:S01]  /*22aa0*/  FADD.FTZ R7, R158, R7 ;  /* 0x000000079e077221 */ /* 0x004fe20000010000 */
[----:B----4-:R-:W-:-:S06]  /*22ab0*/  FADD.FTZ R6, R168, R9 ;  /* 0x00000009a8067221 */ /* 0x010fcc0000010000 */
[----:B------:R-:W2:Y:S08]  /*22ac0*/  MUFU.EX2 R20, R20 ;  /* 0x0000001400147308 */ /* 0x000eb00000000800 */
[----:B------:R-:W4:Y:S01]  /*22ad0*/  MUFU.EX2 R160, R160 ;  /* 0x000000a000a07308 */ /* 0x000f220000000800 */
[----:B0-----:R-:W-:Y:S01]  /*22ae0*/  FADD.FTZ R10, R16, R7 ;  /* 0x00000007100a7221 */ /* 0x001fe20000010000 */
[----:B-----5:R-:W-:-:S06]  /*22af0*/  FADD.FTZ R7, R163, R6 ;  /* 0x00000006a3077221 */ /* 0x020fcc0000010000 */
[----:B------:R-:W0:Y:S08]  /*22b00*/  MUFU.EX2 R21, R21 ;  /* 0x0000001500157308 */ /* 0x000e300000000800 */
[----:B------:R-:W5:Y:S01]  /*22b10*/  MUFU.EX2 R159, R159 ;  /* 0x0000009f009f7308 */ /* 0x000f620000000800 */
[----:B-1----:R-:W-:Y:S01]  /*22b20*/  FADD.FTZ R9, R17, R10 ;  /* 0x0000000a11097221 */ /* 0x002fe20000010000 */
[----:B---3--:R-:W-:-:S03]  /*22b30*/  FADD.FTZ R7, R162, R7 ;  /* 0x00000007a2077221 */ /* 0x008fc60000010000 */
[----:B--2---:R-:W-:Y:S01]  /*22b40*/  FADD.FTZ R6, R20, R9 ;  /* 0x0000000914067221 */ /* 0x004fe20000010000 */
[----:B----4-:R-:W-:-:S03]  /*22b50*/  FADD.FTZ R10, R160, R7 ;  /* 0x00000007a00a7221 */ /* 0x010fc60000010000 */
[----:B0-----:R-:W-:Y:S01]  /*22b60*/  FADD.FTZ R6, R21, R6 ;  /* 0x0000000615067221 */ /* 0x001fe20000010000 */
[----:B------:R0:W-:Y:S01]  /*22b70*/  STL [R1+0x224], R8 ;  /* 0x0002240801007387 */ /* 0x0001e20000100800 */
[----:B-----5:R-:W-:-:S05]  /*22b80*/  FADD.FTZ R7, R159, R10 ;  /* 0x0000000a9f077221 */ /* 0x020fca0000010000 */
[----:B------:R1:W-:Y:S04]  /*22b90*/  STL.64 [R1+0x230], R6 ;  /* 0x0002300601007387 */ /* 0x0003e80000100a00 */
[----:B------:R-:W2:Y:S01]  /*22ba0*/  LD.E R9, desc[UR44][R18.64+0x250] ;  /* 0x0002502c12097980 */ /* 0x000ea2000c101900 */
[----:B------:R-:W-:Y:S01]  /*22bb0*/  LOP3.LUT R22, R61, 0x4, RZ, 0xfc, !PT ;  /* 0x000000043d167812 */ /* 0x000fe200078efcff */
[----:B--2---:R-:W-:-:S05]  /*22bc0*/  FMUL.FTZ R9, R13, R9 ;  /* 0x000000090d097220 */ /* 0x004fca0000410000 */
[----:B------:R2:W-:Y:S04]  /*22bd0*/  ST.E desc[UR44][R18.64+0x250], R9 ;  /* 0x0002500912007985 */ /* 0x0005e8000c10192c */
[----:B------:R-:W3:Y:S02]  /*22be0*/  LD.E R10, desc[UR44][R22.64] ;  /* 0x0000002c160a7980 */ /* 0x000ee4000c101900 */
[----:B---3--:R-:W-:-:S05]  /*22bf0*/  FMUL.FTZ R11, R13, R10 ;  /* 0x0000000a0d0b7220 */ /* 0x008fca0000410000 */
[----:B------:R3:W-:Y:S04]  /*22c00*/  ST.E desc[UR44][R22.64], R11 ;  /* 0x0000000b16007985 */ /* 0x0007e8000c10192c */
[----:B------:R-:W4:Y:S04]  /*22c10*/  LD.E R12, desc[UR44][R18.64+0x444] ;  /* 0x0004442c120c7980 */ /* 0x000f28000c101900 */
[----:B------:R-:W5:Y:S04]  /*22c20*/  LD.E R10, desc[UR44][R18.64+0x260] ;  /* 0x0002602c120a7980 */ /* 0x000f68000c101900 */
[----:B0-----:R-:W2:Y:S04]  /*22c30*/  LD.E R8, desc[UR44][R18.64+0x264] ;  /* 0x0002642c12087980 */ /* 0x001ea8000c101900 */
[----:B-1----:R-:W3:Y:S04]  /*22c40*/  LD.E R6, desc[UR44][R18.64+0x270] ;  /* 0x0002702c12067980 */ /* 0x002ee8000c101900 */
[----:B------:R-:W3:Y:S04]  /*22c50*/  LD.E R26, desc[UR44][R18.64+0x274] ;  /* 0x0002742c121a7980 */ /* 0x000ee8000c101900 */
        /* <DEDUP_REMOVED lines=56> */
[----:B------:R-:W3:Y:S01]  /*22fe0*/  LD.E R140, desc[UR44][R18.64+0x440] ;  /* 0x0004402c128c7980 */ /* 0x000ee2000c101900 */
[C---:B----4-:R-:W-:Y:S01]  /*22ff0*/  FMUL.FTZ R33, R13.reuse, R12 ;  /* 0x0000000c0d217220 */ /* 0x050fe20000410000 */
[C---:B-----5:R-:W-:Y:S01]  /*23000*/  FMUL.FTZ R7, R13.reuse, R10 ;  /* 0x0000000a0d077220 */ /* 0x060fe20000410000 */
[----:B--2---:R-:W-:-:S03]  /*23010*/  FMUL.FTZ R9, R13, R8 ;  /* 0x000000080d097220 */ /* 0x004fc60000410000 */
[----:B------:R-:W-:Y:S01]  /*23020*/  ST.E desc[UR44][R18.64+0x444], R33 ;  /* 0x0004442112007985 */ /* 0x000fe2000c10192c */
[----:B---3--:R-:W-:-:S03]  /*23030*/  FMUL.FTZ R11, R13, R6 ;  /* 0x000000060d0b7220 */ /* 0x008fc60000410000 */
[----:B------:R0:W-:Y:S01]  /*23040*/  ST.E desc[UR44][R18.64+0x260], R7 ;  /* 0x0002600712007985 */ /* 0x0001e2000c10192c */
[----:B------:R-:W-:-:S03]  /*23050*/  FMUL.FTZ R25, R13, R26 ;  /* 0x0000001a0d197220 */ /* 0x000fc60000410000 */
[----:B------:R1:W-:Y:S01]  /*23060*/  ST.E desc[UR44][R18.64+0x264], R9 ;  /* 0x0002640912007985 */ /* 0x0003e2000c10192c */
[C---:B------:R-:W-:Y:S01]  /*23070*/  FMUL.FTZ R27, R13.reuse, R28 ;  /* 0x0000001c0d1b7220 */ /* 0x040fe20000410000 */
[C---:B------:R-:W-:Y:S01]  /*23080*/  FMUL.FTZ R29, R13.reuse, R30 ;  /* 0x0000001e0d1d7220 */ /* 0x040fe20000410000 */
[C---:B------:R-:W-:Y:S01]  /*23090*/  FMUL.FTZ R31, R13.reuse, R32 ;  /* 0x000000200d1f7220 */ /* 0x040fe20000410000 */
[C---:B0-----:R-:W-:Y:S01]  /*230a0*/  FMUL.FTZ R7, R13.reuse, R34 ;  /* 0x000000220d077220 */ /* 0x041fe20000410000 */
[C---:B-1----:R-:W-:Y:S01]  /*230b0*/  FMUL.FTZ R9, R13.reuse, R36 ;  /* 0x000000240d097220 */ /* 0x042fe20000410000 */
[C---:B------:R-:W-:Y:S01]  /*230c0*/  FMUL.FTZ R33, R13.reuse, R38 ;  /* 0x000000260d217220 */ /* 0x040fe20000410000 */
[----:B------:R0:W-:Y:S01]  /*230d0*/  ST.E desc[UR44][R18.64+0x270], R11 ;  /* 0x0002700b12007985 */ /* 0x0001e2000c10192c */
[----:B------:R-:W-:-:S03]  /*230e0*/  FMUL.FTZ R35, R13, R40 ;  /* 0x000000280d237220 */ /* 0x000fc60000410000 */
[----:B------:R1:W-:Y:S01]  /*230f0*/  ST.E desc[UR44][R18.64+0x274], R25 ;  /* 0x0002741912007985 */ /* 0x0003e2000c10192c */
[----:B------:R-:W-:-:S03]  /*23100*/  FMUL.FTZ R37, R13, R42 ;  /* 0x0000002a0d257220 */ /* 0x000fc60000410000 */
[----:B------:R2:W-:Y:S04]  /*23110*/  ST.E desc[UR44][R18.64+0x280], R27 ;  /* 0x0002801b12007985 */ /* 0x0005e8000c10192c */
[----:B------:R3:W-:Y:S01]  /*23120*/  ST.E desc[UR44][R18.64+0x284], R29 ;  /* 0x0002841d12007985 */ /* 0x0007e2000c10192c */
[----:B0-----:R-:W-:-:S03]  /*23130*/  FMUL.FTZ R11, R13, R44 ;  /* 0x0000002c0d0b7220 */ /* 0x001fc60000410000 */
[----:B------:R0:W-:Y:S01]  /*23140*/  ST.E desc[UR44][R18.64+0x290], R31 ;  /* 0x0002901f12007985 */ /* 0x0001e2000c10192c */
[----:B-1----:R-:W-:-:S03]  /*23150*/  FMUL.FTZ R25, R13, R46 ;  /* 0x0000002e0d197220 */ /* 0x002fc60000410000 */
[----:B------:R1:W-:Y:S01]  /*23160*/  ST.E desc[UR44][R18.64+0x294], R7 ;  /* 0x0002940712007985 */ /* 0x0003e2000c10192c */
[----:B--2---:R-:W-:-:S03]  /*23170*/  FMUL.FTZ R27, R13, R48 ;  /* 0x000000300d1b7220 */ /* 0x004fc60000410000 */
[----:B------:R2:W-:Y:S01]  /*23180*/  ST.E desc[UR44][R18.64+0x2a0], R9 ;  /* 0x0002a00912007985 */ /* 0x0005e2000c10192c */
[----:B---3--:R-:W-:-:S03]  /*23190*/  FMUL.FTZ R29, R13, R50 ;  /* 0x000000320d1d7220 */ /* 0x008fc60000410000 */
[----:B------:R3:W-:Y:S01]  /*231a0*/  ST.E desc[UR44][R18.64+0x2a4], R33 ;  /* 0x0002a42112007985 */ /* 0x0007e2000c10192c */
[C---:B0-----:R-:W-:Y:S01]  /*231b0*/  FMUL.FTZ R31, R13.reuse, R52 ;  /* 0x000000340d1f7220 */ /* 0x041fe20000410000 */
[C---:B-1----:R-:W-:Y:S01]  /*231c0*/  FMUL.FTZ R7, R13.reuse, R54 ;  /* 0x000000360d077220 */ /* 0x042fe20000410000 */
[C---:B--2---:R-:W-:Y:S01]  /*231d0*/  FMUL.FTZ R9, R13.reuse, R56 ;  /* 0x000000380d097220 */ /* 0x044fe20000410000 */
[C---:B---3--:R-:W-:Y:S01]  /*231e0*/  FMUL.FTZ R33, R13.reuse, R58 ;  /* 0x0000003a0d217220 */ /* 0x048fe20000410000 */
[----:B------:R0:W-:Y:S04]  /*231f0*/  ST.E desc[UR44][R18.64+0x2b0], R35 ;  /* 0x0002b02312007985 */ /* 0x0001e8000c10192c */
[----:B------:R1:W-:Y:S04]  /*23200*/  ST.E desc[UR44][R18.64+0x2b4], R37 ;  /* 0x0002b42512007985 */ /* 0x0003e8000c10192c */
        /* <DEDUP_REMOVED lines=10> */
[----:B0-----:R-:W-:-:S03]  /*232b0*/  FMUL.FTZ R27, R13, R68 ;  /* 0x000000440d1b7220 */ /* 0x001fc60000410000 */
[----:B------:R0:W-:Y:S01]  /*232c0*/  ST.E desc[UR44][R18.64+0x2f0], R9 ;  /* 0x0002f00912007985 */ /* 0x0001e2000c10192c */
[----:B-1----:R-:W-:-:S03]  /*232d0*/  FMUL.FTZ R29, R13, R70 ;  /* 0x000000460d1d7220 */ /* 0x002fc60000410000 */
[----:B------:R1:W-:Y:S01]  /*232e0*/  ST.E desc[UR44][R18.64+0x2f4], R33 ;  /* 0x0002f42112007985 */ /* 0x0003e2000c10192c */
[C---:B--2---:R-:W-:Y:S01]  /*232f0*/  FMUL.FTZ R31, R13.reuse, R72 ;  /* 0x000000480d1f7220 */ /* 0x044fe20000410000 */
[C---:B---3--:R-:W-:Y:S01]  /*23300*/  FMUL.FTZ R7, R13.reuse, R74 ;  /* 0x0000004a0d077220 */ /* 0x048fe20000410000 */
[C---:B0-----:R-:W-:Y:S01]  /*23310*/  FMUL.FTZ R9, R13.reuse, R76 ;  /* 0x0000004c0d097220 */ /* 0x041fe20000410000 */
[C---:B-1----:R-:W-:Y:S01]  /*23320*/  FMUL.FTZ R33, R13.reuse, R78 ;  /* 0x0000004e0d217220 */ /* 0x042fe20000410000 */
        /* <DEDUP_REMOVED lines=60> */
[----:B------:R-:W-:Y:S01]  /*236f0*/  FMUL.FTZ R13, R13, R140 ;  /* 0x0000008c0d0d7220 */ /* 0x000fe20000410000 */
[----:B------:R-:W-:-:S04]  /*23700*/  LOP3.LUT R12, R61, 0x8, RZ, 0xfc, !PT ;  /* 0x000000083d0c7812 */ /* 0x000fc800078efcff */
[----:B------:R0:W-:Y:S04]  /*23710*/  ST.E desc[UR44][R18.64+0x440], R13 ;  /* 0x0004400d12007985 */ /* 0x0001e8000c10192c */
[----:B------:R-:W-:Y:S04]  /*23720*/  ST.E desc[UR44][R18.64+0x3f0], R35 ;  /* 0x0003f02312007985 */ /* 0x000fe8000c10192c */
[----:B------:R-:W-:Y:S01]  /*23730*/  ST.E desc[UR44][R18.64+0x3f4], R37 ;  /* 0x0003f42512007985 */ /* 0x000fe2000c10192c */
[----:B0-----:R-:W-:-:S03]  /*23740*/  IMAD.MOV.U32 R13, RZ, RZ, R23 ;  /* 0x000000ffff0d7224 */ /* 0x001fc600078e0017 */
[----:B------:R0:W-:Y:S04]  /*23750*/  ST.E desc[UR44][R18.64+0x400], R11 ;  /* 0x0004000b12007985 */ /* 0x0001e8000c10192c */
[----:B------:R1:W-:Y:S04]  /*23760*/  ST.E desc[UR44][R18.64+0x404], R25 ;  /* 0x0004041912007985 */ /* 0x0003e8000c10192c */
[----:B------:R2:W-:Y:S04]  /*23770*/  ST.E desc[UR44][R18.64+0x410], R27 ;  /* 0x0004101b12007985 */ /* 0x0005e8000c10192c */
[----:B------:R-:W-:Y:S04]  /*23780*/  ST.E desc[UR44][R18.64+0x414], R29 ;  /* 0x0004141d12007985 */ /* 0x000fe8000c10192c */
[----:B------:R-:W-:Y:S04]  /*23790*/  ST.E desc[UR44][R18.64+0x420], R31 ;  /* 0x0004201f12007985 */ /* 0x000fe8000c10192c */
[----:B------:R3:W-:Y:S04]  /*237a0*/  ST.E desc[UR44][R18.64+0x424], R7 ;  /* 0x0004240712007985 */ /* 0x0007e8000c10192c */
[----:B------:R4:W-:Y:S04]  /*237b0*/  ST.E desc[UR44][R18.64+0x430], R9 ;  /* 0x0004300912007985 */ /* 0x0009e8000c10192c */
[----:B------:R5:W-:Y:S04]  /*237c0*/  ST.E desc[UR44][R18.64+0x434], R33 ;  /* 0x0004342112007985 */ /* 0x000be8000c10192c */
[----:B0-----:R-:W1:Y:S01]  /*237d0*/  LD.E R11, desc[UR44][R12.64] ;  /* 0x0000002c0c0b7980 */ /* 0x001e62000c101900 */
[----:B------:R-:W-:Y:S01]  /*237e0*/  LOP3.LUT R10, R61, 0xc, RZ, 0xfc, !PT ;  /* 0x0000000c3d0a7812 */ /* 0x000fe200078efcff */
[----:B-1----:R-:W-:Y:S01]  /*237f0*/  FMUL.FTZ R25, R24, R11 ;  /* 0x0000000b18197220 */ /* 0x002fe20000410000 */
[----:B------:R-:W-:-:S04]  /*23800*/  IMAD.MOV.U32 R11, RZ, RZ, R23 ;  /* 0x000000ffff0b7224 */ /* 0x000fc800078e0017 */
[----:B------:R0:W-:Y:S04]  /*23810*/  ST.E desc[UR44][R12.64], R25 ;  /* 0x000000190c007985 */ /* 0x0001e8000c10192c */
[----:B--2---:R-:W2:Y:S02]  /*23820*/  LD.E R27, desc[UR44][R10.64] ;  /* 0x0000002c0a1b7980 */ /* 0x004ea4000c101900 */
[----:B--2---:R-:W-:-:S05]  /*23830*/  FMUL.FTZ R27, R24, R27 ;  /* 0x0000001b181b7220 */ /* 0x004fca0000410000 */
[----:B------:R1:W-:Y:S04]  /*23840*/  ST.E desc[UR44][R10.64], R27 ;  /* 0x0000001b0a007985 */ /* 0x0003e8000c10192c */
[----:B------:R-:W2:Y:S04]  /*23850*/  LD.E R143, desc[UR44][R18.64+0x44c] ;  /* 0x00044c2c128f7980 */ /* 0x000ea8000c101900 */
[----:B---3--:R-:W3:Y:S04]  /*23860*/  LD.E R7, desc[UR44][R18.64+0x268] ;  /* 0x0002682c12077980 */ /* 0x008ee8000c101900 */
[----:B----4-:R-:W4:Y:S04]  /*23870*/  LD.E R9, desc[UR44][R18.64+0x26c] ;  /* 0x00026c2c12097980 */ /* 0x010f28000c101900 */
[----:B------:R-:W4:Y:S04]  /*23880*/  LD.E R29, desc[UR44][R18.64+0x278] ;  /* 0x0002782c121d7980 */ /* 0x000f28000c101900 */
[----:B------:R-:W4:Y:S04]  /*23890*/  LD.E R31, desc[UR44][R18.64+0x27c] ;  /* 0x00027c2c121f7980 */ /* 0x000f28000c101900 */
[----:B-----5:R-:W5:Y:S04]  /*238a0*/  LD.E R33, desc[UR44][R18.64+0x288] ;  /* 0x0002882c12217980 */ /* 0x020f68000c101900 */
[----:B------:R-:W5:Y:S04]  /*238b0*/  LD.E R35, desc[UR44][R18.64+0x28c] ;  /* 0x00028c2c12237980 */ /* 0x000f68000c101900 */
[----:B0-----:R-:W5:Y:S04]  /*238c0*/  LD.E R25, desc[UR44][R18.64+0x298] ;  /* 0x0002982c12197980 */ /* 0x001f68000c101900 */
[----:B------:R-:W5:Y:S04]  /*238d0*/  LD.E R37, desc[UR44][R18.64+0x29c] ;  /* 0x00029c2c12257980 */ /* 0x000f68000c101900 */
[----:B------:R-:W5:Y:S04]  /*238e0*/  LD.E R39, desc[UR44][R18.64+0x2a8] ;  /* 0x0002a82c12277980 */ /* 0x000f68000c101900 */
[----:B-1----:R-:W5:Y:S04]  /*238f0*/  LD.E R27, desc[UR44][R18.64+0x2ac] ;  /* 0x0002ac2c121b7980 */ /* 0x002f68000c101900 */
[----:B------:R-:W5:Y:S04]  /*23900*/  LD.E R41, desc[UR44][R18.64+0x2b8] ;  /* 0x0002b82c12297980 */ /* 0x000f68000c101900 */
        /* <DEDUP_REMOVED lines=49> */
[----:B------:R-:W5:Y:S01]  /*23c20*/  LD.E R141, desc[UR44][R18.64+0x448] ;  /* 0x0004482c128d7980 */ /* 0x000f62000c101900 */
[C---:B--2---:R-:W-:Y:S01]  /*23c30*/  FMUL.FTZ R143, R24.reuse, R143 ;  /* 0x0000008f188f7220 */ /* 0x044fe20000410000 */
[C---:B---3--:R-:W-:Y:S01]  /*23c40*/  FMUL.FTZ R7, R24.reuse, R7 ;  /* 0x0000000718077220 */ /* 0x048fe20000410000 */
[C---:B----4-:R-:W-:Y:S01]  /*23c50*/  FMUL.FTZ R9, R24.reuse, R9 ;  /* 0x0000000918097220 */ /* 0x050fe20000410000 */
[C---:B------:R-:W-:Y:S01]  /*23c60*/  FMUL.FTZ R29, R24.reuse, R29 ;  /* 0x0000001d181d7220 */ /* 0x040fe20000410000 */
[C---:B------:R-:W-:Y:S01]  /*23c70*/  FMUL.FTZ R31, R24.reuse, R31 ;  /* 0x0000001f181f7220 */ /* 0x040fe20000410000 */
[C---:B-----5:R-:W-:Y:S01]  /*23c80*/  FMUL.FTZ R33, R24.reuse, R33 ;  /* 0x0000002118217220 */ /* 0x060fe20000410000 */
        /* <DEDUP_REMOVED lines=56> */
[----:B------:R-:W-:Y:S04]  /*24010*/  ST.E desc[UR44][R18.64+0x44c], R143 ;  /* 0x00044c8f12007985 */ /* 0x000fe8000c10192c */
[----:B------:R-:W-:Y:S04]  /*24020*/  ST.E desc[UR44][R18.64+0x268], R7 ;  /* 0x0002680712007985 */ /* 0x000fe8000c10192c */
[----:B------:R-:W-:Y:S04]  /*24030*/  ST.E desc[UR44][R18.64+0x26c], R9 ;  /* 0x00026c0912007985 */ /* 0x000fe8000c10192c */
[----:B------:R-:W-:Y:S04]  /*24040*/  ST.E desc[UR44][R18.64+0x278], R29 ;  /* 0x0002781d12007985 */ /* 0x000fe8000c10192c */
[----:B------:R-:W-:Y:S04]  /*24050*/  ST.E desc[UR44][R18.64+0x27c], R31 ;  /* 0x00027c1f12007985 */ /* 0x000fe8000c10192c */
[----:B------:R-:W-:Y:S04]  /*24060*/  ST.E desc[UR44][R18.64+0x288], R33 ;  /* 0x0002882112007985 */ /* 0x000fe8000c10192c */
[----:B------:R-:W-:Y:S04]  /*24070*/  ST.E desc[UR44][R18.64+0x28c], R35 ;  /* 0x00028c2312007985 */ /* 0x000fe8000c10192c */
[----:B------:R0:W-:Y:S04]  /*24080*/  ST.E desc[UR44][R18.64+0x298], R25 ;  /* 0x0002981912007985 */ /* 0x0001e8000c10192c */
[----:B------:R-:W-:Y:S04]  /*24090*/  ST.E desc[UR44][R18.64+0x29c], R37 ;  /* 0x00029c2512007985 */ /* 0x000fe8000c10192c */
[----:B------:R-:W-:Y:S04]  /*240a0*/  ST.E desc[UR44][R18.64+0x2a8], R39 ;  /* 0x0002a82712007985 */ /* 0x000fe8000c10192c */
[----:B------:R1:W-:Y:S04]  /*240b0*/  ST.E desc[UR44][R18.64+0x2ac], R27 ;  /* 0x0002ac1b12007985 */ /* 0x0003e8000c10192c */
[----:B------:R-:W-:Y:S04]  /*240c0*/  ST.E desc[UR44][R18.64+0x2b8], R41 ;  /* 0x0002b82912007985 */ /* 0x000fe8000c10192c */
        /* <DEDUP_REMOVED lines=49> */
[----:B------:R-:W-:Y:S01]  /*243e0*/  ST.E desc[UR44][R18.64+0x448], R141 ;  /* 0x0004488d12007985 */ /* 0x000fe2000c10192c */
[----:B------:R2:W-:Y:S06]  /*243f0*/  BAR.SYNC.DEFER_BLOCKING R237, 0x100 ;  /* 0x000400ed0000751d */ /* 0x0005ec0000010000 */
[----:B0-----:R-:W3:Y:S04]  /*24400*/  LD.E R25, desc[UR44][R18.64+0x250] ;  /* 0x0002502c12197980 */ /* 0x001ee8000c101900 */
[----:B------:R-:W4:Y:S04]  /*24410*/  LD.E R9, desc[UR44][R14.64] ;  /* 0x0000002c0e097980 */ /* 0x000f28000c101900 */
[----:B------:R-:W4:Y:S04]  /*24420*/  LD.E.64 R6, desc[UR44][R18.64+0xa8] ;  /* 0x0000a82c12067980 */ /* 0x000f28000c101b00 */
[----:B---3--:R0:W-:Y:S04]  /*24430*/  ST.E desc[UR44][R18.64+0x250], R25 ;  /* 0x0002501912007985 */ /* 0x0081e8000c10192c */
[----:B-1----:R-:W3:Y:S04]  /*24440*/  LD.E R27, desc[UR44][R22.64] ;  /* 0x0000002c161b7980 */ /* 0x002ee8000c101900 */
[----:B---3--:R1:W-:Y:S04]  /*24450*/  ST.E desc[UR44][R22.64], R27 ;  /* 0x0000001b16007985 */ /* 0x0083e8000c10192c */
[----:B------:R-:W3:Y:S04]  /*24460*/  LD.E R29, desc[UR44][R12.64] ;  /* 0x0000002c0c1d7980 */ /* 0x000ee8000c101900 */
[----:B---3--:R3:W-:Y:S04]  /*24470*/  ST.E desc[UR44][R12.64], R29 ;  /* 0x0000001d0c007985 */ /* 0x0087e8000c10192c */
[----:B------:R-:W5:Y:S04]  /*24480*/  LD.E R31, desc[UR44][R10.64] ;  /* 0x0000002c0a1f7980 */ /* 0x000f68000c101900 */
[----:B-----5:R5:W-:Y:S04]  /*24490*/  ST.E desc[UR44][R10.64], R31 ;  /* 0x0000001f0a007985 */ /* 0x020be8000c10192c */
[----:B------:R-:W2:Y:S04]  /*244a0*/  LD.E R33, desc[UR44][R18.64+0x260] ;  /* 0x0002602c12217980 */ /* 0x000ea8000c101900 */
[----:B------:R-:W4:Y:S04]  /*244b0*/  LD.E R35, desc[UR44][R18.64+0x264] ;  /* 0x0002642c12237980 */ /* 0x000f28000c101900 */
[----:B------:R-:W4:Y:S04]  /*244c0*/  LD.E R37, desc[UR44][R18.64+0x268] ;  /* 0x0002682c12257980 */ /* 0x000f28000c101900 */
[----:B0-----:R-:W4:Y:S04]  /*244d0*/  LD.E R25, desc[UR44][R18.64+0x26c] ;  /* 0x00026c2c12197980 */ /* 0x001f28000c101900 */
[----:B------:R-:W4:Y:S04]  /*244e0*/  LD.E R39, desc[UR44][R18.64+0x270] ;  /* 0x0002702c12277980 */ /* 0x000f28000c101900 */
[----:B------:R-:W4:Y:S04]  /*244f0*/  LD.E R41, desc[UR44][R18.64+0x274] ;  /* 0x0002742c12297980 */ /* 0x000f28000c101900 */
[----:B-1----:R-:W4:Y:S04]  /*24500*/  LD.E R27, desc[UR44][R18.64+0x278] ;  /* 0x0002782c121b7980 */ /* 0x002f28000c101900 */
[----:B------:R-:W4:Y:S04]  /*24510*/  LD.E R43, desc[UR44][R18.64+0x27c] ;  /* 0x00027c2c122b7980 */ /* 0x000f28000c101900 */
[----:B---3--:R-:W3:Y:S04]  /*24520*/  LD.E R29, desc[UR44][R18.64+0x280] ;  /* 0x0002802c121d7980 */ /* 0x008ee8000c101900 */
[----:B------:R-:W3:Y:S04]  /*24530*/  LD.E R45, desc[UR44][R18.64+0x284] ;  /* 0x0002842c122d7980 */ /* 0x000ee8000c101900 */
[----:B-----5:R-:W5:Y:S04]  /*24540*/  LD.E R31, desc[UR44][R18.64+0x288] ;  /* 0x0002882c121f7980 */ /* 0x020f68000c101900 */
        /* <DEDUP_REMOVED lines=113> */
[----:B--2---:R-:W-:Y:S04]  /*24c60*/  ST.E desc[UR44][R18.64+0x260], R33 ;  /* 0x0002602112007985 */ /* 0x004fe8000c10192c */
[----:B----4-:R-:W-:Y:S04]  /*24c70*/  ST.E desc[UR44][R18.64+0x264], R35 ;  /* 0x0002642312007985 */ /* 0x010fe8000c10192c */
[----:B------:R-:W-:Y:S04]  /*24c80*/  ST.E desc[UR44][R18.64+0x268], R37 ;  /* 0x0002682512007985 */ /* 0x000fe8000c10192c */
[----:B------:R-:W-:Y:S04]  /*24c90*/  ST.E desc[UR44][R18.64+0x26c], R25 ;  /* 0x00026c1912007985 */ /* 0x000fe8000c10192c */
[----:B------:R-:W-:Y:S04]  /*24ca0*/  ST.E desc[UR44][R18.64+0x270], R39 ;  /* 0x0002702712007985 */ /* 0x000fe8000c10192c */
[----:B------:R-:W-:Y:S04]  /*24cb0*/  ST.E desc[UR44][R18.64+0x274], R41 ;  /* 0x0002742912007985 */ /* 0x000fe8000c10192c */
[----:B------:R-:W-:Y:S04]  /*24cc0*/  ST.E desc[UR44][R18.64+0x278], R27 ;  /* 0x0002781b12007985 */ /* 0x000fe8000c10192c */
[----:B------:R-:W-:Y:S04]  /*24cd0*/  ST.E desc[UR44][R18.64+0x27c], R43 ;  /* 0x00027c2b12007985 */ /* 0x000fe8000c10192c */
[----:B---3--:R-:W-:Y:S04]  /*24ce0*/  ST.E desc[UR44][R18.64+0x280], R29 ;  /* 0x0002801d12007985 */ /* 0x008fe8000c10192c */
[----:B------:R-:W-:Y:S04]  /*24cf0*/  ST.E desc[UR44][R18.64+0x284], R45 ;  /* 0x0002842d12007985 */ /* 0x000fe8000c10192c */
[----:B-----5:R-:W-:Y:S04]  /*24d00*/  ST.E desc[UR44][R18.64+0x288], R31 ;  /* 0x0002881f12007985 */ /* 0x020fe8000c10192c */
        /* <DEDUP_REMOVED lines=75> */
[----:B------:R1:W-:Y:S04]  /*251c0*/  ST.E desc[UR44][R18.64+0x3b8], R24 ;  /* 0x0003b81812007985 */ /* 0x0003e8000c10192c */
[----:B------:R-:W-:Y:S04]  /*251d0*/  ST.E desc[UR44][R18.64+0x3bc], R26 ;  /* 0x0003bc1a12007985 */ /* 0x000fe8000c10192c */
[----:B------:R2:W-:Y:S04]  /*251e0*/  ST.E desc[UR44][R18.64+0x3c0], R28 ;  /* 0x0003c01c12007985 */ /* 0x0005e8000c10192c */
        /* <DEDUP_REMOVED lines=35> */
[----:B0-----:R-:W5:Y:S04]  /*25420*/  LDL R8, [R1+0x88] ;  /* 0x0000880001087983 */ /* 0x001f680000100800 */
[----:B-1----:R-:W5:Y:S04]  /*25430*/  LD.E R24, desc[UR44][R18.64+0x250] ;  /* 0x0002502c12187980 */ /* 0x002f68000c101900 */
[----:B--2---:R-:W2:Y:S04]  /*25440*/  LD.E R28, desc[UR44][R18.64+0x260] ;  /* 0x0002602c121c7980 */ /* 0x004ea8000c101900 */
[----:B------:R-:W2:Y:S04]  /*25450*/  LD.E R29, desc[UR44][R18.64+0x264] ;  /* 0x0002642c121d7980 */ /* 0x000ea8000c101900 */
[----:B---3--:R-:W2:Y:S04]  /*25460*/  LD.E R30, desc[UR44][R18.64+0x268] ;  /* 0x0002682c121e7980 */ /* 0x008ea8000c101900 */
[----:B------:R-:W2:Y:S04]  /*25470*/  LD.E R31, desc[UR44][R18.64+0x26c] ;  /* 0x00026c2c121f7980 */ /* 0x000ea8000c101900 */
[----:B----4-:R-:W2:Y:S04]  /*25480*/  LD.E R32, desc[UR44][R18.64+0x270] ;  /* 0x0002702c12207980 */ /* 0x010ea8000c101900 */
[----:B------:R-:W2:Y:S04]  /*25490*/  LD.E R33, desc[UR44][R18.64+0x274] ;  /* 0x0002742c12217980 */ /* 0x000ea8000c101900 */
[----:B-----5:R-:W2:Y:S04]  /*254a0*/  LD.E R34, desc[UR44][R18.64+0x278] ;  /* 0x0002782c12227980 */ /* 0x020ea8000c101900 */
[----:B------:R-:W2:Y:S04]  /*254b0*/  LD.E R35, desc[UR44][R18.64+0x27c] ;  /* 0x00027c2c12237980 */ /* 0x000ea8000c101900 */
        /* <DEDUP_REMOVED lines=118> */
[----:B------:R-:W2:Y:S01]  /*25c20*/  LD.E R151, desc[UR44][R18.64+0x44c] ;  /* 0x00044c2c12977980 */ /* 0x000ea2000c101900 */
[----:B------:R-:W-:Y:S01]  /*25c30*/  IMAD R6, R9, 0xc00, R6 ;  /* 0x00000c0009067824 */ /* 0x000fe200078e0206 */
[----:B------:R-:W-:-:S02]  /*25c40*/  ISETP.NE.U32.AND P1, PT, R8, RZ, PT ;  /* 0x000000ff0800720c */ /* 0x000fc40003f25070 */
[----:B------:R-:W-:Y:S02]  /*25c50*/  R2UR UR7, R7 ;  /* 0x00000000070772ca */ /* 0x000fe400000e0000 */
[----:B------:R-:W-:Y:S02]  /*25c60*/  R2UR UR6, R6 ;  /* 0x00000000060672ca */ /* 0x000fe400000e0000 */
[----:B------:R-:W-:Y:S02]  /*25c70*/  F2FP.BF16.F32.PACK_AB R152, R4, R3 ;  /* 0x000000030498723e */ /* 0x000fe400000010ff */
[----:B------:R-:W-:Y:S02]  /*25c80*/  F2FP.BF16.F32.PACK_AB R154, R154, R5 ;  /* 0x000000059a9a723e */ /* 0x000fe400000010ff */
[----:B------:R-:W-:Y:S02]  /*25c90*/  F2FP.BF16.F32.PACK_AB R153, R153, R194 ;  /* 0x000000c29999723e */ /* 0x000fe400000010ff */
[----:B------:R-:W-:Y:S01]  /*25ca0*/  F2FP.BF16.F32.PACK_AB R155, R196, R155 ;  /* 0x0000009bc49b723e */ /* 0x000fe200000010ff */
[----:B------:R-:W-:Y:S01]  /*25cb0*/  VOTEU.ANY UP0, P1 ;  /* 0x00000000003f7886 */ /* 0x000fe20000800100 */
[----:B------:R-:W-:-:S02]  /*25cc0*/  VIADD R4, R6, 0x80 ;  /* 0x0000008006047836 */ /* 0x000fc40000000000 */
[----:B------:R-:W-:Y:S01]  /*25cd0*/  IMAD.MOV.U32 R5, RZ, RZ, R7 ;  /* 0x000000ffff057224 */ /* 0x000fe200078e0007 */
[----:B--2---:R-:W-:-:S06]  /*25ce0*/  WARPGROUP.ARRIVE ;  /* 0x00000000000079c5 */ /* 0x004fcc0000000000 */
[----:B------:R-:W-:Y:S01]  /*25cf0*/  HGMMA.64x256x16.F32.BF16 R24, R152, gdesc[UR4].tnspB, R24, UP0, gsb0 ;  /* 0x43e0000498187df0 */ /* 0x000fe2000b801818 */
[----:B------:R-:W-:Y:S02]  /*25d00*/  R2UR UR6, R4 ;  /* 0x00000000040672ca */ /* 0x000fe400000e0000 */
[----:B------:R-:W-:Y:S01]  /*25d10*/  R2UR UR7, R5 ;  /* 0x00000000050772ca */ /* 0x000fe200000e0000 */
[----:B------:R-:W-:Y:S02]  /*25d20*/  VIADD R4, R6, 0x100 ;  /* 0x0000010006047836 */ /* 0x000fe40000000000 */
[----:B------:R-:W-:Y:S01]  /*25d30*/  IMAD.MOV.U32 R5, RZ, RZ, R7 ;  /* 0x000000ffff057224 */ /* 0x000fe200078e0007 */
[----:B------:R-:W-:Y:S02]  /*25d40*/  WARPGROUP.DEPBAR.LE gsb0, 0x0 ;  /* 0x00008000000079c5 */ /* 0x000fe40000010000 */
[----:B------:R-:W-:Y:S01]  /*25d50*/  ST.E desc[UR44][R18.64+0x250], R24 ;  /* 0x0002501812007985 */ /* 0x000fe2000c10192c */
[----:B------:R-:W-:-:S02]  /*25d60*/  F2FP.BF16.F32.PACK_AB R152, R178, R177 ;  /* 0x000000b1b298723e */ /* 0x000fc400000010ff */
[----:B------:R-:W-:Y:S01]  /*25d70*/  F2FP.BF16.F32.PACK_AB R154, R176, R175 ;  /* 0x000000afb09a723e */ /* 0x000fe200000010ff */
[----:B------:R-:W-:Y:S01]  /*25d80*/  ST.E desc[UR44][R22.64], R25 ;  /* 0x0000001916007985 */ /* 0x000fe2000c10192c */
[----:B------:R-:W-:Y:S02]  /*25d90*/  F2FP.BF16.F32.PACK_AB R153, R187, R184 ;  /* 0x000000b8bb99723e */ /* 0x000fe400000010ff */
[----:B------:R-:W-:Y:S01]  /*25da0*/  F2FP.BF16.F32.PACK_AB R155, R191, R188 ;  /* 0x000000bcbf9b723e */ /* 0x000fe200000010ff */
        /* <DEDUP_REMOVED lines=125> */
[----:B------:R0:W-:Y:S02]  /*26580*/  ST.E desc[UR44][R18.64+0x44c], R151 ;  /* 0x00044c9712007985 */ /* 0x0001e4000c10192c */
[----:B0-----:R-:W-:-:S06]  /*26590*/  WARPGROUP.ARRIVE ;  /* 0x00000000000079c5 */ /* 0x001fcc0000000000 */
[----:B------:R-:W-:Y:S01]  /*265a0*/  HGMMA.64x256x16.F32.BF16 R24, R152, gdesc[UR4].tnspB, R24, gsb0 ;  /* 0x43e0000498187df0 */ /* 0x000fe20008001818 */
[----:B------:R-:W-:Y:S01]  /*265b0*/  R2UR UR6, R4 ;  /* 0x00000000040672ca */ /* 0x000fe200000e0000 */
[----:B------:R-:W-:Y:S01]  /*265c0*/  STL [R1+0x88], R2 ;  /* 0x0000880201007387 */ /* 0x000fe20000100800 */
        /* <DEDUP_REMOVED lines=281> */
[----:B------:R-:W-:Y:S01]  /*27760*/  VIADD R6, R6, 0x280 ;  /* 0x0000028006067836 */ /* 0x000fe20000000000 */
[----:B------:R-:W-:Y:S01]  /*27770*/  F2FP.BF16.F32.PACK_AB R159, R159, R160 ;  /* 0x000000a09f9f723e */ /* 0x000fe200000010ff */
[----:B------:R-:W-:Y:S02]  /*27780*/  WARPGROUP.DEPBAR.LE gsb0, 0x0 ;  /* 0x00008000000079c5 */ /* 0x000fe40000010000 */
[----:B------:R-:W-:Y:S01]  /*27790*/  ST.E desc[UR44][R18.64+0x250], R24 ;  /* 0x0002501812007985 */ /* 0x000fe2000c10192c */
[----:B------:R-:W-:Y:S02]  /*277a0*/  F2FP.BF16.F32.PACK_AB R152, R161, R156 ;  /* 0x0000009ca198723e */ /* 0x000fe400000010ff */
[----:B------:R-:W-:Y:S01]  /*277b0*/  F2FP.BF16.F32.PACK_AB R154, R158, R157 ;  /* 0x0000009d9e9a723e */ /* 0x000fe200000010ff */
[----:B------:R-:W-:Y:S01]  /*277c0*/  ST.E desc[UR44][R22.64], R25 ;  /* 0x0000001916007985 */ /* 0x000fe2000c10192c */
[----:B------:R-:W-:-:S02]  /*277d0*/  F2FP.BF16.F32.PACK_AB R153, R181, R170 ;  /* 0x000000aab599723e */ /* 0x000fc400000010ff */
        /* <DEDUP_REMOVED lines=131> */
[----:B------:R-:W-:Y:S02]  /*28010*/  R2UR UR7, R7 ;  /* 0x00000000070772ca */ /* 0x000fe400000e0000 */
[----:B------:R-:W-:Y:S02]  /*28020*/  F2FP.BF16.F32.PACK_AB R156, R17, R16 ;  /* 0x00000010119c723e */ /* 0x000fe400000010ff */
[----:B------:R-:W-:Y:S02]  /*28030*/  F2FP.BF16.F32.PACK_AB R158, R21, R20 ;  /* 0x00000014159e723e */ /* 0x000fe400000010ff */
[----:B------:R-:W-:Y:S01]  /*28040*/  F2FP.BF16.F32.PACK_AB R157, R162, R163 ;  /* 0x000000a3a29d723e */ /* 0x000fe200000010ff */
[----:B------:R-:W-:-:S02]  /*28050*/  WARPGROUP.DEPBAR.LE gsb0, 0x0 ;  /* 0x00008000000079c5 */ /* 0x000fc40000010000 */
        /* <DEDUP_REMOVED lines=130> */
[----:B------:R-:W-:Y:S02]  /*28880*/  STL [R1+0x88], R2 ;  /* 0x0000880201007387 */ /* 0x000fe40000100800 */
[----:B------:R-:W-:Y:S02]  /*28890*/  WARPGROUP.DEPBAR.LE gsb0, 0x0 ;  /* 0x00008000000079c5 */ /* 0x000fe40000010000 */
        /* <DEDUP_REMOVED lines=128> */
[----:B------:R-:W-:Y:S04]  /*290a0*/  STL [R1+0x88], R2 ;  /* 0x0000880201007387 */ /* 0x000fe80000100800 */
[----:B------:R-:W2:Y:S04]  /*290b0*/  LD.E R3, desc[UR44][R18.64+0x250] ;  /* 0x0002502c12037980 */ /* 0x000ea8000c101900 */
[----:B--2---:R0:W-:Y:S04]  /*290c0*/  ST.E desc[UR44][R18.64+0x250], R3 ;  /* 0x0002500312007985 */ /* 0x0041e8000c10192c */
[----:B------:R-:W2:Y:S04]  /*290d0*/  LD.E R5, desc[UR44][R22.64] ;  /* 0x0000002c16057980 */ /* 0x000ea8000c101900 */
[----:B--2---:R1:W-:Y:S04]  /*290e0*/  ST.E desc[UR44][R22.64], R5 ;  /* 0x0000000516007985 */ /* 0x0043e8000c10192c */
[----:B------:R-:W2:Y:S04]  /*290f0*/  LD.E R4, desc[UR44][R12.64] ;  /* 0x0000002c0c047980 */ /* 0x000ea8000c101900 */
[----:B--2---:R2:W-:Y:S04]  /*29100*/  ST.E desc[UR44][R12.64], R4 ;  /* 0x000000040c007985 */ /* 0x0045e8000c10192c */
[----:B------:R-:W3:Y:S04]  /*29110*/  LD.E R6, desc[UR44][R10.64] ;  /* 0x0000002c0a067980 */ /* 0x000ee8000c101900 */
[----:B---3--:R3:W-:Y:S04]  /*29120*/  ST.E desc[UR44][R10.64], R6 ;  /* 0x000000060a007985 */ /* 0x0087e8000c10192c */
[----:B------:R-:W4:Y:S04]  /*29130*/  LD.E R7, desc[UR44][R18.64+0x260] ;  /* 0x0002602c12077980 */ /* 0x000f28000c101900 */
[----:B------:R-:W5:Y:S04]  /*29140*/  LD.E R9, desc[UR44][R18.64+0x264] ;  /* 0x0002642c12097980 */ /* 0x000f68000c101900 */
[----:B------:R-:W5:Y:S04]  /*29150*/  LD.E R17, desc[UR44][R18.64+0x268] ;  /* 0x0002682c12117980 */ /* 0x000f68000c101900 */
[----:B------:R-:W5:Y:S04]  /*29160*/  LD.E R21, desc[UR44][R18.64+0x26c] ;  /* 0x00026c2c12157980 */ /* 0x000f68000c101900 */
[----:B0-----:R-:W5:Y:S04]  /*29170*/  LD.E R3, desc[UR44][R18.64+0x270] ;  /* 0x0002702c12037980 */ /* 0x001f68000c101900 */
[----:B------:R-:W5:Y:S04]  /*29180*/  LD.E R25, desc[UR44][R18.64+0x274] ;  /* 0x0002742c12197980 */ /* 0x000f68000c101900 */
[----:B-1----:R-:W5:Y:S04]  /*29190*/  LD.E R5, desc[UR44][R18.64+0x278] ;  /* 0x0002782c12057980 */ /* 0x002f68000c101900 */
[----:B------:R-:W5:Y:S04]  /*291a0*/  LD.E R27, desc[UR44][R18.64+0x27c] ;  /* 0x00027c2c121b7980 */ /* 0x000f68000c101900 */
[----:B--2---:R-:W2:Y:S04]  /*291b0*/  LD.E R13, desc[UR44][R18.64+0x280] ;  /* 0x0002802c120d7980 */ /* 0x004ea8000c101900 */
[----:B------:R-:W2:Y:S04]  /*291c0*/  LD.E R29, desc[UR44][R18.64+0x284] ;  /* 0x0002842c121d7980 */ /* 0x000ea8000c101900 */
[----:B---3--:R-:W3:Y:S04]  /*291d0*/  LD.E R11, desc[UR44][R18.64+0x288] ;  /* 0x0002882c120b7980 */ /* 0x008ee8000c101900 */
        /* <DEDUP_REMOVED lines=113> */
[----:B----4-:R0:W-:Y:S04]  /*298f0*/  ST.E desc[UR44][R18.64+0x260], R7 ;  /* 0x0002600712007985 */ /* 0x0101e8000c10192c */
[----:B-----5:R0:W-:Y:S04]  /*29900*/  ST.E desc[UR44][R18.64+0x264], R9 ;  /* 0x0002640912007985 */ /* 0x0201e8000c10192c */
[----:B------:R0:W-:Y:S04]  /*29910*/  ST.E desc[UR44][R18.64+0x268], R17 ;  /* 0x0002681112007985 */ /* 0x0001e8000c10192c */
[----:B------:R0:W-:Y:S04]  /*29920*/  ST.E desc[UR44][R18.64+0x26c], R21 ;  /* 0x00026c1512007985 */ /* 0x0001e8000c10192c */
[----:B------:R0:W-:Y:S04]  /*29930*/  ST.E desc[UR44][R18.64+0x270], R3 ;  /* 0x0002700312007985 */ /* 0x0001e8000c10192c */
[----:B------:R0:W-:Y:S04]  /*29940*/  ST.E desc[UR44][R18.64+0x274], R25 ;  /* 0x0002741912007985 */ /* 0x0001e8000c10192c */
[----:B------:R0:W-:Y:S04]  /*29950*/  ST.E desc[UR44][R18.64+0x278], R5 ;  /* 0x0002780512007985 */ /* 0x0001e8000c10192c */
[----:B------:R0:W-:Y:S04]  /*29960*/  ST.E desc[UR44][R18.64+0x27c], R27 ;  /* 0x00027c1b12007985 */ /* 0x0001e8000c10192c */
[----:B--2---:R0:W-:Y:S04]  /*29970*/  ST.E desc[UR44][R18.64+0x280], R13 ;  /* 0x0002800d12007985 */ /* 0x0041e8000c10192c */
[----:B------:R0:W-:Y:S04]  /*29980*/  ST.E desc[UR44][R18.64+0x284], R29 ;  /* 0x0002841d12007985 */ /* 0x0001e8000c10192c */
[----:B---3--:R0:W-:Y:S04]  /*29990*/  ST.E desc[UR44][R18.64+0x288], R11 ;  /* 0x0002880b12007985 */ /* 0x0081e8000c10192c */
        /* <DEDUP_REMOVED lines=112> */
[----:B------:R0:W-:Y:S01]  /*2a0a0*/  ST.E desc[UR44][R18.64+0x44c], R28 ;  /* 0x00044c1c12007985 */ /* 0x0001e2000c10192c */
[----:B------:R-:W-:Y:S04]  /*2a0b0*/  BSSY B0, `(.L_x_10992) ;  /* 0x0000008000007945 */ /* 0x000fe80003800000 */
[----:B------:R-:W-:Y:S05]  /*2a0c0*/  @P0 BRA `(.L_x_10993) ;  /* 0x0000000000180947 */ /* 0x000fea0003800000 */
[----:B0-----:R-:W2:Y:S04]  /*2a0d0*/  LDL.64 R4, [R1+0x68] ;  /* 0x0000680001047983 */ /* 0x001ea80000100a00 */
[----:B------:R-:W3:Y:S01]  /*2a0e0*/  LD.E R2, desc[UR44][R14.64] ;  /* 0x0000002c0e027980 */ /* 0x000ee2000c101900 */
[----:B--2---:R-:W-:-:S05]  /*2a0f0*/  MOV R3, R4 ;  /* 0x0000000400037202 */ /* 0x004fca0000000f00 */
[----:B---3--:R-:W-:-:S05]  /*2a100*/  IMAD R2, R2, 0x8, R3 ;  /* 0x0000000802027824 */ /* 0x008fca00078e0203 */
[----:B------:R-:W-:-:S04]  /*2a110*/  PRMT R2, RZ, 0x654, R2 ;  /* 0x00000654ff027816 */ /* 0x000fc80000000002 */
[----:B------:R1:W-:Y:S03]  /*2a120*/  SYNCS.ARRIVE.TRANS64.RED.A1T0 RZ, [R2+URZ], RZ ;  /* 0x000000ff02ff79a7 */ /* 0x0003e6000810043f */
.L_x_10993:
[----:B------:R-:W-:Y:S05]  /*2a130*/  BSYNC B0 ;  /* 0x0000000000007941 */ /* 0x000fea0003800000 */
.L_x_10992:
[C---:B------:R-:W-:Y:S01]  /*2a140*/  ISETP.GT.AND P1, PT, R0.reuse, R192, PT ;  /* 0x000000c00000720c */ /* 0x040fe20003f24270 */
[----:B------:R-:W-:-:S12]  /*2a150*/  VIADD R0, R0, 0xffffffff ;  /* 0xffffffff00007836 */ /* 0x000fd80000000000 */
[----:B------:R-:W-:Y:S05]  /*2a160*/  @P1 BRA `(.L_x_10994) ;  /* 0xffffff5400401947 */ /* 0x000fea000383ffff */
.L_x_10967:
[----:B------:R-:W-:Y:S05]  /*2a170*/  WARPSYNC.ALL ;  /* 0x0000000000007948 */ /* 0x000fea0003800000 */
[----:B0-----:R-:W2:Y:S04]  /*2a180*/  LDL R5, [R1+0x230] ;  /* 0x0002300001057983 */ /* 0x001ea80000100800 */
[----:B------:R-:W3:Y:S04]  /*2a190*/  LDL R6, [R1+0x234] ;  /* 0x0002340001067983 */ /* 0x000ee80000100800 */
[----:B------:R-:W4:Y:S04]  /*2a1a0*/  LDL R62, [R1+0x210] ;  /* 0x00021000013e7983 */ /* 0x000f280000100800 */
[----:B------:R-:W5:Y:S04]  /*2a1b0*/  LDL.64 R12, [R1+0x3b8] ;  /* 0x0003b800010c7983 */ /* 0x000f680000100a00 */
        /* <DEDUP_REMOVED lines=60> */
[----:B------:R-:W5:Y:S04]  /*2a580*/  LDL R61, [R1+0x218] ;  /* 0x00021800013d7983 */ /* 0x000f680000100800 */
[----:B--2---:R-:W0:Y:S02]  /*2a590*/  SHFL.BFLY PT, R0, R5, 0x2, 0x1f ;  /* 0x0c401f0005007f89 */ /* 0x004e2400000e0000 */
[----:B0-----:R-:W-:-:S05]  /*2a5a0*/  FADD.FTZ R0, R5, R0 ;  /* 0x0000000005007221 */ /* 0x001fca0000010000 */
[----:B------:R-:W1:Y:S02]  /*2a5b0*/  SHFL.BFLY PT, R3, R0, 0x1, 0x1f ;  /* 0x0c201f0000037f89 */ /* 0x000e6400000e0000 */
[----:B-1----:R-:W-:Y:S01]  /*2a5c0*/  FADD.FTZ R2, R0, R3 ;  /* 0x0000000300027221 */ /* 0x002fe20000010000 */
[----:B----4-:R-:W-:Y:S01]  /*2a5d0*/  VIADD R62, R62, 0x1 ;  /* 0x000000013e3e7836 */ /* 0x010fe20000000000 */
[----:B------:R-:W2:Y:S04]  /*2a5e0*/  LDL R0, [R1+0x21c] ;  /* 0x00021c0001007983 */ /* 0x000ea80000100800 */
[----:B------:R-:W-:Y:S04]  /*2a5f0*/  STL [R1+0x230], R2 ;  /* 0x0002300201007387 */ /* 0x000fe80000100800 */
[----:B------:R-:W4:Y:S04]  /*2a600*/  LDL R81, [R1+0x230] ;  /* 0x0002300001517983 */ /* 0x000f280000100800 */
[----:B---3--:R-:W0:Y:S02]  /*2a610*/  SHFL.BFLY PT, R3, R6, 0x2, 0x1f ;  /* 0x0c401f0006037f89 */ /* 0x008e2400000e0000 */
[----:B0-----:R-:W-:Y:S01]  /*2a620*/  FADD.FTZ R3, R3, R6 ;  /* 0x0000000603037221 */ /* 0x001fe20000010000 */
[----:B------:R-:W-:Y:S01]  /*2a630*/  ISETP.NE.AND P2, PT, R62, 0x2, PT ;  /* 0x000000023e00780c */ /* 0x000fe20003f45270 */
[----:B------:R-:W3:Y:S04]  /*2a640*/  LDL.64 R6, [R1+0x448] ;  /* 0x0004480001067983 */ /* 0x000ee80000100a00 */
[----:B------:R-:W0:Y:S08]  /*2a650*/  SHFL.BFLY PT, R4, R3, 0x1, 0x1f ;  /* 0x0c201f0003047f89 */ /* 0x000e3000000e0000 */
[----:B------:R-:W5:Y:S01]  /*2a660*/  @!P2 LDL R60, [R1+0x214] ;  /* 0x00021400013ca983 */ /* 0x000f620000100800 */
[----:B0-----:R-:W-:-:S03]  /*2a670*/  FADD.FTZ R72, R3, R4 ;  /* 0x0000000403487221 */ /* 0x001fc60000010000 */
[----:B------:R-:W3:Y:S02]  /*2a680*/  LDL.64 R4, [R1+0x418] ;  /* 0x0004180001047983 */ /* 0x000ee40000100a00 */
[----:B------:R-:W-:Y:S02]  /*2a690*/  FSETP.NE.FTZ.AND P1, PT, R72, RZ, PT ;  /* 0x000000ff4800720b */ /* 0x000fe40003f35000 */
[----:B------:R-:W3:Y:S11]  /*2a6a0*/  LDL.64 R2, [R1+0x438] ;  /* 0x0004380001027983 */ /* 0x000ef60000100a00 */
[----:B------:R-:W3:Y:S04]  /*2a6b0*/  @P1 LDL R77, [R1+0x240] ;  /* 0x00024000014d1983 */ /* 0x000ee80000100800 */
[----:B------:R-:W3:Y:S01]  /*2a6c0*/  @P1 LDL R79, [R1+0x224] ;  /* 0x00022400014f1983 */ /* 0x000ee20000100800 */
[----:B------:R-:W-:-:S02]  /*2a6d0*/  IMAD.MOV.U32 R74, RZ, RZ, -0x800000 ;  /* 0xff800000ff4a7424 */ /* 0x000fc400078e00ff */
[----:B------:R-:W-:Y:S01]  /*2a6e0*/  IMAD.MOV.U32 R73, RZ, RZ, RZ ;  /* 0x000000ffff497224 */ /* 0x000fe200078e00ff */
[----:B------:R0:W-:Y:S08]  /*2a6f0*/  BAR.ARV R236, 0x100 ;  /* 0x000400ec0000751d */ /* 0x0001f00000002000 */
[----:B------:R-:W-:Y:S06]  /*2a700*/  BAR.ARV 0x8, 0x180 ;  /* 0x0206000000007b1d */ /* 0x000fec0000002000 */
[----:B----4-:R-:W-:-:S13]  /*2a710*/  FSETP.NE.FTZ.AND P0, PT, R81, RZ, PT ;  /* 0x000000ff5100720b */ /* 0x010fda0003f15000 */
[----:B------:R-:W4:Y:S04]  /*2a720*/  @P0 LDL R63, [R1+0x240] ;  /* 0x00024000013f0983 */ /* 0x000f280000100800 */
[----:B------:R-:W3:Y:S01]  /*2a730*/  @P0 LDL R76, [R1+0x220] ;  /* 0x00022000014c0983 */ /* 0x000ee20000100800 */
[----:B------:R-:W1:Y:S02]  /*2a740*/  @P0 MUFU.LG2 R75, R81 ;  /* 0x00000051004b0308 */ /* 0x000e640000000c00 */
[----:B-1----:R-:W-:-:S06]  /*2a750*/  @P0 FMUL.FTZ R78, R75, 0.69314718246459960938 ;  /* 0x3f3172184b4e0820 */ /* 0x002fcc0000410000 */
[----:B------:R-:W1:Y:S08]  /*2a760*/  @P1 MUFU.LG2 R80, R72 ;  /* 0x0000004800501308 */ /* 0x000e700000000c00 */
[----:B------:R-:W0:Y:S01]  /*2a770*/  @P0 MUFU.RCP R73, R81 ;  /* 0x0000005100490308 */ /* 0x000e220000001000 */
[----:B-----5:R-:W-:Y:S01]  /*2a780*/  @!P2 LOP3.LUT R60, R60, 0x1, RZ, 0x3c, !PT ;  /* 0x000000013c3ca812 */ /* 0x020fe200078e3cff */
[----:B--2---:R-:W-:-:S02]  /*2a790*/  VIADD R0, R0, 0x1 ;  /* 0x0000000100007836 */ /* 0x004fc40000000000 */
[----:B-1----:R-:W-:Y:S01]  /*2a7a0*/  @P1 FMUL.FTZ R75, R80, 0.69314718246459960938 ;  /* 0x3f317218504b1820 */ /* 0x002fe20000410000 */
[----:B------:R-:W-:Y:S01]  /*2a7b0*/  STL [R1+0x234], R72 ;  /* 0x0002344801007387 */ /* 0x000fe20000100800 */
        /* <DEDUP_REMOVED lines=64> */
[----:B------:R-:W-:Y:S04]  /*2abc0*/  STL [R1+0x210], R62 ;  /* 0x0002103e01007387 */ /* 0x000fe80000100800 */
        /* <DEDUP_REMOVED lines=32> */
[----:B------:R-:W-:Y:S04]  /*2add0*/  @!P2 STL [R1+0x214], R60 ;  /* 0x0002143c0100a387 */ /* 0x000fe80000100800 */
[----:B------:R-:W-:Y:S04]  /*2ade0*/  STL [R1+0x21c], R0 ;  /* 0x00021c0001007387 */ /* 0x000fe80000100800 */
[----:B------:R-:W-:Y:S01]  /*2adf0*/  @!P2 STL [R1+0x210], RZ ;  /* 0x000210ff0100a387 */ /* 0x000fe20000100800 */
[----:B----4-:R-:W-:-:S04]  /*2ae00*/  @P0 FMUL.FTZ R63, R63, 0.69314718246459960938 ;  /* 0x3f3172183f3f0820 */ /* 0x010fc80000410000 */
[----:B---3--:R-:W-:Y:S01]  /*2ae10*/  @P0 FFMA.FTZ R74, R63, R76, R78 ;  /* 0x0000004c3f4a0223 */ /* 0x008fe2000001004e */
[----:B------:R-:W-:-:S06]  /*2ae20*/  IMAD.MOV.U32 R63, RZ, RZ, RZ ;  /* 0x000000ffff3f7224 */ /* 0x000fcc00078e00ff */
[----:B------:R-:W0:Y:S01]  /*2ae30*/  @P1 MUFU.RCP R63, R72 ;  /* 0x00000048003f1308 */ /* 0x000e220000001000 */
[----:B------:R-:W-:Y:S01]  /*2ae40*/  @P1 FMUL.FTZ R78, R77, 0.69314718246459960938 ;  /* 0x3f3172184d4e1820 */ /* 0x000fe20000410000 */
[----:B------:R-:W-:-:S03]  /*2ae50*/  IMAD.MOV.U32 R76, RZ, RZ, -0x800000 ;  /* 0xff800000ff4c7424 */ /* 0x000fc600078e00ff */
[----:B------:R-:W-:Y:S01]  /*2ae60*/  @P1 FFMA.FTZ R76, R78, R79, R75 ;  /* 0x0000004f4e4c1223 */ /* 0x000fe2000001004b */
[----:B------:R-:W-:Y:S01]  /*2ae70*/  STL [R1+0x230], R74 ;  /* 0x0002304a01007387 */ /* 0x000fe20000100800 */
[-C--:B0-----:R-:W-:Y:S01]  /*2ae80*/  FMUL.FTZ R13, R13, R63.reuse ;  /* 0x0000003f0d0d7220 */ /* 0x081fe20000410000 */
[-C--:B------:R-:W-:Y:S01]  /*2ae90*/  FMUL.FTZ R12, R12, R63.reuse ;  /* 0x0000003f0c0c7220 */ /* 0x080fe20000410000 */
[-C--:B------:R-:W-:Y:S01]  /*2aea0*/  FMUL.FTZ R69, R69, R63.reuse ;  /* 0x0000003f45457220 */ /* 0x080fe20000410000 */
[-C--:B------:R-:W-:Y:S01]  /*2aeb0*/  FMUL.FTZ R68, R68, R63.reuse ;  /* 0x0000003f44447220 */ /* 0x080fe20000410000 */
[-C--:B------:R-:W-:Y:S01]  /*2aec0*/  FMUL.FTZ R67, R67, R63.reuse ;  /* 0x0000003f43437220 */ /* 0x080fe20000410000 */
        /* <DEDUP_REMOVED lines=60> */
[----:B0-----:R-:W-:Y:S01]  /*2b290*/  VIADD R12, R61, 0x1 ;  /* 0x000000013d0c7836 */ /* 0x001fe20000000000 */
[----:B------:R0:W-:Y:S04]  /*2b2a0*/  STL [R1+0x234], R76 ;  /* 0x0002344c01007387 */ /* 0x0001e80000100800 */
[----:B------:R0:W-:Y:S04]  /*2b2b0*/  STL.64 [R1+0x258], R68 ;  /* 0x0002584401007387 */ /* 0x0001e80000100a00 */
        /* <DEDUP_REMOVED lines=30> */
[----:B------:R0:W-:Y:S01]  /*2b4a0*/  STL [R1+0x218], R12 ;  /* 0x0002180c01007387 */ /* 0x0001e20000100800 */
[----:B------:R-:W-:-:S13]  /*2b4b0*/  PLOP3.LUT P0, PT, PT, PT, PT, 0x8, 0x0 ;  /* 0x000000000000781c */ /* 0x000fda0003f0e170 */
.L_x_10906:
[----:B------:R-:W-:Y:S05]  /*2b4c0*/  @P0 BRA `(.L_x_10995) ;  /* 0x0000002400340947 */ /* 0x000fea0003800000 */
[----:B------:R-:W1:Y:S01]  /*2b4d0*/  S2R R0, SR_TID.X ;  /* 0x0000000000007919 */ /* 0x000e620000002100 */
[----:B------:R-:W2:Y:S01]  /*2b4e0*/  S2UR UR5, SR_CgaCtaId ;  /* 0x00000000000579c3 */ /* 0x000ea20000008800 */
[----:B------:R-:W-:Y:S01]  /*2b4f0*/  UMOV UR4, 0x400 ;  /* 0x0000040000047882 */ /* 0x000fe20000000000 */
[----:B------:R-:W-:Y:S01]  /*2b500*/  ULDC UR6, c[0x0][0xb88] ;  /* 0x0002e20000067ab9 */ /* 0x000fe20000000800 */
[----:B0-----:R-:W0:Y:S05]  /*2b510*/  S2R R12, SR_CTAID.X ;  /* 0x00000000000c7919 */ /* 0x001e2a0000002500 */
[----:B------:R-:W3:Y:S01]  /*2b520*/  LDC R23, c[0x0][0xce8] ;  /* 0x00033a00ff177b82 */ /* 0x000ee20000000800 */
[----:B--2---:R-:W-:-:S04]  /*2b530*/  ULEA UR4, UR5, UR4, 0x18 ;  /* 0x0000000405047291 */ /* 0x004fc8000f8ec03f */
[----:B------:R-:W-:Y:S01]  /*2b540*/  UIADD3 UR4, UR4, 0x32420, URZ ;  /* 0x0003242004047890 */ /* 0x000fe2000fffe03f */
[----:B-1----:R-:W-:-:S03]  /*2b550*/  VIADD R3, R0, 0xffffff80 ;  /* 0xffffff8000037836 */ /* 0x002fc60000000000 */
[----:B------:R-:W-:Y:S01]  /*2b560*/  UPRMT UR4, URZ, 0x654, UR4 ;  /* 0x000006543f047896 */ /* 0x000fe20008000004 */
[----:B------:R-:W-:Y:S01]  /*2b570*/  BAR.SYNC.DEFER_BLOCKING 0x1, 0x100 ;  /* 0x0044000000007b1d */ /* 0x000fe20000010000 */
[----:B---3--:R-:W-:Y:S01]  /*2b580*/  IMAD R18, R23, UR6, RZ ;  /* 0x0000000617127c24 */ /* 0x008fe2000f8e02ff */
[----:B------:R-:W-:-:S04]  /*2b590*/  SHF.R.S32.HI R2, RZ, 0x1f, R3 ;  /* 0x0000001fff027819 */ /* 0x000fc80000011403 */
[----:B------:R-:W-:-:S04]  /*2b5a0*/  LEA.HI R0, R2, R3, RZ, 0x7 ;  /* 0x0000000302007211 */ /* 0x000fc800078f38ff */
[----:B------:R-:W-:-:S05]  /*2b5b0*/  LOP3.LUT R4, R0, 0xffffff80, RZ, 0xc0, !PT ;  /* 0xffffff8000047812 */ /* 0x000fca00078ec0ff */
[----:B------:R-:W-:-:S05]  /*2b5c0*/  IMAD.IADD R19, R3, 0x1, -R4 ;  /* 0x0000000103137824 */ /* 0x000fca00078e0a04 */
[----:B------:R-:W-:Y:S02]  /*2b5d0*/  SHF.R.S32.HI R4, RZ, 0x1f, R19 ;  /* 0x0000001fff047819 */ /* 0x000fe40000011413 */
[----:B------:R-:W-:Y:S01]  /*2b5e0*/  LOP3.LUT P0, RZ, R19, 0x3, RZ, 0xc0, !PT ;  /* 0x0000000313ff7812 */ /* 0x000fe2000780c0ff */
[----:B------:R-:W-:Y:S01]  /*2b5f0*/  SYNCS.ARRIVE.TRANS64.RED.A1T0 RZ, [UR4], RZ ;  /* 0x000000ffffff79a7 */ /* 0x000fe20008100404 */
[CC--:B------:R-:W-:Y:S01]  /*2b600*/  LEA.HI R27, R4.reuse, R19.reuse, RZ, 0x2 ;  /* 0x00000013041b7211 */ /* 0x0c0fe200078f10ff */
[----:B------:R-:W-:Y:S01]  /*2b610*/  ULDC.64 UR4, c[0x0][0xcd0] ;  /* 0x0003340000047ab9 */ /* 0x000fe20000000a00 */
[----:B------:R-:W-:Y:S02]  /*2b620*/  LEA.HI R4, R4, R19, RZ, 0x5 ;  /* 0x0000001304047211 */ /* 0x000fe400078f28ff */
[--C-:B------:R-:W-:Y:S02]  /*2b630*/  SHF.R.S32.HI R6, RZ, 0x2, R27.reuse ;  /* 0x00000002ff067819 */ /* 0x100fe4000001141b */
[----:B------:R-:W-:-:S02]  /*2b640*/  SHF.R.S32.HI R5, RZ, 0x1f, R27 ;  /* 0x0000001fff057819 */ /* 0x000fc4000001141b */
[----:B------:R-:W-:Y:S02]  /*2b650*/  SHF.R.S32.HI R4, RZ, 0x5, R4 ;  /* 0x00000005ff047819 */ /* 0x000fe40000011404 */
[----:B------:R-:W-:Y:S02]  /*2b660*/  LEA.HI R7, R5, R6, RZ, 0x3 ;  /* 0x0000000605077211 */ /* 0x000fe400078f18ff */
[----:B------:R-:W-:Y:S02]  /*2b670*/  SHF.R.S32.HI R5, RZ, 0x7, R0 ;  /* 0x00000007ff057819 */ /* 0x000fe40000011400 */
[----:B------:R-:W-:Y:S02]  /*2b680*/  LOP3.LUT R7, R7, 0xfffffff8, RZ, 0xc0, !PT ;  /* 0xfffffff807077812 */ /* 0x000fe400078ec0ff */
[----:B------:R-:W-:-:S03]  /*2b690*/  LEA.HI R0, R0, R5, RZ, 0x1 ;  /* 0x0000000500007211 */ /* 0x000fc600078f08ff */
[----:B------:R-:W-:Y:S01]  /*2b6a0*/  IMAD.IADD R7, R6, 0x1, -R7 ;  /* 0x0000000106077824 */ /* 0x000fe200078e0a07 */
[----:B------:R-:W-:-:S05]  /*2b6b0*/  LOP3.LUT R0, R0, 0x3fffffe, RZ, 0xc0, !PT ;  /* 0x03fffffe00007812 */ /* 0x000fca00078ec0ff */
[----:B------:R-:W-:Y:S02]  /*2b6c0*/  IMAD.IADD R0, R5, 0x1, -R0 ;  /* 0x0000000105007824 */ /* 0x000fe400078e0a00 */
[----:B------:R-:W-:Y:S01]  /*2b6d0*/  IMAD R5, R4, 0x10, R7 ;  /* 0x0000001004057824 */ /* 0x000fe200078e0207 */
[----:B------:R-:W-:Y:S01]  /*2b6e0*/  ISETP.NE.AND P2, PT, R23, 0x1, PT ;  /* 0x000000011700780c */ /* 0x000fe20003f45270 */
[----:B------:R-:W1:Y:S02]  /*2b6f0*/  LDC.64 R6, c[0x0][0xcd8] ;  /* 0x00033600ff067b82 */ /* 0x000e640000000a00 */
[----:B------:R-:W-:-:S04]  /*2b700*/  IMAD R5, R0, 0x40, R5 ;  /* 0x0000004000057824 */ /* 0x000fc800078e0205 */
[----:B0-----:R-:W-:-:S05]  /*2b710*/  IMAD R13, R12, 0x80, R5 ;  /* 0x000000800c0d7824 */ /* 0x001fca00078e0205 */
[----:B------:R-:W-:Y:S01]  /*2b720*/  ISETP.GE.OR P1, PT, R13, R18, P0 ;  /* 0x000000120d00720c */ /* 0x000fe20000726670 */
[----:B------:R-:W0:-:S12]  /*2b730*/  @P2 LDC R4, c[0x0][0xcf0] ;  /* 0x00033c00ff042b82 */ /* 0x000e180000000800 */
[----:B------:R-:W2:Y:S01]  /*2b740*/  @!P1 LDL R15, [R1+0x230] ;  /* 0x00023000010f9983 */ /* 0x000ea20000100800 */
[----:B------:R-:W-:Y:S01]  /*2b750*/  LEA.HI R0, R2, R3, RZ, 0x2 ;  /* 0x0000000302007211 */ /* 0x000fe200078f10ff */
[----:B------:R-:W-:Y:S01]  /*2b760*/  IMAD.WIDE.U32 R10, R232, UR4, RZ ;  /* 0x00000004e80a7c25 */ /* 0x000fe2000f8e00ff */
[----:B------:R-:W-:Y:S02]  /*2b770*/  SHF.R.S32.HI R8, RZ, 0x1f, R232 ;  /* 0x0000001fff087819 */ /* 0x000fe400000114e8 */
[----:B------:R-:W-:Y:S01]  /*2b780*/  LOP3.LUT R0, R0, 0xfffffffc, RZ, 0xc0, !PT ;  /* 0xfffffffc00007812 */ /* 0x000fe200078ec0ff */
[----:B------:R-:W-:Y:S01]  /*2b790*/  VIADD R21, R13, 0x8 ;  /* 0x000000080d157836 */ /* 0x000fe20000000000 */
[----:B------:R-:W-:Y:S01]  /*2b7a0*/  SHF.R.S32.HI R14, RZ, 0x1f, R233 ;  /* 0x0000001fff0e7819 */ /* 0x000fe200000114e9 */
[----:B------:R-:W-:Y:S02]  /*2b7b0*/  IMAD R17, R8, UR4, RZ ;  /* 0x0000000408117c24 */ /* 0x000fe4000f8e02ff */
[----:B------:R-:W-:Y:S01]  /*2b7c0*/  IMAD.IADD R0, R3, 0x1, -R0 ;  /* 0x0000000103007824 */ /* 0x000fe200078e0a00 */
[----:B------:R-:W-:Y:S01]  /*2b7d0*/  ISETP.GE.OR P0, PT, R21, R18, P0 ;  /* 0x000000121500720c */ /* 0x000fe20000706670 */
[----:B------:R-:W3:Y:S01]  /*2b7e0*/  @P2 LDC R3, c[0x0][0xcec] ;  /* 0x00033b00ff032b82 */ /* 0x000ee20000000800 */
[----:B------:R-:W-:Y:S01]  /*2b7f0*/  IMAD R17, R232, UR5, R17 ;  /* 0x00000005e8117c24 */ /* 0x000fe2000f8e0211 */
[----:B------:R-:W-:Y:S01]  /*2b800*/  ULDC.64 UR4, c[0x0][0xce0] ;  /* 0x0003380000047ab9 */ /* 0x000fe20000000a00 */
[----:B------:R-:W-:-:S02]  /*2b810*/  LEA.HI R2, R0, R0, RZ, 0x1 ;  /* 0x0000000000027211 */ /* 0x000fc400078f08ff */
[----:B------:R-:W-:Y:S02]  /*2b820*/  IMAD.IADD R11, R11, 0x1, R17 ;  /* 0x000000010b0b7824 */ /* 0x000fe400078e0211 */
[----:B------:R-:W-:Y:S01]  /*2b830*/  LOP3.LUT R9, R2, 0x1ffffffe, RZ, 0xc0, !PT ;  /* 0x1ffffffe02097812 */ /* 0x000fe200078ec0ff */
[----:B-1----:R-:W-:-:S04]  /*2b840*/  IMAD R2, R6, UR37, RZ ;  /* 0x0000002506027c24 */ /* 0x002fc8000f8e02ff */
[----:B------:R-:W-:Y:S02]  /*2b850*/  IMAD.IADD R0, R0, 0x1, -R9 ;  /* 0x0000000100007824 */ /* 0x000fe400078e0a09 */
[----:B------:R-:W-:Y:S02]  /*2b860*/  IMAD R9, R7, UR36, R2 ;  /* 0x0000002407097c24 */ /* 0x000fe4000f8e0202 */
[----:B------:R-:W-:Y:S02]  /*2b870*/  IMAD R0, R0, 0x8, R5 ;  /* 0x0000000800007824 */ /* 0x000fe400078e0205 */
[----:B------:R-:W-:-:S04]  /*2b880*/  IMAD.WIDE.U32 R6, R6, UR36, R10 ;  /* 0x0000002406067c25 */ /* 0x000fc8000f8e000a */
[----:B------:R-:W-:Y:S02]  /*2b890*/  IMAD R12, R12, 0x80, R0 ;  /* 0x000000800c0c7824 */ /* 0x000fe400078e0200 */
[----:B------:R-:W-:Y:S02]  /*2b8a0*/  IMAD.IADD R7, R7, 0x1, R9 ;  /* 0x0000000107077824 */ /* 0x000fe400078e0209 */
[----:B---3--:R-:W-:-:S04]  /*2b8b0*/  @P2 IMAD.HI.U32 R3, R12, R3, RZ ;  /* 0x000000030c032227 */ /* 0x008fc800078e00ff */
[----:B------:R-:W-:Y:S01]  /*2b8c0*/  IMAD.MOV.U32 R5, RZ, RZ, R12 ;  /* 0x000000ffff057224 */ /* 0x000fe200078e000c */
[----:B0-----:R-:W-:Y:S01]  /*2b8d0*/  @P2 SHF.R.U32.HI R5, RZ, R4, R3 ;  /* 0x00000004ff052219 */ /* 0x001fe20000011603 */
        /* <DEDUP_REMOVED lines=9> */
[----:B------:R-:W-:Y:S02]  /*2b970*/  IADD3.X R3, R9, R3, R4, P3, !PT ;  /* 0x0000000309037210 */ /* 0x000fe40001ffe404 */
[----:B------:R-:W0:Y:S01]  /*2b980*/  LDC.64 R4, c[0x0][0xc40] ;  /* 0x00031000ff047b82 */ /* 0x000e220000000a00 */
[----:B------:R-:W-:-:S02]  /*2b990*/  IMAD R0, R0, UR4, RZ ;  /* 0x0000000400007c24 */ /* 0x000fc4000f8e02ff */
[----:B------:R-:W-:-:S04]  /*2b9a0*/  IMAD.WIDE.U32 R2, R7, UR4, R2 ;  /* 0x0000000407027c25 */ /* 0x000fc8000f8e0002 */
[----:B------:R-:W-:Y:S01]  /*2b9b0*/  IMAD R7, R7, UR5, R0 ;  /* 0x0000000507077c24 */ /* 0x000fe2000f8e0200 */
[----:B------:R-:W-:Y:S01]  /*2b9c0*/  ULDC.64 UR4, c[0x0][0xca8] ;  /* 0x00032a0000047ab9 */ /* 0x000fe20000000a00 */
[----:B------:R-:W1:Y:S01]  /*2b9d0*/  @P2 LDC R9, c[0x0][0xcf0] ;  /* 0x00033c00ff092b82 */ /* 0x000e620000000800 */
[----:B------:R-:W-:Y:S01]  /*2b9e0*/  LEA R24, P3, R2, UR4, 0x2 ;  /* 0x0000000402187c11 */ /* 0x000fe2000f8610ff */
[----:B------:R-:W-:-:S04]  /*2b9f0*/  IMAD.IADD R3, R3, 0x1, R7 ;  /* 0x0000000103037824 */ /* 0x000fc800078e0207 */
[----:B------:R-:W-:Y:S01]  /*2ba00*/  SHFL.IDX PT, R10, R24, RZ, 0x1c1f ;  /* 0x001c1fff180a7589 */ /* 0x000fe200000e0000 */
[----:B------:R-:W-:Y:S01]  /*2ba10*/  LEA.HI.X R26, R2, UR5, R3, 0x2, P3 ;  /* 0x00000005021a7c11 */ /* 0x000fe200098f1403 */
[----:B------:R-:W-:-:S04]  /*2ba20*/  ULDC.64 UR4, c[0x0][0xc38] ;  /* 0x00030e0000047ab9 */ /* 0x000fc80000000a00 */
[----:B------:R-:W2:Y:S01]  /*2ba30*/  SHFL.IDX PT, R11, R26, RZ, 0x1c1f ;  /* 0x001c1fff1a0b7589 */ /* 0x000ea200000e0000 */
[----:B------:R-:W-:Y:S02]  /*2ba40*/  IMAD R3, R8, UR4, RZ ;  /* 0x0000000408037c24 */ /* 0x000fe4000f8e02ff */
[----:B------:R-:W3:Y:S01]  /*2ba50*/  @P2 LDC R8, c[0x0][0xcec] ;  /* 0x00033b00ff082b82 */ /* 0x000ee20000000800 */
[----:B--2---:R-:W-:Y:S04]  /*2ba60*/  @!P1 ST.E desc[UR44][R10.64], R15 ;  /* 0x0000000f0a009985 */ /* 0x004fe8000c10192c */
[----:B------:R-:W2:Y:S01]  /*2ba70*/  @!P0 LDL R25, [R1+0x234] ;  /* 0x0002340001198983 */ /* 0x000ea20000100800 */
[C---:B------:R-:W-:Y:S01]  /*2ba80*/  IMAD R3, R232.reuse, UR5, R3 ;  /* 0x00000005e8037c24 */ /* 0x040fe2000f8e0203 */
[----:B------:R-:W-:Y:S01]  /*2ba90*/  BSSY B0, `(.L_x_10996) ;  /* 0x0000109000007945 */ /* 0x000fe20003800000 */
[----:B------:R-:W-:Y:S01]  /*2baa0*/  IMAD.WIDE.U32 R6, R232, UR4, RZ ;  /* 0x00000004e8067c25 */ /* 0x000fe2000f8e00ff */
[----:B------:R-:W-:-:S03]  /*2bab0*/  ULDC.64 UR4, c[0x0][0xc48] ;  /* 0x0003120000047ab9 */ /* 0x000fc60000000a00 */
[----:B------:R-:W-:Y:S02]  /*2bac0*/  IMAD.IADD R3, R7, 0x1, R3 ;  /* 0x0000000107037824 */ /* 0x000fe400078e0203 */
[C---:B0-----:R-:W-:Y:S02]  /*2bad0*/  IMAD R0, R4.reuse, UR37, RZ ;  /* 0x0000002504007c24 */ /* 0x041fe4000f8e02ff */
[----:B------:R-:W-:Y:S02]  /*2bae0*/  IMAD.MOV.U32 R2, RZ, RZ, R6 ;  /* 0x000000ffff027224 */ /* 0x000fe400078e0006 */
[----:B------:R-:W-:Y:S02]  /*2baf0*/  IMAD R5, R5, UR36, R0 ;  /* 0x0000002405057c24 */ /* 0x000fe4000f8e0200 */
[----:B------:R-:W-:-:S04]  /*2bb00*/  IMAD.WIDE.U32 R2, R4, UR36, R2 ;  /* 0x0000002404027c25 */ /* 0x000fc8000f8e0002 */
[----:B---3--:R-:W-:-:S04]  /*2bb10*/  @P2 IMAD.HI.U32 R8, R12, R8, RZ ;  /* 0x000000080c082227 */ /* 0x008fc800078e00ff */
[----:B------:R-:W-:Y:S02]  /*2bb20*/  IMAD.IADD R3, R3, 0x1, R5 ;  /* 0x0000000103037824 */ /* 0x000fe400078e0205 */
[----:B------:R-:W-:Y:S01]  /*2bb30*/  IMAD.MOV.U32 R5, RZ, RZ, R12 ;  /* 0x000000ffff057224 */ /* 0x000fe200078e000c */
[----:B-1----:R-:W-:Y:S01]  /*2bb40*/  @P2 SHF.R.U32.HI R5, RZ, R9, R8 ;  /* 0x00000009ff052219 */ /* 0x002fe20000011608 */
[----:B------:R-:W-:Y:S02]  /*2bb50*/  IMAD R0, R14, UR4, RZ ;  /* 0x000000040e007c24 */ /* 0x000fe4000f8e02ff */
[----:B------:R-:W-:-:S04]  /*2bb60*/  IMAD.WIDE.U32 R2, R233, UR4, R2 ;  /* 0x00000004e9027c25 */ /* 0x000fc8000f8e0002 */
[----:B------:R-:W-:Y:S01]  /*2bb70*/  IMAD R7, R233, UR5, R0 ;  /* 0x00000005e9077c24 */ /* 0x000fe2000f8e0200 */
[--C-:B------:R-:W-:Y:S01]  /*2bb80*/  SHF.R.S32.HI R0, RZ, 0x1f, R5.reuse ;  /* 0x0000001fff007819 */ /* 0x100fe20000011405 */
[----:B------:R-:W-:Y:S01]  /*2bb90*/  IMAD.MOV R4, RZ, RZ, -R5 ;  /* 0x000000ffff047224 */ /* 0x000fe200078e0a05 */
[----:B------:R-:W-:Y:S01]  /*2bba0*/  ULDC.64 UR4, c[0x0][0xc30] ;  /* 0x00030c0000047ab9 */ /* 0x000fe20000000a00 */
        /* <DEDUP_REMOVED lines=8> */
[----:B------:R-:W-:-:S04]  /*2bc30*/  IMAD R0, R0, UR4, RZ ;  /* 0x0000000400007c24 */ /* 0x000fc8000f8e02ff */
[----:B------:R-:W-:Y:S01]  /*2bc40*/  IMAD R5, R23, UR5, R0 ;  /* 0x0000000517057c24 */ /* 0x000fe2000f8e0200 */
[----:B------:R-:W-:Y:S01]  /*2bc50*/  LOP3.LUT R0, R27, 0x7ffffffc, RZ, 0xc0, !PT ;  /* 0x7ffffffc1b007812 */ /* 0x000fe200078ec0ff */
[----:B------:R-:W-:Y:S01]  /*2bc60*/  IMAD.WIDE.U32 R22, R23, UR4, R2 ;  /* 0x0000000417167c25 */ /* 0x000fe2000f8e0002 */
[----:B------:R-:W-:Y:S01]  /*2bc70*/  ULDC.64 UR4, c[0x0][0xc00] ;  /* 0x0003000000047ab9 */ /* 0x000fe20000000a00 */
[----:B------:R-:W-:Y:S02]  /*2bc80*/  SHFL.IDX PT, R2, R24, 0x1, 0x1c1f ;  /* 0x003c1f0018027f89 */ /* 0x000fe400000e0000 */
[----:B------:R-:W-:Y:S01]  /*2bc90*/  IMAD.IADD R3, R23, 0x1, R5 ;  /* 0x0000000117037824 */ /* 0x000fe200078e0205 */
[----:B------:R-:W-:Y:S01]  /*2bca0*/  LEA R20, P1, R22, UR4, 0x2 ;  /* 0x0000000416147c11 */ /* 0x000fe2000f8210ff */
[----:B------:R-:W-:-:S03]  /*2bcb0*/  IMAD.IADD R19, R19, 0x1, -R0 ;  /* 0x0000000113137824 */ /* 0x000fc600078e0a00 */
[----:B------:R-:W-:Y:S01]  /*2bcc0*/  LEA.HI.X R22, R22, UR5, R3, 0x2, P1 ;  /* 0x0000000516167c11 */ /* 0x000fe200088f1403 */
[----:B------:R-:W-:Y:S01]  /*2bcd0*/  SHFL.IDX PT, R16, R20, RZ, 0x1c1f ;  /* 0x001c1fff14107589 */ /* 0x000fe200000e0000 */
[----:B------:R-:W-:Y:S01]  /*2bce0*/  ISETP.GE.AND P1, PT, R13, R18, PT ;  /* 0x000000120d00720c */ /* 0x000fe20003f26270 */
[----:B------:R-:W-:Y:S02]  /*2bcf0*/  IMAD.SHL.U32 R19, R19, 0x2, RZ ;  /* 0x0000000213137824 */ /* 0x000fe400078e00ff */
[----:B------:R-:W2:Y:S04]  /*2bd00*/  SHFL.IDX PT, R3, R26, 0x1, 0x1c1f ;  /* 0x003c1f001a037f89 */ /* 0x000ea800000e0000 */
[----:B------:R0:W1:Y:S04]  /*2bd10*/  SHFL.IDX PT, R17, R22, RZ, 0x1c1f ;  /* 0x001c1fff16117589 */ /* 0x00006800000e0000 */
[----:B--2---:R0:W-:Y:S02]  /*2bd20*/  @!P0 ST.E desc[UR44][R2.64], R25 ;  /* 0x0000001902008985 */ /* 0x0041e4000c10192c */
[----:B-1----:R-:W-:Y:S05]  /*2bd30*/  @P1 BRA `(.L_x_10997) ;  /* 0x0000000c00781947 */ /* 0x002fea0003800000 */
[----:B------:R-:W-:Y:S02]  /*2bd40*/  ULDC UR4, c[0x0][0xbc8] ;  /* 0x0002f20000047ab9 */ /* 0x000fe40000000800 */
[----:B------:R-:W-:-:S13]  /*2bd50*/  ISETP.GE.AND P0, PT, R19, UR4, PT ;  /* 0x0000000413007c0c */ /* 0x000fda000bf06270 */
[----:B------:R-:W2:Y:S01]  /*2bd60*/  @!P0 LDL.64 R12, [R1+0x250] ;  /* 0x00025000010c8983 */ /* 0x000ea20000100a00 */
[C---:B------:R-:W-:Y:S02]  /*2bd70*/  VIADD R0, R19.reuse, 0x8 ;  /* 0x0000000813007836 */ /* 0x040fe40000000000 */
[----:B0-----:R-:W-:-:S03]  /*2bd80*/  @!P0 IMAD.WIDE R2, R19, 0x4, R16 ;  /* 0x0000000413028825 */ /* 0x001fc600078e0210 */
[C---:B------:R-:W-:Y:S01]  /*2bd90*/  ISETP.GE.AND P1, PT, R0.reuse, UR4, PT ;  /* 0x0000000400007c0c */ /* 0x040fe2000bf26270 */
[----:B------:R-:W-:Y:S01]  /*2bda0*/  VIADD R8, R19, 0x10 ;  /* 0x0000001013087836 */ /* 0x000fe20000000000 */
[----:B--2---:R0:W-:Y:S11]  /*2bdb0*/  @!P0 ST.E.64 desc[UR44][R2.64], R12 ;  /* 0x0000000c02008985 */ /* 0x0041f6000c101b2c */
[----:B------:R-:W2:Y:S01]  /*2bdc0*/  @!P1 LDL.64 R6, [R1+0x260] ;  /* 0x0002600001069983 */ /* 0x000ea20000100a00 */
[----:B------:R-:W-:-:S02]  /*2bdd0*/  @!P1 LEA.HI R0, R0, R0, RZ, 0x1 ;  /* 0x0000000000009211 */ /* 0x000fc400078f08ff */
[----:B------:R-:W-:Y:S02]  /*2bde0*/  ISETP.GE.AND P0, PT, R8, UR4, PT ;  /* 0x0000000408007c0c */ /* 0x000fe4000bf06270 */
[----:B------:R-:W-:-:S05]  /*2bdf0*/  @!P1 LOP3.LUT R0, R0, 0xfffffffe, RZ, 0xc0, !PT ;  /* 0xfffffffe00009812 */ /* 0x000fca00078ec0ff */
[----:B------:R-:W-:-:S04]  /*2be00*/  @!P1 IMAD.WIDE R4, R0, 0x4, R16 ;  /* 0x0000000400049825 */ /* 0x000fc800078e0210 */
[----:B------:R-:W-:Y:S01]  /*2be10*/  VIADD R0, R19, 0x18 ;  /* 0x0000001813007836 */ /* 0x000fe20000000000 */
[----:B--2---:R1:W-:Y:S04]  /*2be20*/  @!P1 ST.E.64 desc[UR44][R4.64], R6 ;  /* 0x0000000604009985 */ /* 0x0043e8000c101b2c */
[----:B------:R-:W2:Y:S01]  /*2be30*/  @!P0 LDL.64 R10, [R1+0x270] ;  /* 0x00027000010a8983 */ /* 0x000ea20000100a00 */
[----:B------:R-:W-:Y:S02]  /*2be40*/  @!P0 LEA.HI R8, R8, R8, RZ, 0x1 ;  /* 0x0000000808088211 */ /* 0x000fe400078f08ff */
[----:B------:R-:W-:Y:S02]  /*2be50*/  ISETP.GE.AND P1, PT, R0, UR4, PT ;  /* 0x0000000400007c0c */ /* 0x000fe4000bf26270 */
[----:B------:R-:W-:-:S05]  /*2be60*/  @!P0 LOP3.LUT R8, R8, 0xfffffffe, RZ, 0xc0, !PT ;  /* 0xfffffffe08088812 */ /* 0x000fca00078ec0ff */
[----:B------:R-:W-:-:S04]  /*2be70*/  @!P0 IMAD.WIDE R8, R8, 0x4, R16 ;  /* 0x0000000408088825 */ /* 0x000fc800078e0210 */
[----:B------:R-:W-:Y:S01]  /*2be80*/  VIADD R14, R19, 0x20 ;  /* 0x00000020130e7836 */ /* 0x000fe20000000000 */
[----:B--2---:R2:W-:Y:S04]  /*2be90*/  @!P0 ST.E.64 desc[UR44][R8.64], R10 ;  /* 0x0000000a08008985 */ /* 0x0045e8000c101b2c */
[----:B0-----:R-:W3:Y:S01]  /*2bea0*/  @!P1 LDL.64 R12, [R1+0x280] ;  /* 0x00028000010c9983 */ /* 0x001ee20000100a00 */
[----:B------:R-:W-:Y:S02]  /*2beb0*/  @!P1 LEA.HI R0, R0, R0, RZ, 0x1 ;  /* 0x0000000000009211 */ /* 0x000fe400078f08ff */
[----:B------:R-:W-:Y:S02]  /*2bec0*/  ISETP.GE.AND P0, PT, R14, UR4, PT ;  /* 0x000000040e007c0c */ /* 0x000fe4000bf06270 */
[----:B------:R-:W-:-:S05]  /*2bed0*/  @!P1 LOP3.LUT R0, R0, 0xfffffffe, RZ, 0xc0, !PT ;  /* 0xfffffffe00009812 */ /* 0x000fca00078ec0ff */
[----:B------:R-:W-:-:S04]  /*2bee0*/  @!P1 IMAD.WIDE R2, R0, 0x4, R16 ;  /* 0x0000000400029825 */ /* 0x000fc800078e0210 */
[----:B------:R-:W-:Y:S01]  /*2bef0*/  VIADD R0, R19, 0x28 ;  /* 0x0000002813007836 */ /* 0x000fe20000000000 */
[----:B---3--:R0:W-:Y:S04]  /*2bf00*/  @!P1 ST.E.64 desc[UR44][R2.64], R12 ;  /* 0x0000000c02009985 */ /* 0x0081e8000c101b2c */
[----:B-1----:R-:W3:Y:S01]  /*2bf10*/  @!P0 LDL.64 R4, [R1+0x290] ;  /* 0x0002900001048983 */ /* 0x002ee20000100a00 */
[----:B------:R-:W-:Y:S02]  /*2bf20*/  @!P0 LEA.HI R14, R14, R14, RZ, 0x1 ;  /* 0x0000000e0e0e8211 */ /* 0x000fe400078f08ff */
[----:B------:R-:W-:Y:S02]  /*2bf30*/  ISETP.GE.AND P1, PT, R0, UR4, PT ;  /* 0x0000000400007c0c */ /* 0x000fe4000bf26270 */
[----:B------:R-:W-:-:S05]  /*2bf40*/  @!P0 LOP3.LUT R14, R14, 0xfffffffe, RZ, 0xc0, !PT ;  /* 0xfffffffe0e0e8812 */ /* 0x000fca00078ec0ff */
[----:B------:R-:W-:-:S04]  /*2bf50*/  @!P0 IMAD.WIDE R14, R14, 0x4, R16 ;  /* 0x000000040e0e8825 */ /* 0x000fc800078e0210 */
[----:B--2---:R-:W-:Y:S01]  /*2bf60*/  VIADD R8, R19, 0x30 ;  /* 0x0000003013087836 */ /* 0x004fe20000000000 */
[----:B---3--:R1:W-:Y:S04]  /*2bf70*/  @!P0 ST.E.64 desc[UR44][R14.64], R4 ;  /* 0x000000040e008985 */ /* 0x0083e8000c101b2c */
[----:B------:R-:W2:Y:S01]  /*2bf80*/  @!P1 LDL.64 R6, [R1+0x2a0] ;  /* 0x0002a00001069983 */ /* 0x000ea20000100a00 */
[----:B------:R-:W-:Y:S02]  /*2bf90*/  @!P1 LEA.HI R0, R0, R0, RZ, 0x1 ;  /* 0x0000000000009211 */ /* 0x000fe400078f08ff */
[----:B------:R-:W-:Y:S02]  /*2bfa0*/  ISETP.GE.AND P0, PT, R8, UR4, PT ;  /* 0x0000000408007c0c */ /* 0x000fe4000bf06270 */
[----:B------:R-:W-:-:S05]  /*2bfb0*/  @!P1 LOP3.LUT R0, R0, 0xfffffffe, RZ, 0xc0, !PT ;  /* 0xfffffffe00009812 */ /* 0x000fca00078ec0ff */
[----:B0-----:R-:W-:-:S04]  /*2bfc0*/  @!P1 IMAD.WIDE R2, R0, 0x4, R16 ;  /* 0x0000000400029825 */ /* 0x001fc800078e0210 */
        /* <DEDUP_REMOVED lines=9> */
[----:B-1----:R-:W3:Y:S01]  /*2c060*/  @!P1 LDL.64 R4, [R1+0x2c0] ;  /* 0x0002c00001049983 */ /* 0x002ee20000100a00 */
[----:B------:R-:W-:Y:S02]  /*2c070*/  @!P1 LEA.HI R0, R0, R0, RZ, 0x1 ;  /* 0x0000000000009211 */ /* 0x000fe400078f08ff */
[----:B------:R-:W-:Y:S02]  /*2c080*/  ISETP.GE.AND P0, PT, R12, UR4, PT ;  /* 0x000000040c007c0c */ /* 0x000fe4000bf06270 */
[----:B------:R-:W-:-:S05]  /*2c090*/  @!P1 LOP3.LUT R0, R0, 0xfffffffe, RZ, 0xc0, !PT ;  /* 0xfffffffe00009812 */ /* 0x000fca00078ec0ff */
[----:B0-----:R-:W-:-:S04]  /*2c0a0*/  @!P1 IMAD.WIDE R2, R0, 0x4, R16 ;  /* 0x0000000400029825 */ /* 0x001fc800078e0210 */
[----:B------:R-:W-:Y:S01]  /*2c0b0*/  VIADD R0, R19, 0x48 ;  /* 0x0000004813007836 */ /* 0x000fe20000000000 */
[----:B---3--:R0:W-:Y:S04]  /*2c0c0*/  @!P1 ST.E.64 desc[UR44][R2.64], R4 ;  /* 0x0000000402009985 */ /* 0x0081e8000c101b2c */
[----:B------:R-:W3:Y:S01]  /*2c0d0*/  @!P0 LDL.64 R6, [R1+0x2d0] ;  /* 0x0002d00001068983 */ /* 0x000ee20000100a00 */
        /* <DEDUP_REMOVED lines=18> */
[----:B-1----:R-:W-:Y:S01]  /*2c200*/  VIADD R12, R19, 0x60 ;  /* 0x00000060130c7836 */ /* 0x002fe20000000000 */
[----:B--2---:R1:W-:Y:S04]  /*2c210*/  @!P0 ST.E.64 desc[UR44][R10.64], R4 ;  /* 0x000000040a008985 */ /* 0x0043e8000c101b2c */
        /* <DEDUP_REMOVED lines=94> */
[----:B-1----:R-:W-:-:S05]  /*2c800*/  @!P0 LOP3.LUT R5, R12, 0xfffffffe, RZ, 0xc0, !PT ;  /* 0xfffffffe0c058812 */ /* 0x002fca00078ec0ff */
[----:B------:R-:W-:-:S04]  /*2c810*/  @!P0 IMAD.WIDE R4, R5, 0x4, R16 ;  /* 0x0000000405048825 */ /* 0x000fc800078e0210 */
[----:B------:R-:W-:Y:S01]  /*2c820*/  VIADD R12, R19, 0xd0 ;  /* 0x000000d0130c7836 */ /* 0x000fe20000000000 */
[----:B--2---:R1:W-:Y:S04]  /*2c830*/  @!P0 ST.E.64 desc[UR44][R4.64], R8 ;  /* 0x0000000804008985 */ /* 0x0043e8000c101b2c */
[----:B------:R-:W2:Y:S01]  /*2c840*/  @!P1 LDL.64 R10, [R1+0x3e0] ;  /* 0x0003e000010a9983 */ /* 0x000ea20000100a00 */
[----:B------:R-:W-:Y:S02]  /*2c850*/  @!P1 LEA.HI R0, R0, R0, RZ, 0x1 ;  /* 0x0000000000009211 */ /* 0x000fe400078f08ff */
[----:B------:R-:W-:Y:S02]  /*2c860*/  ISETP.GE.AND P0, PT, R12, UR4, PT ;  /* 0x000000040c007c0c */ /* 0x000fe4000bf06270 */
[----:B0-----:R-:W-:-:S05]  /*2c870*/  @!P1 LOP3.LUT R3, R0, 0xfffffffe, RZ, 0xc0, !PT ;  /* 0xfffffffe00039812 */ /* 0x001fca00078ec0ff */
[----:B------:R-:W-:-:S04]  /*2c880*/  @!P1 IMAD.WIDE R2, R3, 0x4, R16 ;  /* 0x0000000403029825 */ /* 0x000fc800078e0210 */
        /* <DEDUP_REMOVED lines=30> */
[----:B------:R-:W3:Y:S01]  /*2ca70*/  @!P0 LDL.64 R8, [R1+0x430] ;  /* 0x0004300001088983 */ /* 0x000ee20000100a00 */
[----:B------:R-:W-:Y:S02]  /*2ca80*/  @!P0 LEA.HI R12, R12, R12, RZ, 0x1 ;  /* 0x0000000c0c0c8211 */ /* 0x000fe400078f08ff */
[----:B------:R-:W-:Y:S02]  /*2ca90*/  ISETP.GE.AND P1, PT, R0, UR4, PT ;  /* 0x0000000400007c0c */ /* 0x000fe4000bf26270 */
[----:B-1----:R-:W-:-:S05]  /*2caa0*/  @!P0 LOP3.LUT R5, R12, 0xfffffffe, RZ, 0xc0, !PT ;  /* 0xfffffffe0c058812 */ /* 0x002fca00078ec0ff */
[----:B------:R-:W-:-:S05]  /*2cab0*/  @!P0 IMAD.WIDE R4, R5, 0x4, R16 ;  /* 0x0000000405048825 */ /* 0x000fca00078e0210 */
[----:B---3--:R2:W-:Y:S04]  /*2cac0*/  @!P0 ST.E.64 desc[UR44][R4.64], R8 ;  /* 0x0000000804008985 */ /* 0x0085e8000c101b2c */
[----:B------:R-:W3:Y:S01]  /*2cad0*/  @!P1 LDL.64 R12, [R1+0x440] ;  /* 0x00044000010c9983 */ /* 0x000ee20000100a00 */
[----:B------:R-:W-:-:S04]  /*2cae0*/  @!P1 LEA.HI R0, R0, R0, RZ, 0x1 ;  /* 0x0000000000009211 */ /* 0x000fc800078f08ff */
[----:B------:R-:W-:-:S05]  /*2caf0*/  @!P1 LOP3.LUT R11, R0, 0xfffffffe, RZ, 0xc0, !PT ;  /* 0xfffffffe000b9812 */ /* 0x000fca00078ec0ff */
[----:B------:R-:W-:-:S05]  /*2cb00*/  @!P1 IMAD.WIDE R16, R11, 0x4, R16 ;  /* 0x000000040b109825 */ /* 0x000fca00078e0210 */
[----:B---3--:R2:W-:Y:S02]  /*2cb10*/  @!P1 ST.E.64 desc[UR44][R16.64], R12 ;  /* 0x0000000c10009985 */ /* 0x0085e4000c101b2c */
.L_x_10997:
[----:B------:R-:W-:Y:S05]  /*2cb20*/  BSYNC B0 ;  /* 0x0000000000007941 */ /* 0x000fea0003800000 */
.L_x_10996:
[----:B------:R-:W-:Y:S01]  /*2cb30*/  ISETP.GE.AND P0, PT, R21, R18, PT ;  /* 0x000000121500720c */ /* 0x000fe20003f06270 */
[----:B------:R1:W3:Y:S04]  /*2cb40*/  SHFL.IDX PT, R15, R22, 0x1, 0x1c1f ;  /* 0x003c1f00160f7f89 */ /* 0x0002e800000e0000 */
[----:B------:R1:W4:Y:S08]  /*2cb50*/  SHFL.IDX PT, R14, R20, 0x1, 0x1c1f ;  /* 0x003c1f00140e7f89 */ /* 0x00033000000e0000 */
[----:B-1----:R-:W-:Y:S05]  /*2cb60*/  @P0 BRA `(.L_x_10898) ;  /* 0x0000005c00a80947 */ /* 0x002fea0003800000 */
[----:B--2---:R-:W1:Y:S02]  /*2cb70*/  LDC R17, c[0x0][0xbc8] ;  /* 0x0002f200ff117b82 */ /* 0x004e640000000800 */
[----:B-1----:R-:W-:-:S13]  /*2cb80*/  ISETP.GE.AND P0, PT, R19, R17, PT ;  /* 0x000000111300720c */ /* 0x002fda0003f06270 */
[----:B------:R-:W2:Y:S01]  /*2cb90*/  @!P0 LDL.64 R12, [R1+0x258] ;  /* 0x00025800010c8983 */ /* 0x000ea20000100a00 */
[C---:B------:R-:W-:Y:S02]  /*2cba0*/  VIADD R0, R19.reuse, 0x8 ;  /* 0x0000000813007836 */ /* 0x040fe40000000000 */
[----:B0--34-:R-:W-:-:S03]  /*2cbb0*/  @!P0 IMAD.WIDE R2, R19, 0x4, R14 ;  /* 0x0000000413028825 */ /* 0x019fc600078e020e */
[C---:B------:R-:W-:Y:S01]  /*2cbc0*/  ISETP.GE.AND P1, PT, R0.reuse, R17, PT ;  /* 0x000000110000720c */ /* 0x040fe20003f26270 */
[----:B------:R-:W-:Y:S01]  /*2cbd0*/  VIADD R10, R19, 0x10 ;  /* 0x00000010130a7836 */ /* 0x000fe20000000000 */
[----:B--2---:R0:W-:Y:S11]  /*2cbe0*/  @!P0 ST.E.64 desc[UR44][R2.64], R12 ;  /* 0x0000000c02008985 */ /* 0x0041f6000c101b2c */
[----:B------:R-:W2:Y:S01]  /*2cbf0*/  @!P1 LDL.64 R6, [R1+0x268] ;  /* 0x0002680001069983 */ /* 0x000ea20000100a00 */
[----:B------:R-:W-:-:S02]  /*2cc00*/  @!P1 LEA.HI R0, R0, R0, RZ, 0x1 ;  /* 0x0000000000009211 */ /* 0x000fc400078f08ff */
[----:B------:R-:W-:Y:S02]  /*2cc10*/  ISETP.GE.AND P0, PT, R10, R17, PT ;  /* 0x000000110a00720c */ /* 0x000fe40003f06270 */
[----:B------:R-:W-:-:S05]  /*2cc20*/  @!P1 LOP3.LUT R0, R0, 0xfffffffe, RZ, 0xc0, !PT ;  /* 0xfffffffe00009812 */ /* 0x000fca00078ec0ff */
[----:B------:R-:W-:-:S04]  /*2cc30*/  @!P1 IMAD.WIDE R4, R0, 0x4, R14 ;  /* 0x0000000400049825 */ /* 0x000fc800078e020e */
[----:B------:R-:W-:Y:S01]  /*2cc40*/  VIADD R0, R19, 0x18 ;  /* 0x0000001813007836 */ /* 0x000fe20000000000 */
[----:B--2---:R1:W-:Y:S04]  /*2cc50*/  @!P1 ST.E.64 desc[UR44][R4.64], R6 ;  /* 0x0000000604009985 */ /* 0x0043e8000c101b2c */
[----:B------:R-:W2:Y:S01]  /*2cc60*/  @!P0 LDL.64 R8, [R1+0x278] ;  /* 0x0002780001088983 */ /* 0x000ea20000100a00 */
[----:B------:R-:W-:Y:S02]  /*2cc70*/  @!P0 LEA.HI R10, R10, R10, RZ, 0x1 ;  /* 0x0000000a0a0a8211 */ /* 0x000fe400078f08ff */
[----:B------:R-:W-:Y:S02]  /*2cc80*/  ISETP.GE.AND P1, PT, R0, R17, PT ;  /* 0x000000110000720c */ /* 0x000fe40003f26270 */
[----:B0-----:R-:W-:-:S05]  /*2cc90*/  @!P0 LOP3.LUT R2, R10, 0xfffffffe, RZ, 0xc0, !PT ;  /* 0xfffffffe0a028812 */ /* 0x001fca00078ec0ff */
[----:B------:R-:W-:-:S04]  /*2cca0*/  @!P0 IMAD.WIDE R2, R2, 0x4, R14 ;  /* 0x0000000402028825 */ /* 0x000fc800078e020e */
[----:B------:R-:W-:Y:S01]  /*2ccb0*/  VIADD R12, R19, 0x20 ;  /* 0x00000020130c7836 */ /* 0x000fe20000000000 */
[----:B--2---:R0:W-:Y:S04]  /*2ccc0*/  @!P0 ST.E.64 desc[UR44][R2.64], R8 ;  /* 0x0000000802008985 */ /* 0x0041e8000c101b2c */
[----:B------:R-:W2:Y:S01]  /*2ccd0*/  @!P1 LDL.64 R10, [R1+0x288] ;  /* 0x00028800010a9983 */ /* 0x000ea20000100a00 */
[----:B------:R-:W-:Y:S02]  /*2cce0*/  @!P1 LEA.HI R0, R0, R0, RZ, 0x1 ;  /* 0x0000000000009211 */ /* 0x000fe400078f08ff */
[----:B------:R-:W-:Y:S02]  /*2ccf0*/  ISETP.GE.AND P0, PT, R12, R17, PT ;  /* 0x000000110c00720c */ /* 0x000fe40003f06270 */
[----:B------:R-:W-:-:S05]  /*2cd00*/  @!P1 LOP3.LUT R0, R0, 0xfffffffe, RZ, 0xc0, !PT ;  /* 0xfffffffe00009812 */ /* 0x000fca00078ec0ff */
[----:B-1----:R-:W-:-:S04]  /*2cd10*/  @!P1 IMAD.WIDE R4, R0, 0x4, R14 ;  /* 0x0000000400049825 */ /* 0x002fc800078e020e */
        /* <DEDUP_REMOVED lines=110> */
[----:B-1----:R-:W-:-:S05]  /*2d400*/  @!P1 LOP3.LUT R5, R0, 0xfffffffe, RZ, 0xc0, !PT ;  /* 0xfffffffe00059812 */ /* 0x002fca00078ec0ff */
        /* <DEDUP_REMOVED lines=63> */
[----:B------:R-:W-:-:S06]  /*2d800*/  @!P0 IMAD.WIDE R2, R3, 0x4, R14 ;  /* 0x0000000403028825 */ /* 0x000fcc00078e020e */
[----:B------:R-:W-:Y:S01]  /*2d810*/  @!P1 LEA.HI R0, R0, R0, RZ, 0x1 ;  /* 0x0000000000009211 */ /* 0x000fe200078f08ff */
[----:B--2---:R0:W-:Y:S04]  /*2d820*/  @!P0 ST.E.64 desc[UR44][R2.64], R6 ;  /* 0x0000000602008985 */ /* 0x0041e8000c101b2c */
[----:B------:R-:W2:Y:S01]  /*2d830*/  @!P1 LDL.64 R8, [R1+0x428] ;  /* 0x0004280001089983 */ /* 0x000ea20000100a00 */
[----:B------:R-:W-:Y:S01]  /*2d840*/  @!P1 LOP3.LUT R13, R0, 0xfffffffe, RZ, 0xc0, !PT ;  /* 0xfffffffe000d9812 */ /* 0x000fe200078ec0ff */
[C---:B------:R-:W-:Y:S01]  /*2d850*/  VIADD R0, R19.reuse, 0xf0 ;  /* 0x000000f013007836 */ /* 0x040fe20000000000 */
[----:B------:R-:W-:Y:S01]  /*2d860*/  BSSY B0, `(.L_x_10998) ;  /* 0x000000c000007945 */ /* 0x000fe20003800000 */
[----:B------:R-:W-:Y:S02]  /*2d870*/  VIADD R19, R19, 0xf8 ;  /* 0x000000f813137836 */ /* 0x000fe40000000000 */
[----:B-1----:R-:W-:Y:S01]  /*2d880*/  @!P1 IMAD.WIDE R4, R13, 0x4, R14 ;  /* 0x000000040d049825 */ /* 0x002fe200078e020e */
[----:B------:R-:W-:-:S04]  /*2d890*/  ISETP.GE.AND P0, PT, R0, R17, PT ;  /* 0x000000110000720c */ /* 0x000fc80003f06270 */
[----:B--2---:R0:W-:Y:S01]  /*2d8a0*/  @!P1 ST.E.64 desc[UR44][R4.64], R8 ;  /* 0x0000000804009985 */ /* 0x0041e2000c101b2c */
[----:B------:R-:W-:-:S08]  /*2d8b0*/  ISETP.GE.AND P1, PT, R19, R17, PT ;  /* 0x000000111300720c */ /* 0x000fd00003f26270 */
[----:B------:R-:W-:Y:S05]  /*2d8c0*/  @P0 BRA `(.L_x_10999) ;  /* 0x0000000000140947 */ /* 0x000fea0003800000 */
[----:B0-----:R-:W2:Y:S01]  /*2d8d0*/  LDL.64 R4, [R1+0x438] ;  /* 0x0004380001047983 */ /* 0x001ea20000100a00 */
[----:B------:R-:W-:-:S04]  /*2d8e0*/  LEA.HI R0, R0, R0, RZ, 0x1 ;  /* 0x0000000000007211 */ /* 0x000fc800078f08ff */
[----:B------:R-:W-:-:S05]  /*2d8f0*/  LOP3.LUT R3, R0, 0xfffffffe, RZ, 0xc0, !PT ;  /* 0xfffffffe00037812 */ /* 0x000fca00078ec0ff */
[----:B------:R-:W-:-:S05]  /*2d900*/  IMAD.WIDE R2, R3, 0x4, R14 ;  /* 0x0000000403027825 */ /* 0x000fca00078e020e */
[----:B--2---:R1:W-:Y:S02]  /*2d910*/  ST.E.64 desc[UR44][R2.64], R4 ;  /* 0x0000000402007985 */ /* 0x0043e4000c101b2c */
.L_x_10999:
[----:B------:R-:W-:Y:S05]  /*2d920*/  BSYNC B0 ;  /* 0x0000000000007941 */ /* 0x000fea0003800000 */
.L_x_10998:
[----:B------:R-:W-:Y:S05]  /*2d930*/  @P1 BRA `(.L_x_10898) ;  /* 0x0000005000341947 */ /* 0x000fea0003800000 */
[----:B01----:R-:W2:Y:S01]  /*2d940*/  LDL.64 R4, [R1+0x448] ;  /* 0x0004480001047983 */ /* 0x003ea20000100a00 */
[----:B------:R-:W-:-:S04]  /*2d950*/  LEA.HI R19, R19, R19, RZ, 0x1 ;  /* 0x0000001313137211 */ /* 0x000fc800078f08ff */
[----:B------:R-:W-:-:S05]  /*2d960*/  LOP3.LUT R3, R19, 0xfffffffe, RZ, 0xc0, !PT ;  /* 0xfffffffe13037812 */ /* 0x000fca00078ec0ff */
[----:B------:R-:W-:-:S05]  /*2d970*/  IMAD.WIDE R2, R3, 0x4, R14 ;  /* 0x0000000403027825 */ /* 0x000fca00078e020e */
[----:B--2---:R0:W-:Y:S01]  /*2d980*/  ST.E.64 desc[UR44][R2.64], R4 ;  /* 0x0000000402007985 */ /* 0x0041e2000c101b2c */
[----:B------:R-:W-:Y:S05]  /*2d990*/  BRA `(.L_x_10898) ;  /* 0x00000050001c7947 */ /* 0x000fea0003800000 */
.L_x_10995:
[----:B------:R-:W1:Y:S02]  /*2d9a0*/  S2R R0, SR_TID.X ;  /* 0x0000000000007919 */ /* 0x000e640000002100 */
[----:B-1----:R-:W-:-:S05]  /*2d9b0*/  VIADD R0, R0, 0xffffff80 ;  /* 0xffffff8000007836 */ /* 0x002fca0000000000 */
[----:B------:R-:W-:-:S13]  /*2d9c0*/  ISETP.GT.AND P0, PT, R0, 0x7f, PT ;  /* 0x0000007f0000780c */ /* 0x000fda0003f04270 */
[----:B------:R-:W-:Y:S05]  /*2d9d0*/  @P0 BRA `(.L_x_10898) ;  /* 0x00000050000c0947 */ /* 0x000fea0003800000 */
[----:B0-----:R-:W0:Y:S01]  /*2d9e0*/  S2R R3, SR_CTAID.X ;  /* 0x0000000000037919 */ /* 0x001e220000002500 */
[----:B------:R-:W1:Y:S01]  /*2d9f0*/  LDC R6, c[0x0][0xce8] ;  /* 0x00033a00ff067b82 */ /* 0x000e620000000800 */
[----:B------:R-:W-:Y:S02]  /*2da00*/  ULDC UR4, c[0x0][0xb88] ;  /* 0x0002e20000047ab9 */ /* 0x000fe40000000800 */
[----:B-1----:R-:W-:Y:S02]  /*2da10*/  IMAD R5, R6, UR4, RZ ;  /* 0x0000000406057c24 */ /* 0x002fe4000f8e02ff */
[----:B0-----:R-:W-:-:S05]  /*2da20*/  IMAD R0, R3, 0x80, R0 ;  /* 0x0000008003007824 */ /* 0x001fca00078e0200 */
[----:B------:R-:W-:-:S13]  /*2da30*/  ISETP.GE.AND P0, PT, R0, R5, PT ;  /* 0x000000050000720c */ /* 0x000fda0003f06270 */
[----:B------:R-:W-:Y:S05]  /*2da40*/  @P0 BRA `(.L_x_10898) ;  /* 0x0000004c00f00947 */ /* 0x000fea0003800000 */
[----:B------:R-:W-:Y:S01]  /*2da50*/  ISETP.NE.AND P0, PT, R6, 0x1, PT ;  /* 0x000000010600780c */ /* 0x000fe20003f05270 */
[----:B------:R-:W0:Y:S01]  /*2da60*/  LDC.64 R12, c[0x0][0xcd8] ;  /* 0x00033600ff0c7b82 */ /* 0x000e220000000a00 */
[----:B------:R-:W-:Y:S01]  /*2da70*/  SHF.R.S32.HI R3, RZ, 0x1f, R232 ;  /* 0x0000001fff037819 */ /* 0x000fe200000114e8 */
[----:B------:R-:W-:Y:S01]  /*2da80*/  ULDC.64 UR4, c[0x0][0xcd0] ;  /* 0x0003340000047ab9 */ /* 0x000fe20000000a00 */
[----:B------:R-:W-:-:S03]  /*2da90*/  IMAD.MOV.U32 R5, RZ, RZ, R0 ;  /* 0x000000ffff057224 */ /* 0x000fc600078e0000 */
[----:B------:R-:W-:-:S04]  /*2daa0*/  IMAD R3, R3, UR4, RZ ;  /* 0x0000000403037c24 */ /* 0x000fc8000f8e02ff */
[C---:B------:R-:W-:Y:S02]  /*2dab0*/  IMAD R7, R232.reuse, UR5, R3 ;  /* 0x00000005e8077c24 */ /* 0x040fe4000f8e0203 */
[----:B------:R-:W1:Y:S01]  /*2dac0*/  @P0 LDC R9, c[0x0][0xcec] ;  /* 0x00033b00ff090b82 */ /* 0x000e620000000800 */
[----:B------:R-:W-:Y:S01]  /*2dad0*/  IMAD.WIDE.U32 R2, R232, UR4, RZ ;  /* 0x00000004e8027c25 */ /* 0x000fe2000f8e00ff */
[----:B------:R-:W-:-:S03]  /*2dae0*/  ULDC.64 UR4, c[0x0][0xce0] ;  /* 0x0003380000047ab9 */ /* 0x000fc60000000a00 */
[----:B------:R-:W-:-:S03]  /*2daf0*/  IMAD.IADD R3, R3, 0x1, R7 ;  /* 0x0000000103037824 */ /* 0x000fc600078e0207 */
[----:B------:R-:W2:Y:S01]  /*2db00*/  @P0 LDC R11, c[0x0][0xcf0] ;  /* 0x00033c00ff0b0b82 */ /* 0x000ea20000000800 */
[C---:B0-----:R-:W-:Y:S02]  /*2db10*/  IMAD R8, R12.reuse, UR37, RZ ;  /* 0x000000250c087c24 */ /* 0x041fe4000f8e02ff */
[----:B------:R-:W-:-:S04]  /*2db20*/  IMAD.WIDE.U32 R2, R12, UR36, R2 ;  /* 0x000000240c027c25 */ /* 0x000fc8000f8e0002 */
[----:B------:R-:W-:-:S04]  /*2db30*/  IMAD R13, R13, UR36, R8 ;  /* 0x000000240d0d7c24 */ /* 0x000fc8000f8e0208 */
[----:B------:R-:W-:Y:S02]  /*2db40*/  IMAD.IADD R3, R13, 0x1, R3 ;  /* 0x000000010d037824 */ /* 0x000fe400078e0203 */
[----:B-1----:R-:W-:-:S04]  /*2db50*/  @P0 IMAD.HI.U32 R4, R0, R9, RZ ;  /* 0x0000000900040227 */ /* 0x002fc800078e00ff */
[----:B------:R-:W-:Y:S01]  /*2db60*/  IMAD.WIDE.U32 R2, R233, UR4, R2 ;  /* 0x00000004e9027c25 */ /* 0x000fe2000f8e0002 */
[----:B--2---:R-:W-:Y:S02]  /*2db70*/  @P0 SHF.R.U32.HI R5, RZ, R11, R4 ;  /* 0x0000000bff050219 */ /* 0x004fe40000011604 */
[----:B------:R-:W-:Y:S02]  /*2db80*/  SHF.R.S32.HI R4, RZ, 0x1f, R233 ;  /* 0x0000001fff047819 */ /* 0x000fe400000114e9 */
[--C-:B------:R-:W-:Y:S01]  /*2db90*/  SHF.R.S32.HI R9, RZ, 0x1f, R5.reuse ;  /* 0x0000001fff097819 */ /* 0x100fe20000011405 */
[----:B------:R-:W-:Y:S01]  /*2dba0*/  IMAD.MOV R7, RZ, RZ, -R5 ;  /* 0x000000ffff077224 */ /* 0x000fe200078e0a05 */
[----:B------:R-:W-:Y:S01]  /*2dbb0*/  IADD3 R2, P0, R5, R2, RZ ;  /* 0x0000000205027210 */ /* 0x000fe20007f1e0ff */
[----:B------:R-:W-:Y:S02]  /*2dbc0*/  IMAD R4, R4, UR4, RZ ;  /* 0x0000000404047c24 */ /* 0x000fe4000f8e02ff */
[----:B------:R-:W-:-:S02]  /*2dbd0*/  IMAD R7, R6, R7, R0 ;  /* 0x0000000706077224 */ /* 0x000fc400078e0200 */
[----:B------:R-:W-:Y:S01]  /*2dbe0*/  IMAD R4, R233, UR5, R4 ;  /* 0x00000005e9047c24 */ /* 0x000fe2000f8e0204 */
[----:B------:R-:W-:Y:S02]  /*2dbf0*/  ULDC.64 UR4, c[0x0][0xcc8] ;  /* 0x0003320000047ab9 */ /* 0x000fe40000000a00 */
        /* <DEDUP_REMOVED lines=12> */
.L_x_10896:
        /* <DEDUP_REMOVED lines=18> */
.L_x_11000:
[----:B------:R-:W-:Y:S01]  /*2dde0*/  ULDC UR7, c[0x0][0xd50] ;  /* 0x0003540000077ab9 */ /* 0x000fe20000000800 */
[----:B------:R-:W-:Y:S01]  /*2ddf0*/  UMOV UR36, UR6 ;  /* 0x0000000600247c82 */ /* 0x000fe20008000000 */
[----:B------:R-:W-:-:S11]  /*2de00*/  UISETP.NE.AND UP0, UPT, UR7, 0x1, UPT ;  /* 0x000000010700788c */ /* 0x000fd6000bf05270 */
[----:B------:R-:W-:Y:S01]  /*2de10*/  @UP0 ULDC UR4, c[0x0][0xd54] ;  /* 0x0003550000040ab9 */ /* 0x000fe20000000800 */
[----:B------:R-:W-:Y:S01]  /*2de20*/  @UP0 ULDC UR8, c[0x0][0xd58] ;  /* 0x0003560000080ab9 */ /* 0x000fe20000000800 */
[----:B------:R-:W-:-:S04]  /*2de30*/  UIMAD.WIDE.U32 UR4, UR6, UR4, URZ ;  /* 0x00000004060472a5 */ /* 0x000fc8000f8e003f */
[----:B------:R-:W-:-:S12]  /*2de40*/  @UP0 USHF.R.U32.HI UR36, URZ, UR8, UR5 ;  /* 0x000000083f240299 */ /* 0x000fd80008011605 */
.L_x_11001:
        /* <DEDUP_REMOVED lines=45> */
.L_x_11004:
[----:B------:R-:W-:-:S11]  /*2e120*/  UISETP.NE.AND UP0, UPT, UR5, 0x1, UPT ;  /* 0x000000010500788c */ /* 0x000fd6000bf05270 */
[----:B------:R-:W-:Y:S02]  /*2e130*/  @UP0 ULDC.64 UR14, c[0x0][0xae0] ;  /* 0x0002b800000e0ab9 */ /* 0x000fe40000000a00 */
[----:B------:R-:W-:-:S04]  /*2e140*/  UIMAD.WIDE.U32 UR6, UR8, UR14, URZ ;  /* 0x0000000e080672a5 */ /* 0x000fc8000f8e003f */
[----:B------:R-:W-:-:S12]  /*2e150*/  @UP0 USHF.R.U32.HI UR8, URZ, UR15, UR7 ;  /* 0x0000000f3f080299 */ /* 0x000fd80008011607 */
.L_x_11005:
[----:B------:R-:W-:-:S04]  /*2e160*/  UIMAD UR8, UR8, UR5, UR5 ;  /* 0x00000005080872a4 */ /* 0x000fc8000f8e0205 */
[----:B------:R-:W-:-:S04]  /*2e170*/  UISETP.LT.AND UP0, UPT, UR4, UR8, UPT ;  /* 0x000000080400728c */ /* 0x000fc8000bf01270 */
[----:B------:R-:W-:-:S12]  /*2e180*/  USEL UR4, UR4, UR8, UP0 ;  /* 0x0000000804047287 */ /* 0x000fd80008000000 */
.L_x_11003:
        /* <DEDUP_REMOVED lines=27> */
.L_x_11007:
[----:B------:R-:W-:-:S11]  /*2e340*/  UISETP.NE.AND UP0, UPT, UR5, 0x1, UPT ;  /* 0x000000010500788c */ /* 0x000fd6000bf05270 */
[----:B------:R-:W-:Y:S02]  /*2e350*/  @UP0 ULDC.64 UR10, c[0x0][0xae0] ;  /* 0x0002b800000a0ab9 */ /* 0x000fe40000000a00 */
[----:B------:R-:W-:-:S04]  /*2e360*/  UIMAD.WIDE.U32 UR6, UR4, UR10, URZ ;  /* 0x0000000a040672a5 */ /* 0x000fc8000f8e003f */
[----:B------:R-:W-:-:S12]  /*2e370*/  @UP0 USHF.R.U32.HI UR4, URZ, UR11, UR7 ;  /* 0x0000000b3f040299 */ /* 0x000fd80008011607 */
.L_x_11008:
[----:B------:R-:W-:-:S04]  /*2e380*/  UIMAD UR4, UR4, UR5, URZ ;  /* 0x00000005040472a4 */ /* 0x000fc8000f8e023f */
[----:B------:R-:W-:-:S04]  /*2e390*/  UISETP.LT.AND UP0, UPT, UR8, UR4, UPT ;  /* 0x000000040800728c */ /* 0x000fc8000bf01270 */
[----:B------:R-:W-:-:S12]  /*2e3a0*/  USEL UR8, UR8, UR4, !UP0 ;  /* 0x0000000408087287 */ /* 0x000fd8000c000000 */
.L_x_11006:
[----:B------:R-:W-:Y:S01]  /*2e3b0*/  UIMAD.WIDE UR4, UR8, 0x2aaaaaab, URZ ;  /* 0x2aaaaaab080478a5 */ /* 0x000fe2000f8e023f */
[----:B------:R0:W-:Y:S03]  /*2e3c0*/  STL [R1+0x480], RZ ;  /* 0x000480ff01007387 */ /* 0x0001e60000100800 */
[----:B------:R-:W-:-:S04]  /*2e3d0*/  USHF.R.U32.HI UR4, URZ, 0x1f, UR5 ;  /* 0x0000001f3f047899 */ /* 0x000fc80008011605 */
[----:B------:R-:W-:Y:S02]  /*2e3e0*/  ULEA.HI.SX32 UR4, UR5, UR4, 0x1c ;  /* 0x0000000405047291 */ /* 0x000fe4000f8fe23f */
[----:B------:R-:W-:Y:S02]  /*2e3f0*/  USHF.R.U32.HI UR5, URZ, 0x10, UR40 ;  /* 0x000000103f057899 */ /* 0x000fe40008011628 */
[----:B------:R-:W-:Y:S02]  /*2e400*/  ULOP3.LUT UR40, UR40, 0xffff, URZ, 0xc0, !UPT ;  /* 0x0000ffff28287892 */ /* 0x000fe4000f8ec03f */
[----:B------:R-:W-:Y:S01]  /*2e410*/  VIMNMX R7, RZ, UR4, !PT ;  /* 0x00000004ff077c48 */ /* 0x000fe2000ffe0100 */
[----:B------:R-:W-:-:S03]  /*2e420*/  UISETP.NE.AND UP0, UPT, UR5, URZ, UPT ;  /* 0x0000003f0500728c */ /* 0x000fc6000bf05270 */
[----:B------:R-:W-:Y:S01]  /*2e430*/  ISETP.LT.AND P0, PT, R7, UR9, PT ;  /* 0x0000000907007c0c */ /* 0x000fe2000bf01270 */
[----:B------:R0:W-:Y:S07]  /*2e440*/  STL [R1+0x47c], R7 ;  /* 0x00047c0701007387 */ /* 0x0001ee0000100800 */
        /* <DEDUP_REMOVED lines=30> */
.L_x_11009:
[----:B------:R-:W2:Y:S01]  /*2e630*/  LDL R2, [R1+0x480] ;  /* 0x0004800001027983 */ /* 0x000ea20000100800 */
[----:B------:R-:W-:Y:S02]  /*2e640*/  IMAD.MOV.U32 R6, RZ, RZ, RZ ;  /* 0x000000ffff067224 */ /* 0x000fe400078e00ff */
[----:B--2---:R-:W-:Y:S02]  /*2e650*/  IMAD R0, R2, UR40, R7 ;  /* 0x0000002802007c24 */ /* 0x004fe4000f8e0207 */
[----:B------:R-:W-:-:S03]  /*2e660*/  IMAD.MOV.U32 R7, RZ, RZ, 0x1 ;  /* 0x00000001ff077424 */ /* 0x000fc600078e00ff */
[----:B------:R-:W-:Y:S01]  /*2e670*/  VIADDMNMX R19, R0, R2, UR9, PT ;  /* 0x0000000900137e46 */ /* 0x000fe2000b800102 */
[----:B------:R1:W-:Y:S03]  /*2e680*/  STL [R1+0x478], R0 ;  /* 0x0004780001007387 */ /* 0x0003e60000100800 */
[----:B------:R-:W-:Y:S01]  /*2e690*/  ISETP.GT.AND P0, PT, R19, R0, PT ;  /* 0x000000001300720c */ /* 0x000fe20003f04270 */
[----:B------:R2:W-:Y:S01]  /*2e6a0*/  STL [R1+0x4a4], R19 ;  /* 0x0004a41301007387 */ /* 0x0005e20000100800 */
[----:B-1----:R-:W-:-:S11]  /*2e6b0*/  IMAD.MOV.U32 R0, RZ, RZ, 0x1 ;  /* 0x00000001ff007424 */ /* 0x002fd600078e00ff */
        /* <DEDUP_REMOVED lines=24> */
.L_x_11010:
        /* <DEDUP_REMOVED lines=20> */
.L_x_11012:
        /* <DEDUP_REMOVED lines=15> */
.L_x_11011:
        /* <DEDUP_REMOVED lines=17> */
[----:B------:R-:W-:Y:S01]  /*2eb80*/  SEL R16, R18, RZ, !P1 ;  /* 0x000000ff12107207 */ /* 0x000fe20004800000 */
[----:B------:R-:W-:Y:S06]  /*2eb90*/  BRA.DIV UR4, `(.L_x_11013) ;  /* 0x0000004204447947 */ /* 0x000fec000b800000 */
[----:B------:R1:W2:Y:S02]  /*2eba0*/  SHFL.IDX PT, R14, R4, RZ, 0x1f ;  /* 0x00001fff040e7589 */ /* 0x0002a400000e0000 */
.L_x_11097:
[----:B------:R3:W-:Y:S01]  /*2ebb0*/  STL [R1+0x470], R0 ;  /* 0x0004700001007387 */ /* 0x0007e20000100800 */
[----:B--2---:R-:W-:Y:S02]  /*2ebc0*/  ISETP.NE.AND P0, PT, R14, RZ, PT ;  /* 0x000000ff0e00720c */ /* 0x004fe40003f05270 */
[----:B------:R-:W-:Y:S02]  /*2ebd0*/  PLOP3.LUT P2, PT, PT, PT, PT, 0x8, 0x0 ;  /* 0x000000000000781c */ /* 0x000fe40003f4e170 */
[----:B------:R-:W-:-:S11]  /*2ebe0*/  LOP3.LUT R17, R17, 0xfffffffd, RZ, 0xc0, !PT ;  /* 0xfffffffd11117812 */ /* 0x000fd600078ec0ff */
[----:B------:R-:W-:Y:S01]  /*2ebf0*/  @P2 LOP3.LUT R17, R17, 0x2, RZ, 0xfc, !PT ;  /* 0x0000000211112812 */ /* 0x000fe200078efcff */
[----:B---3--:R-:W-:Y:S06]  /*2ec00*/  @P0 BRA `(.L_x_11014) ;  /* 0x0000000000e40947 */ /* 0x008fec0003800000 */
[----:B------:R-:W-:-:S03]  /*2ec10*/  UMOV UR4, 0xffffffff ;  /* 0xffffffff00047882 */ /* 0x000fc60000000000 */
[----:B------:R-:W-:Y:S05]  /*2ec20*/  BRA.DIV UR4, `(.L_x_11015) ;  /* 0x0000004204407947 */ /* 0x000fea000b800000 */
[----:B------:R-:W-:-:S13]  /*2ec30*/  ELECT P6, URZ, PT ;  /* 0x00000000003f782f */ /* 0x000fda00038c0000 */
.L_x_11100:
[----:B------:R-:W-:Y:S05]  /*2ec40*/  @!P6 BRA `(.L_x_11014) ;  /* 0x0000000000d4e947 */ /* 0x000fea0003800000 */
[----:B------:R-:W-:Y:S01]  /*2ec50*/  IMAD.MOV.U32 R16, RZ, RZ, R18 ;  /* 0x000000ffff107224 */ /* 0x000fe200078e0012 */
[----:B------:R-:W-:Y:S06]  /*2ec60*/  @!P1 BRA `(.L_x_11016) ;  /* 0x00000000004c9947 */ /* 0x000fec0003800000 */
[----:B------:R-:W2:Y:S01]  /*2ec70*/  LDC R6, c[0x0][0x43c] ;  /* 0x00010f00ff067b82 */ /* 0x000ea20000000800 */
[----:B------:R-:W-:Y:S01]  /*2ec80*/  IMAD.MOV.U32 R7, RZ, RZ, R0 ;  /* 0x000000ffff077224 */ /* 0x000fe200078e0000 */
[----:B------:R-:W-:Y:S01]  /*2ec90*/  ULDC.64 UR4, c[0x0][0x428] ;  /* 0x00010a0000047ab9 */ /* 0x000fe20000000a00 */
[----:B--2---:R-:W-:-:S13]  /*2eca0*/  ISETP.NE.AND P0, PT, R6, 0x1, PT ;  /* 0x000000010600780c */ /* 0x004fda0003f05270 */
[----:B01----:R-:W0:Y:S02]  /*2ecb0*/  @P0 LDC.64 R4, c[0x0][0x440] ;  /* 0x00011000ff040b82 */ /* 0x003e240000000a00 */
[----:B0-----:R-:W-:-:S04]  /*2ecc0*/  @P0 IMAD.HI.U32 R0, R7, R4, RZ ;  /* 0x0000000407000227 */ /* 0x001fc800078e00ff */
[----:B------:R-:W-:Y:S01]  /*2ecd0*/  IMAD.MOV.U32 R4, RZ, RZ, R7 ;  /* 0x000000ffff047224 */ /* 0x000fe200078e0007 */
[----:B------:R-:W-:-:S05]  /*2ece0*/  @P0 SHF.R.U32.HI R4, RZ, R5, R0 ;  /* 0x00000005ff040219 */ /* 0x000fca0000011600 */
[----:B------:R-:W-:-:S04]  /*2ecf0*/  IMAD.MOV R5, RZ, RZ, -R4 ;  /* 0x000000ffff057224 */ /* 0x000fc800078e0a04 */
[----:B------:R-:W-:Y:S01]  /*2ed00*/  IMAD R7, R6, R5, R7 ;  /* 0x0000000506077224 */ /* 0x000fe200078e0207 */
[----:B------:R-:W-:-:S04]  /*2ed10*/  SHF.R.S32.HI R5, RZ, 0x1f, R4 ;  /* 0x0000001fff057819 */ /* 0x000fc80000011404 */
[----:B------:R0:W-:Y:S01]  /*2ed20*/  STL [R1+0x470], R7 ;  /* 0x0004700701007387 */ /* 0x0001e20000100800 */
[----:B------:R-:W-:-:S03]  /*2ed30*/  IMAD.WIDE.U32 R4, R18, UR4, R4 ;  /* 0x0000000412047c25 */ /* 0x000fc6000f8e0004 */
[----:B------:R-:W-:Y:S01]  /*2ed40*/  LEA R2, P0, R4, R2, 0x2 ;  /* 0x0000000204027211 */ /* 0x000fe200078010ff */
[----:B0-----:R-:W-:-:S04]  /*2ed50*/  IMAD R7, R19, UR4, RZ ;  /* 0x0000000413077c24 */ /* 0x001fc8000f8e02ff */
[----:B------:R-:W-:-:S04]  /*2ed60*/  IMAD R7, R18, UR5, R7 ;  /* 0x0000000512077c24 */ /* 0x000fc8000f8e0207 */
[----:B------:R-:W-:-:S05]  /*2ed70*/  IMAD.IADD R0, R5, 0x1, R7 ;  /* 0x0000000105007824 */ /* 0x000fca00078e0207 */
[----:B------:R-:W-:-:S05]  /*2ed80*/  LEA.HI.X R3, R4, R3, R0, 0x2, P0 ;  /* 0x0000000304037211 */ /* 0x000fca00000f1400 */
[----:B------:R2:W5:Y:S02]  /*2ed90*/  LDG.E R16, desc[UR44][R2.64] ;  /* 0x0000002c02107981 */ /* 0x000564000c1e1900 */
.L_x_11016:
[----:B------:R-:W-:Y:S01]  /*2eda0*/  IMAD.MOV.U32 R0, RZ, RZ, 0x1 ;  /* 0x00000001ff007424 */ /* 0x000fe200078e00ff */
[----:B------:R-:W2:Y:S04]  /*2edb0*/  S2R R8, SR_TID.X ;  /* 0x0000000000087919 */ /* 0x000ea80000002100 */
[----:B------:R-:W-:-:S04]  /*2edc0*/  SHF.L.U32 R0, R0, 0x1f, RZ ;  /* 0x0000001f00007819 */ /* 0x000fc800000006ff */
[----:B------:R-:W3:Y:S01]  /*2edd0*/  SYNCS.PHASECHK.TRANS64.TRYWAIT P0, [UR38+0x32440], R0 ;  /* 0x03244000ff0075a7 */ /* 0x000ee20008000166 */
[----:B--2---:R-:W-:-:S04]  /*2ede0*/  LOP3.LUT R2, R8, 0x7f, RZ, 0xc0, !PT ;  /* 0x0000007f08027812 */ /* 0x004fc800078ec0ff */
[----:B------:R-:W-:Y:S01]  /*2edf0*/  ISETP.NE.AND P1, PT, R2, RZ, PT ;  /* 0x000000ff0200720c */ /* 0x000fe20003f25270 */
[----:B---3--:R-:W-:-:S12]  /*2ee00*/  @!P0 BRA `(.L_x_11017) ;  /* 0x0000003c00e88947 */ /* 0x008fd80003800000 */
.L_x_11101:
[----:B------:R-:W-:Y:S05]  /*2ee10*/  @P1 BRA `(.L_x_11018) ;  /* 0x0000000000181947 */ /* 0x000fea0003800000 */
[----:B------:R-:W3:Y:S01]  /*2ee20*/  S2R R2, SR_TID.X ;  /* 0x0000000000027919 */ /* 0x000ee20000002100 */
[----:B--2---:R-:W-:-:S04]  /*2ee30*/  IMAD.MOV.U32 R0, RZ, RZ, 0x3000 ;  /* 0x00003000ff007424 */ /* 0x004fc800078e00ff */
[----:B------:R4:W-:Y:S01]  /*2ee40*/  SYNCS.ARRIVE.TRANS64 RZ, [UR38+0x32430], R0 ;  /* 0x03243000ffff79a7 */ /* 0x0009e20008000026 */
[----:B---3--:R-:W-:-:S13]  /*2ee50*/  LOP3.LUT P0, RZ, R2, 0x1f, RZ, 0xc0, !PT ;  /* 0x0000001f02ff7812 */ /* 0x008fda000780c0ff */
[----:B----4-:R-:W-:Y:S05]  /*2ee60*/  @!P0 BRA `(.L_x_11018) ;  /* 0x0000000000048947 */ /* 0x010fea0003800000 */
[----:B------:R-:W-:Y:S01]  /*2ee70*/  BPT.TRAP 0x1 ;  /* 0x000000040000795c */ /* 0x000fe20000300000 */
.L_x_11018:
[----:B--2---:R-:W2:Y:S01]  /*2ee80*/  LDL R0, [R1+0x470] ;  /* 0x0004700001007983 */ /* 0x004ea20000100800 */
        /* <DEDUP_REMOVED lines=16> */
[----:B--2---:R-:W-:Y:S01]  /*2ef90*/  NOP ;  /* 0x0000000000007918 */ /* 0x004fe20000000000 */
.L_x_11014:
        /* <DEDUP_REMOVED lines=23> */
.L_x_11019:
[----:B------:R-:W2:Y:S01]  /*2f110*/  LDC R7, c[0x0][0x448] ;  /* 0x00011200ff077b82 */ /* 0x000ea20000000800 */
[----:B------:R-:W3:Y:S01]  /*2f120*/  S2R R9, SR_TID.X ;  /* 0x0000000000097919 */ /* 0x000ee20000002100 */
[----:B------:R-:W-:Y:S02]  /*2f130*/  ULDC.64 UR8, c[0x0][0x2d8] ;  /* 0x0000b60000087ab9 */ /* 0x000fe40000000a00 */
[----:B------:R-:W-:Y:S01]  /*2f140*/  UIMAD UR6, UR43, UR8, URZ ;  /* 0x000000082b0672a4 */ /* 0x000fe2000f8e023f */
[----:B-1----:R-:W1:Y:S01]  /*2f150*/  S2R R4, SR_CTAID.Z ;  /* 0x0000000000047919 */ /* 0x002e620000002700 */
[----:B------:R-:W-:Y:S02]  /*2f160*/  UIMAD.WIDE.U32 UR4, UR36, UR8, URZ ;  /* 0x00000008240472a5 */ /* 0x000fe4000f8e003f */
[----:B------:R-:W-:Y:S01]  /*2f170*/  UIMAD UR6, UR36, UR9, UR6 ;  /* 0x00000009240672a4 */ /* 0x000fe2000f8e0206 */
[----:B------:R-:W4:Y:S03]  /*2f180*/  S2R R10, SR_CTAID.Z ;  /* 0x00000000000a7919 */ /* 0x000f260000002700 */
[----:B------:R-:W-:Y:S01]  /*2f190*/  UIADD3 UR5, UR5, UR6, URZ ;  /* 0x0000000605057290 */ /* 0x000fe2000fffe03f */
[----:B--2---:R-:W-:-:S02]  /*2f1a0*/  ISETP.NE.AND P0, PT, R7, 0x1, PT ;  /* 0x000000010700780c */ /* 0x004fc40003f05270 */
[C---:B---3--:R-:W-:Y:S01]  /*2f1b0*/  LOP3.LUT R8, R9.reuse, 0x7f, RZ, 0xc0, !PT ;  /* 0x0000007f09087812 */ /* 0x048fe200078ec0ff */
[----:B------:R-:W-:-:S10]  /*2f1c0*/  IMAD.SHL.U32 R3, R9, 0x10, RZ ;  /* 0x0000001009037824 */ /* 0x000fd400078e00ff */
[----:B------:R-:W2:Y:S01]  /*2f1d0*/  @P0 LDC R0, c[0x0][0x44c] ;  /* 0x00011300ff000b82 */ /* 0x000ea20000000800 */
[----:B------:R-:W-:Y:S02]  /*2f1e0*/  SHF.R.U32.HI R6, RZ, 0x3, R8 ;  /* 0x00000003ff067819 */ /* 0x000fe40000011608 */
[----:B-1----:R-:W-:Y:S02]  /*2f1f0*/  SHF.R.S32.HI R4, RZ, 0x1f, R4 ;  /* 0x0000001fff047819 */ /* 0x002fe40000011404 */
[----:B------:R-:W-:-:S03]  /*2f200*/  LOP3.LUT R3, R6, 0x70, R3, 0xf8, !PT ;  /* 0x0000007006037812 */ /* 0x000fc600078ef803 */
[----:B------:R-:W1:Y:S02]  /*2f210*/  @P0 LDC R2, c[0x0][0x450] ;  /* 0x00011400ff020b82 */ /* 0x000e640000000800 */
[----:B0-----:R-:W-:-:S04]  /*2f220*/  VIADD R5, R3, UR39 ;  /* 0x0000002703057c36 */ /* 0x001fc80008000000 */
[----:B--2---:R-:W-:-:S04]  /*2f230*/  @P0 IMAD.HI.U32 R3, R5, R0, RZ ;  /* 0x0000000005030227 */ /* 0x004fc800078e00ff */
[----:B------:R-:W-:Y:S01]  /*2f240*/  IMAD.MOV.U32 R0, RZ, RZ, R5 ;  /* 0x000000ffff007224 */ /* 0x000fe200078e0005 */
[----:B-1----:R-:W-:Y:S02]  /*2f250*/  @P0 SHF.R.U32.HI R0, RZ, R2, R3 ;  /* 0x00000002ff000219 */ /* 0x002fe40000011603 */
[----:B------:R-:W0:Y:S02]  /*2f260*/  LDC.64 R2, c[0x0][0x2e0] ;  /* 0x0000b800ff027b82 */ /* 0x000e240000000a00 */
[----:B0-----:R-:W-:-:S04]  /*2f270*/  IMAD R4, R4, R2, RZ ;  /* 0x0000000204047224 */ /* 0x001fc800078e02ff */
[C---:B----4-:R-:W-:Y:S02]  /*2f280*/  IMAD R4, R10.reuse, R3, R4 ;  /* 0x000000030a047224 */ /* 0x050fe400078e0204 */
        /* <DEDUP_REMOVED lines=8> */
[----:B------:R-:W-:Y:S02]  /*2f310*/  IMAD.MOV R0, RZ, RZ, -R0 ;  /* 0x000000ffff007224 */ /* 0x000fe400078e0a00 */
[----:B------:R-:W-:Y:S02]  /*2f320*/  IMAD.IADD R3, R3, 0x1, R4 ;  /* 0x0000000103037824 */ /* 0x000fe400078e0204 */
[----:B------:R-:W-:-:S04]  /*2f330*/  IMAD R0, R7, R0, R5 ;  /* 0x0000000007007224 */ /* 0x000fc800078e0205 */
[----:B------:R-:W-:Y:S01]  /*2f340*/  IMAD.WIDE.U32 R2, R0, UR4, R2 ;  /* 0x0000000400027c25 */ /* 0x000fe2000f8e0002 */
[----:B------:R-:W-:-:S05]  /*2f350*/  SHF.R.S32.HI R4, RZ, 0x1f, R0 ;  /* 0x0000001fff047819 */ /* 0x000fca0000011400 */
[----:B------:R-:W-:-:S04]  /*2f360*/  IMAD R4, R4, UR4, RZ ;  /* 0x0000000404047c24 */ /* 0x000fc8000f8e02ff */
        /* <DEDUP_REMOVED lines=21> */
[----:B------:R-:W2:Y:S02]  /*2f4c0*/  SHFL.IDX PT, R6, R0, 0x1, 0x181f ;  /* 0x00381f0000067f89 */ /* 0x000ea400000e0000 */
[----:B------:R-:W-:-:S02]  /*2f4d0*/  ISETP.GE.AND P1, PT, R11, R2, PT ;  /* 0x000000020b00720c */ /* 0x000fc40003f26270 */
[----:B------:R-:W3:Y:S01]  /*2f4e0*/  SHFL.IDX PT, R8, R3, 0x1, 0x181f ;  /* 0x00381f0003087f89 */ /* 0x000ee200000e0000 */
[----:B------:R-:W-:-:S03]  /*2f4f0*/  ISETP.GE.AND P2, PT, R12, R2, PT ;  /* 0x000000020c00720c */ /* 0x000fc60003f46270 */
[----:B------:R4:W-:Y:S04]  /*2f500*/  STL [R1+0x484], R12 ;  /* 0x0004840c01007387 */ /* 0x0009e80000100800 */
[----:B------:R-:W-:Y:S03]  /*2f510*/  STL [R1+0x464], R11 ;  /* 0x0004640b01007387 */ /* 0x000fe60000100800 */
[----:B------:R-:W-:Y:S02]  /*2f520*/  @!P1 LEA R7, R9, UR38, 0x1 ;  /* 0x0000002609079c11 */ /* 0x000fe4000f8e08ff */
[----:B0-----:R-:W-:Y:S01]  /*2f530*/  @!P1 LEA R5, P3, R10, R5, 0x1 ;  /* 0x000000050a059211 */ /* 0x001fe200078608ff */
[----:B----4-:R-:W-:-:S04]  /*2f540*/  VIADD R12, R11, 0x20 ;  /* 0x000000200b0c7836 */ /* 0x010fc80000000000 */
[----:B-1----:R-:W-:Y:S01]  /*2f550*/  @!P1 IMAD.X R4, RZ, RZ, R4, P3 ;  /* 0x000000ffff049224 */ /* 0x002fe200018e0604 */
[----:B------:R-:W-:Y:S04]  /*2f560*/  STL [R1+0x490], R12 ;  /* 0x0004900c01007387 */ /* 0x000fe80000100800 */
[----:B------:R-:W-:-:S04]  /*2f570*/  @!P1 LOP3.LUT R5, R5, R4, RZ, 0x3c, !PT ;  /* 0x0000000405059212 */ /* 0x000fc800078e3cff */
[----:B------:R-:W-:-:S04]  /*2f580*/  @!P1 LOP3.LUT R4, R5, R4, RZ, 0x3c, !PT ;  /* 0x0000000405049212 */ /* 0x000fc800078e3cff */
[----:B------:R-:W-:-:S05]  /*2f590*/  @!P1 LOP3.LUT R5, R5, R4, RZ, 0x3c, !PT ;  /* 0x0000000405059212 */ /* 0x000fca00078e3cff */
[----:B------:R2:W-:Y:S02]  /*2f5a0*/  @!P1 LDGSTS.E.BYPASS.LTC128B.128 [R7+0x18400], desc[UR44][R4.64], !P0 ;  /* 0x1840000004079fae */ /* 0x0005e4000c101d6c */
[----:B--2---:R-:W-:Y:S01]  /*2f5b0*/  @!P2 LEA R4, P1, R10, R6, 0x1 ;  /* 0x000000060a04a211 */ /* 0x004fe200078208ff */
[----:B------:R-:W-:Y:S01]  /*2f5c0*/  VIADD R7, R11, 0x30 ;  /* 0x000000300b077836 */ /* 0x000fe20000000000 */
[----:B------:R-:W-:-:S03]  /*2f5d0*/  @!P2 LEA R6, R9, UR38, 0x1 ;  /* 0x000000260906ac11 */ /* 0x000fc6000f8e08ff */
[----:B---3--:R-:W-:Y:S01]  /*2f5e0*/  @!P2 IMAD.X R5, RZ, RZ, R8, P1 ;  /* 0x000000ffff05a224 */ /* 0x008fe200008e0608 */
[----:B------:R-:W-:Y:S01]  /*2f5f0*/  ISETP.GE.AND P1, PT, R12, R2, PT ;  /* 0x000000020c00720c */ /* 0x000fe20003f26270 */
[----:B------:R-:W-:Y:S04]  /*2f600*/  STL [R1+0x494], R7 ;  /* 0x0004940701007387 */ /* 0x000fe80000100800 */
[----:B------:R0:W-:Y:S04]  /*2f610*/  @!P2 LDGSTS.E.BYPASS.LTC128B.128 [R6+0x18c00], desc[UR44][R4.64], !P0 ;  /* 0x18c000000406afae */ /* 0x0001e8000c101d6c */
[----:B0-----:R-:W0:Y:S04]  /*2f620*/  SHFL.IDX PT, R5, R0, 0x2, 0x181f ;  /* 0x00581f0000057f89 */ /* 0x001e2800000e0000 */
        /* <DEDUP_REMOVED lines=23> */
[----:B0-----:R-:W0:Y:S04]  /*2f7a0*/  SHFL.IDX PT, R4, R0, 0x4, 0x181f ;  /* 0x00981f0000047f89 */ /* 0x001e2800000e0000 */
[----:B------:R-:W1:Y:S01]  /*2f7b0*/  SHFL.IDX PT, R6, R3, 0x4, 0x181f ;  /* 0x00981f0003067f89 */ /* 0x000e6200000e0000 */
[----:B0-----:R-:W-:-:S05]  /*2f7c0*/  @!P1 LEA R5, P2, R10, R4, 0x1 ;  /* 0x000000040a059211 */ /* 0x001fca00078408ff */
[----:B-1----:R-:W-:Y:S01]  /*2f7d0*/  @!P1 IMAD.X R4, RZ, RZ, R6, P2 ;  /* 0x000000ffff049224 */ /* 0x002fe200010e0606 */
[----:B------:R-:W-:-:S04]  /*2f7e0*/  @!P1 LEA R6, R9, UR38, 0x1 ;  /* 0x0000002609069c11 */ /* 0x000fc8000f8e08ff */
        /* <DEDUP_REMOVED lines=16> */
[----:B------:R-:W-:-:S03]  /*2f8f0*/  ISETP.GE.AND P1, PT, R7, R2, PT ;  /* 0x000000020700720c */ /* 0x000fc60003f26270 */
[----:B0-----:R-:W0:Y:S04]  /*2f900*/  SHFL.IDX PT, R4, R0, 0x6, 0x181f ;  /* 0x00d81f0000047f89 */ /* 0x001e2800000e0000 */
[----:B------:R-:W1:Y:S04]  /*2f910*/  SHFL.IDX PT, R6, R3, 0x6, 0x181f ;  /* 0x00d81f0003067f89 */ /* 0x000e6800000e0000 */
[----:B------:R-:W2:Y:S04]  /*2f920*/  SHFL.IDX PT, R3, R3, 0x7, 0x181f ;  /* 0x00f81f0003037f89 */ /* 0x000ea800000e0000 */
[----:B------:R-:W3:Y:S01]  /*2f930*/  SHFL.IDX PT, R0, R0, 0x7, 0x181f ;  /* 0x00f81f0000007f89 */ /* 0x000ee200000e0000 */
[----:B0-----:R-:W-:-:S05]  /*2f940*/  @!P1 LEA R5, P2, R10, R4, 0x1 ;  /* 0x000000040a059211 */ /* 0x001fca00078408ff */
[----:B-1----:R-:W-:Y:S01]  /*2f950*/  @!P1 IMAD.X R4, RZ, RZ, R6, P2 ;  /* 0x000000ffff049224 */ /* 0x002fe200010e0606 */
[----:B------:R-:W-:-:S04]  /*2f960*/  @!P1 LEA R6, R9, UR38, 0x1 ;  /* 0x0000002609069c11 */ /* 0x000fc8000f8e08ff */
[----:B------:R-:W-:-:S04]  /*2f970*/  @!P1 LOP3.LUT R5, R5, R4, RZ, 0x3c, !PT ;  /* 0x0000000405059212 */ /* 0x000fc800078e3cff */
[----:B------:R-:W-:-:S04]  /*2f980*/  @!P1 LOP3.LUT R4, R5, R4, RZ, 0x3c, !PT ;  /* 0x0000000405049212 */ /* 0x000fc800078e3cff */
[----:B------:R-:W-:-:S05]  /*2f990*/  @!P1 LOP3.LUT R5, R5, R4, RZ, 0x3c, !PT ;  /* 0x0000000405059212 */ /* 0x000fca00078e3cff */
[----:B--23--:R1:W-:Y:S02]  /*2f9a0*/  @!P1 LDGSTS.E.BYPASS.LTC128B.128 [R6+0x1b400], desc[UR44][R4.64], !P0 ;  /* 0x1b40000004069fae */ /* 0x00c3e4000c101d6c */
.L_x_11118:
[----:B01----:R-:W2:Y:S02]  /*2f9b0*/  LDL R4, [R1+0x464] ;  /* 0x0004640001047983 */ /* 0x003ea40000100800 */
        /* <DEDUP_REMOVED lines=42> */
.L_x_11021:
[----:B0-----:R-:W2:Y:S01]  /*2fc60*/  LDL.LU.64 R4, [R1+0x4a8] ;  /* 0x0004a80001047983 */ /* 0x001ea20000300a00 */
[----:B------:R-:W0:Y:S01]  /*2fc70*/  LDC R6, c[0x0][0x448] ;  /* 0x00011200ff067b82 */ /* 0x000e220000000800 */
[----:B------:R-:W-:Y:S02]  /*2fc80*/  ULDC.64 UR4, c[0x0][0x3e0] ;  /* 0x0000f80000047ab9 */ /* 0x000fe40000000a00 */
[----:B------:R-:W2:Y:S01]  /*2fc90*/  LDL.LU.64 R2, [R1+0x488] ;  /* 0x0004880001027983 */ /* 0x000ea20000300a00 */
[----:B------:R-:W1:Y:S01]  /*2fca0*/  S2R R0, SR_CTAID.Z ;  /* 0x0000000000007919 */ /* 0x000e620000002700 */
[----:B0-----:R-:W-:Y:S02]  /*2fcb0*/  ISETP.NE.AND P0, PT, R6, 0x1, PT ;  /* 0x000000010600780c */ /* 0x001fe40003f05270 */
[----:B-1----:R-:W-:-:S05]  /*2fcc0*/  SHF.R.S32.HI R0, RZ, 0x1f, R0 ;  /* 0x0000001fff007819 */ /* 0x002fca0000011400 */
[----:B------:R-:W-:Y:S01]  /*2fcd0*/  IMAD R0, R0, UR4, RZ ;  /* 0x0000000400007c24 */ /* 0x000fe2000f8e02ff */
[----:B------:R-:W0:Y:S02]  /*2fce0*/  S2R R8, SR_TID.X ;  /* 0x0000000000087919 */ /* 0x000e240000002100 */
[----:B0-----:R-:W-:-:S05]  /*2fcf0*/  IMAD.SHL.U32 R10, R8, 0x8, RZ ;  /* 0x00000008080a7824 */ /* 0x001fca00078e00ff */
[----:B------:R-:W-:Y:S01]  /*2fd00*/  LOP3.LUT R10, R10, 0x38, RZ, 0xc0, !PT ;  /* 0x000000380a0a7812 */ /* 0x000fe200078ec0ff */
[----:B--2---:R-:W-:Y:S02]  /*2fd10*/  IMAD.MOV.U32 R2, RZ, RZ, R4 ;  /* 0x000000ffff027224 */ /* 0x004fe400078e0004 */
[----:B------:R-:W0:Y:S01]  /*2fd20*/  S2R R4, SR_CTAID.Z ;  /* 0x0000000000047919 */ /* 0x000e220000002700 */
[----:B------:R-:W1:Y:S01]  /*2fd30*/  S2R R5, SR_TID.X ;  /* 0x0000000000057919 */ /* 0x000e620000002100 */
[C---:B0-----:R-:W-:Y:S02]  /*2fd40*/  IMAD R0, R4.reuse, UR5, R0 ;  /* 0x0000000504007c24 */ /* 0x041fe4000f8e0200 */
[----:B------:R-:W-:Y:S01]  /*2fd50*/  IMAD.WIDE.U32 R2, R4, UR4, R2 ;  /* 0x0000000404027c25 */ /* 0x000fe2000f8e0002 */
[----:B------:R-:W-:-:S03]  /*2fd60*/  ULDC.64 UR4, c[0x0][0x3d0] ;  /* 0x0000f40000047ab9 */ /* 0x000fc60000000a00 */
[----:B------:R-:W-:Y:S02]  /*2fd70*/  IMAD.IADD R3, R3, 0x1, R0 ;  /* 0x0000000103037824 */ /* 0x000fe400078e0200 */
[----:B------:R-:W0:Y:S01]  /*2fd80*/  @P0 LDC R0, c[0x0][0x44c] ;  /* 0x00011300ff000b82 */ /* 0x000e220000000800 */
[C---:B-1----:R-:W-:Y:S01]  /*2fd90*/  LOP3.LUT R4, R5.reuse, 0x7f, RZ, 0xc0, !PT ;  /* 0x0000007f05047812 */ /* 0x042fe200078ec0ff */
[----:B------:R-:W-:-:S06]  /*2fda0*/  IMAD.SHL.U32 R15, R5, 0x10, RZ ;  /* 0x00000010050f7824 */ /* 0x000fcc00078e00ff */
[----:B------:R-:W1:Y:S01]  /*2fdb0*/  @P0 LDC R5, c[0x0][0x450] ;  /* 0x00011400ff050b82 */ /* 0x000e620000000800 */
[----:B------:R-:W-:-:S04]  /*2fdc0*/  SHF.R.U32.HI R7, RZ, 0x3, R4 ;  /* 0x00000003ff077819 */ /* 0x000fc80000011604 */
[----:B------:R-:W-:-:S05]  /*2fdd0*/  LOP3.LUT R7, R7, 0x70, R15, 0xf8, !PT ;  /* 0x0000007007077812 */ /* 0x000fca00078ef80f */
[----:B------:R-:W-:-:S04]  /*2fde0*/  VIADD R7, R7, UR39 ;  /* 0x0000002707077c36 */ /* 0x000fc80008000000 */
[----:B0-----:R-:W-:-:S04]  /*2fdf0*/  @P0 IMAD.HI.U32 R0, R7, R0, RZ ;  /* 0x0000000007000227 */ /* 0x001fc800078e00ff */
[----:B------:R-:W-:Y:S01]  /*2fe00*/  IMAD.MOV.U32 R4, RZ, RZ, R7 ;  /* 0x000000ffff047224 */ /* 0x000fe200078e0007 */
[----:B-1----:R-:W-:-:S04]  /*2fe10*/  @P0 SHF.R.U32.HI R4, RZ, R5, R0 ;  /* 0x00000005ff040219 */ /* 0x002fc80000011600 */
[--C-:B------:R-:W-:Y:S01]  /*2fe20*/  SHF.R.S32.HI R5, RZ, 0x1f, R4.reuse ;  /* 0x0000001fff057819 */ /* 0x100fe20000011404 */
[----:B------:R-:W-:-:S04]  /*2fe30*/  IMAD.MOV R0, RZ, RZ, -R4 ;  /* 0x000000ffff007224 */ /* 0x000fc800078e0a04 */
[----:B------:R-:W-:Y:S02]  /*2fe40*/  IMAD R5, R5, UR4, RZ ;  /* 0x0000000405057c24 */ /* 0x000fe4000f8e02ff */
[----:B------:R-:W-:-:S04]  /*2fe50*/  IMAD.WIDE.U32 R2, R4, UR4, R2 ;  /* 0x0000000404027c25 */ /* 0x000fc8000f8e0002 */
[----:B------:R-:W-:Y:S02]  /*2fe60*/  IMAD R0, R6, R0, R7 ;  /* 0x0000000006007224 */ /* 0x000fe400078e0207 */
        /* <DEDUP_REMOVED lines=14> */
[----:B------:R-:W-:-:S04]  /*2ff50*/  LOP3.LUT R0, R10, 0x80, RZ, 0xfc, !PT ;  /* 0x000000800a007812 */ /* 0x000fc800078efcff */
[----:B------:R-:W-:Y:S02]  /*2ff60*/  ISETP.GE.AND P1, PT, R0, UR4, PT ;  /* 0x0000000400007c0c */ /* 0x000fe4000bf26270 */
[C---:B------:R-:W-:Y:S02]  /*2ff70*/  LOP3.LUT R0, R10.reuse, 0xc0, RZ, 0xfc, !PT ;  /* 0x000000c00a007812 */ /* 0x040fe400078efcff */
[----:B------:R-:W-:Y:S02]  /*2ff80*/  ISETP.GE.AND P3, PT, R10, UR4, PT ;  /* 0x000000040a007c0c */ /* 0x000fe4000bf66270 */
[----:B------:R-:W-:Y:S01]  /*2ff90*/  ISETP.GE.AND P2, PT, R0, UR4, PT ;  /* 0x0000000400007c0c */ /* 0x000fe2000bf46270 */
[----:B------:R-:W-:-:S03]  /*2ffa0*/  UMOV UR4, 0xffffffff ;  /* 0xffffffff00047882 */ /* 0x000fc60000000000 */
[----:B------:R-:W-:Y:S09]  /*2ffb0*/  BRA.DIV UR4, `(.L_x_11022) ;  /* 0x0000003a04707947 */ /* 0x000ff2000b800000 */
[----:B------:R-:W2:Y:S01]  /*2ffc0*/  LDL.LU R3, [R1+0x484] ;  /* 0x0004840001037983 */ /* 0x000ea20000300800 */
[----:B------:R-:W-:-:S03]  /*2ffd0*/  ULDC UR4, c[0x0][0x288] ;  /* 0x0000a20000047ab9 */ /* 0x000fc60000000800 */
[----:B------:R-:W3:Y:S04]  /*2ffe0*/  LDL.LU R7, [R1+0x464] ;  /* 0x0004640001077983 */ /* 0x000ee80000300800 */
[----:B------:R-:W4:Y:S04]  /*2fff0*/  LDL.LU R15, [R1+0x490] ;  /* 0x00049000010f7983 */ /* 0x000f280000300800 */
[----:B------:R-:W5:Y:S01]  /*30000*/  LDL.LU R13, [R1+0x494] ;  /* 0x00049400010d7983 */ /* 0x000f620000300800 */
[----:B------:R-:W0:Y:S01]  /*30010*/  S2R R2, SR_TID.X ;  /* 0x0000000000027919 */ /* 0x000e220000002100 */
[----:B------:R-:W-:-:S02]  /*30020*/  IMAD R0, R6, UR4, RZ ;  /* 0x0000000406007c24 */ /* 0x000fc4000f8e02ff */
[----:B------:R-:W5:Y:S01]  /*30030*/  LDL.LU R14, [R1+0x498] ;  /* 0x00049800010e7983 */ /* 0x000f620000300800 */
[----:B0-----:R-:W-:-:S05]  /*30040*/  IMAD.SHL.U32 R11, R2, 0x8, RZ ;  /* 0x00000008020b7824 */ /* 0x001fca00078e00ff */
[----:B------:R-:W-:-:S04]  /*30050*/  LOP3.LUT R11, R11, 0x1f8, RZ, 0xc0, !PT ;  /* 0x000001f80b0b7812 */ /* 0x000fc800078ec0ff */
[----:B------:R-:W-:Y:S01]  /*30060*/  LOP3.LUT R11, R11, 0x38, R2, 0x78, !PT ;  /* 0x000000380b0b7812 */ /* 0x000fe200078e7802 */
[----:B------:R-:W-:Y:S01]  /*30070*/  SHFL.IDX PT, R6, R4, 0x1, 0x181f ;  /* 0x00381f0004067f89 */ /* 0x000fe200000e0000 */
[----:B--2---:R-:W-:-:S03]  /*30080*/  ISETP.GE.AND P4, PT, R3, R0, PT ;  /* 0x000000000300720c */ /* 0x004fc60003f86270 */
[----:B------:R-:W0:Y:S01]  /*30090*/  SHFL.IDX PT, R3, R5, RZ, 0x181f ;  /* 0x00181fff05037589 */ /* 0x000e2200000e0000 */
[----:B---3--:R-:W-:Y:S02]  /*300a0*/  ISETP.GE.AND P5, PT, R7, R0, PT ;  /* 0x000000000700720c */ /* 0x008fe40003fa6270 */
[----:B------:R-:W-:Y:S02]  /*300b0*/  LOP3.LUT R7, R2, 0x7f, RZ, 0xc0, !PT ;  /* 0x0000007f02077812 */ /* 0x000fe400078ec0ff */
[----:B------:R-:W1:Y:S03]  /*300c0*/  SHFL.IDX PT, R2, R4, RZ, 0x181f ;  /* 0x00181fff04027589 */ /* 0x000e6600000e0000 */
[----:B------:R-:W-:-:S06]  /*300d0*/  IMAD.SHL.U32 R12, R7, 0x8, RZ ;  /* 0x00000008070c7824 */ /* 0x000fcc00078e00ff */
[----:B0-----:R-:W-:-:S05]  /*300e0*/  @!P5 LEA R3, P6, R10, R3, 0x1 ;  /* 0x000000030a03d211 */ /* 0x001fca00078c08ff */
[----:B-1----:R-:W-:Y:S01]  /*300f0*/  @!P5 IMAD.X R2, RZ, RZ, R2, P6 ;  /* 0x000000ffff02d224 */ /* 0x002fe200030e0602 */
[----:B------:R-:W-:-:S04]  /*30100*/  LOP3.LUT R11, R11, 0x200, R12, 0xf8, !PT ;  /* 0x000002000b0b7812 */ /* 0x000fc800078ef80c */
[----:B------:R-:W-:-:S04]  /*30110*/  @!P5 LOP3.LUT R3, R3, R2, RZ, 0x3c, !PT ;  /* 0x000000020303d212 */ /* 0x000fc800078e3cff */
[----:B------:R-:W-:Y:S02]  /*30120*/  @!P5 LOP3.LUT R2, R3, R2, RZ, 0x3c, !PT ;  /* 0x000000020302d212 */ /* 0x000fe400078e3cff */
        /* <DEDUP_REMOVED lines=19> */
[----:B0-----:R-:W-:-:S05]  /*30260*/  @!P4 LEA R2, P6, R10, R2, 0x1 ;  /* 0x000000020a02c211 */ /* 0x001fca00078c08ff */
[----:B-1----:R-:W-:-:S05]  /*30270*/  @!P4 IMAD.X R3, RZ, RZ, R6, P6 ;  /* 0x000000ffff03c224 */ /* 0x002fca00030e0606 */
[----:B------:R-:W-:Y:S04]  /*30280*/  @!P4 LDGSTS.E.BYPASS.LTC128B.128 [R9+0x23400], desc[UR44][R2.64], !P3 ;  /* 0x234000000209cfae */ /* 0x000fe8000d901d6c */
[----:B------:R-:W-:Y:S04]  /*30290*/  @!P4 LDGSTS.E.BYPASS.LTC128B.128 [R9+0x27400], desc[UR44][R2.64+0x80], !P0 ;  /* 0x274000800209cfae */ /* 0x000fe8000c101d6c */
[----:B------:R-:W-:Y:S04]  /*302a0*/  @!P4 LDGSTS.E.BYPASS.LTC128B.128 [R9+0x2b400], desc[UR44][R2.64+0x100], !P1 ;  /* 0x2b4001000209cfae */ /* 0x000fe8000c901d6c */
[----:B------:R0:W-:Y:S01]  /*302b0*/  @!P4 LDGSTS.E.BYPASS.LTC128B.128 [R9+0x2f400], desc[UR44][R2.64+0x180], !P2 ;  /* 0x2f4001800209cfae */ /* 0x0001e2000d101d6c */
[----:B-----5:R-:W-:-:S03]  /*302c0*/  ISETP.GE.AND P4, PT, R13, R0, PT ;  /* 0x000000000d00720c */ /* 0x020fc60003f86270 */
[----:B------:R-:W3:Y:S04]  /*302d0*/  LDL.LU R13, [R1+0x4a0] ;  /* 0x0004a000010d7983 */ /* 0x000ee80000300800 */
        /* <DEDUP_REMOVED lines=11> */
[----:B------:R-:W-:-:S13]  /*30390*/  ISETP.GE.AND P4, PT, R14, R0, PT ;  /* 0x000000000e00720c */ /* 0x000fda0003f86270 */
[----:B------:R-:W-:Y:S02]  /*303a0*/  @!P4 LEA R9, R11, UR38, 0x1 ;  /* 0x000000260b09cc11 */ /* 0x000fe4000f8e08ff */
        /* <DEDUP_REMOVED lines=8> */
[----:B------:R-:W-:Y:S01]  /*30430*/  SHFL.IDX PT, R14, R5, 0x7, 0x181f ;  /* 0x00f81f00050e7f89 */ /* 0x000fe200000e0000 */
[----:B--2---:R-:W-:-:S13]  /*30440*/  ISETP.GE.AND P4, PT, R15, R0, PT ;  /* 0x000000000f00720c */ /* 0x004fda0003f86270 */
[----:B0-----:R-:W-:Y:S02]  /*30450*/  @!P4 LEA R2, P6, R10, R2, 0x1 ;  /* 0x000000020a02c211 */ /* 0x001fe400078c08ff */
[----:B------:R-:W-:-:S03]  /*30460*/  @!P4 LEA R7, R11, UR38, 0x1 ;  /* 0x000000260b07cc11 */ /* 0x000fc6000f8e08ff */
[----:B------:R-:W-:-:S05]  /*30470*/  @!P4 IMAD.X R3, RZ, RZ, R6, P6 ;  /* 0x000000ffff03c224 */ /* 0x000fca00030e0606 */
[----:B------:R-:W-:Y:S04]  /*30480*/  @!P4 LDGSTS.E.BYPASS.LTC128B.128 [R7+0x24c00], desc[UR44][R2.64], !P3 ;  /* 0x24c000000207cfae */ /* 0x000fe8000d901d6c */
[----:B------:R-:W-:Y:S04]  /*30490*/  @!P4 LDGSTS.E.BYPASS.LTC128B.128 [R7+0x28c00], desc[UR44][R2.64+0x80], !P0 ;  /* 0x28c000800207cfae */ /* 0x000fe8000c101d6c */
[----:B------:R-:W-:Y:S04]  /*304a0*/  @!P4 LDGSTS.E.BYPASS.LTC128B.128 [R7+0x2cc00], desc[UR44][R2.64+0x100], !P1 ;  /* 0x2cc001000207cfae */ /* 0x000fe8000c901d6c */
[----:B------:R0:W-:Y:S04]  /*304b0*/  @!P4 LDGSTS.E.BYPASS.LTC128B.128 [R7+0x30c00], desc[UR44][R2.64+0x180], !P2 ;  /* 0x30c001800207cfae */ /* 0x0001e8000d101d6c */
[----:B------:R-:W-:Y:S04]  /*304c0*/  SHFL.IDX PT, R6, R4, 0x6, 0x181f ;  /* 0x00d81f0004067f89 */ /* 0x000fe800000e0000 */
[----:B0-----:R-:W0:Y:S01]  /*304d0*/  SHFL.IDX PT, R2, R5, 0x6, 0x181f ;  /* 0x00d81f0005027f89 */ /* 0x001e2200000e0000 */
[----:B---3--:R-:W-:-:S13]  /*304e0*/  ISETP.GE.AND P4, PT, R13, R0, PT ;  /* 0x000000000d00720c */ /* 0x008fda0003f86270 */
[----:B0-----:R-:W-:Y:S02]  /*304f0*/  @!P4 LEA R2, P6, R10, R2, 0x1 ;  /* 0x000000020a02c211 */ /* 0x001fe400078c08ff */
[----:B------:R-:W-:-:S03]  /*30500*/  @!P4 LEA R9, R11, UR38, 0x1 ;  /* 0x000000260b09cc11 */ /* 0x000fc6000f8e08ff */
[----:B------:R-:W-:Y:S02]  /*30510*/  @!P4 IMAD.X R3, RZ, RZ, R6, P6 ;  /* 0x000000ffff03c224 */ /* 0x000fe400030e0606 */
[----:B------:R0:W1:Y:S04]  /*30520*/  SHFL.IDX PT, R6, R4, 0x7, 0x181f ;  /* 0x00f81f0004067f89 */ /* 0x00006800000e0000 */
[----:B------:R0:W-:Y:S04]  /*30530*/  @!P4 LDGSTS.E.BYPASS.LTC128B.128 [R9+0x25400], desc[UR44][R2.64], !P3 ;  /* 0x254000000209cfae */ /* 0x0001e8000d901d6c */
[----:B------:R0:W-:Y:S04]  /*30540*/  @!P4 LDGSTS.E.BYPASS.LTC128B.128 [R9+0x29400], desc[UR44][R2.64+0x80], !P0 ;  /* 0x294000800209cfae */ /* 0x0001e8000c101d6c */
[----:B------:R0:W-:Y:S04]  /*30550*/  @!P4 LDGSTS.E.BYPASS.LTC128B.128 [R9+0x2d400], desc[UR44][R2.64+0x100], !P1 ;  /* 0x2d4001000209cfae */ /* 0x0001e8000c901d6c */
[----:B------:R0:W-:Y:S02]  /*30560*/  @!P4 LDGSTS.E.BYPASS.LTC128B.128 [R9+0x31400], desc[UR44][R2.64+0x180], !P2 ;  /* 0x314001800209cfae */ /* 0x0001e4000d101d6c */
.L_x_11136:
[----:B0-----:R-:W2:Y:S01]  /*30570*/  LDL.LU R2, [R1+0x4b0] ;  /* 0x0004b00001027983 */ /* 0x001ea20000300800 */
[----:B------:R-:W-:Y:S01]  /*30580*/  BSSY B0, `(.L_x_11023) ;  /* 0x0000014000007945 */ /* 0x000fe20003800000 */
[----:B--2---:R-:W-:-:S13]  /*30590*/  ISETP.GE.AND P4, PT, R2, R0, PT ;  /* 0x000000000200720c */ /* 0x004fda0003f86270 */
[----:B------:R-:W-:Y:S05]  /*305a0*/  @P4 BRA `(.L_x_11024) ;  /* 0x0000000000444947 */ /* 0x000fea0003800000 */
[----:B------:R-:W0:Y:S01]  /*305b0*/  S2R R2, SR_TID.X ;  /* 0x0000000000027919 */ /* 0x000e220000002100 */
[----:B------:R-:W-:-:S05]  /*305c0*/  LOP3.LUT R8, R8, 0x7f, RZ, 0xc0, !PT ;  /* 0x0000007f08087812 */ /* 0x000fca00078ec0ff */
[----:B------:R-:W-:Y:S02]  /*305d0*/  IMAD.SHL.U32 R4, R8, 0x8, RZ ;  /* 0x0000000808047824 */ /* 0x000fe400078e00ff */
[----:B0-----:R-:W-:-:S05]  /*305e0*/  IMAD.SHL.U32 R8, R2, 0x8, RZ ;  /* 0x0000000802087824 */ /* 0x001fca00078e00ff */
[----:B------:R-:W-:-:S04]  /*305f0*/  LOP3.LUT R8, R8, 0x1f8, RZ, 0xc0, !PT ;  /* 0x000001f808087812 */ /* 0x000fc800078ec0ff */
[----:B------:R-:W-:Y:S02]  /*30600*/  LOP3.LUT R8, R8, 0x38, R2, 0x78, !PT ;  /* 0x0000003808087812 */ /* 0x000fe400078e7802 */
[----:B------:R-:W-:Y:S02]  /*30610*/  LEA R2, P4, R10, R14, 0x1 ;  /* 0x0000000e0a027211 */ /* 0x000fe400078808ff */
[----:B------:R-:W-:-:S03]  /*30620*/  LOP3.LUT R8, R8, 0x200, R4, 0xf8, !PT ;  /* 0x0000020008087812 */ /* 0x000fc600078ef804 */
[----:B-1----:R-:W-:Y:S01]  /*30630*/  IMAD.X R3, RZ, RZ, R6, P4 ;  /* 0x000000ffff037224 */ /* 0x002fe200020e0606 */
        /* <DEDUP_REMOVED lines=8> */
.L_x_11024:
[----:B------:R-:W-:Y:S05]  /*306c0*/  BSYNC B0 ;  /* 0x0000000000007941 */ /* 0x000fea0003800000 */
.L_x_11023:
        /* <DEDUP_REMOVED lines=9> */
.L_x_11137:
[----:B------:R-:W-:Y:S01]  /*30760*/  LOP3.LUT P0, RZ, R17, 0x2, RZ, 0xc0, !PT ;  /* 0x0000000211ff7812 */ /* 0x000fe2000780c0ff */
[----:B------:R-:W-:Y:S01]  /*30770*/  BSSY B0, `(.L_x_11026) ;  /* 0x000004b000007945 */ /* 0x000fe20003800000 */
[----:B------:R-:W-:-:S11]  /*30780*/  IMAD.MOV.U32 R0, RZ, RZ, 0x1 ;  /* 0x00000001ff007424 */ /* 0x000fd600078e00ff */
[----:B------:R-:W-:Y:S05]  /*30790*/  @!P0 BRA `(.L_x_11027) ;  /* 0x0000000400208947 */ /* 0x000fea0003800000 */
[----:B------:R-:W2:Y:S01]  /*307a0*/  SYNCS.PHASECHK.TRANS64.TRYWAIT P0, [UR38+0x32460], R2 ;  /* 0x03246002ff0075a7 */ /* 0x000ea20008000166 */
[----:B0-----:R-:W0:Y:S02]  /*307b0*/  S2R R3, SR_TID.X ;  /* 0x0000000000037919 */ /* 0x001e240000002100 */
[----:B0-----:R-:W-:-:S04]  /*307c0*/  LOP3.LUT R3, R3, 0x7f, RZ, 0xc0, !PT ;  /* 0x0000007f03037812 */ /* 0x001fc800078ec0ff */
[----:B------:R-:W-:Y:S01]  /*307d0*/  ISETP.NE.AND P1, PT, R3, RZ, PT ;  /* 0x000000ff0300720c */ /* 0x000fe20003f25270 */
[----:B--2---:R-:W-:-:S12]  /*307e0*/  @!P0 BRA `(.L_x_11028) ;  /* 0x0000003c00d88947 */ /* 0x004fd80003800000 */
.L_x_11138:
[----:B------:R-:W-:Y:S04]  /*307f0*/  BSSY B1, `(.L_x_11029) ;  /* 0x0000008000017945 */ /* 0x000fe80003800000 */
[----:B------:R-:W-:Y:S05]  /*30800*/  @P1 BRA `(.L_x_11030) ;  /* 0x0000000000181947 */ /* 0x000fea0003800000 */
[----:B0-----:R-:W0:Y:S01]  /*30810*/  S2R R3, SR_TID.X ;  /* 0x0000000000037919 */ /* 0x001e220000002100 */
[----:B------:R-:W-:-:S04]  /*30820*/  IMAD.MOV.U32 R2, RZ, RZ, 0xc000 ;  /* 0x0000c000ff027424 */ /* 0x000fc800078e00ff */
[----:B------:R2:W-:Y:S01]  /*30830*/  SYNCS.ARRIVE.TRANS64 RZ, [UR38+0x32450], R2 ;  /* 0x03245002ffff79a7 */ /* 0x0005e20008000026 */
[----:B0-----:R-:W-:-:S13]  /*30840*/  LOP3.LUT P0, RZ, R3, 0x1f, RZ, 0xc0, !PT ;  /* 0x0000001f03ff7812 */ /* 0x001fda000780c0ff */
[----:B--2---:R-:W-:Y:S05]  /*30850*/  @!P0 BRA `(.L_x_11030) ;  /* 0x0000000000048947 */ /* 0x004fea0003800000 */
[----:B------:R-:W-:Y:S01]  /*30860*/  BPT.TRAP 0x1 ;  /* 0x000000040000795c */ /* 0x000fe20000300000 */
.L_x_11030:
[----:B------:R-:W-:Y:S05]  /*30870*/  BSYNC B1 ;  /* 0x0000000000017941 */ /* 0x000fea0003800000 */
.L_x_11029:
[----:B0-----:R-:W2:Y:S01]  /*30880*/  LDL.LU R2, [R1+0x470] ;  /* 0x0004700001027983 */ /* 0x001ea20000300800 */
        /* <DEDUP_REMOVED lines=10> */
.L_x_11031:
        /* <DEDUP_REMOVED lines=13> */
.L_x_11032:
        /* <DEDUP_REMOVED lines=13> */
.L_x_11033:
        /* <DEDUP_REMOVED lines=13> */
.L_x_11034:
        /* <DEDUP_REMOVED lines=8> */
.L_x_11027:
[----:B------:R-:W-:Y:S05]  /*30c20*/  BSYNC B0 ;  /* 0x0000000000007941 */ /* 0x000fea0003800000 */
.L_x_11026:
[----:B------:R-:W2:Y:S04]  /*30c30*/  LDL.LU R4, [R1+0x4a4] ;  /* 0x0004a40001047983 */ /* 0x000ea80000300800 */
[----:B0-----:R-:W3:Y:S01]  /*30c40*/  LDL R3, [R1+0x478] ;  /* 0x0004780001037983 */ /* 0x001ee20000100800 */
[----:B------:R-:W-:Y:S02]  /*30c50*/  IMAD.MOV.U32 R7, RZ, RZ, RZ ;  /* 0x000000ffff077224 */ /* 0x000fe400078e00ff */
[----:B-1----:R-:W-:Y:S02]  /*30c60*/  IMAD.MOV.U32 R6, RZ, RZ, 0x1 ;  /* 0x00000001ff067424 */ /* 0x002fe400078e00ff */
[----:B--2---:R-:W-:-:S05]  /*30c70*/  VIADD R8, R4, 0xfffffffe ;  /* 0xfffffffe04087836 */ /* 0x004fca0000000000 */
[----:B---3--:R-:W-:-:S13]  /*30c80*/  ISETP.GE.AND P0, PT, R8, R3, PT ;  /* 0x000000030800720c */ /* 0x008fda0003f06270 */
[----:B------:R-:W-:Y:S05]  /*30c90*/  @!P0 BRA `(.L_x_11002) ;  /* 0x00000018009c8947 */ /* 0x000fea0003800000 */
[----:B------:R-:W2:Y:S04]  /*30ca0*/  LDL.LU R5, [R1+0x480] ;  /* 0x0004800001057983 */ /* 0x000ea80000300800 */
[----:B------:R-:W3:Y:S01]  /*30cb0*/  LDL.LU R4, [R1+0x47c] ;  /* 0x00047c0001047983 */ /* 0x000ee20000300800 */
[----:B------:R-:W-:Y:S01]  /*30cc0*/  UIADD3 UR4, UR40, 0x1, URZ ;  /* 0x0000000128047890 */ /* 0x000fe2000fffe03f */
[----:B------:R-:W-:Y:S01]  /*30cd0*/  LOP3.LUT R3, RZ, R3, RZ, 0x33, !PT ;  /* 0x00000003ff037212 */ /* 0x000fe200078e33ff */
[----:B------:R-:W-:-:S04]  /*30ce0*/  IMAD.MOV.U32 R6, RZ, RZ, 0x1 ;  /* 0x00000001ff067424 */ /* 0x000fc800078e00ff */
[----:B--2---:R-:W-:Y:S01]  /*30cf0*/  IMAD R0, R5, UR4, RZ ;  /* 0x0000000405007c24 */ /* 0x004fe2000f8e02ff */
[----:B------:R-:W-:-:S04]  /*30d00*/  ULOP3.LUT UR4, URZ, UR41, URZ, 0x33, !UPT ;  /* 0x000000293f047292 */ /* 0x000fc8000f8e333f */
[----:B------:R-:W-:-:S04]  /*30d10*/  LOP3.LUT R0, RZ, R0, RZ, 0x33, !PT ;  /* 0x00000000ff007212 */ /* 0x000fc800078e33ff */
[----:B---3--:R-:W-:Y:S01]  /*30d20*/  VIADDMNMX R0, R0, -R4, UR4, !PT ;  /* 0x0000000400007e46 */ /* 0x008fe2000f800904 */
[----:B------:R-:W-:Y:S01]  /*30d30*/  ULOP3.LUT UR4, URZ, UR42, URZ, 0x33, !UPT ;  /* 0x0000002a3f047292 */ /* 0x000fe2000f8e333f */
[----:B------:R-:W0:Y:S05]  /*30d40*/  S2R R4, SR_TID.X ;  /* 0x0000000000047919 */ /* 0x000e2a0000002100 */
[----:B------:R-:W-:-:S04]  /*30d50*/  VIMNMX R0, R0, UR4, !PT ;  /* 0x0000000400007c48 */ /* 0x000fc8000ffe0100 */
[----:B------:R-:W-:-:S05]  /*30d60*/  VIADDMNMX R3, R0, 0x2, R3, !PT ;  /* 0x0000000200037846 */ /* 0x000fca0007800103 */
[----:B------:R-:W-:-:S05]  /*30d70*/  VIADD R5, R3, 0xfffffffe ;  /* 0xfffffffe03057836 */ /* 0x000fca0000000000 */
[-C--:B------:R-:W-:Y:S02]  /*30d80*/  ISETP.NE.AND P0, PT, R5, R0.reuse, PT ;  /* 0x000000000500720c */ /* 0x080fe40003f05270 */
[----:B------:R-:W-:-:S05]  /*30d90*/  LOP3.LUT R0, RZ, R0, RZ, 0x33, !PT ;  /* 0x00000000ff007212 */ /* 0x000fca00078e33ff */
[----:B------:R-:W-:Y:S02]  /*30da0*/  IMAD.IADD R2, R3, 0x1, R0 ;  /* 0x0000000103027824 */ /* 0x000fe400078e0200 */
[----:B------:R-:W-:-:S03]  /*30db0*/  IMAD.MOV.U32 R0, RZ, RZ, 0x1 ;  /* 0x00000001ff007424 */ /* 0x000fc600078e00ff */
[----:B------:R-:W-:Y:S02]  /*30dc0*/  LOP3.LUT R11, R2, 0x1, RZ, 0xc0, !PT ;  /* 0x00000001020b7812 */ /* 0x000fe400078ec0ff */
[----:B0-----:R-:W-:Y:S01]  /*30dd0*/  LOP3.LUT R10, R4, 0x1f, RZ, 0xc0, !PT ;  /* 0x0000001f040a7812 */ /* 0x001fe200078ec0ff */
[----:B------:R-:W-:Y:S06]  /*30de0*/  @!P0 BRA `(.L_x_11035) ;  /* 0x0000001000348947 */ /* 0x000fec0003800000 */
[----:B------:R-:W-:Y:S01]  /*30df0*/  BSSY B0, `(.L_x_11035) ;  /* 0x000010c000007945 */ /* 0x000fe20003800000 */
[----:B------:R-:W-:Y:S02]  /*30e00*/  IMAD.IADD R9, R2, 0x1, -R11 ;  /* 0x0000000102097824 */ /* 0x000fe400078e0a0b */
[----:B------:R-:W-:-:S07]  /*30e10*/  IMAD.MOV.U32 R0, RZ, RZ, 0x1 ;  /* 0x00000001ff007424 */ /* 0x000fce00078e00ff */
.L_x_11068:
        /* <DEDUP_REMOVED lines=27> */
.L_x_11038:
[----:B------:R-:W1:Y:S01]  /*30fd0*/  S2R R2, SR_TID.X ;  /* 0x0000000000027919 */ /* 0x000e620000002100 */
[----:B------:R-:W-:Y:S01]  /*30fe0*/  BSSY B2, `(.L_x_11039) ;  /* 0x0000006000027945 */ /* 0x000fe20003800000 */
[----:B-1----:R-:W-:Y:S02]  /*30ff0*/  LOP3.LUT R3, R2, 0x7f, RZ, 0xc0, !PT ;  /* 0x0000007f02037812 */ /* 0x002fe400078ec0ff */
[----:B------:R-:W-:Y:S02]  /*31000*/  SHF.L.U32 R2, R0, 0x1f, RZ ;  /* 0x0000001f00027819 */ /* 0x000fe400000006ff */
[----:B------:R-:W-:Y:S02]  /*31010*/  ISETP.NE.AND P2, PT, R3, RZ, PT ;  /* 0x000000ff0300720c */ /* 0x000fe40003f45270 */
[----:B------:R-:W1:Y:S02]  /*31020*/  SYNCS.PHASECHK.TRANS64.TRYWAIT P0, [UR38+0x32448], R2 ;  /* 0x03244802ff0075a7 */ /* 0x000e640008000166 */
[----:B-1----:R-:W-:Y:S09]  /*31030*/  @!P0 BRA `(.L_x_11040) ;  /* 0x0000003400dc8947 */ /* 0x002ff20003800000 */
.L_x_11139:
[----:B------:R-:W-:Y:S05]  /*31040*/  BSYNC B2 ;  /* 0x0000000000027941 */ /* 0x000fea0003800000 */
.L_x_11039:
[----:B------:R-:W-:Y:S04]  /*31050*/  BSSY B2, `(.L_x_11041) ;  /* 0x0000007000027945 */ /* 0x000fe80003800000 */
[----:B------:R-:W-:Y:S05]  /*31060*/  @P2 BRA `(.L_x_11042) ;  /* 0x0000000000142947 */ /* 0x000fea0003800000 */
[----:B------:R-:W-:Y:S01]  /*31070*/  ISETP.NE.AND P0, PT, R10, RZ, PT ;  /* 0x000000ff0a00720c */ /* 0x000fe20003f05270 */
[----:B-1----:R-:W-:-:S04]  /*31080*/  IMAD.MOV.U32 R3, RZ, RZ, 0x3000 ;  /* 0x00003000ff037424 */ /* 0x002fc800078e00ff */
[----:B------:R2:W-:Y:S08]  /*31090*/  SYNCS.ARRIVE.TRANS64 RZ, [UR38+0x32438], R3 ;  /* 0x03243803ffff79a7 */ /* 0x0005f00008000026 */
[----:B--2---:R-:W-:Y:S05]  /*310a0*/  @!P0 BRA `(.L_x_11042) ;  /* 0x0000000000048947 */ /* 0x004fea0003800000 */
[----:B------:R-:W-:Y:S01]  /*310b0*/  BPT.TRAP 0x1 ;  /* 0x000000040000795c */ /* 0x000fe20000300000 */
.L_x_11042:
[----:B------:R-:W-:Y:S05]  /*310c0*/  BSYNC B2 ;  /* 0x0000000000027941 */ /* 0x000fea0003800000 */
.L_x_11041:
        /* <DEDUP_REMOVED lines=11> */
.L_x_11043:
        /* <DEDUP_REMOVED lines=10> */
.L_x_11140:
[----:B------:R-:W-:Y:S05]  /*31220*/  BSYNC B2 ;  /* 0x0000000000027941 */ /* 0x000fea0003800000 */
.L_x_11044:
        /* <DEDUP_REMOVED lines=9> */
.L_x_11047:
[----:B------:R-:W-:Y:S05]  /*312c0*/  BSYNC B2 ;  /* 0x0000000000027941 */ /* 0x000fea0003800000 */
.L_x_11046:
        /* <DEDUP_REMOVED lines=9> */
.L_x_11048:
        /* <DEDUP_REMOVED lines=13> */
.L_x_11049:
        /* <DEDUP_REMOVED lines=13> */
.L_x_11050:
        /* <DEDUP_REMOVED lines=13> */
.L_x_11051:
        /* <DEDUP_REMOVED lines=8> */
.L_x_11037:
[----:B------:R-:W-:Y:S05]  /*31650*/  BSYNC B1 ;  /* 0x0000000000017941 */ /* 0x000fea0003800000 */
.L_x_11036:
        /* <DEDUP_REMOVED lines=25> */
.L_x_11054:
[----:B------:R-:W1:Y:S01]  /*317f0*/  S2R R2, SR_TID.X ;  /* 0x0000000000027919 */ /* 0x000e620000002100 */
[----:B------:R-:W-:Y:S01]  /*31800*/  BSSY B2, `(.L_x_11055) ;  /* 0x0000006000027945 */ /* 0x000fe20003800000 */
[----:B-1----:R-:W-:Y:S02]  /*31810*/  LOP3.LUT R3, R2, 0x7f, RZ, 0xc0, !PT ;  /* 0x0000007f02037812 */ /* 0x002fe400078ec0ff */
[----:B------:R-:W-:Y:S02]  /*31820*/  SHF.L.U32 R2, R0, 0x1f, RZ ;  /* 0x0000001f00027819 */ /* 0x000fe400000006ff */
[----:B------:R-:W-:Y:S02]  /*31830*/  ISETP.NE.AND P2, PT, R3, RZ, PT ;  /* 0x000000ff0300720c */ /* 0x000fe40003f45270 */
[----:B------:R-:W1:Y:S02]  /*31840*/  SYNCS.PHASECHK.TRANS64.TRYWAIT P0, [UR38+0x32440], R2 ;  /* 0x03244002ff0075a7 */ /* 0x000e640008000166 */
[----:B-1----:R-:W-:Y:S09]  /*31850*/  @!P0 BRA `(.L_x_11056) ;  /* 0x0000003000048947 */ /* 0x002ff20003800000 */
.L_x_11141:
[----:B------:R-:W-:Y:S05]  /*31860*/  BSYNC B2 ;  /* 0x0000000000027941 */ /* 0x000fea0003800000 */
.L_x_11055:
[----:B------:R-:W-:Y:S04]  /*31870*/  BSSY B2, `(.L_x_11057) ;  /* 0x0000007000027945 */ /* 0x000fe80003800000 */
[----:B------:R-:W-:Y:S05]  /*31880*/  @P2 BRA `(.L_x_11058) ;  /* 0x0000000000142947 */ /* 0x000fea0003800000 */
[----:B------:R-:W-:Y:S01]  /*31890*/  ISETP.NE.AND P0, PT, R10, RZ, PT ;  /* 0x000000ff0a00720c */ /* 0x000fe20003f05270 */
[----:B-1----:R-:W-:-:S04]  /*318a0*/  IMAD.MOV.U32 R3, RZ, RZ, 0x3000 ;  /* 0x00003000ff037424 */ /* 0x002fc800078e00ff */
[----:B------:R2:W-:Y:S08]  /*318b0*/  SYNCS.ARRIVE.TRANS64 RZ, [UR38+0x32430], R3 ;  /* 0x03243003ffff79a7 */ /* 0x0005f00008000026 */
[----:B--2---:R-:W-:Y:S05]  /*318c0*/  @!P0 BRA `(.L_x_11058) ;  /* 0x0000000000048947 */ /* 0x004fea0003800000 */
[----:B------:R-:W-:Y:S01]  /*318d0*/  BPT.TRAP 0x1 ;  /* 0x000000040000795c */ /* 0x000fe20000300000 */
.L_x_11058:
[----:B------:R-:W-:Y:S05]  /*318e0*/  BSYNC B2 ;  /* 0x0000000000027941 */ /* 0x000fea0003800000 */
.L_x_11057:
        /* <DEDUP_REMOVED lines=11> */
.L_x_11059:
        /* <DEDUP_REMOVED lines=11> */
.L_x_11142:
[----:B------:R-:W-:Y:S05]  /*31a50*/  BSYNC B2 ;  /* 0x0000000000027941 */ /* 0x000fea0003800000 */
.L_x_11060:
        /* <DEDUP_REMOVED lines=9> */
.L_x_11063:
[----:B------:R-:W-:Y:S05]  /*31af0*/  BSYNC B2 ;  /* 0x0000000000027941 */ /* 0x000fea0003800000 */
.L_x_11062:
        /* <DEDUP_REMOVED lines=9> */
.L_x_11064:
        /* <DEDUP_REMOVED lines=13> */
.L_x_11065:
        /* <DEDUP_REMOVED lines=13> */
.L_x_11066:
        /* <DEDUP_REMOVED lines=13> */
.L_x_11067:
        /* <DEDUP_REMOVED lines=8> */
.L_x_11053:
[----:B------:R-:W-:Y:S05]  /*31e80*/  BSYNC B1 ;  /* 0x0000000000017941 */ /* 0x000fea0003800000 */
.L_x_11052:
[----:B------:R-:W-:Y:S01]  /*31e90*/  VIADD R8, R8, 0xfffffffe ;  /* 0xfffffffe08087836 */ /* 0x000fe20000000000 */
[----:B------:R-:W-:Y:S06]  /*31ea0*/  @P1 BRA `(.L_x_11068) ;  /* 0xffffffec00dc1947 */ /* 0x000fec000383ffff */
[----:B------:R-:W-:Y:S05]  /*31eb0*/  BSYNC B0 ;  /* 0x0000000000007941 */ /* 0x000fea0003800000 */
.L_x_11035:
        /* <DEDUP_REMOVED lines=25> */
.L_x_11071:
[----:B------:R-:W1:Y:S01]  /*32050*/  S2R R2, SR_TID.X ;  /* 0x0000000000027919 */ /* 0x000e620000002100 */
[----:B------:R-:W-:Y:S01]  /*32060*/  BSSY B1, `(.L_x_11072) ;  /* 0x0000006000017945 */ /* 0x000fe20003800000 */
[----:B-1----:R-:W-:Y:S02]  /*32070*/  LOP3.LUT R3, R2, 0x7f, RZ, 0xc0, !PT ;  /* 0x0000007f02037812 */ /* 0x002fe400078ec0ff */
[----:B------:R-:W-:Y:S02]  /*32080*/  SHF.L.U32 R2, R0, 0x1f, RZ ;  /* 0x0000001f00027819 */ /* 0x000fe400000006ff */
[----:B------:R-:W-:Y:S02]  /*32090*/  ISETP.NE.AND P1, PT, R3, RZ, PT ;  /* 0x000000ff0300720c */ /* 0x000fe40003f25270 */
[----:B------:R-:W1:Y:S02]  /*320a0*/  SYNCS.PHASECHK.TRANS64.TRYWAIT P0, [UR38+0x32448], R2 ;  /* 0x03244802ff0075a7 */ /* 0x000e640008000166 */
[----:B-1----:R-:W-:Y:S09]  /*320b0*/  @!P0 BRA `(.L_x_11073) ;  /* 0x00000028001c8947 */ /* 0x002ff20003800000 */
.L_x_11143:
[----:B------:R-:W-:Y:S05]  /*320c0*/  BSYNC B1 ;  /* 0x0000000000017941 */ /* 0x000fea0003800000 */
.L_x_11072:
[----:B------:R-:W-:Y:S04]  /*320d0*/  BSSY B1, `(.L_x_11074) ;  /* 0x0000007000017945 */ /* 0x000fe80003800000 */
[----:B------:R-:W-:Y:S05]  /*320e0*/  @P1 BRA `(.L_x_11075) ;  /* 0x0000000000141947 */ /* 0x000fea0003800000 */
[----:B------:R-:W-:Y:S01]  /*320f0*/  ISETP.NE.AND P0, PT, R10, RZ, PT ;  /* 0x000000ff0a00720c */ /* 0x000fe20003f05270 */
[----:B-1----:R-:W-:-:S04]  /*32100*/  IMAD.MOV.U32 R3, RZ, RZ, 0x3000 ;  /* 0x00003000ff037424 */ /* 0x002fc800078e00ff */
[----:B------:R2:W-:Y:S08]  /*32110*/  SYNCS.ARRIVE.TRANS64 RZ, [UR38+0x32438], R3 ;  /* 0x03243803ffff79a7 */ /* 0x0005f00008000026 */
[----:B--2---:R-:W-:Y:S05]  /*32120*/  @!P0 BRA `(.L_x_11075) ;  /* 0x0000000000048947 */ /* 0x004fea0003800000 */
[----:B------:R-:W-:Y:S01]  /*32130*/  BPT.TRAP 0x1 ;  /* 0x000000040000795c */ /* 0x000fe20000300000 */
.L_x_11075:
[----:B------:R-:W-:Y:S05]  /*32140*/  BSYNC B1 ;  /* 0x0000000000017941 */ /* 0x000fea0003800000 */
.L_x_11074:
        /* <DEDUP_REMOVED lines=11> */
.L_x_11076:
        /* <DEDUP_REMOVED lines=11> */
.L_x_11144:
[----:B------:R-:W-:Y:S05]  /*322b0*/  BSYNC B1 ;  /* 0x0000000000017941 */ /* 0x000fea0003800000 */
.L_x_11077:
        /* <DEDUP_REMOVED lines=9> */
.L_x_11080:
[----:B------:R-:W-:Y:S05]  /*32350*/  BSYNC B1 ;  /* 0x0000000000017941 */ /* 0x000fea0003800000 */
.L_x_11079:
        /* <DEDUP_REMOVED lines=9> */
.L_x_11081:
        /* <DEDUP_REMOVED lines=13> */
.L_x_11082:
        /* <DEDUP_REMOVED lines=13> */
.L_x_11083:
        /* <DEDUP_REMOVED lines=13> */
.L_x_11084:
        /* <DEDUP_REMOVED lines=8> */
.L_x_11070:
[----:B------:R-:W-:Y:S05]  /*326e0*/  BSYNC B0 ;  /* 0x0000000000007941 */ /* 0x000fea0003800000 */
.L_x_11069:
[----:B------:R-:W-:Y:S02]  /*326f0*/  LOP3.LUT R0, R0, 0x1, RZ, 0x3c, !PT ;  /* 0x0000000100007812 */ /* 0x000fe400078e3cff */
[----:B------:R-:W-:-:S07]  /*32700*/  CS2R R6, SRZ ;  /* 0x0000000000067805 */ /* 0x000fce000001ff00 */
.L_x_11002:
[----:B------:R-:W1:Y:S01]  /*32710*/  S2R R3, SR_CgaCtaId ;  /* 0x0000000000037919 */ /* 0x000e620000008800 */
[----:B------:R-:W-:Y:S02]  /*32720*/  MOV R2, 0x400 ;  /* 0x0000040000027802 */ /* 0x000fe40000000f00 */
[----:B------:R-:W-:Y:S02]  /*32730*/  SHF.L.U32 R7, R7, 0x1f, RZ ;  /* 0x0000001f07077819 */ /* 0x000fe400000006ff */
[----:B-1----:R-:W-:-:S04]  /*32740*/  LEA R2, R3, R2, 0x18 ;  /* 0x0000000203027211 */ /* 0x002fc800078ec0ff */
[----:B------:R-:W1:Y:S02]  /*32750*/  SYNCS.PHASECHK.TRANS64.TRYWAIT P0, [R2+URZ+0x32420], R7 ;  /* 0x03242007020075a7 */ /* 0x000e64000800017f */
[----:B-1----:R-:W-:Y:S05]  /*32760*/  @!P0 BRA `(.L_x_11085) ;  /* 0x0000002000a08947 */ /* 0x002fea0003800000 */
.L_x_11145:
[----:B------:R-:W-:-:S03]  /*32770*/  UMOV UR4, 0xffffffff ;  /* 0xffffffff00047882 */ /* 0x000fc60000000000 */
[----:B------:R-:W-:Y:S05]  /*32780*/  BRA.DIV UR4, `(.L_x_11086) ;  /* 0x0000002204ac7947 */ /* 0x000fea000b800000 */
[----:B------:R-:W2:Y:S02]  /*32790*/  S2R R3, SR_TID.X ;  /* 0x0000000000037919 */ /* 0x000ea40000002100 */
[----:B--2---:R-:W-:-:S04]  /*327a0*/  SHF.R.U32.HI R3, RZ, 0x5, R3 ;  /* 0x00000005ff037819 */ /* 0x004fc80000011603 */
[----:B------:R-:W-:-:S05]  /*327b0*/  LOP3.LUT R3, R3, 0x3, RZ, 0xc0, !PT ;  /* 0x0000000303037812 */ /* 0x000fca00078ec0ff */
[----:B------:R2:W3:Y:S02]  /*327c0*/  SHFL.IDX PT, R14, R3, RZ, 0x1f ;  /* 0x00001fff030e7589 */ /* 0x0004e400000e0000 */
.L_x_11148:
[----:B---3--:R-:W-:-:S13]  /*327d0*/  ISETP.NE.AND P0, PT, R14, RZ, PT ;  /* 0x000000ff0e00720c */ /* 0x008fda0003f05270 */
[----:B------:R-:W-:Y:S05]  /*327e0*/  @P0 BRA `(.L_x_10898) ;  /* 0x0000000000880947 */ /* 0x000fea0003800000 */
[----:B------:R-:W-:-:S03]  /*327f0*/  UMOV UR4, 0xffffffff ;  /* 0xffffffff00047882 */ /* 0x000fc60000000000 */
[----:B------:R-:W-:Y:S05]  /*32800*/  BRA.DIV UR4, `(.L_x_11087) ;  /* 0x0000002204c07947 */ /* 0x000fea000b800000 */
[----:B------:R-:W-:-:S13]  /*32810*/  ELECT P6, URZ, PT ;  /* 0x00000000003f782f */ /* 0x000fda00038c0000 */
.L_x_11151:
[----:B------:R-:W-:Y:S05]  /*32820*/  @!P6 BRA `(.L_x_10898) ;  /* 0x000000000078e947 */ /* 0x000fea0003800000 */
[----:B--2---:R-:W2:Y:S02]  /*32830*/  LDL.LU R3, [R1+0x474] ;  /* 0x0004740001037983 */ /* 0x004ea40000300800 */
[----:B--2---:R-:W-:-:S04]  /*32840*/  LOP3.LUT R3, R3, 0x2, RZ, 0xfc, !PT ;  /* 0x0000000203037812 */ /* 0x004fc800078efcff */
[----:B------:R-:W-:-:S13]  /*32850*/  ISETP.NE.AND P2, PT, R3, 0x3, PT ;  /* 0x000000030300780c */ /* 0x000fda0003f45270 */
[----:B------:R-:W-:Y:S05]  /*32860*/  @!P2 BRA `(.L_x_11088) ;  /* 0x000000000004a947 */ /* 0x000fea0003800000 */
[----:B------:R-:W-:Y:S01]  /*32870*/  BPT.TRAP 0x1 ;  /* 0x000000040000795c */ /* 0x000fe20000300000 */
.L_x_11088:
[----:B------:R-:W-:Y:S01]  /*32880*/  VIADD R3, R2, 0x32440 ;  /* 0x0003244002037836 */ /* 0x000fe20000000000 */
[----:B-1----:R-:W-:Y:S01]  /*32890*/  SHF.L.U32 R7, R0, 0x1f, RZ ;  /* 0x0000001f00077819 */ /* 0x002fe200000006ff */
[C---:B------:R-:W-:Y:S02]  /*328a0*/  VIADD R4, R6.reuse, 0x1 ;  /* 0x0000000106047836 */ /* 0x040fe40000000000 */
[----:B------:R-:W-:-:S03]  /*328b0*/  IMAD R8, R6, 0x8, R3 ;  /* 0x0000000806087824 */ /* 0x000fc600078e0203 */
[C---:B------:R-:W-:Y:S01]  /*328c0*/  ISETP.NE.AND P1, PT, R4.reuse, 0x2, PT ;  /* 0x000000020400780c */ /* 0x040fe20003f25270 */
[----:B------:R-:W1:Y:S03]  /*328d0*/  SYNCS.PHASECHK.TRANS64.TRYWAIT P0, [R8+URZ], R7 ;  /* 0x00000007080075a7 */ /* 0x000e66000800017f */
[----:B0-----:R-:W-:Y:S02]  /*328e0*/  SEL R5, RZ, 0x1, P1 ;  /* 0x00000001ff057807 */ /* 0x001fe40000800000 */
[----:B------:R-:W-:Y:S02]  /*328f0*/  SEL R4, R4, RZ, P1 ;  /* 0x000000ff04047207 */ /* 0x000fe40000800000 */
[----:B------:R-:W-:-:S03]  /*32900*/  LOP3.LUT R0, R0, R5, RZ, 0x3c, !PT ;  /* 0x0000000500007212 */ /* 0x000fc600078e3cff */
[----:B------:R-:W-:Y:S01]  /*32910*/  IMAD R3, R4, 0x8, R3 ;  /* 0x0000000804037824 */ /* 0x000fe200078e0203 */
[----:B------:R-:W-:Y:S01]  /*32920*/  SHF.L.U32 R0, R0, 0x1f, RZ ;  /* 0x0000001f00007819 */ /* 0x000fe200000006ff */
[----:B-1----:R-:W-:Y:S06]  /*32930*/  @!P0 BRA `(.L_x_11089) ;  /* 0x0000002000948947 */ /* 0x002fec0003800000 */
.L_x_11152:
[----:B------:R-:W1:Y:S02]  /*32940*/  SYNCS.PHASECHK.TRANS64.TRYWAIT P0, [R3+URZ], R0 ;  /* 0x00000000030075a7 */ /* 0x000e64000800017f */
[----:B-1----:R-:W-:Y:S05]  /*32950*/  @!P0 BRA `(.L_x_11090) ;  /* 0x0000002000a08947 */ /* 0x002fea0003800000 */
.L_x_11153:
[----:B------:R-:W-:Y:S05]  /*32960*/  @!P2 BRA `(.L_x_11091) ;  /* 0x000000000004a947 */ /* 0x000fea0003800000 */
[----:B------:R-:W-:Y:S01]  /*32970*/  BPT.TRAP 0x1 ;  /* 0x000000040000795c */ /* 0x000fe20000300000 */
.L_x_11091:
[----:B-1----:R-:W-:-:S04]  /*32980*/  VIADD R3, R2, 0x32460 ;  /* 0x0003246002037836 */ /* 0x002fc80000000000 */
[----:B------:R-:W-:-:S04]  /*32990*/  IMAD R6, R6, 0x8, R3 ;  /* 0x0000000806067824 */ /* 0x000fc800078e0203 */
[----:B------:R-:W1:Y:S02]  /*329a0*/  SYNCS.PHASECHK.TRANS64.TRYWAIT P0, [R6+URZ], R7 ;  /* 0x00000007060075a7 */ /* 0x000e64000800017f */
[----:B-1----:R-:W-:Y:S05]  /*329b0*/  @!P0 BRA `(.L_x_11092) ;  /* 0x00000020009c8947 */ /* 0x002fea0003800000 */
.L_x_11154:
[----:B------:R-:W-:-:S07]  /*329c0*/  IMAD R3, R4, 0x8, R3 ;  /* 0x0000000804037824 */ /* 0x000fce00078e0203 */
.L_x_11093:
[----:B--2---:R2:W3:Y:S02]  /*329d0*/  SYNCS.PHASECHK.TRANS64.TRYWAIT P0, [R3+URZ], R0 ;  /* 0x00000000030075a7 */ /* 0x0044e4000800017f */
[----:B---3--:R-:W-:Y:S05]  /*329e0*/  @!P0 NANOSLEEP.SYNCS 0x989680 ;  /* 0x009896800000895d */ /* 0x008fea0003900000 */
[----:B------:R-:W3:Y:S02]  /*329f0*/  @!P0 SYNCS.PHASECHK.TRANS64 P0, [R3+URZ], R0 ;  /* 0x00000000030085a7 */ /* 0x000ee4000800007f */
[----:B---3--:R-:W-:Y:S05]  /*32a00*/  @!P0 BRA `(.L_x_11093) ;  /* 0xfffffffc00f08947 */ /* 0x008fea000383ffff */
.L_x_10898:
[----:B------:R-:W-:Y:S05]  /*32a10*/  BSYNC B6 ;  /* 0x0000000000067941 */ /* 0x000fea0003800000 */
.L_x_10895:
[----:B------:R-:W-:Y:S05]  /*32a20*/  EXIT ;  /* 0x000000000000794d */ /* 0x000fea0003800000 */
.L_x_10909:
[----:B0-----:R0:W1:Y:S02]  /*32a30*/  SYNCS.PHASECHK.TRANS64.TRYWAIT P0, [R72+URZ+0x32400], R15 ;  /* 0x0324000f480075a7 */ /* 0x001064000800017f */
[----:B-1----:R-:W-:Y:S05]  /*32a40*/  @!P0 NANOSLEEP.SYNCS 0x989680 ;  /* 0x009896800000895d */ /* 0x002fea0003900000 */
[----:B------:R-:W1:Y:S02]  /*32a50*/  @!P0 SYNCS.PHASECHK.TRANS64 P0, [R72+URZ+0x32400], R15 ;  /* 0x0324000f480085a7 */ /* 0x000e64000800007f */
[----:B-1----:R-:W-:Y:S05]  /*32a60*/  @!P0 BRA `(.L_x_10909) ;  /* 0xfffffffc00f08947 */ /* 0x002fea000383ffff */
[----:B------:R-:W-:Y:S05]  /*32a70*/  BRA `(.L_x_11094) ;  /* 0xfffffcf400d87947 */ /* 0x000fea000383ffff */
.L_x_10916:
[----:B--2---:R2:W3:Y:S02]  /*32a80*/  SYNCS.PHASECHK.TRANS64.TRYWAIT P0, [R8+URZ], R9 ;  /* 0x00000009080075a7 */ /* 0x0044e4000800017f */
[----:B---3--:R-:W-:Y:S05]  /*32a90*/  @!P0 NANOSLEEP.SYNCS 0x989680 ;  /* 0x009896800000895d */ /* 0x008fea0003900000 */
[----:B------:R-:W3:Y:S02]  /*32aa0*/  @!P0 SYNCS.PHASECHK.TRANS64 P0, [R8+URZ], R9 ;  /* 0x00000009080085a7 */ /* 0x000ee4000800007f */
[----:B---3--:R-:W-:Y:S05]  /*32ab0*/  @!P0 BRA `(.L_x_10916) ;  /* 0xfffffffc00f08947 */ /* 0x008fea000383ffff */
[----:B------:R-:W-:Y:S05]  /*32ac0*/  BRA `(.L_x_10915) ;  /* 0xfffffcf800ec7947 */ /* 0x000fea000383ffff */
.L_x_10918:
[----:B0-----:R0:W1:Y:S02]  /*32ad0*/  SYNCS.PHASECHK.TRANS64.TRYWAIT P0, [R72+URZ+0x32410], R9 ;  /* 0x03241009480075a7 */ /* 0x001064000800017f */
[----:B-1----:R-:W-:Y:S05]  /*32ae0*/  @!P0 NANOSLEEP.SYNCS 0x989680 ;  /* 0x009896800000895d */ /* 0x002fea0003900000 */
[----:B------:R-:W1:Y:S02]  /*32af0*/  @!P0 SYNCS.PHASECHK.TRANS64 P0, [R72+URZ+0x32410], R9 ;  /* 0x03241009480085a7 */ /* 0x000e64000800007f */
[----:B-1----:R-:W-:Y:S05]  /*32b00*/  @!P0 BRA `(.L_x_10918) ;  /* 0xfffffffc00f08947 */ /* 0x002fea000383ffff */
[----:B------:R-:W-:Y:S05]  /*32b10*/  BRA `(.L_x_11095) ;  /* 0xfffffcfc00c47947 */ /* 0x000fea000383ffff */
.L_x_10925:
[----:B-1----:R1:W2:Y:S02]  /*32b20*/  SYNCS.PHASECHK.TRANS64.TRYWAIT P0, [R8+URZ], R9 ;  /* 0x00000009080075a7 */ /* 0x0022a4000800017f */
[----:B--2---:R-:W-:Y:S05]  /*32b30*/  @!P0 NANOSLEEP.SYNCS 0x989680 ;  /* 0x009896800000895d */ /* 0x004fea0003900000 */
[----:B------:R-:W2:Y:S02]  /*32b40*/  @!P0 SYNCS.PHASECHK.TRANS64 P0, [R8+URZ], R9 ;  /* 0x00000009080085a7 */ /* 0x000ea4000800007f */
[----:B--2---:R-:W-:Y:S05]  /*32b50*/  @!P0 BRA `(.L_x_10925) ;  /* 0xfffffffc00f08947 */ /* 0x004fea000383ffff */
[----:B------:R-:W-:Y:S05]  /*32b60*/  BRA `(.L_x_10924) ;  /* 0xfffffd0000087947 */ /* 0x000fea000383ffff */
.L_x_10956:
[----:B-1----:R1:W2:Y:S02]  /*32b70*/  SYNCS.PHASECHK.TRANS64.TRYWAIT P2, [R0+URZ], R5 ;  /* 0x00000005000075a7 */ /* 0x0022a4000804017f */
[----:B--2---:R-:W-:Y:S05]  /*32b80*/  @!P2 NANOSLEEP.SYNCS 0x989680 ;  /* 0x009896800000a95d */ /* 0x004fea0003900000 */
[----:B------:R-:W2:Y:S02]  /*32b90*/  @!P2 SYNCS.PHASECHK.TRANS64 P2, [R0+URZ], R5 ;  /* 0x000000050000a5a7 */ /* 0x000ea4000804007f */
[----:B--2---:R-:W-:Y:S05]  /*32ba0*/  @!P2 BRA `(.L_x_10956) ;  /* 0xfffffffc00f0a947 */ /* 0x004fea000383ffff */
[----:B------:R-:W-:Y:S05]  /*32bb0*/  BRA `(.L_x_10955) ;  /* 0xfffffd6400747947 */ /* 0x000fea000383ffff */
.L_x_10963:
[----:B--2---:R2:W3:Y:S02]  /*32bc0*/  SYNCS.PHASECHK.TRANS64.TRYWAIT P2, [R4+URZ], R5 ;  /* 0x00000005040075a7 */ /* 0x0044e4000804017f */
[----:B---3--:R-:W-:Y:S05]  /*32bd0*/  @!P2 NANOSLEEP.SYNCS 0x989680 ;  /* 0x009896800000a95d */ /* 0x008fea0003900000 */
[----:B------:R-:W3:Y:S02]  /*32be0*/  @!P2 SYNCS.PHASECHK.TRANS64 P2, [R4+URZ], R5 ;  /* 0x000000050400a5a7 */ /* 0x000ee4000804007f */
[----:B---3--:R-:W-:Y:S05]  /*32bf0*/  @!P2 BRA `(.L_x_10963) ;  /* 0xfffffffc00f0a947 */ /* 0x008fea000383ffff */
[----:B------:R-:W-:Y:S05]  /*32c00*/  BRA `(.L_x_10962) ;  /* 0xfffffd6800987947 */ /* 0x000fea000383ffff */
.L_x_10974:
[----:B-1----:R1:W2:Y:S02]  /*32c10*/  SYNCS.PHASECHK.TRANS64.TRYWAIT P1, [R4+URZ], R5 ;  /* 0x00000005040075a7 */ /* 0x0022a4000802017f */
[----:B--2---:R-:W-:Y:S05]  /*32c20*/  @!P1 NANOSLEEP.SYNCS 0x989680 ;  /* 0x009896800000995d */ /* 0x004fea0003900000 */
[----:B------:R-:W2:Y:S02]  /*32c30*/  @!P1 SYNCS.PHASECHK.TRANS64 P1, [R4+URZ], R5 ;  /* 0x00000005040095a7 */ /* 0x000ea4000802007f */
[----:B--2---:R-:W-:Y:S05]  /*32c40*/  @!P1 BRA `(.L_x_10974) ;  /* 0xfffffffc00f09947 */ /* 0x004fea000383ffff */
[----:B------:R-:W-:Y:S05]  /*32c50*/  BRA `(.L_x_10973) ;  /* 0xfffffecc00347947 */ /* 0x000fea000383ffff */
.L_x_10981:
[----:B--2---:R2:W3:Y:S02]  /*32c60*/  SYNCS.PHASECHK.TRANS64.TRYWAIT P1, [R4+URZ], R5 ;  /* 0x00000005040075a7 */ /* 0x0044e4000802017f */
[----:B---3--:R-:W-:Y:S05]  /*32c70*/  @!P1 NANOSLEEP.SYNCS 0x989680 ;  /* 0x009896800000995d */ /* 0x008fea0003900000 */
[----:B------:R-:W3:Y:S02]  /*32c80*/  @!P1 SYNCS.PHASECHK.TRANS64 P1, [R4+URZ], R5 ;  /* 0x00000005040095a7 */ /* 0x000ee4000802007f */
[----:B---3--:R-:W-:Y:S05]  /*32c90*/  @!P1 BRA `(.L_x_10981) ;  /* 0xfffffffc00f09947 */ /* 0x008fea000383ffff */
[----:B------:R-:W-:Y:S05]  /*32ca0*/  BRA `(.L_x_10980) ;  /* 0xfffffed000587947 */ /* 0x000fea000383ffff */
.L_x_11013:
[----:B------:R-:W-:Y:S02]  /*32cb0*/  IMAD.MOV.U32 R13, RZ, RZ, R4 ;  /* 0x000000ffff0d7224 */ /* 0x000fe400078e0004 */
[----:B------:R-:W-:Y:S02]  /*32cc0*/  IMAD.MOV.U32 R12, RZ, RZ, RZ ;  /* 0x000000ffff0c7224 */ /* 0x000fe400078e00ff */
[----:B------:R-:W-:Y:S02]  /*32cd0*/  IMAD.MOV.U32 R11, RZ, RZ, 0x1f ;  /* 0x0000001fff0b7424 */ /* 0x000fe400078e00ff */
[----:B------:R-:W-:-:S07]  /*32ce0*/  IMAD.MOV.U32 R15, RZ, RZ, -0x1 ;  /* 0xffffffffff0f7424 */ /* 0x000fce00078e00ff */
[----:B0-----:R-:W-:Y:S05]  /*32cf0*/  WARPSYNC.COLLECTIVE R15, `(.L_x_11096) ;  /* 0x000000000f087348 */ /* 0x001fea0003c00000 */
[----:B------:R1:W2:Y:S02]  /*32d00*/  SHFL.IDX P6, R14, R13, R12, R11 ;  /* 0x0000000c0d0e7389 */ /* 0x0002a400000c000b */
[----:B012---:R-:W-:Y:S01]  /*32d10*/  ENDCOLLECTIVE ;  /* 0x000000000000791b */ /* 0x007fe20003800000 */
.L_x_11096:
[----:B------:R-:W-:Y:S05]  /*32d20*/  BRA `(.L_x_11097) ;  /* 0xffffffbc00a07947 */ /* 0x000fea000383ffff */
.L_x_11015:
[----:B------:R-:W-:Y:S01]  /*32d30*/  BSSY B0, `(.L_x_11098) ;  /* 0x0000006000007945 */ /* 0x000fe20003800000 */
[----:B------:R-:W-:-:S07]  /*32d40*/  IMAD.MOV.U32 R15, RZ, RZ, -0x1 ;  /* 0xffffffffff0f7424 */ /* 0x000fce00078e00ff */
[----:B01----:R-:W-:Y:S05]  /*32d50*/  WARPSYNC.COLLECTIVE R15, `(.L_x_11099) ;  /* 0x000000000f0c7348 */ /* 0x003fea0003c00000 */
[----:B------:R-:W-:Y:S02]  /*32d60*/  ELECT P6, UR62, PT ;  /* 0x00000000003e782f */ /* 0x000fe400038c0000 */
[----:B------:R-:W-:Y:S01]  /*32d70*/  MOV R14, UR62 ;  /* 0x0000003e000e7c02 */ /* 0x000fe20008000f00 */
[----:B01----:R-:W-:Y:S10]  /*32d80*/  ENDCOLLECTIVE ;  /* 0x000000000000791b */ /* 0x003ff40003800000 */
.L_x_11099:
[----:B------:R-:W-:Y:S05]  /*32d90*/  BSYNC B0 ;  /* 0x0000000000007941 */ /* 0x000fea0003800000 */
.L_x_11098:
[----:B------:R-:W-:Y:S05]  /*32da0*/  BRA `(.L_x_11100) ;  /* 0xffffffbc00a47947 */ /* 0x000fea000383ffff */
.L_x_11017:
[----:B--2---:R-:W-:-:S04]  /*32db0*/  IMAD.U32 R3, RZ, RZ, UR38 ;  /* 0x00000026ff037e24 */ /* 0x004fc8000f8e00ff */
[----:B------:R2:W3:Y:S03]  /*32dc0*/  SYNCS.PHASECHK.TRANS64.TRYWAIT P0, [R3+URZ+0x32440], R0 ;  /* 0x03244000030075a7 */ /* 0x0004e6000800017f */
[----:B---3--:R-:W-:Y:S05]  /*32dd0*/  @!P0 NANOSLEEP.SYNCS 0x989680 ;  /* 0x009896800000895d */ /* 0x008fea0003900000 */
[----:B------:R-:W3:Y:S02]  /*32de0*/  @!P0 SYNCS.PHASECHK.TRANS64 P0, [R3+URZ+0x32440], R0 ;  /* 0x03244000030085a7 */ /* 0x000ee4000800007f */
[----:B---3--:R-:W-:Y:S05]  /*32df0*/  @!P0 BRA `(.L_x_11017) ;  /* 0xfffffffc00ec8947 */ /* 0x008fea000383ffff */
[----:B------:R-:W-:Y:S05]  /*32e00*/  BRA `(.L_x_11101) ;  /* 0xffffffc000007947 */ /* 0x000fea000383ffff */
.L_x_11020:
[----:B------:R-:W-:Y:S01]  /*32e10*/  IMAD.MOV.U32 R13, RZ, RZ, R3 ;  /* 0x000000ffff0d7224 */ /* 0x000fe200078e0003 */
[----:B------:R0:W-:Y:S01]  /*32e20*/  STL [R1+0x864], R16 ;  /* 0x0008641001007387 */ /* 0x0001e20000100800 */
[----:B------:R-:W-:Y:S02]  /*32e30*/  IMAD.MOV.U32 R12, RZ, RZ, RZ ;  /* 0x000000ffff0c7224 */ /* 0x000fe400078e00ff */
[----:B------:R-:W-:Y:S02]  /*32e40*/  IMAD.MOV.U32 R11, RZ, RZ, 0x181f ;  /* 0x0000181fff0b7424 */ /* 0x000fe400078e00ff */
[----:B------:R-:W-:-:S07]  /*32e50*/  IMAD.MOV.U32 R15, RZ, RZ, -0x1 ;  /* 0xffffffffff0f7424 */ /* 0x000fce00078e00ff */
[----:B0-----:R-:W-:Y:S05]  /*32e60*/  WARPSYNC.COLLECTIVE R15, `(.L_x_11102) ;  /* 0x000000000f087348 */ /* 0x001fea0003c00000 */
[----:B------:R1:W2:Y:S02]  /*32e70*/  SHFL.IDX P6, R14, R13, R12, R11 ;  /* 0x0000000c0d0e7389 */ /* 0x0002a400000c000b */
[----:B012---:R-:W-:Y:S01]  /*32e80*/  ENDCOLLECTIVE ;  /* 0x000000000000791b */ /* 0x007fe20003800000 */
.L_x_11102:
[----:B------:R-:W-:-:S05]  /*32e90*/  VIADD R16, R6, UR39 ;  /* 0x0000002706107c36 */ /* 0x000fca0008000000 */
[----:B------:R0:W-:Y:S01]  /*32ea0*/  STL [R1+0x464], R16 ;  /* 0x0004641001007387 */ /* 0x0001e20000100800 */
[----:B------:R-:W-:Y:S02]  /*32eb0*/  IMAD.MOV.U32 R13, RZ, RZ, R0 ;  /* 0x000000ffff0d7224 */ /* 0x000fe400078e0000 */
[----:B------:R-:W-:-:S07]  /*32ec0*/  IMAD.MOV.U32 R4, RZ, RZ, R14 ;  /* 0x000000ffff047224 */ /* 0x000fce00078e000e */
[----:B0-----:R-:W-:Y:S05]  /*32ed0*/  WARPSYNC.COLLECTIVE R15, `(.L_x_11103) ;  /* 0x000000000f087348 */ /* 0x001fea0003c00000 */
[----:B------:R1:W2:Y:S02]  /*32ee0*/  SHFL.IDX P6, R14, R13, R12, R11 ;  /* 0x0000000c0d0e7389 */ /* 0x0002a400000c000b */
[----:B012---:R-:W-:Y:S01]  /*32ef0*/  ENDCOLLECTIVE ;  /* 0x000000000000791b */ /* 0x007fe20003800000 */
.L_x_11103:
        /* <DEDUP_REMOVED lines=10> */
.L_x_11104:
        /* <DEDUP_REMOVED lines=10> */
.L_x_11105:
[----:B------:R-:W-:Y:S01]  /*33040*/  @!PT LDS RZ, [RZ] ;  /* 0x00000000fffff984 */ /* 0x000fe20000000800 */
[----:B------:R-:W-:Y:S01]  /*33050*/  @!PT LDS RZ, [RZ] ;  /* 0x00000000fffff984 */ /* 0x000fe20000000800 */
[----:B------:R-:W-:Y:S01]  /*33060*/  @!PT LDS RZ, [RZ] ;  /* 0x00000000fffff984 */ /* 0x000fe20000000800 */
[----:B------:R0:W-:Y:S01]  /*33070*/  @!P1 LDGSTS.E.BYPASS.LTC128B.128 [R7+0x18400], desc[UR44][R4.64], !P0 ;  /* 0x1840000004079fae */ /* 0x0001e2000c101d6c */
[----:B------:R-:W-:Y:S02]  /*33080*/  IMAD.MOV.U32 R13, RZ, RZ, R3 ;  /* 0x000000ffff0d7224 */ /* 0x000fe400078e0003 */
[C---:B0-----:R-:W-:Y:S02]  /*33090*/  VIADD R5, R16.reuse, 0x10 ;  /* 0x0000001010057836 */ /* 0x041fe40000000000 */
[----:B------:R-:W-:Y:S02]  /*330a0*/  IMAD.MOV.U32 R12, RZ, RZ, 0x2 ;  /* 0x00000002ff0c7424 */ /* 0x000fe400078e00ff */
[----:B------:R-:W-:Y:S01]  /*330b0*/  VIADD R7, R16, 0x20 ;  /* 0x0000002010077836 */ /* 0x000fe20000000000 */
[----:B------:R-:W-:Y:S01]  /*330c0*/  ISETP.GE.AND P2, PT, R5, R2, PT ;  /* 0x000000020500720c */ /* 0x000fe20003f46270 */
[----:B------:R0:W-:Y:S01]  /*330d0*/  STL [R1+0x484], R5 ;  /* 0x0004840501007387 */ /* 0x0001e20000100800 */
[----:B------:R-:W-:-:S11]  /*330e0*/  IMAD.MOV.U32 R6, RZ, RZ, R14 ;  /* 0x000000ffff067224 */ /* 0x000fd600078e000e */
[----:B0-----:R-:W-:Y:S05]  /*330f0*/  WARPSYNC.COLLECTIVE R15, `(.L_x_11106) ;  /* 0x000000000f087348 */ /* 0x001fea0003c00000 */
[----:B------:R1:W2:Y:S02]  /*33100*/  SHFL.IDX P6, R14, R13, R12, R11 ;  /* 0x0000000c0d0e7389 */ /* 0x0002a400000c000b */
[----:B012---:R-:W-:Y:S01]  /*33110*/  ENDCOLLECTIVE ;  /* 0x000000000000791b */ /* 0x007fe20003800000 */
.L_x_11106:
[----:B------:R0:W-:Y:S01]  /*33120*/  STL [R1+0x490], R7 ;  /* 0x0004900701007387 */ /* 0x0001e20000100800 */
[----:B------:R-:W-:Y:S02]  /*33130*/  @!P2 LEA R4, P1, R10, R6, 0x1 ;  /* 0x000000060a04a211 */ /* 0x000fe400078208ff */
[----:B------:R-:W-:-:S03]  /*33140*/  @!P2 LEA R6, R9, UR38, 0x1 ;  /* 0x000000260906ac11 */ /* 0x000fc6000f8e08ff */
[----:B------:R-:W-:Y:S01]  /*33150*/  @!P2 IMAD.X R5, RZ, RZ, R8, P1 ;  /* 0x000000ffff05a224 */ /* 0x000fe200008e0608 */
[----:B------:R-:W-:Y:S01]  /*33160*/  ISETP.GE.AND P1, PT, R7, R2, PT ;  /* 0x000000020700720c */ /* 0x000fe20003f26270 */
[----:B------:R-:W-:Y:S02]  /*33170*/  IMAD.MOV.U32 R13, RZ, RZ, R0 ;  /* 0x000000ffff0d7224 */ /* 0x000fe400078e0000 */
[----:B0-----:R-:W-:Y:S01]  /*33180*/  VIADD R7, R16, 0x30 ;  /* 0x0000003010077836 */ /* 0x001fe20000000000 */
[----:B------:R-:W-:Y:S01]  /*33190*/  @!PT LDS RZ, [RZ] ;  /* 0x00000000fffff984 */ /* 0x000fe20000000800 */
[----:B------:R-:W-:Y:S01]  /*331a0*/  @!PT LDS RZ, [RZ] ;  /* 0x00000000fffff984 */ /* 0x000fe20000000800 */
[----:B------:R-:W-:Y:S01]  /*331b0*/  @!PT LDS RZ, [RZ] ;  /* 0x00000000fffff984 */ /* 0x000fe20000000800 */
[----:B------:R0:W-:Y:S04]  /*331c0*/  @!P2 LDGSTS.E.BYPASS.LTC128B.128 [R6+0x18c00], desc[UR44][R4.64], !P0 ;  /* 0x18c000000406afae */ /* 0x0001e8000c101d6c */
[----:B------:R1:W-:Y:S01]  /*331d0*/  STL [R1+0x494], R7 ;  /* 0x0004940701007387 */ /* 0x0003e20000100800 */
[----:B0-----:R-:W-:-:S04]  /*331e0*/  IMAD.MOV.U32 R4, RZ, RZ, R14 ;  /* 0x000000ffff047224 */ /* 0x001fc800078e000e */
[----:B------:R-:W-:-:S07]  /*331f0*/  @!P1 LEA R6, R9, UR38, 0x1 ;  /* 0x0000002609069c11 */ /* 0x000fce000f8e08ff */
[----:B-1----:R-:W-:Y:S05]  /*33200*/  WARPSYNC.COLLECTIVE R15, `(.L_x_11107) ;  /* 0x000000000f087348 */ /* 0x002fea0003c00000 */
[----:B------:R0:W2:Y:S02]  /*33210*/  SHFL.IDX P6, R14, R13, R12, R11 ;  /* 0x0000000c0d0e7389 */ /* 0x0000a400000c000b */
[----:B012---:R-:W-:Y:S01]  /*33220*/  ENDCOLLECTIVE ;  /* 0x000000000000791b */ /* 0x007fe20003800000 */
.L_x_11107:
[----:B------:R-:W-:Y:S02]  /*33230*/  IMAD.MOV.U32 R13, RZ, RZ, R3 ;  /* 0x000000ffff0d7224 */ /* 0x000fe400078e0003 */
[----:B------:R-:W-:Y:S02]  /*33240*/  IMAD.MOV.U32 R12, RZ, RZ, 0x3 ;  /* 0x00000003ff0c7424 */ /* 0x000fe400078e00ff */
[----:B------:R-:W-:-:S07]  /*33250*/  IMAD.MOV.U32 R5, RZ, RZ, R14 ;  /* 0x000000ffff057224 */ /* 0x000fce00078e000e */
[----:B------:R-:W-:Y:S05]  /*33260*/  WARPSYNC.COLLECTIVE R15, `(.L_x_11108) ;  /* 0x000000000f087348 */ /* 0x000fea0003c00000 */
[----:B------:R0:W1:Y:S02]  /*33270*/  SHFL.IDX P6, R14, R13, R12, R11 ;  /* 0x0000000c0d0e7389 */ /* 0x00006400000c000b */
[----:B01----:R-:W-:Y:S01]  /*33280*/  ENDCOLLECTIVE ;  /* 0x000000000000791b */ /* 0x003fe20003800000 */
.L_x_11108:
        /* <DEDUP_REMOVED lines=11> */
[----:B------:R-:W-:-:S05]  /*33340*/  VIADD R7, R16, 0x40 ;  /* 0x0000004010077836 */ /* 0x000fca0000000000 */
[----:B------:R1:W-:Y:S01]  /*33350*/  STL [R1+0x498], R7 ;  /* 0x0004980701007387 */ /* 0x0003e20000100800 */
[----:B0-----:R-:W-:-:S07]  /*33360*/  IMAD.MOV.U32 R4, RZ, RZ, R14 ;  /* 0x000000ffff047224 */ /* 0x001fce00078e000e */
[----:B-1----:R-:W-:Y:S05]  /*33370*/  WARPSYNC.COLLECTIVE R15, `(.L_x_11109) ;  /* 0x000000000f087348 */ /* 0x002fea0003c00000 */
[----:B------:R0:W2:Y:S02]  /*33380*/  SHFL.IDX P6, R14, R13, R12, R11 ;  /* 0x0000000c0d0e7389 */ /* 0x0000a400000c000b */
[----:B012---:R-:W-:Y:S01]  /*33390*/  ENDCOLLECTIVE ;  /* 0x000000000000791b */ /* 0x007fe20003800000 */
.L_x_11109:
[----:B------:R-:W-:Y:S01]  /*333a0*/  @!P1 LEA R6, R9, UR38, 0x1 ;  /* 0x0000002609069c11 */ /* 0x000fe2000f8e08ff */
[----:B------:R-:W-:Y:S02]  /*333b0*/  IMAD.MOV.U32 R13, RZ, RZ, R3 ;  /* 0x000000ffff0d7224 */ /* 0x000fe400078e0003 */
[----:B------:R-:W-:Y:S02]  /*333c0*/  IMAD.MOV.U32 R12, RZ, RZ, 0x4 ;  /* 0x00000004ff0c7424 */ /* 0x000fe400078e00ff */
[----:B------:R-:W-:-:S07]  /*333d0*/  IMAD.MOV.U32 R5, RZ, RZ, R14 ;  /* 0x000000ffff057224 */ /* 0x000fce00078e000e */
[----:B------:R-:W-:Y:S05]  /*333e0*/  WARPSYNC.COLLECTIVE R15, `(.L_x_11110) ;  /* 0x000000000f087348 */ /* 0x000fea0003c00000 */
[----:B------:R0:W1:Y:S02]  /*333f0*/  SHFL.IDX P6, R14, R13, R12, R11 ;  /* 0x0000000c0d0e7389 */ /* 0x00006400000c000b */
[----:B01----:R-:W-:Y:S01]  /*33400*/  ENDCOLLECTIVE ;  /* 0x000000000000791b */ /* 0x003fe20003800000 */
.L_x_11110:
        /* <DEDUP_REMOVED lines=17> */
.L_x_11111:
[----:B------:R-:W-:Y:S02]  /*33520*/  IMAD.MOV.U32 R13, RZ, RZ, R3 ;  /* 0x000000ffff0d7224 */ /* 0x000fe400078e0003 */
[----:B------:R-:W-:Y:S02]  /*33530*/  IMAD.MOV.U32 R12, RZ, RZ, 0x5 ;  /* 0x00000005ff0c7424 */ /* 0x000fe400078e00ff */
[----:B------:R-:W-:-:S07]  /*33540*/  IMAD.MOV.U32 R4, RZ, RZ, R14 ;  /* 0x000000ffff047224 */ /* 0x000fce00078e000e */
[----:B------:R-:W-:Y:S05]  /*33550*/  WARPSYNC.COLLECTIVE R15, `(.L_x_11112) ;  /* 0x000000000f087348 */ /* 0x000fea0003c00000 */
[----:B------:R0:W1:Y:S02]  /*33560*/  SHFL.IDX P6, R14, R13, R12, R11 ;  /* 0x0000000c0d0e7389 */ /* 0x00006400000c000b */
[----:B01----:R-:W-:Y:S01]  /*33570*/  ENDCOLLECTIVE ;  /* 0x000000000000791b */ /* 0x003fe20003800000 */
.L_x_11112:
[----:B------:R-:W-:-:S05]  /*33580*/  @!P1 LEA R5, P2, R10, R4, 0x1 ;  /* 0x000000040a059211 */ /* 0x000fca00078408ff */
[----:B------:R-:W-:Y:S01]  /*33590*/  @!P1 IMAD.X R4, RZ, RZ, R6, P2 ;  /* 0x000000ffff049224 */ /* 0x000fe200010e0606 */
[----:B------:R-:W-:-:S04]  /*335a0*/  @!P1 LEA R6, R9, UR38, 0x1 ;  /* 0x0000002609069c11 */ /* 0x000fc8000f8e08ff */
        /* <DEDUP_REMOVED lines=9> */
[----:B------:R-:W-:Y:S02]  /*33640*/  VIADD R7, R16, 0x60 ;  /* 0x0000006010077836 */ /* 0x000fe40000000000 */
[----:B------:R1:W5:Y:S02]  /*33650*/  LDL.LU R16, [R1+0x864] ;  /* 0x0008640001107983 */ /* 0x0003640000300800 */
[----:B01----:R-:W-:-:S08]  /*33660*/  IMAD.MOV.U32 R6, RZ, RZ, R14 ;  /* 0x000000ffff067224 */ /* 0x003fd000078e000e */
[----:B-----5:R-:W-:Y:S05]  /*33670*/  WARPSYNC.COLLECTIVE R15, `(.L_x_11113) ;  /* 0x000000000f087348 */ /* 0x020fea0003c00000 */
[----:B------:R0:W1:Y:S02]  /*33680*/  SHFL.IDX P6, R14, R13, R12, R11 ;  /* 0x0000000c0d0e7389 */ /* 0x00006400000c000b */
[----:B01---5:R-:W-:Y:S01]  /*33690*/  ENDCOLLECTIVE ;  /* 0x000000000000791b */ /* 0x023fe20003800000 */
.L_x_11113:
[----:B------:R-:W-:Y:S02]  /*336a0*/  IMAD.MOV.U32 R13, RZ, RZ, R3 ;  /* 0x000000ffff0d7224 */ /* 0x000fe400078e0003 */
[----:B------:R-:W-:Y:S02]  /*336b0*/  IMAD.MOV.U32 R12, RZ, RZ, 0x6 ;  /* 0x00000006ff0c7424 */ /* 0x000fe400078e00ff */
[----:B------:R-:W-:-:S07]  /*336c0*/  IMAD.MOV.U32 R4, RZ, RZ, R14 ;  /* 0x000000ffff047224 */ /* 0x000fce00078e000e */
[----:B------:R-:W-:Y:S05]  /*336d0*/  WARPSYNC.COLLECTIVE R15, `(.L_x_11114) ;  /* 0x000000000f087348 */ /* 0x000fea0003c00000 */
[----:B------:R0:W1:Y:S02]  /*336e0*/  SHFL.IDX P6, R14, R13, R12, R11 ;  /* 0x0000000c0d0e7389 */ /* 0x00006400000c000b */
[----:B01----:R-:W-:Y:S01]  /*336f0*/  ENDCOLLECTIVE ;  /* 0x000000000000791b */ /* 0x003fe20003800000 */
.L_x_11114:
        /* <DEDUP_REMOVED lines=15> */
.L_x_11115:
[----:B------:R-:W-:Y:S01]  /*337f0*/  ISETP.GE.AND P1, PT, R7, R2, PT ;  /* 0x000000020700720c */ /* 0x000fe20003f26270 */
[----:B------:R-:W-:Y:S02]  /*33800*/  IMAD.MOV.U32 R13, RZ, RZ, R3 ;  /* 0x000000ffff0d7224 */ /* 0x000fe400078e0003 */
[----:B------:R-:W-:Y:S02]  /*33810*/  IMAD.MOV.U32 R12, RZ, RZ, 0x7 ;  /* 0x00000007ff0c7424 */ /* 0x000fe400078e00ff */
[----:B------:R-:W-:-:S08]  /*33820*/  IMAD.MOV.U32 R4, RZ, RZ, R14 ;  /* 0x000000ffff047224 */ /* 0x000fd000078e000e */
[----:B------:R-:W-:Y:S05]  /*33830*/  WARPSYNC.COLLECTIVE R15, `(.L_x_11116) ;  /* 0x000000000f087348 */ /* 0x000fea0003c00000 */
[----:B------:R0:W1:Y:S02]  /*33840*/  SHFL.IDX P6, R14, R13, R12, R11 ;  /* 0x0000000c0d0e7389 */ /* 0x00006400000c000b */
[----:B01----:R-:W-:Y:S01]  /*33850*/  ENDCOLLECTIVE ;  /* 0x000000000000791b */ /* 0x003fe20003800000 */
.L_x_11116:
[----:B------:R-:W-:-:S05]  /*33860*/  @!P1 LEA R5, P2, R10, R4, 0x1 ;  /* 0x000000040a059211 */ /* 0x000fca00078408ff */
[----:B------:R-:W-:-:S05]  /*33870*/  @!P1 IMAD.X R4, RZ, RZ, R6, P2 ;  /* 0x000000ffff049224 */ /* 0x000fca00010e0606 */
[----:B------:R-:W-:Y:S01]  /*33880*/  @!P1 LOP3.LUT R5, R5, R4, RZ, 0x3c, !PT ;  /* 0x0000000405059212 */ /* 0x000fe200078e3cff */
[----:B------:R-:W-:-:S03]  /*33890*/  IMAD.MOV.U32 R13, RZ, RZ, R0 ;  /* 0x000000ffff0d7224 */ /* 0x000fc600078e0000 */
[----:B------:R-:W-:Y:S02]  /*338a0*/  @!P1 LOP3.LUT R4, R5, R4, RZ, 0x3c, !PT ;  /* 0x0000000405049212 */ /* 0x000fe400078e3cff */
[----:B------:R-:W-:Y:S02]  /*338b0*/  @!P1 LEA R6, R9, UR38, 0x1 ;  /* 0x0000002609069c11 */ /* 0x000fe4000f8e08ff */
[----:B------:R-:W-:Y:S01]  /*338c0*/  @!P1 LOP3.LUT R5, R5, R4, RZ, 0x3c, !PT ;  /* 0x0000000405059212 */ /* 0x000fe200078e3cff */
[----:B------:R-:W-:-:S07]  /*338d0*/  IMAD.MOV.U32 R3, RZ, RZ, R14 ;  /* 0x000000ffff037224 */ /* 0x000fce00078e000e */
[----:B------:R-:W-:Y:S05]  /*338e0*/  WARPSYNC.COLLECTIVE R15, `(.L_x_11117) ;  /* 0x000000000f087348 */ /* 0x000fea0003c00000 */
[----:B------:R0:W1:Y:S02]  /*338f0*/  SHFL.IDX P6, R14, R13, R12, R11 ;  /* 0x0000000c0d0e7389 */ /* 0x00006400000c000b */
[----:B01----:R-:W-:Y:S01]  /*33900*/  ENDCOLLECTIVE ;  /* 0x000000000000791b */ /* 0x003fe20003800000 */
.L_x_11117:
[----:B------:R0:W-:Y:S04]  /*33910*/  STL [R1+0x4a0], R7 ;  /* 0x0004a00701007387 */ /* 0x0001e80000100800 */
[----:B------:R-:W-:Y:S01]  /*33920*/  @!PT LDS RZ, [RZ] ;  /* 0x00000000fffff984 */ /* 0x000fe20000000800 */
[----:B------:R-:W-:Y:S01]  /*33930*/  @!PT LDS RZ, [RZ] ;  /* 0x00000000fffff984 */ /* 0x000fe20000000800 */
[----:B------:R-:W-:Y:S01]  /*33940*/  @!PT LDS RZ, [RZ] ;  /* 0x00000000fffff984 */ /* 0x000fe20000000800 */
[----:B------:R0:W-:Y:S01]  /*33950*/  @!P1 LDGSTS.E.BYPASS.LTC128B.128 [R6+0x1b400], desc[UR44][R4.64], !P0 ;  /* 0x1b40000004069fae */ /* 0x0001e2000c101d6c */
[----:B------:R-:W-:Y:S01]  /*33960*/  IMAD.MOV.U32 R0, RZ, RZ, R14 ;  /* 0x000000ffff007224 */ /* 0x000fe200078e000e */
[----:B------:R-:W-:Y:S06]  /*33970*/  BRA `(.L_x_11118) ;  /* 0xffffffc0000c7947 */ /* 0x000fec000383ffff */
.L_x_11022:
        /* <DEDUP_REMOVED lines=8> */
.L_x_11120:
[----:B------:R-:W-:Y:S05]  /*33a00*/  BSYNC B0 ;  /* 0x0000000000007941 */ /* 0x000fea0003800000 */
.L_x_11119:
[----:B------:R-:W0:Y:S01]  /*33a10*/  S2R R7, SR_TID.X ;  /* 0x0000000000077919 */ /* 0x000e220000002100 */
[----:B------:R-:W1:Y:S01]  /*33a20*/  S2R R3, SR_TID.X ;  /* 0x0000000000037919 */ /* 0x000e620000002100 */
[----:B------:R-:W-:Y:S02]  /*33a30*/  IMAD.MOV.U32 R13, RZ, RZ, R5 ;  /* 0x000000ffff0d7224 */ /* 0x000fe400078e0005 */
[----:B------:R-:W-:Y:S02]  /*33a40*/  IMAD.MOV.U32 R12, RZ, RZ, RZ ;  /* 0x000000ffff0c7224 */ /* 0x000fe400078e00ff */
[----:B------:R-:W-:Y:S02]  /*33a50*/  IMAD.MOV.U32 R11, RZ, RZ, 0x181f ;  /* 0x0000181fff0b7424 */ /* 0x000fe400078e00ff */
[----:B------:R-:W-:Y:S02]  /*33a60*/  IMAD.MOV.U32 R15, RZ, RZ, -0x1 ;  /* 0xffffffffff0f7424 */ /* 0x000fe400078e00ff */
[----:B------:R-:W-:-:S07]  /*33a70*/  IMAD.MOV.U32 R2, RZ, RZ, R14 ;  /* 0x000000ffff027224 */ /* 0x000fce00078e000e */
[----:B01----:R-:W-:Y:S05]  /*33a80*/  WARPSYNC.COLLECTIVE R15, `(.L_x_11121) ;  /* 0x000000000f087348 */ /* 0x003fea0003c00000 */
[----:B------:R2:W3:Y:S02]  /*33a90*/  SHFL.IDX P6, R14, R13, R12, R11 ;  /* 0x0000000c0d0e7389 */ /* 0x0004e400000c000b */
[----:B0123--:R-:W-:Y:S01]  /*33aa0*/  ENDCOLLECTIVE ;  /* 0x000000000000791b */ /* 0x00ffe20003800000 */
.L_x_11121:
[----:B------:R-:W-:Y:S01]  /*33ab0*/  ULDC UR4, c[0x0][0x288] ;  /* 0x0000a20000047ab9 */ /* 0x000fe20000000800 */
[----:B------:R-:W2:Y:S01]  /*33ac0*/  LDL.LU R13, [R1+0x490] ;  /* 0x00049000010d7983 */ /* 0x000ea20000300800 */
[----:B------:R-:W-:-:S03]  /*33ad0*/  LOP3.LUT R7, R7, 0x7f, RZ, 0xc0, !PT ;  /* 0x0000007f07077812 */ /* 0x000fc600078ec0ff */
[----:B------:R-:W3:Y:S02]  /*33ae0*/  LDL.LU R12, [R1+0x494] ;  /* 0x00049400010c7983 */ /* 0x000ee40000300800 */
[----:B------:R-:W-:Y:S02]  /*33af0*/  IMAD.SHL.U32 R9, R7, 0x8, RZ ;  /* 0x0000000807097824 */ /* 0x000fe400078e00ff */
[----:B------:R-:W4:Y:S01]  /*33b00*/  LDL.LU R11, [R1+0x498] ;  /* 0x00049800010b7983 */ /* 0x000f220000300800 */
[----:B------:R-:W-:-:S03]  /*33b10*/  IMAD.SHL.U32 R7, R3, 0x8, RZ ;  /* 0x0000000803077824 */ /* 0x000fc600078e00ff */
[----:B------:R-:W4:Y:S02]  /*33b20*/  LDL.LU R15, [R1+0x49c] ;  /* 0x00049c00010f7983 */ /* 0x000f240000300800 */
[----:B------:R-:W-:-:S04]  /*33b30*/  LOP3.LUT R7, R7, 0x1f8, RZ, 0xc0, !PT ;  /* 0x000001f807077812 */ /* 0x000fc800078ec0ff */
[----:B------:R-:W-:Y:S01]  /*33b40*/  LOP3.LUT R7, R7, 0x38, R3, 0x78, !PT ;  /* 0x0000003807077812 */ /* 0x000fe200078e7803 */
[----:B------:R-:W-:Y:S02]  /*33b50*/  IMAD.MOV.U32 R3, RZ, RZ, R14 ;  /* 0x000000ffff037224 */ /* 0x000fe400078e000e */
[----:B------:R-:W3:Y:S01]  /*33b60*/  LDL.LU R14, [R1+0x484] ;  /* 0x00048400010e7983 */ /* 0x000ee20000300800 */
[----:B------:R-:W-:Y:S01]  /*33b70*/  IMAD R0, R6, UR4, RZ ;  /* 0x0000000406007c24 */ /* 0x000fe2000f8e02ff */
[----:B------:R-:W-:Y:S02]  /*33b80*/  LOP3.LUT R7, R7, 0x200, R9, 0xf8, !PT ;  /* 0x0000020007077812 */ /* 0x000fe400078ef809 */
[----:B------:R-:W4:Y:S04]  /*33b90*/  LDL.LU R6, [R1+0x464] ;  /* 0x0004640001067983 */ /* 0x000f280000300800 */
[----:B------:R0:W5:Y:S01]  /*33ba0*/  LDL.LU R9, [R1+0x4a0] ;  /* 0x0004a00001097983 */ /* 0x0001620000300800 */
[----:B------:R-:W-:-:S02]  /*33bb0*/  LOP3.LUT R17, R17, 0xffffffbf, RZ, 0xc0, !PT ;  /* 0xffffffbf11117812 */ /* 0x000fc400078ec0ff */
[-C--:B--2---:R-:W-:Y:S02]  /*33bc0*/  ISETP.GE.AND P5, PT, R13, R0.reuse, PT ;  /* 0x000000000d00720c */ /* 0x084fe40003fa6270 */
[----:B---3--:R-:W-:-:S13]  /*33bd0*/  ISETP.GE.AND P6, PT, R14, R0, PT ;  /* 0x000000000e00720c */ /* 0x008fda0003fc6270 */
[----:B------:R-:W-:Y:S02]  /*33be0*/  @P6 LOP3.LUT R17, R17, 0x40, RZ, 0xfc, !PT ;  /* 0x0000004011116812 */ /* 0x000fe400078efcff */
[----:B------:R-:W-:Y:S02]  /*33bf0*/  ISETP.GE.AND P6, PT, R12, R0, PT ;  /* 0x000000000c00720c */ /* 0x000fe40003fc6270 */
[----:B------:R-:W-:-:S04]  /*33c00*/  LOP3.LUT R17, R17, 0xffffffdf, RZ, 0xc0, !PT ;  /* 0xffffffdf11117812 */ /* 0x000fc800078ec0ff */
[----:B------:R-:W-:Y:S02]  /*33c10*/  @P5 LOP3.LUT R17, R17, 0x20, RZ, 0xfc, !PT ;  /* 0x0000002011115812 */ /* 0x000fe400078efcff */
[----:B----4-:R-:W-:Y:S02]  /*33c20*/  ISETP.GE.AND P5, PT, R11, R0, PT ;  /* 0x000000000b00720c */ /* 0x010fe40003fa6270 */
[----:B------:R-:W-:-:S04]  /*33c30*/  LOP3.LUT R17, R17, 0xffffffef, RZ, 0xc0, !PT ;  /* 0xffffffef11117812 */ /* 0x000fc800078ec0ff */
[----:B------:R-:W-:-:S04]  /*33c40*/  @P6 LOP3.LUT R17, R17, 0x10, RZ, 0xfc, !PT ;  /* 0x0000001011116812 */ /* 0x000fc800078efcff */
[----:B------:R-:W-:Y:S02]  /*33c50*/  LOP3.LUT R17, R17, 0xfffffff7, RZ, 0xc0, !PT ;  /* 0xfffffff711117812 */ /* 0x000fe400078ec0ff */
[-C--:B------:R-:W-:Y:S02]  /*33c60*/  ISETP.GE.AND P6, PT, R15, R0.reuse, PT ;  /* 0x000000000f00720c */ /* 0x080fe40003fc6270 */
[----:B------:R-:W-:Y:S02]  /*33c70*/  ISETP.GE.AND P4, PT, R6, R0, PT ;  /* 0x000000000600720c */ /* 0x000fe40003f86270 */
[----:B------:R-:W-:-:S04]  /*33c80*/  @P5 LOP3.LUT R17, R17, 0x8, RZ, 0xfc, !PT ;  /* 0x0000000811115812 */ /* 0x000fc800078efcff */
[----:B------:R-:W-:-:S04]  /*33c90*/  LOP3.LUT R17, R17, 0xffdfffff, RZ, 0xc0, !PT ;  /* 0xffdfffff11117812 */ /* 0x000fc800078ec0ff */
[----:B------:R-:W-:-:S04]  /*33ca0*/  LOP3.LUT R17, R17, 0xfffffffb, RZ, 0xc0, !PT ;  /* 0xfffffffb11117812 */ /* 0x000fc800078ec0ff */
[----:B------:R-:W-:Y:S02]  /*33cb0*/  @P6 LOP3.LUT R17, R17, 0x4, RZ, 0xfc, !PT ;  /* 0x0000000411116812 */ /* 0x000fe400078efcff */
[----:B------:R-:W-:Y:S01]  /*33cc0*/  @!P4 LEA R3, P6, R10, R3, 0x1 ;  /* 0x000000030a03c211 */ /* 0x000fe200078c08ff */
[----:B------:R-:W-:Y:S02]  /*33cd0*/  IMAD.MOV.U32 R13, RZ, RZ, R4 ;  /* 0x000000ffff0d7224 */ /* 0x000fe400078e0004 */
[----:B------:R-:W-:Y:S02]  /*33ce0*/  IMAD.MOV.U32 R12, RZ, RZ, 0x1 ;  /* 0x00000001ff0c7424 */ /* 0x000fe400078e00ff */
[----:B------:R-:W-:Y:S02]  /*33cf0*/  IMAD.MOV.U32 R11, RZ, RZ, 0x181f ;  /* 0x0000181fff0b7424 */ /* 0x000fe400078e00ff */
[----:B------:R-:W-:Y:S02]  /*33d00*/  IMAD.MOV.U32 R15, RZ, RZ, -0x1 ;  /* 0xffffffffff0f7424 */ /* 0x000fe400078e00ff */
[----:B0-----:R-:W-:-:S07]  /*33d10*/  @!P4 IMAD.X R2, RZ, RZ, R2, P6 ;  /* 0x000000ffff02c224 */ /* 0x001fce00030e0602 */
[----:B-----5:R-:W-:Y:S05]  /*33d20*/  WARPSYNC.COLLECTIVE R15, `(.L_x_11122) ;  /* 0x000000000f087348 */ /* 0x020fea0003c00000 */
[----:B------:R0:W1:Y:S02]  /*33d30*/  SHFL.IDX P6, R14, R13, R12, R11 ;  /* 0x0000000c0d0e7389 */ /* 0x00006400000c000b */
[----:B01---5:R-:W-:Y:S01]  /*33d40*/  ENDCOLLECTIVE ;  /* 0x000000000000791b */ /* 0x023fe20003800000 */
.L_x_11122:
[----:B------:R-:W-:Y:S02]  /*33d50*/  ISETP.GE.AND P5, PT, R9, R0, PT ;  /* 0x000000000900720c */ /* 0x000fe40003fa6270 */
[----:B------:R-:W-:Y:S01]  /*33d60*/  @!P4 LOP3.LUT R3, R3, R2, RZ, 0x3c, !PT ;  /* 0x000000020303c212 */ /* 0x000fe200078e3cff */
[----:B------:R-:W-:-:S03]  /*33d70*/  IMAD.MOV.U32 R13, RZ, RZ, R5 ;  /* 0x000000ffff0d7224 */ /* 0x000fc600078e0005 */
[----:B------:R-:W-:Y:S01]  /*33d80*/  @!P4 LOP3.LUT R2, R3, R2, RZ, 0x3c, !PT ;  /* 0x000000020302c212 */ /* 0x000fe200078e3cff */
[----:B------:R-:W-:-:S07]  /*33d90*/  IMAD.MOV.U32 R6, RZ, RZ, R14 ;  /* 0x000000ffff067224 */ /* 0x000fce00078e000e */
[----:B------:R-:W-:Y:S05]  /*33da0*/  WARPSYNC.COLLECTIVE R15, `(.L_x_11123) ;  /* 0x000000000f087348 */ /* 0x000fea0003c00000 */
[----:B------:R0:W1:Y:S02]  /*33db0*/  SHFL.IDX P6, R14, R13, R12, R11 ;  /* 0x0000000c0d0e7389 */ /* 0x00006400000c000b */
[----:B01----:R-:W-:Y:S01]  /*33dc0*/  ENDCOLLECTIVE ;  /* 0x000000000000791b */ /* 0x003fe20003800000 */
.L_x_11123:
[----:B------:R-:W-:Y:S02]  /*33dd0*/  @!P4 LEA R9, R7, UR38, 0x1 ;  /* 0x000000260709cc11 */ /* 0x000fe4000f8e08ff */
[----:B------:R-:W-:Y:S02]  /*33de0*/  @!P4 LOP3.LUT R3, R3, R2, RZ, 0x3c, !PT ;  /* 0x000000020303c212 */ /* 0x000fe400078e3cff */
[----:B------:R-:W-:-:S03]  /*33df0*/  @P5 LOP3.LUT R17, R17, 0x200000, RZ, 0xfc, !PT ;  /* 0x0020000011115812 */ /* 0x000fc600078efcff */
[----:B------:R-:W-:Y:S01]  /*33e00*/  @!PT LDS RZ, [RZ] ;  /* 0x00000000fffff984 */ /* 0x000fe20000000800 */
[----:B------:R-:W-:Y:S01]  /*33e10*/  @!PT LDS RZ, [RZ] ;  /* 0x00000000fffff984 */ /* 0x000fe20000000800 */
[----:B------:R-:W-:Y:S01]  /*33e20*/  @!PT LDS RZ, [RZ] ;  /* 0x00000000fffff984 */ /* 0x000fe20000000800 */
[----:B------:R-:W-:Y:S04]  /*33e30*/  @!P4 LDGSTS.E.BYPASS.LTC128B.128 [R9+0x22400], desc[UR44][R2.64], !P3 ;  /* 0x224000000209cfae */ /* 0x000fe8000d901d6c */
[----:B------:R-:W-:Y:S04]  /*33e40*/  @!P4 LDGSTS.E.BYPASS.LTC128B.128 [R9+0x26400], desc[UR44][R2.64+0x80], !P0 ;  /* 0x264000800209cfae */ /* 0x000fe8000c101d6c */
[----:B------:R-:W-:Y:S04]  /*33e50*/  @!P4 LDGSTS.E.BYPASS.LTC128B.128 [R9+0x2a400], desc[UR44][R2.64+0x100], !P1 ;  /* 0x2a4001000209cfae */ /* 0x000fe8000c901d6c */
[----:B------:R0:W-:Y:S01]  /*33e60*/  @!P4 LDGSTS.E.BYPASS.LTC128B.128 [R9+0x2e400], desc[UR44][R2.64+0x180], !P2 ;  /* 0x2e4001800209cfae */ /* 0x0001e2000d101d6c */
[----:B------:R-:W-:Y:S01]  /*33e70*/  LOP3.LUT P4, RZ, R17, 0x40, RZ, 0xc0, !PT ;  /* 0x0000004011ff7812 */ /* 0x000fe2000788c0ff */
[----:B0-----:R-:W-:-:S12]  /*33e80*/  IMAD.MOV.U32 R2, RZ, RZ, R14 ;  /* 0x000000ffff027224 */ /* 0x001fd800078e000e */
[----:B------:R-:W-:Y:S01]  /*33e90*/  @!P4 LEA R2, P6, R10, R2, 0x1 ;  /* 0x000000020a02c211 */ /* 0x000fe200078c08ff */
[----:B------:R-:W-:Y:S02]  /*33ea0*/  IMAD.MOV.U32 R13, RZ, RZ, R4 ;  /* 0x000000ffff0d7224 */ /* 0x000fe400078e0004 */
[----:B------:R-:W-:Y:S02]  /*33eb0*/  IMAD.MOV.U32 R12, RZ, RZ, 0x2 ;  /* 0x00000002ff0c7424 */ /* 0x000fe400078e00ff */
[----:B------:R-:W-:-:S08]  /*33ec0*/  @!P4 IMAD.X R3, RZ, RZ, R6, P6 ;  /* 0x000000ffff03c224 */ /* 0x000fd000030e0606 */
[----:B------:R-:W-:Y:S05]  /*33ed0*/  WARPSYNC.COLLECTIVE R15, `(.L_x_11124) ;  /* 0x000000000f087348 */ /* 0x000fea0003c00000 */
[----:B------:R0:W1:Y:S02]  /*33ee0*/  SHFL.IDX P6, R14, R13, R12, R11 ;  /* 0x0000000c0d0e7389 */ /* 0x00006400000c000b */
[----:B01----:R-:W-:Y:S01]  /*33ef0*/  ENDCOLLECTIVE ;  /* 0x000000000000791b */ /* 0x003fe20003800000 */
.L_x_11124:
[----:B------:R-:W-:Y:S02]  /*33f00*/  IMAD.MOV.U32 R13, RZ, RZ, R5 ;  /* 0x000000ffff0d7224 */ /* 0x000fe400078e0005 */
[----:B------:R-:W-:-:S07]  /*33f10*/  IMAD.MOV.U32 R6, RZ, RZ, R14 ;  /* 0x000000ffff067224 */ /* 0x000fce00078e000e */
[----:B------:R-:W-:Y:S05]  /*33f20*/  WARPSYNC.COLLECTIVE R15, `(.L_x_11125) ;  /* 0x000000000f087348 */ /* 0x000fea0003c00000 */
[----:B------:R0:W1:Y:S02]  /*33f30*/  SHFL.IDX P6, R14, R13, R12, R11 ;  /* 0x0000000c0d0e7389 */ /* 0x00006400000c000b */
[----:B01----:R-:W-:Y:S01]  /*33f40*/  ENDCOLLECTIVE ;  /* 0x000000000000791b */ /* 0x003fe20003800000 */
.L_x_11125:
[----:B------:R-:W-:Y:S01]  /*33f50*/  IMAD.MOV.U32 R9, RZ, RZ, R7 ;  /* 0x000000ffff097224 */ /* 0x000fe200078e0007 */
[----:B------:R-:W-:-:S04]  /*33f60*/  LOP3.LUT P5, RZ, R17, 0x20, RZ, 0xc0, !PT ;  /* 0x0000002011ff7812 */ /* 0x000fc800078ac0ff */
[----:B------:R-:W-:-:S05]  /*33f70*/  @!P4 LEA R7, R9, UR38, 0x1 ;  /* 0x000000260907cc11 */ /* 0x000fca000f8e08ff */
[----:B------:R-:W-:Y:S01]  /*33f80*/  @!PT LDS RZ, [RZ] ;  /* 0x00000000fffff984 */ /* 0x000fe20000000800 */
[----:B------:R-:W-:Y:S01]  /*33f90*/  @!PT LDS RZ, [RZ] ;  /* 0x00000000fffff984 */ /* 0x000fe20000000800 */
[----:B------:R-:W-:Y:S01]  /*33fa0*/  @!PT LDS RZ, [RZ] ;  /* 0x00000000fffff984 */ /* 0x000fe20000000800 */
[----:B------:R-:W-:Y:S04]  /*33fb0*/  @!P4 LDGSTS.E.BYPASS.LTC128B.128 [R7+0x22c00], desc[UR44][R2.64], !P3 ;  /* 0x22c000000207cfae */ /* 0x000fe8000d901d6c */
[----:B------:R-:W-:Y:S04]  /*33fc0*/  @!P4 LDGSTS.E.BYPASS.LTC128B.128 [R7+0x26c00], desc[UR44][R2.64+0x80], !P0 ;  /* 0x26c000800207cfae */ /* 0x000fe8000c101d6c */
[----:B------:R-:W-:Y:S04]  /*33fd0*/  @!P4 LDGSTS.E.BYPASS.LTC128B.128 [R7+0x2ac00], desc[UR44][R2.64+0x100], !P1 ;  /* 0x2ac001000207cfae */ /* 0x000fe8000c901d6c */
[----:B------:R0:W-:Y:S02]  /*33fe0*/  @!P4 LDGSTS.E.BYPASS.LTC128B.128 [R7+0x2ec00], desc[UR44][R2.64+0x180], !P2 ;  /* 0x2ec001800207cfae */ /* 0x0001e4000d101d6c */
[----:B0-----:R-:W-:-:S05]  /*33ff0*/  IMAD.MOV.U32 R2, RZ, RZ, R14 ;  /* 0x000000ffff027224 */ /* 0x001fca00078e000e */
[----:B------:R-:W-:Y:S01]  /*34000*/  @!P5 LEA R2, P6, R10, R2, 0x1 ;  /* 0x000000020a02d211 */ /* 0x000fe200078c08ff */
[----:B------:R-:W-:Y:S02]  /*34010*/  IMAD.MOV.U32 R13, RZ, RZ, R4 ;  /* 0x000000ffff0d7224 */ /* 0x000fe400078e0004 */
[----:B------:R-:W-:Y:S02]  /*34020*/  IMAD.MOV.U32 R12, RZ, RZ, 0x3 ;  /* 0x00000003ff0c7424 */ /* 0x000fe400078e00ff */
[----:B------:R-:W-:-:S08]  /*34030*/  @!P5 IMAD.X R3, RZ, RZ, R6, P6 ;  /* 0x000000ffff03d224 */ /* 0x000fd000030e0606 */
[----:B------:R-:W-:Y:S05]  /*34040*/  WARPSYNC.COLLECTIVE R15, `(.L_x_11126) ;  /* 0x000000000f087348 */ /* 0x000fea0003c00000 */
[----:B------:R0:W1:Y:S02]  /*34050*/  SHFL.IDX P6, R14, R13, R12, R11 ;  /* 0x0000000c0d0e7389 */ /* 0x00006400000c000b */
[----:B01----:R-:W-:Y:S01]  /*34060*/  ENDCOLLECTIVE ;  /* 0x000000000000791b */ /* 0x003fe20003800000 */
.L_x_11126:
[----:B------:R-:W-:Y:S02]  /*34070*/  IMAD.MOV.U32 R13, RZ, RZ, R5 ;  /* 0x000000ffff0d7224 */ /* 0x000fe400078e0005 */
[----:B------:R-:W-:-:S07]  /*34080*/  IMAD.MOV.U32 R6, RZ, RZ, R14 ;  /* 0x000000ffff067224 */ /* 0x000fce00078e000e */
[----:B------:R-:W-:Y:S05]  /*34090*/  WARPSYNC.COLLECTIVE R15, `(.L_x_11127) ;  /* 0x000000000f087348 */ /* 0x000fea0003c00000 */
[----:B------:R0:W1:Y:S02]  /*340a0*/  SHFL.IDX P6, R14, R13, R12, R11 ;  /* 0x0000000c0d0e7389 */ /* 0x00006400000c000b */
[----:B01----:R-:W-:Y:S01]  /*340b0*/  ENDCOLLECTIVE ;  /* 0x000000000000791b */ /* 0x003fe20003800000 */
.L_x_11127:
        /* <DEDUP_REMOVED lines=18> */
.L_x_11128:
[----:B------:R-:W-:Y:S02]  /*341e0*/  IMAD.MOV.U32 R13, RZ, RZ, R5 ;  /* 0x000000ffff0d7224 */ /* 0x000fe400078e0005 */
[----:B------:R-:W-:-:S07]  /*341f0*/  IMAD.MOV.U32 R6, RZ, RZ, R14 ;  /* 0x000000ffff067224 */ /* 0x000fce00078e000e */
[----:B------:R-:W-:Y:S05]  /*34200*/  WARPSYNC.COLLECTIVE R15, `(.L_x_11129) ;  /* 0x000000000f087348 */ /* 0x000fea0003c00000 */
[----:B------:R0:W1:Y:S02]  /*34210*/  SHFL.IDX P6, R14, R13, R12, R11 ;  /* 0x0000000c0d0e7389 */ /* 0x00006400000c000b */
[----:B01----:R-:W-:Y:S01]  /*34220*/  ENDCOLLECTIVE ;  /* 0x000000000000791b */ /* 0x003fe20003800000 */
.L_x_11129:
        /* <DEDUP_REMOVED lines=11> */
[----:B------:R-:W-:-:S05]  /*342e0*/  @!P5 LEA R2, P6, R10, R2, 0x1 ;  /* 0x000000020a02d211 */ /* 0x000fca00078c08ff */
[----:B------:R-:W-:Y:S01]  /*342f0*/  @!P5 IMAD.X R3, RZ, RZ, R6, P6 ;  /* 0x000000ffff03d224 */ /* 0x000fe200030e0606 */
[----:B------:R-:W-:Y:S01]  /*34300*/  LOP3.LUT P6, RZ, R17, 0x8, RZ, 0xc0, !PT ;  /* 0x0000000811ff7812 */ /* 0x000fe200078cc0ff */
[----:B------:R-:W-:Y:S02]  /*34310*/  IMAD.MOV.U32 R7, RZ, RZ, R9 ;  /* 0x000000ffff077224 */ /* 0x000fe400078e0009 */
[----:B------:R-:W-:Y:S02]  /*34320*/  IMAD.MOV.U32 R13, RZ, RZ, R4 ;  /* 0x000000ffff0d7224 */ /* 0x000fe400078e0004 */
[----:B------:R-:W-:-:S08]  /*34330*/  IMAD.MOV.U32 R12, RZ, RZ, 0x5 ;  /* 0x00000005ff0c7424 */ /* 0x000fd000078e00ff */
[----:B------:R-:W-:-:S05]  /*34340*/  @!P6 LEA R9, R7, UR38, 0x1 ;  /* 0x000000260709ec11 */ /* 0x000fca000f8e08ff */
[----:B------:R0:W-:Y:S04]  /*34350*/  @!P6 LDGSTS.E.BYPASS.LTC128B.128 [R9+0x24400], desc[UR44][R2.64], !P3 ;  /* 0x244000000209efae */ /* 0x0001e8000d901d6c */
[----:B------:R0:W-:Y:S04]  /*34360*/  @!P6 LDGSTS.E.BYPASS.LTC128B.128 [R9+0x28400], desc[UR44][R2.64+0x80], !P0 ;  /* 0x284000800209efae */ /* 0x0001e8000c101d6c */
[----:B------:R0:W-:Y:S04]  /*34370*/  @!P6 LDGSTS.E.BYPASS.LTC128B.128 [R9+0x2c400], desc[UR44][R2.64+0x100], !P1 ;  /* 0x2c4001000209efae */ /* 0x0001e8000c901d6c */
[----:B------:R0:W-:Y:S02]  /*34380*/  @!P6 LDGSTS.E.BYPASS.LTC128B.128 [R9+0x30400], desc[UR44][R2.64+0x180], !P2 ;  /* 0x304001800209efae */ /* 0x0001e4000d101d6c */
[----:B0-----:R-:W-:Y:S05]  /*34390*/  WARPSYNC.COLLECTIVE R15, `(.L_x_11130) ;  /* 0x000000000f087348 */ /* 0x001fea0003c00000 */
[----:B------:R1:W2:Y:S02]  /*343a0*/  SHFL.IDX P6, R14, R13, R12, R11 ;  /* 0x0000000c0d0e7389 */ /* 0x0002a400000c000b */
[----:B012---:R-:W-:Y:S01]  /*343b0*/  ENDCOLLECTIVE ;  /* 0x000000000000791b */ /* 0x007fe20003800000 */
.L_x_11130:
[----:B------:R-:W-:Y:S02]  /*343c0*/  IMAD.MOV.U32 R13, RZ, RZ, R5 ;  /* 0x000000ffff0d7224 */ /* 0x000fe400078e0005 */
[----:B------:R-:W-:-:S07]  /*343d0*/  IMAD.MOV.U32 R6, RZ, RZ, R14 ;  /* 0x000000ffff067224 */ /* 0x000fce00078e000e */
[----:B------:R-:W-:Y:S05]  /*343e0*/  WARPSYNC.COLLECTIVE R15, `(.L_x_11131) ;  /* 0x000000000f087348 */ /* 0x000fea0003c00000 */
[----:B------:R0:W1:Y:S02]  /*343f0*/  SHFL.IDX P6, R14, R13, R12, R11 ;  /* 0x0000000c0d0e7389 */ /* 0x00006400000c000b */
[----:B01----:R-:W-:Y:S01]  /*34400*/  ENDCOLLECTIVE ;  /* 0x000000000000791b */ /* 0x003fe20003800000 */
.L_x_11131:
[----:B------:R-:W-:Y:S01]  /*34410*/  LOP3.LUT P4, RZ, R17, 0x4, RZ, 0xc0, !PT ;  /* 0x0000000411ff7812 */ /* 0x000fe2000788c0ff */
[----:B------:R-:W-:-:S12]  /*34420*/  IMAD.MOV.U32 R2, RZ, RZ, R14 ;  /* 0x000000ffff027224 */ /* 0x000fd800078e000e */
[----:B------:R-:W-:Y:S01]  /*34430*/  @!P4 LEA R2, P6, R10, R2, 0x1 ;  /* 0x000000020a02c211 */ /* 0x000fe200078c08ff */
[----:B------:R-:W-:Y:S02]  /*34440*/  IMAD.MOV.U32 R13, RZ, RZ, R4 ;  /* 0x000000ffff0d7224 */ /* 0x000fe400078e0004 */
[----:B------:R-:W-:Y:S02]  /*34450*/  IMAD.MOV.U32 R12, RZ, RZ, 0x6 ;  /* 0x00000006ff0c7424 */ /* 0x000fe400078e00ff */
[----:B------:R-:W-:-:S08]  /*34460*/  @!P4 IMAD.X R3, RZ, RZ, R6, P6 ;  /* 0x000000ffff03c224 */ /* 0x000fd000030e0606 */
[----:B------:R-:W-:Y:S05]  /*34470*/  WARPSYNC.COLLECTIVE R15, `(.L_x_11132) ;  /* 0x000000000f087348 */ /* 0x000fea0003c00000 */
[----:B------:R0:W1:Y:S02]  /*34480*/  SHFL.IDX P6, R14, R13, R12, R11 ;  /* 0x0000000c0d0e7389 */ /* 0x00006400000c000b */
[----:B01----:R-:W-:Y:S01]  /*34490*/  ENDCOLLECTIVE ;  /* 0x000000000000791b */ /* 0x003fe20003800000 */
.L_x_11132:
[----:B------:R-:W-:Y:S02]  /*344a0*/  IMAD.MOV.U32 R13, RZ, RZ, R5 ;  /* 0x000000ffff0d7224 */ /* 0x000fe400078e0005 */
[----:B------:R-:W-:-:S07]  /*344b0*/  IMAD.MOV.U32 R6, RZ, RZ, R14 ;  /* 0x000000ffff067224 */ /* 0x000fce00078e000e */
[----:B------:R-:W-:Y:S05]  /*344c0*/  WARPSYNC.COLLECTIVE R15, `(.L_x_11133) ;  /* 0x000000000f087348 */ /* 0x000fea0003c00000 */
[----:B------:R0:W1:Y:S02]  /*344d0*/  SHFL.IDX P6, R14, R13, R12, R11 ;  /* 0x0000000c0d0e7389 */ /* 0x00006400000c000b */
[----:B01----:R-:W-:Y:S01]  /*344e0*/  ENDCOLLECTIVE ;  /* 0x000000000000791b */ /* 0x003fe20003800000 */
.L_x_11133:
        /* <DEDUP_REMOVED lines=18> */
.L_x_11134:
[----:B------:R-:W-:-:S05]  /*34610*/  @!P5 LEA R9, R9, UR38, 0x1 ;  /* 0x000000260909dc11 */ /* 0x000fca000f8e08ff */
[----:B------:R-:W-:Y:S01]  /*34620*/  @!PT LDS RZ, [RZ] ;  /* 0x00000000fffff984 */ /* 0x000fe20000000800 */
[----:B------:R-:W-:Y:S01]  /*34630*/  @!PT LDS RZ, [RZ] ;  /* 0x00000000fffff984 */ /* 0x000fe20000000800 */
[----:B------:R-:W-:Y:S01]  /*34640*/  @!PT LDS RZ, [RZ] ;  /* 0x00000000fffff984 */ /* 0x000fe20000000800 */
[----:B------:R0:W-:Y:S04]  /*34650*/  @!P5 LDGSTS.E.BYPASS.LTC128B.128 [R9+0x25400], desc[UR44][R2.64], !P3 ;  /* 0x254000000209dfae */ /* 0x0001e8000d901d6c */
[----:B------:R0:W-:Y:S01]  /*34660*/  @!P5 LDGSTS.E.BYPASS.LTC128B.128 [R9+0x29400], desc[UR44][R2.64+0x80], !P0 ;  /* 0x294000800209dfae */ /* 0x0001e2000c101d6c */
[----:B------:R-:W-:-:S03]  /*34670*/  IMAD.MOV.U32 R13, RZ, RZ, R5 ;  /* 0x000000ffff0d7224 */ /* 0x000fc600078e0005 */
[----:B------:R0:W-:Y:S04]  /*34680*/  @!P5 LDGSTS.E.BYPASS.LTC128B.128 [R9+0x2d400], desc[UR44][R2.64+0x100], !P1 ;  /* 0x2d4001000209dfae */ /* 0x0001e8000c901d6c */
[----:B------:R0:W-:Y:S01]  /*34690*/  @!P5 LDGSTS.E.BYPASS.LTC128B.128 [R9+0x31400], desc[UR44][R2.64+0x180], !P2 ;  /* 0x314001800209dfae */ /* 0x0001e2000d101d6c */
[----:B------:R-:W-:-:S07]  /*346a0*/  IMAD.MOV.U32 R6, RZ, RZ, R14 ;  /* 0x000000ffff067224 */ /* 0x000fce00078e000e */
[----:B0-----:R-:W-:Y:S05]  /*346b0*/  WARPSYNC.COLLECTIVE R15, `(.L_x_11135) ;  /* 0x000000000f087348 */ /* 0x001fea0003c00000 */
[----:B------:R1:W2:Y:S02]  /*346c0*/  SHFL.IDX P6, R14, R13, R12, R11 ;  /* 0x0000000c0d0e7389 */ /* 0x0002a400000c000b */
[----:B012---:R-:W-:Y:S01]  /*346d0*/  ENDCOLLECTIVE ;  /* 0x000000000000791b */ /* 0x007fe20003800000 */
.L_x_11135:
[----:B------:R-:W-:Y:S05]  /*346e0*/  BRA `(.L_x_11136) ;  /* 0xffffffbc00a07947 */ /* 0x000fea000383ffff */
.L_x_11025:
[----:B0-----:R-:W-:-:S04]  /*346f0*/  IMAD.U32 R3, RZ, RZ, UR38 ;  /* 0x00000026ff037e24 */ /* 0x001fc8000f8e00ff */
[----:B------:R0:W2:Y:S03]  /*34700*/  SYNCS.PHASECHK.TRANS64.TRYWAIT P0, [R3+URZ+0x32420], R2 ;  /* 0x03242002030075a7 */ /* 0x0000a6000800017f */
[----:B--2---:R-:W-:Y:S05]  /*34710*/  @!P0 NANOSLEEP.SYNCS 0x989680 ;  /* 0x009896800000895d */ /* 0x004fea0003900000 */
[----:B------:R-:W2:Y:S02]  /*34720*/  @!P0 SYNCS.PHASECHK.TRANS64 P0, [R3+URZ+0x32420], R2 ;  /* 0x03242002030085a7 */ /* 0x000ea4000800007f */
[----:B--2---:R-:W-:Y:S05]  /*34730*/  @!P0 BRA `(.L_x_11025) ;  /* 0xfffffffc00ec8947 */ /* 0x004fea000383ffff */
[----:B------:R-:W-:Y:S05]  /*34740*/  BRA `(.L_x_11137) ;  /* 0xffffffc000047947 */ /* 0x000fea000383ffff */
.L_x_11028:
[----:B0-----:R-:W-:-:S04]  /*34750*/  IMAD.U32 R3, RZ, RZ, UR38 ;  /* 0x00000026ff037e24 */ /* 0x001fc8000f8e00ff */
[----:B------:R0:W2:Y:S03]  /*34760*/  SYNCS.PHASECHK.TRANS64.TRYWAIT P0, [R3+URZ+0x32460], R2 ;  /* 0x03246002030075a7 */ /* 0x0000a6000800017f */
[----:B--2---:R-:W-:Y:S05]  /*34770*/  @!P0 NANOSLEEP.SYNCS 0x989680 ;  /* 0x009896800000895d */ /* 0x004fea0003900000 */
[----:B------:R-:W2:Y:S02]  /*34780*/  @!P0 SYNCS.PHASECHK.TRANS64 P0, [R3+URZ+0x32460], R2 ;  /* 0x03246002030085a7 */ /* 0x000ea4000800007f */
[----:B--2---:R-:W-:Y:S05]  /*34790*/  @!P0 BRA `(.L_x_11028) ;  /* 0xfffffffc00ec8947 */ /* 0x004fea000383ffff */
[----:B------:R-:W-:Y:S05]  /*347a0*/  BRA `(.L_x_11138) ;  /* 0xffffffc000107947 */ /* 0x000fea000383ffff */
.L_x_11040:
[----:B-1----:R-:W-:-:S04]  /*347b0*/  IMAD.U32 R3, RZ, RZ, UR38 ;  /* 0x00000026ff037e24 */ /* 0x002fc8000f8e00ff */
[----:B------:R1:W2:Y:S03]  /*347c0*/  SYNCS.PHASECHK.TRANS64.TRYWAIT P0, [R3+URZ+0x32448], R2 ;  /* 0x03244802030075a7 */ /* 0x0002a6000800017f */
[----:B--2---:R-:W-:Y:S05]  /*347d0*/  @!P0 NANOSLEEP.SYNCS 0x989680 ;  /* 0x009896800000895d */ /* 0x004fea0003900000 */
[----:B------:R-:W2:Y:S02]  /*347e0*/  @!P0 SYNCS.PHASECHK.TRANS64 P0, [R3+URZ+0x32448], R2 ;  /* 0x03244802030085a7 */ /* 0x000ea4000800007f */
[----:B--2---:R-:W-:Y:S05]  /*347f0*/  @!P0 BRA `(.L_x_11040) ;  /* 0xfffffffc00ec8947 */ /* 0x004fea000383ffff */
[----:B------:R-:W-:Y:S05]  /*34800*/  BRA `(.L_x_11139) ;  /* 0xffffffc8000c7947 */ /* 0x000fea000383ffff */
.L_x_11045:
[----:B01----:R-:W-:-:S04]  /*34810*/  IMAD.U32 R3, RZ, RZ, UR38 ;  /* 0x00000026ff037e24 */ /* 0x003fc8000f8e00ff */
[----:B------:R0:W1:Y:S03]  /*34820*/  SYNCS.PHASECHK.TRANS64.TRYWAIT P0, [R3+URZ+0x32468], R2 ;  /* 0x03246802030075a7 */ /* 0x000066000800017f */
[----:B-1----:R-:W-:Y:S05]  /*34830*/  @!P0 NANOSLEEP.SYNCS 0x989680 ;  /* 0x009896800000895d */ /* 0x002fea0003900000 */
[----:B------:R-:W1:Y:S02]  /*34840*/  @!P0 SYNCS.PHASECHK.TRANS64 P0, [R3+URZ+0x32468], R2 ;  /* 0x03246802030085a7 */ /* 0x000e64000800007f */
[----:B-1----:R-:W-:Y:S05]  /*34850*/  @!P0 BRA `(.L_x_11045) ;  /* 0xfffffffc00ec8947 */ /* 0x002fea000383ffff */
[----:B------:R-:W-:Y:S05]  /*34860*/  BRA `(.L_x_11140) ;  /* 0xffffffc8006c7947 */ /* 0x000fea000383ffff */
.L_x_11056:
[----:B-1----:R-:W-:-:S04]  /*34870*/  IMAD.U32 R3, RZ, RZ, UR38 ;  /* 0x00000026ff037e24 */ /* 0x002fc8000f8e00ff */
[----:B------:R1:W2:Y:S03]  /*34880*/  SYNCS.PHASECHK.TRANS64.TRYWAIT P0, [R3+URZ+0x32440], R2 ;  /* 0x03244002030075a7 */ /* 0x0002a6000800017f */
[----:B--2---:R-:W-:Y:S05]  /*34890*/  @!P0 NANOSLEEP.SYNCS 0x989680 ;  /* 0x009896800000895d */ /* 0x004fea0003900000 */
[----:B------:R-:W2:Y:S02]  /*348a0*/  @!P0 SYNCS.PHASECHK.TRANS64 P0, [R3+URZ+0x32440], R2 ;  /* 0x03244002030085a7 */ /* 0x000ea4000800007f */
[----:B--2---:R-:W-:Y:S05]  /*348b0*/  @!P0 BRA `(.L_x_11056) ;  /* 0xfffffffc00ec8947 */ /* 0x004fea000383ffff */
[----:B------:R-:W-:Y:S05]  /*348c0*/  BRA `(.L_x_11141) ;  /* 0xffffffcc00e47947 */ /* 0x000fea000383ffff */
.L_x_11061:
[----:B01----:R-:W-:-:S04]  /*348d0*/  IMAD.U32 R3, RZ, RZ, UR38 ;  /* 0x00000026ff037e24 */ /* 0x003fc8000f8e00ff */
[----:B------:R0:W1:Y:S03]  /*348e0*/  SYNCS.PHASECHK.TRANS64.TRYWAIT P0, [R3+URZ+0x32460], R2 ;  /* 0x03246002030075a7 */ /* 0x000066000800017f */
[----:B-1----:R-:W-:Y:S05]  /*348f0*/  @!P0 NANOSLEEP.SYNCS 0x989680 ;  /* 0x009896800000895d */ /* 0x002fea0003900000 */
[----:B------:R-:W1:Y:S02]  /*34900*/  @!P0 SYNCS.PHASECHK.TRANS64 P0, [R3+URZ+0x32460], R2 ;  /* 0x03246002030085a7 */ /* 0x000e64000800007f */
[----:B-1----:R-:W-:Y:S05]  /*34910*/  @!P0 BRA `(.L_x_11061) ;  /* 0xfffffffc00ec8947 */ /* 0x002fea000383ffff */
[----:B------:R-:W-:Y:S05]  /*34920*/  BRA `(.L_x_11142) ;  /* 0xffffffd000487947 */ /* 0x000fea000383ffff */
.L_x_11073:
[----:B-1----:R-:W-:-:S04]  /*34930*/  IMAD.U32 R3, RZ, RZ, UR38 ;  /* 0x00000026ff037e24 */ /* 0x002fc8000f8e00ff */
[----:B------:R1:W2:Y:S03]  /*34940*/  SYNCS.PHASECHK.TRANS64.TRYWAIT P0, [R3+URZ+0x32448], R2 ;  /* 0x03244802030075a7 */ /* 0x0002a6000800017f */
[----:B--2---:R-:W-:Y:S05]  /*34950*/  @!P0 NANOSLEEP.SYNCS 0x989680 ;  /* 0x009896800000895d */ /* 0x004fea0003900000 */
[----:B------:R-:W2:Y:S02]  /*34960*/  @!P0 SYNCS.PHASECHK.TRANS64 P0, [R3+URZ+0x32448], R2 ;  /* 0x03244802030085a7 */ /* 0x000ea4000800007f */
[----:B--2---:R-:W-:Y:S05]  /*34970*/  @!P0 BRA `(.L_x_11073) ;  /* 0xfffffffc00ec8947 */ /* 0x004fea000383ffff */
[----:B------:R-:W-:Y:S05]  /*34980*/  BRA `(.L_x_11143) ;  /* 0xffffffd400cc7947 */ /* 0x000fea000383ffff */
.L_x_11078:
[----:B-1----:R-:W-:-:S04]  /*34990*/  IMAD.U32 R3, RZ, RZ, UR38 ;  /* 0x00000026ff037e24 */ /* 0x002fc8000f8e00ff */
[----:B------:R1:W2:Y:S03]  /*349a0*/  SYNCS.PHASECHK.TRANS64.TRYWAIT P0, [R3+URZ+0x32468], R2 ;  /* 0x03246802030075a7 */ /* 0x0002a6000800017f */
[----:B--2---:R-:W-:Y:S05]  /*349b0*/  @!P0 NANOSLEEP.SYNCS 0x989680 ;  /* 0x009896800000895d */ /* 0x004fea0003900000 */
[----:B------:R-:W2:Y:S02]  /*349c0*/  @!P0 SYNCS.PHASECHK.TRANS64 P0, [R3+URZ+0x32468], R2 ;  /* 0x03246802030085a7 */ /* 0x000ea4000800007f */
[----:B--2---:R-:W-:Y:S05]  /*349d0*/  @!P0 BRA `(.L_x_11078) ;  /* 0xfffffffc00ec8947 */ /* 0x004fea000383ffff */
[----:B------:R-:W-:Y:S05]  /*349e0*/  BRA `(.L_x_11144) ;  /* 0xffffffd800307947 */ /* 0x000fea000383ffff */
.L_x_11085:
[----:B-1----:R1:W2:Y:S02]  /*349f0*/  SYNCS.PHASECHK.TRANS64.TRYWAIT P0, [R2+URZ+0x32420], R7 ;  /* 0x03242007020075a7 */ /* 0x0022a4000800017f */
[----:B--2---:R-:W-:Y:S05]  /*34a00*/  @!P0 NANOSLEEP.SYNCS 0x989680 ;  /* 0x009896800000895d */ /* 0x004fea0003900000 */
[----:B------:R-:W2:Y:S02]  /*34a10*/  @!P0 SYNCS.PHASECHK.TRANS64 P0, [R2+URZ+0x32420], R7 ;  /* 0x03242007020085a7 */ /* 0x000ea4000800007f */
[----:B--2---:R-:W-:Y:S05]  /*34a20*/  @!P0 BRA `(.L_x_11085) ;  /* 0xfffffffc00f08947 */ /* 0x004fea000383ffff */
[----:B------:R-:W-:Y:S05]  /*34a30*/  BRA `(.L_x_11145) ;  /* 0xffffffdc004c7947 */ /* 0x000fea000383ffff */
.L_x_11086:
        /* <DEDUP_REMOVED lines=11> */
.L_x_11147:
[----:B------:R-:W-:Y:S05]  /*34af0*/  BSYNC B0 ;  /* 0x0000000000007941 */ /* 0x000fea0003800000 */
.L_x_11146:
[----:B------:R-:W-:Y:S05]  /*34b00*/  BRA `(.L_x_11148) ;  /* 0xffffffdc00307947 */ /* 0x000fea000383ffff */
.L_x_11087:
[----:B------:R-:W-:Y:S01]  /*34b10*/  BSSY B0, `(.L_x_11149) ;  /* 0x0000006000007945 */ /* 0x000fe20003800000 */
[----:B------:R-:W-:-:S07]  /*34b20*/  IMAD.MOV.U32 R15, RZ, RZ, -0x1 ;  /* 0xffffffffff0f7424 */ /* 0x000fce00078e00ff */
[----:B012---:R-:W-:Y:S05]  /*34b30*/  WARPSYNC.COLLECTIVE R15, `(.L_x_11150) ;  /* 0x000000000f0c7348 */ /* 0x007fea0003c00000 */
[----:B------:R-:W-:Y:S02]  /*34b40*/  ELECT P6, UR62, PT ;  /* 0x00000000003e782f */ /* 0x000fe400038c0000 */
[----:B------:R-:W-:Y:S01]  /*34b50*/  MOV R14, UR62 ;  /* 0x0000003e000e7c02 */ /* 0x000fe20008000f00 */
[----:B012---:R-:W-:Y:S10]  /*34b60*/  ENDCOLLECTIVE ;  /* 0x000000000000791b */ /* 0x007ff40003800000 */
.L_x_11150:
[----:B------:R-:W-:Y:S05]  /*34b70*/  BSYNC B0 ;  /* 0x0000000000007941 */ /* 0x000fea0003800000 */
.L_x_11149:
[----:B------:R-:W-:Y:S05]  /*34b80*/  BRA `(.L_x_11151) ;  /* 0xffffffdc00247947 */ /* 0x000fea000383ffff */
.L_x_11089:
[----:B0-----:R0:W1:Y:S02]  /*34b90*/  SYNCS.PHASECHK.TRANS64.TRYWAIT P0, [R8+URZ], R7 ;  /* 0x00000007080075a7 */ /* 0x001064000800017f */
[----:B-1----:R-:W-:Y:S05]  /*34ba0*/  @!P0 NANOSLEEP.SYNCS 0x989680 ;  /* 0x009896800000895d */ /* 0x002fea0003900000 */
[----:B------:R-:W1:Y:S02]  /*34bb0*/  @!P0 SYNCS.PHASECHK.TRANS64 P0, [R8+URZ], R7 ;  /* 0x00000007080085a7 */ /* 0x000e64000800007f */
[----:B-1----:R-:W-:Y:S05]  /*34bc0*/  @!P0 BRA `(.L_x_11089) ;  /* 0xfffffffc00f08947 */ /* 0x002fea000383ffff */
[----:B------:R-:W-:Y:S05]  /*34bd0*/  BRA `(.L_x_11152) ;  /* 0xffffffdc00587947 */ /* 0x000fea000383ffff */
.L_x_11090:
[----:B-1----:R1:W2:Y:S02]  /*34be0*/  SYNCS.PHASECHK.TRANS64.TRYWAIT P0, [R3+URZ], R0 ;  /* 0x00000000030075a7 */ /* 0x0022a4000800017f */
[----:B--2---:R-:W-:Y:S05]  /*34bf0*/  @!P0 NANOSLEEP.SYNCS 0x989680 ;  /* 0x009896800000895d */ /* 0x004fea0003900000 */
[----:B------:R-:W2:Y:S02]  /*34c00*/  @!P0 SYNCS.PHASECHK.TRANS64 P0, [R3+URZ], R0 ;  /* 0x00000000030085a7 */ /* 0x000ea4000800007f */
[----:B--2---:R-:W-:Y:S05]  /*34c10*/  @!P0 BRA `(.L_x_11090) ;  /* 0xfffffffc00f08947 */ /* 0x004fea000383ffff */
[----:B------:R-:W-:Y:S05]  /*34c20*/  BRA `(.L_x_11153) ;  /* 0xffffffdc004c7947 */ /* 0x000fea000383ffff */
.L_x_11092:
[----:B-1----:R1:W2:Y:S02]  /*34c30*/  SYNCS.PHASECHK.TRANS64.TRYWAIT P0, [R6+URZ], R7 ;  /* 0x00000007060075a7 */ /* 0x0022a4000800017f */
[----:B--2---:R-:W-:Y:S05]  /*34c40*/  @!P0 NANOSLEEP.SYNCS 0x989680 ;  /* 0x009896800000895d */ /* 0x004fea0003900000 */
[----:B------:R-:W2:Y:S02]  /*34c50*/  @!P0 SYNCS.PHASECHK.TRANS64 P0, [R6+URZ], R7 ;  /* 0x00000007060085a7 */ /* 0x000ea4000800007f */
[----:B--2---:R-:W-:Y:S05]  /*34c60*/  @!P0 BRA `(.L_x_11092) ;  /* 0xfffffffc00f08947 */ /* 0x004fea000383ffff */
[----:B------:R-:W-:Y:S05]  /*34c70*/  BRA `(.L_x_11154) ;  /* 0xffffffdc00507947 */ /* 0x000fea000383ffff */
        .type           $_ZN7cutlass13device_kernelIN5flash11enable_sm90INS1_16FlashAttnFwdSm90INS1_25CollectiveMainloopFwdSm90ILi2EN4cute5tupleIJNS5_1CILi1EEES8_S8_EEENS6_IJNS7_ILi128EEENS7_ILi96EEENS7_ILi64EEEEEELi256ENS_10bfloat16_tEfNS_4arch4Sm90ELb0ELb1ELb0ELb0ELb0ELb0ELb1ELb1ELb0ELb1ELb1ELb0EEENS1_21CollectiveEpilogueFwdINS6_IJSA_NS7_ILi256EEESB_EEES9_SE_SG_Li256ELb0ELb1ELb1ELb0EEENS1_19SingleTileSchedulerILb0ELb1ELb1ELi128EEEEEEEEEvNT_6ParamsE$_ZZN5flash25CollectiveMainloopFwdSm90ILi2EN4cute5tupleIJNS1_1CILi1EEES4_S4_EEENS2_IJNS3_ILi128EEENS3_ILi96EEENS3_ILi64EEEEEELi256EN7cutlass10bfloat16_tEfNSA_4arch4Sm90ELb0ELb1ELb0ELb0ELb0ELb0ELb1ELb1ELb0ELb1ELb1ELb0EE3mmaINS_16FlashAttnFwdSm90ISE_NS_21CollectiveEpilogueFwdINS2_IJS6_NS3_ILi256EEES7_EEES5_SB_SD_Li256ELb0ELb1ELb1ELb0EEENS_19SingleTileSchedulerILb0ELb1ELb1ELi128EEEE13SharedStorageENS1_6TensorINS1_11ArrayEngineIfLm128EEENS1_6LayoutINS2_IJNS2_IJNS3_ILi2EEEST_NS3_ILi32EEEEEES4_S4_EEENS2_IJNS2_IJS4_ST_NS3_ILi4EEEEEENS3_ILi0EEESZ_EEEEEEENS_7SoftmaxILi2ELi0EEEEEbRKNSE_6ParamsENSA_25PipelineTmaAsyncNoClusterILi2ENSA_16PipelineTmaAsyncILi2EEEEES1B_RNSA_13PipelineStateILj2EEERT0_RT1_iRiRKNS_16SeqlenInfoQKNewKILb0ELb0EEENS2_IJiiiiEEERT_ENKUliT_T0_T1_E_clIZSF_ISO_S12_S14_EbS17_S1B_S1B_S1E_S1G_S1I_iS1J_S1N_S1O_S1Q_EUlRS1R_iE1_NS3_ILb0EEENS3_ILb1EEEEEDaiS1R_S1S_S1T_,@function
        .size           $_ZN7cutlass13device_kernelIN5flash11enable_sm90INS1_16FlashAttnFwdSm90INS1_25CollectiveMainloopFwdSm90ILi2EN4cute5tupleIJNS5_1CILi1EEES8_S8_EEENS6_IJNS7_ILi128EEENS7_ILi96EEENS7_ILi64EEEEEELi256ENS_10bfloat16_tEfNS_4arch4Sm90ELb0ELb1ELb0ELb0ELb0ELb0ELb1ELb1ELb0ELb1ELb1ELb0EEENS1_21CollectiveEpilogueFwdINS6_IJSA_NS7_ILi256EEESB_EEES9_SE_SG_Li256ELb0ELb1ELb1ELb0EEENS1_19SingleTileSchedulerILb0ELb1ELb1ELi128EEEEEEEEEvNT_6ParamsE$_ZZN5flash25CollectiveMainloopFwdSm90ILi2EN4cute5tupleIJNS1_1CILi1EEES4_S4_EEENS2_IJNS3_ILi128EEENS3_ILi96EEENS3_ILi64EEEEEELi256EN7cutlass10bfloat16_tEfNSA_4arch4Sm90ELb0ELb1ELb0ELb0ELb0ELb0ELb1ELb1ELb0ELb1ELb1ELb0EE3mmaINS_16FlashAttnFwdSm90ISE_NS_21CollectiveEpilogueFwdINS2_IJS6_NS3_ILi256EEES7_EEES5_SB_SD_Li256ELb0ELb1ELb1ELb0EEENS_19SingleTileSchedulerILb0ELb1ELb1ELi128EEEE13SharedStorageENS1_6TensorINS1_11ArrayEngineIfLm128EEENS1_6LayoutINS2_IJNS2_IJNS3_ILi2EEEST_NS3_ILi32EEEEEES4_S4_EEENS2_IJNS2_IJS4_ST_NS3_ILi4EEEEEENS3_ILi0EEESZ_EEEEEEENS_7SoftmaxILi2ELi0EEEEEbRKNSE_6ParamsENSA_25PipelineTmaAsyncNoClusterILi2ENSA_16PipelineTmaAsyncILi2EEEEES1B_RNSA_13PipelineStateILj2EEERT0_RT1_iRiRKNS_16SeqlenInfoQKNewKILb0ELb0EEENS2_IJiiiiEEERT_ENKUliT_T0_T1_E_clIZSF_ISO_S12_S14_EbS17_S1B_S1B_S1E_S1G_S1I_iS1J_S1N_S1O_S1Q_EUlRS1R_iE1_NS3_ILb0EEENS3_ILb1EEEEEDaiS1R_S1S_S1T_,(.L_x_15021 - $_ZN7cutlass13device_kernelIN5flash11enable_sm90INS1_16FlashAttnFwdSm90INS1_25CollectiveMainloopFwdSm90ILi2EN4cute5tupleIJNS5_1CILi1EEES8_S8_EEENS6_IJNS7_ILi128EEENS7_ILi96EEENS7_ILi64EEEEEELi256ENS_10bfloat16_tEfNS_4arch4Sm90ELb0ELb1ELb0ELb0ELb0ELb0ELb1ELb1ELb0ELb1ELb1ELb0EEENS1_21CollectiveEpilogueFwdINS6_IJSA_NS7_ILi256EEESB_EEES9_SE_SG_Li256ELb0ELb1ELb1ELb0EEENS1_19SingleTileSchedulerILb0ELb1ELb1ELi128EEEEEEEEEvNT_6ParamsE$_ZZN5flash25CollectiveMainloopFwdSm90ILi2EN4cute5tupleIJNS1_1CILi1EEES4_S4_EEENS2_IJNS3_ILi128EEENS3_ILi96EEENS3_ILi64EEEEEELi256EN7cutlass10bfloat16_tEfNSA_4arch4Sm90ELb0ELb1ELb0ELb0ELb0ELb0ELb1ELb1ELb0ELb1ELb1ELb0EE3mmaINS_16FlashAttnFwdSm90ISE_NS_21CollectiveEpilogueFwdINS2_IJS6_NS3_ILi256EEES7_EEES5_SB_SD_Li256ELb0ELb1ELb1ELb0EEENS_19SingleTileSchedulerILb0ELb1ELb1ELi128EEEE13SharedStorageENS1_6TensorINS1_11ArrayEngineIfLm128EEENS1_6LayoutINS2_IJNS2_IJNS3_ILi2EEEST_NS3_ILi32EEEEEES4_S4_EEENS2_IJNS2_IJS4_ST_NS3_ILi4EEEEEENS3_ILi0EEESZ_EEEEEEENS_7SoftmaxILi2ELi0EEEEEbRKNSE_6ParamsENSA_25PipelineTmaAsyncNoClusterILi2ENSA_16PipelineTmaAsyncILi2EEEEES1B_RNSA_13PipelineStateILj2EEERT0_RT1_iRiRKNS_16SeqlenInfoQKNewKILb0ELb0EEENS2_IJiiiiEEERT_ENKUliT_T0_T1_E_clIZSF_ISO_S12_S14_EbS17_S1B_S1B_S1E_S1G_S1I_iS1J_S1N_S1O_S1Q_EUlRS1R_iE1_NS3_ILb0EEENS3_ILb1EEEEEDaiS1R_S1S_S1T_)
$_ZN7cutlass13device_kernelIN5flash11enable_sm90INS1_16FlashAttnFwdSm90INS1_25CollectiveMainloopFwdSm90ILi2EN4cute5tupleIJNS5_1CILi1EEES8_S8_EEENS6_IJNS7_ILi128EEENS7_ILi96EEENS7_ILi64EEEEEELi256ENS_10bfloat16_tEfNS_4arch4Sm90ELb0ELb1ELb0ELb0ELb0ELb0ELb1ELb1ELb0ELb1ELb1ELb0EEENS1_21CollectiveEpilogueFwdINS6_IJSA_NS7_ILi256EEESB_EEES9_SE_SG_Li256ELb0ELb1ELb1ELb0EEENS1_19SingleTileSchedulerILb0ELb1ELb1ELi128EEEEEEEEEvNT_6ParamsE$_ZZN5flash25CollectiveMainloopFwdSm90ILi2EN4cute5tupleIJNS1_1CILi1EEES4_S4_EEENS2_IJNS3_ILi128EEENS3_ILi96EEENS3_ILi64EEEEEELi256EN7cutlass10bfloat16_tEfNSA_4arch4Sm90ELb0ELb1ELb0ELb0ELb0ELb0ELb1ELb1ELb0ELb1ELb1ELb0EE3mmaINS_16FlashAttnFwdSm90ISE_NS_21CollectiveEpilogueFwdINS2_IJS6_NS3_ILi256EEES7_EEES5_SB_SD_Li256ELb0ELb1ELb1ELb0EEENS_19SingleTileSchedulerILb0ELb1ELb1ELi128EEEE13SharedStorageENS1_6TensorINS1_11ArrayEngineIfLm128EEENS1_6LayoutINS2_IJNS2_IJNS3_ILi2EEEST_NS3_ILi32EEEEEES4_S4_EEENS2_IJNS2_IJS4_ST_NS3_ILi4EEEEEENS3_ILi0EEESZ_EEEEEEENS_7SoftmaxILi2ELi0EEEEEbRKNSE_6ParamsENSA_25PipelineTmaAsyncNoClusterILi2ENSA_16PipelineTmaAsyncILi2EEEEES1B_RNSA_13PipelineStateILj2EEERT0_RT1_iRiRKNS_16SeqlenInfoQKNewKILb0ELb0EEENS2_IJiiiiEEERT_ENKUliT_T0_T1_E_clIZSF_ISO_S12_S14_EbS17_S1B_S1B_S1E_S1G_S1I_iS1J_S1N_S1O_S1Q_EUlRS1R_iE1_NS3_ILb0EEENS3_ILb1EEEEEDaiS1R_S1S_S1T_:
[----:B------:R-:W-:Y:S05]  /*34c80*/  YIELD ;  /* 0x0000000000007946 */ /* 0x000fea0003800000 */
[----:B------:R-:W-:Y:S02]  /*34c90*/  ULDC UR4, c[0x0][0x20] ;  /* 0x0000080000047ab9 */ /* 0x000fe40000000800 */
[----:B------:R-:W-:-:S05]  /*34ca0*/  VIADD R164, R155, -UR4 ;  /* 0x800000049ba47c36 */ /* 0x000fca0008000000 */
[----:B------:R-:W2:Y:S01]  /*34cb0*/  LDL.64 R2, [R164] ;  /* 0x00000000a4027983 */ /* 0x000ea20000100a00 */
[----:B------:R-:W0:Y:S02]  /*34cc0*/  LDC.64 R4, c[0x0][0x208] ;  /* 0x00008200ff047b82 */ /* 0x000e240000000a00 */
[----:B0-----:R-:W-:Y:S02]  /*34cd0*/  R2UR UR4, R4 ;  /* 0x00000000040472ca */ /* 0x001fe400000e0000 */
[----:B------:R-:W-:-:S13]  /*34ce0*/  R2UR UR5, R5 ;  /* 0x00000000050572ca */ /* 0x000fda00000e0000 */
[----:B--2---:R-:W2:Y:S01]  /*34cf0*/  LD.E R6, desc[UR4][R2.64] ;  /* 0x0000000402067980 */ /* 0x004ea2000c101900 */
[----:B------:R-:W-:Y:S02]  /*34d00*/  R2UR UR4, R4 ;  /* 0x00000000040472ca */ /* 0x000fe400000e0000 */
[----:B------:R-:W-:Y:S01]  /*34d10*/  R2UR UR5, R5 ;  /* 0x00000000050572ca */ /* 0x000fe200000e0000 */
[----:B--2---:R-:W-:-:S12]  /*34d20*/  VIADD R11, R6, 0x1 ;  /* 0x00000001060b7836 */ /* 0x004fd80000000000 */
[----:B------:R-:W2:Y:S01]  /*34d30*/  LD.E R6, desc[UR4][R2.64+0x8] ;  /* 0x0000080402067980 */ /* 0x000ea2000c101900 */
[----:B------:R-:W-:-:S13]  /*34d40*/  ISETP.NE.AND P1, PT, R11, 0x2, PT ;  /* 0x000000020b00780c */ /* 0x000fda0003f25270 */
[----:B------:R-:W-:Y:S02]  /*34d50*/  @!P1 R2UR UR6, R4 ;  /* 0x00000000040692ca */ /* 0x000fe400000e0000 */
[----:B------:R-:W-:-:S13]  /*34d60*/  @!P1 R2UR UR7, R5 ;  /* 0x00000000050792ca */ /* 0x000fda00000e0000 */
[----:B------:R-:W3:Y:S01]  /*34d70*/  @!P1 LD.E R7, desc[UR6][R2.64+0x4] ;  /* 0x0000040602079980 */ /* 0x000ee2000c101900 */
[C---:B------:R-:W-:Y:S02]  /*34d80*/  R2UR UR4, R4.reuse ;  /* 0x00000000040472ca */ /* 0x040fe400000e0000 */
[C---:B------:R-:W-:Y:S02]  /*34d90*/  R2UR UR5, R5.reuse ;  /* 0x00000000050572ca */ /* 0x040fe400000e0000 */
[C---:B------:R-:W-:Y:S02]  /*34da0*/  R2UR UR6, R4.reuse ;  /* 0x00000000040672ca */ /* 0x040fe400000e0000 */
[C---:B------:R-:W-:Y:S02]  /*34db0*/  R2UR UR7, R5.reuse ;  /* 0x00000000050772ca */ /* 0x040fe400000e0000 */
[----:B------:R-:W-:Y:S02]  /*34dc0*/  @!P1 R2UR UR8, R4 ;  /* 0x00000000040892ca */ /* 0x000fe400000e0000 */
[----:B------:R-:W-:-:S02]  /*34dd0*/  @!P1 R2UR UR9, R5 ;  /* 0x00000000050992ca */ /* 0x000fc400000e0000 */
[----:B------:R-:W-:Y:S02]  /*34de0*/  @!P1 R2UR UR10, R4 ;  /* 0x00000000040a92ca */ /* 0x000fe400000e0000 */
[----:B------:R-:W-:Y:S01]  /*34df0*/  @!P1 R2UR UR11, R5 ;  /* 0x00000000050b92ca */ /* 0x000fe200000e0000 */
[----:B------:R-:W-:Y:S08]  /*34e00*/  ST.E desc[UR4][R2.64], R11 ;  /* 0x0000000b02007985 */ /* 0x000ff0000c101904 */
[----:B------:R-:W-:Y:S01]  /*34e10*/  @!P1 ST.E desc[UR8][R2.64], RZ ;  /* 0x000000ff02009985 */ /* 0x000fe2000c101908 */
[----:B--2---:R-:W-:-:S05]  /*34e20*/  VIADD R13, R6, 0x1 ;  /* 0x00000001060d7836 */ /* 0x004fca0000000000 */
[----:B------:R-:W-:Y:S01]  /*34e30*/  ST.E desc[UR6][R2.64+0x8], R13 ;  /* 0x0000080d02007985 */ /* 0x000fe2000c101906 */
[----:B---3--:R-:W-:-:S05]  /*34e40*/  @!P1 LOP3.LUT R15, R7, 0x1, RZ, 0x3c, !PT ;  /* 0x00000001070f9812 */ /* 0x008fca00078e3cff */
[----:B------:R0:W-:Y:S04]  /*34e50*/  @!P1 ST.E desc[UR10][R2.64+0x4], R15 ;  /* 0x0000040f02009985 */ /* 0x0001e8000c10190a */
[----:B------:R-:W2:Y:S01]  /*34e60*/  LDL.64 R8, [R164+0x18] ;  /* 0x00001800a4087983 */ /* 0x000ea20000100a00 */
[----:B------:R-:W-:Y:S02]  /*34e70*/  R2UR UR4, R4 ;  /* 0x00000000040472ca */ /* 0x000fe400000e0000 */
[----:B------:R-:W-:Y:S01]  /*34e80*/  R2UR UR5, R5 ;  /* 0x00000000050572ca */ /* 0x000fe200000e0000 */
[----:B------:R-:W3:-:S12]  /*34e90*/  LDL.64 R6, [R164] ;  /* 0x00000000a4067983 */ /* 0x000ed80000100a00 */
[----:B--2---:R-:W2:Y:S01]  /*34ea0*/  LD.E R10, desc[UR4][R8.64+0x1c] ;  /* 0x00001c04080a7980 */ /* 0x004ea2000c101900 */
[C---:B------:R-:W-:Y:S02]  /*34eb0*/  R2UR UR4, R4.reuse ;  /* 0x00000000040472ca */ /* 0x040fe400000e0000 */
[C---:B------:R-:W-:Y:S02]  /*34ec0*/  R2UR UR5, R5.reuse ;  /* 0x00000000050572ca */ /* 0x040fe400000e0000 */
[----:B------:R-:W-:Y:S02]  /*34ed0*/  R2UR UR6, R4 ;  /* 0x00000000040672ca */ /* 0x000fe400000e0000 */
[----:B------:R-:W-:Y:S01]  /*34ee0*/  R2UR UR7, R5 ;  /* 0x00000000050772ca */ /* 0x000fe200000e0000 */
[----:B------:R-:W-:Y:S01]  /*34ef0*/  BSSY B3, `(.L_x_11155) ;  /* 0x0000009000037945 */ /* 0x000fe20003800000 */
[----:B0-----:R-:W-:Y:S02]  /*34f00*/  IMAD.MOV.U32 R2, RZ, RZ, R153 ;  /* 0x000000ffff027224 */ /* 0x001fe400078e0099 */
[----:B------:R-:W-:-:S05]  /*34f10*/  IMAD.MOV.U32 R3, RZ, RZ, R152 ;  /* 0x000000ffff037224 */ /* 0x000fca00078e0098 */
[----:B---3--:R0:W5:Y:S04]  /*34f20*/  LD.E R12, desc[UR4][R6.64] ;  /* 0x00000004060c7980 */ /* 0x008168000c101900 */
[----:B------:R0:W5:Y:S01]  /*34f30*/  LD.E R14, desc[UR6][R6.64+0x4] ;  /* 0x00000406060e7980 */ /* 0x000162000c101900 */
[----:B--2---:R-:W-:-:S04]  /*34f40*/  LOP3.LUT R10, R10, 0x1, RZ, 0xfc, !PT ;  /* 0x000000010a0a7812 */ /* 0x004fc800078efcff */
[----:B------:R-:W-:-:S13]  /*34f50*/  ISETP.NE.AND P1, PT, R10, 0x3, PT ;  /* 0x000000030a00780c */ /* 0x000fda0003f25270 */
[----:B0-----:R-:W-:Y:S05]  /*34f60*/  @!P1 BRA `(.L_x_11156) ;  /* 0x0000000000049947 */ /* 0x001fea0003800000 */
[----:B------:R-:W-:Y:S01]  /*34f70*/  BPT.TRAP 0x1 ;  /* 0x000000040000795c */ /* 0x000fe20000300000 */
.L_x_11156:
[----:B------:R-:W-:Y:S05]  /*34f80*/  BSYNC B3 ;  /* 0x0000000000037941 */ /* 0x000fea0003800000 */
.L_x_11155:
[----:B------:R-:W-:Y:S02]  /*34f90*/  R2UR UR4, R4 ;  /* 0x00000000040472ca */ /* 0x000fe400000e0000 */
[----:B------:R-:W-:-:S13]  /*34fa0*/  R2UR UR5, R5 ;  /* 0x00000000050572ca */ /* 0x000fda00000e0000 */
[----:B------:R-:W2:Y:S01]  /*34fb0*/  LD.E.64 R10, desc[UR4][R8.64+0x8] ;  /* 0x00000804080a7980 */ /* 0x000ea2000c101b00 */
[----:B-----5:R-:W-:Y:S02]  /*34fc0*/  SHF.L.U32 R15, R14, 0x1f, RZ ;  /* 0x0000001f0e0f7819 */ /* 0x020fe400000006ff */
[----:B--2---:R-:W-:-:S05]  /*34fd0*/  MOV R11, R10 ;  /* 0x0000000a000b7202 */ /* 0x004fca0000000f00 */
[----:B------:R-:W-:-:S04]  /*34fe0*/  IMAD R12, R12, 0x8, R11 ;  /* 0x000000080c0c7824 */ /* 0x000fc800078e020b */
[----:B------:R0:W1:Y:S01]  /*34ff0*/  SYNCS.PHASECHK.TRANS64.TRYWAIT P1, [R12+URZ], R15 ;  /* 0x0000000f0c0075a7 */ /* 0x000062000802017f */
[----:B------:R-:W2:Y:S01]  /*35000*/  LD.E R13, desc[UR4][R8.64+0x1c] ;  /* 0x00001c04080d7980 */ /* 0x000ea2000c101900 */
[----:B------:R-:W-:Y:S02]  /*35010*/  R2UR UR6, R4 ;  /* 0x00000000040672ca */ /* 0x000fe400000e0000 */
[----:B------:R-:W-:Y:S01]  /*35020*/  R2UR UR7, R5 ;  /* 0x00000000050772ca */ /* 0x000fe200000e0000 */
[----:B------:R0:W5:Y:S01]  /*35030*/  LD.E R10, desc[UR4][R6.64] ;  /* 0x00000004060a7980 */ /* 0x000162000c101900 */
[----:B------:R-:W-:Y:S11]  /*35040*/  BSSY B3, `(.L_x_11157) ;  /* 0x0000006000037945 */ /* 0x000ff60003800000 */
[----:B------:R0:W5:Y:S01]  /*35050*/  LD.E R11, desc[UR6][R6.64+0x4] ;  /* 0x00000406060b7980 */ /* 0x000162000c101900 */
[----:B--2---:R-:W-:-:S04]  /*35060*/  LOP3.LUT R13, R13, 0x1, RZ, 0xfc, !PT ;  /* 0x000000010d0d7812 */ /* 0x004fc800078efcff */
[----:B------:R-:W-:-:S13]  /*35070*/  ISETP.NE.AND P2, PT, R13, 0x3, PT ;  /* 0x000000030d00780c */ /* 0x000fda0003f45270 */
[----:B01----:R-:W-:Y:S05]  /*35080*/  @!P2 BRA `(.L_x_11158) ;  /* 0x000000000004a947 */ /* 0x003fea0003800000 */
[----:B------:R-:W-:Y:S01]  /*35090*/  BPT.TRAP 0x1 ;  /* 0x000000040000795c */ /* 0x000fe20000300000 */
.L_x_11158:
[----:B------:R-:W-:Y:S05]  /*350a0*/  BSYNC B3 ;  /* 0x0000000000037941 */ /* 0x000fea0003800000 */
.L_x_11157:
[----:B------:R-:W-:Y:S04]  /*350b0*/  BSSY B3, `(.L_x_11159) ;  /* 0x000000a000037945 */ /* 0x000fe80003800000 */
[----:B------:R-:W-:Y:S05]  /*350c0*/  @P1 BRA `(.L_x_11160) ;  /* 0x0000000000201947 */ /* 0x000fea0003800000 */
[----:B------:R-:W-:Y:S02]  /*350d0*/  R2UR UR4, R4 ;  /* 0x00000000040472ca */ /* 0x000fe400000e0000 */
[----:B------:R-:W-:-:S13]  /*350e0*/  R2UR UR5, R5 ;  /* 0x00000000050572ca */ /* 0x000fda00000e0000 */
[----:B------:R-:W2:Y:S01]  /*350f0*/  LD.E.64 R8, desc[UR4][R8.64+0x8] ;  /* 0x0000080408087980 */ /* 0x000ea2000c101b00 */
[----:B-----5:R-:W-:Y:S02]  /*35100*/  SHF.L.U32 R11, R11, 0x1f, RZ ;  /* 0x0000001f0b0b7819 */ /* 0x020fe400000006ff */
[----:B--2---:R-:W-:-:S05]  /*35110*/  MOV R7, R8 ;  /* 0x0000000800077202 */ /* 0x004fca0000000f00 */
[----:B------:R-:W-:-:S04]  /*35120*/  IMAD R10, R10, 0x8, R7 ;  /* 0x000000080a0a7824 */ /* 0x000fc800078e0207 */
[----:B------:R-:W0:Y:S02]  /*35130*/  SYNCS.PHASECHK.TRANS64.TRYWAIT P1, [R10+URZ], R11 ;  /* 0x0000000b0a0075a7 */ /* 0x000e24000802017f */
[----:B0-----:R-:W-:Y:S05]  /*35140*/  @!P1 BRA `(.L_x_11161) ;  /* 0x000001b000249947 */ /* 0x001fea0003800000 */
.L_x_11160:
[----:B------:R-:W-:Y:S05]  /*35150*/  BSYNC B3 ;  /* 0x0000000000037941 */ /* 0x000fea0003800000 */
.L_x_11159:
[----:B0----5:R-:W2:Y:S04]  /*35160*/  LDL.64 R10, [R164] ;  /* 0x00000000a40a7983 */ /* 0x021ea80000100a00 */
[----:B------:R-:W3:Y:S01]  /*35170*/  LDL.64 R8, [R164+0x28] ;  /* 0x00002800a4087983 */ /* 0x000ee20000100a00 */
[C---:B------:R-:W-:Y:S02]  /*35180*/  R2UR UR6, R4.reuse ;  /* 0x00000000040672ca */ /* 0x040fe400000e0000 */
[C---:B------:R-:W-:Y:S01]  /*35190*/  R2UR UR7, R5.reuse ;  /* 0x00000000050772ca */ /* 0x040fe200000e0000 */
[----:B------:R-:W4:Y:S01]  /*351a0*/  LDL.64 R6, [R164+0x20] ;  /* 0x00002000a4067983 */ /* 0x000f220000100a00 */
[C---:B------:R-:W-:Y:S02]  /*351b0*/  R2UR UR4, R4.reuse ;  /* 0x00000000040472ca */ /* 0x040fe400000e0000 */
[----:B------:R-:W-:Y:S01]  /*351c0*/  R2UR UR5, R5 ;  /* 0x00000000050572ca */ /* 0x000fe200000e0000 */
[----:B------:R-:W4:Y:S08]  /*351d0*/  LDL.64 R12, [R164+0x8] ;  /* 0x00000800a40c7983 */ /* 0x000f300000100a00 */
[----:B--2---:R-:W2:Y:S04]  /*351e0*/  LD.E R11, desc[UR6][R10.64] ;  /* 0x000000060a0b7980 */ /* 0x004ea8000c101900 */
[----:B---3--:R-:W2:Y:S01]  /*351f0*/  LD.E.64 R14, desc[UR4][R8.64] ;  /* 0x00000004080e7980 */ /* 0x008ea2000c101b00 */
[----:B------:R-:W-:Y:S05]  /*35200*/  WARPSYNC.ALL ;  /* 0x0000000000007948 */ /* 0x000fea0003800000 */
[----:B------:R-:W-:-:S02]  /*35210*/  R2UR UR4, R4 ;  /* 0x00000000040472ca */ /* 0x000fc400000e0000 */
[C---:B------:R-:W-:Y:S02]  /*35220*/  R2UR UR5, R5.reuse ;  /* 0x00000000050572ca */ /* 0x040fe400000e0000 */
[----:B------:R-:W-:Y:S02]  /*35230*/  R2UR UR6, R4 ;  /* 0x00000000040672ca */ /* 0x000fe400000e0000 */
[----:B------:R-:W-:-:S09]  /*35240*/  R2UR UR7, R5 ;  /* 0x00000000050772ca */ /* 0x000fd200000e0000 */
[----:B----4-:R0:W-:Y:S04]  /*35250*/  ST.E desc[UR4][R12.64], RZ ;  /* 0x000000ff0c007985 */ /* 0x0101e8000c101904 */
[----:B------:R-:W3:Y:S01]  /*35260*/  LD.E.64 R8, desc[UR6][R6.64] ;  /* 0x0000000606087980 */ /* 0x000ee2000c101b00 */
[----:B--2---:R-:W-:Y:S01]  /*35270*/  IMAD R10, R11, 0x300, R14 ;  /* 0x000003000b0a7824 */ /* 0x004fe200078e020e */
[----:B------:R-:W-:Y:S01]  /*35280*/  WARPGROUP.ARRIVE ;  /* 0x00000000000079c5 */ /* 0x000fe20000000000 */
[----:B------:R-:W-:Y:S01]  /*35290*/  IMAD.MOV.U32 R11, RZ, RZ, R15 ;  /* 0x000000ffff0b7224 */ /* 0x000fe200078e000f */
[----:B------:R-:W-:Y:S01]  /*352a0*/  R2UR UR8, R4 ;  /* 0x00000000040872ca */ /* 0x000fe200000e0000 */
[----:B------:R-:W-:Y:S01]  /*352b0*/  IMAD.MOV.U32 R191, RZ, RZ, 0x1 ;  /* 0x00000001ffbf7424 */ /* 0x000fe200078e00ff */
[----:B------:R-:W-:-:S02]  /*352c0*/  R2UR UR6, R10 ;  /* 0x000000000a0672ca */ /* 0x000fc400000e0000 */
[----:B------:R-:W-:Y:S02]  /*352d0*/  R2UR UR7, R11 ;  /* 0x000000000b0772ca */ /* 0x000fe400000e0000 */
[C---:B------:R-:W-:Y:S02]  /*352e0*/  R2UR UR9, R5.reuse ;  /* 0x00000000050972ca */ /* 0x040fe400000e0000 */
[----:B------:R-:W-:Y:S02]  /*352f0*/  R2UR UR10, R4 ;  /* 0x00000000040a72ca */ /* 0x000fe400000e0000 */
[----:B------:R-:W-:Y:S02]  /*35300*/  R2UR UR11, R5 ;  /* 0x00000000050b72ca */ /* 0x000fe400000e0000 */
[----:B---3--:R-:W-:Y:S02]  /*35310*/  R2UR UR4, R8 ;  /* 0x00000000080472ca */ /* 0x008fe400000e0000 */
[----:B------:R-:W-:-:S13]  /*35320*/  R2UR UR5, R9 ;  /* 0x00000000090572ca */ /* 0x000fda00000e0000 */
[----:B------:R-:W-:Y:S03]  /*35330*/  HGMMA.64x96x16.F32.BF16 R24, gdesc[UR4], RZ, !UPT, gsb0 ;  /* 0x01600000041879f0 */ /* 0x000fe6000c0018ff */
[----:B------:R-:W-:Y:S02]  /*35340*/  WARPGROUP.DEPBAR.LE gsb0, 0x0 ;  /* 0x00008000000079c5 */ /* 0x000fe40000010000 */
[----:B------:R0:W-:Y:S04]  /*35350*/  ST.E desc[UR8][R12.64], R191 ;  /* 0x000000bf0c007985 */ /* 0x0001e8000c101908 */
[----:B------:R-:W2:Y:S01]  /*35360*/  LD.E.64 R8, desc[UR10][R6.64] ;  /* 0x0000000a06087980 */ /* 0x000ea2000c101b00 */
[----:B------:R-:W-:Y:S01]  /*35370*/  VIADD R14, R10, 0x2 ;  /* 0x000000020a0e7836 */ /* 0x000fe20000000000 */
[----:B------:R-:W-:Y:S01]  /*35380*/  R2UR UR7, R15 ;  /* 0x000000000f0772ca */ /* 0x000fe200000e0000 */
[----:B------:R-:W-:Y:S01]  /*35390*/  WARPGROUP.ARRIVE ;  /* 0x00000000000079c5 */ /* 0x000fe20000000000 */
[----:B------:R-:W-:-:S02]  /*353a0*/  R2UR UR8, R4 ;  /* 0x00000000040872ca */ /* 0x000fc400000e0000 */
[----:B------:R-:W-:Y:S02]  /*353b0*/  R2UR UR6, R14 ;  /* 0x000000000e0672ca */ /* 0x000fe400000e0000 */
[C---:B------:R-:W-:Y:S02]  /*353c0*/  R2UR UR9, R5.reuse ;  /* 0x00000000050972ca */ /* 0x040fe400000e0000 */
[----:B------:R-:W-:Y:S02]  /*353d0*/  R2UR UR10, R4 ;  /* 0x00000000040a72ca */ /* 0x000fe400000e0000 */
[----:B------:R-:W-:Y:S01]  /*353e0*/  R2UR UR11, R5 ;  /* 0x00000000050b72ca */ /* 0x000fe200000e0000 */
[----:B--2---:R-:W-:Y:S01]  /*353f0*/  VIADD R8, R8, 0x2 ;  /* 0x0000000208087836 */ /* 0x004fe20000000000 */
[----:B------:R-:W-:-:S04]  /*35400*/  R2UR UR5, R9 ;  /* 0x00000000090572ca */ /* 0x000fc800000e0000 */
[----:B------:R-:W-:-:S13]  /*35410*/  R2UR UR4, R8 ;  /* 0x00000000080472ca */ /* 0x000fda00000e0000 */
[----:B------:R-:W-:Y:S03]  /*35420*/  HGMMA.64x96x16.F32.BF16 R24, gdesc[UR4], R24, gsb0 ;  /* 0x01600000041879f0 */ /* 0x000fe60008001818 */
        /* <DEDUP_REMOVED lines=19> */
[----:B------:R-:W-:Y:S01]  /*35560*/  WARPGROUP.ARRIVE ;  /* 0x00000000000079c5 */ /* 0x000fe20000000000 */
[----:B------:R-:W-:Y:S01]  /*35570*/  IMAD.MOV.U32 R11, RZ, RZ, R15 ;  /* 0x000000ffff0b7224 */ /* 0x000fe200078e000f */
[----:B------:R-:W-:-:S02]  /*35580*/  R2UR UR8, R4 ;  /* 0x00000000040872ca */ /* 0x000fc400000e0000 */
[----:B------:R-:W-:Y:S02]  /*35590*/  R2UR UR6, R10 ;  /* 0x000000000a0672ca */ /* 0x000fe400000e0000 */
        /* <DEDUP_REMOVED lines=8> */
[----:B------:R-:W2:Y:S01]  /*35620*/  LDL.64 R8, [R164+0x40] ;  /* 0x00004000a4087983 */ /* 0x000ea20000100a00 */
[----:B------:R-:W-:-:S02]  /*35630*/  R2UR UR4, R4 ;  /* 0x00000000040472ca */ /* 0x000fc400000e0000 */
[----:B------:R-:W-:Y:S01]  /*35640*/  R2UR UR5, R5 ;  /* 0x00000000050572ca */ /* 0x000fe200000e0000 */
[----:B------:R-:W3:-:S12]  /*35650*/  LDL.64 R6, [R164] ;  /* 0x00000000a4067983 */ /* 0x000ed80000100a00 */
[----:B--2---:R-:W2:Y:S01]  /*35660*/  LD.E R10, desc[UR4][R8.64+0x1c] ;  /* 0x00001c04080a7980 */ /* 0x004ea2000c101900 */
[C---:B------:R-:W-:Y:S02]  /*35670*/  R2UR UR4, R4.reuse ;  /* 0x00000000040472ca */ /* 0x040fe400000e0000 */
[C---:B------:R-:W-:Y:S02]  /*35680*/  R2UR UR5, R5.reuse ;  /* 0x00000000050572ca */ /* 0x040fe400000e0000 */
[----:B------:R-:W-:Y:S02]  /*35690*/  R2UR UR6, R4 ;  /* 0x00000000040672ca */ /* 0x000fe400000e0000 */
[----:B------:R-:W-:Y:S01]  /*356a0*/  R2UR UR7, R5 ;  /* 0x00000000050772ca */ /* 0x000fe200000e0000 */
[----:B------:R-:W-:Y:S08]  /*356b0*/  BSSY B3, `(.L_x_11162) ;  /* 0x0000007000037945 */ /* 0x000ff00003800000 */
[----:B---3--:R0:W5:Y:S04]  /*356c0*/  LD.E R14, desc[UR4][R6.64] ;  /* 0x00000004060e7980 */ /* 0x008168000c101900 */
[----:B------:R0:W5:Y:S01]  /*356d0*/  LD.E R15, desc[UR6][R6.64+0x4] ;  /* 0x00000406060f7980 */ /* 0x000162000c101900 */
[----:B--2---:R-:W-:-:S04]  /*356e0*/  LOP3.LUT R10, R10, 0x1, RZ, 0xfc, !PT ;  /* 0x000000010a0a7812 */ /* 0x004fc800078efcff */
[----:B------:R-:W-:-:S13]  /*356f0*/  ISETP.NE.AND P1, PT, R10, 0x3, PT ;  /* 0x000000030a00780c */ /* 0x000fda0003f25270 */
[----:B0-----:R-:W-:Y:S05]  /*35700*/  @!P1 BRA `(.L_x_11163) ;  /* 0x0000000000049947 */ /* 0x001fea0003800000 */
[----:B------:R-:W-:Y:S01]  /*35710*/  BPT.TRAP 0x1 ;  /* 0x000000040000795c */ /* 0x000fe20000300000 */
.L_x_11163:
[----:B------:R-:W-:Y:S05]  /*35720*/  BSYNC B3 ;  /* 0x0000000000037941 */ /* 0x000fea0003800000 */
.L_x_11162:
        /* <DEDUP_REMOVED lines=17> */
.L_x_11165:
[----:B------:R-:W-:Y:S05]  /*35840*/  BSYNC B3 ;  /* 0x0000000000037941 */ /* 0x000fea0003800000 */
.L_x_11164:
        /* <DEDUP_REMOVED lines=10> */
.L_x_11167:
[----:B------:R-:W-:Y:S05]  /*358f0*/  BSYNC B3 ;  /* 0x0000000000037941 */ /* 0x000fea0003800000 */
.L_x_11166:
[----:B------:R-:W2:Y:S04]  /*35900*/  LDL.64 R12, [R164] ;  /* 0x00000000a40c7983 */ /* 0x000ea80000100a00 */
[----:B0----5:R-:W3:Y:S04]  /*35910*/  LDL.64 R10, [R164+0x58] ;  /* 0x00005800a40a7983 */ /* 0x021ee80000100a00 */
[----:B------:R-:W4:Y:S04]  /*35920*/  LDL.64 R6, [R164+0x48] ;  /* 0x00004800a4067983 */ /* 0x000f280000100a00 */
[----:B------:R-:W4:Y:S01]  /*35930*/  LDL.64 R8, [R164+0x50] ;  /* 0x00005000a4087983 */ /* 0x000f220000100a00 */
[----:B------:R-:W-:-:S02]  /*35940*/  R2UR UR6, R4 ;  /* 0x00000000040672ca */ /* 0x000fc400000e0000 */
[C---:B------:R-:W-:Y:S01]  /*35950*/  R2UR UR7, R5.reuse ;  /* 0x00000000050772ca */ /* 0x040fe200000e0000 */
[----:B------:R-:W4:Y:S01]  /*35960*/  LDL R21, [R1+0x460] ;  /* 0x0004600001157983 */ /* 0x000f220000100800 */
[----:B------:R-:W-:Y:S02]  /*35970*/  R2UR UR4, R4 ;  /* 0x00000000040472ca */ /* 0x000fe400000e0000 */
[----:B------:R-:W-:-:S09]  /*35980*/  R2UR UR5, R5 ;  /* 0x00000000050572ca */ /* 0x000fd200000e0000 */
[----:B--2---:R-:W2:Y:S04]  /*35990*/  LD.E R17, desc[UR6][R12.64] ;  /* 0x000000060c117980 */ /* 0x004ea8000c101900 */
[----:B---3--:R-:W2:Y:S01]  /*359a0*/  LD.E.64 R12, desc[UR4][R10.64] ;  /* 0x000000040a0c7980 */ /* 0x008ea2000c101b00 */
[----:B------:R-:W-:Y:S05]  /*359b0*/  WARPSYNC.ALL ;  /* 0x0000000000007948 */ /* 0x000fea0003800000 */
[----:B------:R-:W-:-:S02]  /*359c0*/  R2UR UR6, R4 ;  /* 0x00000000040672ca */ /* 0x000fc400000e0000 */
[C---:B------:R-:W-:Y:S02]  /*359d0*/  R2UR UR7, R5.reuse ;  /* 0x00000000050772ca */ /* 0x040fe400000e0000 */
[----:B------:R-:W-:Y:S02]  /*359e0*/  R2UR UR4, R4 ;  /* 0x00000000040472ca */ /* 0x000fe400000e0000 */
[----:B------:R-:W-:-:S09]  /*359f0*/  R2UR UR5, R5 ;  /* 0x00000000050572ca */ /* 0x000fd200000e0000 */
[----:B----4-:R-:W3:Y:S04]  /*35a00*/  LD.E R20, desc[UR6][R6.64] ;  /* 0x0000000606147980 */ /* 0x010ee8000c101900 */
[----:B------:R-:W4:Y:S01]  /*35a10*/  LD.E.64 R14, desc[UR4][R8.64] ;  /* 0x00000004080e7980 */ /* 0x000f22000c101b00 */
[----:B------:R-:W-:Y:S01]  /*35a20*/  WARPGROUP.ARRIVE ;  /* 0x00000000000079c5 */ /* 0x000fe20000000000 */
[C---:B------:R-:W-:Y:S02]  /*35a30*/  R2UR UR8, R4.reuse ;  /* 0x00000000040872ca */ /* 0x040fe400000e0000 */
[----:B------:R-:W-:Y:S02]  /*35a40*/  R2UR UR9, R5 ;  /* 0x00000000050972ca */ /* 0x000fe400000e0000 */
[----:B------:R-:W-:-:S02]  /*35a50*/  R2UR UR10, R4 ;  /* 0x00000000040a72ca */ /* 0x000fc400000e0000 */
[----:B------:R-:W-:Y:S01]  /*35a60*/  R2UR UR11, R5 ;  /* 0x00000000050b72ca */ /* 0x000fe200000e0000 */
[----:B--2---:R-:W-:Y:S02]  /*35a70*/  IMAD R16, R17, 0xc00, R12 ;  /* 0x00000c0011107824 */ /* 0x004fe400078e020c */
[----:B------:R-:W-:-:S03]  /*35a80*/  IMAD.MOV.U32 R17, RZ, RZ, R13 ;  /* 0x000000ffff117224 */ /* 0x000fc600078e000d */
[----:B------:R-:W-:Y:S02]  /*35a90*/  R2UR UR6, R16 ;  /* 0x00000000100672ca */ /* 0x000fe400000e0000 */
[----:B------:R-:W-:Y:S02]  /*35aa0*/  R2UR UR7, R17 ;  /* 0x00000000110772ca */ /* 0x000fe400000e0000 */
[----:B---3--:R-:W-:Y:S02]  /*35ab0*/  ISETP.NE.U32.AND P1, PT, R20, RZ, PT ;  /* 0x000000ff1400720c */ /* 0x008fe40003f25070 */
[----:B----4-:R-:W-:Y:S02]  /*35ac0*/  R2UR UR4, R14 ;  /* 0x000000000e0472ca */ /* 0x010fe400000e0000 */
[----:B------:R-:W-:-:S09]  /*35ad0*/  R2UR UR5, R15 ;  /* 0x000000000f0572ca */ /* 0x000fd200000e0000 */
[----:B------:R-:W-:-:S05]  /*35ae0*/  VOTEU.ANY UP0, P1 ;  /* 0x00000000003f7886 */ /* 0x000fca0000800100 */
[----:B------:R-:W-:Y:S03]  /*35af0*/  HGMMA.64x96x16.F32.BF16 R24, gdesc[UR4], R24, UP0, gsb0 ;  /* 0x01600000041879f0 */ /* 0x000fe6000b801818 */
[----:B------:R-:W-:Y:S02]  /*35b00*/  WARPGROUP.DEPBAR.LE gsb0, 0x0 ;  /* 0x00008000000079c5 */ /* 0x000fe40000010000 */
[----:B------:R-:W-:Y:S04]  /*35b10*/  ST.E desc[UR8][R6.64], R191 ;  /* 0x000000bf06007985 */ /* 0x000fe8000c101908 */
[----:B------:R-:W2:Y:S01]  /*35b20*/  LD.E.64 R10, desc[UR10][R8.64] ;  /* 0x0000000a080a7980 */ /* 0x000ea2000c101b00 */
[----:B------:R-:W-:Y:S01]  /*35b30*/  VIADD R12, R16, 0x2 ;  /* 0x00000002100c7836 */ /* 0x000fe20000000000 */
[----:B------:R-:W-:-:S04]  /*35b40*/  R2UR UR7, R13 ;  /* 0x000000000d0772ca */ /* 0x000fc800000e0000 */
[----:B------:R-:W-:Y:S01]  /*35b50*/  R2UR UR6, R12 ;  /* 0x000000000c0672ca */ /* 0x000fe200000e0000 */
[----:B------:R-:W-:Y:S01]  /*35b60*/  WARPGROUP.ARRIVE ;  /* 0x00000000000079c5 */ /* 0x000fe20000000000 */
[C---:B------:R-:W-:Y:S02]  /*35b70*/  R2UR UR8, R4.reuse ;  /* 0x00000000040872ca */ /* 0x040fe400000e0000 */
        /* <DEDUP_REMOVED lines=208> */
[----:B------:R-:W-:-:S06]  /*36880*/  WARPGROUP.ARRIVE ;  /* 0x00000000000079c5 */ /* 0x000fcc0000000000 */
[----:B------:R-:W0:Y:S01]  /*36890*/  S2R R193, SR_TID.X ;  /* 0x0000000000c17919 */ /* 0x000e220000002100 */
[----:B------:R-:W-:Y:S02]  /*368a0*/  R2UR UR8, R4 ;  /* 0x00000000040872ca */ /* 0x000fe400000e0000 */
[----:B------:R-:W-:Y:S02]  /*368b0*/  R2UR UR9, R5 ;  /* 0x00000000050972ca */ /* 0x000fe400000e0000 */
[----:B0-----:R-:W-:Y:S01]  /*368c0*/  LOP3.LUT P2, RZ, R193, 0x7f, RZ, 0xc0, !PT ;  /* 0x0000007fc1ff7812 */ /* 0x001fe2000784c0ff */
[----:B--2---:R-:W-:Y:S01]  /*368d0*/  VIADD R10, R10, 0xc06 ;  /* 0x00000c060a0a7836 */ /* 0x004fe20000000000 */
[----:B------:R-:W-:-:S04]  /*368e0*/  R2UR UR5, R11 ;  /* 0x000000000b0572ca */ /* 0x000fc800000e0000 */
[----:B------:R-:W-:-:S13]  /*368f0*/  R2UR UR4, R10 ;  /* 0x000000000a0472ca */ /* 0x000fda00000e0000 */
[----:B------:R-:W-:Y:S03]  /*36900*/  HGMMA.64x96x16.F32.BF16 R24, gdesc[UR4], R24, gsb0 ;  /* 0x01600000041879f0 */ /* 0x000fe60008001818 */
[----:B------:R-:W-:Y:S02]  /*36910*/  WARPGROUP.DEPBAR.LE gsb0, 0x0 ;  /* 0x00008000000079c5 */ /* 0x000fe40000010000 */
[----:B------:R0:W-:Y:S04]  /*36920*/  ST.E desc[UR8][R6.64], R191 ;  /* 0x000000bf06007985 */ /* 0x0001e8000c101908 */
[----:B------:R-:W2:Y:S04]  /*36930*/  @!P2 LDL.64 R8, [R164+0x18] ;  /* 0x00001800a408a983 */ /* 0x000ea80000100a00 */
[----:B------:R-:W3:Y:S01]  /*36940*/  @!P2 LDL.64 R10, [R164] ;  /* 0x00000000a40aa983 */ /* 0x000ee20000100a00 */
[----:B------:R-:W-:-:S02]  /*36950*/  @!P2 R2UR UR4, R4 ;  /* 0x000000000404a2ca */ /* 0x000fc400000e0000 */
[C---:B------:R-:W-:Y:S02]  /*36960*/  @!P2 R2UR UR5, R5.reuse ;  /* 0x000000000505a2ca */ /* 0x040fe400000e0000 */
[----:B------:R-:W-:Y:S02]  /*36970*/  SHF.R.U32.HI R12, RZ, 0x7, R193 ;  /* 0x00000007ff0c7819 */ /* 0x000fe400000116c1 */
[----:B------:R-:W-:Y:S02]  /*36980*/  @!P2 R2UR UR6, R4 ;  /* 0x000000000406a2ca */ /* 0x000fe400000e0000 */
[----:B------:R-:W-:Y:S02]  /*36990*/  @!P2 R2UR UR7, R5 ;  /* 0x000000000507a2ca */ /* 0x000fe400000e0000 */
[----:B------:R-:W-:-:S05]  /*369a0*/  IADD3 R12, -R12, 0xb, RZ ;  /* 0x0000000b0c0c7810 */ /* 0x000fca0007ffe1ff */
[----:B------:R1:W-:Y:S06]  /*369b0*/  BAR.ARV R12, 0x100 ;  /* 0x0004000c0000751d */ /* 0x0003ec0000002000 */
[----:B--2---:R-:W0:Y:S04]  /*369c0*/  @!P2 LD.E.64 R8, desc[UR4][R8.64+0x30] ;  /* 0x000030040808a980 */ /* 0x004e28000c101b00 */
[----:B---3--:R-:W2:Y:S01]  /*369d0*/  @!P2 LD.E R10, desc[UR6][R10.64] ;  /* 0x000000060a0aa980 */ /* 0x008ea2000c101900 */
[----:B------:R-:W-:-:S02]  /*369e0*/  R2UR UR4, R4 ;  /* 0x00000000040472ca */ /* 0x000fc400000e0000 */
[----:B------:R-:W-:Y:S02]  /*369f0*/  R2UR UR5, R5 ;  /* 0x00000000050572ca */ /* 0x000fe400000e0000 */
[----:B0-----:R-:W-:-:S05]  /*36a00*/  @!P2 MOV R7, R8 ;  /* 0x000000080007a202 */ /* 0x001fca0000000f00 */
[----:B--2---:R-:W-:-:S05]  /*36a10*/  @!P2 IMAD R6, R10, 0x8, R7 ;  /* 0x000000080a06a824 */ /* 0x004fca00078e0207 */
[----:B------:R-:W-:-:S04]  /*36a20*/  @!P2 PRMT R6, RZ, 0x654, R6 ;  /* 0x00000654ff06a816 */ /* 0x000fc80000000006 */
[----:B------:R0:W-:Y:S02]  /*36a30*/  @!P2 SYNCS.ARRIVE.TRANS64.RED.A1T0 RZ, [R6+URZ], RZ ;  /* 0x000000ff06ffa9a7 */ /* 0x0001e4000810043f */
[----:B0-----:R-:W2:Y:S01]  /*36a40*/  LD.E R6, desc[UR4][R2.64+0x24] ;  /* 0x0000240402067980 */ /* 0x001ea2000c101900 */
[----:B------:R-:W-:Y:S02]  /*36a50*/  R2UR UR4, R4 ;  /* 0x00000000040472ca */ /* 0x000fe400000e0000 */
[----:B------:R-:W-:-:S13]  /*36a60*/  R2UR UR5, R5 ;  /* 0x00000000050572ca */ /* 0x000fda00000e0000 */
[----:B------:R-:W3:Y:S01]  /*36a70*/  LD.E R13, desc[UR4][R2.64] ;  /* 0x00000004020d7980 */ /* 0x000ee2000c101900 */
[C---:B------:R-:W-:Y:S02]  /*36a80*/  R2UR UR4, R4.reuse ;  /* 0x00000000040472ca */ /* 0x040fe400000e0000 */
[C---:B------:R-:W-:Y:S01]  /*36a90*/  R2UR UR5, R5.reuse ;  /* 0x00000000050572ca */ /* 0x040fe200000e0000 */
[----:B------:R-:W-:Y:S01]  /*36aa0*/  IMAD.MOV.U32 R7, RZ, RZ, R22 ;  /* 0x000000ffff077224 */ /* 0x000fe200078e0016 */
[C---:B------:R-:W-:Y:S02]  /*36ab0*/  R2UR UR14, R4.reuse ;  /* 0x00000000040e72ca */ /* 0x040fe400000e0000 */
[C---:B------:R-:W-:Y:S02]  /*36ac0*/  R2UR UR15, R5.reuse ;  /* 0x00000000050f72ca */ /* 0x040fe400000e0000 */
[----:B------:R-:W-:Y:S02]  /*36ad0*/  R2UR UR10, R4 ;  /* 0x00000000040a72ca */ /* 0x000fe400000e0000 */
[----:B------:R-:W-:-:S02]  /*36ae0*/  R2UR UR11, R5 ;  /* 0x00000000050b72ca */ /* 0x000fc400000e0000 */
[C---:B------:R-:W-:Y:S02]  /*36af0*/  R2UR UR8, R4.reuse ;  /* 0x00000000040872ca */ /* 0x040fe400000e0000 */
[----:B------:R-:W-:Y:S02]  /*36b00*/  R2UR UR9, R5 ;  /* 0x00000000050972ca */ /* 0x000fe400000e0000 */
[----:B------:R-:W-:-:S03]  /*36b10*/  R2UR UR12, R4 ;  /* 0x00000000040c72ca */ /* 0x000fc600000e0000 */
[----:B------:R-:W4:Y:S01]  /*36b20*/  LD.E R76, desc[UR14][R2.64+0x18] ;  /* 0x0000180e024c7980 */ /* 0x000f22000c101900 */
[----:B------:R-:W-:-:S03]  /*36b30*/  R2UR UR13, R5 ;  /* 0x00000000050d72ca */ /* 0x000fc600000e0000 */
[----:B------:R-:W4:Y:S04]  /*36b40*/  LD.E R73, desc[UR10][R2.64+0xc] ;  /* 0x00000c0a02497980 */ /* 0x000f28000c101900 */
[----:B------:R-:W4:Y:S06]  /*36b50*/  LD.E R74, desc[UR8][R2.64+0x10] ;  /* 0x00001008024a7980 */ /* 0x000f2c000c101900 */
[----:B------:R-:W4:Y:S01]  /*36b60*/  LD.E R75, desc[UR12][R2.64+0x14] ;  /* 0x0000140c024b7980 */ /* 0x000f22000c101900 */
[----:B--2---:R-:W-:Y:S01]  /*36b70*/  ISETP.NE.AND P1, PT, R6, 0x1, PT ;  /* 0x000000010600780c */ /* 0x004fe20003f25270 */
[----:B------:R-:W-:-:S05]  /*36b80*/  IMAD.MOV.U32 R6, RZ, RZ, R21 ;  /* 0x000000ffff067224 */ /* 0x000fca00078e0015 */
[----:B------:R3:W2:Y:S07]  /*36b90*/  LD.E R14, desc[UR4][R6.64] ;  /* 0x00000004060e7980 */ /* 0x0006ae000c101900 */
[C---:B------:R-:W-:Y:S02]  /*36ba0*/  @P1 R2UR UR4, R4.reuse ;  /* 0x00000000040412ca */ /* 0x040fe400000e0000 */
[----:B------:R-:W-:Y:S02]  /*36bb0*/  @P1 R2UR UR5, R5 ;  /* 0x00000000050512ca */ /* 0x000fe400000e0000 */
[----:B------:R-:W-:-:S02]  /*36bc0*/  @P1 R2UR UR6, R4 ;  /* 0x00000000040612ca */ /* 0x000fc400000e0000 */
[----:B------:R-:W-:-:S09]  /*36bd0*/  @P1 R2UR UR7, R5 ;  /* 0x00000000050712ca */ /* 0x000fd200000e0000 */
[----:B------:R-:W2:Y:S04]  /*36be0*/  @P1 LD.E R20, desc[UR4][R2.64+0x28] ;  /* 0x0000280402141980 */ /* 0x000ea8000c101900 */
[----:B------:R-:W2:Y:S01]  /*36bf0*/  @P1 LD.E R17, desc[UR6][R2.64+0x2c] ;  /* 0x00002c0602111980 */ /* 0x000ea2000c101900 */
[C---:B------:R-:W-:Y:S02]  /*36c00*/  R2UR UR4, R4.reuse ;  /* 0x00000000040472ca */ /* 0x040fe400000e0000 */
[C---:B------:R-:W-:Y:S02]  /*36c10*/  R2UR UR5, R5.reuse ;  /* 0x00000000050572ca */ /* 0x040fe400000e0000 */
[----:B------:R-:W-:Y:S02]  /*36c20*/  R2UR UR6, R4 ;  /* 0x00000000040672ca */ /* 0x000fe400000e0000 */
[----:B------:R-:W-:-:S09]  /*36c30*/  R2UR UR7, R5 ;  /* 0x00000000050772ca */ /* 0x000fd200000e0000 */
[----:B------:R-:W2:Y:S04]  /*36c40*/  LD.E R21, desc[UR4][R2.64+0x8] ;  /* 0x0000080402157980 */ /* 0x000ea8000c101900 */
[----:B------:R-:W2:Y:S01]  /*36c50*/  LD.E R72, desc[UR6][R2.64+0x4] ;  /* 0x0000040602487980 */ /* 0x000ea2000c101900 */
[----:B---3--:R-:W-:-:S04]  /*36c60*/  SHF.R.S32.HI R6, RZ, 0x1f, R13 ;  /* 0x0000001fff067819 */ /* 0x008fc8000001140d */
[----:B------:R-:W-:-:S04]  /*36c70*/  LEA.HI R7, R6, R13, RZ, 0x7 ;  /* 0x0000000d06077211 */ /* 0x000fc800078f38ff */
[----:B------:R-:W-:-:S05]  /*36c80*/  LOP3.LUT R8, R7, 0xffffff80, RZ, 0xc0, !PT ;  /* 0xffffff8007087812 */ /* 0x000fca00078ec0ff */
[----:B------:R-:W-:-:S05]  /*36c90*/  IMAD.IADD R8, R13, 0x1, -R8 ;  /* 0x000000010d087824 */ /* 0x000fca00078e0a08 */
[----:B------:R-:W-:Y:S02]  /*36ca0*/  SHF.R.S32.HI R9, RZ, 0x1f, R8 ;  /* 0x0000001fff097819 */ /* 0x000fe40000011408 */
[----:B------:R-:W-:Y:S02]  /*36cb0*/  LEA.HI R15, R6, R13, RZ, 0x2 ;  /* 0x0000000d060f7211 */ /* 0x000fe400078f10ff */
[CC--:B------:R-:W-:Y:S02]  /*36cc0*/  LEA.HI R10, R9.reuse, R8.reuse, RZ, 0x2 ;  /* 0x00000008090a7211 */ /* 0x0c0fe400078f10ff */
[----:B------:R-:W-:Y:S02]  /*36cd0*/  LEA.HI R9, R9, R8, RZ, 0x5 ;  /* 0x0000000809097211 */ /* 0x000fe400078f28ff */
[--C-:B------:R-:W-:Y:S02]  /*36ce0*/  SHF.R.S32.HI R11, RZ, 0x2, R10.reuse ;  /* 0x00000002ff0b7819 */ /* 0x100fe4000001140a */
[----:B-1----:R-:W-:-:S02]  /*36cf0*/  SHF.R.S32.HI R12, RZ, 0x1f, R10 ;  /* 0x0000001fff0c7819 */ /* 0x002fc4000001140a */
[----:B------:R-:W-:Y:S02]  /*36d00*/  LOP3.LUT R16, R15, 0xfffffffc, RZ, 0xc0, !PT ;  /* 0xfffffffc0f107812 */ /* 0x000fe400078ec0ff */
[----:B------:R-:W-:Y:S02]  /*36d10*/  SHF.R.S32.HI R6, RZ, 0x7, R7 ;  /* 0x00000007ff067819 */ /* 0x000fe40000011407 */
[----:B------:R-:W-:Y:S01]  /*36d20*/  LEA.HI R12, R12, R11, RZ, 0x3 ;  /* 0x0000000b0c0c7211 */ /* 0x000fe200078f18ff */
[----:B------:R-:W-:Y:S01]  /*36d30*/  IMAD.IADD R16, R13, 0x1, -R16 ;  /* 0x000000010d107824 */ /* 0x000fe200078e0a10 */
[----:B------:R-:W-:Y:S02]  /*36d40*/  SHF.R.S32.HI R9, RZ, 0x5, R9 ;  /* 0x00000005ff097819 */ /* 0x000fe40000011409 */
[----:B------:R-:W-:Y:S02]  /*36d50*/  LEA.HI R7, R7, R6, RZ, 0x1 ;  /* 0x0000000607077211 */ /* 0x000fe400078f08ff */
[----:B------:R-:W-:-:S02]  /*36d60*/  LOP3.LUT R12, R12, 0xfffffff8, RZ, 0xc0, !PT ;  /* 0xfffffff80c0c7812 */ /* 0x000fc400078ec0ff */
[----:B------:R-:W-:-:S03]  /*36d70*/  LOP3.LUT R7, R7, 0x3fffffe, RZ, 0xc0, !PT ;  /* 0x03fffffe07077812 */ /* 0x000fc600078ec0ff */
[----:B------:R-:W-:Y:S02]  /*36d80*/  IMAD.IADD R12, R11, 0x1, -R12 ;  /* 0x000000010b0c7824 */ /* 0x000fe400078e0a0c */
[----:B------:R-:W-:Y:S01]  /*36d90*/  IMAD.IADD R7, R6, 0x1, -R7 ;  /* 0x0000000106077824 */ /* 0x000fe200078e0a07 */
[----:B----4-:R-:W-:Y:S01]  /*36da0*/  ISETP.GE.AND P2, PT, R76, 0x1, PT ;  /* 0x000000014c00780c */ /* 0x010fe20003f46270 */
[----:B------:R-:W-:Y:S01]  /*36db0*/  BSSY B3, `(.L_x_11169) ;  /* 0x000003a000037945 */ /* 0x000fe20003800000 */
[----:B------:R-:W-:Y:S02]  /*36dc0*/  IMAD R75, R0, -0x60, R75 ;  /* 0xffffffa0004b7824 */ /* 0x000fe400078e024b */
[----:B--2---:R-:W-:Y:S01]  /*36dd0*/  IMAD R13, R14, 0x8, R9 ;  /* 0x000000080e0d7824 */ /* 0x004fe200078e0209 */
[----:B------:R-:W-:-:S03]  /*36de0*/  LEA.HI R9, R16, R16, RZ, 0x1 ;  /* 0x0000001010097211 */ /* 0x000fc600078f08ff */
[----:B------:R-:W-:Y:S01]  /*36df0*/  IMAD.U32 R12, R13, 0x10, R12 ;  /* 0x000000100d0c7824 */ /* 0x000fe200078e000c */
[----:B------:R-:W-:-:S03]  /*36e00*/  LOP3.LUT R9, R9, 0x1ffffffe, RZ, 0xc0, !PT ;  /* 0x1ffffffe09097812 */ /* 0x000fc600078ec0ff */
[----:B------:R-:W-:Y:S02]  /*36e10*/  IMAD R12, R7, 0x40, R12 ;  /* 0x00000040070c7824 */ /* 0x000fe400078e020c */
[----:B------:R-:W-:-:S04]  /*36e20*/  IMAD.IADD R9, R16, 0x1, -R9 ;  /* 0x0000000110097824 */ /* 0x000fc800078e0a09 */
[----:B------:R-:W-:-:S04]  /*36e30*/  IMAD R9, R9, 0x8, R12 ;  /* 0x0000000809097824 */ /* 0x000fc800078e020c */
[----:B------:R-:W-:-:S05]  /*36e40*/  @P1 IMAD.HI.U32 R20, R9, R20, RZ ;  /* 0x0000001409141227 */ /* 0x000fca00078e00ff */
[----:B------:R-:W-:Y:S01]  /*36e50*/  @P1 SHF.R.U32.HI R9, RZ, R17, R20 ;  /* 0x00000011ff091219 */ /* 0x000fe20000011614 */
[----:B------:R-:W-:Y:S01]  /*36e60*/  IMAD.MOV.U32 R13, RZ, RZ, -0x60 ;  /* 0xffffffa0ff0d7424 */ /* 0x000fe200078e00ff */
[----:B------:R-:W-:-:S03]  /*36e70*/  LOP3.LUT R7, R10, 0x7ffffffc, RZ, 0xc0, !PT ;  /* 0x7ffffffc0a077812 */ /* 0x000fc600078ec0ff */
[----:B------:R-:W0:Y:S01]  /*36e80*/  SHFL.IDX PT, R11, R9, RZ, 0x1c1f ;  /* 0x001c1fff090b7589 */ /* 0x000e2200000e0000 */
[----:B------:R-:W-:Y:S02]  /*36e90*/  IMAD R6, R0, R13, 0x1 ;  /* 0x0000000100067424 */ /* 0x000fe400078e020d */
[----:B------:R-:W-:-:S04]  /*36ea0*/  IMAD.IADD R7, R8, 0x1, -R7 ;  /* 0x0000000108077824 */ /* 0x000fc800078e0a07 */
[----:B------:R-:W-:Y:S01]  /*36eb0*/  IMAD R6, R7, -0x2, R6 ;  /* 0xfffffffe07067824 */ /* 0x000fe200078e0206 */
[----:B------:R-:W-:-:S04]  /*36ec0*/  LOP3.LUT R8, RZ, R73, RZ, 0x33, !PT ;  /* 0x00000049ff087212 */ /* 0x000fc800078e33ff */
[----:B------:R-:W-:Y:S01]  /*36ed0*/  IADD3 R7, -R72, R6, R21 ;  /* 0x0000000648077210 */ /* 0x000fe20007ffe115 */
[----:B------:R-:W-:-:S04]  /*36ee0*/  VIADD R12, R6, 0xffffffff ;  /* 0xffffffff060c7836 */ /* 0x000fc80000000000 */
[C---:B------:R-:W-:Y:S02]  /*36ef0*/  IMAD.IADD R74, R7.reuse, 0x1, R74 ;  /* 0x00000001074a7824 */ /* 0x040fe400078e024a */
[----:B------:R-:W-:Y:S02]  /*36f00*/  IMAD.IADD R10, R7, 0x1, R8 ;  /* 0x00000001070a7824 */ /* 0x000fe400078e0208 */
[--C-:B0-----:R-:W-:Y:S02]  /*36f10*/  IMAD.IADD R7, R74, 0x1, R11.reuse ;  /* 0x000000014a077824 */ /* 0x101fe400078e020b */
[----:B------:R-:W-:Y:S01]  /*36f20*/  IMAD.IADD R6, R10, 0x1, R11 ;  /* 0x000000010a067824 */ /* 0x000fe200078e020b */
[----:B------:R-:W-:Y:S06]  /*36f30*/  @!P2 BRA `(.L_x_11170) ;  /* 0x000000000084a947 */ /* 0x000fec0003800000 */
[----:B------:R-:W-:Y:S01]  /*36f40*/  IADD3 R11, -R72, R21, R11 ;  /* 0x00000015480b7210 */ /* 0x000fe20007ffe10b */
[----:B------:R-:W-:Y:S03]  /*36f50*/  BSSY B4, `(.L_x_11171) ;  /* 0x000001c000047945 */ /* 0x000fe60003800000 */
[----:B------:R-:W-:-:S13]  /*36f60*/  ISETP.GT.AND P1, PT, R11, -0x1, PT ;  /* 0xffffffff0b00780c */ /* 0x000fda0003f24270 */
[----:B------:R-:W-:Y:S05]  /*36f70*/  @P1 BRA `(.L_x_11172) ;  /* 0x00000000003c1947 */ /* 0x000fea0003800000 */
[----:B------:R-:W-:Y:S01]  /*36f80*/  ISETP.NE.AND P1, PT, R76, 0x1, PT ;  /* 0x000000014c00780c */ /* 0x000fe20003f25270 */
[----:B------:R-:W-:Y:S01]  /*36f90*/  BSSY B5, `(.L_x_11173) ;  /* 0x000000b000057945 */ /* 0x000fe20003800000 */
[----:B------:R-:W-:-:S11]  /*36fa0*/  LOP3.LUT R11, RZ, R11, RZ, 0x33, !PT ;  /* 0x0000000bff0b7212 */ /* 0x000fd600078e33ff */
[----:B------:R-:W-:Y:S05]  /*36fb0*/  @!P1 BRA `(.L_x_11174) ;  /* 0x0000000000209947 */ /* 0x000fea0003800000 */
[C---:B------:R-:W-:Y:S02]  /*36fc0*/  R2UR UR4, R4.reuse ;  /* 0x00000000040472ca */ /* 0x040fe400000e0000 */
[C---:B------:R-:W-:Y:S02]  /*36fd0*/  R2UR UR5, R5.reuse ;  /* 0x00000000050572ca */ /* 0x040fe400000e0000 */
[----:B------:R-:W-:Y:S02]  /*36fe0*/  R2UR UR6, R4 ;  /* 0x00000000040672ca */ /* 0x000fe400000e0000 */
[----:B------:R-:W-:-:S09]  /*36ff0*/  R2UR UR7, R5 ;  /* 0x00000000050772ca */ /* 0x000fd200000e0000 */
[----:B------:R-:W2:Y:S04]  /*37000*/  LD.E R8, desc[UR4][R2.64+0x1c] ;  /* 0x00001c0402087980 */ /* 0x000ea8000c101900 */
[----:B------:R-:W3:Y:S01]  /*37010*/  LD.E R13, desc[UR6][R2.64+0x20] ;  /* 0x00002006020d7980 */ /* 0x000ee2000c101900 */
[----:B--2---:R-:W-:-:S05]  /*37020*/  IMAD.HI.U32 R8, R11, R8, RZ ;  /* 0x000000080b087227 */ /* 0x004fca00078e00ff */
[----:B---3--:R-:W-:-:S07]  /*37030*/  SHF.R.U32.HI R11, RZ, R13, R8 ;  /* 0x0000000dff0b7219 */ /* 0x008fce0000011608 */
.L_x_11174:
[----:B------:R-:W-:Y:S05]  /*37040*/  BSYNC B5 ;  /* 0x0000000000057941 */ /* 0x000fea0003800000 */
.L_x_11173:
[----:B------:R-:W-:Y:S01]  /*37050*/  LOP3.LUT R11, RZ, R11, RZ, 0x33, !PT ;  /* 0x0000000bff0b7212 */ /* 0x000fe200078e33ff */
[----:B------:R-:W-:Y:S06]  /*37060*/  BRA `(.L_x_11175) ;  /* 0x0000000000287947 */ /* 0x000fec0003800000 */
.L_x_11172:
[----:B------:R-:W-:-:S13]  /*37070*/  ISETP.NE.AND P1, PT, R76, 0x1, PT ;  /* 0x000000014c00780c */ /* 0x000fda0003f25270 */
        /* <DEDUP_REMOVED lines=9> */
.L_x_11175:
[----:B------:R-:W-:Y:S05]  /*37110*/  BSYNC B4 ;  /* 0x0000000000047941 */ /* 0x000fea0003800000 */
.L_x_11171:
[----:B------:R-:W-:-:S05]  /*37120*/  IMAD R11, R76, R11, R12 ;  /* 0x0000000b4c0b7224 */ /* 0x000fca00078e020c */
[----:B------:R-:W-:Y:S02]  /*37130*/  VIMNMX R6, R6, R11, !PT ;  /* 0x0000000b06067248 */ /* 0x000fe40007fe0100 */
[----:B------:R-:W-:-:S07]  /*37140*/  VIADDMNMX R7, R11, R76, R7, PT ;  /* 0x0000004c0b077246 */ /* 0x000fce0003800107 */
.L_x_11170:
[----:B------:R-:W-:Y:S05]  /*37150*/  BSYNC B3 ;  /* 0x0000000000037941 */ /* 0x000fea0003800000 */
.L_x_11169:
[C---:B------:R-:W-:Y:S01]  /*37160*/  ISETP.GE.AND P2, PT, R75.reuse, 0x9, PT ;  /* 0x000000094b00780c */ /* 0x040fe20003f46270 */
[----:B------:R-:W0:Y:S01]  /*37170*/  SHFL.IDX PT, R9, R9, 0x1, 0x1c1f ;  /* 0x003c1f0009097f89 */ /* 0x000e2200000e0000 */
[----:B------:R-:W-:Y:S01]  /*37180*/  ISETP.GE.AND P1, PT, R75, 0x2, PT ;  /* 0x000000024b00780c */ /* 0x000fe20003f26270 */
[----:B------:R-:W-:Y:S01]  /*37190*/  BSSY B3, `(.L_x_11176) ;  /* 0x0000097000037945 */ /* 0x000fe20003800000 */
[C---:B------:R-:W-:Y:S02]  /*371a0*/  ISETP.GT.AND P3, PT, R6.reuse, 0x8, !P2 ;  /* 0x000000080600780c */ /* 0x040fe40005764270 */
[----:B------:R-:W-:Y:S02]  /*371b0*/  ISETP.GT.AND P4, PT, R6, 0x1, !P1 ;  /* 0x000000010600780c */ /* 0x000fe40004f84270 */
[----:B------:R-:W-:Y:S02]  /*371c0*/  ISETP.LT.OR P3, PT, R7, 0x9, P3 ;  /* 0x000000090700780c */ /* 0x000fe40001f61670 */
[----:B------:R-:W-:-:S02]  /*371d0*/  ISETP.GE.AND P5, PT, R75, 0xa, PT ;  /* 0x0000000a4b00780c */ /* 0x000fc40003fa6270 */
[----:B------:R-:W-:Y:S02]  /*371e0*/  FSEL R28, R28, -INF , !P3 ;  /* 0xff8000001c1c7808 */ /* 0x000fe40005800000 */
[----:B------:R-:W-:Y:S02]  /*371f0*/  ISETP.LT.OR P4, PT, R7, 0x2, P4 ;  /* 0x000000020700780c */ /* 0x000fe40002781670 */
[----:B------:R-:W-:Y:S02]  /*37200*/  ISETP.GT.AND P3, PT, R6, 0x9, !P5 ;  /* 0x000000090600780c */ /* 0x000fe40006f64270 */
[----:B------:R-:W-:Y:S02]  /*37210*/  FSEL R25, R25, -INF , !P4 ;  /* 0xff80000019197808 */ /* 0x000fe40006000000 */
[----:B------:R-:W-:Y:S02]  /*37220*/  ISETP.LT.OR P3, PT, R7, 0xa, P3 ;  /* 0x0000000a0700780c */ /* 0x000fe40001f61670 */
[----:B------:R-:W-:-:S02]  /*37230*/  ISETP.GE.AND P4, PT, R75, 0x11, PT ;  /* 0x000000114b00780c */ /* 0x000fc40003f86270 */
[----:B------:R-:W-:Y:S01]  /*37240*/  FSEL R29, R29, -INF , !P3 ;  /* 0xff8000001d1d7808 */ /* 0x000fe20005800000 */
[--C-:B0-----:R-:W-:Y:S01]  /*37250*/  IMAD.IADD R11, R74, 0x1, R9.reuse ;  /* 0x000000014a0b7824 */ /* 0x101fe200078e0209 */
[----:B------:R-:W-:Y:S01]  /*37260*/  ISETP.GT.AND P3, PT, R6, 0x10, !P4 ;  /* 0x000000100600780c */ /* 0x000fe20006764270 */
[----:B------:R-:W-:Y:S01]  /*37270*/  IMAD.IADD R8, R10, 0x1, R9 ;  /* 0x000000010a087824 */ /* 0x000fe200078e0209 */
        /* <DEDUP_REMOVED lines=119> */
.L_x_11181:
[----:B------:R-:W-:Y:S05]  /*379f0*/  BSYNC B5 ;  /* 0x0000000000057941 */ /* 0x000fea0003800000 */
.L_x_11180:
[----:B------:R-:W-:Y:S01]  /*37a00*/  LOP3.LUT R21, RZ, R21, RZ, 0x33, !PT ;  /* 0x00000015ff157212 */ /* 0x000fe200078e33ff */
[----:B------:R-:W-:Y:S06]  /*37a10*/  BRA `(.L_x_11182) ;  /* 0x0000000000287947 */ /* 0x000fec0003800000 */
.L_x_11179:
        /* <DEDUP_REMOVED lines=10> */
.L_x_11182:
[----:B------:R-:W-:Y:S05]  /*37ac0*/  BSYNC B4 ;  /* 0x0000000000047941 */ /* 0x000fea0003800000 */
.L_x_11178:
[----:B------:R-:W-:-:S05]  /*37ad0*/  IMAD R21, R76, R21, R12 ;  /* 0x000000154c157224 */ /* 0x000fca00078e020c */
[----:B------:R-:W-:Y:S02]  /*37ae0*/  VIADDMNMX R11, R21, R76, R11, PT ;  /* 0x0000004c150b7246 */ /* 0x000fe4000380010b */
[----:B------:R-:W-:-:S07]  /*37af0*/  VIMNMX R8, R8, R21, !PT ;  /* 0x0000001508087248 */ /* 0x000fce0007fe0100 */
.L_x_11177:
[----:B------:R-:W-:Y:S05]  /*37b00*/  BSYNC B3 ;  /* 0x0000000000037941 */ /* 0x000fea0003800000 */
.L_x_11176:
[----:B------:R-:W2:Y:S01]  /*37b10*/  LDL.64 R6, [R164+0x70] ;  /* 0x00007000a4067983 */ /* 0x000ea20000100a00 */
[----:B------:R-:W-:Y:S02]  /*37b20*/  R2UR UR4, R4 ;  /* 0x00000000040472ca */ /* 0x000fe400000e0000 */
[----:B------:R-:W-:Y:S02]  /*37b30*/  R2UR UR5, R5 ;  /* 0x00000000050572ca */ /* 0x000fe400000e0000 */
[C---:B------:R-:W-:Y:S02]  /*37b40*/  ISETP.GT.AND P1, PT, R8.reuse, 0x1, !P1 ;  /* 0x000000010800780c */ /* 0x040fe40004f24270 */
[----:B------:R-:W-:Y:S02]  /*37b50*/  ISETP.GT.AND P2, PT, R8, 0x8, !P2 ;  /* 0x000000080800780c */ /* 0x000fe40005744270 */
[C---:B------:R-:W-:Y:S02]  /*37b60*/  ISETP.LT.OR P1, PT, R11.reuse, 0x2, P1 ;  /* 0x000000020b00780c */ /* 0x040fe40000f21670 */
[----:B------:R-:W-:-:S02]  /*37b70*/  ISETP.LT.OR P2, PT, R11, 0x9, P2 ;  /* 0x000000090b00780c */ /* 0x000fc40001741670 */
[----:B------:R-:W-:Y:S02]  /*37b80*/  FSEL R27, R27, -INF , !P1 ;  /* 0xff8000001b1b7808 */ /* 0x000fe40004800000 */
[----:B------:R-:W-:Y:S02]  /*37b90*/  ISETP.NE.AND P1, PT, R14, RZ, PT ;  /* 0x000000ff0e00720c */ /* 0x000fe40003f25270 */
[----:B------:R-:W-:Y:S02]  /*37ba0*/  FSEL R30, R30, -INF , !P2 ;  /* 0xff8000001e1e7808 */ /* 0x000fe40005000000 */
[----:B------:R-:W-:Y:S02]  /*37bb0*/  ISETP.GT.AND P1, PT, R8, 0x9, !P1 ;  /* 0x000000090800780c */ /* 0x000fe40004f24270 */
[----:B------:R-:W-:Y:S02]  /*37bc0*/  ISETP.NE.AND P2, PT, R20, RZ, PT ;  /* 0x000000ff1400720c */ /* 0x000fe40003f45270 */
[----:B------:R-:W-:-:S02]  /*37bd0*/  ISETP.LT.OR P1, PT, R11, 0xa, P1 ;  /* 0x0000000a0b00780c */ /* 0x000fc40000f21670 */
[----:B------:R-:W-:Y:S02]  /*37be0*/  ISETP.NE.AND P6, PT, R73, RZ, PT ;  /* 0x000000ff4900720c */ /* 0x000fe40003fc5270 */
        /* <DEDUP_REMOVED lines=62> */
[----:B------:R-:W-:Y:S02]  /*37fd0*/  ISETP.NE.AND P6, PT, R24, RZ, PT ;  /* 0x000000ff1800720c */ /* 0x000fe40003fc5270 */
[----:B------:R-:W-:-:S04]  /*37fe0*/  ISETP.LT.OR P1, PT, R11, 0x1, P1 ;  /* 0x000000010b00780c */ /* 0x000fc80000f21670 */
[----:B------:R-:W-:Y:S01]  /*37ff0*/  FSEL R26, R26, -INF , !P1 ;  /* 0xff8000001a1a7808 */ /* 0x000fe20004800000 */
[----:B--2---:R-:W2:Y:S01]  /*38000*/  LD.E.64 R2, desc[UR4][R6.64] ;  /* 0x0000000406027980 */ /* 0x004ea2000c101b00 */
[C---:B------:R-:W-:Y:S02]  /*38010*/  ISETP.GT.AND P1, PT, R8.reuse, 0x49, !P2 ;  /* 0x000000490800780c */ /* 0x040fe40005724270 */
[C---:B------:R-:W-:Y:S01]  /*38020*/  ISETP.GT.AND P3, PT, R8.reuse, 0x50, !P3 ;  /* 0x000000500800780c */ /* 0x040fe20005f64270 */
[----:B------:R-:W3:Y:S01]  /*38030*/  LD.E R15, desc[UR4][R6.64+0x10] ;  /* 0x00001004060f7980 */ /* 0x000ee2000c101900 */
[C---:B------:R-:W-:Y:S02]  /*38040*/  ISETP.GT.AND P4, PT, R8.reuse, 0x51, !P4 ;  /* 0x000000510800780c */ /* 0x040fe40006784270 */
[C---:B------:R-:W-:Y:S02]  /*38050*/  ISETP.GT.AND P5, PT, R8.reuse, 0x58, !P5 ;  /* 0x000000580800780c */ /* 0x040fe40006fa4270 */
[----:B------:R-:W-:-:S02]  /*38060*/  ISETP.GT.AND P2, PT, R8, 0x59, !P6 ;  /* 0x000000590800780c */ /* 0x000fc40007744270 */
[C---:B------:R-:W-:Y:S02]  /*38070*/  ISETP.LT.OR P1, PT, R11.reuse, 0x4a, P1 ;  /* 0x0000004a0b00780c */ /* 0x040fe40000f21670 */
[----:B------:R-:W-:Y:S02]  /*38080*/  ISETP.LT.OR P3, PT, R11, 0x51, P3 ;  /* 0x000000510b00780c */ /* 0x000fe40001f61670 */
[----:B------:R-:W-:Y:S02]  /*38090*/  FSEL R63, R63, -INF , !P1 ;  /* 0xff8000003f3f7808 */ /* 0x000fe40004800000 */
[C---:B------:R-:W-:Y:S02]  /*380a0*/  ISETP.LT.OR P4, PT, R11.reuse, 0x52, P4 ;  /* 0x000000520b00780c */ /* 0x040fe40002781670 */
[----:B------:R-:W-:Y:S02]  /*380b0*/  FSEL R66, R66, -INF , !P3 ;  /* 0xff80000042427808 */ /* 0x000fe40005800000 */
[----:B------:R-:W-:-:S02]  /*380c0*/  ISETP.LT.OR P5, PT, R11, 0x59, P5 ;  /* 0x000000590b00780c */ /* 0x000fc40002fa1670 */
[----:B------:R-:W-:Y:S02]  /*380d0*/  FSEL R67, R67, -INF , !P4 ;  /* 0xff80000043437808 */ /* 0x000fe40006000000 */
[----:B------:R-:W-:Y:S02]  /*380e0*/  ISETP.LT.OR P2, PT, R11, 0x5a, P2 ;  /* 0x0000005a0b00780c */ /* 0x000fe40001741670 */
[----:B------:R-:W-:Y:S02]  /*380f0*/  FSEL R70, R70, -INF , !P5 ;  /* 0xff80000046467808 */ /* 0x000fe40006800000 */
[----:B------:R-:W-:Y:S02]  /*38100*/  R2UR UR6, R4 ;  /* 0x00000000040672ca */ /* 0x000fe400000e0000 */
[----:B------:R-:W-:Y:S02]  /*38110*/  R2UR UR7, R5 ;  /* 0x00000000050772ca */ /* 0x000fe400000e0000 */
[----:B------:R-:W-:-:S11]  /*38120*/  FSEL R71, R71, -INF , !P2 ;  /* 0xff80000047477808 */ /* 0x000fd60005000000 */
[----:B------:R-:W4:Y:S01]  /*38130*/  LD.E R14, desc[UR6][R6.64+0x14] ;  /* 0x00001406060e7980 */ /* 0x000f22000c101900 */
[----:B--2---:R-:W-:Y:S02]  /*38140*/  FMNMX.FTZ R10, R156, R2, !PT ;  /* 0x000000029c0a7209 */ /* 0x004fe40007810000 */
        /* <DEDUP_REMOVED lines=46> */
[----:B------:R-:W-:-:S03]  /*38430*/  FMNMX.FTZ R9, R71, R10, !PT ;  /* 0x0000000a47097209 */ /* 0x000fc60007810000 */
[----:B------:R-:W0:Y:S04]  /*38440*/  SHFL.BFLY PT, R11, R8, 0x2, 0x1f ;  /* 0x0c401f00080b7f89 */ /* 0x000e2800000e0000 */
[----:B------:R-:W-:Y:S04]  /*38450*/  ST.E.64 desc[UR4][R6.64], R8 ;  /* 0x0000000806007985 */ /* 0x000fe8000c101b04 */
[----:B------:R-:W2:Y:S01]  /*38460*/  LD.E R17, desc[UR6][R6.64+0x4] ;  /* 0x0000040606117980 */ /* 0x000ea2000c101900 */
[----:B0-----:R-:W-:-:S05]  /*38470*/  FMNMX.FTZ R11, R8, R11, !PT ;  /* 0x0000000b080b7209 */ /* 0x001fca0007810000 */
[----:B------:R-:W0:Y:S02]  /*38480*/  SHFL.BFLY PT, R10, R11, 0x1, 0x1f ;  /* 0x0c201f000b0a7f89 */ /* 0x000e2400000e0000 */
[----:B0-----:R-:W-:Y:S02]  /*38490*/  FMNMX.FTZ R13, R11, R10, !PT ;  /* 0x0000000a0b0d7209 */ /* 0x001fe40007810000 */
[----:B------:R-:W5:Y:S04]  /*384a0*/  LD.E R10, desc[UR4][R6.64+0x20] ;  /* 0x00002004060a7980 */ /* 0x000f68000c101900 */
[----:B------:R-:W-:Y:S04]  /*384b0*/  ST.E desc[UR4][R6.64], R13 ;  /* 0x0000000d06007985 */ /* 0x000fe8000c101904 */
[----:B------:R-:W3:Y:S01]  /*384c0*/  LD.E R12, desc[UR6][R6.64] ;  /* 0x00000006060c7980 */ /* 0x000ee2000c101900 */
[----:B------:R-:W-:-:S02]  /*384d0*/  R2UR UR8, R4 ;  /* 0x00000000040872ca */ /* 0x000fc400000e0000 */
[----:B------:R-:W-:Y:S01]  /*384e0*/  R2UR UR9, R5 ;  /* 0x00000000050972ca */ /* 0x000fe200000e0000 */
[----:B--2---:R-:W0:Y:S02]  /*384f0*/  SHFL.BFLY PT, R8, R17, 0x2, 0x1f ;  /* 0x0c401f0011087f89 */ /* 0x004e2400000e0000 */
[----:B0-----:R-:W-:-:S05]  /*38500*/  FMNMX.FTZ R9, R8, R17, !PT ;  /* 0x0000001108097209 */ /* 0x001fca0007810000 */
[----:B------:R-:W0:Y:S02]  /*38510*/  SHFL.BFLY PT, R8, R9, 0x1, 0x1f ;  /* 0x0c201f0009087f89 */ /* 0x000e2400000e0000 */
[----:B0-----:R-:W-:Y:S02]  /*38520*/  FMNMX.FTZ R11, R9, R8, !PT ;  /* 0x00000008090b7209 */ /* 0x001fe40007810000 */
[C---:B---3--:R-:W-:Y:S02]  /*38530*/  FSETP.NEU.FTZ.AND P1, PT, R12.reuse, -INF , PT ;  /* 0xff8000000c00780b */ /* 0x048fe40003f3d000 */
[C---:B------:R-:W-:Y:S02]  /*38540*/  FSETP.NEU.FTZ.AND P2, PT, R11.reuse, -INF , PT ;  /* 0xff8000000b00780b */ /* 0x040fe40003f5d000 */
[----:B------:R-:W-:Y:S02]  /*38550*/  FSEL R13, R12, RZ, P1 ;  /* 0x000000ff0c0d7208 */ /* 0x000fe40000800000 */
[----:B------:R-:W-:-:S03]  /*38560*/  FSEL R8, R11, RZ, P2 ;  /* 0x000000ff0b087208 */ /* 0x000fc60001000000 */
[----:B------:R-:W-:Y:S02]  /*38570*/  FADD.FTZ R13, R2, -R13 ;  /* 0x8000000d020d7221 */ /* 0x000fe40000010000 */
[----:B------:R-:W-:Y:S02]  /*38580*/  FADD.FTZ R3, R3, -R8 ;  /* 0x8000000803037221 */ /* 0x000fe40000010000 */
[----:B-----5:R-:W-:Y:S02]  /*38590*/  FMUL.FTZ R8, R13, R10 ;  /* 0x0000000a0d087220 */ /* 0x020fe40000410000 */
[----:B------:R-:W-:-:S04]  /*385a0*/  FMUL.FTZ R10, R10, R3 ;  /* 0x000000030a0a7220 */ /* 0x000fc80000410000 */
[----:B------:R-:W0:Y:S08]  /*385b0*/  MUFU.EX2 R8, R8 ;  /* 0x0000000800087308 */ /* 0x000e300000000800 */
[----:B------:R-:W4:Y:S01]  /*385c0*/  MUFU.EX2 R9, R10 ;  /* 0x0000000a00097308 */ /* 0x000f220000000800 */
[----:B------:R-:W-:Y:S01]  /*385d0*/  ST.E desc[UR4][R6.64+0x4], R11 ;  /* 0x0000040b06007985 */ /* 0x000fe2000c101904 */
[----:B0-----:R-:W-:Y:S01]  /*385e0*/  FMUL.FTZ R15, R8, R15 ;  /* 0x0000000f080f7220 */ /* 0x001fe20000410000 */
[----:B----4-:R-:W-:-:S04]  /*385f0*/  FMUL.FTZ R13, R9, R14 ;  /* 0x0000000e090d7220 */ /* 0x010fc80000410000 */
[----:B------:R-:W-:Y:S04]  /*38600*/  ST.E desc[UR6][R6.64+0x10], R15 ;  /* 0x0000100f06007985 */ /* 0x000fe8000c101906 */
[----:B------:R0:W-:Y:S04]  /*38610*/  ST.E desc[UR8][R6.64+0x14], R13 ;  /* 0x0000140d06007985 */ /* 0x0001e8000c101908 */
[----:B------:R-:W2:Y:S04]  /*38620*/  LDL.64 R2, [R164+0x70] ;  /* 0x00007000a4027983 */ /* 0x000ea80000100a00 */
[----:B--2---:R-:W0:Y:S04]  /*38630*/  LD.E R12, desc[UR6][R2.64+0x20] ;  /* 0x00002006020c7980 */ /* 0x004e28000c101900 */
[----:B------:R-:W0:Y:S04]  /*38640*/  LD.E R10, desc[UR4][R2.64] ;  /* 0x00000004020a7980 */ /* 0x000e28000c101900 */
[----:B------:R-:W2:Y:S04]  /*38650*/  LD.E R17, desc[UR8][R2.64+0x4] ;  /* 0x0000040802117980 */ /* 0x000ea8000c101900 */
[----:B------:R-:W3:Y:S04]  /*38660*/  LD.E R73, desc[UR4][R2.64+0x10] ;  /* 0x0000100402497980 */ /* 0x000ee8000c101900 */
[----:B------:R-:W4:Y:S01]  /*38670*/  LD.E R24, desc[UR6][R2.64+0x14] ;  /* 0x0000140602187980 */ /* 0x000f22000c101900 */
[C---:B0-----:R-:W-:Y:S01]  /*38680*/  FMUL.FTZ R6, R10.reuse, R12 ;  /* 0x0000000c0a067220 */ /* 0x041fe20000410000 */
[----:B------:R-:W-:-:S02]  /*38690*/  FSETP.NEU.FTZ.AND P1, PT, R10, -INF , PT ;  /* 0xff8000000a00780b */ /* 0x000fc40003f3d000 */
[----:B--2---:R-:W-:Y:S01]  /*386a0*/  FSETP.NEU.FTZ.AND P2, PT, R17, -INF , PT ;  /* 0xff8000001100780b */ /* 0x004fe20003f5d000 */
[----:B------:R-:W-:Y:S01]  /*386b0*/  FMUL.FTZ R17, R12, R17 ;  /* 0x000000110c117220 */ /* 0x000fe20000410000 */
[----:B------:R-:W-:-:S04]  /*386c0*/  FSEL R7, R6, RZ, P1 ;  /* 0x000000ff06077208 */ /* 0x000fc80000800000 */
[----:B------:R-:W-:Y:S01]  /*386d0*/  FSEL R11, R17, RZ, P2 ;  /* 0x000000ff110b7208 */ /* 0x000fe20001000000 */
[-CC-:B------:R-:W-:Y:S01]  /*386e0*/  FFMA.FTZ R156, R156, R12.reuse, -R7.reuse ;  /* 0x0000000c9c9c7223 */ /* 0x180fe20000010807 */
[----:B------:R-:W-:-:S03]  /*386f0*/  FFMA.FTZ R157, R25, R12, -R7 ;  /* 0x0000000c199d7223 */ /* 0x000fc60000010807 */
[-CC-:B------:R-:W-:Y:S01]  /*38700*/  FFMA.FTZ R195, R26, R12.reuse, -R11.reuse ;  /* 0x0000000c1ac37223 */ /* 0x180fe2000001080b */
[-C--:B------:R-:W-:Y:S01]  /*38710*/  FFMA.FTZ R196, R27, R12.reuse, -R11 ;  /* 0x0000000c1bc47223 */ /* 0x080fe2000001080b */
[----:B------:R-:W3:Y:S01]  /*38720*/  MUFU.EX2 R156, R156 ;  /* 0x0000009c009c7308 */ /* 0x000ee20000000800 */
[-C--:B------:R-:W-:Y:S01]  /*38730*/  FFMA.FTZ R158, R28, R12.reuse, -R7 ;  /* 0x0000000c1c9e7223 */ /* 0x080fe20000010807 */
[-C--:B------:R-:W-:Y:S01]  /*38740*/  FFMA.FTZ R197, R30, R12.reuse, -R11 ;  /* 0x0000000c1ec57223 */ /* 0x080fe2000001080b */
[----:B------:R-:W-:-:S05]  /*38750*/  FFMA.FTZ R159, R29, R12, -R7 ;  /* 0x0000000c1d9f7223 */ /* 0x000fca0000010807 */
[----:B------:R-:W4:Y:S01]  /*38760*/  MUFU.EX2 R195, R195 ;  /* 0x000000c300c37308 */ /* 0x000f220000000800 */
[-C--:B------:R-:W-:Y:S01]  /*38770*/  FFMA.FTZ R198, R31, R12.reuse, -R11 ;  /* 0x0000000c1fc67223 */ /* 0x080fe2000001080b */
[----:B------:R-:W-:-:S06]  /*38780*/  FFMA.FTZ R154, R32, R12, -R7 ;  /* 0x0000000c209a7223 */ /* 0x000fcc0000010807 */
[----:B------:R-:W0:Y:S01]  /*38790*/  MUFU.EX2 R157, R157 ;  /* 0x0000009d009d7308 */ /* 0x000e220000000800 */
[----:B------:R-:W-:-:S07]  /*387a0*/  FFMA.FTZ R14, R34, R12, -R11 ;  /* 0x0000000c220e7223 */ /* 0x000fce000001080b */
[----:B------:R-:W1:Y:S01]  /*387b0*/  MUFU.EX2 R196, R196 ;  /* 0x000000c400c47308 */ /* 0x000e620000000800 */
[----:B------:R-:W-:-:S07]  /*387c0*/  FFMA.FTZ R21, R33, R12, -R7 ;  /* 0x0000000c21157223 */ /* 0x000fce0000010807 */
[----:B------:R-:W2:Y:S01]  /*387d0*/  MUFU.EX2 R158, R158 ;  /* 0x0000009e009e7308 */ /* 0x000ea20000000800 */
[----:B------:R-:W-:-:S07]  /*387e0*/  FFMA.FTZ R13, R35, R12, -R11 ;  /* 0x0000000c230d7223 */ /* 0x000fce000001080b */
[----:B------:R-:W5:Y:S01]  /*387f0*/  MUFU.EX2 R197, R197 ;  /* 0x000000c500c57308 */ /* 0x000f620000000800 */
[-CC-:B------:R-:W-:Y:S01]  /*38800*/  FFMA.FTZ R20, R36, R12.reuse, -R7.reuse ;  /* 0x0000000c24147223 */ /* 0x180fe20000010807 */
[-CC-:B------:R-:W-:Y:S01]  /*38810*/  FFMA.FTZ R17, R37, R12.reuse, -R7.reuse ;  /* 0x0000000c25117223 */ /* 0x180fe20000010807 */
[----:B------:R-:W-:-:S05]  /*38820*/  FFMA.FTZ R166, R40, R12, -R7 ;  /* 0x0000000c28a67223 */ /* 0x000fca0000010807 */
[----:B------:R-:W5:Y:S01]  /*38830*/  MUFU.EX2 R159, R159 ;  /* 0x0000009f009f7308 */ /* 0x000f620000000800 */
[-CC-:B------:R-:W-:Y:S01]  /*38840*/  FFMA.FTZ R165, R41, R12.reuse, -R7.reuse ;  /* 0x0000000c29a57223 */ /* 0x180fe20000010807 */
[-CC-:B------:R-:W-:Y:S01]  /*38850*/  FFMA.FTZ R168, R44, R12.reuse, -R7.reuse ;  /* 0x0000000c2ca87223 */ /* 0x180fe20000010807 */
[-CC-:B------:R-:W-:Y:S01]  /*38860*/  FFMA.FTZ R167, R45, R12.reuse, -R7.reuse ;  /* 0x0000000c2da77223 */ /* 0x180fe20000010807 */
[----:B------:R-:W-:-:S04]  /*38870*/  FFMA.FTZ R174, R48, R12, -R7 ;  /* 0x0000000c30ae7223 */ /* 0x000fc80000010807 */
[----:B------:R-:W5:Y:S01]  /*38880*/  MUFU.EX2 R198, R198 ;  /* 0x000000c600c67308 */ /* 0x000f620000000800 */
[-CC-:B------:R-:W-:Y:S01]  /*38890*/  FFMA.FTZ R173, R49, R12.reuse, -R7.reuse ;  /* 0x0000000c31ad7223 */ /* 0x180fe20000010807 */
[-CC-:B------:R-:W-:Y:S01]  /*388a0*/  FFMA.FTZ R175, R52, R12.reuse, -R7.reuse ;  /* 0x0000000c34af7223 */ /* 0x180fe20000010807 */
[-CC-:B------:R-:W-:Y:S01]  /*388b0*/  FFMA.FTZ R172, R53, R12.reuse, -R7.reuse ;  /* 0x0000000c35ac7223 */ /* 0x180fe20000010807 */
[-CC-:B------:R-:W-:Y:S01]  /*388c0*/  FFMA.FTZ R182, R56, R12.reuse, -R7.reuse ;  /* 0x0000000c38b67223 */ /* 0x180fe20000010807 */
[-CC-:B------:R-:W-:Y:S01]  /*388d0*/  FFMA.FTZ R181, R57, R12.reuse, -R7.reuse ;  /* 0x0000000c39b57223 */ /* 0x180fe20000010807 */
[-CC-:B------:R-:W-:Y:S01]  /*388e0*/  FFMA.FTZ R183, R60, R12.reuse, -R7.reuse ;  /* 0x0000000c3cb77223 */ /* 0x180fe20000010807 */
[-CC-:B------:R-:W-:Y:S01]  /*388f0*/  FFMA.FTZ R180, R61, R12.reuse, -R7.reuse ;  /* 0x0000000c3db47223 */ /* 0x180fe20000010807 */
[----:B------:R-:W5:Y:S01]  /*38900*/  MUFU.EX2 R154, R154 ;  /* 0x0000009a009a7308 */ /* 0x000f620000000800 */
[-CC-:B------:R-:W-:Y:S01]  /*38910*/  FFMA.FTZ R189, R64, R12.reuse, -R7.reuse ;  /* 0x0000000c40bd7223 */ /* 0x180fe20000010807 */
[-CC-:B------:R-:W-:Y:S01]  /*38920*/  FFMA.FTZ R188, R65, R12.reuse, -R7.reuse ;  /* 0x0000000c41bc7223 */ /* 0x180fe20000010807 */
[-CC-:B------:R-:W-:Y:S01]  /*38930*/  FFMA.FTZ R187, R68, R12.reuse, -R7.reuse ;  /* 0x0000000c44bb7223 */ /* 0x180fe20000010807 */
[----:B------:R-:W-:Y:S01]  /*38940*/  FFMA.FTZ R186, R69, R12, -R7 ;  /* 0x0000000c45ba7223 */ /* 0x000fe20000010807 */
[----:B---3--:R-:W-:Y:S01]  /*38950*/  FADD.FTZ R6, R156, R73 ;  /* 0x000000499c067221 */ /* 0x008fe20000010000 */
[----:B----4-:R-:W-:-:S02]  /*38960*/  FADD.FTZ R7, R195, R24 ;  /* 0x00000018c3077221 */ /* 0x010fc40000010000 */
[----:B------:R-:W3:Y:S01]  /*38970*/  MUFU.EX2 R14, R14 ;  /* 0x0000000e000e7308 */ /* 0x000ee20000000800 */
        /* <DEDUP_REMOVED lines=18> */
[----:B------:R-:W4:Y:S01]  /*38aa0*/  MUFU.EX2 R21, R21 ;  /* 0x0000001500157308 */ /* 0x000f220000000800 */
[----:B0-----:R-:W-:Y:S01]  /*38ab0*/  FADD.FTZ R11, R157, R6 ;  /* 0x000000069d0b7221 */ /* 0x001fe20000010000 */
[----:B-1----:R-:W-:-:S06]  /*38ac0*/  FADD.FTZ R6, R196, R7 ;  /* 0x00000007c4067221 */ /* 0x002fcc0000010000 */
[----:B------:R-:W0:Y:S01]  /*38ad0*/  MUFU.EX2 R13, R13 ;  /* 0x0000000d000d7308 */ /* 0x000e220000000800 */
[----:B--2---:R-:W-:Y:S01]  /*38ae0*/  FADD.FTZ R24, R158, R11 ;  /* 0x0000000b9e187221 */ /* 0x004fe20000010000 */
[----:B-----5:R-:W-:-:S06]  /*38af0*/  FADD.FTZ R7, R197, R6 ;  /* 0x00000006c5077221 */ /* 0x020fcc0000010000 */
[----:B------:R-:W1:Y:S01]  /*38b00*/  MUFU.EX2 R20, R20 ;  /* 0x0000001400147308 */ /* 0x000e620000000800 */
[----:B------:R-:W-:Y:S01]  /*38b10*/  FADD.FTZ R25, R159, R24 ;  /* 0x000000189f197221 */ /* 0x000fe20000010000 */
[----:B------:R-:W-:-:S06]  /*38b20*/  FADD.FTZ R7, R198, R7 ;  /* 0x00000007c6077221 */ /* 0x000fcc0000010000 */
[----:B------:R-:W2:Y:S01]  /*38b30*/  MUFU.EX2 R12, R38 ;  /* 0x00000026000c7308 */ /* 0x000ea20000000800 */
[----:B------:R-:W-:Y:S01]  /*38b40*/  FADD.FTZ R6, R154, R25 ;  /* 0x000000199a067221 */ /* 0x000fe20000010000 */
[----:B---3--:R-:W-:-:S06]  /*38b50*/  FADD.FTZ R24, R14, R7 ;  /* 0x000000070e187221 */ /* 0x008fcc0000010000 */
[----:B------:R-:W3:Y:S08]  /*38b60*/  MUFU.EX2 R17, R17 ;  /* 0x0000001100117308 */ /* 0x000ef00000000800 */
[----:B------:R-:W5:Y:S01]  /*38b70*/  MUFU.EX2 R11, R39 ;  /* 0x00000027000b7308 */ /* 0x000f620000000800 */
[----:B----4-:R-:W-:Y:S01]  /*38b80*/  FADD.FTZ R7, R21, R6 ;  /* 0x0000000615077221 */ /* 0x010fe20000010000 */
[----:B0-----:R-:W-:-:S06]  /*38b90*/  FADD.FTZ R25, R13, R24 ;  /* 0x000000180d197221 */ /* 0x001fcc0000010000 */
[----:B------:R-:W0:Y:S08]  /*38ba0*/  MUFU.EX2 R166, R166 ;  /* 0x000000a600a67308 */ /* 0x000e300000000800 */
[----:B------:R-:W4:Y:S01]  /*38bb0*/  MUFU.EX2 R10, R10 ;  /* 0x0000000a000a7308 */ /* 0x000f220000000800 */
[----:B-1----:R-:W-:Y:S01]  /*38bc0*/  FADD.FTZ R6, R20, R7 ;  /* 0x0000000714067221 */ /* 0x002fe20000010000 */
[----:B--2---:R-:W-:-:S06]  /*38bd0*/  FADD.FTZ R24, R12, R25 ;  /* 0x000000190c187221 */ /* 0x004fcc0000010000 */
[----:B------:R-:W1:Y:S08]  /*38be0*/  MUFU.EX2 R165, R165 ;  /* 0x000000a500a57308 */ /* 0x000e700000000800 */
[----:B------:R-:W2:Y:S01]  /*38bf0*/  MUFU.EX2 R169, R169 ;  /* 0x000000a900a97308 */ /* 0x000ea20000000800 */
[----:B---3--:R-:W-:Y:S01]  /*38c00*/  FADD.FTZ R7, R17, R6 ;  /* 0x0000000611077221 */ /* 0x008fe20000010000 */
[----:B-----5:R-:W-:-:S06]  /*38c10*/  FADD.FTZ R25, R11, R24 ;  /* 0x000000180b197221 */ /* 0x020fcc0000010000 */
[----:B------:R-:W3:Y:S08]  /*38c20*/  MUFU.EX2 R168, R168 ;  /* 0x000000a800a87308 */ /* 0x000ef00000000800 */
[----:B------:R-:W5:Y:S01]  /*38c30*/  MUFU.EX2 R171, R171 ;  /* 0x000000ab00ab7308 */ /* 0x000f620000000800 */
[----:B0-----:R-:W-:Y:S01]  /*38c40*/  FADD.FTZ R6, R166, R7 ;  /* 0x00000007a6067221 */ /* 0x001fe20000010000 */
[----:B----4-:R-:W-:-:S06]  /*38c50*/  FADD.FTZ R24, R10, R25 ;  /* 0x000000190a187221 */ /* 0x010fcc0000010000 */
        /* <DEDUP_REMOVED lines=51> */
[----:B--2---:R-:W-:-:S03]  /*38f90*/  FADD.FTZ R24, R162, R25 ;  /* 0x00000019a2187221 */ /* 0x004fc60000010000 */
[----:B---3--:R-:W-:Y:S01]  /*38fa0*/  FADD.FTZ R7, R187, R6 ;  /* 0x00000006bb077221 */ /* 0x008fe20000010000 */
[----:B-----5:R-:W-:-:S03]  /*38fb0*/  FADD.FTZ R25, R161, R24 ;  /* 0x00000018a1197221 */ /* 0x020fc60000010000 */
[----:B0-----:R-:W-:Y:S01]  /*38fc0*/  FADD.FTZ R27, R186, R7 ;  /* 0x00000007ba1b7221 */ /* 0x001fe20000010000 */
[----:B----4-:R-:W-:-:S04]  /*38fd0*/  FADD.FTZ R25, R160, R25 ;  /* 0x00000019a0197221 */ /* 0x010fc80000010000 */
[----:B------:R-:W-:Y:S04]  /*38fe0*/  ST.E desc[UR4][R2.64+0x10], R27 ;  /* 0x0000101b02007985 */ /* 0x000fe8000c101904 */
[----:B------:R0:W-:Y:S04]  /*38ff0*/  ST.E desc[UR6][R2.64+0x14], R25 ;  /* 0x0000141902007985 */ /* 0x0001e8000c101906 */
[----:B------:R-:W0:Y:S01]  /*39000*/  LDL.64 R6, [R164+0x80] ;  /* 0x00008000a4067983 */ /* 0x000e220000100a00 */
[----:B------:R-:W-:Y:S02]  /*39010*/  R2UR UR12, R4 ;  /* 0x00000000040c72ca */ /* 0x000fe400000e0000 */
[----:B------:R-:W-:-:S02]  /*39020*/  R2UR UR13, R5 ;  /* 0x00000000050d72ca */ /* 0x000fc400000e0000 */
[----:B------:R-:W-:Y:S02]  /*39030*/  R2UR UR10, R4 ;  /* 0x00000000040a72ca */ /* 0x000fe400000e0000 */
[----:B------:R-:W-:-:S09]  /*39040*/  R2UR UR11, R5 ;  /* 0x00000000050b72ca */ /* 0x000fd200000e0000 */
[----:B0-----:R-:W2:Y:S04]  /*39050*/  LD.E R25, desc[UR12][R6.64+0x20] ;  /* 0x0000200c06197980 */ /* 0x001ea8000c101900 */
[----:B------:R-:W3:Y:S04]  /*39060*/  LD.E R3, desc[UR10][R6.64+0x14] ;  /* 0x0000140a06037980 */ /* 0x000ee8000c101900 */
[----:B------:R-:W4:Y:S01]  /*39070*/  LD.E R27, desc[UR8][R6.64+0x10] ;  /* 0x00001008061b7980 */ /* 0x000f22000c101900 */
[C---:B------:R-:W-:Y:S02]  /*39080*/  R2UR UR18, R4.reuse ;  /* 0x00000000041272ca */ /* 0x040fe400000e0000 */
[----:B------:R-:W-:Y:S01]  /*39090*/  R2UR UR19, R5 ;  /* 0x00000000051372ca */ /* 0x000fe200000e0000 */
[----:B------:R-:W5:Y:S01]  /*390a0*/  LD.E R2, desc[UR6][R6.64+0x8] ;  /* 0x0000080606027980 */ /* 0x000f62000c101900 */
[----:B------:R-:W-:-:S02]  /*390b0*/  R2UR UR14, R4 ;  /* 0x00000000040e72ca */ /* 0x000fc400000e0000 */
[C---:B------:R-:W-:Y:S01]  /*390c0*/  R2UR UR15, R5.reuse ;  /* 0x00000000050f72ca */ /* 0x040fe200000e0000 */
[----:B------:R-:W5:Y:S01]  /*390d0*/  LD.E R29, desc[UR4][R6.64] ;  /* 0x00000004061d7980 */ /* 0x000f62000c101900 */
[----:B------:R-:W-:Y:S02]  /*390e0*/  R2UR UR16, R4 ;  /* 0x00000000041072ca */ /* 0x000fe400000e0000 */
[----:B------:R-:W-:Y:S01]  /*390f0*/  R2UR UR17, R5 ;  /* 0x00000000051172ca */ /* 0x000fe200000e0000 */
        /* <DEDUP_REMOVED lines=38> */
[----:B--2---:R-:W-:-:S05]  /*39360*/  FMUL.FTZ R25, R8, R25 ;  /* 0x0000001908197220 */ /* 0x004fca0000410000 */
[----:B------:R0:W-:Y:S04]  /*39370*/  ST.E desc[UR12][R6.64+0x20], R25 ;  /* 0x0000201906007985 */ /* 0x0001e8000c10190c */
[----:B0-----:R-:W2:Y:S01]  /*39380*/  LD.E R25, desc[UR6][R6.64+0x154] ;  /* 0x0001540606197980 */ /* 0x001ea2000c101900 */
[C---:B---3--:R-:W-:Y:S01]  /*39390*/  FMUL.FTZ R3, R8.reuse, R3 ;  /* 0x0000000308037220 */ /* 0x048fe20000410000 */
[----:B----4-:R-:W-:-:S04]  /*393a0*/  FMUL.FTZ R27, R8, R27 ;  /* 0x0000001b081b7220 */ /* 0x010fc80000410000 */
[----:B------:R0:W-:Y:S04]  /*393b0*/  ST.E desc[UR10][R6.64+0x14], R3 ;  /* 0x0000140306007985 */ /* 0x0001e8000c10190a */
[----:B------:R1:W-:Y:S04]  /*393c0*/  ST.E desc[UR8][R6.64+0x10], R27 ;  /* 0x0000101b06007985 */ /* 0x0003e8000c101908 */
[----:B0-----:R-:W3:Y:S04]  /*393d0*/  LD.E R3, desc[UR18][R6.64+0x150] ;  /* 0x0001501206037980 */ /* 0x001ee8000c101900 */
[----:B-1----:R-:W4:Y:S01]  /*393e0*/  LD.E R27, desc[UR6][R6.64+0x160] ;  /* 0x00016006061b7980 */ /* 0x002f22000c101900 */
        /* <DEDUP_REMOVED lines=55> */
[----:B------:R5:W-:Y:S02]  /*39760*/  ST.E desc[UR4][R6.64+0x1e4], R25 ;  /* 0x0001e41906007985 */ /* 0x000be4000c101904 */
[----:B-----5:R-:W-:Y:S02]  /*39770*/  FMUL.FTZ R25, R9, R2 ;  /* 0x0000000209197220 */ /* 0x020fe40000410000 */
[----:B------:R-:W2:Y:S01]  /*39780*/  LD.E R2, desc[UR6][R6.64+0xc] ;  /* 0x00000c0606027980 */ /* 0x000ea2000c101900 */
[C---:B---3--:R-:W-:Y:S01]  /*39790*/  FMUL.FTZ R3, R8.reuse, R3 ;  /* 0x0000000308037220 */ /* 0x048fe20000410000 */
[----:B----4-:R-:W-:-:S04]  /*397a0*/  FMUL.FTZ R27, R8, R27 ;  /* 0x0000001b081b7220 */ /* 0x010fc80000410000 */
[----:B------:R0:W-:Y:S04]  /*397b0*/  ST.E desc[UR4][R6.64+0x1e0], R3 ;  /* 0x0001e00306007985 */ /* 0x0001e8000c101904 */
[----:B------:R2:W-:Y:S04]  /*397c0*/  ST.E desc[UR4][R6.64+0x1f0], R27 ;  /* 0x0001f01b06007985 */ /* 0x0005e8000c101904 */
[----:B0-----:R-:W3:Y:S01]  /*397d0*/  LD.E R3, desc[UR6][R6.64+0x1f4] ;  /* 0x0001f40606037980 */ /* 0x001ee2000c101900 */
[----:B--2---:R-:W-:-:S03]  /*397e0*/  FMUL.FTZ R27, R9, R2 ;  /* 0x00000002091b7220 */ /* 0x004fc60000410000 */
[----:B------:R-:W2:Y:S01]  /*397f0*/  LD.E R2, desc[UR6][R6.64+0x18] ;  /* 0x0000180606027980 */ /* 0x000ea2000c101900 */
[----:B---3--:R-:W-:-:S05]  /*39800*/  FMUL.FTZ R3, R8, R3 ;  /* 0x0000000308037220 */ /* 0x008fca0000410000 */
[----:B------:R2:W-:Y:S02]  /*39810*/  ST.E desc[UR4][R6.64+0x1f4], R3 ;  /* 0x0001f40306007985 */ /* 0x0005e4000c101904 */
[C---:B--2---:R-:W-:Y:S02]  /*39820*/  FMUL.FTZ R3, R9.reuse, R2 ;  /* 0x0000000209037220 */ /* 0x044fe40000410000 */
[----:B------:R-:W2:Y:S04]  /*39830*/  LD.E R2, desc[UR6][R6.64+0x1c] ;  /* 0x00001c0606027980 */ /* 0x000ea8000c101900 */
[----:B------:R2:W-:Y:S02]  /*39840*/  ST.E desc[UR4][R6.64+0x8], R25 ;  /* 0x0000081906007985 */ /* 0x0005e4000c101904 */
[----:B--2---:R-:W-:-:S02]  /*39850*/  FMUL.FTZ R25, R9, R2 ;  /* 0x0000000209197220 */ /* 0x004fc40000410000 */
[----:B------:R-:W2:Y:S04]  /*39860*/  LD.E R2, desc[UR6][R6.64+0x28] ;  /* 0x0000280606027980 */ /* 0x000ea8000c101900 */
        /* <DEDUP_REMOVED lines=44> */
[----:B------:R-:W2:Y:S01]  /*39b30*/  LD.E R2, desc[UR6][R6.64+0x9c] ;  /* 0x00009c0606027980 */ /* 0x000ea2000c101900 */
        /* <DEDUP_REMOVED lines=80> */
[----:B------:R1:W-:Y:S01]  /*3a040*/  ST.E desc[UR4][R6.64+0x98], R25 ;  /* 0x0000981906007985 */ /* 0x0003e2000c101904 */
[----:B--2---:R-:W-:-:S05]  /*3a050*/  FMUL.FTZ R27, R9, R2 ;  /* 0x00000002091b7220 */ /* 0x004fca0000410000 */
[----:B------:R2:W-:Y:S04]  /*3a060*/  ST.E desc[UR4][R6.64+0x9c], R27 ;  /* 0x00009c1b06007985 */ /* 0x0005e8000c101904 */
[----:B------:R-:W0:Y:S02]  /*3a070*/  LD.E R2, desc[UR6][R6.64+0xa8] ;  /* 0x0000a80606027980 */ /* 0x000e24000c101900 */
[----:B0-----:R-:W-:-:S05]  /*3a080*/  FMUL.FTZ R3, R9, R2 ;  /* 0x0000000209037220 */ /* 0x001fca0000410000 */
[----:B------:R0:W-:Y:S04]  /*3a090*/  ST.E desc[UR4][R6.64+0xa8], R3 ;  /* 0x0000a80306007985 */ /* 0x0001e8000c101904 */
[----:B------:R-:W1:Y:S02]  /*3a0a0*/  LD.E R2, desc[UR6][R6.64+0xac] ;  /* 0x0000ac0606027980 */ /* 0x000e64000c101900 */
[----:B-1----:R-:W-:-:S05]  /*3a0b0*/  FMUL.FTZ R25, R9, R2 ;  /* 0x0000000209197220 */ /* 0x002fca0000410000 */
[----:B------:R1:W-:Y:S04]  /*3a0c0*/  ST.E desc[UR4][R6.64+0xac], R25 ;  /* 0x0000ac1906007985 */ /* 0x0003e8000c101904 */
[----:B------:R-:W2:Y:S02]  /*3a0d0*/  LD.E R2, desc[UR6][R6.64+0xb8] ;  /* 0x0000b80606027980 */ /* 0x000ea4000c101900 */
        /* <DEDUP_REMOVED lines=115> */
[----:B------:R-:W-:Y:S04]  /*3a810*/  ST.E desc[UR4][R6.64+0x1e8], R25 ;  /* 0x0001e81906007985 */ /* 0x000fe8000c101904 */
[----:B------:R-:W2:Y:S02]  /*3a820*/  LD.E R2, desc[UR6][R6.64+0x1ec] ;  /* 0x0001ec0606027980 */ /* 0x000ea4000c101900 */
[----:B--2---:R-:W-:-:S05]  /*3a830*/  FMUL.FTZ R27, R9, R2 ;  /* 0x00000002091b7220 */ /* 0x004fca0000410000 */
[----:B------:R1:W-:Y:S04]  /*3a840*/  ST.E desc[UR4][R6.64+0x1ec], R27 ;  /* 0x0001ec1b06007985 */ /* 0x0003e8000c101904 */
[----:B------:R-:W2:Y:S02]  /*3a850*/  LD.E R2, desc[UR6][R6.64+0x1f8] ;  /* 0x0001f80606027980 */ /* 0x000ea4000c101900 */
[----:B--2---:R-:W-:-:S05]  /*3a860*/  FMUL.FTZ R29, R9, R2 ;  /* 0x00000002091d7220 */ /* 0x004fca0000410000 */
[----:B------:R-:W-:Y:S04]  /*3a870*/  ST.E desc[UR4][R6.64+0x1f8], R29 ;  /* 0x0001f81d06007985 */ /* 0x000fe8000c101904 */
[----:B------:R-:W2:Y:S01]  /*3a880*/  LD.E R2, desc[UR6][R6.64+0x1fc] ;  /* 0x0001fc0606027980 */ /* 0x000ea2000c101900 */
[----:B------:R-:W-:Y:S01]  /*3a890*/  LEA.HI R28, R193, 0x8, RZ, 0x19 ;  /* 0x00000008c11c7811 */ /* 0x000fe200078fc8ff */
[----:B--2---:R-:W-:-:S05]  /*3a8a0*/  FMUL.FTZ R9, R9, R2 ;  /* 0x0000000209097220 */ /* 0x004fca0000410000 */
[----:B------:R2:W-:Y:S04]  /*3a8b0*/  ST.E desc[UR4][R6.64+0x1fc], R9 ;  /* 0x0001fc0906007985 */ /* 0x0005e8000c101904 */
[----:B0-----:R-:W3:Y:S01]  /*3a8c0*/  LDL.64 R2, [R164+0x80] ;  /* 0x00008000a4027983 */ /* 0x001ee20000100a00 */
[----:B------:R0:W-:Y:S06]  /*3a8d0*/  BAR.SYNC.DEFER_BLOCKING R28, 0x100 ;  /* 0x0004001c0000751d */ /* 0x0001ec0000010000 */
[----:B-1----:R-:W4:Y:S04]  /*3a8e0*/  LDL.64 R26, [R164] ;  /* 0x00000000a41a7983 */ /* 0x002f280000100a00 */
[----:B------:R-:W5:Y:S04]  /*3a8f0*/  LDL.64 R24, [R164+0x98] ;  /* 0x00009800a4187983 */ /* 0x000f680000100a00 */
[----:B--2---:R-:W2:Y:S04]  /*3a900*/  LDL.64 R8, [R164+0x88] ;  /* 0x00008800a4087983 */ /* 0x004ea80000100a00 */
[----:B---3--:R-:W3:Y:S04]  /*3a910*/  LD.E R29, desc[UR4][R2.64] ;  /* 0x00000004021d7980 */ /* 0x008ee8000c101900 */
[----:B----4-:R-:W4:Y:S04]  /*3a920*/  LD.E R199, desc[UR6][R26.64] ;  /* 0x000000061ac77980 */ /* 0x010f28000c101900 */
[----:B-----5:R-:W4:Y:S04]  /*3a930*/  LD.E.64 R6, desc[UR4][R24.64] ;  /* 0x0000000418067980 */ /* 0x020f28000c101b00 */
[----:B---3--:R1:W-:Y:S04]  /*3a940*/  ST.E desc[UR8][R2.64], R29 ;  /* 0x0000001d02007985 */ /* 0x0083e8000c101908 */
[----:B------:R-:W3:Y:S04]  /*3a950*/  LD.E R31, desc[UR10][R2.64+0x4] ;  /* 0x0000040a021f7980 */ /* 0x000ee8000c101900 */
[----:B---3--:R3:W-:Y:S04]  /*3a960*/  ST.E desc[UR4][R2.64+0x4], R31 ;  /* 0x0000041f02007985 */ /* 0x0087e8000c101904 */
[----:B------:R-:W5:Y:S04]  /*3a970*/  LD.E R33, desc[UR6][R2.64+0x8] ;  /* 0x0000080602217980 */ /* 0x000f68000c101900 */
[----:B-----5:R-:W-:Y:S04]  /*3a980*/  ST.E desc[UR4][R2.64+0x8], R33 ;  /* 0x0000082102007985 */ /* 0x020fe8000c101904 */
[----:B------:R-:W5:Y:S04]  /*3a990*/  LD.E R27, desc[UR6][R2.64+0xc] ;  /* 0x00000c06021b7980 */ /* 0x000f68000c101900 */
[----:B-----5:R5:W-:Y:S04]  /*3a9a0*/  ST.E desc[UR4][R2.64+0xc], R27 ;  /* 0x00000c1b02007985 */ /* 0x020be8000c101904 */
[----:B------:R-:W2:Y:S04]  /*3a9b0*/  LD.E R25, desc[UR6][R2.64+0x10] ;  /* 0x0000100602197980 */ /* 0x000ea8000c101900 */
[----:B--2---:R2:W-:Y:S04]  /*3a9c0*/  ST.E desc[UR4][R2.64+0x10], R25 ;  /* 0x0000101902007985 */ /* 0x0045e8000c101904 */
[----:B-1----:R-:W4:Y:S04]  /*3a9d0*/  LD.E R29, desc[UR6][R2.64+0x14] ;  /* 0x00001406021d7980 */ /* 0x002f28000c101900 */
[----:B----4-:R1:W-:Y:S04]  /*3a9e0*/  ST.E desc[UR4][R2.64+0x14], R29 ;  /* 0x0000141d02007985 */ /* 0x0103e8000c101904 */
[----:B---3--:R-:W3:Y:S04]  /*3a9f0*/  LD.E R31, desc[UR6][R2.64+0x18] ;  /* 0x00001806021f7980 */ /* 0x008ee8000c101900 */
[----:B---3--:R3:W-:Y:S04]  /*3aa00*/  ST.E desc[UR4][R2.64+0x18], R31 ;  /* 0x0000181f02007985 */ /* 0x0087e8000c101904 */
[----:B-----5:R-:W4:Y:S04]  /*3aa10*/  LD.E R27, desc[UR6][R2.64+0x1c] ;  /* 0x00001c06021b7980 */ /* 0x020f28000c101900 */
[----:B----4-:R4:W-:Y:S04]  /*3aa20*/  ST.E desc[UR4][R2.64+0x1c], R27 ;  /* 0x00001c1b02007985 */ /* 0x0109e8000c101904 */
[----:B--2---:R-:W2:Y:S04]  /*3aa30*/  LD.E R25, desc[UR6][R2.64+0x20] ;  /* 0x0000200602197980 */ /* 0x004ea8000c101900 */
[----:B--2---:R2:W-:Y:S04]  /*3aa40*/  ST.E desc[UR4][R2.64+0x20], R25 ;  /* 0x0000201902007985 */ /* 0x0045e8000c101904 */
[----:B-1----:R-:W5:Y:S04]  /*3aa50*/  LD.E R29, desc[UR6][R2.64+0x24] ;  /* 0x00002406021d7980 */ /* 0x002f68000c101900 */
[----:B-----5:R1:W-:Y:S04]  /*3aa60*/  ST.E desc[UR4][R2.64+0x24], R29 ;  /* 0x0000241d02007985 */ /* 0x0203e8000c101904 */
[----:B---3--:R-:W3:Y:S04]  /*3aa70*/  LD.E R31, desc[UR6][R2.64+0x28] ;  /* 0x00002806021f7980 */ /* 0x008ee8000c101900 */
[----:B---3--:R3:W-:Y:S04]  /*3aa80*/  ST.E desc[UR4][R2.64+0x28], R31 ;  /* 0x0000281f02007985 */ /* 0x0087e8000c101904 */
[----:B----4-:R-:W4:Y:S04]  /*3aa90*/  LD.E R27, desc[UR6][R2.64+0x2c] ;  /* 0x00002c06021b7980 */ /* 0x010f28000c101900 */
        /* <DEDUP_REMOVED lines=228> */
[----:B-----5:R-:W-:Y:S04]  /*3b8e0*/  ST.E desc[UR4][R2.64+0x1f4], R29 ;  /* 0x0001f41d02007985 */ /* 0x020fe8000c101904 */
[----:B---3--:R-:W3:Y:S04]  /*3b8f0*/  LD.E R31, desc[UR6][R2.64+0x1f8] ;  /* 0x0001f806021f7980 */ /* 0x008ee8000c101900 */
[----:B---3--:R-:W-:Y:S04]  /*3b900*/  ST.E desc[UR4][R2.64+0x1f8], R31 ;  /* 0x0001f81f02007985 */ /* 0x008fe8000c101904 */
[----:B----4-:R-:W3:Y:S01]  /*3b910*/  LD.E R27, desc[UR6][R2.64+0x1fc] ;  /* 0x0001fc06021b7980 */ /* 0x010ee2000c101900 */
[----:B------:R-:W-:-:S02]  /*3b920*/  R2UR UR20, R4 ;  /* 0x00000000041472ca */ /* 0x000fc400000e0000 */
[C---:B------:R-:W-:Y:S02]  /*3b930*/  R2UR UR21, R5.reuse ;  /* 0x00000000051572ca */ /* 0x040fe400000e0000 */
[C---:B------:R-:W-:Y:S02]  /*3b940*/  R2UR UR22, R4.reuse ;  /* 0x00000000041672ca */ /* 0x040fe400000e0000 */
[C---:B------:R-:W-:Y:S02]  /*3b950*/  R2UR UR23, R5.reuse ;  /* 0x00000000051772ca */ /* 0x040fe400000e0000 */
[C---:B------:R-:W-:Y:S02]  /*3b960*/  R2UR UR24, R4.reuse ;  /* 0x00000000041872ca */ /* 0x040fe400000e0000 */
[----:B------:R-:W-:Y:S02]  /*3b970*/  R2UR UR25, R5 ;  /* 0x00000000051972ca */ /* 0x000fe400000e0000 */
        /* <DEDUP_REMOVED lines=31> */
[----:B------:R-:W-:Y:S01]  /*3bb70*/  R2UR UR61, R5 ;  /* 0x00000000053d72ca */ /* 0x000fe200000e0000 */
[----:B---3--:R1:W-:Y:S04]  /*3bb80*/  ST.E desc[UR4][R2.64+0x1fc], R27 ;  /* 0x0001fc1b02007985 */ /* 0x0083e8000c101904 */
[----:B------:R-:W3:Y:S04]  /*3bb90*/  LD.E R200, desc[UR14][R8.64] ;  /* 0x0000000e08c87980 */ /* 0x000ee8000c101900 */
[----:B------:R-:W4:Y:S04]  /*3bba0*/  LD.E R24, desc[UR16][R2.64] ;  /* 0x0000001002187980 */ /* 0x000f28000c101900 */
[----:B--2---:R-:W4:Y:S04]  /*3bbb0*/  LD.E R25, desc[UR18][R2.64+0x4] ;  /* 0x0000041202197980 */ /* 0x004f28000c101900 */
[----:B------:R-:W4:Y:S04]  /*3bbc0*/  LD.E R26, desc[UR20][R2.64+0x8] ;  /* 0x00000814021a7980 */ /* 0x000f28000c101900 */
[----:B-1----:R-:W4:Y:S04]  /*3bbd0*/  LD.E R27, desc[UR22][R2.64+0xc] ;  /* 0x00000c16021b7980 */ /* 0x002f28000c101900 */
[----:B0-----:R-:W4:Y:S04]  /*3bbe0*/  LD.E R28, desc[UR24][R2.64+0x10] ;  /* 0x00001018021c7980 */ /* 0x001f28000c101900 */
[----:B------:R-:W4:Y:S04]  /*3bbf0*/  LD.E R29, desc[UR26][R2.64+0x14] ;  /* 0x0000141a021d7980 */ /* 0x000f28000c101900 */
        /* <DEDUP_REMOVED lines=121> */
[----:B------:R-:W4:Y:S01]  /*3c390*/  LD.E R151, desc[UR58][R2.64+0x1fc] ;  /* 0x0001fc3a02977980 */ /* 0x000f22000c101900 */
[----:B------:R-:W-:Y:S01]  /*3c3a0*/  IMAD R6, R199, 0xc00, R6 ;  /* 0x00000c00c7067824 */ /* 0x000fe200078e0206 */
[----:B---3--:R-:W-:-:S02]  /*3c3b0*/  ISETP.NE.U32.AND P1, PT, R200, RZ, PT ;  /* 0x000000ffc800720c */ /* 0x008fc40003f25070 */
[----:B------:R-:W-:Y:S02]  /*3c3c0*/  R2UR UR7, R7 ;  /* 0x00000000070772ca */ /* 0x000fe400000e0000 */
[----:B------:R-:W-:Y:S02]  /*3c3d0*/  R2UR UR6, R6 ;  /* 0x00000000060672ca */ /* 0x000fe400000e0000 */
[----:B------:R-:W-:Y:S02]  /*3c3e0*/  F2FP.BF16.F32.PACK_AB R156, R157, R156 ;  /* 0x0000009c9d9c723e */ /* 0x000fe400000010ff */
[----:B------:R-:W-:Y:S02]  /*3c3f0*/  F2FP.BF16.F32.PACK_AB R158, R159, R158 ;  /* 0x0000009e9f9e723e */ /* 0x000fe400000010ff */
[----:B------:R-:W-:Y:S02]  /*3c400*/  F2FP.BF16.F32.PACK_AB R157, R196, R195 ;  /* 0x000000c3c49d723e */ /* 0x000fe400000010ff */
[----:B------:R-:W-:Y:S01]  /*3c410*/  F2FP.BF16.F32.PACK_AB R159, R198, R197 ;  /* 0x000000c5c69f723e */ /* 0x000fe200000010ff */
[----:B------:R-:W-:Y:S01]  /*3c420*/  VOTEU.ANY UP0, P1 ;  /* 0x00000000003f7886 */ /* 0x000fe20000800100 */
        /* <DEDUP_REMOVED lines=20> */
[----:B----4-:R-:W-:-:S06]  /*3c570*/  WARPGROUP.ARRIVE ;  /* 0x00000000000079c5 */ /* 0x010fcc0000000000 */
[----:B------:R-:W-:Y:S01]  /*3c580*/  HGMMA.64x256x16.F32.BF16 R24, R156, gdesc[UR4].tnspB, R24, UP0, gsb0 ;  /* 0x43e000049c187df0 */ /* 0x000fe2000b801818 */
        /* <DEDUP_REMOVED lines=18> */
[C---:B------:R-:W-:Y:S01]  /*3c6b0*/  R2UR UR46, R4.reuse ;  /* 0x00000000042e72ca */ /* 0x040fe200000e0000 */
[----:B------:R-:W-:Y:S02]  /*3c6c0*/  WARPGROUP.DEPBAR.LE gsb0, 0x0 ;  /* 0x00008000000079c5 */ /* 0x000fe40000010000 */
[----:B------:R0:W-:Y:S01]  /*3c6d0*/  ST.E desc[UR4][R2.64], R24 ;  /* 0x0000001802007985 */ /* 0x0001e2000c101904 */
[C---:B------:R-:W-:Y:S02]  /*3c6e0*/  R2UR UR4, R4.reuse ;  /* 0x00000000040472ca */ /* 0x040fe400000e0000 */
[C---:B------:R-:W-:Y:S01]  /*3c6f0*/  R2UR UR5, R5.reuse ;  /* 0x00000000050572ca */ /* 0x040fe200000e0000 */
[----:B------:R1:W-:Y:S01]  /*3c700*/  ST.E desc[UR6][R2.64+0x4], R25 ;  /* 0x0000041902007985 */ /* 0x0003e2000c101906 */
[C---:B------:R-:W-:Y:S02]  /*3c710*/  R2UR UR6, R4.reuse ;  /* 0x00000000040672ca */ /* 0x040fe400000e0000 */
[----:B------:R-:W-:Y:S01]  /*3c720*/  R2UR UR7, R5 ;  /* 0x00000000050772ca */ /* 0x000fe200000e0000 */
[----:B------:R2:W-:Y:S01]  /*3c730*/  ST.E desc[UR8][R2.64+0x8], R26 ;  /* 0x0000081a02007985 */ /* 0x0005e2000c101908 */
[----:B------:R-:W-:-:S02]  /*3c740*/  R2UR UR8, R4 ;  /* 0x00000000040872ca */ /* 0x000fc400000e0000 */
[C---:B------:R-:W-:Y:S01]  /*3c750*/  R2UR UR9, R5.reuse ;  /* 0x00000000050972ca */ /* 0x040fe200000e0000 */
        /* <DEDUP_REMOVED lines=29> */
[----:B------:R-:W-:Y:S01]  /*3c930*/  R2UR UR7, R5 ;  /* 0x00000000050772ca */ /* 0x000fe200000e0000 */
[----:B------:R5:W-:Y:S04]  /*3c940*/  ST.E desc[UR8][R2.64+0x34], R37 ;  /* 0x0000342502007985 */ /* 0x000be8000c101908 */
[----:B------:R5:W-:Y:S04]  /*3c950*/  ST.E desc[UR10][R2.64+0x38], R38 ;  /* 0x0000382602007985 */ /* 0x000be8000c10190a */
[----:B------:R5:W-:Y:S04]  /*3c960*/  ST.E desc[UR12][R2.64+0x3c], R39 ;  /* 0x00003c2702007985 */ /* 0x000be8000c10190c */
[----:B------:R5:W-:Y:S04]  /*3c970*/  ST.E desc[UR14][R2.64+0x40], R40 ;  /* 0x0000402802007985 */ /* 0x000be8000c10190e */
[----:B------:R5:W-:Y:S04]  /*3c980*/  ST.E desc[UR16][R2.64+0x44], R41 ;  /* 0x0000442902007985 */ /* 0x000be8000c101910 */
[----:B------:R5:W-:Y:S01]  /*3c990*/  ST.E desc[UR18][R2.64+0x48], R42 ;  /* 0x0000482a02007985 */ /* 0x000be2000c101912 */
[----:B------:R-:W-:-:S03]  /*3c9a0*/  R2UR UR8, R4 ;  /* 0x00000000040872ca */ /* 0x000fc600000e0000 */
[----:B------:R5:W-:Y:S01]  /*3c9b0*/  ST.E desc[UR20][R2.64+0x4c], R43 ;  /* 0x00004c2b02007985 */ /* 0x000be2000c101914 */
[----:B------:R-:W-:-:S03]  /*3c9c0*/  R2UR UR9, R5 ;  /* 0x00000000050972ca */ /* 0x000fc600000e0000 */
[----:B------:R5:W-:Y:S04]  /*3c9d0*/  ST.E desc[UR22][R2.64+0x50], R44 ;  /* 0x0000502c02007985 */ /* 0x000be8000c101916 */
[----:B------:R5:W-:Y:S04]  /*3c9e0*/  ST.E desc[UR24][R2.64+0x54], R45 ;  /* 0x0000542d02007985 */ /* 0x000be8000c101918 */
[----:B------:R5:W-:Y:S01]  /*3c9f0*/  ST.E desc[UR4][R2.64+0x58], R46 ;  /* 0x0000582e02007985 */ /* 0x000be2000c101904 */
[C---:B------:R-:W-:Y:S02]  /*3ca00*/  R2UR UR4, R4.reuse ;  /* 0x00000000040472ca */ /* 0x040fe400000e0000 */
[----:B------:R-:W-:Y:S01]  /*3ca10*/  R2UR UR5, R5 ;  /* 0x00000000050572ca */ /* 0x000fe200000e0000 */
[----:B------:R5:W-:Y:S01]  /*3ca20*/  ST.E desc[UR6][R2.64+0x5c], R47 ;  /* 0x00005c2f02007985 */ /* 0x000be2000c101906 */
        /* <DEDUP_REMOVED lines=14> */
[----:B------:R5:W-:Y:S01]  /*3cb10*/  ST.E desc[UR8][R2.64+0x60], R48 ;  /* 0x0000603002007985 */ /* 0x000be2000c101908 */
[C---:B------:R-:W-:Y:S02]  /*3cb20*/  R2UR UR22, R4.reuse ;  /* 0x00000000041672ca */ /* 0x040fe400000e0000 */
[C---:B------:R-:W-:Y:S01]  /*3cb30*/  R2UR UR23, R5.reuse ;  /* 0x00000000051772ca */ /* 0x040fe200000e0000 */
[----:B------:R5:W-:Y:S01]  /*3cb40*/  ST.E desc[UR4][R2.64+0x64], R49 ;  /* 0x0000643102007985 */ /* 0x000be2000c101904 */
[C---:B------:R-:W-:Y:S02]  /*3cb50*/  R2UR UR24, R4.reuse ;  /* 0x00000000041872ca */ /* 0x040fe400000e0000 */
[----:B------:R-:W-:Y:S02]  /*3cb60*/  R2UR UR25, R5 ;  /* 0x00000000051972ca */ /* 0x000fe400000e0000 */
[----:B------:R-:W-:-:S02]  /*3cb70*/  R2UR UR8, R4 ;  /* 0x00000000040872ca */ /* 0x000fc400000e0000 */
[C---:B------:R-:W-:Y:S02]  /*3cb80*/  R2UR UR9, R5.reuse ;  /* 0x00000000050972ca */ /* 0x040fe400000e0000 */
[C---:B------:R-:W-:Y:S02]  /*3cb90*/  R2UR UR4, R4.reuse ;  /* 0x00000000040472ca */ /* 0x040fe400000e0000 */
[----:B------:R-:W-:Y:S01]  /*3cba0*/  R2UR UR5, R5 ;  /* 0x00000000050572ca */ /* 0x000fe200000e0000 */
        /* <DEDUP_REMOVED lines=8> */
[----:B------:R5:W-:Y:S04]  /*3cc30*/  ST.E desc[UR20][R2.64+0x80], R56 ;  /* 0x0000803802007985 */ /* 0x000be8000c101914 */
[----:B------:R5:W-:Y:S04]  /*3cc40*/  ST.E desc[UR22][R2.64+0x84], R57 ;  /* 0x0000843902007985 */ /* 0x000be8000c101916 */
[----:B------:R5:W-:Y:S01]  /*3cc50*/  ST.E desc[UR24][R2.64+0x88], R58 ;  /* 0x0000883a02007985 */ /* 0x000be2000c101918 */
[----:B------:R-:W-:-:S03]  /*3cc60*/  R2UR UR10, R4 ;  /* 0x00000000040a72ca */ /* 0x000fc600000e0000 */
[----:B------:R5:W-:Y:S01]  /*3cc70*/  ST.E desc[UR8][R2.64+0x8c], R59 ;  /* 0x00008c3b02007985 */ /* 0x000be2000c101908 */
[C---:B------:R-:W-:Y:S02]  /*3cc80*/  R2UR UR8, R4.reuse ;  /* 0x00000000040872ca */ /* 0x040fe400000e0000 */
[C---:B------:R-:W-:Y:S01]  /*3cc90*/  R2UR UR9, R5.reuse ;  /* 0x00000000050972ca */ /* 0x040fe200000e0000 */
[----:B------:R5:W-:Y:S01]  /*3cca0*/  ST.E desc[UR4][R2.64+0x90], R60 ;  /* 0x0000903c02007985 */ /* 0x000be2000c101904 */
        /* <DEDUP_REMOVED lines=259> */
[----:B------:R5:W-:Y:S01]  /*3dce0*/  ST.E desc[UR16][R2.64+0x1e4], R145 ;  /* 0x0001e49102007985 */ /* 0x000be2000c101910 */
[----:B------:R-:W-:-:S03]  /*3dcf0*/  R2UR UR8, R4 ;  /* 0x00000000040872ca */ /* 0x000fc600000e0000 */
[----:B------:R5:W-:Y:S01]  /*3dd00*/  ST.E desc[UR18][R2.64+0x1e8], R146 ;  /* 0x0001e89202007985 */ /* 0x000be2000c101912 */
[----:B------:R-:W-:-:S03]  /*3dd10*/  R2UR UR9, R5 ;  /* 0x00000000050972ca */ /* 0x000fc600000e0000 */
[----:B------:R5:W-:Y:S01]  /*3dd20*/  ST.E desc[UR20][R2.64+0x1ec], R147 ;  /* 0x0001ec9302007985 */ /* 0x000be2000c101914 */
[C---:B------:R-:W-:Y:S02]  /*3dd30*/  R2UR UR14, R4.reuse ;  /* 0x00000000040e72ca */ /* 0x040fe400000e0000 */
[C---:B------:R-:W-:Y:S01]  /*3dd40*/  R2UR UR15, R5.reuse ;  /* 0x00000000050f72ca */ /* 0x040fe200000e0000 */
[----:B------:R5:W-:Y:S01]  /*3dd50*/  ST.E desc[UR22][R2.64+0x1f0], R148 ;  /* 0x0001f09402007985 */ /* 0x000be2000c101916 */
[C---:B------:R-:W-:Y:S02]  /*3dd60*/  R2UR UR16, R4.reuse ;  /* 0x00000000041072ca */ /* 0x040fe400000e0000 */
[C---:B------:R-:W-:Y:S01]  /*3dd70*/  R2UR UR17, R5.reuse ;  /* 0x00000000051172ca */ /* 0x040fe200000e0000 */
[----:B------:R5:W-:Y:S01]  /*3dd80*/  ST.E desc[UR24][R2.64+0x1f4], R149 ;  /* 0x0001f49502007985 */ /* 0x000be2000c101918 */
        /* <DEDUP_REMOVED lines=21> */
[----:B------:R5:W-:Y:S01]  /*3dee0*/  ST.E desc[UR6][R2.64+0x1f8], R150 ;  /* 0x0001f89602007985 */ /* 0x000be2000c101906 */
[----:B------:R-:W-:-:S03]  /*3def0*/  R2UR UR60, R4 ;  /* 0x00000000043c72ca */ /* 0x000fc600000e0000 */
[----:B------:R5:W-:Y:S01]  /*3df00*/  ST.E desc[UR8][R2.64+0x1fc], R151 ;  /* 0x0001fc9702007985 */ /* 0x000be2000c101908 */
[----:B------:R-:W-:-:S03]  /*3df10*/  R2UR UR61, R5 ;  /* 0x00000000053d72ca */ /* 0x000fc600000e0000 */
[----:B------:R-:W-:Y:S01]  /*3df20*/  ST.E desc[UR14][R8.64], R191 ;  /* 0x000000bf08007985 */ /* 0x000fe2000c10190e */
[C---:B------:R-:W-:Y:S02]  /*3df30*/  R2UR UR4, R4.reuse ;  /* 0x00000000040472ca */ /* 0x040fe400000e0000 */
[C---:B------:R-:W-:Y:S01]  /*3df40*/  R2UR UR5, R5.reuse ;  /* 0x00000000050572ca */ /* 0x040fe200000e0000 */
[----:B0-----:R-:W5:Y:S01]  /*3df50*/  LD.E R24, desc[UR16][R2.64] ;  /* 0x0000001002187980 */ /* 0x001f62000c101900 */
[C---:B------:R-:W-:Y:S02]  /*3df60*/  R2UR UR6, R4.reuse ;  /* 0x00000000040672ca */ /* 0x040fe400000e0000 */
[C---:B------:R-:W-:Y:S01]  /*3df70*/  R2UR UR7, R5.reuse ;  /* 0x00000000050772ca */ /* 0x040fe200000e0000 */
[----:B-1----:R-:W5:Y:S01]  /*3df80*/  LD.E R25, desc[UR18][R2.64+0x4] ;  /* 0x0000041202197980 */ /* 0x002f62000c101900 */
[C---:B------:R-:W-:Y:S02]  /*3df90*/  R2UR UR8, R4.reuse ;  /* 0x00000000040872ca */ /* 0x040fe400000e0000 */
[----:B------:R-:W-:Y:S01]  /*3dfa0*/  R2UR UR9, R5 ;  /* 0x00000000050972ca */ /* 0x000fe200000e0000 */
[----:B--2---:R-:W2:Y:S01]  /*3dfb0*/  LD.E R26, desc[UR20][R2.64+0x8] ;  /* 0x00000814021a7980 */ /* 0x004ea2000c101900 */
[----:B------:R-:W-:-:S02]  /*3dfc0*/  R2UR UR10, R4 ;  /* 0x00000000040a72ca */ /* 0x000fc400000e0000 */
[C---:B------:R-:W-:Y:S01]  /*3dfd0*/  R2UR UR11, R5.reuse ;  /* 0x00000000050b72ca */ /* 0x040fe200000e0000 */
[----:B---3--:R-:W2:Y:S01]  /*3dfe0*/  LD.E R27, desc[UR22][R2.64+0xc] ;  /* 0x00000c16021b7980 */ /* 0x008ea2000c101900 */
[C---:B------:R-:W-:Y:S02]  /*3dff0*/  R2UR UR12, R4.reuse ;  /* 0x00000000040c72ca */ /* 0x040fe400000e0000 */
[C---:B------:R-:W-:Y:S01]  /*3e000*/  R2UR UR13, R5.reuse ;  /* 0x00000000050d72ca */ /* 0x040fe200000e0000 */
[----:B----4-:R-:W2:Y:S01]  /*3e010*/  LD.E R28, desc[UR24][R2.64+0x10] ;  /* 0x00001018021c7980 */ /* 0x010ea2000c101900 */
[C---:B------:R-:W-:Y:S02]  /*3e020*/  R2UR UR14, R4.reuse ;  /* 0x00000000040e72ca */ /* 0x040fe400000e0000 */
[----:B------:R-:W-:Y:S01]  /*3e030*/  R2UR UR15, R5 ;  /* 0x00000000050f72ca */ /* 0x000fe200000e0000 */
[----:B-----5:R-:W2:Y:S01]  /*3e040*/  LD.E R29, desc[UR26][R2.64+0x14] ;  /* 0x0000141a021d7980 */ /* 0x020ea2000c101900 */
[----:B------:R-:W-:-:S02]  /*3e050*/  R2UR UR16, R4 ;  /* 0x00000000041072ca */ /* 0x000fc400000e0000 */
[C---:B------:R-:W-:Y:S01]  /*3e060*/  R2UR UR17, R5.reuse ;  /* 0x00000000051172ca */ /* 0x040fe200000e0000 */
[----:B------:R-:W2:Y:S01]  /*3e070*/  LD.E R30, desc[UR28][R2.64+0x18] ;  /* 0x0000181c021e7980 */ /* 0x000ea2000c101900 */
[C---:B------:R-:W-:Y:S02]  /*3e080*/  R2UR UR18, R4.reuse ;  /* 0x00000000041272ca */ /* 0x040fe400000e0000 */
[C---:B------:R-:W-:Y:S01]  /*3e090*/  R2UR UR19, R5.reuse ;  /* 0x00000000051372ca */ /* 0x040fe200000e0000 */
[----:B------:R-:W2:Y:S01]  /*3e0a0*/  LD.E R31, desc[UR30][R2.64+0x1c] ;  /* 0x00001c1e021f7980 */ /* 0x000ea2000c101900 */
[C---:B------:R-:W-:Y:S02]  /*3e0b0*/  R2UR UR20, R4.reuse ;  /* 0x00000000041472ca */ /* 0x040fe400000e0000 */
[----:B------:R-:W-:Y:S01]  /*3e0c0*/  R2UR UR21, R5 ;  /* 0x00000000051572ca */ /* 0x000fe200000e0000 */
[----:B------:R-:W2:Y:S01]  /*3e0d0*/  LD.E R32, desc[UR32][R2.64+0x20] ;  /* 0x0000202002207980 */ /* 0x000ea2000c101900 */
        /* <DEDUP_REMOVED lines=291> */
[----:B------:R-:W-:Y:S02]  /*3f310*/  R2UR UR58, R4 ;  /* 0x00000000043a72ca */ /* 0x000fe400000e0000 */
[----:B------:R-:W-:Y:S01]  /*3f320*/  R2UR UR59, R5 ;  /* 0x00000000053b72ca */ /* 0x000fe200000e0000 */
        /* <DEDUP_REMOVED lines=22> */
[----:B------:R-:W-:-:S02]  /*3f490*/  VIADD R156, R6, 0x80 ;  /* 0x00000080069c7836 */ /* 0x000fc40000000000 */
[----:B------:R-:W-:-:S03]  /*3f4a0*/  IMAD.MOV.U32 R157, RZ, RZ, R7 ;  /* 0x000000ffff9d7224 */ /* 0x000fc600078e0007 */
[----:B------:R-:W-:Y:S02]  /*3f4b0*/  R2UR UR6, R156 ;  /* 0x000000009c0672ca */ /* 0x000fe400000e0000 */
[----:B------:R-:W-:Y:S02]  /*3f4c0*/  R2UR UR7, R157 ;  /* 0x000000009d0772ca */ /* 0x000fe400000e0000 */
[----:B------:R-:W-:Y:S02]  /*3f4d0*/  F2FP.BF16.F32.PACK_AB R156, R21, R154 ;  /* 0x0000009a159c723e */ /* 0x000fe400000010ff */
[----:B------:R-:W-:Y:S02]  /*3f4e0*/  F2FP.BF16.F32.PACK_AB R158, R17, R20 ;  /* 0x00000014119e723e */ /* 0x000fe400000010ff */
[----:B------:R-:W-:Y:S02]  /*3f4f0*/  F2FP.BF16.F32.PACK_AB R157, R13, R14 ;  /* 0x0000000e0d9d723e */ /* 0x000fe400000010ff */
[----:B------:R-:W-:-:S02]  /*3f500*/  F2FP.BF16.F32.PACK_AB R159, R11, R12 ;  /* 0x0000000c0b9f723e */ /* 0x000fc400000010ff */
        /* <DEDUP_REMOVED lines=18> */
[----:B------:R-:W-:Y:S02]  /*3f630*/  R2UR UR24, R4 ;  /* 0x00000000041872ca */ /* 0x000fe400000e0000 */
[----:B------:R-:W-:Y:S01]  /*3f640*/  R2UR UR25, R5 ;  /* 0x00000000051972ca */ /* 0x000fe200000e0000 */
[----:B--2---:R-:W-:-:S06]  /*3f650*/  WARPGROUP.ARRIVE ;  /* 0x00000000000079c5 */ /* 0x004fcc0000000000 */
[----:B------:R-:W-:Y:S01]  /*3f660*/  HGMMA.64x256x16.F32.BF16 R24, R156, gdesc[UR4].tnspB, R24, gsb0 ;  /* 0x43e000049c187df0 */ /* 0x000fe20008001818 */
        /* <DEDUP_REMOVED lines=2359> */
[C---:B------:R-:W-:Y:S01]  /*489e0*/  R2UR UR39, R5.reuse ;  /* 0x00000000052772ca */ /* 0x040fe200000e0000 */
[----:B------:R-:W-:Y:S02]  /*489f0*/  WARPGROUP.DEPBAR.LE gsb0, 0x0 ;  /* 0x00008000000079c5 */ /* 0x000fe40000010000 */
        /* <DEDUP_REMOVED lines=348> */
[----:B------:R5:W-:Y:S04]  /*49fc0*/  ST.E desc[UR26][R2.64+0x1e0], R144 ;  /* 0x0001e09002007985 */ /* 0x000be8000c10191a */
[----:B------:R5:W-:Y:S04]  /*49fd0*/  ST.E desc[UR28][R2.64+0x1e4], R145 ;  /* 0x0001e49102007985 */ /* 0x000be8000c10191c */
[----:B------:R-:W-:Y:S01]  /*49fe0*/  ST.E desc[UR6][R2.64+0x1ec], R147 ;  /* 0x0001ec9302007985 */ /* 0x000fe2000c101906 */
[----:B------:R-:W-:-:S03]  /*49ff0*/  R2UR UR4, R4 ;  /* 0x00000000040472ca */ /* 0x000fc600000e0000 */
[----:B------:R-:W-:Y:S01]  /*4a000*/  ST.E desc[UR8][R2.64+0x1f0], R148 ;  /* 0x0001f09402007985 */ /* 0x000fe2000c101908 */
[----:B------:R-:W-:-:S03]  /*4a010*/  R2UR UR5, R5 ;  /* 0x00000000050572ca */ /* 0x000fc600000e0000 */
[----:B------:R-:W-:Y:S01]  /*4a020*/  ST.E desc[UR10][R2.64+0x1f4], R149 ;  /* 0x0001f49502007985 */ /* 0x000fe2000c10190a */
[----:B------:R-:W-:-:S03]  /*4a030*/  R2UR UR16, R4 ;  /* 0x00000000041072ca */ /* 0x000fc600000e0000 */
[----:B------:R-:W-:Y:S01]  /*4a040*/  ST.E desc[UR12][R2.64+0x1f8], R150 ;  /* 0x0001f89602007985 */ /* 0x000fe2000c10190c */
[----:B------:R-:W-:-:S03]  /*4a050*/  R2UR UR17, R5 ;  /* 0x00000000051172ca */ /* 0x000fc600000e0000 */
[----:B------:R-:W-:Y:S01]  /*4a060*/  ST.E desc[UR14][R2.64+0x1fc], R151 ;  /* 0x0001fc9702007985 */ /* 0x000fe2000c10190e */
        /* <DEDUP_REMOVED lines=31> */
[----:B------:R-:W-:Y:S01]  /*4a260*/  R2UR UR59, R5 ;  /* 0x00000000053b72ca */ /* 0x000fe200000e0000 */
        /* <DEDUP_REMOVED lines=322> */
[----:B------:R-:W-:Y:S01]  /*4b690*/  R2UR UR58, R4 ;  /* 0x00000000043a72ca */ /* 0x000fe200000e0000 */
[----:B------:R-:W2:Y:S01]  /*4b6a0*/  LD.E R130, desc[UR12][R2.64+0x1a8] ;  /* 0x0001a80c02827980 */ /* 0x000ea2000c101900 */
[----:B------:R-:W-:-:S03]  /*4b6b0*/  R2UR UR59, R5 ;  /* 0x00000000053b72ca */ /* 0x000fc600000e0000 */
        /* <DEDUP_REMOVED lines=21> */
[----:B------:R-:W-:Y:S01]  /*4b810*/  VIADD R6, R6, 0x280 ;  /* 0x0000028006067836 */ /* 0x000fe20000000000 */
[----:B------:R-:W-:-:S02]  /*4b820*/  R2UR UR7, R7 ;  /* 0x00000000070772ca */ /* 0x000fc400000e0000 */
[----:B------:R-:W-:Y:S02]  /*4b830*/  F2FP.BF16.F32.PACK_AB R186, R186, R187 ;  /* 0x000000bbbaba723e */ /* 0x000fe400000010ff */
[----:B------:R-:W-:Y:S02]  /*4b840*/  R2UR UR6, R6 ;  /* 0x00000000060672ca */ /* 0x000fe400000e0000 */
[----:B------:R-:W-:Y:S02]  /*4b850*/  F2FP.BF16.F32.PACK_AB R184, R188, R189 ;  /* 0x000000bdbcb8723e */ /* 0x000fe400000010ff */
[----:B------:R-:W-:Y:S02]  /*4b860*/  F2FP.BF16.F32.PACK_AB R185, R162, R163 ;  /* 0x000000a3a2b9723e */ /* 0x000fe400000010ff */
[----:B------:R-:W-:Y:S02]  /*4b870*/  F2FP.BF16.F32.PACK_AB R187, R160, R161 ;  /* 0x000000a1a0bb723e */ /* 0x000fe400000010ff */
        /* <DEDUP_REMOVED lines=27> */
[----:B------:R-:W-:Y:S01]  /*4ba30*/  R2UR UR29, R5 ;  /* 0x00000000051d72ca */ /* 0x000fe200000e0000 */
[----:B------:R-:W-:-:S02]  /*4ba40*/  WARPGROUP.DEPBAR.LE gsb0, 0x0 ;  /* 0x00008000000079c5 */ /* 0x000fc40000010000 */
[----:B------:R-:W-:Y:S01]  /*4ba50*/  ST.E desc[UR4][R2.64], R24 ;  /* 0x0000001802007985 */ /* 0x000fe2000c101904 */
[C---:B------:R-:W-:Y:S02]  /*4ba60*/  R2UR UR4, R4.reuse ;  /* 0x00000000040472ca */ /* 0x040fe400000e0000 */
[C---:B------:R-:W-:Y:S01]  /*4ba70*/  R2UR UR5, R5.reuse ;  /* 0x00000000050572ca */ /* 0x040fe200000e0000 */
[----:B------:R-:W-:Y:S01]  /*4ba80*/  ST.E desc[UR6][R2.64+0x4], R25 ;  /* 0x0000041902007985 */ /* 0x000fe2000c101906 */
[C---:B------:R-:W-:Y:S02]  /*4ba90*/  R2UR UR6, R4.reuse ;  /* 0x00000000040672ca */ /* 0x040fe400000e0000 */
[----:B------:R-:W-:Y:S01]  /*4baa0*/  R2UR UR7, R5 ;  /* 0x00000000050772ca */ /* 0x000fe200000e0000 */
[----:B------:R-:W-:Y:S04]  /*4bab0*/  ST.E desc[UR8][R2.64+0x8], R26 ;  /* 0x0000081a02007985 */ /* 0x000fe8000c101908 */
[----:B------:R-:W-:Y:S04]  /*4bac0*/  ST.E desc[UR10][R2.64+0xc], R27 ;  /* 0x00000c1b02007985 */ /* 0x000fe8000c10190a */
[----:B------:R-:W-:Y:S01]  /*4bad0*/  ST.E desc[UR12][R2.64+0x10], R28 ;  /* 0x0000101c02007985 */ /* 0x000fe2000c10190c */
[----:B------:R-:W-:-:S03]  /*4bae0*/  R2UR UR8, R4 ;  /* 0x00000000040872ca */ /* 0x000fc600000e0000 */
[----:B------:R-:W-:Y:S01]  /*4baf0*/  ST.E desc[UR14][R2.64+0x14], R29 ;  /* 0x0000141d02007985 */ /* 0x000fe2000c10190e */
[----:B------:R-:W-:-:S03]  /*4bb00*/  R2UR UR9, R5 ;  /* 0x00000000050972ca */ /* 0x000fc600000e0000 */
[----:B------:R-:W-:Y:S04]  /*4bb10*/  ST.E desc[UR16][R2.64+0x18], R30 ;  /* 0x0000181e02007985 */ /* 0x000fe8000c101910 */
[----:B------:R-:W-:Y:S04]  /*4bb20*/  ST.E desc[UR18][R2.64+0x1c], R31 ;  /* 0x00001c1f02007985 */ /* 0x000fe8000c101912 */
[----:B------:R-:W-:Y:S04]  /*4bb30*/  ST.E desc[UR20][R2.64+0x20], R32 ;  /* 0x0000202002007985 */ /* 0x000fe8000c101914 */
[----:B------:R-:W-:Y:S04]  /*4bb40*/  ST.E desc[UR22][R2.64+0x24], R33 ;  /* 0x0000242102007985 */ /* 0x000fe8000c101916 */
[----:B------:R-:W-:Y:S01]  /*4bb50*/  ST.E desc[UR24][R2.64+0x28], R34 ;  /* 0x0000282202007985 */ /* 0x000fe2000c101918 */
[----:B------:R-:W-:-:S03]  /*4bb60*/  R2UR UR10, R4 ;  /* 0x00000000040a72ca */ /* 0x000fc600000e0000 */
[----:B------:R-:W-:Y:S01]  /*4bb70*/  ST.E desc[UR4][R2.64+0x2c], R35 ;  /* 0x00002c2302007985 */ /* 0x000fe2000c101904 */
[C---:B------:R-:W-:Y:S02]  /*4bb80*/  R2UR UR4, R4.reuse ;  /* 0x00000000040472ca */ /* 0x040fe400000e0000 */
[C---:B------:R-:W-:Y:S01]  /*4bb90*/  R2UR UR5, R5.reuse ;  /* 0x00000000050572ca */ /* 0x040fe200000e0000 */
[----:B------:R-:W-:Y:S01]  /*4bba0*/  ST.E desc[UR6][R2.64+0x30], R36 ;  /* 0x0000302402007985 */ /* 0x000fe2000c101906 */
        /* <DEDUP_REMOVED lines=13> */
[----:B------:R-:W-:Y:S01]  /*4bc80*/  ST.E desc[UR8][R2.64+0x34], R37 ;  /* 0x0000342502007985 */ /* 0x000fe2000c101908 */
        /* <DEDUP_REMOVED lines=8> */
[----:B------:R-:W-:Y:S01]  /*4bd10*/  R2UR UR5, R5 ;  /* 0x00000000050572ca */ /* 0x000fe200000e0000 */
[----:B------:R-:W-:Y:S04]  /*4bd20*/  ST.E desc[UR6][R2.64+0x3c], R39 ;  /* 0x00003c2702007985 */ /* 0x000fe8000c101906 */
[----:B------:R-:W-:Y:S04]  /*4bd30*/  ST.E desc[UR10][R2.64+0x40], R40 ;  /* 0x0000402802007985 */ /* 0x000fe8000c10190a */
[----:B------:R-:W-:Y:S04]  /*4bd40*/  ST.E desc[UR12][R2.64+0x44], R41 ;  /* 0x0000442902007985 */ /* 0x000fe8000c10190c */
        /* <DEDUP_REMOVED lines=8> */
[----:B------:R-:W-:Y:S01]  /*4bdd0*/  ST.E desc[UR8][R2.64+0x60], R48 ;  /* 0x0000603002007985 */ /* 0x000fe2000c101908 */
[C---:B------:R-:W-:Y:S02]  /*4bde0*/  R2UR UR8, R4.reuse ;  /* 0x00000000040872ca */ /* 0x040fe400000e0000 */
[----:B------:R-:W-:Y:S01]  /*4bdf0*/  R2UR UR9, R5 ;  /* 0x00000000050972ca */ /* 0x000fe200000e0000 */
[----:B------:R-:W-:Y:S01]  /*4be00*/  ST.E desc[UR4][R2.64+0x64], R49 ;  /* 0x0000643102007985 */ /* 0x000fe2000c101904 */
        /* <DEDUP_REMOVED lines=14> */
[----:B------:R-:W-:Y:S01]  /*4bef0*/  ST.E desc[UR6][R2.64+0x68], R50 ;  /* 0x0000683202007985 */ /* 0x000fe2000c101906 */
        /* <DEDUP_REMOVED lines=288> */
[----:B------:R-:W2:Y:S01]  /*4d100*/  LD.E R7, desc[UR28][R2.64] ;  /* 0x0000001c02077980 */ /* 0x000ea2000c101900 */
[----:B------:R-:W-:-:S02]  /*4d110*/  R2UR UR4, R4 ;  /* 0x00000000040472ca */ /* 0x000fc400000e0000 */
[C---:B------:R-:W-:Y:S02]  /*4d120*/  R2UR UR5, R5.reuse ;  /* 0x00000000050572ca */ /* 0x040fe400000e0000 */
[----:B------:R-:W-:Y:S02]  /*4d130*/  R2UR UR6, R4 ;  /* 0x00000000040672ca */ /* 0x000fe400000e0000 */
[----:B------:R-:W-:-:S09]  /*4d140*/  R2UR UR7, R5 ;  /* 0x00000000050772ca */ /* 0x000fd200000e0000 */
[----:B--2---:R1:W-:Y:S04]  /*4d150*/  ST.E desc[UR4][R2.64], R7 ;  /* 0x0000000702007985 */ /* 0x0043e8000c101904 */
[----:B------:R-:W2:Y:S01]  /*4d160*/  LD.E R11, desc[UR6][R2.64+0x4] ;  /* 0x00000406020b7980 */ /* 0x000ea2000c101900 */
[C---:B------:R-:W-:Y:S02]  /*4d170*/  R2UR UR4, R4.reuse ;  /* 0x00000000040472ca */ /* 0x040fe400000e0000 */
[C---:B------:R-:W-:Y:S02]  /*4d180*/  R2UR UR5, R5.reuse ;  /* 0x00000000050572ca */ /* 0x040fe400000e0000 */
[----:B------:R-:W-:Y:S02]  /*4d190*/  R2UR UR6, R4 ;  /* 0x00000000040672ca */ /* 0x000fe400000e0000 */
[----:B------:R-:W-:-:S09]  /*4d1a0*/  R2UR UR7, R5 ;  /* 0x00000000050772ca */ /* 0x000fd200000e0000 */
[----:B--2---:R2:W-:Y:S04]  /*4d1b0*/  ST.E desc[UR4][R2.64+0x4], R11 ;  /* 0x0000040b02007985 */ /* 0x0045e8000c101904 */
[----:B------:R-:W3:Y:S01]  /*4d1c0*/  LD.E R13, desc[UR6][R2.64+0x8] ;  /* 0x00000806020d7980 */ /* 0x000ee2000c101900 */
[C---:B------:R-:W-:Y:S02]  /*4d1d0*/  R2UR UR4, R4.reuse ;  /* 0x00000000040472ca */ /* 0x040fe400000e0000 */
[C---:B------:R-:W-:Y:S02]  /*4d1e0*/  R2UR UR5, R5.reuse ;  /* 0x00000000050572ca */ /* 0x040fe400000e0000 */
[----:B------:R-:W-:Y:S02]  /*4d1f0*/  R2UR UR6, R4 ;  /* 0x00000000040672ca */ /* 0x000fe400000e0000 */
[----:B------:R-:W-:-:S09]  /*4d200*/  R2UR UR7, R5 ;  /* 0x00000000050772ca */ /* 0x000fd200000e0000 */
[----:B---3--:R3:W-:Y:S04]  /*4d210*/  ST.E desc[UR4][R2.64+0x8], R13 ;  /* 0x0000080d02007985 */ /* 0x0087e8000c101904 */
[----:B0-----:R-:W4:Y:S01]  /*4d220*/  LD.E R9, desc[UR6][R2.64+0xc] ;  /* 0x00000c0602097980 */ /* 0x001f22000c101900 */
[C---:B------:R-:W-:Y:S02]  /*4d230*/  R2UR UR4, R4.reuse ;  /* 0x00000000040472ca */ /* 0x040fe400000e0000 */
[C---:B------:R-:W-:Y:S02]  /*4d240*/  R2UR UR5, R5.reuse ;  /* 0x00000000050572ca */ /* 0x040fe400000e0000 */
[----:B------:R-:W-:Y:S02]  /*4d250*/  R2UR UR6, R4 ;  /* 0x00000000040672ca */ /* 0x000fe400000e0000 */
[----:B------:R-:W-:-:S09]  /*4d260*/  R2UR UR7, R5 ;  /* 0x00000000050772ca */ /* 0x000fd200000e0000 */
[----:B----4-:R0:W-:Y:S04]  /*4d270*/  ST.E desc[UR4][R2.64+0xc], R9 ;  /* 0x00000c0902007985 */ /* 0x0101e8000c101904 */
[----:B-1----:R-:W4:Y:S01]  /*4d280*/  LD.E R7, desc[UR6][R2.64+0x10] ;  /* 0x0000100602077980 */ /* 0x002f22000c101900 */
[C---:B------:R-:W-:Y:S02]  /*4d290*/  R2UR UR4, R4.reuse ;  /* 0x00000000040472ca */ /* 0x040fe400000e0000 */
[C---:B------:R-:W-:Y:S02]  /*4d2a0*/  R2UR UR5, R5.reuse ;  /* 0x00000000050572ca */ /* 0x040fe400000e0000 */
[----:B------:R-:W-:Y:S02]  /*4d2b0*/  R2UR UR6, R4 ;  /* 0x00000000040672ca */ /* 0x000fe400000e0000 */
[----:B------:R-:W-:-:S09]  /*4d2c0*/  R2UR UR7, R5 ;  /* 0x00000000050772ca */ /* 0x000fd200000e0000 */
[----:B----4-:R1:W-:Y:S04]  /*4d2d0*/  ST.E desc[UR4][R2.64+0x10], R7 ;  /* 0x0000100702007985 */ /* 0x0103e8000c101904 */
[----:B--2---:R-:W2:Y:S01]  /*4d2e0*/  LD.E R11, desc[UR6][R2.64+0x14] ;  /* 0x00001406020b7980 */ /* 0x004ea2000c101900 */
[C---:B------:R-:W-:Y:S02]  /*4d2f0*/  R2UR UR4, R4.reuse ;  /* 0x00000000040472ca */ /* 0x040fe400000e0000 */
[C---:B------:R-:W-:Y:S02]  /*4d300*/  R2UR UR5, R5.reuse ;  /* 0x00000000050572ca */ /* 0x040fe400000e0000 */
[----:B------:R-:W-:Y:S02]  /*4d310*/  R2UR UR6, R4 ;  /* 0x00000000040672ca */ /* 0x000fe400000e0000 */
[----:B------:R-:W-:-:S09]  /*4d320*/  R2UR UR7, R5 ;  /* 0x00000000050772ca */ /* 0x000fd200000e0000 */
[----:B--2---:R2:W-:Y:S04]  /*4d330*/  ST.E desc[UR4][R2.64+0x14], R11 ;  /* 0x0000140b02007985 */ /* 0x0045e8000c101904 */
[----:B---3--:R-:W3:Y:S01]  /*4d340*/  LD.E R13, desc[UR6][R2.64+0x18] ;  /* 0x00001806020d7980 */ /* 0x008ee2000c101900 */
        /* <DEDUP_REMOVED lines=719> */
[----:B---3--:R-:W2:Y:S01]  /*50040*/  LD.E R13, desc[UR6][R2.64+0x1f8] ;  /* 0x0001f806020d7980 */ /* 0x008ea2000c101900 */
[C---:B------:R-:W-:Y:S02]  /*50050*/  R2UR UR4, R4.reuse ;  /* 0x00000000040472ca */ /* 0x040fe400000e0000 */
[C---:B------:R-:W-:Y:S02]  /*50060*/  R2UR UR5, R5.reuse ;  /* 0x00000000050572ca */ /* 0x040fe400000e0000 */
[----:B------:R-:W-:Y:S02]  /*50070*/  R2UR UR6, R4 ;  /* 0x00000000040672ca */ /* 0x000fe400000e0000 */
[----:B------:R-:W-:-:S02]  /*50080*/  R2UR UR7, R5 ;  /* 0x00000000050772ca */ /* 0x000fc400000e0000 */
[----:B------:R-:W-:-:S07]  /*50090*/  LOP3.LUT P6, RZ, R193, 0x7f, RZ, 0xc0, !PT ;  /* 0x0000007fc1ff7812 */ /* 0x000fce00078cc0ff */
[----:B--2---:R1:W-:Y:S04]  /*500a0*/  ST.E desc[UR4][R2.64+0x1f8], R13 ;  /* 0x0001f80d02007985 */ /* 0x0043e8000c101904 */
[----:B0-----:R-:W2:Y:S01]  /*500b0*/  LD.E R9, desc[UR6][R2.64+0x1fc] ;  /* 0x0001fc0602097980 */ /* 0x001ea2000c101900 */
[----:B------:R-:W-:Y:S02]  /*500c0*/  R2UR UR4, R4 ;  /* 0x00000000040472ca */ /* 0x000fe400000e0000 */
[----:B------:R-:W-:-:S13]  /*500d0*/  R2UR UR5, R5 ;  /* 0x00000000050572ca */ /* 0x000fda00000e0000 */
[----:B--2---:R1:W-:Y:S01]  /*500e0*/  ST.E desc[UR4][R2.64+0x1fc], R9 ;  /* 0x0001fc0902007985 */ /* 0x0043e2000c101904 */
[----:B------:R-:W-:Y:S05]  /*500f0*/  @P6 BRA `(.L_x_11183) ;  /* 0x0000000000306947 */ /* 0x000fea0003800000 */
[----:B-1----:R-:W2:Y:S04]  /*50100*/  LDL.64 R2, [R164+0x40] ;  /* 0x00004000a4027983 */ /* 0x002ea80000100a00 */
[----:B------:R-:W3:Y:S01]  /*50110*/  LDL.64 R6, [R164] ;  /* 0x00000000a4067983 */ /* 0x000ee20000100a00 */
[C---:B------:R-:W-:Y:S02]  /*50120*/  R2UR UR4, R4.reuse ;  /* 0x00000000040472ca */ /* 0x040fe400000e0000 */
[C---:B------:R-:W-:Y:S02]  /*50130*/  R2UR UR5, R5.reuse ;  /* 0x00000000050572ca */ /* 0x040fe400000e0000 */
[----:B------:R-:W-:Y:S02]  /*50140*/  R2UR UR6, R4 ;  /* 0x00000000040672ca */ /* 0x000fe400000e0000 */
[----:B------:R-:W-:-:S09]  /*50150*/  R2UR UR7, R5 ;  /* 0x00000000050772ca */ /* 0x000fd200000e0000 */
[----:B--2---:R-:W2:Y:S04]  /*50160*/  LD.E.64 R2, desc[UR4][R2.64+0x30] ;  /* 0x0000300402027980 */ /* 0x004ea8000c101b00 */
[----:B---3--:R-:W3:Y:S01]  /*50170*/  LD.E R6, desc[UR6][R6.64] ;  /* 0x0000000606067980 */ /* 0x008ee2000c101900 */
[----:B--2---:R-:W-:-:S05]  /*50180*/  MOV R5, R2 ;  /* 0x0000000200057202 */ /* 0x004fca0000000f00 */
[----:B---3--:R-:W-:-:S05]  /*50190*/  IMAD R4, R6, 0x8, R5 ;  /* 0x0000000806047824 */ /* 0x008fca00078e0205 */
[----:B------:R-:W-:-:S04]  /*501a0*/  PRMT R4, RZ, 0x654, R4 ;  /* 0x00000654ff047816 */ /* 0x000fc80000000004 */
[----:B------:R0:W-:Y:S03]  /*501b0*/  SYNCS.ARRIVE.TRANS64.RED.A1T0 RZ, [R4+URZ], RZ ;  /* 0x000000ff04ff79a7 */ /* 0x0001e6000810043f */
.L_x_11183:
[----:B------:R-:W-:-:S04]  /*501c0*/  IMAD.MOV.U32 R195, RZ, RZ, 0x0 ;  /* 0x00000000ffc37424 */ /* 0x000fc800078e00ff */
[----:B01----:R-:W-:Y:S05]  /*501d0*/  RET.REL.NODEC R194 `(_ZN7cutlass13device_kernelIN5flash11enable_sm90INS1_16FlashAttnFwdSm90INS1_25CollectiveMainloopFwdSm90ILi2EN4cute5tupleIJNS5_1CILi1EEES8_S8_EEENS6_IJNS7_ILi128EEENS7_ILi96EEENS7_ILi64EEEEEELi256ENS_10bfloat16_tEfNS_4arch4Sm90ELb0ELb1ELb0ELb0ELb0ELb0ELb1ELb1ELb0ELb1ELb1ELb0EEENS1_21CollectiveEpilogueFwdINS6_IJSA_NS7_ILi256EEESB_EEES9_SE_SG_Li256ELb0ELb1ELb1ELb0EEENS1_19SingleTileSchedulerILb0ELb1ELb1ELi128EEEEEEEEEvNT_6ParamsE) ;  /* 0xfffffafcc2887950 */ /* 0x003fea0003c3ffff */
.L_x_11161:
[----:B0-----:R0:W1:Y:S02]  /*501e0*/  SYNCS.PHASECHK.TRANS64.TRYWAIT P1, [R10+URZ], R11 ;  /* 0x0000000b0a0075a7 */ /* 0x001064000802017f */
[----:B-1----:R-:W-:Y:S05]  /*501f0*/  @!P1 NANOSLEEP.SYNCS 0x989680 ;  /* 0x009896800000995d */ /* 0x002fea0003900000 */
[----:B------:R-:W1:Y:S02]  /*50200*/  @!P1 SYNCS.PHASECHK.TRANS64 P1, [R10+URZ], R11 ;  /* 0x0000000b0a0095a7 */ /* 0x000e64000802007f */
[----:B-1----:R-:W-:Y:S05]  /*50210*/  @!P1 BRA `(.L_x_11161) ;  /* 0xfffffffc00f09947 */ /* 0x002fea000383ffff */
[----:B------:R-:W-:Y:S05]  /*50220*/  BRA `(.L_x_11160) ;  /* 0xfffffe4c00c87947 */ /* 0x000fea000383ffff */
.L_x_11168:
[----:B0-----:R0:W1:Y:S02]  /*50230*/  SYNCS.PHASECHK.TRANS64.TRYWAIT P1, [R10+URZ], R11 ;  /* 0x0000000b0a0075a7 */ /* 0x001064000802017f */
[----:B-1----:R-:W-:Y:S05]  /*50240*/  @!P1 NANOSLEEP.SYNCS 0x989680 ;  /* 0x009896800000995d */ /* 0x002fea0003900000 */
[----:B------:R-:W1:Y:S02]  /*50250*/  @!P1 SYNCS.PHASECHK.TRANS64 P1, [R10+URZ], R11 ;  /* 0x0000000b0a0095a7 */ /* 0x000e64000802007f */
[----:B-1----:R-:W-:Y:S05]  /*50260*/  @!P1 BRA `(.L_x_11168) ;  /* 0xfffffffc00f09947 */ /* 0x002fea000383ffff */
[----:B------:R-:W-:Y:S05]  /*50270*/  BRA `(.L_x_11167) ;  /* 0xfffffe54009c7947 */ /* 0x000fea000383ffff */
.L_x_11184:
        /* <DEDUP_REMOVED lines=16> */
.L_x_15021:


//--------------------- .text._ZN7cutlass13device_kernelIN5flash11enable_sm90INS1_16FlashAttnFwdSm90INS1_25CollectiveMainloopFwdSm90ILi2EN4cute5tupleIJNS5_1CILi1EEES8_S8_EEENS6_IJNS7_ILi128EEENS7_ILi96EEENS7_ILi64EEEEEELi256ENS_10bfloat16_tEfNS_4arch4Sm90ELb0ELb1ELb0ELb1ELb0ELb0ELb0ELb1ELb0ELb1ELb1ELb0EEENS1_21CollectiveEpilogueFwdINS6_IJSA_NS7_ILi256EEESB_EEES9_SE_SG_Li256ELb1ELb1ELb1ELb0EEENS1_36VarlenDynamicPersistentTileSchedulerILi128ELi96ELi256ELi128ELb1ELb1ELb1ELb1ELb0ELb1EEEEEEEEEvNT_6ParamsE --------------------------
	.section	.text._ZN7cutlass13device_kernelIN5flash11enable_sm90INS1_16FlashAttnFwdSm90INS1_25CollectiveMainloopFwdSm90ILi2EN4cute5tupleIJNS5_1CILi1EEES8_S8_EEENS6_IJNS7_ILi128EEENS7_ILi96EEENS7_ILi64EEEEEELi256ENS_10bfloat16_tEfNS_4arch4Sm90ELb0ELb1ELb0ELb1ELb0ELb0ELb0ELb1ELb0ELb1ELb1ELb0EEENS1_21CollectiveEpilogueFwdINS6_IJSA_NS7_ILi256EEESB_EEES9_SE_SG_Li256ELb1ELb1ELb1ELb0EEENS1_36VarlenDynamicPersistentTileSchedulerILi128ELi96ELi256ELi128ELb1ELb1ELb1ELb1ELb0ELb1EEEEEEEEEvNT_6ParamsE,"ax",@progbits
	.align	128
.text._ZN7cutlass13device_kernelIN5flash11enable_sm90INS1_16FlashAttnFwdSm90INS1_25CollectiveMainloopFwdSm90ILi2EN4cute5tupleIJNS5_1CILi1EEES8_S8_EEENS6_IJNS7_ILi128EEENS7_ILi96EEENS7_ILi64EEEEEELi256ENS_10bfloat16_tEfNS_4arch4Sm90ELb0ELb1ELb0ELb1ELb0ELb0ELb0ELb1ELb0ELb1ELb1ELb0EEENS1_21CollectiveEpilogueFwdINS6_IJSA_NS7_ILi256EEESB_EEES9_SE_SG_Li256ELb1ELb1ELb1ELb0EEENS1_36VarlenDynamicPersistentTileSchedulerILi128ELi96ELi256ELi128ELb1ELb1ELb1ELb1ELb0ELb1EEEEEEEEEvNT_6ParamsE:
        .type           _ZN7cutlass13device_kernelIN5flash11enable_sm90INS1_16FlashAttnFwdSm90INS1_25CollectiveMainloopFwdSm90ILi2EN4cute5tupleIJNS5_1CILi1EEES8_S8_EEENS6_IJNS7_ILi128EEENS7_ILi96EEENS7_ILi64EEEEEELi256ENS_10bfloat16_tEfNS_4arch4Sm90ELb0ELb1ELb0ELb1ELb0ELb0ELb0ELb1ELb0ELb1ELb1ELb0EEENS1_21CollectiveEpilogueFwdINS6_IJSA_NS7_ILi256EEESB_EEES9_SE_SG_Li256ELb1ELb1ELb1ELb0EEENS1_36VarlenDynamicPersistentTileSchedulerILi128ELi96ELi256ELi128ELb1ELb1ELb1ELb1ELb0ELb1EEEEEEEEEvNT_6ParamsE,@function
        .size           _ZN7cutlass13device_kernelIN5flash11enable_sm90INS1_16FlashAttnFwdSm90INS1_25CollectiveMainloopFwdSm90ILi2EN4cute5tupleIJNS5_1CILi1EEES8_S8_EEENS6_IJNS7_ILi128EEENS7_ILi96EEENS7_ILi64EEEEEELi256ENS_10bfloat16_tEfNS_4arch4Sm90ELb0ELb1ELb0ELb1ELb0ELb0ELb0ELb1ELb0ELb1ELb1ELb0EEENS1_21CollectiveEpilogueFwdINS6_IJSA_NS7_ILi256EEESB_EEES9_SE_SG_Li256ELb1ELb1ELb1ELb0EEENS1_36VarlenDynamicPersistentTileSchedulerILi128ELi96ELi256ELi128ELb1ELb1ELb1ELb1ELb0ELb1EEEEEEEEEvNT_6ParamsE,(.L_x_15023 - _ZN7cutlass13device_kernelIN5flash11enable_sm90INS1_16FlashAttnFwdSm90INS1_25CollectiveMainloopFwdSm90ILi2EN4cute5tupleIJNS5_1CILi1EEES8_S8_EEENS6_IJNS7_ILi128EEENS7_ILi96EEENS7_ILi64EEEEEELi256ENS_10bfloat16_tEfNS_4arch4Sm90ELb0ELb1ELb0ELb1ELb0ELb0ELb0ELb1ELb0ELb1ELb1ELb0EEENS1_21CollectiveEpilogueFwdINS6_IJSA_NS7_ILi256EEESB_EEES9_SE_SG_Li256ELb1ELb1ELb1ELb0EEENS1_36VarlenDynamicPersistentTileSchedulerILi128ELi96ELi256ELi128ELb1ELb1ELb1ELb1ELb0ELb1EEEEEEEEEvNT_6ParamsE)
        .other          _ZN7cutlass13device_kernelIN5flash11enable_sm90INS1_16FlashAttnFwdSm90INS1_25CollectiveMainloopFwdSm90ILi2EN4cute5tupleIJNS5_1CILi1EEES8_S8_EEENS6_IJNS7_ILi128EEENS7_ILi96EEENS7_ILi64EEEEEELi256ENS_10bfloat16_tEfNS_4arch4Sm90ELb0ELb1ELb0ELb1ELb0ELb0ELb0ELb1ELb0ELb1ELb1ELb0EEENS1_21CollectiveEpilogueFwdINS6_IJSA_NS7_ILi256EEESB_EEES9_SE_SG_Li256ELb1ELb1ELb1ELb0EEENS1_36VarlenDynamicPersistentTileSchedulerILi128ELi96ELi256ELi128ELb1ELb1ELb1ELb1ELb0ELb1EEEEEEEEEvNT_6ParamsE,@"STO_CUDA_ENTRY STV_DEFAULT"
_ZN7cutlass13device_kernelIN5flash11enable_sm90INS1_16FlashAttnFwdSm90INS1_25CollectiveMainloopFwdSm90ILi2EN4cute5tupleIJNS5_1CILi1EEES8_S8_EEENS6_IJNS7_ILi128EEENS7_ILi96EEENS7_ILi64EEEEEELi256ENS_10bfloat16_tEfNS_4arch4Sm90ELb0ELb1ELb0ELb1ELb0ELb0ELb0ELb1ELb0ELb1ELb1ELb0EEENS1_21CollectiveEpilogueFwdINS6_IJSA_NS7_ILi256EEESB_EEES9_SE_SG_Li256ELb1ELb1ELb1ELb0EEENS1_36VarlenDynamicPersistentTileSchedulerILi128ELi96ELi256ELi128ELb1ELb1ELb1ELb1ELb0ELb1EEEEEEEEEvNT_6ParamsE:
        /* <DEDUP_REMOVED lines=18> */
.L_x_11186:
[----:B------:R-:W-:Y:S05]  /*0120*/  BSYNC B0 ;  /* 0x0000000000007941 */ /* 0x000fea0003800000 */
.L_x_11185:
        /* <DEDUP_REMOVED lines=41> */
.L_x_11187:
        /* <DEDUP_REMOVED lines=22> */
.L_x_11188:
        /* <DEDUP_REMOVED lines=18> */
.L_x_11189:
        /* <DEDUP_REMOVED lines=22> */
.L_x_11190:
        /* <DEDUP_REMOVED lines=22> */
.L_x_11191:
[----:B------:R-:W-:Y:S01]  /*0900*/  PLOP3.LUT P0, PT, PT, PT, UP0, 0x80, 0x0 ;  /* 0x000000000000781c */ /* 0x000fe20003f0f008 */
[----:B------:R-:W-:Y:S01]  /*0910*/  UMOV UR36, 0x1 ;  /* 0x0000000100247882 */ /* 0x000fe20000000000 */
[----:B------:R-:W-:Y:S01]  /*0920*/  NOP ;  /* 0x0000000000007918 */ /* 0x000fe20000000000 */
[----:B------:R-:W-:Y:S01]  /*0930*/  USEL UR36, UR36, 0x2, !UP0 ;  /* 0x0000000224247887 */ /* 0x000fe2000c000000 */
[----:B------:R-:W-:Y:S01]  /*0940*/  ULDC.64 UR40, c[0x0][0x208] ;  /* 0x0000820000287ab9 */ /* 0x000fe20000000a00 */
[----:B012-4-:R-:W-:Y:S08]  /*0950*/  BAR.SYNC.DEFER_BLOCKING 0x0 ;  /* 0x0000000000007b1d */ /* 0x017ff00000010000 */
[----:B------:R-:W-:Y:S05]  /*0960*/  @!P0 BRA `(.L_x_11192) ;  /* 0x00000114003c8947 */ /* 0x000fea0003800000 */
.L_x_11193:
        /* <DEDUP_REMOVED lines=24> */
[----:B------:R-:W-:Y:S02]  /*0af0*/  UMOV UR37, URZ ;  /* 0x0000003f00257c82 */ /* 0x000fe40008000000 */
[CC--:B------:R-:W-:Y:S02]  /*0b00*/  LEA.HI R0, R3.reuse, R6.reuse, RZ, 0x7 ;  /* 0x0000000603007211 */ /* 0x0c0fe400078f38ff */
[----:B------:R-:W-:-:S02]  /*0b10*/  LEA.HI R2, R3, R6, RZ, 0x4 ;  /* 0x0000000603027211 */ /* 0x000fc400078f20ff */
[----:B------:R-:W-:Y:S02]  /*0b20*/  LOP3.LUT R235, R0, 0xffffff80, RZ, 0xc0, !PT ;  /* 0xffffff8000eb7812 */ /* 0x000fe400078ec0ff */
[CC--:B------:R-:W-:Y:S02]  /*0b30*/  LEA.HI R4, R3.reuse, R6.reuse, RZ, 0x5 ;  /* 0x0000000603047211 */ /* 0x0c0fe400078f28ff */
[----:B------:R-:W-:Y:S01]  /*0b40*/  LEA.HI R5, R3, R6, RZ, 0x2 ;  /* 0x0000000603057211 */ /* 0x000fe200078f10ff */
[----:B------:R-:W-:Y:S01]  /*0b50*/  IMAD.IADD R235, R6, 0x1, -R235 ;  /* 0x0000000106eb7824 */ /* 0x000fe200078e0aeb */
[----:B------:R-:W-:Y:S01]  /*0b60*/  LOP3.LUT R3, R2, 0x3fffff0, RZ, 0xc0, !PT ;  /* 0x03fffff002037812 */ /* 0x000fe200078ec0ff */
[----:B------:R-:W-:Y:S01]  /*0b70*/  IMAD.SHL.U32 R7, R4, 0x20, RZ ;  /* 0x0000002004077824 */ /* 0x000fe200078e00ff */
[----:B------:R-:W-:Y:S02]  /*0b80*/  LOP3.LUT R11, R5, 0xfffffffc, RZ, 0xc0, !PT ;  /* 0xfffffffc050b7812 */ /* 0x000fe400078ec0ff */
[----:B------:R-:W-:Y:S01]  /*0b90*/  SHF.R.S32.HI R8, RZ, 0x1f, R235 ;  /* 0x0000001fff087819 */ /* 0x000fe200000114eb */
[C---:B------:R-:W-:Y:S01]  /*0ba0*/  IMAD.IADD R4, R6.reuse, 0x1, -R3 ;  /* 0x0000000106047824 */ /* 0x040fe200078e0a03 */
[----:B------:R-:W-:Y:S01]  /*0bb0*/  SHF.R.S32.HI R5, RZ, 0x4, R2 ;  /* 0x00000004ff057819 */ /* 0x000fe20000011402 */
[----:B------:R-:W-:Y:S01]  /*0bc0*/  IMAD.IADD R12, R6, 0x1, -R11 ;  /* 0x00000001060c7824 */ /* 0x000fe200078e0a0b */
[----:B------:R-:W-:-:S02]  /*0bd0*/  LEA.HI R9, R8, R235, RZ, 0x2 ;  /* 0x000000eb08097211 */ /* 0x000fc400078f10ff */
[----:B------:R-:W-:Y:S02]  /*0be0*/  LEA.HI R2, R2, R5, RZ, 0x1 ;  /* 0x0000000502027211 */ /* 0x000fe400078f08ff */
[--C-:B------:R-:W-:Y:S02]  /*0bf0*/  SHF.R.S32.HI R10, RZ, 0x2, R9.reuse ;  /* 0x00000002ff0a7819 */ /* 0x100fe40000011409 */
[----:B------:R-:W-:Y:S02]  /*0c00*/  SHF.R.S32.HI R3, RZ, 0x1f, R9 ;  /* 0x0000001fff037819 */ /* 0x000fe40000011409 */
[----:B------:R-:W-:Y:S02]  /*0c10*/  LEA.HI R8, R8, R235, RZ, 0x5 ;  /* 0x000000eb08087211 */ /* 0x000fe400078f28ff */
[----:B------:R-:W-:Y:S02]  /*0c20*/  LEA.HI R6, R3, R10, RZ, 0x3 ;  /* 0x0000000a03067211 */ /* 0x000fe400078f18ff */
[----:B------:R-:W-:-:S02]  /*0c30*/  SHF.R.S32.HI R3, RZ, 0x7, R0 ;  /* 0x00000007ff037819 */ /* 0x000fc40000011400 */
[----:B------:R-:W-:Y:S02]  /*0c40*/  LOP3.LUT R11, R6, 0xfffffff8, RZ, 0xc0, !PT ;  /* 0xfffffff8060b7812 */ /* 0x000fe400078ec0ff */
[----:B------:R-:W-:Y:S02]  /*0c50*/  LEA.HI R0, R0, R3, RZ, 0x1 ;  /* 0x0000000300007211 */ /* 0x000fe400078f08ff */
[----:B------:R-:W-:Y:S01]  /*0c60*/  LOP3.LUT R7, R7, 0xfffffc00, RZ, 0xc0, !PT ;  /* 0xfffffc0007077812 */ /* 0x000fe200078ec0ff */
[----:B------:R-:W-:Y:S01]  /*0c70*/  IMAD.IADD R11, R10, 0x1, -R11 ;  /* 0x000000010a0b7824 */ /* 0x000fe200078e0a0b */
[----:B------:R-:W-:Y:S01]  /*0c80*/  LOP3.LUT R2, R2, 0x1ffffffe, RZ, 0xc0, !PT ;  /* 0x1ffffffe02027812 */ /* 0x000fe200078ec0ff */
[----:B------:R-:W-:Y:S01]  /*0c90*/  IMAD.MOV.U32 R10, RZ, RZ, R14 ;  /* 0x000000ffff0a7224 */ /* 0x000fe200078e000e */
[----:B------:R-:W-:Y:S01]  /*0ca0*/  LOP3.LUT R0, R0, 0x3fffffe, RZ, 0xc0, !PT ;  /* 0x03fffffe00007812 */ /* 0x000fe200078ec0ff */
[----:B------:R-:W-:Y:S01]  /*0cb0*/  IMAD R7, R4, 0x40, R7 ;  /* 0x0000004004077824 */ /* 0x000fe200078e0207 */
[----:B------:R-:W-:Y:S01]  /*0cc0*/  SHF.R.S32.HI R8, RZ, 0x5, R8 ;  /* 0x00000005ff087819 */ /* 0x000fe20000011408 */
[----:B------:R-:W-:Y:S01]  /*0cd0*/  IMAD.IADD R2, R5, 0x1, -R2 ;  /* 0x0000000105027824 */ /* 0x000fe200078e0a02 */
[----:B------:R-:W-:Y:S01]  /*0ce0*/  LOP3.LUT R6, R9, 0x7ffffffc, RZ, 0xc0, !PT ;  /* 0x7ffffffc09067812 */ /* 0x000fe200078ec0ff */
[----:B------:R-:W-:Y:S01]  /*0cf0*/  IMAD.IADD R0, R3, 0x1, -R0 ;  /* 0x0000000103007824 */ /* 0x000fe200078e0a00 */
[----:B------:R-:W-:Y:S01]  /*0d00*/  LEA.HI R4, R12, R12, RZ, 0x1 ;  /* 0x0000000c0c047211 */ /* 0x000fe200078f08ff */
[----:B------:R-:W-:-:S02]  /*0d10*/  IMAD R11, R8, 0x10, R11 ;  /* 0x00000010080b7824 */ /* 0x000fc400078e020b */
[----:B------:R-:W-:Y:S01]  /*0d20*/  IMAD R2, R2, 0x8, R7 ;  /* 0x0000000802027824 */ /* 0x000fe200078e0207 */
[----:B------:R-:W-:Y:S01]  /*0d30*/  LOP3.LUT R3, R4, 0x1ffffffe, RZ, 0xc0, !PT ;  /* 0x1ffffffe04037812 */ /* 0x000fe200078ec0ff */
[----:B------:R-:W-:Y:S02]  /*0d40*/  IMAD R0, R0, 0x40, R11 ;  /* 0x0000004000007824 */ /* 0x000fe400078e020b */
[----:B------:R-:W-:Y:S01]  /*0d50*/  IMAD.IADD R6, R235, 0x1, -R6 ;  /* 0x00000001eb067824 */ /* 0x000fe200078e0a06 */
[----:B------:R0:W-:Y:S01]  /*0d60*/  STL [R1+0x60], R2 ;  /* 0x0000600201007387 */ /* 0x0001e20000100800 */
[----:B------:R-:W-:Y:S02]  /*0d70*/  IMAD.IADD R3, R12, 0x1, -R3 ;  /* 0x000000010c037824 */ /* 0x000fe400078e0a03 */
[----:B------:R-:W-:Y:S01]  /*0d80*/  IMAD.SHL.U32 R19, R6, 0x2, RZ ;  /* 0x0000000206137824 */ /* 0x000fe200078e00ff */
[----:B------:R1:W-:Y:S01]  /*0d90*/  STL [R1+0x5c], R0 ;  /* 0x00005c0001007387 */ /* 0x0003e20000100800 */
[----:B------:R-:W-:-:S02]  /*0da0*/  IMAD R22, R3, 0x8, R0 ;  /* 0x0000000803167824 */ /* 0x000fc400078e0200 */
        /* <DEDUP_REMOVED lines=54> */
[----:B-1----:R-:W-:-:S07]  /*1110*/  SHF.R.S32.HI R236, RZ, 0x1f, R207 ;  /* 0x0000001fffec7819 */ /* 0x002fce00000114cf */
.L_x_11297:
[----:B------:R-:W-:Y:S01]  /*1120*/  ULDC.64 UR6, c[0x0][0xa28] ;  /* 0x00028a0000067ab9 */ /* 0x000fe20000000a00 */
[----:B0--3--:R-:W0:Y:S01]  /*1130*/  LDC R16, c[0x0][0x288] ;  /* 0x0000a200ff107b82 */ /* 0x009e220000000800 */
[----:B------:R-:W-:Y:S01]  /*1140*/  UISETP.NE.U32.AND UP0, UPT, UR6, URZ, UPT ;  /* 0x0000003f0600728c */ /* 0x000fe2000bf05070 */
[----:B------:R-:W-:-:S03]  /*1150*/  IMAD.MOV.U32 R8, RZ, RZ, RZ ;  /* 0x000000ffff087224 */ /* 0x000fc600078e00ff */
[----:B------:R-:W-:-:S03]  /*1160*/  UISETP.NE.AND.EX UP0, UPT, UR7, URZ, UPT, UP0 ;  /* 0x0000003f0700728c */ /* 0x000fc6000bf05300 */
[----:B------:R-:W-:Y:S01]  /*1170*/  ULDC.64 UR6, c[0x0][0xa18] ;  /* 0x0002860000067ab9 */ /* 0x000fe20000000a00 */
[----:B-1----:R-:W1:Y:S01]  /*1180*/  LDC.64 R12, c[0x0][0x418] ;  /* 0x00010600ff0c7b82 */ /* 0x002e620000000a00 */
[----:B------:R-:W-:Y:S01]  /*1190*/  UISETP.NE.U32.AND UP1, UPT, UR6, URZ, UPT ;  /* 0x0000003f0600728c */ /* 0x000fe2000bf25070 */
[----:B------:R-:W-:-:S03]  /*11a0*/  PLOP3.LUT P0, PT, PT, PT, UP0, 0x80, 0x0 ;  /* 0x000000000000781c */ /* 0x000fc60003f0f008 */
[----:B------:R-:W-:-:S03]  /*11b0*/  UISETP.NE.AND.EX UP1, UPT, UR7, URZ, UPT, UP1 ;  /* 0x0000003f0700728c */ /* 0x000fc6000bf25310 */
[----:B------:R-:W-:Y:S01]  /*11c0*/  @UP0 ULDC.64 UR6, c[0x0][0xa28] ;  /* 0x00028a0000060ab9 */ /* 0x000fe20000000a00 */
[----:B--2---:R-:W2:Y:S01]  /*11d0*/  LDC R7, c[0x0][0x424] ;  /* 0x00010900ff077b82 */ /* 0x004ea20000000800 */
[----:B------:R-:W-:Y:S01]  /*11e0*/  @UP0 UIMAD.WIDE UR6, UR5, 0x4, UR6 ;  /* 0x00000004050608a5 */ /* 0x000fe2000f8e0206 */
[----:B------:R-:W-:-:S05]  /*11f0*/  PLOP3.LUT P2, PT, PT, PT, UP1, 0x80, 0x0 ;  /* 0x000000000000781c */ /* 0x000fca0003f4f018 */
[----:B------:R-:W-:Y:S01]  /*1200*/  @UP1 ULDC.64 UR8, c[0x0][0xa18] ;  /* 0x0002860000081ab9 */ /* 0x000fe20000000a00 */
[----:B------:R-:W-:Y:S01]  /*1210*/  IMAD.U32 R2, RZ, RZ, UR6 ;  /* 0x00000006ff027e24 */ /* 0x000fe2000f8e00ff */
[----:B------:R-:W3:Y:S01]  /*1220*/  LDC R17, c[0x0][0x2f0] ;  /* 0x0000bc00ff117b82 */ /* 0x000ee20000000800 */
[----:B------:R-:W-:Y:S01]  /*1230*/  IMAD.U32 R3, RZ, RZ, UR7 ;  /* 0x00000007ff037e24 */ /* 0x000fe2000f8e00ff */
[----:B------:R-:W-:Y:S01]  /*1240*/  @UP1 UIMAD.WIDE UR6, UR5, 0x4, UR8 ;  /* 0x00000004050618a5 */ /* 0x000fe2000f8e0208 */
[----:B------:R-:W-:-:S03]  /*1250*/  LOP3.LUT R6, R10, 0xff000000, RZ, 0xc0, !PT ;  /* 0xff0000000a067812 */ /* 0x000fc600078ec0ff */
[----:B----4-:R4:W5:Y:S02]  /*1260*/  @P0 LDG.E R8, desc[UR40][R2.64] ;  /* 0x0000002802080981 */ /* 0x010964000c1e1900 */
[----:B------:R-:W-:Y:S02]  /*1270*/  IMAD.U32 R4, RZ, RZ, UR6 ;  /* 0x00000006ff047e24 */ /* 0x000fe4000f8e00ff */
[----:B------:R-:W-:Y:S01]  /*1280*/  IMAD.U32 R5, RZ, RZ, UR7 ;  /* 0x00000007ff057e24 */ /* 0x000fe2000f8e00ff */
[----:B------:R-:W-:-:S04]  /*1290*/  ULDC.64 UR6, c[0x0][0xa20] ;  /* 0x0002880000067ab9 */ /* 0x000fc80000000a00 */
[----:B0-----:R0:W5:Y:S01]  /*12a0*/  @P2 LDG.E R16, desc[UR40][R4.64] ;  /* 0x0000002804102981 */ /* 0x001162000c1e1900 */
[----:B-1----:R-:W-:Y:S02]  /*12b0*/  ISETP.NE.U32.AND P0, PT, R12, RZ, PT ;  /* 0x000000ff0c00720c */ /* 0x002fe40003f05070 */
[----:B------:R-:W-:Y:S02]  /*12c0*/  ISETP.NE.U32.AND P1, PT, RZ, UR6, PT ;  /* 0x00000006ff007c0c */ /* 0x000fe4000bf25070 */
[----:B------:R-:W-:Y:S02]  /*12d0*/  LOP3.LUT R0, R10, 0xff0000, RZ, 0xc0, !PT ;  /* 0x00ff00000a007812 */ /* 0x000fe400078ec0ff */
[----:B----4-:R-:W-:Y:S02]  /*12e0*/  SHF.R.U32.HI R3, RZ, 0x8, R6 ;  /* 0x00000008ff037819 */ /* 0x010fe40000011606 */
[----:B------:R-:W-:Y:S02]  /*12f0*/  ISETP.NE.AND.EX P0, PT, R13, RZ, PT, P0 ;  /* 0x000000ff0d00720c */ /* 0x000fe40003f05300 */
[----:B------:R-:W-:-:S02]  /*1300*/  ISETP.NE.AND.EX P1, PT, RZ, UR7, PT, P1 ;  /* 0x00000007ff007c0c */ /* 0x000fc4000bf25310 */
[----:B------:R-:W-:Y:S02]  /*1310*/  LEA.HI R204, R0, R3, RZ, 0x10 ;  /* 0x0000000300cc7211 */ /* 0x000fe400078f80ff */
[----:B------:R-:W-:Y:S02]  /*1320*/  LOP3.LUT R23, R10, 0xffff, RZ, 0xc0, !PT ;  /* 0x0000ffff0a177812 */ /* 0x000fe400078ec0ff */
[----:B--2---:R-:W-:Y:S01]  /*1330*/  SEL R0, R7, 0x1, P0 ;  /* 0x0000000107007807 */ /* 0x004fe20000000000 */
[----:B0-----:R-:W-:Y:S06]  /*1340*/  @P2 BRA `(.L_x_11194) ;  /* 0x00000000002c2947 */ /* 0x001fec0003800000 */
        /* <DEDUP_REMOVED lines=11> */
.L_x_11194:
[----:B---3--:R-:W-:Y:S02]  /*1400*/  IMAD R17, R0, R17, RZ ;  /* 0x0000001100117224 */ /* 0x008fe400078e02ff */
        /* <DEDUP_REMOVED lines=8> */
.L_x_11195:
        /* <DEDUP_REMOVED lines=11> */
.L_x_11196:
[----:B------:R-:W1:Y:S01]  /*1540*/  LDC R0, c[0x0][0x448] ;  /* 0x00011200ff007b82 */ /* 0x000e620000000800 */
[----:B------:R-:W-:Y:S01]  /*1550*/  USHF.L.U32 UR42, UR4, 0x7, URZ ;  /* 0x00000007042a7899 */ /* 0x000fe2000800063f */
[----:B-----5:R-:W-:-:S03]  /*1560*/  IMAD.IADD R17, R17, 0x1, -R8 ;  /* 0x0000000111117824 */ /* 0x020fc600078e0a08 */
[----:B------:R-:W-:Y:S02]  /*1570*/  UIADD3 UR4, UR42, 0x7f, URZ ;  /* 0x0000007f2a047890 */ /* 0x000fe4000fffe03f */
[----:B0-----:R-:W-:Y:S01]  /*1580*/  IADD3 R3, R17, 0x1, -R16 ;  /* 0x0000000111037810 */ /* 0x001fe20007ffe810 */
[----:B------:R-:W0:Y:S01]  /*1590*/  LDC.64 R6, c[0x0][0x9e0] ;  /* 0x00027800ff067b82 */ /* 0x000e220000000a00 */
[----:B-1----:R-:W-:Y:S02]  /*15a0*/  ISETP.NE.AND P1, PT, R0, 0x1, PT ;  /* 0x000000010000780c */ /* 0x002fe40003f25270 */
[----:B------:R-:W-:Y:S01]  /*15b0*/  IMAD.U32 R0, RZ, RZ, UR4 ;  /* 0x00000004ff007e24 */ /* 0x000fe2000f8e00ff */
[----:B0-----:R-:W-:-:S10]  /*15c0*/  ISETP.GE.AND P2, PT, R7, 0x1, PT ;  /* 0x000000010700780c */ /* 0x001fd40003f46270 */
[----:B------:R-:W0:Y:S08]  /*15d0*/  @P1 LDC R2, c[0x0][0x44c] ;  /* 0x00011300ff021b82 */ /* 0x000e300000000800 */
[----:B------:R-:W1:Y:S01]  /*15e0*/  @P1 LDC R5, c[0x0][0x450] ;  /* 0x00011400ff051b82 */ /* 0x000e620000000800 */
[----:B0-----:R-:W-:-:S05]  /*15f0*/  @P1 IMAD.HI.U32 R2, R2, UR4, RZ ;  /* 0x0000000402021c27 */ /* 0x001fca000f8e00ff */
        /* <DEDUP_REMOVED lines=14> */
.L_x_11198:
[----:B------:R-:W-:-:S13]  /*16e0*/  ISETP.NE.AND P0, PT, R7, 0x1, PT ;  /* 0x000000010700780c */ /* 0x000fda0003f05270 */
[----:B------:R-:W0:Y:S02]  /*16f0*/  @P0 LDC.64 R4, c[0x0][0x9e8] ;  /* 0x00027a00ff040b82 */ /* 0x000e240000000a00 */
[----:B0-----:R-:W-:-:S05]  /*1700*/  @P0 IMAD.HI.U32 R4, R2, R4, RZ ;  /* 0x0000000402040227 */ /* 0x001fca00078e00ff */
[----:B------:R-:W-:-:S07]  /*1710*/  @P0 SHF.R.U32.HI R2, RZ, R5, R4 ;  /* 0x00000005ff020219 */ /* 0x000fce0000011604 */
.L_x_11199:
[----:B------:R-:W-:-:S05]  /*1720*/  IMAD R3, R2, R7, R7 ;  /* 0x0000000702037224 */ /* 0x000fca00078e0207 */
[----:B------:R-:W-:-:S07]  /*1730*/  VIMNMX R0, R0, R3, PT ;  /* 0x0000000300007248 */ /* 0x000fce0003fe0100 */
.L_x_11197:
[----:B------:R-:W0:Y:S01]  /*1740*/  @P1 LDC R4, c[0x0][0x44c] ;  /* 0x00011300ff041b82 */ /* 0x000e220000000800 */
[----:B------:R-:W-:Y:S01]  /*1750*/  IMAD.U32 R3, RZ, RZ, UR42 ;  /* 0x0000002aff037e24 */ /* 0x000fe2000f8e00ff */
[----:B------:R-:W-:Y:S01]  /*1760*/  ULDC UR4, c[0x0][0x9dc] ;  /* 0x0002770000047ab9 */ /* 0x000fe20000000800 */
[----:B------:R-:W-:Y:S02]  /*1770*/  VIADD R2, R0, 0x5f ;  /* 0x0000005f00027836 */ /* 0x000fe40000000000 */
[----:B------:R-:W-:Y:S02]  /*1780*/  VIADD R0, R17, 0x5f ;  /* 0x0000005f11007836 */ /* 0x000fe40000000000 */
[----:B------:R-:W-:Y:S01]  /*1790*/  IMAD.HI R2, R2, 0x2aaaaaab, RZ ;  /* 0x2aaaaaab02027827 */ /* 0x000fe200078e02ff */
[----:B------:R-:W1:Y:S03]  /*17a0*/  @P1 LDC R5, c[0x0][0x450] ;  /* 0x00011400ff051b82 */ /* 0x000e660000000800 */
[----:B------:R-:W-:-:S04]  /*17b0*/  IMAD.HI R0, R0, 0x2aaaaaab, RZ ;  /* 0x2aaaaaab00007827 */ /* 0x000fc800078e02ff */
[----:B0-----:R-:W-:-:S05]  /*17c0*/  @P1 IMAD.HI.U32 R4, R4, UR42, RZ ;  /* 0x0000002a04041c27 */ /* 0x001fca000f8e00ff */
[----:B-1----:R-:W-:Y:S02]  /*17d0*/  @P1 SHF.R.U32.HI R3, RZ, R5, R4 ;  /* 0x00000005ff031219 */ /* 0x002fe40000011604 */
[----:B------:R-:W-:Y:S02]  /*17e0*/  SHF.R.U32.HI R5, RZ, 0x1f, R2 ;  /* 0x0000001fff057819 */ /* 0x000fe40000011602 */
[----:B------:R-:W-:Y:S02]  /*17f0*/  IADD3 R4, R3, R17, -R16 ;  /* 0x0000001103047210 */ /* 0x000fe40007ffe810 */
[----:B------:R-:W-:Y:S02]  /*1800*/  SHF.R.U32.HI R3, RZ, 0x1f, R0 ;  /* 0x0000001fff037819 */ /* 0x000fe40000011600 */
[----:B------:R-:W-:Y:S01]  /*1810*/  LEA.HI.SX32 R2, R2, R5, 0x1c ;  /* 0x0000000502027211 */ /* 0x000fe200078fe2ff */
[----:B------:R-:W-:Y:S01]  /*1820*/  VIADD R6, R4, -UR4 ;  /* 0x8000000404067c36 */ /* 0x000fe20008000000 */
[----:B------:R-:W-:-:S04]  /*1830*/  LEA.HI.SX32 R3, R0, R3, 0x1c ;  /* 0x0000000300037211 */ /* 0x000fc800078fe2ff */
[----:B------:R-:W-:Y:S02]  /*1840*/  R2UR UR4, R6 ;  /* 0x00000000060472ca */ /* 0x000fe400000e0000 */
[----:B------:R-:W-:Y:S01]  /*1850*/  VIMNMX R176, R3, R2, PT ;  /* 0x0000000203b07248 */ /* 0x000fe20003fe0100 */
[----:B------:R-:W-:-:S12]  /*1860*/  @!P2 BRA `(.L_x_11200) ;  /* 0x000000000044a947 */ /* 0x000fd80003800000 */
        /* <DEDUP_REMOVED lines=9> */
.L_x_11201:
[----:B------:R-:W-:-:S13]  /*1900*/  ISETP.NE.AND P0, PT, R7, 0x1, PT ;  /* 0x000000010700780c */ /* 0x000fda0003f05270 */
[----:B------:R-:W0:Y:S02]  /*1910*/  @P0 LDC.64 R2, c[0x0][0x9e8] ;  /* 0x00027a00ff020b82 */ /* 0x000e240000000a00 */
[----:B0-----:R-:W-:-:S05]  /*1920*/  @P0 IMAD.HI.U32 R0, R4, R2, RZ ;  /* 0x0000000204000227 */ /* 0x001fca00078e00ff */
[----:B------:R-:W-:-:S07]  /*1930*/  @P0 SHF.R.U32.HI R4, RZ, R3, R0 ;  /* 0x00000003ff040219 */ /* 0x000fce0000011600 */
.L_x_11202:
[----:B------:R-:W-:-:S05]  /*1940*/  IMAD R4, R4, R7, RZ ;  /* 0x0000000704047224 */ /* 0x000fca00078e02ff */
[----:B------:R-:W-:-:S13]  /*1950*/  R2UR UR5, R4 ;  /* 0x00000000040572ca */ /* 0x000fda00000e0000 */
[----:B------:R-:W-:-:S04]  /*1960*/  UISETP.LT.AND UP0, UPT, UR4, UR5, UPT ;  /* 0x000000050400728c */ /* 0x000fc8000bf01270 */
[----:B------:R-:W-:-:S12]  /*1970*/  USEL UR4, UR4, UR5, !UP0 ;  /* 0x0000000504047287 */ /* 0x000fd8000c000000 */
.L_x_11200:
[----:B------:R-:W-:Y:S01]  /*1980*/  UIMAD.WIDE UR4, UR4, 0x2aaaaaab, URZ ;  /* 0x2aaaaaab040478a5 */ /* 0x000fe2000f8e023f */
[----:B------:R-:W-:Y:S02]  /*1990*/  LOP3.LUT R234, R204, 0xff, RZ, 0xc0, !PT ;  /* 0x000000ffccea7812 */ /* 0x000fe400078ec0ff */
[----:B------:R-:W-:Y:S01]  /*19a0*/  SHF.R.U32.HI R204, RZ, 0x10, R204 ;  /* 0x00000010ffcc7819 */ /* 0x000fe200000116cc */
[----:B------:R-:W-:Y:S01]  /*19b0*/  USHF.R.U32.HI UR4, URZ, 0x1f, UR5 ;  /* 0x0000001f3f047899 */ /* 0x000fe20008011605 */
[----:B------:R-:W-:-:S03]  /*19c0*/  R2UR UR8, R234 ;  /* 0x00000000ea0872ca */ /* 0x000fc600000e0000 */
[----:B------:R-:W-:-:S04]  /*19d0*/  ULEA.HI.SX32 UR4, UR5, UR4, 0x1c ;  /* 0x0000000405047291 */ /* 0x000fc8000f8fe23f */
[----:B------:R-:W-:-:S04]  /*19e0*/  UISETP.LT.AND UP0, UPT, URZ, UR4, UPT ;  /* 0x000000043f00728c */ /* 0x000fc8000bf01270 */
[----:B------:R-:W-:-:S03]  /*19f0*/  USEL UR43, URZ, UR4, !UP0 ;  /* 0x000000043f2b7287 */ /* 0x000fc6000c000000 */
[----:B------:R-:W-:-:S03]  /*1a00*/  UMOV UR4, URZ ;  /* 0x0000003f00047c82 */ /* 0x000fc60008000000 */
[----:B------:R-:W-:-:S13]  /*1a10*/  ISETP.GT.AND P0, PT, R176, UR43, PT ;  /* 0x0000002bb0007c0c */ /* 0x000fda000bf04270 */
[----:B------:R-:W-:Y:S05]  /*1a20*/  @!P0 BRA `(.L_x_11203) ;  /* 0x0000000000948947 */ /* 0x000fea0003800000 */
[----:B------:R-:W0:Y:S01]  /*1a30*/  LDC R3, c[0x0][0x9f0] ;  /* 0x00027c00ff037b82 */ /* 0x000e220000000800 */
[----:B------:R-:W-:Y:S01]  /*1a40*/  ISETP.NE.AND P0, PT, R204, RZ, PT ;  /* 0x000000ffcc00720c */ /* 0x000fe20003f05270 */
[----:B------:R-:W-:-:S03]  /*1a50*/  UMOV UR4, URZ ;  /* 0x0000003f00047c82 */ /* 0x000fc60008000000 */
[----:B0-----:R-:W-:-:S04]  /*1a60*/  SEL R5, R204, R3, P0 ;  /* 0x00000003cc057207 */ /* 0x001fc80000000000 */
[-C--:B------:R-:W-:Y:S02]  /*1a70*/  IABS R0, R5.reuse ;  /* 0x0000000500007213 */ /* 0x080fe40000000000 */
[----:B------:R-:W-:Y:S02]  /*1a80*/  IABS R6, R5 ;  /* 0x0000000500067213 */ /* 0x000fe40000000000 */
[----:B------:R-:W-:Y:S02]  /*1a90*/  R2UR UR9, R0 ;  /* 0x00000000000972ca */ /* 0x000fe400000e0000 */
[----:B------:R-:W-:-:S05]  /*1aa0*/  IADD3 R0, R5, -0x1, R176 ;  /* 0xffffffff05007810 */ /* 0x000fca0007ffe0b0 */
[----:B------:R-:W-:-:S05]  /*1ab0*/  VIADD R0, R0, -UR43 ;  /* 0x8000002b00007c36 */ /* 0x000fca0008000000 */
[----:B------:R-:W-:Y:S01]  /*1ac0*/  IABS R4, R0 ;  /* 0x0000000000047213 */ /* 0x000fe20000000000 */
[----:B------:R-:W0:Y:S01]  /*1ad0*/  I2F.RP R2, UR9 ;  /* 0x0000000900027d06 */ /* 0x000e220008209400 */
[----:B------:R-:W-:Y:S02]  /*1ae0*/  LOP3.LUT R0, R0, R5, RZ, 0x3c, !PT ;  /* 0x0000000500007212 */ /* 0x000fe400078e3cff */
        /* <DEDUP_REMOVED lines=12> */
[----:B------:R-:W-:Y:S02]  /*1bb0*/  R2UR UR6, R0 ;  /* 0x00000000000672ca */ /* 0x000fe400000e0000 */
[----:B------:R-:W-:Y:S01]  /*1bc0*/  R2UR UR7, R5 ;  /* 0x00000000050772ca */ /* 0x000fe200000e0000 */
[----:B------:R-:W-:-:S11]  /*1bd0*/  UISETP.GT.U32.AND UP1, UPT, UR9, UR4, UPT ;  /* 0x000000040900728c */ /* 0x000fd6000bf24070 */
[----:B------:R-:W-:Y:S02]  /*1be0*/  @!UP1 UIADD3 UR4, UR4, -UR9, URZ ;  /* 0x8000000904049290 */ /* 0x000fe4000fffe03f */
[----:B------:R-:W-:Y:S02]  /*1bf0*/  @!UP1 UIADD3 UR5, UR5, 0x1, URZ ;  /* 0x0000000105059890 */ /* 0x000fe4000fffe03f */
[----:B------:R-:W-:Y:S02]  /*1c00*/  UISETP.GE.U32.AND UP0, UPT, UR4, UR9, UPT ;  /* 0x000000090400728c */ /* 0x000fe4000bf06070 */
[----:B------:R-:W-:Y:S01]  /*1c10*/  UISETP.GE.AND UP1, UPT, UR6, URZ, UPT ;  /* 0x0000003f0600728c */ /* 0x000fe2000bf26270 */
[----:B------:R-:W-:-:S08]  /*1c20*/  R2UR UR6, R5 ;  /* 0x00000000050672ca */ /* 0x000fd000000e0000 */
[----:B------:R-:W-:Y:S02]  /*1c30*/  @UP0 UIADD3 UR5, UR5, 0x1, URZ ;  /* 0x0000000105050890 */ /* 0x000fe4000fffe03f */
[----:B------:R-:W-:-:S05]  /*1c40*/  UISETP.NE.AND UP0, UPT, UR7, URZ, UPT ;  /* 0x0000003f0700728c */ /* 0x000fca000bf05270 */
[----:B------:R-:W-:Y:S02]  /*1c50*/  UMOV UR4, UR5 ;  /* 0x0000000500047c82 */ /* 0x000fe40008000000 */
[----:B------:R-:W-:-:S04]  /*1c60*/  @!UP1 UIADD3 UR4, -UR4, URZ, URZ ;  /* 0x0000003f04049290 */ /* 0x000fc8000fffe13f */
[----:B------:R-:W-:-:S12]  /*1c70*/  @!UP0 ULOP3.LUT UR4, URZ, UR6, URZ, 0x33, !UPT ;  /* 0x000000063f048292 */ /* 0x000fd8000f8e333f */
.L_x_11203:
[----:B------:R-:W-:Y:S02]  /*1c80*/  UIMAD UR43, UR8, UR4, UR43 ;  /* 0x00000004082b72a4 */ /* 0x000fe4000f8e022b */
[----:B------:R-:W-:Y:S01]  /*1c90*/  IMAD.U32 R3, RZ, RZ, UR4 ;  /* 0x00000004ff037e24 */ /* 0x000fe2000f8e00ff */
[----:B------:R-:W-:Y:S01]  /*1ca0*/  PLOP3.LUT P0, PT, PT, PT, PT, 0x80, 0x0 ;  /* 0x000000000000781c */ /* 0x000fe20003f0f070 */
        /* <DEDUP_REMOVED lines=105> */
.L_x_11205:
        /* <DEDUP_REMOVED lines=13> */
.L_x_11432:
[----:B0-----:R-:W-:Y:S01]  /*2410*/  IMAD.U32 R0, RZ, RZ, UR44 ;  /* 0x0000002cff007e24 */ /* 0x001fe2000f8e00ff */
[----:B------:R-:W-:Y:S05]  /*2420*/  WARPSYNC.ALL ;  /* 0x0000000000007948 */ /* 0x000fea0003800000 */
[----:B------:R0:W-:Y:S01]  /*2430*/  BAR.SYNC.DEFER_BLOCKING R7, 0x100 ;  /* 0x000400070000751d */ /* 0x0001e20000010000 */
[----:B------:R-:W-:-:S13]  /*2440*/  ISETP.NE.AND P0, PT, R0, 0x3, PT ;  /* 0x000000030000780c */ /* 0x000fda0003f05270 */
[----:B0-----:R-:W-:Y:S05]  /*2450*/  @!P0 BRA `(.L_x_11207) ;  /* 0x0000000000048947 */ /* 0x001fea0003800000 */
[----:B------:R-:W-:Y:S01]  /*2460*/  BPT.TRAP 0x1 ;  /* 0x000000040000795c */ /* 0x000fe20000300000 */
.L_x_11207:
[----:B------:R-:W-:Y:S01]  /*2470*/  R2UR UR21, R5 ;  /* 0x00000000051572ca */ /* 0x000fe200000e0000 */
[----:B------:R-:W-:-:S05]  /*2480*/  IMAD.U32 R8, RZ, RZ, UR38 ;  /* 0x00000026ff087e24 */ /* 0x000fca000f8e00ff */
[----:B------:R-:W-:-:S07]  /*2490*/  SHF.L.U32 R8, R8, 0x1f, RZ ;  /* 0x0000001f08087819 */ /* 0x000fce00000006ff */
[----:B------:R-:W-:-:S09]  /*24a0*/  ULEA UR21, UR37, UR21, 0x3 ;  /* 0x0000001525157291 */ /* 0x000fd2000f8e183f */
[----:B------:R0:W1:Y:S01]  /*24b0*/  SYNCS.PHASECHK.TRANS64.TRYWAIT P1, [UR21+0x22830], R8 ;  /* 0x02283008ff0075a7 */ /* 0x0000620008020155 */
[----:B------:R-:W-:Y:S05]  /*24c0*/  @!P0 BRA `(.L_x_11208) ;  /* 0x0000000000048947 */ /* 0x000fea0003800000 */
[----:B------:R-:W-:Y:S01]  /*24d0*/  BPT.TRAP 0x1 ;  /* 0x000000040000795c */ /* 0x000fe20000300000 */
.L_x_11208:
[----:B-1----:R-:W-:Y:S05]  /*24e0*/  @P1 BRA `(.L_x_11209) ;  /* 0x0000000000081947 */ /* 0x002fea0003800000 */
[----:B------:R-:W1:Y:S02]  /*24f0*/  SYNCS.PHASECHK.TRANS64.TRYWAIT P1, [UR21+0x22830], R8 ;  /* 0x02283008ff0075a7 */ /* 0x000e640008020155 */
[----:B-1----:R-:W-:Y:S05]  /*2500*/  @!P1 BRA `(.L_x_11210) ;  /* 0x0000016800e09947 */ /* 0x002fea0003800000 */
.L_x_11209:
        /* <DEDUP_REMOVED lines=8> */
[----:B------:R-:W2:Y:S01]  /*2590*/  LDC R201, c[0x0][0x448] ;  /* 0x00011200ffc97b82 */ /* 0x000ea20000000800 */
[----:B------:R-:W-:Y:S01]  /*25a0*/  UMOV UR9, 0x40000040 ;  /* 0x4000004000097882 */ /* 0x000fe20000000000 */
[----:B------:R-:W-:Y:S01]  /*25b0*/  UMOV UR11, 0x40000040 ;  /* 0x40000040000b7882 */ /* 0x000fe20000000000 */
[----:B------:R-:W-:Y:S01]  /*25c0*/  UIADD3 UR12, UR16, 0x6, URZ ;  /* 0x00000006100c7890 */ /* 0x000fe2000fffe03f */
[----:B------:R-:W3:Y:S01]  /*25d0*/  S2R R0, SR_TID.X ;  /* 0x0000000000007919 */ /* 0x000ee20000002100 */
[----:B------:R-:W-:Y:S01]  /*25e0*/  UIADD3 UR4, UR4, 0x1c400, URZ ;  /* 0x0001c40004047890 */ /* 0x000fe2000fffe03f */
[----:B------:R-:W-:Y:S01]  /*25f0*/  LOP3.LUT R18, R18, 0xffefffff, RZ, 0xc0, !PT ;  /* 0xffefffff12127812 */ /* 0x000fe200078ec0ff */
[----:B------:R-:W-:Y:S01]  /*2600*/  UMOV UR13, 0x40000040 ;  /* 0x40000040000d7882 */ /* 0x000fe20000000000 */
[----:B------:R-:W-:Y:S01]  /*2610*/  UMOV UR15, 0x40000040 ;  /* 0x40000040000f7882 */ /* 0x000fe20000000000 */
[----:B------:R-:W-:Y:S01]  /*2620*/  USHF.R.U32.HI UR4, URZ, 0x4, UR4 ;  /* 0x000000043f047899 */ /* 0x000fe20008011604 */
[----:B------:R-:W4:Y:S01]  /*2630*/  S2R R4, SR_TID.X ;  /* 0x0000000000047919 */ /* 0x000f220000002100 */
[----:B------:R-:W-:-:S02]  /*2640*/  IMAD.MOV.U32 R11, RZ, RZ, -0x60 ;  /* 0xffffffa0ff0b7424 */ /* 0x000fc400078e00ff */
[----:B------:R-:W-:Y:S02]  /*2650*/  ULOP3.LUT UR4, UR4, 0x3fff, URZ, 0xc0, !UPT ;  /* 0x00003fff04047892 */ /* 0x000fe4000f8ec03f */
[----:B------:R-:W-:Y:S02]  /*2660*/  IMAD R14, R176, R11, 0x60 ;  /* 0x00000060b00e7424 */ /* 0x000fe400078e020b */
[----:B------:R-:W-:Y:S02]  /*2670*/  ULOP3.LUT UR20, UR4, 0x10000, URZ, 0xfc, !UPT ;  /* 0x0001000004147892 */ /* 0x000fe4000f8efc3f */
[----:B------:R-:W-:Y:S01]  /*2680*/  UIADD3 UR4, UR16, 0x2, URZ ;  /* 0x0000000210047890 */ /* 0x000fe2000fffe03f */
[----:B------:R-:W-:Y:S01]  /*2690*/  IMAD.IADD R13, R14, 0x1, -R19 ;  /* 0x000000010e0d7824 */ /* 0x000fe200078e0a13 */
[----:B------:R-:W-:Y:S01]  /*26a0*/  UIMAD UR18, UR37, 0x300, UR20 ;  /* 0x00000300251278a4 */ /* 0x000fe2000f8e0214 */
[----:B--2---:R-:W-:-:S03]  /*26b0*/  ISETP.NE.AND P2, PT, R201, 0x1, PT ;  /* 0x00000001c900780c */ /* 0x004fc60003f45270 */
[----:B------:R-:W-:Y:S02]  /*26c0*/  UIADD3 UR6, UR18, 0x2, URZ ;  /* 0x0000000212067890 */ /* 0x000fe4000fffe03f */
[----:B------:R-:W-:Y:S02]  /*26d0*/  UIADD3 UR10, UR18, 0x4, URZ ;  /* 0x00000004120a7890 */ /* 0x000fe4000fffe03f */
[----:B------:R-:W-:Y:S02]  /*26e0*/  UIADD3 UR14, UR18, 0x6, URZ ;  /* 0x00000006120e7890 */ /* 0x000fe4000fffe03f */
[----:B------:R-:W-:Y:S01]  /*26f0*/  HGMMA.64x96x16.F32.BF16 R24, gdesc[UR16], RZ, !UPT, gsb0 ;  /* 0x01600000101879f0 */ /* 0x000fe2000c0018ff */
[----:B---3--:R-:W-:-:S03]  /*2700*/  LOP3.LUT R0, R0, 0x7f, RZ, 0xc0, !PT ;  /* 0x0000007f00007812 */ /* 0x008fc600078ec0ff */
[----:B-1----:R-:W1:Y:S01]  /*2710*/  @P2 LDC R3, c[0x0][0x44c] ;  /* 0x00011300ff032b82 */ /* 0x002e620000000800 */
[----:B------:R-:W-:Y:S02]  /*2720*/  @P2 LOP3.LUT R18, R18, 0x100000, RZ, 0xfc, !PT ;  /* 0x0010000012122812 */ /* 0x000fe400078efcff */
[----:B------:R-:W-:Y:S01]  /*2730*/  ISETP.NE.AND P1, PT, R0, RZ, PT ;  /* 0x000000ff0000720c */ /* 0x000fe20003f25270 */
[----:B------:R-:W-:Y:S01]  /*2740*/  VIADD R0, R22, UR42 ;  /* 0x0000002a16007c36 */ /* 0x000fe20008000000 */
[----:B----4-:R-:W-:-:S03]  /*2750*/  SHF.R.U32.HI R4, RZ, 0x7, R4 ;  /* 0x00000007ff047819 */ /* 0x010fc60000011604 */
[----:B------:R-:W2:Y:S01]  /*2760*/  @P2 LDC R9, c[0x0][0x450] ;  /* 0x00011400ff092b82 */ /* 0x000ea20000000800 */
[----:B------:R-:W-:Y:S01]  /*2770*/  IADD3 R4, -R4, 0xb, RZ ;  /* 0x0000000b04047810 */ /* 0x000fe20007ffe1ff */
[----:B-1----:R-:W-:-:S04]  /*2780*/  @P2 IMAD.HI.U32 R2, R0, R3, RZ ;  /* 0x0000000300022227 */ /* 0x002fc800078e00ff */
[----:B------:R-:W-:Y:S02]  /*2790*/  IMAD.MOV.U32 R3, RZ, RZ, R0 ;  /* 0x000000ffff037224 */ /* 0x000fe400078e0000 */
[----:B------:R-:W-:Y:S01]  /*27a0*/  IMAD.U32 R0, RZ, RZ, UR21 ;  /* 0x00000015ff007e24 */ /* 0x000fe2000f8e00ff */
[----:B--2---:R-:W-:Y:S01]  /*27b0*/  @P2 SHF.R.U32.HI R3, RZ, R9, R2 ;  /* 0x00000009ff032219 */ /* 0x004fe20000011602 */
[----:B------:R-:W-:Y:S02]  /*27c0*/  IMAD R2, R176, -0x60, R17 ;  /* 0xffffffa0b0027824 */ /* 0x000fe400078e0211 */
[----:B------:R-:W-:Y:S02]  /*27d0*/  @!P1 VIADD R0, R0, 0x22840 ;  /* 0x0002284000009836 */ /* 0x000fe40000000000 */
[----:B------:R-:W1:Y:S01]  /*27e0*/  SHFL.IDX PT, R15, R3, RZ, 0x1c1f ;  /* 0x001c1fff030f7589 */ /* 0x000e6200000e0000 */
[----:B------:R-:W-:Y:S02]  /*27f0*/  IADD3 R9, -R19, 0x61, R2 ;  /* 0x0000006113097810 */ /* 0x000fe40007ffe102 */
[----:B------:R-:W-:-:S02]  /*2800*/  @!P1 PRMT R0, RZ, 0x654, R0 ;  /* 0x00000654ff009816 */ /* 0x000fc40000000000 */
[----:B------:R-:W-:Y:S01]  /*2810*/  IADD3 R10, -R19, 0x60, R2 ;  /* 0x00000060130a7810 */ /* 0x000fe20007ffe102 */
[----:B------:R-:W-:Y:S01]  /*2820*/  IMAD.IADD R9, R9, 0x1, -R16 ;  /* 0x0000000109097824 */ /* 0x000fe200078e0a10 */
[----:B------:R-:W-:Y:S02]  /*2830*/  WARPGROUP.DEPBAR.LE gsb0, 0x0 ;  /* 0x00008000000079c5 */ /* 0x000fe40000010000 */
[----:B------:R-:W-:-:S06]  /*2840*/  WARPGROUP.ARRIVE ;  /* 0x00000000000079c5 */ /* 0x000fcc0000000000 */
[----:B------:R-:W-:Y:S03]  /*2850*/  HGMMA.64x96x16.F32.BF16 R24, gdesc[UR4], R24, gsb0 ;  /* 0x01600000041879f0 */ /* 0x000fe60008001818 */
[----:B------:R-:W-:Y:S02]  /*2860*/  WARPGROUP.DEPBAR.LE gsb0, 0x0 ;  /* 0x00008000000079c5 */ /* 0x000fe40000010000 */
[----:B------:R-:W-:-:S06]  /*2870*/  WARPGROUP.ARRIVE ;  /* 0x00000000000079c5 */ /* 0x000fcc0000000000 */
[----:B------:R-:W-:Y:S01]  /*2880*/  HGMMA.64x96x16.F32.BF16 R24, gdesc[UR8], R24, gsb0 ;  /* 0x01600000081879f0 */ /* 0x000fe20008001818 */
[----:B------:R-:W-:Y:S02]  /*2890*/  ULDC UR10, c[0x0][0x9dc] ;  /* 0x00027700000a7ab9 */ /* 0x000fe40000000800 */
[----:B------:R-:W-:-:S06]  /*28a0*/  ULOP3.LUT UR6, URZ, UR10, URZ, 0x33, !UPT ;  /* 0x0000000a3f067292 */ /* 0x000fcc000f8e333f */
[----:B------:R-:W-:-:S04]  /*28b0*/  VIADD R12, R9, UR6 ;  /* 0x00000006090c7c36 */ /* 0x000fc80008000000 */
[----:B-1----:R-:W-:Y:S01]  /*28c0*/  IMAD.IADD R2, R12, 0x1, R15 ;  /* 0x000000010c027824 */ /* 0x002fe200078e020f */
[----:B------:R-:W-:Y:S02]  /*28d0*/  WARPGROUP.DEPBAR.LE gsb0, 0x0 ;  /* 0x00008000000079c5 */ /* 0x000fe40000010000 */
[----:B------:R-:W-:-:S06]  /*28e0*/  WARPGROUP.ARRIVE ;  /* 0x00000000000079c5 */ /* 0x000fcc0000000000 */
[----:B------:R-:W-:Y:S01]  /*28f0*/  HGMMA.64x96x16.F32.BF16 R24, gdesc[UR12], R24, gsb0 ;  /* 0x016000000c1879f0 */ /* 0x000fe20008001818 */
[----:B------:R-:W-:Y:S02]  /*2900*/  ULDC.64 UR14, c[0x0][0x9e0] ;  /* 0x00027800000e7ab9 */ /* 0x000fe40000000a00 */
[----:B------:R-:W-:Y:S01]  /*2910*/  UISETP.GE.AND UP0, UPT, UR15, 0x1, UPT ;  /* 0x000000010f00788c */ /* 0x000fe2000bf06270 */
[----:B------:R-:W-:-:S05]  /*2920*/  VIADD R11, R9, UR14 ;  /* 0x0000000e090b7c36 */ /* 0x000fca0008000000 */
[----:B------:R-:W-:Y:S01]  /*2930*/  PLOP3.LUT P2, PT, PT, PT, UP0, 0x40, 0x0 ;  /* 0x000000000000781c */ /* 0x000fe20003f4e808 */
[----:B------:R-:W-:Y:S02]  /*2940*/  WARPGROUP.DEPBAR.LE gsb0, 0x0 ;  /* 0x00008000000079c5 */ /* 0x000fe40000010000 */
[----:B------:R1:W-:Y:S06]  /*2950*/  BAR.ARV R4, 0x100 ;  /* 0x000400040000751d */ /* 0x0003ec0000002000 */
[----:B------:R2:W-:Y:S02]  /*2960*/  @!P1 SYNCS.ARRIVE.TRANS64.RED.A1T0 RZ, [R0+URZ], RZ ;  /* 0x000000ff00ff99a7 */ /* 0x0005e4000810043f */
[----:B--2---:R-:W-:-:S02]  /*2970*/  VIADDMNMX R0, R15, R11, R10, PT ;  /* 0x0000000b0f007246 */ /* 0x004fc4000380010a */
[----:B-1----:R-:W-:Y:S05]  /*2980*/  @P2 BRA `(.L_x_11211) ;  /* 0x0000000000542947 */ /* 0x002fea0003800000 */
        /* <DEDUP_REMOVED lines=12> */
.L_x_11213:
[----:B------:R-:W-:-:S06]  /*2a50*/  UISETP.NE.AND UP1, UPT, UR15, 0x1, UPT ;  /* 0x000000010f00788c */ /* 0x000fcc000bf25270 */
[----:B------:R-:W-:-:S05]  /*2a60*/  PLOP3.LUT P2, PT, PT, PT, UP1, 0x80, 0x0 ;  /* 0x000000000000781c */ /* 0x000fca0003f4f018 */
[----:B------:R-:W-:-:S08]  /*2a70*/  @UP1 ULDC.64 UR6, c[0x0][0x9e8] ;  /* 0x00027a0000061ab9 */ /* 0x000fd00000000a00 */
[----:B------:R-:W-:-:S05]  /*2a80*/  @P2 IMAD.HI.U32 R9, R6, UR6, RZ ;  /* 0x0000000606092c27 */ /* 0x000fca000f8e00ff */
[----:B------:R-:W-:-:S07]  /*2a90*/  @P2 SHF.R.U32.HI R6, RZ, UR7, R9 ;  /* 0x00000007ff062c19 */ /* 0x000fce0008011609 */
.L_x_11214:
[----:B------:R-:W-:Y:S05]  /*2aa0*/  BSYNC B0 ;  /* 0x0000000000007941 */ /* 0x000fea0003800000 */
.L_x_11212:
[----:B------:R-:W-:-:S05]  /*2ab0*/  IMAD R9, R6, UR15, R13 ;  /* 0x0000000f06097c24 */ /* 0x000fca000f8e020d */
[----:B------:R-:W-:Y:S02]  /*2ac0*/  VIMNMX R2, R2, R9, !PT ;  /* 0x0000000902027248 */ /* 0x000fe40007fe0100 */
[----:B------:R-:W-:-:S07]  /*2ad0*/  VIADDMNMX R0, R9, UR15, R0, PT ;  /* 0x0000000f09007c46 */ /* 0x000fce000b800100 */
.L_x_11211:
[C---:B------:R-:W-:Y:S01]  /*2ae0*/  ISETP.GE.AND P3, PT, R14.reuse, 0x9, PT ;  /* 0x000000090e00780c */ /* 0x040fe20003f66270 */
[----:B------:R-:W1:Y:S01]  /*2af0*/  SHFL.IDX PT, R3, R3, 0x1, 0x1c1f ;  /* 0x003c1f0003037f89 */ /* 0x000e6200000e0000 */
[----:B------:R-:W-:Y:S02]  /*2b00*/  ISETP.GE.AND P2, PT, R14, 0x2, PT ;  /* 0x000000020e00780c */ /* 0x000fe40003f46270 */
[----:B------:R-:W-:Y:S02]  /*2b10*/  P2R R9, PR, RZ, 0x8 ;  /* 0x00000008ff097803 */ /* 0x000fe40000000000 */
[C---:B------:R-:W-:Y:S02]  /*2b20*/  ISETP.GT.AND P3, PT, R2.reuse, 0x8, !P3 ;  /* 0x000000080200780c */ /* 0x040fe40005f64270 */
[----:B------:R-:W-:Y:S02]  /*2b30*/  ISETP.GT.AND P4, PT, R2, 0x1, !P2 ;  /* 0x000000010200780c */ /* 0x000fe40005784270 */
[----:B------:R-:W-:-:S02]  /*2b40*/  ISETP.LT.OR P3, PT, R0, 0x9, P3 ;  /* 0x000000090000780c */ /* 0x000fc40001f61670 */
[----:B------:R-:W-:Y:S02]  /*2b50*/  ISETP.GE.AND P5, PT, R14, 0xa, PT ;  /* 0x0000000a0e00780c */ /* 0x000fe40003fa6270 */
[----:B------:R-:W-:Y:S02]  /*2b60*/  FSEL R28, R28, -INF , !P3 ;  /* 0xff8000001c1c7808 */ /* 0x000fe40005800000 */
[----:B------:R-:W-:Y:S02]  /*2b70*/  ISETP.LT.OR P4, PT, R0, 0x2, P4 ;  /* 0x000000020000780c */ /* 0x000fe40002781670 */
[----:B------:R-:W-:Y:S02]  /*2b80*/  ISETP.GT.AND P3, PT, R2, 0x9, !P5 ;  /* 0x000000090200780c */ /* 0x000fe40006f64270 */
[----:B------:R-:W-:Y:S02]  /*2b90*/  FSEL R25, R25, -INF , !P4 ;  /* 0xff80000019197808 */ /* 0x000fe40006000000 */
[----:B------:R-:W-:-:S02]  /*2ba0*/  ISETP.LT.OR P3, PT, R0, 0xa, P3 ;  /* 0x0000000a0000780c */ /* 0x000fc40001f61670 */
[----:B------:R-:W-:Y:S01]  /*2bb0*/  ISETP.GE.AND P4, PT, R14, 0x11, PT ;  /* 0x000000110e00780c */ /* 0x000fe20003f86270 */
[----:B-1----:R-:W-:Y:S01]  /*2bc0*/  IMAD.IADD R6, R12, 0x1, R3 ;  /* 0x000000010c067824 */ /* 0x002fe200078e0203 */
        /* <DEDUP_REMOVED lines=119> */
.L_x_11217:
[----:B------:R-:W-:-:S06]  /*3340*/  UISETP.NE.AND UP1, UPT, UR15, 0x1, UPT ;  /* 0x000000010f00788c */ /* 0x000fcc000bf25270 */
[----:B------:R-:W-:-:S05]  /*3350*/  PLOP3.LUT P5, PT, PT, PT, UP1, 0x80, 0x0 ;  /* 0x000000000000781c */ /* 0x000fca0003faf018 */
[----:B------:R-:W-:-:S08]  /*3360*/  @UP1 ULDC.64 UR6, c[0x0][0x9e8] ;  /* 0x00027a0000061ab9 */ /* 0x000fd00000000a00 */
[----:B------:R-:W-:Y:S01]  /*3370*/  @P5 IMAD.HI.U32 R3, R0, UR6, RZ ;  /* 0x0000000600035c27 */ /* 0x000fe2000f8e00ff */
[----:B------:R-:W-:-:S13]  /*3380*/  PLOP3.LUT P5, PT, PT, PT, UP1, 0x80, 0x0 ;  /* 0x000000000000781c */ /* 0x000fda0003faf018 */
[----:B------:R-:W-:-:S07]  /*3390*/  @P5 SHF.R.U32.HI R0, RZ, UR7, R3 ;  /* 0x00000007ff005c19 */ /* 0x000fce0008011603 */
.L_x_11218:
[----:B------:R-:W-:Y:S05]  /*33a0*/  BSYNC B0 ;  /* 0x0000000000007941 */ /* 0x000fea0003800000 */
.L_x_11216:
[----:B------:R-:W-:-:S05]  /*33b0*/  IMAD R3, R0, UR15, R13 ;  /* 0x0000000f00037c24 */ /* 0x000fca000f8e020d */
[----:B------:R-:W-:Y:S02]  /*33c0*/  VIMNMX R6, R6, R3, !PT ;  /* 0x0000000306067248 */ /* 0x000fe40007fe0100 */
[----:B------:R-:W-:-:S07]  /*33d0*/  VIADDMNMX R2, R3, UR15, R2, PT ;  /* 0x0000000f03027c46 */ /* 0x000fce000b800102 */
.L_x_11215:
[----:B------:R-:W-:Y:S01]  /*33e0*/  ISETP.GT.AND P2, PT, R6, 0x1, !P2 ;  /* 0x000000010600780c */ /* 0x000fe20005744270 */
[----:B------:R-:W-:Y:S01]  /*33f0*/  ULDC UR7, c[0x0][0x988] ;  /* 0x0002620000077ab9 */ /* 0x000fe20000000800 */
[----:B------:R-:W-:Y:S02]  /*3400*/  ISETP.NE.AND P5, PT, R74, RZ, PT ;  /* 0x000000ff4a00720c */ /* 0x000fe40003fa5270 */
        /* <DEDUP_REMOVED lines=55> */
[----:B------:R-:W-:Y:S01]  /*3780*/  ISETP.NE.AND P5, PT, R85, RZ, PT ;  /* 0x000000ff5500720c */ /* 0x000fe20003fa5270 */
[----:B------:R-:W1:Y:S01]  /*3790*/  SHFL.BFLY PT, R0, R3, 0x2, 0x1f ;  /* 0x0c401f0003007f89 */ /* 0x000e6200000e0000 */
        /* <DEDUP_REMOVED lines=11> */
[----:B------:R-:W-:Y:S02]  /*3850*/  ISETP.GT.AND P3, PT, R6, 0x51, !P3 ;  /* 0x000000510600780c */ /* 0x000fe40005f64270 */
[----:B------:R-:W-:Y:S02]  /*3860*/  ISETP.LT.OR P2, PT, R2, 0x2a, P2 ;  /* 0x0000002a0200780c */ /* 0x000fe40001741670 */
[----:B-1----:R-:W-:-:S02]  /*3870*/  FMNMX.FTZ R9, R3, R0, !PT ;  /* 0x0000000003097209 */ /* 0x002fc40007810000 */
[----:B------:R-:W-:Y:S02]  /*3880*/  FSEL R47, R47, -INF , !P2 ;  /* 0xff8000002f2f7808 */ /* 0x000fe40005000000 */
[----:B------:R-:W-:Y:S01]  /*3890*/  ISETP.NE.AND P2, PT, R79, RZ, PT ;  /* 0x000000ff4f00720c */ /* 0x000fe20003f45270 */
[----:B------:R-:W1:Y:S01]  /*38a0*/  SHFL.BFLY PT, R0, R9, 0x1, 0x1f ;  /* 0x0c201f0009007f89 */ /* 0x000e6200000e0000 */
[----:B------:R-:W-:Y:S02]  /*38b0*/  FMNMX.FTZ R3, R26, R27, !PT ;  /* 0x0000001b1a037209 */ /* 0x000fe40007810000 */
[C---:B------:R-:W-:Y:S02]  /*38c0*/  ISETP.GT.AND P2, PT, R6.reuse, 0x30, !P2 ;  /* 0x000000300600780c */ /* 0x040fe40005744270 */
[----:B------:R-:W-:Y:S02]  /*38d0*/  ISETP.GT.AND P4, PT, R6, 0x58, !P4 ;  /* 0x000000580600780c */ /* 0x000fe40006784270 */
[----:B------:R-:W-:-:S02]  /*38e0*/  ISETP.LT.OR P2, PT, R2, 0x31, P2 ;  /* 0x000000310200780c */ /* 0x000fc40001741670 */
[----:B------:R-:W-:Y:S02]  /*38f0*/  ISETP.LT.OR P3, PT, R2, 0x52, P3 ;  /* 0x000000520200780c */ /* 0x000fe40001f61670 */
[----:B------:R-:W-:Y:S02]  /*3900*/  FSEL R50, R50, -INF , !P2 ;  /* 0xff80000032327808 */ /* 0x000fe40005000000 */
[----:B------:R-:W-:Y:S02]  /*3910*/  ISETP.NE.AND P2, PT, R80, RZ, PT ;  /* 0x000000ff5000720c */ /* 0x000fe40003f45270 */
[----:B------:R-:W-:Y:S02]  /*3920*/  ISETP.LT.OR P4, PT, R2, 0x59, P4 ;  /* 0x000000590200780c */ /* 0x000fe40002781670 */
[----:B------:R-:W-:Y:S02]  /*3930*/  ISETP.GT.AND P2, PT, R6, 0x31, !P2 ;  /* 0x000000310600780c */ /* 0x000fe40005744270 */
[----:B------:R-:W-:-:S02]  /*3940*/  FSEL R67, R67, -INF , !P3 ;  /* 0xff80000043437808 */ /* 0x000fc40005800000 */
[----:B------:R-:W-:Y:S02]  /*3950*/  ISETP.LT.OR P2, PT, R2, 0x32, P2 ;  /* 0x000000320200780c */ /* 0x000fe40001741670 */
[----:B------:R-:W-:Y:S02]  /*3960*/  FSEL R70, R70, -INF , !P4 ;  /* 0xff80000046467808 */ /* 0x000fe40006000000 */
[----:B------:R-:W-:Y:S02]  /*3970*/  FSEL R51, R51, -INF , !P2 ;  /* 0xff80000033337808 */ /* 0x000fe40005000000 */
[----:B------:R-:W-:Y:S02]  /*3980*/  ISETP.NE.AND P2, PT, R81, RZ, PT ;  /* 0x000000ff5100720c */ /* 0x000fe40003f45270 */
[----:B-1----:R-:W-:Y:S02]  /*3990*/  FMNMX.FTZ R0, R9, R0, !PT ;  /* 0x0000000009007209 */ /* 0x002fe40007810000 */
[----:B------:R-:W-:-:S03]  /*39a0*/  ISETP.GT.AND P2, PT, R6, 0x38, !P2 ;  /* 0x000000380600780c */ /* 0x000fc60005744270 */
[----:B------:R-:W-:Y:S01]  /*39b0*/  FMUL.FTZ R10, R0, UR7 ;  /* 0x00000007000a7c20 */ /* 0x000fe20008410000 */
        /* <DEDUP_REMOVED lines=18> */
[----:B------:R-:W-:-:S04]  /*3ae0*/  FSETP.NEU.FTZ.AND P2, PT, R0, -INF , PT ;  /* 0xff8000000000780b */ /* 0x000fc80003f5d000 */
        /* <DEDUP_REMOVED lines=9> */
[--C-:B------:R-:W-:Y:S01]  /*3b80*/  FFMA.FTZ R154, R28, UR7, -R12.reuse ;  /* 0x000000071c9a7c23 */ /* 0x100fe2000801080c */
[----:B------:R1:W-:Y:S01]  /*3b90*/  MUFU.EX2 R3, R13 ;  /* 0x0000000d00037308 */ /* 0x0003e20000000800 */
[----:B------:R-:W-:Y:S01]  /*3ba0*/  ISETP.NE.AND P5, PT, R14, RZ, PT ;  /* 0x000000ff0e00720c */ /* 0x000fe20003fa5270 */
[--C-:B------:R-:W-:Y:S01]  /*3bb0*/  FFMA.FTZ R156, R32, UR7, -R12.reuse ;  /* 0x00000007209c7c23 */ /* 0x100fe2000801080c */
[----:B------:R-:W-:Y:S01]  /*3bc0*/  FMNMX.FTZ R9, R35, R10, !PT ;  /* 0x0000000a23097209 */ /* 0x000fe20007810000 */
[--C-:B------:R-:W-:Y:S01]  /*3bd0*/  FFMA.FTZ R33, R33, UR7, -R12.reuse ;  /* 0x0000000721217c23 */ /* 0x100fe2000801080c */
[----:B------:R-:W-:Y:S01]  /*3be0*/  FSEL R63, R63, -INF , !P2 ;  /* 0xff8000003f3f7808 */ /* 0x000fe20005000000 */
[--C-:B------:R-:W-:Y:S01]  /*3bf0*/  FFMA.FTZ R158, R36, UR7, -R12.reuse ;  /* 0x00000007249e7c23 */ /* 0x100fe2000801080c */
[----:B------:R-:W-:Y:S01]  /*3c00*/  FMNMX.FTZ R10, R38, R9, !PT ;  /* 0x00000009260a7209 */ /* 0x000fe20007810000 */
[----:B------:R-:W2:Y:S01]  /*3c10*/  MUFU.EX2 R152, R152 ;  /* 0x0000009800987308 */ /* 0x000ea20000000800 */
[----:B------:R-:W-:Y:S01]  /*3c20*/  ISETP.GT.AND P2, PT, R6, 0x50, !P6 ;  /* 0x000000500600780c */ /* 0x000fe20007744270 */
[--C-:B------:R-:W-:Y:S01]  /*3c30*/  FFMA.FTZ R37, R37, UR7, -R12.reuse ;  /* 0x0000000725257c23 */ /* 0x100fe2000801080c */
[----:B------:R-:W-:Y:S01]  /*3c40*/  FMNMX.FTZ R9, R39, R10, !PT ;  /* 0x0000000a27097209 */ /* 0x000fe20007810000 */
[--C-:B------:R-:W-:Y:S01]  /*3c50*/  FFMA.FTZ R160, R40, UR7, -R12.reuse ;  /* 0x0000000728a07c23 */ /* 0x100fe2000801080c */
[----:B------:R-:W-:Y:S01]  /*3c60*/  ISETP.GT.AND P5, PT, R6, 0x59, !P5 ;  /* 0x000000590600780c */ /* 0x000fe20006fa4270 */
[--C-:B------:R-:W-:Y:S01]  /*3c70*/  FFMA.FTZ R41, R41, UR7, -R12.reuse ;  /* 0x0000000729297c23 */ /* 0x100fe2000801080c */
[----:B------:R-:W-:Y:S01]  /*3c80*/  FMNMX.FTZ R10, R42, R9, !PT ;  /* 0x000000092a0a7209 */ /* 0x000fe20007810000 */
[----:B------:R-:W3:Y:S01]  /*3c90*/  MUFU.EX2 R154, R154 ;  /* 0x0000009a009a7308 */ /* 0x000ee20000000800 */
[----:B------:R-:W-:Y:S01]  /*3ca0*/  ISETP.LT.OR P2, PT, R2, 0x51, P2 ;  /* 0x000000510200780c */ /* 0x000fe20001741670 */
[--C-:B------:R-:W-:Y:S01]  /*3cb0*/  FFMA.FTZ R162, R44, UR7, -R12.reuse ;  /* 0x000000072ca27c23 */ /* 0x100fe2000801080c */
[----:B------:R-:W-:Y:S01]  /*3cc0*/  FMNMX.FTZ R11, R43, R10, !PT ;  /* 0x0000000a2b0b7209 */ /* 0x000fe20007810000 */
[--C-:B------:R-:W-:Y:S01]  /*3cd0*/  FFMA.FTZ R164, R48, UR7, -R12.reuse ;  /* 0x0000000730a47c23 */ /* 0x100fe2000801080c */
[----:B------:R-:W-:Y:S01]  /*3ce0*/  FSEL R66, R66, -INF , !P2 ;  /* 0xff80000042427808 */ /* 0x000fe20005000000 */
[--C-:B------:R-:W-:Y:S01]  /*3cf0*/  FFMA.FTZ R25, R49, UR7, -R12.reuse ;  /* 0x0000000731197c23 */ /* 0x100fe2000801080c */
[----:B------:R-:W-:Y:S01]  /*3d00*/  FMNMX.FTZ R10, R46, R11, !PT ;  /* 0x0000000b2e0a7209 */ /* 0x000fe20007810000 */
[----:B------:R-:W4:Y:S01]  /*3d10*/  MUFU.EX2 R9, R29 ;  /* 0x0000001d00097308 */ /* 0x000f220000000800 */
[----:B------:R-:W-:Y:S01]  /*3d20*/  ISETP.LT.OR P5, PT, R2, 0x5a, P5 ;  /* 0x0000005a0200780c */ /* 0x000fe20002fa1670 */
[--C-:B------:R-:W-:Y:S01]  /*3d30*/  FFMA.FTZ R166, R52, UR7, -R12.reuse ;  /* 0x0000000734a67c23 */ /* 0x100fe2000801080c */
[----:B------:R-:W-:Y:S01]  /*3d40*/  FMNMX.FTZ R11, R47, R10, !PT ;  /* 0x0000000a2f0b7209 */ /* 0x000fe20007810000 */
[--C-:B------:R-:W-:Y:S01]  /*3d50*/  FFMA.FTZ R53, R53, UR7, -R12.reuse ;  /* 0x0000000735357c23 */ /* 0x100fe2000801080c */
[----:B------:R-:W-:Y:S01]  /*3d60*/  FSEL R71, R71, -INF , !P5 ;  /* 0xff80000047477808 */ /* 0x000fe20006800000 */
[--C-:B------:R-:W-:Y:S01]  /*3d70*/  FFMA.FTZ R56, R56, UR7, -R12.reuse ;  /* 0x0000000738387c23 */ /* 0x100fe2000801080c */
[----:B------:R-:W-:Y:S01]  /*3d80*/  FMNMX.FTZ R10, R50, R11, !PT ;  /* 0x0000000b320a7209 */ /* 0x000fe20007810000 */
[----:B------:R-:W5:Y:S01]  /*3d90*/  MUFU.EX2 R156, R156 ;  /* 0x0000009c009c7308 */ /* 0x000f620000000800 */
[--C-:B------:R-:W-:Y:S01]  /*3da0*/  FFMA.FTZ R57, R57, UR7, -R12.reuse ;  /* 0x0000000739397c23 */ /* 0x100fe2000801080c */
[--C-:B------:R-:W-:Y:S01]  /*3db0*/  FFMA.FTZ R60, R60, UR7, -R12.reuse ;  /* 0x000000073c3c7c23 */ /* 0x100fe2000801080c */
[----:B-1----:R-:W-:Y:S01]  /*3dc0*/  FMNMX.FTZ R13, R51, R10, !PT ;  /* 0x0000000a330d7209 */ /* 0x002fe20007810000 */
[--C-:B------:R-:W-:Y:S01]  /*3dd0*/  FFMA.FTZ R61, R61, UR7, -R12.reuse ;  /* 0x000000073d3d7c23 */ /* 0x100fe2000801080c */
[--C-:B------:R-:W-:Y:S01]  /*3de0*/  FFMA.FTZ R64, R64, UR7, -R12.reuse ;  /* 0x0000000740407c23 */ /* 0x100fe2000801080c */
[--C-:B------:R-:W-:Y:S01]  /*3df0*/  FFMA.FTZ R65, R65, UR7, -R12.reuse ;  /* 0x0000000741417c23 */ /* 0x100fe2000801080c */
[----:B------:R-:W-:Y:S01]  /*3e00*/  FMNMX.FTZ R10, R54, R13, !PT ;  /* 0x0000000d360a7209 */ /* 0x000fe20007810000 */
[----:B------:R2:W1:Y:S01]  /*3e10*/  MUFU.EX2 R11, R33 ;  /* 0x00000021000b7308 */ /* 0x0004620000000800 */
[----:B------:R-:W-:-:S02]  /*3e20*/  FFMA.FTZ R68, R68, UR7, -R12 ;  /* 0x0000000744447c23 */ /* 0x000fc4000801080c */
[----:B------:R-:W-:-:S04]  /*3e30*/  FMNMX.FTZ R13, R55, R10, !PT ;  /* 0x0000000a370d7209 */ /* 0x000fc80007810000 */
[----:B------:R-:W-:Y:S01]  /*3e40*/  FMNMX.FTZ R10, R58, R13, !PT ;  /* 0x0000000d3a0a7209 */ /* 0x000fe20007810000 */
[----:B------:R-:W0:Y:S01]  /*3e50*/  MUFU.EX2 R158, R158 ;  /* 0x0000009e009e7308 */ /* 0x000e220000000800 */
[----:B--2---:R-:W-:Y:S01]  /*3e60*/  FADD.FTZ R33, R152, R3 ;  /* 0x0000000398217221 */ /* 0x004fe20000010000 */
[----:B------:R-:W-:Y:S02]  /*3e70*/  F2FP.BF16.F32.PACK_AB R152, R3, R152 ;  /* 0x000000980398723e */ /* 0x000fe400000010ff */
[----:B------:R-:W-:Y:S01]  /*3e80*/  FMNMX.FTZ R15, R59, R10, !PT ;  /* 0x0000000a3b0f7209 */ /* 0x000fe20007810000 */
[----:B---3--:R-:W-:Y:S01]  /*3e90*/  FADD.FTZ R10, R154, R33 ;  /* 0x000000219a0a7221 */ /* 0x008fe20000010000 */
[C---:B----4-:R-:W-:Y:S02]  /*3ea0*/  F2FP.BF16.F32.PACK_AB R154, R9.reuse, R154 ;  /* 0x0000009a099a723e */ /* 0x050fe400000010ff */
[----:B------:R-:W-:Y:S01]  /*3eb0*/  FMNMX.FTZ R6, R62, R15, !PT ;  /* 0x0000000f3e067209 */ /* 0x000fe20007810000 */
[----:B------:R2:W3:Y:S01]  /*3ec0*/  MUFU.EX2 R13, R37 ;  /* 0x00000025000d7308 */ /* 0x0004e20000000800 */
[----:B------:R-:W-:-:S02]  /*3ed0*/  FADD.FTZ R33, R9, R10 ;  /* 0x0000000a09217221 */ /* 0x000fc40000010000 */
[----:B------:R-:W-:Y:S02]  /*3ee0*/  FMNMX.FTZ R15, R63, R6, !PT ;  /* 0x000000063f0f7209 */ /* 0x000fe40007810000 */
[----:B-----5:R-:W-:Y:S01]  /*3ef0*/  FADD.FTZ R10, R156, R33 ;  /* 0x000000219c0a7221 */ /* 0x020fe20000010000 */
[C---:B-1----:R-:W-:Y:S02]  /*3f00*/  F2FP.BF16.F32.PACK_AB R156, R11.reuse, R156 ;  /* 0x0000009c0b9c723e */ /* 0x042fe400000010ff */
[----:B------:R-:W-:Y:S01]  /*3f10*/  FMNMX.FTZ R6, R66, R15, !PT ;  /* 0x0000000f42067209 */ /* 0x000fe20007810000 */
[----:B------:R-:W1:Y:S01]  /*3f20*/  MUFU.EX2 R160, R160 ;  /* 0x000000a000a07308 */ /* 0x000e620000000800 */
[----:B--2---:R-:W-:Y:S02]  /*3f30*/  FADD.FTZ R37, R11, R10 ;  /* 0x0000000a0b257221 */ /* 0x004fe40000010000 */
[----:B------:R-:W-:-:S04]  /*3f40*/  FMNMX.FTZ R21, R67, R6, !PT ;  /* 0x0000000643157209 */ /* 0x000fc80007810000 */
[----:B------:R-:W-:Y:S01]  /*3f50*/  FMNMX.FTZ R2, R70, R21, !PT ;  /* 0x0000001546027209 */ /* 0x000fe20007810000 */
[--C-:B------:R-:W-:Y:S01]  /*3f60*/  FFMA.FTZ R21, R45, UR7, -R12.reuse ;  /* 0x000000072d157c23 */ /* 0x100fe2000801080c */
[----:B------:R-:W2:Y:S01]  /*3f70*/  MUFU.EX2 R15, R41 ;  /* 0x00000029000f7308 */ /* 0x000ea20000000800 */
[----:B------:R-:W-:Y:S01]  /*3f80*/  FFMA.FTZ R12, R69, UR7, -R12 ;  /* 0x00000007450c7c23 */ /* 0x000fe2000801080c */
[----:B------:R-:W-:-:S05]  /*3f90*/  FMNMX.FTZ R2, R71, R2, !PT ;  /* 0x0000000247027209 */ /* 0x000fca0007810000 */
[----:B------:R-:W4:Y:S01]  /*3fa0*/  SHFL.BFLY PT, R29, R2, 0x2, 0x1f ;  /* 0x0c401f00021d7f89 */ /* 0x000f2200000e0000 */
[----:B------:R-:W5:Y:S08]  /*3fb0*/  MUFU.EX2 R162, R162 ;  /* 0x000000a200a27308 */ /* 0x000f700000000800 */
[----:B------:R-:W5:Y:S08]  /*3fc0*/  MUFU.EX2 R21, R21 ;  /* 0x0000001500157308 */ /* 0x000f700000000800 */
[----:B------:R-:W-:Y:S01]  /*3fd0*/  MUFU.EX2 R164, R164 ;  /* 0x000000a400a47308 */ /* 0x000fe20000000800 */
[----:B----4-:R-:W-:-:S07]  /*3fe0*/  FMNMX.FTZ R29, R2, R29, !PT ;  /* 0x0000001d021d7209 */ /* 0x010fce0007810000 */
[----:B------:R-:W-:Y:S01]  /*3ff0*/  MUFU.EX2 R25, R25 ;  /* 0x0000001900197308 */ /* 0x000fe20000000800 */
[----:B------:R-:W4:Y:S07]  /*4000*/  SHFL.BFLY PT, R6, R29, 0x1, 0x1f ;  /* 0x0c201f001d067f89 */ /* 0x000f2e00000e0000 */
[----:B------:R-:W-:Y:S08]  /*4010*/  MUFU.EX2 R166, R166 ;  /* 0x000000a600a67308 */ /* 0x000ff00000000800 */
[----:B------:R-:W-:Y:S08]  /*4020*/  MUFU.EX2 R53, R53 ;  /* 0x0000003500357308 */ /* 0x000ff00000000800 */
[----:B------:R-:W-:Y:S01]  /*4030*/  MUFU.EX2 R56, R56 ;  /* 0x0000003800387308 */ /* 0x000fe20000000800 */
[----:B----4-:R-:W-:-:S04]  /*4040*/  FMNMX.FTZ R6, R29, R6, !PT ;  /* 0x000000061d067209 */ /* 0x010fc80007810000 */
[C---:B------:R-:W-:Y:S01]  /*4050*/  FSETP.NEU.FTZ.AND P2, PT, R6.reuse, -INF , PT ;  /* 0xff8000000600780b */ /* 0x040fe20003f5d000 */
[----:B------:R-:W-:Y:S02]  /*4060*/  FMUL.FTZ R2, R6, UR7 ;  /* 0x0000000706027c20 */ /* 0x000fe40008410000 */
[----:B------:R0:W-:Y:S03]  /*4070*/  MUFU.EX2 R29, R12 ;  /* 0x0000000c001d7308 */ /* 0x0001e60000000800 */
[----:B------:R-:W-:-:S05]  /*4080*/  FSEL R2, R2, RZ, P2 ;  /* 0x000000ff02027208 */ /* 0x000fca0001000000 */
        /* <DEDUP_REMOVED lines=11> */
[----:B0-----:R-:W-:Y:S01]  /*4140*/  FADD.FTZ R12, R158, R37 ;  /* 0x000000259e0c7221 */ /* 0x001fe20000010000 */
        /* <DEDUP_REMOVED lines=15> */
[----:B-----5:R-:W-:Y:S01]  /*4240*/  FADD.FTZ R12, R162, R37 ;  /* 0x00000025a20c7221 */ /* 0x020fe20000010000 */
[--C-:B------:R-:W-:Y:S01]  /*4250*/  FFMA.FTZ R63, R63, UR7, -R2.reuse ;  /* 0x000000073f3f7c23 */ /* 0x100fe20008010802 */
[--C-:B------:R-:W-:Y:S01]  /*4260*/  FFMA.FTZ R66, R66, UR7, -R2.reuse ;  /* 0x0000000742427c23 */ /* 0x100fe20008010802 */
[----:B------:R-:W-:Y:S01]  /*4270*/  FFMA.FTZ R67, R67, UR7, -R2 ;  /* 0x0000000743437c23 */ /* 0x000fe20008010802 */
[----:B------:R-:W-:Y:S01]  /*4280*/  FADD.FTZ R37, R21, R12 ;  /* 0x0000000c15257221 */ /* 0x000fe20000010000 */
[----:B------:R-:W2:Y:S01]  /*4290*/  MUFU.EX2 R31, R31 ;  /* 0x0000001f001f7308 */ /* 0x000ea20000000800 */
[----:B0-----:R-:W-:Y:S01]  /*42a0*/  FADD.FTZ R33, R26, R27 ;  /* 0x0000001b1a217221 */ /* 0x001fe20000010000 */
[--C-:B------:R-:W-:Y:S01]  /*42b0*/  FFMA.FTZ R70, R70, UR7, -R2.reuse ;  /* 0x0000000746467c23 */ /* 0x100fe20008010802 */
[----:B------:R-:W-:Y:S01]  /*42c0*/  FADD.FTZ R12, R164, R37 ;  /* 0x00000025a40c7221 */ /* 0x000fe20000010000 */
[----:B------:R-:W-:Y:S01]  /*42d0*/  FFMA.FTZ R2, R71, UR7, -R2 ;  /* 0x0000000747027c23 */ /* 0x000fe20008010802 */
[----:B------:R-:W-:-:S02]  /*42e0*/  F2FP.BF16.F32.PACK_AB R158, R13, R158 ;  /* 0x0000009e0d9e723e */ /* 0x000fc400000010ff */
[----:B------:R-:W-:Y:S01]  /*42f0*/  FADD.FTZ R37, R25, R12 ;  /* 0x0000000c19257221 */ /* 0x000fe20000010000 */
[----:B------:R-:W0:Y:S01]  /*4300*/  MUFU.EX2 R34, R34 ;  /* 0x0000002200227308 */ /* 0x000e220000000800 */
[----:B-1----:R-:W-:Y:S01]  /*4310*/  FADD.FTZ R10, R30, R33 ;  /* 0x000000211e0a7221 */ /* 0x002fe20000010000 */
[----:B------:R-:W-:Y:S01]  /*4320*/  F2FP.BF16.F32.PACK_AB R160, R15, R160 ;  /* 0x000000a00fa0723e */ /* 0x000fe200000010ff */
[----:B------:R-:W-:Y:S01]  /*4330*/  FADD.FTZ R12, R166, R37 ;  /* 0x00000025a60c7221 */ /* 0x000fe20000010000 */
[----:B------:R-:W-:Y:S02]  /*4340*/  F2FP.BF16.F32.PACK_AB R162, R21, R162 ;  /* 0x000000a215a2723e */ /* 0x000fe400000010ff */
[----:B------:R-:W-:Y:S01]  /*4350*/  F2FP.BF16.F32.PACK_AB R164, R25, R164 ;  /* 0x000000a419a4723e */ /* 0x000fe200000010ff */
[----:B------:R-:W-:Y:S01]  /*4360*/  FADD.FTZ R37, R53, R12 ;  /* 0x0000000c35257221 */ /* 0x000fe20000010000 */
[----:B------:R-:W1:Y:S01]  /*4370*/  MUFU.EX2 R35, R35 ;  /* 0x0000002300237308 */ /* 0x000e620000000800 */
[----:B--2---:R-:W-:Y:S01]  /*4380*/  FADD.FTZ R33, R31, R10 ;  /* 0x0000000a1f217221 */ /* 0x004fe20000010000 */
[----:B------:R-:W-:Y:S01]  /*4390*/  F2FP.BF16.F32.PACK_AB R166, R53, R166 ;  /* 0x000000a635a6723e */ /* 0x000fe200000010ff */
[----:B------:R-:W-:Y:S01]  /*43a0*/  FADD.FTZ R12, R56, R37 ;  /* 0x00000025380c7221 */ /* 0x000fe20000010000 */
[----:B------:R-:W-:-:S02]  /*43b0*/  F2FP.BF16.F32.PACK_AB R168, R57, R56 ;  /* 0x0000003839a8723e */ /* 0x000fc400000010ff */
[----:B------:R-:W-:Y:S01]  /*43c0*/  F2FP.BF16.F32.PACK_AB R153, R27, R26 ;  /* 0x0000001a1b99723e */ /* 0x000fe200000010ff */
[----:B------:R-:W-:Y:S01]  /*43d0*/  FADD.FTZ R9, R57, R12 ;  /* 0x0000000c39097221 */ /* 0x000fe20000010000 */
[----:B------:R-:W2:Y:S01]  /*43e0*/  MUFU.EX2 R38, R38 ;  /* 0x0000002600267308 */ /* 0x000ea20000000800 */
[----:B0-----:R-:W-:Y:S01]  /*43f0*/  FADD.FTZ R10, R34, R33 ;  /* 0x00000021220a7221 */ /* 0x001fe20000010000 */
        /* <DEDUP_REMOVED lines=48> */
[----:B------:R-:W-:-:S03]  /*4700*/  F2FP.BF16.F32.PACK_AB R174, R29, R68 ;  /* 0x000000441dae723e */ /* 0x000fc600000010ff */
[----:B------:R-:W-:-:S03]  /*4710*/  FADD.FTZ R3, R29, R12 ;  /* 0x0000000c1d037221 */ /* 0x000fc60000010000 */
[----:B------:R-:W1:Y:S01]  /*4720*/  MUFU.EX2 R67, R67 ;  /* 0x0000004300437308 */ /* 0x000e620000000800 */
[C---:B--2---:R-:W-:Y:S01]  /*4730*/  FADD.FTZ R9, R63.reuse, R10 ;  /* 0x0000000a3f097221 */ /* 0x044fe20000010000 */
[----:B------:R-:W-:-:S06]  /*4740*/  F2FP.BF16.F32.PACK_AB R171, R63, R62 ;  /* 0x0000003e3fab723e */ /* 0x000fcc00000010ff */
[----:B------:R-:W2:Y:S01]  /*4750*/  MUFU.EX2 R70, R70 ;  /* 0x0000004600467308 */ /* 0x000ea20000000800 */
[----:B0-----:R-:W-:-:S07]  /*4760*/  FADD.FTZ R10, R66, R9 ;  /* 0x00000009420a7221 */ /* 0x001fce0000010000 */
[----:B------:R2:W0:Y:S01]  /*4770*/  MUFU.EX2 R175, R2 ;  /* 0x0000000200af7308 */ /* 0x0004220000000800 */
[C---:B-1----:R-:W-:Y:S01]  /*4780*/  FADD.FTZ R9, R67.reuse, R10 ;  /* 0x0000000a43097221 */ /* 0x042fe20000010000 */
[----:B------:R-:W-:-:S03]  /*4790*/  F2FP.BF16.F32.PACK_AB R173, R67, R66 ;  /* 0x0000004243ad723e */ /* 0x000fc600000010ff */
[----:B--2---:R-:W-:-:S04]  /*47a0*/  FADD.FTZ R2, R70, R9 ;  /* 0x0000000946027221 */ /* 0x004fc80000010000 */
[C---:B0-----:R-:W-:Y:S01]  /*47b0*/  FADD.FTZ R2, R175.reuse, R2 ;  /* 0x00000002af027221 */ /* 0x041fe20000010000 */
[----:B------:R-:W-:Y:S01]  /*47c0*/  F2FP.BF16.F32.PACK_AB R175, R175, R70 ;  /* 0x00000046afaf723e */ /* 0x000fe200000010ff */
[----:B------:R-:W-:Y:S06]  /*47d0*/  @!P0 BRA `(.L_x_11219) ;  /* 0x0000000000048947 */ /* 0x000fec0003800000 */
[----:B------:R-:W-:Y:S01]  /*47e0*/  BPT.TRAP 0x1 ;  /* 0x000000040000795c */ /* 0x000fe20000300000 */
.L_x_11219:
[----:B------:R0:W1:Y:S01]  /*47f0*/  SYNCS.PHASECHK.TRANS64.TRYWAIT P2, [UR21+0x22850], R8 ;  /* 0x02285008ff0075a7 */ /* 0x0000620008040155 */
[----:B------:R-:W-:Y:S05]  /*4800*/  @!P0 BRA `(.L_x_11220) ;  /* 0x0000000000048947 */ /* 0x000fea0003800000 */
[----:B------:R-:W-:Y:S01]  /*4810*/  BPT.TRAP 0x1 ;  /* 0x000000040000795c */ /* 0x000fe20000300000 */
.L_x_11220:
[----:B-1----:R-:W-:Y:S05]  /*4820*/  @P2 BRA `(.L_x_11221) ;  /* 0x0000000000082947 */ /* 0x002fea0003800000 */
[----:B------:R-:W1:Y:S02]  /*4830*/  SYNCS.PHASECHK.TRANS64.TRYWAIT P2, [UR21+0x22850], R8 ;  /* 0x02285008ff0075a7 */ /* 0x000e640008040155 */
[----:B-1----:R-:W-:Y:S05]  /*4840*/  @!P2 BRA `(.L_x_11222) ;  /* 0x000001480028a947 */ /* 0x002fea0003800000 */
.L_x_11221:
[----:B------:R-:W-:Y:S01]  /*4850*/  R2UR UR6, R5 ;  /* 0x00000000050672ca */ /* 0x000fe200000e0000 */
[----:B------:R2:W-:Y:S01]  /*4860*/  BAR.SYNC.DEFER_BLOCKING R7, 0x100 ;  /* 0x000400070000751d */ /* 0x0005e20000010000 */
[----:B------:R-:W-:-:S05]  /*4870*/  ISETP.NE.AND P2, PT, R201, 0x1, PT ;  /* 0x00000001c900780c */ /* 0x000fca0003f45270 */
[----:B------:R-:W-:Y:S01]  /*4880*/  UMOV UR19, 0x40000040 ;  /* 0x4000004000137882 */ /* 0x000fe20000000000 */
[----:B------:R-:W-:-:S05]  /*4890*/  VOTEU.ALL UP1, P1 ;  /* 0x00000000003f7886 */ /* 0x000fca0000820000 */
[----:B------:R-:W-:Y:S02]  /*48a0*/  UIADD3 UR6, UR6, 0x400, URZ ;  /* 0x0000040006067890 */ /* 0x000fe4000fffe03f */
[----:B------:R-:W2:Y:S01]  /*48b0*/  @P2 LDC R5, c[0x0][0x44c] ;  /* 0x00011300ff052b82 */ /* 0x000ea20000000800 */
[----:B------:R-:W-:Y:S02]  /*48c0*/  @!UP1 UIADD3 UR21, UR21, 0x22860, URZ ;  /* 0x0002286015159890 */ /* 0x000fe4000fffe03f */
[----:B------:R-:W-:Y:S02]  /*48d0*/  USHF.R.U32.HI UR6, URZ, 0x4, UR6 ;  /* 0x000000043f067899 */ /* 0x000fe40008011606 */
[----:B------:R-:W-:Y:S02]  /*48e0*/  @!UP1 UPRMT UR21, URZ, 0x654, UR21 ;  /* 0x000006543f159896 */ /* 0x000fe40008000015 */
[----:B------:R-:W-:Y:S01]  /*48f0*/  ULOP3.LUT UR6, UR6, 0x3fff, URZ, 0xc0, !UPT ;  /* 0x00003fff06067892 */ /* 0x000fe2000f8ec03f */
[----:B01----:R-:W0:Y:S01]  /*4900*/  @P2 LDC R8, c[0x0][0x450] ;  /* 0x00011400ff082b82 */ /* 0x003e220000000800 */
[----:B------:R-:W-:-:S02]  /*4910*/  WARPGROUP.ARRIVE ;  /* 0x00000000000079c5 */ /* 0x000fc40000000000 */
[----:B------:R-:W-:-:S04]  /*4920*/  ULOP3.LUT UR6, UR6, 0x3000000, URZ, 0xfc, !UPT ;  /* 0x0300000006067892 */ /* 0x000fc8000f8efc3f */
[----:B------:R-:W-:-:S07]  /*4930*/  UIMAD UR11, UR37, 0xc00, UR6 ;  /* 0x00000c00250b78a4 */ /* 0x000fce000f8e0206 */
[----:B------:R-:W-:Y:S02]  /*4940*/  UMOV UR18, UR11 ;  /* 0x0000000b00127c82 */ /* 0x000fe40008000000 */
[----:B------:R-:W-:Y:S01]  /*4950*/  HGMMA.64x256x16.F32.BF16 R24, R152, gdesc[UR16].tnspB, RZ, !UPT, gsb0 ;  /* 0x43e0001098187df0 */ /* 0x000fe2000c0018ff */
[----:B------:R-:W-:Y:S01]  /*4960*/  UIADD3 UR18, UR11, 0x80, URZ ;  /* 0x000000800b127890 */ /* 0x000fe2000fffe03f */
[----:B--2---:R-:W-:Y:S01]  /*4970*/  @P2 IMAD.HI.U32 R7, R5, UR42, RZ ;  /* 0x0000002a05072c27 */ /* 0x004fe2000f8e00ff */
[----:B------:R-:W-:-:S03]  /*4980*/  UMOV UR19, 0x40000040 ;  /* 0x4000004000137882 */ /* 0x000fc60000000000 */
[----:B------:R-:W-:Y:S01]  /*4990*/  IMAD.U32 R5, RZ, RZ, UR42 ;  /* 0x0000002aff057e24 */ /* 0x000fe2000f8e00ff */
[----:B0-----:R-:W-:Y:S02]  /*49a0*/  @P2 SHF.R.U32.HI R5, RZ, R8, R7 ;  /* 0x00000008ff052219 */ /* 0x001fe40000011607 */
[----:B------:R-:W-:Y:S02]  /*49b0*/  PLOP3.LUT P2, PT, PT, PT, UP0, 0x40, 0x0 ;  /* 0x000000000000781c */ /* 0x000fe40003f4e808 */
[----:B------:R-:W-:Y:S01]  /*49c0*/  IADD3 R7, R5, R17, -R16 ;  /* 0x0000001105077210 */ /* 0x000fe20007ffe810 */
[----:B------:R-:W-:Y:S01]  /*49d0*/  VIADD R5, R176, 0xfffffffe ;  /* 0xfffffffeb0057836 */ /* 0x000fe20000000000 */
[----:B------:R-:W-:Y:S02]  /*49e0*/  WARPGROUP.DEPBAR.LE gsb0, 0x0 ;  /* 0x00008000000079c5 */ /* 0x000fe40000010000 */
[----:B------:R-:W-:-:S13]  /*49f0*/  WARPGROUP.ARRIVE ;  /* 0x00000000000079c5 */ /* 0x000fda0000000000 */
        /* <DEDUP_REMOVED lines=28> */
[----:B------:R-:W-:Y:S01]  /*4bc0*/  @!P1 SYNCS.ARRIVE.TRANS64.RED.A1T0 RZ, [UR21], RZ ;  /* 0x000000ffffff99a7 */ /* 0x000fe20008100415 */
[----:B------:R-:W-:Y:S08]  /*4bd0*/  @P2 BRA `(.L_x_11223) ;  /* 0x0000000000482947 */ /* 0x000ff00003800000 */
        /* <DEDUP_REMOVED lines=11> */
.L_x_11224:
[----:B------:R-:W-:-:S11]  /*4c90*/  UISETP.NE.AND UP1, UPT, UR15, 0x1, UPT ;  /* 0x000000010f00788c */ /* 0x000fd6000bf25270 */
[----:B------:R-:W-:Y:S02]  /*4ca0*/  @UP1 ULDC.64 UR22, c[0x0][0x9e8] ;  /* 0x00027a0000161ab9 */ /* 0x000fe40000000a00 */
[----:B------:R-:W-:-:S04]  /*4cb0*/  UIMAD.WIDE.U32 UR18, UR11, UR22, URZ ;  /* 0x000000160b1272a5 */ /* 0x000fc8000f8e003f */
[----:B------:R-:W-:-:S12]  /*4cc0*/  @UP1 USHF.R.U32.HI UR11, URZ, UR23, UR19 ;  /* 0x000000173f0b1299 */ /* 0x000fd80008011613 */
.L_x_11225:
[----:B------:R-:W-:-:S04]  /*4cd0*/  UIMAD UR11, UR11, UR15, UR15 ;  /* 0x0000000f0b0b72a4 */ /* 0x000fc8000f8e020f */
[----:B------:R-:W-:-:S04]  /*4ce0*/  UISETP.LT.AND UP1, UPT, UR14, UR11, UPT ;  /* 0x0000000b0e00728c */ /* 0x000fc8000bf21270 */
[----:B------:R-:W-:-:S12]  /*4cf0*/  USEL UR14, UR14, UR11, UP1 ;  /* 0x0000000b0e0e7287 */ /* 0x000fd80008800000 */
.L_x_11223:
[----:B------:R-:W-:Y:S01]  /*4d00*/  UIMAD.WIDE UR14, UR14, 0x2aaaaaab, URZ ;  /* 0x2aaaaaab0e0e78a5 */ /* 0x000fe2000f8e023f */
[----:B------:R-:W-:Y:S01]  /*4d10*/  ULDC UR29, c[0x0][0x9e4] ;  /* 0x00027900001d7ab9 */ /* 0x000fe20000000800 */
[----:B------:R-:W-:Y:S02]  /*4d20*/  ULDC UR22, c[0x0][0x9dc] ;  /* 0x0002770000167ab9 */ /* 0x000fe40000000800 */
[----:B------:R-:W-:Y:S01]  /*4d30*/  USHF.R.U32.HI UR11, URZ, 0x1f, UR15 ;  /* 0x0000001f3f0b7899 */ /* 0x000fe2000801160f */
[----:B------:R-:W-:Y:S01]  /*4d40*/  ULDC UR21, c[0x0][0x988] ;  /* 0x0002620000157ab9 */ /* 0x000fe20000000800 */
[----:B------:R-:W-:Y:S02]  /*4d50*/  ULDC UR28, c[0x0][0x9e0] ;  /* 0x00027800001c7ab9 */ /* 0x000fe40000000800 */
[----:B------:R-:W-:-:S04]  /*4d60*/  ULEA.HI.SX32 UR11, UR15, UR11, 0x1c ;  /* 0x0000000b0f0b7291 */ /* 0x000fc8000f8fe23f */
[----:B------:R-:W-:-:S04]  /*4d70*/  UISETP.LT.AND UP1, UPT, UR43, UR11, UPT ;  /* 0x0000000b2b00728c */ /* 0x000fc8000bf21270 */
[----:B------:R-:W-:-:S06]  /*4d80*/  USEL UR23, UR43, UR11, !UP1 ;  /* 0x0000000b2b177287 */ /* 0x000fcc000c800000 */
[----:B------:R-:W-:-:S13]  /*4d90*/  ISETP.GE.AND P2, PT, R5, UR23, PT ;  /* 0x0000001705007c0c */ /* 0x000fda000bf46270 */
[----:B------:R-:W-:Y:S05]  /*4da0*/  @!P2 BRA `(.L_x_11226) ;  /* 0x000000300004a947 */ /* 0x000fea0003800000 */
.L_x_11243:
[----:B------:R-:W-:-:S04]  /*4db0*/  UIADD3 UR37, UR37, 0x1, URZ ;  /* 0x0000000125257890 */ /* 0x000fc8000fffe03f */
[----:B------:R-:W-:-:S04]  /*4dc0*/  UISETP.NE.AND UP1, UPT, UR37, 0x2, UPT ;  /* 0x000000022500788c */ /* 0x000fc8000bf25270 */
[----:B------:R-:W-:Y:S02]  /*4dd0*/  USEL UR7, URZ, 0x1, UP1 ;  /* 0x000000013f077887 */ /* 0x000fe40008800000 */
[----:B------:R-:W-:Y:S02]  /*4de0*/  USEL UR37, UR37, URZ, UP1 ;  /* 0x0000003f25257287 */ /* 0x000fe40008800000 */
[----:B------:R-:W-:Y:S01]  /*4df0*/  ULOP3.LUT UR38, UR38, UR7, URZ, 0x3c, !UPT ;  /* 0x0000000726267292 */ /* 0x000fe2000f8e3c3f */
[----:B012---:R-:W-:Y:S11]  /*4e00*/  @!P0 BRA `(.L_x_11227) ;  /* 0x0000000000048947 */ /* 0x007ff60003800000 */
[----:B------:R-:W-:Y:S01]  /*4e10*/  BPT.TRAP 0x1 ;  /* 0x000000040000795c */ /* 0x000fe20000300000 */
.L_x_11227:
        /* <DEDUP_REMOVED lines=9> */
.L_x_11228:
[----:B-1----:R-:W-:Y:S05]  /*4eb0*/  @P2 BRA `(.L_x_11229) ;  /* 0x0000000000082947 */ /* 0x002fea0003800000 */
[----:B------:R-:W1:Y:S02]  /*4ec0*/  SYNCS.PHASECHK.TRANS64.TRYWAIT P2, [UR30+0x22830], R7 ;  /* 0x02283007ff0075a7 */ /* 0x000e64000804015e */
[----:B-1----:R-:W-:Y:S05]  /*4ed0*/  @!P2 BRA `(.L_x_11230) ;  /* 0x00000140009ca947 */ /* 0x002fea0003800000 */
.L_x_11229:
[----:B------:R-:W-:Y:S01]  /*4ee0*/  UIMAD UR18, UR37, 0x300, UR20 ;  /* 0x00000300251278a4 */ /* 0x000fe2000f8e0214 */
[----:B------:R-:W-:Y:S01]  /*4ef0*/  WARPGROUP.ARRIVE ;  /* 0x00000000000079c5 */ /* 0x000fe20000000000 */
[----:B------:R-:W-:Y:S01]  /*4f00*/  UMOV UR19, 0x40000040 ;  /* 0x4000004000137882 */ /* 0x000fe20000000000 */
[----:B------:R-:W-:Y:S01]  /*4f10*/  UMOV UR24, UR4 ;  /* 0x0000000400187c82 */ /* 0x000fe20008000000 */
[----:B------:R-:W-:Y:S01]  /*4f20*/  UIADD3 UR26, UR18, 0x2, URZ ;  /* 0x00000002121a7890 */ /* 0x000fe2000fffe03f */
[----:B------:R-:W-:Y:S01]  /*4f30*/  ISETP.NE.AND P2, PT, R201, 0x1, PT ;  /* 0x00000001c900780c */ /* 0x000fe20003f45270 */
[----:B------:R-:W-:Y:S01]  /*4f40*/  UMOV UR25, UR5 ;  /* 0x0000000500197c82 */ /* 0x000fe20008000000 */
[----:B------:R-:W-:Y:S01]  /*4f50*/  UMOV UR27, 0x40000040 ;  /* 0x40000040001b7882 */ /* 0x000fe20000000000 */
[----:B------:R-:W-:Y:S02]  /*4f60*/  UIADD3 UR10, UR18, 0x4, URZ ;  /* 0x00000004120a7890 */ /* 0x000fe4000fffe03f */
[----:B------:R-:W-:Y:S01]  /*4f70*/  HGMMA.64x96x16.F32.BF16 R152, gdesc[UR16], RZ, !UPT, gsb0 ;  /* 0x01600000109879f0 */ /* 0x000fe2000c0018ff */
[----:B------:R-:W-:Y:S01]  /*4f80*/  UMOV UR11, 0x40000040 ;  /* 0x40000040000b7882 */ /* 0x000fe20000000000 */
[----:B------:R-:W-:Y:S01]  /*4f90*/  UIADD3 UR14, UR18, 0x6, URZ ;  /* 0x00000006120e7890 */ /* 0x000fe2000fffe03f */
[----:B------:R-:W2:Y:S01]  /*4fa0*/  S2R R9, SR_TID.X ;  /* 0x0000000000097919 */ /* 0x000ea20000002100 */
[----:B------:R-:W-:Y:S01]  /*4fb0*/  UMOV UR15, 0x40000040 ;  /* 0x40000040000f7882 */ /* 0x000fe20000000000 */
[----:B------:R-:W-:-:S02]  /*4fc0*/  VIADD R20, R22, UR42 ;  /* 0x0000002a16147c36 */ /* 0x000fc40008000000 */
[----:B------:R-:W-:Y:S01]  /*4fd0*/  IMAD R11, R5, -0x60, RZ ;  /* 0xffffffa0050b7824 */ /* 0x000fe200078e02ff */
[----:B------:R-:W3:Y:S01]  /*4fe0*/  @P2 LDC R8, c[0x0][0x44c] ;  /* 0x00011300ff082b82 */ /* 0x000ee20000000800 */
[----:B------:R-:W-:-:S03]  /*4ff0*/  IMAD.U32 R10, RZ, RZ, UR30 ;  /* 0x0000001eff0a7e24 */ /* 0x000fc6000f8e00ff */
[----:B------:R-:W-:-:S04]  /*5000*/  IADD3 R14, -R19, 0x1, R11 ;  /* 0x00000001130e7810 */ /* 0x000fc80007ffe10b */
[----:B------:R-:W-:Y:S01]  /*5010*/  IADD3 R14, -R16, R14, R17 ;  /* 0x0000000e100e7210 */ /* 0x000fe20007ffe111 */
[----:B-1----:R-:W1:Y:S04]  /*5020*/  @P2 LDC R4, c[0x0][0x450] ;  /* 0x00011400ff042b82 */ /* 0x002e680000000800 */
[----:B------:R-:W-:Y:S02]  /*5030*/  VIADD R15, R14, UR28 ;  /* 0x0000001c0e0f7c36 */ /* 0x000fe40008000000 */
[----:B---3--:R-:W-:Y:S01]  /*5040*/  @P2 IMAD.HI.U32 R8, R20, R8, RZ ;  /* 0x0000000814082227 */ /* 0x008fe200078e00ff */
[----:B--2---:R-:W-:-:S04]  /*5050*/  SHF.R.U32.HI R9, RZ, 0x7, R9 ;  /* 0x00000007ff097819 */ /* 0x004fc80000011609 */
[----:B-1----:R-:W-:Y:S01]  /*5060*/  @P2 SHF.R.U32.HI R20, RZ, R4, R8 ;  /* 0x00000004ff142219 */ /* 0x002fe20000011608 */
[----:B------:R-:W-:Y:S01]  /*5070*/  @!P1 VIADD R8, R10, 0x22840 ;  /* 0x000228400a089836 */ /* 0x000fe20000000000 */
[----:B------:R-:W-:Y:S02]  /*5080*/  PLOP3.LUT P2, PT, PT, PT, UP0, 0x40, 0x0 ;  /* 0x000000000000781c */ /* 0x000fe40003f4e808 */
[----:B------:R-:W-:Y:S01]  /*5090*/  IADD3 R4, -R9, 0xb, RZ ;  /* 0x0000000b09047810 */ /* 0x000fe20007ffe1ff */
[----:B------:R-:W1:Y:S01]  /*50a0*/  SHFL.IDX PT, R21, R20, RZ, 0x1c1f ;  /* 0x001c1fff14157589 */ /* 0x000e6200000e0000 */
[----:B------:R-:W-:Y:S01]  /*50b0*/  @!P1 PRMT R8, RZ, 0x654, R8 ;  /* 0x00000654ff089816 */ /* 0x000fe20000000008 */
[----:B-1----:R-:W-:Y:S01]  /*50c0*/  IMAD.IADD R13, R21, 0x1, R15 ;  /* 0x00000001150d7824 */ /* 0x002fe200078e020f */
[----:B------:R-:W-:Y:S02]  /*50d0*/  WARPGROUP.DEPBAR.LE gsb0, 0x0 ;  /* 0x00008000000079c5 */ /* 0x000fe40000010000 */
[----:B------:R-:W-:-:S06]  /*50e0*/  WARPGROUP.ARRIVE ;  /* 0x00000000000079c5 */ /* 0x000fcc0000000000 */
[----:B------:R-:W-:Y:S03]  /*50f0*/  HGMMA.64x96x16.F32.BF16 R152, gdesc[UR24], R152, gsb0 ;  /* 0x01600000189879f0 */ /* 0x000fe60008001898 */
[----:B------:R-:W-:Y:S02]  /*5100*/  WARPGROUP.DEPBAR.LE gsb0, 0x0 ;  /* 0x00008000000079c5 */ /* 0x000fe40000010000 */
[----:B------:R-:W-:-:S06]  /*5110*/  WARPGROUP.ARRIVE ;  /* 0x00000000000079c5 */ /* 0x000fcc0000000000 */
[----:B------:R-:W-:Y:S01]  /*5120*/  HGMMA.64x96x16.F32.BF16 R152, gdesc[UR8], R152, gsb0 ;  /* 0x01600000089879f0 */ /* 0x000fe20008001898 */
[----:B------:R-:W-:Y:S02]  /*5130*/  UMOV UR10, UR22 ;  /* 0x00000016000a7c82 */ /* 0x000fe40008000000 */
[----:B------:R-:W-:-:S06]  /*5140*/  ULOP3.LUT UR7, URZ, UR10, URZ, 0x33, !UPT ;  /* 0x0000000a3f077292 */ /* 0x000fcc000f8e333f */
[----:B------:R-:W-:-:S04]  /*5150*/  VIADD R14, R14, UR7 ;  /* 0x000000070e0e7c36 */ /* 0x000fc80008000000 */
[----:B------:R-:W-:Y:S01]  /*5160*/  IMAD.IADD R12, R21, 0x1, R14 ;  /* 0x00000001150c7824 */ /* 0x000fe200078e020e */
[----:B------:R-:W-:Y:S02]  /*5170*/  WARPGROUP.DEPBAR.LE gsb0, 0x0 ;  /* 0x00008000000079c5 */ /* 0x000fe40000010000 */
[----:B------:R-:W-:-:S06]  /*5180*/  WARPGROUP.ARRIVE ;  /* 0x00000000000079c5 */ /* 0x000fcc0000000000 */
[----:B------:R-:W-:Y:S03]  /*5190*/  HGMMA.64x96x16.F32.BF16 R152, gdesc[UR12], R152, gsb0 ;  /* 0x016000000c9879f0 */ /* 0x000fe60008001898 */
[----:B------:R-:W-:Y:S02]  /*51a0*/  WARPGROUP.DEPBAR.LE gsb0, 0x0 ;  /* 0x00008000000079c5 */ /* 0x000fe40000010000 */
[----:B------:R1:W-:Y:S06]  /*51b0*/  BAR.ARV R4, 0x100 ;  /* 0x000400040000751d */ /* 0x0003ec0000002000 */
        /* <DEDUP_REMOVED lines=9> */
[----:B-1----:R-:W1:Y:S02]  /*5250*/  @P2 LDC.64 R8, c[0x0][0x9e8] ;  /* 0x00027a00ff082b82 */ /* 0x002e640000000a00 */
[----:B-1----:R-:W-:-:S05]  /*5260*/  @P2 IMAD.HI.U32 R8, R21, R8, RZ ;  /* 0x0000000815082227 */ /* 0x002fca00078e00ff */
[----:B------:R-:W-:-:S04]  /*5270*/  @P2 SHF.R.U32.HI R21, RZ, R9, R8 ;  /* 0x00000009ff152219 */ /* 0x000fc80000011608 */
[----:B------:R-:W-:Y:S01]  /*5280*/  LOP3.LUT R21, RZ, R21, RZ, 0x33, !PT ;  /* 0x00000015ff157212 */ /* 0x000fe200078e33ff */
[----:B------:R-:W-:Y:S06]  /*5290*/  BRA `(.L_x_11234) ;  /* 0x0000000000147947 */ /* 0x000fec0003800000 */
.L_x_11233:
[----:B------:R-:W-:-:S05]  /*52a0*/  IMAD.U32 R200, RZ, RZ, UR29 ;  /* 0x0000001dffc87e24 */ /* 0x000fca000f8e00ff */
[----:B------:R-:W-:-:S13]  /*52b0*/  ISETP.NE.AND P2, PT, R200, 0x1, PT ;  /* 0x00000001c800780c */ /* 0x000fda0003f45270 */
[----:B-1----:R-:W1:Y:S02]  /*52c0*/  @P2 LDC.64 R8, c[0x0][0x9e8] ;  /* 0x00027a00ff082b82 */ /* 0x002e640000000a00 */
[----:B-1----:R-:W-:-:S05]  /*52d0*/  @P2 IMAD.HI.U32 R8, R21, R8, RZ ;  /* 0x0000000815082227 */ /* 0x002fca00078e00ff */
[----:B------:R-:W-:-:S07]  /*52e0*/  @P2 SHF.R.U32.HI R21, RZ, R9, R8 ;  /* 0x00000009ff152219 */ /* 0x000fce0000011608 */
.L_x_11234:
[----:B------:R-:W-:Y:S05]  /*52f0*/  BSYNC B0 ;  /* 0x0000000000007941 */ /* 0x000fea0003800000 */
.L_x_11232:
[----:B------:R-:W-:-:S04]  /*5300*/  IMAD.IADD R8, R11, 0x1, -R19 ;  /* 0x000000010b087824 */ /* 0x000fc800078e0a13 */
[----:B------:R-:W-:-:S05]  /*5310*/  IMAD R8, R21, R200, R8 ;  /* 0x000000c815087224 */ /* 0x000fca00078e0208 */
[----:B------:R-:W-:Y:S02]  /*5320*/  VIMNMX R12, R12, R8, !PT ;  /* 0x000000080c0c7248 */ /* 0x000fe40007fe0100 */
[----:B------:R-:W-:-:S07]  /*5330*/  VIADDMNMX R13, R8, R200, R13, PT ;  /* 0x000000c8080d7246 */ /* 0x000fce000380010d */
.L_x_11231:
[C---:B------:R-:W-:Y:S02]  /*5340*/  ISETP.GE.AND P3, PT, R11.reuse, 0x1, PT ;  /* 0x000000010b00780c */ /* 0x040fe40003f66270 */
[----:B------:R-:W-:Y:S02]  /*5350*/  LOP3.LUT R18, R18, 0xfff7ffff, RZ, 0xc0, !PT ;  /* 0xfff7ffff12127812 */ /* 0x000fe400078ec0ff */
[C---:B------:R-:W-:Y:S02]  /*5360*/  ISETP.GE.AND P2, PT, R11.reuse, 0x2, PT ;  /* 0x000000020b00780c */ /* 0x040fe40003f46270 */
[----:B------:R-:W-:Y:S02]  /*5370*/  ISETP.GT.AND P4, PT, R12, RZ, !P3 ;  /* 0x000000ff0c00720c */ /* 0x000fe40005f84270 */
[----:B------:R-:W-:Y:S02]  /*5380*/  ISETP.GE.AND P5, PT, R11, 0x9, PT ;  /* 0x000000090b00780c */ /* 0x000fe40003fa6270 */
[----:B------:R-:W-:-:S03]  /*5390*/  ISETP.LT.OR P4, PT, R13, 0x1, P4 ;  /* 0x000000010d00780c */ /* 0x000fc60002781670 */
[----:B------:R-:W-:Y:S02]  /*53a0*/  @P3 LOP3.LUT R18, R18, 0x80000, RZ, 0xfc, !PT ;  /* 0x0008000012123812 */ /* 0x000fe400078efcff */
[----:B------:R-:W-:Y:S02]  /*53b0*/  ISETP.GT.AND P3, PT, R12, 0x1, !P2 ;  /* 0x000000010c00780c */ /* 0x000fe40005764270 */
[----:B------:R-:W-:Y:S02]  /*53c0*/  FSEL R152, R152, -INF , !P4 ;  /* 0xff80000098987808 */ /* 0x000fe40006000000 */
[----:B------:R-:W-:Y:S02]  /*53d0*/  ISETP.LT.OR P3, PT, R13, 0x2, P3 ;  /* 0x000000020d00780c */ /* 0x000fe40001f61670 */
[----:B------:R-:W-:Y:S02]  /*53e0*/  ISETP.GE.AND P4, PT, R11, 0xa, PT ;  /* 0x0000000a0b00780c */ /* 0x000fe40003f86270 */
[----:B------:R-:W-:-:S02]  /*53f0*/  LOP3.LUT R18, R18, 0xfffffffd, RZ, 0xc0, !PT ;  /* 0xfffffffd12127812 */ /* 0x000fc400078ec0ff */
[----:B------:R-:W-:Y:S02]  /*5400*/  FSEL R153, R153, -INF , !P3 ;  /* 0xff80000099997808 */ /* 0x000fe40005800000 */
[----:B------:R-:W-:Y:S02]  /*5410*/  ISETP.GT.AND P3, PT, R12, 0x8, !P5 ;  /* 0x000000080c00780c */ /* 0x000fe40006f64270 */
[----:B------:R-:W-:Y:S02]  /*5420*/  @P5 LOP3.LUT R18, R18, 0x2, RZ, 0xfc, !PT ;  /* 0x0000000212125812 */ /* 0x000fe400078efcff */
[----:B------:R-:W-:Y:S02]  /*5430*/  ISETP.LT.OR P3, PT, R13, 0x9, P3 ;  /* 0x000000090d00780c */ /* 0x000fe40001f61670 */
[----:B------:R-:W-:Y:S02]  /*5440*/  LOP3.LUT R18, R18, 0xfffffffb, RZ, 0xc0, !PT ;  /* 0xfffffffb12127812 */ /* 0x000fe400078ec0ff */
[----:B------:R-:W-:-:S02]  /*5450*/  FSEL R156, R156, -INF , !P3 ;  /* 0xff8000009c9c7808 */ /* 0x000fc40005800000 */
[----:B------:R-:W-:Y:S02]  /*5460*/  @P4 LOP3.LUT R18, R18, 0x4, RZ, 0xfc, !PT ;  /* 0x0000000412124812 */ /* 0x000fe400078efcff */
[----:B------:R-:W-:Y:S02]  /*5470*/  ISETP.GT.AND P3, PT, R12, 0x9, !P4 ;  /* 0x000000090c00780c */ /* 0x000fe40006764270 */
[----:B------:R-:W-:Y:S02]  /*5480*/  ISETP.GE.AND P4, PT, R11, 0x11, PT ;  /* 0x000000110b00780c */ /* 0x000fe40003f86270 */
[----:B------:R-:W-:Y:S02]  /*5490*/  ISETP.LT.OR P3, PT, R13, 0xa, P3 ;  /* 0x0000000a0d00780c */ /* 0x000fe40001f61670 */
[----:B------:R-:W-:Y:S02]  /*54a0*/  LOP3.LUT R18, R18, 0xfffffff7, RZ, 0xc0, !PT ;  /* 0xfffffff712127812 */ /* 0x000fe400078ec0ff */
[----:B------:R-:W-:-:S02]  /*54b0*/  FSEL R157, R157, -INF , !P3 ;  /* 0xff8000009d9d7808 */ /* 0x000fc40005800000 */
        /* <DEDUP_REMOVED lines=109> */
[----:B------:R-:W-:Y:S02]  /*5b90*/  ISETP.GT.AND P6, PT, R12, 0x59, !P6 ;  /* 0x000000590c00780c */ /* 0x000fe400077c4270 */
[----:B------:R-:W2:Y:S02]  /*5ba0*/  SHFL.IDX PT, R12, R20, 0x1, 0x1c1f ;  /* 0x003c1f00140c7f89 */ /* 0x000ea400000e0000 */
[----:B------:R-:W-:-:S04]  /*5bb0*/  ISETP.LT.OR P6, PT, R13, 0x5a, P6 ;  /* 0x0000005a0d00780c */ /* 0x000fc800037c1670 */
[----:B------:R-:W-:Y:S02]  /*5bc0*/  FSEL R197, R197, -INF , !P6 ;  /* 0xff800000c5c57808 */ /* 0x000fe40007000000 */
[----:B------:R-:W-:Y:S01]  /*5bd0*/  PLOP3.LUT P6, PT, PT, PT, UP0, 0x40, 0x0 ;  /* 0x000000000000781c */ /* 0x000fe20003fce808 */
[--C-:B--2---:R-:W-:Y:S02]  /*5be0*/  IMAD.IADD R15, R15, 0x1, R12.reuse ;  /* 0x000000010f0f7824 */ /* 0x104fe400078e020c */
[----:B------:R-:W-:-:S10]  /*5bf0*/  IMAD.IADD R14, R14, 0x1, R12 ;  /* 0x000000010e0e7824 */ /* 0x000fd400078e020c */
        /* <DEDUP_REMOVED lines=13> */
.L_x_11237:
[----:B------:R-:W-:-:S05]  /*5cd0*/  IMAD.U32 R13, RZ, RZ, UR29 ;  /* 0x0000001dff0d7e24 */ /* 0x000fca000f8e00ff */
[----:B------:R-:W-:-:S13]  /*5ce0*/  ISETP.NE.AND P6, PT, R13, 0x1, PT ;  /* 0x000000010d00780c */ /* 0x000fda0003fc5270 */
[----:B-1----:R-:W1:Y:S02]  /*5cf0*/  @P6 LDC.64 R8, c[0x0][0x9e8] ;  /* 0x00027a00ff086b82 */ /* 0x002e640000000a00 */
[----:B-1----:R-:W-:-:S05]  /*5d00*/  @P6 IMAD.HI.U32 R8, R12, R8, RZ ;  /* 0x000000080c086227 */ /* 0x002fca00078e00ff */
[----:B------:R-:W-:-:S07]  /*5d10*/  @P6 SHF.R.U32.HI R12, RZ, R9, R8 ;  /* 0x00000009ff0c6219 */ /* 0x000fce0000011608 */
.L_x_11238:
[----:B------:R-:W-:Y:S05]  /*5d20*/  BSYNC B0 ;  /* 0x0000000000007941 */ /* 0x000fea0003800000 */
.L_x_11236:
[----:B------:R-:W-:-:S04]  /*5d30*/  IMAD.IADD R11, R11, 0x1, -R19 ;  /* 0x000000010b0b7824 */ /* 0x000fc800078e0a13 */
[----:B------:R-:W-:-:S05]  /*5d40*/  IMAD R11, R12, R13, R11 ;  /* 0x0000000d0c0b7224 */ /* 0x000fca00078e020b */
[----:B------:R-:W-:Y:S02]  /*5d50*/  VIMNMX R14, R14, R11, !PT ;  /* 0x0000000b0e0e7248 */ /* 0x000fe40007fe0100 */
[----:B------:R-:W-:-:S07]  /*5d60*/  VIADDMNMX R15, R11, R13, R15, PT ;  /* 0x0000000d0b0f7246 */ /* 0x000fce000380010f */
.L_x_11235:
[----:B------:R-:W-:Y:S01]  /*5d70*/  ISETP.GT.AND P2, PT, R14, 0x1, !P2 ;  /* 0x000000010e00780c */ /* 0x000fe20005744270 */
[----:B------:R-:W-:Y:S01]  /*5d80*/  UMOV UR7, UR21 ;  /* 0x0000001500077c82 */ /* 0x000fe20008000000 */
[----:B-1----:R-:W-:Y:S02]  /*5d90*/  FMNMX.FTZ R8, R152, R0, !PT ;  /* 0x0000000098087209 */ /* 0x002fe40007810000 */
[----:B------:R-:W-:Y:S02]  /*5da0*/  ISETP.LT.OR P2, PT, R15, 0x2, P2 ;  /* 0x000000020f00780c */ /* 0x000fe40001741670 */
[C---:B------:R-:W-:Y:S02]  /*5db0*/  LOP3.LUT P6, RZ, R18.reuse, 0x8000, RZ, 0xc0, !PT ;  /* 0x0000800012ff7812 */ /* 0x040fe400078cc0ff */
        /* <DEDUP_REMOVED lines=59> */
[C---:B------:R-:W-:Y:S02]  /*6170*/  ISETP.GT.AND P3, PT, R14.reuse, 0x50, !P3 ;  /* 0x000000500e00780c */ /* 0x040fe40005f64270 */
[----:B------:R-:W-:Y:S02]  /*6180*/  ISETP.LT.OR P2, PT, R15, 0x29, P2 ;  /* 0x000000290f00780c */ /* 0x000fe40001741670 */
[----:B------:R-:W-:Y:S02]  /*6190*/  ISETP.GT.AND P4, PT, R14, 0x51, !P4 ;  /* 0x000000510e00780c */ /* 0x000fe40006784270 */
[----:B------:R-:W-:Y:S02]  /*61a0*/  FSEL R174, R174, -INF , !P2 ;  /* 0xff800000aeae7808 */ /* 0x000fe40005000000 */
[----:B------:R-:W-:-:S02]  /*61b0*/  LOP3.LUT P2, RZ, R18, 0x800, RZ, 0xc0, !PT ;  /* 0x0000080012ff7812 */ /* 0x000fc4000784c0ff */
[C---:B------:R-:W-:Y:S02]  /*61c0*/  ISETP.LT.OR P3, PT, R15.reuse, 0x51, P3 ;  /* 0x000000510f00780c */ /* 0x040fe40001f61670 */
[C---:B------:R-:W-:Y:S02]  /*61d0*/  ISETP.GT.AND P2, PT, R14.reuse, 0x29, !P2 ;  /* 0x000000290e00780c */ /* 0x040fe40005744270 */
[----:B------:R-:W-:Y:S02]  /*61e0*/  ISETP.GT.AND P5, PT, R14, 0x58, !P5 ;  /* 0x000000580e00780c */ /* 0x000fe40006fa4270 */
[C---:B------:R-:W-:Y:S02]  /*61f0*/  ISETP.LT.OR P2, PT, R15.reuse, 0x2a, P2 ;  /* 0x0000002a0f00780c */ /* 0x040fe40001741670 */
[----:B------:R-:W-:Y:S02]  /*6200*/  ISETP.LT.OR P4, PT, R15, 0x52, P4 ;  /* 0x000000520f00780c */ /* 0x000fe40002781670 */
[----:B------:R-:W-:-:S02]  /*6210*/  FSEL R175, R175, -INF , !P2 ;  /* 0xff800000afaf7808 */ /* 0x000fc40005000000 */
[----:B------:R-:W-:Y:S02]  /*6220*/  LOP3.LUT P2, RZ, R18, 0x400, RZ, 0xc0, !PT ;  /* 0x0000040012ff7812 */ /* 0x000fe4000784c0ff */
[----:B-1----:R-:W-:Y:S02]  /*6230*/  FMNMX.FTZ R8, R8, R9, !PT ;  /* 0x0000000908087209 */ /* 0x002fe40007810000 */
[----:B------:R-:W-:Y:S02]  /*6240*/  ISETP.GT.AND P2, PT, R14, 0x30, !P2 ;  /* 0x000000300e00780c */ /* 0x000fe40005744270 */
[----:B------:R-:W-:Y:S01]  /*6250*/  FSEL R194, R194, -INF , !P3 ;  /* 0xff800000c2c27808 */ /* 0x000fe20005800000 */
[----:B------:R-:W1:Y:S01]  /*6260*/  SHFL.BFLY PT, R9, R8, 0x1, 0x1f ;  /* 0x0c201f0008097f89 */ /* 0x000e6200000e0000 */
[C---:B------:R-:W-:Y:S02]  /*6270*/  ISETP.LT.OR P2, PT, R15.reuse, 0x31, P2 ;  /* 0x000000310f00780c */ /* 0x040fe40001741670 */
[----:B------:R-:W-:-:S02]  /*6280*/  ISETP.LT.OR P5, PT, R15, 0x59, P5 ;  /* 0x000000590f00780c */ /* 0x000fc40002fa1670 */
[----:B------:R-:W-:Y:S02]  /*6290*/  FSEL R178, R178, -INF , !P2 ;  /* 0xff800000b2b27808 */ /* 0x000fe40005000000 */
[----:B------:R-:W-:Y:S02]  /*62a0*/  LOP3.LUT P2, RZ, R18, 0x200, RZ, 0xc0, !PT ;  /* 0x0000020012ff7812 */ /* 0x000fe4000784c0ff */
[----:B------:R-:W-:Y:S02]  /*62b0*/  FSEL R195, R195, -INF , !P4 ;  /* 0xff800000c3c37808 */ /* 0x000fe40006000000 */
[----:B------:R-:W-:Y:S02]  /*62c0*/  ISETP.GT.AND P2, PT, R14, 0x31, !P2 ;  /* 0x000000310e00780c */ /* 0x000fe40005744270 */
[----:B------:R-:W-:Y:S02]  /*62d0*/  FSEL R198, R198, -INF , !P5 ;  /* 0xff800000c6c67808 */ /* 0x000fe40006800000 */
[----:B------:R-:W-:-:S04]  /*62e0*/  ISETP.LT.OR P2, PT, R15, 0x32, P2 ;  /* 0x000000320f00780c */ /* 0x000fc80001741670 */
[----:B------:R-:W-:Y:S02]  /*62f0*/  FSEL R179, R179, -INF , !P2 ;  /* 0xff800000b3b37808 */ /* 0x000fe40005000000 */
[----:B------:R-:W-:Y:S02]  /*6300*/  LOP3.LUT P2, RZ, R18, 0x100, RZ, 0xc0, !PT ;  /* 0x0000010012ff7812 */ /* 0x000fe4000784c0ff */
[----:B-1----:R-:W-:Y:S02]  /*6310*/  FMNMX.FTZ R8, R8, R9, !PT ;  /* 0x0000000908087209 */ /* 0x002fe40007810000 */
        /* <DEDUP_REMOVED lines=19> */
[----:B------:R-:W-:-:S04]  /*6450*/  FSETP.NEU.FTZ.AND P2, PT, R8, -INF , PT ;  /* 0xff8000000800780b */ /* 0x000fc80003f5d000 */
[----:B------:R-:W-:-:S05]  /*6460*/  FSEL R9, R8, RZ, P2 ;  /* 0x000000ff08097208 */ /* 0x000fca0001000000 */
[----:B------:R-:W-:Y:S01]  /*6470*/  FADD.FTZ R9, -R9, R0 ;  /* 0x0000000009097221 */ /* 0x000fe20000010100 */
[----:B------:R-:W-:-:S05]  /*6480*/  FMUL.FTZ R0, R8, UR7 ;  /* 0x0000000708007c20 */ /* 0x000fca0008410000 */
[----:B------:R-:W-:Y:S02]  /*6490*/  FSEL R0, R0, RZ, P2 ;  /* 0x000000ff00007208 */ /* 0x000fe40001000000 */
[----:B------:R-:W-:Y:S02]  /*64a0*/  ISETP.GT.AND P2, PT, R14, 0x49, !P6 ;  /* 0x000000490e00780c */ /* 0x000fe40007744270 */
[----:B------:R-:W-:Y:S01]  /*64b0*/  LOP3.LUT P6, RZ, R18, 0x1, RZ, 0xc0, !PT ;  /* 0x0000000112ff7812 */ /* 0x000fe200078cc0ff */
[--C-:B------:R-:W-:Y:S01]  /*64c0*/  FFMA.FTZ R152, R152, UR7, -R0.reuse ;  /* 0x0000000798987c23 */ /* 0x100fe20008010800 */
[----:B------:R-:W-:Y:S01]  /*64d0*/  ISETP.LT.OR P2, PT, R15, 0x4a, P2 ;  /* 0x0000004a0f00780c */ /* 0x000fe20001741670 */
[--C-:B------:R-:W-:Y:S01]  /*64e0*/  FFMA.FTZ R153, R153, UR7, -R0.reuse ;  /* 0x0000000799997c23 */ /* 0x100fe20008010800 */
[--C-:B------:R-:W-:Y:S01]  /*64f0*/  FFMA.FTZ R156, R156, UR7, -R0.reuse ;  /* 0x000000079c9c7c23 */ /* 0x100fe20008010800 */
[--C-:B------:R-:W-:Y:S01]  /*6500*/  FFMA.FTZ R157, R157, UR7, -R0.reuse ;  /* 0x000000079d9d7c23 */ /* 0x100fe20008010800 */
[----:B------:R-:W-:Y:S01]  /*6510*/  FSEL R191, R191, -INF , !P2 ;  /* 0xff800000bfbf7808 */ /* 0x000fe20005000000 */
[--C-:B------:R-:W-:Y:S01]  /*6520*/  FFMA.FTZ R160, R160, UR7, -R0.reuse ;  /* 0x00000007a0a07c23 */ /* 0x100fe20008010800 */
[----:B------:R-:W-:Y:S01]  /*6530*/  LOP3.LUT P2, RZ, R18, 0x80000, RZ, 0xc0, !PT ;  /* 0x0008000012ff7812 */ /* 0x000fe2000784c0ff */
[--C-:B------:R-:W-:Y:S01]  /*6540*/  FFMA.FTZ R161, R161, UR7, -R0.reuse ;  /* 0x00000007a1a17c23 */ /* 0x100fe20008010800 */
[--C-:B------:R-:W-:Y:S01]  /*6550*/  FFMA.FTZ R164, R164, UR7, -R0.reuse ;  /* 0x00000007a4a47c23 */ /* 0x100fe20008010800 */
[--C-:B------:R-:W-:Y:S01]  /*6560*/  FFMA.FTZ R165, R165, UR7, -R0.reuse ;  /* 0x00000007a5a57c23 */ /* 0x100fe20008010800 */
[----:B------:R-:W-:Y:S01]  /*6570*/  ISETP.GT.AND P2, PT, R14, RZ, !P2 ;  /* 0x000000ff0e00720c */ /* 0x000fe20005744270 */
[--C-:B------:R-:W-:Y:S01]  /*6580*/  FFMA.FTZ R168, R168, UR7, -R0.reuse ;  /* 0x00000007a8a87c23 */ /* 0x100fe20008010800 */
[--C-:B------:R-:W-:Y:S01]  /*6590*/  FFMA.FTZ R169, R169, UR7, -R0.reuse ;  /* 0x00000007a9a97c23 */ /* 0x100fe20008010800 */
[--C-:B------:R-:W-:Y:S01]  /*65a0*/  FFMA.FTZ R172, R172, UR7, -R0.reuse ;  /* 0x00000007acac7c23 */ /* 0x100fe20008010800 */
[----:B------:R-:W-:Y:S01]  /*65b0*/  ISETP.LT.OR P2, PT, R15, 0x1, P2 ;  /* 0x000000010f00780c */ /* 0x000fe20001741670 */
[--C-:B------:R-:W-:Y:S01]  /*65c0*/  FFMA.FTZ R173, R173, UR7, -R0.reuse ;  /* 0x00000007adad7c23 */ /* 0x100fe20008010800 */
[--C-:B------:R-:W-:Y:S01]  /*65d0*/  FFMA.FTZ R176, R176, UR7, -R0.reuse ;  /* 0x00000007b0b07c23 */ /* 0x100fe20008010800 */
[--C-:B------:R-:W-:Y:S01]  /*65e0*/  FFMA.FTZ R177, R177, UR7, -R0.reuse ;  /* 0x00000007b1b17c23 */ /* 0x100fe20008010800 */
[----:B------:R-:W-:Y:S01]  /*65f0*/  FSEL R154, R154, -INF , !P2 ;  /* 0xff8000009a9a7808 */ /* 0x000fe20005000000 */
        /* <DEDUP_REMOVED lines=11> */
[----:B------:R-:W-:Y:S01]  /*66b0*/  FMNMX.FTZ R9, R154, R6, !PT ;  /* 0x000000069a097209 */ /* 0x000fe20007810000 */
[----:B------:R-:W-:Y:S01]  /*66c0*/  MUFU.EX2 R152, R152 ;  /* 0x0000009800987308 */ /* 0x000fe20000000800 */
[----:B------:R-:W-:-:S02]  /*66d0*/  ISETP.GT.AND P2, PT, R14, 0x59, !P6 ;  /* 0x000000590e00780c */ /* 0x000fc40007744270 */
[----:B------:R-:W-:Y:S02]  /*66e0*/  FMNMX.FTZ R9, R155, R9, !PT ;  /* 0x000000099b097209 */ /* 0x000fe40007810000 */
[----:B------:R-:W-:Y:S02]  /*66f0*/  ISETP.LT.OR P2, PT, R15, 0x5a, P2 ;  /* 0x0000005a0f00780c */ /* 0x000fe40001741670 */
[----:B------:R-:W-:Y:S01]  /*6700*/  FMNMX.FTZ R9, R158, R9, !PT ;  /* 0x000000099e097209 */ /* 0x000fe20007810000 */
[----:B------:R-:W1:Y:S01]  /*6710*/  MUFU.EX2 R0, R0 ;  /* 0x0000000000007308 */ /* 0x000e620000000800 */
[----:B------:R-:W-:Y:S02]  /*6720*/  FSEL R199, R199, -INF , !P2 ;  /* 0xff800000c7c77808 */ /* 0x000fe40005000000 */
[----:B------:R-:W-:-:S04]  /*6730*/  FMNMX.FTZ R9, R159, R9, !PT ;  /* 0x000000099f097209 */ /* 0x000fc80007810000 */
[----:B------:R-:W-:Y:S01]  /*6740*/  FMNMX.FTZ R9, R162, R9, !PT ;  /* 0x00000009a2097209 */ /* 0x000fe20007810000 */
[----:B------:R-:W2:Y:S03]  /*6750*/  MUFU.EX2 R153, R153 ;  /* 0x0000009900997308 */ /* 0x000ea60000000800 */
[----:B------:R-:W-:-:S04]  /*6760*/  FMNMX.FTZ R9, R163, R9, !PT ;  /* 0x00000009a3097209 */ /* 0x000fc80007810000 */
[----:B------:R-:W-:Y:S01]  /*6770*/  FMNMX.FTZ R9, R166, R9, !PT ;  /* 0x00000009a6097209 */ /* 0x000fe20007810000 */
[----:B------:R-:W3:Y:S01]  /*6780*/  MUFU.EX2 R156, R156 ;  /* 0x0000009c009c7308 */ /* 0x000ee20000000800 */
        /* <DEDUP_REMOVED lines=16> */
[----:B---3--:R-:W-:Y:S01]  /*6890*/  FADD.FTZ R3, R156, R3 ;  /* 0x000000039c037221 */ /* 0x008fe20000010000 */
[----:B------:R-:W2:Y:S01]  /*68a0*/  MUFU.EX2 R160, R160 ;  /* 0x000000a000a07308 */ /* 0x000ea20000000800 */
[-C--:B------:R-:W-:Y:S01]  /*68b0*/  FMUL.FTZ R40, R40, R0.reuse ;  /* 0x0000000028287220 */ /* 0x080fe20000410000 */
[----:B------:R-:W-:Y:S01]  /*68c0*/  FMNMX.FTZ R9, R175, R9, !PT ;  /* 0x00000009af097209 */ /* 0x000fe20007810000 */
[-C--:B------:R-:W-:Y:S01]  /*68d0*/  FMUL.FTZ R41, R41, R0.reuse ;  /* 0x0000000029297220 */ /* 0x080fe20000410000 */
[-C--:B------:R-:W-:Y:S01]  /*68e0*/  FMUL.FTZ R44, R44, R0.reuse ;  /* 0x000000002c2c7220 */ /* 0x080fe20000410000 */
[-C--:B------:R-:W-:Y:S01]  /*68f0*/  FMUL.FTZ R45, R45, R0.reuse ;  /* 0x000000002d2d7220 */ /* 0x080fe20000410000 */
[----:B------:R-:W-:Y:S01]  /*6900*/  FMNMX.FTZ R9, R178, R9, !PT ;  /* 0x00000009b2097209 */ /* 0x000fe20007810000 */
[----:B-1----:R-:W-:Y:S01]  /*6910*/  FADD.FTZ R3, R157, R3 ;  /* 0x000000039d037221 */ /* 0x002fe20000010000 */
[----:B------:R-:W1:Y:S01]  /*6920*/  MUFU.EX2 R161, R161 ;  /* 0x000000a100a17308 */ /* 0x000e620000000800 */
[-C--:B------:R-:W-:Y:S01]  /*6930*/  FMUL.FTZ R48, R48, R0.reuse ;  /* 0x0000000030307220 */ /* 0x080fe20000410000 */
[----:B------:R-:W-:Y:S01]  /*6940*/  FMNMX.FTZ R9, R179, R9, !PT ;  /* 0x00000009b3097209 */ /* 0x000fe20007810000 */
[-C--:B------:R-:W-:Y:S01]  /*6950*/  FMUL.FTZ R49, R49, R0.reuse ;  /* 0x0000000031317220 */ /* 0x080fe20000410000 */
[-C--:B------:R-:W-:Y:S01]  /*6960*/  FMUL.FTZ R52, R52, R0.reuse ;  /* 0x0000000034347220 */ /* 0x080fe20000410000 */
[-C--:B------:R-:W-:Y:S01]  /*6970*/  FMUL.FTZ R53, R53, R0.reuse ;  /* 0x0000000035357220 */ /* 0x080fe20000410000 */
[----:B------:R-:W-:Y:S01]  /*6980*/  FMNMX.FTZ R9, R182, R9, !PT ;  /* 0x00000009b6097209 */ /* 0x000fe20007810000 */
[-C--:B------:R-:W-:Y:S01]  /*6990*/  FMUL.FTZ R56, R56, R0.reuse ;  /* 0x0000000038387220 */ /* 0x080fe20000410000 */
[----:B------:R-:W3:Y:S01]  /*69a0*/  MUFU.EX2 R164, R164 ;  /* 0x000000a400a47308 */ /* 0x000ee20000000800 */
        /* <DEDUP_REMOVED lines=37> */
[-C--:B------:R-:W-:Y:S01]  /*6c00*/  FMUL.FTZ R96, R96, R0.reuse ;  /* 0x0000000060607220 */ /* 0x080fe20000410000 */
[----:B------:R-:W1:Y:S01]  /*6c10*/  SHFL.BFLY PT, R11, R9, 0x2, 0x1f ;  /* 0x0c401f00090b7f89 */ /* 0x000e6200000e0000 */
[----:B------:R-:W4:Y:S01]  /*6c20*/  MUFU.EX2 R173, R173 ;  /* 0x000000ad00ad7308 */ /* 0x000f220000000800 */
        /* <DEDUP_REMOVED lines=22> */
[----:B-1----:R-:W-:Y:S01]  /*6d90*/  FMNMX.FTZ R9, R9, R11, !PT ;  /* 0x0000000b09097209 */ /* 0x002fe20007810000 */
[----:B------:R-:W1:Y:S01]  /*6da0*/  MUFU.EX2 R180, R180 ;  /* 0x000000b400b47308 */ /* 0x000e620000000800 */
[----:B---3--:R-:W-:Y:S01]  /*6db0*/  FADD.FTZ R3, R176, R3 ;  /* 0x00000003b0037221 */ /* 0x008fe20000010000 */
[-C--:B------:R-:W-:Y:S01]  /*6dc0*/  FMUL.FTZ R132, R132, R0.reuse ;  /* 0x0000000084847220 */ /* 0x080fe20000410000 */
[-C--:B------:R-:W-:Y:S01]  /*6dd0*/  FMUL.FTZ R133, R133, R0.reuse ;  /* 0x0000000085857220 */ /* 0x080fe20000410000 */
[----:B------:R-:W3:Y:S01]  /*6de0*/  SHFL.BFLY PT, R11, R9, 0x1, 0x1f ;  /* 0x0c201f00090b7f89 */ /* 0x000ee200000e0000 */
        /* <DEDUP_REMOVED lines=8> */
[-C--:B------:R-:W-:Y:S01]  /*6e70*/  FMUL.FTZ R148, R148, R0.reuse ;  /* 0x0000000094947220 */ /* 0x080fe20000410000 */
[----:B------:R-:W-:-:S02]  /*6e80*/  FMUL.FTZ R149, R149, R0 ;  /* 0x0000000095957220 */ /* 0x000fc40000410000 */
[----:B------:R-:W2:Y:S01]  /*6e90*/  MUFU.EX2 R184, R184 ;  /* 0x000000b800b87308 */ /* 0x000ea20000000800 */
[----:B-1----:R-:W-:-:S07]  /*6ea0*/  FADD.FTZ R3, R180, R3 ;  /* 0x00000003b4037221 */ /* 0x002fce0000010000 */
[----:B------:R-:W1:Y:S01]  /*6eb0*/  MUFU.EX2 R185, R185 ;  /* 0x000000b900b97308 */ /* 0x000e620000000800 */
[----:B----4-:R-:W-:Y:S01]  /*6ec0*/  FADD.FTZ R3, R181, R3 ;  /* 0x00000003b5037221 */ /* 0x010fe20000010000 */
[----:B---3--:R-:W-:-:S04]  /*6ed0*/  FMNMX.FTZ R9, R9, R11, !PT ;  /* 0x0000000b09097209 */ /* 0x008fc80007810000 */
[C---:B------:R-:W-:Y:S01]  /*6ee0*/  FSETP.NEU.FTZ.AND P2, PT, R9.reuse, -INF , PT ;  /* 0xff8000000900780b */ /* 0x040fe20003f5d000 */
[----:B------:R-:W-:Y:S01]  /*6ef0*/  FMUL.FTZ R12, R9, UR7 ;  /* 0x00000007090c7c20 */ /* 0x000fe20008410000 */
[----:B------:R-:W3:Y:S01]  /*6f00*/  MUFU.EX2 R188, R188 ;  /* 0x000000bc00bc7308 */ /* 0x000ee20000000800 */
[----:B--2---:R-:W-:-:S03]  /*6f10*/  FADD.FTZ R3, R184, R3 ;  /* 0x00000003b8037221 */ /* 0x004fc60000010000 */
[----:B------:R-:W-:Y:S01]  /*6f20*/  FSEL R12, R12, RZ, P2 ;  /* 0x000000ff0c0c7208 */ /* 0x000fe20001000000 */
[----:B-1----:R-:W-:-:S03]  /*6f30*/  FADD.FTZ R3, R185, R3 ;  /* 0x00000003b9037221 */ /* 0x002fc60000010000 */
[----:B------:R-:W1:Y:S01]  /*6f40*/  MUFU.EX2 R189, R189 ;  /* 0x000000bd00bd7308 */ /* 0x000e620000000800 */
[--C-:B------:R-:W-:Y:S01]  /*6f50*/  FFMA.FTZ R163, R163, UR7, -R12.reuse ;  /* 0x00000007a3a37c23 */ /* 0x100fe2000801080c */
[--C-:B------:R-:W-:Y:S01]  /*6f60*/  FFMA.FTZ R21, R154, UR7, -R12.reuse ;  /* 0x000000079a157c23 */ /* 0x100fe2000801080c */
[----:B------:R-:W-:Y:S01]  /*6f70*/  F2FP.BF16.F32.PACK_AB R154, R157, R156 ;  /* 0x0000009c9d9a723e */ /* 0x000fe200000010ff */
        /* <DEDUP_REMOVED lines=10> */
[----:B------:R-:W-:Y:S01]  /*7020*/  F2FP.BF16.F32.PACK_AB R156, R161, R160 ;  /* 0x000000a0a19c723e */ /* 0x000fe200000010ff */
[--C-:B------:R-:W-:Y:S01]  /*7030*/  FFMA.FTZ R175, R175, UR7, -R12.reuse ;  /* 0x00000007afaf7c23 */ /* 0x100fe2000801080c */
[----:B------:R-:W-:Y:S01]  /*7040*/  MUFU.EX2 R21, R21 ;  /* 0x0000001500157308 */ /* 0x000fe20000000800 */
[----:B--2---:R-:W-:Y:S01]  /*7050*/  FSEL R163, R9, RZ, P2 ;  /* 0x000000ff09a37208 */ /* 0x004fe20001000000 */
[--C-:B------:R-:W-:Y:S01]  /*7060*/  FFMA.FTZ R178, R178, UR7, -R12.reuse ;  /* 0x00000007b2b27c23 */ /* 0x100fe2000801080c */
[--C-:B------:R-:W-:Y:S01]  /*7070*/  FFMA.FTZ R179, R179, UR7, -R12.reuse ;  /* 0x00000007b3b37c23 */ /* 0x100fe2000801080c */
[----:B------:R-:W-:Y:S01]  /*7080*/  F2FP.BF16.F32.PACK_AB R158, R165, R164 ;  /* 0x000000a4a59e723e */ /* 0x000fe200000010ff */
[----:B------:R-:W-:Y:S01]  /*7090*/  FFMA.FTZ R182, R182, UR7, -R12 ;  /* 0x00000007b6b67c23 */ /* 0x000fe2000801080c */
[----:B------:R-:W-:Y:S01]  /*70a0*/  FADD.FTZ R6, -R163, R6 ;  /* 0x00000006a3067221 */ /* 0x000fe20000010100 */
[--C-:B------:R-:W-:Y:S01]  /*70b0*/  FFMA.FTZ R183, R183, UR7, -R12.reuse ;  /* 0x00000007b7b77c23 */ /* 0x100fe2000801080c */
[----:B------:R-:W-:Y:S01]  /*70c0*/  MUFU.EX2 R153, R155 ;  /* 0x0000009b00997308 */ /* 0x000fe20000000800 */
[--C-:B------:R-:W-:Y:S01]  /*70d0*/  FFMA.FTZ R186, R186, UR7, -R12.reuse ;  /* 0x00000007baba7c23 */ /* 0x100fe2000801080c */
[----:B------:R-:W-:Y:S01]  /*70e0*/  FMUL.FTZ R6, R6, UR7 ;  /* 0x0000000706067c20 */ /* 0x000fe20008410000 */
[--C-:B------:R-:W-:Y:S01]  /*70f0*/  FFMA.FTZ R187, R187, UR7, -R12.reuse ;  /* 0x00000007bbbb7c23 */ /* 0x100fe2000801080c */
[----:B------:R-:W-:Y:S01]  /*7100*/  F2FP.BF16.F32.PACK_AB R160, R169, R168 ;  /* 0x000000a8a9a0723e */ /* 0x000fe200000010ff */
[--C-:B------:R-:W-:Y:S01]  /*7110*/  FFMA.FTZ R190, R190, UR7, -R12.reuse ;  /* 0x00000007bebe7c23 */ /* 0x100fe2000801080c */
[--C-:B------:R-:W-:Y:S01]  /*7120*/  FFMA.FTZ R191, R191, UR7, -R12.reuse ;  /* 0x00000007bfbf7c23 */ /* 0x100fe2000801080c */
[--C-:B------:R-:W-:Y:S01]  /*7130*/  FFMA.FTZ R194, R194, UR7, -R12.reuse ;  /* 0x00000007c2c27c23 */ /* 0x100fe2000801080c */
[----:B------:R-:W2:Y:S01]  /*7140*/  MUFU.EX2 R6, R6 ;  /* 0x0000000600067308 */ /* 0x000ea20000000800 */
[--C-:B------:R-:W-:Y:S01]  /*7150*/  FFMA.FTZ R195, R195, UR7, -R12.reuse ;  /* 0x00000007c3c37c23 */ /* 0x100fe2000801080c */
[----:B------:R-:W-:Y:S01]  /*7160*/  F2FP.BF16.F32.PACK_AB R162, R173, R172 ;  /* 0x000000acada2723e */ /* 0x000fe200000010ff */
[--C-:B------:R-:W-:Y:S01]  /*7170*/  FFMA.FTZ R198, R198, UR7, -R12.reuse ;  /* 0x00000007c6c67c23 */ /* 0x100fe2000801080c */
[----:B------:R-:W-:Y:S01]  /*7180*/  FFMA.FTZ R12, R199, UR7, -R12 ;  /* 0x00000007c70c7c23 */ /* 0x000fe2000801080c */
[----:B---3--:R-:W-:Y:S01]  /*7190*/  FADD.FTZ R3, R188, R3 ;  /* 0x00000003bc037221 */ /* 0x008fe20000010000 */
[----:B------:R-:W-:-:S02]  /*71a0*/  F2FP.BF16.F32.PACK_AB R164, R177, R176 ;  /* 0x000000b0b1a4723e */ /* 0x000fc400000010ff */
[----:B------:R-:W3:Y:S01]  /*71b0*/  MUFU.EX2 R20, R20 ;  /* 0x0000001400147308 */ /* 0x000ee20000000800 */
[----:B-1----:R-:W-:Y:S01]  /*71c0*/  FADD.FTZ R3, R189, R3 ;  /* 0x00000003bd037221 */ /* 0x002fe20000010000 */
[----:B------:R-:W-:Y:S02]  /*71d0*/  F2FP.BF16.F32.PACK_AB R166, R181, R180 ;  /* 0x000000b4b5a6723e */ /* 0x000fe400000010ff */
[----:B------:R-:W-:Y:S02]  /*71e0*/  F2FP.BF16.F32.PACK_AB R168, R185, R184 ;  /* 0x000000b8b9a8723e */ /* 0x000fe400000010ff */
[----:B------:R-:W-:Y:S02]  /*71f0*/  F2FP.BF16.F32.PACK_AB R170, R189, R188 ;  /* 0x000000bcbdaa723e */ /* 0x000fe400000010ff */
[----:B------:R-:W1:Y:S01]  /*7200*/  MUFU.EX2 R155, R159 ;  /* 0x0000009f009b7308 */ /* 0x000e620000000800 */
[----:B--2---:R-:W-:Y:S01]  /*7210*/  FFMA.FTZ R2, R6, R2, R21 ;  /* 0x0000000206027223 */ /* 0x004fe20000010015 */
[-C--:B------:R-:W-:Y:S01]  /*7220*/  FMUL.FTZ R26, R26, R6.reuse ;  /* 0x000000061a1a7220 */ /* 0x080fe20000410000 */
[-C--:B------:R-:W-:Y:S01]  /*7230*/  FMUL.FTZ R27, R27, R6.reuse ;  /* 0x000000061b1b7220 */ /* 0x080fe20000410000 */
[-C--:B------:R-:W-:Y:S01]  /*7240*/  FMUL.FTZ R30, R30, R6.reuse ;  /* 0x000000061e1e7220 */ /* 0x080fe20000410000 */
[C---:B------:R-:W-:Y:S01]  /*7250*/  FADD.FTZ R2, R153.reuse, R2 ;  /* 0x0000000299027221 */ /* 0x040fe20000010000 */
[----:B------:R-:W-:Y:S01]  /*7260*/  F2FP.BF16.F32.PACK_AB R153, R153, R21 ;  /* 0x000000159999723e */ /* 0x000fe200000010ff */
        /* <DEDUP_REMOVED lines=91> */
[----:B------:R-:W-:-:S06]  /*7820*/  FMUL.FTZ R151, R151, R6 ;  /* 0x0000000697977220 */ /* 0x000fcc0000410000 */
[----:B------:R-:W2:Y:S01]  /*7830*/  MUFU.EX2 R187, R187 ;  /* 0x000000bb00bb7308 */ /* 0x000ea20000000800 */
[C---:B---3--:R-:W-:Y:S01]  /*7840*/  FADD.FTZ R2, R183.reuse, R2 ;  /* 0x00000002b7027221 */ /* 0x048fe20000010000 */
[----:B------:R-:W-:-:S06]  /*7850*/  F2FP.BF16.F32.PACK_AB R167, R183, R167 ;  /* 0x000000a7b7a7723e */ /* 0x000fcc00000010ff */
[----:B------:R-:W3:Y:S01]  /*7860*/  MUFU.EX2 R171, R190 ;  /* 0x000000be00ab7308 */ /* 0x000ee20000000800 */
[----:B-1----:R-:W-:-:S07]  /*7870*/  FADD.FTZ R2, R169, R2 ;  /* 0x00000002a9027221 */ /* 0x002fce0000010000 */
[----:B------:R-:W1:Y:S01]  /*7880*/  MUFU.EX2 R191, R191 ;  /* 0x000000bf00bf7308 */ /* 0x000e620000000800 */
[C---:B--2---:R-:W-:Y:S01]  /*7890*/  FADD.FTZ R2, R187.reuse, R2 ;  /* 0x00000002bb027221 */ /* 0x044fe20000010000 */
[----:B------:R-:W-:-:S06]  /*78a0*/  F2FP.BF16.F32.PACK_AB R169, R187, R169 ;  /* 0x000000a9bba9723e */ /* 0x000fcc00000010ff */
[----:B------:R-:W2:Y:S01]  /*78b0*/  MUFU.EX2 R192, R192 ;  /* 0x000000c000c07308 */ /* 0x000ea20000000800 */
[----:B---3--:R-:W-:-:S07]  /*78c0*/  FADD.FTZ R2, R171, R2 ;  /* 0x00000002ab027221 */ /* 0x008fce0000010000 */
        /* <DEDUP_REMOVED lines=12> */
[----:B------:R-:W-:-:S06]  /*7990*/  F2FP.BF16.F32.PACK_AB R173, R195, R173 ;  /* 0x000000adc3ad723e */ /* 0x000fcc00000010ff */
[----:B------:R-:W2:Y:S01]  /*79a0*/  MUFU.EX2 R174, R197 ;  /* 0x000000c500ae7308 */ /* 0x000ea20000000800 */
[----:B---3--:R-:W-:-:S07]  /*79b0*/  FADD.FTZ R3, R196, R3 ;  /* 0x00000003c4037221 */ /* 0x008fce0000010000 */
[----:B------:R-:W3:Y:S01]  /*79c0*/  MUFU.EX2 R12, R12 ;  /* 0x0000000c000c7308 */ /* 0x000ee20000000800 */
[----:B-1----:R-:W-:Y:S01]  /*79d0*/  FADD.FTZ R0, R175, R0 ;  /* 0x00000000af007221 */ /* 0x002fe20000010000 */
[C---:B--2---:R-:W-:Y:S01]  /*79e0*/  FADD.FTZ R3, R174.reuse, R3 ;  /* 0x00000003ae037221 */ /* 0x044fe20000010000 */
[----:B------:R-:W-:Y:S02]  /*79f0*/  F2FP.BF16.F32.PACK_AB R174, R174, R196 ;  /* 0x000000c4aeae723e */ /* 0x000fe400000010ff */
[C---:B---3--:R-:W-:Y:S01]  /*7a00*/  FADD.FTZ R2, R12.reuse, R0 ;  /* 0x000000000c027221 */ /* 0x048fe20000010000 */
[----:B------:R-:W-:Y:S01]  /*7a10*/  F2FP.BF16.F32.PACK_AB R175, R12, R175 ;  /* 0x000000af0caf723e */ /* 0x000fe200000010ff */
[----:B------:R-:W-:Y:S06]  /*7a20*/  @!P0 BRA `(.L_x_11239) ;  /* 0x0000000000048947 */ /* 0x000fec0003800000 */
[----:B------:R-:W-:Y:S01]  /*7a30*/  BPT.TRAP 0x1 ;  /* 0x000000040000795c */ /* 0x000fe20000300000 */
.L_x_11239:
[----:B------:R1:W2:Y:S01]  /*7a40*/  SYNCS.PHASECHK.TRANS64.TRYWAIT P2, [UR30+0x22850], R7 ;  /* 0x02285007ff0075a7 */ /* 0x0002a2000804015e */
[----:B------:R-:W-:Y:S05]  /*7a50*/  @!P0 BRA `(.L_x_11240) ;  /* 0x0000000000048947 */ /* 0x000fea0003800000 */
[----:B------:R-:W-:Y:S01]  /*7a60*/  BPT.TRAP 0x1 ;  /* 0x000000040000795c */ /* 0x000fe20000300000 */
.L_x_11240:
[----:B--2---:R-:W-:Y:S05]  /*7a70*/  @P2 BRA `(.L_x_11241) ;  /* 0x0000000000082947 */ /* 0x004fea0003800000 */
[----:B------:R-:W2:Y:S02]  /*7a80*/  SYNCS.PHASECHK.TRANS64.TRYWAIT P2, [UR30+0x22850], R7 ;  /* 0x02285007ff0075a7 */ /* 0x000ea4000804015e */
[----:B--2---:R-:W-:Y:S05]  /*7a90*/  @!P2 BRA `(.L_x_11242) ;  /* 0x0000011400c4a947 */ /* 0x004fea0003800000 */
.L_x_11241:
[----:B------:R-:W3:Y:S01]  /*7aa0*/  S2R R0, SR_TID.X ;  /* 0x0000000000007919 */ /* 0x000ee20000002100 */
[----:B------:R-:W-:Y:S01]  /*7ab0*/  UIMAD UR11, UR37, 0xc00, UR6 ;  /* 0x00000c00250b78a4 */ /* 0x000fe2000f8e0206 */
[C---:B------:R-:W-:Y:S01]  /*7ac0*/  ISETP.GT.AND P2, PT, R5.reuse, UR23, PT ;  /* 0x0000001705007c0c */ /* 0x040fe2000bf44270 */
[----:B------:R-:W-:Y:S01]  /*7ad0*/  UMOV UR15, 0x40000040 ;  /* 0x40000040000f7882 */ /* 0x000fe20000000000 */
[----:B--2---:R-:W-:Y:S02]  /*7ae0*/  @!P1 VIADD R10, R10, 0x22860 ;  /* 0x000228600a0a9836 */ /* 0x004fe40000000000 */
[----:B------:R-:W-:Y:S02]  /*7af0*/  VIADD R5, R5, 0xffffffff ;  /* 0xffffffff05057836 */ /* 0x000fe40000000000 */
[----:B------:R-:W-:Y:S01]  /*7b00*/  UMOV UR14, UR11 ;  /* 0x0000000b000e7c82 */ /* 0x000fe20008000000 */
[----:B------:R-:W-:Y:S01]  /*7b10*/  @!P1 PRMT R10, RZ, 0x654, R10 ;  /* 0x00000654ff0a9816 */ /* 0x000fe2000000000a */
[----:B------:R-:W-:Y:S01]  /*7b20*/  IMAD.MOV.U32 R6, RZ, RZ, R9 ;  /* 0x000000ffff067224 */ /* 0x000fe200078e0009 */
[----:B---3--:R-:W-:-:S05]  /*7b30*/  SHF.R.U32.HI R0, RZ, 0x7, R0 ;  /* 0x00000007ff007819 */ /* 0x008fca0000011600 */
[----:B------:R-:W-:-:S05]  /*7b40*/  VIADD R0, R0, 0x8 ;  /* 0x0000000800007836 */ /* 0x000fca0000000000 */
[----:B------:R2:W-:Y:S02]  /*7b50*/  BAR.SYNC.DEFER_BLOCKING R0, 0x100 ;  /* 0x000400000000751d */ /* 0x0005e40000010000 */
[----:B--2---:R-:W-:-:S04]  /*7b60*/  IMAD.MOV.U32 R0, RZ, RZ, R8 ;  /* 0x000000ffff007224 */ /* 0x004fc800078e0008 */
        /* <DEDUP_REMOVED lines=37> */
.L_x_11226:
[----:B------:R-:W-:Y:S01]  /*7dc0*/  ULDC UR11, c[0x0][0x448] ;  /* 0x00011200000b7ab9 */ /* 0x000fe20000000800 */
[----:B01----:R-:W-:Y:S01]  /*7dd0*/  IADD3 R7, R17, 0x1, -R16 ;  /* 0x0000000111077810 */ /* 0x003fe20007ffe810 */
        /* <DEDUP_REMOVED lines=24> */
.L_x_11245:
[----:B------:R-:W-:-:S11]  /*7f60*/  UISETP.NE.AND UP2, UPT, UR18, 0x1, UPT ;  /* 0x000000011200788c */ /* 0x000fd6000bf45270 */
[----:B------:R-:W-:Y:S02]  /*7f70*/  @UP2 ULDC.64 UR22, c[0x0][0x9e8] ;  /* 0x00027a0000162ab9 */ /* 0x000fe40000000a00 */
[----:B------:R-:W-:-:S04]  /*7f80*/  UIMAD.WIDE.U32 UR10, UR14, UR22, URZ ;  /* 0x000000160e0a72a5 */ /* 0x000fc8000f8e003f */
[----:B------:R-:W-:-:S12]  /*7f90*/  @UP2 USHF.R.U32.HI UR14, URZ, UR23, UR11 ;  /* 0x000000173f0e2299 */ /* 0x000fd8000801160b */
.L_x_11246:
[----:B------:R-:W-:-:S04]  /*7fa0*/  UIMAD UR14, UR14, UR18, URZ ;  /* 0x000000120e0e72a4 */ /* 0x000fc8000f8e023f */
[----:B------:R-:W-:-:S04]  /*7fb0*/  UISETP.LT.AND UP2, UPT, UR15, UR14, UPT ;  /* 0x0000000e0f00728c */ /* 0x000fc8000bf41270 */
[----:B------:R-:W-:-:S12]  /*7fc0*/  USEL UR15, UR15, UR14, !UP2 ;  /* 0x0000000e0f0f7287 */ /* 0x000fd8000d000000 */
.L_x_11244:
        /* <DEDUP_REMOVED lines=10> */
[----:B------:R-:W-:Y:S02]  /*8070*/  IMAD.MOV.U32 R9, RZ, RZ, R0 ;  /* 0x000000ffff097224 */ /* 0x000fe400078e0000 */
[----:B------:R-:W-:-:S07]  /*8080*/  IMAD.MOV.U32 R7, RZ, RZ, R5 ;  /* 0x000000ffff077224 */ /* 0x000fce00078e0005 */
.L_x_11256:
[----:B------:R-:W-:Y:S01]  /*8090*/  UIADD3 UR37, UR37, 0x1, URZ ;  /* 0x0000000125257890 */ /* 0x000fe2000fffe03f */
[C---:B------:R-:W-:Y:S01]  /*80a0*/  ISETP.GT.AND P2, PT, R7.reuse, UR21, PT ;  /* 0x0000001507007c0c */ /* 0x040fe2000bf44270 */
[----:B------:R-:W-:Y:S02]  /*80b0*/  VIADD R7, R7, 0xffffffff ;  /* 0xffffffff07077836 */ /* 0x000fe40000000000 */
[----:B------:R-:W-:-:S04]  /*80c0*/  UISETP.NE.AND UP2, UPT, UR37, 0x2, UPT ;  /* 0x000000022500788c */ /* 0x000fc8000bf45270 */
[----:B------:R-:W-:Y:S02]  /*80d0*/  USEL UR10, URZ, 0x1, UP2 ;  /* 0x000000013f0a7887 */ /* 0x000fe40009000000 */
[----:B------:R-:W-:Y:S02]  /*80e0*/  USEL UR37, UR37, URZ, UP2 ;  /* 0x0000003f25257287 */ /* 0x000fe40009000000 */
[----:B------:R-:W-:Y:S01]  /*80f0*/  ULOP3.LUT UR38, UR38, UR10, URZ, 0x3c, !UPT ;  /* 0x0000000a26267292 */ /* 0x000fe2000f8e3c3f */
[----:B0-----:R-:W-:Y:S11]  /*8100*/  @!P0 BRA `(.L_x_11248) ;  /* 0x0000000000048947 */ /* 0x001ff60003800000 */
[----:B------:R-:W-:Y:S01]  /*8110*/  BPT.TRAP 0x1 ;  /* 0x000000040000795c */ /* 0x000fe20000300000 */
.L_x_11248:
        /* <DEDUP_REMOVED lines=9> */
.L_x_11249:
[----:B-1----:R-:W-:Y:S05]  /*81b0*/  @P3 BRA `(.L_x_11250) ;  /* 0x0000000000083947 */ /* 0x002fea0003800000 */
[----:B------:R-:W1:Y:S02]  /*81c0*/  SYNCS.PHASECHK.TRANS64.TRYWAIT P3, [UR22+0x22830], R5 ;  /* 0x02283005ff0075a7 */ /* 0x000e640008060156 */
[----:B-1----:R-:W-:Y:S05]  /*81d0*/  @!P3 BRA `(.L_x_11251) ;  /* 0x000001100008b947 */ /* 0x002fea0003800000 */
.L_x_11250:
[----:B------:R-:W-:Y:S01]  /*81e0*/  UIMAD UR18, UR37, 0x300, UR20 ;  /* 0x00000300251278a4 */ /* 0x000fe2000f8e0214 */
[----:B------:R-:W-:Y:S01]  /*81f0*/  WARPGROUP.ARRIVE ;  /* 0x00000000000079c5 */ /* 0x000fe20000000000 */
[----:B------:R-:W-:Y:S01]  /*8200*/  UMOV UR19, 0x40000040 ;  /* 0x4000004000137882 */ /* 0x000fe20000000000 */
[----:B------:R-:W-:Y:S01]  /*8210*/  UMOV UR24, UR4 ;  /* 0x0000000400187c82 */ /* 0x000fe20008000000 */
[----:B------:R-:W-:-:S03]  /*8220*/  UIADD3 UR26, UR18, 0x2, URZ ;  /* 0x00000002121a7890 */ /* 0x000fc6000fffe03f */
[----:B------:R-:W3:Y:S01]  /*8230*/  S2R R13, SR_TID.X ;  /* 0x00000000000d7919 */ /* 0x000ee20000002100 */
[----:B------:R-:W-:Y:S01]  /*8240*/  UMOV UR25, UR5 ;  /* 0x0000000500197c82 */ /* 0x000fe20008000000 */
[----:B------:R-:W-:Y:S01]  /*8250*/  UMOV UR27, 0x40000040 ;  /* 0x40000040001b7882 */ /* 0x000fe20000000000 */
[----:B------:R-:W-:Y:S02]  /*8260*/  UIADD3 UR10, UR18, 0x4, URZ ;  /* 0x00000004120a7890 */ /* 0x000fe4000fffe03f */
[----:B------:R-:W-:Y:S01]  /*8270*/  HGMMA.64x96x16.F32.BF16 R152, gdesc[UR16], RZ, !UPT, gsb0 ;  /* 0x01600000109879f0 */ /* 0x000fe2000c0018ff */
[----:B------:R-:W-:Y:S01]  /*8280*/  UMOV UR11, 0x40000040 ;  /* 0x40000040000b7882 */ /* 0x000fe20000000000 */
[----:B------:R-:W-:Y:S01]  /*8290*/  UIADD3 UR14, UR18, 0x6, URZ ;  /* 0x00000006120e7890 */ /* 0x000fe2000fffe03f */
[----:B------:R-:W-:Y:S01]  /*82a0*/  UMOV UR15, 0x40000040 ;  /* 0x40000040000f7882 */ /* 0x000fe20000000000 */
[----:B---3--:R-:W-:Y:S01]  /*82b0*/  SHF.R.U32.HI R13, RZ, 0x7, R13 ;  /* 0x00000007ff0d7819 */ /* 0x008fe2000001160d */
        /* <DEDUP_REMOVED lines=67> */
[----:B------:R-:W-:-:S03]  /*86f0*/  FFMA.FTZ R4, R197, UR7, -R4 ;  /* 0x00000007c5047c23 */ /* 0x000fc60008010804 */
        /* <DEDUP_REMOVED lines=66> */
[----:B------:R-:W-:Y:S01]  /*8b20*/  FMNMX.FTZ R6, R154, R8, !PT ;  /* 0x000000089a067209 */ /* 0x000fe20007810000 */
[----:B------:R-:W1:Y:S01]  /*8b30*/  MUFU.EX2 R157, R157 ;  /* 0x0000009d009d7308 */ /* 0x000e620000000800 */
[C---:B---3--:R-:W-:Y:S01]  /*8b40*/  F2FP.BF16.F32.PACK_AB R200, R153.reuse, R152 ;  /* 0x0000009899c8723e */ /* 0x048fe200000010ff */
[----:B------:R-:W-:Y:S01]  /*8b50*/  FADD.FTZ R3, R153, R3 ;  /* 0x0000000399037221 */ /* 0x000fe20000010000 */
[----:B------:R-:W-:-:S03]  /*8b60*/  FMNMX.FTZ R6, R155, R6, !PT ;  /* 0x000000069b067209 */ /* 0x000fc60007810000 */
[----:B----4-:R-:W-:Y:S01]  /*8b70*/  FADD.FTZ R3, R156, R3 ;  /* 0x000000039c037221 */ /* 0x010fe20000010000 */
[----:B------:R-:W-:Y:S01]  /*8b80*/  FMNMX.FTZ R6, R158, R6, !PT ;  /* 0x000000069e067209 */ /* 0x000fe20007810000 */
[----:B------:R-:W3:Y:S03]  /*8b90*/  MUFU.EX2 R152, R160 ;  /* 0x000000a000987308 */ /* 0x000ee60000000800 */
[----:B------:R-:W-:-:S04]  /*8ba0*/  FMNMX.FTZ R6, R159, R6, !PT ;  /* 0x000000069f067209 */ /* 0x000fc80007810000 */
[----:B------:R-:W-:Y:S01]  /*8bb0*/  FMNMX.FTZ R6, R162, R6, !PT ;  /* 0x00000006a2067209 */ /* 0x000fe20007810000 */
[----:B------:R-:W4:Y:S01]  /*8bc0*/  MUFU.EX2 R161, R161 ;  /* 0x000000a100a17308 */ /* 0x000f220000000800 */
[C---:B-1----:R-:W-:Y:S01]  /*8bd0*/  FADD.FTZ R3, R157.reuse, R3 ;  /* 0x000000039d037221 */ /* 0x042fe20000010000 */
[----:B------:R-:W-:Y:S02]  /*8be0*/  F2FP.BF16.F32.PACK_AB R202, R157, R156 ;  /* 0x0000009c9dca723e */ /* 0x000fe400000010ff */
[----:B------:R-:W-:-:S04]  /*8bf0*/  FMNMX.FTZ R6, R163, R6, !PT ;  /* 0x00000006a3067209 */ /* 0x000fc80007810000 */
[----:B------:R-:W-:Y:S01]  /*8c00*/  FMNMX.FTZ R6, R166, R6, !PT ;  /* 0x00000006a6067209 */ /* 0x000fe20007810000 */
[----:B------:R-:W1:Y:S01]  /*8c10*/  MUFU.EX2 R164, R164 ;  /* 0x000000a400a47308 */ /* 0x000e620000000800 */
[----:B---3--:R-:W-:Y:S02]  /*8c20*/  FADD.FTZ R3, R152, R3 ;  /* 0x0000000398037221 */ /* 0x008fe40000010000 */
[----:B------:R-:W-:-:S04]  /*8c30*/  FMNMX.FTZ R6, R167, R6, !PT ;  /* 0x00000006a7067209 */ /* 0x000fc80007810000 */
[----:B------:R-:W-:Y:S01]  /*8c40*/  FMNMX.FTZ R6, R170, R6, !PT ;  /* 0x00000006aa067209 */ /* 0x000fe20007810000 */
[----:B------:R-:W3:Y:S01]  /*8c50*/  MUFU.EX2 R165, R165 ;  /* 0x000000a500a57308 */ /* 0x000ee20000000800 */
[C---:B----4-:R-:W-:Y:S01]  /*8c60*/  FADD.FTZ R3, R161.reuse, R3 ;  /* 0x00000003a1037221 */ /* 0x050fe20000010000 */
[----:B------:R-:W-:Y:S02]  /*8c70*/  F2FP.BF16.F32.PACK_AB R152, R161, R152 ;  /* 0x00000098a198723e */ /* 0x000fe400000010ff */
[----:B------:R-:W-:-:S04]  /*8c80*/  FMNMX.FTZ R6, R171, R6, !PT ;  /* 0x00000006ab067209 */ /* 0x000fc80007810000 */
[----:B------:R-:W-:Y:S01]  /*8c90*/  FMNMX.FTZ R6, R174, R6, !PT ;  /* 0x00000006ae067209 */ /* 0x000fe20007810000 */
[----:B------:R-:W4:Y:S01]  /*8ca0*/  MUFU.EX2 R156, R168 ;  /* 0x000000a8009c7308 */ /* 0x000f220000000800 */
[----:B-1----:R-:W-:Y:S02]  /*8cb0*/  FADD.FTZ R3, R164, R3 ;  /* 0x00000003a4037221 */ /* 0x002fe40000010000 */
[----:B------:R-:W-:-:S04]  /*8cc0*/  FMNMX.FTZ R6, R175, R6, !PT ;  /* 0x00000006af067209 */ /* 0x000fc80007810000 */
[----:B------:R-:W-:Y:S01]  /*8cd0*/  FMNMX.FTZ R6, R178, R6, !PT ;  /* 0x00000006b2067209 */ /* 0x000fe20007810000 */
[----:B------:R-:W1:Y:S01]  /*8ce0*/  MUFU.EX2 R169, R169 ;  /* 0x000000a900a97308 */ /* 0x000e620000000800 */
[----:B---3--:R-:W-:Y:S02]  /*8cf0*/  FADD.FTZ R3, R165, R3 ;  /* 0x00000003a5037221 */ /* 0x008fe40000010000 */
[----:B------:R-:W-:-:S04]  /*8d00*/  FMNMX.FTZ R6, R179, R6, !PT ;  /* 0x00000006b3067209 */ /* 0x000fc80007810000 */
[----:B------:R-:W-:Y:S01]  /*8d10*/  FMNMX.FTZ R6, R182, R6, !PT ;  /* 0x00000006b6067209 */ /* 0x000fe20007810000 */
[----:B------:R-:W3:Y:S01]  /*8d20*/  MUFU.EX2 R172, R172 ;  /* 0x000000ac00ac7308 */ /* 0x000ee20000000800 */
[----:B----4-:R-:W-:Y:S02]  /*8d30*/  FADD.FTZ R3, R156, R3 ;  /* 0x000000039c037221 */ /* 0x010fe40000010000 */
        /* <DEDUP_REMOVED lines=16> */
[----:B-1----:R-:W-:Y:S02]  /*8e40*/  FADD.FTZ R3, R160, R3 ;  /* 0x00000003a0037221 */ /* 0x002fe40000010000 */
[----:B------:R-:W-:-:S05]  /*8e50*/  FMNMX.FTZ R6, R199, R6, !PT ;  /* 0x00000006c7067209 */ /* 0x000fca0007810000 */
[----:B------:R-:W1:Y:S01]  /*8e60*/  SHFL.BFLY PT, R9, R6, 0x2, 0x1f ;  /* 0x0c401f0006097f89 */ /* 0x000e6200000e0000 */
[----:B------:R-:W5:Y:S01]  /*8e70*/  MUFU.EX2 R181, R181 ;  /* 0x000000b500b57308 */ /* 0x000f620000000800 */
[C---:B---3--:R-:W-:Y:S01]  /*8e80*/  FADD.FTZ R3, R177.reuse, R3 ;  /* 0x00000003b1037221 */ /* 0x048fe20000010000 */
[----:B------:R-:W-:-:S06]  /*8e90*/  F2FP.BF16.F32.PACK_AB R160, R177, R160 ;  /* 0x000000a0b1a0723e */ /* 0x000fcc00000010ff */
[----:B------:R-:W3:Y:S01]  /*8ea0*/  MUFU.EX2 R184, R184 ;  /* 0x000000b800b87308 */ /* 0x000ee20000000800 */
[----:B----4-:R-:W-:-:S07]  /*8eb0*/  FADD.FTZ R3, R180, R3 ;  /* 0x00000003b4037221 */ /* 0x010fce0000010000 */
[----:B------:R-:W4:Y:S01]  /*8ec0*/  MUFU.EX2 R185, R185 ;  /* 0x000000b900b97308 */ /* 0x000f220000000800 */
[----:B-----5:R-:W-:Y:S01]  /*8ed0*/  FADD.FTZ R3, R181, R3 ;  /* 0x00000003b5037221 */ /* 0x020fe20000010000 */
[----:B-1----:R-:W-:-:S06]  /*8ee0*/  FMNMX.FTZ R6, R6, R9, !PT ;  /* 0x0000000906067209 */ /* 0x002fcc0007810000 */
[----:B------:R-:W1:Y:S01]  /*8ef0*/  MUFU.EX2 R188, R188 ;  /* 0x000000bc00bc7308 */ /* 0x000e620000000800 */
[----:B---3--:R-:W-:Y:S01]  /*8f00*/  FADD.FTZ R3, R184, R3 ;  /* 0x00000003b8037221 */ /* 0x008fe20000010000 */
[----:B------:R-:W3:Y:S06]  /*8f10*/  SHFL.BFLY PT, R9, R6, 0x1, 0x1f ;  /* 0x0c201f0006097f89 */ /* 0x000eec00000e0000 */
[----:B------:R-:W5:Y:S01]  /*8f20*/  MUFU.EX2 R189, R189 ;  /* 0x000000bd00bd7308 */ /* 0x000f620000000800 */
[----:B----4-:R-:W-:-:S07]  /*8f30*/  FADD.FTZ R3, R185, R3 ;  /* 0x00000003b9037221 */ /* 0x010fce0000010000 */
[----:B------:R-:W4:Y:S01]  /*8f40*/  MUFU.EX2 R168, R192 ;  /* 0x000000c000a87308 */ /* 0x000f220000000800 */
[----:B-1----:R-:W-:-:S07]  /*8f50*/  FADD.FTZ R3, R188, R3 ;  /* 0x00000003bc037221 */ /* 0x002fce0000010000 */
[----:B------:R-:W-:Y:S01]  /*8f60*/  MUFU.EX2 R193, R193 ;  /* 0x000000c100c17308 */ /* 0x000fe20000000800 */
[----:B-----5:R-:W-:Y:S01]  /*8f70*/  FADD.FTZ R3, R189, R3 ;  /* 0x00000003bd037221 */ /* 0x020fe20000010000 */
[----:B---3--:R-:W-:-:S06]  /*8f80*/  FMNMX.FTZ R6, R6, R9, !PT ;  /* 0x0000000906067209 */ /* 0x008fcc0007810000 */
[----:B------:R-:W-:Y:S01]  /*8f90*/  MUFU.EX2 R196, R196 ;  /* 0x000000c400c47308 */ /* 0x000fe20000000800 */
[C---:B------:R-:W-:Y:S01]  /*8fa0*/  FADD.FTZ R8, -R6.reuse, R8 ;  /* 0x0000000806087221 */ /* 0x040fe20000010100 */
[----:B------:R-:W-:Y:S01]  /*8fb0*/  FMUL.FTZ R9, R6, UR7 ;  /* 0x0000000706097c20 */ /* 0x000fe20008410000 */
[----:B----4-:R-:W-:Y:S02]  /*8fc0*/  FADD.FTZ R3, R168, R3 ;  /* 0x00000003a8037221 */ /* 0x010fe40000010000 */
        /* <DEDUP_REMOVED lines=10> */
[--C-:B--2---:R-:W-:Y:S01]  /*9070*/  FFMA.FTZ R10, R170, UR7, -R9.reuse ;  /* 0x00000007aa0a7c23 */ /* 0x104fe20008010809 */
[--C-:B------:R-:W-:Y:S01]  /*9080*/  FFMA.FTZ R171, R171, UR7, -R9.reuse ;  /* 0x00000007abab7c23 */ /* 0x100fe20008010809 */
[--C-:B------:R-:W-:Y:S01]  /*9090*/  FFMA.FTZ R174, R174, UR7, -R9.reuse ;  /* 0x00000007aeae7c23 */ /* 0x100fe20008010809 */
[----:B------:R-:W2:Y:S01]  /*90a0*/  MUFU.EX2 R8, R8 ;  /* 0x0000000800087308 */ /* 0x000ea20000000800 */
        /* <DEDUP_REMOVED lines=8> */
[----:B-1----:R-:W-:Y:S01]  /*9130*/  F2FP.BF16.F32.PACK_AB R154, R165, R164 ;  /* 0x000000a4a59a723e */ /* 0x002fe200000010ff */
[--C-:B------:R-:W-:Y:S01]  /*9140*/  FFMA.FTZ R190, R190, UR7, -R9.reuse ;  /* 0x00000007bebe7c23 */ /* 0x100fe20008010809 */
[--C-:B------:R-:W-:Y:S01]  /*9150*/  FFMA.FTZ R191, R191, UR7, -R9.reuse ;  /* 0x00000007bfbf7c23 */ /* 0x100fe20008010809 */
[--C-:B------:R-:W-:Y:S01]  /*9160*/  FFMA.FTZ R194, R194, UR7, -R9.reuse ;  /* 0x00000007c2c27c23 */ /* 0x100fe20008010809 */
[--C-:B------:R-:W-:Y:S01]  /*9170*/  FFMA.FTZ R195, R195, UR7, -R9.reuse ;  /* 0x00000007c3c37c23 */ /* 0x100fe20008010809 */
[--C-:B------:R-:W-:Y:S01]  /*9180*/  FFMA.FTZ R198, R198, UR7, -R9.reuse ;  /* 0x00000007c6c67c23 */ /* 0x100fe20008010809 */
[----:B------:R-:W-:Y:S01]  /*9190*/  FFMA.FTZ R9, R199, UR7, -R9 ;  /* 0x00000007c7097c23 */ /* 0x000fe20008010809 */
[----:B------:R1:W4:Y:S01]  /*91a0*/  MUFU.EX2 R203, R158 ;  /* 0x0000009e00cb7308 */ /* 0x0003220000000800 */
[----:B--2---:R-:W-:Y:S01]  /*91b0*/  FFMA.FTZ R2, R8, R2, R201 ;  /* 0x0000000208027223 */ /* 0x004fe200000100c9 */
[----:B------:R-:W-:Y:S01]  /*91c0*/  FADD.FTZ R3, R193, R3 ;  /* 0x00000003c1037221 */ /* 0x000fe20000010000 */
[----:B------:R-:W-:Y:S01]  /*91d0*/  F2FP.BF16.F32.PACK_AB R164, R185, R184 ;  /* 0x000000b8b9a4723e */ /* 0x000fe200000010ff */
[----:B------:R-:W-:Y:S01]  /*91e0*/  FMUL.FTZ R26, R26, R8 ;  /* 0x000000081a1a7220 */ /* 0x000fe20000410000 */
[----:B------:R-:W-:Y:S01]  /*91f0*/  F2FP.BF16.F32.PACK_AB R168, R193, R168 ;  /* 0x000000a8c1a8723e */ /* 0x000fe200000010ff */
[----:B------:R-:W-:Y:S01]  /*9200*/  FADD.FTZ R3, R196, R3 ;  /* 0x00000003c4037221 */ /* 0x000fe20000010000 */
[-C--:B------:R-:W-:Y:S01]  /*9210*/  FMUL.FTZ R27, R27, R8.reuse ;  /* 0x000000081b1b7220 */ /* 0x080fe20000410000 */
[----:B------:R-:W2:Y:S01]  /*9220*/  MUFU.EX2 R159, R159 ;  /* 0x0000009f009f7308 */ /* 0x000ea20000000800 */
[C---:B---3--:R-:W-:Y:S01]  /*9230*/  FADD.FTZ R2, R155.reuse, R2 ;  /* 0x000000029b027221 */ /* 0x048fe20000010000 */
[----:B------:R-:W-:Y:S01]  /*9240*/  F2FP.BF16.F32.PACK_AB R201, R155, R201 ;  /* 0x000000c99bc9723e */ /* 0x000fe200000010ff */
[----:B------:R-:W-:Y:S01]  /*9250*/  FMUL.FTZ R30, R30, R8 ;  /* 0x000000081e1e7220 */ /* 0x000fe20000410000 */
[----:B-1----:R-:W-:Y:S01]  /*9260*/  F2FP.BF16.F32.PACK_AB R158, R173, R172 ;  /* 0x000000acad9e723e */ /* 0x002fe200000010ff */
        /* <DEDUP_REMOVED lines=12> */
[C---:B--2---:R-:W-:Y:S01]  /*9330*/  FADD.FTZ R2, R159.reuse, R2 ;  /* 0x000000029f027221 */ /* 0x044fe20000010000 */
[----:B------:R-:W-:Y:S01]  /*9340*/  F2FP.BF16.F32.PACK_AB R203, R159, R203 ;  /* 0x000000cb9fcb723e */ /* 0x000fe200000010ff */
[----:B------:R-:W-:Y:S01]  /*9350*/  FMUL.FTZ R50, R50, R8 ;  /* 0x0000000832327220 */ /* 0x000fe20000410000 */
[----:B-1----:R-:W-:Y:S01]  /*9360*/  F2FP.BF16.F32.PACK_AB R162, R181, R180 ;  /* 0x000000b4b5a2723e */ /* 0x002fe200000010ff */
[-C--:B------:R-:W-:Y:S01]  /*9370*/  FMUL.FTZ R51, R51, R8.reuse ;  /* 0x0000000833337220 */ /* 0x080fe20000410000 */
[-C--:B------:R-:W-:Y:S01]  /*9380*/  FMUL.FTZ R54, R54, R8.reuse ;  /* 0x0000000836367220 */ /* 0x080fe20000410000 */
[-C--:B------:R-:W-:Y:S01]  /*9390*/  FMUL.FTZ R55, R55, R8.reuse ;  /* 0x0000000837377220 */ /* 0x080fe20000410000 */
[----:B------:R1:W2:Y:S01]  /*93a0*/  MUFU.EX2 R11, R166 ;  /* 0x000000a6000b7308 */ /* 0x0002a20000000800 */
        /* <DEDUP_REMOVED lines=10> */
[----:B------:R-:W-:Y:S01]  /*9450*/  FMUL.FTZ R70, R70, R8 ;  /* 0x0000000846467220 */ /* 0x000fe20000410000 */
[----:B-1----:R-:W-:Y:S01]  /*9460*/  F2FP.BF16.F32.PACK_AB R166, R189, R188 ;  /* 0x000000bcbda6723e */ /* 0x002fe200000010ff */
[-C--:B------:R-:W-:Y:S01]  /*9470*/  FMUL.FTZ R71, R71, R8.reuse ;  /* 0x0000000847477220 */ /* 0x080fe20000410000 */
[-C--:B------:R-:W-:Y:S01]  /*9480*/  FMUL.FTZ R74, R74, R8.reuse ;  /* 0x000000084a4a7220 */ /* 0x080fe20000410000 */
[-C--:B------:R-:W-:Y:S01]  /*9490*/  FMUL.FTZ R75, R75, R8.reuse ;  /* 0x000000084b4b7220 */ /* 0x080fe20000410000 */
[----:B------:R1:W4:Y:S01]  /*94a0*/  MUFU.EX2 R157, R10 ;  /* 0x0000000a009d7308 */ /* 0x0003220000000800 */
        /* <DEDUP_REMOVED lines=9> */
[----:B-1----:R-:W-:Y:S01]  /*9540*/  IMAD.U32 R10, RZ, RZ, UR22 ;  /* 0x00000016ff0a7e24 */ /* 0x002fe2000f8e00ff */
[----:B------:R-:W-:Y:S01]  /*9550*/  F2FP.BF16.F32.PACK_AB R155, R167, R11 ;  /* 0x0000000ba79b723e */ /* 0x000fe200000010ff */
[-C--:B------:R-:W-:Y:S01]  /*9560*/  FMUL.FTZ R90, R90, R8.reuse ;  /* 0x000000085a5a7220 */ /* 0x080fe20000410000 */
[----:B------:R-:W-:Y:S01]  /*9570*/  FMUL.FTZ R91, R91, R8 ;  /* 0x000000085b5b7220 */ /* 0x000fe20000410000 */
[----:B------:R-:W-:-:S02]  /*9580*/  @!P1 VIADD R12, R10, 0x22840 ;  /* 0x000228400a0c9836 */ /* 0x000fc40000000000 */
[-C--:B------:R-:W-:Y:S01]  /*9590*/  FMUL.FTZ R94, R94, R8.reuse ;  /* 0x000000085e5e7220 */ /* 0x080fe20000410000 */
[----:B------:R-:W1:Y:S01]  /*95a0*/  MUFU.EX2 R174, R174 ;  /* 0x000000ae00ae7308 */ /* 0x000e620000000800 */
[----:B----4-:R-:W-:Y:S01]  /*95b0*/  FADD.FTZ R2, R157, R2 ;  /* 0x000000029d027221 */ /* 0x010fe20000010000 */
[-C--:B------:R-:W-:Y:S01]  /*95c0*/  FMUL.FTZ R95, R95, R8.reuse ;  /* 0x000000085f5f7220 */ /* 0x080fe20000410000 */
[----:B------:R-:W-:Y:S01]  /*95d0*/  @!P1 PRMT R12, RZ, 0x654, R12 ;  /* 0x00000654ff0c9816 */ /* 0x000fe2000000000c */
        /* <DEDUP_REMOVED lines=38> */
[----:B------:R-:W-:Y:S01]  /*9840*/  FMUL.FTZ R151, R151, R8 ;  /* 0x0000000897977220 */ /* 0x000fe20000410000 */
[----:B------:R-:W-:-:S02]  /*9850*/  F2FP.BF16.F32.PACK_AB R159, R175, R174 ;  /* 0x000000aeaf9f723e */ /* 0x000fc400000010ff */
[----:B------:R-:W-:-:S03]  /*9860*/  F2FP.BF16.F32.PACK_AB R161, R179, R161 ;  /* 0x000000a1b3a1723e */ /* 0x000fc600000010ff */
[----:B------:R-:W1:Y:S01]  /*9870*/  MUFU.EX2 R165, R186 ;  /* 0x000000ba00a57308 */ /* 0x000e620000000800 */
[----:B---3--:R-:W-:-:S07]  /*9880*/  FADD.FTZ R2, R182, R2 ;  /* 0x00000002b6027221 */ /* 0x008fce0000010000 */
[----:B------:R-:W3:Y:S01]  /*9890*/  MUFU.EX2 R187, R187 ;  /* 0x000000bb00bb7308 */ /* 0x000ee20000000800 */
[C---:B--2---:R-:W-:Y:S01]  /*98a0*/  FADD.FTZ R2, R183.reuse, R2 ;  /* 0x00000002b7027221 */ /* 0x044fe20000010000 */
[----:B------:R-:W-:-:S06]  /*98b0*/  F2FP.BF16.F32.PACK_AB R163, R183, R182 ;  /* 0x000000b6b7a3723e */ /* 0x000fcc00000010ff */
        /* <DEDUP_REMOVED lines=11> */
[----:B---3--:R-:W-:-:S07]  /*9970*/  FADD.FTZ R2, R169, R2 ;  /* 0x00000002a9027221 */ /* 0x008fce0000010000 */
[----:B------:R3:W4:Y:S01]  /*9980*/  MUFU.EX2 R170, R4 ;  /* 0x0000000400aa7308 */ /* 0x0007220000000800 */
[C---:B--2---:R-:W-:Y:S01]  /*9990*/  FADD.FTZ R2, R195.reuse, R2 ;  /* 0x00000002c3027221 */ /* 0x044fe20000010000 */
[----:B------:R-:W-:-:S06]  /*99a0*/  F2FP.BF16.F32.PACK_AB R169, R195, R169 ;  /* 0x000000a9c3a9723e */ /* 0x000fcc00000010ff */
[----:B------:R-:W2:Y:S01]  /*99b0*/  MUFU.EX2 R9, R9 ;  /* 0x0000000900097308 */ /* 0x000ea20000000800 */
[----:B---3--:R-:W-:Y:S01]  /*99c0*/  IADD3 R4, -R13, 0xb, RZ ;  /* 0x0000000b0d047810 */ /* 0x008fe20007ffe1ff */
[----:B-1----:R-:W-:-:S04]  /*99d0*/  FADD.FTZ R2, R198, R2 ;  /* 0x00000002c6027221 */ /* 0x002fc80000010000 */
[----:B------:R1:W-:Y:S06]  /*99e0*/  BAR.ARV R4, 0x100 ;  /* 0x000400040000751d */ /* 0x0003ec0000002000 */
[----:B------:R1:W-:Y:S01]  /*99f0*/  @!P1 SYNCS.ARRIVE.TRANS64.RED.A1T0 RZ, [R12+URZ], RZ ;  /* 0x000000ff0cff99a7 */ /* 0x0003e2000810043f */
[C---:B----4-:R-:W-:Y:S01]  /*9a00*/  FADD.FTZ R3, R170.reuse, R3 ;  /* 0x00000003aa037221 */ /* 0x050fe20000010000 */
[----:B------:R-:W-:Y:S01]  /*9a10*/  F2FP.BF16.F32.PACK_AB R170, R170, R196 ;  /* 0x000000c4aaaa723e */ /* 0x000fe200000010ff */
[C---:B--2---:R-:W-:Y:S01]  /*9a20*/  FADD.FTZ R2, R9.reuse, R2 ;  /* 0x0000000209027221 */ /* 0x044fe20000010000 */
[----:B------:R-:W-:Y:S01]  /*9a30*/  F2FP.BF16.F32.PACK_AB R171, R9, R198 ;  /* 0x000000c609ab723e */ /* 0x000fe200000010ff */
[----:B-1----:R-:W-:Y:S06]  /*9a40*/  @!P0 BRA `(.L_x_11252) ;  /* 0x0000000000048947 */ /* 0x002fec0003800000 */
[----:B------:R-:W-:Y:S01]  /*9a50*/  BPT.TRAP 0x1 ;  /* 0x000000040000795c */ /* 0x000fe20000300000 */
.L_x_11252:
[----:B------:R1:W2:Y:S01]  /*9a60*/  SYNCS.PHASECHK.TRANS64.TRYWAIT P3, [UR22+0x22850], R5 ;  /* 0x02285005ff0075a7 */ /* 0x0002a20008060156 */
[----:B------:R-:W-:Y:S05]  /*9a70*/  @!P0 BRA `(.L_x_11253) ;  /* 0x0000000000048947 */ /* 0x000fea0003800000 */
[----:B------:R-:W-:Y:S01]  /*9a80*/  BPT.TRAP 0x1 ;  /* 0x000000040000795c */ /* 0x000fe20000300000 */
.L_x_11253:
[----:B--2---:R-:W-:Y:S05]  /*9a90*/  @P3 BRA `(.L_x_11254) ;  /* 0x0000000000083947 */ /* 0x004fea0003800000 */
[----:B------:R-:W2:Y:S02]  /*9aa0*/  SYNCS.PHASECHK.TRANS64.TRYWAIT P3, [UR22+0x22850], R5 ;  /* 0x02285005ff0075a7 */ /* 0x000ea40008060156 */
[----:B--2---:R-:W-:Y:S05]  /*9ab0*/  @!P3 BRA `(.L_x_11255) ;  /* 0x000000f400e8b947 */ /* 0x004fea0003800000 */
.L_x_11254:
[----:B------:R-:W3:Y:S01]  /*9ac0*/  S2R R8, SR_TID.X ;  /* 0x0000000000087919 */ /* 0x000ee20000002100 */
[----:B------:R-:W-:Y:S01]  /*9ad0*/  UIMAD UR14, UR37, 0xc00, UR6 ;  /* 0x00000c00250e78a4 */ /* 0x000fe2000f8e0206 */
[----:B--2---:R-:W-:Y:S01]  /*9ae0*/  @!P1 VIADD R10, R10, 0x22860 ;  /* 0x000228600a0a9836 */ /* 0x004fe20000000000 */
[----:B------:R-:W-:Y:S01]  /*9af0*/  UMOV UR11, 0x40000040 ;  /* 0x40000040000b7882 */ /* 0x000fe20000000000 */
[----:B------:R-:W-:Y:S01]  /*9b00*/  UMOV UR15, 0x40000040 ;  /* 0x40000040000f7882 */ /* 0x000fe20000000000 */
[----:B------:R-:W-:Y:S02]  /*9b10*/  IMAD.MOV.U32 R9, RZ, RZ, R0 ;  /* 0x000000ffff097224 */ /* 0x000fe400078e0000 */
[----:B------:R-:W-:Y:S01]  /*9b20*/  @!P1 PRMT R10, RZ, 0x654, R10 ;  /* 0x00000654ff0a9816 */ /* 0x000fe2000000000a */
[----:B------:R-:W-:Y:S01]  /*9b30*/  UMOV UR10, UR14 ;  /* 0x0000000e000a7c82 */ /* 0x000fe20008000000 */
[----:B---3--:R-:W-:-:S05]  /*9b40*/  SHF.R.U32.HI R8, RZ, 0x7, R8 ;  /* 0x00000007ff087819 */ /* 0x008fca0000011608 */
[----:B01----:R-:W-:Y:S02]  /*9b50*/  VIADD R5, R8, 0x8 ;  /* 0x0000000808057836 */ /* 0x003fe40000000000 */
        /* <DEDUP_REMOVED lines=36> */
[----:B0-----:R-:W-:-:S07]  /*9da0*/  IMAD.MOV.U32 R5, RZ, RZ, R7 ;  /* 0x000000ffff057224 */ /* 0x001fce00078e0007 */
.L_x_11247:
[----:B------:R-:W-:-:S13]  /*9db0*/  ISETP.GE.AND P2, PT, R5, UR43, PT ;  /* 0x0000002b05007c0c */ /* 0x000fda000bf46270 */
[----:B------:R-:W-:Y:S05]  /*9dc0*/  @!P2 BRA `(.L_x_11257) ;  /* 0x00000030000ca947 */ /* 0x000fea0003800000 */
[----:B--2---:R-:W-:Y:S01]  /*9dd0*/  IMAD.MOV.U32 R10, RZ, RZ, R6 ;  /* 0x000000ffff0a7224 */ /* 0x004fe200078e0006 */
[----:B------:R-:W-:Y:S01]  /*9de0*/  ULDC UR22, c[0x0][0x9e4] ;  /* 0x0002790000167ab9 */ /* 0x000fe20000000800 */
[----:B------:R-:W-:Y:S01]  /*9df0*/  IMAD.MOV.U32 R11, RZ, RZ, R0 ;  /* 0x000000ffff0b7224 */ /* 0x000fe200078e0000 */
[----:B------:R-:W-:Y:S01]  /*9e00*/  ULDC UR23, c[0x0][0x9dc] ;  /* 0x0002770000177ab9 */ /* 0x000fe20000000800 */
[----:B------:R-:W-:Y:S01]  /*9e10*/  ULDC UR7, c[0x0][0x988] ;  /* 0x0002620000077ab9 */ /* 0x000fe20000000800 */
[----:B------:R-:W-:-:S05]  /*9e20*/  ULDC UR28, c[0x0][0x9e0] ;  /* 0x00027800001c7ab9 */ /* 0x000fca0000000800 */
.L_x_11274:
[----:B------:R-:W-:-:S04]  /*9e30*/  UIADD3 UR37, UR37, 0x1, URZ ;  /* 0x0000000125257890 */ /* 0x000fc8000fffe03f */
[----:B------:R-:W-:-:S04]  /*9e40*/  UISETP.NE.AND UP2, UPT, UR37, 0x2, UPT ;  /* 0x000000022500788c */ /* 0x000fc8000bf45270 */
[----:B------:R-:W-:Y:S02]  /*9e50*/  USEL UR10, URZ, 0x1, UP2 ;  /* 0x000000013f0a7887 */ /* 0x000fe40009000000 */
[----:B------:R-:W-:Y:S02]  /*9e60*/  USEL UR37, UR37, URZ, UP2 ;  /* 0x0000003f25257287 */ /* 0x000fe40009000000 */
[----:B------:R-:W-:Y:S01]  /*9e70*/  ULOP3.LUT UR38, UR38, UR10, URZ, 0x3c, !UPT ;  /* 0x0000000a26267292 */ /* 0x000fe2000f8e3c3f */
[----:B01-3--:R-:W-:Y:S11]  /*9e80*/  @!P0 BRA `(.L_x_11258) ;  /* 0x0000000000048947 */ /* 0x00bff60003800000 */
[----:B------:R-:W-:Y:S01]  /*9e90*/  BPT.TRAP 0x1 ;  /* 0x000000040000795c */ /* 0x000fe20000300000 */
.L_x_11258:
        /* <DEDUP_REMOVED lines=9> */
.L_x_11259:
[----:B-1----:R-:W-:Y:S05]  /*9f30*/  @P2 BRA `(.L_x_11260) ;  /* 0x0000000000082947 */ /* 0x002fea0003800000 */
[----:B------:R-:W1:Y:S02]  /*9f40*/  SYNCS.PHASECHK.TRANS64.TRYWAIT P2, [UR21+0x22830], R8 ;  /* 0x02283008ff0075a7 */ /* 0x000e640008040155 */
[----:B-1----:R-:W-:Y:S05]  /*9f50*/  @!P2 BRA `(.L_x_11261) ;  /* 0x000000f000d4a947 */ /* 0x002fea0003800000 */
.L_x_11260:
[----:B------:R-:W-:Y:S01]  /*9f60*/  UIMAD UR18, UR37, 0x300, UR20 ;  /* 0x00000300251278a4 */ /* 0x000fe2000f8e0214 */
[----:B------:R-:W-:Y:S01]  /*9f70*/  WARPGROUP.ARRIVE ;  /* 0x00000000000079c5 */ /* 0x000fe20000000000 */
[----:B------:R-:W-:Y:S01]  /*9f80*/  UMOV UR19, 0x40000040 ;  /* 0x4000004000137882 */ /* 0x000fe20000000000 */
[----:B------:R-:W-:Y:S01]  /*9f90*/  UMOV UR24, UR4 ;  /* 0x0000000400187c82 */ /* 0x000fe20008000000 */
[----:B------:R-:W-:Y:S01]  /*9fa0*/  UIADD3 UR26, UR18, 0x2, URZ ;  /* 0x00000002121a7890 */ /* 0x000fe2000fffe03f */
[----:B------:R-:W-:Y:S01]  /*9fb0*/  PLOP3.LUT P2, PT, PT, PT, UP0, 0x80, 0x0 ;  /* 0x000000000000781c */ /* 0x000fe20003f4f008 */
        /* <DEDUP_REMOVED lines=8> */
[----:B------:R-:W-:Y:S01]  /*a040*/  PLOP3.LUT P3, PT, PT, PT, UP0, 0x80, 0x0 ;  /* 0x000000000000781c */ /* 0x000fe20003f6f008 */
[----:B------:R-:W-:-:S02]  /*a050*/  VIADD R21, R22, UR42 ;  /* 0x0000002a16157c36 */ /* 0x000fc40008000000 */
[----:B------:R-:W-:Y:S02]  /*a060*/  IMAD R20, R5, -0x60, RZ ;  /* 0xffffffa005147824 */ /* 0x000fe400078e02ff */
[----:B------:R-:W-:-:S03]  /*a070*/  IMAD.U32 R9, RZ, RZ, UR21 ;  /* 0x00000015ff097e24 */ /* 0x000fc6000f8e00ff */
[----:B------:R-:W-:-:S04]  /*a080*/  IADD3 R14, -R19, 0x1, R20 ;  /* 0x00000001130e7810 */ /* 0x000fc80007ffe114 */
[----:B------:R-:W-:-:S05]  /*a090*/  IADD3 R14, -R16, R14, R17 ;  /* 0x0000000e100e7210 */ /* 0x000fca0007ffe111 */
[----:B------:R-:W-:Y:S01]  /*a0a0*/  VIADD R15, R14, UR28 ;  /* 0x0000001c0e0f7c36 */ /* 0x000fe20008000000 */
        /* <DEDUP_REMOVED lines=8> */
[----:B------:R-:W-:Y:S02]  /*a130*/  @UP0 ULDC UR10, c[0x0][0x44c] ;  /* 0x00011300000a0ab9 */ /* 0x000fe40000000800 */
[----:B------:R-:W-:Y:S01]  /*a140*/  @P2 IMAD.HI.U32 R0, R21, UR10, RZ ;  /* 0x0000000a15002c27 */ /* 0x000fe2000f8e00ff */
[----:B------:R-:W-:Y:S01]  /*a150*/  @UP0 ULDC UR10, c[0x0][0x450] ;  /* 0x00011400000a0ab9 */ /* 0x000fe20000000800 */
[----:B------:R-:W-:-:S03]  /*a160*/  PLOP3.LUT P2, PT, PT, PT, UP1, 0x40, 0x0 ;  /* 0x000000000000781c */ /* 0x000fc60003f4e818 */
[----:B------:R-:W-:Y:S01]  /*a170*/  @P3 SHF.R.U32.HI R21, RZ, UR10, R0 ;  /* 0x0000000aff153c19 */ /* 0x000fe20008011600 */
[----:B------:R-:W-:Y:S01]  /*a180*/  @!P1 VIADD R0, R9, 0x22840 ;  /* 0x0002284009009836 */ /* 0x000fe20000000000 */
[----:B------:R-:W-:-:S03]  /*a190*/  ULOP3.LUT UR10, URZ, UR23, URZ, 0x33, !UPT ;  /* 0x000000173f0a7292 */ /* 0x000fc6000f8e333f */
[----:B------:R-:W2:Y:S01]  /*a1a0*/  SHFL.IDX PT, R200, R21, RZ, 0x1c1f ;  /* 0x001c1fff15c87589 */ /* 0x000ea200000e0000 */
[----:B------:R-:W-:Y:S02]  /*a1b0*/  @!P1 PRMT R0, RZ, 0x654, R0 ;  /* 0x00000654ff009816 */ /* 0x000fe40000000000 */
[----:B------:R-:W-:Y:S02]  /*a1c0*/  VIADD R14, R14, UR10 ;  /* 0x0000000a0e0e7c36 */ /* 0x000fe40008000000 */
[C---:B--2---:R-:W-:Y:S02]  /*a1d0*/  IMAD.IADD R13, R200.reuse, 0x1, R15 ;  /* 0x00000001c80d7824 */ /* 0x044fe400078e020f */
[----:B------:R-:W-:Y:S01]  /*a1e0*/  IMAD.IADD R12, R200, 0x1, R14 ;  /* 0x00000001c80c7824 */ /* 0x000fe200078e020e */
[----:B------:R-:W-:Y:S02]  /*a1f0*/  WARPGROUP.DEPBAR.LE gsb0, 0x0 ;  /* 0x00008000000079c5 */ /* 0x000fe40000010000 */
[----:B------:R-:W-:-:S06]  /*a200*/  WARPGROUP.ARRIVE ;  /* 0x00000000000079c5 */ /* 0x000fcc0000000000 */
[----:B------:R-:W-:Y:S03]  /*a210*/  HGMMA.64x96x16.F32.BF16 R152, gdesc[UR12], R152, gsb0 ;  /* 0x016000000c9879f0 */ /* 0x000fe60008001898 */
[----:B------:R-:W-:Y:S02]  /*a220*/  WARPGROUP.DEPBAR.LE gsb0, 0x0 ;  /* 0x00008000000079c5 */ /* 0x000fe40000010000 */
[----:B------:R2:W-:Y:S06]  /*a230*/  BAR.ARV R4, 0x100 ;  /* 0x000400040000751d */ /* 0x0005ec0000002000 */
[----:B------:R3:W-:Y:S02]  /*a240*/  @!P1 SYNCS.ARRIVE.TRANS64.RED.A1T0 RZ, [R0+URZ], RZ ;  /* 0x000000ff00ff99a7 */ /* 0x0007e4000810043f */
[----:B---3--:R-:W-:Y:S01]  /*a250*/  IMAD.IADD R0, R20, 0x1, -R19 ;  /* 0x0000000114007824 */ /* 0x008fe200078e0a13 */
[----:B--2---:R-:W-:Y:S06]  /*a260*/  @P2 BRA `(.L_x_11262) ;  /* 0x0000000000542947 */ /* 0x004fec0003800000 */
        /* <DEDUP_REMOVED lines=12> */
.L_x_11264:
[----:B------:R-:W-:-:S05]  /*a330*/  IMAD.U32 R201, RZ, RZ, UR22 ;  /* 0x00000016ffc97e24 */ /* 0x000fca000f8e00ff */
[----:B------:R-:W-:-:S13]  /*a340*/  ISETP.NE.AND P2, PT, R201, 0x1, PT ;  /* 0x00000001c900780c */ /* 0x000fda0003f45270 */
[----:B-1----:R-:W1:Y:S02]  /*a350*/  @P2 LDC.64 R6, c[0x0][0x9e8] ;  /* 0x00027a00ff062b82 */ /* 0x002e640000000a00 */
[----:B-1----:R-:W-:-:S05]  /*a360*/  @P2 IMAD.HI.U32 R6, R200, R6, RZ ;  /* 0x00000006c8062227 */ /* 0x002fca00078e00ff */
[----:B------:R-:W-:-:S07]  /*a370*/  @P2 SHF.R.U32.HI R200, RZ, R7, R6 ;  /* 0x00000007ffc82219 */ /* 0x000fce0000011606 */
.L_x_11265:
[----:B------:R-:W-:Y:S05]  /*a380*/  BSYNC B0 ;  /* 0x0000000000007941 */ /* 0x000fea0003800000 */
.L_x_11263:
[----:B------:R-:W-:-:S05]  /*a390*/  IMAD R200, R200, R201, R0 ;  /* 0x000000c9c8c87224 */ /* 0x000fca00078e0200 */
[----:B------:R-:W-:Y:S02]  /*a3a0*/  VIMNMX R12, R12, R200, !PT ;  /* 0x000000c80c0c7248 */ /* 0x000fe40007fe0100 */
[----:B------:R-:W-:-:S07]  /*a3b0*/  VIADDMNMX R13, R200, R201, R13, PT ;  /* 0x000000c9c80d7246 */ /* 0x000fce000380010d */
.L_x_11262:
[C---:B------:R-:W-:Y:S02]  /*a3c0*/  ISETP.GE.AND P2, PT, R20.reuse, 0x2, PT ;  /* 0x000000021400780c */ /* 0x040fe40003f46270 */
[----:B------:R-:W-:Y:S02]  /*a3d0*/  ISETP.GE.AND P6, PT, R20, 0xa, PT ;  /* 0x0000000a1400780c */ /* 0x000fe40003fc6270 */
[----:B------:R-:W-:Y:S02]  /*a3e0*/  ISETP.GT.AND P4, PT, R12, 0x1, !P2 ;  /* 0x000000010c00780c */ /* 0x000fe40005784270 */
[----:B------:R-:W-:Y:S02]  /*a3f0*/  ISETP.GE.AND P3, PT, R20, 0x9, PT ;  /* 0x000000091400780c */ /* 0x000fe40003f66270 */
[----:B------:R-:W-:Y:S02]  /*a400*/  ISETP.LT.OR P4, PT, R13, 0x2, P4 ;  /* 0x000000020d00780c */ /* 0x000fe40002781670 */
[----:B------:R-:W-:-:S02]  /*a410*/  LOP3.LUT R18, R18, 0xfffffffb, RZ, 0xc0, !PT ;  /* 0xfffffffb12127812 */ /* 0x000fc400078ec0ff */
        /* <DEDUP_REMOVED lines=147> */
.L_x_11268:
[----:B------:R-:W-:-:S05]  /*ad50*/  IMAD.U32 R13, RZ, RZ, UR22 ;  /* 0x00000016ff0d7e24 */ /* 0x000fca000f8e00ff */
[----:B------:R-:W-:-:S13]  /*ad60*/  ISETP.NE.AND P6, PT, R13, 0x1, PT ;  /* 0x000000010d00780c */ /* 0x000fda0003fc5270 */
[----:B-1----:R-:W1:Y:S02]  /*ad70*/  @P6 LDC.64 R6, c[0x0][0x9e8] ;  /* 0x00027a00ff066b82 */ /* 0x002e640000000a00 */
[----:B-1----:R-:W-:-:S05]  /*ad80*/  @P6 IMAD.HI.U32 R6, R12, R6, RZ ;  /* 0x000000060c066227 */ /* 0x002fca00078e00ff */
[----:B------:R-:W-:-:S07]  /*ad90*/  @P6 SHF.R.U32.HI R12, RZ, R7, R6 ;  /* 0x00000007ff0c6219 */ /* 0x000fce0000011606 */
.L_x_11269:
[----:B------:R-:W-:Y:S05]  /*ada0*/  BSYNC B0 ;  /* 0x0000000000007941 */ /* 0x000fea0003800000 */
.L_x_11267:
[----:B------:R-:W-:-:S05]  /*adb0*/  IMAD R0, R12, R13, R0 ;  /* 0x0000000d0c007224 */ /* 0x000fca00078e0200 */
[----:B------:R-:W-:Y:S02]  /*adc0*/  VIMNMX R14, R14, R0, !PT ;  /* 0x000000000e0e7248 */ /* 0x000fe40007fe0100 */
[----:B------:R-:W-:-:S07]  /*add0*/  VIADDMNMX R15, R0, R13, R15, PT ;  /* 0x0000000d000f7246 */ /* 0x000fce000380010f */
.L_x_11266:
[C---:B------:R-:W-:Y:S02]  /*ade0*/  ISETP.GT.AND P2, PT, R14.reuse, 0x1, !P2 ;  /* 0x000000010e00780c */ /* 0x040fe40005744270 */
[----:B------:R-:W-:Y:S02]  /*adf0*/  ISETP.GT.AND P3, PT, R14, 0x8, !P3 ;  /* 0x000000080e00780c */ /* 0x000fe40005f64270 */
[C---:B------:R-:W-:Y:S02]  /*ae00*/  ISETP.LT.OR P2, PT, R15.reuse, 0x2, P2 ;  /* 0x000000020f00780c */ /* 0x040fe40001741670 */
[----:B------:R-:W-:Y:S02]  /*ae10*/  ISETP.LT.OR P3, PT, R15, 0x9, P3 ;  /* 0x000000090f00780c */ /* 0x000fe40001f61670 */
[----:B------:R-:W-:Y:S02]  /*ae20*/  FSEL R155, R155, -INF , !P2 ;  /* 0xff8000009b9b7808 */ /* 0x000fe40005000000 */
[----:B------:R-:W-:-:S02]  /*ae30*/  LOP3.LUT P2, RZ, R18, 0x4, RZ, 0xc0, !PT ;  /* 0x0000000412ff7812 */ /* 0x000fc4000784c0ff */
[----:B------:R-:W-:Y:S02]  /*ae40*/  FSEL R158, R158, -INF , !P3 ;  /* 0xff8000009e9e7808 */ /* 0x000fe40005800000 */
[----:B------:R-:W-:Y:S02]  /*ae50*/  ISETP.GT.AND P2, PT, R14, 0x9, !P2 ;  /* 0x000000090e00780c */ /* 0x000fe40005744270 */
[----:B------:R-:W-:Y:S02]  /*ae60*/  LOP3.LUT P3, RZ, R18, 0x20000, RZ, 0xc0, !PT ;  /* 0x0002000012ff7812 */ /* 0x000fe4000786c0ff */
[----:B------:R-:W-:Y:S02]  /*ae70*/  ISETP.LT.OR P2, PT, R15, 0xa, P2 ;  /* 0x0000000a0f00780c */ /* 0x000fe40001741670 */
[----:B------:R-:W-:Y:S02]  /*ae80*/  FMNMX.FTZ R0, R152, R11, !PT ;  /* 0x0000000b98007209 */ /* 0x000fe40007810000 */
[----:B------:R-:W-:-:S02]  /*ae90*/  FSEL R159, R159, -INF , !P2 ;  /* 0xff8000009f9f7808 */ /* 0x000fc40005000000 */
[----:B------:R-:W-:Y:S02]  /*aea0*/  LOP3.LUT P2, RZ, R18, 0x8, RZ, 0xc0, !PT ;  /* 0x0000000812ff7812 */ /* 0x000fe4000784c0ff */
[----:B------:R-:W-:Y:S02]  /*aeb0*/  FMNMX.FTZ R0, R153, R0, !PT ;  /* 0x0000000099007209 */ /* 0x000fe40007810000 */
[----:B------:R-:W-:Y:S02]  /*aec0*/  ISETP.GT.AND P2, PT, R14, 0x10, !P2 ;  /* 0x000000100e00780c */ /* 0x000fe40005744270 */
[----:B------:R-:W-:Y:S02]  /*aed0*/  LOP3.LUT P6, RZ, R18, 0x10000, RZ, 0xc0, !PT ;  /* 0x0001000012ff7812 */ /* 0x000fe400078cc0ff */
        /* <DEDUP_REMOVED lines=53> */
[----:B------:R-:W-:Y:S01]  /*b230*/  LOP3.LUT P3, RZ, R18, 0x40, RZ, 0xc0, !PT ;  /* 0x0000004012ff7812 */ /* 0x000fe2000786c0ff */
[----:B------:R-:W2:Y:S01]  /*b240*/  SHFL.BFLY PT, R6, R0, 0x2, 0x1f ;  /* 0x0c401f0000067f89 */ /* 0x000ea200000e0000 */
[----:B------:R-:W-:Y:S02]  /*b250*/  FSEL R178, R178, -INF , !P2 ;  /* 0xff800000b2b27808 */ /* 0x000fe40005000000 */
[----:B------:R-:W-:-:S02]  /*b260*/  LOP3.LUT P2, RZ, R18, 0x200, RZ, 0xc0, !PT ;  /* 0x0000020012ff7812 */ /* 0x000fc4000784c0ff */
[----:B------:R-:W-:Y:S02]  /*b270*/  LOP3.LUT P6, RZ, R18, 0x20, RZ, 0xc0, !PT ;  /* 0x0000002012ff7812 */ /* 0x000fe400078cc0ff */
[C---:B------:R-:W-:Y:S02]  /*b280*/  ISETP.GT.AND P2, PT, R14.reuse, 0x31, !P2 ;  /* 0x000000310e00780c */ /* 0x040fe40005744270 */
[C---:B------:R-:W-:Y:S02]  /*b290*/  ISETP.GT.AND P4, PT, R14.reuse, 0x51, !P4 ;  /* 0x000000510e00780c */ /* 0x040fe40006784270 */
[----:B------:R-:W-:Y:S02]  /*b2a0*/  ISETP.LT.OR P2, PT, R15, 0x32, P2 ;  /* 0x000000320f00780c */ /* 0x000fe40001741670 */
[----:B------:R-:W-:Y:S02]  /*b2b0*/  ISETP.GT.AND P5, PT, R14, 0x58, !P5 ;  /* 0x000000580e00780c */ /* 0x000fe40006fa4270 */
[----:B------:R-:W-:-:S02]  /*b2c0*/  FSEL R179, R179, -INF , !P2 ;  /* 0xff800000b3b37808 */ /* 0x000fc40005000000 */
[----:B------:R-:W-:Y:S02]  /*b2d0*/  LOP3.LUT P2, RZ, R18, 0x100, RZ, 0xc0, !PT ;  /* 0x0000010012ff7812 */ /* 0x000fe4000784c0ff */
[C---:B------:R-:W-:Y:S02]  /*b2e0*/  ISETP.LT.OR P4, PT, R15.reuse, 0x52, P4 ;  /* 0x000000520f00780c */ /* 0x040fe40002781670 */
[----:B------:R-:W-:Y:S02]  /*b2f0*/  ISETP.GT.AND P2, PT, R14, 0x38, !P2 ;  /* 0x000000380e00780c */ /* 0x000fe40005744270 */
[C---:B------:R-:W-:Y:S02]  /*b300*/  ISETP.LT.OR P5, PT, R15.reuse, 0x59, P5 ;  /* 0x000000590f00780c */ /* 0x040fe40002fa1670 */
[----:B------:R-:W-:Y:S02]  /*b310*/  ISETP.LT.OR P2, PT, R15, 0x39, P2 ;  /* 0x000000390f00780c */ /* 0x000fe40001741670 */
[----:B--2---:R-:W-:-:S02]  /*b320*/  FMNMX.FTZ R0, R0, R6, !PT ;  /* 0x0000000600007209 */ /* 0x004fc40007810000 */
[----:B------:R-:W-:Y:S02]  /*b330*/  FSEL R182, R182, -INF , !P2 ;  /* 0xff800000b6b67808 */ /* 0x000fe40005000000 */
[----:B------:R-:W-:Y:S01]  /*b340*/  LOP3.LUT P2, RZ, R18, 0x80, RZ, 0xc0, !PT ;  /* 0x0000008012ff7812 */ /* 0x000fe2000784c0ff */
[----:B------:R-:W2:Y:S01]  /*b350*/  SHFL.BFLY PT, R6, R0, 0x1, 0x1f ;  /* 0x0c201f0000067f89 */ /* 0x000ea200000e0000 */
[----:B------:R-:W-:Y:S02]  /*b360*/  FSEL R195, R195, -INF , !P4 ;  /* 0xff800000c3c37808 */ /* 0x000fe40006000000 */
[----:B------:R-:W-:Y:S02]  /*b370*/  ISETP.GT.AND P2, PT, R14, 0x39, !P2 ;  /* 0x000000390e00780c */ /* 0x000fe40005744270 */
[----:B------:R-:W-:Y:S02]  /*b380*/  FSEL R198, R198, -INF , !P5 ;  /* 0xff800000c6c67808 */ /* 0x000fe40006800000 */
[----:B------:R-:W-:-:S04]  /*b390*/  ISETP.LT.OR P2, PT, R15, 0x3a, P2 ;  /* 0x0000003a0f00780c */ /* 0x000fc80001741670 */
[----:B------:R-:W-:Y:S02]  /*b3a0*/  FSEL R183, R183, -INF , !P2 ;  /* 0xff800000b7b77808 */ /* 0x000fe40005000000 */
[----:B------:R-:W-:Y:S02]  /*b3b0*/  ISETP.GT.AND P2, PT, R14, 0x40, !P3 ;  /* 0x000000400e00780c */ /* 0x000fe40005f44270 */
[----:B------:R-:W-:Y:S02]  /*b3c0*/  LOP3.LUT P3, RZ, R18, 0x10, RZ, 0xc0, !PT ;  /* 0x0000001012ff7812 */ /* 0x000fe4000786c0ff */
[----:B------:R-:W-:Y:S02]  /*b3d0*/  ISETP.LT.OR P2, PT, R15, 0x41, P2 ;  /* 0x000000410f00780c */ /* 0x000fe40001741670 */
[----:B------:R-:W-:Y:S02]  /*b3e0*/  ISETP.GT.AND P3, PT, R14, 0x50, !P3 ;  /* 0x000000500e00780c */ /* 0x000fe40005f64270 */
[----:B------:R-:W-:-:S02]  /*b3f0*/  FSEL R186, R186, -INF , !P2 ;  /* 0xff800000baba7808 */ /* 0x000fc40005000000 */
[----:B------:R-:W-:Y:S02]  /*b400*/  ISETP.GT.AND P2, PT, R14, 0x41, !P6 ;  /* 0x000000410e00780c */ /* 0x000fe40007744270 */
[----:B--2---:R-:W-:Y:S02]  /*b410*/  FMNMX.FTZ R0, R0, R6, !PT ;  /* 0x0000000600007209 */ /* 0x004fe40007810000 */
[----:B------:R-:W-:Y:S02]  /*b420*/  ISETP.LT.OR P2, PT, R15, 0x42, P2 ;  /* 0x000000420f00780c */ /* 0x000fe40001741670 */
[----:B------:R-:W-:Y:S01]  /*b430*/  LOP3.LUT P6, RZ, R18, 0x40000, RZ, 0xc0, !PT ;  /* 0x0004000012ff7812 */ /* 0x000fe200078cc0ff */
[C---:B------:R-:W-:Y:S01]  /*b440*/  FMUL.FTZ R6, R0.reuse, UR7 ;  /* 0x0000000700067c20 */ /* 0x040fe20008410000 */
[----:B------:R-:W-:Y:S02]  /*b450*/  FSEL R187, R187, -INF , !P2 ;  /* 0xff800000bbbb7808 */ /* 0x000fe40005000000 */
[----:B------:R-:W-:-:S02]  /*b460*/  FSETP.NEU.FTZ.AND P2, PT, R0, -INF , PT ;  /* 0xff8000000000780b */ /* 0x000fc40003f5d000 */
[----:B------:R-:W-:Y:S02]  /*b470*/  ISETP.LT.OR P3, PT, R15, 0x51, P3 ;  /* 0x000000510f00780c */ /* 0x000fe40001f61670 */
[----:B-1----:R-:W-:Y:S02]  /*b480*/  FSEL R7, R0, RZ, P2 ;  /* 0x000000ff00077208 */ /* 0x002fe40001000000 */
[----:B------:R-:W-:Y:S02]  /*b490*/  FSEL R6, R6, RZ, P2 ;  /* 0x000000ff06067208 */ /* 0x000fe40001000000 */
[----:B------:R-:W-:Y:S01]  /*b4a0*/  ISETP.GT.AND P2, PT, R14, 0x48, !P6 ;  /* 0x000000480e00780c */ /* 0x000fe20007744270 */
[----:B------:R-:W-:Y:S01]  /*b4b0*/  FADD.FTZ R7, -R7, R11 ;  /* 0x0000000b07077221 */ /* 0x000fe20000010100 */
        /* <DEDUP_REMOVED lines=33> */
[----:B------:R-:W-:Y:S01]  /*b6d0*/  LOP3.LUT P2, RZ, R18, 0x80000, RZ, 0xc0, !PT ;  /* 0x0008000012ff7812 */ /* 0x000fe2000784c0ff */
[----:B------:R-:W-:Y:S01]  /*b6e0*/  MUFU.EX2 R152, R152 ;  /* 0x0000009800987308 */ /* 0x000fe20000000800 */
[----:B------:R-:W-:-:S02]  /*b6f0*/  FMNMX.FTZ R6, R155, R6, !PT ;  /* 0x000000069b067209 */ /* 0x000fc40007810000 */
[----:B------:R-:W-:Y:S02]  /*b700*/  ISETP.GT.AND P2, PT, R14, 0x49, !P2 ;  /* 0x000000490e00780c */ /* 0x000fe40005744270 */
[----:B------:R-:W-:Y:S02]  /*b710*/  FMNMX.FTZ R6, R158, R6, !PT ;  /* 0x000000069e067209 */ /* 0x000fe40007810000 */
[----:B------:R-:W-:Y:S01]  /*b720*/  ISETP.LT.OR P2, PT, R15, 0x4a, P2 ;  /* 0x0000004a0f00780c */ /* 0x000fe20001741670 */
[----:B------:R-:W1:Y:S01]  /*b730*/  MUFU.EX2 R7, R7 ;  /* 0x0000000700077308 */ /* 0x000e620000000800 */
[----:B------:R-:W-:Y:S02]  /*b740*/  FMNMX.FTZ R6, R159, R6, !PT ;  /* 0x000000069f067209 */ /* 0x000fe40007810000 */
[----:B------:R-:W-:Y:S02]  /*b750*/  FSEL R191, R191, -INF , !P2 ;  /* 0xff800000bfbf7808 */ /* 0x000fe40005000000 */
[----:B------:R-:W-:-:S02]  /*b760*/  FMNMX.FTZ R6, R162, R6, !PT ;  /* 0x00000006a2067209 */ /* 0x000fc40007810000 */
[----:B------:R-:W-:Y:S01]  /*b770*/  FSEL R194, R194, -INF , !P3 ;  /* 0xff800000c2c27808 */ /* 0x000fe20005800000 */
[----:B------:R-:W2:Y:S01]  /*b780*/  MUFU.EX2 R153, R153 ;  /* 0x0000009900997308 */ /* 0x000ea20000000800 */
[----:B------:R-:W-:Y:S02]  /*b790*/  FMNMX.FTZ R6, R163, R6, !PT ;  /* 0x00000006a3067209 */ /* 0x000fe40007810000 */
[----:B------:R-:W-:Y:S02]  /*b7a0*/  ISETP.GT.AND P6, PT, R14, 0x59, !P6 ;  /* 0x000000590e00780c */ /* 0x000fe400077c4270 */
[----:B------:R-:W-:Y:S02]  /*b7b0*/  FMNMX.FTZ R6, R166, R6, !PT ;  /* 0x00000006a6067209 */ /* 0x000fe40007810000 */
[----:B------:R-:W-:Y:S01]  /*b7c0*/  ISETP.LT.OR P6, PT, R15, 0x5a, P6 ;  /* 0x0000005a0f00780c */ /* 0x000fe200037c1670 */
[----:B------:R-:W3:Y:S01]  /*b7d0*/  MUFU.EX2 R156, R156 ;  /* 0x0000009c009c7308 */ /* 0x000ee20000000800 */
[----:B------:R-:W-:Y:S01]  /*b7e0*/  FMNMX.FTZ R6, R167, R6, !PT ;  /* 0x00000006a7067209 */ /* 0x000fe20007810000 */
[----:B-1----:R-:W-:Y:S01]  /*b7f0*/  FFMA.FTZ R3, R7, R3, R152 ;  /* 0x0000000307037223 */ /* 0x002fe20000010098 */
[----:B------:R-:W-:Y:S01]  /*b800*/  FSEL R199, R199, -INF , !P6 ;  /* 0xff800000c7c77808 */ /* 0x000fe20007000000 */
[-C--:B------:R-:W-:Y:S01]  /*b810*/  FMUL.FTZ R24, R24, R7.reuse ;  /* 0x0000000718187220 */ /* 0x080fe20000410000 */
[----:B------:R-:W-:Y:S01]  /*b820*/  FMNMX.FTZ R6, R170, R6, !PT ;  /* 0x00000006aa067209 */ /* 0x000fe20007810000 */
[-C--:B------:R-:W-:Y:S01]  /*b830*/  FMUL.FTZ R25, R25, R7.reuse ;  /* 0x0000000719197220 */ /* 0x080fe20000410000 */
[-C--:B------:R-:W-:Y:S01]  /*b840*/  FMUL.FTZ R28, R28, R7.reuse ;  /* 0x000000071c1c7220 */ /* 0x080fe20000410000 */
[----:B------:R-:W1:Y:S01]  /*b850*/  MUFU.EX2 R157, R157 ;  /* 0x0000009d009d7308 */ /* 0x000e620000000800 */
[----:B------:R-:W-:Y:S01]  /*b860*/  FMNMX.FTZ R6, R171, R6, !PT ;  /* 0x00000006ab067209 */ /* 0x000fe20007810000 */
[C---:B--2---:R-:W-:Y:S01]  /*b870*/  FADD.FTZ R3, R153.reuse, R3 ;  /* 0x0000000399037221 */ /* 0x044fe20000010000 */
[----:B------:R-:W-:Y:S01]  /*b880*/  F2FP.BF16.F32.PACK_AB R152, R153, R152 ;  /* 0x000000989998723e */ /* 0x000fe200000010ff */
[-C--:B------:R-:W-:Y:S01]  /*b890*/  FMUL.FTZ R29, R29, R7.reuse ;  /* 0x000000071d1d7220 */ /* 0x080fe20000410000 */
[----:B------:R-:W-:Y:S01]  /*b8a0*/  FMNMX.FTZ R6, R174, R6, !PT ;  /* 0x00000006ae067209 */ /* 0x000fe20007810000 */
[-C--:B------:R-:W-:Y:S01]  /*b8b0*/  FMUL.FTZ R32, R32, R7.reuse ;  /* 0x0000000720207220 */ /* 0x080fe20000410000 */
[-C--:B------:R-:W-:Y:S01]  /*b8c0*/  FMUL.FTZ R33, R33, R7.reuse ;  /* 0x0000000721217220 */ /* 0x080fe20000410000 */
[----:B------:R-:W2:Y:S01]  /*b8d0*/  MUFU.EX2 R160, R160 ;  /* 0x000000a000a07308 */ /* 0x000ea20000000800 */
[----:B------:R-:W-:Y:S01]  /*b8e0*/  FMNMX.FTZ R6, R175, R6, !PT ;  /* 0x00000006af067209 */ /* 0x000fe20007810000 */
[----:B---3--:R-:W-:Y:S01]  /*b8f0*/  FADD.FTZ R3, R156, R3 ;  /* 0x000000039c037221 */ /* 0x008fe20000010000 */
[-C--:B------:R-:W-:Y:S01]  /*b900*/  FMUL.FTZ R36, R36, R7.reuse ;  /* 0x0000000724247220 */ /* 0x080fe20000410000 */
[-C--:B------:R-:W-:Y:S01]  /*b910*/  FMUL.FTZ R37, R37, R7.reuse ;  /* 0x0000000725257220 */ /* 0x080fe20000410000 */
[----:B------:R-:W-:Y:S01]  /*b920*/  FMNMX.FTZ R6, R178, R6, !PT ;  /* 0x00000006b2067209 */ /* 0x000fe20007810000 */
[-C--:B------:R-:W-:Y:S01]  /*b930*/  FMUL.FTZ R40, R40, R7.reuse ;  /* 0x0000000728287220 */ /* 0x080fe20000410000 */
[-C--:B------:R-:W-:Y:S01]  /*b940*/  FMUL.FTZ R41, R41, R7.reuse ;  /* 0x0000000729297220 */ /* 0x080fe20000410000 */
[----:B------:R-:W3:Y:S01]  /*b950*/  MUFU.EX2 R161, R161 ;  /* 0x000000a100a17308 */ /* 0x000ee20000000800 */
[----:B------:R-:W-:Y:S01]  /*b960*/  FMNMX.FTZ R6, R179, R6, !PT ;  /* 0x00000006b3067209 */ /* 0x000fe20007810000 */
[----:B-1----:R-:W-:Y:S01]  /*b970*/  FADD.FTZ R3, R157, R3 ;  /* 0x000000039d037221 */ /* 0x002fe20000010000 */
[-C--:B------:R-:W-:Y:S01]  /*b980*/  FMUL.FTZ R44, R44, R7.reuse ;  /* 0x000000072c2c7220 */ /* 0x080fe20000410000 */
[-C--:B------:R-:W-:Y:S01]  /*b990*/  FMUL.FTZ R45, R45, R7.reuse ;  /* 0x000000072d2d7220 */ /* 0x080fe20000410000 */
[----:B------:R-:W-:Y:S01]  /*b9a0*/  FMNMX.FTZ R6, R182, R6, !PT ;  /* 0x00000006b6067209 */ /* 0x000fe20007810000 */
[-C--:B------:R-:W-:Y:S01]  /*b9b0*/  FMUL.FTZ R48, R48, R7.reuse ;  /* 0x0000000730307220 */ /* 0x080fe20000410000 */
[-C--:B------:R-:W-:Y:S01]  /*b9c0*/  FMUL.FTZ R49, R49, R7.reuse ;  /* 0x0000000731317220 */ /* 0x080fe20000410000 */
[----:B------:R-:W1:Y:S01]  /*b9d0*/  MUFU.EX2 R164, R164 ;  /* 0x000000a400a47308 */ /* 0x000e620000000800 */
[----:B------:R-:W-:Y:S01]  /*b9e0*/  FMNMX.FTZ R6, R183, R6, !PT ;  /* 0x00000006b7067209 */ /* 0x000fe20007810000 */
[----:B--2---:R-:W-:Y:S01]  /*b9f0*/  FADD.FTZ R3, R160, R3 ;  /* 0x00000003a0037221 */ /* 0x004fe20000010000 */
[-C--:B------:R-:W-:Y:S01]  /*ba00*/  FMUL.FTZ R52, R52, R7.reuse ;  /* 0x0000000734347220 */ /* 0x080fe20000410000 */
        /* <DEDUP_REMOVED lines=33> */
[-C--:B------:R-:W-:Y:S01]  /*bc20*/  FMUL.FTZ R88, R88, R7.reuse ;  /* 0x0000000758587220 */ /* 0x080fe20000410000 */
[----:B------:R-:W3:Y:S01]  /*bc30*/  SHFL.BFLY PT, R11, R6, 0x2, 0x1f ;  /* 0x0c401f00060b7f89 */ /* 0x000ee200000e0000 */
        /* <DEDUP_REMOVED lines=22> */
[----:B------:R-:W-:Y:S01]  /*bda0*/  FMUL.FTZ R121, R121, R7 ;  /* 0x0000000779797220 */ /* 0x000fe20000410000 */
[----:B---3--:R-:W-:Y:S01]  /*bdb0*/  FMNMX.FTZ R6, R6, R11, !PT ;  /* 0x0000000b06067209 */ /* 0x008fe20007810000 */
[-C--:B------:R-:W-:Y:S01]  /*bdc0*/  FMUL.FTZ R124, R124, R7.reuse ;  /* 0x000000077c7c7220 */ /* 0x080fe20000410000 */
[----:B------:R-:W3:Y:S01]  /*bdd0*/  MUFU.EX2 R180, R180 ;  /* 0x000000b400b47308 */ /* 0x000ee20000000800 */
[----:B-1----:R-:W-:Y:S01]  /*bde0*/  FADD.FTZ R3, R176, R3 ;  /* 0x00000003b0037221 */ /* 0x002fe20000010000 */
[-C--:B------:R-:W-:Y:S01]  /*bdf0*/  FMUL.FTZ R125, R125, R7.reuse ;  /* 0x000000077d7d7220 */ /* 0x080fe20000410000 */
[----:B------:R-:W1:Y:S01]  /*be00*/  SHFL.BFLY PT, R11, R6, 0x1, 0x1f ;  /* 0x0c201f00060b7f89 */ /* 0x000e6200000e0000 */
        /* <DEDUP_REMOVED lines=15> */
[----:B------:R-:W-:-:S05]  /*bf00*/  FMUL.FTZ R149, R149, R7 ;  /* 0x0000000795957220 */ /* 0x000fca0000410000 */
[----:B------:R-:W3:Y:S01]  /*bf10*/  MUFU.EX2 R185, R185 ;  /* 0x000000b900b97308 */ /* 0x000ee20000000800 */
[----:B----4-:R-:W-:Y:S01]  /*bf20*/  FADD.FTZ R3, R181, R3 ;  /* 0x00000003b5037221 */ /* 0x010fe20000010000 */
[----:B-1----:R-:W-:-:S04]  /*bf30*/  FMNMX.FTZ R6, R6, R11, !PT ;  /* 0x0000000b06067209 */ /* 0x002fc80007810000 */
[C---:B------:R-:W-:Y:S01]  /*bf40*/  FSETP.NEU.FTZ.AND P2, PT, R6.reuse, -INF , PT ;  /* 0xff8000000600780b */ /* 0x040fe20003f5d000 */
[----:B------:R-:W-:Y:S01]  /*bf50*/  FMUL.FTZ R12, R6, UR7 ;  /* 0x00000007060c7c20 */ /* 0x000fe20008410000 */
[----:B------:R-:W1:Y:S01]  /*bf60*/  MUFU.EX2 R188, R188 ;  /* 0x000000bc00bc7308 */ /* 0x000e620000000800 */
[----:B--2---:R-:W-:-:S03]  /*bf70*/  FADD.FTZ R3, R184, R3 ;  /* 0x00000003b8037221 */ /* 0x004fc60000010000 */
[----:B------:R-:W-:-:S04]  /*bf80*/  FSEL R12, R12, RZ, P2 ;  /* 0x000000ff0c0c7208 */ /* 0x000fc80001000000 */
[----:B------:R-:W2:Y:S01]  /*bf90*/  MUFU.EX2 R189, R189 ;  /* 0x000000bd00bd7308 */ /* 0x000ea20000000800 */
        /* <DEDUP_REMOVED lines=16> */
[----:B----4-:R-:W-:Y:S01]  /*c0a0*/  FSEL R163, R6, RZ, P2 ;  /* 0x000000ff06a37208 */ /* 0x010fe20001000000 */
        /* <DEDUP_REMOVED lines=14> */
[----:B------:R-:W4:Y:S01]  /*c190*/  MUFU.EX2 R10, R10 ;  /* 0x0000000a000a7308 */ /* 0x000f220000000800 */
[--C-:B------:R-:W-:Y:S01]  /*c1a0*/  FFMA.FTZ R195, R195, UR7, -R12.reuse ;  /* 0x00000007c3c37c23 */ /* 0x100fe2000801080c */
[----:B------:R-:W-:Y:S01]  /*c1b0*/  F2FP.BF16.F32.PACK_AB R162, R173, R172 ;  /* 0x000000acada2723e */ /* 0x000fe200000010ff */
[--C-:B------:R-:W-:Y:S01]  /*c1c0*/  FFMA.FTZ R198, R198, UR7, -R12.reuse ;  /* 0x00000007c6c67c23 */ /* 0x100fe2000801080c */
[----:B---3--:R-:W-:Y:S01]  /*c1d0*/  FADD.FTZ R3, R185, R3 ;  /* 0x00000003b9037221 */ /* 0x008fe20000010000 */
[----:B------:R-:W-:Y:S01]  /*c1e0*/  FFMA.FTZ R12, R199, UR7, -R12 ;  /* 0x00000007c70c7c23 */ /* 0x000fe2000801080c */
[----:B------:R-:W-:-:S02]  /*c1f0*/  F2FP.BF16.F32.PACK_AB R164, R177, R176 ;  /* 0x000000b0b1a4723e */ /* 0x000fc400000010ff */
[----:B------:R-:W3:Y:S01]  /*c200*/  MUFU.EX2 R20, R20 ;  /* 0x0000001400147308 */ /* 0x000ee20000000800 */
[----:B-1----:R-:W-:Y:S01]  /*c210*/  FADD.FTZ R3, R188, R3 ;  /* 0x00000003bc037221 */ /* 0x002fe20000010000 */
[----:B------:R-:W-:Y:S02]  /*c220*/  F2FP.BF16.F32.PACK_AB R166, R181, R180 ;  /* 0x000000b4b5a6723e */ /* 0x000fe400000010ff */
[----:B------:R-:W-:Y:S01]  /*c230*/  F2FP.BF16.F32.PACK_AB R168, R185, R184 ;  /* 0x000000b8b9a8723e */ /* 0x000fe200000010ff */
[C---:B--2---:R-:W-:Y:S01]  /*c240*/  FADD.FTZ R3, R189.reuse, R3 ;  /* 0x00000003bd037221 */ /* 0x044fe20000010000 */
[----:B------:R-:W-:Y:S02]  /*c250*/  F2FP.BF16.F32.PACK_AB R170, R189, R188 ;  /* 0x000000bcbdaa723e */ /* 0x000fe400000010ff */
[----:B------:R-:W1:Y:S01]  /*c260*/  MUFU.EX2 R155, R159 ;  /* 0x0000009f009b7308 */ /* 0x000e620000000800 */
[----:B----4-:R-:W-:Y:S01]  /*c270*/  FFMA.FTZ R2, R10, R2, R21 ;  /* 0x000000020a027223 */ /* 0x010fe20000010015 */
        /* <DEDUP_REMOVED lines=130> */
.L_x_11270:
[----:B------:R1:W2:Y:S01]  /*caa0*/  SYNCS.PHASECHK.TRANS64.TRYWAIT P2, [UR21+0x22850], R8 ;  /* 0x02285008ff0075a7 */ /* 0x0002a20008040155 */
[----:B------:R-:W-:Y:S05]  /*cab0*/  @!P0 BRA `(.L_x_11271) ;  /* 0x0000000000048947 */ /* 0x000fea0003800000 */
[----:B------:R-:W-:Y:S01]  /*cac0*/  BPT.TRAP 0x1 ;  /* 0x000000040000795c */ /* 0x000fe20000300000 */
.L_x_11271:
[----:B--2---:R-:W-:Y:S05]  /*cad0*/  @P2 BRA `(.L_x_11272) ;  /* 0x0000000000082947 */ /* 0x004fea0003800000 */
[----:B------:R-:W2:Y:S02]  /*cae0*/  SYNCS.PHASECHK.TRANS64.TRYWAIT P2, [UR21+0x22850], R8 ;  /* 0x02285008ff0075a7 */ /* 0x000ea40008040155 */
[----:B--2---:R-:W-:Y:S05]  /*caf0*/  @!P2 BRA `(.L_x_11273) ;  /* 0x000000c80004a947 */ /* 0x004fea0003800000 */
.L_x_11272:
[----:B------:R-:W3:Y:S01]  /*cb00*/  S2R R7, SR_TID.X ;  /* 0x0000000000077919 */ /* 0x000ee20000002100 */
[----:B------:R-:W-:Y:S01]  /*cb10*/  UIMAD UR14, UR37, 0xc00, UR6 ;  /* 0x00000c00250e78a4 */ /* 0x000fe2000f8e0206 */
[----:B------:R-:W-:Y:S01]  /*cb20*/  ISETP.GT.AND P2, PT, R5, UR43, PT ;  /* 0x0000002b05007c0c */ /* 0x000fe2000bf44270 */
[----:B------:R-:W-:Y:S01]  /*cb30*/  UMOV UR11, 0x40000040 ;  /* 0x40000040000b7882 */ /* 0x000fe20000000000 */
[----:B--2---:R-:W-:Y:S02]  /*cb40*/  @!P1 VIADD R9, R9, 0x22860 ;  /* 0x0002286009099836 */ /* 0x004fe40000000000 */
[----:B------:R-:W-:Y:S02]  /*cb50*/  VIADD R5, R5, 0xffffffff ;  /* 0xffffffff05057836 */ /* 0x000fe40000000000 */
[----:B------:R-:W-:Y:S01]  /*cb60*/  UMOV UR10, UR14 ;  /* 0x0000000e000a7c82 */ /* 0x000fe20008000000 */
[----:B------:R-:W-:Y:S01]  /*cb70*/  @!P1 PRMT R9, RZ, 0x654, R9 ;  /* 0x00000654ff099816 */ /* 0x000fe20000000009 */
[----:B------:R-:W-:-:S02]  /*cb80*/  IMAD.MOV.U32 R10, RZ, RZ, R6 ;  /* 0x000000ffff0a7224 */ /* 0x000fc400078e0006 */
[----:B------:R-:W-:Y:S01]  /*cb90*/  IMAD.MOV.U32 R11, RZ, RZ, R0 ;  /* 0x000000ffff0b7224 */ /* 0x000fe200078e0000 */
[----:B---3--:R-:W-:-:S05]  /*cba0*/  SHF.R.U32.HI R7, RZ, 0x7, R7 ;  /* 0x00000007ff077819 */ /* 0x008fca0000011607 */
[----:B------:R-:W-:-:S05]  /*cbb0*/  VIADD R7, R7, 0x8 ;  /* 0x0000000807077836 */ /* 0x000fca0000000000 */
        /* <DEDUP_REMOVED lines=36> */
.L_x_11257:
[----:B01----:R-:W0:Y:S01]  /*ce00*/  SHFL.BFLY PT, R8, R3, 0x2, 0x1f ;  /* 0x0c401f0003087f89 */ /* 0x003e2200000e0000 */
[----:B------:R-:W-:Y:S01]  /*ce10*/  UIADD3 UR37, UR37, 0x1, URZ ;  /* 0x0000000125257890 */ /* 0x000fe2000fffe03f */
[----:B------:R1:W-:Y:S06]  /*ce20*/  BAR.ARV R4, 0x100 ;  /* 0x000400040000751d */ /* 0x0003ec0000002000 */
[----:B------:R-:W-:Y:S02]  /*ce30*/  UISETP.NE.AND UP0, UPT, UR37, 0x2, UPT ;  /* 0x000000022500788c */ /* 0x000fe4000bf05270 */
[----:B------:R-:W-:Y:S06]  /*ce40*/  BAR.ARV 0x8, 0x180 ;  /* 0x0206000000007b1d */ /* 0x000fec0000002000 */
[----:B-1----:R-:W-:Y:S01]  /*ce50*/  IMAD.MOV.U32 R4, RZ, RZ, -0x800000 ;  /* 0xff800000ff047424 */ /* 0x002fe200078e00ff */
[----:B------:R-:W-:Y:S01]  /*ce60*/  USEL UR4, URZ, 0x1, UP0 ;  /* 0x000000013f047887 */ /* 0x000fe20008000000 */
[----:B---3--:R-:W1:Y:S01]  /*ce70*/  SHFL.BFLY PT, R7, R2, 0x2, 0x1f ;  /* 0x0c401f0002077f89 */ /* 0x008e6200000e0000 */
[----:B------:R-:W-:Y:S01]  /*ce80*/  PLOP3.LUT P0, PT, PT, PT, PT, 0x8, 0x0 ;  /* 0x000000000000781c */ /* 0x000fe20003f0e170 */
[----:B------:R-:W-:Y:S01]  /*ce90*/  UIADD3 UR39, UR39, 0x1, URZ ;  /* 0x0000000127277890 */ /* 0x000fe2000fffe03f */
[----:B0-----:R-:W-:Y:S01]  /*cea0*/  FADD.FTZ R8, R8, R3 ;  /* 0x0000000308087221 */ /* 0x001fe20000010000 */
[----:B------:R-:W-:-:S02]  /*ceb0*/  USEL UR37, UR37, URZ, UP0 ;  /* 0x0000003f25257287 */ /* 0x000fc40008000000 */
[----:B------:R-:W-:Y:S02]  /*cec0*/  ULOP3.LUT UR38, UR38, UR4, URZ, 0x3c, !UPT ;  /* 0x0000000426267292 */ /* 0x000fe4000f8e3c3f */
[----:B------:R-:W0:Y:S01]  /*ced0*/  SHFL.BFLY PT, R5, R8, 0x1, 0x1f ;  /* 0x0c201f0008057f89 */ /* 0x000e2200000e0000 */
[----:B-1----:R-:W-:Y:S01]  /*cee0*/  FADD.FTZ R9, R7, R2 ;  /* 0x0000000207097221 */ /* 0x002fe20000010000 */
[----:B------:R-:W-:Y:S02]  /*cef0*/  IMAD.MOV.U32 R7, RZ, RZ, RZ ;  /* 0x000000ffff077224 */ /* 0x000fe400078e00ff */
[----:B------:R-:W-:Y:S02]  /*cf00*/  IMAD.MOV.U32 R2, RZ, RZ, RZ ;  /* 0x000000ffff027224 */ /* 0x000fe400078e00ff */
[----:B--2---:R-:W1:Y:S01]  /*cf10*/  SHFL.BFLY PT, R10, R9, 0x1, 0x1f ;  /* 0x0c201f00090a7f89 */ /* 0x004e6200000e0000 */
[----:B0-----:R-:W-:Y:S01]  /*cf20*/  FADD.FTZ R11, R8, R5 ;  /* 0x00000005080b7221 */ /* 0x001fe20000010000 */
[----:B------:R-:W-:-:S04]  /*cf30*/  IMAD.U32 R8, RZ, RZ, UR7 ;  /* 0x00000007ff087e24 */ /* 0x000fc8000f8e00ff */
[----:B------:R-:W-:-:S13]  /*cf40*/  FSETP.NE.FTZ.AND P1, PT, R11, RZ, PT ;  /* 0x000000ff0b00720b */ /* 0x000fda0003f35000 */
[----:B------:R-:W0:Y:S01]  /*cf50*/  @P1 MUFU.RCP R7, R11 ;  /* 0x0000000b00071308 */ /* 0x000e220000001000 */
[----:B------:R-:W-:Y:S01]  /*cf60*/  @P1 FMUL.FTZ R8, R8, 0.69314718246459960938 ;  /* 0x3f31721808081820 */ /* 0x000fe20000410000 */
[----:B-1----:R-:W-:-:S05]  /*cf70*/  FADD.FTZ R3, R9, R10 ;  /* 0x0000000a09037221 */ /* 0x002fca0000010000 */
[----:B------:R-:W-:Y:S01]  /*cf80*/  FSETP.NE.FTZ.AND P2, PT, R3, RZ, PT ;  /* 0x000000ff0300720b */ /* 0x000fe20003f55000 */
[----:B------:R-:W1:Y:S01]  /*cf90*/  @P1 MUFU.LG2 R5, R11 ;  /* 0x0000000b00051308 */ /* 0x000e620000000c00 */
[-C--:B0-----:R-:W-:Y:S01]  /*cfa0*/  FMUL.FTZ R24, R24, R7.reuse ;  /* 0x0000000718187220 */ /* 0x081fe20000410000 */
        /* <DEDUP_REMOVED lines=10> */
[----:B------:R2:W3:Y:S01]  /*d050*/  @P2 MUFU.RCP R2, R3 ;  /* 0x0000000300022308 */ /* 0x0004e20000001000 */
        /* <DEDUP_REMOVED lines=57> */
[----:B--2---:R-:W-:Y:S02]  /*d3f0*/  IMAD.MOV.U32 R3, RZ, RZ, -0x800000 ;  /* 0xff800000ff037424 */ /* 0x004fe400078e00ff */
[----:B------:R-:W-:Y:S01]  /*d400*/  @P2 FMUL.FTZ R7, R7, 0.69314718246459960938 ;  /* 0x3f31721807072820 */ /* 0x000fe20000410000 */
        /* <DEDUP_REMOVED lines=66> */
.L_x_11204:
        /* <DEDUP_REMOVED lines=12> */
[----:B------:R-:W-:Y:S01]  /*d8f0*/  IMAD.MOV.U32 R160, RZ, RZ, 0x2 ;  /* 0x00000002ffa07424 */ /* 0x000fe200078e00ff */
[----:B------:R-:W-:Y:S01]  /*d900*/  F2FP.BF16.F32.PACK_AB R156, R25, R24 ;  /* 0x00000018199c723e */ /* 0x000fe200000010ff */
[----:B------:R-:W-:Y:S01]  /*d910*/  ULDC UR11, c[0x0][0xbe8] ;  /* 0x0002fa00000b7ab9 */ /* 0x000fe20000000800 */
[----:B------:R-:W-:Y:S02]  /*d920*/  F2FP.BF16.F32.PACK_AB R157, R27, R26 ;  /* 0x0000001a1b9d723e */ /* 0x000fe400000010ff */
[----:B------:R-:W-:Y:S02]  /*d930*/  F2FP.BF16.F32.PACK_AB R158, R29, R28 ;  /* 0x0000001c1d9e723e */ /* 0x000fe400000010ff */
[----:B------:R-:W-:Y:S02]  /*d940*/  F2FP.BF16.F32.PACK_AB R159, R31, R30 ;  /* 0x0000001e1f9f723e */ /* 0x000fe400000010ff */
[----:B------:R-:W-:-:S02]  /*d950*/  F2FP.BF16.F32.PACK_AB R14, R37, R36 ;  /* 0x00000024250e723e */ /* 0x000fc400000010ff */
[----:B------:R-:W-:Y:S02]  /*d960*/  F2FP.BF16.F32.PACK_AB R15, R39, R38 ;  /* 0x00000026270f723e */ /* 0x000fe400000010ff */
[----:B------:R-:W-:Y:S02]  /*d970*/  F2FP.BF16.F32.PACK_AB R152, R41, R40 ;  /* 0x000000282998723e */ /* 0x000fe400000010ff */
[----:B------:R-:W-:Y:S02]  /*d980*/  F2FP.BF16.F32.PACK_AB R153, R43, R42 ;  /* 0x0000002a2b99723e */ /* 0x000fe400000010ff */
[----:B------:R-:W-:Y:S02]  /*d990*/  F2FP.BF16.F32.PACK_AB R154, R45, R44 ;  /* 0x0000002c2d9a723e */ /* 0x000fe400000010ff */
[----:B------:R-:W-:Y:S01]  /*d9a0*/  F2FP.BF16.F32.PACK_AB R155, R47, R46 ;  /* 0x0000002e2f9b723e */ /* 0x000fe200000010ff */
[----:B------:R-:W-:Y:S01]  /*d9b0*/  UMOV UR6, UR9 ;  /* 0x0000000900067c82 */ /* 0x000fe20008000000 */
[----:B0-----:R-:W-:Y:S01]  /*d9c0*/  UMOV UR7, UR8 ;  /* 0x0000000800077c82 */ /* 0x001fe20008000000 */
[----:B------:R-:W-:Y:S01]  /*d9d0*/  BAR.SYNC.DEFER_BLOCKING 0x1, 0x100 ;  /* 0x0044000000007b1d */ /* 0x000fe20000010000 */
[----:B--2---:R-:W-:-:S03]  /*d9e0*/  IMAD.WIDE R160, R0, R160, UR6 ;  /* 0x0000000600a07e25 */ /* 0x004fc6000f8e02a0 */
[C---:B------:R-:W-:Y:S02]  /*d9f0*/  LOP3.LUT R13, R160.reuse, 0x380, RZ, 0xc0, !PT ;  /* 0x00000380a00d7812 */ /* 0x040fe400078ec0ff */
[C---:B------:R-:W-:Y:S02]  /*da00*/  IADD3 R9, P2, R160.reuse, 0x20, RZ ;  /* 0x00000020a0097810 */ /* 0x040fe40007f5e0ff */
[----:B------:R-:W-:Y:S02]  /*da10*/  SHF.R.U64 R13, R13, 0x3, RZ ;  /* 0x000000030d0d7819 */ /* 0x000fe400000012ff */
[C---:B------:R-:W-:Y:S02]  /*da20*/  IADD3 R7, P0, R160.reuse, 0xc020, RZ ;  /* 0x0000c020a0077810 */ /* 0x040fe40007f1e0ff */
[----:B------:R-:W-:Y:S02]  /*da30*/  IADD3 R5, P1, R160, 0x40, RZ ;  /* 0x00000040a0057810 */ /* 0x000fe40007f3e0ff */
[----:B------:R-:W-:-:S02]  /*da40*/  LOP3.LUT R8, R9, 0x380, RZ, 0xc0, !PT ;  /* 0x0000038009087812 */ /* 0x000fc400078ec0ff */
[----:B------:R-:W-:Y:S01]  /*da50*/  LOP3.LUT R12, R13, R160, RZ, 0x3c, !PT ;  /* 0x000000a00d0c7212 */ /* 0x000fe200078e3cff */
[----:B------:R-:W-:Y:S01]  /*da60*/  IMAD.MOV.U32 R13, RZ, RZ, R161 ;  /* 0x000000ffff0d7224 */ /* 0x000fe200078e00a1 */
[----:B------:R-:W-:Y:S02]  /*da70*/  IADD3 R163, P5, R160, 0xc040, RZ ;  /* 0x0000c040a0a37810 */ /* 0x000fe40007fbe0ff */
[----:B------:R-:W-:Y:S02]  /*da80*/  LOP3.LUT R6, R7, 0x380, RZ, 0xc0, !PT ;  /* 0x0000038007067812 */ /* 0x000fe400078ec0ff */
[----:B------:R-:W-:Y:S02]  /*da90*/  LOP3.LUT R2, R5, 0x380, RZ, 0xc0, !PT ;  /* 0x0000038005027812 */ /* 0x000fe400078ec0ff */
[----:B------:R-:W-:Y:S02]  /*daa0*/  SHF.R.U64 R8, R8, 0x3, RZ ;  /* 0x0000000308087819 */ /* 0x000fe400000012ff */
[----:B------:R-:W-:-:S02]  /*dab0*/  LOP3.LUT R162, R163, 0x380, RZ, 0xc0, !PT ;  /* 0x00000380a3a27812 */ /* 0x000fc400078ec0ff */
[----:B------:R-:W-:Y:S02]  /*dac0*/  SHF.R.U64 R6, R6, 0x3, RZ ;  /* 0x0000000306067819 */ /* 0x000fe400000012ff */
[----:B------:R-:W-:Y:S01]  /*dad0*/  MOV R0, R12 ;  /* 0x0000000c00007202 */ /* 0x000fe20000000f00 */
[--C-:B------:R-:W-:Y:S01]  /*dae0*/  IMAD.X R13, RZ, RZ, R161.reuse, P1 ;  /* 0x000000ffff0d7224 */ /* 0x100fe200008e06a1 */
[----:B------:R-:W-:Y:S02]  /*daf0*/  SHF.R.U64 R12, R2, 0x3, RZ ;  /* 0x00000003020c7819 */ /* 0x000fe400000012ff */
[----:B------:R-:W-:Y:S01]  /*db00*/  LOP3.LUT R8, R8, R9, RZ, 0x3c, !PT ;  /* 0x0000000908087212 */ /* 0x000fe200078e3cff */
[----:B------:R-:W-:Y:S01]  /*db10*/  IMAD.X R9, RZ, RZ, R161, P2 ;  /* 0x000000ffff097224 */ /* 0x000fe200010e06a1 */
[----:B------:R-:W-:Y:S01]  /*db20*/  SHF.R.U64 R162, R162, 0x3, RZ ;  /* 0x00000003a2a27819 */ /* 0x000fe200000012ff */
[----:B------:R0:W-:Y:S01]  /*db30*/  STSM.16.M88.4 [R0], R156 ;  /* 0x0000009c00007844 */ /* 0x0001e20000000200 */
[----:B------:R-:W-:-:S02]  /*db40*/  LOP3.LUT R6, R6, R7, RZ, 0x3c, !PT ;  /* 0x0000000706067212 */ /* 0x000fc400078e3cff */
[----:B------:R-:W-:Y:S02]  /*db50*/  LOP3.LUT R12, R12, R5, RZ, 0x3c, !PT ;  /* 0x000000050c0c7212 */ /* 0x000fe400078e3cff */
[----:B------:R-:W-:Y:S02]  /*db60*/  IADD3 R7, P3, R160, 0xc000, RZ ;  /* 0x0000c000a0077810 */ /* 0x000fe40007f7e0ff */
[----:B------:R-:W-:Y:S01]  /*db70*/  LOP3.LUT R162, R162, R163, RZ, 0x3c, !PT ;  /* 0x000000a3a2a27212 */ /* 0x000fe200078e3cff */
[----:B------:R-:W-:Y:S01]  /*db80*/  IMAD.X R163, RZ, RZ, R161, P5 ;  /* 0x000000ffffa37224 */ /* 0x000fe200028e06a1 */
[----:B------:R-:W-:Y:S02]  /*db90*/  MOV R5, R8 ;  /* 0x0000000800057202 */ /* 0x000fe40000000f00 */
[----:B------:R-:W-:Y:S02]  /*dba0*/  MOV R9, R12 ;  /* 0x0000000c00097202 */ /* 0x000fe40000000f00 */
[----:B------:R-:W-:-:S02]  /*dbb0*/  LOP3.LUT R8, R7, 0x380, RZ, 0xc0, !PT ;  /* 0x0000038007087812 */ /* 0x000fc400078ec0ff */
[----:B------:R-:W-:Y:S02]  /*dbc0*/  F2FP.BF16.F32.PACK_AB R12, R33, R32 ;  /* 0x00000020210c723e */ /* 0x000fe400000010ff */
[----:B------:R-:W-:Y:S02]  /*dbd0*/  F2FP.BF16.F32.PACK_AB R13, R35, R34 ;  /* 0x00000022230d723e */ /* 0x000fe400000010ff */
[----:B0-----:R-:W-:Y:S02]  /*dbe0*/  IADD3 R0, P5, R160, 0x4020, RZ ;  /* 0x00004020a0007810 */ /* 0x001fe40007fbe0ff */
[----:B------:R-:W-:Y:S01]  /*dbf0*/  SHF.R.U64 R8, R8, 0x3, RZ ;  /* 0x0000000308087819 */ /* 0x000fe200000012ff */
[----:B------:R0:W-:Y:S01]  /*dc00*/  STSM.16.M88.4 [R5], R12 ;  /* 0x0000000c05007844 */ /* 0x0001e20000000200 */
[----:B------:R-:W-:Y:S01]  /*dc10*/  IADD3 R171, P4, R160, 0xc060, RZ ;  /* 0x0000c060a0ab7810 */ /* 0x000fe20007f9e0ff */
[----:B------:R-:W-:Y:S01]  /*dc20*/  IMAD.X R159, RZ, RZ, R161, P5 ;  /* 0x000000ffff9f7224 */ /* 0x000fe200028e06a1 */
[----:B------:R-:W-:Y:S01]  /*dc30*/  LOP3.LUT R8, R8, R7, RZ, 0x3c, !PT ;  /* 0x0000000708087212 */ /* 0x000fe200078e3cff */
[----:B------:R1:W-:Y:S01]  /*dc40*/  STSM.16.M88.4 [R9], R152 ;  /* 0x0000009809007844 */ /* 0x0003e20000000200 */
[----:B------:R-:W-:-:S02]  /*dc50*/  IADD3 R7, P6, R160, 0x4040, RZ ;  /* 0x00004040a0077810 */ /* 0x000fc40007fde0ff */
[----:B------:R-:W-:Y:S02]  /*dc60*/  LOP3.LUT R170, R171, 0x380, RZ, 0xc0, !PT ;  /* 0x00000380abaa7812 */ /* 0x000fe400078ec0ff */
[C---:B------:R-:W-:Y:S01]  /*dc70*/  IADD3 R17, P2, R160.reuse, 0x8060, RZ ;  /* 0x00008060a0117810 */ /* 0x040fe20007f5e0ff */
[----:B------:R-:W-:Y:S01]  /*dc80*/  IMAD.X R157, RZ, RZ, R161, P6 ;  /* 0x000000ffff9d7224 */ /* 0x000fe200030e06a1 */
[----:B------:R-:W-:Y:S02]  /*dc90*/  IADD3 R2, P6, R160, 0x4000, RZ ;  /* 0x00004000a0027810 */ /* 0x000fe40007fde0ff */
[----:B------:R-:W-:Y:S02]  /*dca0*/  SHF.R.U64 R170, R170, 0x3, RZ ;  /* 0x00000003aaaa7819 */ /* 0x000fe400000012ff */
[C---:B------:R-:W-:Y:S02]  /*dcb0*/  IADD3 R21, P1, R160.reuse, 0x8040, RZ ;  /* 0x00008040a0157810 */ /* 0x040fe40007f3e0ff */
[----:B0-----:R-:W-:-:S02]  /*dcc0*/  IADD3 R5, P5, R160, 0x60, RZ ;  /* 0x00000060a0057810 */ /* 0x001fc40007fbe0ff */
[----:B------:R-:W-:Y:S01]  /*dcd0*/  LOP3.LUT R14, R7, 0x380, RZ, 0xc0, !PT ;  /* 0x00000380070e7812 */ /* 0x000fe200078ec0ff */
[--C-:B-1----:R-:W-:Y:S01]  /*dce0*/  IMAD.X R153, RZ, RZ, R161.reuse, P6 ;  /* 0x000000ffff997224 */ /* 0x102fe200030e06a1 */
[----:B------:R-:W-:Y:S01]  /*dcf0*/  LOP3.LUT R12, R5, 0x380, RZ, 0xc0, !PT ;  /* 0x00000380050c7812 */ /* 0x000fe200078ec0ff */
[--C-:B------:R-:W-:Y:S01]  /*dd00*/  IMAD.X R13, RZ, RZ, R161.reuse, P5 ;  /* 0x000000ffff0d7224 */ /* 0x100fe200028e06a1 */
[----:B------:R-:W-:Y:S01]  /*dd10*/  SHF.R.U64 R14, R14, 0x3, RZ ;  /* 0x000000030e0e7819 */ /* 0x000fe200000012ff */
[----:B------:R-:W-:Y:S01]  /*dd20*/  IMAD.X R9, RZ, RZ, R161, P3 ;  /* 0x000000ffff097224 */ /* 0x000fe200018e06a1 */
[----:B------:R-:W-:Y:S02]  /*dd30*/  SHF.R.U64 R12, R12, 0x3, RZ ;  /* 0x000000030c0c7819 */ /* 0x000fe400000012ff */
[----:B------:R-:W-:Y:S02]  /*dd40*/  LOP3.LUT R156, R14, R7, RZ, 0x3c, !PT ;  /* 0x000000070e9c7212 */ /* 0x000fe400078e3cff */
[----:B------:R-:W-:-:S02]  /*dd50*/  LOP3.LUT R12, R12, R5, RZ, 0x3c, !PT ;  /* 0x000000050c0c7212 */ /* 0x000fc400078e3cff */
[----:B------:R-:W-:Y:S02]  /*dd60*/  LOP3.LUT R5, R2, 0x380, RZ, 0xc0, !PT ;  /* 0x0000038002057812 */ /* 0x000fe400078ec0ff */
[----:B------:R-:W-:Y:S02]  /*dd70*/  IADD3 R169, P5, R160, 0x4060, RZ ;  /* 0x00004060a0a97810 */ /* 0x000fe40007fbe0ff */
[----:B------:R-:W-:Y:S02]  /*dd80*/  LOP3.LUT R7, R0, 0x380, RZ, 0xc0, !PT ;  /* 0x0000038000077812 */ /* 0x000fe400078ec0ff */
[----:B------:R-:W-:Y:S01]  /*dd90*/  LOP3.LUT R170, R170, R171, RZ, 0x3c, !PT ;  /* 0x000000abaaaa7212 */ /* 0x000fe200078e3cff */
[----:B------:R-:W-:Y:S01]  /*dda0*/  IMAD.X R171, RZ, RZ, R161, P4 ;  /* 0x000000ffffab7224 */ /* 0x000fe200020e06a1 */
[----:B------:R-:W-:Y:S02]  /*ddb0*/  SHF.R.U64 R5, R5, 0x3, RZ ;  /* 0x0000000305057819 */ /* 0x000fe400000012ff */
[----:B------:R-:W-:-:S02]  /*ddc0*/  IADD3 R165, P4, R160, 0x8020, RZ ;  /* 0x00008020a0a57810 */ /* 0x000fc40007f9e0ff */
[----:B------:R-:W-:Y:S02]  /*ddd0*/  IADD3 R167, P6, R160, 0x8000, RZ ;  /* 0x00008000a0a77810 */ /* 0x000fe40007fde0ff */
[----:B------:R-:W-:Y:S02]  /*dde0*/  LOP3.LUT R168, R169, 0x380, RZ, 0xc0, !PT ;  /* 0x00000380a9a87812 */ /* 0x000fe400078ec0ff */
[----:B------:R-:W-:Y:S02]  /*ddf0*/  SHF.R.U64 R7, R7, 0x3, RZ ;  /* 0x0000000307077819 */ /* 0x000fe400000012ff */
[----:B------:R-:W-:Y:S02]  /*de00*/  LOP3.LUT R152, R5, R2, RZ, 0x3c, !PT ;  /* 0x0000000205987212 */ /* 0x000fe400078e3cff */
[----:B------:R-:W-:Y:S02]  /*de10*/  LOP3.LUT R16, R17, 0x380, RZ, 0xc0, !PT ;  /* 0x0000038011107812 */ /* 0x000fe400078ec0ff */
[----:B------:R-:W-:-:S02]  /*de20*/  LOP3.LUT R20, R21, 0x380, RZ, 0xc0, !PT ;  /* 0x0000038015147812 */ /* 0x000fc400078ec0ff */
[----:B------:R-:W-:Y:S02]  /*de30*/  LOP3.LUT R164, R165, 0x380, RZ, 0xc0, !PT ;  /* 0x00000380a5a47812 */ /* 0x000fe400078ec0ff */
[----:B------:R-:W-:Y:S02]  /*de40*/  LOP3.LUT R166, R167, 0x380, RZ, 0xc0, !PT ;  /* 0x00000380a7a67812 */ /* 0x000fe400078ec0ff */
[----:B------:R-:W-:Y:S02]  /*de50*/  SHF.R.U64 R168, R168, 0x3, RZ ;  /* 0x00000003a8a87819 */ /* 0x000fe400000012ff */
[----:B------:R-:W-:Y:S02]  /*de60*/  LOP3.LUT R158, R7, R0, RZ, 0x3c, !PT ;  /* 0x00000000079e7212 */ /* 0x000fe400078e3cff */
[----:B------:R-:W-:Y:S02]  /*de70*/  MOV R7, R12 ;  /* 0x0000000c00077202 */ /* 0x000fe40000000f00 */
[----:B------:R-:W-:-:S02]  /*de80*/  F2FP.BF16.F32.PACK_AB R12, R49, R48 ;  /* 0x00000030310c723e */ /* 0x000fc400000010ff */
[----:B------:R-:W-:Y:S02]  /*de90*/  F2FP.BF16.F32.PACK_AB R13, R51, R50 ;  /* 0x00000032330d723e */ /* 0x000fe400000010ff */
[----:B------:R-:W-:Y:S02]  /*dea0*/  F2FP.BF16.F32.PACK_AB R14, R53, R52 ;  /* 0x00000034350e723e */ /* 0x000fe400000010ff */
[----:B------:R-:W-:Y:S02]  /*deb0*/  F2FP.BF16.F32.PACK_AB R15, R55, R54 ;  /* 0x00000036370f723e */ /* 0x000fe400000010ff */
[----:B------:R-:W-:Y:S02]  /*dec0*/  MOV R160, R152 ;  /* 0x0000009800a07202 */ /* 0x000fe40000000f00 */
[----:B------:R-:W-:Y:S01]  /*ded0*/  SHF.R.U64 R16, R16, 0x3, RZ ;  /* 0x0000000310107819 */ /* 0x000fe200000012ff */
[----:B------:R0:W-:Y:S01]  /*dee0*/  STSM.16.M88.4 [R7], R12 ;  /* 0x0000000c07007844 */ /* 0x0001e20000000200 */
[----:B------:R-:W-:-:S02]  /*def0*/  SHF.R.U64 R20, R20, 0x3, RZ ;  /* 0x0000000314147819 */ /* 0x000fc400000012ff */
[----:B------:R-:W-:Y:S02]  /*df00*/  SHF.R.U64 R164, R164, 0x3, RZ ;  /* 0x00000003a4a47819 */ /* 0x000fe400000012ff */
[----:B------:R-:W-:Y:S02]  /*df10*/  SHF.R.U64 R166, R166, 0x3, RZ ;  /* 0x00000003a6a67819 */ /* 0x000fe400000012ff */
[----:B------:R-:W-:Y:S02]  /*df20*/  F2FP.BF16.F32.PACK_AB R152, R57, R56 ;  /* 0x000000383998723e */ /* 0x000fe400000010ff */
[----:B------:R-:W-:Y:S02]  /*df30*/  F2FP.BF16.F32.PACK_AB R153, R59, R58 ;  /* 0x0000003a3b99723e */ /* 0x000fe400000010ff */
[----:B------:R-:W-:Y:S02]  /*df40*/  F2FP.BF16.F32.PACK_AB R154, R61, R60 ;  /* 0x0000003c3d9a723e */ /* 0x000fe400000010ff */
[----:B------:R-:W-:-:S02]  /*df50*/  F2FP.BF16.F32.PACK_AB R155, R63, R62 ;  /* 0x0000003e3f9b723e */ /* 0x000fc400000010ff */
[----:B------:R-:W-:Y:S01]  /*df60*/  LOP3.LUT R168, R168, R169, RZ, 0x3c, !PT ;  /* 0x000000a9a8a87212 */ /* 0x000fe200078e3cff */
[--C-:B------:R-:W-:Y:S01]  /*df70*/  IMAD.X R169, RZ, RZ, R161.reuse, P5 ;  /* 0x000000ffffa97224 */ /* 0x100fe200028e06a1 */
[----:B------:R-:W-:Y:S01]  /*df80*/  LOP3.LUT R16, R16, R17, RZ, 0x3c, !PT ;  /* 0x0000001110107212 */ /* 0x000fe200078e3cff */
[----:B------:R1:W-:Y:S01]  /*df90*/  STSM.16.M88.4 [R160], R152 ;  /* 0x00000098a0007844 */ /* 0x0003e20000000200 */
[----:B------:R-:W-:Y:S01]  /*dfa0*/  LOP3.LUT R20, R20, R21, RZ, 0x3c, !PT ;  /* 0x0000001514147212 */ /* 0x000fe200078e3cff */
[--C-:B0-----:R-:W-:Y:S01]  /*dfb0*/  IMAD.X R7, RZ, RZ, R161.reuse, P0 ;  /* 0x000000ffff077224 */ /* 0x101fe200000e06a1 */
[----:B------:R-:W-:Y:S01]  /*dfc0*/  LOP3.LUT R164, R164, R165, RZ, 0x3c, !PT ;  /* 0x000000a5a4a47212 */ /* 0x000fe200078e3cff */
[--C-:B------:R-:W-:Y:S01]  /*dfd0*/  IMAD.X R17, RZ, RZ, R161.reuse, P2 ;  /* 0x000000ffff117224 */ /* 0x100fe200010e06a1 */
[----:B------:R-:W-:Y:S01]  /*dfe0*/  LOP3.LUT R166, R166, R167, RZ, 0x3c, !PT ;  /* 0x000000a7a6a67212 */ /* 0x000fe200078e3cff */
[--C-:B------:R-:W-:Y:S01]  /*dff0*/  IMAD.X R21, RZ, RZ, R161.reuse, P1 ;  /* 0x000000ffff157224 */ /* 0x100fe200008e06a1 */
[----:B------:R-:W-:Y:S01]  /*e000*/  MOV R5, R156 ;  /* 0x0000009c00057202 */ /* 0x000fe20000000f00 */
[--C-:B------:R-:W-:Y:S01]  /*e010*/  IMAD.X R165, RZ, RZ, R161.reuse, P4 ;  /* 0x000000ffffa57224 */ /* 0x100fe200020e06a1 */
[----:B------:R-:W-:Y:S01]  /*e020*/  MOV R11, R158 ;  /* 0x0000009e000b7202 */ /* 0x000fe20000000f00 */
[----:B------:R-:W-:Y:S01]  /*e030*/  IMAD.X R167, RZ, RZ, R161, P6 ;  /* 0x000000ffffa77224 */ /* 0x000fe200030e06a1 */
[----:B------:R-:W-:-:S02]  /*e040*/  MOV R0, R162 ;  /* 0x000000a200007202 */ /* 0x000fc40000000f00 */
[----:B------:R-:W-:Y:S02]  /*e050*/  F2FP.BF16.F32.PACK_AB R156, R65, R64 ;  /* 0x00000040419c723e */ /* 0x000fe400000010ff */
        /* <DEDUP_REMOVED lines=8> */
[----:B------:R-:W-:Y:S02]  /*e0e0*/  MOV R168, R168 ;  /* 0x000000a800a87202 */ /* 0x000fe40000000f00 */
[----:B------:R-:W-:Y:S01]  /*e0f0*/  F2FP.BF16.F32.PACK_AB R12, R81, R80 ;  /* 0x00000050510c723e */ /* 0x000fe200000010ff */
[----:B------:R-:W-:Y:S01]  /*e100*/  STSM.16.M88.4 [R5], R160 ;  /* 0x000000a005007844 */ /* 0x000fe20000000200 */
[----:B------:R-:W-:Y:S02]  /*e110*/  F2FP.BF16.F32.PACK_AB R13, R83, R82 ;  /* 0x00000052530d723e */ /* 0x000fe400000010ff */
[----:B------:R-:W-:Y:S02]  /*e120*/  F2FP.BF16.F32.PACK_AB R14, R85, R84 ;  /* 0x00000054550e723e */ /* 0x000fe400000010ff */
[----:B------:R-:W-:-:S02]  /*e130*/  F2FP.BF16.F32.PACK_AB R15, R87, R86 ;  /* 0x00000056570f723e */ /* 0x000fc400000010ff */
[----:B------:R-:W-:Y:S02]  /*e140*/  MOV R166, R166 ;  /* 0x000000a600a67202 */ /* 0x000fe40000000f00 */
[----:B0-----:R-:W-:Y:S01]  /*e150*/  MOV R11, R20 ;  /* 0x00000014000b7202 */ /* 0x001fe20000000f00 */
[----:B------:R0:W-:Y:S01]  /*e160*/  STSM.16.M88.4 [R168], R12 ;  /* 0x0000000ca8007844 */ /* 0x0001e20000000200 */
[----:B------:R-:W1:Y:S01]  /*e170*/  LDC.64 R20, c[0x0][0xc00] ;  /* 0x00030000ff147b82 */ /* 0x000e620000000a00 */
[----:B------:R-:W-:Y:S02]  /*e180*/  F2FP.BF16.F32.PACK_AB R152, R89, R88 ;  /* 0x000000585998723e */ /* 0x000fe400000010ff */
[----:B------:R-:W-:Y:S02]  /*e190*/  F2FP.BF16.F32.PACK_AB R153, R91, R90 ;  /* 0x0000005a5b99723e */ /* 0x000fe400000010ff */
[----:B------:R-:W-:Y:S02]  /*e1a0*/  F2FP.BF16.F32.PACK_AB R154, R93, R92 ;  /* 0x0000005c5d9a723e */ /* 0x000fe400000010ff */
[----:B------:R-:W-:-:S02]  /*e1b0*/  F2FP.BF16.F32.PACK_AB R155, R95, R94 ;  /* 0x0000005e5f9b723e */ /* 0x000fc400000010ff */
[----:B------:R-:W-:Y:S02]  /*e1c0*/  MOV R172, R164 ;  /* 0x000000a400ac7202 */ /* 0x000fe40000000f00 */
[----:B------:R-:W-:Y:S01]  /*e1d0*/  F2FP.BF16.F32.PACK_AB R156, R97, R96 ;  /* 0x00000060619c723e */ /* 0x000fe200000010ff */
[----:B------:R2:W-:Y:S01]  /*e1e0*/  STSM.16.M88.4 [R166], R152 ;  /* 0x00000098a6007844 */ /* 0x0005e20000000200 */
[----:B------:R-:W-:Y:S01]  /*e1f0*/  F2FP.BF16.F32.PACK_AB R157, R99, R98 ;  /* 0x00000062639d723e */ /* 0x000fe200000010ff */
[----:B0-----:R-:W0:Y:S01]  /*e200*/  LDC.64 R12, c[0x0][0xc08] ;  /* 0x00030200ff0c7b82 */ /* 0x001e220000000a00 */
[----:B------:R-:W-:Y:S02]  /*e210*/  F2FP.BF16.F32.PACK_AB R158, R101, R100 ;  /* 0x00000064659e723e */ /* 0x000fe400000010ff */
[----:B------:R-:W-:Y:S02]  /*e220*/  F2FP.BF16.F32.PACK_AB R159, R103, R102 ;  /* 0x00000066679f723e */ /* 0x000fe400000010ff */
[----:B------:R-:W-:-:S02]  /*e230*/  F2FP.BF16.F32.PACK_AB R160, R105, R104 ;  /* 0x0000006869a0723e */ /* 0x000fc400000010ff */
[----:B------:R-:W-:Y:S01]  /*e240*/  F2FP.BF16.F32.PACK_AB R161, R107, R106 ;  /* 0x0000006a6ba1723e */ /* 0x000fe200000010ff */
[----:B------:R-:W-:Y:S01]  /*e250*/  STSM.16.M88.4 [R172], R156 ;  /* 0x0000009cac007844 */ /* 0x000fe20000000200 */
[----:B------:R-:W-:Y:S02]  /*e260*/  F2FP.BF16.F32.PACK_AB R162, R109, R108 ;  /* 0x0000006c6da2723e */ /* 0x000fe400000010ff */
[----:B------:R-:W-:Y:S02]  /*e270*/  F2FP.BF16.F32.PACK_AB R163, R111, R110 ;  /* 0x0000006e6fa3723e */ /* 0x000fe400000010ff */
[----:B------:R-:W-:Y:S02]  /*e280*/  MOV R2, R170 ;  /* 0x000000aa00027202 */ /* 0x000fe40000000f00 */
[----:B------:R-:W-:Y:S01]  /*e290*/  MOV R5, R8 ;  /* 0x0000000800057202 */ /* 0x000fe20000000f00 */
[----:B------:R-:W-:Y:S01]  /*e2a0*/  STSM.16.M88.4 [R11], R160 ;  /* 0x000000a00b007844 */ /* 0x000fe20000000200 */
[----:B------:R-:W-:Y:S01]  /*e2b0*/  MOV R17, R16 ;  /* 0x0000001000117202 */ /* 0x000fe20000000f00 */
[----:B------:R-:W3:Y:S01]  /*e2c0*/  LDC.64 R8, c[0x0][0xc00] ;  /* 0x00030000ff087b82 */ /* 0x000ee20000000a00 */
[----:B------:R-:W-:-:S02]  /*e2d0*/  F2FP.BF16.F32.PACK_AB R164, R113, R112 ;  /* 0x0000007071a4723e */ /* 0x000fc400000010ff */
[----:B------:R-:W-:Y:S02]  /*e2e0*/  F2FP.BF16.F32.PACK_AB R165, R115, R114 ;  /* 0x0000007273a5723e */ /* 0x000fe400000010ff */
[----:B--2---:R-:W-:Y:S02]  /*e2f0*/  F2FP.BF16.F32.PACK_AB R166, R117, R116 ;  /* 0x0000007475a6723e */ /* 0x004fe400000010ff */
[----:B0-----:R-:W-:Y:S02]  /*e300*/  ISETP.NE.U32.AND P0, PT, R12, RZ, PT ;  /* 0x000000ff0c00720c */ /* 0x001fe40003f05070 */
[----:B------:R-:W-:Y:S02]  /*e310*/  F2FP.BF16.F32.PACK_AB R167, R119, R118 ;  /* 0x0000007677a7723e */ /* 0x000fe400000010ff */
[----:B------:R-:W-:Y:S02]  /*e320*/  F2FP.BF16.F32.PACK_AB R168, R121, R120 ;  /* 0x0000007879a8723e */ /* 0x000fe400000010ff */
[----:B------:R-:W-:Y:S01]  /*e330*/  F2FP.BF16.F32.PACK_AB R169, R123, R122 ;  /* 0x0000007a7ba9723e */ /* 0x000fe200000010ff */
[----:B------:R0:W-:Y:S01]  /*e340*/  STSM.16.M88.4 [R17], R164 ;  /* 0x000000a411007844 */ /* 0x0001e20000000200 */
[----:B------:R-:W-:-:S02]  /*e350*/  F2FP.BF16.F32.PACK_AB R170, R125, R124 ;  /* 0x0000007c7daa723e */ /* 0x000fc400000010ff */
[----:B------:R-:W-:Y:S02]  /*e360*/  F2FP.BF16.F32.PACK_AB R171, R127, R126 ;  /* 0x0000007e7fab723e */ /* 0x000fe400000010ff */
[----:B------:R-:W-:Y:S02]  /*e370*/  ISETP.NE.AND.EX P0, PT, R13, RZ, PT, P0 ;  /* 0x000000ff0d00720c */ /* 0x000fe40003f05300 */
[----:B------:R-:W-:Y:S01]  /*e380*/  MOV R16, R6 ;  /* 0x0000000600107202 */ /* 0x000fe20000000f00 */
[----:B------:R2:W-:Y:S01]  /*e390*/  STSM.16.M88.4 [R5], R168 ;  /* 0x000000a805007844 */ /* 0x0005e20000000200 */
[----:B------:R-:W-:Y:S01]  /*e3a0*/  F2FP.BF16.F32.PACK_AB R12, R129, R128 ;  /* 0x00000080810c723e */ /* 0x000fe200000010ff */
[----:B---3--:R-:W-:Y:S01]  /*e3b0*/  IMAD.WIDE R6, R205, 0x4, R8 ;  /* 0x00000004cd067825 */ /* 0x008fe200078e0208 */
[----:B------:R-:W-:Y:S02]  /*e3c0*/  F2FP.BF16.F32.PACK_AB R13, R131, R130 ;  /* 0x00000082830d723e */ /* 0x000fe400000010ff */
[----:B------:R-:W-:-:S02]  /*e3d0*/  F2FP.BF16.F32.PACK_AB R14, R133, R132 ;  /* 0x00000084850e723e */ /* 0x000fc400000010ff */
[----:B------:R-:W-:Y:S01]  /*e3e0*/  F2FP.BF16.F32.PACK_AB R15, R135, R134 ;  /* 0x00000086870f723e */ /* 0x000fe200000010ff */
[----:B0-----:R-:W0:Y:S01]  /*e3f0*/  LDC R17, c[0x0][0xad4] ;  /* 0x0002b500ff117b82 */ /* 0x001e220000000800 */
[----:B------:R-:W-:Y:S02]  /*e400*/  F2FP.BF16.F32.PACK_AB R152, R137, R136 ;  /* 0x000000888998723e */ /* 0x000fe400000010ff */
[----:B------:R-:W-:Y:S01]  /*e410*/  F2FP.BF16.F32.PACK_AB R153, R139, R138 ;  /* 0x0000008a8b99723e */ /* 0x000fe200000010ff */
[----:B------:R-:W-:Y:S01]  /*e420*/  STSM.16.M88.4 [R16], R12 ;  /* 0x0000000c10007844 */ /* 0x000fe20000000200 */
[----:B------:R-:W-:Y:S02]  /*e430*/  F2FP.BF16.F32.PACK_AB R154, R141, R140 ;  /* 0x0000008c8d9a723e */ /* 0x000fe400000010ff */
[----:B------:R-:W-:Y:S01]  /*e440*/  F2FP.BF16.F32.PACK_AB R155, R143, R142 ;  /* 0x0000008e8f9b723e */ /* 0x000fe200000010ff */
[----:B------:R-:W3:Y:S01]  /*e450*/  @P0 LDC.64 R8, c[0x0][0xc08] ;  /* 0x00030200ff080b82 */ /* 0x000ee20000000a00 */
[----:B------:R-:W-:Y:S01]  /*e460*/  F2FP.BF16.F32.PACK_AB R156, R145, R144 ;  /* 0x00000090919c723e */ /* 0x000fe200000010ff */
[----:B--2---:R-:W-:Y:S01]  /*e470*/  IMAD.MOV.U32 R5, RZ, RZ, RZ ;  /* 0x000000ffff057224 */ /* 0x004fe200078e00ff */
[----:B------:R-:W-:Y:S01]  /*e480*/  F2FP.BF16.F32.PACK_AB R157, R147, R146 ;  /* 0x00000092939d723e */ /* 0x000fe200000010ff */
[----:B------:R2:W-:Y:S01]  /*e490*/  STSM.16.M88.4 [R0], R152 ;  /* 0x0000009800007844 */ /* 0x0005e20000000200 */
[----:B------:R-:W-:-:S02]  /*e4a0*/  F2FP.BF16.F32.PACK_AB R158, R149, R148 ;  /* 0x00000094959e723e */ /* 0x000fc400000010ff */
[----:B------:R-:W-:Y:S02]  /*e4b0*/  F2FP.BF16.F32.PACK_AB R159, R151, R150 ;  /* 0x00000096979f723e */ /* 0x000fe400000010ff */
[----:B-1----:R-:W-:-:S03]  /*e4c0*/  ISETP.NE.U32.AND P1, PT, R20, RZ, PT ;  /* 0x000000ff1400720c */ /* 0x002fc60003f25070 */
[----:B------:R1:W-:Y:S01]  /*e4d0*/  STSM.16.M88.4 [R2], R156 ;  /* 0x0000009c02007844 */ /* 0x0003e20000000200 */
[----:B------:R-:W-:Y:S01]  /*e4e0*/  BAR.SYNC.DEFER_BLOCKING 0x1, 0x100 ;  /* 0x0044000000007b1d */ /* 0x000fe20000010000 */
[----:B------:R-:W-:Y:S01]  /*e4f0*/  ISETP.NE.AND.EX P1, PT, R21, RZ, PT, P1 ;  /* 0x000000ff1500720c */ /* 0x000fe20003f25310 */
[----:B---3--:R-:W-:-:S12]  /*e500*/  @P0 IMAD.WIDE R8, R205, 0x4, R8 ;  /* 0x00000004cd080825 */ /* 0x008fd800078e0208 */
[----:B------:R-:W3:Y:S04]  /*e510*/  @P1 LDG.E R5, desc[UR40][R6.64] ;  /* 0x0000002806051981 */ /* 0x000ee8000c1e1900 */
[----:B------:R4:W5:Y:S01]  /*e520*/  @P0 LDG.E R11, desc[UR40][R8.64] ;  /* 0x00000028080b0981 */ /* 0x000962000c1e1900 */
[----:B------:R-:W-:Y:S01]  /*e530*/  ISETP.NE.AND P2, PT, R204, RZ, PT ;  /* 0x000000ffcc00720c */ /* 0x000fe20003f45270 */
[----:B--2---:R-:W-:Y:S01]  /*e540*/  IMAD.MOV.U32 R0, RZ, RZ, 0x9b8 ;  /* 0x000009b8ff007424 */ /* 0x004fe200078e00ff */
[----:B------:R-:W-:Y:S01]  /*e550*/  UISETP.NE.AND UP0, UPT, UR11, 0x1, UPT ;  /* 0x000000010b00788c */ /* 0x000fe2000bf05270 */
[----:B------:R-:W-:Y:S01]  /*e560*/  VIADD R152, R22, UR42 ;  /* 0x0000002a16987c36 */ /* 0x000fe20008000000 */
[----:B0-----:R-:W-:Y:S02]  /*e570*/  SEL R17, R204, R17, P2 ;  /* 0x00000011cc117207 */ /* 0x001fe40001000000 */
[----:B------:R-:W-:Y:S01]  /*e580*/  ISETP.NE.U32.AND P2, PT, R20, RZ, PT ;  /* 0x000000ff1400720c */ /* 0x000fe20003f45070 */
[----:B------:R-:W-:Y:S01]  /*e590*/  IMAD.MOV.U32 R155, RZ, RZ, R152 ;  /* 0x000000ffff9b7224 */ /* 0x000fe200078e0098 */
[----:B------:R-:W-:-:S02]  /*e5a0*/  ISETP.GT.AND P3, PT, R17, 0x1, PT ;  /* 0x000000011100780c */ /* 0x000fc40003f64270 */
[----:B------:R-:W0:Y:S01]  /*e5b0*/  LDC.64 R16, c[0x0][0xba8] ;  /* 0x0002ea00ff107b82 */ /* 0x000e220000000a00 */
[----:B------:R-:W-:Y:S02]  /*e5c0*/  ISETP.NE.AND.EX P2, PT, R21, RZ, PT, P2 ;  /* 0x000000ff1500720c */ /* 0x000fe40003f45320 */
[----:B-1----:R-:W-:Y:S01]  /*e5d0*/  SEL R2, R0, 0x978, P3 ;  /* 0x0000097800027807 */ /* 0x002fe20001800000 */
[----:B------:R-:W-:Y:S01]  /*e5e0*/  @UP0 ULDC UR8, c[0x0][0xbec] ;  /* 0x0002fb0000080ab9 */ /* 0x000fe20000000800 */
[----:B------:R-:W-:Y:S01]  /*e5f0*/  SHF.R.S32.HI R0, RZ, 0x1f, R205 ;  /* 0x0000001fff007819 */ /* 0x000fe200000114cd */
[----:B------:R-:W-:Y:S01]  /*e600*/  @UP0 ULDC UR10, c[0x0][0xbf0] ;  /* 0x0002fc00000a0ab9 */ /* 0x000fe20000000800 */
[----:B------:R-:W-:Y:S01]  /*e610*/  SEL R205, R205, RZ, !P2 ;  /* 0x000000ffcdcd7207 */ /* 0x000fe20005000000 */
[----:B------:R-:W1:Y:S01]  /*e620*/  LDC.64 R12, c[0x0][R2+0x220] ;  /* 0x00008800020c7b82 */ /* 0x000e620000000a00 */
[----:B------:R-:W-:Y:S02]  /*e630*/  PLOP3.LUT P4, PT, PT, PT, UP0, 0x80, 0x0 ;  /* 0x000000000000781c */ /* 0x000fe40003f8f008 */
[----:B------:R-:W-:-:S02]  /*e640*/  SEL R21, R0, RZ, !P2 ;  /* 0x000000ff00157207 */ /* 0x000fc40005000000 */
[----:B------:R-:W-:-:S03]  /*e650*/  SEL R153, R234, RZ, P3 ;  /* 0x000000ffea997207 */ /* 0x000fc60001800000 */
[----:B----4-:R-:W2:Y:S08]  /*e660*/  LDC.64 R8, c[0x0][R2+0x218] ;  /* 0x0000860002087b82 */ /* 0x010eb00000000a00 */
[----:B------:R4:W4:Y:S01]  /*e670*/  LDC.64 R14, c[0x0][R2+0x228] ;  /* 0x00008a00020e7b82 */ /* 0x0009220000000a00 */
[----:B-1----:R-:W-:-:S07]  /*e680*/  IMAD R0, R13, R205, RZ ;  /* 0x000000cd0d007224 */ /* 0x002fce00078e02ff */
[----:B0-----:R-:W0:Y:S01]  /*e690*/  @!P3 LDC R16, c[0x0][0xb50] ;  /* 0x0002d400ff10bb82 */ /* 0x001e220000000800 */
[----:B------:R-:W-:Y:S02]  /*e6a0*/  IMAD R159, R12, R21, R0 ;  /* 0x000000150c9f7224 */ /* 0x000fe400078e0200 */
[----:B------:R-:W-:Y:S01]  /*e6b0*/  @P4 IMAD.HI.U32 R0, R152, UR8, RZ ;  /* 0x0000000898004c27 */ /* 0x000fe2000f8e00ff */
[----:B------:R-:W-:-:S04]  /*e6c0*/  ULDC UR8, c[0x0][0xa88] ;  /* 0x0002a20000087ab9 */ /* 0x000fc80000000800 */
[----:B------:R4:W1:Y:S01]  /*e6d0*/  LDC.64 R20, c[0x0][R2+0x210] ;  /* 0x0000840002147b82 */ /* 0x0008620000000a00 */
[-C--:B--2---:R-:W-:Y:S01]  /*e6e0*/  IMAD R157, R9, R23.reuse, RZ ;  /* 0x00000017099d7224 */ /* 0x084fe200078e02ff */
[----:B------:R-:W-:Y:S01]  /*e6f0*/  @P4 SHF.R.U32.HI R155, RZ, UR10, R0 ;  /* 0x0000000aff9b4c19 */ /* 0x000fe20008011600 */
[----:B------:R-:W-:-:S04]  /*e700*/  IMAD.WIDE.U32 R8, R8, R23, RZ ;  /* 0x0000001708087225 */ /* 0x000fc800078e00ff */
[----:B------:R-:W-:Y:S01]  /*e710*/  IMAD.WIDE.U32 R12, R12, R205, RZ ;  /* 0x000000cd0c0c7225 */ /* 0x000fe200078e00ff */
[----:B------:R-:W2:Y:S01]  /*e720*/  @!P3 LDC R17, c[0x0][0xb54] ;  /* 0x0002d500ff11bb82 */ /* 0x000ea20000000800 */
[----:B----4-:R-:W-:Y:S02]  /*e730*/  SHF.R.S32.HI R2, RZ, 0x1f, R155 ;  /* 0x0000001fff027819 */ /* 0x010fe4000001149b */
[----:B------:R-:W-:Y:S02]  /*e740*/  IMAD.IADD R157, R9, 0x1, R157 ;  /* 0x00000001099d7824 */ /* 0x000fe400078e029d */
[----:B------:R-:W-:Y:S02]  /*e750*/  IMAD.IADD R13, R13, 0x1, R159 ;  /* 0x000000010d0d7824 */ /* 0x000fe400078e029f */
[-C--:B------:R-:W-:Y:S02]  /*e760*/  IMAD R9, R15, R153.reuse, RZ ;  /* 0x000000990f097224 */ /* 0x080fe400078e02ff */
[----:B------:R-:W-:-:S04]  /*e770*/  IMAD.WIDE.U32 R14, R14, R153, RZ ;  /* 0x000000990e0e7225 */ /* 0x000fc800078e00ff */
[----:B------:R-:W-:Y:S01]  /*e780*/  IMAD.MOV R153, RZ, RZ, -R155 ;  /* 0x000000ffff997224 */ /* 0x000fe200078e0a9b */
[----:B---3--:R-:W-:Y:S01]  /*e790*/  IADD3 R8, P2, P5, R12, R8, R5 ;  /* 0x000000080c087210 */ /* 0x008fe20007d5e005 */
[----:B------:R-:W-:Y:S01]  /*e7a0*/  IMAD.IADD R12, R15, 0x1, R9 ;  /* 0x000000010f0c7824 */ /* 0x000fe200078e0209 */
[----:B------:R-:W-:Y:S01]  /*e7b0*/  SHF.R.S32.HI R0, RZ, 0x1f, R5 ;  /* 0x0000001fff007819 */ /* 0x000fe20000011405 */
[----:B------:R-:W-:Y:S01]  /*e7c0*/  IMAD R9, R153, UR11, R152 ;  /* 0x0000000b99097c24 */ /* 0x000fe2000f8e0298 */
[----:B-----5:R-:W-:Y:S02]  /*e7d0*/  @P0 R2UR UR8, R11 ;  /* 0x000000000b0802ca */ /* 0x020fe400000e0000 */
[----:B------:R-:W-:Y:S02]  /*e7e0*/  IADD3.X R13, R13, R157, R0, P2, P5 ;  /* 0x0000009d0d0d7210 */ /* 0x000fe400017ea400 */
[----:B------:R-:W-:-:S04]  /*e7f0*/  IADD3 R14, P2, P5, R155, R8, R14 ;  /* 0x000000089b0e7210 */ /* 0x000fc80007d5e00e */
[----:B------:R-:W-:Y:S01]  /*e800*/  IADD3.X R15, R2, R13, R12, P2, P5 ;  /* 0x0000000d020f7210 */ /* 0x000fe200017ea40c */
[-C--:B-1----:R-:W-:Y:S01]  /*e810*/  IMAD R2, R21, R9.reuse, RZ ;  /* 0x0000000915027224 */ /* 0x082fe200078e02ff */
[----:B------:R-:W-:Y:S01]  /*e820*/  SHF.R.S32.HI R13, RZ, 0x1f, R9 ;  /* 0x0000001fff0d7819 */ /* 0x000fe20000011409 */
[----:B------:R-:W-:-:S04]  /*e830*/  IMAD.WIDE.U32 R14, R20, R9, R14 ;  /* 0x00000009140e7225 */ /* 0x000fc800078e000e */
[----:B------:R-:W-:Y:S01]  /*e840*/  IMAD R13, R20, R13, R2 ;  /* 0x0000000d140d7224 */ /* 0x000fe200078e0202 */
[----:B0-----:R-:W-:-:S03]  /*e850*/  LEA R16, P2, R14, R16, 0x2 ;  /* 0x000000100e107211 */ /* 0x001fc600078410ff */
[----:B------:R-:W-:-:S05]  /*e860*/  IMAD.IADD R2, R15, 0x1, R13 ;  /* 0x000000010f027824 */ /* 0x000fca00078e020d */
[----:B--2---:R-:W-:Y:S01]  /*e870*/  LEA.HI.X R2, R14, R17, R2, 0x2, P2 ;  /* 0x000000110e027211 */ /* 0x004fe200010f1402 */
[----:B------:R-:W-:Y:S06]  /*e880*/  @P0 BRA `(.L_x_11277) ;  /* 0x0000000000180947 */ /* 0x000fec0003800000 */
[----:B------:R-:W-:Y:S05]  /*e890*/  @!P1 BRA `(.L_x_11277) ;  /* 0x0000000000149947 */ /* 0x000fea0003800000 */
[----:B------:R-:W2:Y:S04]  /*e8a0*/  LDG.E R9, desc[UR40][R6.64] ;  /* 0x0000002806097981 */ /* 0x000ea8000c1e1900 */
[----:B------:R-:W3:Y:S01]  /*e8b0*/  LDG.E R8, desc[UR40][R6.64+0x4] ;  /* 0x0000042806087981 */ /* 0x000ee2000c1e1900 */
[----:B--2---:R-:W-:Y:S02]  /*e8c0*/  R2UR UR10, R9 ;  /* 0x00000000090a72ca */ /* 0x004fe400000e0000 */
[----:B---3--:R-:W-:-:S13]  /*e8d0*/  R2UR UR8, R8 ;  /* 0x00000000080872ca */ /* 0x008fda00000e0000 */
[----:B------:R-:W-:-:S12]  /*e8e0*/  UIADD3 UR8, -UR10, UR8, URZ ;  /* 0x000000080a087290 */ /* 0x000fd8000fffe13f */
.L_x_11277:
[----:B------:R-:W2:Y:S01]  /*e8f0*/  LDL R11, [R1+0x5c] ;  /* 0x00005c00010b7983 */ /* 0x000ea20000100800 */
[----:B------:R-:W-:Y:S01]  /*e900*/  UIMAD UR8, UR8, UR11, URZ ;  /* 0x0000000b080872a4 */ /* 0x000fe2000f8e023f */
[----:B------:R-:W-:Y:S02]  /*e910*/  LOP3.LUT P0, RZ, R235, 0x3, RZ, 0xc0, !PT ;  /* 0x00000003ebff7812 */ /* 0x000fe4000780c0ff */
[----:B------:R-:W-:Y:S04]  /*e920*/  SHFL.IDX PT, R6, R16, RZ, 0x1c1f ;  /* 0x001c1fff10067589 */ /* 0x000fe800000e0000 */
[----:B------:R-:W0:Y:S04]  /*e930*/  SHFL.IDX PT, R7, R2, RZ, 0x1c1f ;  /* 0x001c1fff02077589 */ /* 0x000e2800000e0000 */
[----:B------:R-:W-:Y:S04]  /*e940*/  SHFL.IDX PT, R8, R16, 0x1, 0x1c1f ;  /* 0x003c1f0010087f89 */ /* 0x000fe800000e0000 */
[----:B------:R-:W1:Y:S01]  /*e950*/  SHFL.IDX PT, R9, R2, 0x1, 0x1c1f ;  /* 0x003c1f0002097f89 */ /* 0x000e6200000e0000 */
[----:B--2---:R-:W-:-:S04]  /*e960*/  VIADD R12, R11, UR42 ;  /* 0x0000002a0b0c7c36 */ /* 0x004fc80008000000 */
[C---:B------:R-:W-:Y:S01]  /*e970*/  VIADD R11, R12.reuse, 0x8 ;  /* 0x000000080c0b7836 */ /* 0x040fe20000000000 */
[----:B------:R-:W-:-:S04]  /*e980*/  ISETP.GE.OR P1, PT, R12, UR8, P0 ;  /* 0x000000080c007c0c */ /* 0x000fc80008726670 */
[----:B------:R-:W-:-:S09]  /*e990*/  ISETP.GE.OR P0, PT, R11, UR8, P0 ;  /* 0x000000080b007c0c */ /* 0x000fd20008706670 */
[----:B0-----:R0:W-:Y:S04]  /*e9a0*/  @!P1 ST.E desc[UR40][R6.64], R3 ;  /* 0x0000000306009985 */ /* 0x0011e8000c101928 */
[----:B-1----:R0:W-:Y:S01]  /*e9b0*/  @!P0 ST.E desc[UR40][R8.64], R4 ;  /* 0x0000000408008985 */ /* 0x0021e2000c101928 */
[----:B------:R-:W-:Y:S05]  /*e9c0*/  @P3 BRA `(.L_x_11278) ;  /* 0x0000000c00fc3947 */ /* 0x000fea0003800000 */
[----:B------:R-:W1:Y:S01]  /*e9d0*/  S2R R2, SR_TID.X ;  /* 0x0000000000027919 */ /* 0x000e620000002100 */
[----:B------:R-:W-:Y:S01]  /*e9e0*/  @UP0 ULDC UR10, c[0x0][0xbec] ;  /* 0x0002fb00000a0ab9 */ /* 0x000fe20000000800 */
[----:B-1----:R-:W-:-:S05]  /*e9f0*/  VIADD R2, R2, 0xffffff80 ;  /* 0xffffff8002027836 */ /* 0x002fca0000000000 */
[----:B0-----:R-:W-:-:S04]  /*ea00*/  SHF.R.S32.HI R3, RZ, 0x1f, R2 ;  /* 0x0000001fff037819 */ /* 0x001fc80000011402 */
[----:B------:R-:W-:-:S04]  /*ea10*/  LEA.HI R3, R3, R2, RZ, 0x3 ;  /* 0x0000000203037211 */ /* 0x000fc800078f18ff */
[----:B------:R-:W-:Y:S02]  /*ea20*/  LOP3.LUT R7, R3, 0xfffffff8, RZ, 0xc0, !PT ;  /* 0xfffffff803077812 */ /* 0x000fe400078ec0ff */
[----:B------:R-:W-:-:S03]  /*ea30*/  SHF.R.S32.HI R3, RZ, 0x3, R3 ;  /* 0x00000003ff037819 */ /* 0x000fc60000011403 */
[----:B------:R-:W-:Y:S02]  /*ea40*/  IMAD.IADD R8, R2, 0x1, -R7 ;  /* 0x0000000102087824 */ /* 0x000fe400078e0a07 */
[----:B------:R-:W-:Y:S02]  /*ea50*/  IMAD.MOV.U32 R7, RZ, RZ, 0x2 ;  /* 0x00000002ff077424 */ /* 0x000fe400078e00ff */
[----:B------:R-:W-:-:S04]  /*ea60*/  IMAD.SHL.U32 R2, R8, 0x8, RZ ;  /* 0x0000000808027824 */ /* 0x000fc800078e00ff */
[----:B------:R-:W-:-:S04]  /*ea70*/  IMAD R6, R3, 0x40, R2 ;  /* 0x0000004003067824 */ /* 0x000fc800078e0202 */
[----:B------:R-:W-:Y:S01]  /*ea80*/  IMAD.WIDE R6, R6, R7, UR6 ;  /* 0x0000000606067e25 */ /* 0x000fe2000f8e0207 */
[----:B------:R-:W-:Y:S02]  /*ea90*/  ULDC.64 UR6, c[0x0][0xaa0] ;  /* 0x0002a80000067ab9 */ /* 0x000fe40000000a00 */
[C---:B------:R-:W-:Y:S02]  /*eaa0*/  IADD3 R25, P3, R6.reuse, 0x1000, RZ ;  /* 0x0000100006197810 */ /* 0x040fe40007f7e0ff */
[C---:B------:R-:W-:Y:S02]  /*eab0*/  IADD3 R29, P2, R6.reuse, 0x2000, RZ ;  /* 0x00002000061d7810 */ /* 0x040fe40007f5e0ff */
[----:B------:R-:W-:Y:S02]  /*eac0*/  IADD3 R33, P1, R6, 0x3000, RZ ;  /* 0x0000300006217810 */ /* 0x000fe40007f3e0ff */
[----:B------:R-:W-:Y:S02]  /*ead0*/  LOP3.LUT R24, R25, 0x380, RZ, 0xc0, !PT ;  /* 0x0000038019187812 */ /* 0x000fe400078ec0ff */
[----:B------:R-:W-:-:S02]  /*eae0*/  LOP3.LUT R28, R29, 0x380, RZ, 0xc0, !PT ;  /* 0x000003801d1c7812 */ /* 0x000fc400078ec0ff */
[----:B------:R-:W-:Y:S02]  /*eaf0*/  LOP3.LUT R32, R33, 0x380, RZ, 0xc0, !PT ;  /* 0x0000038021207812 */ /* 0x000fe400078ec0ff */
[----:B------:R-:W-:Y:S02]  /*eb00*/  SHF.R.U64 R24, R24, 0x3, RZ ;  /* 0x0000000318187819 */ /* 0x000fe400000012ff */
[----:B------:R-:W-:Y:S02]  /*eb10*/  SHF.R.U64 R28, R28, 0x3, RZ ;  /* 0x000000031c1c7819 */ /* 0x000fe400000012ff */
[----:B------:R-:W-:Y:S02]  /*eb20*/  SHF.R.U64 R32, R32, 0x3, RZ ;  /* 0x0000000320207819 */ /* 0x000fe400000012ff */
[----:B------:R-:W-:Y:S01]  /*eb30*/  LOP3.LUT R24, R24, R25, RZ, 0x3c, !PT ;  /* 0x0000001918187212 */ /* 0x000fe200078e3cff */
[--C-:B------:R-:W-:Y:S01]  /*eb40*/  IMAD.X R25, RZ, RZ, R7.reuse, P3 ;  /* 0x000000ffff197224 */ /* 0x100fe200018e0607 */
[----:B------:R-:W-:Y:S01]  /*eb50*/  LOP3.LUT R28, R28, R29, RZ, 0x3c, !PT ;  /* 0x0000001d1c1c7212 */ /* 0x000fe200078e3cff */
[----:B------:R-:W-:Y:S01]  /*eb60*/  IMAD.X R29, RZ, RZ, R7, P2 ;  /* 0x000000ffff1d7224 */ /* 0x000fe200010e0607 */
[----:B------:R-:W-:-:S02]  /*eb70*/  IADD3 R37, P0, R6, 0x4000, RZ ;  /* 0x0000400006257810 */ /* 0x000fc40007f1e0ff */
[C---:B------:R-:W-:Y:S02]  /*eb80*/  IADD3 R41, P6, R6.reuse, 0x5000, RZ ;  /* 0x0000500006297810 */ /* 0x040fe40007fde0ff */
[C---:B------:R-:W-:Y:S02]  /*eb90*/  IADD3 R45, P5, R6.reuse, 0x6000, RZ ;  /* 0x00006000062d7810 */ /* 0x040fe40007fbe0ff */
[----:B------:R-:W-:Y:S01]  /*eba0*/  LOP3.LUT R11, R6, 0x380, RZ, 0xc0, !PT ;  /* 0x00000380060b7812 */ /* 0x000fe200078ec0ff */
[----:B------:R-:W-:Y:S01]  /*ebb0*/  IMAD R0, R0, UR6, RZ ;  /* 0x0000000600007c24 */ /* 0x000fe2000f8e02ff */
[----:B------:R-:W-:Y:S01]  /*ebc0*/  LOP3.LUT R32, R32, R33, RZ, 0x3c, !PT ;  /* 0x0000002120207212 */ /* 0x000fe200078e3cff */
[----:B------:R-:W-:Y:S01]  /*ebd0*/  IMAD.X R33, RZ, RZ, R7, P1 ;  /* 0x000000ffff217224 */ /* 0x000fe200008e0607 */
        /* <DEDUP_REMOVED lines=9> */
[----:B------:R-:W-:Y:S02]  /*ec70*/  LOP3.LUT R48, R49, 0x380, RZ, 0xc0, !PT ;  /* 0x0000038031307812 */ /* 0x000fe400078ec0ff */
[----:B------:R-:W-:-:S02]  /*ec80*/  LOP3.LUT R52, R53, 0x380, RZ, 0xc0, !PT ;  /* 0x0000038035347812 */ /* 0x000fc400078ec0ff */
[----:B------:R-:W-:Y:S02]  /*ec90*/  LOP3.LUT R56, R57, 0x380, RZ, 0xc0, !PT ;  /* 0x0000038039387812 */ /* 0x000fe400078ec0ff */
        /* <DEDUP_REMOVED lines=16> */
[----:B------:R-:W-:Y:S01]  /*eda0*/  IADD3 R61, P0, R6, 0xa000, RZ ;  /* 0x0000a000063d7810 */ /* 0x000fe20007f1e0ff */
[----:B------:R-:W5:Y:S01]  /*edb0*/  LD.E.128 R36, desc[UR40][R36.64] ;  /* 0x0000002824247980 */ /* 0x000f62000c101d00 */
        /* <DEDUP_REMOVED lines=38> */
[----:B------:R-:W-:Y:S01]  /*f020*/  LOP3.LUT R80, R4, R9, RZ, 0x3c, !PT ;  /* 0x0000000904507212 */ /* 0x000fe200078e3cff */
[----:B------:R-:W-:-:S02]  /*f030*/  VIADD R20, R3, UR42 ;  /* 0x0000002a03147c36 */ /* 0x000fc40008000000 */
[----:B------:R-:W5:Y:S04]  /*f040*/  LD.E.128 R60, desc[UR40][R60.64] ;  /* 0x000000283c3c7980 */ /* 0x000f68000c101d00 */
[----:B------:R-:W5:Y:S01]  /*f050*/  LD.E.128 R64, desc[UR40][R64.64] ;  /* 0x0000002840407980 */ /* 0x000f62000c101d00 */
[C---:B0-----:R-:W-:Y:S02]  /*f060*/  IMAD R7, R5.reuse, UR7, R0 ;  /* 0x0000000705077c24 */ /* 0x041fe4000f8e0200 */
[----:B------:R-:W-:Y:S01]  /*f070*/  IMAD.WIDE.U32 R4, R5, UR6, RZ ;  /* 0x0000000605047c25 */ /* 0x000fe2000f8e00ff */
[----:B------:R-:W-:Y:S01]  /*f080*/  ULDC.64 UR6, c[0x0][0xae8] ;  /* 0x0002ba0000067ab9 */ /* 0x000fe20000000a00 */
[----:B------:R-:W-:Y:S01]  /*f090*/  SHF.R.S32.HI R6, RZ, 0x1f, R205 ;  /* 0x0000001fff067819 */ /* 0x000fe200000114cd */
[----:B------:R-:W5:Y:S01]  /*f0a0*/  LD.E.128 R68, desc[UR40][R68.64] ;  /* 0x0000002844447980 */ /* 0x000f62000c101d00 */
[----:B------:R-:W-:-:S02]  /*f0b0*/  IMAD.IADD R5, R5, 0x1, R7 ;  /* 0x0000000105057824 */ /* 0x000fc400078e0207 */
[----:B------:R-:W-:Y:S01]  /*f0c0*/  IMAD R0, R8, 0x20, R3 ;  /* 0x0000002008007824 */ /* 0x000fe200078e0203 */
[----:B------:R-:W5:Y:S01]  /*f0d0*/  LD.E.128 R72, desc[UR40][R72.64] ;  /* 0x0000002848487980 */ /* 0x000f62000c101d00 */
[----:B------:R-:W-:-:S03]  /*f0e0*/  IMAD.WIDE.U32 R4, R23, UR6, R4 ;  /* 0x0000000617047c25 */ /* 0x000fc6000f8e0004 */
[----:B------:R-:W5:Y:S01]  /*f0f0*/  LD.E.128 R76, desc[UR40][R76.64] ;  /* 0x000000284c4c7980 */ /* 0x000f62000c101d00 */
[----:B------:R-:W-:Y:S01]  /*f100*/  IMAD R5, R23, UR7, R5 ;  /* 0x0000000717057c24 */ /* 0x000fe2000f8e0205 */
[----:B------:R-:W-:Y:S01]  /*f110*/  ULDC.64 UR6, c[0x0][0xaf0] ;  /* 0x0002bc0000067ab9 */ /* 0x000fe20000000a00 */
[----:B------:R-:W-:Y:S01]  /*f120*/  VIADD R8, R0, UR42 ;  /* 0x0000002a00087c36 */ /* 0x000fe20008000000 */
[----:B------:R-:W5:Y:S01]  /*f130*/  LD.E.128 R80, desc[UR40][R80.64] ;  /* 0x0000002850507980 */ /* 0x000f62000c101d00 */
[----:B------:R-:W-:Y:S02]  /*f140*/  IMAD R0, R6, UR6, RZ ;  /* 0x0000000606007c24 */ /* 0x000fe4000f8e02ff */
[----:B------:R-:W-:Y:S01]  /*f150*/  @P4 IMAD.HI.U32 R6, R8, UR10, RZ ;  /* 0x0000000a08064c27 */ /* 0x000fe2000f8e00ff */
[----:B------:R-:W-:Y:S01]  /*f160*/  @UP0 ULDC UR10, c[0x0][0xbf0] ;  /* 0x0002fc00000a0ab9 */ /* 0x000fe20000000800 */
[----:B------:R-:W-:Y:S01]  /*f170*/  @!PT LDS RZ, [RZ] ;  /* 0x00000000fffff984 */ /* 0x000fe20000000800 */
[----:B------:R-:W-:Y:S01]  /*f180*/  @!PT LDS RZ, [RZ] ;  /* 0x00000000fffff984 */ /* 0x000fe20000000800 */
[----:B------:R-:W-:Y:S01]  /*f190*/  @!PT LDS RZ, [RZ] ;  /* 0x00000000fffff984 */ /* 0x000fe20000000800 */
[----:B------:R-:W-:Y:S01]  /*f1a0*/  @!PT LDS RZ, [RZ] ;  /* 0x00000000fffff984 */ /* 0x000fe20000000800 */
[----:B------:R0:W-:Y:S06]  /*f1b0*/  MEMBAR.ALL.CTA ;  /* 0x0000000000007992 */ /* 0x0001ec0000008000 */
[----:B0-----:R-:W0:Y:S01]  /*f1c0*/  FENCE.VIEW.ASYNC.S ;  /* 0x00000000000073c6 */ /* 0x001e220000000000 */
[----:B------:R-:W-:Y:S01]  /*f1d0*/  IMAD.MOV.U32 R7, RZ, RZ, R8 ;  /* 0x000000ffff077224 */ /* 0x000fe200078e0008 */
[----:B------:R-:W-:Y:S01]  /*f1e0*/  @P4 SHF.R.U32.HI R7, RZ, UR10, R6 ;  /* 0x0000000aff074c19 */ /* 0x000fe20008011606 */
[----:B------:R-:W-:-:S02]  /*f1f0*/  IMAD R9, R205, UR7, R0 ;  /* 0x00000007cd097c24 */ /* 0x000fc4000f8e0200 */
[----:B------:R-:W-:Y:S01]  /*f200*/  IMAD.WIDE.U32 R4, R205, UR6, R4 ;  /* 0x00000006cd047c25 */ /* 0x000fe2000f8e0004 */
[----:B------:R-:W-:Y:S01]  /*f210*/  SHF.R.S32.HI R0, RZ, 0x1f, R7 ;  /* 0x0000001fff007819 */ /* 0x000fe20000011407 */
[----:B------:R-:W-:Y:S02]  /*f220*/  ULDC.64 UR6, c[0x0][0xae0] ;  /* 0x0002b80000067ab9 */ /* 0x000fe40000000a00 */
[----:B------:R-:W-:Y:S02]  /*f230*/  IMAD.IADD R5, R5, 0x1, R9 ;  /* 0x0000000105057824 */ /* 0x000fe400078e0209 */
[----:B------:R-:W-:Y:S02]  /*f240*/  IMAD.MOV R9, RZ, RZ, -R7 ;  /* 0x000000ffff097224 */ /* 0x000fe400078e0a07 */
[----:B------:R-:W-:Y:S02]  /*f250*/  IMAD R0, R0, UR6, RZ ;  /* 0x0000000600007c24 */ /* 0x000fe4000f8e02ff */
[----:B------:R-:W-:-:S02]  /*f260*/  IMAD R9, R9, UR11, R8 ;  /* 0x0000000b09097c24 */ /* 0x000fc4000f8e0208 */
        /* <DEDUP_REMOVED lines=11> */
[----:B------:R-:W-:-:S04]  /*f320*/  UIADD3 UR6, UR9, 0x22820, URZ ;  /* 0x0002282009067890 */ /* 0x000fc8000fffe03f */
        /* <DEDUP_REMOVED lines=8> */
[----:B0-----:R-:W-:Y:S01]  /*f3b0*/  SYNCS.ARRIVE.TRANS64.RED.A1T0 RZ, [UR6], RZ ;  /* 0x000000ffffff79a7 */ /* 0x001fe20008100406 */
[----:B------:R0:W1:Y:S01]  /*f3c0*/  SHFL.IDX PT, R21, R11, RZ, 0x181f ;  /* 0x00181fff0b157589 */ /* 0x00006200000e0000 */
[----:B------:R-:W-:Y:S03]  /*f3d0*/  BSSY B1, `(.L_x_11279) ;  /* 0x000001a000017945 */ /* 0x000fe60003800000 */
[----:B------:R0:W2:Y:S01]  /*f3e0*/  SHFL.IDX PT, R17, R3, RZ, 0x181f ;  /* 0x00181fff03117589 */ /* 0x0000a200000e0000 */
        /* <DEDUP_REMOVED lines=24> */
.L_x_11280:
[----:B------:R-:W-:Y:S05]  /*f570*/  BSYNC B1 ;  /* 0x0000000000017941 */ /* 0x000fea0003800000 */
.L_x_11279:
[----:B0----5:R0:W3:Y:S01]  /*f580*/  SHFL.IDX PT, R13, R3, 0x1, 0x181f ;  /* 0x00381f00030d7f89 */ /* 0x0210e200000e0000 */
[----:B------:R-:W-:Y:S03]  /*f590*/  BSSY B1, `(.L_x_11281) ;  /* 0x0000014000017945 */ /* 0x000fe60003800000 */
[----:B------:R0:W4:Y:S01]  /*f5a0*/  SHFL.IDX PT, R9, R11, 0x1, 0x181f ;  /* 0x00381f000b097f89 */ /* 0x00012200000e0000 */
[----:B------:R-:W-:Y:S05]  /*f5b0*/  @P1 BRA `(.L_x_11282) ;  /* 0x0000000000441947 */ /* 0x000fea0003800000 */
[----:B------:R-:W-:Y:S02]  /*f5c0*/  ULDC UR6, c[0x0][0xac8] ;  /* 0x0002b20000067ab9 */ /* 0x000fe40000000800 */
[----:B------:R-:W-:Y:S02]  /*f5d0*/  ISETP.GE.AND P4, PT, R2, UR6, PT ;  /* 0x0000000602007c0c */ /* 0x000fe4000bf86270 */
[----:B------:R-:W-:Y:S02]  /*f5e0*/  ISETP.GE.AND P3, PT, R84, UR6, PT ;  /* 0x0000000654007c0c */ /* 0x000fe4000bf66270 */
[----:B------:R-:W-:Y:S02]  /*f5f0*/  ISETP.GE.AND P2, PT, R86, UR6, PT ;  /* 0x0000000656007c0c */ /* 0x000fe4000bf46270 */
[----:B------:R-:W-:-:S07]  /*f600*/  ISETP.GE.AND P1, PT, R88, UR6, PT ;  /* 0x0000000658007c0c */ /* 0x000fce000bf26270 */
[-C--:B----4-:R-:W-:Y:S02]  /*f610*/  @!P4 LEA R4, P6, R2, R9.reuse, 0x1 ;  /* 0x000000090204c211 */ /* 0x090fe400078c08ff */
        /* <DEDUP_REMOVED lines=11> */
.L_x_11282:
[----:B------:R-:W-:Y:S05]  /*f6d0*/  BSYNC B1 ;  /* 0x0000000000017941 */ /* 0x000fea0003800000 */
.L_x_11281:
[----:B---3--:R3:W0:Y:S01]  /*f6e0*/  SHFL.IDX PT, R13, R3, 0x2, 0x181f ;  /* 0x00581f00030d7f89 */ /* 0x00862200000e0000 */
[----:B------:R-:W-:Y:S03]  /*f6f0*/  BSSY B1, `(.L_x_11283) ;  /* 0x0000014000017945 */ /* 0x000fe60003800000 */
[----:B------:R3:W0:Y:S01]  /*f700*/  SHFL.IDX PT, R7, R11, 0x2, 0x181f ;  /* 0x00581f000b077f89 */ /* 0x00062200000e0000 */
[----:B------:R-:W-:Y:S05]  /*f710*/  @P0 BRA `(.L_x_11284) ;  /* 0x0000000000440947 */ /* 0x000fea0003800000 */
[----:B------:R-:W-:Y:S02]  /*f720*/  ULDC UR6, c[0x0][0xac8] ;  /* 0x0002b20000067ab9 */ /* 0x000fe40000000800 */
[----:B------:R-:W-:Y:S02]  /*f730*/  ISETP.GE.AND P3, PT, R2, UR6, PT ;  /* 0x0000000602007c0c */ /* 0x000fe4000bf66270 */
[----:B------:R-:W-:Y:S02]  /*f740*/  ISETP.GE.AND P2, PT, R84, UR6, PT ;  /* 0x0000000654007c0c */ /* 0x000fe4000bf46270 */
[----:B------:R-:W-:Y:S02]  /*f750*/  ISETP.GE.AND P1, PT, R86, UR6, PT ;  /* 0x0000000656007c0c */ /* 0x000fe4000bf26270 */
[----:B------:R-:W-:-:S07]  /*f760*/  ISETP.GE.AND P0, PT, R88, UR6, PT ;  /* 0x0000000658007c0c */ /* 0x000fce000bf06270 */
[-C--:B0-----:R-:W-:Y:S02]  /*f770*/  @!P3 LEA R4, P6, R2, R7.reuse, 0x1 ;  /* 0x000000070204b211 */ /* 0x081fe400078c08ff */
[-C--:B------:R-:W-:Y:S02]  /*f780*/  @!P2 LEA R6, P5, R84, R7.reuse, 0x1 ;  /* 0x000000075406a211 */ /* 0x080fe400078a08ff */
[----:B------:R-:W-:Y:S02]  /*f790*/  @!P1 LEA R8, P4, R86, R7, 0x1 ;  /* 0x0000000756089211 */ /* 0x000fe400078808ff */
[----:B------:R-:W-:Y:S02]  /*f7a0*/  @!P3 LEA.HI.X R5, R2, R13, R89, 0x1, P6 ;  /* 0x0000000d0205b211 */ /* 0x000fe400030f0c59 */
[----:B------:R-:W-:Y:S02]  /*f7b0*/  @!P0 LEA R12, P6, R88, R7, 0x1 ;  /* 0x00000007580c8211 */ /* 0x000fe400078c08ff */
[-C--:B------:R-:W-:Y:S01]  /*f7c0*/  @!P2 LEA.HI.X R7, R84, R13.reuse, R23, 0x1, P5 ;  /* 0x0000000d5407a211 */ /* 0x080fe200028f0c17 */
[----:B------:R0:W-:Y:S01]  /*f7d0*/  @!P3 ST.E.128 desc[UR40][R4.64], R28 ;  /* 0x0000001c0400b985 */ /* 0x0001e2000c101d28 */
[----:B----4-:R-:W-:-:S02]  /*f7e0*/  @!P1 LEA.HI.X R9, R86, R13, R85, 0x1, P4 ;  /* 0x0000000d56099211 */ /* 0x010fc400020f0c55 */
[----:B------:R-:W-:Y:S01]  /*f7f0*/  @!P0 LEA.HI.X R13, R88, R13, R87, 0x1, P6 ;  /* 0x0000000d580d8211 */ /* 0x000fe200030f0c57 */
[----:B------:R0:W-:Y:S04]  /*f800*/  @!P2 ST.E.128 desc[UR40][R6.64], R44 ;  /* 0x0000002c0600a985 */ /* 0x0001e8000c101d28 */
[----:B------:R0:W-:Y:S04]  /*f810*/  @!P1 ST.E.128 desc[UR40][R8.64], R60 ;  /* 0x0000003c08009985 */ /* 0x0001e8000c101d28 */
[----:B------:R0:W-:Y:S02]  /*f820*/  @!P0 ST.E.128 desc[UR40][R12.64], R76 ;  /* 0x0000004c0c008985 */ /* 0x0001e4000c101d28 */
.L_x_11284:
[----:B------:R-:W-:Y:S05]  /*f830*/  BSYNC B1 ;  /* 0x0000000000017941 */ /* 0x000fea0003800000 */
.L_x_11283:
[----:B------:R-:W-:Y:S01]  /*f840*/  VIADD R0, R20, 0x60 ;  /* 0x0000006014007836 */ /* 0x000fe20000000000 */
[----:B0--3--:R-:W0:Y:S04]  /*f850*/  SHFL.IDX PT, R3, R3, 0x3, 0x181f ;  /* 0x00781f0003037f89 */ /* 0x009e2800000e0000 */
[----:B------:R-:W-:Y:S01]  /*f860*/  ISETP.GE.AND P0, PT, R0, UR8, PT ;  /* 0x0000000800007c0c */ /* 0x000fe2000bf06270 */
[----:B------:R-:W3:-:S12]  /*f870*/  SHFL.IDX PT, R11, R11, 0x3, 0x181f ;  /* 0x00781f000b0b7f89 */ /* 0x000ed800000e0000 */
[----:B------:R-:W-:Y:S05]  /*f880*/  @P0 BRA `(.L_x_11285) ;  /* 0x00000024005c0947 */ /* 0x000fea0003800000 */
        /* <DEDUP_REMOVED lines=9> */
[----:B----4-:R-:W-:Y:S01]  /*f920*/  @!P5 LEA.HI.X R9, R86, R3, R85, 0x1, P2 ;  /* 0x000000035609d211 */ /* 0x010fe200010f0c55 */
        /* <DEDUP_REMOVED lines=9> */
.L_x_11278:
[----:B------:R-:W-:Y:S01]  /*f9c0*/  ULDC.64 UR6, c[0x0][0xb08] ;  /* 0x0002c20000067ab9 */ /* 0x000fe20000000a00 */
[----:B------:R-:W-:Y:S01]  /*f9d0*/  ULDC.64 UR12, c[0x0][0xb40] ;  /* 0x0002d000000c7ab9 */ /* 0x000fe20000000a00 */
[----:B------:R-:W-:Y:S01]  /*f9e0*/  IMAD R0, R0, UR6, RZ ;  /* 0x0000000600007c24 */ /* 0x000fe2000f8e02ff */
[----:B------:R-:W-:Y:S01]  /*f9f0*/  UIADD3 UR9, UR9, 0x22820, URZ ;  /* 0x0002282009097890 */ /* 0x000fe2000fffe03f */
[C---:B0-----:R-:W-:Y:S01]  /*fa00*/  IMAD.WIDE.U32 R2, R5.reuse, UR6, RZ ;  /* 0x0000000605027c25 */ /* 0x041fe2000f8e00ff */
[----:B------:R-:W-:Y:S01]  /*fa10*/  ISETP.GE.AND P0, PT, R12, UR8, PT ;  /* 0x000000080c007c0c */ /* 0x000fe2000bf06270 */
[----:B------:R-:W-:Y:S01]  /*fa20*/  BSSY B1, `(.L_x_11286) ;  /* 0x00000c9000017945 */ /* 0x000fe20003800000 */
[----:B------:R-:W-:Y:S01]  /*fa30*/  UPRMT UR9, URZ, 0x654, UR9 ;  /* 0x000006543f097896 */ /* 0x000fe20008000009 */
[----:B------:R-:W-:Y:S01]  /*fa40*/  IMAD R5, R5, UR7, R0 ;  /* 0x0000000705057c24 */ /* 0x000fe2000f8e0200 */
[----:B------:R-:W-:Y:S01]  /*fa50*/  ULDC.64 UR6, c[0x0][0xb38] ;  /* 0x0002ce0000067ab9 */ /* 0x000fe20000000a00 */
[----:B------:R-:W-:-:S02]  /*fa60*/  SHF.R.S32.HI R0, RZ, 0x1f, R205 ;  /* 0x0000001fff007819 */ /* 0x000fc400000114cd */
[----:B------:R-:W-:Y:S01]  /*fa70*/  IMAD.IADD R3, R3, 0x1, R5 ;  /* 0x0000000103037824 */ /* 0x000fe200078e0205 */
[----:B------:R-:W-:Y:S01]  /*fa80*/  SHF.R.S32.HI R153, RZ, 0x1f, R209 ;  /* 0x0000001fff997819 */ /* 0x000fe200000114d1 */
[----:B------:R-:W-:Y:S01]  /*fa90*/  IMAD.MOV.U32 R5, RZ, RZ, R152 ;  /* 0x000000ffff057224 */ /* 0x000fe200078e0098 */
[----:B------:R-:W-:Y:S01]  /*faa0*/  SHF.R.S32.HI R154, RZ, 0x1f, R210 ;  /* 0x0000001fff9a7819 */ /* 0x000fe200000114d2 */
[C---:B------:R-:W-:Y:S01]  /*fab0*/  IMAD.WIDE.U32 R2, R23.reuse, UR6, R2 ;  /* 0x0000000617027c25 */ /* 0x040fe2000f8e0002 */
[----:B------:R-:W-:Y:S01]  /*fac0*/  @UP0 ULDC UR6, c[0x0][0xbec] ;  /* 0x0002fb0000060ab9 */ /* 0x000fe20000000800 */
[----:B------:R-:W-:Y:S01]  /*fad0*/  SYNCS.ARRIVE.TRANS64.RED.A1T0 RZ, [UR9], RZ ;  /* 0x000000ffffff79a7 */ /* 0x000fe20008100409 */
[----:B------:R-:W-:Y:S01]  /*fae0*/  SHF.R.S32.HI R155, RZ, 0x1f, R211 ;  /* 0x0000001fff9b7819 */ /* 0x000fe200000114d3 */
[----:B------:R-:W-:Y:S01]  /*faf0*/  IMAD R0, R0, UR12, RZ ;  /* 0x0000000c00007c24 */ /* 0x000fe2000f8e02ff */
[----:B------:R-:W-:Y:S01]  /*fb00*/  SHF.R.S32.HI R156, RZ, 0x1f, R212 ;  /* 0x0000001fff9c7819 */ /* 0x000fe200000114d4 */
[----:B------:R-:W-:Y:S01]  /*fb10*/  IMAD R3, R23, UR7, R3 ;  /* 0x0000000717037c24 */ /* 0x000fe2000f8e0203 */
[----:B------:R-:W-:Y:S01]  /*fb20*/  SHF.R.S32.HI R157, RZ, 0x1f, R213 ;  /* 0x0000001fff9d7819 */ /* 0x000fe200000114d5 */
[----:B------:R-:W-:Y:S01]  /*fb30*/  @P4 IMAD.HI.U32 R4, R152, UR6, RZ ;  /* 0x0000000698044c27 */ /* 0x000fe2000f8e00ff */
[----:B------:R-:W-:Y:S01]  /*fb40*/  @UP0 ULDC UR6, c[0x0][0xbf0] ;  /* 0x0002fc0000060ab9 */ /* 0x000fe20000000800 */
[----:B------:R-:W-:-:S02]  /*fb50*/  SHF.R.S32.HI R158, RZ, 0x1f, R214 ;  /* 0x0000001fff9e7819 */ /* 0x000fc400000114d6 */
[C---:B------:R-:W-:Y:S01]  /*fb60*/  IMAD R7, R205.reuse, UR13, R0 ;  /* 0x0000000dcd077c24 */ /* 0x040fe2000f8e0200 */
        /* <DEDUP_REMOVED lines=9> */
[----:B------:R-:W-:Y:S01]  /*fc00*/  IMAD.WIDE.U32 R2, R234, UR6, R2 ;  /* 0x00000006ea027c25 */ /* 0x000fe2000f8e0002 */
[----:B------:R-:W-:-:S02]  /*fc10*/  SHF.R.S32.HI R161, RZ, 0x1f, R217 ;  /* 0x0000001fffa17819 */ /* 0x000fc400000114d9 */
[----:B------:R-:W-:Y:S01]  /*fc20*/  SHF.R.S32.HI R162, RZ, 0x1f, R218 ;  /* 0x0000001fffa27819 */ /* 0x000fe200000114da */
[----:B------:R-:W-:Y:S01]  /*fc30*/  IMAD R7, R7, UR11, R152 ;  /* 0x0000000b07077c24 */ /* 0x000fe2000f8e0298 */
        /* <DEDUP_REMOVED lines=22> */
[----:B------:R-:W-:Y:S02]  /*fda0*/  LEA.HI.X R20, R2, UR7, R3, 0x2, P1 ;  /* 0x0000000702147c11 */ /* 0x000fe400088f1403 */
[----:B------:R0:W1:Y:S01]  /*fdb0*/  SHFL.IDX PT, R2, R0, RZ, 0x1c1f ;  /* 0x001c1fff00027589 */ /* 0x00006200000e0000 */
[----:B------:R-:W-:Y:S02]  /*fdc0*/  SHF.R.S32.HI R172, RZ, 0x1f, R228 ;  /* 0x0000001fffac7819 */ /* 0x000fe400000114e4 */
[----:B------:R-:W-:Y:S01]  /*fdd0*/  SHF.R.S32.HI R173, RZ, 0x1f, R229 ;  /* 0x0000001fffad7819 */ /* 0x000fe200000114e5 */
[----:B------:R0:W2:Y:S01]  /*fde0*/  SHFL.IDX PT, R3, R20, RZ, 0x1c1f ;  /* 0x001c1fff14037589 */ /* 0x0000a200000e0000 */
[----:B------:R-:W-:Y:S02]  /*fdf0*/  SHF.R.S32.HI R174, RZ, 0x1f, R230 ;  /* 0x0000001fffae7819 */ /* 0x000fe400000114e6 */
[----:B------:R-:W-:-:S02]  /*fe00*/  SHF.R.S32.HI R175, RZ, 0x1f, R231 ;  /* 0x0000001fffaf7819 */ /* 0x000fc400000114e7 */
[----:B------:R-:W-:Y:S02]  /*fe10*/  SHF.R.S32.HI R176, RZ, 0x1f, R232 ;  /* 0x0000001fffb07819 */ /* 0x000fe400000114e8 */
[----:B------:R-:W-:Y:S01]  /*fe20*/  SHF.R.S32.HI R177, RZ, 0x1f, R233 ;  /* 0x0000001fffb17819 */ /* 0x000fe200000114e9 */
[----:B0-----:R-:W-:Y:S06]  /*fe30*/  @P0 BRA `(.L_x_11287) ;  /* 0x00000008001c0947 */ /* 0x001fec0003800000 */
[----:B------:R-:W-:Y:S01]  /*fe40*/  ULDC UR6, c[0x0][0xac8] ;  /* 0x0002b20000067ab9 */ /* 0x000fe20000000800 */
[----:B------:R-:W-:Y:S01]  /*fe50*/  VIADD R21, R19, 0xe8 ;  /* 0x000000e813157836 */ /* 0x000fe20000000000 */
[----:B------:R-:W-:Y:S02]  /*fe60*/  ISETP.GE.AND P4, PT, R233, UR6, PT ;  /* 0x00000006e9007c0c */ /* 0x000fe4000bf86270 */
[----:B------:R-:W-:Y:S02]  /*fe70*/  ISETP.GE.AND P3, PT, R232, UR6, PT ;  /* 0x00000006e8007c0c */ /* 0x000fe4000bf66270 */
[----:B------:R-:W-:Y:S02]  /*fe80*/  ISETP.GE.AND P5, PT, R19, UR6, PT ;  /* 0x0000000613007c0c */ /* 0x000fe4000bfa6270 */
[----:B------:R-:W-:Y:S02]  /*fe90*/  ISETP.GE.AND P1, PT, R230, UR6, PT ;  /* 0x00000006e6007c0c */ /* 0x000fe4000bf26270 */
[----:B------:R-:W-:-:S05]  /*fea0*/  ISETP.GE.AND P0, PT, R231, UR6, PT ;  /* 0x00000006e7007c0c */ /* 0x000fca000bf06270 */
[-C--:B-1----:R-:W-:Y:S02]  /*feb0*/  @!P4 LEA R4, P2, R233, R2.reuse, 0x2 ;  /* 0x00000002e904c211 */ /* 0x082fe400078410ff */
[C---:B------:R-:W-:Y:S02]  /*fec0*/  @!P3 LEA R6, P6, R232.reuse, R2, 0x2 ;  /* 0x00000002e806b211 */ /* 0x040fe400078c10ff */
        /* <DEDUP_REMOVED lines=9> */
[CC--:B0-----:R-:W-:Y:S02]  /*ff60*/  @!P0 LEA R4, P6, R231.reuse, R2.reuse, 0x2 ;  /* 0x00000002e7048211 */ /* 0x0c1fe400078c10ff */
[CC--:B-1----:R-:W-:Y:S02]  /*ff70*/  @!P1 LEA R6, P5, R230.reuse, R2.reuse, 0x2 ;  /* 0x00000002e6069211 */ /* 0x0c2fe400078a10ff */
        /* <DEDUP_REMOVED lines=14> */
[----:B--2---:R-:W-:Y:S01]  /*10060*/  @!P5 LEA R8, P6, R226, R2, 0x2 ;  /* 0x00000002e208d211 */ /* 0x004fe200078c10ff */
[----:B------:R0:W-:Y:S01]  /*10070*/  @!P3 ST.E.64 desc[UR40][R4.64], R48 ;  /* 0x000000300400b985 */ /* 0x0001e2000c101b28 */
[----:B------:R-:W-:-:S02]  /*10080*/  ISETP.GE.AND P2, PT, R223, UR6, PT ;  /* 0x00000006df007c0c */ /* 0x000fc4000bf46270 */
[----:B------:R-:W-:Y:S01]  /*10090*/  @!P5 LEA.HI.X R9, R226, R3, R170, 0x2, P6 ;  /* 0x00000003e209d211 */ /* 0x000fe200030f14aa */
[----:B------:R1:W-:Y:S01]  /*100a0*/  @!P4 ST.E.64 desc[UR40][R6.64], R52 ;  /* 0x000000340600c985 */ /* 0x0003e2000c101b28 */
[----:B------:R-:W-:-:S03]  /*100b0*/  ISETP.GE.AND P3, PT, R222, UR6, PT ;  /* 0x00000006de007c0c */ /* 0x000fc6000bf66270 */
[----:B------:R2:W-:Y:S01]  /*100c0*/  @!P5 ST.E.64 desc[UR40][R8.64], R56 ;  /* 0x000000380800d985 */ /* 0x0005e2000c101b28 */
[CC--:B0-----:R-:W-:Y:S02]  /*100d0*/  @!P0 LEA R4, P4, R225.reuse, R2.reuse, 0x2 ;  /* 0x00000002e1048211 */ /* 0x0c1fe400078810ff */
[C---:B-1----:R-:W-:Y:S02]  /*100e0*/  @!P1 LEA R6, P5, R224.reuse, R2, 0x2 ;  /* 0x00000002e0069211 */ /* 0x042fe400078a10ff */
[-C--:B------:R-:W-:Y:S02]  /*100f0*/  @!P0 LEA.HI.X R5, R225, R3.reuse, R169, 0x2, P4 ;  /* 0x00000003e1058211 */ /* 0x080fe400020f14a9 */
[----:B------:R-:W-:Y:S02]  /*10100*/  ISETP.GE.AND P4, PT, R221, UR6, PT ;  /* 0x00000006dd007c0c */ /* 0x000fe4000bf86270 */
[----:B------:R-:W-:Y:S01]  /*10110*/  @!P1 LEA.HI.X R7, R224, R3, R168, 0x2, P5 ;  /* 0x00000003e0079211 */ /* 0x000fe200028f14a8 */
[----:B------:R0:W-:Y:S01]  /*10120*/  @!P0 ST.E.64 desc[UR40][R4.64], R60 ;  /* 0x0000003c04008985 */ /* 0x0001e2000c101b28 */
[----:B------:R-:W-:-:S02]  /*10130*/  ISETP.GE.AND P5, PT, R220, UR6, PT ;  /* 0x00000006dc007c0c */ /* 0x000fc4000bfa6270 */
[C---:B--2---:R-:W-:Y:S01]  /*10140*/  @!P2 LEA R8, P6, R223.reuse, R2, 0x2 ;  /* 0x00000002df08a211 */ /* 0x044fe200078c10ff */
[----:B------:R1:W-:Y:S01]  /*10150*/  @!P1 ST.E.64 desc[UR40][R6.64], R64 ;  /* 0x0000004006009985 */ /* 0x0003e2000c101b28 */
[----:B------:R-:W-:Y:S02]  /*10160*/  ISETP.GE.AND P1, PT, R218, UR6, PT ;  /* 0x00000006da007c0c */ /* 0x000fe4000bf26270 */
        /* <DEDUP_REMOVED lines=8> */
[----:B------:R-:W-:Y:S01]  /*101f0*/  @!P3 ST.E.64 desc[UR40][R4.64], R72 ;  /* 0x000000480400b985 */ /* 0x000fe2000c101b28 */
[----:B--2---:R-:W-:-:S02]  /*10200*/  @!P5 LEA R8, P6, R220, R2, 0x2 ;  /* 0x00000002dc08d211 */ /* 0x004fc400078c10ff */
        /* <DEDUP_REMOVED lines=13> */
[-C--:B0-----:R-:W-:Y:S01]  /*102e0*/  @!P4 LEA R6, P0, R215, R2.reuse, 0x2 ;  /* 0x00000002d706c211 */ /* 0x081fe200078010ff */
[----:B------:R0:W-:Y:S01]  /*102f0*/  @!P1 ST.E.64 desc[UR40][R14.64], R88 ;  /* 0x000000580e009985 */ /* 0x0001e2000c101b28 */
[-C--:B------:R-:W-:Y:S02]  /*10300*/  @!P5 LEA R4, P1, R216, R2.reuse, 0x2 ;  /* 0x00000002d804d211 */ /* 0x080fe400078210ff */
[----:B-1----:R-:W-:Y:S01]  /*10310*/  @!P3 LEA R8, P6, R214, R2, 0x2 ;  /* 0x00000002d608b211 */ /* 0x002fe200078c10ff */
[----:B------:R1:W-:Y:S01]  /*10320*/  @!P2 ST.E.64 desc[UR40][R16.64], R92 ;  /* 0x0000005c1000a985 */ /* 0x0003e2000c101b28 */
[----:B------:R-:W-:Y:S02]  /*10330*/  ISETP.GE.AND P2, PT, R213, UR6, PT ;  /* 0x00000006d5007c0c */ /* 0x000fe4000bf46270 */
[----:B------:R-:W-:-:S02]  /*10340*/  @!P5 LEA.HI.X R5, R216, R3, R160, 0x2, P1 ;  /* 0x00000003d805d211 */ /* 0x000fc400008f14a0 */
[----:B------:R-:W-:Y:S02]  /*10350*/  ISETP.GE.AND P1, PT, R212, UR6, PT ;  /* 0x00000006d4007c0c */ /* 0x000fe4000bf26270 */
[-C--:B------:R-:W-:Y:S01]  /*10360*/  @!P4 LEA.HI.X R7, R215, R3.reuse, R159, 0x2, P0 ;  /* 0x00000003d707c211 */ /* 0x080fe200000f149f */
[----:B------:R3:W-:Y:S01]  /*10370*/  @!P5 ST.E.64 desc[UR40][R4.64], R96 ;  /* 0x000000600400d985 */ /* 0x0007e2000c101b28 */
[----:B------:R-:W-:Y:S02]  /*10380*/  @!P3 LEA.HI.X R9, R214, R3, R158, 0x2, P6 ;  /* 0x00000003d609b211 */ /* 0x000fe400030f149e */
[----:B------:R-:W-:Y:S01]  /*10390*/  ISETP.GE.AND P0, PT, R211, UR6, PT ;  /* 0x00000006d3007c0c */ /* 0x000fe2000bf06270 */
[----:B------:R-:W-:Y:S01]  /*103a0*/  @!P4 ST.E.64 desc[UR40][R6.64], R100 ;  /* 0x000000640600c985 */ /* 0x000fe2000c101b28 */
[----:B------:R-:W-:Y:S02]  /*103b0*/  ISETP.GE.AND P4, PT, R209, UR6, PT ;  /* 0x00000006d1007c0c */ /* 0x000fe4000bf86270 */
[----:B--2---:R-:W-:Y:S01]  /*103c0*/  @!P2 LEA R12, P6, R213, R2, 0x2 ;  /* 0x00000002d50ca211 */ /* 0x004fe200078c10ff */
[----:B------:R-:W-:Y:S01]  /*103d0*/  @!P3 ST.E.64 desc[UR40][R8.64], R104 ;  /* 0x000000680800b985 */ /* 0x000fe2000c101b28 */
[----:B------:R-:W-:-:S02]  /*103e0*/  ISETP.GE.AND P3, PT, R210, UR6, PT ;  /* 0x00000006d2007c0c */ /* 0x000fc4000bf66270 */
[CC--:B0-----:R-:W-:Y:S02]  /*103f0*/  @!P1 LEA R14, P5, R212.reuse, R2.reuse, 0x2 ;  /* 0x00000002d40e9211 */ /* 0x0c1fe400078a10ff */
[-C--:B------:R-:W-:Y:S02]  /*10400*/  @!P2 LEA.HI.X R13, R213, R3.reuse, R157, 0x2, P6 ;  /* 0x00000003d50da211 */ /* 0x080fe400030f149d */
[-C--:B------:R-:W-:Y:S02]  /*10410*/  @!P1 LEA.HI.X R15, R212, R3.reuse, R156, 0x2, P5 ;  /* 0x00000003d40f9211 */ /* 0x080fe400028f149c */
[-C--:B-1----:R-:W-:Y:S01]  /*10420*/  @!P0 LEA R16, P6, R211, R2.reuse, 0x2 ;  /* 0x00000002d3108211 */ /* 0x082fe200078c10ff */
[----:B------:R-:W-:Y:S01]  /*10430*/  @!P2 ST.E.64 desc[UR40][R12.64], R108 ;  /* 0x0000006c0c00a985 */ /* 0x000fe2000c101b28 */
[-C--:B------:R-:W-:Y:S02]  /*10440*/  @!P4 LEA R28, P5, R209, R2.reuse, 0x2 ;  /* 0x00000002d11cc211 */ /* 0x080fe400078a10ff */
[----:B------:R-:W-:Y:S01]  /*10450*/  @!P0 LEA.HI.X R17, R211, R3, R155, 0x2, P6 ;  /* 0x00000003d3118211 */ /* 0x000fe200030f149b */
[----:B------:R0:W-:Y:S01]  /*10460*/  @!P1 ST.E.64 desc[UR40][R14.64], R112 ;  /* 0x000000700e009985 */ /* 0x0001e2000c101b28 */
[----:B------:R-:W-:-:S02]  /*10470*/  @!P3 LEA R24, P1, R210, R2, 0x2 ;  /* 0x00000002d218b211 */ /* 0x000fc400078210ff */
[----:B------:R-:W-:Y:S01]  /*10480*/  ISETP.GE.AND P2, PT, R208, UR6, PT ;  /* 0x00000006d0007c0c */ /* 0x000fe2000bf46270 */
[----:B------:R1:W-:Y:S01]  /*10490*/  @!P0 ST.E.64 desc[UR40][R16.64], R116 ;  /* 0x0000007410008985 */ /* 0x0003e2000c101b28 */
[-C--:B------:R-:W-:Y:S02]  /*104a0*/  @!P3 LEA.HI.X R25, R210, R3.reuse, R154, 0x2, P1 ;  /* 0x00000003d219b211 */ /* 0x080fe400008f149a */
[----:B------:R-:W-:Y:S02]  /*104b0*/  ISETP.GE.AND P1, PT, R207, UR6, PT ;  /* 0x00000006cf007c0c */ /* 0x000fe4000bf26270 */
[----:B------:R-:W-:Y:S01]  /*104c0*/  @!P4 LEA.HI.X R29, R209, R3, R153, 0x2, P5 ;  /* 0x00000003d11dc211 */ /* 0x000fe200028f1499 */
[----:B------:R4:W-:Y:S01]  /*104d0*/  @!P3 ST.E.64 desc[UR40][R24.64], R120 ;  /* 0x000000781800b985 */ /* 0x0009e2000c101b28 */
[----:B------:R-:W-:Y:S02]  /*104e0*/  ISETP.GE.AND P0, PT, R206, UR6, PT ;  /* 0x00000006ce007c0c */ /* 0x000fe4000bf06270 */
[----:B---3--:R-:W-:Y:S01]  /*104f0*/  SHF.R.S32.HI R5, RZ, 0x1f, R206 ;  /* 0x0000001fff057819 */ /* 0x008fe200000114ce */
[----:B------:R4:W-:Y:S01]  /*10500*/  @!P4 ST.E.64 desc[UR40][R28.64], R124 ;  /* 0x0000007c1c00c985 */ /* 0x0009e2000c101b28 */
[----:B------:R-:W-:Y:S01]  /*10510*/  ISETP.GE.AND P4, PT, R21, UR6, PT ;  /* 0x0000000615007c0c */ /* 0x000fe2000bf86270 */
[C---:B0-----:R-:W-:Y:S01]  /*10520*/  VIADD R15, R19.reuse, 0xf0 ;  /* 0x000000f0130f7836 */ /* 0x041fe20000000000 */
[----:B------:R-:W-:Y:S01]  /*10530*/  @!P2 LEA R8, P5, R208, R2, 0x2 ;  /* 0x00000002d008a211 */ /* 0x000fe200078a10ff */
[----:B-1----:R-:W-:Y:S01]  /*10540*/  VIADD R17, R19, 0xf8 ;  /* 0x000000f813117836 */ /* 0x002fe20000000000 */
[----:B------:R-:W-:-:S02]  /*10550*/  SHF.R.S32.HI R13, RZ, 0x1f, R21 ;  /* 0x0000001fff0d7819 */ /* 0x000fc40000011415 */
[-C--:B------:R-:W-:Y:S02]  /*10560*/  @!P1 LEA R6, P6, R207, R2.reuse, 0x2 ;  /* 0x00000002cf069211 */ /* 0x080fe400078c10ff */
[----:B------:R-:W-:Y:S02]  /*10570*/  ISETP.GE.AND P3, PT, R15, UR6, PT ;  /* 0x000000060f007c0c */ /* 0x000fe4000bf66270 */
[-C--:B------:R-:W-:Y:S02]  /*10580*/  @!P2 LEA.HI.X R9, R208, R3.reuse, R237, 0x2, P5 ;  /* 0x00000003d009a211 */ /* 0x080fe400028f14ed */
[----:B------:R-:W-:Y:S02]  /*10590*/  @!P0 LEA R4, P5, R206, R2, 0x2 ;  /* 0x00000002ce048211 */ /* 0x000fe400078a10ff */
[----:B------:R-:W-:Y:S01]  /*105a0*/  @!P1 LEA.HI.X R7, R207, R3, R236, 0x2, P6 ;  /* 0x00000003cf079211 */ /* 0x000fe200030f14ec */
[----:B------:R4:W-:Y:S01]  /*105b0*/  @!P2 ST.E.64 desc[UR40][R8.64], R128 ;  /* 0x000000800800a985 */ /* 0x0009e2000c101b28 */
[----:B------:R-:W-:-:S02]  /*105c0*/  ISETP.GE.AND P6, PT, R17, UR6, PT ;  /* 0x0000000611007c0c */ /* 0x000fc4000bfc6270 */
[-C--:B------:R-:W-:Y:S01]  /*105d0*/  @!P0 LEA.HI.X R5, R206, R3.reuse, R5, 0x2, P5 ;  /* 0x00000003ce058211 */ /* 0x080fe200028f1405 */
[----:B------:R4:W-:Y:S01]  /*105e0*/  @!P1 ST.E.64 desc[UR40][R6.64], R132 ;  /* 0x0000008406009985 */ /* 0x0009e2000c101b28 */
[CC--:B------:R-:W-:Y:S02]  /*105f0*/  @!P4 LEA R12, P5, R21.reuse, R2.reuse, 0x2 ;  /* 0x00000002150cc211 */ /* 0x0c0fe400078a10ff */
[----:B------:R-:W-:Y:S01]  /*10600*/  SHF.R.S32.HI R16, RZ, 0x1f, R15 ;  /* 0x0000001fff107819 */ /* 0x000fe2000001140f */
[----:B------:R4:W-:Y:S01]  /*10610*/  @!P0 ST.E.64 desc[UR40][R4.64], R136 ;  /* 0x0000008804008985 */ /* 0x0009e2000c101b28 */
        /* <DEDUP_REMOVED lines=9> */
.L_x_11287:
[----:B------:R-:W-:Y:S05]  /*106b0*/  BSYNC B1 ;  /* 0x0000000000017941 */ /* 0x000fea0003800000 */
.L_x_11286:
[----:B------:R-:W-:Y:S01]  /*106c0*/  ISETP.GE.AND P0, PT, R11, UR8, PT ;  /* 0x000000080b007c0c */ /* 0x000fe2000bf06270 */
[----:B--2-4-:R0:W2:Y:S04]  /*106d0*/  SHFL.IDX PT, R3, R20, 0x1, 0x1c1f ;  /* 0x003c1f0014037f89 */ /* 0x0140a800000e0000 */
[----:B-1----:R0:W1:Y:S08]  /*106e0*/  SHFL.IDX PT, R2, R0, 0x1, 0x1c1f ;  /* 0x003c1f0000027f89 */ /* 0x00207000000e0000 */
[----:B0-----:R-:W-:Y:S05]  /*106f0*/  @P0 BRA `(.L_x_11285) ;  /* 0x0000001400c00947 */ /* 0x001fea0003800000 */
[----:B------:R-:W-:Y:S01]  /*10700*/  ULDC UR6, c[0x0][0xac8] ;  /* 0x0002b20000067ab9 */ /* 0x000fe20000000800 */
[----:B------:R-:W-:Y:S01]  /*10710*/  VIADD R21, R19, 0xe8 ;  /* 0x000000e813157836 */ /* 0x000fe20000000000 */
[----:B------:R-:W-:Y:S01]  /*10720*/  ISETP.GE.AND P5, PT, R233, UR6, PT ;  /* 0x00000006e9007c0c */ /* 0x000fe2000bfa6270 */
[C---:B------:R-:W-:Y:S01]  /*10730*/  VIADD R11, R19.reuse, 0xf0 ;  /* 0x000000f0130b7836 */ /* 0x040fe20000000000 */
[----:B------:R-:W-:Y:S02]  /*10740*/  ISETP.GE.AND P4, PT, R19, UR6, PT ;  /* 0x0000000613007c0c */ /* 0x000fe4000bf86270 */
[----:B------:R-:W-:Y:S02]  /*10750*/  ISETP.GE.AND P2, PT, R232, UR6, PT ;  /* 0x00000006e8007c0c */ /* 0x000fe4000bf46270 */
[----:B------:R-:W-:Y:S02]  /*10760*/  ISETP.GE.AND P1, PT, R231, UR6, PT ;  /* 0x00000006e7007c0c */ /* 0x000fe4000bf26270 */
[----:B------:R-:W-:-:S02]  /*10770*/  ISETP.GE.AND P0, PT, R230, UR6, PT ;  /* 0x00000006e6007c0c */ /* 0x000fc4000bf06270 */
[----:B------:R-:W-:-:S03]  /*10780*/  SHF.R.S32.HI R0, RZ, 0x1f, R21 ;  /* 0x0000001fff007819 */ /* 0x000fc60000011415 */
[-C--:B-1----:R-:W-:Y:S02]  /*10790*/  @!P5 LEA R6, P3, R233, R2.reuse, 0x2 ;  /* 0x00000002e906d211 */ /* 0x082fe400078610ff */
[----:B--2---:R-:W-:Y:S02]  /*107a0*/  @!P4 IMAD.WIDE R4, R19, 0x4, R2 ;  /* 0x000000041304c825 */ /* 0x004fe400078e0202 */
        /* <DEDUP_REMOVED lines=126> */
.L_x_11276:
        /* <DEDUP_REMOVED lines=27> */
.L_x_11288:
        /* <DEDUP_REMOVED lines=35> */
[----:B------:R-:W-:Y:S02]  /*11370*/  IMAD.IADD R21, R13, 0x1, R21 ;  /* 0x000000010d157824 */ /* 0x000fe400078e0215 */
[----:B------:R-:W-:Y:S02]  /*11380*/  IMAD.MOV R12, RZ, RZ, -R15 ;  /* 0x000000ffff0c7224 */ /* 0x000fe400078e0a0f */
[----:B-1----:R-:W-:Y:S01]  /*11390*/  IMAD.WIDE.U32 R2, R6, R5, RZ ;  /* 0x0000000506027225 */ /* 0x002fe200078e00ff */
[----:B------:R-:W-:Y:S01]  /*113a0*/  IADD3.X R6, R21, R17, R20, P1, P3 ;  /* 0x0000001115067210 */ /* 0x000fe20000fe6414 */
[----:B------:R-:W1:Y:S02]  /*113b0*/  @!P0 LDC R27, c[0x0][0xb54] ;  /* 0x0002d500ff1b8b82 */ /* 0x000e640000000800 */
[----:B------:R-:W-:Y:S01]  /*113c0*/  IMAD R7, R7, R5, RZ ;  /* 0x0000000507077224 */ /* 0x000fe200078e02ff */
[----:B------:R-:W-:Y:S01]  /*113d0*/  IADD3 R2, P0, P1, R15, R4, R2 ;  /* 0x000000040f027210 */ /* 0x000fe2000791e002 */
[----:B------:R-:W-:Y:S01]  /*113e0*/  IMAD R5, R29, R12, R25 ;  /* 0x0000000c1d057224 */ /* 0x000fe200078e0219 */
[----:B------:R-:W-:Y:S01]  /*113f0*/  SHF.R.S32.HI R15, RZ, 0x1f, R15 ;  /* 0x0000001fff0f7819 */ /* 0x000fe2000001140f */
[----:B------:R-:W-:-:S02]  /*11400*/  IMAD.IADD R7, R3, 0x1, R7 ;  /* 0x0000000103077824 */ /* 0x000fc400078e0207 */
[----:B--2---:R-:W-:-:S03]  /*11410*/  IMAD R4, R9, R5, RZ ;  /* 0x0000000509047224 */ /* 0x004fc600078e02ff */
        /* <DEDUP_REMOVED lines=9> */
.L_x_11290:
[----:B------:R-:W-:Y:S05]  /*114b0*/  BSYNC B1 ;  /* 0x0000000000017941 */ /* 0x000fea0003800000 */
.L_x_11289:
[----:B------:R-:W-:Y:S05]  /*114c0*/  @P2 BRA `(.L_x_11285) ;  /* 0x00000008004c2947 */ /* 0x000fea0003800000 */
[----:B------:R-:W1:Y:S01]  /*114d0*/  LDC R13, c[0x0][0xbe8] ;  /* 0x0002fa00ff0d7b82 */ /* 0x000e620000000800 */
[----:B0-----:R-:W-:Y:S01]  /*114e0*/  SHF.R.S32.HI R3, RZ, 0x1f, R28 ;  /* 0x0000001fff037819 */ /* 0x001fe2000001141c */
[----:B------:R-:W-:Y:S01]  /*114f0*/  ULDC.64 UR6, c[0x0][0xaa0] ;  /* 0x0002a80000067ab9 */ /* 0x000fe20000000a00 */
[----:B------:R-:W-:Y:S01]  /*11500*/  BSSY B1, `(.L_x_11291) ;  /* 0x000004d000017945 */ /* 0x000fe20003800000 */
[----:B------:R-:W-:Y:S01]  /*11510*/  IMAD R2, R20, UR6, RZ ;  /* 0x0000000614027c24 */ /* 0x000fe2000f8e02ff */
[----:B------:R-:W-:-:S03]  /*11520*/  LEA.HI R4, R3, R28, RZ, 0x3 ;  /* 0x0000001c03047211 */ /* 0x000fc600078f18ff */
[C---:B------:R-:W-:Y:S01]  /*11530*/  IMAD R5, R11.reuse, UR7, R2 ;  /* 0x000000070b057c24 */ /* 0x040fe2000f8e0202 */
[----:B------:R-:W-:Y:S01]  /*11540*/  LOP3.LUT R9, R4, 0xfffffff8, RZ, 0xc0, !PT ;  /* 0xfffffff804097812 */ /* 0x000fe200078ec0ff */
[----:B------:R-:W-:Y:S01]  /*11550*/  IMAD.WIDE.U32 R2, R11, UR6, RZ ;  /* 0x000000060b027c25 */ /* 0x000fe2000f8e00ff */
[----:B------:R-:W-:Y:S01]  /*11560*/  SHF.R.S32.HI R11, RZ, 0x3, R4 ;  /* 0x00000003ff0b7819 */ /* 0x000fe20000011404 */
[----:B------:R-:W-:Y:S02]  /*11570*/  ULDC.64 UR6, c[0x0][0xae8] ;  /* 0x0002ba0000067ab9 */ /* 0x000fe40000000a00 */
[----:B------:R-:W-:Y:S02]  /*11580*/  IMAD.IADD R28, R28, 0x1, -R9 ;  /* 0x000000011c1c7824 */ /* 0x000fe400078e0a09 */
[----:B------:R-:W-:Y:S02]  /*11590*/  IMAD.IADD R3, R3, 0x1, R5 ;  /* 0x0000000103037824 */ /* 0x000fe400078e0205 */
[----:B------:R-:W-:-:S02]  /*115a0*/  IMAD R4, R28, 0x20, R11 ;  /* 0x000000201c047824 */ /* 0x000fc400078e020b */
[----:B------:R-:W-:Y:S01]  /*115b0*/  IMAD.WIDE.U32 R2, R23, UR6, R2 ;  /* 0x0000000617027c25 */ /* 0x000fe2000f8e0002 */
[----:B-1----:R-:W-:-:S03]  /*115c0*/  ISETP.NE.AND P0, PT, R13, 0x1, PT ;  /* 0x000000010d00780c */ /* 0x002fc60003f05270 */
[----:B------:R-:W-:Y:S02]  /*115d0*/  VIADD R9, R4, UR42 ;  /* 0x0000002a04097c36 */ /* 0x000fe40008000000 */
[----:B------:R-:W-:Y:S01]  /*115e0*/  IMAD R3, R23, UR7, R3 ;  /* 0x0000000717037c24 */ /* 0x000fe2000f8e0203 */
[----:B------:R-:W-:Y:S01]  /*115f0*/  ULDC.64 UR6, c[0x0][0xaf0] ;  /* 0x0002bc0000067ab9 */ /* 0x000fe20000000a00 */
[----:B------:R-:W-:Y:S02]  /*11600*/  IMAD.MOV.U32 R5, RZ, RZ, R9 ;  /* 0x000000ffff057224 */ /* 0x000fe400078e0009 */
[----:B------:R-:W-:-:S04]  /*11610*/  IMAD.WIDE.U32 R2, R205, UR6, R2 ;  /* 0x00000006cd027c25 */ /* 0x000fc8000f8e0002 */
[----:B------:R-:W0:Y:S08]  /*11620*/  @P0 LDC R6, c[0x0][0xbec] ;  /* 0x0002fb00ff060b82 */ /* 0x000e300000000800 */
[----:B------:R-:W1:Y:S01]  /*11630*/  @P0 LDC R7, c[0x0][0xbf0] ;  /* 0x0002fc00ff070b82 */ /* 0x000e620000000800 */
[----:B0-----:R-:W-:-:S04]  /*11640*/  @P0 IMAD.HI.U32 R4, R9, R6, RZ ;  /* 0x0000000609040227 */ /* 0x001fc800078e00ff */
[----:B------:R-:W-:Y:S01]  /*11650*/  IMAD R6, R24, UR6, RZ ;  /* 0x0000000618067c24 */ /* 0x000fe2000f8e02ff */
[----:B-1----:R-:W-:-:S03]  /*11660*/  @P0 SHF.R.U32.HI R5, RZ, R7, R4 ;  /* 0x00000007ff050219 */ /* 0x002fc60000011604 */
        /* <DEDUP_REMOVED lines=10> */
[----:B------:R-:W-:Y:S01]  /*11710*/  ULDC.64 UR6, c[0x0][0xad8] ;  /* 0x0002b60000067ab9 */ /* 0x000fe20000000a00 */
[----:B------:R-:W-:Y:S02]  /*11720*/  VIADD R6, R11, UR42 ;  /* 0x0000002a0b067c36 */ /* 0x000fe40008000000 */
        /* <DEDUP_REMOVED lines=42> */
.L_x_11292:
[----:B------:R-:W-:Y:S05]  /*119d0*/  BSYNC B1 ;  /* 0x0000000000017941 */ /* 0x000fea0003800000 */
.L_x_11291:
        /* <DEDUP_REMOVED lines=21> */
.L_x_11294:
[----:B------:R-:W-:Y:S05]  /*11b30*/  BSYNC B1 ;  /* 0x0000000000017941 */ /* 0x000fea0003800000 */
.L_x_11293:
        /* <DEDUP_REMOVED lines=21> */
.L_x_11296:
[----:B------:R-:W-:Y:S05]  /*11c90*/  BSYNC B1 ;  /* 0x0000000000017941 */ /* 0x000fea0003800000 */
.L_x_11295:
[----:B0-----:R-:W-:Y:S01]  /*11ca0*/  VIADD R0, R6, 0x60 ;  /* 0x0000006006007836 */ /* 0x001fe20000000000 */
[----:B--2-4-:R-:W2:Y:S04]  /*11cb0*/  SHFL.IDX PT, R4, R4, 0x3, 0x181f ;  /* 0x00781f0004047f89 */ /* 0x014ea800000e0000 */
[----:B------:R-:W-:Y:S01]  /*11cc0*/  ISETP.GE.AND P0, PT, R0, R13, PT ;  /* 0x0000000d0000720c */ /* 0x000fe20003f06270 */
[----:B-1-3--:R1:W3:-:S12]  /*11cd0*/  SHFL.IDX PT, R2, R5, 0x3, 0x181f ;  /* 0x00781f0005027f89 */ /* 0x00a2d800000e0000 */
[----:B-1----:R-:W-:Y:S05]  /*11ce0*/  @P0 BRA `(.L_x_11285) ;  /* 0x0000000000440947 */ /* 0x002fea0003800000 */
[----:B------:R-:W-:Y:S02]  /*11cf0*/  ULDC UR6, c[0x0][0xac8] ;  /* 0x0002b20000067ab9 */ /* 0x000fe40000000800 */
[----:B------:R-:W-:Y:S02]  /*11d00*/  ISETP.GE.AND P3, PT, R7, UR6, PT ;  /* 0x0000000607007c0c */ /* 0x000fe4000bf66270 */
[----:B------:R-:W-:Y:S02]  /*11d10*/  ISETP.GE.AND P2, PT, R9, UR6, PT ;  /* 0x0000000609007c0c */ /* 0x000fe4000bf46270 */
[----:B------:R-:W-:Y:S02]  /*11d20*/  ISETP.GE.AND P1, PT, R11, UR6, PT ;  /* 0x000000060b007c0c */ /* 0x000fe4000bf26270 */
[----:B------:R-:W-:-:S07]  /*11d30*/  ISETP.GE.AND P0, PT, R15, UR6, PT ;  /* 0x000000060f007c0c */ /* 0x000fce000bf06270 */
[----:B---3--:R-:W-:-:S04]  /*11d40*/  @!P3 LEA R6, P4, R7, R2, 0x1 ;  /* 0x000000020706b211 */ /* 0x008fc800078808ff */
[----:B--2---:R-:W-:Y:S02]  /*11d50*/  @!P3 LEA.HI.X R7, R7, R4, R12, 0x1, P4 ;  /* 0x000000040707b211 */ /* 0x004fe400020f0c0c */
        /* <DEDUP_REMOVED lines=10> */
.L_x_11285:
[----:B------:R-:W-:Y:S05]  /*11e00*/  BSYNC B0 ;  /* 0x0000000000007941 */ /* 0x000fea0003800000 */
.L_x_11275:
[----:B------:R-:W-:Y:S02]  /*11e10*/  ULDC UR6, c[0x0][0xc3c] ;  /* 0x00030f0000067ab9 */ /* 0x000fe40000000800 */
[----:B------:R-:W-:-:S06]  /*11e20*/  UISETP.GE.AND UP0, UPT, UR5, UR6, UPT ;  /* 0x000000060500728c */ /* 0x000fcc000bf06270 */
[----:B------:R-:W-:-:S13]  /*11e30*/  PLOP3.LUT P0, PT, PT, PT, UP0, 0x80, 0x0 ;  /* 0x000000000000781c */ /* 0x000fda0003f0f008 */
[----:B------:R-:W-:Y:S05]  /*11e40*/  @!P0 BRA `(.L_x_11297) ;  /* 0xfffffef000b48947 */ /* 0x000fea000383ffff */
[----:B------:R-:W-:Y:S05]  /*11e50*/  EXIT ;  /* 0x000000000000794d */ /* 0x000fea0003800000 */
.L_x_11192:
        /* <DEDUP_REMOVED lines=18> */
.L_x_11298:
        /* <DEDUP_REMOVED lines=43> */
.L_x_11302:
        /* <DEDUP_REMOVED lines=39> */
.L_x_11300:
        /* <DEDUP_REMOVED lines=12> */
.L_x_11303:
        /* <DEDUP_REMOVED lines=63> */
.L_x_11304:
        /* <DEDUP_REMOVED lines=61> */
.L_x_11305:
[----:B01----:R-:W-:-:S05]  /*12d20*/  LOP3.LUT R3, RZ, R2, RZ, 0x33, !PT ;  /* 0x00000002ff037212 */ /* 0x003fca00078e33ff */
[----:B------:R-:W-:-:S05]  /*12d30*/  IMAD.IADD R2, R4, 0x1, R3 ;  /* 0x0000000104027824 */ /* 0x000fca00078e0203 */
[----:B------:R1:W-:Y:S01]  /*12d40*/  STL [R1+0x4], R2 ;  /* 0x0000040201007387 */ /* 0x0003e20000100800 */
[----:B------:R-:W-:Y:S05]  /*12d50*/  BRA `(.L_x_11306) ;  /* 0x0000000000107947 */ /* 0x000fea0003800000 */
.L_x_11301:
[----:B------:R-:W-:Y:S01]  /*12d60*/  IMAD.U32 R2, RZ, RZ, UR6 ;  /* 0x00000006ff027e24 */ /* 0x000fe2000f8e00ff */
[----:B------:R0:W-:Y:S04]  /*12d70*/  STL [R1+0x4], RZ ;  /* 0x000004ff01007387 */ /* 0x0001e80000100800 */
[----:B------:R0:W-:Y:S04]  /*12d80*/  STL [R1+0x8], RZ ;  /* 0x000008ff01007387 */ /* 0x0001e80000100800 */
[----:B------:R0:W-:Y:S02]  /*12d90*/  STL [R1], R2 ;  /* 0x0000000201007387 */ /* 0x0001e40000100800 */
.L_x_11306:
        /* <DEDUP_REMOVED lines=10> */
.L_x_11299:
        /* <DEDUP_REMOVED lines=30> */
.L_x_11419:
[----:B--23--:R-:W2:Y:S01]  /*13020*/  LDL R9, [R1+0xc] ;  /* 0x00000c0001097983 */ /* 0x00cea20000100800 */
        /* <DEDUP_REMOVED lines=46> */
.L_x_11308:
        /* <DEDUP_REMOVED lines=16> */
.L_x_11309:
[----:B------:R-:W-:Y:S05]  /*13410*/  @!P1 BRA `(.L_x_11310) ;  /* 0x00000000000c9947 */ /* 0x000fea0003800000 */
[----:B------:R-:W3:Y:S04]  /*13420*/  LDG.E R6, desc[UR40][R2.64] ;  /* 0x0000002802067981 */ /* 0x000ee8000c1e1900 */
[----:B------:R-:W3:Y:S02]  /*13430*/  LDG.E R2, desc[UR40][R2.64+0x4] ;  /* 0x0000042802027981 */ /* 0x000ee4000c1e1900 */
[----:B---3--:R-:W-:-:S07]  /*13440*/  IMAD.IADD R6, R2, 0x1, -R6 ;  /* 0x0000000102067824 */ /* 0x008fce00078e0a06 */
.L_x_11310:
        /* <DEDUP_REMOVED lines=34> */
.L_x_11313:
[----:B------:R-:W-:-:S13]  /*13670*/  ISETP.NE.AND P0, PT, R3, 0x1, PT ;  /* 0x000000010300780c */ /* 0x000fda0003f05270 */
[----:B------:R-:W2:Y:S02]  /*13680*/  @P0 LDC.64 R4, c[0x0][0x9e8] ;  /* 0x00027a00ff040b82 */ /* 0x000ea40000000a00 */
[----:B--2---:R-:W-:-:S05]  /*13690*/  @P0 IMAD.HI.U32 R4, R8, R4, RZ ;  /* 0x0000000408040227 */ /* 0x004fca00078e00ff */
[----:B------:R-:W-:-:S07]  /*136a0*/  @P0 SHF.R.U32.HI R8, RZ, R5, R4 ;  /* 0x00000005ff080219 */ /* 0x000fce0000011604 */
.L_x_11314:
[----:B------:R-:W-:Y:S05]  /*136b0*/  BSYNC B0 ;  /* 0x0000000000007941 */ /* 0x000fea0003800000 */
.L_x_11312:
[----:B------:R-:W-:-:S05]  /*136c0*/  IMAD R8, R8, R3, R3 ;  /* 0x0000000308087224 */ /* 0x000fca00078e0203 */
[----:B------:R-:W-:-:S07]  /*136d0*/  VIMNMX R2, R2, R8, PT ;  /* 0x0000000802027248 */ /* 0x000fce0003fe0100 */
.L_x_11311:
        /* <DEDUP_REMOVED lines=25> */
.L_x_11317:
[----:B------:R-:W-:-:S13]  /*13870*/  ISETP.NE.AND P0, PT, R3, 0x1, PT ;  /* 0x000000010300780c */ /* 0x000fda0003f05270 */
[----:B--2---:R-:W2:Y:S02]  /*13880*/  @P0 LDC.64 R4, c[0x0][0x9e8] ;  /* 0x00027a00ff040b82 */ /* 0x004ea40000000a00 */
[----:B--2---:R-:W-:-:S05]  /*13890*/  @P0 IMAD.HI.U32 R4, R6, R4, RZ ;  /* 0x0000000406040227 */ /* 0x004fca00078e00ff */
[----:B------:R-:W-:-:S07]  /*138a0*/  @P0 SHF.R.U32.HI R6, RZ, R5, R4 ;  /* 0x00000005ff060219 */ /* 0x000fce0000011604 */
.L_x_11318:
[----:B------:R-:W-:Y:S05]  /*138b0*/  BSYNC B0 ;  /* 0x0000000000007941 */ /* 0x000fea0003800000 */
.L_x_11316:
[----:B------:R-:W-:-:S05]  /*138c0*/  IMAD R3, R6, R3, RZ ;  /* 0x0000000306037224 */ /* 0x000fca00078e02ff */
[----:B------:R-:W-:-:S07]  /*138d0*/  VIMNMX R2, R2, R3, !PT ;  /* 0x0000000302027248 */ /* 0x000fce0007fe0100 */
.L_x_11315:
        /* <DEDUP_REMOVED lines=44> */
.L_x_11320:
[----:B------:R-:W-:Y:S05]  /*13ba0*/  BSYNC B0 ;  /* 0x0000000000007941 */ /* 0x000fea0003800000 */
.L_x_11319:
        /* <DEDUP_REMOVED lines=26> */
.L_x_11322:
        /* <DEDUP_REMOVED lines=20> */
.L_x_11325:
[----:B------:R-:W-:Y:S05]  /*13e90*/  BSYNC B6 ;  /* 0x0000000000067941 */ /* 0x000fea0003800000 */
.L_x_11324:
        /* <DEDUP_REMOVED lines=20> */
.L_x_11328:
        /* <DEDUP_REMOVED lines=15> */
.L_x_11327:
[----:B------:R-:W-:Y:S05]  /*140d0*/  BSYNC B6 ;  /* 0x0000000000067941 */ /* 0x000fea0003800000 */
.L_x_11326:
        /* <DEDUP_REMOVED lines=24> */
.L_x_11435:
        /* <DEDUP_REMOVED lines=9> */
.L_x_11438:
        /* <DEDUP_REMOVED lines=24> */
.L_x_11332:
[----:B------:R-:W4:Y:S04]  /*14470*/  LDL R0, [R1+0x10] ;  /* 0x0000100001007983 */ /* 0x000f280000100800 */
[----:B---3--:R-:W3:Y:S01]  /*14480*/  LDL R2, [R1+0x14] ;  /* 0x0000140001027983 */ /* 0x008ee20000100800 */
[----:B----4-:R-:W-:Y:S01]  /*14490*/  IMAD R0, R0, 0x8, R19 ;  /* 0x0000000800007824 */ /* 0x010fe200078e0213 */
[----:B---3--:R-:W-:-:S04]  /*144a0*/  SHF.L.U32 R2, R2, 0x1f, RZ ;  /* 0x0000001f02027819 */ /* 0x008fc800000006ff */
[----:B------:R-:W3:Y:S02]  /*144b0*/  SYNCS.PHASECHK.TRANS64.TRYWAIT P0, [R0+URZ+0x22840], R2 ;  /* 0x02284002000075a7 */ /* 0x000ee4000800017f */
[----:B---3--:R-:W-:Y:S05]  /*144c0*/  @!P0 BRA `(.L_x_11333) ;  /* 0x0000004c00f88947 */ /* 0x008fea0003800000 */
.L_x_11439:
        /* <DEDUP_REMOVED lines=11> */
.L_x_11334:
[----:B-1----:R-:W4:Y:S04]  /*14580*/  LDL R4, [R1+0x10] ;  /* 0x0000100001047983 */ /* 0x002f280000100800 */
[----:B------:R-:W2:Y:S04]  /*14590*/  LDL R3, [R1+0x20] ;  /* 0x0000200001037983 */ /* 0x000ea80000100800 */
[----:B---3--:R-:W3:Y:S01]  /*145a0*/  LDL R2, [R1+0x18] ;  /* 0x0000180001027983 */ /* 0x008ee20000100800 */
[----:B------:R-:W-:Y:S01]  /*145b0*/  R2UR UR9, R0 ;  /* 0x00000000000972ca */ /* 0x000fe200000e0000 */
[----:B------:R-:W-:Y:S01]  /*145c0*/  UIADD3 UR6, UP0, UR38, 0x370, URZ ;  /* 0x0000037026067890 */ /* 0x000fe2000ff1e03f */
[----:B------:R-:W-:Y:S01]  /*145d0*/  R2UR UR12, R17 ;  /* 0x00000000110c72ca */ /* 0x000fe200000e0000 */
[----:B------:R-:W-:Y:S01]  /*145e0*/  UMOV UR5, 0x14f00000 ;  /* 0x14f0000000057882 */ /* 0x000fe20000000000 */
[----:B-----5:R-:W-:Y:S01]  /*145f0*/  R2UR UR13, R16 ;  /* 0x00000000100d72ca */ /* 0x020fe200000e0000 */
[----:B------:R-:W-:Y:S01]  /*14600*/  UIADD3.X UR7, URZ, UR39, URZ, UP0, !UPT ;  /* 0x000000273f077290 */ /* 0x000fe200087fe43f */
[----:B------:R-:W-:Y:S01]  /*14610*/  PLOP3.LUT P0, PT, PT, PT, PT, 0x80, 0x0 ;  /* 0x000000000000781c */ /* 0x000fe20003f0f070 */
[----:B------:R-:W-:Y:S01]  /*14620*/  UMOV UR10, URZ ;  /* 0x0000003f000a7c82 */ /* 0x000fe20008000000 */
[----:B------:R-:W-:-:S05]  /*14630*/  LOP3.LUT R18, R18, 0xfffffffe, RZ, 0xc0, !PT ;  /* 0xfffffffe12127812 */ /* 0x000fca00078ec0ff */
[----:B------:R-:W-:-:S06]  /*14640*/  UIADD3 UR9, UR9, 0x22830, URZ ;  /* 0x0002283009097890 */ /* 0x000fcc000fffe03f */
[----:B------:R-:W-:Y:S01]  /*14650*/  @P0 LOP3.LUT R18, R18, 0x1, RZ, 0xfc, !PT ;  /* 0x0000000112120812 */ /* 0x000fe200078efcff */
[----:B----4-:R-:W-:Y:S01]  /*14660*/  IMAD R0, R4, 0x3000, R19 ;  /* 0x0000300004007824 */ /* 0x010fe200078e0213 */
[----:B--2---:R-:W-:-:S04]  /*14670*/  R2UR UR11, R3 ;  /* 0x00000000030b72ca */ /* 0x004fc800000e0000 */
[----:B------:R-:W-:Y:S02]  /*14680*/  R2UR UR8, R0 ;  /* 0x00000000000872ca */ /* 0x000fe400000e0000 */
[----:B---3--:R-:W-:-:S11]  /*14690*/  R2UR UR4, R2 ;  /* 0x00000000020472ca */ /* 0x008fd600000e0000 */
[----:B------:R-:W-:Y:S02]  /*146a0*/  UIADD3 UR8, UR8, 0x1c400, URZ ;  /* 0x0001c40008087890 */ /* 0x000fe4000fffe03f */
[----:B------:R-:W-:-:S03]  /*146b0*/  UIMAD UR11, UR11, 0x60, UR4 ;  /* 0x000000600b0b78a4 */ /* 0x000fc6000f8e0204 */
[----:B------:R-:W-:-:S06]  /*146c0*/  UMOV UR4, 0x0 ;  /* 0x0000000000047882 */ /* 0x000fcc0000000000 */
[----:B------:R3:W-:Y:S02]  /*146d0*/  UTMALDG.4D [UR8], [UR6], desc[UR4] ;  /* 0x00000408060075b4 */ /* 0x0007e40008019000 */
[----:B---3--:R-:W-:Y:S01]  /*146e0*/  NOP ;  /* 0x0000000000007918 */ /* 0x008fe20000000000 */
.L_x_11330:
        /* <DEDUP_REMOVED lines=31> */
.L_x_11336:
[----:B------:R-:W-:Y:S05]  /*148e0*/  BSYNC B6 ;  /* 0x0000000000067941 */ /* 0x000fea0003800000 */
.L_x_11335:
        /* <DEDUP_REMOVED lines=124> */
[----:B0-----:R-:W0:Y:S03]  /*150b0*/  SHFL.IDX PT, R6, R2, 0x6, 0x181f ;  /* 0x00d81f0002067f89 */ /* 0x001e2600000e0000 */
[----:B-1----:R-:W-:-:S05]  /*150c0*/  @!P1 LEA R5, P2, R9, R5, 0x1 ;  /* 0x0000000509059211 */ /* 0x002fca00078408ff */
[----:B0-----:R-:W-:-:S04]  /*150d0*/  @!P1 IMAD.X R6, RZ, RZ, R6, P2 ;  /* 0x000000ffff069224 */ /* 0x001fc800010e0606 */
[----:B------:R-:W-:Y:S02]  /*150e0*/  @!P1 IMAD.MOV.U32 R7, RZ, RZ, R6 ;  /* 0x000000ffff079224 */ /* 0x000fe400078e0006 */
[----:B------:R-:W-:Y:S02]  /*150f0*/  @!P1 IMAD.MOV.U32 R6, RZ, RZ, R5 ;  /* 0x000000ffff069224 */ /* 0x000fe400078e0005 */
[----:B------:R0:W1:Y:S04]  /*15100*/  SHFL.IDX PT, R5, R2, 0x7, 0x181f ;  /* 0x00f81f0002057f89 */ /* 0x00006800000e0000 */
[----:B------:R0:W-:Y:S02]  /*15110*/  @!P1 LDGSTS.E.BYPASS.LTC128B.128 [R8+0x1b400], desc[UR40][R6.64], !P0 ;  /* 0x1b40000006089fae */ /* 0x0001e4000c101d68 */
.L_x_11456:
[----:B------:R-:W-:-:S05]  /*15120*/  VIADD R3, R3, 0x70 ;  /* 0x0000007003037836 */ /* 0x000fca0000000000 */
[----:B------:R-:W-:-:S13]  /*15130*/  ISETP.GE.AND P1, PT, R3, R4, PT ;  /* 0x000000040300720c */ /* 0x000fda0003f26270 */
[----:B0-----:R-:W-:-:S05]  /*15140*/  @!P1 LEA R2, P2, R9, R0, 0x1 ;  /* 0x0000000009029211 */ /* 0x001fca00078408ff */
[----:B-1----:R-:W-:-:S05]  /*15150*/  @!P1 IMAD.X R3, RZ, RZ, R5, P2 ;  /* 0x000000ffff039224 */ /* 0x002fca00010e0605 */
[----:B------:R-:W-:Y:S01]  /*15160*/  @!PT LDS RZ, [RZ] ;  /* 0x00000000fffff984 */ /* 0x000fe20000000800 */
[----:B------:R-:W-:Y:S01]  /*15170*/  @!PT LDS RZ, [RZ] ;  /* 0x00000000fffff984 */ /* 0x000fe20000000800 */
[----:B------:R-:W-:Y:S01]  /*15180*/  @!PT LDS RZ, [RZ] ;  /* 0x00000000fffff984 */ /* 0x000fe20000000800 */
[----:B------:R0:W-:Y:S01]  /*15190*/  @!P1 LDGSTS.E.BYPASS.LTC128B.128 [R8+0x1bc00], desc[UR40][R2.64], !P0 ;  /* 0x1bc0000002089fae */ /* 0x0001e2000c101d68 */
[----:B------:R-:W-:Y:S01]  /*151a0*/  PLOP3.LUT P0, PT, PT, PT, PT, 0x80, 0x0 ;  /* 0x000000000000781c */ /* 0x000fe20003f0f070 */
[----:B------:R-:W-:-:S12]  /*151b0*/  NOP ;  /* 0x0000000000007918 */ /* 0x000fd80000000000 */
.L_x_11338:
        /* <DEDUP_REMOVED lines=18> */
.L_x_11457:
[----:B------:R-:W-:Y:S05]  /*152e0*/  BSYNC B0 ;  /* 0x0000000000007941 */ /* 0x000fea0003800000 */
.L_x_11339:
[----:B------:R-:W-:Y:S01]  /*152f0*/  LOP3.LUT P0, RZ, R18, 0x1, RZ, 0xc0, !PT ;  /* 0x0000000112ff7812 */ /* 0x000fe2000780c0ff */
[----:B------:R-:W-:-:S12]  /*15300*/  BSSY B0, `(.L_x_11341) ;  /* 0x000005b000007945 */ /* 0x000fd80003800000 */
[----:B------:R-:W-:Y:S05]  /*15310*/  @!P0 BRA `(.L_x_11342) ;  /* 0x0000000400648947 */ /* 0x000fea0003800000 */
[----:B------:R-:W2:Y:S04]  /*15320*/  LDL R2, [R1+0x10] ;  /* 0x0000100001027983 */ /* 0x000ea80000100800 */
[----:B------:R-:W0:Y:S01]  /*15330*/  LDL R4, [R1+0x14] ;  /* 0x0000140001047983 */ /* 0x000e220000100800 */
[----:B------:R-:W-:Y:S01]  /*15340*/  BSSY B1, `(.L_x_11343) ;  /* 0x0000008000017945 */ /* 0x000fe20003800000 */
[----:B------:R-:W1:Y:S02]  /*15350*/  S2R R3, SR_TID.X ;  /* 0x0000000000037919 */ /* 0x000e640000002100 */
[----:B-1----:R-:W-:-:S04]  /*15360*/  LOP3.LUT R3, R3, 0x7f, RZ, 0xc0, !PT ;  /* 0x0000007f03037812 */ /* 0x002fc800078ec0ff */
[----:B------:R-:W-:Y:S01]  /*15370*/  ISETP.NE.AND P1, PT, R3, RZ, PT ;  /* 0x000000ff0300720c */ /* 0x000fe20003f25270 */
[----:B--2---:R-:W-:Y:S01]  /*15380*/  IMAD R2, R2, 0x8, R19 ;  /* 0x0000000802027824 */ /* 0x004fe200078e0213 */
[----:B0-----:R-:W-:-:S04]  /*15390*/  SHF.L.U32 R0, R4, 0x1f, RZ ;  /* 0x0000001f04007819 */ /* 0x001fc800000006ff */
[----:B------:R-:W0:Y:S02]  /*153a0*/  SYNCS.PHASECHK.TRANS64.TRYWAIT P0, [R2+URZ+0x22860], R0 ;  /* 0x02286000020075a7 */ /* 0x000e24000800017f */
[----:B0-----:R-:W-:Y:S05]  /*153b0*/  @!P0 BRA `(.L_x_11344) ;  /* 0x0000004800f88947 */ /* 0x001fea0003800000 */
.L_x_11458:
[----:B------:R-:W-:Y:S05]  /*153c0*/  BSYNC B1 ;  /* 0x0000000000017941 */ /* 0x000fea0003800000 */
.L_x_11343:
        /* <DEDUP_REMOVED lines=9> */
.L_x_11346:
[----:B------:R-:W-:Y:S05]  /*15460*/  BSYNC B1 ;  /* 0x0000000000017941 */ /* 0x000fea0003800000 */
.L_x_11345:
[----:B0-----:R-:W2:Y:S04]  /*15470*/  LDL R0, [R1+0x10] ;  /* 0x0000100001007983 */ /* 0x001ea80000100800 */
[----:B------:R-:W3:Y:S04]  /*15480*/  LDL R4, [R1+0x18] ;  /* 0x0000180001047983 */ /* 0x000ee80000100800 */
        /* <DEDUP_REMOVED lines=9> */
[----:B---3--:R-:W-:Y:S02]  /*15520*/  IMAD R3, R3, 0x60, R4 ;  /* 0x0000006003037824 */ /* 0x008fe400078e0204 */
[----:B------:R-:W-:-:S07]  /*15530*/  VIADD R4, R0, 0x400 ;  /* 0x0000040000047836 */ /* 0x000fce0000000000 */
.L_x_11347:
        /* <DEDUP_REMOVED lines=15> */
.L_x_11348:
        /* <DEDUP_REMOVED lines=15> */
.L_x_11349:
        /* <DEDUP_REMOVED lines=15> */
.L_x_11350:
        /* <DEDUP_REMOVED lines=10> */
.L_x_11342:
[----:B------:R-:W-:Y:S05]  /*158b0*/  BSYNC B0 ;  /* 0x0000000000007941 */ /* 0x000fea0003800000 */
.L_x_11341:
        /* <DEDUP_REMOVED lines=61> */
.L_x_11357:
        /* <DEDUP_REMOVED lines=8> */
.L_x_11459:
[----:B------:R-:W-:Y:S05]  /*15d10*/  BSYNC B3 ;  /* 0x0000000000037941 */ /* 0x000fea0003800000 */
.L_x_11358:
        /* <DEDUP_REMOVED lines=9> */
.L_x_11361:
[----:B------:R-:W-:Y:S05]  /*15db0*/  BSYNC B3 ;  /* 0x0000000000037941 */ /* 0x000fea0003800000 */
.L_x_11360:
        /* <DEDUP_REMOVED lines=13> */
.L_x_11362:
        /* <DEDUP_REMOVED lines=13> */
.L_x_11460:
[----:B------:R-:W-:Y:S05]  /*15f60*/  BSYNC B3 ;  /* 0x0000000000037941 */ /* 0x000fea0003800000 */
.L_x_11363:
        /* <DEDUP_REMOVED lines=11> */
.L_x_11366:
[----:B------:R-:W-:Y:S05]  /*16020*/  BSYNC B3 ;  /* 0x0000000000037941 */ /* 0x000fea0003800000 */
.L_x_11365:
        /* <DEDUP_REMOVED lines=10> */
.L_x_11367:
        /* <DEDUP_REMOVED lines=15> */
.L_x_11368:
        /* <DEDUP_REMOVED lines=15> */
.L_x_11369:
        /* <DEDUP_REMOVED lines=15> */
.L_x_11370:
        /* <DEDUP_REMOVED lines=10> */
.L_x_11356:
[----:B------:R-:W-:Y:S05]  /*16440*/  BSYNC B1 ;  /* 0x0000000000017941 */ /* 0x000fea0003800000 */
.L_x_11355:
[----:B------:R-:W2:Y:S02]  /*16450*/  LDL.LU R5, [R1+0x30] ;  /* 0x0000300001057983 */ /* 0x000ea40000300800 */
[----:B--2---:R-:W-:-:S07]  /*16460*/  VIADD R0, R5, 0xfffffffd ;  /* 0xfffffffd05007836 */ /* 0x004fce0000000000 */
.L_x_11354:
[----:B------:R-:W-:Y:S05]  /*16470*/  BSYNC B2 ;  /* 0x0000000000027941 */ /* 0x000fea0003800000 */
.L_x_11353:
[----:B------:R-:W-:-:S05]  /*16480*/  VIADD R8, R8, 0xfffffffe ;  /* 0xfffffffe08087836 */ /* 0x000fca0000000000 */
[----:B------:R-:W-:-:S13]  /*16490*/  ISETP.NE.AND P0, PT, R8, R4, PT ;  /* 0x000000040800720c */ /* 0x000fda0003f05270 */
[----:B------:R-:W-:Y:S05]  /*164a0*/  @!P0 BRA `(.L_x_11352) ;  /* 0x0000001400008947 */ /* 0x000fea0003800000 */
.L_x_11403:
        /* <DEDUP_REMOVED lines=35> */
.L_x_11373:
        /* <DEDUP_REMOVED lines=8> */
.L_x_11461:
[----:B------:R-:W-:Y:S05]  /*16760*/  BSYNC B2 ;  /* 0x0000000000027941 */ /* 0x000fea0003800000 */
.L_x_11374:
        /* <DEDUP_REMOVED lines=9> */
.L_x_11377:
[----:B------:R-:W-:Y:S05]  /*16800*/  BSYNC B2 ;  /* 0x0000000000027941 */ /* 0x000fea0003800000 */
.L_x_11376:
        /* <DEDUP_REMOVED lines=12> */
.L_x_11378:
        /* <DEDUP_REMOVED lines=13> */
.L_x_11462:
[----:B------:R-:W-:Y:S05]  /*169a0*/  BSYNC B2 ;  /* 0x0000000000027941 */ /* 0x000fea0003800000 */
.L_x_11379:
        /* <DEDUP_REMOVED lines=11> */
.L_x_11382:
[----:B------:R-:W-:Y:S05]  /*16a60*/  BSYNC B2 ;  /* 0x0000000000027941 */ /* 0x000fea0003800000 */
.L_x_11381:
        /* <DEDUP_REMOVED lines=9> */
.L_x_11383:
        /* <DEDUP_REMOVED lines=15> */
.L_x_11384:
        /* <DEDUP_REMOVED lines=15> */
.L_x_11385:
        /* <DEDUP_REMOVED lines=15> */
.L_x_11386:
        /* <DEDUP_REMOVED lines=10> */
.L_x_11372:
[----:B------:R-:W-:Y:S05]  /*16e70*/  BSYNC B1 ;  /* 0x0000000000017941 */ /* 0x000fea0003800000 */
.L_x_11371:
        /* <DEDUP_REMOVED lines=35> */
.L_x_11389:
        /* <DEDUP_REMOVED lines=8> */
.L_x_11463:
[----:B------:R-:W-:Y:S05]  /*17130*/  BSYNC B2 ;  /* 0x0000000000027941 */ /* 0x000fea0003800000 */
.L_x_11390:
        /* <DEDUP_REMOVED lines=9> */
.L_x_11393:
[----:B------:R-:W-:Y:S05]  /*171d0*/  BSYNC B2 ;  /* 0x0000000000027941 */ /* 0x000fea0003800000 */
.L_x_11392:
        /* <DEDUP_REMOVED lines=13> */
.L_x_11394:
        /* <DEDUP_REMOVED lines=13> */
.L_x_11464:
[----:B------:R-:W-:Y:S05]  /*17380*/  BSYNC B2 ;  /* 0x0000000000027941 */ /* 0x000fea0003800000 */
.L_x_11395:
        /* <DEDUP_REMOVED lines=11> */
.L_x_11398:
[----:B------:R-:W-:Y:S05]  /*17440*/  BSYNC B2 ;  /* 0x0000000000027941 */ /* 0x000fea0003800000 */
.L_x_11397:
        /* <DEDUP_REMOVED lines=10> */
.L_x_11399:
        /* <DEDUP_REMOVED lines=15> */
.L_x_11400:
        /* <DEDUP_REMOVED lines=15> */
.L_x_11401:
        /* <DEDUP_REMOVED lines=15> */
.L_x_11402:
        /* <DEDUP_REMOVED lines=10> */
.L_x_11388:
[----:B------:R-:W-:Y:S05]  /*17860*/  BSYNC B1 ;  /* 0x0000000000017941 */ /* 0x000fea0003800000 */
.L_x_11387:
[----:B------:R-:W2:Y:S01]  /*17870*/  LDL R5, [R1+0x1c] ;  /* 0x00001c0001057983 */ /* 0x000ea20000100800 */
[----:B------:R-:W-:Y:S01]  /*17880*/  VIADD R0, R0, 0xfffffffe ;  /* 0xfffffffe00007836 */ /* 0x000fe20000000000 */
[----:B--2---:R-:W-:-:S13]  /*17890*/  ISETP.GT.AND P0, PT, R6, R5, PT ;  /* 0x000000050600720c */ /* 0x004fda0003f04270 */
[----:B------:R-:W-:Y:S05]  /*178a0*/  @P0 BRA `(.L_x_11403) ;  /* 0xffffffec00000947 */ /* 0x000fea000383ffff */
.L_x_11352:
[----:B------:R-:W-:Y:S05]  /*178b0*/  BSYNC B0 ;  /* 0x0000000000007941 */ /* 0x000fea0003800000 */
.L_x_11351:
        /* <DEDUP_REMOVED lines=25> */
.L_x_11405:
[----:B------:R-:W-:Y:S05]  /*17a50*/  BSYNC B0 ;  /* 0x0000000000007941 */ /* 0x000fea0003800000 */
.L_x_11404:
[----:B------:R-:W-:-:S05]  /*17a60*/  SEL R0, R0, RZ, P0 ;  /* 0x000000ff00007207 */ /* 0x000fca0000000000 */
[----:B------:R3:W-:Y:S02]  /*17a70*/  STL [R1+0x10], R0 ;  /* 0x0000100001007387 */ /* 0x0007e40000100800 */
.L_x_11323:
[----:B------:R-:W-:Y:S05]  /*17a80*/  BSYNC B7 ;  /* 0x0000000000077941 */ /* 0x000fea0003800000 */
.L_x_11321:
        /* <DEDUP_REMOVED lines=13> */
.L_x_11406:
        /* <DEDUP_REMOVED lines=8> */
[----:B0-2---:R-:W-:Y:S02]  /*17be0*/  IMAD.MOV.U32 R10, RZ, RZ, R3 ;  /* 0x000000ffff0a7224 */ /* 0x005fe400078e0003 */
        /* <DEDUP_REMOVED lines=37> */
.L_x_11474:
[----:B------:R-:W-:Y:S02]  /*17e40*/  ULDC UR4, c[0x0][0xc38] ;  /* 0x00030e0000047ab9 */ /* 0x000fe40000000800 */
[----:B------:R-:W-:-:S04]  /*17e50*/  IMAD.U32 R7, RZ, RZ, UR4 ;  /* 0x00000004ff077e24 */ /* 0x000fc8000f8e00ff */
[----:B-1----:R-:W-:-:S04]  /*17e60*/  IMAD R10, R14, R7, RZ ;  /* 0x000000070e0a7224 */ /* 0x002fc800078e02ff */
[----:B------:R-:W-:-:S05]  /*17e70*/  IMAD.IADD R4, R9, 0x1, R10 ;  /* 0x0000000109047824 */ /* 0x000fca00078e020a */
[----:B------:R-:W-:-:S13]  /*17e80*/  ISETP.GT.AND P6, PT, R4, R0, PT ;  /* 0x000000000400720c */ /* 0x000fda0003fc4270 */
[----:B------:R-:W-:Y:S05]  /*17e90*/  @P6 BRA `(.L_x_11409) ;  /* 0x0000000000ac6947 */ /* 0x000fea0003800000 */
.L_x_11412:
        /* <DEDUP_REMOVED lines=37> */
.L_x_11482:
[----:B------:R-:W-:Y:S02]  /*180f0*/  ULDC UR4, c[0x0][0xc38] ;  /* 0x00030e0000047ab9 */ /* 0x000fe40000000800 */
[----:B------:R-:W-:-:S04]  /*18100*/  IMAD.U32 R7, RZ, RZ, UR4 ;  /* 0x00000004ff077e24 */ /* 0x000fc8000f8e00ff */
[----:B-1----:R-:W-:-:S04]  /*18110*/  IMAD R10, R14, R7, RZ ;  /* 0x000000070e0a7224 */ /* 0x002fc800078e02ff */
[----:B------:R-:W-:-:S05]  /*18120*/  IMAD.IADD R4, R10, 0x1, R4 ;  /* 0x000000010a047824 */ /* 0x000fca00078e0204 */
[----:B------:R-:W-:-:S13]  /*18130*/  ISETP.GT.AND P6, PT, R4, R0, PT ;  /* 0x000000000400720c */ /* 0x000fda0003fc4270 */
[----:B------:R-:W-:Y:S05]  /*18140*/  @!P6 BRA `(.L_x_11412) ;  /* 0xfffffffc0054e947 */ /* 0x000fea000383ffff */
.L_x_11409:
        /* <DEDUP_REMOVED lines=12> */
.L_x_11487:
[----:B------:R-:W-:-:S13]  /*18210*/  ISETP.NE.AND P0, PT, R3, RZ, PT ;  /* 0x000000ff0300720c */ /* 0x000fda0003f05270 */
[----:B------:R-:W-:Y:S05]  /*18220*/  @!P0 BRA `(.L_x_11414) ;  /* 0x0000000000108947 */ /* 0x000fea0003800000 */
[----:B------:R-:W-:Y:S01]  /*18230*/  UMOV UR4, 0xffffffff ;  /* 0xffffffff00047882 */ /* 0x000fe20000000000 */
[----:B------:R-:W-:Y:S02]  /*18240*/  VIADD R12, R9, 0xffffffff ;  /* 0xffffffff090c7836 */ /* 0x000fe40000000000 */
[----:B------:R-:W-:Y:S05]  /*18250*/  BRA.DIV UR4, `(.L_x_11415) ;  /* 0x0000002a044c7947 */ /* 0x000fea000b800000 */
[----:B------:R1:W2:Y:S02]  /*18260*/  SHFL.IDX PT, R8, R2, R12, 0x1f ;  /* 0x00001f0c02087589 */ /* 0x0002a400000e0000 */
.L_x_11414:
        /* <DEDUP_REMOVED lines=62> */
.L_x_11416:
        /* <DEDUP_REMOVED lines=50> */
[----:B------:R-:W-:Y:S02]  /*18970*/  ISETP.GE.AND P2, PT, R3, RZ, PT ;  /* 0x000000ff0300720c */ /* 0x000fe40003f46270 */
[----:B------:R-:W-:-:S09]  /*18980*/  IADD3 R3, R8, 0x1000000, R0 ;  /* 0x0100000008037810 */ /* 0x000fd20007ffe000 */
        /* <DEDUP_REMOVED lines=8> */
[----:B------:R-:W-:Y:S02]  /*18a10*/  IMAD R3, R2, R6, R3 ;  /* 0x0000000602037224 */ /* 0x000fe400078e0203 */
[----:B------:R-:W-:-:S03]  /*18a20*/  IMAD.MOV.U32 R0, RZ, RZ, R2 ;  /* 0x000000ffff007224 */ /* 0x000fc600078e0002 */
[----:B------:R0:W-:Y:S04]  /*18a30*/  STL [R1+0x8], R3 ;  /* 0x0000080301007387 */ /* 0x0001e80000100800 */
.L_x_11417:
[----:B0-----:R-:W-:-:S05]  /*18a40*/  LOP3.LUT R3, RZ, R0, RZ, 0x33, !PT ;  /* 0x00000000ff037212 */ /* 0x001fca00078e33ff */
[----:B------:R-:W-:-:S05]  /*18a50*/  IMAD.IADD R0, R4, 0x1, R3 ;  /* 0x0000000104007824 */ /* 0x000fca00078e0203 */
[----:B------:R0:W-:Y:S01]  /*18a60*/  STL [R1+0x4], R0 ;  /* 0x0000040001007387 */ /* 0x0001e20000100800 */
[----:B------:R-:W-:Y:S05]  /*18a70*/  BRA `(.L_x_11418) ;  /* 0x0000000000287947 */ /* 0x000fea0003800000 */
.L_x_11410:
        /* <DEDUP_REMOVED lines=10> */
.L_x_11418:
[----:B--2---:R-:W2:Y:S04]  /*18b20*/  LDL R3, [R1+0x8] ;  /* 0x0000080001037983 */ /* 0x004ea80000100800 */
[----:B-1----:R-:W3:Y:S04]  /*18b30*/  LDL R2, [R1+0xc] ;  /* 0x00000c0001027983 */ /* 0x002ee80000100800 */
[----:B------:R-:W4:Y:S04]  /*18b40*/  LDL R5, [R1+0x4] ;  /* 0x0000040001057983 */ /* 0x000f280000100800 */
[----:B------:R-:W4:Y:S01]  /*18b50*/  LDL R4, [R1] ;  /* 0x0000000001047983 */ /* 0x000f220000100800 */
[----:B0-----:R-:W0:Y:S01]  /*18b60*/  S2R R0, SR_TID.X ;  /* 0x0000000000007919 */ /* 0x001e220000002100 */
        /* <DEDUP_REMOVED lines=11> */
.L_x_11407:
[----:B---34-:R-:W3:Y:S01]  /*18c20*/  LDL R0, [R1+0xc] ;  /* 0x00000c0001007983 */ /* 0x018ee20000100800 */
[----:B------:R-:W-:Y:S02]  /*18c30*/  ULDC UR4, c[0x0][0xc3c] ;  /* 0x00030f0000047ab9 */ /* 0x000fe40000000800 */
[----:B---3--:R-:W-:-:S13]  /*18c40*/  ISETP.GE.AND P0, PT, R0, UR4, PT ;  /* 0x0000000400007c0c */ /* 0x008fda000bf06270 */
[----:B------:R-:W-:Y:S05]  /*18c50*/  @!P0 BRA `(.L_x_11419) ;  /* 0xffffffa000f08947 */ /* 0x000fea000383ffff */
[----:B------:R-:W-:Y:S05]  /*18c60*/  BSYNC B8 ;  /* 0x0000000000087941 */ /* 0x000fea0003800000 */
.L_x_11307:
        /* <DEDUP_REMOVED lines=12> */
.L_x_11490:
[----:B------:R-:W-:Y:S05]  /*18d30*/  BSYNC B0 ;  /* 0x0000000000007941 */ /* 0x000fea0003800000 */
.L_x_11420:
[----:B------:R-:W-:-:S03]  /*18d40*/  UMOV UR4, 0xffffffff ;  /* 0xffffffff00047882 */ /* 0x000fc60000000000 */
[----:B------:R-:W-:Y:S05]  /*18d50*/  BRA.DIV UR4, `(.L_x_11422) ;  /* 0x0000001e04c87947 */ /* 0x000fea000b800000 */
[----:B------:R-:W1:Y:S02]  /*18d60*/  S2R R2, SR_TID.X ;  /* 0x0000000000027919 */ /* 0x000e640000002100 */
[----:B-1----:R-:W-:-:S04]  /*18d70*/  SHF.R.U32.HI R2, RZ, 0x5, R2 ;  /* 0x00000005ff027819 */ /* 0x002fc80000011602 */
[----:B------:R-:W-:-:S05]  /*18d80*/  LOP3.LUT R2, R2, 0x3, RZ, 0xc0, !PT ;  /* 0x0000000302027812 */ /* 0x000fca00078ec0ff */
[----:B------:R1:W2:Y:S02]  /*18d90*/  SHFL.IDX PT, R14, R2, RZ, 0x1f ;  /* 0x00001fff020e7589 */ /* 0x0002a400000e0000 */
.L_x_11493:
[----:B--2---:R-:W-:Y:S01]  /*18da0*/  ISETP.NE.AND P0, PT, R14, RZ, PT ;  /* 0x000000ff0e00720c */ /* 0x004fe20003f05270 */
[----:B------:R-:W-:-:S12]  /*18db0*/  BSSY B0, `(.L_x_11423) ;  /* 0x0000027000007945 */ /* 0x000fd80003800000 */
[----:B------:R-:W-:Y:S05]  /*18dc0*/  @P0 BRA `(.L_x_11424) ;  /* 0x0000000000940947 */ /* 0x000fea0003800000 */
[----:B------:R-:W-:-:S03]  /*18dd0*/  UMOV UR4, 0xffffffff ;  /* 0xffffffff00047882 */ /* 0x000fc60000000000 */
[----:B------:R-:W-:Y:S05]  /*18de0*/  BRA.DIV UR4, `(.L_x_11425) ;  /* 0x0000001e04d87947 */ /* 0x000fea000b800000 */
[----:B------:R-:W-:-:S13]  /*18df0*/  ELECT P6, URZ, PT ;  /* 0x00000000003f782f */ /* 0x000fda00038c0000 */
.L_x_11496:
[----:B------:R-:W-:Y:S05]  /*18e00*/  @!P6 BRA `(.L_x_11424) ;  /* 0x000000000084e947 */ /* 0x000fea0003800000 */
[----:B------:R-:W-:-:S06]  /*18e10*/  ULOP3.LUT UR4, UR36, 0x2, URZ, 0xfc, !UPT ;  /* 0x0000000224047892 */ /* 0x000fcc000f8efc3f */
[----:B-1----:R-:W-:-:S05]  /*18e20*/  IMAD.U32 R2, RZ, RZ, UR4 ;  /* 0x00000004ff027e24 */ /* 0x002fca000f8e00ff */
[----:B------:R-:W-:-:S13]  /*18e30*/  ISETP.NE.AND P2, PT, R2, 0x3, PT ;  /* 0x000000030200780c */ /* 0x000fda0003f45270 */
[----:B------:R-:W-:Y:S05]  /*18e40*/  @!P2 BRA `(.L_x_11426) ;  /* 0x000000000004a947 */ /* 0x000fea0003800000 */
[----:B------:R-:W-:Y:S01]  /*18e50*/  BPT.TRAP 0x1 ;  /* 0x000000040000795c */ /* 0x000fe20000300000 */
.L_x_11426:
        /* <DEDUP_REMOVED lines=14> */
.L_x_11497:
[----:B------:R-:W1:Y:S02]  /*18f40*/  SYNCS.PHASECHK.TRANS64.TRYWAIT P0, [R7+URZ], R2 ;  /* 0x00000002070075a7 */ /* 0x000e64000800017f */
[----:B-1----:R-:W-:Y:S05]  /*18f50*/  @!P0 BRA `(.L_x_11428) ;  /* 0x0000001c00b08947 */ /* 0x002fea0003800000 */
.L_x_11498:
[----:B------:R-:W-:Y:S05]  /*18f60*/  @!P2 BRA `(.L_x_11429) ;  /* 0x000000000004a947 */ /* 0x000fea0003800000 */
[----:B------:R-:W-:Y:S01]  /*18f70*/  BPT.TRAP 0x1 ;  /* 0x000000040000795c */ /* 0x000fe20000300000 */
.L_x_11429:
[----:B------:R-:W2:Y:S01]  /*18f80*/  LDL.LU R4, [R1+0x10] ;  /* 0x0000100001047983 */ /* 0x000ea20000300800 */
[----:B------:R-:W-:-:S04]  /*18f90*/  VIADD R0, R0, 0x22860 ;  /* 0x0002286000007836 */ /* 0x000fc80000000000 */
[----:B--2---:R-:W-:-:S04]  /*18fa0*/  IMAD R4, R4, 0x8, R0 ;  /* 0x0000000804047824 */ /* 0x004fc800078e0200 */
[----:B------:R-:W2:Y:S02]  /*18fb0*/  SYNCS.PHASECHK.TRANS64.TRYWAIT P0, [R4+URZ], R5 ;  /* 0x00000005040075a7 */ /* 0x000ea4000800017f */
[----:B--2---:R-:W-:Y:S05]  /*18fc0*/  @!P0 BRA `(.L_x_11430) ;  /* 0x0000001c00a88947 */ /* 0x004fea0003800000 */
.L_x_11499:
[----:B------:R-:W-:-:S07]  /*18fd0*/  IMAD R3, R3, 0x8, R0 ;  /* 0x0000000803037824 */ /* 0x000fce00078e0200 */
.L_x_11431:
[----:B----4-:R4:W0:Y:S02]  /*18fe0*/  SYNCS.PHASECHK.TRANS64.TRYWAIT P0, [R3+URZ], R2 ;  /* 0x00000002030075a7 */ /* 0x010824000800017f */
[----:B0-----:R-:W-:Y:S05]  /*18ff0*/  @!P0 NANOSLEEP.SYNCS 0x989680 ;  /* 0x009896800000895d */ /* 0x001fea0003900000 */
[----:B------:R-:W0:Y:S02]  /*19000*/  @!P0 SYNCS.PHASECHK.TRANS64 P0, [R3+URZ], R2 ;  /* 0x00000002030085a7 */ /* 0x000e24000800007f */
[----:B0-----:R-:W-:Y:S05]  /*19010*/  @!P0 BRA `(.L_x_11431) ;  /* 0xfffffffc00f08947 */ /* 0x001fea000383ffff */
.L_x_11424:
[----:B------:R-:W-:Y:S05]  /*19020*/  BSYNC B0 ;  /* 0x0000000000007941 */ /* 0x000fea0003800000 */
.L_x_11423:
[----:B------:R-:W-:Y:S05]  /*19030*/  EXIT ;  /* 0x000000000000794d */ /* 0x000fea0003800000 */
.L_x_11206:
[----:B0-----:R0:W1:Y:S02]  /*19040*/  SYNCS.PHASECHK.TRANS64.TRYWAIT P0, [R5+URZ+0x22800], R0 ;  /* 0x02280000050075a7 */ /* 0x001064000800017f */
[----:B-1----:R-:W-:Y:S05]  /*19050*/  @!P0 NANOSLEEP.SYNCS 0x989680 ;  /* 0x009896800000895d */ /* 0x002fea0003900000 */
[----:B------:R-:W1:Y:S02]  /*19060*/  @!P0 SYNCS.PHASECHK.TRANS64 P0, [R5+URZ+0x22800], R0 ;  /* 0x02280000050085a7 */ /* 0x000e64000800007f */
[----:B-1----:R-:W-:Y:S05]  /*19070*/  @!P0 BRA `(.L_x_11206) ;  /* 0xfffffffc00f08947 */ /* 0x002fea000383ffff */
[----:B------:R-:W-:Y:S05]  /*19080*/  BRA `(.L_x_11432) ;  /* 0xfffffe9000e07947 */ /* 0x000fea000383ffff */
.L_x_11210:
[----:B-1----:R-:W-:-:S04]  /*19090*/  IMAD.U32 R3, RZ, RZ, UR21 ;  /* 0x00000015ff037e24 */ /* 0x002fc8000f8e00ff */
[----:B------:R1:W2:Y:S03]  /*190a0*/  SYNCS.PHASECHK.TRANS64.TRYWAIT P1, [R3+URZ+0x22830], R8 ;  /* 0x02283008030075a7 */ /* 0x0002a6000802017f */
[----:B--2---:R-:W-:Y:S05]  /*190b0*/  @!P1 NANOSLEEP.SYNCS 0x989680 ;  /* 0x009896800000995d */ /* 0x004fea0003900000 */
[----:B------:R-:W2:Y:S02]  /*190c0*/  @!P1 SYNCS.PHASECHK.TRANS64 P1, [R3+URZ+0x22830], R8 ;  /* 0x02283008030095a7 */ /* 0x000ea4000802007f */
[----:B--2---:R-:W-:Y:S05]  /*190d0*/  @!P1 BRA `(.L_x_11210) ;  /* 0xfffffffc00ec9947 */ /* 0x004fea000383ffff */
[----:B------:R-:W-:Y:S05]  /*190e0*/  BRA `(.L_x_11209) ;  /* 0xfffffe9400087947 */ /* 0x000fea000383ffff */
.L_x_11222:
[----:B-1----:R-:W-:-:S04]  /*190f0*/  IMAD.U32 R9, RZ, RZ, UR21 ;  /* 0x00000015ff097e24 */ /* 0x002fc8000f8e00ff */
[----:B------:R1:W2:Y:S03]  /*19100*/  SYNCS.PHASECHK.TRANS64.TRYWAIT P2, [R9+URZ+0x22850], R8 ;  /* 0x02285008090075a7 */ /* 0x0002a6000804017f */
[----:B--2---:R-:W-:Y:S05]  /*19110*/  @!P2 NANOSLEEP.SYNCS 0x989680 ;  /* 0x009896800000a95d */ /* 0x004fea0003900000 */
[----:B------:R-:W2:Y:S02]  /*19120*/  @!P2 SYNCS.PHASECHK.TRANS64 P2, [R9+URZ+0x22850], R8 ;  /* 0x022850080900a5a7 */ /* 0x000ea4000804007f */
[----:B--2---:R-:W-:Y:S05]  /*19130*/  @!P2 BRA `(.L_x_11222) ;  /* 0xfffffffc00eca947 */ /* 0x004fea000383ffff */
[----:B------:R-:W-:Y:S05]  /*19140*/  BRA `(.L_x_11221) ;  /* 0xfffffeb400c07947 */ /* 0x000fea000383ffff */
.L_x_11230:
[----:B-1----:R-:W-:-:S04]  /*19150*/  IMAD.U32 R4, RZ, RZ, UR30 ;  /* 0x0000001eff047e24 */ /* 0x002fc8000f8e00ff */
[----:B------:R1:W2:Y:S03]  /*19160*/  SYNCS.PHASECHK.TRANS64.TRYWAIT P2, [R4+URZ+0x22830], R7 ;  /* 0x02283007040075a7 */ /* 0x0002a6000804017f */
[----:B--2---:R-:W-:Y:S05]  /*19170*/  @!P2 NANOSLEEP.SYNCS 0x989680 ;  /* 0x009896800000a95d */ /* 0x004fea0003900000 */
[----:B------:R-:W2:Y:S02]  /*19180*/  @!P2 SYNCS.PHASECHK.TRANS64 P2, [R4+URZ+0x22830], R7 ;  /* 0x022830070400a5a7 */ /* 0x000ea4000804007f */
[----:B--2---:R-:W-:Y:S05]  /*19190*/  @!P2 BRA `(.L_x_11230) ;  /* 0xfffffffc00eca947 */ /* 0x004fea000383ffff */
[----:B------:R-:W-:Y:S05]  /*191a0*/  BRA `(.L_x_11229) ;  /* 0xfffffebc004c7947 */ /* 0x000fea000383ffff */
.L_x_11242:
[----:B--2---:R2:W3:Y:S02]  /*191b0*/  SYNCS.PHASECHK.TRANS64.TRYWAIT P2, [R10+URZ+0x22850], R7 ;  /* 0x022850070a0075a7 */ /* 0x0044e4000804017f */
[----:B---3--:R-:W-:Y:S05]  /*191c0*/  @!P2 NANOSLEEP.SYNCS 0x989680 ;  /* 0x009896800000a95d */ /* 0x008fea0003900000 */
[----:B------:R-:W3:Y:S02]  /*191d0*/  @!P2 SYNCS.PHASECHK.TRANS64 P2, [R10+URZ+0x22850], R7 ;  /* 0x022850070a00a5a7 */ /* 0x000ee4000804007f */
[----:B---3--:R-:W-:Y:S05]  /*191e0*/  @!P2 BRA `(.L_x_11242) ;  /* 0xfffffffc00f0a947 */ /* 0x008fea000383ffff */
[----:B------:R-:W-:Y:S05]  /*191f0*/  BRA `(.L_x_11241) ;  /* 0xfffffee800287947 */ /* 0x000fea000383ffff */
.L_x_11251:
[----:B-1----:R-:W-:-:S04]  /*19200*/  IMAD.U32 R0, RZ, RZ, UR22 ;  /* 0x00000016ff007e24 */ /* 0x002fc8000f8e00ff */
[----:B------:R1:W3:Y:S03]  /*19210*/  SYNCS.PHASECHK.TRANS64.TRYWAIT P3, [R0+URZ+0x22830], R5 ;  /* 0x02283005000075a7 */ /* 0x0002e6000806017f */
[----:B---3--:R-:W-:Y:S05]  /*19220*/  @!P3 NANOSLEEP.SYNCS 0x989680 ;  /* 0x009896800000b95d */ /* 0x008fea0003900000 */
[----:B------:R-:W3:Y:S02]  /*19230*/  @!P3 SYNCS.PHASECHK.TRANS64 P3, [R0+URZ+0x22830], R5 ;  /* 0x022830050000b5a7 */ /* 0x000ee4000806007f */
[----:B---3--:R-:W-:Y:S05]  /*19240*/  @!P3 BRA `(.L_x_11251) ;  /* 0xfffffffc00ecb947 */ /* 0x008fea000383ffff */
[----:B------:R-:W-:Y:S05]  /*19250*/  BRA `(.L_x_11250) ;  /* 0xfffffeec00e07947 */ /* 0x000fea000383ffff */
.L_x_11255:
[----:B--2---:R2:W3:Y:S02]  /*19260*/  SYNCS.PHASECHK.TRANS64.TRYWAIT P3, [R10+URZ+0x22850], R5 ;  /* 0x022850050a0075a7 */ /* 0x0044e4000806017f */
[----:B---3--:R-:W-:Y:S05]  /*19270*/  @!P3 NANOSLEEP.SYNCS 0x989680 ;  /* 0x009896800000b95d */ /* 0x008fea0003900000 */
[----:B------:R-:W3:Y:S02]  /*19280*/  @!P3 SYNCS.PHASECHK.TRANS64 P3, [R10+URZ+0x22850], R5 ;  /* 0x022850050a00b5a7 */ /* 0x000ee4000806007f */
[----:B---3--:R-:W-:Y:S05]  /*19290*/  @!P3 BRA `(.L_x_11255) ;  /* 0xfffffffc00f0b947 */ /* 0x008fea000383ffff */
[----:B------:R-:W-:Y:S05]  /*192a0*/  BRA `(.L_x_11254) ;  /* 0xffffff0800047947 */ /* 0x000fea000383ffff */
.L_x_11261:
[----:B-1----:R-:W-:-:S04]  /*192b0*/  IMAD.U32 R7, RZ, RZ, UR21 ;  /* 0x00000015ff077e24 */ /* 0x002fc8000f8e00ff */
[----:B------:R1:W2:Y:S03]  /*192c0*/  SYNCS.PHASECHK.TRANS64.TRYWAIT P2, [R7+URZ+0x22830], R8 ;  /* 0x02283008070075a7 */ /* 0x0002a6000804017f */
[----:B--2---:R-:W-:Y:S05]  /*192d0*/  @!P2 NANOSLEEP.SYNCS 0x989680 ;  /* 0x009896800000a95d */ /* 0x004fea0003900000 */
[----:B------:R-:W2:Y:S02]  /*192e0*/  @!P2 SYNCS.PHASECHK.TRANS64 P2, [R7+URZ+0x22830], R8 ;  /* 0x022830080700a5a7 */ /* 0x000ea4000804007f */
[----:B--2---:R-:W-:Y:S05]  /*192f0*/  @!P2 BRA `(.L_x_11261) ;  /* 0xfffffffc00eca947 */ /* 0x004fea000383ffff */
[----:B------:R-:W-:Y:S05]  /*19300*/  BRA `(.L_x_11260) ;  /* 0xffffff0c00147947 */ /* 0x000fea000383ffff */
.L_x_11273:
[----:B--2---:R2:W3:Y:S02]  /*19310*/  SYNCS.PHASECHK.TRANS64.TRYWAIT P2, [R9+URZ+0x22850], R8 ;  /* 0x02285008090075a7 */ /* 0x0044e4000804017f */
[----:B---3--:R-:W-:Y:S05]  /*19320*/  @!P2 NANOSLEEP.SYNCS 0x989680 ;  /* 0x009896800000a95d */ /* 0x008fea0003900000 */
[----:B------:R-:W3:Y:S02]  /*19330*/  @!P2 SYNCS.PHASECHK.TRANS64 P2, [R9+URZ+0x22850], R8 ;  /* 0x022850080900a5a7 */ /* 0x000ee4000804007f */
[----:B---3--:R-:W-:Y:S05]  /*19340*/  @!P2 BRA `(.L_x_11273) ;  /* 0xfffffffc00f0a947 */ /* 0x008fea000383ffff */
[----:B------:R-:W-:Y:S05]  /*19350*/  BRA `(.L_x_11272) ;  /* 0xffffff3400e87947 */ /* 0x000fea000383ffff */
.L_x_11329:
        /* <DEDUP_REMOVED lines=11> */
.L_x_11434:
[----:B------:R-:W-:Y:S05]  /*19410*/  BSYNC B0 ;  /* 0x0000000000007941 */ /* 0x000fea0003800000 */
.L_x_11433:
[----:B------:R-:W-:Y:S05]  /*19420*/  BRA `(.L_x_11435) ;  /* 0xffffffac008c7947 */ /* 0x000fea000383ffff */
.L_x_11331:
[----:B------:R-:W-:Y:S01]  /*19430*/  BSSY B0, `(.L_x_11436) ;  /* 0x0000006000007945 */ /* 0x000fe20003800000 */
[----:B------:R-:W-:-:S07]  /*19440*/  IMAD.MOV.U32 R15, RZ, RZ, -0x1 ;  /* 0xffffffffff0f7424 */ /* 0x000fce00078e00ff */
[----:B012---:R-:W-:Y:S05]  /*19450*/  WARPSYNC.COLLECTIVE R15, `(.L_x_11437) ;  /* 0x000000000f0c7348 */ /* 0x007fea0003c00000 */
[----:B------:R-:W-:Y:S02]  /*19460*/  ELECT P6, UR62, PT ;  /* 0x00000000003e782f */ /* 0x000fe400038c0000 */
[----:B------:R-:W-:Y:S01]  /*19470*/  MOV R14, UR62 ;  /* 0x0000003e000e7c02 */ /* 0x000fe20008000f00 */
[----:B012---:R-:W-:Y:S10]  /*19480*/  ENDCOLLECTIVE ;  /* 0x000000000000791b */ /* 0x007ff40003800000 */
.L_x_11437:
[----:B------:R-:W-:Y:S05]  /*19490*/  BSYNC B0 ;  /* 0x0000000000007941 */ /* 0x000fea0003800000 */
.L_x_11436:
[----:B------:R-:W-:Y:S05]  /*194a0*/  BRA `(.L_x_11438) ;  /* 0xffffffac00907947 */ /* 0x000fea000383ffff */
.L_x_11333:
[----:B---3--:R3:W4:Y:S02]  /*194b0*/  SYNCS.PHASECHK.TRANS64.TRYWAIT P0, [R0+URZ+0x22840], R2 ;  /* 0x02284002000075a7 */ /* 0x008724000800017f */
[----:B----4-:R-:W-:Y:S05]  /*194c0*/  @!P0 NANOSLEEP.SYNCS 0x989680 ;  /* 0x009896800000895d */ /* 0x010fea0003900000 */
[----:B------:R-:W4:Y:S02]  /*194d0*/  @!P0 SYNCS.PHASECHK.TRANS64 P0, [R0+URZ+0x22840], R2 ;  /* 0x02284002000085a7 */ /* 0x000f24000800007f */
[----:B----4-:R-:W-:Y:S05]  /*194e0*/  @!P0 BRA `(.L_x_11333) ;  /* 0xfffffffc00f08947 */ /* 0x010fea000383ffff */
[----:B------:R-:W-:Y:S05]  /*194f0*/  BRA `(.L_x_11439) ;  /* 0xffffffac00f47947 */ /* 0x000fea000383ffff */
.L_x_11337:
        /* <DEDUP_REMOVED lines=13> */
.L_x_11440:
[----:B------:R-:W-:Y:S02]  /*195d0*/  IMAD.MOV.U32 R13, RZ, RZ, R0 ;  /* 0x000000ffff0d7224 */ /* 0x000fe400078e0000 */
[----:B------:R-:W-:-:S07]  /*195e0*/  IMAD.MOV.U32 R6, RZ, RZ, R14 ;  /* 0x000000ffff067224 */ /* 0x000fce00078e000e */
[----:B------:R-:W-:Y:S05]  /*195f0*/  WARPSYNC.COLLECTIVE R15, `(.L_x_11441) ;  /* 0x000000000f087348 */ /* 0x000fea0003c00000 */
[----:B------:R0:W1:Y:S02]  /*19600*/  SHFL.IDX P6, R14, R13, R12, R11 ;  /* 0x0000000c0d0e7389 */ /* 0x00006400000c000b */
[----:B01----:R-:W-:Y:S01]  /*19610*/  ENDCOLLECTIVE ;  /* 0x000000000000791b */ /* 0x003fe20003800000 */
.L_x_11441:
[----:B------:R-:W-:Y:S02]  /*19620*/  IMAD.MOV.U32 R13, RZ, RZ, R2 ;  /* 0x000000ffff0d7224 */ /* 0x000fe400078e0002 */
[----:B------:R-:W-:Y:S02]  /*19630*/  IMAD.MOV.U32 R12, RZ, RZ, 0x1 ;  /* 0x00000001ff0c7424 */ /* 0x000fe400078e00ff */
[----:B------:R-:W-:-:S07]  /*19640*/  IMAD.MOV.U32 R7, RZ, RZ, R14 ;  /* 0x000000ffff077224 */ /* 0x000fce00078e000e */
[----:B------:R-:W-:Y:S05]  /*19650*/  WARPSYNC.COLLECTIVE R15, `(.L_x_11442) ;  /* 0x000000000f087348 */ /* 0x000fea0003c00000 */
[----:B------:R0:W1:Y:S02]  /*19660*/  SHFL.IDX P6, R14, R13, R12, R11 ;  /* 0x0000000c0d0e7389 */ /* 0x00006400000c000b */
[----:B01----:R-:W-:Y:S01]  /*19670*/  ENDCOLLECTIVE ;  /* 0x000000000000791b */ /* 0x003fe20003800000 */
.L_x_11442:
        /* <DEDUP_REMOVED lines=15> */
.L_x_11443:
[----:B------:R-:W-:Y:S02]  /*19770*/  IMAD.MOV.U32 R13, RZ, RZ, R2 ;  /* 0x000000ffff0d7224 */ /* 0x000fe400078e0002 */
[----:B------:R-:W-:Y:S02]  /*19780*/  IMAD.MOV.U32 R12, RZ, RZ, 0x2 ;  /* 0x00000002ff0c7424 */ /* 0x000fe400078e00ff */
[----:B------:R-:W-:-:S07]  /*19790*/  IMAD.MOV.U32 R5, RZ, RZ, R14 ;  /* 0x000000ffff057224 */ /* 0x000fce00078e000e */
[----:B------:R-:W-:Y:S05]  /*197a0*/  WARPSYNC.COLLECTIVE R15, `(.L_x_11444) ;  /* 0x000000000f087348 */ /* 0x000fea0003c00000 */
[----:B------:R0:W1:Y:S02]  /*197b0*/  SHFL.IDX P6, R14, R13, R12, R11 ;  /* 0x0000000c0d0e7389 */ /* 0x00006400000c000b */
[----:B01----:R-:W-:Y:S01]  /*197c0*/  ENDCOLLECTIVE ;  /* 0x000000000000791b */ /* 0x003fe20003800000 */
.L_x_11444:
        /* <DEDUP_REMOVED lines=15> */
.L_x_11445:
[----:B------:R-:W-:Y:S02]  /*198c0*/  IMAD.MOV.U32 R13, RZ, RZ, R2 ;  /* 0x000000ffff0d7224 */ /* 0x000fe400078e0002 */
[----:B------:R-:W-:Y:S02]  /*198d0*/  IMAD.MOV.U32 R12, RZ, RZ, 0x3 ;  /* 0x00000003ff0c7424 */ /* 0x000fe400078e00ff */
[----:B------:R-:W-:-:S07]  /*198e0*/  IMAD.MOV.U32 R5, RZ, RZ, R14 ;  /* 0x000000ffff057224 */ /* 0x000fce00078e000e */
[----:B------:R-:W-:Y:S05]  /*198f0*/  WARPSYNC.COLLECTIVE R15, `(.L_x_11446) ;  /* 0x000000000f087348 */ /* 0x000fea0003c00000 */
[----:B------:R0:W1:Y:S02]  /*19900*/  SHFL.IDX P6, R14, R13, R12, R11 ;  /* 0x0000000c0d0e7389 */ /* 0x00006400000c000b */
[----:B01----:R-:W-:Y:S01]  /*19910*/  ENDCOLLECTIVE ;  /* 0x000000000000791b */ /* 0x003fe20003800000 */
.L_x_11446:
        /* <DEDUP_REMOVED lines=15> */
.L_x_11447:
[----:B------:R-:W-:Y:S02]  /*19a10*/  IMAD.MOV.U32 R13, RZ, RZ, R2 ;  /* 0x000000ffff0d7224 */ /* 0x000fe400078e0002 */
[----:B------:R-:W-:Y:S02]  /*19a20*/  IMAD.MOV.U32 R12, RZ, RZ, 0x4 ;  /* 0x00000004ff0c7424 */ /* 0x000fe400078e00ff */
[----:B------:R-:W-:-:S07]  /*19a30*/  IMAD.MOV.U32 R5, RZ, RZ, R14 ;  /* 0x000000ffff057224 */ /* 0x000fce00078e000e */
[----:B------:R-:W-:Y:S05]  /*19a40*/  WARPSYNC.COLLECTIVE R15, `(.L_x_11448) ;  /* 0x000000000f087348 */ /* 0x000fea0003c00000 */
[----:B------:R0:W1:Y:S02]  /*19a50*/  SHFL.IDX P6, R14, R13, R12, R11 ;  /* 0x0000000c0d0e7389 */ /* 0x00006400000c000b */
[----:B01----:R-:W-:Y:S01]  /*19a60*/  ENDCOLLECTIVE ;  /* 0x000000000000791b */ /* 0x003fe20003800000 */
.L_x_11448:
        /* <DEDUP_REMOVED lines=15> */
.L_x_11449:
[----:B------:R-:W-:Y:S02]  /*19b60*/  IMAD.MOV.U32 R13, RZ, RZ, R2 ;  /* 0x000000ffff0d7224 */ /* 0x000fe400078e0002 */
[----:B------:R-:W-:Y:S02]  /*19b70*/  IMAD.MOV.U32 R12, RZ, RZ, 0x5 ;  /* 0x00000005ff0c7424 */ /* 0x000fe400078e00ff */
[----:B------:R-:W-:-:S07]  /*19b80*/  IMAD.MOV.U32 R5, RZ, RZ, R14 ;  /* 0x000000ffff057224 */ /* 0x000fce00078e000e */
[----:B------:R-:W-:Y:S05]  /*19b90*/  WARPSYNC.COLLECTIVE R15, `(.L_x_11450) ;  /* 0x000000000f087348 */ /* 0x000fea0003c00000 */
[----:B------:R0:W1:Y:S02]  /*19ba0*/  SHFL.IDX P6, R14, R13, R12, R11 ;  /* 0x0000000c0d0e7389 */ /* 0x00006400000c000b */
[----:B01----:R-:W-:Y:S01]  /*19bb0*/  ENDCOLLECTIVE ;  /* 0x000000000000791b */ /* 0x003fe20003800000 */
.L_x_11450:
        /* <DEDUP_REMOVED lines=15> */
.L_x_11451:
[----:B------:R-:W-:Y:S02]  /*19cb0*/  IMAD.MOV.U32 R13, RZ, RZ, R2 ;  /* 0x000000ffff0d7224 */ /* 0x000fe400078e0002 */
[----:B------:R-:W-:Y:S02]  /*19cc0*/  IMAD.MOV.U32 R12, RZ, RZ, 0x6 ;  /* 0x00000006ff0c7424 */ /* 0x000fe400078e00ff */
[----:B------:R-:W-:-:S07]  /*19cd0*/  IMAD.MOV.U32 R5, RZ, RZ, R14 ;  /* 0x000000ffff057224 */ /* 0x000fce00078e000e */
[----:B------:R-:W-:Y:S05]  /*19ce0*/  WARPSYNC.COLLECTIVE R15, `(.L_x_11452) ;  /* 0x000000000f087348 */ /* 0x000fea0003c00000 */
[----:B------:R0:W1:Y:S02]  /*19cf0*/  SHFL.IDX P6, R14, R13, R12, R11 ;  /* 0x0000000c0d0e7389 */ /* 0x00006400000c000b */
[----:B01----:R-:W-:Y:S01]  /*19d00*/  ENDCOLLECTIVE ;  /* 0x000000000000791b */ /* 0x003fe20003800000 */
.L_x_11452:
        /* <DEDUP_REMOVED lines=13> */
.L_x_11453:
        /* <DEDUP_REMOVED lines=8> */
.L_x_11454:
        /* <DEDUP_REMOVED lines=13> */
.L_x_11455:
[----:B------:R-:W-:Y:S01]  /*19f30*/  IMAD.MOV.U32 R0, RZ, RZ, R14 ;  /* 0x000000ffff007224 */ /* 0x000fe200078e000e */
[----:B------:R-:W-:Y:S06]  /*19f40*/  BRA `(.L_x_11456) ;  /* 0xffffffb000747947 */ /* 0x000fec000383ffff */
.L_x_11340:
[----:B0-----:R0:W1:Y:S02]  /*19f50*/  SYNCS.PHASECHK.TRANS64.TRYWAIT P0, [R19+URZ+0x22820], R0 ;  /* 0x02282000130075a7 */ /* 0x001064000800017f */
[----:B-1----:R-:W-:Y:S05]  /*19f60*/  @!P0 NANOSLEEP.SYNCS 0x989680 ;  /* 0x009896800000895d */ /* 0x002fea0003900000 */
[----:B------:R-:W1:Y:S02]  /*19f70*/  @!P0 SYNCS.PHASECHK.TRANS64 P0, [R19+URZ+0x22820], R0 ;  /* 0x02282000130085a7 */ /* 0x000e64000800007f */
[----:B-1----:R-:W-:Y:S05]  /*19f80*/  @!P0 BRA `(.L_x_11340) ;  /* 0xfffffffc00f08947 */ /* 0x002fea000383ffff */
[----:B------:R-:W-:Y:S05]  /*19f90*/  BRA `(.L_x_11457) ;  /* 0xffffffb000d07947 */ /* 0x000fea000383ffff */
.L_x_11344:
[----:B0-----:R0:W1:Y:S02]  /*19fa0*/  SYNCS.PHASECHK.TRANS64.TRYWAIT P0, [R2+URZ+0x22860], R0 ;  /* 0x02286000020075a7 */ /* 0x001064000800017f */
[----:B-1----:R-:W-:Y:S05]  /*19fb0*/  @!P0 NANOSLEEP.SYNCS 0x989680 ;  /* 0x009896800000895d */ /* 0x002fea0003900000 */
[----:B------:R-:W1:Y:S02]  /*19fc0*/  @!P0 SYNCS.PHASECHK.TRANS64 P0, [R2+URZ+0x22860], R0 ;  /* 0x02286000020085a7 */ /* 0x000e64000800007f */
[----:B-1----:R-:W-:Y:S05]  /*19fd0*/  @!P0 BRA `(.L_x_11344) ;  /* 0xfffffffc00f08947 */ /* 0x002fea000383ffff */
[----:B------:R-:W-:Y:S05]  /*19fe0*/  BRA `(.L_x_11458) ;  /* 0xffffffb000f47947 */ /* 0x000fea000383ffff */
.L_x_11359:
[----:B--2---:R2:W3:Y:S02]  /*19ff0*/  SYNCS.PHASECHK.TRANS64.TRYWAIT P0, [R3+URZ+0x22840], R2 ;  /* 0x02284002030075a7 */ /* 0x0044e4000800017f */
[----:B---3--:R-:W-:Y:S05]  /*1a000*/  @!P0 NANOSLEEP.SYNCS 0x989680 ;  /* 0x009896800000895d */ /* 0x008fea0003900000 */
[----:B------:R-:W3:Y:S02]  /*1a010*/  @!P0 SYNCS.PHASECHK.TRANS64 P0, [R3+URZ+0x22840], R2 ;  /* 0x02284002030085a7 */ /* 0x000ee4000800007f */
[----:B---3--:R-:W-:Y:S05]  /*1a020*/  @!P0 BRA `(.L_x_11359) ;  /* 0xfffffffc00f08947 */ /* 0x008fea000383ffff */
[----:B------:R-:W-:Y:S05]  /*1a030*/  BRA `(.L_x_11459) ;  /* 0xffffffbc00347947 */ /* 0x000fea000383ffff */
.L_x_11364:
[----:B0-----:R0:W1:Y:S02]  /*1a040*/  SYNCS.PHASECHK.TRANS64.TRYWAIT P0, [R3+URZ+0x22860], R2 ;  /* 0x02286002030075a7 */ /* 0x001064000800017f */
[----:B-1----:R-:W-:Y:S05]  /*1a050*/  @!P0 NANOSLEEP.SYNCS 0x989680 ;  /* 0x009896800000895d */ /* 0x002fea0003900000 */
[----:B------:R-:W1:Y:S02]  /*1a060*/  @!P0 SYNCS.PHASECHK.TRANS64 P0, [R3+URZ+0x22860], R2 ;  /* 0x02286002030085a7 */ /* 0x000e64000800007f */
[----:B-1----:R-:W-:Y:S05]  /*1a070*/  @!P0 BRA `(.L_x_11364) ;  /* 0xfffffffc00f08947 */ /* 0x002fea000383ffff */
[----:B------:R-:W-:Y:S05]  /*1a080*/  BRA `(.L_x_11460) ;  /* 0xffffffbc00b47947 */ /* 0x000fea000383ffff */
.L_x_11375:
[----:B-1----:R1:W2:Y:S02]  /*1a090*/  SYNCS.PHASECHK.TRANS64.TRYWAIT P0, [R4+URZ+0x22840], R2 ;  /* 0x02284002040075a7 */ /* 0x0022a4000800017f */
[----:B--2---:R-:W-:Y:S05]  /*1a0a0*/  @!P0 NANOSLEEP.SYNCS 0x989680 ;  /* 0x009896800000895d */ /* 0x004fea0003900000 */
[----:B------:R-:W2:Y:S02]  /*1a0b0*/  @!P0 SYNCS.PHASECHK.TRANS64 P0, [R4+URZ+0x22840], R2 ;  /* 0x02284002040085a7 */ /* 0x000ea4000800007f */
[----:B--2---:R-:W-:Y:S05]  /*1a0c0*/  @!P0 BRA `(.L_x_11375) ;  /* 0xfffffffc00f08947 */ /* 0x004fea000383ffff */
[----:B------:R-:W-:Y:S05]  /*1a0d0*/  BRA `(.L_x_11461) ;  /* 0xffffffc400a07947 */ /* 0x000fea000383ffff */
.L_x_11380:
[----:B0-----:R0:W2:Y:S02]  /*1a0e0*/  SYNCS.PHASECHK.TRANS64.TRYWAIT P0, [R4+URZ+0x22860], R2 ;  /* 0x02286002040075a7 */ /* 0x0010a4000800017f */
[----:B--2---:R-:W-:Y:S05]  /*1a0f0*/  @!P0 NANOSLEEP.SYNCS 0x989680 ;  /* 0x009896800000895d */ /* 0x004fea0003900000 */
[----:B------:R-:W2:Y:S02]  /*1a100*/  @!P0 SYNCS.PHASECHK.TRANS64 P0, [R4+URZ+0x22860], R2 ;  /* 0x02286002040085a7 */ /* 0x000ea4000800007f */
[----:B--2---:R-:W-:Y:S05]  /*1a110*/  @!P0 BRA `(.L_x_11380) ;  /* 0xfffffffc00f08947 */ /* 0x004fea000383ffff */
[----:B------:R-:W-:Y:S05]  /*1a120*/  BRA `(.L_x_11462) ;  /* 0xffffffc8001c7947 */ /* 0x000fea000383ffff */
.L_x_11391:
[----:B-1----:R1:W2:Y:S02]  /*1a130*/  SYNCS.PHASECHK.TRANS64.TRYWAIT P0, [R2+URZ+0x22840], R3 ;  /* 0x02284003020075a7 */ /* 0x0022a4000800017f */
[----:B--2---:R-:W-:Y:S05]  /*1a140*/  @!P0 NANOSLEEP.SYNCS 0x989680 ;  /* 0x009896800000895d */ /* 0x004fea0003900000 */
[----:B------:R-:W2:Y:S02]  /*1a150*/  @!P0 SYNCS.PHASECHK.TRANS64 P0, [R2+URZ+0x22840], R3 ;  /* 0x02284003020085a7 */ /* 0x000ea4000800007f */
[----:B--2---:R-:W-:Y:S05]  /*1a160*/  @!P0 BRA `(.L_x_11391) ;  /* 0xfffffffc00f08947 */ /* 0x004fea000383ffff */
[----:B------:R-:W-:Y:S05]  /*1a170*/  BRA `(.L_x_11463) ;  /* 0xffffffcc00ec7947 */ /* 0x000fea000383ffff */
.L_x_11396:
[----:B--2---:R2:W3:Y:S02]  /*1a180*/  SYNCS.PHASECHK.TRANS64.TRYWAIT P0, [R2+URZ+0x22860], R3 ;  /* 0x02286003020075a7 */ /* 0x0044e4000800017f */
[----:B---3--:R-:W-:Y:S05]  /*1a190*/  @!P0 NANOSLEEP.SYNCS 0x989680 ;  /* 0x009896800000895d */ /* 0x008fea0003900000 */
[----:B------:R-:W3:Y:S02]  /*1a1a0*/  @!P0 SYNCS.PHASECHK.TRANS64 P0, [R2+URZ+0x22860], R3 ;  /* 0x02286003020085a7 */ /* 0x000ee4000800007f */
[----:B---3--:R-:W-:Y:S05]  /*1a1b0*/  @!P0 BRA `(.L_x_11396) ;  /* 0xfffffffc00f08947 */ /* 0x008fea000383ffff */
[----:B------:R-:W-:Y:S05]  /*1a1c0*/  BRA `(.L_x_11464) ;  /* 0xffffffd0006c7947 */ /* 0x000fea000383ffff */
.L_x_11408:
        /* <DEDUP_REMOVED lines=9> */
.L_x_11466:
[----:B------:R-:W-:Y:S05]  /*1a260*/  BSYNC B0 ;  /* 0x0000000000007941 */ /* 0x000fea0003800000 */
.L_x_11465:
        /* <DEDUP_REMOVED lines=9> */
.L_x_11467:
        /* <DEDUP_REMOVED lines=26> */
.L_x_11468:
[----:B------:R-:W-:Y:S01]  /*1a4a0*/  IMAD.MOV.U32 R12, RZ, RZ, 0x2 ;  /* 0x00000002ff0c7424 */ /* 0x000fe200078e00ff */
[----:B------:R-:W-:-:S05]  /*1a4b0*/  SEL R3, R14, RZ, P1 ;  /* 0x000000ff0e037207 */ /* 0x000fca0000800000 */
[----:B------:R-:W-:-:S04]  /*1a4c0*/  IMAD.IADD R2, R2, 0x1, R3 ;  /* 0x0000000102027824 */ /* 0x000fc800078e0203 */
[----:B------:R-:W-:-:S07]  /*1a4d0*/  IMAD.MOV.U32 R13, RZ, RZ, R2 ;  /* 0x000000ffff0d7224 */ /* 0x000fce00078e0002 */
[----:B------:R-:W-:Y:S05]  /*1a4e0*/  WARPSYNC.COLLECTIVE R15, `(.L_x_11469) ;  /* 0x000000000f087348 */ /* 0x000fea0003c00000 */
[----:B------:R0:W1:Y:S02]  /*1a4f0*/  SHFL.UP P6, R14, R13, R12, R11 ;  /* 0x0400000c0d0e7389 */ /* 0x00006400000c000b */
[----:B01----:R-:W-:Y:S01]  /*1a500*/  ENDCOLLECTIVE ;  /* 0x000000000000791b */ /* 0x003fe20003800000 */
.L_x_11469:
[----:B------:R-:W-:Y:S01]  /*1a510*/  IMAD.MOV.U32 R12, RZ, RZ, 0x4 ;  /* 0x00000004ff0c7424 */ /* 0x000fe200078e00ff */
[----:B------:R-:W-:-:S05]  /*1a520*/  SEL R3, R14, RZ, P2 ;  /* 0x000000ff0e037207 */ /* 0x000fca0001000000 */
[----:B------:R-:W-:-:S04]  /*1a530*/  IMAD.IADD R2, R2, 0x1, R3 ;  /* 0x0000000102027824 */ /* 0x000fc800078e0203 */
[----:B------:R-:W-:-:S07]  /*1a540*/  IMAD.MOV.U32 R13, RZ, RZ, R2 ;  /* 0x000000ffff0d7224 */ /* 0x000fce00078e0002 */
[----:B------:R-:W-:Y:S05]  /*1a550*/  WARPSYNC.COLLECTIVE R15, `(.L_x_11470) ;  /* 0x000000000f087348 */ /* 0x000fea0003c00000 */
[----:B------:R0:W1:Y:S02]  /*1a560*/  SHFL.UP P6, R14, R13, R12, R11 ;  /* 0x0400000c0d0e7389 */ /* 0x00006400000c000b */
[----:B01----:R-:W-:Y:S01]  /*1a570*/  ENDCOLLECTIVE ;  /* 0x000000000000791b */ /* 0x003fe20003800000 */
.L_x_11470:
[----:B------:R-:W-:Y:S01]  /*1a580*/  IMAD.MOV.U32 R12, RZ, RZ, 0x8 ;  /* 0x00000008ff0c7424 */ /* 0x000fe200078e00ff */
[----:B------:R-:W-:-:S05]  /*1a590*/  SEL R3, R14, RZ, P3 ;  /* 0x000000ff0e037207 */ /* 0x000fca0001800000 */
[----:B------:R-:W-:-:S04]  /*1a5a0*/  IMAD.IADD R2, R2, 0x1, R3 ;  /* 0x0000000102027824 */ /* 0x000fc800078e0203 */
[----:B------:R-:W-:-:S07]  /*1a5b0*/  IMAD.MOV.U32 R13, RZ, RZ, R2 ;  /* 0x000000ffff0d7224 */ /* 0x000fce00078e0002 */
[----:B------:R-:W-:Y:S05]  /*1a5c0*/  WARPSYNC.COLLECTIVE R15, `(.L_x_11471) ;  /* 0x000000000f087348 */ /* 0x000fea0003c00000 */
[----:B------:R0:W1:Y:S02]  /*1a5d0*/  SHFL.UP P6, R14, R13, R12, R11 ;  /* 0x0400000c0d0e7389 */ /* 0x00006400000c000b */
[----:B01----:R-:W-:Y:S01]  /*1a5e0*/  ENDCOLLECTIVE ;  /* 0x000000000000791b */ /* 0x003fe20003800000 */
.L_x_11471:
[----:B------:R-:W-:Y:S01]  /*1a5f0*/  IMAD.MOV.U32 R12, RZ, RZ, 0x10 ;  /* 0x00000010ff0c7424 */ /* 0x000fe200078e00ff */
[----:B------:R-:W-:-:S05]  /*1a600*/  SEL R3, R14, RZ, P4 ;  /* 0x000000ff0e037207 */ /* 0x000fca0002000000 */
[----:B------:R-:W-:-:S04]  /*1a610*/  IMAD.IADD R2, R2, 0x1, R3 ;  /* 0x0000000102027824 */ /* 0x000fc800078e0203 */
[----:B------:R-:W-:-:S07]  /*1a620*/  IMAD.MOV.U32 R13, RZ, RZ, R2 ;  /* 0x000000ffff0d7224 */ /* 0x000fce00078e0002 */
[----:B------:R-:W-:Y:S05]  /*1a630*/  WARPSYNC.COLLECTIVE R15, `(.L_x_11472) ;  /* 0x000000000f087348 */ /* 0x000fea0003c00000 */
[----:B------:R0:W1:Y:S02]  /*1a640*/  SHFL.UP P6, R14, R13, R12, R11 ;  /* 0x0400000c0d0e7389 */ /* 0x00006400000c000b */
[----:B01----:R-:W-:Y:S01]  /*1a650*/  ENDCOLLECTIVE ;  /* 0x000000000000791b */ /* 0x003fe20003800000 */
.L_x_11472:
        /* <DEDUP_REMOVED lines=8> */
.L_x_11473:
[----:B------:R-:W-:Y:S05]  /*1a6e0*/  BRA `(.L_x_11474) ;  /* 0xffffffd400d47947 */ /* 0x000fea000383ffff */
.L_x_11411:
        /* <DEDUP_REMOVED lines=8> */
.L_x_11476:
[----:B------:R-:W-:Y:S05]  /*1a770*/  BSYNC B0 ;  /* 0x0000000000007941 */ /* 0x000fea0003800000 */
.L_x_11475:
        /* <DEDUP_REMOVED lines=9> */
.L_x_11477:
[----:B------:R-:W-:Y:S01]  /*1a810*/  IMAD.MOV.U32 R12, RZ, RZ, 0x4 ;  /* 0x00000004ff0c7424 */ /* 0x000fe200078e00ff */
[----:B------:R-:W-:-:S05]  /*1a820*/  SEL R3, R14, RZ, P2 ;  /* 0x000000ff0e037207 */ /* 0x000fca0001000000 */
[----:B------:R-:W-:-:S04]  /*1a830*/  IMAD.IADD R2, R2, 0x1, R3 ;  /* 0x0000000102027824 */ /* 0x000fc800078e0203 */
[----:B------:R-:W-:-:S07]  /*1a840*/  IMAD.MOV.U32 R13, RZ, RZ, R2 ;  /* 0x000000ffff0d7224 */ /* 0x000fce00078e0002 */
[----:B------:R-:W-:Y:S05]  /*1a850*/  WARPSYNC.COLLECTIVE R15, `(.L_x_11478) ;  /* 0x000000000f087348 */ /* 0x000fea0003c00000 */
[----:B------:R0:W1:Y:S02]  /*1a860*/  SHFL.UP P6, R14, R13, R12, R11 ;  /* 0x0400000c0d0e7389 */ /* 0x00006400000c000b */
[----:B01----:R-:W-:Y:S01]  /*1a870*/  ENDCOLLECTIVE ;  /* 0x000000000000791b */ /* 0x003fe20003800000 */
.L_x_11478:
[----:B------:R-:W-:Y:S01]  /*1a880*/  IMAD.MOV.U32 R12, RZ, RZ, 0x8 ;  /* 0x00000008ff0c7424 */ /* 0x000fe200078e00ff */
[----:B------:R-:W-:-:S05]  /*1a890*/  SEL R3, R14, RZ, P3 ;  /* 0x000000ff0e037207 */ /* 0x000fca0001800000 */
[----:B------:R-:W-:-:S04]  /*1a8a0*/  IMAD.IADD R2, R2, 0x1, R3 ;  /* 0x0000000102027824 */ /* 0x000fc800078e0203 */
[----:B------:R-:W-:-:S07]  /*1a8b0*/  IMAD.MOV.U32 R13, RZ, RZ, R2 ;  /* 0x000000ffff0d7224 */ /* 0x000fce00078e0002 */
[----:B------:R-:W-:Y:S05]  /*1a8c0*/  WARPSYNC.COLLECTIVE R15, `(.L_x_11479) ;  /* 0x000000000f087348 */ /* 0x000fea0003c00000 */
[----:B------:R0:W1:Y:S02]  /*1a8d0*/  SHFL.UP P6, R14, R13, R12, R11 ;  /* 0x0400000c0d0e7389 */ /* 0x00006400000c000b */
[----:B01----:R-:W-:Y:S01]  /*1a8e0*/  ENDCOLLECTIVE ;  /* 0x000000000000791b */ /* 0x003fe20003800000 */
.L_x_11479:
[----:B------:R-:W-:Y:S01]  /*1a8f0*/  IMAD.MOV.U32 R12, RZ, RZ, 0x10 ;  /* 0x00000010ff0c7424 */ /* 0x000fe200078e00ff */
[----:B------:R-:W-:-:S05]  /*1a900*/  SEL R3, R14, RZ, P4 ;  /* 0x000000ff0e037207 */ /* 0x000fca0002000000 */
[----:B------:R-:W-:-:S04]  /*1a910*/  IMAD.IADD R2, R2, 0x1, R3 ;  /* 0x0000000102027824 */ /* 0x000fc800078e0203 */
[----:B------:R-:W-:-:S07]  /*1a920*/  IMAD.MOV.U32 R13, RZ, RZ, R2 ;  /* 0x000000ffff0d7224 */ /* 0x000fce00078e0002 */
[----:B------:R-:W-:Y:S05]  /*1a930*/  WARPSYNC.COLLECTIVE R15, `(.L_x_11480) ;  /* 0x000000000f087348 */ /* 0x000fea0003c00000 */
[----:B------:R0:W1:Y:S02]  /*1a940*/  SHFL.UP P6, R14, R13, R12, R11 ;  /* 0x0400000c0d0e7389 */ /* 0x00006400000c000b */
[----:B01----:R-:W-:Y:S01]  /*1a950*/  ENDCOLLECTIVE ;  /* 0x000000000000791b */ /* 0x003fe20003800000 */
.L_x_11480:
        /* <DEDUP_REMOVED lines=8> */
.L_x_11481:
[----:B------:R-:W-:Y:S05]  /*1a9e0*/  BRA `(.L_x_11482) ;  /* 0xffffffd400c07947 */ /* 0x000fea000383ffff */
.L_x_11413:
[----:B------:R-:W-:Y:S01]  /*1a9f0*/  BSSY B0, `(.L_x_11483) ;  /* 0x0000006000007945 */ /* 0x000fe20003800000 */
[----:B------:R-:W-:Y:S01]  /*1aa00*/  PLOP3.LUT P6, PT, P6, PT, PT, 0x8, 0x0 ;  /* 0x000000000000781c */ /* 0x000fe200037ce170 */
[----:B------:R-:W-:-:S12]  /*1aa10*/  IMAD.MOV.U32 R15, RZ, RZ, -0x1 ;  /* 0xffffffffff0f7424 */ /* 0x000fd800078e00ff */
[----:B0-----:R-:W-:Y:S05]  /*1aa20*/  WARPSYNC.COLLECTIVE R15, `(.L_x_11484) ;  /* 0x000000000f087348 */ /* 0x001fea0003c00000 */
[----:B------:R-:W-:Y:S01]  /*1aa30*/  VOTE.ANY R14, PT, P6 ;  /* 0x00000000000e7806 */ /* 0x000fe200030e0100 */
[----:B0-----:R-:W-:Y:S06]  /*1aa40*/  ENDCOLLECTIVE ;  /* 0x000000000000791b */ /* 0x001fec0003800000 */
.L_x_11484:
[----:B------:R-:W-:Y:S05]  /*1aa50*/  BSYNC B0 ;  /* 0x0000000000007941 */ /* 0x000fea0003800000 */
.L_x_11483:
        /* <DEDUP_REMOVED lines=10> */
.L_x_11485:
[----:B------:R-:W-:Y:S02]  /*1ab00*/  IMAD.MOV.U32 R13, RZ, RZ, R6 ;  /* 0x000000ffff0d7224 */ /* 0x000fe400078e0006 */
[----:B------:R-:W-:-:S07]  /*1ab10*/  IMAD.MOV.U32 R4, RZ, RZ, R14 ;  /* 0x000000ffff047224 */ /* 0x000fce00078e000e */
[----:B------:R-:W-:Y:S05]  /*1ab20*/  WARPSYNC.COLLECTIVE R15, `(.L_x_11486) ;  /* 0x000000000f087348 */ /* 0x000fea0003c00000 */
[----:B------:R0:W1:Y:S02]  /*1ab30*/  SHFL.IDX P6, R14, R13, R12, R11 ;  /* 0x0000000c0d0e7389 */ /* 0x00006400000c000b */
[----:B01----:R-:W-:Y:S01]  /*1ab40*/  ENDCOLLECTIVE ;  /* 0x000000000000791b */ /* 0x003fe20003800000 */
.L_x_11486:
[----:B------:R-:W-:Y:S02]  /*1ab50*/  IMAD.MOV.U32 R6, RZ, RZ, R14 ;  /* 0x000000ffff067224 */ /* 0x000fe400078e000e */
[----:B------:R-:W-:-:S05]  /*1ab60*/  IMAD.IADD R5, R9, 0x1, R16 ;  /* 0x0000000109057824 */ /* 0x000fca00078e0210 */
[----:B------:R0:W-:Y:S01]  /*1ab70*/  STL [R1+0xc], R5 ;  /* 0x00000c0501007387 */ /* 0x0001e20000100800 */
[----:B------:R-:W-:Y:S05]  /*1ab80*/  BRA `(.L_x_11487) ;  /* 0xffffffd400a07947 */ /* 0x000fea000383ffff */
.L_x_11415:
[----:B------:R-:W-:Y:S01]  /*1ab90*/  BSSY B0, `(.L_x_11488) ;  /* 0x0000007000007945 */ /* 0x000fe20003800000 */
[----:B------:R-:W-:Y:S02]  /*1aba0*/  IMAD.MOV.U32 R13, RZ, RZ, R2 ;  /* 0x000000ffff0d7224 */ /* 0x000fe400078e0002 */
[----:B------:R-:W-:Y:S02]  /*1abb0*/  IMAD.MOV.U32 R11, RZ, RZ, 0x1f ;  /* 0x0000001fff0b7424 */ /* 0x000fe400078e00ff */
[----:B------:R-:W-:-:S07]  /*1abc0*/  IMAD.MOV.U32 R15, RZ, RZ, -0x1 ;  /* 0xffffffffff0f7424 */ /* 0x000fce00078e00ff */
[----:B0--3--:R-:W-:Y:S05]  /*1abd0*/  WARPSYNC.COLLECTIVE R15, `(.L_x_11489) ;  /* 0x000000000f087348 */ /* 0x009fea0003c00000 */
[----:B------:R1:W2:Y:S02]  /*1abe0*/  SHFL.IDX P6, R14, R13, R12, R11 ;  /* 0x0000000c0d0e7389 */ /* 0x0002a400000c000b */
[----:B0123--:R-:W-:Y:S01]  /*1abf0*/  ENDCOLLECTIVE ;  /* 0x000000000000791b */ /* 0x00ffe20003800000 */
.L_x_11489:
[----:B------:R-:W-:Y:S05]  /*1ac00*/  BSYNC B0 ;  /* 0x0000000000007941 */ /* 0x000fea0003800000 */
.L_x_11488:
[----:B------:R-:W-:Y:S01]  /*1ac10*/  IMAD.MOV.U32 R8, RZ, RZ, R14 ;  /* 0x000000ffff087224 */ /* 0x000fe200078e000e */
[----:B------:R-:W-:Y:S06]  /*1ac20*/  BRA `(.L_x_11414) ;  /* 0xffffffd400907947 */ /* 0x000fec000383ffff */
.L_x_11421:
[----:B0-----:R0:W1:Y:S02]  /*1ac30*/  SYNCS.PHASECHK.TRANS64.TRYWAIT P0, [R0+URZ+0x22820], R3 ;  /* 0x02282003000075a7 */ /* 0x001064000800017f */
[----:B-1----:R-:W-:Y:S05]  /*1ac40*/  @!P0 NANOSLEEP.SYNCS 0x989680 ;  /* 0x009896800000895d */ /* 0x002fea0003900000 */
[----:B------:R-:W1:Y:S02]  /*1ac50*/  @!P0 SYNCS.PHASECHK.TRANS64 P0, [R0+URZ+0x22820], R3 ;  /* 0x02282003000085a7 */ /* 0x000e64000800007f */
[----:B-1----:R-:W-:Y:S05]  /*1ac60*/  @!P0 BRA `(.L_x_11421) ;  /* 0xfffffffc00f08947 */ /* 0x002fea000383ffff */
[----:B------:R-:W-:Y:S05]  /*1ac70*/  BRA `(.L_x_11490) ;  /* 0xffffffe0002c7947 */ /* 0x000fea000383ffff */
.L_x_11422:
        /* <DEDUP_REMOVED lines=11> */
.L_x_11492:
[----:B------:R-:W-:Y:S05]  /*1ad30*/  BSYNC B0 ;  /* 0x0000000000007941 */ /* 0x000fea0003800000 */
.L_x_11491:
[----:B------:R-:W-:Y:S05]  /*1ad40*/  BRA `(.L_x_11493) ;  /* 0xffffffe000147947 */ /* 0x000fea000383ffff */
.L_x_11425:
[----:B------:R-:W-:Y:S01]  /*1ad50*/  BSSY B1, `(.L_x_11494) ;  /* 0x0000006000017945 */ /* 0x000fe20003800000 */
[----:B------:R-:W-:-:S07]  /*1ad60*/  IMAD.MOV.U32 R15, RZ, RZ, -0x1 ;  /* 0xffffffffff0f7424 */ /* 0x000fce00078e00ff */
[----:B01-3--:R-:W-:Y:S05]  /*1ad70*/  WARPSYNC.COLLECTIVE R15, `(.L_x_11495) ;  /* 0x000000000f0c7348 */ /* 0x00bfea0003c00000 */
[----:B------:R-:W-:Y:S02]  /*1ad80*/  ELECT P6, UR62, PT ;  /* 0x00000000003e782f */ /* 0x000fe400038c0000 */
[----:B------:R-:W-:Y:S01]  /*1ad90*/  MOV R14, UR62 ;  /* 0x0000003e000e7c02 */ /* 0x000fe20008000f00 */
[----:B01-3--:R-:W-:Y:S10]  /*1ada0*/  ENDCOLLECTIVE ;  /* 0x000000000000791b */ /* 0x00bff40003800000 */
.L_x_11495:
[----:B------:R-:W-:Y:S05]  /*1adb0*/  BSYNC B1 ;  /* 0x0000000000017941 */ /* 0x000fea0003800000 */
.L_x_11494:
[----:B------:R-:W-:Y:S05]  /*1adc0*/  BRA `(.L_x_11496) ;  /* 0xffffffe0000c7947 */ /* 0x000fea000383ffff */
.L_x_11427:
[----:B0-----:R0:W1:Y:S02]  /*1add0*/  SYNCS.PHASECHK.TRANS64.TRYWAIT P0, [R6+URZ], R5 ;  /* 0x00000005060075a7 */ /* 0x001064000800017f */
[----:B-1----:R-:W-:Y:S05]  /*1ade0*/  @!P0 NANOSLEEP.SYNCS 0x989680 ;  /* 0x009896800000895d */ /* 0x002fea0003900000 */
[----:B------:R-:W1:Y:S02]  /*1adf0*/  @!P0 SYNCS.PHASECHK.TRANS64 P0, [R6+URZ], R5 ;  /* 0x00000005060085a7 */ /* 0x000e64000800007f */
[----:B-1----:R-:W-:Y:S05]  /*1ae00*/  @!P0 BRA `(.L_x_11427) ;  /* 0xfffffffc00f08947 */ /* 0x002fea000383ffff */
[----:B------:R-:W-:Y:S05]  /*1ae10*/  BRA `(.L_x_11497) ;  /* 0xffffffe000487947 */ /* 0x000fea000383ffff */
.L_x_11428:
[----:B-1----:R1:W2:Y:S02]  /*1ae20*/  SYNCS.PHASECHK.TRANS64.TRYWAIT P0, [R7+URZ], R2 ;  /* 0x00000002070075a7 */ /* 0x0022a4000800017f */
[----:B--2---:R-:W-:Y:S05]  /*1ae30*/  @!P0 NANOSLEEP.SYNCS 0x989680 ;  /* 0x009896800000895d */ /* 0x004fea0003900000 */
[----:B------:R-:W2:Y:S02]  /*1ae40*/  @!P0 SYNCS.PHASECHK.TRANS64 P0, [R7+URZ], R2 ;  /* 0x00000002070085a7 */ /* 0x000ea4000800007f */
[----:B--2---:R-:W-:Y:S05]  /*1ae50*/  @!P0 BRA `(.L_x_11428) ;  /* 0xfffffffc00f08947 */ /* 0x004fea000383ffff */
[----:B------:R-:W-:Y:S05]  /*1ae60*/  BRA `(.L_x_11498) ;  /* 0xffffffe0003c7947 */ /* 0x000fea000383ffff */
.L_x_11430:
[----:B--2---:R2:W4:Y:S02]  /*1ae70*/  SYNCS.PHASECHK.TRANS64.TRYWAIT P0, [R4+URZ], R5 ;  /* 0x00000005040075a7 */ /* 0x004524000800017f */
[----:B----4-:R-:W-:Y:S05]  /*1ae80*/  @!P0 NANOSLEEP.SYNCS 0x989680 ;  /* 0x009896800000895d */ /* 0x010fea0003900000 */
[----:B------:R-:W4:Y:S02]  /*1ae90*/  @!P0 SYNCS.PHASECHK.TRANS64 P0, [R4+URZ], R5 ;  /* 0x00000005040085a7 */ /* 0x000f24000800007f */
[----:B----4-:R-:W-:Y:S05]  /*1aea0*/  @!P0 BRA `(.L_x_11430) ;  /* 0xfffffffc00f08947 */ /* 0x010fea000383ffff */
[----:B------:R-:W-:Y:S05]  /*1aeb0*/  BRA `(.L_x_11499) ;  /* 0xffffffe000447947 */ /* 0x000fea000383ffff */
.L_x_11500:
        /* <DEDUP_REMOVED lines=12> */
.L_x_15023:


//--------------------- .text._ZN7cutlass13device_kernelIN5flash11enable_sm90INS1_16FlashAttnFwdSm90INS1_25CollectiveMainloopFwdSm90ILi2EN4cute5tupleIJNS5_1CILi1EEES8_S8_EEENS6_IJNS7_ILi128EEENS7_ILi96EEENS7_ILi64EEEEEELi256ENS_10bfloat16_tEfNS_4arch4Sm90ELb0ELb1ELb0ELb1ELb0ELb1ELb0ELb1ELb0ELb1ELb1ELb0EEENS1_21CollectiveEpilogueFwdINS6_IJSA_NS7_ILi256EEESB_EEES9_SE_SG_Li256ELb1ELb1ELb1ELb0EEENS1_36VarlenDynamicPersistentTileSchedulerILi128ELi96ELi256ELi128ELb1ELb1ELb1ELb1ELb0ELb1EEEEEEEEEvNT_6ParamsE --------------------------
	.section	.text._ZN7cutlass13device_kernelIN5flash11enable_sm90INS1_16FlashAttnFwdSm90INS1_25CollectiveMainloopFwdSm90ILi2EN4cute5tupleIJNS5_1CILi1EEES8_S8_EEENS6_IJNS7_ILi128EEENS7_ILi96EEENS7_ILi64EEEEEELi256ENS_10bfloat16_tEfNS_4arch4Sm90ELb0ELb1ELb0ELb1ELb0ELb1ELb0ELb1ELb0ELb1ELb1ELb0EEENS1_21CollectiveEpilogueFwdINS6_IJSA_NS7_ILi256EEESB_EEES9_SE_SG_Li256ELb1ELb1ELb1ELb0EEENS1_36VarlenDynamicPersistentTileSchedulerILi128ELi96ELi256ELi128ELb1ELb1ELb1ELb1ELb0ELb1EEEEEEEEEvNT_6ParamsE,"ax",@progbits
	.align	128
.text._ZN7cutlass13device_kernelIN5flash11enable_sm90INS1_16FlashAttnFwdSm90INS1_25CollectiveMainloopFwdSm90ILi2EN4cute5tupleIJNS5_1CILi1EEES8_S8_EEENS6_IJNS7_ILi128EEENS7_ILi96EEENS7_ILi64EEEEEELi256ENS_10bfloat16_tEfNS_4arch4Sm90ELb0ELb1ELb0ELb1ELb0ELb1ELb0ELb1ELb0ELb1ELb1ELb0EEENS1_21CollectiveEpilogueFwdINS6_IJSA_NS7_ILi256EEESB_EEES9_SE_SG_Li256ELb1ELb1ELb1ELb0EEENS1_36VarlenDynamicPersistentTileSchedulerILi128ELi96ELi256ELi128ELb1ELb1ELb1ELb1ELb0ELb1EEEEEEEEEvNT_6ParamsE:
        .type           _ZN7cutlass13device_kernelIN5flash11enable_sm90INS1_16FlashAttnFwdSm90INS1_25CollectiveMainloopFwdSm90ILi2EN4cute5tupleIJNS5_1CILi1EEES8_S8_EEENS6_IJNS7_ILi128EEENS7_ILi96EEENS7_ILi64EEEEEELi256ENS_10bfloat16_tEfNS_4arch4Sm90ELb0ELb1ELb0ELb1ELb0ELb1ELb0ELb1ELb0ELb1ELb1ELb0EEENS1_21CollectiveEpilogueFwdINS6_IJSA_NS7_ILi256EEESB_EEES9_SE_SG_Li256ELb1ELb1ELb1ELb0EEENS1_36VarlenDynamicPersistentTileSchedulerILi128ELi96ELi256ELi128ELb1ELb1ELb1ELb1ELb0ELb1EEEEEEEEEvNT_6ParamsE,@function
        .size           _ZN7cutlass13device_kernelIN5flash11enable_sm90INS1_16FlashAttnFwdSm90INS1_25CollectiveMainloopFwdSm90ILi2EN4cute5tupleIJNS5_1CILi1EEES8_S8_EEENS6_IJNS7_ILi128EEENS7_ILi96EEENS7_ILi64EEEEEELi256ENS_10bfloat16_tEfNS_4arch4Sm90ELb0ELb1ELb0ELb1ELb0ELb1ELb0ELb1ELb0ELb1ELb1ELb0EEENS1_21CollectiveEpilogueFwdINS6_IJSA_NS7_ILi256EEESB_EEES9_SE_SG_Li256ELb1ELb1ELb1ELb0EEENS1_36VarlenDynamicPersistentTileSchedulerILi128ELi96ELi256ELi128ELb1ELb1ELb1ELb1ELb0ELb1EEEEEEEEEvNT_6ParamsE,(.L_x_15024 - _ZN7cutlass13device_kernelIN5flash11enable_sm90INS1_16FlashAttnFwdSm90INS1_25CollectiveMainloopFwdSm90ILi2EN4cute5tupleIJNS5_1CILi1EEES8_S8_EEENS6_IJNS7_ILi128EEENS7_ILi96EEENS7_ILi64EEEEEELi256ENS_10bfloat16_tEfNS_4arch4Sm90ELb0ELb1ELb0ELb1ELb0ELb1ELb0ELb1ELb0ELb1ELb1ELb0EEENS1_21CollectiveEpilogueFwdINS6_IJSA_NS7_ILi256EEESB_EEES9_SE_SG_Li256ELb1ELb1ELb1ELb0EEENS1_36VarlenDynamicPersistentTileSchedulerILi128ELi96ELi256ELi128ELb1ELb1ELb1ELb1ELb0ELb1EEEEEEEEEvNT_6ParamsE)
        .other          _ZN7cutlass13device_kernelIN5flash11enable_sm90INS1_16FlashAttnFwdSm90INS1_25CollectiveMainloopFwdSm90ILi2EN4cute5tupleIJNS5_1CILi1EEES8_S8_EEENS6_IJNS7_ILi128EEENS7_ILi96EEENS7_ILi64EEEEEELi256ENS_10bfloat16_tEfNS_4arch4Sm90ELb0ELb1ELb0ELb1ELb0ELb1ELb0ELb1ELb0ELb1ELb1ELb0EEENS1_21CollectiveEpilogueFwdINS6_IJSA_NS7_ILi256EEESB_EEES9_SE_SG_Li256ELb1ELb1ELb1ELb0EEENS1_36VarlenDynamicPersistentTileSchedulerILi128ELi96ELi256ELi128ELb1ELb1ELb1ELb1ELb0ELb1EEEEEEEEEvNT_6ParamsE,@"STO_CUDA_ENTRY STV_DEFAULT"
_ZN7cutlass13device_kernelIN5flash11enable_sm90INS1_16FlashAttnFwdSm90INS1_25CollectiveMainloopFwdSm90ILi2EN4cute5tupleIJNS5_1CILi1EEES8_S8_EEENS6_IJNS7_ILi128EEENS7_ILi96EEENS7_ILi64EEEEEELi256ENS_10bfloat16_tEfNS_4arch4Sm90ELb0ELb1ELb0ELb1ELb0ELb1ELb0ELb1ELb0ELb1ELb1ELb0EEENS1_21CollectiveEpilogueFwdINS6_IJSA_NS7_ILi256EEESB_EEES9_SE_SG_Li256ELb1ELb1ELb1ELb0EEENS1_36VarlenDynamicPersistentTileSchedulerILi128ELi96ELi256ELi128ELb1ELb1ELb1ELb1ELb0ELb1EEEEEEEEEvNT_6ParamsE:
        /* <DEDUP_REMOVED lines=24> */
.L_x_11502:
[----:B------:R-:W-:Y:S05]  /*0180*/  BSYNC B0 ;  /* 0x0000000000007941 */ /* 0x000fea0003800000 */
.L_x_11501:
        /* <DEDUP_REMOVED lines=41> */
.L_x_11503:
        /* <DEDUP_REMOVED lines=22> */
.L_x_11504:
        /* <DEDUP_REMOVED lines=18> */
.L_x_11505:
        /* <DEDUP_REMOVED lines=22> */
.L_x_11506:
        /* <DEDUP_REMOVED lines=22> */
.L_x_11507:
        /* <DEDUP_REMOVED lines=8> */
.L_x_11510:
        /* <DEDUP_REMOVED lines=8> */
[----:B------:R-:W-:Y:S01]  /*0a60*/  UMOV UR4, 0x400 ;  /* 0x0000040000047882 */ /* 0x000fe20000000000 */
[----:B------:R-:W-:-:S11]  /*0a70*/  LOP3.LUT R18, R18, 0xffbfffff, RZ, 0xc0, !PT ;  /* 0xffbfffff12127812 */ /* 0x000fd600078ec0ff */
[----:B------:R-:W-:Y:S06]  /*0a80*/  @!P0 BAR.ARV 0x9, 0x100 ;  /* 0x0244000000008b1d */ /* 0x000fec0000002000 */
[----:B0-----:R-:W-:Y:S01]  /*0a90*/  ULEA UR4, UR5, UR4, 0x18 ;  /* 0x0000000405047291 */ /* 0x001fe2000f8ec03f */
[----:B------:R-:W-:Y:S01]  /*0aa0*/  @P0 LOP3.LUT R18, R18, 0x400000, RZ, 0xfc, !PT ;  /* 0x0040000012120812 */ /* 0x000fe200078efcff */
        /* <DEDUP_REMOVED lines=8> */
[----:B------:R-:W-:Y:S01]  /*0b30*/  ULOP3.LUT UR54, UR36, 0x1, URZ, 0xfc, !UPT ;  /* 0x0000000124367892 */ /* 0x000fe2000f8efc3f */
[----:B------:R-:W-:Y:S02]  /*0b40*/  IMAD.MOV.U32 R234, RZ, RZ, RZ ;  /* 0x000000ffffea7224 */ /* 0x000fe400078e00ff */
[----:B------:R-:W-:Y:S01]  /*0b50*/  IMAD.MOV.U32 R22, RZ, RZ, RZ ;  /* 0x000000ffff167224 */ /* 0x000fe200078e00ff */
[----:B------:R-:W-:Y:S01]  /*0b60*/  SHF.R.S32.HI R3, RZ, 0x1f, R6 ;  /* 0x0000001fff037819 */ /* 0x000fe20000011406 */
[----:B------:R-:W-:Y:S02]  /*0b70*/  IMAD.MOV.U32 R210, RZ, RZ, RZ ;  /* 0x000000ffffd27224 */ /* 0x000fe400078e00ff */
[----:B------:R-:W-:Y:S01]  /*0b80*/  IMAD.MOV.U32 R206, RZ, RZ, RZ ;  /* 0x000000ffffce7224 */ /* 0x000fe200078e00ff */
[CC--:B------:R-:W-:Y:S02]  /*0b90*/  LEA.HI R0, R3.reuse, R6.reuse, RZ, 0x7 ;  /* 0x0000000603007211 */ /* 0x0c0fe400078f38ff */
[----:B------:R-:W-:-:S02]  /*0ba0*/  LEA.HI R2, R3, R6, RZ, 0x4 ;  /* 0x0000000603027211 */ /* 0x000fc400078f20ff */
[----:B------:R-:W-:Y:S02]  /*0bb0*/  LOP3.LUT R5, R0, 0xffffff80, RZ, 0xc0, !PT ;  /* 0xffffff8000057812 */ /* 0x000fe400078ec0ff */
[----:B------:R-:W-:Y:S02]  /*0bc0*/  SHF.R.S32.HI R7, RZ, 0x4, R2 ;  /* 0x00000004ff077819 */ /* 0x000fe40000011402 */
[----:B------:R-:W-:Y:S01]  /*0bd0*/  LEA.HI R220, R3, R6, RZ, 0x5 ;  /* 0x0000000603dc7211 */ /* 0x000fe200078f28ff */
[----:B------:R-:W-:Y:S01]  /*0be0*/  IMAD.IADD R13, R6, 0x1, -R5 ;  /* 0x00000001060d7824 */ /* 0x000fe200078e0a05 */
[----:B------:R-:W-:Y:S02]  /*0bf0*/  SHF.R.S32.HI R5, RZ, 0x7, R0 ;  /* 0x00000007ff057819 */ /* 0x000fe40000011400 */
[----:B------:R-:W-:Y:S02]  /*0c00*/  LEA.HI R4, R2, R7, RZ, 0x1 ;  /* 0x0000000702047211 */ /* 0x000fe400078f08ff */
[----:B------:R-:W-:Y:S01]  /*0c10*/  SHF.R.S32.HI R8, RZ, 0x1f, R13 ;  /* 0x0000001fff087819 */ /* 0x000fe2000001140d */
[----:B------:R0:W-:Y:S01]  /*0c20*/  STL [R1+0x64], R13 ;  /* 0x0000640d01007387 */ /* 0x0001e20000100800 */
[----:B------:R-:W-:-:S02]  /*0c30*/  LEA.HI R0, R0, R5, RZ, 0x1 ;  /* 0x0000000500007211 */ /* 0x000fc400078f08ff */
[----:B------:R-:W-:Y:S02]  /*0c40*/  LEA.HI R9, R8, R13, RZ, 0x2 ;  /* 0x0000000d08097211 */ /* 0x000fe400078f10ff */
[----:B------:R-:W-:Y:S02]  /*0c50*/  LOP3.LUT R0, R0, 0x3fffffe, RZ, 0xc0, !PT ;  /* 0x03fffffe00007812 */ /* 0x000fe400078ec0ff */
[--C-:B------:R-:W-:Y:S02]  /*0c60*/  SHF.R.S32.HI R10, RZ, 0x2, R9.reuse ;  /* 0x00000002ff0a7819 */ /* 0x100fe40000011409 */
[----:B------:R-:W-:Y:S01]  /*0c70*/  SHF.R.S32.HI R11, RZ, 0x1f, R9 ;  /* 0x0000001fff0b7819 */ /* 0x000fe20000011409 */
[----:B------:R-:W-:Y:S01]  /*0c80*/  IMAD.IADD R0, R5, 0x1, -R0 ;  /* 0x0000000105007824 */ /* 0x000fe200078e0a00 */
[----:B------:R-:W-:Y:S02]  /*0c90*/  LOP3.LUT R4, R4, 0x1ffffffe, RZ, 0xc0, !PT ;  /* 0x1ffffffe04047812 */ /* 0x000fe400078ec0ff */
[----:B------:R-:W-:-:S02]  /*0ca0*/  LEA.HI R23, R3, R6, RZ, 0x2 ;  /* 0x0000000603177211 */ /* 0x000fc400078f10ff */
[----:B------:R-:W-:Y:S01]  /*0cb0*/  LEA.HI R3, R3, R6, RZ, 0x3 ;  /* 0x0000000603037211 */ /* 0x000fe200078f18ff */
[----:B------:R-:W-:Y:S01]  /*0cc0*/  IMAD.IADD R4, R7, 0x1, -R4 ;  /* 0x0000000107047824 */ /* 0x000fe200078e0a04 */
[----:B------:R-:W-:Y:S02]  /*0cd0*/  LEA.HI R11, R11, R10, RZ, 0x3 ;  /* 0x0000000a0b0b7211 */ /* 0x000fe400078f18ff */
[----:B------:R-:W-:Y:S01]  /*0ce0*/  LOP3.LUT R5, R2, 0x3fffff0, RZ, 0xc0, !PT ;  /* 0x03fffff002057812 */ /* 0x000fe200078ec0ff */
[----:B------:R-:W-:Y:S01]  /*0cf0*/  IMAD.MOV.U32 R2, RZ, RZ, RZ ;  /* 0x000000ffff027224 */ /* 0x000fe200078e00ff */
[----:B------:R-:W-:Y:S02]  /*0d00*/  LOP3.LUT R7, R3, 0xfffffff8, RZ, 0xc0, !PT ;  /* 0xfffffff803077812 */ /* 0x000fe400078ec0ff */
        /* <DEDUP_REMOVED lines=22> */
[----:B------:R-:W-:Y:S01]  /*0e70*/  IMAD.SHL.U32 R16, R3, 0x8, RZ ;  /* 0x0000000803107824 */ /* 0x000fe200078e00ff */
[----:B------:R-:W-:Y:S01]  /*0e80*/  LOP3.LUT R0, R0, 0x1ffffffe, RZ, 0xc0, !PT ;  /* 0x1ffffffe00007812 */ /* 0x000fe200078ec0ff */
[----:B------:R-:W-:Y:S01]  /*0e90*/  IMAD.IADD R9, R13, 0x1, -R9 ;  /* 0x000000010d097824 */ /* 0x000fe200078e0a09 */
[----:B------:R-:W-:Y:S01]  /*0ea0*/  LOP3.LUT R218, R218, 0x1c0, RZ, 0xc0, !PT ;  /* 0x000001c0dada7812 */ /* 0x000fe200078ec0ff */
[----:B------:R-:W-:Y:S01]  /*0eb0*/  IMAD.SHL.U32 R4, R4, 0x40, RZ ;  /* 0x0000004004047824 */ /* 0x000fe200078e00ff */
[----:B------:R-:W-:Y:S01]  /*0ec0*/  STL [R1+0x6c], R12 ;  /* 0x00006c0c01007387 */ /* 0x000fe20000100800 */
[C---:B------:R-:W-:Y:S01]  /*0ed0*/  IMAD.SHL.U32 R204, R3.reuse, 0x4, RZ ;  /* 0x0000000403cc7824 */ /* 0x040fe200078e00ff */
[----:B------:R-:W-:Y:S01]  /*0ee0*/  LOP3.LUT R6, R218, 0x38, R16, 0xf8, !PT ;  /* 0x00000038da067812 */ /* 0x000fe200078ef810 */
[----:B------:R-:W-:Y:S01]  /*0ef0*/  IMAD.IADD R0, R3, 0x1, -R0 ;  /* 0x0000000103007824 */ /* 0x000fe200078e0a00 */
[----:B------:R-:W-:Y:S01]  /*0f00*/  SHF.R.S32.HI R3, RZ, 0x1f, R212 ;  /* 0x0000001fff037819 */ /* 0x000fe200000114d4 */
[----:B------:R-:W-:Y:S01]  /*0f10*/  IMAD.SHL.U32 R209, R9, 0x2, RZ ;  /* 0x0000000209d17824 */ /* 0x000fe200078e00ff */
[----:B------:R-:W-:Y:S01]  /*0f20*/  SHF.R.U32.HI R3, RZ, 0x3, R218 ;  /* 0x00000003ff037819 */ /* 0x000fe200000116da */
[----:B------:R-:W-:Y:S01]  /*0f30*/  VIADD R223, R212, 0x40 ;  /* 0x00000040d4df7836 */ /* 0x000fe20000000000 */
[----:B------:R-:W-:Y:S01]  /*0f40*/  LOP3.LUT R221, R4, 0xfffffe00, RZ, 0xc0, !PT ;  /* 0xfffffe0004dd7812 */ /* 0x000fe200078ec0ff */
[----:B------:R-:W-:-:S02]  /*0f50*/  VIADD R39, R209, 0x10 ;  /* 0x00000010d1277836 */ /* 0x000fc40000000000 */
[----:B------:R-:W-:Y:S01]  /*0f60*/  VIADD R37, R209, 0x20 ;  /* 0x00000020d1257836 */ /* 0x000fe20000000000 */
[----:B------:R-:W-:Y:S01]  /*0f70*/  LOP3.LUT R6, R221, R6, R3, 0xf6, !PT ;  /* 0x00000006dd067212 */ /* 0x000fe200078ef603 */
[C---:B------:R-:W-:Y:S01]  /*0f80*/  VIADD R34, R209.reuse, 0x38 ;  /* 0x00000038d1227836 */ /* 0x040fe20000000000 */
[----:B------:R-:W-:Y:S01]  /*0f90*/  SHF.R.S32.HI R4, RZ, 0x1f, R223 ;  /* 0x0000001fff047819 */ /* 0x000fe200000114df */
[----:B------:R-:W-:Y:S02]  /*0fa0*/  VIADD R31, R209, 0x50 ;  /* 0x00000050d11f7836 */ /* 0x000fe40000000000 */
[----:B------:R-:W-:Y:S02]  /*0fb0*/  IMAD.SHL.U32 R4, R5, 0x8, RZ ;  /* 0x0000000805047824 */ /* 0x000fe400078e00ff */
[----:B------:R-:W-:Y:S01]  /*0fc0*/  IMAD R3, R6, 0x2, R19 ;  /* 0x0000000206037824 */ /* 0x000fe200078e0213 */
[----:B------:R-:W-:Y:S01]  /*0fd0*/  SHF.R.S32.HI R6, RZ, 0x1f, R39 ;  /* 0x0000001fff067819 */ /* 0x000fe20000011427 */
[C---:B------:R-:W-:Y:S01]  /*0fe0*/  VIADD R28, R209.reuse, 0x68 ;  /* 0x00000068d11c7836 */ /* 0x040fe20000000000 */
[----:B------:R-:W-:Y:S01]  /*0ff0*/  SHF.R.S32.HI R6, RZ, 0x1f, R37 ;  /* 0x0000001fff067819 */ /* 0x000fe20000011425 */
[C---:B------:R-:W-:Y:S01]  /*1000*/  VIADD R25, R209.reuse, 0x80 ;  /* 0x00000080d1197836 */ /* 0x040fe20000000000 */
[----:B------:R-:W-:Y:S01]  /*1010*/  SHF.R.S32.HI R6, RZ, 0x1f, R34 ;  /* 0x0000001fff067819 */ /* 0x000fe20000011422 */
[----:B------:R-:W-:Y:S01]  /*1020*/  VIADD R222, R212, 0x80 ;  /* 0x00000080d4de7836 */ /* 0x000fe20000000000 */
[----:B------:R-:W-:Y:S01]  /*1030*/  SHF.R.S32.HI R6, RZ, 0x1f, R31 ;  /* 0x0000001fff067819 */ /* 0x000fe2000001141f */
[C---:B------:R-:W-:Y:S01]  /*1040*/  VIADD R20, R209.reuse, 0x98 ;  /* 0x00000098d1147836 */ /* 0x040fe20000000000 */
[----:B------:R1:W-:Y:S01]  /*1050*/  STL [R1+0x70], R4 ;  /* 0x0000700401007387 */ /* 0x0003e20000100800 */
[C---:B0-----:R-:W-:Y:S01]  /*1060*/  VIADD R13, R209.reuse, 0xb0 ;  /* 0x000000b0d10d7836 */ /* 0x041fe20000000000 */
        /* <DEDUP_REMOVED lines=9> */
[C---:B-1----:R-:W-:Y:S01]  /*1100*/  VIADD R4, R209.reuse, 0xe8 ;  /* 0x000000e8d1047836 */ /* 0x042fe20000000000 */
        /* <DEDUP_REMOVED lines=39> */
[----:B------:R-:W-:Y:S01]  /*1380*/  IMAD R215, R0, 0x8, R12 ;  /* 0x0000000800d77824 */ /* 0x000fe200078e020c */
[----:B------:R-:W-:-:S02]  /*1390*/  SHF.R.S32.HI R10, RZ, 0x1f, R10 ;  /* 0x0000001fff0a7819 */ /* 0x000fc4000001140a */
[----:B------:R-:W-:Y:S02]  /*13a0*/  SHF.R.S32.HI R8, RZ, 0x1f, R8 ;  /* 0x0000001fff087819 */ /* 0x000fe40000011408 */
[----:B------:R-:W-:Y:S02]  /*13b0*/  SHF.R.S32.HI R7, RZ, 0x1f, R7 ;  /* 0x0000001fff077819 */ /* 0x000fe40000011407 */
[----:B------:R-:W-:-:S07]  /*13c0*/  SHF.R.S32.HI R3, RZ, 0x1f, R237 ;  /* 0x0000001fff037819 */ /* 0x000fce00000114ed */
.L_x_11730:
[----:B------:R-:W-:Y:S05]  /*13d0*/  YIELD ;  /* 0x0000000000007946 */ /* 0x000fea0003800000 */
[----:B------:R-:W-:Y:S01]  /*13e0*/  ULDC.64 UR4, c[0x0][0xa28] ;  /* 0x00028a0000047ab9 */ /* 0x000fe20000000a00 */
[----:B01----:R-:W0:Y:S01]  /*13f0*/  LDC.64 R6, c[0x0][0xa08] ;  /* 0x00028200ff067b82 */ /* 0x003e220000000a00 */
[----:B------:R-:W-:Y:S01]  /*1400*/  ISETP.NE.U32.AND P1, PT, RZ, UR4, PT ;  /* 0x00000004ff007c0c */ /* 0x000fe2000bf25070 */
[----:B------:R-:W-:Y:S02]  /*1410*/  IMAD.MOV.U32 R12, RZ, RZ, RZ ;  /* 0x000000ffff0c7224 */ /* 0x000fe400078e00ff */
[----:B------:R-:W-:Y:S01]  /*1420*/  IMAD.MOV.U32 R30, RZ, RZ, RZ ;  /* 0x000000ffff1e7224 */ /* 0x000fe200078e00ff */
[----:B------:R-:W-:Y:S01]  /*1430*/  ISETP.NE.AND.EX P1, PT, RZ, UR5, PT, P1 ;  /* 0x00000005ff007c0c */ /* 0x000fe2000bf25310 */
[----:B------:R-:W-:-:S02]  /*1440*/  ULDC.64 UR4, c[0x0][0xa18] ;  /* 0x0002860000047ab9 */ /* 0x000fc40000000a00 */
[----:B------:R-:W-:-:S04]  /*1450*/  ISETP.NE.U32.AND P2, PT, RZ, UR4, PT ;  /* 0x00000004ff007c0c */ /* 0x000fc8000bf45070 */
[----:B------:R-:W-:Y:S01]  /*1460*/  ISETP.NE.AND.EX P2, PT, RZ, UR5, PT, P2 ;  /* 0x00000005ff007c0c */ /* 0x000fe2000bf45320 */
[----:B------:R-:W-:Y:S02]  /*1470*/  ULDC.64 UR4, c[0x0][0xa08] ;  /* 0x0002820000047ab9 */ /* 0x000fe40000000a00 */
[----:B------:R-:W-:-:S03]  /*1480*/  ISETP.NE.U32.AND P0, PT, RZ, UR4, PT ;  /* 0x00000004ff007c0c */ /* 0x000fc6000bf05070 */
[----:B---3--:R-:W1:Y:S01]  /*1490*/  @P1 LDC.64 R4, c[0x0][0xa28] ;  /* 0x00028a00ff041b82 */ /* 0x008e620000000a00 */
[----:B------:R-:W-:Y:S01]  /*14a0*/  ISETP.NE.AND.EX P0, PT, RZ, UR5, PT, P0 ;  /* 0x00000005ff007c0c */ /* 0x000fe2000bf05300 */
[----:B0---4-:R-:W-:-:S06]  /*14b0*/  IMAD.WIDE R10, R155, 0x4, R6 ;  /* 0x000000049b0a7825 */ /* 0x011fcc00078e0206 */
        /* <DEDUP_REMOVED lines=28> */
.L_x_11512:
        /* <DEDUP_REMOVED lines=10> */
[----:B------:R-:W0:Y:S02]  /*1720*/  LDC.64 R4, c[0x0][0xa20] ;  /* 0x00028800ff047b82 */ /* 0x000e240000000a00 */
[----:B0-----:R-:W-:-:S05]  /*1730*/  IMAD.WIDE R4, R155, 0x4, R4 ;  /* 0x000000049b047825 */ /* 0x001fca00078e0204 */
[----:B------:R0:W5:Y:S01]  /*1740*/  LDG.E R31, desc[UR38][R4.64] ;  /* 0x00000026041f7981 */ /* 0x000162000c1e1900 */
[----:B------:R-:W-:Y:S05]  /*1750*/  BRA `(.L_x_11514) ;  /* 0x0000000000107947 */ /* 0x000fea0003800000 */
.L_x_11513:
[----:B------:R-:W-:Y:S05]  /*1760*/  @!P0 BRA `(.L_x_11514) ;  /* 0x00000000000c8947 */ /* 0x000fea0003800000 */
[----:B------:R-:W2:Y:S04]  /*1770*/  LDG.E R0, desc[UR38][R10.64] ;  /* 0x000000260a007981 */ /* 0x000ea8000c1e1900 */
[----:B------:R-:W2:Y:S02]  /*1780*/  LDG.E R31, desc[UR38][R10.64+0x4] ;  /* 0x000004260a1f7981 */ /* 0x000ea4000c1e1900 */
[----:B--2---:R-:W-:-:S07]  /*1790*/  IMAD.IADD R31, R31, 0x1, -R0 ;  /* 0x000000011f1f7824 */ /* 0x004fce00078e0a00 */
.L_x_11514:
        /* <DEDUP_REMOVED lines=46> */
.L_x_11517:
[----:B------:R-:W-:-:S13]  /*1a80*/  ISETP.NE.AND P0, PT, R5, 0x1, PT ;  /* 0x000000010500780c */ /* 0x000fda0003f05270 */
[----:B------:R-:W0:Y:S02]  /*1a90*/  @P0 LDC.64 R6, c[0x0][0x9e8] ;  /* 0x00027a00ff060b82 */ /* 0x000e240000000a00 */
[----:B0-----:R-:W-:-:S05]  /*1aa0*/  @P0 IMAD.HI.U32 R6, R0, R6, RZ ;  /* 0x0000000600060227 */ /* 0x001fca00078e00ff */
[----:B------:R-:W-:-:S07]  /*1ab0*/  @P0 SHF.R.U32.HI R0, RZ, R7, R6 ;  /* 0x00000007ff000219 */ /* 0x000fce0000011606 */
.L_x_11518:
[----:B------:R-:W-:Y:S05]  /*1ac0*/  BSYNC B0 ;  /* 0x0000000000007941 */ /* 0x000fea0003800000 */
.L_x_11516:
[----:B------:R-:W-:-:S05]  /*1ad0*/  IMAD R3, R0, R5, R5 ;  /* 0x0000000500037224 */ /* 0x000fca00078e0205 */
[----:B------:R-:W-:-:S07]  /*1ae0*/  VIMNMX R4, R4, R3, PT ;  /* 0x0000000304047248 */ /* 0x000fce0003fe0100 */
.L_x_11515:
[----:B------:R-:W0:Y:S01]  /*1af0*/  @P1 LDC R6, c[0x0][0x44c] ;  /* 0x00011300ff061b82 */ /* 0x000e220000000800 */
[----:B------:R-:W-:Y:S01]  /*1b00*/  VIADD R4, R4, 0x5f ;  /* 0x0000005f04047836 */ /* 0x000fe20000000000 */
[----:B------:R-:W-:Y:S01]  /*1b10*/  ULDC UR4, c[0x0][0x9dc] ;  /* 0x0002770000047ab9 */ /* 0x000fe20000000800 */
[----:B------:R-:W-:Y:S02]  /*1b20*/  IMAD.MOV.U32 R0, RZ, RZ, R213 ;  /* 0x000000ffff007224 */ /* 0x000fe400078e00d5 */
[----:B------:R-:W-:-:S03]  /*1b30*/  IMAD.HI R4, R4, 0x2aaaaaab, RZ ;  /* 0x2aaaaaab04047827 */ /* 0x000fc600078e02ff */
[----:B------:R-:W1:Y:S02]  /*1b40*/  @P1 LDC R7, c[0x0][0x450] ;  /* 0x00011400ff071b82 */ /* 0x000e640000000800 */
[----:B------:R-:W-:-:S04]  /*1b50*/  SHF.R.U32.HI R3, RZ, 0x1f, R4 ;  /* 0x0000001fff037819 */ /* 0x000fc80000011604 */
[----:B------:R-:W-:-:S04]  /*1b60*/  LEA.HI.SX32 R4, R4, R3, 0x1c ;  /* 0x0000000304047211 */ /* 0x000fc800078fe2ff */
[----:B------:R-:W-:Y:S01]  /*1b70*/  VIMNMX R8, R29, R4, PT ;  /* 0x000000041d087248 */ /* 0x000fe20003fe0100 */
[----:B0-----:R-:W-:-:S05]  /*1b80*/  @P1 IMAD.HI.U32 R6, R213, R6, RZ ;  /* 0x00000006d5061227 */ /* 0x001fca00078e00ff */
[----:B-1----:R-:W-:-:S04]  /*1b90*/  @P1 SHF.R.U32.HI R0, RZ, R7, R6 ;  /* 0x00000007ff001219 */ /* 0x002fc80000011606 */
[----:B------:R-:W-:-:S05]  /*1ba0*/  IADD3 R0, R0, R208, -R207 ;  /* 0x000000d000007210 */ /* 0x000fca0007ffe8cf */
        /* <DEDUP_REMOVED lines=12> */
.L_x_11521:
[----:B------:R-:W-:-:S13]  /*1c70*/  ISETP.NE.AND P0, PT, R5, 0x1, PT ;  /* 0x000000010500780c */ /* 0x000fda0003f05270 */
[----:B------:R-:W0:Y:S02]  /*1c80*/  @P0 LDC.64 R6, c[0x0][0x9e8] ;  /* 0x00027a00ff060b82 */ /* 0x000e240000000a00 */
[----:B0-----:R-:W-:-:S05]  /*1c90*/  @P0 IMAD.HI.U32 R4, R0, R6, RZ ;  /* 0x0000000600040227 */ /* 0x001fca00078e00ff */
[----:B------:R-:W-:-:S07]  /*1ca0*/  @P0 SHF.R.U32.HI R0, RZ, R7, R4 ;  /* 0x00000007ff000219 */ /* 0x000fce0000011604 */
.L_x_11522:
[----:B------:R-:W-:Y:S05]  /*1cb0*/  BSYNC B0 ;  /* 0x0000000000007941 */ /* 0x000fea0003800000 */
.L_x_11520:
[----:B------:R-:W-:-:S05]  /*1cc0*/  IMAD R0, R0, R5, RZ ;  /* 0x0000000500007224 */ /* 0x000fca00078e02ff */
[----:B------:R-:W-:-:S07]  /*1cd0*/  VIMNMX R3, R3, R0, !PT ;  /* 0x0000000003037248 */ /* 0x000fce0007fe0100 */
.L_x_11519:
[----:B------:R-:W-:Y:S01]  /*1ce0*/  IMAD.HI R3, R3, 0x2aaaaaab, RZ ;  /* 0x2aaaaaab03037827 */ /* 0x000fe200078e02ff */
[----:B------:R-:W-:Y:S01]  /*1cf0*/  BSSY B0, `(.L_x_11523) ;  /* 0x0000028000007945 */ /* 0x000fe20003800000 */
[----:B------:R-:W-:Y:S02]  /*1d00*/  LOP3.LUT R235, R231, 0xff, RZ, 0xc0, !PT ;  /* 0x000000ffe7eb7812 */ /* 0x000fe400078ec0ff */
[----:B------:R-:W-:Y:S02]  /*1d10*/  SHF.R.U32.HI R231, RZ, 0x10, R231 ;  /* 0x00000010ffe77819 */ /* 0x000fe400000116e7 */
[----:B------:R-:W-:-:S04]  /*1d20*/  SHF.R.U32.HI R0, RZ, 0x1f, R3 ;  /* 0x0000001fff007819 */ /* 0x000fc80000011603 */
[----:B------:R-:W-:-:S04]  /*1d30*/  LEA.HI.SX32 R0, R3, R0, 0x1c ;  /* 0x0000000003007211 */ /* 0x000fc800078fe2ff */
        /* <DEDUP_REMOVED lines=35> */
.L_x_11524:
[----:B------:R-:W-:Y:S05]  /*1f70*/  BSYNC B0 ;  /* 0x0000000000007941 */ /* 0x000fea0003800000 */
.L_x_11523:
[----:B------:R-:W-:-:S05]  /*1f80*/  IMAD R3, R235, R0, R9 ;  /* 0x00000000eb037224 */ /* 0x000fca00078e0209 */
        /* <DEDUP_REMOVED lines=36> */
.L_x_11527:
[----:B------:R-:W-:Y:S05]  /*21d0*/  BSYNC B6 ;  /* 0x0000000000067941 */ /* 0x000fea0003800000 */
.L_x_11526:
        /* <DEDUP_REMOVED lines=20> */
.L_x_11529:
[----:B------:R-:W-:Y:S05]  /*2320*/  BSYNC B6 ;  /* 0x0000000000067941 */ /* 0x000fea0003800000 */
.L_x_11528:
[----:B------:R-:W-:Y:S01]  /*2330*/  ULDC.64 UR4, c[0x0][0x9f8] ;  /* 0x00027e0000047ab9 */ /* 0x000fe20000000a00 */
[----:B------:R-:W0:Y:S01]  /*2340*/  LDC.64 R8, c[0x0][0x300] ;  /* 0x0000c000ff087b82 */ /* 0x000e220000000a00 */
[----:B------:R-:W-:-:S04]  /*2350*/  ISETP.NE.U32.AND P0, PT, RZ, UR4, PT ;  /* 0x00000004ff007c0c */ /* 0x000fc8000bf05070 */
[----:B------:R-:W-:Y:S01]  /*2360*/  ISETP.NE.AND.EX P0, PT, RZ, UR5, PT, P0 ;  /* 0x00000005ff007c0c */ /* 0x000fe2000bf05300 */
[----:B------:R-:W1:Y:S01]  /*2370*/  S2R R36, SR_TID.X ;  /* 0x0000000000247919 */ /* 0x000e620000002100 */
[----:B------:R-:W2:Y:S01]  /*2380*/  S2R R10, SR_TID.X ;  /* 0x00000000000a7919 */ /* 0x000ea20000002100 */
[----:B------:R-:W-:Y:S01]  /*2390*/  IMAD.IADD R58, R30, 0x1, R31 ;  /* 0x000000011e3a7824 */ /* 0x000fe200078e021f */
[----:B------:R-:W-:Y:S01]  /*23a0*/  ULDC.64 UR4, c[0x0][0xa08] ;  /* 0x0002820000047ab9 */ /* 0x000fe20000000a00 */
[----:B------:R-:W-:Y:S01]  /*23b0*/  SHF.R.S32.HI R17, RZ, 0x1f, R16 ;  /* 0x0000001fff117819 */ /* 0x000fe20000011410 */
[C---:B------:R-:W-:Y:S01]  /*23c0*/  VIADD R14, R16.reuse, 0xe0 ;  /* 0x000000e0100e7836 */ /* 0x040fe20000000000 */
[----:B------:R-:W3:Y:S08]  /*23d0*/  LDC R41, c[0x0][0x3f4] ;  /* 0x0000fd00ff297b82 */ /* 0x000ef00000000800 */
[----:B------:R-:W4:Y:S01]  /*23e0*/  @P0 LDC.64 R4, c[0x0][0x9f8] ;  /* 0x00027e00ff040b82 */ /* 0x000f220000000a00 */
[----:B------:R-:W-:-:S02]  /*23f0*/  VIADD R62, R16, 0x40 ;  /* 0x00000040103e7836 */ /* 0x000fc40000000000 */
[C---:B------:R-:W-:Y:S02]  /*2400*/  VIADD R63, R16.reuse, 0x60 ;  /* 0x00000060103f7836 */ /* 0x040fe40000000000 */
[C---:B------:R-:W-:Y:S02]  /*2410*/  VIADD R12, R16.reuse, 0xc0 ;  /* 0x000000c0100c7836 */ /* 0x040fe40000000000 */
[----:B------:R-:W-:Y:S01]  /*2420*/  VIADD R64, R16, 0x80 ;  /* 0x0000008010407836 */ /* 0x000fe20000000000 */
[----:B------:R-:W3:Y:S01]  /*2430*/  LDC.64 R56, c[0x0][0x408] ;  /* 0x00010200ff387b82 */ /* 0x000ee20000000a00 */
[----:B----4-:R-:W-:-:S05]  /*2440*/  @P0 IMAD.WIDE R4, R155, 0x4, R4 ;  /* 0x000000049b040825 */ /* 0x010fca00078e0204 */
[----:B------:R4:W3:Y:S01]  /*2450*/  @P0 LDG.E R155, desc[UR38][R4.64] ;  /* 0x00000026049b0981 */ /* 0x0008e2000c1e1900 */
[----:B------:R-:W-:Y:S01]  /*2460*/  SHF.R.S32.HI R43, RZ, 0x1f, R58 ;  /* 0x0000001fff2b7819 */ /* 0x000fe2000001143a */
[-C--:B0-----:R-:W-:Y:S01]  /*2470*/  IMAD.WIDE.U32 R6, R58, R8.reuse, RZ ;  /* 0x000000083a067225 */ /* 0x081fe200078e00ff */
[----:B------:R-:W-:Y:S02]  /*2480*/  ISETP.NE.U32.AND P0, PT, RZ, UR4, PT ;  /* 0x00000004ff007c0c */ /* 0x000fe4000bf05070 */
[----:B-1----:R-:W-:Y:S01]  /*2490*/  SHF.R.U32.HI R36, RZ, 0x7, R36 ;  /* 0x00000007ff247819 */ /* 0x002fe20000011624 */
[----:B------:R-:W-:Y:S01]  /*24a0*/  IMAD R0, R43, R8, RZ ;  /* 0x000000082b007224 */ /* 0x000fe200078e02ff */
[----:B------:R-:W-:Y:S01]  /*24b0*/  ISETP.NE.AND.EX P0, PT, RZ, UR5, PT, P0 ;  /* 0x00000005ff007c0c */ /* 0x000fe2000bf05300 */
[----:B------:R-:W-:Y:S01]  /*24c0*/  ULDC.64 UR4, c[0x0][0x308] ;  /* 0x0000c20000047ab9 */ /* 0x000fe20000000a00 */
[----:B--2---:R-:W-:Y:S01]  /*24d0*/  VIADD R10, R10, 0xffffff80 ;  /* 0xffffff800a0a7836 */ /* 0x004fe20000000000 */
[----:B------:R-:W-:Y:S01]  /*24e0*/  ISETP.NE.AND P6, PT, R36, 0x1, PT ;  /* 0x000000012400780c */ /* 0x000fe20003fc5270 */
[----:B------:R-:W-:Y:S01]  /*24f0*/  IMAD R3, R58, R9, R0 ;  /* 0x000000093a037224 */ /* 0x000fe200078e0200 */
[----:B------:R-:W-:Y:S01]  /*2500*/  SHF.R.S32.HI R205, RZ, 0x1f, R204 ;  /* 0x0000001fffcd7819 */ /* 0x000fe200000114cc */
[----:B------:R-:W-:Y:S01]  /*2510*/  VIADD R65, R16, 0xa0 ;  /* 0x000000a010417836 */ /* 0x000fe20000000000 */
[----:B------:R-:W-:Y:S01]  /*2520*/  SHF.L.U64.HI R66, R8, 0x6, R9 ;  /* 0x0000000608427819 */ /* 0x000fe20000010209 */
[----:B------:R-:W-:Y:S01]  /*2530*/  IMAD.IADD R7, R7, 0x1, R3 ;  /* 0x0000000107077824 */ /* 0x000fe200078e0203 */
[----:B------:R-:W-:Y:S01]  /*2540*/  SHF.R.S32.HI R3, RZ, 0x1f, R10 ;  /* 0x0000001fff037819 */ /* 0x000fe2000001140a */
[----:B------:R-:W-:Y:S01]  /*2550*/  VIADD R73, R36, 0x8 ;  /* 0x0000000824497836 */ /* 0x000fe20000000000 */
[----:B------:R-:W-:Y:S01]  /*2560*/  SHF.R.U32.HI R36, RZ, 0x3, R218 ;  /* 0x00000003ff247819 */ /* 0x000fe200000116da */
[----:B----4-:R-:W-:Y:S01]  /*2570*/  IMAD.WIDE.U32 R4, R224, UR4, R6 ;  /* 0x00000004e0047c25 */ /* 0x010fe2000f8e0006 */
[----:B------:R-:W-:-:S02]  /*2580*/  LEA.HI R34, R3, R10, RZ, 0x2 ;  /* 0x0000000a03227211 */ /* 0x000fc400078f10ff */
[----:B---3--:R-:W-:Y:S01]  /*2590*/  SHF.L.U64.HI R70, R56, 0x6, R57 ;  /* 0x0000000638467819 */ /* 0x008fe20000010239 */
[----:B------:R-:W-:Y:S01]  /*25a0*/  IMAD R5, R224, UR5, R5 ;  /* 0x00000005e0057c24 */ /* 0x000fe2000f8e0205 */
[----:B------:R-:W-:Y:S01]  /*25b0*/  ULDC.64 UR4, c[0x0][0x310] ;  /* 0x0000c40000047ab9 */ /* 0x000fe20000000a00 */
[-C--:B------:R-:W-:Y:S01]  /*25c0*/  IMAD R10, R236, R8.reuse, RZ ;  /* 0x00000008ec0a7224 */ /* 0x080fe200078e02ff */
[----:B------:R-:W-:Y:S01]  /*25d0*/  SHF.R.S32.HI R34, RZ, 0x1f, R34 ;  /* 0x0000001fff227819 */ /* 0x000fe20000011422 */
[C---:B------:R-:W-:Y:S01]  /*25e0*/  IMAD.WIDE.U32 R6, R23.reuse, R8, R16 ;  /* 0x0000000817067225 */ /* 0x040fe200078e0010 */
[----:B------:R-:W-:Y:S02]  /*25f0*/  SHF.R.S32.HI R72, RZ, 0x1f, R233 ;  /* 0x0000001fff487819 */ /* 0x000fe400000114e9 */
[----:B------:R-:W-:Y:S01]  /*2600*/  LEA.HI R34, R34, R23, RZ, 0x3 ;  /* 0x0000001722227211 */ /* 0x000fe200078f18ff */
[C---:B------:R-:W-:Y:S02]  /*2610*/  IMAD R61, R23.reuse, R9, R10 ;  /* 0x00000009173d7224 */ /* 0x040fe400078e020a */
[-C--:B------:R-:W-:Y:S01]  /*2620*/  IMAD R30, R236, R56.reuse, RZ ;  /* 0x00000038ec1e7224 */ /* 0x080fe200078e02ff */
[----:B------:R-:W-:Y:S01]  /*2630*/  LOP3.LUT R34, R34, 0xfffffff8, RZ, 0xc0, !PT ;  /* 0xfffffff822227812 */ /* 0x000fe200078ec0ff */
[----:B------:R-:W-:-:S04]  /*2640*/  IMAD.WIDE.U32 R20, R23, R56, R204 ;  /* 0x0000003817147225 */ /* 0x000fc800078e00cc */
[C---:B------:R-:W-:Y:S02]  /*2650*/  IMAD.IADD R34, R23.reuse, 0x1, -R34 ;  /* 0x0000000117227824 */ /* 0x040fe400078e0a22 */
[C---:B------:R-:W-:Y:S02]  /*2660*/  IMAD R37, R23.reuse, R57, R30 ;  /* 0x0000003917257224 */ /* 0x040fe400078e021e */
[----:B------:R-:W-:Y:S02]  /*2670*/  IMAD.SHL.U32 R82, R34, 0x40, RZ ;  /* 0x0000004022527824 */ /* 0x000fe400078e00ff */
[----:B------:R-:W-:-:S03]  /*2680*/  IMAD.WIDE.U32 R30, R23, R56, R16 ;  /* 0x00000038171e7225 */ /* 0x000fc600078e0010 */
[----:B------:R-:W-:Y:S01]  /*2690*/  LOP3.LUT R82, R82, 0x1c0, RZ, 0xc0, !PT ;  /* 0x000001c052527812 */ /* 0x000fe200078ec0ff */
[----:B------:R-:W-:Y:S02]  /*26a0*/  IMAD.MOV.U32 R88, RZ, RZ, 0x20 ;  /* 0x00000020ff587424 */ /* 0x000fe400078e00ff */
[----:B------:R-:W-:Y:S01]  /*26b0*/  IMAD.IADD R21, R21, 0x1, R37 ;  /* 0x0000000115157824 */ /* 0x000fe200078e0225 */
[----:B------:R-:W-:Y:S01]  /*26c0*/  SHF.R.U32.HI R85, RZ, 0x3, R82 ;  /* 0x00000003ff557819 */ /* 0x000fe20000011652 */
[----:B------:R-:W-:Y:S02]  /*26d0*/  IMAD.IADD R31, R37, 0x1, R31 ;  /* 0x00000001251f7824 */ /* 0x000fe400078e021f */
[----:B------:R-:W-:Y:S02]  /*26e0*/  IMAD R75, R9, 0x60, RZ ;  /* 0x00000060094b7824 */ /* 0x000fe400078e02ff */
[----:B------:R-:W-:Y:S02]  /*26f0*/  IMAD.SHL.U32 R67, R8, 0x40, RZ ;  /* 0x0000004008437824 */ /* 0x000fe400078e00ff */
[----:B------:R-:W-:-:S02]  /*2700*/  IMAD R77, R57, 0x60, RZ ;  /* 0x00000060394d7824 */ /* 0x000fc400078e02ff */
[----:B------:R-:W-:Y:S02]  /*2710*/  IMAD.SHL.U32 R71, R56, 0x40, RZ ;  /* 0x0000004038477824 */ /* 0x000fe400078e00ff */
[----:B-----5:R-:W-:-:S04]  /*2720*/  IMAD.WIDE.U32 R20, R152, R56, R20 ;  /* 0x0000003898147225 */ /* 0x020fc800078e0014 */
[----:B------:R-:W-:-:S04]  /*2730*/  IMAD.WIDE.U32 R30, R152, R56, R30 ;  /* 0x00000038981e7225 */ /* 0x000fc800078e001e */
[----:B------:R-:W-:-:S04]  /*2740*/  IMAD.WIDE.U32 R8, R8, 0x60, RZ ;  /* 0x0000006008087825 */ /* 0x000fc800078e00ff */
[----:B------:R-:W-:Y:S02]  /*2750*/  IMAD.SHL.U32 R74, R41, 0x2, RZ ;  /* 0x00000002294a7824 */ /* 0x000fe400078e00ff */
[----:B------:R-:W-:Y:S01]  /*2760*/  IMAD.IADD R75, R9, 0x1, R75 ;  /* 0x00000001094b7824 */ /* 0x000fe200078e024b */
[----:B------:R-:W-:Y:S02]  /*2770*/  SHF.R.S32.HI R0, RZ, 0x1f, R155 ;  /* 0x0000001fff007819 */ /* 0x000fe4000001149b */
[----:B------:R-:W-:Y:S02]  /*2780*/  SEL R155, R155, RZ, !P0 ;  /* 0x000000ff9b9b7207 */ /* 0x000fe40004000000 */
[----:B------:R-:W-:-:S03]  /*2790*/  SEL R13, R0, RZ, !P0 ;  /* 0x000000ff000d7207 */ /* 0x000fc60004000000 */
[----:B------:R-:W-:-:S04]  /*27a0*/  IMAD.WIDE.U32 R4, R155, UR4, R4 ;  /* 0x000000049b047c25 */ /* 0x000fc8000f8e0004 */
[----:B------:R-:W-:-:S04]  /*27b0*/  IMAD R0, R13, UR4, RZ ;  /* 0x000000040d007c24 */ /* 0x000fc8000f8e02ff */
[----:B------:R-:W-:Y:S01]  /*27c0*/  IMAD R3, R155, UR5, R0 ;  /* 0x000000059b037c24 */ /* 0x000fe2000f8e0200 */
[----:B------:R-:W-:Y:S05]  /*27d0*/  @!P6 WARPSYNC.ALL ;  /* 0x000000000000e948 */ /* 0x000fea0003800000 */
[----:B------:R-:W-:Y:S01]  /*27e0*/  VIADD R0, R16, 0x20 ;  /* 0x0000002010007836 */ /* 0x000fe20000000000 */
[----:B------:R-:W-:Y:S01]  /*27f0*/  ULDC UR4, c[0x0][0x320] ;  /* 0x0000c80000047ab9 */ /* 0x000fe20000000800 */
[----:B------:R-:W-:Y:S01]  /*2800*/  IMAD.IADD R3, R5, 0x1, R3 ;  /* 0x0000000105037824 */ /* 0x000fe200078e0203 */
[----:B------:R-:W-:Y:S01]  /*2810*/  @!P6 BAR.SYNC.DEFER_BLOCKING 0x9, 0x100 ;  /* 0x024400000000eb1d */ /* 0x000fe20000010000 */
[----:B------:R-:W-:-:S02]  /*2820*/  ISETP.GE.AND P3, PT, R14, UR4, PT ;  /* 0x000000040e007c0c */ /* 0x000fc4000bf66270 */
[----:B------:R-:W-:Y:S02]  /*2830*/  ISETP.GE.AND P1, PT, R0, UR4, PT ;  /* 0x0000000400007c0c */ /* 0x000fe4000bf26270 */
[----:B------:R-:W-:-:S03]  /*2840*/  ISETP.GE.AND P0, PT, R16, UR4, PT ;  /* 0x0000000410007c0c */ /* 0x000fc6000bf06270 */
[----:B------:R-:W0:Y:S01]  /*2850*/  LDC.64 R14, c[0x0][0x3f8] ;  /* 0x0000fe00ff0e7b82 */ /* 0x000e220000000a00 */
[----:B------:R-:W-:Y:S01]  /*2860*/  SEL R10, RZ, 0xffffffff, P1 ;  /* 0xffffffffff0a7807 */ /* 0x000fe20000800000 */
[----:B------:R-:W-:Y:S01]  /*2870*/  ULDC.64 UR6, c[0x0][0x330] ;  /* 0x0000cc0000067ab9 */ /* 0x000fe20000000a00 */
[----:B------:R-:W-:Y:S02]  /*2880*/  IADD3 R60, P1, R4, R6, RZ ;  /* 0x00000006043c7210 */ /* 0x000fe40007f3e0ff */
[----:B------:R-:W-:Y:S01]  /*2890*/  SEL R6, RZ, 0x1, P0 ;  /* 0x00000001ff067807 */ /* 0x000fe20000000000 */
[----:B------:R-:W-:Y:S01]  /*28a0*/  IMAD.SHL.U32 R11, R10, 0x2, RZ ;  /* 0x000000020a0b7824 */ /* 0x000fe200078e00ff */
[----:B------:R-:W-:Y:S02]  /*28b0*/  IADD3.X R61, R3, R7, R61, P1, !PT ;  /* 0x00000007033d7210 */ /* 0x000fe40000ffe43d */
[----:B------:R-:W-:Y:S02]  /*28c0*/  ISETP.GE.AND P0, PT, R62, UR4, PT ;  /* 0x000000043e007c0c */ /* 0x000fe4000bf06270 */
[----:B------:R-:W-:-:S02]  /*28d0*/  ISETP.GE.AND P1, PT, R63, UR4, PT ;  /* 0x000000043f007c0c */ /* 0x000fc4000bf26270 */
[----:B------:R-:W-:Y:S02]  /*28e0*/  ISETP.GE.AND P2, PT, R12, UR4, PT ;  /* 0x000000040c007c0c */ /* 0x000fe4000bf46270 */
[----:B------:R-:W-:Y:S01]  /*28f0*/  LOP3.LUT R10, R11, 0x2, R6, 0xe2, !PT ;  /* 0x000000020b0a7812 */ /* 0x000fe200078ee206 */
[C---:B------:R-:W-:Y:S01]  /*2900*/  IMAD.WIDE.U32 R6, R224.reuse, UR6, R16 ;  /* 0x00000006e0067c25 */ /* 0x040fe2000f8e0010 */
[----:B------:R-:W-:Y:S02]  /*2910*/  SEL R11, RZ, 0x4, P0 ;  /* 0x00000004ff0b7807 */ /* 0x000fe40000000000 */
        /* <DEDUP_REMOVED lines=8> */
[----:B0-----:R-:W-:Y:S01]  /*29a0*/  IMAD R37, R15, 0x60, RZ ;  /* 0x000000600f257824 */ /* 0x001fe200078e02ff */
[----:B------:R-:W-:Y:S01]  /*29b0*/  SEL R12, RZ, 0x20, P1 ;  /* 0x00000020ff0c7807 */ /* 0x000fe20000800000 */
[----:B------:R-:W-:Y:S01]  /*29c0*/  IMAD R39, R155, UR5, R13 ;  /* 0x000000059b277c24 */ /* 0x000fe2000f8e020d */
[----:B------:R-:W-:Y:S01]  /*29d0*/  ISETP.GE.AND P0, PT, R16, R41, PT ;  /* 0x000000291000720c */ /* 0x000fe20003f06270 */
[----:B------:R-:W-:Y:S01]  /*29e0*/  IMAD.SHL.U32 R69, R14, 0x40, RZ ;  /* 0x000000400e457824 */ /* 0x000fe200078e00ff */
[----:B------:R-:W-:Y:S01]  /*29f0*/  LOP3.LUT R11, R12, R10, R11, 0xfe, !PT ;  /* 0x0000000a0c0b7212 */ /* 0x000fe200078efe0b */
[----:B------:R-:W-:Y:S01]  /*2a00*/  IMAD.WIDE.U32 R12, R23, R14, R16 ;  /* 0x0000000e170c7225 */ /* 0x000fe200078e0010 */
[----:B------:R-:W-:-:S02]  /*2a10*/  SEL R10, RZ, 0x40, P2 ;  /* 0x00000040ff0a7807 */ /* 0x000fc40001000000 */
[----:B------:R-:W-:Y:S01]  /*2a20*/  SEL R33, R41, RZ, P0 ;  /* 0x000000ff29217207 */ /* 0x000fe20000000000 */
[----:B------:R-:W-:Y:S01]  /*2a30*/  IMAD.WIDE.U32 R6, R155, UR4, R6 ;  /* 0x000000049b067c25 */ /* 0x000fe2000f8e0006 */
[----:B------:R-:W-:Y:S01]  /*2a40*/  LOP3.LUT R94, R11, R10, RZ, 0xfc, !PT ;  /* 0x0000000a0b5e7212 */ /* 0x000fe200078efcff */
[----:B------:R-:W-:Y:S01]  /*2a50*/  ULDC UR4, c[0x0][0x2f4] ;  /* 0x0000bd0000047ab9 */ /* 0x000fe20000000800 */
[C---:B------:R-:W-:Y:S01]  /*2a60*/  IADD3 R58, P1, R23.reuse, R58, RZ ;  /* 0x0000003a173a7210 */ /* 0x040fe20007f3e0ff */
[-C--:B------:R-:W-:Y:S01]  /*2a70*/  IMAD R10, R236, R14.reuse, RZ ;  /* 0x0000000eec0a7224 */ /* 0x080fe200078e02ff */
[----:B------:R-:W-:Y:S01]  /*2a80*/  SHF.L.U64.HI R68, R14, 0x6, R15 ;  /* 0x000000060e447819 */ /* 0x000fe2000001020f */
[----:B------:R-:W-:Y:S01]  /*2a90*/  IMAD.IADD R33, R16, 0x1, R33 ;  /* 0x0000000110217824 */ /* 0x000fe200078e0221 */
[----:B------:R-:W-:Y:S01]  /*2aa0*/  SEL R93, RZ, 0xffffff80, P3 ;  /* 0xffffff80ff5d7807 */ /* 0x000fe20001800000 */
[C---:B------:R-:W-:Y:S01]  /*2ab0*/  IMAD R35, R23.reuse, R15, R10 ;  /* 0x0000000f17237224 */ /* 0x040fe200078e020a */
[----:B------:R-:W-:Y:S01]  /*2ac0*/  ISETP.GE.AND P2, PT, R0, UR4, PT ;  /* 0x0000000400007c0c */ /* 0x000fe2000bf46270 */
[----:B------:R-:W-:Y:S01]  /*2ad0*/  IMAD.WIDE.U32 R10, R23, R14, R204 ;  /* 0x0000000e170a7225 */ /* 0x000fe200078e00cc */
[----:B------:R-:W-:-:S02]  /*2ae0*/  SHF.R.S32.HI R32, RZ, 0x1f, R33 ;  /* 0x0000001fff207819 */ /* 0x000fc40000011421 */
[----:B------:R-:W-:Y:S01]  /*2af0*/  LOP3.LUT R93, R94, 0x80, R93, 0xc8, !PT ;  /* 0x000000805e5d7812 */ /* 0x000fe200078ec85d */
[----:B------:R-:W-:Y:S01]  /*2b00*/  IMAD.IADD R11, R11, 0x1, R35 ;  /* 0x000000010b0b7824 */ /* 0x000fe200078e0223 */
[----:B------:R-:W-:Y:S01]  /*2b10*/  LEA.HI R33, R32, R33, RZ, 0x3 ;  /* 0x0000002120217211 */ /* 0x000fe200078f18ff */
[----:B------:R-:W-:Y:S01]  /*2b20*/  IMAD.IADD R13, R35, 0x1, R13 ;  /* 0x00000001230d7824 */ /* 0x000fe200078e020d */
[----:B------:R-:W-:Y:S01]  /*2b30*/  SHF.R.S32.HI R35, RZ, 0x1f, R152 ;  /* 0x0000001fff237819 */ /* 0x000fe20000011498 */
[----:B------:R-:W-:Y:S01]  /*2b40*/  IMAD.X R59, R236, 0x1, R43, P1 ;  /* 0x00000001ec3b7824 */ /* 0x000fe200008e062b */
[----:B------:R-:W-:Y:S01]  /*2b50*/  LOP3.LUT P1, RZ, R34, 0x4, RZ, 0xc0, !PT ;  /* 0x0000000422ff7812 */ /* 0x000fe2000782c0ff */
[-C--:B------:R-:W-:Y:S01]  /*2b60*/  IMAD.WIDE.U32 R10, R152, R14.reuse, R10 ;  /* 0x0000000e980a7225 */ /* 0x080fe200078e000a */
[----:B------:R-:W-:Y:S02]  /*2b70*/  LOP3.LUT R34, R82, 0x18, R16, 0xf8, !PT ;  /* 0x0000001852227812 */ /* 0x000fe400078ef810 */
[--C-:B------:R-:W-:Y:S01]  /*2b80*/  SHF.R.S32.HI R83, RZ, 0x3, R33.reuse ;  /* 0x00000003ff537819 */ /* 0x100fe20000011421 */
[C---:B------:R-:W-:Y:S01]  /*2b90*/  IMAD R32, R35.reuse, R14, RZ ;  /* 0x0000000e23207224 */ /* 0x040fe200078e02ff */
[----:B------:R-:W-:Y:S01]  /*2ba0*/  LOP3.LUT R89, R34, R85, RZ, 0x3c, !PT ;  /* 0x0000005522597212 */ /* 0x000fe200078e3cff */
[----:B------:R-:W-:Y:S01]  /*2bb0*/  IMAD R35, R35, R56, RZ ;  /* 0x0000003823237224 */ /* 0x000fe200078e02ff */
[----:B------:R-:W-:Y:S01]  /*2bc0*/  LOP3.LUT R84, R33, 0xfffffff8, RZ, 0xc0, !PT ;  /* 0xfffffff821547812 */ /* 0x000fe200078ec0ff */
[----:B------:R-:W-:Y:S01]  /*2bd0*/  IMAD R79, R152, R15, R32 ;  /* 0x0000000f984f7224 */ /* 0x000fe200078e0220 */
[----:B------:R-:W-:Y:S01]  /*2be0*/  LOP3.LUT R32, R218, 0x38, R33, 0xf8, !PT ;  /* 0x00000038da207812 */ /* 0x000fe200078ef821 */
[----:B------:R-:W-:Y:S01]  /*2bf0*/  IMAD.WIDE.U32 R12, R152, R14, R12 ;  /* 0x0000000e980c7225 */ /* 0x000fe200078e000c */
[----:B------:R-:W-:-:S02]  /*2c00*/  SEL R88, R88, 0xffffffe0, !P1 ;  /* 0xffffffe058587807 */ /* 0x000fc40004800000 */
[----:B------:R-:W-:Y:S01]  /*2c10*/  LOP3.LUT R32, R32, R36, RZ, 0x3c, !PT ;  /* 0x0000002420207212 */ /* 0x000fe200078e3cff */
[----:B------:R-:W-:Y:S01]  /*2c20*/  IMAD R35, R152, R57, R35 ;  /* 0x0000003998237224 */ /* 0x000fe200078e0223 */
[----:B------:R-:W-:Y:S01]  /*2c30*/  SHF.R.S32.HI R86, RZ, 0x1f, R84 ;  /* 0x0000001fff567819 */ /* 0x000fe20000011454 */
[----:B------:R-:W-:Y:S01]  /*2c40*/  IMAD.WIDE.U32 R14, R14, 0x60, RZ ;  /* 0x000000600e0e7825 */ /* 0x000fe200078e00ff */
[----:B------:R-:W-:Y:S02]  /*2c50*/  ISETP.GE.AND P1, PT, R16, UR4, PT ;  /* 0x0000000410007c0c */ /* 0x000fe4000bf26270 */
[----:B------:R-:W-:Y:S01]  /*2c60*/  LOP3.LUT R94, R94, 0x40, RZ, 0xc0, !PT ;  /* 0x000000405e5e7812 */ /* 0x000fe200078ec0ff */
[----:B------:R-:W-:Y:S01]  /*2c70*/  IMAD.IADD R87, R221, 0x1, R32 ;  /* 0x00000001dd577824 */ /* 0x000fe200078e0220 */
[----:B------:R-:W-:Y:S01]  /*2c80*/  LOP3.LUT R32, R82, 0x38, R33, 0xf8, !PT ;  /* 0x0000003852207812 */ /* 0x000fe200078ef821 */
[----:B------:R-:W-:-:S03]  /*2c90*/  IMAD.WIDE.U32 R56, R56, 0x60, RZ ;  /* 0x0000006038387825 */ /* 0x000fc600078e00ff */
[----:B------:R-:W-:Y:S01]  /*2ca0*/  LOP3.LUT R33, R32, R85, RZ, 0x3c, !PT ;  /* 0x0000005520217212 */ /* 0x000fe200078e3cff */
        /* <DEDUP_REMOVED lines=10> */
.L_x_11577:
[----:B------:R-:W0:Y:S01]  /*2d50*/  LDC.64 R98, c[0x0][0x2e8] ;  /* 0x0000ba00ff627b82 */ /* 0x000e220000000a00 */
[----:B------:R-:W-:Y:S01]  /*2d60*/  VIADD R45, R27, 0xffffffff ;  /* 0xffffffff1b2d7836 */ /* 0x000fe20000000000 */
[----:B------:R-:W-:Y:S05]  /*2d70*/  YIELD ;  /* 0x0000000000007946 */ /* 0x000fea0003800000 */
[----:B------:R-:W-:Y:S01]  /*2d80*/  SHF.R.S32.HI R39, RZ, 0x1f, R45 ;  /* 0x0000001fff277819 */ /* 0x000fe2000001142d */
[----:B-1----:R-:W1:Y:S01]  /*2d90*/  LDC R102, c[0x0][0x3f4] ;  /* 0x0000fd00ff667b82 */ /* 0x002e620000000800 */
        /* <DEDUP_REMOVED lines=12> */
[----:B------:R-:W-:Y:S02]  /*2e60*/  LEA R42, P5, R33, R98, 0x1 ;  /* 0x00000062212a7211 */ /* 0x000fe400078a08ff */
[-C--:B------:R-:W-:Y:S01]  /*2e70*/  LEA.HI.X R41, R27, R99.reuse, R32, 0x1, P3 ;  /* 0x000000631b297211 */ /* 0x080fe200018f0c20 */
[----:B------:R-:W-:Y:S01]  /*2e80*/  IMAD R27, R22, 0x1800, R89 ;  /* 0x00001800161b7824 */ /* 0x000fe200078e0259 */
[----:B-1----:R-:W-:Y:S02]  /*2e90*/  ISETP.GE.AND P3, PT, R102, 0x1, PT ;  /* 0x000000016600780c */ /* 0x002fe40003f66270 */
[----:B------:R-:W-:Y:S01]  /*2ea0*/  ISETP.GT.AND P4, PT, R45, R28, PT ;  /* 0x0000001c2d00720c */ /* 0x000fe20003f84270 */
[----:B------:R-:W-:Y:S01]  /*2eb0*/  IMAD R104, R27, 0x2, R26 ;  /* 0x000000021b687824 */ /* 0x000fe200078e021a */
[----:B------:R-:W-:Y:S01]  /*2ec0*/  LEA.HI.X R43, R33, R99, R34, 0x1, P5 ;  /* 0x00000063212b7211 */ /* 0x000fe200028f0c22 */
[----:B------:R-:W-:Y:S01]  /*2ed0*/  IMAD.MOV.U32 R27, RZ, RZ, R45 ;  /* 0x000000ffff1b7224 */ /* 0x000fe200078e002d */
[----:B------:R-:W-:-:S07]  /*2ee0*/  P2R R96, PR, RZ, 0x10 ;  /* 0x00000010ff607803 */ /* 0x000fce0000000000 */
        /* <DEDUP_REMOVED lines=20> */
[----:B------:R-:W-:-:S03]  /*3030*/  CS2R R54, SRZ ;  /* 0x0000000000367805 */ /* 0x000fc6000001ff00 */
[----:B------:R-:W-:Y:S05]  /*3040*/  @P4 BRA `(.L_x_11534) ;  /* 0x0000000000504947 */ /* 0x000fea0003800000 */
        /* <DEDUP_REMOVED lines=20> */
.L_x_11534:
[----:B------:R-:W-:Y:S05]  /*3190*/  BSYNC B1 ;  /* 0x0000000000017941 */ /* 0x000fea0003800000 */
.L_x_11533:
[----:B------:R-:W-:Y:S01]  /*31a0*/  ISETP.GE.AND P5, PT, R233, R97, PT ;  /* 0x00000061e900720c */ /* 0x000fe20003fa6270 */
[----:B------:R-:W-:Y:S01]  /*31b0*/  BSSY B1, `(.L_x_11535) ;  /* 0x000001b000017945 */ /* 0x000fe20003800000 */
[----:B0-----:R-:W-:Y:S02]  /*31c0*/  CS2R R44, SRZ ;  /* 0x00000000002c7805 */ /* 0x001fe4000001ff00 */
[----:B------:R-:W-:Y:S01]  /*31d0*/  CS2R R36, SRZ ;  /* 0x0000000000247805 */ /* 0x000fe2000001ff00 */
[----:B-----5:R-:W-:Y:S01]  /*31e0*/  IMAD.MOV.U32 R98, RZ, RZ, R50 ;  /* 0x000000ffff627224 */ /* 0x020fe200078e0032 */
[----:B------:R-:W-:Y:S01]  /*31f0*/  CS2R R46, SRZ ;  /* 0x00000000002e7805 */ /* 0x000fe2000001ff00 */
[----:B------:R-:W-:-:S06]  /*3200*/  IMAD.MOV.U32 R99, RZ, RZ, R51 ;  /* 0x000000ffff637224 */ /* 0x000fcc00078e0033 */
        /* <DEDUP_REMOVED lines=21> */
.L_x_11536:
[----:B------:R-:W-:Y:S05]  /*3360*/  BSYNC B1 ;  /* 0x0000000000017941 */ /* 0x000fea0003800000 */
.L_x_11535:
[----:B0-----:R-:W-:Y:S01]  /*3370*/  IMAD.MOV.U32 R32, RZ, RZ, R52 ;  /* 0x000000ffff207224 */ /* 0x001fe200078e0034 */
[----:B------:R-:W-:Y:S01]  /*3380*/  UISETP.NE.AND UP0, UPT, UR54, 0x3, UPT ;  /* 0x000000033600788c */ /* 0x000fe2000bf05270 */
[----:B------:R-:W-:Y:S01]  /*3390*/  IMAD.MOV.U32 R33, RZ, RZ, R53 ;  /* 0x000000ffff217224 */ /* 0x000fe200078e0035 */
[----:B------:R-:W-:Y:S01]  /*33a0*/  PRMT R98, R98, 0x5410, R98 ;  /* 0x0000541062627816 */ /* 0x000fe20000000062 */
        /* <DEDUP_REMOVED lines=30> */
.L_x_11537:
[----:B------:R-:W-:Y:S01]  /*3590*/  IMAD R95, R22, 0x8, R19 ;  /* 0x00000008165f7824 */ /* 0x000fe200078e0213 */
[----:B------:R-:W-:Y:S01]  /*35a0*/  SHF.L.U32 R106, R210, 0x1f, RZ ;  /* 0x0000001fd26a7819 */ /* 0x000fe200000006ff */
[----:B------:R-:W-:Y:S03]  /*35b0*/  BSSY B1, `(.L_x_11538) ;  /* 0x0000003000017945 */ /* 0x000fe60003800000 */
[----:B------:R-:W0:Y:S02]  /*35c0*/  SYNCS.PHASECHK.TRANS64.TRYWAIT P6, [R95+URZ+0x22890], R106 ;  /* 0x0228906a5f0075a7 */ /* 0x000e2400080c017f */
[----:B0-----:R-:W-:Y:S05]  /*35d0*/  @!P6 BRA `(.L_x_11539) ;  /* 0x0000020000f8e947 */ /* 0x001fea0003800000 */
.L_x_11911:
[----:B------:R-:W-:Y:S05]  /*35e0*/  BSYNC B1 ;  /* 0x0000000000017941 */ /* 0x000fea0003800000 */
.L_x_11538:
        /* <DEDUP_REMOVED lines=10> */
[----:B------:R-:W-:Y:S02]  /*3690*/  PRMT R113, R111, 0x5410, R113 ;  /* 0x000054106f717816 */ /* 0x000fe40000000071 */
[----:B------:R-:W-:Y:S02]  /*36a0*/  PRMT R110, R100, 0x5432, R110 ;  /* 0x00005432646e7816 */ /* 0x000fe4000000006e */
[----:B------:R-:W-:Y:S01]  /*36b0*/  SHF.R.U32.HI R112, RZ, 0x10, R53 ;  /* 0x00000010ff707819 */ /* 0x000fe20000011635 */
[----:B--2---:R-:W-:Y:S01]  /*36c0*/  IMAD.U32 R53, R34, 0x10000, RZ ;  /* 0x0001000022357824 */ /* 0x004fe200078e00ff */
[----:B------:R-:W-:-:S02]  /*36d0*/  SHF.R.U32.HI R116, RZ, 0x10, R55 ;  /* 0x00000010ff747819 */ /* 0x000fc40000011637 */
[----:B------:R-:W-:Y:S02]  /*36e0*/  LOP3.LUT R54, R33, 0xffff0000, RZ, 0xc0, !PT ;  /* 0xffff000021367812 */ /* 0x000fe400078ec0ff */
[C---:B------:R-:W-:Y:S01]  /*36f0*/  LOP3.LUT R115, R113.reuse, 0xffff0000, RZ, 0xc0, !PT ;  /* 0xffff000071737812 */ /* 0x040fe200078ec0ff */
[----:B------:R-:W-:Y:S01]  /*3700*/  IMAD.U32 R113, R113, 0x10000, RZ ;  /* 0x0001000071717824 */ /* 0x000fe200078e00ff */
[C---:B------:R-:W-:Y:S01]  /*3710*/  LOP3.LUT R111, R110.reuse, 0xffff0000, RZ, 0xc0, !PT ;  /* 0xffff00006e6f7812 */ /* 0x040fe200078ec0ff */
[----:B------:R-:W-:Y:S01]  /*3720*/  IMAD.U32 R110, R110, 0x10000, RZ ;  /* 0x000100006e6e7824 */ /* 0x000fe200078e00ff */
[----:B------:R-:W-:Y:S01]  /*3730*/  PRMT R112, R101, 0x5432, R112 ;  /* 0x0000543265707816 */ /* 0x000fe20000000070 */
[----:B------:R-:W-:Y:S01]  /*3740*/  FMUL.FTZ R120, R54, R115 ;  /* 0x0000007336787220 */ /* 0x000fe20000410000 */
[----:B------:R-:W-:Y:S01]  /*3750*/  PRMT R116, R108, 0x5432, R116 ;  /* 0x000054326c747816 */ /* 0x000fe20000000074 */
[----:B------:R-:W-:Y:S01]  /*3760*/  FMUL.FTZ R54, R54, R111 ;  /* 0x0000006f36367220 */ /* 0x000fe20000410000 */
[----:B------:R-:W-:Y:S01]  /*3770*/  LOP3.LUT R55, R34, 0xffff0000, RZ, 0xc0, !PT ;  /* 0xffff000022377812 */ /* 0x000fe200078ec0ff */
[C---:B------:R-:W-:Y:S01]  /*3780*/  IMAD.U32 R34, R35.reuse, 0x10000, RZ ;  /* 0x0001000023227824 */ /* 0x040fe200078e00ff */
[----:B------:R-:W-:Y:S01]  /*3790*/  LOP3.LUT R52, R35, 0xffff0000, RZ, 0xc0, !PT ;  /* 0xffff000023347812 */ /* 0x000fe200078ec0ff */
[----:B------:R-:W-:-:S02]  /*37a0*/  IMAD.U32 R35, R33, 0x10000, RZ ;  /* 0x0001000021237824 */ /* 0x000fc400078e00ff */
[----:B------:R-:W-:Y:S02]  /*37b0*/  IMAD.U32 R118, R116, 0x10000, RZ ;  /* 0x0001000074767824 */ /* 0x000fe400078e00ff */
[----:B------:R-:W-:Y:S02]  /*37c0*/  IMAD.U32 R114, R112, 0x10000, RZ ;  /* 0x0001000070727824 */ /* 0x000fe400078e00ff */
[----:B------:R-:W-:Y:S01]  /*37d0*/  FFMA.FTZ R115, R35, R115, R54 ;  /* 0x0000007323737223 */ /* 0x000fe20000010036 */
[----:B------:R-:W-:Y:S01]  /*37e0*/  FMUL.FTZ R122, R55, R118 ;  /* 0x00000076377a7220 */ /* 0x000fe20000410000 */
[----:B------:R-:W-:Y:S01]  /*37f0*/  FFMA.FTZ R120, R35, R111, -R120 ;  /* 0x0000006f23787223 */ /* 0x000fe20000010878 */
[-C--:B------:R-:W-:Y:S01]  /*3800*/  FMUL.FTZ R54, R55, R114.reuse ;  /* 0x0000007237367220 */ /* 0x080fe20000410000 */
[----:B------:R-:W-:Y:S01]  /*3810*/  IMAD.U32 R33, R32, 0x10000, RZ ;  /* 0x0001000020217824 */ /* 0x000fe200078e00ff */
[----:B------:R-:W-:Y:S01]  /*3820*/  LOP3.LUT R55, R116, 0xffff0000, RZ, 0xc0, !PT ;  /* 0xffff000074377812 */ /* 0x000fe200078ec0ff */
[C---:B------:R-:W-:Y:S01]  /*3830*/  FFMA.FTZ R122, R53.reuse, R114, -R122 ;  /* 0x00000072357a7223 */ /* 0x040fe2000001087a */
[----:B------:R-:W-:Y:S01]  /*3840*/  LOP3.LUT R35, R112, 0xffff0000, RZ, 0xc0, !PT ;  /* 0xffff000070237812 */ /* 0x000fe200078ec0ff */
[----:B------:R-:W-:Y:S01]  /*3850*/  FFMA.FTZ R53, R53, R118, R54 ;  /* 0x0000007635357223 */ /* 0x000fe20000010036 */
[----:B------:R-:W-:Y:S01]  /*3860*/  LOP3.LUT R32, R32, 0xffff0000, RZ, 0xc0, !PT ;  /* 0xffff000020207812 */ /* 0x000fe200078ec0ff */
[C---:B------:R-:W-:Y:S01]  /*3870*/  FMUL.FTZ R111, R52.reuse, R55 ;  /* 0x00000037346f7220 */ /* 0x040fe20000410000 */
[----:B------:R-:W-:Y:S01]  /*3880*/  F2FP.BF16.F32.PACK_AB R115, R115, R120 ;  /* 0x000000787373723e */ /* 0x000fe200000010ff */
[----:B------:R-:W-:-:S02]  /*3890*/  FMUL.FTZ R54, R52, R35 ;  /* 0x0000002334367220 */ /* 0x000fc40000410000 */
[C---:B------:R-:W-:Y:S01]  /*38a0*/  FMUL.FTZ R52, R32.reuse, R113 ;  /* 0x0000007120347220 */ /* 0x040fe20000410000 */
[-C--:B------:R-:W-:Y:S01]  /*38b0*/  FMUL.FTZ R32, R32, R110.reuse ;  /* 0x0000006e20207220 */ /* 0x080fe20000410000 */
[C---:B------:R-:W-:Y:S01]  /*38c0*/  FFMA.FTZ R111, R34.reuse, R35, -R111 ;  /* 0x00000023226f7223 */ /* 0x040fe2000001086f */
[----:B------:R-:W-:Y:S01]  /*38d0*/  FFMA.FTZ R54, R34, R55, R54 ;  /* 0x0000003722367223 */ /* 0x000fe20000010036 */
[C---:B------:R-:W-:Y:S01]  /*38e0*/  FFMA.FTZ R52, R33.reuse, R110, -R52 ;  /* 0x0000006e21347223 */ /* 0x040fe20000010834 */
[----:B------:R-:W-:Y:S01]  /*38f0*/  FFMA.FTZ R33, R33, R113, R32 ;  /* 0x0000007121217223 */ /* 0x000fe20000010020 */
[----:B------:R-:W-:Y:S02]  /*3900*/  F2FP.BF16.F32.PACK_AB R34, R53, R122 ;  /* 0x0000007a3522723e */ /* 0x000fe400000010ff */
[----:B------:R-:W-:Y:S02]  /*3910*/  F2FP.BF16.F32.PACK_AB R35, R54, R111 ;  /* 0x0000006f3623723e */ /* 0x000fe400000010ff */
[----:B------:R-:W-:Y:S01]  /*3920*/  F2FP.BF16.F32.PACK_AB R32, R33, R52 ;  /* 0x000000342120723e */ /* 0x000fe200000010ff */
[----:B------:R-:W-:-:S07]  /*3930*/  IMAD.MOV.U32 R33, RZ, RZ, R115 ;  /* 0x000000ffff217224 */ /* 0x000fce00078e0073 */
.L_x_11545:
[----:B------:R-:W-:Y:S05]  /*3940*/  BSYNC B3 ;  /* 0x0000000000037941 */ /* 0x000fea0003800000 */
.L_x_11544:
[----:B--2---:R1:W-:Y:S02]  /*3950*/  STG.E.128 desc[UR38][R42.64], R32 ;  /* 0x000000202a007986 */ /* 0x0043e4000c101d26 */
.L_x_11543:
[----:B------:R-:W-:Y:S05]  /*3960*/  BSYNC B2 ;  /* 0x0000000000027941 */ /* 0x000fea0003800000 */
.L_x_11542:
[----:B------:R-:W-:Y:S05]  /*3970*/  @P2 BRA `(.L_x_11541) ;  /* 0x0000000000d02947 */ /* 0x000fea0003800000 */
[----:B-1----:R1:W2:Y:S01]  /*3980*/  LDS.128 R32, [R103] ;  /* 0x0000000067207984 */ /* 0x0022a20000000c00 */
        /* <DEDUP_REMOVED lines=49> */
.L_x_11547:
[----:B------:R-:W-:Y:S05]  /*3ca0*/  BSYNC B2 ;  /* 0x0000000000027941 */ /* 0x000fea0003800000 */
.L_x_11546:
[----:B--2---:R2:W-:Y:S02]  /*3cb0*/  STG.E.128 desc[UR38][R42.64+0x40], R32 ;  /* 0x000040202a007986 */ /* 0x0045e4000c101d26 */
.L_x_11541:
[----:B------:R-:W-:Y:S05]  /*3cc0*/  BSYNC B1 ;  /* 0x0000000000017941 */ /* 0x000fea0003800000 */
.L_x_11540:
        /* <DEDUP_REMOVED lines=53> */
.L_x_11552:
[----:B------:R-:W-:Y:S05]  /*4020*/  BSYNC B2 ;  /* 0x0000000000027941 */ /* 0x000fea0003800000 */
.L_x_11551:
[----:B--2---:R3:W-:Y:S02]  /*4030*/  STG.E.128 desc[UR38][R40.64], R32 ;  /* 0x0000002028007986 */ /* 0x0047e4000c101d26 */
.L_x_11550:
[----:B------:R-:W-:Y:S05]  /*4040*/  BSYNC B1 ;  /* 0x0000000000017941 */ /* 0x000fea0003800000 */
.L_x_11549:
        /* <DEDUP_REMOVED lines=51> */
.L_x_11554:
[----:B------:R-:W-:Y:S05]  /*4380*/  BSYNC B1 ;  /* 0x0000000000017941 */ /* 0x000fea0003800000 */
.L_x_11553:
[----:B--2---:R1:W-:Y:S01]  /*4390*/  STG.E.128 desc[UR38][R40.64+0x40], R32 ;  /* 0x0000402028007986 */ /* 0x0043e2000c101d26 */
[----:B------:R-:W-:Y:S05]  /*43a0*/  BRA `(.L_x_11548) ;  /* 0x0000001400c47947 */ /* 0x000fea0003800000 */
.L_x_11532:
[----:B------:R-:W-:-:S04]  /*43b0*/  ISETP.GE.AND P3, PT, R233, R97, PT ;  /* 0x00000061e900720c */ /* 0x000fc80003f66270 */
        /* <DEDUP_REMOVED lines=20> */
[----:B------:R-:W-:Y:S02]  /*4500*/  CS2R R32, SRZ ;  /* 0x0000000000207805 */ /* 0x000fe4000001ff00 */
[----:B------:R-:W-:-:S04]  /*4510*/  CS2R R38, SRZ ;  /* 0x0000000000267805 */ /* 0x000fc8000001ff00 */
[----:B------:R2:W3:Y:S02]  /*4520*/  @!P4 LDG.E.128 R32, desc[UR38][R36.64] ;  /* 0x000000262420c981 */ /* 0x0004e4000c1e1d00 */
[----:B--2---:R-:W-:-:S06]  /*4530*/  CS2R R36, SRZ ;  /* 0x0000000000247805 */ /* 0x004fcc000001ff00 */
[----:B------:R2:W4:Y:S01]  /*4540*/  @!P4 LDG.E.128 R36, desc[UR38][R40.64] ;  /* 0x000000262824c981 */ /* 0x000522000c1e1d00 */
[----:B0-----:R-:W-:-:S04]  /*4550*/  @!P3 LEA R44, P4, R42, R44, 0x1 ;  /* 0x0000002c2a2cb211 */ /* 0x001fc800078808ff */
[----:B------:R-:W-:Y:S02]  /*4560*/  @!P3 LEA.HI.X R45, R42, R45, R43, 0x1, P4 ;  /* 0x0000002d2a2db211 */ /* 0x000fe400020f0c2b */
[----:B------:R-:W-:Y:S02]  /*4570*/  CS2R R42, SRZ ;  /* 0x00000000002a7805 */ /* 0x000fe4000001ff00 */
[C---:B-1----:R-:W-:Y:S02]  /*4580*/  @!P3 LEA R48, P4, R46.reuse, R48, 0x1 ;  /* 0x000000302e30b211 */ /* 0x042fe400078808ff */
[----:B--2---:R-:W-:Y:S02]  /*4590*/  CS2R R40, SRZ ;  /* 0x0000000000287805 */ /* 0x004fe4000001ff00 */
[----:B------:R-:W-:Y:S02]  /*45a0*/  @!P3 LEA.HI.X R49, R46, R49, R47, 0x1, P4 ;  /* 0x000000312e31b211 */ /* 0x000fe400020f0c2f */
[----:B------:R-:W-:-:S02]  /*45b0*/  CS2R R46, SRZ ;  /* 0x00000000002e7805 */ /* 0x000fc4000001ff00 */
[----:B------:R0:W2:Y:S02]  /*45c0*/  @!P3 LDG.E.128 R40, desc[UR38][R44.64] ;  /* 0x000000262c28b981 */ /* 0x0000a4000c1e1d00 */
[----:B0-----:R-:W-:-:S06]  /*45d0*/  CS2R R44, SRZ ;  /* 0x00000000002c7805 */ /* 0x001fcc000001ff00 */
[----:B------:R0:W5:Y:S01]  /*45e0*/  @!P3 LDG.E.128 R44, desc[UR38][R48.64] ;  /* 0x00000026302cb981 */ /* 0x000162000c1e1d00 */
[----:B------:R-:W-:Y:S01]  /*45f0*/  UISETP.NE.AND UP0, UPT, UR54, 0x3, UPT ;  /* 0x000000033600788c */ /* 0x000fe2000bf05270 */
[----:B------:R-:W-:-:S05]  /*4600*/  ISETP.GE.AND P4, PT, R16, R102, PT ;  /* 0x000000661000720c */ /* 0x000fca0003f86270 */
[----:B------:R-:W-:Y:S01]  /*4610*/  PLOP3.LUT P3, PT, PT, PT, UP0, 0x80, 0x0 ;  /* 0x000000000000781c */ /* 0x000fe20003f6f008 */
[----:B---3--:R-:W-:Y:S02]  /*4620*/  IMAD.MOV.U32 R51, RZ, RZ, R34 ;  /* 0x000000ffff337224 */ /* 0x008fe400078e0022 */
[----:B------:R-:W-:Y:S02]  /*4630*/  IMAD.MOV.U32 R52, RZ, RZ, R35 ;  /* 0x000000ffff347224 */ /* 0x000fe400078e0023 */
[----:B------:R-:W-:Y:S01]  /*4640*/  IMAD.MOV.U32 R53, RZ, RZ, R32 ;  /* 0x000000ffff357224 */ /* 0x000fe200078e0020 */
[----:B------:R-:W-:Y:S01]  /*4650*/  PRMT R120, R120, 0x5410, R51 ;  /* 0x0000541078787816 */ /* 0x000fe20000000033 */
[----:B------:R-:W-:Y:S01]  /*4660*/  IMAD.MOV.U32 R54, RZ, RZ, R33 ;  /* 0x000000ffff367224 */ /* 0x000fe200078e0021 */
[----:B------:R-:W-:Y:S02]  /*4670*/  PRMT R131, R52, 0x7610, R131 ;  /* 0x0000761034837816 */ /* 0x000fe40000000083 */
[----:B------:R-:W-:-:S02]  /*4680*/  PRMT R121, R121, 0x5410, R53 ;  /* 0x0000541079797816 */ /* 0x000fc40000000035 */
[----:B------:R-:W-:Y:S01]  /*4690*/  PRMT R130, R54, 0x7610, R130 ;  /* 0x0000761036827816 */ /* 0x000fe20000000082 */
[----:B----4-:R-:W-:Y:S02]  /*46a0*/  IMAD.MOV.U32 R51, RZ, RZ, R38 ;  /* 0x000000ffff337224 */ /* 0x010fe400078e0026 */
[----:B0-----:R-:W-:Y:S02]  /*46b0*/  IMAD.MOV.U32 R48, RZ, RZ, R39 ;  /* 0x000000ffff307224 */ /* 0x001fe400078e0027 */
[----:B------:R-:W-:Y:S01]  /*46c0*/  IMAD.MOV.U32 R49, RZ, RZ, R36 ;  /* 0x000000ffff317224 */ /* 0x000fe200078e0024 */
[----:B------:R-:W-:Y:S01]  /*46d0*/  PRMT R133, R51, 0x7610, R133 ;  /* 0x0000761033857816 */ /* 0x000fe20000000085 */
[----:B------:R-:W-:Y:S01]  /*46e0*/  IMAD.MOV.U32 R52, RZ, RZ, R37 ;  /* 0x000000ffff347224 */ /* 0x000fe200078e0025 */
[----:B------:R-:W-:Y:S02]  /*46f0*/  PRMT R122, R122, 0x5410, R48 ;  /* 0x000054107a7a7816 */ /* 0x000fe40000000030 */
[----:B------:R-:W-:-:S02]  /*4700*/  PRMT R123, R123, 0x5410, R49 ;  /* 0x000054107b7b7816 */ /* 0x000fc40000000031 */
[----:B------:R-:W-:Y:S01]  /*4710*/  PRMT R132, R52, 0x7610, R132 ;  /* 0x0000761034847816 */ /* 0x000fe20000000084 */
[----:B--2---:R-:W-:Y:S02]  /*4720*/  IMAD.MOV.U32 R48, RZ, RZ, R42 ;  /* 0x000000ffff307224 */ /* 0x004fe400078e002a */
[----:B------:R-:W-:Y:S02]  /*4730*/  IMAD.MOV.U32 R49, RZ, RZ, R43 ;  /* 0x000000ffff317224 */ /* 0x000fe400078e002b */
[----:B------:R-:W-:Y:S01]  /*4740*/  IMAD.MOV.U32 R51, RZ, RZ, R40 ;  /* 0x000000ffff337224 */ /* 0x000fe200078e0028 */
[----:B------:R-:W-:Y:S01]  /*4750*/  PRMT R125, R48, 0x7610, R125 ;  /* 0x00007610307d7816 */ /* 0x000fe2000000007d */
[----:B------:R-:W-:Y:S01]  /*4760*/  IMAD.MOV.U32 R52, RZ, RZ, R41 ;  /* 0x000000ffff347224 */ /* 0x000fe200078e0029 */
[----:B------:R-:W-:Y:S02]  /*4770*/  PRMT R121, R49, 0x7610, R121 ;  /* 0x0000761031797816 */ /* 0x000fe40000000079 */
[----:B------:R-:W-:-:S02]  /*4780*/  PRMT R127, R51, 0x7610, R127 ;  /* 0x00007610337f7816 */ /* 0x000fc4000000007f */
[----:B------:R-:W-:Y:S01]  /*4790*/  PRMT R126, R52, 0x7610, R126 ;  /* 0x00007610347e7816 */ /* 0x000fe2000000007e */
[----:B-----5:R-:W-:Y:S02]  /*47a0*/  IMAD.MOV.U32 R48, RZ, RZ, R46 ;  /* 0x000000ffff307224 */ /* 0x020fe400078e002e */
[----:B------:R-:W-:Y:S02]  /*47b0*/  IMAD.MOV.U32 R49, RZ, RZ, R47 ;  /* 0x000000ffff317224 */ /* 0x000fe400078e002f */
[----:B------:R-:W-:Y:S01]  /*47c0*/  IMAD.MOV.U32 R51, RZ, RZ, R44 ;  /* 0x000000ffff337224 */ /* 0x000fe200078e002c */
[----:B------:R-:W-:Y:S01]  /*47d0*/  PRMT R122, R48, 0x7610, R122 ;  /* 0x00007610307a7816 */ /* 0x000fe2000000007a */
[----:B------:R-:W-:Y:S01]  /*47e0*/  IMAD.MOV.U32 R52, RZ, RZ, R45 ;  /* 0x000000ffff347224 */ /* 0x000fe200078e002d */
[----:B------:R-:W-:Y:S02]  /*47f0*/  PRMT R120, R49, 0x7610, R120 ;  /* 0x0000761031787816 */ /* 0x000fe40000000078 */
[----:B------:R-:W-:-:S02]  /*4800*/  PRMT R123, R51, 0x7610, R123 ;  /* 0x00007610337b7816 */ /* 0x000fc4000000007b */
[----:B------:R-:W-:Y:S01]  /*4810*/  PRMT R124, R52, 0x7610, R124 ;  /* 0x00007610347c7816 */ /* 0x000fe2000000007c */
[----:B------:R-:W-:Y:S06]  /*4820*/  @!P3 BRA `(.L_x_11555) ;  /* 0x000000000004b947 */ /* 0x000fec0003800000 */
[----:B------:R-:W-:Y:S01]  /*4830*/  BPT.TRAP 0x1 ;  /* 0x000000040000795c */ /* 0x000fe20000300000 */
.L_x_11555:
        /* <DEDUP_REMOVED lines=9> */
.L_x_11912:
[----:B------:R-:W-:Y:S05]  /*48d0*/  BSYNC B1 ;  /* 0x0000000000017941 */ /* 0x000fea0003800000 */
.L_x_11556:
        /* <DEDUP_REMOVED lines=29> */
[----:B------:R-:W-:Y:S01]  /*4ab0*/  SHF.R.U64 R32, R32, 0x10, R33 ;  /* 0x0000001020207819 */ /* 0x000fe20000001221 */
[----:B-1----:R-:W-:Y:S01]  /*4ac0*/  IMAD.U32 R117, R49, 0x10000, RZ ;  /* 0x0001000031757824 */ /* 0x002fe200078e00ff */
[----:B------:R-:W-:Y:S01]  /*4ad0*/  SHF.R.U64 R36, R36, 0x10, R37 ;  /* 0x0000001024247819 */ /* 0x000fe20000001225 */
[----:B------:R-:W-:Y:S01]  /*4ae0*/  IMAD.U32 R37, R52, 0x10000, RZ ;  /* 0x0001000034257824 */ /* 0x000fe200078e00ff */
[----:B------:R-:W-:Y:S02]  /*4af0*/  PRMT R113, R130, 0x5410, R113 ;  /* 0x0000541082717816 */ /* 0x000fe40000000071 */
[----:B------:R-:W-:-:S02]  /*4b00*/  PRMT R129, R132, 0x5410, R129 ;  /* 0x0000541084817816 */ /* 0x000fc40000000081 */
[----:B------:R-:W-:Y:S02]  /*4b10*/  SHF.R.U64 R33, R38, 0x10, R39 ;  /* 0x0000001026217819 */ /* 0x000fe40000001227 */
[----:B------:R-:W-:Y:S01]  /*4b20*/  LOP3.LUT R118, R53, 0xffff0000, RZ, 0xc0, !PT ;  /* 0xffff000035767812 */ /* 0x000fe200078ec0ff */
[C---:B------:R-:W-:Y:S01]  /*4b30*/  IMAD.U32 R53, R51.reuse, 0x10000, RZ ;  /* 0x0001000033357824 */ /* 0x040fe200078e00ff */
[----:B------:R-:W-:Y:S01]  /*4b40*/  LOP3.LUT R38, R51, 0xffff0000, RZ, 0xc0, !PT ;  /* 0xffff000033267812 */ /* 0x000fe200078ec0ff */
[----:B------:R-:W-:Y:S01]  /*4b50*/  IMAD.U32 R130, R129, 0x10000, RZ ;  /* 0x0001000081827824 */ /* 0x000fe200078e00ff */
[----:B------:R-:W-:Y:S02]  /*4b60*/  LOP3.LUT R51, R55, 0xffff0000, RZ, 0xc0, !PT ;  /* 0xffff000037337812 */ /* 0x000fe400078ec0ff */
[----:B------:R-:W-:Y:S01]  /*4b70*/  SHF.R.U32.HI R115, RZ, 0x10, R35 ;  /* 0x00000010ff737819 */ /* 0x000fe20000011623 */
[----:B------:R-:W-:Y:S01]  /*4b80*/  FMUL.FTZ R132, R128, R130 ;  /* 0x0000008280847220 */ /* 0x000fe20000410000 */
[----:B------:R-:W-:Y:S01]  /*4b90*/  PRMT R55, R123, 0x5432, R36 ;  /* 0x000054327b377816 */ /* 0x000fe20000000024 */
[----:B------:R-:W-:Y:S01]  /*4ba0*/  IMAD.U32 R36, R113, 0x10000, RZ ;  /* 0x0001000071247824 */ /* 0x000fe200078e00ff */
[----:B------:R-:W-:Y:S01]  /*4bb0*/  SHF.R.U32.HI R116, RZ, 0x10, R39 ;  /* 0x00000010ff747819 */ /* 0x000fe20000011627 */
[----:B------:R-:W-:Y:S01]  /*4bc0*/  IMAD.U32 R39, R50, 0x10000, RZ ;  /* 0x0001000032277824 */ /* 0x000fe200078e00ff */
[----:B------:R-:W-:Y:S01]  /*4bd0*/  PRMT R115, R131, 0x5410, R115 ;  /* 0x0000541083737816 */ /* 0x000fe20000000073 */
[-C--:B------:R-:W-:Y:S01]  /*4be0*/  FMUL.FTZ R131, R128, R36.reuse ;  /* 0x0000002480837220 */ /* 0x080fe20000410000 */
[----:B------:R-:W-:Y:S01]  /*4bf0*/  PRMT R128, R122, 0x5432, R116 ;  /* 0x000054327a807816 */ /* 0x000fe20000000074 */
[----:B------:R-:W-:Y:S01]  /*4c00*/  FFMA.FTZ R36, R117, R36, -R132 ;  /* 0x0000002475247223 */ /* 0x000fe20000010884 */
[----:B------:R-:W-:Y:S01]  /*4c10*/  LOP3.LUT R129, R129, 0xffff0000, RZ, 0xc0, !PT ;  /* 0xffff000081817812 */ /* 0x000fe200078ec0ff */
[----:B------:R-:W-:Y:S01]  /*4c20*/  FFMA.FTZ R117, R117, R130, R131 ;  /* 0x0000008275757223 */ /* 0x000fe20000010083 */
[----:B------:R-:W-:Y:S01]  /*4c30*/  LOP3.LUT R113, R113, 0xffff0000, RZ, 0xc0, !PT ;  /* 0xffff000071717812 */ /* 0x000fe200078ec0ff */
[----:B------:R-:W-:Y:S01]  /*4c40*/  IMAD.U32 R130, R128, 0x10000, RZ ;  /* 0x0001000080827824 */ /* 0x000fe200078e00ff */
[----:B------:R-:W-:Y:S01]  /*4c50*/  PRMT R33, R133, 0x5410, R33 ;  /* 0x0000541085217816 */ /* 0x000fe20000000021 */
[----:B------:R-:W-:-:S02]  /*4c60*/  IMAD.U32 R116, R115, 0x10000, RZ ;  /* 0x0001000073747824 */ /* 0x000fc400078e00ff */
[C---:B------:R-:W-:Y:S01]  /*4c70*/  FMUL.FTZ R131, R118.reuse, R129 ;  /* 0x0000008176837220 */ /* 0x040fe20000410000 */
[-C--:B------:R-:W-:Y:S01]  /*4c80*/  FMUL.FTZ R133, R118, R113.reuse ;  /* 0x0000007176857220 */ /* 0x080fe20000410000 */
[C---:B------:R-:W-:Y:S01]  /*4c90*/  FMUL.FTZ R132, R119.reuse, R130 ;  /* 0x0000008277847220 */ /* 0x040fe20000410000 */
[----:B------:R-:W-:Y:S01]  /*4ca0*/  SHF.R.U64 R114, R34, 0x10, R35 ;  /* 0x0000001022727819 */ /* 0x000fe20000001223 */
[-C--:B------:R-:W-:Y:S01]  /*4cb0*/  FMUL.FTZ R119, R119, R116.reuse ;  /* 0x0000007477777220 */ /* 0x080fe20000410000 */
[----:B------:R-:W-:Y:S01]  /*4cc0*/  LOP3.LUT R118, R128, 0xffff0000, RZ, 0xc0, !PT ;  /* 0xffff000080767812 */ /* 0x000fe200078ec0ff */
[----:B------:R-:W-:Y:S01]  /*4cd0*/  FFMA.FTZ R116, R53, R116, -R132 ;  /* 0x0000007435747223 */ /* 0x000fe20000010884 */
[----:B------:R-:W-:Y:S01]  /*4ce0*/  LOP3.LUT R34, R49, 0xffff0000, RZ, 0xc0, !PT ;  /* 0xffff000031227812 */ /* 0x000fe200078ec0ff */
[----:B------:R-:W-:Y:S01]  /*4cf0*/  FFMA.FTZ R53, R53, R130, R119 ;  /* 0x0000008235357223 */ /* 0x000fe20000010077 */
[----:B------:R-:W-:Y:S01]  /*4d00*/  LOP3.LUT R115, R115, 0xffff0000, RZ, 0xc0, !PT ;  /* 0xffff000073737812 */ /* 0x000fe200078ec0ff */
[----:B------:R-:W-:Y:S01]  /*4d10*/  FMUL.FTZ R119, R51, R118 ;  /* 0x0000007633777220 */ /* 0x000fe20000410000 */
[----:B------:R-:W-:Y:S01]  /*4d20*/  PRMT R32, R121, 0x5432, R32 ;  /* 0x0000543279207816 */ /* 0x000fe20000000020 */
[C---:B------:R-:W-:Y:S01]  /*4d30*/  FFMA.FTZ R113, R34.reuse, R113, -R131 ;  /* 0x0000007122717223 */ /* 0x040fe20000010883 */
[----:B------:R-:W-:Y:S01]  /*4d40*/  FFMA.FTZ R34, R34, R129, R133 ;  /* 0x0000008122227223 */ /* 0x000fe20000010085 */
[----:B------:R-:W-:-:S02]  /*4d50*/  IMAD.U32 R130, R55, 0x10000, RZ ;  /* 0x0001000037827824 */ /* 0x000fc400078e00ff */
[-C--:B------:R-:W-:Y:S01]  /*4d60*/  FMUL.FTZ R129, R51, R115.reuse ;  /* 0x0000007333817220 */ /* 0x080fe20000410000 */
[----:B------:R-:W-:Y:S02]  /*4d70*/  IMAD.U32 R128, R32, 0x10000, RZ ;  /* 0x0001000020807824 */ /* 0x000fe400078e00ff */
[----:B------:R-:W-:Y:S01]  /*4d80*/  FFMA.FTZ R51, R38, R115, -R119 ;  /* 0x0000007326337223 */ /* 0x000fe20000010877 */
[----:B------:R-:W-:Y:S01]  /*4d90*/  LOP3.LUT R115, R55, 0xffff0000, RZ, 0xc0, !PT ;  /* 0xffff000037737812 */ /* 0x000fe200078ec0ff */
[----:B------:R-:W-:Y:S01]  /*4da0*/  IMAD.U32 R35, R48, 0x10000, RZ ;  /* 0x0001000030237824 */ /* 0x000fe200078e00ff */
[----:B------:R-:W-:Y:S01]  /*4db0*/  LOP3.LUT R55, R32, 0xffff0000, RZ, 0xc0, !PT ;  /* 0xffff000020377812 */ /* 0x000fe200078ec0ff */
[C---:B------:R-:W-:Y:S01]  /*4dc0*/  FMUL.FTZ R32, R37.reuse, R130 ;  /* 0x0000008225207220 */ /* 0x040fe20000410000 */
[----:B------:R-:W-:Y:S01]  /*4dd0*/  LOP3.LUT R52, R52, 0xffff0000, RZ, 0xc0, !PT ;  /* 0xffff000034347812 */ /* 0x000fe200078ec0ff */
[-C--:B------:R-:W-:Y:S01]  /*4de0*/  FMUL.FTZ R37, R37, R128.reuse ;  /* 0x0000008025257220 */ /* 0x080fe20000410000 */
[----:B------:R-:W-:Y:S01]  /*4df0*/  PRMT R114, R120, 0x5432, R114 ;  /* 0x0000543278727816 */ /* 0x000fe20000000072 */
[----:B------:R-:W-:Y:S01]  /*4e00*/  FFMA.FTZ R32, R35, R128, -R32 ;  /* 0x0000008023207223 */ /* 0x000fe20000010820 */
[----:B------:R-:W-:Y:S01]  /*4e10*/  LOP3.LUT R48, R48, 0xffff0000, RZ, 0xc0, !PT ;  /* 0xffff000030307812 */ /* 0x000fe200078ec0ff */
[----:B------:R-:W-:-:S02]  /*4e20*/  IMAD.U32 R49, R54, 0x10000, RZ ;  /* 0x0001000036317824 */ /* 0x000fc400078e00ff */
[----:B------:R-:W-:Y:S01]  /*4e30*/  FFMA.FTZ R38, R38, R118, R129 ;  /* 0x0000007626267223 */ /* 0x000fe20000010081 */
[----:B------:R-:W-:Y:S01]  /*4e40*/  FFMA.FTZ R35, R35, R130, R37 ;  /* 0x0000008223237223 */ /* 0x000fe20000010025 */
[----:B------:R-:W-:Y:S01]  /*4e50*/  LOP3.LUT R54, R54, 0xffff0000, RZ, 0xc0, !PT ;  /* 0xffff000036367812 */ /* 0x000fe200078ec0ff */
[C---:B------:R-:W-:Y:S01]  /*4e60*/  FMUL.FTZ R119, R52.reuse, R115 ;  /* 0x0000007334777220 */ /* 0x040fe20000410000 */
[C---:B------:R-:W-:Y:S01]  /*4e70*/  IMAD.U32 R118, R33.reuse, 0x10000, RZ ;  /* 0x0001000021767824 */ /* 0x040fe200078e00ff */
[----:B------:R-:W-:Y:S01]  /*4e80*/  LOP3.LUT R37, R33, 0xffff0000, RZ, 0xc0, !PT ;  /* 0xffff000021257812 */ /* 0x000fe200078ec0ff */
[-C--:B------:R-:W-:Y:S01]  /*4e90*/  FMUL.FTZ R129, R52, R55.reuse ;  /* 0x0000003734817220 */ /* 0x080fe20000410000 */
[C---:B------:R-:W-:Y:S01]  /*4ea0*/  LOP3.LUT R33, R114.reuse, 0xffff0000, RZ, 0xc0, !PT ;  /* 0xffff000072217812 */ /* 0x040fe200078ec0ff */
[----:B------:R-:W-:Y:S02]  /*4eb0*/  IMAD.U32 R52, R114, 0x10000, RZ ;  /* 0x0001000072347824 */ /* 0x000fe400078e00ff */
[----:B------:R-:W-:Y:S01]  /*4ec0*/  FFMA.FTZ R119, R48, R55, -R119 ;  /* 0x0000003730777223 */ /* 0x000fe20000010877 */
[----:B------:R-:W-:Y:S01]  /*4ed0*/  LOP3.LUT R50, R50, 0xffff0000, RZ, 0xc0, !PT ;  /* 0xffff000032327812 */ /* 0x000fe200078ec0ff */
[C---:B------:R-:W-:Y:S01]  /*4ee0*/  FMUL.FTZ R114, R49.reuse, R118 ;  /* 0x0000007631727220 */ /* 0x040fe20000410000 */
[C---:B------:R-:W-:Y:S01]  /*4ef0*/  FMUL.FTZ R55, R54.reuse, R37 ;  /* 0x0000002536377220 */ /* 0x040fe20000410000 */
[-C--:B------:R-:W-:Y:S01]  /*4f00*/  FMUL.FTZ R49, R49, R52.reuse ;  /* 0x0000003431317220 */ /* 0x080fe20000410000 */
        /* <DEDUP_REMOVED lines=17> */
[----:B------:R-:W-:-:S07]  /*5020*/  IMAD.MOV.U32 R55, RZ, RZ, R38 ;  /* 0x000000ffff377224 */ /* 0x000fce00078e0026 */
.L_x_11561:
[----:B------:R-:W-:Y:S05]  /*5030*/  BSYNC B2 ;  /* 0x0000000000027941 */ /* 0x000fea0003800000 */
.L_x_11560:
        /* <DEDUP_REMOVED lines=12> */
.L_x_11559:
[----:B------:R-:W-:Y:S05]  /*5100*/  BSYNC B1 ;  /* 0x0000000000017941 */ /* 0x000fea0003800000 */
.L_x_11558:
        /* <DEDUP_REMOVED lines=18> */
[----:B------:R-:W-:-:S05]  /*5230*/  LOP3.LUT R32, R32, R34, RZ, 0x3c, !PT ;  /* 0x0000002220207212 */ /* 0x000fca00078e3cff */
[----:B------:R-:W-:Y:S02]  /*5240*/  IMAD.IADD R33, R221, 0x1, R32 ;  /* 0x00000001dd217824 */ /* 0x000fe400078e0220 */
[C---:B------:R-:W-:Y:S02]  /*5250*/  IMAD R32, R22.reuse, 0x1800, R87 ;  /* 0x0000180016207824 */ /* 0x040fe400078e0257 */
[----:B------:R-:W-:Y:S02]  /*5260*/  IMAD R34, R22, 0x1800, R33 ;  /* 0x0000180016227824 */ /* 0x000fe400078e0221 */
[--C-:B------:R-:W-:Y:S02]  /*5270*/  IMAD R32, R32, 0x2, R19.reuse ;  /* 0x0000000220207824 */ /* 0x100fe400078e0213 */
[----:B------:R-:W-:-:S04]  /*5280*/  IMAD R36, R34, 0x2, R19 ;  /* 0x0000000222247824 */ /* 0x000fc800078e0213 */
[----:B------:R-:W1:Y:S04]  /*5290*/  LDS.128 R32, [R32+0x1c400] ;  /* 0x01c4000020207984 */ /* 0x000e680000000c00 */
[----:B------:R-:W2:Y:S01]  /*52a0*/  LDS.128 R36, [R36+0x1c400] ;  /* 0x01c4000024247984 */ /* 0x000ea20000000c00 */
[----:B------:R-:W-:Y:S05]  /*52b0*/  @P4 BRA `(.L_x_11563) ;  /* 0x00000004006c4947 */ /* 0x000fea0003800000 */
[----:B------:R-:W-:Y:S01]  /*52c0*/  SHF.R.U32.HI R53, RZ, 0x10, R45 ;  /* 0x00000010ff357819 */ /* 0x000fe2000001162d */
[----:B--2---:R-:W-:Y:S01]  /*52d0*/  IMAD.U32 R52, R39, 0x10000, RZ ;  /* 0x0001000027347824 */ /* 0x004fe200078e00ff */
[----:B------:R-:W-:Y:S02]  /*52e0*/  SHF.R.U32.HI R105, RZ, 0x10, R41 ;  /* 0x00000010ff697819 */ /* 0x000fe40000011629 */
[----:B------:R-:W-:Y:S02]  /*52f0*/  PRMT R124, R124, 0x5410, R53 ;  /* 0x000054107c7c7816 */ /* 0x000fe40000000035 */
[----:B------:R-:W-:Y:S02]  /*5300*/  PRMT R126, R126, 0x5410, R105 ;  /* 0x000054107e7e7816 */ /* 0x000fe40000000069 */
[--C-:B------:R-:W-:Y:S01]  /*5310*/  SHF.R.U64 R104, R42, 0x10, R43.reuse ;  /* 0x000000102a687819 */ /* 0x100fe2000000122b */
[----:B------:R-:W-:Y:S01]  /*5320*/  IMAD.U32 R53, R124, 0x10000, RZ ;  /* 0x000100007c357824 */ /* 0x000fe200078e00ff */
[----:B------:R-:W-:Y:S01]  /*5330*/  SHF.R.U32.HI R102, RZ, 0x10, R43 ;  /* 0x00000010ff667819 */ /* 0x000fe2000001162b */
[----:B-1----:R-:W-:Y:S01]  /*5340*/  IMAD.U32 R42, R33, 0x10000, RZ ;  /* 0x00010000212a7824 */ /* 0x002fe200078e00ff */
[----:B------:R-:W-:Y:S01]  /*5350*/  SHF.R.U64 R54, R44, 0x10, R45 ;  /* 0x000000102c367819 */ /* 0x000fe2000000122d */
[----:B------:R-:W-:Y:S01]  /*5360*/  IMAD.U32 R44, R37, 0x10000, RZ ;  /* 0x00010000252c7824 */ /* 0x000fe200078e00ff */
[--C-:B------:R-:W-:Y:S01]  /*5370*/  SHF.R.U64 R55, R46, 0x10, R47.reuse ;  /* 0x000000102e377819 */ /* 0x100fe2000000122f */
[----:B------:R-:W-:Y:S01]  /*5380*/  IMAD.U32 R46, R35, 0x10000, RZ ;  /* 0x00010000232e7824 */ /* 0x000fe200078e00ff */
[----:B------:R-:W-:-:S02]  /*5390*/  SHF.R.U32.HI R103, RZ, 0x10, R47 ;  /* 0x00000010ff677819 */ /* 0x000fc4000001162f */
[----:B------:R-:W-:Y:S01]  /*53a0*/  LOP3.LUT R43, R39, 0xffff0000, RZ, 0xc0, !PT ;  /* 0xffff0000272b7812 */ /* 0x000fe200078ec0ff */
        /* <DEDUP_REMOVED lines=15> */
[----:B------:R-:W-:Y:S01]  /*54a0*/  PRMT R123, R123, 0x5410, R54 ;  /* 0x000054107b7b7816 */ /* 0x000fe20000000036 */
[C---:B------:R-:W-:Y:S01]  /*54b0*/  FMUL.FTZ R54, R47.reuse, R124 ;  /* 0x0000007c2f367220 */ /* 0x040fe20000410000 */
[----:B------:R-:W-:Y:S01]  /*54c0*/  SHF.R.U64 R108, R40, 0x10, R41 ;  /* 0x00000010286c7819 */ /* 0x000fe20000001229 */
[-C--:B------:R-:W-:Y:S01]  /*54d0*/  FMUL.FTZ R102, R47, R44.reuse ;  /* 0x0000002c2f667220 */ /* 0x080fe20000410000 */
[C---:B------:R-:W-:Y:S01]  /*54e0*/  FMUL.FTZ R103, R52.reuse, R55 ;  /* 0x0000003734677220 */ /* 0x040fe20000410000 */
[----:B------:R-:W-:Y:S01]  /*54f0*/  FFMA.FTZ R44, R45, R44, -R54 ;  /* 0x0000002c2d2c7223 */ /* 0x000fe20000010836 */
[-C--:B------:R-:W-:Y:S01]  /*5500*/  FMUL.FTZ R54, R52, R53.reuse ;  /* 0x0000003534367220 */ /* 0x080fe20000410000 */
[----:B------:R-:W-:Y:S01]  /*5510*/  PRMT R127, R127, 0x5410, R108 ;  /* 0x000054107f7f7816 */ /* 0x000fe2000000006c */
[----:B------:R-:W-:Y:S01]  /*5520*/  FFMA.FTZ R103, R46, R53, -R103 ;  /* 0x000000352e677223 */ /* 0x000fe20000010867 */
[----:B------:R-:W-:Y:S01]  /*5530*/  LOP3.LUT R120, R120, 0xffff0000, RZ, 0xc0, !PT ;  /* 0xffff000078787812 */ /* 0x000fe200078ec0ff */
[----:B------:R-:W-:Y:S01]  /*5540*/  FFMA.FTZ R54, R46, R55, R54 ;  /* 0x000000372e367223 */ /* 0x000fe20000010036 */
[----:B------:R-:W-:Y:S01]  /*5550*/  LOP3.LUT R52, R121, 0xffff0000, RZ, 0xc0, !PT ;  /* 0xffff000079347812 */ /* 0x000fe200078ec0ff */
[----:B------:R-:W-:Y:S01]  /*5560*/  FFMA.FTZ R47, R45, R124, R102 ;  /* 0x0000007c2d2f7223 */ /* 0x000fe20000010066 */
[----:B------:R-:W-:Y:S01]  /*5570*/  IMAD.U32 R46, R123, 0x10000, RZ ;  /* 0x000100007b2e7824 */ /* 0x000fe200078e00ff */
[----:B------:R-:W-:Y:S01]  /*5580*/  PRMT R125, R125, 0x5410, R104 ;  /* 0x000054107d7d7816 */ /* 0x000fe20000000068 */
[----:B------:R-:W-:-:S02]  /*5590*/  IMAD.U32 R45, R127, 0x10000, RZ ;  /* 0x000100007f2d7824 */ /* 0x000fc400078e00ff */
[C---:B------:R-:W-:Y:S01]  /*55a0*/  FMUL.FTZ R102, R43.reuse, R120 ;  /* 0x000000782b667220 */ /* 0x040fe20000410000 */
[----:B------:R-:W-:Y:S01]  /*55b0*/  FMUL.FTZ R104, R43, R52 ;  /* 0x000000342b687220 */ /* 0x000fe20000410000 */
[----:B------:R-:W-:Y:S01]  /*55c0*/  IMAD.U32 R40, R32, 0x10000, RZ ;  /* 0x0001000020287824 */ /* 0x000fe200078e00ff */
[----:B------:R-:W-:Y:S01]  /*55d0*/  LOP3.LUT R41, R35, 0xffff0000, RZ, 0xc0, !PT ;  /* 0xffff000023297812 */ /* 0x000fe200078ec0ff */
[C---:B------:R-:W-:Y:S01]  /*55e0*/  FMUL.FTZ R43, R37.reuse, R46 ;  /* 0x0000002e252b7220 */ /* 0x040fe20000410000 */
[----:B------:R-:W-:Y:S01]  /*55f0*/  LOP3.LUT R36, R36, 0xffff0000, RZ, 0xc0, !PT ;  /* 0xffff000024247812 */ /* 0x000fe200078ec0ff */
[-C--:B------:R-:W-:Y:S01]  /*5600*/  FMUL.FTZ R37, R37, R45.reuse ;  /* 0x0000002d25257220 */ /* 0x080fe20000410000 */
[----:B------:R-:W-:Y:S01]  /*5610*/  LOP3.LUT R123, R123, 0xffff0000, RZ, 0xc0, !PT ;  /* 0xffff00007b7b7812 */ /* 0x000fe200078ec0ff */
[----:B------:R-:W-:Y:S01]  /*5620*/  FFMA.FTZ R43, R40, R45, -R43 ;  /* 0x0000002d282b7223 */ /* 0x000fe2000001082b */
[----:B------:R-:W-:Y:S01]  /*5630*/  LOP3.LUT R127, R127, 0xffff0000, RZ, 0xc0, !PT ;  /* 0xffff00007f7f7812 */ /* 0x000fe200078ec0ff */
[C---:B------:R-:W-:Y:S01]  /*5640*/  IMAD.U32 R33, R34.reuse, 0x10000, RZ ;  /* 0x0001000022217824 */ /* 0x040fe200078e00ff */
[----:B------:R-:W-:Y:S01]  /*5650*/  LOP3.LUT R35, R34, 0xffff0000, RZ, 0xc0, !PT ;  /* 0xffff000022237812 */ /* 0x000fe200078ec0ff */
[C---:B------:R-:W-:Y:S01]  /*5660*/  FFMA.FTZ R102, R41.reuse, R52, -R102 ;  /* 0x0000003429667223 */ /* 0x040fe20000010866 */
[----:B------:R-:W-:Y:S01]  /*5670*/  FFMA.FTZ R53, R41, R120, R104 ;  /* 0x0000007829357223 */ /* 0x000fe20000010068 */
[----:B------:R-:W-:Y:S01]  /*5680*/  FFMA.FTZ R40, R40, R46, R37 ;  /* 0x0000002e28287223 */ /* 0x000fe20000010025 */
[----:B------:R-:W-:Y:S01]  /*5690*/  LOP3.LUT R32, R32, 0xffff0000, RZ, 0xc0, !PT ;  /* 0xffff000020207812 */ /* 0x000fe200078ec0ff */
[----:B------:R-:W-:-:S02]  /*56a0*/  IMAD.U32 R34, R38, 0x10000, RZ ;  /* 0x0001000026227824 */ /* 0x000fc400078e00ff */
[C---:B------:R-:W-:Y:S01]  /*56b0*/  FMUL.FTZ R41, R36.reuse, R123 ;  /* 0x0000007b24297220 */ /* 0x040fe20000410000 */
[-C--:B------:R-:W-:Y:S01]  /*56c0*/  FMUL.FTZ R45, R36, R127.reuse ;  /* 0x0000007f242d7220 */ /* 0x080fe20000410000 */
[----:B------:R-:W-:Y:S01]  /*56d0*/  IMAD.U32 R37, R122, 0x10000, RZ ;  /* 0x000100007a257824 */ /* 0x000fe200078e00ff */
[----:B------:R-:W-:Y:S01]  /*56e0*/  LOP3.LUT R38, R38, 0xffff0000, RZ, 0xc0, !PT ;  /* 0xffff000026267812 */ /* 0x000fe200078ec0ff */
[C---:B------:R-:W-:Y:S01]  /*56f0*/  IMAD.U32 R36, R125.reuse, 0x10000, RZ ;  /* 0x000100007d247824 */ /* 0x040fe200078e00ff */
[----:B------:R-:W-:Y:S01]  /*5700*/  LOP3.LUT R122, R122, 0xffff0000, RZ, 0xc0, !PT ;  /* 0xffff00007a7a7812 */ /* 0x000fe200078ec0ff */
[C---:B------:R-:W-:Y:S01]  /*5710*/  FFMA.FTZ R46, R32.reuse, R127, -R41 ;  /* 0x0000007f202e7223 */ /* 0x040fe20000010829 */
[----:B------:R-:W-:Y:S01]  /*5720*/  LOP3.LUT R125, R125, 0xffff0000, RZ, 0xc0, !PT ;  /* 0xffff00007d7d7812 */ /* 0x000fe200078ec0ff */
[----:B------:R-:W-:Y:S01]  /*5730*/  FFMA.FTZ R45, R32, R123, R45 ;  /* 0x0000007b202d7223 */ /* 0x000fe2000001002d */
[----:B------:R-:W-:Y:S01]  /*5740*/  FMUL.FTZ R32, R34, R37 ;  /* 0x0000002522207220 */ /* 0x000fe20000410000 */
[----:B------:R-:W-:Y:S01]  /*5750*/  FMUL.FTZ R52, R38, R122 ;  /* 0x0000007a26347220 */ /* 0x000fe20000410000 */
[-C--:B------:R-:W-:Y:S01]  /*5760*/  FMUL.FTZ R34, R34, R36.reuse ;  /* 0x0000002422227220 */ /* 0x080fe20000410000 */
[-C--:B------:R-:W-:Y:S01]  /*5770*/  FMUL.FTZ R41, R38, R125.reuse ;  /* 0x0000007d26297220 */ /* 0x080fe20000410000 */
[----:B------:R-:W-:Y:S01]  /*5780*/  FFMA.FTZ R32, R33, R36, -R32 ;  /* 0x0000002421207223 */ /* 0x000fe20000010820 */
[----:B------:R-:W-:Y:S01]  /*5790*/  FFMA.FTZ R125, R35, R125, -R52 ;  /* 0x0000007d237d7223 */ /* 0x000fe20000010834 */
        /* <DEDUP_REMOVED lines=13> */
.L_x_11563:
[----:B------:R-:W-:Y:S05]  /*5870*/  BSYNC B1 ;  /* 0x0000000000017941 */ /* 0x000fea0003800000 */
.L_x_11562:
[----:B-1----:R4:W-:Y:S01]  /*5880*/  STG.E.128 desc[UR38][R48.64], R32 ;  /* 0x0000002030007986 */ /* 0x0029e2000c101d26 */
[----:B------:R-:W-:-:S13]  /*5890*/  ISETP.GE.AND P4, PT, R51, R107, PT ;  /* 0x0000006b3300720c */ /* 0x000fda0003f86270 */
[----:B------:R-:W-:Y:S05]  /*58a0*/  @P4 BRA `(.L_x_11548) ;  /* 0x0000000000844947 */ /* 0x000fea0003800000 */
[--C-:B----4-:R-:W-:Y:S02]  /*58b0*/  SHF.R.S32.HI R32, RZ, 0x1f, R51.reuse ;  /* 0x0000001fff207819 */ /* 0x110fe40000011433 */
[----:B------:R-:W-:-:S04]  /*58c0*/  IADD3 R51, P4, P5, R4, R100, R51 ;  /* 0x0000006404337210 */ /* 0x000fc80007d9e033 */
[----:B------:R-:W-:Y:S02]  /*58d0*/  IADD3.X R50, R3, R50, R32, P4, P5 ;  /* 0x0000003203327210 */ /* 0x000fe400027ea420 */
[----:B------:R-:W-:-:S04]  /*58e0*/  LEA R98, P4, R51, R98, 0x1 ;  /* 0x0000006233627211 */ /* 0x000fc800078808ff */
[----:B------:R-:W-:-:S05]  /*58f0*/  LEA.HI.X R99, R51, R99, R50, 0x1, P4 ;  /* 0x0000006333637211 */ /* 0x000fca00020f0c32 */
[----:B--2---:R1:W-:Y:S01]  /*5900*/  STG.E.128 desc[UR38][R98.64], R36 ;  /* 0x0000002462007986 */ /* 0x0043e2000c101d26 */
[----:B------:R-:W-:Y:S05]  /*5910*/  BRA `(.L_x_11548) ;  /* 0x0000000000687947 */ /* 0x000fea0003800000 */
.L_x_11531:
[----:B------:R-:W-:-:S06]  /*5920*/  UISETP.NE.AND UP0, UPT, UR54, 0x3, UPT ;  /* 0x000000033600788c */ /* 0x000fcc000bf05270 */
[----:B------:R-:W-:-:S13]  /*5930*/  PLOP3.LUT P3, PT, PT, PT, UP0, 0x80, 0x0 ;  /* 0x000000000000781c */ /* 0x000fda0003f6f008 */
[----:B------:R-:W-:Y:S05]  /*5940*/  @!P3 BRA `(.L_x_11564) ;  /* 0x000000000004b947 */ /* 0x000fea0003800000 */
[----:B------:R-:W-:Y:S01]  /*5950*/  BPT.TRAP 0x1 ;  /* 0x000000040000795c */ /* 0x000fe20000300000 */
.L_x_11564:
[----:B------:R-:W-:Y:S01]  /*5960*/  IMAD R95, R22, 0x8, R19 ;  /* 0x00000008165f7824 */ /* 0x000fe200078e0213 */
[----:B------:R-:W-:Y:S01]  /*5970*/  SHF.L.U32 R106, R210, 0x1f, RZ ;  /* 0x0000001fd26a7819 */ /* 0x000fe200000006ff */
[----:B------:R-:W-:Y:S01]  /*5980*/  IMAD R97, R27, -0x60, R24 ;  /* 0xffffffa01b617824 */ /* 0x000fe200078e0218 */
[----:B------:R-:W-:Y:S02]  /*5990*/  BSSY B1, `(.L_x_11565) ;  /* 0x0000004000017945 */ /* 0x000fe40003800000 */
[----:B------:R-:W0:Y:S02]  /*59a0*/  SYNCS.PHASECHK.TRANS64.TRYWAIT P4, [R95+URZ+0x22890], R106 ;  /* 0x0228906a5f0075a7 */ /* 0x000e24000808017f */
[----:B------:R-:W-:Y:S01]  /*59b0*/  VIMNMX R97, R97, 0x60, PT ;  /* 0x0000006061617848 */ /* 0x000fe20003fe0100 */
[----:B0-----:R-:W-:Y:S06]  /*59c0*/  @!P4 BRA `(.L_x_11566) ;  /* 0x000001e00024c947 */ /* 0x001fec0003800000 */
.L_x_11913:
[----:B------:R-:W-:Y:S05]  /*59d0*/  BSYNC B1 ;  /* 0x0000000000017941 */ /* 0x000fea0003800000 */
.L_x_11565:
[-C--:B------:R-:W-:Y:S01]  /*59e0*/  ISETP.GE.AND P5, PT, R23, R97.reuse, PT ;  /* 0x000000611700720c */ /* 0x080fe20003fa6270 */
[----:B------:R-:W-:Y:S01]  /*59f0*/  BSSY B1, `(.L_x_11567) ;  /* 0x0000007000017945 */ /* 0x000fe20003800000 */
[----:B------:R-:W-:-:S11]  /*5a00*/  ISETP.GE.AND P4, PT, R233, R97, PT ;  /* 0x00000061e900720c */ /* 0x000fd60003f86270 */
[----:B------:R-:W-:Y:S05]  /*5a10*/  @P5 BRA `(.L_x_11568) ;  /* 0x0000000000105947 */ /* 0x000fea0003800000 */
[----:B------:R-:W1:Y:S04]  /*5a20*/  @!P1 LDS.128 R32, [R104] ;  /* 0x0000000068209984 */ /* 0x000e680000000c00 */
[----:B------:R-:W2:Y:S04]  /*5a30*/  @!P2 LDS.128 R36, [R103] ;  /* 0x000000006724a984 */ /* 0x000ea80000000c00 */
[----:B-1----:R1:W-:Y:S04]  /*5a40*/  @!P1 STG.E.128 desc[UR38][R42.64], R32 ;  /* 0x000000202a009986 */ /* 0x0023e8000c101d26 */
[----:B--2---:R1:W-:Y:S02]  /*5a50*/  @!P2 STG.E.128 desc[UR38][R42.64+0x40], R36 ;  /* 0x000040242a00a986 */ /* 0x0043e4000c101d26 */
.L_x_11568:
[----:B------:R-:W-:Y:S05]  /*5a60*/  BSYNC B1 ;  /* 0x0000000000017941 */ /* 0x000fea0003800000 */
.L_x_11567:
[----:B------:R-:W-:Y:S05]  /*5a70*/  @P4 BRA `(.L_x_11548) ;  /* 0x0000000000104947 */ /* 0x000fea0003800000 */
[----:B-1----:R-:W1:Y:S04]  /*5a80*/  @!P1 LDS.128 R32, [R104+0x2000] ;  /* 0x0020000068209984 */ /* 0x002e680000000c00 */
[----:B------:R-:W2:Y:S04]  /*5a90*/  @!P2 LDS.128 R36, [R103+0x2000] ;  /* 0x002000006724a984 */ /* 0x000ea80000000c00 */
[----:B-1----:R3:W-:Y:S04]  /*5aa0*/  @!P1 STG.E.128 desc[UR38][R40.64], R32 ;  /* 0x0000002028009986 */ /* 0x0027e8000c101d26 */
[----:B--2---:R3:W-:Y:S02]  /*5ab0*/  @!P2 STG.E.128 desc[UR38][R40.64+0x40], R36 ;  /* 0x000040242800a986 */ /* 0x0047e4000c101d26 */
.L_x_11548:
[----:B------:R-:W-:Y:S05]  /*5ac0*/  BSYNC B0 ;  /* 0x0000000000007941 */ /* 0x000fea0003800000 */
.L_x_11530:
        /* <DEDUP_REMOVED lines=17> */
.L_x_11570:
[----:B------:R-:W-:Y:S05]  /*5be0*/  BSYNC B0 ;  /* 0x0000000000007941 */ /* 0x000fea0003800000 */
.L_x_11569:
[----:B------:R-:W2:Y:S01]  /*5bf0*/  SYNCS.PHASECHK.TRANS64.TRYWAIT P3, [R95+URZ+0x228b0], R106 ;  /* 0x0228b06a5f0075a7 */ /* 0x000ea2000806017f */
[----:B------:R-:W-:Y:S01]  /*5c00*/  ULDC UR52, c[0x0][0x320] ;  /* 0x0000c80000347ab9 */ /* 0x000fe20000000800 */
[----:B------:R-:W-:Y:S01]  /*5c10*/  ULDC.64 UR48, c[0x0][0x328] ;  /* 0x0000ca0000307ab9 */ /* 0x000fe20000000a00 */
[----:B------:R-:W-:Y:S01]  /*5c20*/  ULDC.64 UR46, c[0x0][0x318] ;  /* 0x0000c600002e7ab9 */ /* 0x000fe20000000a00 */
[----:B------:R-:W-:Y:S01]  /*5c30*/  BSSY B0, `(.L_x_11571) ;  /* 0x0000003000007945 */ /* 0x000fe20003800000 */
[----:B------:R-:W-:-:S03]  /*5c40*/  IMAD R41, R22, 0x6000, R89 ;  /* 0x0000600016297824 */ /* 0x000fc600078e0259 */
[----:B--2---:R-:W-:Y:S05]  /*5c50*/  @!P3 BRA `(.L_x_11572) ;  /* 0x000001dc0094b947 */ /* 0x004fea0003800000 */
.L_x_11914:
[----:B------:R-:W-:Y:S05]  /*5c60*/  BSYNC B0 ;  /* 0x0000000000007941 */ /* 0x000fea0003800000 */
.L_x_11571:
[----:B------:R-:W-:Y:S01]  /*5c70*/  ISETP.GE.AND P3, PT, R23, R97, PT ;  /* 0x000000611700720c */ /* 0x000fe20003f66270 */
[----:B------:R-:W-:Y:S01]  /*5c80*/  IMAD.IADD R40, R88, 0x1, R41 ;  /* 0x0000000158287824 */ /* 0x000fe200078e0229 */
[----:B------:R-:W-:Y:S01]  /*5c90*/  BSSY B0, `(.L_x_11573) ;  /* 0x0000025000007945 */ /* 0x000fe20003800000 */
[----:B------:R-:W-:Y:S02]  /*5ca0*/  IMAD R41, R41, 0x2, R25 ;  /* 0x0000000229297824 */ /* 0x000fe400078e0219 */
[----:B------:R-:W-:-:S04]  /*5cb0*/  IMAD.WIDE R36, R27, 0x60, R58 ;  /* 0x000000601b247825 */ /* 0x000fc800078e023a */
[----:B------:R-:W-:-:S04]  /*5cc0*/  IMAD R40, R40, 0x2, R25 ;  /* 0x0000000228287824 */ /* 0x000fc800078e0219 */
        /* <DEDUP_REMOVED lines=33> */
.L_x_11574:
[----:B------:R-:W-:Y:S05]  /*5ee0*/  BSYNC B0 ;  /* 0x0000000000007941 */ /* 0x000fea0003800000 */
.L_x_11573:
        /* <DEDUP_REMOVED lines=37> */
.L_x_11576:
[----:B------:R-:W-:Y:S05]  /*6140*/  BSYNC B0 ;  /* 0x0000000000007941 */ /* 0x000fea0003800000 */
.L_x_11575:
        /* <DEDUP_REMOVED lines=12> */
[----:B---34-:R-:W-:Y:S02]  /*6210*/  SEL R33, RZ, 0x1, P3 ;  /* 0x00000001ff217807 */ /* 0x018fe40001800000 */
[----:B------:R-:W-:Y:S02]  /*6220*/  SEL R22, R22, RZ, P3 ;  /* 0x000000ff16167207 */ /* 0x000fe40001800000 */
[----:B------:R-:W-:Y:S01]  /*6230*/  LOP3.LUT R210, R210, R33, RZ, 0x3c, !PT ;  /* 0x00000021d2d27212 */ /* 0x000fe200078e3cff */
[----:B------:R1:W-:Y:S01]  /*6240*/  @!P4 SYNCS.ARRIVE.TRANS64.RED.A1T0 RZ, [R95+URZ], RZ ;  /* 0x000000ff5fffc9a7 */ /* 0x0003e2000810043f */
[----:B------:R-:W-:Y:S05]  /*6250*/  @P5 BRA `(.L_x_11577) ;  /* 0xffffffc800bc5947 */ /* 0x000fea000383ffff */
[----:B-1----:R-:W0:Y:S01]  /*6260*/  S2R R32, SR_TID.X ;  /* 0x0000000000207919 */ /* 0x002e220000002100 */
[----:B------:R-:W-:Y:S02]  /*6270*/  PLOP3.LUT P0, PT, PT, PT, PT, 0x8, 0x0 ;  /* 0x000000000000781c */ /* 0x000fe40003f0e170 */
[----:B0-----:R-:W-:-:S04]  /*6280*/  SHF.R.U32.HI R32, RZ, 0x7, R32 ;  /* 0x00000007ff207819 */ /* 0x001fc80000011620 */
[----:B------:R-:W-:-:S13]  /*6290*/  ISETP.NE.AND P5, PT, R32, 0x1, PT ;  /* 0x000000012000780c */ /* 0x000fda0003fa5270 */
[----:B------:R-:W-:Y:S06]  /*62a0*/  @!P5 BAR.ARV 0x9, 0x100 ;  /* 0x024400000000db1d */ /* 0x000fec0000002000 */
.L_x_11525:
[----:B------:R-:W0:Y:S01]  /*62b0*/  LDC R0, c[0x0][0x448] ;  /* 0x00011200ff007b82 */ /* 0x000e220000000800 */
[----:B------:R-:W-:-:S07]  /*62c0*/  IADD3 R7, R208, 0x1, -R207 ;  /* 0x00000001d0077810 */ /* 0x000fce0007ffe8cf */
[----:B------:R-:W1:Y:S01]  /*62d0*/  LDC.64 R4, c[0x0][0x9e0] ;  /* 0x00027800ff047b82 */ /* 0x000e620000000a00 */
[----:B0-----:R-:W-:Y:S01]  /*62e0*/  ISETP.NE.AND P1, PT, R0, 0x1, PT ;  /* 0x000000010000780c */ /* 0x001fe20003f25270 */
[----:B------:R-:W-:Y:S01]  /*62f0*/  VIADD R0, R213, 0x7f ;  /* 0x0000007fd5007836 */ /* 0x000fe20000000000 */
[----:B-1----:R-:W-:-:S11]  /*6300*/  ISETP.GE.AND P2, PT, R5, 0x1, PT ;  /* 0x000000010500780c */ /* 0x002fd60003f46270 */
[----:B------:R-:W0:Y:S08]  /*6310*/  @P1 LDC R3, c[0x0][0x44c] ;  /* 0x00011300ff031b82 */ /* 0x000e300000000800 */
[----:B------:R-:W1:Y:S01]  /*6320*/  @P1 LDC R6, c[0x0][0x450] ;  /* 0x00011400ff061b82 */ /* 0x000e620000000800 */
[----:B0-----:R-:W-:-:S05]  /*6330*/  @P1 IMAD.HI.U32 R3, R0, R3, RZ ;  /* 0x0000000300031227 */ /* 0x001fca00078e00ff */
[----:B-1----:R-:W-:-:S05]  /*6340*/  @P1 SHF.R.U32.HI R0, RZ, R6, R3 ;  /* 0x00000006ff001219 */ /* 0x002fca0000011603 */
[----:B------:R-:W-:Y:S01]  /*6350*/  IMAD.IADD R3, R7, 0x1, R0 ;  /* 0x0000000107037824 */ /* 0x000fe200078e0200 */
[----:B------:R-:W-:Y:S06]  /*6360*/  @P0 BRA `(.L_x_11578) ;  /* 0x00000000000c0947 */ /* 0x000fec0003800000 */
[----:B------:R-:W0:Y:S01]  /*6370*/  FENCE.VIEW.ASYNC.G ;  /* 0x00000000000073c6 */ /* 0x000e220000000100 */
[----:B------:R-:W-:Y:S05]  /*6380*/  WARPSYNC.ALL ;  /* 0x0000000000007948 */ /* 0x000fea0003800000 */
[----:B0-----:R-:W-:Y:S06]  /*6390*/  BAR.ARV 0xc, 0x180 ;  /* 0x0306000000007b1d */ /* 0x001fec0000002000 */
.L_x_11578:
        /* <DEDUP_REMOVED lines=13> */
.L_x_11581:
[----:B------:R-:W-:-:S13]  /*6470*/  ISETP.NE.AND P0, PT, R5, 0x1, PT ;  /* 0x000000010500780c */ /* 0x000fda0003f05270 */
[----:B------:R-:W0:Y:S02]  /*6480*/  @P0 LDC.64 R6, c[0x0][0x9e8] ;  /* 0x00027a00ff060b82 */ /* 0x000e240000000a00 */
[----:B0-----:R-:W-:-:S05]  /*6490*/  @P0 IMAD.HI.U32 R6, R0, R6, RZ ;  /* 0x0000000600060227 */ /* 0x001fca00078e00ff */
[----:B------:R-:W-:-:S07]  /*64a0*/  @P0 SHF.R.U32.HI R0, RZ, R7, R6 ;  /* 0x00000007ff000219 */ /* 0x000fce0000011606 */
.L_x_11582:
[----:B------:R-:W-:Y:S05]  /*64b0*/  BSYNC B0 ;  /* 0x0000000000007941 */ /* 0x000fea0003800000 */
.L_x_11580:
[----:B------:R-:W-:-:S05]  /*64c0*/  IMAD R3, R0, R5, R5 ;  /* 0x0000000500037224 */ /* 0x000fca00078e0205 */
[----:B------:R-:W-:-:S07]  /*64d0*/  VIMNMX R4, R4, R3, PT ;  /* 0x0000000304047248 */ /* 0x000fce0003fe0100 */
.L_x_11579:
[----:B------:R-:W0:Y:S01]  /*64e0*/  @P1 LDC R0, c[0x0][0x44c] ;  /* 0x00011300ff001b82 */ /* 0x000e220000000800 */
[----:B------:R-:W-:Y:S01]  /*64f0*/  VIADD R4, R4, 0x5f ;  /* 0x0000005f04047836 */ /* 0x000fe20000000000 */
[----:B------:R-:W-:-:S03]  /*6500*/  ULDC UR4, c[0x0][0x9dc] ;  /* 0x0002770000047ab9 */ /* 0x000fc60000000800 */
[----:B------:R-:W-:-:S03]  /*6510*/  IMAD.HI R4, R4, 0x2aaaaaab, RZ ;  /* 0x2aaaaaab04047827 */ /* 0x000fc600078e02ff */
[----:B------:R-:W1:Y:S02]  /*6520*/  @P1 LDC R7, c[0x0][0x450] ;  /* 0x00011400ff071b82 */ /* 0x000e640000000800 */
[----:B------:R-:W-:-:S04]  /*6530*/  SHF.R.U32.HI R3, RZ, 0x1f, R4 ;  /* 0x0000001fff037819 */ /* 0x000fc80000011604 */
[----:B------:R-:W-:-:S04]  /*6540*/  LEA.HI.SX32 R4, R4, R3, 0x1c ;  /* 0x0000000304047211 */ /* 0x000fc800078fe2ff */
[----:B------:R-:W-:Y:S01]  /*6550*/  VIMNMX R29, R29, R4, PT ;  /* 0x000000041d1d7248 */ /* 0x000fe20003fe0100 */
[----:B0-----:R-:W-:-:S04]  /*6560*/  @P1 IMAD.HI.U32 R6, R213, R0, RZ ;  /* 0x00000000d5061227 */ /* 0x001fc800078e00ff */
[----:B------:R-:W-:Y:S01]  /*6570*/  IMAD.MOV.U32 R0, RZ, RZ, R213 ;  /* 0x000000ffff007224 */ /* 0x000fe200078e00d5 */
        /* <DEDUP_REMOVED lines=14> */
.L_x_11585:
[----:B------:R-:W-:-:S13]  /*6660*/  ISETP.NE.AND P0, PT, R5, 0x1, PT ;  /* 0x000000010500780c */ /* 0x000fda0003f05270 */
[----:B------:R-:W0:Y:S02]  /*6670*/  @P0 LDC.64 R6, c[0x0][0x9e8] ;  /* 0x00027a00ff060b82 */ /* 0x000e240000000a00 */
[----:B0-----:R-:W-:-:S05]  /*6680*/  @P0 IMAD.HI.U32 R4, R0, R6, RZ ;  /* 0x0000000600040227 */ /* 0x001fca00078e00ff */
[----:B------:R-:W-:-:S07]  /*6690*/  @P0 SHF.R.U32.HI R0, RZ, R7, R4 ;  /* 0x00000007ff000219 */ /* 0x000fce0000011604 */
.L_x_11586:
[----:B------:R-:W-:Y:S05]  /*66a0*/  BSYNC B0 ;  /* 0x0000000000007941 */ /* 0x000fea0003800000 */
.L_x_11584:
[----:B------:R-:W-:-:S05]  /*66b0*/  IMAD R0, R0, R5, RZ ;  /* 0x0000000500007224 */ /* 0x000fca00078e02ff */
[----:B------:R-:W-:-:S07]  /*66c0*/  VIMNMX R3, R3, R0, !PT ;  /* 0x0000000003037248 */ /* 0x000fce0007fe0100 */
.L_x_11583:
[----:B------:R-:W-:Y:S01]  /*66d0*/  IMAD.HI R3, R3, 0x2aaaaaab, RZ ;  /* 0x2aaaaaab03037827 */ /* 0x000fe200078e02ff */
[----:B------:R-:W-:Y:S03]  /*66e0*/  BSSY B0, `(.L_x_11587) ;  /* 0x0000026000007945 */ /* 0x000fe60003800000 */
[----:B------:R-:W-:Y:S01]  /*66f0*/  IMAD.MOV.U32 R176, RZ, RZ, RZ ;  /* 0x000000ffffb07224 */ /* 0x000fe200078e00ff */
[----:B------:R-:W-:-:S04]  /*6700*/  SHF.R.U32.HI R0, RZ, 0x1f, R3 ;  /* 0x0000001fff007819 */ /* 0x000fc80000011603 */
[----:B------:R-:W-:-:S04]  /*6710*/  LEA.HI.SX32 R0, R3, R0, 0x1c ;  /* 0x0000000003007211 */ /* 0x000fc800078fe2ff */
        /* <DEDUP_REMOVED lines=34> */
.L_x_11588:
[----:B------:R-:W-:Y:S05]  /*6940*/  BSYNC B0 ;  /* 0x0000000000007941 */ /* 0x000fea0003800000 */
.L_x_11587:
        /* <DEDUP_REMOVED lines=79> */
.L_x_11917:
        /* <DEDUP_REMOVED lines=26> */
.L_x_11592:
[----:B------:R-:W-:Y:S05]  /*6fe0*/  BSYNC B6 ;  /* 0x0000000000067941 */ /* 0x000fea0003800000 */
.L_x_11591:
        /* <DEDUP_REMOVED lines=12> */
.L_x_11596:
[----:B--2---:R2:W3:Y:S02]  /*70b0*/  SYNCS.PHASECHK.TRANS64.TRYWAIT P0, [R19+URZ+0x22800], R0 ;  /* 0x02280000130075a7 */ /* 0x0044e4000800017f */
[----:B---3--:R-:W-:Y:S05]  /*70c0*/  @!P0 NANOSLEEP.SYNCS 0x989680 ;  /* 0x009896800000895d */ /* 0x008fea0003900000 */
[----:B------:R-:W3:Y:S02]  /*70d0*/  @!P0 SYNCS.PHASECHK.TRANS64 P0, [R19+URZ+0x22800], R0 ;  /* 0x02280000130085a7 */ /* 0x000ee4000800007f */
[----:B---3--:R-:W-:Y:S05]  /*70e0*/  @!P0 BRA `(.L_x_11596) ;  /* 0xfffffffc00f08947 */ /* 0x008fea000383ffff */
.L_x_11595:
[----:B------:R-:W-:Y:S05]  /*70f0*/  BSYNC B0 ;  /* 0x0000000000007941 */ /* 0x000fea0003800000 */
.L_x_11594:
[----:B------:R-:W-:Y:S05]  /*7100*/  BRA `(.L_x_11597) ;  /* 0x0000002c008c7947 */ /* 0x000fea0003800000 */
.L_x_11593:
[----:B------:R-:W-:Y:S01]  /*7110*/  LOP3.LUT P0, RZ, R24, 0x3ff, RZ, 0xc0, !PT ;  /* 0x000003ff18ff7812 */ /* 0x000fe2000780c0ff */
[----:B------:R-:W-:Y:S01]  /*7120*/  ULDC.64 UR4, c[0x0][0x3f8] ;  /* 0x0000fe0000047ab9 */ /* 0x000fe20000000a00 */
[----:B-----5:R-:W-:Y:S01]  /*7130*/  SHF.R.S32.HI R0, RZ, 0x1f, R152 ;  /* 0x0000001fff007819 */ /* 0x020fe20000011498 */
[----:B------:R-:W-:Y:S01]  /*7140*/  ULDC.64 UR6, c[0x0][0x408] ;  /* 0x0001020000067ab9 */ /* 0x000fe20000000a00 */
[----:B------:R-:W-:Y:S01]  /*7150*/  IMAD.WIDE.U32 R24, R152, UR4, RZ ;  /* 0x0000000498187c25 */ /* 0x000fe2000f8e00ff */
[----:B------:R-:W-:Y:S03]  /*7160*/  BSSY B6, `(.L_x_11598) ;  /* 0x0000019000067945 */ /* 0x000fe60003800000 */
        /* <DEDUP_REMOVED lines=24> */
.L_x_11599:
[----:B------:R-:W-:Y:S05]  /*72f0*/  BSYNC B6 ;  /* 0x0000000000067941 */ /* 0x000fea0003800000 */
.L_x_11598:
[----:B------:R-:W-:Y:S01]  /*7300*/  LEA.HI R31, R31, R26, RZ, 0x2 ;  /* 0x0000001a1f1f7211 */ /* 0x000fe200078f10ff */
[----:B------:R-:W-:Y:S01]  /*7310*/  ULDC.U8 UR4, c[0x0][0x410] ;  /* 0x0001040000047ab9 */ /* 0x000fe20000000000 */
[----:B------:R-:W-:Y:S01]  /*7320*/  BSSY B0, `(.L_x_11600) ;  /* 0x00002b9000007945 */ /* 0x000fe20003800000 */
[----:B------:R-:W-:Y:S01]  /*7330*/  ISETP.NE.AND P0, PT, RZ, UR4, PT ;  /* 0x00000004ff007c0c */ /* 0x000fe2000bf05270 */
[----:B------:R-:W-:Y:S01]  /*7340*/  IMAD.IADD R41, R23, 0x1, R213 ;  /* 0x0000000117297824 */ /* 0x000fe200078e02d5 */
[----:B------:R-:W-:Y:S02]  /*7350*/  SHF.R.S32.HI R0, RZ, 0x1f, R31 ;  /* 0x0000001fff007819 */ /* 0x000fe4000001141f */
[----:B------:R-:W-:Y:S02]  /*7360*/  LOP3.LUT R31, R31, 0xfffffffc, RZ, 0xc0, !PT ;  /* 0xfffffffc1f1f7812 */ /* 0x000fe400078ec0ff */
[----:B------:R-:W-:-:S03]  /*7370*/  LEA.HI R0, R0, R23, RZ, 0x3 ;  /* 0x0000001700007211 */ /* 0x000fc600078f18ff */
[----:B------:R-:W-:Y:S01]  /*7380*/  IMAD.IADD R26, R26, 0x1, -R31 ;  /* 0x000000011a1a7824 */ /* 0x000fe200078e0a1f */
[----:B------:R-:W-:-:S05]  /*7390*/  LOP3.LUT R0, R0, 0xfffffff8, RZ, 0xc0, !PT ;  /* 0xfffffff800007812 */ /* 0x000fca00078ec0ff */
[----:B------:R-:W-:Y:S01]  /*73a0*/  IMAD.IADD R38, R23, 0x1, -R0 ;  /* 0x0000000117267824 */ /* 0x000fe200078e0a00 */
[----:B------:R-:W-:Y:S06]  /*73b0*/  @!P0 BRA `(.L_x_11601) ;  /* 0x0000001400908947 */ /* 0x000fec0003800000 */
[----:B------:R-:W1:Y:S01]  /*73c0*/  LDC R42, c[0x0][0x448] ;  /* 0x00011200ff2a7b82 */ /* 0x000e620000000800 */
        /* <DEDUP_REMOVED lines=8> */
[----:B-1----:R-:W-:-:S13]  /*7450*/  ISETP.NE.AND P0, PT, R42, 0x1, PT ;  /* 0x000000012a00780c */ /* 0x002fda0003f05270 */
[----:B------:R-:W1:Y:S08]  /*7460*/  @P0 LDC R0, c[0x0][0x44c] ;  /* 0x00011300ff000b82 */ /* 0x000e700000000800 */
[----:B------:R-:W2:Y:S01]  /*7470*/  @P0 LDC R5, c[0x0][0x450] ;  /* 0x00011400ff050b82 */ /* 0x000ea20000000800 */
[----:B-1----:R-:W-:-:S05]  /*7480*/  @P0 IMAD.HI.U32 R0, R3, R0, RZ ;  /* 0x0000000003000227 */ /* 0x002fca00078e00ff */
[----:B--2---:R-:W-:-:S04]  /*7490*/  @P0 SHF.R.U32.HI R3, RZ, R5, R0 ;  /* 0x00000005ff030219 */ /* 0x004fc80000011600 */
        /* <DEDUP_REMOVED lines=17> */
[----:B------:R1:W2:Y:S04]  /*75b0*/  SHFL.IDX PT, R3, R7, RZ, 0x1c1f ;  /* 0x001c1fff07037589 */ /* 0x0002a800000e0000 */
[----:B------:R1:W3:Y:S04]  /*75c0*/  SHFL.IDX PT, R0, R6, RZ, 0x1c1f ;  /* 0x001c1fff06007589 */ /* 0x0002e800000e0000 */
[----:B------:R1:W4:Y:S04]  /*75d0*/  SHFL.IDX PT, R5, R10, RZ, 0x1c1f ;  /* 0x001c1fff0a057589 */ /* 0x00032800000e0000 */
[----:B------:R1:W0:Y:S02]  /*75e0*/  SHFL.IDX PT, R14, R4, RZ, 0x1c1f ;  /* 0x001c1fff040e7589 */ /* 0x00022400000e0000 */
.L_x_11923:
        /* <DEDUP_REMOVED lines=9> */
[----:B---3--:R-:W-:Y:S01]  /*7680*/  IMAD.MOV.U32 R8, RZ, RZ, R0 ;  /* 0x000000ffff087224 */ /* 0x008fe200078e0000 */
[----:B------:R-:W-:Y:S01]  /*7690*/  ISETP.GE.AND P3, PT, R211, UR4, PT ;  /* 0x00000004d3007c0c */ /* 0x000fe2000bf66270 */
[----:B--2---:R-:W-:Y:S01]  /*76a0*/  IMAD.MOV.U32 R9, RZ, RZ, R3 ;  /* 0x000000ffff097224 */ /* 0x004fe200078e0003 */
[----:B------:R-:W-:Y:S01]  /*76b0*/  ISETP.GE.AND P2, PT, R204, UR4, PT ;  /* 0x00000004cc007c0c */ /* 0x000fe2000bf46270 */
[----:B----4-:R-:W-:Y:S01]  /*76c0*/  IMAD.MOV.U32 R15, RZ, RZ, R5 ;  /* 0x000000ffff0f7224 */ /* 0x010fe200078e0005 */
[----:B------:R-:W-:-:S09]  /*76d0*/  CS2R R26, SRZ ;  /* 0x00000000001a7805 */ /* 0x000fd2000001ff00 */
[C---:B0-----:R-:W-:Y:S01]  /*76e0*/  @!P3 IMAD.SHL.U32 R13, R211.reuse, 0x2, RZ ;  /* 0x00000002d30db824 */ /* 0x041fe200078e00ff */
[----:B------:R-:W-:Y:S01]  /*76f0*/  @!P3 SHF.L.U64.HI R20, R211, 0x1, R32 ;  /* 0x00000001d314b819 */ /* 0x000fe20000010220 */
[----:B------:R-:W-:-:S03]  /*7700*/  @!P2 IMAD.WIDE R30, R204, 0x2, R8 ;  /* 0x00000002cc1ea825 */ /* 0x000fc600078e0208 */
[-C--:B------:R-:W-:Y:S02]  /*7710*/  @!P3 IADD3 R8, P0, R0, R13.reuse, RZ ;  /* 0x0000000d0008b210 */ /* 0x080fe40007f1e0ff */
[----:B------:R-:W-:Y:S02]  /*7720*/  @!P3 IADD3 R12, P1, R14, R13, RZ ;  /* 0x0000000d0e0cb210 */ /* 0x000fe40007f3e0ff */
[----:B------:R-:W-:Y:S02]  /*7730*/  CS2R R28, SRZ ;  /* 0x00000000001c7805 */ /* 0x000fe4000001ff00 */
        /* <DEDUP_REMOVED lines=9> */
.L_x_11604:
[----:B------:R-:W-:Y:S05]  /*77d0*/  BSYNC B1 ;  /* 0x0000000000017941 */ /* 0x000fea0003800000 */
.L_x_11603:
[----:B---3-5:R-:W-:Y:S01]  /*77e0*/  IMAD.MOV.U32 R0, RZ, RZ, R24 ;  /* 0x000000ffff007224 */ /* 0x028fe200078e0018 */
[----:B------:R-:W-:Y:S01]  /*77f0*/  UMOV UR4, 0xffffffff ;  /* 0xffffffff00047882 */ /* 0x000fe20000000000 */
[----:B--2---:R-:W-:Y:S02]  /*7800*/  IMAD.MOV.U32 R3, RZ, RZ, R25 ;  /* 0x000000ffff037224 */ /* 0x004fe400078e0019 */
[----:B----4-:R-:W-:Y:S02]  /*7810*/  IMAD.MOV.U32 R5, RZ, RZ, R26 ;  /* 0x000000ffff057224 */ /* 0x010fe400078e001a */
[----:B0-----:R-:W-:Y:S01]  /*7820*/  IMAD.MOV.U32 R8, RZ, RZ, R27 ;  /* 0x000000ffff087224 */ /* 0x001fe200078e001b */
        /* <DEDUP_REMOVED lines=11> */
[----:B------:R0:W2:Y:S04]  /*78e0*/  SHFL.IDX PT, R3, R7, 0x1, 0x1c1f ;  /* 0x003c1f0007037f89 */ /* 0x0000a800000e0000 */
[----:B------:R0:W3:Y:S04]  /*78f0*/  SHFL.IDX PT, R0, R6, 0x1, 0x1c1f ;  /* 0x003c1f0006007f89 */ /* 0x0000e800000e0000 */
[----:B------:R0:W4:Y:S04]  /*7900*/  SHFL.IDX PT, R5, R10, 0x1, 0x1c1f ;  /* 0x003c1f000a057f89 */ /* 0x00012800000e0000 */
[----:B-1----:R-:W1:Y:S02]  /*7910*/  SHFL.IDX PT, R4, R4, 0x1, 0x1c1f ;  /* 0x003c1f0004047f89 */ /* 0x002e6400000e0000 */
.L_x_11929:
[----:B------:R-:W-:Y:S01]  /*7920*/  VIADD R41, R41, 0x40 ;  /* 0x0000004029297836 */ /* 0x000fe20000000000 */
[----:B0-----:R-:W-:Y:S01]  /*7930*/  LEA.HI R6, R234, R234, RZ, 0x1 ;  /* 0x000000eaea067211 */ /* 0x001fe200078f08ff */
[----:B------:R-:W-:Y:S01]  /*7940*/  BSSY B1, `(.L_x_11606) ;  /* 0x000001e000017945 */ /* 0x000fe20003800000 */
[----:B------:R-:W-:Y:S02]  /*7950*/  CS2R R12, SRZ ;  /* 0x00000000000c7805 */ /* 0x000fe4000001ff00 */
[----:B------:R-:W-:Y:S02]  /*7960*/  CS2R R10, SRZ ;  /* 0x00000000000a7805 */ /* 0x000fe4000001ff00 */
[----:B------:R-:W-:Y:S02]  /*7970*/  ISETP.GE.AND P0, PT, R41, R42, PT ;  /* 0x0000002a2900720c */ /* 0x000fe40003f06270 */
[----:B------:R-:W-:Y:S02]  /*7980*/  CS2R R14, SRZ ;  /* 0x00000000000e7805 */ /* 0x000fe4000001ff00 */
[----:B------:R-:W-:-:S05]  /*7990*/  LOP3.LUT R7, R6, 0xfffffffe, RZ, 0xc0, !PT ;  /* 0xfffffffe06077812 */ /* 0x000fca00078ec0ff */
        /* <DEDUP_REMOVED lines=9> */
[C---:B------:R-:W-:Y:S02]  /*7a30*/  @!P2 IMAD.WIDE R36, R204.reuse, 0x2, R6 ;  /* 0x00000002cc24a825 */ /* 0x040fe400078e0206 */
[C---:B------:R-:W-:Y:S02]  /*7a40*/  @!P3 SHF.L.U64.HI R10, R211.reuse, 0x1, R32 ;  /* 0x00000001d30ab819 */ /* 0x040fe40000010220 */
[----:B------:R-:W-:Y:S01]  /*7a50*/  @!P3 IMAD.SHL.U32 R7, R211, 0x2, RZ ;  /* 0x00000002d307b824 */ /* 0x000fe200078e00ff */
[----:B------:R-:W-:Y:S02]  /*7a60*/  CS2R R14, SRZ ;  /* 0x00000000000e7805 */ /* 0x000fe4000001ff00 */
[----:B------:R-:W-:Y:S01]  /*7a70*/  CS2R R8, SRZ ;  /* 0x0000000000087805 */ /* 0x000fe2000001ff00 */
[----:B------:R0:W5:Y:S01]  /*7a80*/  @!P2 LD.E.64 R12, desc[UR38][R36.64] ;  /* 0x00000026240ca980 */ /* 0x000162000c101b00 */
[----:B-1--4-:R-:W-:Y:S01]  /*7a90*/  @!P2 IMAD.WIDE R32, R204, 0x2, R4 ;  /* 0x00000002cc20a825 */ /* 0x012fe200078e0204 */
[----:B------:R-:W-:-:S02]  /*7aa0*/  @!P3 IADD3 R30, P0, R0, R7, RZ ;  /* 0x00000007001eb210 */ /* 0x000fc40007f1e0ff */
[----:B------:R-:W-:Y:S02]  /*7ab0*/  @!P3 IADD3 R6, P1, R4, R7, RZ ;  /* 0x000000070406b210 */ /* 0x000fe40007f3e0ff */
[----:B------:R0:W5:Y:S01]  /*7ac0*/  @!P2 LD.E.64 R14, desc[UR38][R32.64] ;  /* 0x00000026200ea980 */ /* 0x000162000c101b00 */
[--C-:B------:R-:W-:Y:S02]  /*7ad0*/  @!P3 IMAD.X R31, R3, 0x1, R10.reuse, P0 ;  /* 0x00000001031fb824 */ /* 0x100fe400000e060a */
[----:B------:R-:W-:Y:S01]  /*7ae0*/  @!P3 IMAD.X R7, R5, 0x1, R10, P1 ;  /* 0x000000010507b824 */ /* 0x000fe200008e060a */
[----:B------:R-:W-:Y:S02]  /*7af0*/  CS2R R10, SRZ ;  /* 0x00000000000a7805 */ /* 0x000fe4000001ff00 */
[----:B------:R0:W5:Y:S04]  /*7b00*/  @!P3 LD.E.64 R8, desc[UR38][R30.64] ;  /* 0x000000261e08b980 */ /* 0x000168000c101b00 */
[----:B------:R0:W5:Y:S02]  /*7b10*/  @!P3 LD.E.64 R10, desc[UR38][R6.64] ;  /* 0x00000026060ab980 */ /* 0x000164000c101b00 */
.L_x_11607:
[----:B------:R-:W-:Y:S05]  /*7b20*/  BSYNC B1 ;  /* 0x0000000000017941 */ /* 0x000fea0003800000 */
.L_x_11606:
[----:B------:R-:W2:Y:S01]  /*7b30*/  SYNCS.PHASECHK.TRANS64.TRYWAIT P0, [R19+URZ+0x22800], R40 ;  /* 0x02280028130075a7 */ /* 0x000ea2000800017f */
[----:B---3--:R-:W-:Y:S01]  /*7b40*/  IMAD.SHL.U32 R0, R38, 0x40, RZ ;  /* 0x0000004026007824 */ /* 0x008fe200078e00ff */
[----:B0-----:R-:W-:Y:S01]  /*7b50*/  VIADDMNMX R30, R42, -R213, 0x80, PT ;  /* 0x000000802a1e7446 */ /* 0x001fe200038009d5 */
[----:B-1---5:R-:W-:Y:S01]  /*7b60*/  IMAD.MOV.U32 R4, RZ, RZ, R8 ;  /* 0x000000ffff047224 */ /* 0x022fe200078e0008 */
[----:B------:R-:W-:Y:S01]  /*7b70*/  BSSY B1, `(.L_x_11608) ;  /* 0x000001a000017945 */ /* 0x000fe20003800000 */
[----:B----4-:R-:W-:Y:S01]  /*7b80*/  IMAD.MOV.U32 R5, RZ, RZ, R13 ;  /* 0x000000ffff057224 */ /* 0x010fe200078e000d */
[----:B--2---:R-:W-:Y:S01]  /*7b90*/  LOP3.LUT R3, R0, 0x1c0, RZ, 0xc0, !PT ;  /* 0x000001c000037812 */ /* 0x004fe200078ec0ff */
[----:B------:R-:W-:Y:S01]  /*7ba0*/  IMAD.MOV.U32 R6, RZ, RZ, R10 ;  /* 0x000000ffff067224 */ /* 0x000fe200078e000a */
[----:B------:R-:W-:Y:S01]  /*7bb0*/  PRMT R41, R4, 0x7610, R41 ;  /* 0x0000761004297816 */ /* 0x000fe20000000029 */
[----:B------:R-:W-:Y:S01]  /*7bc0*/  IMAD.MOV.U32 R4, RZ, RZ, R12 ;  /* 0x000000ffff047224 */ /* 0x000fe200078e000c */
[----:B------:R-:W-:-:S02]  /*7bd0*/  LOP3.LUT R0, R3, 0x18, R16, 0xf8, !PT ;  /* 0x0000001803007812 */ /* 0x000fc400078ef810 */
[----:B------:R-:W-:Y:S02]  /*7be0*/  SHF.R.U32.HI R3, RZ, 0x3, R3 ;  /* 0x00000003ff037819 */ /* 0x000fe40000011603 */
[----:B------:R-:W-:Y:S01]  /*7bf0*/  PRMT R45, R45, 0x5410, R4 ;  /* 0x000054102d2d7816 */ /* 0x000fe20000000004 */
[----:B------:R-:W-:Y:S01]  /*7c00*/  IMAD.MOV.U32 R4, RZ, RZ, R11 ;  /* 0x000000ffff047224 */ /* 0x000fe200078e000b */
[----:B------:R-:W-:Y:S01]  /*7c10*/  LOP3.LUT R3, R0, R3, RZ, 0x3c, !PT ;  /* 0x0000000300037212 */ /* 0x000fe200078e3cff */
[----:B------:R-:W-:Y:S01]  /*7c20*/  IMAD.MOV.U32 R0, RZ, RZ, R9 ;  /* 0x000000ffff007224 */ /* 0x000fe200078e0009 */
[----:B------:R-:W-:Y:S01]  /*7c30*/  PRMT R47, R5, 0x7610, R47 ;  /* 0x00007610052f7816 */ /* 0x000fe2000000002f */
[----:B------:R-:W-:Y:S01]  /*7c40*/  IMAD.MOV.U32 R5, RZ, RZ, R14 ;  /* 0x000000ffff057224 */ /* 0x000fe200078e000e */
[----:B------:R-:W-:Y:S02]  /*7c50*/  PRMT R42, R4, 0x7610, R42 ;  /* 0x00007610042a7816 */ /* 0x000fe4000000002a */
[----:B------:R-:W-:Y:S01]  /*7c60*/  PRMT R41, R41, 0x5410, R0 ;  /* 0x0000541029297816 */ /* 0x000fe20000000000 */
[----:B------:R-:W-:Y:S01]  /*7c70*/  IMAD R0, R220, 0x200, R3 ;  /* 0x00000200dc007824 */ /* 0x000fe200078e0203 */
[----:B------:R-:W-:Y:S01]  /*7c80*/  PRMT R48, R5, 0x7610, R48 ;  /* 0x0000761005307816 */ /* 0x000fe20000000030 */
[----:B------:R-:W-:Y:S01]  /*7c90*/  IMAD.MOV.U32 R5, RZ, RZ, R15 ;  /* 0x000000ffff057224 */ /* 0x000fe200078e000f */
[----:B------:R-:W-:Y:S01]  /*7ca0*/  LOP3.LUT P2, RZ, R38, 0x4, RZ, 0xc0, !PT ;  /* 0x0000000426ff7812 */ /* 0x000fe2000784c0ff */
[----:B------:R-:W-:Y:S01]  /*7cb0*/  IMAD R3, R0, 0x2, R19 ;  /* 0x0000000200037824 */ /* 0x000fe200078e0213 */
[----:B------:R-:W-:-:S02]  /*7cc0*/  PRMT R46, R46, 0x5410, R6 ;  /* 0x000054102e2e7816 */ /* 0x000fc40000000006 */
[----:B------:R-:W-:Y:S01]  /*7cd0*/  ISETP.GE.AND P1, PT, R23, R30, PT ;  /* 0x0000001e1700720c */ /* 0x000fe20003f26270 */
[C---:B------:R-:W-:Y:S02]  /*7ce0*/  VIADD R4, R3.reuse, 0x18400 ;  /* 0x0001840003047836 */ /* 0x040fe40000000000 */
[----:B------:R-:W-:Y:S01]  /*7cf0*/  VIADD R0, R3, 0x18440 ;  /* 0x0001844003007836 */ /* 0x000fe20000000000 */
[----:B------:R-:W-:Y:S09]  /*7d00*/  @!P0 BRA `(.L_x_11609) ;  /* 0x000001c000848947 */ /* 0x000ff20003800000 */
.L_x_11930:
[----:B------:R-:W-:Y:S05]  /*7d10*/  BSYNC B1 ;  /* 0x0000000000017941 */ /* 0x000fea0003800000 */
.L_x_11608:
        /* <DEDUP_REMOVED lines=32> */
[----:B------:R-:W-:Y:S02]  /*7f20*/  IMAD.U32 R7, R5, 0x10000, RZ ;  /* 0x0001000005077824 */ /* 0x000fe400078e00ff */
[-C--:B------:R-:W-:Y:S01]  /*7f30*/  FMUL.FTZ R33, R29, R32.reuse ;  /* 0x000000201d217220 */ /* 0x080fe20000410000 */
[----:B------:R-:W-:Y:S01]  /*7f40*/  FFMA.FTZ R37, R28, R32, -R27 ;  /* 0x000000201c257223 */ /* 0x000fe2000001081b */
[----:B------:R-:W-:Y:S01]  /*7f50*/  LOP3.LUT R4, R4, 0xffff0000, RZ, 0xc0, !PT ;  /* 0xffff000004047812 */ /* 0x000fe200078ec0ff */
[----:B------:R-:W-:Y:S01]  /*7f60*/  IMAD.U32 R29, R35, 0x10000, RZ ;  /* 0x00010000231d7824 */ /* 0x000fe200078e00ff */
[----:B------:R-:W-:Y:S01]  /*7f70*/  LOP3.LUT R5, R5, 0xffff0000, RZ, 0xc0, !PT ;  /* 0xffff000005057812 */ /* 0x000fe200078ec0ff */
[----:B------:R-:W-:Y:S01]  /*7f80*/  IMAD.U32 R27, R31, 0x10000, RZ ;  /* 0x000100001f1b7824 */ /* 0x000fe200078e00ff */
[----:B------:R-:W-:Y:S01]  /*7f90*/  LOP3.LUT R32, R35, 0xffff0000, RZ, 0xc0, !PT ;  /* 0xffff000023207812 */ /* 0x000fe200078ec0ff */
[----:B0-----:R-:W-:Y:S01]  /*7fa0*/  FFMA.FTZ R40, R28, R36, R33 ;  /* 0x000000241c287223 */ /* 0x001fe20000010021 */
        /* <DEDUP_REMOVED lines=14> */
.L_x_11613:
[----:B------:R-:W-:Y:S05]  /*8090*/  BSYNC B2 ;  /* 0x0000000000027941 */ /* 0x000fea0003800000 */
.L_x_11612:
[----:B------:R-:W-:Y:S05]  /*80a0*/  @P1 BRA `(.L_x_11611) ;  /* 0x0000000000b81947 */ /* 0x000fea0003800000 */
[----:B-1----:R-:W1:Y:S01]  /*80b0*/  LDS.128 R4, [R0] ;  /* 0x0000000000047984 */ /* 0x002e620000000c00 */
        /* <DEDUP_REMOVED lines=45> */
.L_x_11611:
[----:B------:R-:W-:Y:S05]  /*8390*/  BSYNC B1 ;  /* 0x0000000000017941 */ /* 0x000fea0003800000 */
.L_x_11610:
        /* <DEDUP_REMOVED lines=53> */
.L_x_11616:
[----:B------:R-:W-:Y:S05]  /*86f0*/  BSYNC B1 ;  /* 0x0000000000017941 */ /* 0x000fea0003800000 */
.L_x_11615:
[----:B------:R-:W-:Y:S05]  /*8700*/  @P1 BRA `(.L_x_11614) ;  /* 0x0000001400e81947 */ /* 0x000fea0003800000 */
[----:B-1----:R-:W1:Y:S01]  /*8710*/  LDS.128 R4, [R0+0x2000] ;  /* 0x0020000000047984 */ /* 0x002e620000000c00 */
[----:B------:R-:W-:Y:S02]  /*8720*/  SHF.R.U32.HI R15, RZ, 0x10, R11 ;  /* 0x00000010ff0f7819 */ /* 0x000fe4000001160b */
[----:B------:R-:W-:Y:S02]  /*8730*/  SHF.R.U32.HI R12, RZ, 0x10, R9 ;  /* 0x00000010ff0c7819 */ /* 0x000fe40000011609 */
[----:B------:R-:W-:Y:S02]  /*8740*/  PRMT R15, R42, 0x5410, R15 ;  /* 0x000054102a0f7816 */ /* 0x000fe4000000000f */
[----:B------:R-:W-:Y:S02]  /*8750*/  PRMT R12, R41, 0x5432, R12 ;  /* 0x00005432290c7816 */ /* 0x000fe4000000000c */
[----:B------:R-:W-:Y:S01]  /*8760*/  SHF.R.U64 R3, R8, 0x10, R9 ;  /* 0x0000001008037819 */ /* 0x000fe20000001209 */
[C---:B------:R-:W-:Y:S01]  /*8770*/  IMAD.U32 R20, R15.reuse, 0x10000, RZ ;  /* 0x000100000f147824 */ /* 0x040fe200078e00ff */
[----:B------:R-:W-:Y:S01]  /*8780*/  SHF.R.U64 R14, R10, 0x10, R11 ;  /* 0x000000100a0e7819 */ /* 0x000fe2000000120b */
[----:B------:R-:W-:Y:S01]  /*8790*/  IMAD.U32 R13, R12, 0x10000, RZ ;  /* 0x000100000c0d7824 */ /* 0x000fe200078e00ff */
[----:B------:R-:W-:-:S02]  /*87a0*/  LOP3.LUT R15, R15, 0xffff0000, RZ, 0xc0, !PT ;  /* 0xffff00000f0f7812 */ /* 0x000fc400078ec0ff */
[----:B------:R-:W-:Y:S02]  /*87b0*/  LOP3.LUT R12, R12, 0xffff0000, RZ, 0xc0, !PT ;  /* 0xffff00000c0c7812 */ /* 0x000fe400078ec0ff */
[----:B------:R-:W-:Y:S02]  /*87c0*/  PRMT R11, R41, 0x5410, R3 ;  /* 0x00005410290b7816 */ /* 0x000fe40000000003 */
[----:B------:R-:W-:Y:S02]  /*87d0*/  PRMT R14, R46, 0x5432, R14 ;  /* 0x000054322e0e7816 */ /* 0x000fe4000000000e */
[C---:B-1----:R-:W-:Y:S01]  /*87e0*/  LOP3.LUT R9, R6.reuse, 0xffff0000, RZ, 0xc0, !PT ;  /* 0xffff000006097812 */ /* 0x042fe200078ec0ff */
[C---:B------:R-:W-:Y:S01]  /*87f0*/  IMAD.U32 R10, R7.reuse, 0x10000, RZ ;  /* 0x00010000070a7824 */ /* 0x040fe200078e00ff */
[----:B------:R-:W-:Y:S01]  /*8800*/  LOP3.LUT R7, R7, 0xffff0000, RZ, 0xc0, !PT ;  /* 0xffff000007077812 */ /* 0x000fe200078ec0ff */
[----:B------:R-:W-:Y:S02]  /*8810*/  IMAD.U32 R8, R6, 0x10000, RZ ;  /* 0x0001000006087824 */ /* 0x000fe400078e00ff */
[C---:B------:R-:W-:Y:S01]  /*8820*/  FMUL.FTZ R21, R9.reuse, R20 ;  /* 0x0000001409157220 */ /* 0x040fe20000410000 */
[----:B------:R-:W-:Y:S01]  /*8830*/  FMUL.FTZ R9, R9, R13 ;  /* 0x0000000d09097220 */ /* 0x000fe20000410000 */
[----:B------:R-:W-:Y:S01]  /*8840*/  FMUL.FTZ R25, R7, R15 ;  /* 0x0000000f07197220 */ /* 0x000fe20000410000 */
[----:B------:R-:W-:-:S02]  /*8850*/  IMAD.U32 R3, R4, 0x10000, RZ ;  /* 0x0001000004037824 */ /* 0x000fc400078e00ff */
        /* <DEDUP_REMOVED lines=26> */
.L_x_11601:
[----:B------:R-:W1:Y:S01]  /*8a00*/  LDC R36, c[0x0][0x448] ;  /* 0x00011200ff247b82 */ /* 0x000e620000000800 */
[----:B------:R-:W-:Y:S01]  /*8a10*/  IMAD R3, R26, 0x40, R41 ;  /* 0x000000401a037824 */ /* 0x000fe200078e0229 */
[----:B------:R-:W-:Y:S01]  /*8a20*/  ULDC.64 UR4, c[0x0][0x3f8] ;  /* 0x0000fe0000047ab9 */ /* 0x000fe20000000a00 */
[----:B------:R-:W-:Y:S01]  /*8a30*/  ULDC.64 UR6, c[0x0][0x408] ;  /* 0x0001020000067ab9 */ /* 0x000fe20000000a00 */
[----:B------:R-:W-:Y:S01]  /*8a40*/  IMAD.MOV.U32 R26, RZ, RZ, R24 ;  /* 0x000000ffff1a7224 */ /* 0x000fe200078e0018 */
[----:B------:R-:W-:Y:S01]  /*8a50*/  SHF.R.S32.HI R43, RZ, 0x1f, R16 ;  /* 0x0000001fff2b7819 */ /* 0x000fe20000011410 */
[----:B------:R-:W-:Y:S01]  /*8a60*/  IMAD.MOV.U32 R4, RZ, RZ, R152 ;  /* 0x000000ffff047224 */ /* 0x000fe200078e0098 */
[----:B-1----:R-:W-:-:S13]  /*8a70*/  ISETP.NE.AND P0, PT, R36, 0x1, PT ;  /* 0x000000012400780c */ /* 0x002fda0003f05270 */
[----:B------:R-:W1:Y:S08]  /*8a80*/  @P0 LDC R0, c[0x0][0x44c] ;  /* 0x00011300ff000b82 */ /* 0x000e700000000800 */
[----:B------:R-:W2:Y:S01]  /*8a90*/  @P0 LDC R5, c[0x0][0x450] ;  /* 0x00011400ff050b82 */ /* 0x000ea20000000800 */
[----:B-1----:R-:W-:-:S05]  /*8aa0*/  @P0 IMAD.HI.U32 R0, R3, R0, RZ ;  /* 0x0000000003000227 */ /* 0x002fca00078e00ff */
[----:B--2---:R-:W-:Y:S01]  /*8ab0*/  @P0 SHF.R.U32.HI R3, RZ, R5, R0 ;  /* 0x00000005ff030219 */ /* 0x004fe20000011600 */
        /* <DEDUP_REMOVED lines=18> */
[----:B------:R-:W1:Y:S01]  /*8be0*/  LDC R39, c[0x0][0x3f4] ;  /* 0x0000fd00ff277b82 */ /* 0x000e620000000800 */
[----:B------:R-:W2:Y:S01]  /*8bf0*/  SHFL.IDX PT, R3, R25, RZ, 0x1c1f ;  /* 0x001c1fff19037589 */ /* 0x000ea200000e0000 */
[----:B------:R-:W-:-:S03]  /*8c00*/  IMAD R36, R207, R36, RZ ;  /* 0x00000024cf247224 */ /* 0x000fc600078e02ff */
[----:B------:R-:W3:Y:S04]  /*8c10*/  SHFL.IDX PT, R0, R26, RZ, 0x1c1f ;  /* 0x001c1fff1a007589 */ /* 0x000ee800000e0000 */
[----:B------:R-:W4:Y:S04]  /*8c20*/  SHFL.IDX PT, R14, R27, RZ, 0x1c1f ;  /* 0x001c1fff1b0e7589 */ /* 0x000f2800000e0000 */
[----:B------:R-:W5:Y:S01]  /*8c30*/  SHFL.IDX PT, R4, R24, RZ, 0x1c1f ;  /* 0x001c1fff18047589 */ /* 0x000f6200000e0000 */
[----:B-1----:R-:W-:-:S04]  /*8c40*/  ISETP.GE.AND P0, PT, R16, R39, PT ;  /* 0x000000271000720c */ /* 0x002fc80003f06270 */
[----:B------:R-:W-:-:S13]  /*8c50*/  ISETP.GE.OR P1, PT, R41, R36, P0 ;  /* 0x000000242900720c */ /* 0x000fda0000726670 */
[C---:B------:R-:W-:Y:S01]  /*8c60*/  @!P1 IMAD.SHL.U32 R5, R16.reuse, 0x2, RZ ;  /* 0x0000000210059824 */ /* 0x040fe200078e00ff */
[----:B------:R-:W-:-:S04]  /*8c70*/  @!P1 SHF.L.U64.HI R21, R16, 0x1, R43 ;  /* 0x0000000110159819 */ /* 0x000fc8000001022b */
[----:B--2---:R-:W-:-:S05]  /*8c80*/  @!P1 IADD3 R6, P2, R3, R5, RZ ;  /* 0x0000000503069210 */ /* 0x004fca0007f5e0ff */
[----:B---3--:R-:W-:-:S05]  /*8c90*/  @!P1 IMAD.X R7, R0, 0x1, R21, P2 ;  /* 0x0000000100079824 */ /* 0x008fca00010e0615 */
[----:B------:R-:W2:Y:S01]  /*8ca0*/  @!P1 LD.E.128 R8, desc[UR38][R6.64] ;  /* 0x0000002606089980 */ /* 0x000ea2000c101d00 */
[----:B----4-:R-:W-:-:S05]  /*8cb0*/  @!P1 IADD3 R14, P2, R14, R5, RZ ;  /* 0x000000050e0e9210 */ /* 0x010fca0007f5e0ff */
[----:B-----5:R-:W-:-:S04]  /*8cc0*/  @!P1 IMAD.X R3, R4, 0x1, R21, P2 ;  /* 0x0000000104039824 */ /* 0x020fc800010e0615 */
[----:B------:R-:W-:-:S05]  /*8cd0*/  @!P1 IMAD.MOV.U32 R15, RZ, RZ, R3 ;  /* 0x000000ffff0f9224 */ /* 0x000fca00078e0003 */
[----:B------:R1:W3:Y:S01]  /*8ce0*/  @!P1 LD.E.128 R4, desc[UR38][R14.64] ;  /* 0x000000260e049980 */ /* 0x0002e2000c101d00 */
[----:B------:R-:W-:Y:S02]  /*8cf0*/  CS2R R20, SRZ ;  /* 0x0000000000147805 */ /* 0x000fe4000001ff00 */
[----:B------:R-:W-:Y:S02]  /*8d00*/  CS2R R28, SRZ ;  /* 0x00000000001c7805 */ /* 0x000fe4000001ff00 */
[----:B------:R-:W-:Y:S01]  /*8d10*/  CS2R R30, SRZ ;  /* 0x00000000001e7805 */ /* 0x000fe2000001ff00 */
[----:B------:R-:W4:Y:S01]  /*8d20*/  SHFL.IDX PT, R24, R24, 0x1, 0x1c1f ;  /* 0x003c1f0018187f89 */ /* 0x000f2200000e0000 */
[----:B------:R-:W-:-:S03]  /*8d30*/  CS2R R32, SRZ ;  /* 0x0000000000207805 */ /* 0x000fc6000001ff00 */
[----:B-1----:R1:W0:Y:S01]  /*8d40*/  SHFL.IDX PT, R14, R27, 0x1, 0x1c1f ;  /* 0x003c1f001b0e7f89 */ /* 0x00222200000e0000 */
[----:B--2---:R-:W-:Y:S02]  /*8d50*/  @!P1 IMAD.MOV.U32 R20, RZ, RZ, R8 ;  /* 0x000000ffff149224 */ /* 0x004fe400078e0008 */
[----:B------:R-:W-:Y:S02]  /*8d60*/  @!P1 IMAD.MOV.U32 R21, RZ, RZ, R9 ;  /* 0x000000ffff159224 */ /* 0x000fe400078e0009 */
[----:B------:R-:W-:Y:S02]  /*8d70*/  IMAD.MOV.U32 R0, RZ, RZ, R20 ;  /* 0x000000ffff007224 */ /* 0x000fe400078e0014 */
[----:B------:R-:W-:Y:S02]  /*8d80*/  IMAD.MOV.U32 R3, RZ, RZ, R21 ;  /* 0x000000ffff037224 */ /* 0x000fe400078e0015 */
[----:B------:R-:W-:Y:S01]  /*8d90*/  @!P1 IMAD.MOV.U32 R28, RZ, RZ, R10 ;  /* 0x000000ffff1c9224 */ /* 0x000fe200078e000a */
[----:B------:R-:W-:Y:S01]  /*8da0*/  PRMT R37, R37, 0x5410, R0 ;  /* 0x0000541025257816 */ /* 0x000fe20000000000 */
[----:B------:R-:W-:Y:S01]  /*8db0*/  @!P1 IMAD.MOV.U32 R29, RZ, RZ, R11 ;  /* 0x000000ffff1d9224 */ /* 0x000fe200078e000b */
[----:B------:R-:W-:Y:S01]  /*8dc0*/  PRMT R49, R49, 0x5410, R3 ;  /* 0x0000541031317816 */ /* 0x000fe20000000003 */
[----:B------:R1:W2:Y:S01]  /*8dd0*/  SHFL.IDX PT, R0, R26, 0x1, 0x1c1f ;  /* 0x003c1f001a007f89 */ /* 0x0002a200000e0000 */
[----:B------:R-:W-:-:S02]  /*8de0*/  IMAD.MOV.U32 R8, RZ, RZ, R28 ;  /* 0x000000ffff087224 */ /* 0x000fc400078e001c */
[----:B---3--:R-:W-:Y:S01]  /*8df0*/  @!P1 IMAD.MOV.U32 R30, RZ, RZ, R4 ;  /* 0x000000ffff1e9224 */ /* 0x008fe200078e0004 */
[----:B------:R1:W3:Y:S01]  /*8e00*/  SHFL.IDX PT, R3, R25, 0x1, 0x1c1f ;  /* 0x003c1f0019037f89 */ /* 0x0002e200000e0000 */
[----:B------:R-:W-:Y:S01]  /*8e10*/  @!P1 IMAD.MOV.U32 R31, RZ, RZ, R5 ;  /* 0x000000ffff1f9224 */ /* 0x000fe200078e0005 */
[----:B------:R-:W-:Y:S01]  /*8e20*/  PRMT R35, R8, 0x7610, R35 ;  /* 0x0000761008237816 */ /* 0x000fe20000000023 */
[----:B------:R-:W-:Y:S02]  /*8e30*/  @!P1 IMAD.MOV.U32 R33, RZ, RZ, R7 ;  /* 0x000000ffff219224 */ /* 0x000fe400078e0007 */
[----:B------:R-:W-:Y:S02]  /*8e40*/  @!P1 IMAD.MOV.U32 R32, RZ, RZ, R6 ;  /* 0x000000ffff209224 */ /* 0x000fe400078e0006 */
[----:B------:R-:W-:Y:S02]  /*8e50*/  IMAD.MOV.U32 R4, RZ, RZ, R30 ;  /* 0x000000ffff047224 */ /* 0x000fe400078e001e */
[----:B------:R-:W-:-:S02]  /*8e60*/  IMAD.MOV.U32 R5, RZ, RZ, R31 ;  /* 0x000000ffff057224 */ /* 0x000fc400078e001f */
[----:B------:R-:W-:Y:S01]  /*8e70*/  IMAD.MOV.U32 R7, RZ, RZ, R33 ;  /* 0x000000ffff077224 */ /* 0x000fe200078e0021 */
[----:B------:R-:W-:Y:S01]  /*8e80*/  PRMT R35, R35, 0x5410, R4 ;  /* 0x0000541023237816 */ /* 0x000fe20000000004 */
[----:B------:R-:W-:Y:S02]  /*8e90*/  IMAD.MOV.U32 R9, RZ, RZ, R29 ;  /* 0x000000ffff097224 */ /* 0x000fe400078e001d */
[----:B------:R-:W-:Y:S01]  /*8ea0*/  IMAD.MOV.U32 R6, RZ, RZ, R32 ;  /* 0x000000ffff067224 */ /* 0x000fe200078e0020 */
[----:B------:R-:W-:Y:S02]  /*8eb0*/  PRMT R45, R7, 0x5410, R5 ;  /* 0x00005410072d7816 */ /* 0x000fe40000000005 */
[----:B------:R-:W-:Y:S02]  /*8ec0*/  CS2R R4, SRZ ;  /* 0x0000000000047805 */ /* 0x000fe4000001ff00 */
[----:B------:R-:W-:Y:S02]  /*8ed0*/  PRMT R37, R9, 0x7610, R37 ;  /* 0x0000761009257816 */ /* 0x000fe40000000025 */
[----:B012-4-:R-:W-:-:S07]  /*8ee0*/  PRMT R48, R48, 0x5410, R6 ;  /* 0x0000541030307816 */ /* 0x017fce0000000006 */
.L_x_11940:
[----:B------:R-:W-:Y:S01]  /*8ef0*/  VIADD R41, R41, 0x40 ;  /* 0x0000004029297836 */ /* 0x000fe20000000000 */
[----:B------:R-:W-:Y:S01]  /*8f00*/  LEA.HI R6, R234, R234, RZ, 0x1 ;  /* 0x000000eaea067211 */ /* 0x000fe200078f08ff */
[----:B------:R-:W-:Y:S01]  /*8f10*/  BSSY B1, `(.L_x_11618) ;  /* 0x0000015000017945 */ /* 0x000fe20003800000 */
[----:B------:R-:W-:Y:S02]  /*8f20*/  CS2R R8, SRZ ;  /* 0x0000000000087805 */ /* 0x000fe4000001ff00 */
[----:B------:R-:W-:Y:S02]  /*8f30*/  CS2R R10, SRZ ;  /* 0x00000000000a7805 */ /* 0x000fe4000001ff00 */
[----:B------:R-:W-:Y:S02]  /*8f40*/  ISETP.GE.AND P1, PT, R41, R36, PT ;  /* 0x000000242900720c */ /* 0x000fe40003f26270 */
[----:B------:R-:W-:-:S05]  /*8f50*/  LOP3.LUT R7, R6, 0xfffffffe, RZ, 0xc0, !PT ;  /* 0xfffffffe06077812 */ /* 0x000fca00078ec0ff */
[----:B------:R-:W-:Y:S01]  /*8f60*/  IMAD.IADD R12, R234, 0x1, -R7 ;  /* 0x00000001ea0c7824 */ /* 0x000fe200078e0a07 */
[----:B------:R-:W-:-:S04]  /*8f70*/  CS2R R6, SRZ ;  /* 0x0000000000067805 */ /* 0x000fc8000001ff00 */
[----:B------:R-:W-:Y:S01]  /*8f80*/  SHF.L.U32 R12, R12, 0x1f, RZ ;  /* 0x0000001f0c0c7819 */ /* 0x000fe200000006ff */
[----:B------:R-:W-:Y:S06]  /*8f90*/  @P1 BRA `(.L_x_11619) ;  /* 0x0000000000301947 */ /* 0x000fec0003800000 */
[----:B------:R-:W-:Y:S02]  /*8fa0*/  CS2R R6, SRZ ;  /* 0x0000000000067805 */ /* 0x000fe4000001ff00 */
[----:B------:R-:W-:Y:S02]  /*8fb0*/  CS2R R8, SRZ ;  /* 0x0000000000087805 */ /* 0x000fe4000001ff00 */
[----:B------:R-:W-:Y:S01]  /*8fc0*/  CS2R R10, SRZ ;  /* 0x00000000000a7805 */ /* 0x000fe2000001ff00 */
[----:B------:R-:W-:Y:S06]  /*8fd0*/  @P0 BRA `(.L_x_11619) ;  /* 0x0000000000200947 */ /* 0x000fec0003800000 */
[C---:B------:R-:W-:Y:S01]  /*8fe0*/  IMAD.SHL.U32 R4, R16.reuse, 0x2, RZ ;  /* 0x0000000210047824 */ /* 0x040fe200078e00ff */
[----:B------:R-:W-:-:S04]  /*8ff0*/  SHF.L.U64.HI R5, R16, 0x1, R43 ;  /* 0x0000000110057819 */ /* 0x000fc8000001022b */
[-C--:B---3--:R-:W-:Y:S02]  /*9000*/  IADD3 R8, P1, R3, R4.reuse, RZ ;  /* 0x0000000403087210 */ /* 0x088fe40007f3e0ff */
[----:B------:R-:W-:-:S03]  /*9010*/  IADD3 R4, P2, R14, R4, RZ ;  /* 0x000000040e047210 */ /* 0x000fc60007f5e0ff */
[--C-:B------:R-:W-:Y:S02]  /*9020*/  IMAD.X R9, R0, 0x1, R5.reuse, P1 ;  /* 0x0000000100097824 */ /* 0x100fe400008e0605 */
[----:B------:R-:W-:-:S04]  /*9030*/  IMAD.X R5, R24, 0x1, R5, P2 ;  /* 0x0000000118057824 */ /* 0x000fc800010e0605 */
[----:B------:R-:W5:Y:S04]  /*9040*/  LD.E.128 R8, desc[UR38][R8.64] ;  /* 0x0000002608087980 */ /* 0x000f68000c101d00 */
[----:B------:R-:W5:Y:S02]  /*9050*/  LD.E.128 R4, desc[UR38][R4.64] ;  /* 0x0000002604047980 */ /* 0x000f64000c101d00 */
.L_x_11619:
[----:B------:R-:W-:Y:S05]  /*9060*/  BSYNC B1 ;  /* 0x0000000000017941 */ /* 0x000fea0003800000 */
.L_x_11618:
[----:B------:R-:W0:Y:S01]  /*9070*/  SYNCS.PHASECHK.TRANS64.TRYWAIT P1, [R19+URZ+0x22800], R12 ;  /* 0x0228000c130075a7 */ /* 0x000e22000802017f */
[----:B-----5:R-:W-:Y:S01]  /*9080*/  IMAD.MOV.U32 R0, RZ, RZ, R4 ;  /* 0x000000ffff007224 */ /* 0x020fe200078e0004 */
[----:B------:R-:W-:Y:S01]  /*9090*/  VIADDMNMX R36, R36, -R213, 0x80, PT ;  /* 0x0000008024247446 */ /* 0x000fe200038009d5 */
[----:B---3--:R-:W-:Y:S01]  /*90a0*/  IMAD.MOV.U32 R3, RZ, RZ, R5 ;  /* 0x000000ffff037224 */ /* 0x008fe200078e0005 */
[----:B------:R-:W-:Y:S01]  /*90b0*/  BSSY B1, `(.L_x_11620) ;  /* 0x000000f000017945 */ /* 0x000fe20003800000 */
[----:B------:R-:W-:Y:S01]  /*90c0*/  IMAD.MOV.U32 R13, RZ, RZ, R8 ;  /* 0x000000ffff0d7224 */ /* 0x000fe200078e0008 */
[-C--:B------:R-:W-:Y:S01]  /*90d0*/  ISETP.GE.OR P2, PT, R23, R36.reuse, P0 ;  /* 0x000000241700720c */ /* 0x080fe20000746670 */
[----:B------:R-:W-:Y:S01]  /*90e0*/  IMAD.MOV.U32 R14, RZ, RZ, R9 ;  /* 0x000000ffff0e7224 */ /* 0x000fe200078e0009 */
[----:B------:R-:W-:Y:S01]  /*90f0*/  PRMT R54, R3, 0x5410, R0 ;  /* 0x0000541003367816 */ /* 0x000fe20000000000 */
[----:B------:R-:W-:Y:S01]  /*9100*/  IMAD.MOV.U32 R0, RZ, RZ, R6 ;  /* 0x000000ffff007224 */ /* 0x000fe200078e0006 */
[----:B------:R-:W-:Y:S01]  /*9110*/  ISETP.GE.OR P0, PT, R233, R36, P0 ;  /* 0x00000024e900720c */ /* 0x000fe20000706670 */
[----:B------:R-:W-:Y:S01]  /*9120*/  IMAD.MOV.U32 R3, RZ, RZ, R7 ;  /* 0x000000ffff037224 */ /* 0x000fe200078e0007 */
[----:B------:R-:W-:-:S02]  /*9130*/  PRMT R57, R13, 0x7610, R57 ;  /* 0x000076100d397816 */ /* 0x000fc40000000039 */
[----:B------:R-:W-:Y:S01]  /*9140*/  PRMT R55, R0, 0x7610, R55 ;  /* 0x0000761000377816 */ /* 0x000fe20000000037 */
[----:B------:R-:W-:Y:S01]  /*9150*/  IMAD.MOV.U32 R0, RZ, RZ, R10 ;  /* 0x000000ffff007224 */ /* 0x000fe200078e000a */
[----:B------:R-:W-:Y:S01]  /*9160*/  PRMT R56, R3, 0x7610, R56 ;  /* 0x0000761003387816 */ /* 0x000fe20000000038 */
[----:B------:R-:W-:Y:S01]  /*9170*/  IMAD.MOV.U32 R3, RZ, RZ, R11 ;  /* 0x000000ffff037224 */ /* 0x000fe200078e000b */
[----:B------:R-:W-:Y:S01]  /*9180*/  PRMT R58, R14, 0x7610, R58 ;  /* 0x000076100e3a7816 */ /* 0x000fe2000000003a */
[----:B0-----:R-:W-:Y:S06]  /*9190*/  @!P1 BRA `(.L_x_11621) ;  /* 0x000001b000e09947 */ /* 0x001fec0003800000 */
.L_x_11941:
[----:B------:R-:W-:Y:S05]  /*91a0*/  BSYNC B1 ;  /* 0x0000000000017941 */ /* 0x000fea0003800000 */
.L_x_11620:
[----:B------:R-:W-:Y:S04]  /*91b0*/  BSSY B1, `(.L_x_11622) ;  /* 0x000006a000017945 */ /* 0x000fe80003800000 */
[----:B------:R-:W-:Y:S05]  /*91c0*/  @P2 BRA `(.L_x_11623) ;  /* 0x0000000400a02947 */ /* 0x000fea0003800000 */
[----:B------:R-:W-:Y:S01]  /*91d0*/  IMAD.SHL.U32 R38, R38, 0x40, RZ ;  /* 0x0000004026267824 */ /* 0x000fe200078e00ff */
[----:B------:R-:W-:Y:S01]  /*91e0*/  SHF.R.U64 R42, R30, 0x10, R31 ;  /* 0x000000101e2a7819 */ /* 0x000fe2000000121f */
[----:B------:R-:W-:Y:S01]  /*91f0*/  IMAD.IADD R14, R16, 0x1, R39 ;  /* 0x00000001100e7824 */ /* 0x000fe200078e0227 */
[--C-:B------:R-:W-:Y:S02]  /*9200*/  SHF.R.U32.HI R40, RZ, 0x10, R21.reuse ;  /* 0x00000010ff287819 */ /* 0x100fe40000011615 */
[----:B------:R-:W-:Y:S02]  /*9210*/  LOP3.LUT R15, R38, 0x1c0, RZ, 0xc0, !PT ;  /* 0x000001c0260f7812 */ /* 0x000fe400078ec0ff */
[----:B------:R-:W-:Y:S02]  /*9220*/  SHF.R.U64 R38, R20, 0x10, R21 ;  /* 0x0000001014267819 */ /* 0x000fe40000001215 */
[----:B0-----:R-:W-:Y:S02]  /*9230*/  LOP3.LUT R12, R15, 0x38, R16, 0xf8, !PT ;  /* 0x000000380f0c7812 */ /* 0x001fe400078ef810 */
[----:B------:R-:W-:-:S02]  /*9240*/  SHF.R.U32.HI R25, RZ, 0x3, R15 ;  /* 0x00000003ff197819 */ /* 0x000fc4000001160f */
[----:B------:R-:W-:Y:S02]  /*9250*/  LOP3.LUT R14, R15, 0x38, R14, 0xf8, !PT ;  /* 0x000000380f0e7812 */ /* 0x000fe400078ef80e */
[-C--:B------:R-:W-:Y:S02]  /*9260*/  LOP3.LUT R13, R12, R25.reuse, RZ, 0x3c, !PT ;  /* 0x000000190c0d7212 */ /* 0x080fe400078e3cff */
[----:B------:R-:W-:Y:S02]  /*9270*/  PRMT R42, R35, 0x5432, R42 ;  /* 0x00005432232a7816 */ /* 0x000fe4000000002a */
[----:B------:R-:W-:Y:S01]  /*9280*/  SHF.R.U64 R20, R28, 0x10, R29 ;  /* 0x000000101c147819 */ /* 0x000fe2000000121d */
[----:B------:R-:W-:Y:S01]  /*9290*/  IMAD R36, R220, 0x200, R13 ;  /* 0x00000200dc247824 */ /* 0x000fe200078e020d */
[----:B------:R-:W-:Y:S01]  /*92a0*/  LOP3.LUT R13, R14, R25, RZ, 0x3c, !PT ;  /* 0x000000190e0d7212 */ /* 0x000fe200078e3cff */
[----:B------:R-:W-:Y:S01]  /*92b0*/  IMAD.U32 R43, R42, 0x10000, RZ ;  /* 0x000100002a2b7824 */ /* 0x000fe200078e00ff */
[----:B------:R-:W-:Y:S01]  /*92c0*/  PRMT R38, R37, 0x5432, R38 ;  /* 0x0000543225267816 */ /* 0x000fe20000000026 */
[----:B------:R-:W-:Y:S01]  /*92d0*/  IMAD R36, R36, 0x2, R19 ;  /* 0x0000000224247824 */ /* 0x000fe200078e0213 */
[----:B------:R-:W-:Y:S01]  /*92e0*/  SHF.R.U32.HI R44, RZ, 0x10, R31 ;  /* 0x00000010ff2c7819 */ /* 0x000fe2000001161f */
[----:B------:R-:W-:Y:S01]  /*92f0*/  IMAD R24, R220, 0x200, R13 ;  /* 0x00000200dc187824 */ /* 0x000fe200078e020d */
[----:B------:R-:W-:-:S02]  /*9300*/  PRMT R40, R49, 0x5432, R40 ;  /* 0x0000543231287816 */ /* 0x000fc40000000028 */
[----:B------:R-:W0:Y:S01]  /*9310*/  LDS.128 R12, [R36+0x18400] ;  /* 0x01840000240c7984 */ /* 0x000e220000000c00 */
[----:B------:R-:W-:Y:S01]  /*9320*/  IMAD R52, R24, 0x2, R19 ;  /* 0x0000000218347824 */ /* 0x000fe200078e0213 */
[----:B------:R-:W-:Y:S01]  /*9330*/  PRMT R41, R35, 0x5410, R20 ;  /* 0x0000541023297816 */ /* 0x000fe20000000014 */
[----:B------:R-:W-:Y:S01]  /*9340*/  IMAD.U32 R35, R38, 0x10000, RZ ;  /* 0x0001000026237824 */ /* 0x000fe200078e00ff */
[----:B------:R-:W-:Y:S02]  /*9350*/  SHF.R.U32.HI R47, RZ, 0x10, R33 ;  /* 0x00000010ff2f7819 */ /* 0x000fe40000011621 */
[----:B------:R-:W1:Y:S01]  /*9360*/  LDS.128 R24, [R52+0x18400] ;  /* 0x0184000034187984 */ /* 0x000e620000000c00 */
[C---:B------:R-:W-:Y:S02]  /*9370*/  PRMT R44, R45.reuse, 0x5432, R44 ;  /* 0x000054322d2c7816 */ /* 0x040fe4000000002c */
[----:B------:R-:W-:Y:S02]  /*9380*/  PRMT R47, R45, 0x5410, R47 ;  /* 0x000054102d2f7816 */ /* 0x000fe4000000002f */
[----:B------:R-:W-:-:S02]  /*9390*/  SHF.R.U64 R46, R32, 0x10, R33 ;  /* 0x00000010202e7819 */ /* 0x000fc40000001221 */
[----:B------:R-:W-:Y:S02]  /*93a0*/  LOP3.LUT R45, R42, 0xffff0000, RZ, 0xc0, !PT ;  /* 0xffff00002a2d7812 */ /* 0x000fe400078ec0ff */
[----:B------:R-:W-:Y:S02]  /*93b0*/  SHF.R.U32.HI R28, RZ, 0x10, R29 ;  /* 0x00000010ff1c7819 */ /* 0x000fe4000001161d */
[----:B------:R-:W-:Y:S02]  /*93c0*/  PRMT R46, R48, 0x5432, R46 ;  /* 0x00005432302e7816 */ /* 0x000fe4000000002e */
        /* <DEDUP_REMOVED lines=16> */
[----:B------:R-:W-:Y:S01]  /*94d0*/  LOP3.LUT R35, R38, 0xffff0000, RZ, 0xc0, !PT ;  /* 0xffff000026237812 */ /* 0x000fe200078ec0ff */
[----:B------:R-:W-:Y:S01]  /*94e0*/  FFMA.FTZ R51, R20, R43, R51 ;  /* 0x0000002b14337223 */ /* 0x000fe20000010033 */
[----:B------:R-:W-:Y:S02]  /*94f0*/  IMAD.U32 R20, R40, 0x10000, RZ ;  /* 0x0001000028147824 */ /* 0x000fe400078e00ff */
[----:B------:R-:W-:Y:S01]  /*9500*/  FMUL.FTZ R48, R31, R30 ;  /* 0x0000001e1f307220 */ /* 0x000fe20000410000 */
[----:B------:R-:W-:Y:S02]  /*9510*/  IMAD.U32 R33, R27, 0x10000, RZ ;  /* 0x000100001b217824 */ /* 0x000fe400078e00ff */
[----:B------:R-:W-:Y:S01]  /*9520*/  FMUL.FTZ R43, R24, R35 ;  /* 0x00000023182b7220 */ /* 0x000fe20000410000 */
[----:B------:R-:W-:-:S02]  /*9530*/  IMAD.U32 R24, R47, 0x10000, RZ ;  /* 0x000100002f187824 */ /* 0x000fc400078e00ff */
[C---:B------:R-:W-:Y:S01]  /*9540*/  FFMA.FTZ R38, R12.reuse, R35, -R53 ;  /* 0x000000230c267223 */ /* 0x040fe20000010835 */
[-C--:B------:R-:W-:Y:S01]  /*9550*/  FMUL.FTZ R31, R31, R20.reuse ;  /* 0x000000141f1f7220 */ /* 0x080fe20000410000 */
[----:B------:R-:W-:Y:S01]  /*9560*/  FFMA.FTZ R42, R12, R45, R43 ;  /* 0x0000002d0c2a7223 */ /* 0x000fe2000001002b */
[----:B------:R-:W-:Y:S01]  /*9570*/  FFMA.FTZ R48, R21, R20, -R48 ;  /* 0x0000001415307223 */ /* 0x000fe20000010830 */
[----:B------:R-:W-:Y:S02]  /*9580*/  IMAD.U32 R12, R37, 0x10000, RZ ;  /* 0x00010000250c7824 */ /* 0x000fe400078e00ff */
[----:B------:R-:W-:Y:S01]  /*9590*/  FMUL.FTZ R20, R33, R24 ;  /* 0x0000001821147220 */ /* 0x000fe20000410000 */
        /* <DEDUP_REMOVED lines=8> */
[----:B------:R-:W-:Y:S02]  /*9620*/  IMAD.U32 R31, R46, 0x10000, RZ ;  /* 0x000100002e1f7824 */ /* 0x000fe400078e00ff */
[----:B------:R-:W-:Y:S01]  /*9630*/  FFMA.FTZ R50, R29, R24, R50 ;  /* 0x000000181d327223 */ /* 0x000fe20000010032 */
[C---:B------:R-:W-:Y:S01]  /*9640*/  FFMA.FTZ R33, R13.reuse, R44, R33 ;  /* 0x0000002c0d217223 */ /* 0x040fe20000010021 */
[----:B------:R-:W-:Y:S01]  /*9650*/  FFMA.FTZ R25, R13, R40, -R12 ;  /* 0x000000280d197223 */ /* 0x000fe2000001080c */
[----:B------:R-:W-:Y:S01]  /*9660*/  IMAD.U32 R28, R14, 0x10000, RZ ;  /* 0x000100000e1c7824 */ /* 0x000fe200078e00ff */
[----:B------:R-:W-:Y:S01]  /*9670*/  LOP3.LUT R26, R26, 0xffff0000, RZ, 0xc0, !PT ;  /* 0xffff00001a1a7812 */ /* 0x000fe200078ec0ff */
[----:B------:R-:W-:Y:S01]  /*9680*/  IMAD.U32 R21, R41, 0x10000, RZ ;  /* 0x0001000029157824 */ /* 0x000fe200078e00ff */
[----:B------:R-:W-:Y:S01]  /*9690*/  LOP3.LUT R27, R27, 0xffff0000, RZ, 0xc0, !PT ;  /* 0xffff00001b1b7812 */ /* 0x000fe200078ec0ff */
[----:B------:R-:W-:Y:S01]  /*96a0*/  FMUL.FTZ R29, R32, R31 ;  /* 0x0000001f201d7220 */ /* 0x000fe20000410000 */
[----:B------:R-:W-:Y:S01]  /*96b0*/  LOP3.LUT R13, R46, 0xffff0000, RZ, 0xc0, !PT ;  /* 0xffff00002e0d7812 */ /* 0x000fe200078ec0ff */
[-C--:B------:R-:W-:Y:S01]  /*96c0*/  FMUL.FTZ R35, R32, R21.reuse ;  /* 0x0000001520237220 */ /* 0x080fe20000410000 */
[----:B------:R-:W-:Y:S01]  /*96d0*/  LOP3.LUT R20, R47, 0xffff0000, RZ, 0xc0, !PT ;  /* 0xffff00002f147812 */ /* 0x000fe200078ec0ff */
[----:B------:R-:W-:Y:S01]  /*96e0*/  FFMA.FTZ R29, R28, R21, -R29 ;  /* 0x000000151c1d7223 */ /* 0x000fe2000001081d */
[----:B------:R-:W-:Y:S01]  /*96f0*/  LOP3.LUT R41, R41, 0xffff0000, RZ, 0xc0, !PT ;  /* 0xffff000029297812 */ /* 0x000fe200078ec0ff */
[----:B------:R-:W-:Y:S01]  /*9700*/  FMUL.FTZ R21, R26, R13 ;  /* 0x0000000d1a157220 */ /* 0x000fe20000410000 */
[----:B------:R-:W-:Y:S01]  /*9710*/  LOP3.LUT R12, R37, 0xffff0000, RZ, 0xc0, !PT ;  /* 0xffff0000250c7812 */ /* 0x000fe200078ec0ff */
[C---:B------:R-:W-:Y:S01]  /*9720*/  FMUL.FTZ R32, R27.reuse, R20 ;  /* 0x000000141b207220 */ /* 0x040fe20000410000 */
[----:B------:R-:W-:Y:S01]  /*9730*/  LOP3.LUT R14, R14, 0xffff0000, RZ, 0xc0, !PT ;  /* 0xffff00000e0e7812 */ /* 0x000fe200078ec0ff */
[----:B------:R-:W-:Y:S01]  /*9740*/  FMUL.FTZ R24, R26, R41 ;  /* 0x000000291a187220 */ /* 0x000fe20000410000 */
[----:B------:R-:W-:Y:S01]  /*9750*/  FFMA.FTZ R35, R28, R31, R35 ;  /* 0x0000001f1c237223 */ /* 0x000fe20000010023 */
        /* <DEDUP_REMOVED lines=15> */
.L_x_11623:
[----:B------:R-:W-:Y:S05]  /*9850*/  BSYNC B1 ;  /* 0x0000000000017941 */ /* 0x000fea0003800000 */
.L_x_11622:
[----:B------:R-:W-:Y:S01]  /*9860*/  PRMT R3, R3, 0x5410, R0 ;  /* 0x0000541003037816 */ /* 0x000fe20000000000 */
[----:B------:R-:W-:Y:S06]  /*9870*/  @P0 BRA `(.L_x_11614) ;  /* 0x00000004008c0947 */ /* 0x000fec0003800000 */
[----:B------:R-:W2:Y:S01]  /*9880*/  LDL R41, [R1+0x68] ;  /* 0x0000680001297983 */ /* 0x000ea20000100800 */
[----:B------:R-:W-:Y:S01]  /*9890*/  IMAD.IADD R39, R16, 0x1, R39 ;  /* 0x0000000110277824 */ /* 0x000fe200078e0227 */
[----:B01----:R-:W-:-:S04]  /*98a0*/  SHF.R.U32.HI R12, RZ, 0x3, R218 ;  /* 0x00000003ff0c7819 */ /* 0x003fc800000116da */
[----:B------:R-:W-:-:S04]  /*98b0*/  LOP3.LUT R0, R218, 0x38, R39, 0xf8, !PT ;  /* 0x00000038da007812 */ /* 0x000fc800078ef827 */
[----:B------:R-:W-:-:S05]  /*98c0*/  LOP3.LUT R0, R0, R12, RZ, 0x3c, !PT ;  /* 0x0000000c00007212 */ /* 0x000fca00078e3cff */
[----:B------:R-:W-:-:S04]  /*98d0*/  IMAD.IADD R0, R221, 0x1, R0 ;  /* 0x00000001dd007824 */ /* 0x000fc800078e0200 */
[----:B------:R-:W-:-:S05]  /*98e0*/  IMAD R0, R0, 0x2, R19 ;  /* 0x0000000200007824 */ /* 0x000fca00078e0213 */
[----:B------:R-:W0:Y:S01]  /*98f0*/  LDS.128 R24, [R0+0x18400] ;  /* 0x0184000000187984 */ /* 0x000e220000000c00 */
[----:B------:R-:W-:Y:S02]  /*9900*/  SHF.R.U64 R32, R4, 0x10, R5 ;  /* 0x0000001004207819 */ /* 0x000fe40000001205 */
[--C-:B------:R-:W-:Y:S02]  /*9910*/  SHF.R.U64 R21, R8, 0x10, R9.reuse ;  /* 0x0000001008157819 */ /* 0x100fe40000001209 */
[----:B------:R-:W-:Y:S02]  /*9920*/  PRMT R32, R54, 0x5432, R32 ;  /* 0x0000543236207816 */ /* 0x000fe40000000020 */
[----:B------:R-:W-:Y:S02]  /*9930*/  SHF.R.U32.HI R29, RZ, 0x10, R9 ;  /* 0x00000010ff1d7819 */ /* 0x000fe40000011609 */
[--C-:B------:R-:W-:Y:S01]  /*9940*/  SHF.R.U64 R30, R10, 0x10, R11.reuse ;  /* 0x000000100a1e7819 */ /* 0x100fe2000000120b */
[----:B------:R-:W-:Y:S01]  /*9950*/  IMAD.U32 R36, R32, 0x10000, RZ ;  /* 0x0001000020247824 */ /* 0x000fe200078e00ff */
[----:B------:R-:W-:-:S02]  /*9960*/  SHF.R.U32.HI R31, RZ, 0x10, R11 ;  /* 0x00000010ff1f7819 */ /* 0x000fc4000001160b */
[----:B------:R-:W-:Y:S02]  /*9970*/  SHF.R.U32.HI R33, RZ, 0x10, R5 ;  /* 0x00000010ff217819 */ /* 0x000fe40000011605 */
[----:B------:R-:W-:Y:S02]  /*9980*/  PRMT R21, R57, 0x5410, R21 ;  /* 0x0000541039157816 */ /* 0x000fe40000000015 */
[----:B------:R-:W-:Y:S02]  /*9990*/  SHF.R.U32.HI R37, RZ, 0x10, R7 ;  /* 0x00000010ff257819 */ /* 0x000fe40000011607 */
[----:B------:R-:W-:Y:S01]  /*99a0*/  PRMT R30, R3, 0x5432, R30 ;  /* 0x00005432031e7816 */ /* 0x000fe2000000001e */
[----:B------:R-:W-:Y:S01]  /*99b0*/  IMAD.U32 R28, R21, 0x10000, RZ ;  /* 0x00010000151c7824 */ /* 0x000fe200078e00ff */
[----:B------:R-:W-:Y:S02]  /*99c0*/  PRMT R31, R3, 0x5410, R31 ;  /* 0x00005410031f7816 */ /* 0x000fe4000000001f */
[----:B------:R-:W-:-:S02]  /*99d0*/  PRMT R33, R54, 0x5410, R33 ;  /* 0x0000541036217816 */ /* 0x000fc40000000021 */
[----:B------:R-:W-:Y:S02]  /*99e0*/  PRMT R29, R58, 0x5410, R29 ;  /* 0x000054103a1d7816 */ /* 0x000fe4000000001d */
[----:B------:R-:W-:Y:S01]  /*99f0*/  PRMT R37, R56, 0x5410, R37 ;  /* 0x0000541038257816 */ /* 0x000fe20000000025 */
[----:B------:R-:W-:Y:S02]  /*9a00*/  IMAD.U32 R38, R33, 0x10000, RZ ;  /* 0x0001000021267824 */ /* 0x000fe400078e00ff */
[----:B0-----:R-:W-:-:S04]  /*9a10*/  IMAD.U32 R9, R24, 0x10000, RZ ;  /* 0x0001000018097824 */ /* 0x001fc800078e00ff */
[----:B------:R-:W-:Y:S01]  /*9a20*/  FMUL.FTZ R40, R9, R36 ;  /* 0x0000002409287220 */ /* 0x000fe20000410000 */
[----:B------:R-:W-:Y:S01]  /*9a30*/  IMAD.U32 R11, R25, 0x10000, RZ ;  /* 0x00010000190b7824 */ /* 0x000fe200078e00ff */
[----:B------:R-:W-:Y:S01]  /*9a40*/  LOP3.LUT R10, R24, 0xffff0000, RZ, 0xc0, !PT ;  /* 0xffff0000180a7812 */ /* 0x000fe200078ec0ff */
[----:B------:R-:W-:Y:S01]  /*9a50*/  FMUL.FTZ R42, R9, R28 ;  /* 0x0000001c092a7220 */ /* 0x000fe20000410000 */
[----:B------:R-:W-:Y:S01]  /*9a60*/  LOP3.LUT R24, R25, 0xffff0000, RZ, 0xc0, !PT ;  /* 0xffff000019187812 */ /* 0x000fe200078ec0ff */
[----:B------:R-:W-:Y:S02]  /*9a70*/  IMAD.U32 R20, R27, 0x10000, RZ ;  /* 0x000100001b147824 */ /* 0x000fe400078e00ff */
[----:B------:R-:W-:Y:S02]  /*9a80*/  IMAD.U32 R25, R37, 0x10000, RZ ;  /* 0x0001000025197824 */ /* 0x000fe400078e00ff */
[----:B------:R-:W-:Y:S01]  /*9a90*/  FMUL.FTZ R44, R11, R38 ;  /* 0x000000260b2c7220 */ /* 0x000fe20000410000 */
[----:B------:R-:W-:-:S02]  /*9aa0*/  SHF.R.U64 R35, R6, 0x10, R7 ;  /* 0x0000001006237819 */ /* 0x000fc40000001207 */
[----:B------:R-:W-:Y:S02]  /*9ab0*/  LOP3.LUT R9, R32, 0xffff0000, RZ, 0xc0, !PT ;  /* 0xffff000020097812 */ /* 0x000fe400078ec0ff */
[----:B------:R-:W-:Y:S02]  /*9ac0*/  LOP3.LUT R21, R21, 0xffff0000, RZ, 0xc0, !PT ;  /* 0xffff000015157812 */ /* 0x000fe400078ec0ff */
[----:B------:R-:W-:Y:S02]  /*9ad0*/  PRMT R35, R55, 0x5410, R35 ;  /* 0x0000541037237816 */ /* 0x000fe40000000023 */
[----:B------:R-:W-:Y:S02]  /*9ae0*/  LOP3.LUT R33, R33, 0xffff0000, RZ, 0xc0, !PT ;  /* 0xffff000021217812 */ /* 0x000fe400078ec0ff */
[----:B------:R-:W-:Y:S01]  /*9af0*/  LOP3.LUT R37, R37, 0xffff0000, RZ, 0xc0, !PT ;  /* 0xffff000025257812 */ /* 0x000fe200078ec0ff */
[----:B--2---:R-:W0:Y:S02]  /*9b00*/  LDS.128 R12, [R41+0x18400] ;  /* 0x01840000290c7984 */ /* 0x004e240000000c00 */
[----:B0-----:R-:W-:-:S04]  /*9b10*/  IMAD.U32 R3, R12, 0x10000, RZ ;  /* 0x000100000c037824 */ /* 0x001fc800078e00ff */
[----:B------:R-:W-:Y:S01]  /*9b20*/  FFMA.FTZ R40, R3, R28, -R40 ;  /* 0x0000001c03287223 */ /* 0x000fe20000010828 */
[----:B------:R-:W-:Y:S02]  /*9b30*/  IMAD.U32 R28, R29, 0x10000, RZ ;  /* 0x000100001d1c7824 */ /* 0x000fe400078e00ff */
[----:B------:R-:W-:Y:S01]  /*9b40*/  FFMA.FTZ R42, R3, R36, R42 ;  /* 0x00000024032a7223 */ /* 0x000fe2000001002a */
[----:B------:R-:W-:Y:S02]  /*9b50*/  IMAD.U32 R5, R13, 0x10000, RZ ;  /* 0x000100000d057824 */ /* 0x000fe400078e00ff */
[----:B------:R-:W-:Y:S02]  /*9b60*/  IMAD.U32 R3, R31, 0x10000, RZ ;  /* 0x000100001f037824 */ /* 0x000fe400078e00ff */
[-C--:B------:R-:W-:Y:S01]  /*9b70*/  FMUL.FTZ R36, R11, R28.reuse ;  /* 0x0000001c0b247220 */ /* 0x080fe20000410000 */
[----:B------:R-:W-:Y:S02]  /*9b80*/  IMAD.U32 R8, R15, 0x10000, RZ ;  /* 0x000100000f087824 */ /* 0x000fe400078e00ff */
[C---:B------:R-:W-:Y:S01]  /*9b90*/  FMUL.FTZ R11, R20.reuse, R25 ;  /* 0x00000019140b7220 */ /* 0x040fe20000410000 */
[----:B------:R-:W-:Y:S01]  /*9ba0*/  FFMA.FTZ R44, R5, R28, -R44 ;  /* 0x0000001c052c7223 */ /* 0x000fe2000001082c */
[-C--:B------:R-:W-:Y:S01]  /*9bb0*/  FMUL.FTZ R28, R20, R3.reuse ;  /* 0x00000003141c7220 */ /* 0x080fe20000410000 */
[----:B------:R-:W-:Y:S01]  /*9bc0*/  LOP3.LUT R4, R12, 0xffff0000, RZ, 0xc0, !PT ;  /* 0xffff00000c047812 */ /* 0x000fe200078ec0ff */
[----:B------:R-:W-:Y:S01]  /*9bd0*/  FFMA.FTZ R20, R8, R3, -R11 ;  /* 0x0000000308147223 */ /* 0x000fe2000001080b */
[C---:B------:R-:W-:Y:S01]  /*9be0*/  FMUL.FTZ R3, R10.reuse, R9 ;  /* 0x000000090a037220 */ /* 0x040fe20000410000 */
[----:B------:R-:W-:Y:S01]  /*9bf0*/  LOP3.LUT R12, R13, 0xffff0000, RZ, 0xc0, !PT ;  /* 0xffff00000d0c7812 */ /* 0x000fe200078ec0ff */
[----:B------:R-:W-:Y:S01]  /*9c00*/  FFMA.FTZ R36, R5, R38, R36 ;  /* 0x0000002605247223 */ /* 0x000fe20000010024 */
[----:B------:R-:W-:Y:S01]  /*9c10*/  FMUL.FTZ R11, R10, R21 ;  /* 0x000000150a0b7220 */ /* 0x000fe20000410000 */
[C---:B------:R-:W-:Y:S01]  /*9c20*/  IMAD.U32 R6, R14.reuse, 0x10000, RZ ;  /* 0x000100000e067824 */ /* 0x040fe200078e00ff */
[----:B------:R-:W-:Y:S01]  /*9c30*/  LOP3.LUT R7, R14, 0xffff0000, RZ, 0xc0, !PT ;  /* 0xffff00000e077812 */ /* 0x000fe200078ec0ff */
[----:B------:R-:W-:-:S02]  /*9c40*/  IMAD.U32 R13, R26, 0x10000, RZ ;  /* 0x000100001a0d7824 */ /* 0x000fc400078e00ff */
[----:B------:R-:W-:Y:S01]  /*9c50*/  FFMA.FTZ R21, R4, R21, -R3 ;  /* 0x0000001504157223 */ /* 0x000fe20000010803 */
        /* <DEDUP_REMOVED lines=8> */
[----:B------:R-:W-:Y:S02]  /*9ce0*/  LOP3.LUT R4, R35, 0xffff0000, RZ, 0xc0, !PT ;  /* 0xffff000023047812 */ /* 0x000fe400078ec0ff */
[----:B------:R-:W-:-:S02]  /*9cf0*/  LOP3.LUT R29, R29, 0xffff0000, RZ, 0xc0, !PT ;  /* 0xffff00001d1d7812 */ /* 0x000fc400078ec0ff */
[----:B------:R-:W-:Y:S02]  /*9d00*/  LOP3.LUT R30, R30, 0xffff0000, RZ, 0xc0, !PT ;  /* 0xffff00001e1e7812 */ /* 0x000fe400078ec0ff */
[----:B------:R-:W-:Y:S01]  /*9d10*/  LOP3.LUT R31, R31, 0xffff0000, RZ, 0xc0, !PT ;  /* 0xffff00001f1f7812 */ /* 0x000fe200078ec0ff */
[----:B------:R-:W-:Y:S01]  /*9d20*/  FFMA.FTZ R28, R8, R25, R28 ;  /* 0x00000019081c7223 */ /* 0x000fe2000001001c */
[C---:B------:R-:W-:Y:S01]  /*9d30*/  FFMA.FTZ R27, R6.reuse, R3, -R27 ;  /* 0x00000003061b7223 */ /* 0x040fe2000001081b */
[----:B------:R-:W-:Y:S01]  /*9d40*/  FFMA.FTZ R10, R6, R5, R13 ;  /* 0x00000005060a7223 */ /* 0x000fe2000001000d */
[----:B------:R-:W-:Y:S01]  /*9d50*/  FMUL.FTZ R25, R24, R33 ;  /* 0x0000002118197220 */ /* 0x000fe20000410000 */
[C---:B------:R-:W-:Y:S01]  /*9d60*/  FMUL.FTZ R6, R15.reuse, R4 ;  /* 0x000000040f067220 */ /* 0x040fe20000410000 */
[----:B------:R-:W-:Y:S01]  /*9d70*/  FMUL.FTZ R3, R26, R37 ;  /* 0x000000251a037220 */ /* 0x000fe20000410000 */
[----:B------:R-:W-:Y:S01]  /*9d80*/  FMUL.FTZ R24, R24, R29 ;  /* 0x0000001d18187220 */ /* 0x000fe20000410000 */
[-C--:B------:R-:W-:Y:S01]  /*9d90*/  FMUL.FTZ R15, R15, R30.reuse ;  /* 0x0000001e0f0f7220 */ /* 0x080fe20000410000 */
[----:B------:R-:W-:Y:S01]  /*9da0*/  FMUL.FTZ R26, R26, R31 ;  /* 0x0000001f1a1a7220 */ /* 0x000fe20000410000 */
[----:B------:R-:W-:Y:S01]  /*9db0*/  FFMA.FTZ R25, R12, R29, -R25 ;  /* 0x0000001d0c197223 */ /* 0x000fe20000010819 */
        /* <DEDUP_REMOVED lines=15> */
.L_x_11614:
[----:B------:R-:W-:Y:S05]  /*9eb0*/  BSYNC B0 ;  /* 0x0000000000007941 */ /* 0x000fea0003800000 */
.L_x_11600:
        /* <DEDUP_REMOVED lines=8> */
.L_x_11597:
[----:B-1----:R-:W1:Y:S01]  /*9f40*/  S2R R3, SR_TID.X ;  /* 0x0000000000037919 */ /* 0x002e620000002100 */
[----:B--23--:R-:W-:Y:S01]  /*9f50*/  IMAD.U32 R0, RZ, RZ, UR54 ;  /* 0x00000036ff007e24 */ /* 0x00cfe2000f8e00ff */
[----:B------:R-:W-:Y:S05]  /*9f60*/  WARPSYNC.ALL ;  /* 0x0000000000007948 */ /* 0x000fea0003800000 */
[----:B------:R-:W-:Y:S02]  /*9f70*/  ISETP.NE.AND P0, PT, R0, 0x3, PT ;  /* 0x000000030000780c */ /* 0x000fe40003f05270 */
[----:B------:R-:W-:-:S11]  /*9f80*/  LOP3.LUT R18, R18, 0xfff7ffff, RZ, 0xc0, !PT ;  /* 0xfff7ffff12127812 */ /* 0x000fd600078ec0ff */
[----:B------:R-:W-:Y:S02]  /*9f90*/  @P0 LOP3.LUT R18, R18, 0x80000, RZ, 0xfc, !PT ;  /* 0x0008000012120812 */ /* 0x000fe400078efcff */
[----:B-1----:R-:W-:-:S05]  /*9fa0*/  SHF.R.U32.HI R3, RZ, 0x7, R3 ;  /* 0x00000007ff037819 */ /* 0x002fca0000011603 */
[----:B------:R-:W-:-:S05]  /*9fb0*/  VIADD R72, R3, 0x8 ;  /* 0x0000000803487836 */ /* 0x000fca0000000000 */
[----:B------:R1:W-:Y:S06]  /*9fc0*/  BAR.SYNC.DEFER_BLOCKING R72, 0x100 ;  /* 0x000400480000751d */ /* 0x0003ec0000010000 */
[----:B------:R-:W-:Y:S05]  /*9fd0*/  @!P0 BRA `(.L_x_11624) ;  /* 0x0000000000048947 */ /* 0x000fea0003800000 */
[----:B------:R-:W-:Y:S01]  /*9fe0*/  BPT.TRAP 0x1 ;  /* 0x000000040000795c */ /* 0x000fe20000300000 */
.L_x_11624:
[----:B------:R-:W-:Y:S01]  /*9ff0*/  IMAD R4, R2, 0x8, R19 ;  /* 0x0000000802047824 */ /* 0x000fe200078e0213 */
[----:B------:R-:W-:-:S04]  /*a000*/  SHF.L.U32 R73, R206, 0x1f, RZ ;  /* 0x0000001fce497819 */ /* 0x000fc800000006ff */
[----:B------:R2:W3:Y:S01]  /*a010*/  SYNCS.PHASECHK.TRANS64.TRYWAIT P1, [R4+URZ+0x22830], R73 ;  /* 0x02283049040075a7 */ /* 0x0004e2000802017f */
[----:B------:R-:W-:Y:S05]  /*a020*/  @!P0 BRA `(.L_x_11625) ;  /* 0x0000000000048947 */ /* 0x000fea0003800000 */
[----:B------:R-:W-:Y:S01]  /*a030*/  BPT.TRAP 0x1 ;  /* 0x000000040000795c */ /* 0x000fe20000300000 */
.L_x_11625:
[----:B------:R-:W4:Y:S01]  /*a040*/  S2R R3, SR_TID.X ;  /* 0x0000000000037919 */ /* 0x000f220000002100 */
[----:B------:R-:W-:-:S05]  /*a050*/  VIADD R0, R19, 0x1c400 ;  /* 0x0001c40013007836 */ /* 0x000fca0000000000 */
[----:B------:R-:W-:-:S04]  /*a060*/  SHF.R.U32.HI R0, RZ, 0x4, R0 ;  /* 0x00000004ff007819 */ /* 0x000fc80000011600 */
[----:B------:R-:W-:Y:S02]  /*a070*/  LOP3.LUT R0, R0, 0x3fff, RZ, 0xc0, !PT ;  /* 0x00003fff00007812 */ /* 0x000fe400078ec0ff */
[----:B----4-:R-:W-:-:S04]  /*a080*/  LOP3.LUT R3, R3, 0x7f, RZ, 0xc0, !PT ;  /* 0x0000007f03037812 */ /* 0x010fc800078ec0ff */
[----:B------:R-:W-:Y:S01]  /*a090*/  ISETP.NE.AND P0, PT, R3, RZ, PT ;  /* 0x000000ff0300720c */ /* 0x000fe20003f05270 */
[----:B---3--:R-:W-:-:S12]  /*a0a0*/  @P1 BRA `(.L_x_11626) ;  /* 0x0000000000081947 */ /* 0x008fd80003800000 */
[----:B------:R-:W3:Y:S02]  /*a0b0*/  SYNCS.PHASECHK.TRANS64.TRYWAIT P1, [R4+URZ+0x22830], R73 ;  /* 0x02283049040075a7 */ /* 0x000ee4000802017f */
[----:B---3--:R-:W-:Y:S05]  /*a0c0*/  @!P1 BRA `(.L_x_11627) ;  /* 0x000001a400289947 */ /* 0x008fea0003800000 */
.L_x_11626:
[----:B------:R-:W-:Y:S05]  /*a0d0*/  WARPSYNC.ALL ;  /* 0x0000000000007948 */ /* 0x000fea0003800000 */
[----:B------:R-:W-:-:S05]  /*a0e0*/  LOP3.LUT R214, R0, 0x10000, RZ, 0xfc, !PT ;  /* 0x0001000000d67812 */ /* 0x000fca00078efcff */
[----:B------:R-:W-:Y:S01]  /*a0f0*/  IMAD R8, R2, 0x300, R214 ;  /* 0x0000030002087824 */ /* 0x000fe200078e02d6 */
[----:B------:R-:W-:Y:S01]  /*a100*/  LOP3.LUT R6, R34, 0x10000, RZ, 0xfc, !PT ;  /* 0x0001000022067812 */ /* 0x000fe200078efcff */
[----:B------:R-:W-:Y:S01]  /*a110*/  IMAD.MOV.U32 R9, RZ, RZ, 0x40000040 ;  /* 0x40000040ff097424 */ /* 0x000fe200078e00ff */
[----:B0-----:R-:W-:Y:S01]  /*a120*/  WARPGROUP.ARRIVE ;  /* 0x00000000000079c5 */ /* 0x001fe20000000000 */
[----:B------:R-:W-:Y:S01]  /*a130*/  IMAD.MOV.U32 R7, RZ, RZ, 0x40000040 ;  /* 0x40000040ff077424 */ /* 0x000fe200078e00ff */
[C---:B------:R-:W-:Y:S01]  /*a140*/  R2UR UR6, R8.reuse ;  /* 0x00000000080672ca */ /* 0x040fe200000e0000 */
[----:B------:R-:W-:Y:S01]  /*a150*/  VIADD R10, R8, 0x2 ;  /* 0x00000002080a7836 */ /* 0x000fe20000000000 */
[----:B------:R-:W-:Y:S01]  /*a160*/  R2UR UR7, R9 ;  /* 0x00000000090772ca */ /* 0x000fe200000e0000 */
[C---:B------:R-:W-:Y:S01]  /*a170*/  VIADD R20, R6.reuse, 0x2 ;  /* 0x0000000206147836 */ /* 0x040fe20000000000 */
[C---:B------:R-:W-:Y:S01]  /*a180*/  R2UR UR4, R6.reuse ;  /* 0x00000000060472ca */ /* 0x040fe200000e0000 */
[----:B------:R-:W-:Y:S01]  /*a190*/  IMAD.MOV.U32 R11, RZ, RZ, 0x40000040 ;  /* 0x40000040ff0b7424 */ /* 0x000fe200078e00ff */
[----:B------:R-:W-:Y:S01]  /*a1a0*/  R2UR UR5, R7 ;  /* 0x00000000070572ca */ /* 0x000fe200000e0000 */
[----:B------:R-:W-:Y:S01]  /*a1b0*/  IMAD.MOV.U32 R21, RZ, RZ, 0x40000040 ;  /* 0x40000040ff157424 */ /* 0x000fe200078e00ff */
[----:B------:R-:W0:Y:S01]  /*a1c0*/  LDC R0, c[0x0][0x448] ;  /* 0x00011200ff007b82 */ /* 0x000e220000000800 */
[C---:B------:R-:W-:Y:S01]  /*a1d0*/  VIADD R14, R6.reuse, 0x4 ;  /* 0x00000004060e7836 */ /* 0x040fe20000000000 */
[----:B------:R-:W4:Y:S01]  /*a1e0*/  S2R R5, SR_TID.X ;  /* 0x0000000000057919 */ /* 0x000f220000002100 */
[----:B------:R-:W-:Y:S01]  /*a1f0*/  IMAD.MOV.U32 R15, RZ, RZ, 0x40000040 ;  /* 0x40000040ff0f7424 */ /* 0x000fe200078e00ff */
[----:B------:R-:W-:Y:S01]  /*a200*/  ULDC.64 UR8, c[0x0][0x9e0] ;  /* 0x0002780000087ab9 */ /* 0x000fe20000000a00 */
[----:B------:R-:W-:Y:S01]  /*a210*/  VIADD R12, R6, 0x6 ;  /* 0x00000006060c7836 */ /* 0x000fe20000000000 */
[----:B------:R-:W-:Y:S01]  /*a220*/  UISETP.GE.AND UP0, UPT, UR9, 0x1, UPT ;  /* 0x000000010900788c */ /* 0x000fe2000bf06270 */
[----:B------:R-:W-:Y:S01]  /*a230*/  IMAD.MOV.U32 R9, RZ, RZ, 0x40000040 ;  /* 0x40000040ff097424 */ /* 0x000fe200078e00ff */
[----:B------:R-:W-:Y:S01]  /*a240*/  LOP3.LUT R18, R18, 0xffefffff, RZ, 0xc0, !PT ;  /* 0xffefffff12127812 */ /* 0x000fe200078ec0ff */
[----:B------:R-:W-:Y:S01]  /*a250*/  IMAD.MOV.U32 R13, RZ, RZ, 0x40000040 ;  /* 0x40000040ff0d7424 */ /* 0x000fe200078e00ff */
[----:B------:R-:W-:Y:S01]  /*a260*/  UP2UR UR55, UPR, URZ, 0x1 ;  /* 0x000000013f377883 */ /* 0x000fe20008000000 */
[----:B------:R-:W-:Y:S01]  /*a270*/  HGMMA.64x96x16.F32.BF16 R24, gdesc[UR4], RZ, !UPT, gsb0 ;  /* 0x01600000041879f0 */ /* 0x000fe2000c0018ff */
[----:B------:R-:W-:Y:S01]  /*a280*/  R2UR UR6, R10 ;  /* 0x000000000a0672ca */ /* 0x000fe200000e0000 */
[----:B------:R-:W-:Y:S01]  /*a290*/  VIADD R10, R8, 0x4 ;  /* 0x00000004080a7836 */ /* 0x000fe20000000000 */
[----:B------:R-:W-:Y:S01]  /*a2a0*/  R2UR UR7, R11 ;  /* 0x000000000b0772ca */ /* 0x000fe200000e0000 */
[----:B------:R-:W-:Y:S01]  /*a2b0*/  IMAD.MOV.U32 R11, RZ, RZ, 0x40000040 ;  /* 0x40000040ff0b7424 */ /* 0x000fe200078e00ff */
[----:B------:R-:W-:Y:S01]  /*a2c0*/  R2UR UR4, R20 ;  /* 0x00000000140472ca */ /* 0x000fe200000e0000 */
[----:B------:R-:W-:Y:S01]  /*a2d0*/  VIADD R8, R8, 0x6 ;  /* 0x0000000608087836 */ /* 0x000fe20000000000 */
[----:B------:R-:W-:-:S02]  /*a2e0*/  R2UR UR5, R21 ;  /* 0x00000000150572ca */ /* 0x000fc400000e0000 */
[----:B0-----:R-:W-:Y:S01]  /*a2f0*/  ISETP.NE.AND P1, PT, R0, 0x1, PT ;  /* 0x000000010000780c */ /* 0x001fe20003f25270 */
[----:B------:R-:W-:Y:S01]  /*a300*/  IMAD.IADD R0, R215, 0x1, R213 ;  /* 0x00000001d7007824 */ /* 0x000fe200078e02d5 */
[----:B----4-:R-:W-:-:S11]  /*a310*/  SHF.R.U32.HI R5, RZ, 0x7, R5 ;  /* 0x00000007ff057819 */ /* 0x010fd60000011605 */
[----:B------:R-:W0:Y:S01]  /*a320*/  @P1 LDC R3, c[0x0][0x44c] ;  /* 0x00011300ff031b82 */ /* 0x000e220000000800 */
[----:B------:R-:W-:Y:S01]  /*a330*/  @P1 LOP3.LUT R18, R18, 0x100000, RZ, 0xfc, !PT ;  /* 0x0010000012121812 */ /* 0x000fe200078efcff */
[----:B0-----:R-:W-:Y:S01]  /*a340*/  @P1 IMAD.HI.U32 R3, R0, R3, RZ ;  /* 0x0000000300031227 */ /* 0x001fe200078e00ff */
[----:B------:R-:W-:Y:S02]  /*a350*/  WARPGROUP.DEPBAR.LE gsb0, 0x0 ;  /* 0x00008000000079c5 */ /* 0x000fe40000010000 */
[----:B------:R-:W-:-:S06]  /*a360*/  WARPGROUP.ARRIVE ;  /* 0x00000000000079c5 */ /* 0x000fcc0000000000 */
[----:B------:R-:W-:Y:S01]  /*a370*/  HGMMA.64x96x16.F32.BF16 R24, gdesc[UR4], R24, gsb0 ;  /* 0x01600000041879f0 */ /* 0x000fe20008001818 */
[----:B------:R-:W-:Y:S02]  /*a380*/  R2UR UR6, R10 ;  /* 0x000000000a0672ca */ /* 0x000fe400000e0000 */
[----:B------:R-:W-:Y:S02]  /*a390*/  R2UR UR7, R11 ;  /* 0x000000000b0772ca */ /* 0x000fe400000e0000 */
[----:B------:R-:W-:Y:S02]  /*a3a0*/  R2UR UR4, R14 ;  /* 0x000000000e0472ca */ /* 0x000fe400000e0000 */
[----:B------:R-:W-:Y:S02]  /*a3b0*/  R2UR UR5, R15 ;  /* 0x000000000f0572ca */ /* 0x000fe400000e0000 */
[----:B------:R-:W-:Y:S01]  /*a3c0*/  IADD3 R10, -R5, 0xb, RZ ;  /* 0x0000000b050a7810 */ /* 0x000fe20007ffe1ff */
[----:B------:R-:W-:-:S04]  /*a3d0*/  IMAD.MOV.U32 R5, RZ, RZ, -0x60 ;  /* 0xffffffa0ff057424 */ /* 0x000fc800078e00ff */
[----:B------:R-:W-:-:S04]  /*a3e0*/  IMAD R92, R176, R5, 0x60 ;  /* 0x00000060b05c7424 */ /* 0x000fc800078e0205 */
[----:B------:R-:W-:Y:S01]  /*a3f0*/  IMAD.IADD R79, R92, 0x1, -R209 ;  /* 0x000000015c4f7824 */ /* 0x000fe200078e0ad1 */
[----:B------:R-:W-:Y:S02]  /*a400*/  WARPGROUP.DEPBAR.LE gsb0, 0x0 ;  /* 0x00008000000079c5 */ /* 0x000fe40000010000 */
[----:B------:R-:W-:-:S06]  /*a410*/  WARPGROUP.ARRIVE ;  /* 0x00000000000079c5 */ /* 0x000fcc0000000000 */
[----:B------:R-:W-:Y:S01]  /*a420*/  HGMMA.64x96x16.F32.BF16 R24, gdesc[UR4], R24, gsb0 ;  /* 0x01600000041879f0 */ /* 0x000fe20008001818 */
[----:B------:R-:W-:Y:S02]  /*a430*/  R2UR UR6, R8 ;  /* 0x00000000080672ca */ /* 0x000fe400000e0000 */
[----:B------:R-:W-:Y:S01]  /*a440*/  R2UR UR7, R9 ;  /* 0x00000000090772ca */ /* 0x000fe200000e0000 */
[----:B------:R-:W0:Y:S01]  /*a450*/  @P1 LDC R8, c[0x0][0x450] ;  /* 0x00011400ff081b82 */ /* 0x000e220000000800 */
[----:B------:R-:W-:Y:S01]  /*a460*/  R2UR UR4, R12 ;  /* 0x000000000c0472ca */ /* 0x000fe200000e0000 */
[----:B------:R-:W-:Y:S01]  /*a470*/  IMAD.MOV.U32 R9, RZ, RZ, R0 ;  /* 0x000000ffff097224 */ /* 0x000fe200078e0000 */
[----:B------:R-:W-:Y:S01]  /*a480*/  R2UR UR5, R13 ;  /* 0x000000000d0572ca */ /* 0x000fe200000e0000 */
[----:B------:R-:W-:-:S05]  /*a490*/  @!P0 VIADD R0, R4, 0x22840 ;  /* 0x0002284004008836 */ /* 0x000fca0000000000 */
[----:B------:R-:W-:Y:S02]  /*a4a0*/  @!P0 PRMT R0, RZ, 0x654, R0 ;  /* 0x00000654ff008816 */ /* 0x000fe40000000000 */
[----:B0-----:R-:W-:Y:S01]  /*a4b0*/  @P1 SHF.R.U32.HI R9, RZ, R8, R3 ;  /* 0x00000008ff091219 */ /* 0x001fe20000011603 */
[----:B------:R-:W-:Y:S01]  /*a4c0*/  IMAD R8, R176, -0x60, R208 ;  /* 0xffffffa0b0087824 */ /* 0x000fe200078e02d0 */
[----:B------:R-:W-:-:S03]  /*a4d0*/  PLOP3.LUT P1, PT, PT, PT, UP0, 0x40, 0x0 ;  /* 0x000000000000781c */ /* 0x000fc60003f2e808 */
[----:B------:R-:W0:Y:S01]  /*a4e0*/  SHFL.IDX PT, R74, R9, RZ, 0x1c1f ;  /* 0x001c1fff094a7589 */ /* 0x000e2200000e0000 */
[----:B------:R-:W-:Y:S01]  /*a4f0*/  IADD3 R75, -R209, 0x60, R8 ;  /* 0x00000060d14b7810 */ /* 0x000fe20007ffe108 */
[----:B------:R-:W-:Y:S02]  /*a500*/  WARPGROUP.DEPBAR.LE gsb0, 0x0 ;  /* 0x00008000000079c5 */ /* 0x000fe40000010000 */
[----:B------:R-:W-:-:S06]  /*a510*/  WARPGROUP.ARRIVE ;  /* 0x00000000000079c5 */ /* 0x000fcc0000000000 */
[----:B------:R-:W-:Y:S01]  /*a520*/  HGMMA.64x96x16.F32.BF16 R24, gdesc[UR4], R24, gsb0 ;  /* 0x01600000041879f0 */ /* 0x000fe20008001818 */
[----:B------:R-:W-:Y:S02]  /*a530*/  ULDC UR4, c[0x0][0x9dc] ;  /* 0x0002770000047ab9 */ /* 0x000fe40000000800 */
[----:B------:R-:W-:-:S05]  /*a540*/  IMAD.U32 R11, RZ, RZ, UR4 ;  /* 0x00000004ff0b7e24 */ /* 0x000fca000f8e00ff */
[----:B------:R-:W-:Y:S01]  /*a550*/  LOP3.LUT R3, RZ, R11, RZ, 0x33, !PT ;  /* 0x0000000bff037212 */ /* 0x000fe200078e33ff */
[----:B------:R-:W-:Y:S02]  /*a560*/  WARPGROUP.DEPBAR.LE gsb0, 0x0 ;  /* 0x00008000000079c5 */ /* 0x000fe40000010000 */
[----:B------:R4:W-:Y:S06]  /*a570*/  BAR.ARV R10, 0x100 ;  /* 0x0004000a0000751d */ /* 0x0009ec0000002000 */
[----:B------:R1:W-:Y:S02]  /*a580*/  @!P0 SYNCS.ARRIVE.TRANS64.RED.A1T0 RZ, [R0+URZ], RZ ;  /* 0x000000ff00ff89a7 */ /* 0x0003e4000810043f */
[----:B-1----:R-:W-:-:S05]  /*a590*/  IADD3 R0, -R209, 0x61, R8 ;  /* 0x00000061d1007810 */ /* 0x002fca0007ffe108 */
[----:B------:R-:W-:-:S04]  /*a5a0*/  IMAD.IADD R0, R0, 0x1, -R207 ;  /* 0x0000000100007824 */ /* 0x000fc800078e0acf */
[C---:B------:R-:W-:Y:S02]  /*a5b0*/  VIADD R90, R0.reuse, UR8 ;  /* 0x00000008005a7c36 */ /* 0x040fe40008000000 */
[----:B------:R-:W-:-:S03]  /*a5c0*/  IMAD.IADD R77, R0, 0x1, R3 ;  /* 0x00000001004d7824 */ /* 0x000fc600078e0203 */
[----:B0-----:R-:W-:Y:S01]  /*a5d0*/  VIADDMNMX R0, R74, R90, R75, PT ;  /* 0x0000005a4a007246 */ /* 0x001fe2000380014b */
[----:B------:R-:W-:Y:S01]  /*a5e0*/  IMAD.IADD R3, R77, 0x1, R74 ;  /* 0x000000014d037824 */ /* 0x000fe200078e024a */
[----:B----4-:R-:W-:Y:S06]  /*a5f0*/  @P1 BRA `(.L_x_11628) ;  /* 0x0000000000541947 */ /* 0x010fec0003800000 */
        /* <DEDUP_REMOVED lines=12> */
.L_x_11630:
[----:B------:R-:W-:-:S06]  /*a6c0*/  UISETP.NE.AND UP0, UPT, UR9, 0x1, UPT ;  /* 0x000000010900788c */ /* 0x000fcc000bf05270 */
[----:B------:R-:W-:-:S05]  /*a6d0*/  PLOP3.LUT P1, PT, PT, PT, UP0, 0x80, 0x0 ;  /* 0x000000000000781c */ /* 0x000fca0003f2f008 */
[----:B------:R-:W-:-:S08]  /*a6e0*/  @UP0 ULDC.64 UR4, c[0x0][0x9e8] ;  /* 0x00027a0000040ab9 */ /* 0x000fd00000000a00 */
[----:B------:R-:W-:-:S05]  /*a6f0*/  @P1 IMAD.HI.U32 R8, R5, UR4, RZ ;  /* 0x0000000405081c27 */ /* 0x000fca000f8e00ff */
[----:B------:R-:W-:-:S07]  /*a700*/  @P1 SHF.R.U32.HI R5, RZ, UR5, R8 ;  /* 0x00000005ff051c19 */ /* 0x000fce0008011608 */
.L_x_11631:
[----:B------:R-:W-:Y:S05]  /*a710*/  BSYNC B0 ;  /* 0x0000000000007941 */ /* 0x000fea0003800000 */
.L_x_11629:
[----:B------:R-:W-:-:S05]  /*a720*/  IMAD R5, R5, UR9, R79 ;  /* 0x0000000905057c24 */ /* 0x000fca000f8e024f */
[----:B------:R-:W-:Y:S02]  /*a730*/  VIMNMX R3, R3, R5, !PT ;  /* 0x0000000503037248 */ /* 0x000fe40007fe0100 */
[----:B------:R-:W-:-:S07]  /*a740*/  VIADDMNMX R0, R5, UR9, R0, PT ;  /* 0x0000000905007c46 */ /* 0x000fce000b800100 */
.L_x_11628:
[C---:B------:R-:W-:Y:S01]  /*a750*/  ISETP.GE.AND P1, PT, R92.reuse, 0x2, PT ;  /* 0x000000025c00780c */ /* 0x040fe20003f26270 */
[----:B------:R-:W-:Y:S01]  /*a760*/  UISETP.NE.AND UP0, UPT, UR55, URZ, UPT ;  /* 0x0000003f3700728c */ /* 0x000fe2000bf05270 */
[C---:B------:R-:W-:Y:S02]  /*a770*/  ISETP.GE.AND P6, PT, R92.reuse, 0x9, PT ;  /* 0x000000095c00780c */ /* 0x040fe40003fc6270 */
[----:B------:R-:W-:Y:S02]  /*a780*/  ISETP.GT.AND P2, PT, R3, 0x1, !P1 ;  /* 0x000000010300780c */ /* 0x000fe40004f44270 */
[----:B------:R-:W-:Y:S02]  /*a790*/  ISETP.GE.AND P3, PT, R92, 0xa, PT ;  /* 0x0000000a5c00780c */ /* 0x000fe40003f66270 */
[----:B------:R-:W-:Y:S02]  /*a7a0*/  ISETP.LT.OR P2, PT, R0, 0x2, P2 ;  /* 0x000000020000780c */ /* 0x000fe40001741670 */
[----:B------:R-:W-:-:S02]  /*a7b0*/  ISETP.GE.AND P5, PT, R92, 0x1, PT ;  /* 0x000000015c00780c */ /* 0x000fc40003fa6270 */
[----:B------:R-:W-:Y:S02]  /*a7c0*/  FSEL R112, R25, -INF , !P2 ;  /* 0xff80000019707808 */ /* 0x000fe40005000000 */
[----:B------:R-:W-:Y:S02]  /*a7d0*/  ISETP.GT.AND P2, PT, R3, 0x8, !P6 ;  /* 0x000000080300780c */ /* 0x000fe40007744270 */
[----:B------:R-:W-:Y:S02]  /*a7e0*/  P2R R25, PR, RZ, 0x8 ;  /* 0x00000008ff197803 */ /* 0x000fe40000000000 */
[----:B------:R-:W-:-:S04]  /*a7f0*/  ISETP.LT.OR P2, PT, R0, 0x9, P2 ;  /* 0x000000090000780c */ /* 0x000fc80001741670 */
        /* <DEDUP_REMOVED lines=123> */
.L_x_11634:
[----:B------:R-:W-:-:S06]  /*afb0*/  UISETP.NE.AND UP0, UPT, UR9, 0x1, UPT ;  /* 0x000000010900788c */ /* 0x000fcc000bf05270 */
[----:B------:R-:W-:-:S05]  /*afc0*/  PLOP3.LUT P4, PT, PT, PT, UP0, 0x80, 0x0 ;  /* 0x000000000000781c */ /* 0x000fca0003f8f008 */
[----:B------:R-:W-:-:S08]  /*afd0*/  @UP0 ULDC.64 UR4, c[0x0][0x9e8] ;  /* 0x00027a0000040ab9 */ /* 0x000fd00000000a00 */
[----:B------:R-:W-:Y:S01]  /*afe0*/  @P4 IMAD.HI.U32 R9, R0, UR4, RZ ;  /* 0x0000000400094c27 */ /* 0x000fe2000f8e00ff */
[----:B------:R-:W-:-:S13]  /*aff0*/  PLOP3.LUT P4, PT, PT, PT, UP0, 0x80, 0x0 ;  /* 0x000000000000781c */ /* 0x000fda0003f8f008 */
[----:B------:R-:W-:-:S07]  /*b000*/  @P4 SHF.R.U32.HI R0, RZ, UR5, R9 ;  /* 0x00000005ff004c19 */ /* 0x000fce0008011609 */
.L_x_11635:
[----:B------:R-:W-:Y:S05]  /*b010*/  BSYNC B0 ;  /* 0x0000000000007941 */ /* 0x000fea0003800000 */
.L_x_11633:
[----:B------:R-:W-:-:S05]  /*b020*/  IMAD R0, R0, UR9, R79 ;  /* 0x0000000900007c24 */ /* 0x000fca000f8e024f */
[----:B------:R-:W-:Y:S02]  /*b030*/  VIMNMX R5, R5, R0, !PT ;  /* 0x0000000005057248 */ /* 0x000fe40007fe0100 */
[----:B------:R-:W-:-:S07]  /*b040*/  VIADDMNMX R3, R0, UR9, R3, PT ;  /* 0x0000000900037c46 */ /* 0x000fce000b800103 */
.L_x_11632:
        /* <DEDUP_REMOVED lines=67> */
[----:B------:R-:W-:Y:S01]  /*b480*/  FMNMX.FTZ R25, R24, R9, !PT ;  /* 0x0000000918197209 */ /* 0x000fe20007810000 */
[----:B------:R-:W-:Y:S01]  /*b490*/  IMAD.U32 R9, RZ, RZ, UR4 ;  /* 0x00000004ff097e24 */ /* 0x000fe2000f8e00ff */
[----:B------:R-:W-:-:S02]  /*b4a0*/  ISETP.GT.AND P1, PT, R5, 0x30, !P1 ;  /* 0x000000300500780c */ /* 0x000fc40004f24270 */
[----:B------:R-:W-:Y:S01]  /*b4b0*/  ISETP.GT.AND P5, PT, R5, RZ, !P5 ;  /* 0x000000ff0500720c */ /* 0x000fe20006fa4270 */
        /* <DEDUP_REMOVED lines=24> */
[----:B------:R-:W-:-:S02]  /*b640*/  ISETP.GT.AND P3, PT, R5, 0x58, !P3 ;  /* 0x000000580500780c */ /* 0x000fc40005f64270 */
[----:B------:R-:W-:Y:S02]  /*b650*/  FSEL R90, R55, -INF , !P1 ;  /* 0xff800000375a7808 */ /* 0x000fe40004800000 */
[----:B------:R-:W-:Y:S02]  /*b660*/  ISETP.NE.AND P1, PT, R53, RZ, PT ;  /* 0x000000ff3500720c */ /* 0x000fe40003f25270 */
[----:B------:R-:W-:Y:S02]  /*b670*/  ISETP.LT.OR P2, PT, R3, 0x52, P2 ;  /* 0x000000520300780c */ /* 0x000fe40001741670 */
[----:B------:R-:W-:Y:S02]  /*b680*/  ISETP.GT.AND P1, PT, R5, 0x40, !P1 ;  /* 0x000000400500780c */ /* 0x000fe40004f24270 */
[C---:B------:R-:W-:Y:S02]  /*b690*/  ISETP.LT.OR P3, PT, R3.reuse, 0x59, P3 ;  /* 0x000000590300780c */ /* 0x040fe40001f61670 */
[----:B------:R-:W-:-:S02]  /*b6a0*/  ISETP.LT.OR P1, PT, R3, 0x41, P1 ;  /* 0x000000410300780c */ /* 0x000fc40000f21670 */
[----:B0-----:R-:W-:Y:S02]  /*b6b0*/  FMNMX.FTZ R0, R27, R0, !PT ;  /* 0x000000001b007209 */ /* 0x001fe40007810000 */
[----:B------:R-:W-:Y:S02]  /*b6c0*/  FSEL R94, R58, -INF , !P1 ;  /* 0xff8000003a5e7808 */ /* 0x000fe40004800000 */
[----:B------:R-:W-:Y:S01]  /*b6d0*/  ISETP.NE.AND P1, PT, R95, RZ, PT ;  /* 0x000000ff5f00720c */ /* 0x000fe20003f25270 */
[----:B------:R-:W-:Y:S01]  /*b6e0*/  FMUL.FTZ R29, R0, R9 ;  /* 0x00000009001d7220 */ /* 0x000fe20000410000 */
        /* <DEDUP_REMOVED lines=16> */
[----:B------:R-:W-:Y:S02]  /*b7f0*/  FSETP.NEU.FTZ.AND P1, PT, R0, -INF , PT ;  /* 0xff8000000000780b */ /* 0x000fe40003f3d000 */
[----:B------:R-:W-:Y:S02]  /*b800*/  ISETP.NE.AND P4, PT, R61, RZ, PT ;  /* 0x000000ff3d00720c */ /* 0x000fe40003f85270 */
[----:B------:R-:W-:Y:S02]  /*b810*/  FMNMX.FTZ R31, R96, R31, !PT ;  /* 0x0000001f601f7209 */ /* 0x000fe40007810000 */
[----:B------:R-:W-:Y:S02]  /*b820*/  FSEL R29, R29, RZ, P1 ;  /* 0x000000ff1d1d7208 */ /* 0x000fe40000800000 */
[----:B------:R-:W-:-:S02]  /*b830*/  ISETP.GT.AND P1, PT, R5, 0x50, !P4 ;  /* 0x000000500500780c */ /* 0x000fc40006724270 */
[----:B------:R-:W-:Y:S01]  /*b840*/  ISETP.NE.AND P4, PT, R33, RZ, PT ;  /* 0x000000ff2100720c */ /* 0x000fe20003f85270 */
[--C-:B------:R-:W-:Y:S01]  /*b850*/  FFMA.FTZ R78, R78, R9, -R29.reuse ;  /* 0x000000094e4e7223 */ /* 0x100fe2000001081d */
[----:B------:R-:W-:Y:S01]  /*b860*/  FMNMX.FTZ R33, R92, R31, !PT ;  /* 0x0000001f5c217209 */ /* 0x000fe20007810000 */
[-CC-:B------:R-:W-:Y:S01]  /*b870*/  FFMA.FTZ R37, R76, R9.reuse, -R29.reuse ;  /* 0x000000094c257223 */ /* 0x180fe2000001081d */
[----:B------:R-:W-:Y:S01]  /*b880*/  ISETP.LT.OR P1, PT, R3, 0x51, P1 ;  /* 0x000000510300780c */ /* 0x000fe20000f21670 */
[--C-:B-----5:R-:W-:Y:S01]  /*b890*/  FFMA.FTZ R152, R114, R9, -R29.reuse ;  /* 0x0000000972987223 */ /* 0x120fe2000001081d */
[----:B------:R-:W-:Y:S01]  /*b8a0*/  FMNMX.FTZ R33, R50, R33, !PT ;  /* 0x0000002132217209 */ /* 0x000fe20007810000 */
[-CC-:B------:R-:W-:Y:S01]  /*b8b0*/  FFMA.FTZ R112, R112, R9.reuse, -R29.reuse ;  /* 0x0000000970707223 */ /* 0x180fe2000001081d */
[----:B------:R-:W-:Y:S01]  /*b8c0*/  FSEL R66, R66, -INF , !P1 ;  /* 0xff80000042427808 */ /* 0x000fe20004800000 */
[--C-:B------:R-:W-:Y:S01]  /*b8d0*/  FFMA.FTZ R154, R110, R9, -R29.reuse ;  /* 0x000000096e9a7223 */ /* 0x100fe2000001081d */
[----:B------:R-:W-:Y:S01]  /*b8e0*/  FMNMX.FTZ R33, R54, R33, !PT ;  /* 0x0000002136217209 */ /* 0x000fe20007810000 */
[----:B------:R-:W-:Y:S01]  /*b8f0*/  MUFU.EX2 R152, R152 ;  /* 0x0000009800987308 */ /* 0x000fe20000000800 */
[----:B------:R-:W-:Y:S01]  /*b900*/  ISETP.GT.AND P1, PT, R5, 0x59, !P4 ;  /* 0x000000590500780c */ /* 0x000fe20006724270 */
[--C-:B------:R-:W-:Y:S01]  /*b910*/  FFMA.FTZ R5, R8, R9, -R29.reuse ;  /* 0x0000000908057223 */ /* 0x100fe2000001081d */
[----:B------:R-:W-:Y:S01]  /*b920*/  FMNMX.FTZ R33, R90, R33, !PT ;  /* 0x000000215a217209 */ /* 0x000fe20007810000 */
[-CC-:B------:R-:W-:Y:S01]  /*b930*/  FFMA.FTZ R88, R88, R9.reuse, -R29.reuse ;  /* 0x0000000958587223 */ /* 0x180fe2000001081d */
[----:B------:R-:W-:Y:S01]  /*b940*/  ISETP.LT.OR P1, PT, R3, 0x5a, P1 ;  /* 0x0000005a0300780c */ /* 0x000fe20000f21670 */
[--C-:B------:R-:W-:Y:S01]  /*b950*/  FFMA.FTZ R156, R84, R9, -R29.reuse ;  /* 0x00000009549c7223 */ /* 0x100fe2000001081d */
[----:B------:R-:W-:Y:S01]  /*b960*/  FMNMX.FTZ R35, R94, R33, !PT ;  /* 0x000000215e237209 */ /* 0x000fe20007810000 */
[----:B------:R0:W-:Y:S01]  /*b970*/  MUFU.EX2 R3, R37 ;  /* 0x0000002500037308 */ /* 0x0001e20000000800 */
[----:B------:R-:W-:Y:S01]  /*b980*/  FSEL R70, R70, -INF , !P3 ;  /* 0xff80000046467808 */ /* 0x000fe20005800000 */
[--C-:B------:R-:W-:Y:S01]  /*b990*/  FFMA.FTZ R80, R80, R9, -R29.reuse ;  /* 0x0000000950507223 */ /* 0x100fe2000001081d */
[----:B------:R-:W-:Y:S01]  /*b9a0*/  FMNMX.FTZ R35, R58, R35, !PT ;  /* 0x000000233a237209 */ /* 0x000fe20007810000 */
[-CC-:B------:R-:W-:Y:S01]  /*b9b0*/  FFMA.FTZ R158, R82, R9.reuse, -R29.reuse ;  /* 0x00000009529e7223 */ /* 0x180fe2000001081d */
[----:B------:R-:W-:Y:S01]  /*b9c0*/  FSEL R76, R71, -INF , !P1 ;  /* 0xff800000474c7808 */ /* 0x000fe20004800000 */
[--C-:B------:R-:W-:Y:S01]  /*b9d0*/  FFMA.FTZ R160, R86, R9, -R29.reuse ;  /* 0x0000000956a07223 */ /* 0x100fe2000001081d */
[----:B------:R-:W-:Y:S01]  /*b9e0*/  FMNMX.FTZ R35, R62, R35, !PT ;  /* 0x000000233e237209 */ /* 0x000fe20007810000 */
[----:B------:R1:W-:Y:S01]  /*b9f0*/  MUFU.EX2 R33, R78 ;  /* 0x0000004e00217308 */ /* 0x0003e20000000800 */
[-CC-:B0-----:R-:W-:Y:S01]  /*ba00*/  FFMA.FTZ R37, R40, R9.reuse, -R29.reuse ;  /* 0x0000000928257223 */ /* 0x181fe2000001081d */
[--C-:B------:R-:W-:Y:S01]  /*ba10*/  FFMA.FTZ R162, R44, R9, -R29.reuse ;  /* 0x000000092ca27223 */ /* 0x100fe2000001081d */
[----:B------:R-:W-:Y:S01]  /*ba20*/  FMNMX.FTZ R35, R108, R35, !PT ;  /* 0x000000236c237209 */ /* 0x000fe20007810000 */
[-CC-:B------:R-:W-:Y:S01]  /*ba30*/  FFMA.FTZ R164, R48, R9.reuse, -R29.reuse ;  /* 0x0000000930a47223 */ /* 0x180fe2000001081d */
[-CC-:B------:R-:W-:Y:S01]  /*ba40*/  FFMA.FTZ R166, R52, R9.reuse, -R29.reuse ;  /* 0x0000000934a67223 */ /* 0x180fe2000001081d */
[--C-:B------:R-:W-:Y:S01]  /*ba50*/  FFMA.FTZ R168, R56, R9, -R29.reuse ;  /* 0x0000000938a87223 */ /* 0x100fe2000001081d */
[----:B------:R-:W-:Y:S01]  /*ba60*/  FMNMX.FTZ R35, R66, R35, !PT ;  /* 0x0000002342237209 */ /* 0x000fe20007810000 */
[----:B------:R-:W0:Y:S01]  /*ba70*/  MUFU.EX2 R25, R112 ;  /* 0x0000007000197308 */ /* 0x000e220000000800 */
[----:B-1----:R-:W-:Y:S01]  /*ba80*/  FSEL R78, R67, -INF , !P2 ;  /* 0xff800000434e7808 */ /* 0x002fe20005000000 */
[-CC-:B------:R-:W-:Y:S01]  /*ba90*/  FFMA.FTZ R170, R60, R9.reuse, -R29.reuse ;  /* 0x000000093caa7223 */ /* 0x180fe2000001081d */
[-CC-:B------:R-:W-:Y:S01]  /*baa0*/  FFMA.FTZ R41, R32, R9.reuse, -R29.reuse ;  /* 0x0000000920297223 */ /* 0x180fe2000001081d */
[--C-:B------:R-:W-:Y:S01]  /*bab0*/  FFMA.FTZ R172, R64, R9, -R29.reuse ;  /* 0x0000000940ac7223 */ /* 0x100fe2000001081d */
[----:B------:R-:W-:Y:S01]  /*bac0*/  FMNMX.FTZ R35, R78, R35, !PT ;  /* 0x000000234e237209 */ /* 0x000fe20007810000 */
[-CC-:B------:R-:W-:Y:S01]  /*bad0*/  FFMA.FTZ R43, R28, R9.reuse, -R29.reuse ;  /* 0x000000091c2b7223 */ /* 0x180fe2000001081d */
[----:B------:R-:W-:Y:S01]  /*bae0*/  FFMA.FTZ R174, R68, R9, -R29 ;  /* 0x0000000944ae7223 */ /* 0x000fe2000001081d */
[----:B------:R-:W1:Y:S01]  /*baf0*/  MUFU.EX2 R154, R154 ;  /* 0x0000009a009a7308 */ /* 0x000e620000000800 */
[----:B------:R-:W-:-:S02]  /*bb00*/  FMNMX.FTZ R35, R70, R35, !PT ;  /* 0x0000002346237209 */ /* 0x000fc40007810000 */
[----:B------:R-:W-:Y:S02]  /*bb10*/  ISETP.NE.AND P4, PT, R65, 0x3, PT ;  /* 0x000000034100780c */ /* 0x000fe40003f85270 */
[----:B------:R-:W-:Y:S01]  /*bb20*/  FMNMX.FTZ R39, R76, R35, !PT ;  /* 0x000000234c277209 */ /* 0x000fe20007810000 */
[----:B------:R-:W-:Y:S02]  /*bb30*/  FFMA.FTZ R35, R74, R9, -R29 ;  /* 0x000000094a237223 */ /* 0x000fe4000001081d */
[----:B------:R-:W4:Y:S01]  /*bb40*/  MUFU.EX2 R27, R88 ;  /* 0x00000058001b7308 */ /* 0x000f220000000800 */
[----:B0-----:R-:W-:Y:S01]  /*bb50*/  FADD.FTZ R47, R152, R25 ;  /* 0x00000019982f7221 */ /* 0x001fe20000010000 */
[----:B------:R-:W0:Y:S01]  /*bb60*/  SHFL.BFLY PT, R8, R39, 0x2, 0x1f ;  /* 0x0c401f0027087f89 */ /* 0x000e2200000e0000 */
[----:B------:R-:W-:-:S05]  /*bb70*/  F2FP.BF16.F32.PACK_AB R152, R25, R152 ;  /* 0x000000981998723e */ /* 0x000fca00000010ff */
[----:B------:R-:W2:Y:S08]  /*bb80*/  MUFU.EX2 R156, R156 ;  /* 0x0000009c009c7308 */ /* 0x000eb00000000800 */
[----:B------:R-:W3:Y:S08]  /*bb90*/  MUFU.EX2 R31, R80 ;  /* 0x00000050001f7308 */ /* 0x000ef00000000800 */
[----:B------:R-:W3:Y:S01]  /*bba0*/  MUFU.EX2 R158, R158 ;  /* 0x0000009e009e7308 */ /* 0x000ee20000000800 */
[----:B0-----:R-:W-:Y:S01]  /*bbb0*/  FMNMX.FTZ R40, R39, R8, !PT ;  /* 0x0000000827287209 */ /* 0x001fe20007810000 */
[-CC-:B------:R-:W-:Y:S01]  /*bbc0*/  FFMA.FTZ R39, R36, R9.reuse, -R29.reuse ;  /* 0x0000000924277223 */ /* 0x180fe2000001081d */
[----:B------:R-:W-:-:S03]  /*bbd0*/  FFMA.FTZ R29, R24, R9, -R29 ;  /* 0x00000009181d7223 */ /* 0x000fc6000001081d */
        /* <DEDUP_REMOVED lines=13> */
[-CC-:B------:R-:W-:Y:S01]  /*bcb0*/  FFMA.FTZ R26, R104, R9.reuse, -R45.reuse ;  /* 0x00000009681a7223 */ /* 0x180fe2000001082d */
[-CC-:B------:R-:W-:Y:S01]  /*bcc0*/  FFMA.FTZ R157, R34, R9.reuse, -R45.reuse ;  /* 0x00000009229d7223 */ /* 0x180fe2000001082d */
[-C--:B------:R-:W-:Y:S01]  /*bcd0*/  FFMA.FTZ R159, R38, R9.reuse, -R45 ;  /* 0x00000009269f7223 */ /* 0x080fe2000001082d */
[----:B------:R-:W-:Y:S01]  /*bce0*/  MUFU.EX2 R153, R153 ;  /* 0x0000009900997308 */ /* 0x000fe20000000800 */
[----:B-1----:R-:W-:Y:S01]  /*bcf0*/  FADD.FTZ R38, R154, R47 ;  /* 0x0000002f9a267221 */ /* 0x002fe20000010000 */
[-CC-:B------:R-:W-:Y:S01]  /*bd00*/  FFMA.FTZ R28, R102, R9.reuse, -R45.reuse ;  /* 0x00000009661c7223 */ /* 0x180fe2000001082d */
[-CC-:B------:R-:W-:Y:S01]  /*bd10*/  FFMA.FTZ R30, R100, R9.reuse, -R45.reuse ;  /* 0x00000009641e7223 */ /* 0x180fe2000001082d */
[-CC-:B------:R-:W-:Y:S01]  /*bd20*/  FFMA.FTZ R161, R42, R9.reuse, -R45.reuse ;  /* 0x000000092aa17223 */ /* 0x180fe2000001082d */
[----:B----4-:R-:W-:Y:S01]  /*bd30*/  FADD.FTZ R47, R27, R38 ;  /* 0x000000261b2f7221 */ /* 0x010fe20000010000 */
        /* <DEDUP_REMOVED lines=11> */
[----:B------:R-:W-:Y:S01]  /*bdf0*/  FADD.FTZ R42, R158, R49 ;  /* 0x000000319e2a7221 */ /* 0x000fe20000010000 */
[-CC-:B------:R-:W-:Y:S01]  /*be00*/  FFMA.FTZ R169, R94, R9.reuse, -R45.reuse ;  /* 0x000000095ea97223 */ /* 0x180fe2000001082d */
[-CC-:B------:R-:W-:Y:S01]  /*be10*/  FFMA.FTZ R58, R58, R9.reuse, -R45.reuse ;  /* 0x000000093a3a7223 */ /* 0x180fe2000001082d */
[-CC-:B------:R-:W-:Y:S01]  /*be20*/  FFMA.FTZ R62, R62, R9.reuse, -R45.reuse ;  /* 0x000000093e3e7223 */ /* 0x180fe2000001082d */
[----:B------:R-:W-:Y:S01]  /*be30*/  FADD.FTZ R49, R33, R42 ;  /* 0x0000002a21317221 */ /* 0x000fe20000010000 */
[----:B------:R-:W-:Y:S01]  /*be40*/  F2FP.BF16.F32.PACK_AB R154, R27, R154 ;  /* 0x0000009a1b9a723e */ /* 0x000fe200000010ff */
[-C--:B------:R-:W-:Y:S01]  /*be50*/  FFMA.FTZ R108, R108, R9.reuse, -R45 ;  /* 0x000000096c6c7223 */ /* 0x080fe2000001082d */
[----:B------:R-:W2:Y:S01]  /*be60*/  MUFU.EX2 R26, R26 ;  /* 0x0000001a001a7308 */ /* 0x000ea20000000800 */
[----:B0-----:R-:W-:Y:S01]  /*be70*/  FADD.FTZ R40, R153, R24 ;  /* 0x0000001899287221 */ /* 0x001fe20000010000 */
[----:B------:R-:W-:Y:S01]  /*be80*/  FADD.FTZ R42, R160, R49 ;  /* 0x00000031a02a7221 */ /* 0x000fe20000010000 */
[-CC-:B------:R-:W-:Y:S01]  /*be90*/  FFMA.FTZ R66, R66, R9.reuse, -R45.reuse ;  /* 0x0000000942427223 */ /* 0x180fe2000001082d */
[-CC-:B------:R-:W-:Y:S01]  /*bea0*/  FFMA.FTZ R78, R78, R9.reuse, -R45.reuse ;  /* 0x000000094e4e7223 */ /* 0x180fe2000001082d */
[C---:B------:R-:W-:Y:S01]  /*beb0*/  F2FP.BF16.F32.PACK_AB R160, R3.reuse, R160 ;  /* 0x000000a003a0723e */ /* 0x040fe200000010ff */
[----:B------:R-:W-:Y:S01]  /*bec0*/  FADD.FTZ R49, R3, R42 ;  /* 0x0000002a03317221 */ /* 0x000fe20000010000 */
[-C--:B------:R-:W-:Y:S01]  /*bed0*/  FFMA.FTZ R70, R70, R9.reuse, -R45 ;  /* 0x0000000946467223 */ /* 0x080fe2000001082d */
[----:B------:R-:W0:Y:S01]  /*bee0*/  MUFU.EX2 R157, R157 ;  /* 0x0000009d009d7308 */ /* 0x000e220000000800 */
[----:B-1----:R-:W-:Y:S01]  /*bef0*/  FADD.FTZ R47, R155, R40 ;  /* 0x000000289b2f7221 */ /* 0x002fe20000010000 */
[----:B------:R-:W-:Y:S01]  /*bf00*/  FADD.FTZ R42, R162, R49 ;  /* 0x00000031a22a7221 */ /* 0x000fe20000010000 */
[----:B------:R-:W-:Y:S01]  /*bf10*/  FFMA.FTZ R45, R76, R9, -R45 ;  /* 0x000000094c2d7223 */ /* 0x000fe2000001082d */
[----:B------:R-:W-:-:S02]  /*bf20*/  F2FP.BF16.F32.PACK_AB R162, R5, R162 ;  /* 0x000000a205a2723e */ /* 0x000fc400000010ff */
[----:B------:R-:W-:Y:S01]  /*bf30*/  FADD.FTZ R49, R5, R42 ;  /* 0x0000002a05317221 */ /* 0x000fe20000010000 */
[----:B------:R-:W-:Y:S01]  /*bf40*/  F2FP.BF16.F32.PACK_AB R153, R24, R153 ;  /* 0x000000991899723e */ /* 0x000fe200000010ff */
[----:B------:R-:W1:Y:S01]  /*bf50*/  MUFU.EX2 R28, R28 ;  /* 0x0000001c001c7308 */ /* 0x000e620000000800 */
[----:B--2---:R-:W-:Y:S01]  /*bf60*/  FADD.FTZ R40, R26, R47 ;  /* 0x0000002f1a287221 */ /* 0x004fe20000010000 */
[----:B------:R-:W-:Y:S01]  /*bf70*/  FADD.FTZ R42, R164, R49 ;  /* 0x00000031a42a7221 */ /* 0x000fe20000010000 */
[----:B------:R-:W-:Y:S02]  /*bf80*/  F2FP.BF16.F32.PACK_AB R156, R31, R156 ;  /* 0x0000009c1f9c723e */ /* 0x000fe400000010ff */
[----:B------:R-:W-:Y:S01]  /*bf90*/  F2FP.BF16.F32.PACK_AB R158, R33, R158 ;  /* 0x0000009e219e723e */ /* 0x000fe200000010ff */
[C---:B------:R-:W-:Y:S01]  /*bfa0*/  FADD.FTZ R49, R35.reuse, R42 ;  /* 0x0000002a23317221 */ /* 0x040fe20000010000 */
[----:B------:R-:W-:Y:S01]  /*bfb0*/  F2FP.BF16.F32.PACK_AB R164, R35, R164 ;  /* 0x000000a423a4723e */ /* 0x000fe200000010ff */
        /* <DEDUP_REMOVED lines=75> */
[----:B------:R-:W-:Y:S01]  /*c470*/  BPT.TRAP 0x1 ;  /* 0x000000040000795c */ /* 0x000fe20000300000 */
.L_x_11636:
[----:B------:R0:W1:Y:S01]  /*c480*/  SYNCS.PHASECHK.TRANS64.TRYWAIT P1, [R4+URZ+0x22850], R73 ;  /* 0x02285049040075a7 */ /* 0x000062000802017f */
[----:B------:R-:W-:Y:S05]  /*c490*/  @!P4 BRA `(.L_x_11637) ;  /* 0x000000000004c947 */ /* 0x000fea0003800000 */
[----:B------:R-:W-:Y:S01]  /*c4a0*/  BPT.TRAP 0x1 ;  /* 0x000000040000795c */ /* 0x000fe20000300000 */
.L_x_11637:
[----:B------:R-:W-:Y:S04]  /*c4b0*/  BSSY B0, `(.L_x_11638) ;  /* 0x0000004000007945 */ /* 0x000fe80003800000 */
[----:B-1----:R-:W-:Y:S05]  /*c4c0*/  @P1 BRA `(.L_x_11639) ;  /* 0x0000000000081947 */ /* 0x002fea0003800000 */
[----:B------:R-:W1:Y:S02]  /*c4d0*/  SYNCS.PHASECHK.TRANS64.TRYWAIT P1, [R4+URZ+0x22850], R73 ;  /* 0x02285049040075a7 */ /* 0x000e64000802017f */
[----:B-1----:R-:W-:Y:S05]  /*c4e0*/  @!P1 BRA `(.L_x_11640) ;  /* 0x0000018000349947 */ /* 0x002fea0003800000 */
.L_x_11639:
[----:B------:R-:W-:Y:S05]  /*c4f0*/  BSYNC B0 ;  /* 0x0000000000007941 */ /* 0x000fea0003800000 */
.L_x_11638:
[----:B------:R-:W-:Y:S05]  /*c500*/  WARPSYNC.ALL ;  /* 0x0000000000007948 */ /* 0x000fea0003800000 */
[----:B------:R-:W2:Y:S01]  /*c510*/  LDC R24, c[0x0][0x448] ;  /* 0x00011200ff187b82 */ /* 0x000ea20000000800 */
[----:B------:R-:W-:Y:S01]  /*c520*/  R2UR UR4, R19 ;  /* 0x00000000130472ca */ /* 0x000fe200000e0000 */
[----:B------:R-:W-:Y:S01]  /*c530*/  IMAD.MOV.U32 R27, RZ, RZ, 0xc00 ;  /* 0x00000c00ff1b7424 */ /* 0x000fe200078e00ff */
[----:B------:R-:W-:Y:S01]  /*c540*/  UISETP.NE.AND UP0, UPT, UR55, URZ, UPT ;  /* 0x0000003f3700728c */ /* 0x000fe2000bf05270 */
[----:B------:R-:W-:Y:S02]  /*c550*/  IMAD.MOV.U32 R177, RZ, RZ, R213 ;  /* 0x000000ffffb17224 */ /* 0x000fe400078e00d5 */
[----:B------:R-:W-:-:S02]  /*c560*/  IMAD.MOV.U32 R29, RZ, RZ, 0x40000040 ;  /* 0x40000040ff1d7424 */ /* 0x000fc400078e00ff */
[----:B------:R-:W-:Y:S02]  /*c570*/  IMAD.MOV.U32 R31, RZ, RZ, 0x40000040 ;  /* 0x40000040ff1f7424 */ /* 0x000fe400078e00ff */
[----:B01----:R-:W-:Y:S01]  /*c580*/  @!P0 VIADD R4, R4, 0x22860 ;  /* 0x0002286004048836 */ /* 0x003fe20000000000 */
[C---:B------:R-:W-:Y:S02]  /*c590*/  R2UR UR11, R29.reuse ;  /* 0x000000001d0b72ca */ /* 0x040fe400000e0000 */
[----:B------:R-:W-:Y:S01]  /*c5a0*/  R2UR UR19, R29 ;  /* 0x000000001d1372ca */ /* 0x000fe200000e0000 */
[----:B------:R-:W-:Y:S01]  /*c5b0*/  UIADD3 UR4, UR4, 0x400, URZ ;  /* 0x0000040004047890 */ /* 0x000fe2000fffe03f */
[----:B------:R-:W-:Y:S02]  /*c5c0*/  R2UR UR23, R31 ;  /* 0x000000001f1772ca */ /* 0x000fe400000e0000 */
[----:B------:R-:W-:Y:S01]  /*c5d0*/  @!P0 PRMT R4, RZ, 0x654, R4 ;  /* 0x00000654ff048816 */ /* 0x000fe20000000004 */
[----:B------:R-:W-:-:S04]  /*c5e0*/  USHF.R.U32.HI UR4, URZ, 0x4, UR4 ;  /* 0x000000043f047899 */ /* 0x000fc80008011604 */
[----:B------:R-:W-:Y:S01]  /*c5f0*/  ULOP3.LUT UR4, UR4, 0x3fff, URZ, 0xc0, !UPT ;  /* 0x00003fff04047892 */ /* 0x000fe2000f8ec03f */
[----:B------:R0:W-:Y:S01]  /*c600*/  BAR.SYNC.DEFER_BLOCKING R72, 0x100 ;  /* 0x000400480000751d */ /* 0x0001e20000010000 */
[----:B--2---:R-:W-:Y:S02]  /*c610*/  ISETP.NE.AND P1, PT, R24, 0x1, PT ;  /* 0x000000011800780c */ /* 0x004fe40003f25270 */
[----:B------:R-:W-:-:S06]  /*c620*/  ULOP3.LUT UR53, UR4, 0x3000000, URZ, 0xfc, !UPT ;  /* 0x0300000004357892 */ /* 0x000fcc000f8efc3f */
[----:B------:R-:W-:Y:S02]  /*c630*/  IMAD R24, R2, R27, UR53 ;  /* 0x0000003502187e24 */ /* 0x000fe4000f8e021b */
[----:B------:R-:W-:Y:S02]  /*c640*/  IMAD.MOV.U32 R27, RZ, RZ, 0x40000040 ;  /* 0x40000040ff1b7424 */ /* 0x000fe400078e00ff */
[C---:B------:R-:W-:Y:S01]  /*c650*/  VIADD R28, R24.reuse, 0x80 ;  /* 0x00000080181c7836 */ /* 0x040fe20000000000 */
[----:B------:R-:W1:Y:S01]  /*c660*/  @P1 LDC R26, c[0x0][0x44c] ;  /* 0x00011300ff1a1b82 */ /* 0x000e620000000800 */
[C---:B------:R-:W-:Y:S01]  /*c670*/  R2UR UR6, R24.reuse ;  /* 0x00000000180672ca */ /* 0x040fe200000e0000 */
[----:B------:R-:W-:Y:S01]  /*c680*/  VIADD R30, R24, 0x200 ;  /* 0x00000200181e7836 */ /* 0x000fe20000000000 */
[----:B------:R-:W-:Y:S02]  /*c690*/  R2UR UR15, R27 ;  /* 0x000000001b0f72ca */ /* 0x000fe400000e0000 */
[----:B------:R-:W-:Y:S01]  /*c6a0*/  R2UR UR10, R28 ;  /* 0x000000001c0a72ca */ /* 0x000fe200000e0000 */
[----:B------:R-:W-:Y:S01]  /*c6b0*/  VIADD R28, R24, 0x180 ;  /* 0x00000180181c7836 */ /* 0x000fe20000000000 */
[----:B------:R-:W-:Y:S01]  /*c6c0*/  R2UR UR22, R30 ;  /* 0x000000001e1672ca */ /* 0x000fe200000e0000 */
[----:B------:R-:W2:Y:S03]  /*c6d0*/  @P1 LDC R25, c[0x0][0x450] ;  /* 0x00011400ff191b82 */ /* 0x000ea60000000800 */
[----:B------:R-:W-:Y:S01]  /*c6e0*/  R2UR UR18, R28 ;  /* 0x000000001c1272ca */ /* 0x000fe200000e0000 */
[----:B-1----:R-:W-:-:S05]  /*c6f0*/  @P1 IMAD.HI.U32 R26, R213, R26, RZ ;  /* 0x0000001ad51a1227 */ /* 0x002fca00078e00ff */
[----:B--2---:R-:W-:Y:S01]  /*c700*/  @P1 SHF.R.U32.HI R177, RZ, R25, R26 ;  /* 0x00000019ffb11219 */ /* 0x004fe2000001161a */
[----:B------:R-:W-:Y:S01]  /*c710*/  IMAD.MOV.U32 R25, RZ, RZ, 0x40000040 ;  /* 0x40000040ff197424 */ /* 0x000fe200078e00ff */
[----:B------:R-:W-:Y:S01]  /*c720*/  PLOP3.LUT P1, PT, PT, PT, UP0, 0x40, 0x0 ;  /* 0x000000000000781c */ /* 0x000fe20003f2e808 */
[C---:B------:R-:W-:Y:S02]  /*c730*/  VIADD R26, R24.reuse, 0x100 ;  /* 0x00000100181a7836 */ /* 0x040fe40000000000 */
[----:B------:R-:W-:Y:S01]  /*c740*/  VIADD R24, R24, 0x280 ;  /* 0x0000028018187836 */ /* 0x000fe20000000000 */
[----:B------:R-:W-:Y:S02]  /*c750*/  R2UR UR7, R25 ;  /* 0x00000000190772ca */ /* 0x000fe400000e0000 */
[----:B------:R-:W-:Y:S02]  /*c760*/  R2UR UR14, R26 ;  /* 0x000000001a0e72ca */ /* 0x000fe400000e0000 */
[----:B------:R-:W-:-:S02]  /*c770*/  R2UR UR26, R24 ;  /* 0x00000000181a72ca */ /* 0x000fc400000e0000 */
[----:B------:R-:W-:Y:S02]  /*c780*/  R2UR UR27, R25 ;  /* 0x00000000191b72ca */ /* 0x000fe400000e0000 */
[----:B0-----:R-:W-:-:S06]  /*c790*/  WARPGROUP.ARRIVE ;  /* 0x00000000000079c5 */ /* 0x001fcc0000000000 */
[----:B------:R-:W-:Y:S03]  /*c7a0*/  HGMMA.64x256x16.F32.BF16 R24, R152, gdesc[UR4].tnspB, RZ, !UPT, gsb0 ;  /* 0x43e0000498187df0 */ /* 0x000fe6000c0018ff */
[----:B------:R-:W-:Y:S02]  /*c7b0*/  WARPGROUP.DEPBAR.LE gsb0, 0x0 ;  /* 0x00008000000079c5 */ /* 0x000fe40000010000 */
[----:B------:R-:W-:Y:S01]  /*c7c0*/  WARPGROUP.ARRIVE ;  /* 0x00000000000079c5 */ /* 0x000fe20000000000 */
[----:B------:R-:W-:-:S15]  /*c7d0*/  IADD3 R152, R177, R208, -R207 ;  /* 0x000000d0b1987210 */ /* 0x000fde0007ffe8cf */
[----:B------:R-:W-:-:S07]  /*c7e0*/  NOP ;  /* 0x0000000000007918 */ /* 0x000fce0000000000 */
[----:B------:R-:W-:Y:S01]  /*c7f0*/  HGMMA.64x256x16.F32.BF16 R24, R156, gdesc[UR8].tnspB, R24, gsb0 ;  /* 0x43e000089c187df0 */ /* 0x000fe20008001818 */
[----:B------:R-:W-:Y:S02]  /*c800*/  VIADD R153, R152, UR8 ;  /* 0x0000000898997c36 */ /* 0x000fe40008000000 */
        /* <DEDUP_REMOVED lines=32> */
.L_x_11643:
[----:B------:R-:W-:-:S06]  /*ca10*/  UISETP.NE.AND UP0, UPT, UR9, 0x1, UPT ;  /* 0x000000010900788c */ /* 0x000fcc000bf05270 */
[----:B------:R-:W-:-:S05]  /*ca20*/  PLOP3.LUT P1, PT, PT, PT, UP0, 0x80, 0x0 ;  /* 0x000000000000781c */ /* 0x000fca0003f2f008 */
[----:B------:R-:W-:-:S08]  /*ca30*/  @UP0 ULDC.64 UR4, c[0x0][0x9e8] ;  /* 0x00027a0000040ab9 */ /* 0x000fd00000000a00 */
[----:B------:R-:W-:-:S05]  /*ca40*/  @P1 IMAD.HI.U32 R152, R154, UR4, RZ ;  /* 0x000000049a981c27 */ /* 0x000fca000f8e00ff */
[----:B------:R-:W-:-:S07]  /*ca50*/  @P1 SHF.R.U32.HI R154, RZ, UR5, R152 ;  /* 0x00000005ff9a1c19 */ /* 0x000fce0008011698 */
.L_x_11644:
[----:B------:R-:W-:Y:S05]  /*ca60*/  BSYNC B0 ;  /* 0x0000000000007941 */ /* 0x000fea0003800000 */
.L_x_11642:
[----:B------:R-:W-:-:S04]  /*ca70*/  IMAD.U32 R152, RZ, RZ, UR9 ;  /* 0x00000009ff987e24 */ /* 0x000fc8000f8e00ff */
[----:B------:R-:W-:-:S05]  /*ca80*/  IMAD R152, R154, R152, UR9 ;  /* 0x000000099a987e24 */ /* 0x000fca000f8e0298 */
[----:B------:R-:W-:-:S07]  /*ca90*/  VIMNMX R153, R153, R152, PT ;  /* 0x0000009899997248 */ /* 0x000fce0003fe0100 */
.L_x_11641:
[----:B------:R-:W-:Y:S01]  /*caa0*/  IMAD.HI R153, R153, 0x2aaaaaab, RZ ;  /* 0x2aaaaaab99997827 */ /* 0x000fe200078e02ff */
[----:B------:R-:W-:Y:S01]  /*cab0*/  ULDC UR43, c[0x0][0x9e4] ;  /* 0x00027900002b7ab9 */ /* 0x000fe20000000800 */
[----:B------:R-:W-:Y:S01]  /*cac0*/  ULDC UR40, c[0x0][0x9e4] ;  /* 0x0002790000287ab9 */ /* 0x000fe20000000800 */
[----:B------:R-:W-:Y:S01]  /*cad0*/  ULDC UR44, c[0x0][0x9dc] ;  /* 0x00027700002c7ab9 */ /* 0x000fe20000000800 */
[----:B------:R-:W-:Y:S01]  /*cae0*/  ULDC UR50, c[0x0][0x9dc] ;  /* 0x0002770000327ab9 */ /* 0x000fe20000000800 */
[----:B------:R-:W-:Y:S01]  /*caf0*/  SHF.R.U32.HI R152, RZ, 0x1f, R153 ;  /* 0x0000001fff987819 */ /* 0x000fe20000011699 */
[----:B------:R-:W-:Y:S01]  /*cb00*/  ULDC UR37, c[0x0][0x988] ;  /* 0x0002620000257ab9 */ /* 0x000fe20000000800 */
[----:B------:R-:W-:Y:S01]  /*cb10*/  ULDC UR42, c[0x0][0x988] ;  /* 0x00026200002a7ab9 */ /* 0x000fe20000000800 */
[----:B------:R-:W-:Y:S01]  /*cb20*/  ULDC UR41, c[0x0][0x988] ;  /* 0x0002620000297ab9 */ /* 0x000fe20000000800 */
[----:B------:R-:W-:Y:S01]  /*cb30*/  LEA.HI.SX32 R152, R153, R152, 0x1c ;  /* 0x0000009899987211 */ /* 0x000fe200078fe2ff */
[----:B------:R-:W-:Y:S01]  /*cb40*/  ULDC UR51, c[0x0][0x9e0] ;  /* 0x0002780000337ab9 */ /* 0x000fe20000000800 */
[----:B------:R-:W-:-:S02]  /*cb50*/  ULDC UR45, c[0x0][0x9e0] ;  /* 0x00027800002d7ab9 */ /* 0x000fc40000000800 */
[----:B------:R-:W-:-:S04]  /*cb60*/  VIMNMX R216, R219, R152, !PT ;  /* 0x00000098dbd87248 */ /* 0x000fc80007fe0100 */
[----:B------:R-:W-:-:S13]  /*cb70*/  ISETP.GE.AND P1, PT, R4, R216, PT ;  /* 0x000000d80400720c */ /* 0x000fda0003f26270 */
[----:B------:R-:W-:Y:S05]  /*cb80*/  @!P1 BRA `(.L_x_11645) ;  /* 0x0000003000789947 */ /* 0x000fea0003800000 */
.L_x_11663:
[----:B------:R-:W-:Y:S01]  /*cb90*/  IMAD.U32 R10, RZ, RZ, UR54 ;  /* 0x00000036ff0a7e24 */ /* 0x000fe2000f8e00ff */
[----:B------:R-:W-:Y:S05]  /*cba0*/  YIELD ;  /* 0x0000000000007946 */ /* 0x000fea0003800000 */
[----:B------:R-:W-:Y:S01]  /*cbb0*/  ISETP.NE.AND P2, PT, R10, 0x3, PT ;  /* 0x000000030a00780c */ /* 0x000fe20003f45270 */
[----:B------:R-:W-:-:S05]  /*cbc0*/  VIADD R2, R2, 0x1 ;  /* 0x0000000102027836 */ /* 0x000fca0000000000 */
[----:B------:R-:W-:-:S04]  /*cbd0*/  ISETP.NE.AND P1, PT, R2, 0x2, PT ;  /* 0x000000020200780c */ /* 0x000fc80003f25270 */
[----:B------:R-:W-:Y:S02]  /*cbe0*/  SEL R9, RZ, 0x1, P1 ;  /* 0x00000001ff097807 */ /* 0x000fe40000800000 */
[----:B------:R-:W-:Y:S02]  /*cbf0*/  SEL R2, R2, RZ, P1 ;  /* 0x000000ff02027207 */ /* 0x000fe40000800000 */
[----:B------:R-:W-:Y:S01]  /*cc00*/  LOP3.LUT R206, R206, R9, RZ, 0x3c, !PT ;  /* 0x00000009cece7212 */ /* 0x000fe200078e3cff */
[----:B0-----:R-:W-:Y:S06]  /*cc10*/  @!P2 BRA `(.L_x_11646) ;  /* 0x000000000004a947 */ /* 0x001fec0003800000 */
[----:B------:R-:W-:Y:S01]  /*cc20*/  BPT.TRAP 0x1 ;  /* 0x000000040000795c */ /* 0x000fe20000300000 */
.L_x_11646:
[----:B------:R-:W-:Y:S01]  /*cc30*/  IMAD R200, R2, 0x8, R19 ;  /* 0x0000000802c87824 */ /* 0x000fe200078e0213 */
[----:B------:R-:W-:-:S04]  /*cc40*/  SHF.L.U32 R201, R206, 0x1f, RZ ;  /* 0x0000001fcec97819 */ /* 0x000fc800000006ff */
[----:B------:R0:W1:Y:S01]  /*cc50*/  SYNCS.PHASECHK.TRANS64.TRYWAIT P1, [R200+URZ+0x22830], R201 ;  /* 0x022830c9c80075a7 */ /* 0x000062000802017f */
[----:B------:R-:W-:Y:S05]  /*cc60*/  @!P2 BRA `(.L_x_11647) ;  /* 0x000000000004a947 */ /* 0x000fea0003800000 */
[----:B------:R-:W-:Y:S01]  /*cc70*/  BPT.TRAP 0x1 ;  /* 0x000000040000795c */ /* 0x000fe20000300000 */
.L_x_11647:
[----:B------:R-:W-:Y:S02]  /*cc80*/  IMAD R10, R2, 0x300, R214 ;  /* 0x00000300020a7824 */ /* 0x000fe400078e02d6 */
[----:B------:R-:W-:Y:S01]  /*cc90*/  IMAD.MOV.U32 R11, RZ, RZ, 0x40000040 ;  /* 0x40000040ff0b7424 */ /* 0x000fe200078e00ff */
[----:B-1----:R-:W-:Y:S06]  /*cca0*/  @P1 BRA `(.L_x_11648) ;  /* 0x0000000000081947 */ /* 0x002fec0003800000 */
[----:B------:R-:W1:Y:S02]  /*ccb0*/  SYNCS.PHASECHK.TRANS64.TRYWAIT P1, [R200+URZ+0x22830], R201 ;  /* 0x022830c9c80075a7 */ /* 0x000e64000802017f */
[----:B-1----:R-:W-:Y:S05]  /*ccc0*/  @!P1 BRA `(.L_x_11649) ;  /* 0x0000017800509947 */ /* 0x002fea0003800000 */
.L_x_11648:
[----:B------:R-:W-:Y:S05]  /*ccd0*/  WARPSYNC.ALL ;  /* 0x0000000000007948 */ /* 0x000fea0003800000 */
        /* <DEDUP_REMOVED lines=8> */
[----:B------:R-:W2:Y:S01]  /*cd60*/  LDC R9, c[0x0][0x448] ;  /* 0x00011200ff097b82 */ /* 0x000ea20000000800 */
[----:B------:R-:W3:Y:S01]  /*cd70*/  S2R R217, SR_TID.X ;  /* 0x0000000000d97919 */ /* 0x000ee20000002100 */
[----:B------:R-:W-:Y:S01]  /*cd80*/  IMAD.IADD R228, R215, 0x1, R213 ;  /* 0x00000001d7e47824 */ /* 0x000fe200078e02d5 */
[----:B------:R-:W-:-:S08]  /*cd90*/  UISETP.NE.AND UP0, UPT, UR55, URZ, UPT ;  /* 0x0000003f3700728c */ /* 0x000fd0000bf05270 */
[----:B------:R-:W-:Y:S01]  /*cda0*/  HGMMA.64x96x16.F32.BF16 R152, gdesc[UR4], RZ, !UPT, gsb0 ;  /* 0x01600000049879f0 */ /* 0x000fe2000c0018ff */
[----:B------:R-:W-:Y:S01]  /*cdb0*/  R2UR UR6, R202 ;  /* 0x00000000ca0672ca */ /* 0x000fe200000e0000 */
[----:B------:R-:W-:Y:S01]  /*cdc0*/  VIADD R202, R10, 0x4 ;  /* 0x000000040aca7836 */ /* 0x000fe20000000000 */
[----:B------:R-:W-:Y:S01]  /*cdd0*/  R2UR UR7, R203 ;  /* 0x00000000cb0772ca */ /* 0x000fe200000e0000 */
[----:B------:R-:W-:Y:S01]  /*cde0*/  IMAD.MOV.U32 R203, RZ, RZ, 0x40000040 ;  /* 0x40000040ffcb7424 */ /* 0x000fe200078e00ff */
[----:B------:R-:W-:Y:S01]  /*cdf0*/  R2UR UR4, R20 ;  /* 0x00000000140472ca */ /* 0x000fe200000e0000 */
[----:B------:R-:W-:Y:S01]  /*ce00*/  VIADD R10, R10, 0x6 ;  /* 0x000000060a0a7836 */ /* 0x000fe20000000000 */
[----:B------:R-:W-:Y:S02]  /*ce10*/  R2UR UR5, R21 ;  /* 0x00000000150572ca */ /* 0x000fe400000e0000 */
[----:B--2---:R-:W-:Y:S02]  /*ce20*/  ISETP.NE.AND P1, PT, R9, 0x1, PT ;  /* 0x000000010900780c */ /* 0x004fe40003f25270 */
[----:B---3--:R-:W-:-:S11]  /*ce30*/  SHF.R.U32.HI R217, RZ, 0x7, R217 ;  /* 0x00000007ffd97819 */ /* 0x008fd600000116d9 */
[----:B------:R-:W2:Y:S01]  /*ce40*/  @P1 LDC R9, c[0x0][0x450] ;  /* 0x00011400ff091b82 */ /* 0x000ea20000000800 */
[----:B------:R-:W-:Y:S02]  /*ce50*/  WARPGROUP.DEPBAR.LE gsb0, 0x0 ;  /* 0x00008000000079c5 */ /* 0x000fe40000010000 */
[----:B------:R-:W-:-:S06]  /*ce60*/  WARPGROUP.ARRIVE ;  /* 0x00000000000079c5 */ /* 0x000fcc0000000000 */
        /* <DEDUP_REMOVED lines=9> */
[----:B------:R-:W-:Y:S01]  /*cf00*/  R2UR UR7, R11 ;  /* 0x000000000b0772ca */ /* 0x000fe200000e0000 */
[----:B------:R-:W3:Y:S01]  /*cf10*/  @P1 LDC R10, c[0x0][0x44c] ;  /* 0x00011300ff0a1b82 */ /* 0x000ee20000000800 */
[----:B------:R-:W-:Y:S01]  /*cf20*/  R2UR UR4, R12 ;  /* 0x000000000c0472ca */ /* 0x000fe200000e0000 */
[----:B------:R-:W-:Y:S01]  /*cf30*/  IMAD.U32 R11, RZ, RZ, UR44 ;  /* 0x0000002cff0b7e24 */ /* 0x000fe2000f8e00ff */
[----:B------:R-:W-:-:S04]  /*cf40*/  R2UR UR5, R13 ;  /* 0x000000000d0572ca */ /* 0x000fc800000e0000 */
[----:B------:R-:W-:Y:S01]  /*cf50*/  LOP3.LUT R227, RZ, R11, RZ, 0x33, !PT ;  /* 0x0000000bffe37212 */ /* 0x000fe200078e33ff */
[----:B---3--:R-:W-:-:S05]  /*cf60*/  @P1 IMAD.HI.U32 R10, R228, R10, RZ ;  /* 0x0000000ae40a1227 */ /* 0x008fca00078e00ff */
[----:B--2---:R-:W-:Y:S01]  /*cf70*/  @P1 SHF.R.U32.HI R228, RZ, R9, R10 ;  /* 0x00000009ffe41219 */ /* 0x004fe2000001160a */
[----:B------:R-:W-:Y:S01]  /*cf80*/  @!P0 VIADD R9, R200, 0x22840 ;  /* 0x00022840c8098836 */ /* 0x000fe20000000000 */
[----:B------:R-:W-:Y:S02]  /*cf90*/  IADD3 R10, -R217, 0xb, RZ ;  /* 0x0000000bd90a7810 */ /* 0x000fe40007ffe1ff */
[----:B------:R-:W-:Y:S01]  /*cfa0*/  PLOP3.LUT P1, PT, PT, PT, UP0, 0x40, 0x0 ;  /* 0x000000000000781c */ /* 0x000fe20003f2e808 */
[----:B------:R-:W2:Y:S01]  /*cfb0*/  SHFL.IDX PT, R229, R228, RZ, 0x1c1f ;  /* 0x001c1fffe4e57589 */ /* 0x000ea200000e0000 */
[----:B------:R-:W-:Y:S01]  /*cfc0*/  @!P0 PRMT R9, RZ, 0x654, R9 ;  /* 0x00000654ff098816 */ /* 0x000fe20000000009 */
[----:B------:R-:W-:Y:S02]  /*cfd0*/  WARPGROUP.DEPBAR.LE gsb0, 0x0 ;  /* 0x00008000000079c5 */ /* 0x000fe40000010000 */
[----:B------:R-:W-:-:S06]  /*cfe0*/  WARPGROUP.ARRIVE ;  /* 0x00000000000079c5 */ /* 0x000fcc0000000000 */
[----:B------:R-:W-:Y:S03]  /*cff0*/  HGMMA.64x96x16.F32.BF16 R152, gdesc[UR4], R152, gsb0 ;  /* 0x01600000049879f0 */ /* 0x000fe60008001898 */
[----:B------:R-:W-:Y:S02]  /*d000*/  WARPGROUP.DEPBAR.LE gsb0, 0x0 ;  /* 0x00008000000079c5 */ /* 0x000fe40000010000 */
[----:B------:R3:W-:Y:S06]  /*d010*/  BAR.ARV R10, 0x100 ;  /* 0x0004000a0000751d */ /* 0x0007ec0000002000 */
[----:B------:R4:W-:Y:S02]  /*d020*/  @!P0 SYNCS.ARRIVE.TRANS64.RED.A1T0 RZ, [R9+URZ], RZ ;  /* 0x000000ff09ff89a7 */ /* 0x0009e4000810043f */
[----:B----4-:R-:W-:-:S05]  /*d030*/  IMAD R9, R4, -0x60, RZ ;  /* 0xffffffa004097824 */ /* 0x010fca00078e02ff */
[----:B------:R-:W-:-:S04]  /*d040*/  IADD3 R226, -R209, 0x1, R9 ;  /* 0x00000001d1e27810 */ /* 0x000fc80007ffe109 */
[----:B------:R-:W-:-:S05]  /*d050*/  IADD3 R226, -R207, R226, R208 ;  /* 0x000000e2cfe27210 */ /* 0x000fca0007ffe1d0 */
[----:B------:R-:W-:Y:S02]  /*d060*/  IMAD.IADD R227, R227, 0x1, R226 ;  /* 0x00000001e3e37824 */ /* 0x000fe400078e02e2 */
[----:B------:R-:W-:Y:S02]  /*d070*/  VIADD R226, R226, UR51 ;  /* 0x00000033e2e27c36 */ /* 0x000fe40008000000 */
[C---:B--2---:R-:W-:Y:S02]  /*d080*/  IMAD.IADD R217, R229.reuse, 0x1, R227 ;  /* 0x00000001e5d97824 */ /* 0x044fe400078e02e3 */
[----:B------:R-:W-:Y:S01]  /*d090*/  IMAD.IADD R225, R229, 0x1, R226 ;  /* 0x00000001e5e17824 */ /* 0x000fe200078e02e2 */
[----:B---3--:R-:W-:Y:S06]  /*d0a0*/  @P1 BRA `(.L_x_11650) ;  /* 0x0000000000581947 */ /* 0x008fec0003800000 */
        /* <DEDUP_REMOVED lines=12> */
.L_x_11652:
[----:B------:R-:W-:-:S05]  /*d170*/  IMAD.U32 R230, RZ, RZ, UR43 ;  /* 0x0000002bffe67e24 */ /* 0x000fca000f8e00ff */
[----:B------:R-:W-:-:S13]  /*d180*/  ISETP.NE.AND P1, PT, R230, 0x1, PT ;  /* 0x00000001e600780c */ /* 0x000fda0003f25270 */
[----:B------:R-:W2:Y:S02]  /*d190*/  @P1 LDC.64 R202, c[0x0][0x9e8] ;  /* 0x00027a00ffca1b82 */ /* 0x000ea40000000a00 */
[----:B--2---:R-:W-:-:S05]  /*d1a0*/  @P1 IMAD.HI.U32 R202, R229, R202, RZ ;  /* 0x000000cae5ca1227 */ /* 0x004fca00078e00ff */
[----:B------:R-:W-:-:S07]  /*d1b0*/  @P1 SHF.R.U32.HI R229, RZ, R203, R202 ;  /* 0x000000cbffe51219 */ /* 0x000fce00000116ca */
.L_x_11653:
[----:B------:R-:W-:Y:S05]  /*d1c0*/  BSYNC B0 ;  /* 0x0000000000007941 */ /* 0x000fea0003800000 */
.L_x_11651:
[----:B------:R-:W-:-:S04]  /*d1d0*/  IMAD.IADD R202, R9, 0x1, -R209 ;  /* 0x0000000109ca7824 */ /* 0x000fc800078e0ad1 */
[----:B------:R-:W-:-:S05]  /*d1e0*/  IMAD R202, R229, R230, R202 ;  /* 0x000000e6e5ca7224 */ /* 0x000fca00078e02ca */
[----:B------:R-:W-:Y:S02]  /*d1f0*/  VIADDMNMX R225, R202, R230, R225, PT ;  /* 0x000000e6cae17246 */ /* 0x000fe400038001e1 */
[----:B------:R-:W-:-:S07]  /*d200*/  VIMNMX R217, R217, R202, !PT ;  /* 0x000000cad9d97248 */ /* 0x000fce0007fe0100 */
.L_x_11650:
[C---:B------:R-:W-:Y:S01]  /*d210*/  ISETP.GE.AND P1, PT, R9.reuse, 0x1, PT ;  /* 0x000000010900780c */ /* 0x040fe20003f26270 */
[----:B------:R-:W-:Y:S01]  /*d220*/  UISETP.NE.AND UP0, UPT, UR55, URZ, UPT ;  /* 0x0000003f3700728c */ /* 0x000fe2000bf05270 */
[----:B------:R-:W-:Y:S02]  /*d230*/  LOP3.LUT R18, R18, 0xfffbffff, RZ, 0xc0, !PT ;  /* 0xfffbffff12127812 */ /* 0x000fe400078ec0ff */
[----:B------:R-:W-:-:S09]  /*d240*/  ISETP.GE.AND P3, PT, R9, 0x9, PT ;  /* 0x000000090900780c */ /* 0x000fd20003f66270 */
[----:B------:R-:W-:Y:S02]  /*d250*/  @P1 LOP3.LUT R18, R18, 0x40000, RZ, 0xfc, !PT ;  /* 0x0004000012121812 */ /* 0x000fe400078efcff */
[----:B------:R-:W-:Y:S02]  /*d260*/  ISETP.GT.AND P1, PT, R217, RZ, !P1 ;  /* 0x000000ffd900720c */ /* 0x000fe40004f24270 */
[----:B------:R-:W-:Y:S02]  /*d270*/  LOP3.LUT R18, R18, 0xfffffffd, RZ, 0xc0, !PT ;  /* 0xfffffffd12127812 */ /* 0x000fe400078ec0ff */
[----:B------:R-:W-:Y:S02]  /*d280*/  ISETP.LT.OR P2, PT, R225, 0x1, P1 ;  /* 0x00000001e100780c */ /* 0x000fe40000f41670 */
[----:B------:R-:W-:Y:S02]  /*d290*/  ISETP.GE.AND P1, PT, R9, 0x2, PT ;  /* 0x000000020900780c */ /* 0x000fe40003f26270 */
[----:B------:R-:W-:-:S02]  /*d2a0*/  FSEL R152, R152, -INF , !P2 ;  /* 0xff80000098987808 */ /* 0x000fc40005000000 */
[----:B------:R-:W-:Y:S02]  /*d2b0*/  ISETP.GT.AND P2, PT, R217, 0x1, !P1 ;  /* 0x00000001d900780c */ /* 0x000fe40004f44270 */
[----:B------:R-:W-:Y:S02]  /*d2c0*/  @P3 LOP3.LUT R18, R18, 0x2, RZ, 0xfc, !PT ;  /* 0x0000000212123812 */ /* 0x000fe400078efcff */
[----:B------:R-:W-:Y:S02]  /*d2d0*/  ISETP.LT.OR P2, PT, R225, 0x2, P2 ;  /* 0x00000002e100780c */ /* 0x000fe40001741670 */
[----:B------:R-:W-:Y:S02]  /*d2e0*/  LOP3.LUT R18, R18, 0xfffffffb, RZ, 0xc0, !PT ;  /* 0xfffffffb12127812 */ /* 0x000fe400078ec0ff */
[----:B------:R-:W-:Y:S02]  /*d2f0*/  FSEL R153, R153, -INF , !P2 ;  /* 0xff80000099997808 */ /* 0x000fe40005000000 */
[----:B------:R-:W-:-:S02]  /*d300*/  ISETP.GT.AND P2, PT, R217, 0x8, !P3 ;  /* 0x00000008d900780c */ /* 0x000fc40005f44270 */
        /* <DEDUP_REMOVED lines=136> */
.L_x_11656:
[----:B------:R-:W-:-:S05]  /*db90*/  IMAD.U32 R225, RZ, RZ, UR43 ;  /* 0x0000002bffe17e24 */ /* 0x000fca000f8e00ff */
[----:B------:R-:W-:-:S13]  /*dba0*/  ISETP.NE.AND P6, PT, R225, 0x1, PT ;  /* 0x00000001e100780c */ /* 0x000fda0003fc5270 */
[----:B------:R-:W2:Y:S02]  /*dbb0*/  @P6 LDC.64 R156, c[0x0][0x9e8] ;  /* 0x00027a00ff9c6b82 */ /* 0x000ea40000000a00 */
[----:B--2---:R-:W-:-:S05]  /*dbc0*/  @P6 IMAD.HI.U32 R156, R217, R156, RZ ;  /* 0x0000009cd99c6227 */ /* 0x004fca00078e00ff */
[----:B------:R-:W-:-:S07]  /*dbd0*/  @P6 SHF.R.U32.HI R217, RZ, R157, R156 ;  /* 0x0000009dffd96219 */ /* 0x000fce000001169c */
.L_x_11657:
[----:B------:R-:W-:Y:S05]  /*dbe0*/  BSYNC B0 ;  /* 0x0000000000007941 */ /* 0x000fea0003800000 */
.L_x_11655:
[----:B------:R-:W-:-:S04]  /*dbf0*/  IMAD.IADD R9, R9, 0x1, -R209 ;  /* 0x0000000109097824 */ /* 0x000fc800078e0ad1 */
[----:B------:R-:W-:-:S05]  /*dc00*/  IMAD R9, R217, R225, R9 ;  /* 0x000000e1d9097224 */ /* 0x000fca00078e0209 */
[----:B------:R-:W-:Y:S02]  /*dc10*/  VIMNMX R227, R227, R9, !PT ;  /* 0x00000009e3e37248 */ /* 0x000fe40007fe0100 */
[----:B------:R-:W-:-:S07]  /*dc20*/  VIADDMNMX R226, R9, R225, R226, PT ;  /* 0x000000e109e27246 */ /* 0x000fce00038001e2 */
.L_x_11654:
[----:B------:R-:W-:Y:S02]  /*dc30*/  ISETP.GT.AND P1, PT, R227, 0x1, !P1 ;  /* 0x00000001e300780c */ /* 0x000fe40004f24270 */
[----:B------:R-:W-:Y:S02]  /*dc40*/  FMNMX.FTZ R9, R152, R0, !PT ;  /* 0x0000000098097209 */ /* 0x000fe40007810000 */
        /* <DEDUP_REMOVED lines=58> */
[----:B------:R-:W2:Y:S01]  /*dff0*/  SHFL.BFLY PT, R157, R9, 0x2, 0x1f ;  /* 0x0c401f00099d7f89 */ /* 0x000ea200000e0000 */
[----:B------:R-:W-:-:S02]  /*e000*/  LOP3.LUT P6, RZ, R18, 0x20, RZ, 0xc0, !PT ;  /* 0x0000002012ff7812 */ /* 0x000fc400078cc0ff */
[C---:B------:R-:W-:Y:S02]  /*e010*/  ISETP.GT.AND P1, PT, R227.reuse, 0x28, !P1 ;  /* 0x00000028e300780c */ /* 0x040fe40004f24270 */
[----:B------:R-:W-:Y:S02]  /*e020*/  ISETP.GT.AND P2, PT, R227, 0x49, !P2 ;  /* 0x00000049e300780c */ /* 0x000fe40005744270 */
[C---:B------:R-:W-:Y:S02]  /*e030*/  ISETP.LT.OR P1, PT, R226.reuse, 0x29, P1 ;  /* 0x00000029e200780c */ /* 0x040fe40000f21670 */
[----:B------:R-:W-:Y:S02]  /*e040*/  ISETP.LT.OR P2, PT, R226, 0x4a, P2 ;  /* 0x0000004ae200780c */ /* 0x000fe40001741670 */
[----:B------:R-:W-:Y:S02]  /*e050*/  FSEL R174, R174, -INF , !P1 ;  /* 0xff800000aeae7808 */ /* 0x000fe40004800000 */
[----:B------:R-:W-:-:S02]  /*e060*/  LOP3.LUT P1, RZ, R18, 0x1000, RZ, 0xc0, !PT ;  /* 0x0000100012ff7812 */ /* 0x000fc4000782c0ff */
[----:B------:R-:W-:Y:S02]  /*e070*/  FSEL R191, R191, -INF , !P2 ;  /* 0xff800000bfbf7808 */ /* 0x000fe40005000000 */
[C---:B------:R-:W-:Y:S02]  /*e080*/  ISETP.GT.AND P1, PT, R227.reuse, 0x29, !P1 ;  /* 0x00000029e300780c */ /* 0x040fe40004f24270 */
[----:B------:R-:W-:Y:S02]  /*e090*/  LOP3.LUT P2, RZ, R18, 0x40000, RZ, 0xc0, !PT ;  /* 0x0004000012ff7812 */ /* 0x000fe4000784c0ff */
[----:B------:R-:W-:Y:S02]  /*e0a0*/  ISETP.LT.OR P1, PT, R226, 0x2a, P1 ;  /* 0x0000002ae200780c */ /* 0x000fe40000f21670 */
[----:B------:R-:W-:Y:S02]  /*e0b0*/  ISETP.GT.AND P3, PT, R227, 0x50, !P3 ;  /* 0x00000050e300780c */ /* 0x000fe40005f64270 */
[----:B------:R-:W-:-:S02]  /*e0c0*/  FSEL R175, R175, -INF , !P1 ;  /* 0xff800000afaf7808 */ /* 0x000fc40004800000 */
[----:B------:R-:W-:Y:S02]  /*e0d0*/  LOP3.LUT P1, RZ, R18, 0x800, RZ, 0xc0, !PT ;  /* 0x0000080012ff7812 */ /* 0x000fe4000782c0ff */
[----:B--2---:R-:W-:Y:S01]  /*e0e0*/  FMNMX.FTZ R157, R9, R157, !PT ;  /* 0x0000009d099d7209 */ /* 0x004fe20007810000 */
[----:B------:R-:W-:Y:S01]  /*e0f0*/  IMAD.U32 R9, RZ, RZ, UR42 ;  /* 0x0000002aff097e24 */ /* 0x000fe2000f8e00ff */
[C---:B------:R-:W-:Y:S02]  /*e100*/  ISETP.GT.AND P1, PT, R227.reuse, 0x30, !P1 ;  /* 0x00000030e300780c */ /* 0x040fe40004f24270 */
[C---:B------:R-:W-:Y:S02]  /*e110*/  ISETP.LT.OR P3, PT, R226.reuse, 0x51, P3 ;  /* 0x00000051e200780c */ /* 0x040fe40001f61670 */
[----:B------:R-:W-:Y:S02]  /*e120*/  ISETP.LT.OR P1, PT, R226, 0x31, P1 ;  /* 0x00000031e200780c */ /* 0x000fe40000f21670 */
[----:B------:R-:W-:-:S02]  /*e130*/  ISETP.GT.AND P4, PT, R227, 0x51, !P4 ;  /* 0x00000051e300780c */ /* 0x000fc40006784270 */
[----:B------:R-:W-:Y:S02]  /*e140*/  FSEL R156, R178, -INF , !P1 ;  /* 0xff800000b29c7808 */ /* 0x000fe40004800000 */
[----:B------:R-:W-:Y:S01]  /*e150*/  LOP3.LUT P1, RZ, R18, 0x400, RZ, 0xc0, !PT ;  /* 0x0000040012ff7812 */ /* 0x000fe2000782c0ff */
[----:B------:R-:W2:Y:S01]  /*e160*/  SHFL.BFLY PT, R178, R157, 0x1, 0x1f ;  /* 0x0c201f009db27f89 */ /* 0x000ea200000e0000 */
[----:B------:R-:W-:Y:S02]  /*e170*/  FSEL R194, R194, -INF , !P3 ;  /* 0xff800000c2c27808 */ /* 0x000fe40005800000 */
[C---:B------:R-:W-:Y:S02]  /*e180*/  ISETP.GT.AND P1, PT, R227.reuse, 0x31, !P1 ;  /* 0x00000031e300780c */ /* 0x040fe40004f24270 */
[----:B------:R-:W-:Y:S02]  /*e190*/  ISETP.GT.AND P5, PT, R227, 0x58, !P5 ;  /* 0x00000058e300780c */ /* 0x000fe40006fa4270 */
[----:B------:R-:W-:-:S02]  /*e1a0*/  ISETP.LT.OR P1, PT, R226, 0x32, P1 ;  /* 0x00000032e200780c */ /* 0x000fc40000f21670 */
[----:B------:R-:W-:Y:S02]  /*e1b0*/  ISETP.LT.OR P4, PT, R226, 0x52, P4 ;  /* 0x00000052e200780c */ /* 0x000fe40002781670 */
[----:B------:R-:W-:Y:S02]  /*e1c0*/  FSEL R179, R179, -INF , !P1 ;  /* 0xff800000b3b37808 */ /* 0x000fe40004800000 */
[----:B------:R-:W-:Y:S02]  /*e1d0*/  LOP3.LUT P1, RZ, R18, 0x200, RZ, 0xc0, !PT ;  /* 0x0000020012ff7812 */ /* 0x000fe4000782c0ff */
[----:B------:R-:W-:Y:S02]  /*e1e0*/  ISETP.LT.OR P5, PT, R226, 0x59, P5 ;  /* 0x00000059e200780c */ /* 0x000fe40002fa1670 */
[----:B------:R-:W-:Y:S02]  /*e1f0*/  ISETP.GT.AND P1, PT, R227, 0x38, !P1 ;  /* 0x00000038e300780c */ /* 0x000fe40004f24270 */
[----:B------:R-:W-:-:S02]  /*e200*/  FSEL R195, R195, -INF , !P4 ;  /* 0xff800000c3c37808 */ /* 0x000fc40006000000 */
[----:B------:R-:W-:Y:S02]  /*e210*/  ISETP.LT.OR P1, PT, R226, 0x39, P1 ;  /* 0x00000039e200780c */ /* 0x000fe40000f21670 */
[----:B------:R-:W-:Y:S02]  /*e220*/  FSEL R198, R198, -INF , !P5 ;  /* 0xff800000c6c67808 */ /* 0x000fe40006800000 */
[----:B------:R-:W-:Y:S02]  /*e230*/  FSEL R182, R182, -INF , !P1 ;  /* 0xff800000b6b67808 */ /* 0x000fe40004800000 */
[----:B------:R-:W-:Y:S02]  /*e240*/  LOP3.LUT P1, RZ, R18, 0x100, RZ, 0xc0, !PT ;  /* 0x0000010012ff7812 */ /* 0x000fe4000782c0ff */
[----:B--2---:R-:W-:Y:S02]  /*e250*/  FMNMX.FTZ R178, R157, R178, !PT ;  /* 0x000000b29db27209 */ /* 0x004fe40007810000 */
        /* <DEDUP_REMOVED lines=18> */
[----:B------:R-:W-:-:S05]  /*e380*/  FMUL.FTZ R0, R178, R9 ;  /* 0x00000009b2007220 */ /* 0x000fca0000410000 */
[----:B------:R-:W-:Y:S02]  /*e390*/  FSEL R0, R0, RZ, P1 ;  /* 0x000000ff00007208 */ /* 0x000fe40000800000 */
[----:B------:R-:W-:-:S03]  /*e3a0*/  ISETP.GT.AND P1, PT, R227, RZ, !P2 ;  /* 0x000000ffe300720c */ /* 0x000fc60005724270 */
        /* <DEDUP_REMOVED lines=23> */
[-C--:B------:R-:W-:Y:S01]  /*e520*/  FFMA.FTZ R197, R197, R9.reuse, -R0 ;  /* 0x00000009c5c57223 */ /* 0x080fe20000010800 */
[----:B------:R-:W-:Y:S01]  /*e530*/  FMUL.FTZ R0, R157, R9 ;  /* 0x000000099d007220 */ /* 0x000fe20000410000 */
[----:B------:R-:W-:Y:S01]  /*e540*/  MUFU.EX2 R152, R152 ;  /* 0x0000009800987308 */ /* 0x000fe20000000800 */
[----:B------:R-:W-:-:S04]  /*e550*/  ISETP.LT.OR P1, PT, R226, 0x1, P1 ;  /* 0x00000001e200780c */ /* 0x000fc80000f21670 */
[----:B------:R-:W-:Y:S02]  /*e560*/  FSEL R154, R154, -INF , !P1 ;  /* 0xff8000009a9a7808 */ /* 0x000fe40004800000 */
[----:B------:R-:W-:Y:S01]  /*e570*/  ISETP.GT.AND P1, PT, R227, 0x59, !P6 ;  /* 0x00000059e300780c */ /* 0x000fe20007724270 */
[----:B------:R-:W2:Y:S03]  /*e580*/  MUFU.EX2 R0, R0 ;  /* 0x0000000000007308 */ /* 0x000ea60000000800 */
[----:B------:R-:W-:-:S04]  /*e590*/  ISETP.LT.OR P1, PT, R226, 0x5a, P1 ;  /* 0x0000005ae200780c */ /* 0x000fc80000f21670 */
[----:B------:R-:W-:Y:S01]  /*e5a0*/  FSEL R199, R199, -INF , !P1 ;  /* 0xff800000c7c77808 */ /* 0x000fe20004800000 */
[----:B------:R-:W3:Y:S08]  /*e5b0*/  MUFU.EX2 R153, R153 ;  /* 0x0000009900997308 */ /* 0x000ef00000000800 */
        /* <DEDUP_REMOVED lines=11> */
[----:B------:R-:W-:Y:S01]  /*e670*/  FMUL.FTZ R36, R36, R0 ;  /* 0x0000000024247220 */ /* 0x000fe20000410000 */
[----:B------:R-:W-:Y:S01]  /*e680*/  FMNMX.FTZ R153, R154, R8, !PT ;  /* 0x000000089a997209 */ /* 0x000fe20007810000 */
[-C--:B------:R-:W-:Y:S01]  /*e690*/  FMUL.FTZ R37, R37, R0.reuse ;  /* 0x0000000025257220 */ /* 0x080fe20000410000 */
[-C--:B------:R-:W-:Y:S01]  /*e6a0*/  FMUL.FTZ R40, R40, R0.reuse ;  /* 0x0000000028287220 */ /* 0x080fe20000410000 */
[-C--:B------:R-:W-:Y:S01]  /*e6b0*/  FMUL.FTZ R41, R41, R0.reuse ;  /* 0x0000000029297220 */ /* 0x080fe20000410000 */
[----:B------:R-:W-:Y:S01]  /*e6c0*/  FMNMX.FTZ R153, R155, R153, !PT ;  /* 0x000000999b997209 */ /* 0x000fe20007810000 */
[----:B------:R-:W3:Y:S01]  /*e6d0*/  MUFU.EX2 R160, R160 ;  /* 0x000000a000a07308 */ /* 0x000ee20000000800 */
[----:B----4-:R-:W-:Y:S01]  /*e6e0*/  FADD.FTZ R5, R202, R5 ;  /* 0x00000005ca057221 */ /* 0x010fe20000010000 */
[-C--:B------:R-:W-:Y:S01]  /*e6f0*/  FMUL.FTZ R44, R44, R0.reuse ;  /* 0x000000002c2c7220 */ /* 0x080fe20000410000 */
[----:B------:R-:W-:Y:S01]  /*e700*/  FMNMX.FTZ R153, R158, R153, !PT ;  /* 0x000000999e997209 */ /* 0x000fe20007810000 */
[-C--:B------:R-:W-:Y:S01]  /*e710*/  FMUL.FTZ R45, R45, R0.reuse ;  /* 0x000000002d2d7220 */ /* 0x080fe20000410000 */
[-C--:B------:R-:W-:Y:S01]  /*e720*/  FMUL.FTZ R48, R48, R0.reuse ;  /* 0x0000000030307220 */ /* 0x080fe20000410000 */
[-C--:B------:R-:W-:Y:S01]  /*e730*/  FMUL.FTZ R49, R49, R0.reuse ;  /* 0x0000000031317220 */ /* 0x080fe20000410000 */
[----:B------:R-:W-:Y:S01]  /*e740*/  FMNMX.FTZ R153, R159, R153, !PT ;  /* 0x000000999f997209 */ /* 0x000fe20007810000 */
[----:B------:R-:W-:Y:S01]  /*e750*/  MUFU.EX2 R217, R176 ;  /* 0x000000b000d97308 */ /* 0x000fe20000000800 */
        /* <DEDUP_REMOVED lines=8> */
[----:B---3--:R-:W-:Y:S01]  /*e7e0*/  FADD.FTZ R5, R160, R5 ;  /* 0x00000005a0057221 */ /* 0x008fe20000010000 */
[-C--:B------:R-:W-:Y:S01]  /*e7f0*/  FMUL.FTZ R60, R60, R0.reuse ;  /* 0x000000003c3c7220 */ /* 0x080fe20000410000 */
[----:B------:R-:W-:Y:S01]  /*e800*/  FMNMX.FTZ R153, R166, R153, !PT ;  /* 0x00000099a6997209 */ /* 0x000fe20007810000 */
[-C--:B------:R-:W-:Y:S01]  /*e810*/  FMUL.FTZ R61, R61, R0.reuse ;  /* 0x000000003d3d7220 */ /* 0x080fe20000410000 */
[-C--:B------:R-:W-:Y:S01]  /*e820*/  FMUL.FTZ R64, R64, R0.reuse ;  /* 0x0000000040407220 */ /* 0x080fe20000410000 */
[-C--:B------:R-:W-:Y:S01]  /*e830*/  FMUL.FTZ R65, R65, R0.reuse ;  /* 0x0000000041417220 */ /* 0x080fe20000410000 */
[----:B------:R-:W-:Y:S01]  /*e840*/  FMNMX.FTZ R153, R167, R153, !PT ;  /* 0x00000099a7997209 */ /* 0x000fe20007810000 */
[----:B------:R-:W3:Y:S01]  /*e850*/  MUFU.EX2 R164, R164 ;  /* 0x000000a400a47308 */ /* 0x000ee20000000800 */
[-C--:B------:R-:W-:Y:S01]  /*e860*/  FMUL.FTZ R68, R68, R0.reuse ;  /* 0x0000000044447220 */ /* 0x080fe20000410000 */
[-C--:B------:R-:W-:Y:S01]  /*e870*/  FMUL.FTZ R69, R69, R0.reuse ;  /* 0x0000000045457220 */ /* 0x080fe20000410000 */
[----:B------:R-:W-:Y:S01]  /*e880*/  FMNMX.FTZ R153, R170, R153, !PT ;  /* 0x00000099aa997209 */ /* 0x000fe20007810000 */
[-C--:B------:R-:W-:Y:S01]  /*e890*/  FMUL.FTZ R72, R72, R0.reuse ;  /* 0x0000000048487220 */ /* 0x080fe20000410000 */
[-C--:B------:R-:W-:Y:S01]  /*e8a0*/  FMUL.FTZ R73, R73, R0.reuse ;  /* 0x0000000049497220 */ /* 0x080fe20000410000 */
[-C--:B------:R-:W-:Y:S01]  /*e8b0*/  FMUL.FTZ R76, R76, R0.reuse ;  /* 0x000000004c4c7220 */ /* 0x080fe20000410000 */
[----:B------:R-:W-:Y:S01]  /*e8c0*/  FMNMX.FTZ R153, R171, R153, !PT ;  /* 0x00000099ab997209 */ /* 0x000fe20007810000 */
[----:B------:R-:W4:Y:S01]  /*e8d0*/  MUFU.EX2 R165, R165 ;  /* 0x000000a500a57308 */ /* 0x000f220000000800 */
        /* <DEDUP_REMOVED lines=52> */
[----:B------:R-:W-:Y:S01]  /*ec20*/  FADD.FTZ R5, R217, R5 ;  /* 0x00000005d9057221 */ /* 0x000fe20000010000 */
[-C--:B------:R-:W-:Y:S01]  /*ec30*/  FMUL.FTZ R129, R129, R0.reuse ;  /* 0x0000000081817220 */ /* 0x080fe20000410000 */
[----:B------:R-:W-:Y:S01]  /*ec40*/  FMNMX.FTZ R153, R199, R153, !PT ;  /* 0x00000099c7997209 */ /* 0x000fe20007810000 */
[----:B------:R-:W2:Y:S01]  /*ec50*/  MUFU.EX2 R181, R181 ;  /* 0x000000b500b57308 */ /* 0x000ea20000000800 */
[----:B---3--:R-:W-:Y:S01]  /*ec60*/  FADD.FTZ R5, R177, R5 ;  /* 0x00000005b1057221 */ /* 0x008fe20000010000 */
[-C--:B------:R-:W-:Y:S01]  /*ec70*/  FMUL.FTZ R132, R132, R0.reuse ;  /* 0x0000000084847220 */ /* 0x080fe20000410000 */
[-C--:B------:R-:W-:Y:S01]  /*ec80*/  FMUL.FTZ R133, R133, R0.reuse ;  /* 0x0000000085857220 */ /* 0x080fe20000410000 */
[----:B------:R-:W3:Y:S01]  /*ec90*/  SHFL.BFLY PT, R157, R153, 0x2, 0x1f ;  /* 0x0c401f00999d7f89 */ /* 0x000ee200000e0000 */
[-C--:B------:R-:W-:Y:S01]  /*eca0*/  FMUL.FTZ R136, R136, R0.reuse ;  /* 0x0000000088887220 */ /* 0x080fe20000410000 */
[-C--:B------:R-:W-:Y:S01]  /*ecb0*/  FMUL.FTZ R137, R137, R0.reuse ;  /* 0x0000000089897220 */ /* 0x080fe20000410000 */
[-C--:B------:R-:W-:Y:S01]  /*ecc0*/  FMUL.FTZ R140, R140, R0.reuse ;  /* 0x000000008c8c7220 */ /* 0x080fe20000410000 */
[----:B------:R-:W5:Y:S01]  /*ecd0*/  MUFU.EX2 R184, R184 ;  /* 0x000000b800b87308 */ /* 0x000f620000000800 */
[----:B----4-:R-:W-:Y:S01]  /*ece0*/  FADD.FTZ R5, R180, R5 ;  /* 0x00000005b4057221 */ /* 0x010fe20000010000 */
[-C--:B------:R-:W-:Y:S01]  /*ecf0*/  FMUL.FTZ R141, R141, R0.reuse ;  /* 0x000000008d8d7220 */ /* 0x080fe20000410000 */
[-C--:B------:R-:W-:Y:S01]  /*ed00*/  FMUL.FTZ R144, R144, R0.reuse ;  /* 0x0000000090907220 */ /* 0x080fe20000410000 */
[-C--:B------:R-:W-:Y:S01]  /*ed10*/  FMUL.FTZ R145, R145, R0.reuse ;  /* 0x0000000091917220 */ /* 0x080fe20000410000 */
[-C--:B------:R-:W-:Y:S01]  /*ed20*/  FMUL.FTZ R148, R148, R0.reuse ;  /* 0x0000000094947220 */ /* 0x080fe20000410000 */
[----:B------:R-:W-:-:S02]  /*ed30*/  FMUL.FTZ R149, R149, R0 ;  /* 0x0000000095957220 */ /* 0x000fc40000410000 */
[----:B------:R-:W4:Y:S01]  /*ed40*/  MUFU.EX2 R185, R185 ;  /* 0x000000b900b97308 */ /* 0x000f220000000800 */
[----:B--2---:R-:W-:-:S07]  /*ed50*/  FADD.FTZ R5, R181, R5 ;  /* 0x00000005b5057221 */ /* 0x004fce0000010000 */
[----:B------:R-:W2:Y:S01]  /*ed60*/  MUFU.EX2 R188, R188 ;  /* 0x000000bc00bc7308 */ /* 0x000ea20000000800 */
[----:B-----5:R-:W-:Y:S01]  /*ed70*/  FADD.FTZ R5, R184, R5 ;  /* 0x00000005b8057221 */ /* 0x020fe20000010000 */
[----:B---3--:R-:W-:-:S06]  /*ed80*/  FMNMX.FTZ R153, R153, R157, !PT ;  /* 0x0000009d99997209 */ /* 0x008fcc0007810000 */
[----:B------:R-:W3:Y:S01]  /*ed90*/  MUFU.EX2 R189, R189 ;  /* 0x000000bd00bd7308 */ /* 0x000ee20000000800 */
[----:B------:R-:W5:Y:S01]  /*eda0*/  SHFL.BFLY PT, R157, R153, 0x1, 0x1f ;  /* 0x0c201f00999d7f89 */ /* 0x000f6200000e0000 */
[----:B----4-:R-:W-:-:S06]  /*edb0*/  FADD.FTZ R5, R185, R5 ;  /* 0x00000005b9057221 */ /* 0x010fcc0000010000 */
[----:B------:R-:W4:Y:S01]  /*edc0*/  MUFU.EX2 R192, R192 ;  /* 0x000000c000c07308 */ /* 0x000f220000000800 */
[----:B--2---:R-:W-:-:S07]  /*edd0*/  FADD.FTZ R5, R188, R5 ;  /* 0x00000005bc057221 */ /* 0x004fce0000010000 */
[----:B------:R-:W2:Y:S01]  /*ede0*/  MUFU.EX2 R193, R193 ;  /* 0x000000c100c17308 */ /* 0x000ea20000000800 */
[----:B---3--:R-:W-:-:S07]  /*edf0*/  FADD.FTZ R5, R189, R5 ;  /* 0x00000005bd057221 */ /* 0x008fce0000010000 */
[----:B------:R-:W-:Y:S01]  /*ee00*/  MUFU.EX2 R197, R197 ;  /* 0x000000c500c57308 */ /* 0x000fe20000000800 */
[----:B-----5:R-:W-:Y:S01]  /*ee10*/  FMNMX.FTZ R176, R153, R157, !PT ;  /* 0x0000009d99b07209 */ /* 0x020fe20007810000 */
[----:B----4-:R-:W-:-:S03]  /*ee20*/  FADD.FTZ R5, R192, R5 ;  /* 0x00000005c0057221 */ /* 0x010fc60000010000 */
[C---:B------:R-:W-:Y:S01]  /*ee30*/  FSETP.NEU.FTZ.AND P1, PT, R176.reuse, -INF , PT ;  /* 0xff800000b000780b */ /* 0x040fe20003f3d000 */
[----:B------:R-:W-:Y:S01]  /*ee40*/  FMUL.FTZ R226, R176, R9 ;  /* 0x00000009b0e27220 */ /* 0x000fe20000410000 */
[----:B--2---:R-:W-:-:S04]  /*ee50*/  FADD.FTZ R5, R193, R5 ;  /* 0x00000005c1057221 */ /* 0x004fc80000010000 */
[----:B------:R-:W-:-:S05]  /*ee60*/  FSEL R226, R226, RZ, P1 ;  /* 0x000000ffe2e27208 */ /* 0x000fca0000800000 */
[-CC-:B------:R-:W-:Y:S01]  /*ee70*/  FFMA.FTZ R153, R170, R9.reuse, -R226.reuse ;  /* 0x00000009aa997223 */ /* 0x180fe200000108e2 */
[-CC-:B------:R-:W-:Y:S01]  /*ee80*/  FFMA.FTZ R230, R156, R9.reuse, -R226.reuse ;  /* 0x000000099ce67223 */ /* 0x180fe200000108e2 */
[----:B------:R-:W-:Y:S01]  /*ee90*/  F2FP.BF16.F32.PACK_AB R156, R161, R160 ;  /* 0x000000a0a19c723e */ /* 0x000fe200000010ff */
        /* <DEDUP_REMOVED lines=10> */
[----:B--2---:R-:W-:Y:S01]  /*ef40*/  FSEL R153, R176, RZ, P1 ;  /* 0x000000ffb0997208 */ /* 0x004fe20000800000 */
[-CC-:B------:R-:W-:Y:S01]  /*ef50*/  FFMA.FTZ R171, R171, R9.reuse, -R226.reuse ;  /* 0x00000009abab7223 */ /* 0x180fe200000108e2 */
[-CC-:B------:R-:W-:Y:S01]  /*ef60*/  FFMA.FTZ R155, R174, R9.reuse, -R226.reuse ;  /* 0x00000009ae9b7223 */ /* 0x180fe200000108e2 */
[-C--:B------:R-:W-:Y:S01]  /*ef70*/  FFMA.FTZ R175, R175, R9.reuse, -R226 ;  /* 0x00000009afaf7223 */ /* 0x080fe200000108e2 */
[----:B------:R-:W-:Y:S01]  /*ef80*/  F2FP.BF16.F32.PACK_AB R158, R165, R164 ;  /* 0x000000a4a59e723e */ /* 0x000fe200000010ff */
[----:B------:R-:W-:Y:S01]  /*ef90*/  FADD.FTZ R8, -R153, R8 ;  /* 0x0000000899087221 */ /* 0x000fe20000010100 */
[-CC-:B------:R-:W-:Y:S01]  /*efa0*/  FFMA.FTZ R179, R179, R9.reuse, -R226.reuse ;  /* 0x00000009b3b37223 */ /* 0x180fe200000108e2 */
[----:B------:R-:W2:Y:S01]  /*efb0*/  MUFU.EX2 R157, R157 ;  /* 0x0000009d009d7308 */ /* 0x000ea20000000800 */
[-CC-:B------:R-:W-:Y:S01]  /*efc0*/  FFMA.FTZ R182, R182, R9.reuse, -R226.reuse ;  /* 0x00000009b6b67223 */ /* 0x180fe200000108e2 */
[-C--:B------:R-:W-:Y:S01]  /*efd0*/  FMUL.FTZ R8, R8, R9.reuse ;  /* 0x0000000908087220 */ /* 0x080fe20000410000 */
[-CC-:B------:R-:W-:Y:S01]  /*efe0*/  FFMA.FTZ R183, R183, R9.reuse, -R226.reuse ;  /* 0x00000009b7b77223 */ /* 0x180fe200000108e2 */
[-CC-:B------:R-:W-:Y:S01]  /*eff0*/  FFMA.FTZ R186, R186, R9.reuse, -R226.reuse ;  /* 0x00000009baba7223 */ /* 0x180fe200000108e2 */
[-CC-:B------:R-:W-:Y:S01]  /*f000*/  FFMA.FTZ R187, R187, R9.reuse, -R226.reuse ;  /* 0x00000009bbbb7223 */ /* 0x180fe200000108e2 */
[----:B------:R-:W-:Y:S01]  /*f010*/  F2FP.BF16.F32.PACK_AB R160, R169, R168 ;  /* 0x000000a8a9a0723e */ /* 0x000fe200000010ff */
[-CC-:B------:R-:W-:Y:S01]  /*f020*/  FFMA.FTZ R190, R190, R9.reuse, -R226.reuse ;  /* 0x00000009bebe7223 */ /* 0x180fe200000108e2 */
[----:B------:R-:W3:Y:S01]  /*f030*/  MUFU.EX2 R8, R8 ;  /* 0x0000000800087308 */ /* 0x000ee20000000800 */
[-CC-:B------:R-:W-:Y:S01]  /*f040*/  FFMA.FTZ R191, R191, R9.reuse, -R226.reuse ;  /* 0x00000009bfbf7223 */ /* 0x180fe200000108e2 */
[-CC-:B------:R-:W-:Y:S01]  /*f050*/  FFMA.FTZ R194, R194, R9.reuse, -R226.reuse ;  /* 0x00000009c2c27223 */ /* 0x180fe200000108e2 */
[-CC-:B------:R-:W-:Y:S01]  /*f060*/  FFMA.FTZ R195, R195, R9.reuse, -R226.reuse ;  /* 0x00000009c3c37223 */ /* 0x180fe200000108e2 */
[----:B------:R-:W-:Y:S01]  /*f070*/  F2FP.BF16.F32.PACK_AB R162, R173, R172 ;  /* 0x000000acada2723e */ /* 0x000fe200000010ff */
[-CC-:B------:R-:W-:Y:S01]  /*f080*/  FFMA.FTZ R198, R198, R9.reuse, -R226.reuse ;  /* 0x00000009c6c67223 */ /* 0x180fe200000108e2 */
[----:B------:R-:W-:Y:S01]  /*f090*/  FFMA.FTZ R199, R199, R9, -R226 ;  /* 0x00000009c7c77223 */ /* 0x000fe200000108e2 */
[----:B------:R-:W-:Y:S01]  /*f0a0*/  IMAD.U32 R226, RZ, RZ, UR54 ;  /* 0x00000036ffe27e24 */ /* 0x000fe2000f8e00ff */
[----:B------:R-:W4:Y:S01]  /*f0b0*/  MUFU.EX2 R228, R228 ;  /* 0x000000e400e47308 */ /* 0x000f220000000800 */
[----:B--2---:R-:W-:-:S02]  /*f0c0*/  F2FP.BF16.F32.PACK_AB R153, R157, R229 ;  /* 0x000000e59d99723e */ /* 0x004fc400000010ff */
[----:B------:R-:W-:Y:S02]  /*f0d0*/  F2FP.BF16.F32.PACK_AB R154, R203, R202 ;  /* 0x000000cacb9a723e */ /* 0x000fe400000010ff */
[----:B------:R-:W-:Y:S02]  /*f0e0*/  ISETP.NE.AND P2, PT, R226, 0x3, PT ;  /* 0x00000003e200780c */ /* 0x000fe40003f45270 */
[----:B------:R-:W-:Y:S01]  /*f0f0*/  F2FP.BF16.F32.PACK_AB R164, R177, R217 ;  /* 0x000000d9b1a4723e */ /* 0x000fe200000010ff */
[----:B------:R-:W2:Y:S01]  /*f100*/  MUFU.EX2 R159, R159 ;  /* 0x0000009f009f7308 */ /* 0x000ea20000000800 */
[----:B---3--:R-:W-:Y:S01]  /*f110*/  FFMA.FTZ R3, R8, R3, R229 ;  /* 0x0000000308037223 */ /* 0x008fe200000100e5 */
[----:B------:R-:W-:Y:S01]  /*f120*/  F2FP.BF16.F32.PACK_AB R166, R181, R180 ;  /* 0x000000b4b5a6723e */ /* 0x000fe200000010ff */
[----:B------:R-:W-:Y:S01]  /*f130*/  FMUL.FTZ R26, R26, R8 ;  /* 0x000000081a1a7220 */ /* 0x000fe20000410000 */
[----:B------:R-:W-:Y:S01]  /*f140*/  F2FP.BF16.F32.PACK_AB R168, R185, R184 ;  /* 0x000000b8b9a8723e */ /* 0x000fe200000010ff */
[----:B------:R-:W-:Y:S01]  /*f150*/  FADD.FTZ R3, R157, R3 ;  /* 0x000000039d037221 */ /* 0x000fe20000010000 */
[----:B------:R-:W-:Y:S01]  /*f160*/  F2FP.BF16.F32.PACK_AB R170, R189, R188 ;  /* 0x000000bcbdaa723e */ /* 0x000fe200000010ff */
[----:B------:R-:W-:Y:S01]  /*f170*/  FMUL.FTZ R27, R27, R8 ;  /* 0x000000081b1b7220 */ /* 0x000fe20000410000 */
[----:B------:R-:W3:Y:S01]  /*f180*/  MUFU.EX2 R227, R227 ;  /* 0x000000e300e37308 */ /* 0x000ee20000000800 */
[----:B----4-:R-:W-:Y:S01]  /*f190*/  FADD.FTZ R3, R228, R3 ;  /* 0x00000003e4037221 */ /* 0x010fe20000010000 */
[----:B------:R-:W-:Y:S01]  /*f1a0*/  F2FP.BF16.F32.PACK_AB R172, R193, R192 ;  /* 0x000000c0c1ac723e */ /* 0x000fe200000010ff */
        /* <DEDUP_REMOVED lines=37> */
[----:B------:R2:W5:Y:S01]  /*f400*/  MUFU.EX2 R165, R155 ;  /* 0x0000009b00a57308 */ /* 0x0005620000000800 */
[----:B---3--:R-:W-:Y:S01]  /*f410*/  FADD.FTZ R3, R167, R3 ;  /* 0x00000003a7037221 */ /* 0x008fe20000010000 */
[-C--:B------:R-:W-:Y:S01]  /*f420*/  FMUL.FTZ R86, R86, R8.reuse ;  /* 0x0000000856567220 */ /* 0x080fe20000410000 */
[-C--:B------:R-:W-:Y:S01]  /*f430*/  FMUL.FTZ R87, R87, R8.reuse ;  /* 0x0000000857577220 */ /* 0x080fe20000410000 */
[-C--:B------:R-:W-:Y:S01]  /*f440*/  FMUL.FTZ R90, R90, R8.reuse ;  /* 0x000000085a5a7220 */ /* 0x080fe20000410000 */
[----:B------:R-:W-:Y:S01]  /*f450*/  FADD.FTZ R3, R161, R3 ;  /* 0x00000003a1037221 */ /* 0x000fe20000010000 */
[-C--:B------:R-:W-:Y:S01]  /*f460*/  FMUL.FTZ R91, R91, R8.reuse ;  /* 0x000000085b5b7220 */ /* 0x080fe20000410000 */
[----:B------:R-:W-:Y:S01]  /*f470*/  FMUL.FTZ R94, R94, R8 ;  /* 0x000000085e5e7220 */ /* 0x000fe20000410000 */
[----:B------:R-:W3:Y:S01]  /*f480*/  MUFU.EX2 R175, R175 ;  /* 0x000000af00af7308 */ /* 0x000ee20000000800 */
[----:B----4-:R-:W-:Y:S01]  /*f490*/  FADD.FTZ R3, R171, R3 ;  /* 0x00000003ab037221 */ /* 0x010fe20000010000 */
[----:B--2---:R-:W-:Y:S01]  /*f4a0*/  F2FP.BF16.F32.PACK_AB R155, R159, R228 ;  /* 0x000000e49f9b723e */ /* 0x004fe200000010ff */
[-C--:B------:R-:W-:Y:S01]  /*f4b0*/  FMUL.FTZ R95, R95, R8.reuse ;  /* 0x000000085f5f7220 */ /* 0x080fe20000410000 */
[----:B------:R-:W-:Y:S01]  /*f4c0*/  F2FP.BF16.F32.PACK_AB R159, R167, R225 ;  /* 0x000000e1a79f723e */ /* 0x000fe200000010ff */
[-C--:B------:R-:W-:Y:S01]  /*f4d0*/  FMUL.FTZ R98, R98, R8.reuse ;  /* 0x0000000862627220 */ /* 0x080fe20000410000 */
[----:B------:R-:W-:Y:S01]  /*f4e0*/  F2FP.BF16.F32.PACK_AB R161, R171, R161 ;  /* 0x000000a1aba1723e */ /* 0x000fe200000010ff */
[-C--:B------:R-:W-:Y:S01]  /*f4f0*/  FMUL.FTZ R99, R99, R8.reuse ;  /* 0x0000000863637220 */ /* 0x080fe20000410000 */
[----:B------:R-:W2:Y:S01]  /*f500*/  MUFU.EX2 R230, R230 ;  /* 0x000000e600e67308 */ /* 0x000ea20000000800 */
        /* <DEDUP_REMOVED lines=32> */
[----:B---3--:R-:W-:Y:S01]  /*f710*/  FADD.FTZ R3, R182, R3 ;  /* 0x00000003b6037221 */ /* 0x008fe20000010000 */
        /* <DEDUP_REMOVED lines=8> */
[----:B----4-:R-:W-:-:S07]  /*f7a0*/  FADD.FTZ R3, R169, R3 ;  /* 0x00000003a9037221 */ /* 0x010fce0000010000 */
[----:B------:R-:W4:Y:S01]  /*f7b0*/  MUFU.EX2 R191, R191 ;  /* 0x000000bf00bf7308 */ /* 0x000f220000000800 */
[C---:B---3--:R-:W-:Y:S01]  /*f7c0*/  FADD.FTZ R3, R187.reuse, R3 ;  /* 0x00000003bb037221 */ /* 0x048fe20000010000 */
[----:B------:R-:W-:-:S06]  /*f7d0*/  F2FP.BF16.F32.PACK_AB R169, R187, R169 ;  /* 0x000000a9bba9723e */ /* 0x000fcc00000010ff */
[----:B------:R-:W3:Y:S01]  /*f7e0*/  MUFU.EX2 R173, R194 ;  /* 0x000000c200ad7308 */ /* 0x000ee20000000800 */
[----:B--2---:R-:W-:-:S07]  /*f7f0*/  FADD.FTZ R3, R190, R3 ;  /* 0x00000003be037221 */ /* 0x004fce0000010000 */
[----:B------:R-:W2:Y:S01]  /*f800*/  MUFU.EX2 R195, R195 ;  /* 0x000000c300c37308 */ /* 0x000ea20000000800 */
[C---:B----4-:R-:W-:Y:S01]  /*f810*/  FADD.FTZ R3, R191.reuse, R3 ;  /* 0x00000003bf037221 */ /* 0x050fe20000010000 */
[----:B------:R-:W-:-:S06]  /*f820*/  F2FP.BF16.F32.PACK_AB R171, R191, R190 ;  /* 0x000000bebfab723e */ /* 0x000fcc00000010ff */
[----:B------:R-:W4:Y:S01]  /*f830*/  MUFU.EX2 R174, R196 ;  /* 0x000000c400ae7308 */ /* 0x000f220000000800 */
[----:B---3--:R-:W-:-:S07]  /*f840*/  FADD.FTZ R3, R173, R3 ;  /* 0x00000003ad037221 */ /* 0x008fce0000010000 */
[----:B------:R-:W3:Y:S01]  /*f850*/  MUFU.EX2 R198, R198 ;  /* 0x000000c600c67308 */ /* 0x000ee20000000800 */
[C---:B--2---:R-:W-:Y:S01]  /*f860*/  FADD.FTZ R3, R195.reuse, R3 ;  /* 0x00000003c3037221 */ /* 0x044fe20000010000 */
[----:B------:R-:W-:-:S06]  /*f870*/  F2FP.BF16.F32.PACK_AB R173, R195, R173 ;  /* 0x000000adc3ad723e */ /* 0x000fcc00000010ff */
[----:B------:R-:W2:Y:S01]  /*f880*/  MUFU.EX2 R199, R199 ;  /* 0x000000c700c77308 */ /* 0x000ea20000000800 */
[----:B----4-:R-:W-:Y:S01]  /*f890*/  FADD.FTZ R5, R174, R5 ;  /* 0x00000005ae057221 */ /* 0x010fe20000010000 */
[----:B------:R-:W-:-:S03]  /*f8a0*/  F2FP.BF16.F32.PACK_AB R174, R197, R174 ;  /* 0x000000aec5ae723e */ /* 0x000fc600000010ff */
[----:B------:R-:W-:Y:S01]  /*f8b0*/  FADD.FTZ R5, R197, R5 ;  /* 0x00000005c5057221 */ /* 0x000fe20000010000 */
[----:B---3--:R-:W-:-:S04]  /*f8c0*/  FADD.FTZ R3, R198, R3 ;  /* 0x00000003c6037221 */ /* 0x008fc80000010000 */
[C---:B--2---:R-:W-:Y:S01]  /*f8d0*/  FADD.FTZ R3, R199.reuse, R3 ;  /* 0x00000003c7037221 */ /* 0x044fe20000010000 */
[----:B------:R-:W-:Y:S01]  /*f8e0*/  F2FP.BF16.F32.PACK_AB R175, R199, R198 ;  /* 0x000000c6c7af723e */ /* 0x000fe200000010ff */
[----:B------:R-:W-:Y:S06]  /*f8f0*/  @!P2 BRA `(.L_x_11658) ;  /* 0x000000000004a947 */ /* 0x000fec0003800000 */
[----:B------:R-:W-:Y:S01]  /*f900*/  BPT.TRAP 0x1 ;  /* 0x000000040000795c */ /* 0x000fe20000300000 */
.L_x_11658:
[----:B------:R2:W3:Y:S01]  /*f910*/  SYNCS.PHASECHK.TRANS64.TRYWAIT P1, [R200+URZ+0x22850], R201 ;  /* 0x022850c9c80075a7 */ /* 0x0004e2000802017f */
[----:B------:R-:W-:Y:S05]  /*f920*/  @!P2 BRA `(.L_x_11659) ;  /* 0x000000000004a947 */ /* 0x000fea0003800000 */
[----:B------:R-:W-:Y:S01]  /*f930*/  BPT.TRAP 0x1 ;  /* 0x000000040000795c */ /* 0x000fe20000300000 */
.L_x_11659:
[----:B------:R-:W-:Y:S04]  /*f940*/  BSSY B0, `(.L_x_11660) ;  /* 0x0000004000007945 */ /* 0x000fe80003800000 */
[----:B---3--:R-:W-:Y:S05]  /*f950*/  @P1 BRA `(.L_x_11661) ;  /* 0x0000000000081947 */ /* 0x008fea0003800000 */
[----:B------:R-:W3:Y:S02]  /*f960*/  SYNCS.PHASECHK.TRANS64.TRYWAIT P1, [R200+URZ+0x22850], R201 ;  /* 0x022850c9c80075a7 */ /* 0x000ee4000802017f */
[----:B---3--:R-:W-:Y:S05]  /*f970*/  @!P1 BRA `(.L_x_11662) ;  /* 0x0000014c00389947 */ /* 0x008fea0003800000 */
.L_x_11661:
[----:B------:R-:W-:Y:S05]  /*f980*/  BSYNC B0 ;  /* 0x0000000000007941 */ /* 0x000fea0003800000 */
.L_x_11660:
[----:B------:R-:W4:Y:S01]  /*f990*/  S2R R0, SR_TID.X ;  /* 0x0000000000007919 */ /* 0x000f220000002100 */
[----:B------:R-:W-:Y:S05]  /*f9a0*/  WARPSYNC.ALL ;  /* 0x0000000000007948 */ /* 0x000fea0003800000 */
[----:B------:R-:W-:Y:S01]  /*f9b0*/  IMAD.MOV.U32 R180, RZ, RZ, 0xc00 ;  /* 0x00000c00ffb47424 */ /* 0x000fe200078e00ff */
[----:B------:R-:W-:Y:S01]  /*f9c0*/  ISETP.GT.AND P1, PT, R4, R216, PT ;  /* 0x000000d80400720c */ /* 0x000fe20003f24270 */
[----:B------:R-:W-:Y:S02]  /*f9d0*/  IMAD.MOV.U32 R181, RZ, RZ, 0x40000040 ;  /* 0x40000040ffb57424 */ /* 0x000fe400078e00ff */
[----:B------:R-:W-:-:S02]  /*f9e0*/  IMAD R180, R2, R180, UR53 ;  /* 0x0000003502b47e24 */ /* 0x000fc4000f8e02b4 */
[----:B0123--:R-:W-:Y:S01]  /*f9f0*/  @!P0 VIADD R200, R200, 0x22860 ;  /* 0x00022860c8c88836 */ /* 0x00ffe20000000000 */
[----:B------:R-:W-:Y:S01]  /*fa00*/  R2UR UR7, R181 ;  /* 0x00000000b50772ca */ /* 0x000fe200000e0000 */
[----:B------:R-:W-:Y:S01]  /*fa10*/  IMAD.MOV.U32 R181, RZ, RZ, 0x40000040 ;  /* 0x40000040ffb57424 */ /* 0x000fe200078e00ff */
[----:B------:R-:W-:Y:S01]  /*fa20*/  R2UR UR6, R180 ;  /* 0x00000000b40672ca */ /* 0x000fe200000e0000 */
[----:B------:R-:W-:Y:S01]  /*fa30*/  VIADD R4, R4, 0xffffffff ;  /* 0xffffffff04047836 */ /* 0x000fe20000000000 */
[----:B------:R-:W-:Y:S01]  /*fa40*/  @!P0 PRMT R200, RZ, 0x654, R200 ;  /* 0x00000654ffc88816 */ /* 0x000fe200000000c8 */
[----:B------:R-:W-:Y:S01]  /*fa50*/  IMAD.MOV.U32 R8, RZ, RZ, R176 ;  /* 0x000000ffff087224 */ /* 0x000fe200078e00b0 */
[----:B----4-:R-:W-:-:S05]  /*fa60*/  SHF.R.U32.HI R0, RZ, 0x7, R0 ;  /* 0x00000007ff007819 */ /* 0x010fca0000011600 */
[----:B------:R-:W-:-:S05]  /*fa70*/  VIADD R0, R0, 0x8 ;  /* 0x0000000800007836 */ /* 0x000fca0000000000 */
[----:B------:R0:W-:Y:S02]  /*fa80*/  BAR.SYNC.DEFER_BLOCKING R0, 0x100 ;  /* 0x000400000000751d */ /* 0x0001e40000010000 */
[----:B0-----:R-:W-:-:S04]  /*fa90*/  IMAD.MOV.U32 R0, RZ, RZ, R178 ;  /* 0x000000ffff007224 */ /* 0x001fc800078e00b2 */
[----:B------:R-:W-:-:S06]  /*faa0*/  WARPGROUP.ARRIVE ;  /* 0x00000000000079c5 */ /* 0x000fcc0000000000 */
        /* <DEDUP_REMOVED lines=42> */
[----:B------:R-:W-:Y:S02]  /*fd50*/  IMAD.MOV.U32 R8, RZ, RZ, R176 ;  /* 0x000000ffff087224 */ /* 0x000fe400078e00b0 */
[----:B------:R-:W-:-:S07]  /*fd60*/  IMAD.MOV.U32 R0, RZ, RZ, R178 ;  /* 0x000000ffff007224 */ /* 0x000fce00078e00b2 */
.L_x_11645:
[----:B------:R-:W1:Y:S01]  /*fd70*/  LDC R152, c[0x0][0x448] ;  /* 0x00011200ff987b82 */ /* 0x000e620000000800 */
[----:B------:R-:W-:Y:S01]  /*fd80*/  VIADD R153, R213, 0x7f ;  /* 0x0000007fd5997836 */ /* 0x000fe20000000000 */
[----:B------:R-:W-:-:S06]  /*fd90*/  LOP3.LUT R18, R18, 0xffefffff, RZ, 0xc0, !PT ;  /* 0xffefffff12127812 */ /* 0x000fcc00078ec0ff */
[----:B------:R-:W2:Y:S01]  /*fda0*/  LDC R230, c[0x0][0x9e4] ;  /* 0x00027900ffe67b82 */ /* 0x000ea20000000800 */
[----:B-1----:R-:W-:-:S13]  /*fdb0*/  ISETP.NE.AND P1, PT, R152, 0x1, PT ;  /* 0x000000019800780c */ /* 0x002fda0003f25270 */
[----:B------:R-:W1:Y:S01]  /*fdc0*/  @P1 LDC R154, c[0x0][0x44c] ;  /* 0x00011300ff9a1b82 */ /* 0x000e620000000800 */
[----:B------:R-:W-:-:S04]  /*fdd0*/  @P1 LOP3.LUT R18, R18, 0x100000, RZ, 0xfc, !PT ;  /* 0x0010000012121812 */ /* 0x000fc800078efcff */
[----:B------:R-:W-:-:S03]  /*fde0*/  LOP3.LUT R18, R18, 0xffdfffff, RZ, 0xc0, !PT ;  /* 0xffdfffff12127812 */ /* 0x000fc600078ec0ff */
[----:B------:R-:W3:Y:S01]  /*fdf0*/  @P1 LDC R152, c[0x0][0x450] ;  /* 0x00011400ff981b82 */ /* 0x000ee20000000800 */
[----:B-1----:R-:W-:-:S05]  /*fe00*/  @P1 IMAD.HI.U32 R154, R153, R154, RZ ;  /* 0x0000009a999a1227 */ /* 0x002fca00078e00ff */
[----:B---3--:R-:W-:Y:S02]  /*fe10*/  @P1 SHF.R.U32.HI R153, RZ, R152, R154 ;  /* 0x00000098ff991219 */ /* 0x008fe4000001169a */
[----:B--2---:R-:W-:Y:S02]  /*fe20*/  ISETP.GE.AND P1, PT, R230, 0x1, PT ;  /* 0x00000001e600780c */ /* 0x004fe40003f26270 */
[----:B------:R-:W-:-:S05]  /*fe30*/  IADD3 R154, R208, 0x1, -R207 ;  /* 0x00000001d09a7810 */ /* 0x000fca0007ffe8cf */
[----:B------:R-:W-:-:S04]  /*fe40*/  IMAD.IADD R154, R154, 0x1, R153 ;  /* 0x000000019a9a7824 */ /* 0x000fc800078e0299 */
[----:B------:R-:W-:Y:S02]  /*fe50*/  IMAD.IADD R11, R154, 0x1, -R11 ;  /* 0x000000019a0b7824 */ /* 0x000fe400078e0a0b */
[----:B------:R-:W-:Y:S01]  /*fe60*/  @P1 LOP3.LUT R18, R18, 0x200000, RZ, 0xfc, !PT ;  /* 0x0020000012121812 */ /* 0x000fe200078efcff */
        /* <DEDUP_REMOVED lines=11> */
.L_x_11666:
[----:B------:R-:W-:-:S13]  /*ff20*/  ISETP.NE.AND P1, PT, R230, 0x1, PT ;  /* 0x00000001e600780c */ /* 0x000fda0003f25270 */
[----:B------:R-:W1:Y:S02]  /*ff30*/  @P1 LDC.64 R152, c[0x0][0x9e8] ;  /* 0x00027a00ff981b82 */ /* 0x000e640000000a00 */
[----:B-1----:R-:W-:-:S05]  /*ff40*/  @P1 IMAD.HI.U32 R152, R154, R152, RZ ;  /* 0x000000989a981227 */ /* 0x002fca00078e00ff */
[----:B------:R-:W-:-:S07]  /*ff50*/  @P1 SHF.R.U32.HI R154, RZ, R153, R152 ;  /* 0x00000099ff9a1219 */ /* 0x000fce0000011698 */
.L_x_11667:
[----:B------:R-:W-:Y:S05]  /*ff60*/  BSYNC B0 ;  /* 0x0000000000007941 */ /* 0x000fea0003800000 */
.L_x_11665:
[----:B------:R-:W-:-:S05]  /*ff70*/  IMAD R154, R154, R230, RZ ;  /* 0x000000e69a9a7224 */ /* 0x000fca00078e02ff */
[----:B------:R-:W-:-:S07]  /*ff80*/  VIMNMX R11, R11, R154, !PT ;  /* 0x0000009a0b0b7248 */ /* 0x000fce0007fe0100 */
.L_x_11664:
[----:B------:R-:W-:-:S04]  /*ff90*/  VIADD R11, R11, 0x5f ;  /* 0x0000005f0b0b7836 */ /* 0x000fc80000000000 */
[----:B------:R-:W-:-:S05]  /*ffa0*/  IMAD.HI R11, R11, 0x2aaaaaab, RZ ;  /* 0x2aaaaaab0b0b7827 */ /* 0x000fca00078e02ff */
[----:B------:R-:W-:-:S04]  /*ffb0*/  SHF.R.U32.HI R152, RZ, 0x1f, R11 ;  /* 0x0000001fff987819 */ /* 0x000fc8000001160b */
[----:B------:R-:W-:-:S04]  /*ffc0*/  LEA.HI.SX32 R11, R11, R152, 0x1c ;  /* 0x000000980b0b7211 */ /* 0x000fc800078fe2ff */
[----:B------:R-:W-:-:S04]  /*ffd0*/  VIMNMX R11, R219, R11, !PT ;  /* 0x0000000bdb0b7248 */ /* 0x000fc80007fe0100 */
[----:B------:R-:W-:-:S13]  /*ffe0*/  ISETP.GE.AND P1, PT, R4, R11, PT ;  /* 0x0000000b0400720c */ /* 0x000fda0003f26270 */
[----:B------:R-:W-:Y:S05]  /*fff0*/  @!P1 BRA `(.L_x_11668) ;  /* 0x0000001c00d09947 */ /* 0x000fea0003800000 */
[----:B------:R-:W-:Y:S02]  /*10000*/  IMAD.MOV.U32 R201, RZ, RZ, R8 ;  /* 0x000000ffffc97224 */ /* 0x000fe400078e0008 */
[----:B0-----:R-:W-:Y:S02]  /*10010*/  IMAD.MOV.U32 R200, RZ, RZ, R0 ;  /* 0x000000ffffc87224 */ /* 0x001fe400078e0000 */
[----:B------:R-:W-:-:S07]  /*10020*/  IMAD.MOV.U32 R217, RZ, RZ, R4 ;  /* 0x000000ffffd97224 */ /* 0x000fce00078e0004 */
.L_x_11678:
[----:B0-----:R-:W-:Y:S01]  /*10030*/  IMAD.U32 R4, RZ, RZ, UR54 ;  /* 0x00000036ff047e24 */ /* 0x001fe2000f8e00ff */
[----:B------:R-:W-:Y:S05]  /*10040*/  YIELD ;  /* 0x0000000000007946 */ /* 0x000fea0003800000 */
[----:B------:R-:W-:Y:S01]  /*10050*/  ISETP.NE.AND P3, PT, R4, 0x3, PT ;  /* 0x000000030400780c */ /* 0x000fe20003f65270 */
[----:B------:R-:W-:Y:S02]  /*10060*/  VIADD R2, R2, 0x1 ;  /* 0x0000000102027836 */ /* 0x000fe40000000000 */
[----:B------:R-:W-:Y:S02]  /*10070*/  IMAD.MOV.U32 R0, RZ, RZ, R217 ;  /* 0x000000ffff007224 */ /* 0x000fe400078e00d9 */
[----:B------:R-:W-:Y:S01]  /*10080*/  VIADD R217, R217, 0xffffffff ;  /* 0xffffffffd9d97836 */ /* 0x000fe20000000000 */
[----:B------:R-:W-:-:S02]  /*10090*/  ISETP.NE.AND P2, PT, R2, 0x2, PT ;  /* 0x000000020200780c */ /* 0x000fc40003f45270 */
[----:B------:R-:W-:Y:S02]  /*100a0*/  ISETP.GT.AND P1, PT, R0, R11, PT ;  /* 0x0000000b0000720c */ /* 0x000fe40003f24270 */
[----:B------:R-:W-:Y:S02]  /*100b0*/  SEL R0, RZ, 0x1, P2 ;  /* 0x00000001ff007807 */ /* 0x000fe40001000000 */
[----:B------:R-:W-:Y:S02]  /*100c0*/  SEL R2, R2, RZ, P2 ;  /* 0x000000ff02027207 */ /* 0x000fe40001000000 */
[----:B------:R-:W-:Y:S01]  /*100d0*/  LOP3.LUT R206, R206, R0, RZ, 0x3c, !PT ;  /* 0x00000000cece7212 */ /* 0x000fe200078e3cff */
[----:B------:R-:W-:Y:S06]  /*100e0*/  @!P3 BRA `(.L_x_11669) ;  /* 0x000000000004b947 */ /* 0x000fec0003800000 */
[----:B------:R-:W-:Y:S01]  /*100f0*/  BPT.TRAP 0x1 ;  /* 0x000000040000795c */ /* 0x000fe20000300000 */
.L_x_11669:
[----:B------:R-:W-:Y:S01]  /*10100*/  IMAD R4, R2, 0x8, R19 ;  /* 0x0000000802047824 */ /* 0x000fe200078e0213 */
[----:B------:R-:W-:-:S04]  /*10110*/  SHF.L.U32 R216, R206, 0x1f, RZ ;  /* 0x0000001fced87819 */ /* 0x000fc800000006ff */
[----:B------:R0:W1:Y:S01]  /*10120*/  SYNCS.PHASECHK.TRANS64.TRYWAIT P2, [R4+URZ+0x22830], R216 ;  /* 0x022830d8040075a7 */ /* 0x000062000804017f */
[----:B------:R-:W-:Y:S05]  /*10130*/  @!P3 BRA `(.L_x_11670) ;  /* 0x000000000004b947 */ /* 0x000fea0003800000 */
[----:B------:R-:W-:Y:S01]  /*10140*/  BPT.TRAP 0x1 ;  /* 0x000000040000795c */ /* 0x000fe20000300000 */
.L_x_11670:
[----:B------:R-:W-:Y:S02]  /*10150*/  IMAD R154, R2, 0x300, R214 ;  /* 0x00000300029a7824 */ /* 0x000fe400078e02d6 */
[----:B------:R-:W-:Y:S01]  /*10160*/  IMAD.MOV.U32 R155, RZ, RZ, 0x40000040 ;  /* 0x40000040ff9b7424 */ /* 0x000fe200078e00ff */
[----:B-1----:R-:W-:Y:S06]  /*10170*/  @P2 BRA `(.L_x_11671) ;  /* 0x0000000000082947 */ /* 0x002fec0003800000 */
[----:B------:R-:W1:Y:S02]  /*10180*/  SYNCS.PHASECHK.TRANS64.TRYWAIT P2, [R4+URZ+0x22830], R216 ;  /* 0x022830d8040075a7 */ /* 0x000e64000804017f */
[----:B-1----:R-:W-:Y:S05]  /*10190*/  @!P2 BRA `(.L_x_11672) ;  /* 0x000001440044a947 */ /* 0x002fea0003800000 */
.L_x_11671:
        /* <DEDUP_REMOVED lines=14> */
[----:B------:R-:W2:Y:S01]  /*10280*/  S2R R225, SR_TID.X ;  /* 0x0000000000e17919 */ /* 0x000ea20000002100 */
[----:B------:R-:W-:-:S02]  /*10290*/  R2UR UR19, R155 ;  /* 0x000000009b1372ca */ /* 0x000fc400000e0000 */
[----:B------:R-:W-:Y:S01]  /*102a0*/  WARPGROUP.ARRIVE ;  /* 0x00000000000079c5 */ /* 0x000fe20000000000 */
[----:B------:R-:W-:Y:S02]  /*102b0*/  R2UR UR8, R20 ;  /* 0x00000000140872ca */ /* 0x000fe400000e0000 */
[----:B------:R-:W-:Y:S02]  /*102c0*/  R2UR UR9, R21 ;  /* 0x00000000150972ca */ /* 0x000fe400000e0000 */
[----:B------:R-:W-:Y:S01]  /*102d0*/  R2UR UR14, R8 ;  /* 0x00000000080e72ca */ /* 0x000fe200000e0000 */
[----:B------:R-:W-:Y:S01]  /*102e0*/  HGMMA.64x96x16.F32.BF16 R152, gdesc[UR4], RZ, !UPT, gsb0 ;  /* 0x01600000049879f0 */ /* 0x000fe2000c0018ff */
[----:B------:R-:W-:Y:S01]  /*102f0*/  R2UR UR15, R9 ;  /* 0x00000000090f72ca */ /* 0x000fe200000e0000 */
[----:B------:R-:W-:Y:S01]  /*10300*/  IMAD.U32 R9, RZ, RZ, UR41 ;  /* 0x00000029ff097e24 */ /* 0x000fe2000f8e00ff */
[----:B------:R-:W-:Y:S02]  /*10310*/  R2UR UR12, R14 ;  /* 0x000000000e0c72ca */ /* 0x000fe400000e0000 */
[----:B------:R-:W-:-:S02]  /*10320*/  R2UR UR13, R15 ;  /* 0x000000000f0d72ca */ /* 0x000fc400000e0000 */
[----:B------:R-:W-:Y:S02]  /*10330*/  R2UR UR16, R12 ;  /* 0x000000000c1072ca */ /* 0x000fe400000e0000 */
[----:B------:R-:W-:Y:S02]  /*10340*/  R2UR UR17, R13 ;  /* 0x000000000d1172ca */ /* 0x000fe400000e0000 */
[----:B--2---:R-:W-:Y:S01]  /*10350*/  SHF.R.U32.HI R225, RZ, 0x7, R225 ;  /* 0x00000007ffe17819 */ /* 0x004fe200000116e1 */
        /* <DEDUP_REMOVED lines=37> */
[----:B--2---:R-:W-:-:S05]  /*105b0*/  FMNMX.FTZ R0, R0, R8, !PT ;  /* 0x0000000800007209 */ /* 0x004fca0007810000 */
        /* <DEDUP_REMOVED lines=31> */
[----:B------:R-:W2:Y:S02]  /*107b0*/  MUFU.EX2 R10, R10 ;  /* 0x0000000a000a7308 */ /* 0x000ea40000000800 */
[----:B------:R-:W-:-:S04]  /*107c0*/  FMNMX.FTZ R8, R159, R8, !PT ;  /* 0x000000089f087209 */ /* 0x000fc80007810000 */
[----:B------:R-:W-:Y:S02]  /*107d0*/  FMNMX.FTZ R8, R162, R8, !PT ;  /* 0x00000008a2087209 */ /* 0x000fe40007810000 */
[----:B------:R-:W3:Y:S02]  /*107e0*/  MUFU.EX2 R153, R153 ;  /* 0x0000009900997308 */ /* 0x000ee40000000800 */
[----:B------:R-:W-:-:S04]  /*107f0*/  FMNMX.FTZ R8, R163, R8, !PT ;  /* 0x00000008a3087209 */ /* 0x000fc80007810000 */
[----:B------:R-:W-:Y:S02]  /*10800*/  FMNMX.FTZ R8, R166, R8, !PT ;  /* 0x00000008a6087209 */ /* 0x000fe40007810000 */
[----:B------:R-:W4:Y:S01]  /*10810*/  MUFU.EX2 R156, R156 ;  /* 0x0000009c009c7308 */ /* 0x000f220000000800 */
[----:B--2---:R-:W-:Y:S01]  /*10820*/  FMUL.FTZ R24, R24, R10 ;  /* 0x0000000a18187220 */ /* 0x004fe20000410000 */
        /* <DEDUP_REMOVED lines=81> */
[C---:B---3--:R-:W-:Y:S01]  /*10d40*/  F2FP.BF16.F32.PACK_AB R200, R153.reuse, R152 ;  /* 0x0000009899c8723e */ /* 0x048fe200000010ff */
[----:B------:R-:W2:Y:S01]  /*10d50*/  SHFL.BFLY PT, R10, R8, 0x2, 0x1f ;  /* 0x0c401f00080a7f89 */ /* 0x000ea200000e0000 */
[----:B------:R-:W3:Y:S01]  /*10d60*/  MUFU.EX2 R157, R157 ;  /* 0x0000009d009d7308 */ /* 0x000ee20000000800 */
[----:B------:R-:W-:-:S04]  /*10d70*/  FADD.FTZ R5, R153, R5 ;  /* 0x0000000599057221 */ /* 0x000fc80000010000 */
[----:B----4-:R-:W-:-:S03]  /*10d80*/  FADD.FTZ R5, R156, R5 ;  /* 0x000000059c057221 */ /* 0x010fc60000010000 */
[----:B------:R-:W4:Y:S08]  /*10d90*/  MUFU.EX2 R152, R160 ;  /* 0x000000a000987308 */ /* 0x000f300000000800 */
[----:B------:R-:W5:Y:S01]  /*10da0*/  MUFU.EX2 R161, R161 ;  /* 0x000000a100a17308 */ /* 0x000f620000000800 */
[C---:B---3--:R-:W-:Y:S01]  /*10db0*/  FADD.FTZ R5, R157.reuse, R5 ;  /* 0x000000059d057221 */ /* 0x048fe20000010000 */
[----:B------:R-:W-:-:S02]  /*10dc0*/  F2FP.BF16.F32.PACK_AB R202, R157, R156 ;  /* 0x0000009c9dca723e */ /* 0x000fc400000010ff */
[----:B--2---:R-:W-:-:S04]  /*10dd0*/  FMNMX.FTZ R8, R8, R10, !PT ;  /* 0x0000000a08087209 */ /* 0x004fc80007810000 */
[----:B------:R-:W-:Y:S01]  /*10de0*/  MUFU.EX2 R160, R176 ;  /* 0x000000b000a07308 */ /* 0x000fe20000000800 */
[----:B----4-:R-:W-:Y:S01]  /*10df0*/  FADD.FTZ R5, R152, R5 ;  /* 0x0000000598057221 */ /* 0x010fe20000010000 */
[----:B------:R-:W2:Y:S06]  /*10e00*/  SHFL.BFLY PT, R10, R8, 0x1, 0x1f ;  /* 0x0c201f00080a7f89 */ /* 0x000eac00000e0000 */
[----:B------:R-:W3:Y:S01]  /*10e10*/  MUFU.EX2 R164, R164 ;  /* 0x000000a400a47308 */ /* 0x000ee20000000800 */
[C---:B-----5:R-:W-:Y:S01]  /*10e20*/  FADD.FTZ R5, R161.reuse, R5 ;  /* 0x00000005a1057221 */ /* 0x060fe20000010000 */
[----:B------:R-:W-:-:S06]  /*10e30*/  F2FP.BF16.F32.PACK_AB R152, R161, R152 ;  /* 0x00000098a198723e */ /* 0x000fcc00000010ff */
[----:B------:R-:W4:Y:S08]  /*10e40*/  MUFU.EX2 R165, R165 ;  /* 0x000000a500a57308 */ /* 0x000f300000000800 */
[----:B------:R-:W5:Y:S01]  /*10e50*/  MUFU.EX2 R156, R168 ;  /* 0x000000a8009c7308 */ /* 0x000f620000000800 */
[----:B---3--:R-:W-:Y:S01]  /*10e60*/  FADD.FTZ R5, R164, R5 ;  /* 0x00000005a4057221 */ /* 0x008fe20000010000 */
[----:B--2---:R-:W-:-:S06]  /*10e70*/  FMNMX.FTZ R8, R8, R10, !PT ;  /* 0x0000000a08087209 */ /* 0x004fcc0007810000 */
[----:B------:R-:W2:Y:S01]  /*10e80*/  MUFU.EX2 R169, R169 ;  /* 0x000000a900a97308 */ /* 0x000ea20000000800 */
        /* <DEDUP_REMOVED lines=20> */
[----:B-----5:R-:W-:Y:S01]  /*10fd0*/  FADD.FTZ R5, R156, R5 ;  /* 0x000000059c057221 */ /* 0x020fe20000010000 */
[----:B------:R-:W-:Y:S01]  /*10fe0*/  FFMA.FTZ R182, R182, R9, -R10 ;  /* 0x00000009b6b67223 */ /* 0x000fe2000001080a */
[----:B---3--:R-:W-:-:S02]  /*10ff0*/  @!P0 VIADD R154, R4, 0x22840 ;  /* 0x00022840049a8836 */ /* 0x008fc40000000000 */
[-CC-:B------:R-:W-:Y:S01]  /*11000*/  FFMA.FTZ R183, R183, R9.reuse, -R10.reuse ;  /* 0x00000009b7b77223 */ /* 0x180fe2000001080a */
[----:B------:R-:W3:Y:S01]  /*11010*/  MUFU.EX2 R155, R155 ;  /* 0x0000009b009b7308 */ /* 0x000ee20000000800 */
[----:B--2---:R-:W-:Y:S01]  /*11020*/  FADD.FTZ R5, R169, R5 ;  /* 0x00000005a9057221 */ /* 0x004fe20000010000 */
[-CC-:B------:R-:W-:Y:S01]  /*11030*/  FFMA.FTZ R186, R186, R9.reuse, -R10.reuse ;  /* 0x00000009baba7223 */ /* 0x180fe2000001080a */
[-CC-:B------:R-:W-:Y:S01]  /*11040*/  FFMA.FTZ R187, R187, R9.reuse, -R10.reuse ;  /* 0x00000009bbbb7223 */ /* 0x180fe2000001080a */
[-CC-:B------:R-:W-:Y:S01]  /*11050*/  FFMA.FTZ R190, R190, R9.reuse, -R10.reuse ;  /* 0x00000009bebe7223 */ /* 0x180fe2000001080a */
[-CC-:B------:R-:W-:Y:S01]  /*11060*/  FFMA.FTZ R191, R191, R9.reuse, -R10.reuse ;  /* 0x00000009bfbf7223 */ /* 0x180fe2000001080a */
[-CC-:B------:R-:W-:Y:S01]  /*11070*/  FFMA.FTZ R194, R194, R9.reuse, -R10.reuse ;  /* 0x00000009c2c27223 */ /* 0x180fe2000001080a */
[--C-:B------:R-:W-:Y:S01]  /*11080*/  FFMA.FTZ R195, R195, R9, -R10.reuse ;  /* 0x00000009c3c37223 */ /* 0x100fe2000001080a */
[----:B------:R-:W2:Y:S01]  /*11090*/  MUFU.EX2 R203, R158 ;  /* 0x0000009e00cb7308 */ /* 0x000ea20000000800 */
[----:B----4-:R-:W-:Y:S01]  /*110a0*/  FFMA.FTZ R3, R153, R3, R201 ;  /* 0x0000000399037223 */ /* 0x010fe200000100c9 */
[-CC-:B------:R-:W-:Y:S01]  /*110b0*/  FFMA.FTZ R198, R198, R9.reuse, -R10.reuse ;  /* 0x00000009c6c67223 */ /* 0x180fe2000001080a */
[----:B------:R-:W-:Y:S01]  /*110c0*/  FFMA.FTZ R199, R199, R9, -R10 ;  /* 0x00000009c7c77223 */ /* 0x000fe2000001080a */
[----:B------:R-:W-:Y:S01]  /*110d0*/  IADD3 R10, -R225, 0xb, RZ ;  /* 0x0000000be10a7810 */ /* 0x000fe20007ffe1ff */
[-C--:B------:R-:W-:Y:S01]  /*110e0*/  FMUL.FTZ R26, R26, R153.reuse ;  /* 0x000000991a1a7220 */ /* 0x080fe20000410000 */
[----:B------:R-:W-:Y:S01]  /*110f0*/  @!P0 PRMT R154, RZ, 0x654, R154 ;  /* 0x00000654ff9a8816 */ /* 0x000fe2000000009a */
[-C--:B------:R-:W-:Y:S01]  /*11100*/  FMUL.FTZ R27, R27, R153.reuse ;  /* 0x000000991b1b7220 */ /* 0x080fe20000410000 */
[----:B------:R-:W4:Y:S01]  /*11110*/  MUFU.EX2 R159, R159 ;  /* 0x0000009f009f7308 */ /* 0x000f220000000800 */
[----:B---3--:R-:W-:Y:S01]  /*11120*/  FADD.FTZ R3, R155, R3 ;  /* 0x000000039b037221 */ /* 0x008fe20000010000 */
[----:B------:R3:W-:Y:S06]  /*11130*/  BAR.ARV R10, 0x100 ;  /* 0x0004000a0000751d */ /* 0x0007ec0000002000 */
[----:B------:R-:W5:Y:S01]  /*11140*/  MUFU.EX2 R176, R162 ;  /* 0x000000a200b07308 */ /* 0x000f620000000800 */
[----:B--2---:R-:W-:Y:S01]  /*11150*/  FADD.FTZ R3, R203, R3 ;  /* 0x00000003cb037221 */ /* 0x004fe20000010000 */
[----:B------:R2:W-:Y:S01]  /*11160*/  @!P0 SYNCS.ARRIVE.TRANS64.RED.A1T0 RZ, [R154+URZ], RZ ;  /* 0x000000ff9aff89a7 */ /* 0x0005e2000810043f */
[----:B------:R-:W-:Y:S01]  /*11170*/  F2FP.BF16.F32.PACK_AB R156, R169, R156 ;  /* 0x0000009ca99c723e */ /* 0x000fe200000010ff */
[-C--:B------:R-:W-:Y:S01]  /*11180*/  FMUL.FTZ R30, R30, R153.reuse ;  /* 0x000000991e1e7220 */ /* 0x080fe20000410000 */
[-C--:B------:R-:W-:Y:S01]  /*11190*/  FMUL.FTZ R31, R31, R153.reuse ;  /* 0x000000991f1f7220 */ /* 0x080fe20000410000 */
[-C--:B------:R-:W-:Y:S01]  /*111a0*/  FMUL.FTZ R34, R34, R153.reuse ;  /* 0x0000009922227220 */ /* 0x080fe20000410000 */
[-C--:B------:R-:W-:Y:S01]  /*111b0*/  FMUL.FTZ R35, R35, R153.reuse ;  /* 0x0000009923237220 */ /* 0x080fe20000410000 */
[----:B------:R-:W0:Y:S01]  /*111c0*/  MUFU.EX2 R163, R163 ;  /* 0x000000a300a37308 */ /* 0x000e220000000800 */
[----:B----4-:R-:W-:Y:S01]  /*111d0*/  FADD.FTZ R3, R159, R3 ;  /* 0x000000039f037221 */ /* 0x010fe20000010000 */
[----:B--2---:R-:W-:Y:S01]  /*111e0*/  F2FP.BF16.F32.PACK_AB R154, R165, R164 ;  /* 0x000000a4a59a723e */ /* 0x004fe200000010ff */
[-C--:B------:R-:W-:Y:S01]  /*111f0*/  FMUL.FTZ R38, R38, R153.reuse ;  /* 0x0000009926267220 */ /* 0x080fe20000410000 */
[-C--:B------:R-:W-:Y:S01]  /*11200*/  FMUL.FTZ R39, R39, R153.reuse ;  /* 0x0000009927277220 */ /* 0x080fe20000410000 */
[-C--:B------:R-:W-:Y:S01]  /*11210*/  FMUL.FTZ R42, R42, R153.reuse ;  /* 0x000000992a2a7220 */ /* 0x080fe20000410000 */
[-C--:B------:R-:W-:Y:S01]  /*11220*/  FMUL.FTZ R43, R43, R153.reuse ;  /* 0x000000992b2b7220 */ /* 0x080fe20000410000 */
        /* <DEDUP_REMOVED lines=74> */
[----:B----4-:R-:W-:Y:S01]  /*116d0*/  FADD.FTZ R3, R175, R3 ;  /* 0x00000003af037221 */ /* 0x010fe20000010000 */
[----:B------:R-:W-:Y:S01]  /*116e0*/  FMUL.FTZ R151, R151, R153 ;  /* 0x0000009997977220 */ /* 0x000fe20000410000 */
[----:B------:R-:W-:-:S02]  /*116f0*/  F2FP.BF16.F32.PACK_AB R201, R155, R201 ;  /* 0x000000c99bc9723e */ /* 0x000fc400000010ff */
[----:B------:R-:W-:Y:S02]  /*11700*/  F2FP.BF16.F32.PACK_AB R203, R159, R203 ;  /* 0x000000cb9fcb723e */ /* 0x000fe400000010ff */
[----:B------:R-:W-:Y:S01]  /*11710*/  F2FP.BF16.F32.PACK_AB R153, R163, R176 ;  /* 0x000000b0a399723e */ /* 0x000fe200000010ff */
[----:B------:R-:W4:Y:S01]  /*11720*/  MUFU.EX2 R179, R179 ;  /* 0x000000b300b37308 */ /* 0x000f220000000800 */
[----:B0-----:R-:W-:Y:S01]  /*11730*/  FADD.FTZ R3, R178, R3 ;  /* 0x00000003b2037221 */ /* 0x001fe20000010000 */
[----:B------:R-:W-:Y:S02]  /*11740*/  F2FP.BF16.F32.PACK_AB R155, R167, R161 ;  /* 0x000000a1a79b723e */ /* 0x000fe400000010ff */
[----:B------:R-:W-:Y:S02]  /*11750*/  F2FP.BF16.F32.PACK_AB R158, R173, R172 ;  /* 0x000000acad9e723e */ /* 0x000fe400000010ff */
[----:B------:R-:W-:Y:S02]  /*11760*/  F2FP.BF16.F32.PACK_AB R159, R175, R174 ;  /* 0x000000aeaf9f723e */ /* 0x000fe400000010ff */
[----:B------:R-:W0:Y:S01]  /*11770*/  MUFU.EX2 R180, R180 ;  /* 0x000000b400b47308 */ /* 0x000e220000000800 */
[C---:B--2---:R-:W-:Y:S01]  /*11780*/  FADD.FTZ R5, R177.reuse, R5 ;  /* 0x00000005b1057221 */ /* 0x044fe20000010000 */
[----:B------:R-:W-:-:S06]  /*11790*/  F2FP.BF16.F32.PACK_AB R160, R177, R160 ;  /* 0x000000a0b1a0723e */ /* 0x000fcc00000010ff */
[----:B------:R-:W2:Y:S01]  /*117a0*/  MUFU.EX2 R182, R182 ;  /* 0x000000b600b67308 */ /* 0x000ea20000000800 */
[C---:B----4-:R-:W-:Y:S01]  /*117b0*/  FADD.FTZ R3, R179.reuse, R3 ;  /* 0x00000003b3037221 */ /* 0x050fe20000010000 */
[----:B------:R-:W-:-:S06]  /*117c0*/  F2FP.BF16.F32.PACK_AB R161, R179, R178 ;  /* 0x000000b2b3a1723e */ /* 0x000fcc00000010ff */
[----:B------:R-:W4:Y:S01]  /*117d0*/  MUFU.EX2 R181, R181 ;  /* 0x000000b500b57308 */ /* 0x000f220000000800 */
[----:B0-----:R-:W-:-:S07]  /*117e0*/  FADD.FTZ R5, R180, R5 ;  /* 0x00000005b4057221 */ /* 0x001fce0000010000 */
[----:B------:R-:W0:Y:S01]  /*117f0*/  MUFU.EX2 R183, R183 ;  /* 0x000000b700b77308 */ /* 0x000e220000000800 */
[----:B--2---:R-:W-:-:S07]  /*11800*/  FADD.FTZ R3, R182, R3 ;  /* 0x00000003b6037221 */ /* 0x004fce0000010000 */
[----:B------:R-:W2:Y:S01]  /*11810*/  MUFU.EX2 R184, R184 ;  /* 0x000000b800b87308 */ /* 0x000ea20000000800 */
[C---:B----4-:R-:W-:Y:S01]  /*11820*/  FADD.FTZ R5, R181.reuse, R5 ;  /* 0x00000005b5057221 */ /* 0x050fe20000010000 */
[----:B------:R-:W-:-:S06]  /*11830*/  F2FP.BF16.F32.PACK_AB R162, R181, R180 ;  /* 0x000000b4b5a2723e */ /* 0x000fcc00000010ff */
[----:B------:R-:W4:Y:S01]  /*11840*/  MUFU.EX2 R165, R186 ;  /* 0x000000ba00a57308 */ /* 0x000f220000000800 */
[C---:B0-----:R-:W-:Y:S01]  /*11850*/  FADD.FTZ R3, R183.reuse, R3 ;  /* 0x00000003b7037221 */ /* 0x041fe20000010000 */
[----:B------:R-:W-:-:S06]  /*11860*/  F2FP.BF16.F32.PACK_AB R163, R183, R182 ;  /* 0x000000b6b7a3723e */ /* 0x000fcc00000010ff */
[----:B------:R-:W0:Y:S01]  /*11870*/  MUFU.EX2 R185, R185 ;  /* 0x000000b900b97308 */ /* 0x000e220000000800 */
[----:B--2---:R-:W-:-:S07]  /*11880*/  FADD.FTZ R5, R184, R5 ;  /* 0x00000005b8057221 */ /* 0x004fce0000010000 */
[----:B------:R-:W2:Y:S01]  /*11890*/  MUFU.EX2 R187, R187 ;  /* 0x000000bb00bb7308 */ /* 0x000ea20000000800 */
[----:B----4-:R-:W-:-:S07]  /*118a0*/  FADD.FTZ R3, R165, R3 ;  /* 0x00000003a5037221 */ /* 0x010fce0000010000 */
[----:B------:R-:W4:Y:S01]  /*118b0*/  MUFU.EX2 R188, R188 ;  /* 0x000000bc00bc7308 */ /* 0x000f220000000800 */
[C---:B0-----:R-:W-:Y:S01]  /*118c0*/  FADD.FTZ R5, R185.reuse, R5 ;  /* 0x00000005b9057221 */ /* 0x041fe20000010000 */
[----:B------:R-:W-:-:S06]  /*118d0*/  F2FP.BF16.F32.PACK_AB R164, R185, R184 ;  /* 0x000000b8b9a4723e */ /* 0x000fcc00000010ff */
[----:B------:R-:W0:Y:S01]  /*118e0*/  MUFU.EX2 R190, R190 ;  /* 0x000000be00be7308 */ /* 0x000e220000000800 */
[C---:B--2---:R-:W-:Y:S01]  /*118f0*/  FADD.FTZ R3, R187.reuse, R3 ;  /* 0x00000003bb037221 */ /* 0x044fe20000010000 */
[----:B------:R-:W-:-:S06]  /*11900*/  F2FP.BF16.F32.PACK_AB R165, R187, R165 ;  /* 0x000000a5bba5723e */ /* 0x000fcc00000010ff */
[----:B------:R-:W2:Y:S01]  /*11910*/  MUFU.EX2 R189, R189 ;  /* 0x000000bd00bd7308 */ /* 0x000ea20000000800 */
[----:B----4-:R-:W-:-:S07]  /*11920*/  FADD.FTZ R5, R188, R5 ;  /* 0x00000005bc057221 */ /* 0x010fce0000010000 */
[----:B------:R-:W4:Y:S01]  /*11930*/  MUFU.EX2 R191, R191 ;  /* 0x000000bf00bf7308 */ /* 0x000f220000000800 */
[----:B0-----:R-:W-:-:S07]  /*11940*/  FADD.FTZ R3, R190, R3 ;  /* 0x00000003be037221 */ /* 0x001fce0000010000 */
[----:B------:R0:W5:Y:S01]  /*11950*/  MUFU.EX2 R168, R192 ;  /* 0x000000c000a87308 */ /* 0x0001620000000800 */
[C---:B--2---:R-:W-:Y:S01]  /*11960*/  FADD.FTZ R5, R189.reuse, R5 ;  /* 0x00000005bd057221 */ /* 0x044fe20000010000 */
[----:B------:R-:W-:-:S06]  /*11970*/  F2FP.BF16.F32.PACK_AB R166, R189, R188 ;  /* 0x000000bcbda6723e */ /* 0x000fcc00000010ff */
[----:B------:R-:W2:Y:S01]  /*11980*/  MUFU.EX2 R169, R194 ;  /* 0x000000c200a97308 */ /* 0x000ea20000000800 */
[----:B0-----:R-:W-:Y:S02]  /*11990*/  IMAD.U32 R192, RZ, RZ, UR54 ;  /* 0x00000036ffc07e24 */ /* 0x001fe4000f8e00ff */
[C---:B----4-:R-:W-:Y:S01]  /*119a0*/  FADD.FTZ R3, R191.reuse, R3 ;  /* 0x00000003bf037221 */ /* 0x050fe20000010000 */
[----:B------:R-:W-:Y:S02]  /*119b0*/  F2FP.BF16.F32.PACK_AB R167, R191, R190 ;  /* 0x000000bebfa7723e */ /* 0x000fe400000010ff */
[----:B------:R-:W-:Y:S02]  /*119c0*/  ISETP.NE.AND P3, PT, R192, 0x3, PT ;  /* 0x00000003c000780c */ /* 0x000fe40003f65270 */
[----:B------:R-:W0:Y:S01]  /*119d0*/  MUFU.EX2 R193, R193 ;  /* 0x000000c100c17308 */ /* 0x000e220000000800 */
[----:B-----5:R-:W-:-:S07]  /*119e0*/  FADD.FTZ R5, R168, R5 ;  /* 0x00000005a8057221 */ /* 0x020fce0000010000 */
[----:B------:R-:W4:Y:S01]  /*119f0*/  MUFU.EX2 R195, R195 ;  /* 0x000000c300c37308 */ /* 0x000f220000000800 */
[----:B--2---:R-:W-:-:S07]  /*11a00*/  FADD.FTZ R3, R169, R3 ;  /* 0x00000003a9037221 */ /* 0x004fce0000010000 */
[----:B------:R-:W2:Y:S01]  /*11a10*/  MUFU.EX2 R196, R196 ;  /* 0x000000c400c47308 */ /* 0x000ea20000000800 */
[C---:B0-----:R-:W-:Y:S01]  /*11a20*/  FADD.FTZ R5, R193.reuse, R5 ;  /* 0x00000005c1057221 */ /* 0x041fe20000010000 */
[----:B------:R-:W-:-:S06]  /*11a30*/  F2FP.BF16.F32.PACK_AB R168, R193, R168 ;  /* 0x000000a8c1a8723e */ /* 0x000fcc00000010ff */
[----:B------:R-:W0:Y:S01]  /*11a40*/  MUFU.EX2 R171, R198 ;  /* 0x000000c600ab7308 */ /* 0x000e220000000800 */
[C---:B----4-:R-:W-:Y:S01]  /*11a50*/  FADD.FTZ R3, R195.reuse, R3 ;  /* 0x00000003c3037221 */ /* 0x050fe20000010000 */
[----:B------:R-:W-:-:S06]  /*11a60*/  F2FP.BF16.F32.PACK_AB R169, R195, R169 ;  /* 0x000000a9c3a9723e */ /* 0x000fcc00000010ff */
[----:B------:R-:W4:Y:S01]  /*11a70*/  MUFU.EX2 R170, R197 ;  /* 0x000000c500aa7308 */ /* 0x000f220000000800 */
[----:B--2---:R-:W-:-:S07]  /*11a80*/  FADD.FTZ R5, R196, R5 ;  /* 0x00000005c4057221 */ /* 0x004fce0000010000 */
[----:B------:R-:W2:Y:S01]  /*11a90*/  MUFU.EX2 R199, R199 ;  /* 0x000000c700c77308 */ /* 0x000ea20000000800 */
[----:B0-----:R-:W-:Y:S01]  /*11aa0*/  FADD.FTZ R3, R171, R3 ;  /* 0x00000003ab037221 */ /* 0x001fe20000010000 */
[C---:B----4-:R-:W-:Y:S01]  /*11ab0*/  FADD.FTZ R5, R170.reuse, R5 ;  /* 0x00000005aa057221 */ /* 0x050fe20000010000 */
[----:B------:R-:W-:Y:S02]  /*11ac0*/  F2FP.BF16.F32.PACK_AB R170, R170, R196 ;  /* 0x000000c4aaaa723e */ /* 0x000fe400000010ff */
[C---:B--2---:R-:W-:Y:S01]  /*11ad0*/  FADD.FTZ R3, R199.reuse, R3 ;  /* 0x00000003c7037221 */ /* 0x044fe20000010000 */
[----:B------:R-:W-:Y:S01]  /*11ae0*/  F2FP.BF16.F32.PACK_AB R171, R199, R171 ;  /* 0x000000abc7ab723e */ /* 0x000fe200000010ff */
[----:B---3--:R-:W-:Y:S06]  /*11af0*/  @!P3 BRA `(.L_x_11673) ;  /* 0x000000000004b947 */ /* 0x008fec0003800000 */
[----:B------:R-:W-:Y:S01]  /*11b00*/  BPT.TRAP 0x1 ;  /* 0x000000040000795c */ /* 0x000fe20000300000 */
.L_x_11673:
[----:B------:R0:W2:Y:S01]  /*11b10*/  SYNCS.PHASECHK.TRANS64.TRYWAIT P2, [R4+URZ+0x22850], R216 ;  /* 0x022850d8040075a7 */ /* 0x0000a2000804017f */
[----:B------:R-:W-:Y:S05]  /*11b20*/  @!P3 BRA `(.L_x_11674) ;  /* 0x000000000004b947 */ /* 0x000fea0003800000 */
[----:B------:R-:W-:Y:S01]  /*11b30*/  BPT.TRAP 0x1 ;  /* 0x000000040000795c */ /* 0x000fe20000300000 */
.L_x_11674:
[----:B------:R-:W-:Y:S04]  /*11b40*/  BSSY B0, `(.L_x_11675) ;  /* 0x0000004000007945 */ /* 0x000fe80003800000 */
[----:B--2---:R-:W-:Y:S05]  /*11b50*/  @P2 BRA `(.L_x_11676) ;  /* 0x0000000000082947 */ /* 0x004fea0003800000 */
[----:B------:R-:W2:Y:S02]  /*11b60*/  SYNCS.PHASECHK.TRANS64.TRYWAIT P2, [R4+URZ+0x22850], R216 ;  /* 0x022850d8040075a7 */ /* 0x000ea4000804017f */
[----:B--2---:R-:W-:Y:S05]  /*11b70*/  @!P2 BRA `(.L_x_11677) ;  /* 0x0000012800e0a947 */ /* 0x004fea0003800000 */
.L_x_11676:
[----:B------:R-:W-:Y:S05]  /*11b80*/  BSYNC B0 ;  /* 0x0000000000007941 */ /* 0x000fea0003800000 */
.L_x_11675:
[----:B------:R-:W3:Y:S01]  /*11b90*/  S2R R174, SR_TID.X ;  /* 0x0000000000ae7919 */ /* 0x000ee20000002100 */
[----:B------:R-:W-:Y:S01]  /*11ba0*/  IMAD.MOV.U32 R173, RZ, RZ, 0x40000040 ;  /* 0x40000040ffad7424 */ /* 0x000fe200078e00ff */
[----:B------:R-:W-:Y:S05]  /*11bb0*/  WARPSYNC.ALL ;  /* 0x0000000000007948 */ /* 0x000fea0003800000 */
[----:B------:R-:W-:Y:S01]  /*11bc0*/  R2UR UR7, R173 ;  /* 0x00000000ad0772ca */ /* 0x000fe200000e0000 */
[----:B------:R-:W-:Y:S02]  /*11bd0*/  IMAD.MOV.U32 R172, RZ, RZ, 0xc00 ;  /* 0x00000c00ffac7424 */ /* 0x000fe400078e00ff */
[----:B------:R-:W-:-:S02]  /*11be0*/  IMAD.MOV.U32 R175, RZ, RZ, 0x40000040 ;  /* 0x40000040ffaf7424 */ /* 0x000fc400078e00ff */
[----:B------:R-:W-:Y:S02]  /*11bf0*/  IMAD R172, R2, R172, UR53 ;  /* 0x0000003502ac7e24 */ /* 0x000fe4000f8e02ac */
[----:B012---:R-:W-:-:S03]  /*11c00*/  @!P0 VIADD R4, R4, 0x22860 ;  /* 0x0002286004048836 */ /* 0x007fc60000000000 */
[----:B------:R-:W-:Y:S02]  /*11c10*/  R2UR UR6, R172 ;  /* 0x00000000ac0672ca */ /* 0x000fe400000e0000 */
[----:B------:R-:W-:Y:S02]  /*11c20*/  @!P0 PRMT R4, RZ, 0x654, R4 ;  /* 0x00000654ff048816 */ /* 0x000fe40000000004 */
[----:B---3--:R-:W-:-:S05]  /*11c30*/  SHF.R.U32.HI R174, RZ, 0x7, R174 ;  /* 0x00000007ffae7819 */ /* 0x008fca00000116ae */
[----:B------:R-:W-:Y:S02]  /*11c40*/  VIADD R173, R174, 0x8 ;  /* 0x00000008aead7836 */ /* 0x000fe40000000000 */
[----:B------:R-:W-:-:S03]  /*11c50*/  VIADD R174, R172, 0x80 ;  /* 0x00000080acae7836 */ /* 0x000fc60000000000 */
[----:B------:R0:W-:Y:S02]  /*11c60*/  BAR.SYNC.DEFER_BLOCKING R173, 0x100 ;  /* 0x000400ad0000751d */ /* 0x0001e40000010000 */
[----:B0-----:R-:W-:-:S04]  /*11c70*/  IMAD.MOV.U32 R173, RZ, RZ, 0x40000040 ;  /* 0x40000040ffad7424 */ /* 0x001fc800078e00ff */
        /* <DEDUP_REMOVED lines=43> */
[----:B0-----:R-:W-:-:S07]  /*11f30*/  IMAD.MOV.U32 R4, RZ, RZ, R217 ;  /* 0x000000ffff047224 */ /* 0x001fce00078e00d9 */
.L_x_11668:
[----:B------:R-:W-:-:S13]  /*11f40*/  ISETP.GE.AND P1, PT, R4, R219, PT ;  /* 0x000000db0400720c */ /* 0x000fda0003f26270 */
[----:B------:R-:W-:Y:S05]  /*11f50*/  @!P1 BRA `(.L_x_11679) ;  /* 0x0000003000689947 */ /* 0x000fea0003800000 */
[----:B------:R-:W-:Y:S02]  /*11f60*/  IMAD.MOV.U32 R201, RZ, RZ, R8 ;  /* 0x000000ffffc97224 */ /* 0x000fe400078e0008 */
[----:B------:R-:W-:-:S07]  /*11f70*/  IMAD.MOV.U32 R216, RZ, RZ, R0 ;  /* 0x000000ffffd87224 */ /* 0x000fce00078e0000 */
.L_x_11697:
        /* <DEDUP_REMOVED lines=8> */
[----:B-1----:R-:W-:Y:S06]  /*12000*/  @!P2 BRA `(.L_x_11680) ;  /* 0x000000000004a947 */ /* 0x002fec0003800000 */
[----:B------:R-:W-:Y:S01]  /*12010*/  BPT.TRAP 0x1 ;  /* 0x000000040000795c */ /* 0x000fe20000300000 */
.L_x_11680:
[----:B------:R-:W-:Y:S01]  /*12020*/  IMAD R11, R2, 0x8, R19 ;  /* 0x00000008020b7824 */ /* 0x000fe200078e0213 */
[----:B0-----:R-:W-:-:S04]  /*12030*/  SHF.L.U32 R200, R206, 0x1f, RZ ;  /* 0x0000001fcec87819 */ /* 0x001fc800000006ff */
[----:B------:R0:W1:Y:S01]  /*12040*/  SYNCS.PHASECHK.TRANS64.TRYWAIT P1, [R11+URZ+0x22830], R200 ;  /* 0x022830c80b0075a7 */ /* 0x000062000802017f */
[----:B------:R-:W-:Y:S05]  /*12050*/  @!P2 BRA `(.L_x_11681) ;  /* 0x000000000004a947 */ /* 0x000fea0003800000 */
[----:B------:R-:W-:Y:S01]  /*12060*/  BPT.TRAP 0x1 ;  /* 0x000000040000795c */ /* 0x000fe20000300000 */
.L_x_11681:
[----:B------:R-:W-:Y:S02]  /*12070*/  IMAD R8, R2, 0x300, R214 ;  /* 0x0000030002087824 */ /* 0x000fe400078e02d6 */
[----:B------:R-:W-:Y:S01]  /*12080*/  IMAD.MOV.U32 R9, RZ, RZ, 0x40000040 ;  /* 0x40000040ff097424 */ /* 0x000fe200078e00ff */
[----:B-1----:R-:W-:Y:S06]  /*12090*/  @P1 BRA `(.L_x_11682) ;  /* 0x0000000000081947 */ /* 0x002fec0003800000 */
[----:B------:R-:W1:Y:S02]  /*120a0*/  SYNCS.PHASECHK.TRANS64.TRYWAIT P1, [R11+URZ+0x22830], R200 ;  /* 0x022830c80b0075a7 */ /* 0x000e64000802017f */
[----:B-1----:R-:W-:Y:S05]  /*120b0*/  @!P1 BRA `(.L_x_11683) ;  /* 0x0000012400a49947 */ /* 0x002fea0003800000 */
.L_x_11682:
        /* <DEDUP_REMOVED lines=11> */
[----:B------:R-:W-:-:S02]  /*12170*/  IMAD.IADD R227, R215, 0x1, R213 ;  /* 0x00000001d7e37824 */ /* 0x000fc400078e02d5 */
[----:B------:R-:W-:-:S05]  /*12180*/  IMAD R226, R4, -0x60, RZ ;  /* 0xffffffa004e27824 */ /* 0x000fca00078e02ff */
[----:B------:R-:W-:Y:S02]  /*12190*/  IADD3 R217, -R209, 0x1, R226 ;  /* 0x00000001d1d97810 */ /* 0x000fe40007ffe1e2 */
        /* <DEDUP_REMOVED lines=8> */
[----:B------:R-:W-:-:S02]  /*12220*/  IADD3 R217, -R207, R217, R208 ;  /* 0x000000d9cfd97210 */ /* 0x000fc40007ffe1d0 */
[----:B--2---:R-:W-:-:S03]  /*12230*/  ISETP.NE.AND P1, PT, R0, 0x1, PT ;  /* 0x000000010000780c */ /* 0x004fc60003f25270 */
[----:B------:R-:W-:Y:S01]  /*12240*/  VIADD R225, R217, UR45 ;  /* 0x0000002dd9e17c36 */ /* 0x000fe20008000000 */
[----:B---3--:R-:W-:-:S09]  /*12250*/  SHF.R.U32.HI R10, RZ, 0x7, R10 ;  /* 0x00000007ff0a7819 */ /* 0x008fd2000001160a */
[----:B------:R-:W2:Y:S01]  /*12260*/  @P1 LDC R0, c[0x0][0x450] ;  /* 0x00011400ff001b82 */ /* 0x000ea20000000800 */
[----:B------:R-:W-:Y:S01]  /*12270*/  IADD3 R10, -R10, 0xb, RZ ;  /* 0x0000000b0a0a7810 */ /* 0x000fe20007ffe1ff */
        /* <DEDUP_REMOVED lines=13> */
[----:B------:R-:W-:Y:S02]  /*12350*/  R2UR UR4, R12 ;  /* 0x000000000c0472ca */ /* 0x000fe400000e0000 */
[----:B------:R-:W-:Y:S01]  /*12360*/  R2UR UR5, R13 ;  /* 0x000000000d0572ca */ /* 0x000fe200000e0000 */
[----:B---3--:R-:W-:-:S05]  /*12370*/  @P1 IMAD.HI.U32 R8, R227, R8, RZ ;  /* 0x00000008e3081227 */ /* 0x008fca00078e00ff */
[----:B--2---:R-:W-:Y:S01]  /*12380*/  @P1 SHF.R.U32.HI R227, RZ, R0, R8 ;  /* 0x00000000ffe31219 */ /* 0x004fe20000011608 */
[----:B------:R-:W-:Y:S01]  /*12390*/  @!P0 VIADD R0, R11, 0x22840 ;  /* 0x000228400b008836 */ /* 0x000fe20000000000 */
[----:B------:R-:W-:-:S03]  /*123a0*/  ISETP.GE.AND P1, PT, R230, 0x1, PT ;  /* 0x00000001e600780c */ /* 0x000fc60003f26270 */
[----:B------:R-:W2:Y:S01]  /*123b0*/  SHFL.IDX PT, R228, R227, RZ, 0x1c1f ;  /* 0x001c1fffe3e47589 */ /* 0x000ea200000e0000 */
[----:B------:R-:W-:Y:S01]  /*123c0*/  @!P0 PRMT R0, RZ, 0x654, R0 ;  /* 0x00000654ff008816 */ /* 0x000fe20000000000 */
[----:B--2---:R-:W-:Y:S01]  /*123d0*/  IMAD.IADD R203, R228, 0x1, R225 ;  /* 0x00000001e4cb7824 */ /* 0x004fe200078e02e1 */
[----:B------:R-:W-:Y:S02]  /*123e0*/  WARPGROUP.DEPBAR.LE gsb0, 0x0 ;  /* 0x00008000000079c5 */ /* 0x000fe40000010000 */
[----:B------:R-:W-:-:S06]  /*123f0*/  WARPGROUP.ARRIVE ;  /* 0x00000000000079c5 */ /* 0x000fcc0000000000 */
[----:B------:R-:W-:Y:S01]  /*12400*/  HGMMA.64x96x16.F32.BF16 R152, gdesc[UR4], R152, gsb0 ;  /* 0x01600000049879f0 */ /* 0x000fe20008001898 */
[----:B------:R-:W-:-:S06]  /*12410*/  ULOP3.LUT UR4, URZ, UR50, URZ, 0x33, !UPT ;  /* 0x000000323f047292 */ /* 0x000fcc000f8e333f */
[----:B------:R-:W-:-:S04]  /*12420*/  VIADD R217, R217, UR4 ;  /* 0x00000004d9d97c36 */ /* 0x000fc80008000000 */
[----:B------:R-:W-:Y:S01]  /*12430*/  IMAD.IADD R202, R228, 0x1, R217 ;  /* 0x00000001e4ca7824 */ /* 0x000fe200078e02d9 */
[----:B------:R-:W-:Y:S02]  /*12440*/  WARPGROUP.DEPBAR.LE gsb0, 0x0 ;  /* 0x00008000000079c5 */ /* 0x000fe40000010000 */
[----:B------:R2:W-:Y:S06]  /*12450*/  BAR.ARV R10, 0x100 ;  /* 0x0004000a0000751d */ /* 0x0005ec0000002000 */
[----:B------:R3:W-:Y:S02]  /*12460*/  @!P0 SYNCS.ARRIVE.TRANS64.RED.A1T0 RZ, [R0+URZ], RZ ;  /* 0x000000ff00ff89a7 */ /* 0x0007e4000810043f */
[----:B---3--:R-:W-:Y:S01]  /*12470*/  IMAD.IADD R0, R226, 0x1, -R209 ;  /* 0x00000001e2007824 */ /* 0x008fe200078e0ad1 */
[----:B--2---:R-:W-:Y:S06]  /*12480*/  @!P1 BRA `(.L_x_11684) ;  /* 0x0000000000549947 */ /* 0x004fec0003800000 */
        /* <DEDUP_REMOVED lines=12> */
.L_x_11686:
[----:B------:R-:W-:-:S05]  /*12550*/  IMAD.U32 R229, RZ, RZ, UR40 ;  /* 0x00000028ffe57e24 */ /* 0x000fca000f8e00ff */
[----:B------:R-:W-:-:S13]  /*12560*/  ISETP.NE.AND P1, PT, R229, 0x1, PT ;  /* 0x00000001e500780c */ /* 0x000fda0003f25270 */
[----:B------:R-:W2:Y:S02]  /*12570*/  @P1 LDC.64 R8, c[0x0][0x9e8] ;  /* 0x00027a00ff081b82 */ /* 0x000ea40000000a00 */
[----:B--2---:R-:W-:-:S05]  /*12580*/  @P1 IMAD.HI.U32 R8, R228, R8, RZ ;  /* 0x00000008e4081227 */ /* 0x004fca00078e00ff */
[----:B------:R-:W-:-:S07]  /*12590*/  @P1 SHF.R.U32.HI R228, RZ, R9, R8 ;  /* 0x00000009ffe41219 */ /* 0x000fce0000011608 */
.L_x_11687:
[----:B------:R-:W-:Y:S05]  /*125a0*/  BSYNC B0 ;  /* 0x0000000000007941 */ /* 0x000fea0003800000 */
.L_x_11685:
[----:B------:R-:W-:-:S05]  /*125b0*/  IMAD R228, R228, R229, R0 ;  /* 0x000000e5e4e47224 */ /* 0x000fca00078e0200 */
[----:B------:R-:W-:Y:S02]  /*125c0*/  VIMNMX R202, R202, R228, !PT ;  /* 0x000000e4caca7248 */ /* 0x000fe40007fe0100 */
[----:B------:R-:W-:-:S07]  /*125d0*/  VIADDMNMX R203, R228, R229, R203, PT ;  /* 0x000000e5e4cb7246 */ /* 0x000fce00038001cb */
.L_x_11684:
[C---:B------:R-:W-:Y:S02]  /*125e0*/  ISETP.GE.AND P1, PT, R226.reuse, 0x2, PT ;  /* 0x00000002e200780c */ /* 0x040fe40003f26270 */
[----:B------:R-:W-:Y:S02]  /*125f0*/  ISETP.GE.AND P4, PT, R226, 0xa, PT ;  /* 0x0000000ae200780c */ /* 0x000fe40003f86270 */
        /* <DEDUP_REMOVED lines=133> */
[----:B------:R-:W-:Y:S01]  /*12e50*/  ISETP.GE.AND P6, PT, R230, 0x1, PT ;  /* 0x00000001e600780c */ /* 0x000fe20003fc6270 */
[--C-:B--2---:R-:W-:Y:S02]  /*12e60*/  IMAD.IADD R225, R225, 0x1, R202.reuse ;  /* 0x00000001e1e17824 */ /* 0x104fe400078e02ca */
        /* <DEDUP_REMOVED lines=14> */
.L_x_11690:
[----:B------:R-:W-:-:S05]  /*12f50*/  IMAD.U32 R203, RZ, RZ, UR40 ;  /* 0x00000028ffcb7e24 */ /* 0x000fca000f8e00ff */
[----:B------:R-:W-:-:S13]  /*12f60*/  ISETP.NE.AND P6, PT, R203, 0x1, PT ;  /* 0x00000001cb00780c */ /* 0x000fda0003fc5270 */
[----:B------:R-:W2:Y:S02]  /*12f70*/  @P6 LDC.64 R8, c[0x0][0x9e8] ;  /* 0x00027a00ff086b82 */ /* 0x000ea40000000a00 */
[----:B--2---:R-:W-:-:S05]  /*12f80*/  @P6 IMAD.HI.U32 R8, R202, R8, RZ ;  /* 0x00000008ca086227 */ /* 0x004fca00078e00ff */
[----:B------:R-:W-:-:S07]  /*12f90*/  @P6 SHF.R.U32.HI R202, RZ, R9, R8 ;  /* 0x00000009ffca6219 */ /* 0x000fce0000011608 */
.L_x_11691:
[----:B------:R-:W-:Y:S05]  /*12fa0*/  BSYNC B0 ;  /* 0x0000000000007941 */ /* 0x000fea0003800000 */
.L_x_11689:
[----:B------:R-:W-:-:S05]  /*12fb0*/  IMAD R0, R202, R203, R0 ;  /* 0x000000cbca007224 */ /* 0x000fca00078e0200 */
[----:B------:R-:W-:Y:S02]  /*12fc0*/  VIMNMX R217, R217, R0, !PT ;  /* 0x00000000d9d97248 */ /* 0x000fe40007fe0100 */
[----:B------:R-:W-:-:S07]  /*12fd0*/  VIADDMNMX R225, R0, R203, R225, PT ;  /* 0x000000cb00e17246 */ /* 0x000fce00038001e1 */
.L_x_11688:
[C---:B------:R-:W-:Y:S01]  /*12fe0*/  ISETP.GT.AND P1, PT, R217.reuse, 0x1, !P1 ;  /* 0x00000001d900780c */ /* 0x040fe20004f24270 */
[----:B------:R-:W-:Y:S01]  /*12ff0*/  IMAD.U32 R9, RZ, RZ, UR37 ;  /* 0x00000025ff097e24 */ /* 0x000fe2000f8e00ff */
[----:B------:R-:W-:Y:S01]  /*13000*/  ISETP.GT.AND P2, PT, R217, 0x8, !P2 ;  /* 0x00000008d900780c */ /* 0x000fe20005744270 */
[----:B------:R-:W-:Y:S01]  /*13010*/  IMAD.U32 R228, RZ, RZ, UR54 ;  /* 0x00000036ffe47e24 */ /* 0x000fe2000f8e00ff */
        /* <DEDUP_REMOVED lines=10> */
[C---:B------:R-:W-:Y:S02]  /*130c0*/  LOP3.LUT P1, RZ, R18.reuse, 0x8, RZ, 0xc0, !PT ;  /* 0x0000000812ff7812 */ /* 0x040fe4000782c0ff */
[----:B------:R-:W-:Y:S02]  /*130d0*/  FMNMX.FTZ R0, R153, R0, !PT ;  /* 0x0000000099007209 */ /* 0x000fe40007810000 */
[----:B------:R-:W-:Y:S02]  /*130e0*/  ISETP.GT.AND P1, PT, R217, 0x10, !P1 ;  /* 0x00000010d900780c */ /* 0x000fe40004f24270 */
[----:B------:R-:W-:Y:S02]  /*130f0*/  LOP3.LUT P6, RZ, R18, 0x10000, RZ, 0xc0, !PT ;  /* 0x0001000012ff7812 */ /* 0x000fe400078cc0ff */
        /* <DEDUP_REMOVED lines=68> */
[----:B--2---:R-:W-:-:S02]  /*13540*/  FMNMX.FTZ R0, R0, R8, !PT ;  /* 0x0000000800007209 */ /* 0x004fc40007810000 */
[----:B------:R-:W-:Y:S02]  /*13550*/  FSEL R182, R182, -INF , !P1 ;  /* 0xff800000b6b67808 */ /* 0x000fe40004800000 */
[----:B------:R-:W-:Y:S01]  /*13560*/  LOP3.LUT P1, RZ, R18, 0x200, RZ, 0xc0, !PT ;  /* 0x0000020012ff7812 */ /* 0x000fe2000782c0ff */
[----:B------:R-:W2:Y:S01]  /*13570*/  SHFL.BFLY PT, R8, R0, 0x1, 0x1f ;  /* 0x0c201f0000087f89 */ /* 0x000ea200000e0000 */
[----:B------:R-:W-:Y:S02]  /*13580*/  ISETP.LT.OR P4, PT, R225, 0x52, P4 ;  /* 0x00000052e100780c */ /* 0x000fe40002781670 */
[C---:B------:R-:W-:Y:S02]  /*13590*/  ISETP.GT.AND P1, PT, R217.reuse, 0x39, !P1 ;  /* 0x00000039d900780c */ /* 0x040fe40004f24270 */
[----:B------:R-:W-:Y:S02]  /*135a0*/  ISETP.GT.AND P5, PT, R217, 0x58, !P5 ;  /* 0x00000058d900780c */ /* 0x000fe40006fa4270 */
[----:B------:R-:W-:-:S02]  /*135b0*/  ISETP.LT.OR P1, PT, R225, 0x3a, P1 ;  /* 0x0000003ae100780c */ /* 0x000fc40000f21670 */
[----:B------:R-:W-:Y:S02]  /*135c0*/  FSEL R195, R195, -INF , !P4 ;  /* 0xff800000c3c37808 */ /* 0x000fe40006000000 */
[----:B------:R-:W-:Y:S02]  /*135d0*/  FSEL R183, R183, -INF , !P1 ;  /* 0xff800000b7b77808 */ /* 0x000fe40004800000 */
[----:B------:R-:W-:Y:S02]  /*135e0*/  LOP3.LUT P1, RZ, R18, 0x100, RZ, 0xc0, !PT ;  /* 0x0000010012ff7812 */ /* 0x000fe4000782c0ff */
[----:B------:R-:W-:Y:S02]  /*135f0*/  ISETP.LT.OR P5, PT, R225, 0x59, P5 ;  /* 0x00000059e100780c */ /* 0x000fe40002fa1670 */
[----:B------:R-:W-:Y:S02]  /*13600*/  ISETP.GT.AND P1, PT, R217, 0x40, !P1 ;  /* 0x00000040d900780c */ /* 0x000fe40004f24270 */
[----:B------:R-:W-:-:S02]  /*13610*/  FSEL R198, R198, -INF , !P5 ;  /* 0xff800000c6c67808 */ /* 0x000fc40006800000 */
[----:B------:R-:W-:Y:S02]  /*13620*/  ISETP.LT.OR P1, PT, R225, 0x41, P1 ;  /* 0x00000041e100780c */ /* 0x000fe40000f21670 */
[----:B--2---:R-:W-:Y:S02]  /*13630*/  FMNMX.FTZ R0, R0, R8, !PT ;  /* 0x0000000800007209 */ /* 0x004fe40007810000 */
[----:B------:R-:W-:Y:S02]  /*13640*/  FSEL R186, R186, -INF , !P1 ;  /* 0xff800000baba7808 */ /* 0x000fe40004800000 */
[----:B------:R-:W-:Y:S01]  /*13650*/  LOP3.LUT P1, RZ, R18, 0x80, RZ, 0xc0, !PT ;  /* 0x0000008012ff7812 */ /* 0x000fe2000782c0ff */
[----:B------:R-:W-:-:S03]  /*13660*/  FMUL.FTZ R8, R0, R9 ;  /* 0x0000000900087220 */ /* 0x000fc60000410000 */
[----:B------:R-:W-:-:S04]  /*13670*/  ISETP.GT.AND P1, PT, R217, 0x41, !P1 ;  /* 0x00000041d900780c */ /* 0x000fc80004f24270 */
[----:B------:R-:W-:-:S04]  /*13680*/  ISETP.LT.OR P1, PT, R225, 0x42, P1 ;  /* 0x00000042e100780c */ /* 0x000fc80000f21670 */
[----:B------:R-:W-:Y:S02]  /*13690*/  FSEL R187, R187, -INF , !P1 ;  /* 0xff800000bbbb7808 */ /* 0x000fe40004800000 */
[----:B------:R-:W-:Y:S02]  /*136a0*/  ISETP.GT.AND P1, PT, R217, 0x48, !P2 ;  /* 0x00000048d900780c */ /* 0x000fe40005724270 */
[----:B------:R-:W-:Y:S02]  /*136b0*/  LOP3.LUT P2, RZ, R18, 0x2, RZ, 0xc0, !PT ;  /* 0x0000000212ff7812 */ /* 0x000fe4000784c0ff */
[----:B------:R-:W-:-:S04]  /*136c0*/  ISETP.LT.OR P1, PT, R225, 0x49, P1 ;  /* 0x00000049e100780c */ /* 0x000fc80000f21670 */
[----:B------:R-:W-:Y:S02]  /*136d0*/  FSEL R190, R190, -INF , !P1 ;  /* 0xff800000bebe7808 */ /* 0x000fe40004800000 */
[----:B------:R-:W-:Y:S02]  /*136e0*/  ISETP.GT.AND P1, PT, R217, 0x49, !P6 ;  /* 0x00000049d900780c */ /* 0x000fe40007724270 */
[----:B------:R-:W-:Y:S02]  /*136f0*/  LOP3.LUT P6, RZ, R18, 0x1, RZ, 0xc0, !PT ;  /* 0x0000000112ff7812 */ /* 0x000fe400078cc0ff */
[----:B------:R-:W-:-:S04]  /*13700*/  ISETP.LT.OR P1, PT, R225, 0x4a, P1 ;  /* 0x0000004ae100780c */ /* 0x000fc80000f21670 */
[----:B------:R-:W-:Y:S02]  /*13710*/  FSEL R191, R191, -INF , !P1 ;  /* 0xff800000bfbf7808 */ /* 0x000fe40004800000 */
[----:B------:R-:W-:-:S04]  /*13720*/  FSETP.NEU.FTZ.AND P1, PT, R0, -INF , PT ;  /* 0xff8000000000780b */ /* 0x000fc80003f3d000 */
[----:B------:R-:W-:Y:S02]  /*13730*/  FSEL R202, R0, RZ, P1 ;  /* 0x000000ff00ca7208 */ /* 0x000fe40000800000 */
[----:B------:R-:W-:Y:S02]  /*13740*/  FSEL R8, R8, RZ, P1 ;  /* 0x000000ff08087208 */ /* 0x000fe40000800000 */
[----:B------:R-:W-:Y:S01]  /*13750*/  ISETP.GT.AND P1, PT, R217, RZ, !P2 ;  /* 0x000000ffd900720c */ /* 0x000fe20005724270 */
[----:B------:R-:W-:Y:S01]  /*13760*/  FADD.FTZ R202, -R202, R216 ;  /* 0x000000d8caca7221 */ /* 0x000fe20000010100 */
[----:B------:R-:W-:Y:S01]  /*13770*/  ISETP.NE.AND P2, PT, R228, 0x3, PT ;  /* 0x00000003e400780c */ /* 0x000fe20003f45270 */
[-CC-:B------:R-:W-:Y:S01]  /*13780*/  FFMA.FTZ R152, R152, R9.reuse, -R8.reuse ;  /* 0x0000000998987223 */ /* 0x180fe20000010808 */
[----:B------:R-:W-:Y:S01]  /*13790*/  ISETP.LT.OR P1, PT, R225, 0x1, P1 ;  /* 0x00000001e100780c */ /* 0x000fe20000f21670 */
[-CC-:B------:R-:W-:Y:S01]  /*137a0*/  FFMA.FTZ R153, R153, R9.reuse, -R8.reuse ;  /* 0x0000000999997223 */ /* 0x180fe20000010808 */
[-CC-:B------:R-:W-:Y:S01]  /*137b0*/  FFMA.FTZ R156, R156, R9.reuse, -R8.reuse ;  /* 0x000000099c9c7223 */ /* 0x180fe20000010808 */
[-CC-:B------:R-:W-:Y:S01]  /*137c0*/  FFMA.FTZ R157, R157, R9.reuse, -R8.reuse ;  /* 0x000000099d9d7223 */ /* 0x180fe20000010808 */
[----:B------:R-:W-:Y:S01]  /*137d0*/  FSEL R154, R154, -INF , !P1 ;  /* 0xff8000009a9a7808 */ /* 0x000fe20004800000 */
        /* <DEDUP_REMOVED lines=22> */
[----:B------:R-:W-:Y:S01]  /*13940*/  MUFU.EX2 R152, R152 ;  /* 0x0000009800987308 */ /* 0x000fe20000000800 */
[----:B------:R-:W-:-:S02]  /*13950*/  ISETP.GT.AND P1, PT, R217, 0x59, !P6 ;  /* 0x00000059d900780c */ /* 0x000fc40007724270 */
[----:B------:R-:W-:Y:S02]  /*13960*/  FMNMX.FTZ R8, R155, R8, !PT ;  /* 0x000000089b087209 */ /* 0x000fe40007810000 */
[----:B------:R-:W-:Y:S02]  /*13970*/  ISETP.LT.OR P1, PT, R225, 0x5a, P1 ;  /* 0x0000005ae100780c */ /* 0x000fe40000f21670 */
[----:B------:R-:W-:Y:S01]  /*13980*/  FMNMX.FTZ R8, R158, R8, !PT ;  /* 0x000000089e087209 */ /* 0x000fe20007810000 */
[----:B------:R-:W2:Y:S01]  /*13990*/  MUFU.EX2 R181, R181 ;  /* 0x000000b500b57308 */ /* 0x000ea20000000800 */
[----:B------:R-:W-:Y:S02]  /*139a0*/  FSEL R199, R199, -INF , !P1 ;  /* 0xff800000c7c77808 */ /* 0x000fe40004800000 */
[----:B------:R-:W-:-:S04]  /*139b0*/  FMNMX.FTZ R8, R159, R8, !PT ;  /* 0x000000089f087209 */ /* 0x000fc80007810000 */
[----:B------:R-:W-:Y:S01]  /*139c0*/  FMNMX.FTZ R8, R162, R8, !PT ;  /* 0x00000008a2087209 */ /* 0x000fe20007810000 */
[----:B------:R-:W3:Y:S03]  /*139d0*/  MUFU.EX2 R153, R153 ;  /* 0x0000009900997308 */ /* 0x000ee60000000800 */
[----:B------:R-:W-:-:S04]  /*139e0*/  FMNMX.FTZ R8, R163, R8, !PT ;  /* 0x00000008a3087209 */ /* 0x000fc80007810000 */
[----:B------:R-:W-:Y:S01]  /*139f0*/  FMNMX.FTZ R8, R166, R8, !PT ;  /* 0x00000008a6087209 */ /* 0x000fe20007810000 */
[----:B------:R-:W4:Y:S01]  /*13a00*/  MUFU.EX2 R156, R156 ;  /* 0x0000009c009c7308 */ /* 0x000f220000000800 */
[----:B--2---:R-:W-:Y:S01]  /*13a10*/  FFMA.FTZ R5, R181, R5, R152 ;  /* 0x00000005b5057223 */ /* 0x004fe20000010098 */
[-C--:B------:R-:W-:Y:S01]  /*13a20*/  FMUL.FTZ R24, R24, R181.reuse ;  /* 0x000000b518187220 */ /* 0x080fe20000410000 */
[----:B------:R-:W-:Y:S01]  /*13a30*/  FMNMX.FTZ R8, R167, R8, !PT ;  /* 0x00000008a7087209 */ /* 0x000fe20007810000 */
[-C--:B------:R-:W-:Y:S01]  /*13a40*/  FMUL.FTZ R25, R25, R181.reuse ;  /* 0x000000b519197220 */ /* 0x080fe20000410000 */
[-C--:B------:R-:W-:Y:S01]  /*13a50*/  FMUL.FTZ R28, R28, R181.reuse ;  /* 0x000000b51c1c7220 */ /* 0x080fe20000410000 */
[-C--:B------:R-:W-:Y:S01]  /*13a60*/  FMUL.FTZ R29, R29, R181.reuse ;  /* 0x000000b51d1d7220 */ /* 0x080fe20000410000 */
[----:B------:R-:W-:Y:S01]  /*13a70*/  FMNMX.FTZ R8, R170, R8, !PT ;  /* 0x00000008aa087209 */ /* 0x000fe20007810000 */
[----:B------:R-:W2:Y:S01]  /*13a80*/  MUFU.EX2 R157, R157 ;  /* 0x0000009d009d7308 */ /* 0x000ea20000000800 */
        /* <DEDUP_REMOVED lines=103> */
[----:B------:R-:W-:-:S02]  /*14100*/  FMUL.FTZ R149, R149, R181 ;  /* 0x000000b595957220 */ /* 0x000fc40000410000 */
[----:B------:R-:W3:Y:S01]  /*14110*/  MUFU.EX2 R184, R184 ;  /* 0x000000b800b87308 */ /* 0x000ee20000000800 */
[----:B----4-:R-:W-:-:S07]  /*14120*/  FADD.FTZ R5, R180, R5 ;  /* 0x00000005b4057221 */ /* 0x010fce0000010000 */
[----:B------:R-:W4:Y:S01]  /*14130*/  MUFU.EX2 R185, R185 ;  /* 0x000000b900b97308 */ /* 0x000f220000000800 */
[----:B-----5:R-:W-:Y:S01]  /*14140*/  FADD.FTZ R5, R203, R5 ;  /* 0x00000005cb057221 */ /* 0x020fe20000010000 */
[----:B--2---:R-:W-:-:S04]  /*14150*/  FMNMX.FTZ R8, R8, R153, !PT ;  /* 0x0000009908087209 */ /* 0x004fc80007810000 */
[C---:B------:R-:W-:Y:S01]  /*14160*/  FSETP.NEU.FTZ.AND P1, PT, R8.reuse, -INF , PT ;  /* 0xff8000000800780b */ /* 0x040fe20003f3d000 */
[----:B------:R-:W-:Y:S01]  /*14170*/  FMUL.FTZ R216, R8, R9 ;  /* 0x0000000908d87220 */ /* 0x000fe20000410000 */
[----:B------:R-:W2:Y:S01]  /*14180*/  MUFU.EX2 R188, R188 ;  /* 0x000000bc00bc7308 */ /* 0x000ea20000000800 */
[----:B---3--:R-:W-:-:S03]  /*14190*/  FADD.FTZ R5, R184, R5 ;  /* 0x00000005b8057221 */ /* 0x008fc60000010000 */
[----:B------:R-:W-:Y:S01]  /*141a0*/  FSEL R216, R216, RZ, P1 ;  /* 0x000000ffd8d87208 */ /* 0x000fe20000800000 */
[----:B----4-:R-:W-:-:S03]  /*141b0*/  FADD.FTZ R5, R185, R5 ;  /* 0x00000005b9057221 */ /* 0x010fc60000010000 */
[----:B------:R-:W-:Y:S01]  /*141c0*/  MUFU.EX2 R189, R189 ;  /* 0x000000bd00bd7308 */ /* 0x000fe20000000800 */
[-CC-:B------:R-:W-:Y:S01]  /*141d0*/  FFMA.FTZ R153, R170, R9.reuse, -R216.reuse ;  /* 0x00000009aa997223 */ /* 0x180fe200000108d8 */
[-CC-:B------:R-:W-:Y:S01]  /*141e0*/  FFMA.FTZ R227, R154, R9.reuse, -R216.reuse ;  /* 0x000000099ae37223 */ /* 0x180fe200000108d8 */
[----:B------:R-:W-:Y:S01]  /*141f0*/  F2FP.BF16.F32.PACK_AB R154, R157, R156 ;  /* 0x0000009c9d9a723e */ /* 0x000fe200000010ff */
[-CC-:B------:R-:W-:Y:S01]  /*14200*/  FFMA.FTZ R226, R158, R9.reuse, -R216.reuse ;  /* 0x000000099ee27223 */ /* 0x180fe200000108d8 */
[----:B------:R-:W-:Y:S01]  /*14210*/  F2FP.BF16.F32.PACK_AB R156, R161, R160 ;  /* 0x000000a0a19c723e */ /* 0x000fe200000010ff */
[-CC-:B------:R-:W-:Y:S01]  /*14220*/  FFMA.FTZ R155, R155, R9.reuse, -R216.reuse ;  /* 0x000000099b9b7223 */ /* 0x180fe200000108d8 */
[----:B------:R-:W-:Y:S01]  /*14230*/  F2FP.BF16.F32.PACK_AB R158, R165, R164 ;  /* 0x000000a4a59e723e */ /* 0x000fe200000010ff */
[----:B------:R3:W-:Y:S01]  /*14240*/  MUFU.EX2 R161, R153 ;  /* 0x0000009900a17308 */ /* 0x0007e20000000800 */
[----:B------:R-:W-:Y:S01]  /*14250*/  F2FP.BF16.F32.PACK_AB R164, R177, R176 ;  /* 0x000000b0b1a4723e */ /* 0x000fe200000010ff */
[-CC-:B------:R-:W-:Y:S01]  /*14260*/  FFMA.FTZ R159, R159, R9.reuse, -R216.reuse ;  /* 0x000000099f9f7223 */ /* 0x180fe200000108d8 */
[-CC-:B------:R-:W-:Y:S01]  /*14270*/  FFMA.FTZ R225, R162, R9.reuse, -R216.reuse ;  /* 0x00000009a2e17223 */ /* 0x180fe200000108d8 */
[-CC-:B------:R-:W-:Y:S01]  /*14280*/  FFMA.FTZ R163, R163, R9.reuse, -R216.reuse ;  /* 0x00000009a3a37223 */ /* 0x180fe200000108d8 */
[-CC-:B------:R-:W-:Y:S01]  /*14290*/  FFMA.FTZ R217, R166, R9.reuse, -R216.reuse ;  /* 0x00000009a6d97223 */ /* 0x180fe200000108d8 */
[-CC-:B------:R-:W-:Y:S01]  /*142a0*/  FFMA.FTZ R167, R167, R9.reuse, -R216.reuse ;  /* 0x00000009a7a77223 */ /* 0x180fe200000108d8 */
[-CC-:B------:R-:W-:Y:S01]  /*142b0*/  FFMA.FTZ R171, R171, R9.reuse, -R216.reuse ;  /* 0x00000009abab7223 */ /* 0x180fe200000108d8 */
[----:B------:R-:W-:Y:S01]  /*142c0*/  MUFU.EX2 R227, R227 ;  /* 0x000000e300e37308 */ /* 0x000fe20000000800 */
[----:B---3--:R-:W-:Y:S01]  /*142d0*/  FSEL R153, R8, RZ, P1 ;  /* 0x000000ff08997208 */ /* 0x008fe20000800000 */
[-CC-:B------:R-:W-:Y:S01]  /*142e0*/  FFMA.FTZ R202, R174, R9.reuse, -R216.reuse ;  /* 0x00000009aeca7223 */ /* 0x180fe200000108d8 */
[-CC-:B------:R-:W-:Y:S01]  /*142f0*/  FFMA.FTZ R175, R175, R9.reuse, -R216.reuse ;  /* 0x00000009afaf7223 */ /* 0x180fe200000108d8 */
[-CC-:B------:R-:W-:Y:S01]  /*14300*/  FFMA.FTZ R178, R178, R9.reuse, -R216.reuse ;  /* 0x00000009b2b27223 */ /* 0x180fe200000108d8 */
[-CC-:B------:R-:W-:Y:S01]  /*14310*/  FFMA.FTZ R179, R179, R9.reuse, -R216.reuse ;  /* 0x00000009b3b37223 */ /* 0x180fe200000108d8 */
[----:B------:R-:W-:Y:S01]  /*14320*/  FADD.FTZ R153, -R153, R201 ;  /* 0x000000c999997221 */ /* 0x000fe20000010100 */
[-CC-:B------:R-:W-:Y:S01]  /*14330*/  FFMA.FTZ R182, R182, R9.reuse, -R216.reuse ;  /* 0x00000009b6b67223 */ /* 0x180fe200000108d8 */
[----:B------:R-:W3:Y:S01]  /*14340*/  MUFU.EX2 R155, R155 ;  /* 0x0000009b009b7308 */ /* 0x000ee20000000800 */
[-CC-:B------:R-:W-:Y:S01]  /*14350*/  FFMA.FTZ R183, R183, R9.reuse, -R216.reuse ;  /* 0x00000009b7b77223 */ /* 0x180fe200000108d8 */
[-C--:B------:R-:W-:Y:S01]  /*14360*/  FMUL.FTZ R153, R153, R9.reuse ;  /* 0x0000000999997220 */ /* 0x080fe20000410000 */
[-CC-:B------:R-:W-:Y:S01]  /*14370*/  FFMA.FTZ R186, R186, R9.reuse, -R216.reuse ;  /* 0x00000009baba7223 */ /* 0x180fe200000108d8 */
[-CC-:B------:R-:W-:Y:S01]  /*14380*/  FFMA.FTZ R187, R187, R9.reuse, -R216.reuse ;  /* 0x00000009bbbb7223 */ /* 0x180fe200000108d8 */
[----:B------:R-:W-:Y:S01]  /*14390*/  F2FP.BF16.F32.PACK_AB R160, R169, R168 ;  /* 0x000000a8a9a0723e */ /* 0x000fe200000010ff */
[-CC-:B------:R-:W-:Y:S01]  /*143a0*/  FFMA.FTZ R190, R190, R9.reuse, -R216.reuse ;  /* 0x00000009bebe7223 */ /* 0x180fe200000108d8 */
[-CC-:B------:R-:W-:Y:S01]  /*143b0*/  FFMA.FTZ R191, R191, R9.reuse, -R216.reuse ;  /* 0x00000009bfbf7223 */ /* 0x180fe200000108d8 */
[----:B------:R3:W4:Y:S01]  /*143c0*/  MUFU.EX2 R176, R153 ;  /* 0x0000009900b07308 */ /* 0x0007220000000800 */
[-CC-:B------:R-:W-:Y:S01]  /*143d0*/  FFMA.FTZ R194, R194, R9.reuse, -R216.reuse ;  /* 0x00000009c2c27223 */ /* 0x180fe200000108d8 */
[-CC-:B------:R-:W-:Y:S01]  /*143e0*/  FFMA.FTZ R195, R195, R9.reuse, -R216.reuse ;  /* 0x00000009c3c37223 */ /* 0x180fe200000108d8 */
[----:B------:R-:W-:Y:S01]  /*143f0*/  F2FP.BF16.F32.PACK_AB R162, R173, R172 ;  /* 0x000000acada2723e */ /* 0x000fe200000010ff */
[-CC-:B------:R-:W-:Y:S01]  /*14400*/  FFMA.FTZ R198, R198, R9.reuse, -R216.reuse ;  /* 0x00000009c6c67223 */ /* 0x180fe200000108d8 */
[----:B------:R-:W-:Y:S01]  /*14410*/  FFMA.FTZ R199, R199, R9, -R216 ;  /* 0x00000009c7c77223 */ /* 0x000fe200000108d8 */
[----:B--2---:R-:W-:Y:S01]  /*14420*/  FADD.FTZ R5, R188, R5 ;  /* 0x00000005bc057221 */ /* 0x004fe20000010000 */
[----:B------:R-:W-:Y:S01]  /*14430*/  F2FP.BF16.F32.PACK_AB R166, R203, R180 ;  /* 0x000000b4cba6723e */ /* 0x000fe200000010ff */
[----:B------:R-:W2:Y:S01]  /*14440*/  MUFU.EX2 R226, R226 ;  /* 0x000000e200e27308 */ /* 0x000ea20000000800 */
[----:B---3--:R-:W-:Y:S01]  /*14450*/  F2FP.BF16.F32.PACK_AB R153, R155, R227 ;  /* 0x000000e39b99723e */ /* 0x008fe200000010ff */
[----:B------:R-:W-:Y:S01]  /*14460*/  FADD.FTZ R5, R189, R5 ;  /* 0x00000005bd057221 */ /* 0x000fe20000010000 */
[----:B------:R-:W-:-:S02]  /*14470*/  F2FP.BF16.F32.PACK_AB R168, R185, R184 ;  /* 0x000000b8b9a8723e */ /* 0x000fc400000010ff */
[----:B------:R-:W-:-:S03]  /*14480*/  F2FP.BF16.F32.PACK_AB R170, R189, R188 ;  /* 0x000000bcbdaa723e */ /* 0x000fc600000010ff */
[----:B------:R-:W3:Y:S01]  /*14490*/  MUFU.EX2 R159, R159 ;  /* 0x0000009f009f7308 */ /* 0x000ee20000000800 */
[----:B----4-:R-:W-:Y:S01]  /*144a0*/  FFMA.FTZ R3, R176, R3, R227 ;  /* 0x00000003b0037223 */ /* 0x010fe200000100e3 */
        /* <DEDUP_REMOVED lines=51> */
[----:B------:R-:W-:Y:S01]  /*147e0*/  FADD.FTZ R3, R161, R3 ;  /* 0x00000003a1037221 */ /* 0x000fe20000010000 */
        /* <DEDUP_REMOVED lines=41> */
[----:B------:R-:W-:Y:S01]  /*14a80*/  FMUL.FTZ R151, R151, R176 ;  /* 0x000000b097977220 */ /* 0x000fe20000410000 */
        /* <DEDUP_REMOVED lines=13> */
[C---:B---3--:R-:W-:Y:S01]  /*14b60*/  FADD.FTZ R3, R191.reuse, R3 ;  /* 0x00000003bf037221 */ /* 0x048fe20000010000 */
[----:B------:R-:W-:-:S06]  /*14b70*/  F2FP.BF16.F32.PACK_AB R171, R191, R190 ;  /* 0x000000bebfab723e */ /* 0x000fcc00000010ff */
[----:B------:R-:W3:Y:S01]  /*14b80*/  MUFU.EX2 R193, R193 ;  /* 0x000000c100c17308 */ /* 0x000ee20000000800 */
[----:B----4-:R-:W-:-:S07]  /*14b90*/  FADD.FTZ R5, R192, R5 ;  /* 0x00000005c0057221 */ /* 0x010fce0000010000 */
[----:B------:R-:W4:Y:S01]  /*14ba0*/  MUFU.EX2 R195, R195 ;  /* 0x000000c300c37308 */ /* 0x000f220000000800 */
[----:B--2---:R-:W-:-:S07]  /*14bb0*/  FADD.FTZ R3, R173, R3 ;  /* 0x00000003ad037221 */ /* 0x004fce0000010000 */
[----:B------:R-:W2:Y:S01]  /*14bc0*/  MUFU.EX2 R174, R196 ;  /* 0x000000c400ae7308 */ /* 0x000ea20000000800 */
[C---:B---3--:R-:W-:Y:S01]  /*14bd0*/  FADD.FTZ R5, R193.reuse, R5 ;  /* 0x00000005c1057221 */ /* 0x048fe20000010000 */
[----:B------:R-:W-:-:S06]  /*14be0*/  F2FP.BF16.F32.PACK_AB R172, R193, R192 ;  /* 0x000000c0c1ac723e */ /* 0x000fcc00000010ff */
[----:B------:R-:W3:Y:S01]  /*14bf0*/  MUFU.EX2 R198, R198 ;  /* 0x000000c600c67308 */ /* 0x000ee20000000800 */
[C---:B----4-:R-:W-:Y:S01]  /*14c00*/  FADD.FTZ R3, R195.reuse, R3 ;  /* 0x00000003c3037221 */ /* 0x050fe20000010000 */
[----:B------:R-:W-:-:S06]  /*14c10*/  F2FP.BF16.F32.PACK_AB R173, R195, R173 ;  /* 0x000000adc3ad723e */ /* 0x000fcc00000010ff */
[----:B------:R-:W4:Y:S01]  /*14c20*/  MUFU.EX2 R197, R197 ;  /* 0x000000c500c57308 */ /* 0x000f220000000800 */
[----:B--2---:R-:W-:-:S07]  /*14c30*/  FADD.FTZ R5, R174, R5 ;  /* 0x00000005ae057221 */ /* 0x004fce0000010000 */
[----:B------:R-:W2:Y:S01]  /*14c40*/  MUFU.EX2 R199, R199 ;  /* 0x000000c700c77308 */ /* 0x000ea20000000800 */
[----:B---3--:R-:W-:Y:S01]  /*14c50*/  FADD.FTZ R3, R198, R3 ;  /* 0x00000003c6037221 */ /* 0x008fe20000010000 */
[C---:B----4-:R-:W-:Y:S01]  /*14c60*/  FADD.FTZ R5, R197.reuse, R5 ;  /* 0x00000005c5057221 */ /* 0x050fe20000010000 */
[----:B------:R-:W-:Y:S02]  /*14c70*/  F2FP.BF16.F32.PACK_AB R174, R197, R174 ;  /* 0x000000aec5ae723e */ /* 0x000fe400000010ff */
[C---:B--2---:R-:W-:Y:S01]  /*14c80*/  FADD.FTZ R3, R199.reuse, R3 ;  /* 0x00000003c7037221 */ /* 0x044fe20000010000 */
[----:B------:R-:W-:Y:S01]  /*14c90*/  F2FP.BF16.F32.PACK_AB R175, R199, R198 ;  /* 0x000000c6c7af723e */ /* 0x000fe200000010ff */
[----:B------:R-:W-:Y:S06]  /*14ca0*/  @!P2 BRA `(.L_x_11692) ;  /* 0x000000000004a947 */ /* 0x000fec0003800000 */
[----:B------:R-:W-:Y:S01]  /*14cb0*/  BPT.TRAP 0x1 ;  /* 0x000000040000795c */ /* 0x000fe20000300000 */
.L_x_11692:
[----:B------:R2:W3:Y:S01]  /*14cc0*/  SYNCS.PHASECHK.TRANS64.TRYWAIT P1, [R11+URZ+0x22850], R200 ;  /* 0x022850c80b0075a7 */ /* 0x0004e2000802017f */
[----:B------:R-:W-:Y:S05]  /*14cd0*/  @!P2 BRA `(.L_x_11693) ;  /* 0x000000000004a947 */ /* 0x000fea0003800000 */
[----:B------:R-:W-:Y:S01]  /*14ce0*/  BPT.TRAP 0x1 ;  /* 0x000000040000795c */ /* 0x000fe20000300000 */
.L_x_11693:
[----:B------:R-:W-:Y:S04]  /*14cf0*/  BSSY B0, `(.L_x_11694) ;  /* 0x0000004000007945 */ /* 0x000fe80003800000 */
[----:B---3--:R-:W-:Y:S05]  /*14d00*/  @P1 BRA `(.L_x_11695) ;  /* 0x0000000000081947 */ /* 0x008fea0003800000 */
[----:B------:R-:W3:Y:S02]  /*14d10*/  SYNCS.PHASECHK.TRANS64.TRYWAIT P1, [R11+URZ+0x22850], R200 ;  /* 0x022850c80b0075a7 */ /* 0x000ee4000802017f */
[----:B---3--:R-:W-:Y:S05]  /*14d20*/  @!P1 BRA `(.L_x_11696) ;  /* 0x000000f8009c9947 */ /* 0x008fea0003800000 */
.L_x_11695:
[----:B------:R-:W-:Y:S05]  /*14d30*/  BSYNC B0 ;  /* 0x0000000000007941 */ /* 0x000fea0003800000 */
.L_x_11694:
[----:B------:R-:W4:Y:S01]  /*14d40*/  S2R R178, SR_TID.X ;  /* 0x0000000000b27919 */ /* 0x000f220000002100 */
[----:B------:R-:W-:Y:S01]  /*14d50*/  IMAD.MOV.U32 R177, RZ, RZ, 0x40000040 ;  /* 0x40000040ffb17424 */ /* 0x000fe200078e00ff */
[----:B------:R-:W-:Y:S05]  /*14d60*/  WARPSYNC.ALL ;  /* 0x0000000000007948 */ /* 0x000fea0003800000 */
[----:B------:R-:W-:Y:S01]  /*14d70*/  R2UR UR7, R177 ;  /* 0x00000000b10772ca */ /* 0x000fe200000e0000 */
[----:B------:R-:W-:Y:S01]  /*14d80*/  IMAD.MOV.U32 R176, RZ, RZ, 0xc00 ;  /* 0x00000c00ffb07424 */ /* 0x000fe200078e00ff */
[----:B------:R-:W-:Y:S01]  /*14d90*/  ISETP.GT.AND P1, PT, R4, R219, PT ;  /* 0x000000db0400720c */ /* 0x000fe20003f24270 */
[----:B0123--:R-:W-:-:S02]  /*14da0*/  @!P0 VIADD R11, R11, 0x22860 ;  /* 0x000228600b0b8836 */ /* 0x00ffc40000000000 */
[----:B------:R-:W-:Y:S02]  /*14db0*/  IMAD R176, R2, R176, UR53 ;  /* 0x0000003502b07e24 */ /* 0x000fe4000f8e02b0 */
[----:B------:R-:W-:Y:S01]  /*14dc0*/  VIADD R4, R4, 0xffffffff ;  /* 0xffffffff04047836 */ /* 0x000fe20000000000 */
[----:B------:R-:W-:Y:S01]  /*14dd0*/  @!P0 PRMT R11, RZ, 0x654, R11 ;  /* 0x00000654ff0b8816 */ /* 0x000fe2000000000b */
[----:B------:R-:W-:Y:S01]  /*14de0*/  IMAD.MOV.U32 R201, RZ, RZ, R8 ;  /* 0x000000ffffc97224 */ /* 0x000fe200078e0008 */
[----:B------:R-:W-:Y:S01]  /*14df0*/  R2UR UR6, R176 ;  /* 0x00000000b00672ca */ /* 0x000fe200000e0000 */
[----:B------:R-:W-:Y:S01]  /*14e00*/  IMAD.MOV.U32 R216, RZ, RZ, R0 ;  /* 0x000000ffffd87224 */ /* 0x000fe200078e0000 */
[----:B----4-:R-:W-:-:S05]  /*14e10*/  SHF.R.U32.HI R178, RZ, 0x7, R178 ;  /* 0x00000007ffb27819 */ /* 0x010fca00000116b2 */
[----:B------:R-:W-:-:S05]  /*14e20*/  VIADD R177, R178, 0x8 ;  /* 0x00000008b2b17836 */ /* 0x000fca0000000000 */
[----:B------:R0:W-:Y:S02]  /*14e30*/  BAR.SYNC.DEFER_BLOCKING R177, 0x100 ;  /* 0x000400b10000751d */ /* 0x0001e40000010000 */
[----:B0-----:R-:W-:-:S04]  /*14e40*/  IMAD.MOV.U32 R177, RZ, RZ, 0x40000040 ;  /* 0x40000040ffb17424 */ /* 0x001fc800078e00ff */
        /* <DEDUP_REMOVED lines=43> */
.L_x_11679:
[----:B------:R-:W-:Y:S05]  /*15100*/  WARPSYNC.ALL ;  /* 0x0000000000007948 */ /* 0x000fea0003800000 */
[----:B------:R-:W2:Y:S01]  /*15110*/  SHFL.BFLY PT, R4, R5, 0x2, 0x1f ;  /* 0x0c401f0005047f89 */ /* 0x000ea200000e0000 */
[----:B------:R-:W-:Y:S02]  /*15120*/  IMAD.MOV.U32 R20, RZ, RZ, -0x800000 ;  /* 0xff800000ff147424 */ /* 0x000fe400078e00ff */
[----:B------:R-:W-:Y:S01]  /*15130*/  VIADD R2, R2, 0x1 ;  /* 0x0000000102027836 */ /* 0x000fe20000000000 */
[----:B------:R-:W1:Y:S01]  /*15140*/  SHFL.BFLY PT, R6, R3, 0x2, 0x1f ;  /* 0x0c401f0003067f89 */ /* 0x000e6200000e0000 */
[----:B------:R-:W-:Y:S01]  /*15150*/  VIADD R234, R234, 0x1 ;  /* 0x00000001eaea7836 */ /* 0x000fe20000000000 */
[----:B------:R3:W-:Y:S08]  /*15160*/  BAR.ARV R10, 0x100 ;  /* 0x0004000a0000751d */ /* 0x0007f00000002000 */
[----:B------:R-:W-:Y:S06]  /*15170*/  BAR.ARV 0x8, 0x180 ;  /* 0x0206000000007b1d */ /* 0x000fec0000002000 */
[----:B--2---:R-:W-:Y:S01]  /*15180*/  FADD.FTZ R4, R4, R5 ;  /* 0x0000000504047221 */ /* 0x004fe20000010000 */
[----:B-1----:R-:W-:-:S04]  /*15190*/  FADD.FTZ R11, R6, R3 ;  /* 0x00000003060b7221 */ /* 0x002fc80000010000 */
[----:B------:R-:W1:Y:S04]  /*151a0*/  SHFL.BFLY PT, R7, R4, 0x1, 0x1f ;  /* 0x0c201f0004077f89 */ /* 0x000e6800000e0000 */
[----:B------:R-:W2:Y:S01]  /*151b0*/  SHFL.BFLY PT, R6, R11, 0x1, 0x1f ;  /* 0x0c201f000b067f89 */ /* 0x000ea200000e0000 */
[----:B-1----:R-:W-:Y:S01]  /*151c0*/  FADD.FTZ R7, R4, R7 ;  /* 0x0000000704077221 */ /* 0x002fe20000010000 */
[----:B------:R-:W-:Y:S02]  /*151d0*/  IMAD.MOV.U32 R4, RZ, RZ, RZ ;  /* 0x000000ffff047224 */ /* 0x000fe400078e00ff */
[----:B--2---:R-:W-:Y:S02]  /*151e0*/  FADD.FTZ R6, R11, R6 ;  /* 0x000000060b067221 */ /* 0x004fe40000010000 */
[----:B------:R-:W-:-:S03]  /*151f0*/  FSETP.NE.FTZ.AND P0, PT, R7, RZ, PT ;  /* 0x000000ff0700720b */ /* 0x000fc60003f15000 */
[----:B------:R-:W-:-:S10]  /*15200*/  FSETP.NE.FTZ.AND P1, PT, R6, RZ, PT ;  /* 0x000000ff0600720b */ /* 0x000fd40003f35000 */
[----:B------:R-:W1:Y:S01]  /*15210*/  @P0 MUFU.LG2 R12, R7 ;  /* 0x00000007000c0308 */ /* 0x000e620000000c00 */
[----:B------:R-:W-:-:S07]  /*15220*/  @P0 FMUL.FTZ R3, R9, 0.69314718246459960938 ;  /* 0x3f31721809030820 */ /* 0x000fce0000410000 */
[----:B------:R-:W2:Y:S08]  /*15230*/  @P1 MUFU.LG2 R5, R6 ;  /* 0x0000000600051308 */ /* 0x000eb00000000c00 */
[----:B------:R-:W4:Y:S01]  /*15240*/  @P0 MUFU.RCP R4, R7 ;  /* 0x0000000700040308 */ /* 0x000f220000001000 */
[----:B-1----:R-:W-:-:S04]  /*15250*/  @P0 FMUL.FTZ R12, R12, 0.69314718246459960938 ;  /* 0x3f3172180c0c0820 */ /* 0x002fc80000410000 */
[----:B------:R-:W-:Y:S01]  /*15260*/  @P0 FFMA.FTZ R20, R3, R0, R12 ;  /* 0x0000000003140223 */ /* 0x000fe2000001000c */
[----:B------:R-:W-:Y:S01]  /*15270*/  @P1 FMUL.FTZ R0, R9, 0.69314718246459960938 ;  /* 0x3f31721809001820 */ /* 0x000fe20000410000 */
[----:B------:R-:W-:Y:S01]  /*15280*/  IMAD.MOV.U32 R3, RZ, RZ, -0x800000 ;  /* 0xff800000ff037424 */ /* 0x000fe200078e00ff */
[----:B------:R-:W-:Y:S01]  /*15290*/  PLOP3.LUT P0, PT, PT, PT, PT, 0x8, 0x0 ;  /* 0x000000000000781c */ /* 0x000fe20003f0e170 */
[----:B--2---:R-:W-:-:S04]  /*152a0*/  @P1 FMUL.FTZ R5, R5, 0.69314718246459960938 ;  /* 0x3f31721805051820 */ /* 0x004fc80000410000 */
[----:B------:R-:W-:Y:S01]  /*152b0*/  @P1 FFMA.FTZ R3, R0, R8, R5 ;  /* 0x0000000800031223 */ /* 0x000fe20000010005 */
[----:B------:R-:W-:Y:S02]  /*152c0*/  IMAD.MOV.U32 R0, RZ, RZ, RZ ;  /* 0x000000ffff007224 */ /* 0x000fe400078e00ff */
[-C--:B----4-:R-:W-:Y:S01]  /*152d0*/  FMUL.FTZ R24, R24, R4.reuse ;  /* 0x0000000418187220 */ /* 0x090fe20000410000 */
[-C--:B------:R-:W-:Y:S01]  /*152e0*/  FMUL.FTZ R25, R25, R4.reuse ;  /* 0x0000000419197220 */ /* 0x080fe20000410000 */
[-C--:B------:R-:W-:Y:S02]  /*152f0*/  FMUL.FTZ R28, R28, R4.reuse ;  /* 0x000000041c1c7220 */ /* 0x080fe40000410000 */
[----:B------:R-:W1:Y:S01]  /*15300*/  @P1 MUFU.RCP R0, R6 ;  /* 0x0000000600001308 */ /* 0x000e620000001000 */
[----:B------:R-:W-:Y:S01]  /*15310*/  ISETP.NE.AND P1, PT, R2, 0x2, PT ;  /* 0x000000020200780c */ /* 0x000fe20003f25270 */
[-C--:B------:R-:W-:Y:S01]  /*15320*/  FMUL.FTZ R29, R29, R4.reuse ;  /* 0x000000041d1d7220 */ /* 0x080fe20000410000 */
[-C--:B------:R-:W-:Y:S01]  /*15330*/  FMUL.FTZ R32, R32, R4.reuse ;  /* 0x0000000420207220 */ /* 0x080fe20000410000 */
        /* <DEDUP_REMOVED lines=124> */
[----:B------:R-:W-:-:S02]  /*15b00*/  LOP3.LUT R206, R206, R5, RZ, 0x3c, !PT ;  /* 0x00000005cece7212 */ /* 0x000fc400078e3cff */
[----:B---3--:R-:W-:-:S07]  /*15b10*/  SEL R2, R2, RZ, P1 ;  /* 0x000000ff02027207 */ /* 0x008fce0000800000 */
.L_x_11589:
[----:B------:R-:W-:Y:S05]  /*15b20*/  WARPSYNC.ALL ;  /* 0x0000000000007948 */ /* 0x000fea0003800000 */
[----:B------:R-:W1:Y:S08]  /*15b30*/  S2UR UR5, SR_CgaCtaId ;  /* 0x00000000000579c3 */ /* 0x000e700000008800 */
[----:B------:R-:W-:Y:S06]  /*15b40*/  BAR.SYNC.DEFER_BLOCKING 0x5, 0x180 ;  /* 0x0146000000007b1d */ /* 0x000fec0000010000 */
[----:B------:R-:W-:Y:S01]  /*15b50*/  UMOV UR4, 0x400 ;  /* 0x0000040000047882 */ /* 0x000fe20000000000 */
[----:B------:R-:W-:Y:S01]  /*15b60*/  BSSY B0, `(.L_x_11698) ;  /* 0x000050b000007945 */ /* 0x000fe20003800000 */
[----:B-1----:R-:W-:-:S06]  /*15b70*/  ULEA UR4, UR5, UR4, 0x18 ;  /* 0x0000000405047291 */ /* 0x002fcc000f8ec03f */
[----:B------:R-:W-:-:S05]  /*15b80*/  IMAD.U32 R19, RZ, RZ, UR4 ;  /* 0x00000004ff137e24 */ /* 0x000fca000f8e00ff */
[----:B-----5:R1:W2:Y:S01]  /*15b90*/  LDS.128 R152, [R19+0x228d0] ;  /* 0x0228d00013987984 */ /* 0x0202a20000000c00 */
[----:B------:R-:W-:Y:S06]  /*15ba0*/  BAR.ARV 0x4, 0x180 ;  /* 0x0106000000007b1d */ /* 0x000fec0000002000 */
[----:B------:R-:W-:Y:S05]  /*15bb0*/  @P0 BRA `(.L_x_11699) ;  /* 0x0000004000400947 */ /* 0x000fea0003800000 */
[----:B------:R-:W3:Y:S01]  /*15bc0*/  LDL R4, [R1+0x70] ;  /* 0x0000700001047983 */ /* 0x000ee20000100800 */
[----:B------:R-:W-:Y:S01]  /*15bd0*/  ISETP.NE.AND P0, PT, R231, RZ, PT ;  /* 0x000000ffe700720c */ /* 0x000fe20003f05270 */
[----:B------:R-:W-:Y:S01]  /*15be0*/  ULDC UR4, c[0x0][0xad4] ;  /* 0x0002b50000047ab9 */ /* 0x000fe20000000800 */
[----:B------:R-:W-:Y:S01]  /*15bf0*/  F2FP.BF16.F32.PACK_AB R6, R29, R28 ;  /* 0x0000001c1d06723e */ /* 0x000fe200000010ff */
[----:B------:R-:W4:Y:S01]  /*15c00*/  S2R R0, SR_SWINHI ;  /* 0x0000000000007919 */ /* 0x000f220000002f00 */
        /* <DEDUP_REMOVED lines=13> */
[----:B----4-:R-:W-:-:S03]  /*15ce0*/  MOV R13, R0 ;  /* 0x00000000000d7202 */ /* 0x010fc60000000f00 */
[----:B---3--:R-:W-:-:S04]  /*15cf0*/  IMAD.WIDE R14, R4, 0x2, R12 ;  /* 0x00000002040e7825 */ /* 0x008fc800078e020c */
        /* <DEDUP_REMOVED lines=8> */
[----:B---3--:R-:W-:Y:S02]  /*15d80*/  IADD3 R4, P0, R14, 0x20, RZ ;  /* 0x000000200e047810 */ /* 0x008fe40007f1e0ff */
        /* <DEDUP_REMOVED lines=8> */
[----:B---3--:R-:W-:Y:S02]  /*15e10*/  IADD3 R4, P0, R14, 0x40, RZ ;  /* 0x000000400e047810 */ /* 0x008fe40007f1e0ff */
        /* <DEDUP_REMOVED lines=144> */
[----:B---3--:R-:W-:Y:S01]  /*16720*/  IADD3 R0, P0, R14, 0xc060, RZ ;  /* 0x0000c0600e007810 */ /* 0x008fe20007f1e0ff */
[----:B------:R-:W3:Y:S03]  /*16730*/  LDC.64 R6, c[0x0][0xc00] ;  /* 0x00030000ff067b82 */ /* 0x000ee60000000a00 */
[----:B------:R-:W-:Y:S01]  /*16740*/  LOP3.LUT R4, R0, 0x380, RZ, 0xc0, !PT ;  /* 0x0000038000047812 */ /* 0x000fe200078ec0ff */
[----:B------:R-:W-:-:S03]  /*16750*/  IMAD.X R15, RZ, RZ, R15, P0 ;  /* 0x000000ffff0f7224 */ /* 0x000fc600000e060f */
[----:B------:R-:W-:-:S04]  /*16760*/  SHF.R.U64 R4, R4, 0x3, RZ ;  /* 0x0000000304047819 */ /* 0x000fc800000012ff */
[----:B------:R-:W-:Y:S01]  /*16770*/  LOP3.LUT R14, R4, R0, RZ, 0x3c, !PT ;  /* 0x00000000040e7212 */ /* 0x000fe200078e3cff */
[----:B------:R-:W-:-:S03]  /*16780*/  IMAD.MOV.U32 R4, RZ, RZ, RZ ;  /* 0x000000ffff047224 */ /* 0x000fc600078e00ff */
[----:B------:R-:W-:-:S05]  /*16790*/  MOV R14, R14 ;  /* 0x0000000e000e7202 */ /* 0x000fca0000000f00 */
[----:B------:R4:W-:Y:S01]  /*167a0*/  STSM.16.M88.4 [R14], R8 ;  /* 0x000000080e007844 */ /* 0x0009e20000000200 */
[----:B---3--:R-:W-:Y:S01]  /*167b0*/  IMAD.WIDE R6, R232, 0x4, R6 ;  /* 0x00000004e8067825 */ /* 0x008fe200078e0206 */
[----:B------:R-:W-:Y:S06]  /*167c0*/  BAR.SYNC.DEFER_BLOCKING 0x1, 0x100 ;  /* 0x0044000000007b1d */ /* 0x000fec0000010000 */
[----:B------:R-:W5:Y:S01]  /*167d0*/  @P1 LDG.E R4, desc[UR38][R6.64] ;  /* 0x0000002606041981 */ /* 0x000f62000c1e1900 */
[----:B------:R-:W-:Y:S01]  /*167e0*/  ISETP.NE.U32.AND P0, PT, RZ, UR6, PT ;  /* 0x00000006ff007c0c */ /* 0x000fe2000bf05070 */
[----:B------:R-:W-:Y:S01]  /*167f0*/  ULDC UR6, c[0x0][0xa88] ;  /* 0x0002a20000067ab9 */ /* 0x000fe20000000800 */
[----:B------:R-:W-:-:S02]  /*16800*/  IMAD.MOV.U32 R21, RZ, RZ, 0x9b8 ;  /* 0x000009b8ff157424 */ /* 0x000fc400078e00ff */
[----:B------:R-:W-:Y:S01]  /*16810*/  ISETP.NE.AND.EX P0, PT, RZ, UR7, PT, P0 ;  /* 0x00000007ff007c0c */ /* 0x000fe2000bf05300 */
[----:B------:R-:W-:-:S12]  /*16820*/  IMAD.U32 R0, RZ, RZ, UR6 ;  /* 0x00000006ff007e24 */ /* 0x000fd8000f8e00ff */
[----:B----4-:R-:W3:Y:S01]  /*16830*/  @P0 LDC.64 R8, c[0x0][0xc08] ;  /* 0x00030200ff080b82 */ /* 0x010ee20000000a00 */
[----:B------:R-:W-:-:S04]  /*16840*/  ISETP.GT.AND P2, PT, R231, 0x1, PT ;  /* 0x00000001e700780c */ /* 0x000fc80003f44270 */
[----:B------:R-:W-:-:S04]  /*16850*/  SEL R21, R21, 0x978, P2 ;  /* 0x0000097815157807 */ /* 0x000fc80001000000 */
[----:B------:R4:W0:Y:S01]  /*16860*/  LDC.64 R10, c[0x0][R21+0x220] ;  /* 0x00008800150a7b82 */ /* 0x0008220000000a00 */
[----:B---3--:R-:W-:-:S05]  /*16870*/  @P0 IMAD.WIDE R8, R232, 0x4, R8 ;  /* 0x00000004e8080825 */ /* 0x008fca00078e0208 */
[----:B------:R3:W5:Y:S02]  /*16880*/  @P0 LDG.E R0, desc[UR38][R8.64] ;  /* 0x0000002608000981 */ /* 0x000764000c1e1900 */
[----:B---3--:R4:W3:Y:S01]  /*16890*/  LDC.64 R8, c[0x0][R21+0x218] ;  /* 0x0000860015087b82 */ /* 0x0088e20000000a00 */
[----:B0-----:R-:W-:Y:S05]  /*168a0*/  @P0 BRA `(.L_x_11700) ;  /* 0x0000000000100947 */ /* 0x001fea0003800000 */
[----:B------:R-:W-:Y:S05]  /*168b0*/  @!P1 BRA `(.L_x_11700) ;  /* 0x00000000000c9947 */ /* 0x000fea0003800000 */
[----:B-----5:R-:W2:Y:S04]  /*168c0*/  LDG.E R0, desc[UR38][R6.64] ;  /* 0x0000002606007981 */ /* 0x020ea8000c1e1900 */
[----:B------:R-:W2:Y:S02]  /*168d0*/  LDG.E R6, desc[UR38][R6.64+0x4] ;  /* 0x0000042606067981 */ /* 0x000ea4000c1e1900 */
[----:B--2---:R-:W-:-:S07]  /*168e0*/  IMAD.IADD R0, R6, 0x1, -R0 ;  /* 0x0000000106007824 */ /* 0x004fce00078e0a00 */
.L_x_11700:
[----:B------:R-:W4:Y:S01]  /*168f0*/  LDL R159, [R1+0x6c] ;  /* 0x00006c00019f7983 */ /* 0x000f220000100800 */
[----:B------:R-:W0:Y:S03]  /*16900*/  LDC R157, c[0x0][0xbe8] ;  /* 0x0002fa00ff9d7b82 */ /* 0x000e260000000800 */
[----:B------:R-:W4:Y:S01]  /*16910*/  LDL R158, [R1+0x64] ;  /* 0x00006400019e7983 */ /* 0x000f220000100800 */
[----:B------:R-:W-:Y:S02]  /*16920*/  ISETP.NE.U32.AND P0, PT, RZ, UR4, PT ;  /* 0x00000004ff007c0c */ /* 0x000fe4000bf05070 */
[----:B------:R-:W-:Y:S02]  /*16930*/  SHF.R.S32.HI R5, RZ, 0x1f, R232 ;  /* 0x0000001fff057819 */ /* 0x000fe400000114e8 */
[----:B------:R-:W1:Y:S01]  /*16940*/  LDC.64 R14, c[0x0][R21+0x228] ;  /* 0x00008a00150e7b82 */ /* 0x000e620000000a00 */
[----:B------:R-:W-:-:S04]  /*16950*/  ISETP.NE.AND.EX P0, PT, RZ, UR5, PT, P0 ;  /* 0x00000005ff007c0c */ /* 0x000fc8000bf05300 */
[----:B------:R-:W-:Y:S02]  /*16960*/  SEL R6, R232, RZ, !P0 ;  /* 0x000000ffe8067207 */ /* 0x000fe40004000000 */
[----:B------:R-:W-:-:S03]  /*16970*/  SEL R5, R5, RZ, !P0 ;  /* 0x000000ff05057207 */ /* 0x000fc60004000000 */
[----:B--2---:R-:W-:-:S04]  /*16980*/  IMAD R152, R11, R6, RZ ;  /* 0x000000060b987224 */ /* 0x004fc800078e02ff */
[----:B------:R-:W-:Y:S01]  /*16990*/  IMAD R152, R10, R5, R152 ;  /* 0x000000050a987224 */ /* 0x000fe200078e0298 */
[----:B0-----:R-:W-:Y:S01]  /*169a0*/  ISETP.NE.AND P1, PT, R157, 0x1, PT ;  /* 0x000000019d00780c */ /* 0x001fe20003f25270 */
[-C--:B---3--:R-:W-:Y:S02]  /*169b0*/  IMAD R5, R9, R224.reuse, RZ ;  /* 0x000000e009057224 */ /* 0x088fe400078e02ff */
[----:B------:R-:W-:-:S04]  /*169c0*/  IMAD.WIDE.U32 R8, R8, R224, RZ ;  /* 0x000000e008087225 */ /* 0x000fc800078e00ff */
[----:B------:R-:W-:-:S04]  /*169d0*/  IMAD.WIDE.U32 R10, R10, R6, RZ ;  /* 0x000000060a0a7225 */ /* 0x000fc800078e00ff */
[----:B------:R-:W-:Y:S01]  /*169e0*/  IMAD.IADD R156, R9, 0x1, R5 ;  /* 0x00000001099c7824 */ /* 0x000fe200078e0205 */
[----:B-----5:R-:W-:Y:S01]  /*169f0*/  IADD3 R7, P0, P3, R10, R8, R4 ;  /* 0x000000080a077210 */ /* 0x020fe20007b1e004 */
[----:B------:R-:W0:Y:S01]  /*16a00*/  @P1 LDC R9, c[0x0][0xbec] ;  /* 0x0002fb00ff091b82 */ /* 0x000e220000000800 */
[----:B------:R-:W-:Y:S01]  /*16a10*/  SEL R10, R235, RZ, P2 ;  /* 0x000000ffeb0a7207 */ /* 0x000fe20001000000 */
[----:B------:R-:W-:Y:S01]  /*16a20*/  IMAD.IADD R152, R11, 0x1, R152 ;  /* 0x000000010b987824 */ /* 0x000fe200078e0298 */
[----:B------:R-:W-:Y:S01]  /*16a30*/  SHF.R.S32.HI R5, RZ, 0x1f, R4 ;  /* 0x0000001fff057819 */ /* 0x000fe20000011404 */
[----:B------:R-:W-:-:S04]  /*16a40*/  IMAD R0, R0, R157, RZ ;  /* 0x0000009d00007224 */ /* 0x000fc800078e02ff */
[----:B------:R-:W2:Y:S01]  /*16a50*/  @P1 LDC R8, c[0x0][0xbf0] ;  /* 0x0002fc00ff081b82 */ /* 0x000ea20000000800 */
[-C--:B-1----:R-:W-:Y:S02]  /*16a60*/  IMAD R15, R15, R10.reuse, RZ ;  /* 0x0000000a0f0f7224 */ /* 0x082fe400078e02ff */
[----:B------:R-:W-:Y:S01]  /*16a70*/  IMAD.WIDE.U32 R10, R14, R10, RZ ;  /* 0x0000000a0e0a7225 */ /* 0x000fe200078e00ff */
[----:B------:R-:W-:-:S03]  /*16a80*/  IADD3.X R14, R152, R156, R5, P0, P3 ;  /* 0x0000009c980e7210 */ /* 0x000fc600007e6405 */
[----:B------:R-:W-:Y:S02]  /*16a90*/  IMAD.IADD R152, R215, 0x1, R213 ;  /* 0x00000001d7987824 */ /* 0x000fe400078e02d5 */
[----:B------:R-:W-:Y:S02]  /*16aa0*/  IMAD.IADD R15, R11, 0x1, R15 ;  /* 0x000000010b0f7824 */ /* 0x000fe400078e020f */
[----:B0-----:R-:W-:-:S04]  /*16ab0*/  @P1 IMAD.HI.U32 R9, R152, R9, RZ ;  /* 0x0000000998091227 */ /* 0x001fc800078e00ff */
[----:B------:R-:W-:Y:S01]  /*16ac0*/  IMAD.MOV.U32 R156, RZ, RZ, R152 ;  /* 0x000000ffff9c7224 */ /* 0x000fe200078e0098 */
[----:B--2---:R-:W-:Y:S02]  /*16ad0*/  @P1 SHF.R.U32.HI R156, RZ, R8, R9 ;  /* 0x00000008ff9c1219 */ /* 0x004fe40000011609 */
[----:B------:R4:W0:Y:S02]  /*16ae0*/  LDC.64 R8, c[0x0][R21+0x210] ;  /* 0x0000840015087b82 */ /* 0x0008240000000a00 */
[----:B------:R-:W-:Y:S02]  /*16af0*/  IADD3 R10, P0, P3, R156, R7, R10 ;  /* 0x000000079c0a7210 */ /* 0x000fe40007b1e00a */
[----:B------:R-:W-:-:S04]  /*16b00*/  SHF.R.S32.HI R7, RZ, 0x1f, R156 ;  /* 0x0000001fff077819 */ /* 0x000fc8000001149c */
[----:B------:R-:W-:Y:S01]  /*16b10*/  IADD3.X R11, R7, R14, R15, P0, P3 ;  /* 0x0000000e070b7210 */ /* 0x000fe200007e640f */
[----:B----4-:R-:W-:Y:S01]  /*16b20*/  IMAD.MOV R21, RZ, RZ, -R156 ;  /* 0x000000ffff157224 */ /* 0x010fe200078e0a9c */
[----:B------:R-:W1:Y:S03]  /*16b30*/  LDC.64 R14, c[0x0][0xba8] ;  /* 0x0002ea00ff0e7b82 */ /* 0x000e660000000a00 */
[----:B------:R-:W-:-:S05]  /*16b40*/  IMAD R21, R157, R21, R152 ;  /* 0x000000159d157224 */ /* 0x000fca00078e0298 */
[----:B------:R-:W-:Y:S01]  /*16b50*/  SHF.R.S32.HI R7, RZ, 0x1f, R21 ;  /* 0x0000001fff077819 */ /* 0x000fe20000011415 */
[----:B-1----:R-:W1:Y:S08]  /*16b60*/  @!P2 LDC R14, c[0x0][0xb50] ;  /* 0x0002d400ff0eab82 */ /* 0x002e700000000800 */
[----:B------:R-:W2:Y:S01]  /*16b70*/  @!P2 LDC R15, c[0x0][0xb54] ;  /* 0x0002d500ff0fab82 */ /* 0x000ea20000000800 */
[----:B0-----:R-:W-:-:S02]  /*16b80*/  IMAD R9, R9, R21, RZ ;  /* 0x0000001509097224 */ /* 0x001fc400078e02ff */
[----:B------:R-:W-:-:S04]  /*16b90*/  IMAD.WIDE.U32 R10, R8, R21, R10 ;  /* 0x00000015080a7225 */ /* 0x000fc800078e000a */
[----:B------:R-:W-:-:S04]  /*16ba0*/  IMAD R7, R8, R7, R9 ;  /* 0x0000000708077224 */ /* 0x000fc800078e0209 */
[----:B------:R-:W-:Y:S01]  /*16bb0*/  IMAD.IADD R7, R11, 0x1, R7 ;  /* 0x000000010b077824 */ /* 0x000fe200078e0207 */
[----:B-1----:R-:W-:-:S05]  /*16bc0*/  LEA R14, P0, R10, R14, 0x2 ;  /* 0x0000000e0a0e7211 */ /* 0x002fca00078010ff */
[----:B------:R-:W-:Y:S01]  /*16bd0*/  SHFL.IDX PT, R8, R14, RZ, 0x1c1f ;  /* 0x001c1fff0e087589 */ /* 0x000fe200000e0000 */
[----:B--2---:R-:W-:-:S03]  /*16be0*/  LEA.HI.X R7, R10, R15, R7, 0x2, P0 ;  /* 0x0000000f0a077211 */ /* 0x004fc600000f1407 */
[----:B------:R-:W-:Y:S04]  /*16bf0*/  SHFL.IDX PT, R10, R14, 0x1, 0x1c1f ;  /* 0x003c1f000e0a7f89 */ /* 0x000fe800000e0000 */
[----:B------:R-:W0:Y:S04]  /*16c00*/  SHFL.IDX PT, R9, R7, RZ, 0x1c1f ;  /* 0x001c1fff07097589 */ /* 0x000e2800000e0000 */
[----:B------:R1:W2:Y:S01]  /*16c10*/  SHFL.IDX PT, R11, R7, 0x1, 0x1c1f ;  /* 0x003c1f00070b7f89 */ /* 0x0002a200000e0000 */
[----:B------:R-:W-:Y:S01]  /*16c20*/  IMAD.IADD R21, R159, 0x1, R213 ;  /* 0x000000019f157824 */ /* 0x000fe200078e02d5 */
[----:B------:R-:W-:-:S03]  /*16c30*/  LOP3.LUT P0, RZ, R158, 0x3, RZ, 0xc0, !PT ;  /* 0x000000039eff7812 */ /* 0x000fc6000780c0ff */
[C---:B-1----:R-:W-:Y:S01]  /*16c40*/  VIADD R7, R21.reuse, 0x8 ;  /* 0x0000000815077836 */ /* 0x042fe20000000000 */
[----:B------:R-:W-:-:S04]  /*16c50*/  ISETP.GE.OR P3, PT, R21, R0, P0 ;  /* 0x000000001500720c */ /* 0x000fc80000766670 */
[----:B------:R-:W-:-:S09]  /*16c60*/  ISETP.GE.OR P0, PT, R7, R0, P0 ;  /* 0x000000000700720c */ /* 0x000fd20000706670 */
[----:B0-----:R0:W-:Y:S04]  /*16c70*/  @!P3 ST.E desc[UR38][R8.64], R20 ;  /* 0x000000140800b985 */ /* 0x0011e8000c101926 */
[----:B--2---:R0:W-:Y:S01]  /*16c80*/  @!P0 ST.E desc[UR38][R10.64], R3 ;  /* 0x000000030a008985 */ /* 0x0041e2000c101926 */
[----:B------:R-:W-:Y:S05]  /*16c90*/  @P2 BRA `(.L_x_11701) ;  /* 0x0000001000382947 */ /* 0x000fea0003800000 */
[----:B0-----:R-:W0:Y:S01]  /*16ca0*/  S2R R3, SR_TID.X ;  /* 0x0000000000037919 */ /* 0x001e220000002100 */
        /* <DEDUP_REMOVED lines=10> */
[----:B------:R-:W-:Y:S02]  /*16d50*/  IADD3 R41, P4, R12, 0x4000, RZ ;  /* 0x000040000c297810 */ /* 0x000fe40007f9e0ff */
[----:B------:R-:W-:Y:S02]  /*16d60*/  LOP3.LUT R28, R29, 0x380, RZ, 0xc0, !PT ;  /* 0x000003801d1c7812 */ /* 0x000fe400078ec0ff */
[----:B------:R-:W-:-:S02]  /*16d70*/  LOP3.LUT R32, R33, 0x380, RZ, 0xc0, !PT ;  /* 0x0000038021207812 */ /* 0x000fc400078ec0ff */
[----:B------:R-:W-:Y:S02]  /*16d80*/  LOP3.LUT R36, R37, 0x380, RZ, 0xc0, !PT ;  /* 0x0000038025247812 */ /* 0x000fe400078ec0ff */
[----:B------:R-:W-:Y:S02]  /*16d90*/  LOP3.LUT R40, R41, 0x380, RZ, 0xc0, !PT ;  /* 0x0000038029287812 */ /* 0x000fe400078ec0ff */
[----:B------:R-:W-:Y:S02]  /*16da0*/  IADD3 R45, P5, R12, 0x5000, RZ ;  /* 0x000050000c2d7810 */ /* 0x000fe40007fbe0ff */
[----:B------:R-:W-:Y:S02]  /*16db0*/  SHF.R.U64 R28, R28, 0x3, RZ ;  /* 0x000000031c1c7819 */ /* 0x000fe400000012ff */
[----:B------:R-:W-:Y:S02]  /*16dc0*/  SHF.R.U64 R32, R32, 0x3, RZ ;  /* 0x0000000320207819 */ /* 0x000fe400000012ff */
[----:B------:R-:W-:-:S02]  /*16dd0*/  SHF.R.U64 R36, R36, 0x3, RZ ;  /* 0x0000000324247819 */ /* 0x000fc400000012ff */
        /* <DEDUP_REMOVED lines=17> */
[----:B------:R-:W-:Y:S02]  /*16ef0*/  SHF.R.U64 R44, R44, 0x3, RZ ;  /* 0x000000032c2c7819 */ /* 0x000fe400000012ff */
[----:B------:R-:W-:Y:S01]  /*16f00*/  LOP3.LUT R48, R49, 0x380, RZ, 0xc0, !PT ;  /* 0x0000038031307812 */ /* 0x000fe200078ec0ff */
[----:B------:R-:W5:Y:S01]  /*16f10*/  LD.E.128 R36, desc[UR38][R36.64] ;  /* 0x0000002624247980 */ /* 0x000f62000c101d00 */
[----:B------:R-:W-:Y:S02]  /*16f20*/  LOP3.LUT R52, R53, 0x380, RZ, 0xc0, !PT ;  /* 0x0000038035347812 */ /* 0x000fe400078ec0ff */
[----:B------:R-:W-:Y:S01]  /*16f30*/  LOP3.LUT R56, R57, 0x380, RZ, 0xc0, !PT ;  /* 0x0000038039387812 */ /* 0x000fe200078ec0ff */
[----:B------:R-:W5:Y:S01]  /*16f40*/  LD.E.128 R40, desc[UR38][R40.64] ;  /* 0x0000002628287980 */ /* 0x000f62000c101d00 */
[----:B------:R-:W-:-:S02]  /*16f50*/  LOP3.LUT R60, R61, 0x380, RZ, 0xc0, !PT ;  /* 0x000003803d3c7812 */ /* 0x000fc400078ec0ff */
[----:B------:R-:W-:Y:S01]  /*16f60*/  LOP3.LUT R44, R44, R45, RZ, 0x3c, !PT ;  /* 0x0000002d2c2c7212 */ /* 0x000fe200078e3cff */
[----:B------:R-:W-:Y:S01]  /*16f70*/  IMAD.X R45, RZ, RZ, R13, P5 ;  /* 0x000000ffff2d7224 */ /* 0x000fe200028e060d */
[----:B------:R-:W-:Y:S02]  /*16f80*/  IADD3 R65, P5, R12, 0xa000, RZ ;  /* 0x0000a0000c417810 */ /* 0x000fe40007fbe0ff */
[----:B------:R-:W-:Y:S02]  /*16f90*/  SHF.R.U64 R48, R48, 0x3, RZ ;  /* 0x0000000330307819 */ /* 0x000fe400000012ff */
[----:B------:R-:W-:Y:S01]  /*16fa0*/  SHF.R.U64 R52, R52, 0x3, RZ ;  /* 0x0000000334347819 */ /* 0x000fe200000012ff */
[----:B------:R-:W5:Y:S01]  /*16fb0*/  LD.E.128 R44, desc[UR38][R44.64] ;  /* 0x000000262c2c7980 */ /* 0x000f62000c101d00 */
[----:B------:R-:W-:Y:S02]  /*16fc0*/  SHF.R.U64 R56, R56, 0x3, RZ ;  /* 0x0000000338387819 */ /* 0x000fe400000012ff */
[----:B------:R-:W-:-:S02]  /*16fd0*/  SHF.R.U64 R60, R60, 0x3, RZ ;  /* 0x000000033c3c7819 */ /* 0x000fc400000012ff */
        /* <DEDUP_REMOVED lines=17> */
[----:B------:R-:W-:Y:S02]  /*170f0*/  SHF.R.U64 R64, R64, 0x3, RZ ;  /* 0x0000000340407819 */ /* 0x000fe400000012ff */
[----:B------:R-:W-:Y:S01]  /*17100*/  LOP3.LUT R68, R69, 0x380, RZ, 0xc0, !PT ;  /* 0x0000038045447812 */ /* 0x000fe200078ec0ff */
[----:B------:R-:W5:Y:S01]  /*17110*/  LD.E.128 R60, desc[UR38][R60.64] ;  /* 0x000000263c3c7980 */ /* 0x000f62000c101d00 */
[----:B------:R-:W-:-:S02]  /*17120*/  LOP3.LUT R72, R73, 0x380, RZ, 0xc0, !PT ;  /* 0x0000038049487812 */ /* 0x000fc400078ec0ff */
[----:B------:R-:W-:Y:S02]  /*17130*/  LOP3.LUT R76, R77, 0x380, RZ, 0xc0, !PT ;  /* 0x000003804d4c7812 */ /* 0x000fe400078ec0ff */
[----:B------:R-:W-:Y:S02]  /*17140*/  LOP3.LUT R80, R81, 0x380, RZ, 0xc0, !PT ;  /* 0x0000038051507812 */ /* 0x000fe400078ec0ff */
[----:B------:R-:W-:Y:S02]  /*17150*/  SHF.R.U64 R11, R11, 0x3, RZ ;  /* 0x000000030b0b7819 */ /* 0x000fe400000012ff */
[----:B------:R-:W-:Y:S01]  /*17160*/  LOP3.LUT R64, R64, R65, RZ, 0x3c, !PT ;  /* 0x0000004140407212 */ /* 0x000fe200078e3cff */
[----:B------:R-:W-:Y:S01]  /*17170*/  IMAD.X R65, RZ, RZ, R13, P5 ;  /* 0x000000ffff417224 */ /* 0x000fe200028e060d */
[----:B------:R-:W-:Y:S02]  /*17180*/  IADD3 R10, P5, R12, 0xf000, RZ ;  /* 0x0000f0000c0a7810 */ /* 0x000fe40007fbe0ff */
[----:B------:R-:W-:-:S02]  /*17190*/  SHF.R.U64 R68, R68, 0x3, RZ ;  /* 0x0000000344447819 */ /* 0x000fc400000012ff */
[----:B------:R-:W-:Y:S01]  /*171a0*/  SHF.R.U64 R72, R72, 0x3, RZ ;  /* 0x0000000348487819 */ /* 0x000fe200000012ff */
[--C-:B------:R-:W-:Y:S01]  /*171b0*/  IMAD.X R85, RZ, RZ, R13.reuse, P5 ;  /* 0x000000ffff557224 */ /* 0x100fe200028e060d */
[----:B------:R-:W-:Y:S01]  /*171c0*/  SHF.R.U64 R76, R76, 0x3, RZ ;  /* 0x000000034c4c7819 */ /* 0x000fe200000012ff */
[----:B------:R-:W5:Y:S01]  /*171d0*/  LD.E.128 R64, desc[UR38][R64.64] ;  /* 0x0000002640407980 */ /* 0x000f62000c101d00 */
[----:B------:R-:W-:Y:S02]  /*171e0*/  SHF.R.U64 R80, R80, 0x3, RZ ;  /* 0x0000000350507819 */ /* 0x000fe400000012ff */
[----:B------:R-:W-:Y:S02]  /*171f0*/  LOP3.LUT R12, R11, R12, RZ, 0x3c, !PT ;  /* 0x0000000c0b0c7212 */ /* 0x000fe400078e3cff */
        /* <DEDUP_REMOVED lines=9> */
[----:B------:R-:W-:-:S02]  /*17290*/  LOP3.LUT R9, R10, 0x380, RZ, 0xc0, !PT ;  /* 0x000003800a097812 */ /* 0x000fc400078ec0ff */
[----:B------:R-:W-:Y:S01]  /*172a0*/  LOP3.LUT R8, R8, 0xfffffff8, RZ, 0xc0, !PT ;  /* 0xfffffff808087812 */ /* 0x000fe200078ec0ff */
[----:B------:R-:W5:Y:S01]  /*172b0*/  LD.E.128 R68, desc[UR38][R68.64] ;  /* 0x0000002644447980 */ /* 0x000f62000c101d00 */
[----:B------:R-:W-:Y:S02]  /*172c0*/  SHF.R.U64 R9, R9, 0x3, RZ ;  /* 0x0000000309097819 */ /* 0x000fe400000012ff */
[----:B------:R-:W-:Y:S01]  /*172d0*/  SHF.R.S32.HI R11, RZ, 0x1f, R6 ;  /* 0x0000001fff0b7819 */ /* 0x000fe20000011406 */
[----:B------:R-:W5:Y:S01]  /*172e0*/  LD.E.128 R72, desc[UR38][R72.64] ;  /* 0x0000002648487980 */ /* 0x000f62000c101d00 */
[----:B------:R-:W-:Y:S01]  /*172f0*/  LOP3.LUT R84, R9, R10, RZ, 0x3c, !PT ;  /* 0x0000000a09547212 */ /* 0x000fe200078e3cff */
[----:B0-----:R-:W0:Y:S01]  /*17300*/  @P1 LDC R13, c[0x0][0xbec] ;  /* 0x0002fb00ff0d1b82 */ /* 0x001e220000000800 */
[----:B------:R-:W-:Y:S01]  /*17310*/  IMAD.IADD R8, R3, 0x1, -R8 ;  /* 0x0000000103087824 */ /* 0x000fe200078e0a08 */
[----:B------:R-:W5:Y:S04]  /*17320*/  LD.E.128 R76, desc[UR38][R76.64] ;  /* 0x000000264c4c7980 */ /* 0x000f68000c101d00 */
[----:B------:R-:W5:Y:S02]  /*17330*/  LD.E.128 R80, desc[UR38][R80.64] ;  /* 0x0000002650507980 */ /* 0x000f64000c101d00 */
[----:B------:R-:W1:Y:S01]  /*17340*/  @P1 LDC R12, c[0x0][0xbf0] ;  /* 0x0002fc00ff0c1b82 */ /* 0x000e620000000800 */
[C---:B------:R-:W-:Y:S01]  /*17350*/  IMAD R9, R4.reuse, UR5, R5 ;  /* 0x0000000504097c24 */ /* 0x040fe2000f8e0205 */
[----:B------:R-:W5:Y:S01]  /*17360*/  LD.E.128 R84, desc[UR38][R84.64] ;  /* 0x0000002654547980 */ /* 0x000f62000c101d00 */
[----:B------:R-:W-:Y:S01]  /*17370*/  IMAD.WIDE.U32 R4, R4, UR4, RZ ;  /* 0x0000000404047c25 */ /* 0x000fe2000f8e00ff */
[----:B------:R-:W-:Y:S01]  /*17380*/  ULDC.64 UR4, c[0x0][0xae8] ;  /* 0x0002ba0000047ab9 */ /* 0x000fe20000000a00 */
[----:B------:R-:W-:Y:S01]  /*17390*/  @!PT LDS RZ, [RZ] ;  /* 0x00000000fffff984 */ /* 0x000fe20000000800 */
[----:B------:R-:W-:Y:S01]  /*173a0*/  @!PT LDS RZ, [RZ] ;  /* 0x00000000fffff984 */ /* 0x000fe20000000800 */
[----:B------:R-:W-:Y:S01]  /*173b0*/  @!PT LDS RZ, [RZ] ;  /* 0x00000000fffff984 */ /* 0x000fe20000000800 */
[----:B------:R-:W-:Y:S01]  /*173c0*/  @!PT LDS RZ, [RZ] ;  /* 0x00000000fffff984 */ /* 0x000fe20000000800 */
[----:B------:R2:W-:Y:S06]  /*173d0*/  MEMBAR.ALL.CTA ;  /* 0x0000000000007992 */ /* 0x0005ec0000008000 */
[----:B--2---:R-:W2:Y:S01]  /*173e0*/  FENCE.VIEW.ASYNC.S ;  /* 0x00000000000073c6 */ /* 0x004ea20000000000 */
[----:B------:R-:W-:-:S02]  /*173f0*/  IMAD R8, R8, 0x20, R7 ;  /* 0x0000002008087824 */ /* 0x000fc400078e0207 */
[----:B------:R-:W-:Y:S02]  /*17400*/  IMAD.IADD R5, R5, 0x1, R9 ;  /* 0x0000000105057824 */ /* 0x000fe400078e0209 */
[----:B------:R-:W-:Y:S02]  /*17410*/  IMAD.IADD R10, R213, 0x1, R8 ;  /* 0x00000001d50a7824 */ /* 0x000fe400078e0208 */
[----:B------:R-:W-:-:S04]  /*17420*/  IMAD.WIDE.U32 R4, R224, UR4, R4 ;  /* 0x00000004e0047c25 */ /* 0x000fc8000f8e0004 */
[----:B0-----:R-:W-:-:S04]  /*17430*/  @P1 IMAD.HI.U32 R3, R10, R13, RZ ;  /* 0x0000000d0a031227 */ /* 0x001fc800078e00ff */
[----:B------:R-:W-:Y:S01]  /*17440*/  IMAD R5, R224, UR5, R5 ;  /* 0x00000005e0057c24 */ /* 0x000fe2000f8e0205 */
[----:B------:R-:W-:Y:S01]  /*17450*/  ULDC.64 UR4, c[0x0][0xaf0] ;  /* 0x0002bc0000047ab9 */ /* 0x000fe20000000a00 */
[----:B------:R-:W-:Y:S01]  /*17460*/  IMAD.MOV.U32 R9, RZ, RZ, R10 ;  /* 0x000000ffff097224 */ /* 0x000fe200078e000a */
[----:B-1----:R-:W-:Y:S01]  /*17470*/  @P1 SHF.R.U32.HI R9, RZ, R12, R3 ;  /* 0x0000000cff091219 */ /* 0x002fe20000011603 */
[----:B------:R-:W-:Y:S02]  /*17480*/  IMAD R11, R11, UR4, RZ ;  /* 0x000000040b0b7c24 */ /* 0x000fe4000f8e02ff */
        /* <DEDUP_REMOVED lines=8> */
[----:B------:R-:W-:-:S04]  /*17510*/  IMAD.WIDE.U32 R4, R9, UR4, R4 ;  /* 0x0000000409047c25 */ /* 0x000fc8000f8e0004 */
[----:B------:R-:W-:Y:S01]  /*17520*/  IMAD R9, R9, UR5, R6 ;  /* 0x0000000509097c24 */ /* 0x000fe2000f8e0206 */
[----:B------:R-:W-:Y:S01]  /*17530*/  SHF.R.S32.HI R6, RZ, 0x1f, R157 ;  /* 0x0000001fff067819 */ /* 0x000fe2000001149d */
[----:B------:R-:W-:Y:S02]  /*17540*/  ULDC.64 UR4, c[0x0][0xad8] ;  /* 0x0002b60000047ab9 */ /* 0x000fe40000000a00 */
[----:B------:R-:W-:Y:S02]  /*17550*/  IMAD.IADD R5, R5, 0x1, R9 ;  /* 0x0000000105057824 */ /* 0x000fe400078e0209 */
[----:B------:R-:W-:Y:S02]  /*17560*/  IMAD R6, R6, UR4, RZ ;  /* 0x0000000406067c24 */ /* 0x000fe4000f8e02ff */
[----:B------:R-:W-:Y:S02]  /*17570*/  VIADD R3, R19, 0x22820 ;  /* 0x0002282013037836 */ /* 0x000fe40000000000 */
[----:B------:R-:W-:-:S04]  /*17580*/  IMAD.WIDE.U32 R4, R157, UR4, R4 ;  /* 0x000000049d047c25 */ /* 0x000fc8000f8e0004 */
[----:B------:R-:W-:Y:S01]  /*17590*/  IMAD R21, R157, UR5, R6 ;  /* 0x000000059d157c24 */ /* 0x000fe2000f8e0206 */
[----:B------:R-:W-:Y:S01]  /*175a0*/  ULDC.64 UR4, c[0x0][0xa80] ;  /* 0x0002a00000047ab9 */ /* 0x000fe20000000a00 */
[----:B------:R-:W-:Y:S02]  /*175b0*/  PRMT R3, RZ, 0x654, R3 ;  /* 0x00000654ff037816 */ /* 0x000fe40000000003 */
[----:B------:R-:W-:Y:S01]  /*175c0*/  IMAD.IADD R21, R5, 0x1, R21 ;  /* 0x0000000105157824 */ /* 0x000fe200078e0215 */
[C---:B------:R-:W-:Y:S01]  /*175d0*/  LEA R20, P0, R4.reuse, UR4, 0x1 ;  /* 0x0000000404147c11 */ /* 0x040fe2000f8008ff */
[----:B------:R-:W-:Y:S01]  /*175e0*/  UMOV UR4, 0xffffffff ;  /* 0xffffffff00047882 */ /* 0x000fe20000000000 */
[----:B--2---:R0:W-:Y:S02]  /*175f0*/  SYNCS.ARRIVE.TRANS64.RED.A1T0 RZ, [R3+URZ], RZ ;  /* 0x000000ff03ff79a7 */ /* 0x0041e4000810043f */
[----:B------:R-:W-:Y:S01]  /*17600*/  LEA.HI.X R21, R4, UR5, R21, 0x1, P0 ;  /* 0x0000000504157c11 */ /* 0x000fe200080f0c15 */
[----:B------:R-:W-:Y:S08]  /*17610*/  BRA.DIV UR4, `(.L_x_11702) ;  /* 0x000000d204747947 */ /* 0x000ff0000b800000 */
[----:B0-----:R0:W1:Y:S04]  /*17620*/  SHFL.IDX PT, R3, R21, RZ, 0x181f ;  /* 0x00181fff15037589 */ /* 0x00106800000e0000 */
[----:B------:R0:W2:Y:S02]  /*17630*/  SHFL.IDX PT, R14, R20, RZ, 0x181f ;  /* 0x00181fff140e7589 */ /* 0x0000a400000e0000 */
.L_x_11944:
[----:B------:R-:W-:Y:S01]  /*17640*/  IMAD.IADD R213, R7, 0x1, R213 ;  /* 0x0000000107d57824 */ /* 0x000fe200078e02d5 */
        /* <DEDUP_REMOVED lines=14> */
[-C--:B------:R-:W-:Y:S02]  /*17730*/  @!P2 LEA R6, P4, R223, R14.reuse, 0x1 ;  /* 0x0000000edf06a211 */ /* 0x080fe400078808ff */
[----:B-1----:R-:W-:Y:S02]  /*17740*/  @!P3 LEA.HI.X R5, R212, R3, R8, 0x1, P5 ;  /* 0x00000003d405b211 */ /* 0x002fe400028f0c08 */
[----:B------:R-:W-:-:S02]  /*17750*/  @!P1 LEA R8, P5, R222, R14, 0x1 ;  /* 0x0000000ede089211 */ /* 0x000fc400078a08ff */
[-C--:B------:R-:W-:Y:S01]  /*17760*/  @!P2 LEA.HI.X R7, R223, R3.reuse, R10, 0x1, P4 ;  /* 0x00000003df07a211 */ /* 0x080fe200020f0c0a */
        /* <DEDUP_REMOVED lines=8> */
.L_x_11704:
[----:B------:R-:W-:Y:S05]  /*177f0*/  BSYNC B1 ;  /* 0x0000000000017941 */ /* 0x000fea0003800000 */
.L_x_11703:
[----:B------:R-:W-:Y:S01]  /*17800*/  UMOV UR4, 0xffffffff ;  /* 0xffffffff00047882 */ /* 0x000fe20000000000 */
[----:B---3-5:R-:W-:Y:S02]  /*17810*/  SHF.R.S32.HI R24, RZ, 0x1f, R88 ;  /* 0x0000001fff187819 */ /* 0x028fe40000011458 */
[----:B------:R-:W-:Y:S05]  /*17820*/  BRA.DIV UR4, `(.L_x_11705) ;  /* 0x000000d204247947 */ /* 0x000fea000b800000 */
[----:B-1----:R1:W3:Y:S04]  /*17830*/  SHFL.IDX PT, R3, R21, 0x1, 0x181f ;  /* 0x00381f0015037f89 */ /* 0x0022e800000e0000 */
[----:B--2---:R1:W2:Y:S02]  /*17840*/  SHFL.IDX PT, R14, R20, 0x1, 0x181f ;  /* 0x00381f00140e7f89 */ /* 0x0042a400000e0000 */
.L_x_11948:
        /* <DEDUP_REMOVED lines=13> */
[CC--:B------:R-:W-:Y:S02]  /*17920*/  @!P2 LEA R6, P4, R223.reuse, R14.reuse, 0x1 ;  /* 0x0000000edf06a211 */ /* 0x0c0fe400078808ff */
[-C--:B---3--:R-:W-:Y:S02]  /*17930*/  @!P3 LEA.HI.X R5, R212, R3.reuse, R8, 0x1, P5 ;  /* 0x00000003d405b211 */ /* 0x088fe400028f0c08 */
[-C--:B------:R-:W-:Y:S02]  /*17940*/  @!P1 LEA R8, P5, R222, R14.reuse, 0x1 ;  /* 0x0000000ede089211 */ /* 0x080fe400078a08ff */
        /* <DEDUP_REMOVED lines=8> */
.L_x_11707:
[----:B------:R-:W-:Y:S05]  /*179d0*/  BSYNC B1 ;  /* 0x0000000000017941 */ /* 0x000fea0003800000 */
.L_x_11706:
[----:B------:R-:W-:-:S03]  /*179e0*/  UMOV UR4, 0xffffffff ;  /* 0xffffffff00047882 */ /* 0x000fc60000000000 */
[----:B------:R-:W-:Y:S05]  /*179f0*/  BRA.DIV UR4, `(.L_x_11708) ;  /* 0x000000ce04f87947 */ /* 0x000fea000b800000 */
[----:B---3--:R3:W0:Y:S04]  /*17a00*/  SHFL.IDX PT, R3, R21, 0x2, 0x181f ;  /* 0x00581f0015037f89 */ /* 0x00862800000e0000 */
[----:B--2---:R3:W2:Y:S02]  /*17a10*/  SHFL.IDX PT, R14, R20, 0x2, 0x181f ;  /* 0x00581f00140e7f89 */ /* 0x0046a400000e0000 */
.L_x_11952:
        /* <DEDUP_REMOVED lines=14> */
[-C--:B0-----:R-:W-:Y:S02]  /*17b00*/  @!P3 LEA.HI.X R9, R212, R3.reuse, R4, 0x1, P5 ;  /* 0x00000003d409b211 */ /* 0x081fe400028f0c04 */
        /* <DEDUP_REMOVED lines=9> */
.L_x_11710:
[----:B------:R-:W-:Y:S05]  /*17ba0*/  BSYNC B1 ;  /* 0x0000000000017941 */ /* 0x000fea0003800000 */
.L_x_11709:
[----:B------:R-:W-:-:S03]  /*17bb0*/  UMOV UR4, 0xffffffff ;  /* 0xffffffff00047882 */ /* 0x000fc60000000000 */
[----:B------:R-:W-:Y:S05]  /*17bc0*/  BRA.DIV UR4, `(.L_x_11711) ;  /* 0x000000ce04cc7947 */ /* 0x000fea000b800000 */
[----:B0-----:R0:W0:Y:S04]  /*17bd0*/  SHFL.IDX PT, R3, R21, 0x3, 0x181f ;  /* 0x00781f0015037f89 */ /* 0x00102800000e0000 */
[----:B--2-4-:R2:W4:Y:S02]  /*17be0*/  SHFL.IDX PT, R14, R20, 0x3, 0x181f ;  /* 0x00781f00140e7f89 */ /* 0x01452400000e0000 */
.L_x_11956:
[----:B------:R-:W-:-:S05]  /*17bf0*/  VIADD R5, R213, 0x60 ;  /* 0x00000060d5057836 */ /* 0x000fca0000000000 */
        /* <DEDUP_REMOVED lines=9> */
[-C--:B----4-:R-:W-:Y:S02]  /*17c90*/  @!P3 LEA R4, P0, R212, R14.reuse, 0x1 ;  /* 0x0000000ed404b211 */ /* 0x090fe400078008ff */
[CC--:B------:R-:W-:Y:S02]  /*17ca0*/  @!P4 LEA R6, P1, R223.reuse, R14.reuse, 0x1 ;  /* 0x0000000edf06c211 */ /* 0x0c0fe400078208ff */
        /* <DEDUP_REMOVED lines=13> */
.L_x_11701:
[----:B0-----:R-:W0:Y:S01]  /*17d80*/  @P1 LDC R9, c[0x0][0xbec] ;  /* 0x0002fb00ff091b82 */ /* 0x001e220000000800 */
[----:B------:R-:W-:Y:S01]  /*17d90*/  ULDC.64 UR4, c[0x0][0xb08] ;  /* 0x0002c20000047ab9 */ /* 0x000fe20000000a00 */
[----:B------:R-:W-:Y:S02]  /*17da0*/  IMAD.MOV.U32 R3, RZ, RZ, R152 ;  /* 0x000000ffff037224 */ /* 0x000fe400078e0098 */
[----:B------:R-:W-:-:S04]  /*17db0*/  IMAD R5, R5, UR4, RZ ;  /* 0x0000000405057c24 */ /* 0x000fc8000f8e02ff */
[----:B------:R-:W1:Y:S01]  /*17dc0*/  @P1 LDC R8, c[0x0][0xbf0] ;  /* 0x0002fc00ff081b82 */ /* 0x000e620000000800 */
[----:B0-----:R-:W-:-:S05]  /*17dd0*/  @P1 IMAD.HI.U32 R9, R152, R9, RZ ;  /* 0x0000000998091227 */ /* 0x001fca00078e00ff */
[----:B-1----:R-:W-:Y:S01]  /*17de0*/  @P1 SHF.R.U32.HI R3, RZ, R8, R9 ;  /* 0x00000008ff031219 */ /* 0x002fe20000011609 */
[C---:B------:R-:W-:Y:S01]  /*17df0*/  IMAD R8, R4.reuse, UR5, R5 ;  /* 0x0000000504087c24 */ /* 0x040fe2000f8e0205 */
[----:B------:R-:W-:Y:S01]  /*17e00*/  SHF.R.S32.HI R9, RZ, 0x1f, R6 ;  /* 0x0000001fff097819 */ /* 0x000fe20000011406 */
[----:B------:R-:W-:Y:S01]  /*17e10*/  IMAD.WIDE.U32 R4, R4, UR4, RZ ;  /* 0x0000000404047c25 */ /* 0x000fe2000f8e00ff */
[----:B------:R-:W-:-:S03]  /*17e20*/  ULDC.64 UR4, c[0x0][0xb38] ;  /* 0x0002ce0000047ab9 */ /* 0x000fc60000000a00 */
        /* <DEDUP_REMOVED lines=8> */
[--C-:B------:R-:W-:Y:S02]  /*17eb0*/  IMAD.MOV R6, RZ, RZ, -R3.reuse ;  /* 0x000000ffff067224 */ /* 0x100fe400078e0a03 */
        /* <DEDUP_REMOVED lines=26> */
.L_x_11959:
        /* <DEDUP_REMOVED lines=22> */
[C---:B-1----:R-:W-:Y:S01]  /*181c0*/  @!P1 LEA R4, P2, R12.reuse, R11, 0x2 ;  /* 0x0000000b0c049211 */ /* 0x042fe200078410ff */
[C---:B------:R-:W-:Y:S02]  /*181d0*/  VIADD R24, R209.reuse, 0xa0 ;  /* 0x000000a0d1187836 */ /* 0x040fe40000000000 */
[C---:B------:R-:W-:Y:S01]  /*181e0*/  VIADD R25, R209.reuse, 0xd0 ;  /* 0x000000d0d1197836 */ /* 0x040fe20000000000 */
[----:B------:R-:W-:Y:S01]  /*181f0*/  @!P1 LEA.HI.X R5, R12, R10, R13, 0x2, P2 ;  /* 0x0000000a0c059211 */ /* 0x000fe200010f140d */
[C---:B------:R-:W-:Y:S01]  /*18200*/  VIADD R13, R209.reuse, 0x10 ;  /* 0x00000010d10d7836 */ /* 0x040fe20000000000 */
[----:B------:R-:W-:Y:S01]  /*18210*/  SHF.R.S32.HI R24, RZ, 0x1f, R24 ;  /* 0x0000001fff187819 */ /* 0x000fe20000011418 */
[----:B------:R-:W-:Y:S01]  /*18220*/  VIADD R12, R209, 0x20 ;  /* 0x00000020d10c7836 */ /* 0x000fe20000000000 */
[----:B------:R-:W-:Y:S01]  /*18230*/  SHF.R.S32.HI R25, RZ, 0x1f, R25 ;  /* 0x0000001fff197819 */ /* 0x000fe20000011419 */
[----:B------:R1:W-:Y:S01]  /*18240*/  @!P1 ST.E.64 desc[UR38][R4.64], R28 ;  /* 0x0000001c04009985 */ /* 0x0003e2000c101b26 */
[----:B------:R-:W-:-:S02]  /*18250*/  SHF.R.S32.HI R13, RZ, 0x1f, R13 ;  /* 0x0000001fff0d7819 */ /* 0x000fc4000001140d */
        /* <DEDUP_REMOVED lines=31> */
[-C--:B------:R-:W-:Y:S02]  /*18450*/  @!P3 LEA.HI.X R5, R8, R10.reuse, R9, 0x2, P2 ;  /* 0x0000000a0805b211 */ /* 0x080fe400010f1409 */
[----:B------:R-:W-:Y:S02]  /*18460*/  ISETP.GE.AND P2, PT, R13, UR4, PT ;  /* 0x000000040d007c0c */ /* 0x000fe4000bf46270 */
[C---:B------:R-:W-:Y:S01]  /*18470*/  @!P1 LEA R8, P4, R12.reuse, R11, 0x2 ;  /* 0x0000000b0c089211 */ /* 0x040fe200078810ff */
        /* <DEDUP_REMOVED lines=108> */
[----:B------:R-:W-:Y:S01]  /*18b40*/  ISETP.GE.AND P3, PT, R24, UR4, PT ;  /* 0x0000000418007c0c */ /* 0x000fe2000bf66270 */
[----:B------:R-:W-:Y:S01]  /*18b50*/  VIADD R21, R209, 0xc8 ;  /* 0x000000c8d1157836 */ /* 0x000fe20000000000 */
[C---:B--2---:R-:W-:Y:S01]  /*18b60*/  @!P1 LEA R8, P5, R13.reuse, R11, 0x2 ;  /* 0x0000000b0d089211 */ /* 0x044fe200078a10ff */
[----:B------:R1:W-:Y:S03]  /*18b70*/  @!P4 ST.E.64 desc[UR38][R4.64], R112 ;  /* 0x000000700400c985 */ /* 0x0003e6000c101b26 */
        /* <DEDUP_REMOVED lines=8> */
[-C--:B------:R-:W-:Y:S02]  /*18c00*/  @!P0 LEA.HI.X R5, R12, R10.reuse, R13, 0x2, P4 ;  /* 0x0000000a0c058211 */ /* 0x080fe400020f140d */
[-C--:B------:R-:W-:Y:S02]  /*18c10*/  @!P3 LEA R12, P4, R24, R11.reuse, 0x2 ;  /* 0x0000000b180cb211 */ /* 0x080fe400078810ff */
[----:B--2---:R-:W-:Y:S01]  /*18c20*/  @!P2 LEA R8, P5, R14, R11, 0x2 ;  /* 0x0000000b0e08a211 */ /* 0x004fe200078a10ff */
[----:B------:R1:W-:Y:S01]  /*18c30*/  @!P0 ST.E.64 desc[UR38][R4.64], R120 ;  /* 0x0000007804008985 */ /* 0x0003e2000c101b26 */
[-C--:B------:R-:W-:Y:S01]  /*18c40*/  @!P3 LEA.HI.X R13, R24, R10.reuse, R25, 0x2, P4 ;  /* 0x0000000a180db211 */ /* 0x080fe200020f1419 */
[----:B------:R-:W-:Y:S01]  /*18c50*/  VIADD R24, R209, 0xd8 ;  /* 0x000000d8d1187836 */ /* 0x000fe20000000000 */
[----:B------:R-:W-:Y:S02]  /*18c60*/  ISETP.GE.AND P0, PT, R15, UR4, PT ;  /* 0x000000040f007c0c */ /* 0x000fe4000bf06270 */
[----:B------:R-:W-:Y:S01]  /*18c70*/  @!P2 LEA.HI.X R9, R14, R10, R21, 0x2, P5 ;  /* 0x0000000a0e09a211 */ /* 0x000fe200028f1415 */
[C---:B------:R-:W-:Y:S01]  /*18c80*/  VIADD R14, R209.reuse, 0xe8 ;  /* 0x000000e8d10e7836 */ /* 0x040fe20000000000 */
[----:B------:R-:W-:Y:S01]  /*18c90*/  SHF.R.S32.HI R24, RZ, 0x1f, R24 ;  /* 0x0000001fff187819 */ /* 0x000fe20000011418 */
[----:B------:R-:W-:-:S02]  /*18ca0*/  VIADD R21, R209, 0xf0 ;  /* 0x000000f0d1157836 */ /* 0x000fc40000000000 */
[----:B------:R2:W-:Y:S01]  /*18cb0*/  @!P2 ST.E.64 desc[UR38][R8.64], R124 ;  /* 0x0000007c0800a985 */ /* 0x0005e2000c101b26 */
[----:B------:R-:W-:Y:S02]  /*18cc0*/  ISETP.GE.AND P4, PT, R14, UR4, PT ;  /* 0x000000040e007c0c */ /* 0x000fe4000bf86270 */
[----:B------:R-:W-:Y:S01]  /*18cd0*/  ISETP.GE.AND P2, PT, R21, UR4, PT ;  /* 0x0000000415007c0c */ /* 0x000fe2000bf46270 */
[----:B------:R3:W-:Y:S01]  /*18ce0*/  @!P3 ST.E.64 desc[UR38][R12.64], R128 ;  /* 0x000000800c00b985 */ /* 0x0007e2000c101b26 */
[C---:B-1----:R-:W-:Y:S02]  /*18cf0*/  @!P1 LEA R4, P5, R20.reuse, R11, 0x2 ;  /* 0x0000000b14049211 */ /* 0x042fe400078a10ff */
[----:B------:R-:W-:Y:S02]  /*18d00*/  ISETP.GE.AND P3, PT, R237, UR4, PT ;  /* 0x00000004ed007c0c */ /* 0x000fe4000bf66270 */
[----:B------:R-:W-:Y:S01]  /*18d10*/  @!P1 LEA.HI.X R5, R20, R10, R24, 0x2, P5 ;  /* 0x0000000a14059211 */ /* 0x000fe200028f1418 */
[----:B------:R-:W-:-:S02]  /*18d20*/  VIADD R20, R209, 0xe0 ;  /* 0x000000e0d1147836 */ /* 0x000fc40000000000 */
[----:B------:R-:W-:Y:S01]  /*18d30*/  VIADD R24, R209, 0xf0 ;  /* 0x000000f0d1187836 */ /* 0x000fe20000000000 */
[CC--:B--2---:R-:W-:Y:S01]  /*18d40*/  @!P0 LEA R8, P5, R15.reuse, R11.reuse, 0x2 ;  /* 0x0000000b0f088211 */ /* 0x0c4fe200078a10ff */
[----:B------:R1:W-:Y:S01]  /*18d50*/  @!P1 ST.E.64 desc[UR38][R4.64], R132 ;  /* 0x0000008404009985 */ /* 0x0003e2000c101b26 */
[----:B------:R-:W-:Y:S02]  /*18d60*/  SHF.R.S32.HI R20, RZ, 0x1f, R20 ;  /* 0x0000001fff147819 */ /* 0x000fe40000011414 */
[----:B---3--:R-:W-:Y:S02]  /*18d70*/  @!P4 LEA R12, P1, R14, R11, 0x2 ;  /* 0x0000000b0e0cc211 */ /* 0x008fe400078210ff */
[----:B------:R-:W-:Y:S01]  /*18d80*/  @!P0 LEA.HI.X R9, R15, R10, R20, 0x2, P5 ;  /* 0x0000000a0f098211 */ /* 0x000fe200028f1414 */
[----:B------:R-:W-:Y:S01]  /*18d90*/  VIADD R15, R209, 0xe8 ;  /* 0x000000e8d10f7836 */ /* 0x000fe20000000000 */
[----:B------:R-:W-:Y:S02]  /*18da0*/  SHF.R.S32.HI R24, RZ, 0x1f, R24 ;  /* 0x0000001fff187819 */ /* 0x000fe40000011418 */
[----:B------:R-:W-:Y:S01]  /*18db0*/  SHF.R.S32.HI R20, RZ, 0x1f, R237 ;  /* 0x0000001fff147819 */ /* 0x000fe200000114ed */
[----:B------:R3:W-:Y:S01]  /*18dc0*/  @!P0 ST.E.64 desc[UR38][R8.64], R136 ;  /* 0x0000008808008985 */ /* 0x0007e2000c101b26 */
[----:B------:R-:W-:-:S02]  /*18dd0*/  SHF.R.S32.HI R15, RZ, 0x1f, R15 ;  /* 0x0000001fff0f7819 */ /* 0x000fc4000001140f */
[-C--:B-1----:R-:W-:Y:S02]  /*18de0*/  @!P2 LEA R4, P5, R21, R11.reuse, 0x2 ;  /* 0x0000000b1504a211 */ /* 0x082fe400078a10ff */
[-C--:B------:R-:W-:Y:S02]  /*18df0*/  @!P4 LEA.HI.X R13, R14, R10.reuse, R15, 0x2, P1 ;  /* 0x0000000a0e0dc211 */ /* 0x080fe400008f140f */
[----:B------:R-:W-:Y:S02]  /*18e00*/  @!P3 LEA R14, P1, R237, R11, 0x2 ;  /* 0x0000000bed0eb211 */ /* 0x000fe400078210ff */
[-C--:B------:R-:W-:Y:S01]  /*18e10*/  @!P2 LEA.HI.X R5, R21, R10.reuse, R24, 0x2, P5 ;  /* 0x0000000a1505a211 */ /* 0x080fe200028f1418 */
[----:B------:R3:W-:Y:S01]  /*18e20*/  @!P4 ST.E.64 desc[UR38][R12.64], R140 ;  /* 0x0000008c0c00c985 */ /* 0x0007e2000c101b26 */
[----:B------:R-:W-:-:S03]  /*18e30*/  @!P3 LEA.HI.X R15, R237, R10, R20, 0x2, P1 ;  /* 0x0000000aed0fb211 */ /* 0x000fc600008f1414 */
[----:B------:R3:W-:Y:S04]  /*18e40*/  @!P2 ST.E.64 desc[UR38][R4.64], R144 ;  /* 0x000000900400a985 */ /* 0x0007e8000c101b26 */
[----:B------:R3:W-:Y:S02]  /*18e50*/  @!P3 ST.E.64 desc[UR38][R14.64], R148 ;  /* 0x000000940e00b985 */ /* 0x0007e4000c101b26 */
.L_x_11715:
[----:B------:R-:W-:Y:S05]  /*18e60*/  BSYNC B1 ;  /* 0x0000000000017941 */ /* 0x000fea0003800000 */
.L_x_11714:
[----:B------:R-:W-:-:S03]  /*18e70*/  UMOV UR4, 0xffffffff ;  /* 0xffffffff00047882 */ /* 0x000fc60000000000 */
[----:B------:R-:W-:Y:S05]  /*18e80*/  BRA.DIV UR4, `(.L_x_11716) ;  /* 0x000000be049c7947 */ /* 0x000fea000b800000 */
[----:B-1----:R1:W4:Y:S04]  /*18e90*/  SHFL.IDX PT, R10, R6, 0x1, 0x1c1f ;  /* 0x003c1f00060a7f89 */ /* 0x00232800000e0000 */
[----:B---3--:R1:W3:Y:S02]  /*18ea0*/  SHFL.IDX PT, R14, R3, 0x1, 0x1c1f ;  /* 0x003c1f00030e7f89 */ /* 0x0082e400000e0000 */
.L_x_11963:
[----:B------:R-:W-:-:S13]  /*18eb0*/  ISETP.GE.AND P0, PT, R7, R0, PT ;  /* 0x000000000700720c */ /* 0x000fda0003f06270 */
[----:B------:R-:W-:Y:S05]  /*18ec0*/  @P0 BRA `(.L_x_11712) ;  /* 0x0000001c00500947 */ /* 0x000fea0003800000 */
[----:B------:R-:W-:Y:S01]  /*18ed0*/  ULDC UR4, c[0x0][0xac8] ;  /* 0x0002b20000047ab9 */ /* 0x000fe20000000800 */
[C---:B--2---:R-:W-:Y:S01]  /*18ee0*/  VIADD R11, R209.reuse, 0x8 ;  /* 0x00000008d10b7836 */ /* 0x044fe20000000000 */
[C---:B------:R-:W-:Y:S01]  /*18ef0*/  ISETP.GE.AND P2, PT, R209.reuse, UR4, PT ;  /* 0x00000004d1007c0c */ /* 0x040fe2000bf46270 */
[C---:B------:R-:W-:Y:S02]  /*18f00*/  VIADD R8, R209.reuse, 0x10 ;  /* 0x00000010d1087836 */ /* 0x040fe40000000000 */
[----:B------:R-:W-:Y:S01]  /*18f10*/  VIADD R12, R209, 0x18 ;  /* 0x00000018d10c7836 */ /* 0x000fe20000000000 */
[----:B------:R-:W-:Y:S01]  /*18f20*/  ISETP.GE.AND P3, PT, R11, UR4, PT ;  /* 0x000000040b007c0c */ /* 0x000fe2000bf66270 */
[C---:B------:R-:W-:Y:S01]  /*18f30*/  VIADD R13, R209.reuse, 0x8 ;  /* 0x00000008d10d7836 */ /* 0x040fe20000000000 */
[----:B------:R-:W-:Y:S01]  /*18f40*/  ISETP.GE.AND P1, PT, R8, UR4, PT ;  /* 0x0000000408007c0c */ /* 0x000fe2000bf26270 */
[C---:B01----:R-:W-:Y:S01]  /*18f50*/  VIADD R3, R209.reuse, 0x20 ;  /* 0x00000020d1037836 */ /* 0x043fe20000000000 */
[----:B------:R-:W-:Y:S01]  /*18f60*/  ISETP.GE.AND P0, PT, R12, UR4, PT ;  /* 0x000000040c007c0c */ /* 0x000fe2000bf06270 */
[C---:B------:R-:W-:Y:S01]  /*18f70*/  VIADD R9, R209.reuse, 0x10 ;  /* 0x00000010d1097836 */ /* 0x040fe20000000000 */
[----:B------:R-:W-:Y:S01]  /*18f80*/  SHF.R.S32.HI R13, RZ, 0x1f, R13 ;  /* 0x0000001fff0d7819 */ /* 0x000fe2000001140d */
[----:B------:R-:W-:-:S02]  /*18f90*/  VIADD R24, R209, 0x68 ;  /* 0x00000068d1187836 */ /* 0x000fc40000000000 */
[----:B---3--:R-:W-:Y:S01]  /*18fa0*/  @!P2 IMAD.MOV.U32 R4, RZ, RZ, R14 ;  /* 0x000000ffff04a224 */ /* 0x008fe200078e000e */
[----:B------:R-:W-:Y:S01]  /*18fb0*/  SHF.R.S32.HI R9, RZ, 0x1f, R9 ;  /* 0x0000001fff097819 */ /* 0x000fe20000011409 */
[----:B----4-:R-:W-:Y:S02]  /*18fc0*/  @!P2 IMAD.MOV.U32 R5, RZ, RZ, R10 ;  /* 0x000000ffff05a224 */ /* 0x010fe400078e000a */
[----:B------:R-:W-:Y:S01]  /*18fd0*/  @!P3 LEA R6, P4, R11, R14, 0x2 ;  /* 0x0000000e0b06b211 */ /* 0x000fe200078810ff */
[C---:B------:R-:W-:Y:S02]  /*18fe0*/  VIADD R15, R209.reuse, 0x58 ;  /* 0x00000058d10f7836 */ /* 0x040fe40000000000 */
[----:B------:R-:W-:Y:S01]  /*18ff0*/  @!P2 IMAD.WIDE R4, R209, 0x4, R4 ;  /* 0x00000004d104a825 */ /* 0x000fe200078e0204 */
[----:B------:R-:W-:Y:S02]  /*19000*/  @!P3 LEA.HI.X R7, R11, R10, R13, 0x2, P4 ;  /* 0x0000000a0b07b211 */ /* 0x000fe400020f140d */
[----:B------:R-:W-:Y:S01]  /*19010*/  SHF.R.S32.HI R15, RZ, 0x1f, R15 ;  /* 0x0000001fff0f7819 */ /* 0x000fe2000001140f */
[----:B------:R-:W-:Y:S01]  /*19020*/  VIADD R11, R209, 0x28 ;  /* 0x00000028d10b7836 */ /* 0x000fe20000000000 */
[----:B------:R0:W-:Y:S01]  /*19030*/  @!P2 ST.E.64 desc[UR38][R4.64], R26 ;  /* 0x0000001a0400a985 */ /* 0x0001e2000c101b26 */
[----:B------:R-:W-:Y:S01]  /*19040*/  ISETP.GE.AND P2, PT, R3, UR4, PT ;  /* 0x0000000403007c0c */ /* 0x000fe2000bf46270 */
[----:B------:R-:W-:-:S02]  /*19050*/  VIADD R13, R209, 0x18 ;  /* 0x00000018d10d7836 */ /* 0x000fc40000000000 */
[----:B------:R1:W-:Y:S01]  /*19060*/  @!P3 ST.E.64 desc[UR38][R6.64], R30 ;  /* 0x0000001e0600b985 */ /* 0x0003e2000c101b26 */
[----:B------:R-:W-:Y:S01]  /*19070*/  ISETP.GE.AND P3, PT, R11, UR4, PT ;  /* 0x000000040b007c0c */ /* 0x000fe2000bf66270 */
[C---:B------:R-:W-:Y:S01]  /*19080*/  VIADD R25, R209.reuse, 0x78 ;  /* 0x00000078d1197836 */ /* 0x040fe20000000000 */
[----:B------:R-:W-:Y:S01]  /*19090*/  SHF.R.S32.HI R13, RZ, 0x1f, R13 ;  /* 0x0000001fff0d7819 */ /* 0x000fe2000001140d */
[C---:B------:R-:W-:Y:S02]  /*190a0*/  VIADD R28, R209.reuse, 0x68 ;  /* 0x00000068d11c7836 */ /* 0x040fe40000000000 */
[----:B------:R-:W-:-:S03]  /*190b0*/  VIADD R29, R209, 0x98 ;  /* 0x00000098d11d7836 */ /* 0x000fc60000000000 */
[----:B------:R-:W-:Y:S02]  /*190c0*/  SHF.R.S32.HI R28, RZ, 0x1f, R28 ;  /* 0x0000001fff1c7819 */ /* 0x000fe4000001141c */
[C---:B0-----:R-:W-:Y:S02]  /*190d0*/  @!P1 LEA R4, P5, R8.reuse, R14, 0x2 ;  /* 0x0000000e08049211 */ /* 0x041fe400078a10ff */
[----:B------:R-:W-:Y:S02]  /*190e0*/  SHF.R.S32.HI R29, RZ, 0x1f, R29 ;  /* 0x0000001fff1d7819 */ /* 0x000fe4000001141d */
[----:B------:R-:W-:Y:S01]  /*190f0*/  @!P1 LEA.HI.X R5, R8, R10, R9, 0x2, P5 ;  /* 0x0000000a08059211 */ /* 0x000fe200028f1409 */
[C---:B------:R-:W-:Y:S01]  /*19100*/  VIADD R8, R209.reuse, 0x30 ;  /* 0x00000030d1087836 */ /* 0x040fe20000000000 */
[----:B-1----:R-:W-:Y:S01]  /*19110*/  @!P0 LEA R6, P4, R12, R14, 0x2 ;  /* 0x0000000e0c068211 */ /* 0x002fe200078810ff */
[----:B------:R-:W-:Y:S02]  /*19120*/  VIADD R9, R209, 0x20 ;  /* 0x00000020d1097836 */ /* 0x000fe40000000000 */
[----:B------:R0:W-:Y:S01]  /*19130*/  @!P1 ST.E.64 desc[UR38][R4.64], R34 ;  /* 0x0000002204009985 */ /* 0x0001e2000c101b26 */
[----:B------:R-:W-:-:S02]  /*19140*/  ISETP.GE.AND P1, PT, R8, UR4, PT ;  /* 0x0000000408007c0c */ /* 0x000fc4000bf26270 */
[----:B------:R-:W-:Y:S02]  /*19150*/  SHF.R.S32.HI R9, RZ, 0x1f, R9 ;  /* 0x0000001fff097819 */ /* 0x000fe40000011409 */
[----:B------:R-:W-:Y:S01]  /*19160*/  @!P0 LEA.HI.X R7, R12, R10, R13, 0x2, P4 ;  /* 0x0000000a0c078211 */ /* 0x000fe200020f140d */
[C---:B------:R-:W-:Y:S02]  /*19170*/  VIADD R12, R209.reuse, 0x38 ;  /* 0x00000038d10c7836 */ /* 0x040fe40000000000 */
[----:B------:R-:W-:Y:S02]  /*19180*/  VIADD R13, R209, 0x28 ;  /* 0x00000028d10d7836 */ /* 0x000fe40000000000 */
[----:B------:R1:W-:Y:S01]  /*19190*/  @!P0 ST.E.64 desc[UR38][R6.64], R38 ;  /* 0x0000002606008985 */ /* 0x0003e2000c101b26 */
[----:B------:R-:W-:Y:S02]  /*191a0*/  ISETP.GE.AND P0, PT, R12, UR4, PT ;  /* 0x000000040c007c0c */ /* 0x000fe4000bf06270 */
[----:B------:R-:W-:-:S02]  /*191b0*/  SHF.R.S32.HI R13, RZ, 0x1f, R13 ;  /* 0x0000001fff0d7819 */ /* 0x000fc4000001140d */
[----:B0-----:R-:W-:-:S04]  /*191c0*/  @!P2 LEA R4, P5, R3, R14, 0x2 ;  /* 0x0000000e0304a211 */ /* 0x001fc800078a10ff */
[----:B------:R-:W-:Y:S01]  /*191d0*/  @!P2 LEA.HI.X R5, R3, R10, R9, 0x2, P5 ;  /* 0x0000000a0305a211 */ /* 0x000fe200028f1409 */
[C---:B------:R-:W-:Y:S02]  /*191e0*/  VIADD R3, R209.reuse, 0x40 ;  /* 0x00000040d1037836 */ /* 0x040fe40000000000 */
[----:B------:R-:W-:Y:S01]  /*191f0*/  VIADD R9, R209, 0x30 ;  /* 0x00000030d1097836 */ /* 0x000fe20000000000 */
[----:B-1----:R-:W-:Y:S01]  /*19200*/  @!P3 LEA R6, P4, R11, R14, 0x2 ;  /* 0x0000000e0b06b211 */ /* 0x002fe200078810ff */
        /* <DEDUP_REMOVED lines=9> */
[----:B0-----:R-:W-:-:S04]  /*192a0*/  @!P1 LEA R4, P5, R8, R14, 0x2 ;  /* 0x0000000e08049211 */ /* 0x001fc800078a10ff */
[----:B------:R-:W-:Y:S01]  /*192b0*/  @!P1 LEA.HI.X R5, R8, R10, R9, 0x2, P5 ;  /* 0x0000000a08059211 */ /* 0x000fe200028f1409 */
[C---:B------:R-:W-:Y:S02]  /*192c0*/  VIADD R8, R209.reuse, 0x50 ;  /* 0x00000050d1087836 */ /* 0x040fe40000000000 */
[C---:B------:R-:W-:Y:S01]  /*192d0*/  VIADD R9, R209.reuse, 0x40 ;  /* 0x00000040d1097836 */ /* 0x040fe20000000000 */
[----:B-1----:R-:W-:Y:S01]  /*192e0*/  @!P0 LEA R6, P4, R12, R14, 0x2 ;  /* 0x0000000e0c068211 */ /* 0x002fe200078810ff */
        /* <DEDUP_REMOVED lines=24> */
[----:B------:R-:W-:Y:S02]  /*19470*/  @!P1 LEA.HI.X R5, R8, R10, R9, 0x2, P5 ;  /* 0x0000000a08059211 */ /* 0x000fe400028f1409 */
[-C--:B------:R-:W-:Y:S02]  /*19480*/  @!P2 LEA R8, P5, R3, R14.reuse, 0x2 ;  /* 0x0000000e0308a211 */ /* 0x080fe400078a10ff */
[----:B-1----:R-:W-:Y:S01]  /*19490*/  @!P0 LEA R6, P4, R13, R14, 0x2 ;  /* 0x0000000e0d068211 */ /* 0x002fe200078810ff */
[----:B------:R0:W-:Y:S01]  /*194a0*/  @!P1 ST.E.64 desc[UR38][R4.64], R66 ;  /* 0x0000004204009985 */ /* 0x0001e2000c101b26 */
[----:B------:R-:W-:Y:S02]  /*194b0*/  ISETP.GE.AND P1, PT, R11, UR4, PT ;  /* 0x000000040b007c0c */ /* 0x000fe4000bf26270 */
[-C--:B------:R-:W-:Y:S01]  /*194c0*/  @!P0 LEA.HI.X R7, R13, R10.reuse, R15, 0x2, P4 ;  /* 0x0000000a0d078211 */ /* 0x080fe200020f140f */
[----:B------:R-:W-:Y:S01]  /*194d0*/  VIADD R15, R209, 0x70 ;  /* 0x00000070d10f7836 */ /* 0x000fe20000000000 */
[----:B------:R-:W-:Y:S01]  /*194e0*/  @!P2 LEA.HI.X R9, R3, R10, R12, 0x2, P5 ;  /* 0x0000000a0309a211 */ /* 0x000fe200028f140c */
[----:B------:R-:W-:Y:S01]  /*194f0*/  VIADD R3, R209, 0x80 ;  /* 0x00000080d1037836 */ /* 0x000fe20000000000 */
[----:B------:R-:W-:Y:S01]  /*19500*/  @!P3 LEA R12, P4, R24, R14, 0x2 ;  /* 0x0000000e180cb211 */ /* 0x000fe200078810ff */
[----:B------:R1:W-:Y:S01]  /*19510*/  @!P0 ST.E.64 desc[UR38][R6.64], R70 ;  /* 0x0000004606008985 */ /* 0x0003e2000c101b26 */
[----:B------:R-:W-:-:S02]  /*19520*/  ISETP.GE.AND P0, PT, R25, UR4, PT ;  /* 0x0000000419007c0c */ /* 0x000fc4000bf06270 */
[----:B------:R-:W-:Y:S01]  /*19530*/  @!P3 LEA.HI.X R13, R24, R10, R28, 0x2, P4 ;  /* 0x0000000a180db211 */ /* 0x000fe200020f141c */
[----:B------:R2:W-:Y:S01]  /*19540*/  @!P2 ST.E.64 desc[UR38][R8.64], R74 ;  /* 0x0000004a0800a985 */ /* 0x0005e2000c101b26 */
[----:B------:R-:W-:Y:S01]  /*19550*/  ISETP.GE.AND P2, PT, R3, UR4, PT ;  /* 0x0000000403007c0c */ /* 0x000fe2000bf46270 */
[C---:B------:R-:W-:Y:S01]  /*19560*/  VIADD R24, R209.reuse, 0x88 ;  /* 0x00000088d1187836 */ /* 0x040fe20000000000 */
[----:B------:R-:W-:Y:S01]  /*19570*/  SHF.R.S32.HI R15, RZ, 0x1f, R15 ;  /* 0x0000001fff0f7819 */ /* 0x000fe2000001140f */
[----:B------:R-:W-:Y:S01]  /*19580*/  VIADD R28, R209, 0x78 ;  /* 0x00000078d11c7836 */ /* 0x000fe20000000000 */
[C---:B------:R-:W-:Y:S01]  /*19590*/  @!P1 LEA R20, P5, R11.reuse, R14, 0x2 ;  /* 0x0000000e0b149211 */ /* 0x040fe200078a10ff */
[----:B------:R3:W-:Y:S01]  /*195a0*/  @!P3 ST.E.64 desc[UR38][R12.64], R78 ;  /* 0x0000004e0c00b985 */ /* 0x0007e2000c101b26 */
[----:B------:R-:W-:Y:S02]  /*195b0*/  ISETP.GE.AND P3, PT, R24, UR4, PT ;  /* 0x0000000418007c0c */ /* 0x000fe4000bf66270 */
[----:B------:R-:W-:Y:S01]  /*195c0*/  @!P1 LEA.HI.X R21, R11, R10, R15, 0x2, P5 ;  /* 0x0000000a0b159211 */ /* 0x000fe200028f140f */
[----:B------:R-:W-:Y:S01]  /*195d0*/  VIADD R11, R209, 0x90 ;  /* 0x00000090d10b7836 */ /* 0x000fe20000000000 */
[----:B0-----:R-:W-:Y:S01]  /*195e0*/  @!P0 LEA R4, P4, R25, R14, 0x2 ;  /* 0x0000000e19048211 */ /* 0x001fe200078810ff */
[----:B------:R-:W-:Y:S01]  /*195f0*/  VIADD R15, R209, 0x80 ;  /* 0x00000080d10f7836 */ /* 0x000fe20000000000 */
[----:B------:R-:W-:Y:S01]  /*19600*/  SHF.R.S32.HI R28, RZ, 0x1f, R28 ;  /* 0x0000001fff1c7819 */ /* 0x000fe2000001141c */
[----:B------:R0:W-:Y:S01]  /*19610*/  @!P1 ST.E.64 desc[UR38][R20.64], R82 ;  /* 0x0000005214009985 */ /* 0x0001e2000c101b26 */
[----:B------:R-:W-:-:S02]  /*19620*/  ISETP.GE.AND P1, PT, R11, UR4, PT ;  /* 0x000000040b007c0c */ /* 0x000fc4000bf26270 */
[----:B------:R-:W-:Y:S02]  /*19630*/  SHF.R.S32.HI R15, RZ, 0x1f, R15 ;  /* 0x0000001fff0f7819 */ /* 0x000fe4000001140f */
[----:B-1----:R-:W-:Y:S02]  /*19640*/  @!P2 LEA R6, P5, R3, R14, 0x2 ;  /* 0x0000000e0306a211 */ /* 0x002fe400078a10ff */
[-C--:B------:R-:W-:Y:S01]  /*19650*/  @!P0 LEA.HI.X R5, R25, R10.reuse, R28, 0x2, P4 ;  /* 0x0000000a19058211 */ /* 0x080fe200020f141c */
[----:B------:R-:W-:Y:S01]  /*19660*/  VIADD R25, R209, 0x98 ;  /* 0x00000098d1197836 */ /* 0x000fe20000000000 */
[----:B------:R-:W-:Y:S01]  /*19670*/  @!P2 LEA.HI.X R7, R3, R10, R15, 0x2, P5 ;  /* 0x0000000a0307a211 */ /* 0x000fe200028f140f */
[C---:B------:R-:W-:Y:S01]  /*19680*/  VIADD R28, R209.reuse, 0x88 ;  /* 0x00000088d11c7836 */ /* 0x040fe20000000000 */
[----:B--2---:R-:W-:Y:S01]  /*19690*/  @!P3 LEA R8, P4, R24, R14, 0x2 ;  /* 0x0000000e1808b211 */ /* 0x004fe200078810ff */
[----:B------:R-:W-:Y:S01]  /*196a0*/  VIADD R3, R209, 0xa0 ;  /* 0x000000a0d1037836 */ /* 0x000fe20000000000 */
[----:B------:R1:W-:Y:S01]  /*196b0*/  @!P0 ST.E.64 desc[UR38][R4.64], R86 ;  /* 0x0000005604008985 */ /* 0x0003e2000c101b26 */
[----:B------:R-:W-:Y:S01]  /*196c0*/  ISETP.GE.AND P0, PT, R25, UR4, PT ;  /* 0x0000000419007c0c */ /* 0x000fe2000bf06270 */
[----:B------:R-:W-:Y:S01]  /*196d0*/  VIADD R15, R209, 0x90 ;  /* 0x00000090d10f7836 */ /* 0x000fe20000000000 */
[----:B------:R-:W-:Y:S01]  /*196e0*/  SHF.R.S32.HI R28, RZ, 0x1f, R28 ;  /* 0x0000001fff1c7819 */ /* 0x000fe2000001141c */
[----:B------:R2:W-:Y:S01]  /*196f0*/  @!P2 ST.E.64 desc[UR38][R6.64], R90 ;  /* 0x0000005a0600a985 */ /* 0x0005e2000c101b26 */
[----:B------:R-:W-:-:S02]  /*19700*/  ISETP.GE.AND P2, PT, R3, UR4, PT ;  /* 0x0000000403007c0c */ /* 0x000fc4000bf46270 */
[----:B------:R-:W-:Y:S01]  /*19710*/  @!P3 LEA.HI.X R9, R24, R10, R28, 0x2, P4 ;  /* 0x0000000a1809b211 */ /* 0x000fe200020f141c */
[C---:B------:R-:W-:Y:S01]  /*19720*/  VIADD R28, R209.reuse, 0xa8 ;  /* 0x000000a8d11c7836 */ /* 0x040fe20000000000 */
[----:B------:R-:W-:Y:S01]  /*19730*/  SHF.R.S32.HI R15, RZ, 0x1f, R15 ;  /* 0x0000001fff0f7819 */ /* 0x000fe2000001140f */
[----:B------:R-:W-:Y:S01]  /*19740*/  VIADD R24, R209, 0xb0 ;  /* 0x000000b0d1187836 */ /* 0x000fe20000000000 */
[C---:B---3--:R-:W-:Y:S01]  /*19750*/  @!P1 LEA R12, P5, R11.reuse, R14, 0x2 ;  /* 0x0000000e0b0c9211 */ /* 0x048fe200078a10ff */
[----:B------:R3:W-:Y:S01]  /*19760*/  @!P3 ST.E.64 desc[UR38][R8.64], R94 ;  /* 0x0000005e0800b985 */ /* 0x0007e2000c101b26 */
[----:B------:R-:W-:Y:S02]  /*19770*/  ISETP.GE.AND P4, PT, R28, UR4, PT ;  /* 0x000000041c007c0c */ /* 0x000fe4000bf86270 */
[----:B------:R-:W-:Y:S01]  /*19780*/  @!P1 LEA.HI.X R13, R11, R10, R15, 0x2, P5 ;  /* 0x0000000a0b0d9211 */ /* 0x000fe200028f140f */
[C---:B------:R-:W-:Y:S01]  /*19790*/  VIADD R15, R209.reuse, 0xa0 ;  /* 0x000000a0d10f7836 */ /* 0x040fe20000000000 */
[----:B------:R-:W-:Y:S01]  /*197a0*/  ISETP.GE.AND P3, PT, R24, UR4, PT ;  /* 0x0000000418007c0c */ /* 0x000fe2000bf66270 */
[----:B------:R-:W-:Y:S01]  /*197b0*/  VIADD R11, R209, 0xb8 ;  /* 0x000000b8d10b7836 */ /* 0x000fe20000000000 */
[----:B0-----:R-:W-:Y:S01]  /*197c0*/  @!P0 LEA R20, P5, R25, R14, 0x2 ;  /* 0x0000000e19148211 */ /* 0x001fe200078a10ff */
[----:B------:R0:W-:Y:S01]  /*197d0*/  @!P1 ST.E.64 desc[UR38][R12.64], R98 ;  /* 0x000000620c009985 */ /* 0x0001e2000c101b26 */
[----:B------:R-:W-:-:S02]  /*197e0*/  SHF.R.S32.HI R15, RZ, 0x1f, R15 ;  /* 0x0000001fff0f7819 */ /* 0x000fc4000001140f */
[----:B-1----:R-:W-:Y:S02]  /*197f0*/  @!P2 LEA R4, P1, R3, R14, 0x2 ;  /* 0x0000000e0304a211 */ /* 0x002fe400078210ff */
[-C--:B------:R-:W-:Y:S01]  /*19800*/  @!P0 LEA.HI.X R21, R25, R10.reuse, R29, 0x2, P5 ;  /* 0x0000000a19158211 */ /* 0x080fe200028f141d */
[----:B------:R-:W-:Y:S01]  /*19810*/  VIADD R29, R209, 0xa8 ;  /* 0x000000a8d11d7836 */ /* 0x000fe20000000000 */
[----:B------:R-:W-:Y:S01]  /*19820*/  @!P2 LEA.HI.X R5, R3, R10, R15, 0x2, P1 ;  /* 0x0000000a0305a211 */ /* 0x000fe200008f140f */
[----:B------:R-:W-:Y:S01]  /*19830*/  VIADD R25, R209, 0xb0 ;  /* 0x000000b0d1197836 */ /* 0x000fe20000000000 */
[----:B------:R-:W-:Y:S01]  /*19840*/  ISETP.GE.AND P1, PT, R11, UR4, PT ;  /* 0x000000040b007c0c */ /* 0x000fe2000bf26270 */
[C---:B------:R-:W-:Y:S01]  /*19850*/  VIADD R15, R209.reuse, 0xc0 ;  /* 0x000000c0d10f7836 */ /* 0x040fe20000000000 */
[----:B------:R1:W-:Y:S01]  /*19860*/  @!P0 ST.E.64 desc[UR38][R20.64], R102 ;  /* 0x0000006614008985 */ /* 0x0003e2000c101b26 */
[----:B--2---:R-:W-:Y:S01]  /*19870*/  @!P4 LEA R6, P0, R28, R14, 0x2 ;  /* 0x0000000e1c06c211 */ /* 0x004fe200078010ff */
[----:B------:R-:W-:Y:S01]  /*19880*/  VIADD R3, R209, 0xc8 ;  /* 0x000000c8d1037836 */ /* 0x000fe20000000000 */
[----:B------:R-:W-:Y:S01]  /*19890*/  SHF.R.S32.HI R29, RZ, 0x1f, R29 ;  /* 0x0000001fff1d7819 */ /* 0x000fe2000001141d */
[----:B------:R2:W-:Y:S01]  /*198a0*/  @!P2 ST.E.64 desc[UR38][R4.64], R106 ;  /* 0x0000006a0400a985 */ /* 0x0005e2000c101b26 */
[----:B------:R-:W-:-:S02]  /*198b0*/  SHF.R.S32.HI R25, RZ, 0x1f, R25 ;  /* 0x0000001fff197819 */ /* 0x000fc40000011419 */
[----:B---3--:R-:W-:Y:S02]  /*198c0*/  @!P3 LEA R8, P5, R24, R14, 0x2 ;  /* 0x0000000e1808b211 */ /* 0x008fe400078a10ff */
[----:B------:R-:W-:Y:S02]  /*198d0*/  ISETP.GE.AND P2, PT, R15, UR4, PT ;  /* 0x000000040f007c0c */ /* 0x000fe4000bf46270 */
[-C--:B------:R-:W-:Y:S01]  /*198e0*/  @!P4 LEA.HI.X R7, R28, R10.reuse, R29, 0x2, P0 ;  /* 0x0000000a1c07c211 */ /* 0x080fe200000f141d */
[C---:B------:R-:W-:Y:S01]  /*198f0*/  VIADD R28, R209.reuse, 0xb8 ;  /* 0x000000b8d11c7836 */ /* 0x040fe20000000000 */
[----:B------:R-:W-:Y:S01]  /*19900*/  @!P3 LEA.HI.X R9, R24, R10, R25, 0x2, P5 ;  /* 0x0000000a1809b211 */ /* 0x000fe200028f1419 */
[----:B------:R-:W-:Y:S01]  /*19910*/  VIADD R25, R209, 0xd0 ;  /* 0x000000d0d1197836 */ /* 0x000fe20000000000 */
[----:B------:R-:W-:Y:S01]  /*19920*/  ISETP.GE.AND P0, PT, R3, UR4, PT ;  /* 0x0000000403007c0c */ /* 0x000fe2000bf06270 */
[----:B------:R3:W-:Y:S01]  /*19930*/  @!P4 ST.E.64 desc[UR38][R6.64], R110 ;  /* 0x0000006e0600c985 */ /* 0x0007e2000c101b26 */
[----:B------:R-:W-:Y:S01]  /*19940*/  VIADD R24, R209, 0xc0 ;  /* 0x000000c0d1187836 */ /* 0x000fe20000000000 */
[----:B0-----:R-:W-:-:S02]  /*19950*/  @!P1 LEA R12, P4, R11, R14, 0x2 ;  /* 0x0000000e0b0c9211 */ /* 0x001fc400078810ff */
[----:B------:R0:W-:Y:S01]  /*19960*/  @!P3 ST.E.64 desc[UR38][R8.64], R114 ;  /* 0x000000720800b985 */ /* 0x0001e2000c101b26 */
[----:B------:R-:W-:Y:S02]  /*19970*/  ISETP.GE.AND P3, PT, R25, UR4, PT ;  /* 0x0000000419007c0c */ /* 0x000fe4000bf66270 */
[----:B------:R-:W-:Y:S02]  /*19980*/  SHF.R.S32.HI R28, RZ, 0x1f, R28 ;  /* 0x0000001fff1c7819 */ /* 0x000fe4000001141c */
[----:B-1----:R-:W-:Y:S02]  /*19990*/  @!P2 LEA R20, P5, R15, R14, 0x2 ;  /* 0x0000000e0f14a211 */ /* 0x002fe400078a10ff */
[----:B------:R-:W-:Y:S02]  /*199a0*/  SHF.R.S32.HI R24, RZ, 0x1f, R24 ;  /* 0x0000001fff187819 */ /* 0x000fe40000011418 */
[-C--:B------:R-:W-:Y:S01]  /*199b0*/  @!P1 LEA.HI.X R13, R11, R10.reuse, R28, 0x2, P4 ;  /* 0x0000000a0b0d9211 */ /* 0x080fe200020f141c */
[----:B------:R-:W-:Y:S01]  /*199c0*/  VIADD R11, R209, 0xd8 ;  /* 0x000000d8d10b7836 */ /* 0x000fe20000000000 */
[----:B------:R-:W-:Y:S01]  /*199d0*/  @!P2 LEA.HI.X R21, R15, R10, R24, 0x2, P5 ;  /* 0x0000000a0f15a211 */ /* 0x000fe200028f1418 */
[----:B------:R-:W-:Y:S01]  /*199e0*/  VIADD R28, R209, 0xd0 ;  /* 0x000000d0d11c7836 */ /* 0x000fe20000000000 */
[-C--:B--2---:R-:W-:Y:S01]  /*199f0*/  @!P0 LEA R4, P4, R3, R14.reuse, 0x2 ;  /* 0x0000000e03048211 */ /* 0x084fe200078810ff */
[----:B------:R-:W-:Y:S01]  /*19a00*/  VIADD R15, R209, 0xc8 ;  /* 0x000000c8d10f7836 */ /* 0x000fe20000000000 */
[----:B------:R1:W-:Y:S01]  /*19a10*/  @!P1 ST.E.64 desc[UR38][R12.64], R118 ;  /* 0x000000760c009985 */ /* 0x0003e2000c101b26 */
[----:B------:R-:W-:Y:S01]  /*19a20*/  ISETP.GE.AND P1, PT, R11, UR4, PT ;  /* 0x000000040b007c0c */ /* 0x000fe2000bf26270 */
[----:B------:R-:W-:Y:S01]  /*19a30*/  VIADD R24, R209, 0xe0 ;  /* 0x000000e0d1187836 */ /* 0x000fe20000000000 */
[----:B------:R-:W-:Y:S01]  /*19a40*/  SHF.R.S32.HI R28, RZ, 0x1f, R28 ;  /* 0x0000001fff1c7819 */ /* 0x000fe2000001141c */
[----:B------:R2:W-:Y:S01]  /*19a50*/  @!P2 ST.E.64 desc[UR38][R20.64], R122 ;  /* 0x0000007a1400a985 */ /* 0x0005e2000c101b26 */
[----:B---3--:R-:W-:-:S02]  /*19a60*/  @!P3 LEA R6, P5, R25, R14, 0x2 ;  /* 0x0000000e1906b211 */ /* 0x008fc400078a10ff */
[----:B------:R-:W-:Y:S02]  /*19a70*/  SHF.R.S32.HI R15, RZ, 0x1f, R15 ;  /* 0x0000001fff0f7819 */ /* 0x000fe4000001140f */
[-C--:B------:R-:W-:Y:S01]  /*19a80*/  @!P3 LEA.HI.X R7, R25, R10.reuse, R28, 0x2, P5 ;  /* 0x0000000a1907b211 */ /* 0x080fe200028f141c */
[----:B------:R-:W-:Y:S01]  /*19a90*/  VIADD R25, R209, 0xd8 ;  /* 0x000000d8d1197836 */ /* 0x000fe20000000000 */
[----:B------:R-:W-:Y:S01]  /*19aa0*/  @!P0 LEA.HI.X R5, R3, R10, R15, 0x2, P4 ;  /* 0x0000000a03058211 */ /* 0x000fe200020f140f */
[C---:B------:R-:W-:Y:S01]  /*19ab0*/  VIADD R15, R209.reuse, 0xe8 ;  /* 0x000000e8d10f7836 */ /* 0x040fe20000000000 */
[----:B------:R-:W-:Y:S01]  /*19ac0*/  ISETP.GE.AND P4, PT, R24, UR4, PT ;  /* 0x0000000418007c0c */ /* 0x000fe2000bf86270 */
[----:B------:R-:W-:Y:S01]  /*19ad0*/  VIADD R3, R209, 0xf0 ;  /* 0x000000f0d1037836 */ /* 0x000fe20000000000 */
[----:B------:R-:W-:Y:S01]  /*19ae0*/  SHF.R.S32.HI R25, RZ, 0x1f, R25 ;  /* 0x0000001fff197819 */ /* 0x000fe20000011419 */
[----:B------:R3:W-:Y:S01]  /*19af0*/  @!P0 ST.E.64 desc[UR38][R4.64], R126 ;  /* 0x0000007e04008985 */ /* 0x0007e2000c101b26 */
[----:B0-----:R-:W-:Y:S01]  /*19b00*/  @!P1 LEA R8, P5, R11, R14, 0x2 ;  /* 0x0000000e0b089211 */ /* 0x001fe200078a10ff */
[----:B------:R-:W-:Y:S01]  /*19b10*/  VIADD R28, R209, 0xe8 ;  /* 0x000000e8d11c7836 */ /* 0x000fe20000000000 */
[----:B------:R-:W-:Y:S01]  /*19b20*/  ISETP.GE.AND P2, PT, R15, UR4, PT ;  /* 0x000000040f007c0c */ /* 0x000fe2000bf46270 */
[----:B------:R3:W-:Y:S01]  /*19b30*/  @!P3 ST.E.64 desc[UR38][R6.64], R130 ;  /* 0x000000820600b985 */ /* 0x0007e2000c101b26 */
[----:B------:R-:W-:-:S02]  /*19b40*/  ISETP.GE.AND P0, PT, R3, UR4, PT ;  /* 0x0000000403007c0c */ /* 0x000fc4000bf06270 */
[----:B------:R-:W-:Y:S01]  /*19b50*/  @!P1 LEA.HI.X R9, R11, R10, R25, 0x2, P5 ;  /* 0x0000000a0b099211 */ /* 0x000fe200028f1419 */
[C---:B------:R-:W-:Y:S01]  /*19b60*/  VIADD R25, R209.reuse, 0xe0 ;  /* 0x000000e0d1197836 */ /* 0x040fe20000000000 */
[----:B------:R-:W-:Y:S01]  /*19b70*/  SHF.R.S32.HI R28, RZ, 0x1f, R28 ;  /* 0x0000001fff1c7819 */ /* 0x000fe2000001141c */
[----:B------:R-:W-:Y:S01]  /*19b80*/  VIADD R11, R209, 0xf0 ;  /* 0x000000f0d10b7836 */ /* 0x000fe20000000000 */
[-C--:B-1----:R-:W-:Y:S01]  /*19b90*/  @!P4 LEA R12, P3, R24, R14.reuse, 0x2 ;  /* 0x0000000e180cc211 */ /* 0x082fe200078610ff */
[----:B------:R3:W-:Y:S01]  /*19ba0*/  @!P1 ST.E.64 desc[UR38][R8.64], R134 ;  /* 0x0000008608009985 */ /* 0x0007e2000c101b26 */
[----:B------:R-:W-:Y:S02]  /*19bb0*/  SHF.R.S32.HI R25, RZ, 0x1f, R25 ;  /* 0x0000001fff197819 */ /* 0x000fe40000011419 */
[----:B------:R-:W-:Y:S02]  /*19bc0*/  SHF.R.S32.HI R11, RZ, 0x1f, R11 ;  /* 0x0000001fff0b7819 */ /* 0x000fe4000001140b */
[----:B--2---:R-:W-:-:S02]  /*19bd0*/  @!P2 LEA R20, P5, R15, R14, 0x2 ;  /* 0x0000000e0f14a211 */ /* 0x004fc400078a10ff */
[----:B------:R-:W-:Y:S02]  /*19be0*/  @!P4 LEA.HI.X R13, R24, R10, R25, 0x2, P3 ;  /* 0x0000000a180dc211 */ /* 0x000fe400018f1419 */
[----:B------:R-:W-:Y:S02]  /*19bf0*/  @!P0 LEA R24, P3, R3, R14, 0x2 ;  /* 0x0000000e03188211 */ /* 0x000fe400078610ff */
[-C--:B------:R-:W-:Y:S01]  /*19c00*/  @!P2 LEA.HI.X R21, R15, R10.reuse, R28, 0x2, P5 ;  /* 0x0000000a0f15a211 */ /* 0x080fe200028f141c */
[----:B------:R3:W-:Y:S01]  /*19c10*/  @!P4 ST.E.64 desc[UR38][R12.64], R138 ;  /* 0x0000008a0c00c985 */ /* 0x0007e2000c101b26 */
[----:B------:R-:W-:-:S03]  /*19c20*/  @!P0 LEA.HI.X R25, R3, R10, R11, 0x2, P3 ;  /* 0x0000000a03198211 */ /* 0x000fc600018f140b */
[----:B------:R3:W-:Y:S04]  /*19c30*/  @!P2 ST.E.64 desc[UR38][R20.64], R142 ;  /* 0x0000008e1400a985 */ /* 0x0007e8000c101b26 */
[----:B------:R3:W-:Y:S01]  /*19c40*/  @!P0 ST.E.64 desc[UR38][R24.64], R146 ;  /* 0x0000009218008985 */ /* 0x0007e2000c101b26 */
[----:B------:R-:W-:-:S13]  /*19c50*/  ISETP.GE.AND P0, PT, R237, UR4, PT ;  /* 0x00000004ed007c0c */ /* 0x000fda000bf06270 */
[----:B---3--:R-:W-:Y:S05]  /*19c60*/  @P0 BRA `(.L_x_11712) ;  /* 0x0000000c00e80947 */ /* 0x008fea0003800000 */
[----:B------:R-:W-:Y:S02]  /*19c70*/  SHF.R.S32.HI R3, RZ, 0x1f, R237 ;  /* 0x0000001fff037819 */ /* 0x000fe400000114ed */
[----:B------:R-:W-:-:S04]  /*19c80*/  LEA R14, P0, R237, R14, 0x2 ;  /* 0x0000000eed0e7211 */ /* 0x000fc800078010ff */
[----:B------:R-:W-:-:S05]  /*19c90*/  LEA.HI.X R15, R237, R10, R3, 0x2, P0 ;  /* 0x0000000aed0f7211 */ /* 0x000fca00000f1403 */
[----:B------:R0:W-:Y:S01]  /*19ca0*/  ST.E.64 desc[UR38][R14.64], R150 ;  /* 0x000000960e007985 */ /* 0x0001e2000c101b26 */
[----:B------:R-:W-:Y:S05]  /*19cb0*/  BRA `(.L_x_11712) ;  /* 0x0000000c00d47947 */ /* 0x000fea0003800000 */
.L_x_11699:
[----:B------:R-:W-:Y:S01]  /*19cc0*/  ULDC.64 UR4, c[0x0][0xc08] ;  /* 0x0003020000047ab9 */ /* 0x000fe20000000a00 */
[----:B------:R-:W3:Y:S01]  /*19cd0*/  LDC.64 R4, c[0x0][0xc00] ;  /* 0x00030000ff047b82 */ /* 0x000ee20000000a00 */
[----:B------:R-:W-:Y:S01]  /*19ce0*/  ISETP.NE.U32.AND P0, PT, RZ, UR4, PT ;  /* 0x00000004ff007c0c */ /* 0x000fe2000bf05070 */
[----:B------:R-:W-:-:S03]  /*19cf0*/  IMAD.MOV.U32 R3, RZ, RZ, RZ ;  /* 0x000000ffff037224 */ /* 0x000fc600078e00ff */
[----:B------:R-:W-:Y:S01]  /*19d00*/  ISETP.NE.AND.EX P1, PT, RZ, UR5, PT, P0 ;  /* 0x00000005ff007c0c */ /* 0x000fe2000bf25300 */
[----:B------:R-:W-:Y:S02]  /*19d10*/  ULDC.64 UR4, c[0x0][0xc00] ;  /* 0x0003000000047ab9 */ /* 0x000fe40000000a00 */
[----:B------:R-:W-:-:S04]  /*19d20*/  ISETP.NE.U32.AND P0, PT, RZ, UR4, PT ;  /* 0x00000004ff007c0c */ /* 0x000fc8000bf05070 */
[----:B------:R-:W-:-:S06]  /*19d30*/  ISETP.NE.AND.EX P0, PT, RZ, UR5, PT, P0 ;  /* 0x00000005ff007c0c */ /* 0x000fcc000bf05300 */
[----:B------:R-:W4:Y:S01]  /*19d40*/  @P1 LDC.64 R6, c[0x0][0xc08] ;  /* 0x00030200ff061b82 */ /* 0x000f220000000a00 */
[----:B------:R-:W-:Y:S02]  /*19d50*/  ULDC UR4, c[0x0][0xa88] ;  /* 0x0002a20000047ab9 */ /* 0x000fe40000000800 */
[----:B------:R-:W-:Y:S02]  /*19d60*/  IMAD.U32 R20, RZ, RZ, UR4 ;  /* 0x00000004ff147e24 */ /* 0x000fe4000f8e00ff */
[----:B---3--:R-:W-:-:S05]  /*19d70*/  IMAD.WIDE R4, R232, 0x4, R4 ;  /* 0x00000004e8047825 */ /* 0x008fca00078e0204 */
[----:B------:R3:W5:Y:S01]  /*19d80*/  @P0 LDG.E R3, desc[UR38][R4.64] ;  /* 0x0000002604030981 */ /* 0x000762000c1e1900 */
[----:B----4-:R-:W-:-:S05]  /*19d90*/  @P1 IMAD.WIDE R6, R232, 0x4, R6 ;  /* 0x00000004e8061825 */ /* 0x010fca00078e0206 */
[----:B------:R3:W5:Y:S01]  /*19da0*/  @P1 LDG.E R20, desc[UR38][R6.64] ;  /* 0x0000002606141981 */ /* 0x000762000c1e1900 */
[----:B------:R-:W-:Y:S02]  /*19db0*/  ISETP.NE.AND P2, PT, R231, RZ, PT ;  /* 0x000000ffe700720c */ /* 0x000fe40003f45270 */
[----:B------:R-:W-:Y:S01]  /*19dc0*/  SHF.R.S32.HI R28, RZ, 0x1f, R232 ;  /* 0x0000001fff1c7819 */ /* 0x000fe200000114e8 */
[----:B------:R-:W4:Y:S10]  /*19dd0*/  S2R R8, SR_TID.X ;  /* 0x0000000000087919 */ /* 0x000f340000002100 */
[----:B------:R-:W0:Y:S01]  /*19de0*/  @!P2 LDC R231, c[0x0][0xad4] ;  /* 0x0002b500ffe7ab82 */ /* 0x000e220000000800 */
[----:B----4-:R-:W-:Y:S01]  /*19df0*/  VIADD R0, R8, 0xffffff80 ;  /* 0xffffff8008007836 */ /* 0x010fe20000000000 */
[----:B0-----:R-:W-:-:S04]  /*19e00*/  ISETP.GT.AND P2, PT, R231, 0x1, PT ;  /* 0x00000001e700780c */ /* 0x001fc80003f44270 */
[----:B------:R-:W-:Y:S01]  /*19e10*/  ISETP.GT.AND P3, PT, R0, 0x7f, PT ;  /* 0x0000007f0000780c */ /* 0x000fe20003f64270 */
[----:B---3--:R-:W-:-:S12]  /*19e20*/  @P1 BRA `(.L_x_11717) ;  /* 0x0000000000101947 */ /* 0x008fd80003800000 */
[----:B------:R-:W-:Y:S05]  /*19e30*/  @!P0 BRA `(.L_x_11717) ;  /* 0x00000000000c8947 */ /* 0x000fea0003800000 */
[----:B------:R-:W3:Y:S04]  /*19e40*/  LDG.E R7, desc[UR38][R4.64] ;  /* 0x0000002604077981 */ /* 0x000ee8000c1e1900 */
[----:B-----5:R-:W3:Y:S02]  /*19e50*/  LDG.E R20, desc[UR38][R4.64+0x4] ;  /* 0x0000042604147981 */ /* 0x020ee4000c1e1900 */
[----:B---3--:R-:W-:-:S07]  /*19e60*/  IMAD.IADD R20, R20, 0x1, -R7 ;  /* 0x0000000114147824 */ /* 0x008fce00078e0a07 */
.L_x_11717:
        /* <DEDUP_REMOVED lines=44> */
[----:B-1----:R-:W-:Y:S01]  /*1a130*/  IMAD R0, R7, R11, RZ ;  /* 0x0000000b07007224 */ /* 0x002fe200078e02ff */
[----:B------:R-:W-:-:S05]  /*1a140*/  SHF.R.S32.HI R13, RZ, 0x1f, R11 ;  /* 0x0000001fff0d7819 */ /* 0x000fca000001140b */
[C---:B------:R-:W-:Y:S02]  /*1a150*/  IMAD R13, R6.reuse, R13, R0 ;  /* 0x0000000d060d7224 */ /* 0x040fe400078e0200 */
[----:B------:R-:W-:-:S04]  /*1a160*/  IMAD.WIDE.U32 R6, R6, R11, R8 ;  /* 0x0000000b06067225 */ /* 0x000fc800078e0008 */
[----:B------:R-:W-:Y:S01]  /*1a170*/  IMAD.IADD R0, R7, 0x1, R13 ;  /* 0x0000000107007824 */ /* 0x000fe200078e020d */
[----:B0-----:R-:W-:Y:S01]  /*1a180*/  LEA R4, P0, R6, R4, 0x2 ;  /* 0x0000000406047211 */ /* 0x001fe200078010ff */
[----:B------:R-:W-:-:S03]  /*1a190*/  IMAD.MOV.U32 R7, RZ, RZ, -0x800000 ;  /* 0xff800000ff077424 */ /* 0x000fc600078e00ff */
[----:B--2---:R-:W-:-:S05]  /*1a1a0*/  LEA.HI.X R5, R6, R5, R0, 0x2, P0 ;  /* 0x0000000506057211 */ /* 0x004fca00000f1400 */
[----:B------:R0:W-:Y:S04]  /*1a1b0*/  STG.E desc[UR38][R4.64], R7 ;  /* 0x0000000704007986 */ /* 0x0001e8000c101926 */
.L_x_11719:
[----:B------:R-:W-:Y:S05]  /*1a1c0*/  BSYNC B1 ;  /* 0x0000000000017941 */ /* 0x000fea0003800000 */
.L_x_11718:
[----:B------:R-:W-:Y:S05]  /*1a1d0*/  @P2 BRA `(.L_x_11712) ;  /* 0x00000008008c2947 */ /* 0x000fea0003800000 */
[----:B------:R-:W3:Y:S01]  /*1a1e0*/  S2R R0, SR_TID.X ;  /* 0x0000000000007919 */ /* 0x000ee20000002100 */
[----:B------:R-:W4:Y:S01]  /*1a1f0*/  LDC R21, c[0x0][0xbe8] ;  /* 0x0002fa00ff157b82 */ /* 0x000f220000000800 */
[----:B------:R-:W-:Y:S01]  /*1a200*/  ULDC.64 UR4, c[0x0][0xaa0] ;  /* 0x0002a80000047ab9 */ /* 0x000fe20000000a00 */
[----:B------:R-:W-:Y:S01]  /*1a210*/  ULDC.64 UR6, c[0x0][0xaf0] ;  /* 0x0002bc0000067ab9 */ /* 0x000fe20000000a00 */
[----:B----4-:R-:W-:Y:S01]  /*1a220*/  ISETP.NE.AND P0, PT, R21, 0x1, PT ;  /* 0x000000011500780c */ /* 0x010fe20003f05270 */
[----:B---3--:R-:W-:Y:S02]  /*1a230*/  VIADD R6, R0, 0xffffff80 ;  /* 0xffffff8000067836 */ /* 0x008fe40000000000 */
[----:B------:R-:W-:-:S03]  /*1a240*/  IMAD R0, R26, UR4, RZ ;  /* 0x000000041a007c24 */ /* 0x000fc6000f8e02ff */
[----:B0-----:R-:W-:-:S07]  /*1a250*/  SHF.R.S32.HI R5, RZ, 0x1f, R6 ;  /* 0x0000001fff057819 */ /* 0x001fce0000011406 */
[----:B------:R-:W0:Y:S01]  /*1a260*/  @P0 LDC R8, c[0x0][0xbec] ;  /* 0x0002fb00ff080b82 */ /* 0x000e220000000800 */
[----:B------:R-:W-:Y:S01]  /*1a270*/  IMAD R7, R3, UR5, R0 ;  /* 0x0000000503077c24 */ /* 0x000fe2000f8e0200 */
[----:B------:R-:W-:Y:S01]  /*1a280*/  LEA.HI R9, R5, R6, RZ, 0x3 ;  /* 0x0000000605097211 */ /* 0x000fe200078f18ff */
[----:B------:R-:W-:Y:S01]  /*1a290*/  IMAD.WIDE.U32 R4, R3, UR4, RZ ;  /* 0x0000000403047c25 */ /* 0x000fe2000f8e00ff */
[----:B------:R-:W-:Y:S02]  /*1a2a0*/  ULDC.64 UR4, c[0x0][0xae8] ;  /* 0x0002ba0000047ab9 */ /* 0x000fe40000000a00 */
[----:B------:R-:W-:Y:S02]  /*1a2b0*/  LOP3.LUT R13, R9, 0xfffffff8, RZ, 0xc0, !PT ;  /* 0xfffffff8090d7812 */ /* 0x000fe400078ec0ff */
[----:B------:R-:W3:Y:S01]  /*1a2c0*/  @P0 LDC R11, c[0x0][0xbf0] ;  /* 0x0002fc00ff0b0b82 */ /* 0x000ee20000000800 */
[----:B------:R-:W-:Y:S01]  /*1a2d0*/  SHF.R.S32.HI R10, RZ, 0x3, R9 ;  /* 0x00000003ff0a7819 */ /* 0x000fe20000011409 */
[----:B------:R-:W-:-:S02]  /*1a2e0*/  IMAD.IADD R5, R5, 0x1, R7 ;  /* 0x0000000105057824 */ /* 0x000fc400078e0207 */
[----:B------:R-:W-:Y:S02]  /*1a2f0*/  IMAD.IADD R0, R6, 0x1, -R13 ;  /* 0x0000000106007824 */ /* 0x000fe400078e0a0d */
[----:B------:R-:W-:-:S04]  /*1a300*/  IMAD.WIDE.U32 R4, R224, UR4, R4 ;  /* 0x00000004e0047c25 */ /* 0x000fc8000f8e0004 */
[----:B------:R-:W-:Y:S02]  /*1a310*/  IMAD R0, R0, 0x20, R10 ;  /* 0x0000002000007824 */ /* 0x000fe400078e020a */
[----:B------:R-:W-:Y:S01]  /*1a320*/  IMAD R5, R224, UR5, R5 ;  /* 0x00000005e0057c24 */ /* 0x000fe2000f8e0205 */
[----:B------:R-:W-:Y:S01]  /*1a330*/  ULDC.64 UR4, c[0x0][0xae0] ;  /* 0x0002b80000047ab9 */ /* 0x000fe20000000a00 */
[----:B------:R-:W-:Y:S02]  /*1a340*/  IMAD.IADD R9, R213, 0x1, R0 ;  /* 0x00000001d5097824 */ /* 0x000fe400078e0200 */
[----:B------:R-:W-:Y:S02]  /*1a350*/  IMAD R6, R28, UR6, RZ ;  /* 0x000000061c067c24 */ /* 0x000fe4000f8e02ff */
[----:B0-----:R-:W-:-:S04]  /*1a360*/  @P0 IMAD.HI.U32 R0, R9, R8, RZ ;  /* 0x0000000809000227 */ /* 0x001fc800078e00ff */
[----:B------:R-:W-:Y:S01]  /*1a370*/  IMAD.MOV.U32 R3, RZ, RZ, R9 ;  /* 0x000000ffff037224 */ /* 0x000fe200078e0009 */
[----:B---3--:R-:W-:Y:S01]  /*1a380*/  @P0 SHF.R.U32.HI R3, RZ, R11, R0 ;  /* 0x0000000bff030219 */ /* 0x008fe20000011600 */
[C---:B------:R-:W-:Y:S02]  /*1a390*/  IMAD R7, R27.reuse, UR7, R6 ;  /* 0x000000071b077c24 */ /* 0x040fe4000f8e0206 */
[----:B------:R-:W-:Y:S01]  /*1a3a0*/  IMAD.WIDE.U32 R4, R27, UR6, R4 ;  /* 0x000000061b047c25 */ /* 0x000fe2000f8e0004 */
[----:B------:R-:W-:-:S03]  /*1a3b0*/  SHF.R.S32.HI R0, RZ, 0x1f, R3 ;  /* 0x0000001fff007819 */ /* 0x000fc60000011403 */
[----:B------:R-:W-:Y:S02]  /*1a3c0*/  IMAD.MOV R6, RZ, RZ, -R3 ;  /* 0x000000ffff067224 */ /* 0x000fe400078e0a03 */
[----:B------:R-:W-:Y:S02]  /*1a3d0*/  IMAD.IADD R5, R5, 0x1, R7 ;  /* 0x0000000105057824 */ /* 0x000fe400078e0207 */
        /* <DEDUP_REMOVED lines=12> */
[----:B------:R-:W-:Y:S02]  /*1a4a0*/  SHF.R.S32.HI R7, RZ, 0x1f, R6 ;  /* 0x0000001fff077819 */ /* 0x000fe40000011406 */
[----:B------:R-:W-:Y:S01]  /*1a4b0*/  IMAD.IADD R3, R5, 0x1, R3 ;  /* 0x0000000105037824 */ /* 0x000fe200078e0203 */
[----:B------:R-:W-:Y:S01]  /*1a4c0*/  LEA R0, P0, R4, UR4, 0x1 ;  /* 0x0000000404007c11 */ /* 0x000fe2000f8008ff */
[----:B------:R-:W-:-:S03]  /*1a4d0*/  UMOV UR4, 0xffffffff ;  /* 0xffffffff00047882 */ /* 0x000fc60000000000 */
[----:B------:R-:W-:Y:S01]  /*1a4e0*/  LEA.HI.X R4, R4, UR5, R3, 0x1, P0 ;  /* 0x0000000504047c11 */ /* 0x000fe200080f0c03 */
[----:B------:R-:W-:Y:S08]  /*1a4f0*/  BRA.DIV UR4, `(.L_x_11720) ;  /* 0x000000aa04487947 */ /* 0x000ff0000b800000 */
[----:B------:R0:W3:Y:S04]  /*1a500*/  SHFL.IDX PT, R3, R4, RZ, 0x181f ;  /* 0x00181fff04037589 */ /* 0x0000e800000e0000 */
[----:B------:R0:W4:Y:S02]  /*1a510*/  SHFL.IDX PT, R14, R0, RZ, 0x181f ;  /* 0x00181fff000e7589 */ /* 0x00012400000e0000 */
.L_x_11966:
[----:B------:R-:W-:Y:S01]  /*1a520*/  IMAD R20, R20, R21, RZ ;  /* 0x0000001514147224 */ /* 0x000fe200078e02ff */
[----:B------:R-:W-:Y:S01]  /*1a530*/  BSSY B1, `(.L_x_11721) ;  /* 0x0000018000017945 */ /* 0x000fe20003800000 */
[----:B------:R-:W-:-:S05]  /*1a540*/  IMAD.IADD R213, R10, 0x1, R213 ;  /* 0x000000010ad57824 */ /* 0x000fca00078e02d5 */
        /* <DEDUP_REMOVED lines=10> */
[CC--:B------:R-:W-:Y:S02]  /*1a5f0*/  @!P2 LEA R10, P4, R223.reuse, R14.reuse, 0x1 ;  /* 0x0000000edf0aa211 */ /* 0x0c0fe400078808ff */
[-C--:B---3--:R-:W-:Y:S02]  /*1a600*/  @!P3 LEA.HI.X R9, R212, R3.reuse, R5, 0x1, P5 ;  /* 0x00000003d409b211 */ /* 0x088fe400028f0c05 */
        /* <DEDUP_REMOVED lines=10> */
.L_x_11722:
[----:B------:R-:W-:Y:S05]  /*1a6b0*/  BSYNC B1 ;  /* 0x0000000000017941 */ /* 0x000fea0003800000 */
.L_x_11721:
[----:B------:R-:W-:-:S03]  /*1a6c0*/  UMOV UR4, 0xffffffff ;  /* 0xffffffff00047882 */ /* 0x000fc60000000000 */
[----:B------:R-:W-:Y:S05]  /*1a6d0*/  BRA.DIV UR4, `(.L_x_11723) ;  /* 0x000000aa04047947 */ /* 0x000fea000b800000 */
[----:B---3--:R3:W0:Y:S04]  /*1a6e0*/  SHFL.IDX PT, R3, R4, 0x1, 0x181f ;  /* 0x00381f0004037f89 */ /* 0x00862800000e0000 */
[----:B----4-:R3:W4:Y:S02]  /*1a6f0*/  SHFL.IDX PT, R14, R0, 0x1, 0x181f ;  /* 0x00381f00000e7f89 */ /* 0x01072400000e0000 */
.L_x_11970:
        /* <DEDUP_REMOVED lines=12> */
[CC--:B----4-:R-:W-:Y:S02]  /*1a7c0*/  @!P3 LEA R8, P5, R212.reuse, R14.reuse, 0x1 ;  /* 0x0000000ed408b211 */ /* 0x0d0fe400078a08ff */
[CC--:B------:R-:W-:Y:S02]  /*1a7d0*/  @!P2 LEA R10, P4, R223.reuse, R14.reuse, 0x1 ;  /* 0x0000000edf0aa211 */ /* 0x0c0fe400078808ff */
[-C--:B0-----:R-:W-:Y:S02]  /*1a7e0*/  @!P3 LEA.HI.X R9, R212, R3.reuse, R12, 0x1, P5 ;  /* 0x00000003d409b211 */ /* 0x081fe400028f0c0c */
[-C--:B------:R-:W-:Y:S02]  /*1a7f0*/  @!P1 LEA R12, P5, R222, R14.reuse, 0x1 ;  /* 0x0000000ede0c9211 */ /* 0x080fe400078a08ff */
        /* <DEDUP_REMOVED lines=8> */
.L_x_11725:
[----:B------:R-:W-:Y:S05]  /*1a880*/  BSYNC B1 ;  /* 0x0000000000017941 */ /* 0x000fea0003800000 */
.L_x_11724:
[----:B------:R-:W-:-:S03]  /*1a890*/  UMOV UR4, 0xffffffff ;  /* 0xffffffff00047882 */ /* 0x000fc60000000000 */
[----:B------:R-:W-:Y:S05]  /*1a8a0*/  BRA.DIV UR4, `(.L_x_11726) ;  /* 0x000000a604d87947 */ /* 0x000fea000b800000 */
[----:B0-----:R0:W0:Y:S04]  /*1a8b0*/  SHFL.IDX PT, R3, R4, 0x2, 0x181f ;  /* 0x00581f0004037f89 */ /* 0x00102800000e0000 */
[----:B----4-:R4:W0:Y:S02]  /*1a8c0*/  SHFL.IDX PT, R14, R0, 0x2, 0x181f ;  /* 0x00581f00000e7f89 */ /* 0x01082400000e0000 */
.L_x_11974:
        /* <DEDUP_REMOVED lines=12> */
[CC--:B0-----:R-:W-:Y:S02]  /*1a990*/  @!P3 LEA R8, P5, R212.reuse, R14.reuse, 0x1 ;  /* 0x0000000ed408b211 */ /* 0x0c1fe400078a08ff */
[CC--:B------:R-:W-:Y:S02]  /*1a9a0*/  @!P2 LEA R10, P4, R223.reuse, R14.reuse, 0x1 ;  /* 0x0000000edf0aa211 */ /* 0x0c0fe400078808ff */
[-C--:B------:R-:W-:Y:S02]  /*1a9b0*/  @!P3 LEA.HI.X R9, R212, R3.reuse, R12, 0x1, P5 ;  /* 0x00000003d409b211 */ /* 0x080fe400028f0c0c */
        /* <DEDUP_REMOVED lines=9> */
.L_x_11728:
[----:B------:R-:W-:Y:S05]  /*1aa50*/  BSYNC B1 ;  /* 0x0000000000017941 */ /* 0x000fea0003800000 */
.L_x_11727:
[----:B------:R-:W-:-:S03]  /*1aa60*/  UMOV UR4, 0xffffffff ;  /* 0xffffffff00047882 */ /* 0x000fc60000000000 */
[----:B------:R-:W-:Y:S05]  /*1aa70*/  BRA.DIV UR4, `(.L_x_11729) ;  /* 0x000000a604ac7947 */ /* 0x000fea000b800000 */
[----:B0-----:R0:W0:Y:S04]  /*1aa80*/  SHFL.IDX PT, R3, R4, 0x3, 0x181f ;  /* 0x00781f0004037f89 */ /* 0x00102800000e0000 */
[----:B------:R0:W0:Y:S02]  /*1aa90*/  SHFL.IDX PT, R14, R0, 0x3, 0x181f ;  /* 0x00781f00000e7f89 */ /* 0x00002400000e0000 */
.L_x_11978:
[----:B0--34-:R-:W-:-:S05]  /*1aaa0*/  VIADD R0, R213, 0x60 ;  /* 0x00000060d5007836 */ /* 0x019fca0000000000 */
        /* <DEDUP_REMOVED lines=10> */
[CC--:B------:R-:W-:Y:S02]  /*1ab50*/  @!P3 LEA R4, P5, R212.reuse, R14.reuse, 0x1 ;  /* 0x0000000ed404b211 */ /* 0x0c0fe400078a08ff */
        /* <DEDUP_REMOVED lines=11> */
.L_x_11712:
[----:B------:R-:W-:Y:S05]  /*1ac10*/  BSYNC B0 ;  /* 0x0000000000007941 */ /* 0x000fea0003800000 */
.L_x_11698:
[----:B------:R-:W-:Y:S02]  /*1ac20*/  ULDC UR4, c[0x0][0xc3c] ;  /* 0x00030f0000047ab9 */ /* 0x000fe40000000800 */
[----:B--2---:R-:W-:-:S13]  /*1ac30*/  ISETP.GE.AND P0, PT, R155, UR4, PT ;  /* 0x000000049b007c0c */ /* 0x004fda000bf06270 */
[----:B------:R-:W-:Y:S05]  /*1ac40*/  @!P0 BRA `(.L_x_11730) ;  /* 0xfffffe6400e08947 */ /* 0x000fea000383ffff */
[----:B------:R-:W-:Y:S05]  /*1ac50*/  BRA `(.L_x_11511) ;  /* 0x0000008c00507947 */ /* 0x000fea0003800000 */
.L_x_11509:
        /* <DEDUP_REMOVED lines=18> */
.L_x_11731:
        /* <DEDUP_REMOVED lines=43> */
.L_x_11735:
        /* <DEDUP_REMOVED lines=39> */
.L_x_11733:
        /* <DEDUP_REMOVED lines=12> */
.L_x_11736:
        /* <DEDUP_REMOVED lines=63> */
.L_x_11737:
        /* <DEDUP_REMOVED lines=61> */
.L_x_11738:
[----:B01----:R-:W-:-:S05]  /*1bb20*/  LOP3.LUT R3, RZ, R2, RZ, 0x33, !PT ;  /* 0x00000002ff037212 */ /* 0x003fca00078e33ff */
[----:B------:R-:W-:-:S05]  /*1bb30*/  IMAD.IADD R2, R4, 0x1, R3 ;  /* 0x0000000104027824 */ /* 0x000fca00078e0203 */
[----:B------:R1:W-:Y:S01]  /*1bb40*/  STL [R1+0x4], R2 ;  /* 0x0000040201007387 */ /* 0x0003e20000100800 */
[----:B------:R-:W-:Y:S05]  /*1bb50*/  BRA `(.L_x_11739) ;  /* 0x0000000000107947 */ /* 0x000fea0003800000 */
.L_x_11734:
[----:B------:R-:W-:Y:S01]  /*1bb60*/  IMAD.U32 R2, RZ, RZ, UR6 ;  /* 0x00000006ff027e24 */ /* 0x000fe2000f8e00ff */
[----:B------:R0:W-:Y:S04]  /*1bb70*/  STL [R1+0x4], RZ ;  /* 0x000004ff01007387 */ /* 0x0001e80000100800 */
[----:B------:R0:W-:Y:S04]  /*1bb80*/  STL [R1+0x8], RZ ;  /* 0x000008ff01007387 */ /* 0x0001e80000100800 */
[----:B------:R0:W-:Y:S02]  /*1bb90*/  STL [R1], R2 ;  /* 0x0000000201007387 */ /* 0x0001e40000100800 */
.L_x_11739:
        /* <DEDUP_REMOVED lines=10> */
.L_x_11732:
        /* <DEDUP_REMOVED lines=32> */
.L_x_11900:
[----:B--2---:R-:W2:Y:S01]  /*1be40*/  LDL R14, [R1+0xc] ;  /* 0x00000c00010e7983 */ /* 0x004ea20000100800 */
        /* <DEDUP_REMOVED lines=55> */
.L_x_11741:
        /* <DEDUP_REMOVED lines=16> */
.L_x_11742:
[----:B------:R-:W-:Y:S05]  /*1c2c0*/  @!P1 BRA `(.L_x_11743) ;  /* 0x00000000000c9947 */ /* 0x000fea0003800000 */
[----:B------:R-:W2:Y:S04]  /*1c2d0*/  LDG.E R7, desc[UR38][R4.64] ;  /* 0x0000002604077981 */ /* 0x000ea8000c1e1900 */
[----:B------:R-:W2:Y:S02]  /*1c2e0*/  LDG.E R4, desc[UR38][R4.64+0x4] ;  /* 0x0000042604047981 */ /* 0x000ea4000c1e1900 */
[----:B--2---:R-:W-:-:S07]  /*1c2f0*/  IMAD.IADD R7, R4, 0x1, -R7 ;  /* 0x0000000104077824 */ /* 0x004fce00078e0a07 */
.L_x_11743:
        /* <DEDUP_REMOVED lines=37> */
.L_x_11746:
[----:B------:R-:W-:-:S13]  /*1c550*/  ISETP.NE.AND P0, PT, R3, 0x1, PT ;  /* 0x000000010300780c */ /* 0x000fda0003f05270 */
[----:B------:R-:W1:Y:S02]  /*1c560*/  @P0 LDC.64 R4, c[0x0][0x9e8] ;  /* 0x00027a00ff040b82 */ /* 0x000e640000000a00 */
[----:B-1----:R-:W-:-:S05]  /*1c570*/  @P0 IMAD.HI.U32 R4, R2, R4, RZ ;  /* 0x0000000402040227 */ /* 0x002fca00078e00ff */
[----:B------:R-:W-:-:S07]  /*1c580*/  @P0 SHF.R.U32.HI R2, RZ, R5, R4 ;  /* 0x00000005ff020219 */ /* 0x000fce0000011604 */
.L_x_11747:
[----:B------:R-:W-:Y:S05]  /*1c590*/  BSYNC B0 ;  /* 0x0000000000007941 */ /* 0x000fea0003800000 */
.L_x_11745:
[----:B------:R-:W-:-:S05]  /*1c5a0*/  IMAD R2, R2, R3, R3 ;  /* 0x0000000302027224 */ /* 0x000fca00078e0203 */
[----:B------:R-:W-:-:S07]  /*1c5b0*/  VIMNMX R8, R8, R2, PT ;  /* 0x0000000208087248 */ /* 0x000fce0003fe0100 */
.L_x_11744:
[----:B------:R-:W1:Y:S01]  /*1c5c0*/  @P1 LDC R4, c[0x0][0x44c] ;  /* 0x00011300ff041b82 */ /* 0x000e620000000800 */
[----:B------:R-:W-:Y:S01]  /*1c5d0*/  VIADD R8, R8, 0x5f ;  /* 0x0000005f08087836 */ /* 0x000fe20000000000 */
[----:B------:R-:W-:Y:S01]  /*1c5e0*/  ULDC UR4, c[0x0][0x9dc] ;  /* 0x0002770000047ab9 */ /* 0x000fe20000000800 */
[----:B------:R-:W-:Y:S02]  /*1c5f0*/  IMAD.MOV.U32 R2, RZ, RZ, R13 ;  /* 0x000000ffff027224 */ /* 0x000fe400078e000d */
[----:B------:R-:W-:-:S03]  /*1c600*/  IMAD.HI R8, R8, 0x2aaaaaab, RZ ;  /* 0x2aaaaaab08087827 */ /* 0x000fc600078e02ff */
[----:B------:R-:W2:Y:S01]  /*1c610*/  @P1 LDC R5, c[0x0][0x450] ;  /* 0x00011400ff051b82 */ /* 0x000ea20000000800 */
[----:B------:R-:W-:Y:S02]  /*1c620*/  IMAD.IADD R17, R6, 0x1, -R15 ;  /* 0x0000000106117824 */ /* 0x000fe400078e0a0f */
[----:B-1----:R-:W-:-:S05]  /*1c630*/  @P1 IMAD.HI.U32 R4, R13, R4, RZ ;  /* 0x000000040d041227 */ /* 0x002fca00078e00ff */
[----:B--2---:R-:W-:Y:S02]  /*1c640*/  @P1 SHF.R.U32.HI R2, RZ, R5, R4 ;  /* 0x00000005ff021219 */ /* 0x004fe40000011604 */
[----:B------:R-:W-:-:S03]  /*1c650*/  SHF.R.U32.HI R4, RZ, 0x1f, R8 ;  /* 0x0000001fff047819 */ /* 0x000fc60000011608 */
[----:B------:R-:W-:Y:S01]  /*1c660*/  IMAD.IADD R2, R17, 0x1, R2 ;  /* 0x0000000111027824 */ /* 0x000fe200078e0202 */
[----:B------:R-:W-:-:S03]  /*1c670*/  LEA.HI.SX32 R8, R8, R4, 0x1c ;  /* 0x0000000408087211 */ /* 0x000fc600078fe2ff */
[----:B------:R-:W-:Y:S01]  /*1c680*/  VIADD R6, R2, -UR4 ;  /* 0x8000000402067c36 */ /* 0x000fe20008000000 */
        /* <DEDUP_REMOVED lines=12> */
.L_x_11750:
[----:B------:R-:W-:-:S13]  /*1c750*/  ISETP.NE.AND P0, PT, R3, 0x1, PT ;  /* 0x000000010300780c */ /* 0x000fda0003f05270 */
[----:B------:R-:W1:Y:S02]  /*1c760*/  @P0 LDC.64 R4, c[0x0][0x9e8] ;  /* 0x00027a00ff040b82 */ /* 0x000e640000000a00 */
[----:B-1----:R-:W-:-:S05]  /*1c770*/  @P0 IMAD.HI.U32 R4, R2, R4, RZ ;  /* 0x0000000402040227 */ /* 0x002fca00078e00ff */
[----:B------:R-:W-:-:S07]  /*1c780*/  @P0 SHF.R.U32.HI R2, RZ, R5, R4 ;  /* 0x00000005ff020219 */ /* 0x000fce0000011604 */
.L_x_11751:
[----:B------:R-:W-:Y:S05]  /*1c790*/  BSYNC B0 ;  /* 0x0000000000007941 */ /* 0x000fea0003800000 */
.L_x_11749:
[----:B------:R-:W-:-:S05]  /*1c7a0*/  IMAD R2, R2, R3, RZ ;  /* 0x0000000302027224 */ /* 0x000fca00078e02ff */
[----:B------:R-:W-:-:S07]  /*1c7b0*/  VIMNMX R6, R6, R2, !PT ;  /* 0x0000000206067248 */ /* 0x000fce0007fe0100 */
.L_x_11748:
        /* <DEDUP_REMOVED lines=41> */
.L_x_11753:
[----:B------:R-:W-:Y:S05]  /*1ca50*/  BSYNC B0 ;  /* 0x0000000000007941 */ /* 0x000fea0003800000 */
.L_x_11752:
[-C--:B------:R-:W-:Y:S01]  /*1ca60*/  IMAD R5, R13, R2.reuse, R5 ;  /* 0x000000020d057224 */ /* 0x080fe200078e0205 */
        /* <DEDUP_REMOVED lines=24> */
.L_x_11981:
[----:B--2---:R-:W-:Y:S02]  /*1cbf0*/  ISETP.NE.AND P0, PT, R14, RZ, PT ;  /* 0x000000ff0e00720c */ /* 0x004fe40003f05270 */
[----:B------:R-:W-:-:S11]  /*1cc00*/  PLOP3.LUT P6, PT, PT, PT, PT, 0x8, 0x0 ;  /* 0x000000000000781c */ /* 0x000fd60003fce170 */
[----:B------:R-:W-:Y:S05]  /*1cc10*/  @P0 BRA `(.L_x_11757) ;  /* 0x00000000000c0947 */ /* 0x000fea0003800000 */
[----:B------:R-:W-:-:S03]  /*1cc20*/  UMOV UR4, 0xffffffff ;  /* 0xffffffff00047882 */ /* 0x000fc60000000000 */
[----:B------:R-:W-:Y:S05]  /*1cc30*/  BRA.DIV UR4, `(.L_x_11758) ;  /* 0x0000008604b87947 */ /* 0x000fea000b800000 */
[----:B------:R-:W-:-:S13]  /*1cc40*/  ELECT P6, URZ, PT ;  /* 0x00000000003f782f */ /* 0x000fda00038c0000 */
.L_x_11757:
        /* <DEDUP_REMOVED lines=9> */
.L_x_11984:
[----:B------:R-:W-:Y:S05]  /*1cce0*/  BSYNC B1 ;  /* 0x0000000000017941 */ /* 0x000fea0003800000 */
.L_x_11759:
        /* <DEDUP_REMOVED lines=12> */
.L_x_11985:
[----:B------:R-:W-:Y:S05]  /*1cdb0*/  BSYNC B2 ;  /* 0x0000000000027941 */ /* 0x000fea0003800000 */
.L_x_11763:
        /* <DEDUP_REMOVED lines=9> */
.L_x_11766:
[----:B------:R-:W-:Y:S05]  /*1ce50*/  BSYNC B2 ;  /* 0x0000000000027941 */ /* 0x000fea0003800000 */
.L_x_11765:
        /* <DEDUP_REMOVED lines=13> */
.L_x_11767:
        /* <DEDUP_REMOVED lines=13> */
.L_x_11986:
[----:B------:R-:W-:Y:S05]  /*1d000*/  BSYNC B2 ;  /* 0x0000000000027941 */ /* 0x000fea0003800000 */
.L_x_11768:
        /* <DEDUP_REMOVED lines=11> */
.L_x_11771:
[----:B------:R-:W-:Y:S05]  /*1d0c0*/  BSYNC B2 ;  /* 0x0000000000027941 */ /* 0x000fea0003800000 */
.L_x_11770:
        /* <DEDUP_REMOVED lines=10> */
.L_x_11772:
        /* <DEDUP_REMOVED lines=15> */
.L_x_11773:
        /* <DEDUP_REMOVED lines=15> */
.L_x_11774:
        /* <DEDUP_REMOVED lines=15> */
.L_x_11775:
        /* <DEDUP_REMOVED lines=10> */
.L_x_11762:
[----:B------:R-:W-:Y:S05]  /*1d4e0*/  BSYNC B1 ;  /* 0x0000000000017941 */ /* 0x000fea0003800000 */
.L_x_11761:
        /* <DEDUP_REMOVED lines=13> */
.L_x_11791:
        /* <DEDUP_REMOVED lines=13> */
.L_x_11987:
[----:B------:R-:W-:Y:S05]  /*1d690*/  BSYNC B2 ;  /* 0x0000000000027941 */ /* 0x000fea0003800000 */
.L_x_11778:
        /* <DEDUP_REMOVED lines=9> */
.L_x_11781:
[----:B------:R-:W-:Y:S05]  /*1d730*/  BSYNC B2 ;  /* 0x0000000000027941 */ /* 0x000fea0003800000 */
.L_x_11780:
        /* <DEDUP_REMOVED lines=12> */
.L_x_11782:
        /* <DEDUP_REMOVED lines=13> */
.L_x_11988:
[----:B------:R-:W-:Y:S05]  /*1d8d0*/  BSYNC B2 ;  /* 0x0000000000027941 */ /* 0x000fea0003800000 */
.L_x_11783:
        /* <DEDUP_REMOVED lines=11> */
.L_x_11786:
[----:B------:R-:W-:Y:S05]  /*1d990*/  BSYNC B2 ;  /* 0x0000000000027941 */ /* 0x000fea0003800000 */
.L_x_11785:
        /* <DEDUP_REMOVED lines=10> */
.L_x_11787:
        /* <DEDUP_REMOVED lines=15> */
.L_x_11788:
        /* <DEDUP_REMOVED lines=15> */
.L_x_11789:
        /* <DEDUP_REMOVED lines=15> */
.L_x_11790:
        /* <DEDUP_REMOVED lines=10> */
.L_x_11777:
[----:B------:R-:W-:Y:S05]  /*1ddb0*/  BSYNC B1 ;  /* 0x0000000000017941 */ /* 0x000fea0003800000 */
.L_x_11776:
        /* <DEDUP_REMOVED lines=12> */
.L_x_11755:
[----:B------:R-:W-:Y:S05]  /*1de80*/  BSYNC B0 ;  /* 0x0000000000007941 */ /* 0x000fea0003800000 */
.L_x_11754:
        /* <DEDUP_REMOVED lines=26> */
.L_x_11794:
[----:B------:R-:W-:-:S13]  /*1e030*/  ISETP.NE.AND P0, PT, R3, 0x1, PT ;  /* 0x000000010300780c */ /* 0x000fda0003f05270 */
[----:B-1----:R-:W1:Y:S02]  /*1e040*/  @P0 LDC.64 R6, c[0x0][0x9e8] ;  /* 0x00027a00ff060b82 */ /* 0x002e640000000a00 */
[----:B-1----:R-:W-:-:S05]  /*1e050*/  @P0 IMAD.HI.U32 R6, R5, R6, RZ ;  /* 0x0000000605060227 */ /* 0x002fca00078e00ff */
[----:B------:R-:W-:-:S07]  /*1e060*/  @P0 SHF.R.U32.HI R5, RZ, R7, R6 ;  /* 0x00000007ff050219 */ /* 0x000fce0000011606 */
.L_x_11795:
[----:B------:R-:W-:Y:S05]  /*1e070*/  BSYNC B0 ;  /* 0x0000000000007941 */ /* 0x000fea0003800000 */
.L_x_11793:
[----:B------:R-:W-:-:S05]  /*1e080*/  IMAD R5, R5, R3, R3 ;  /* 0x0000000305057224 */ /* 0x000fca00078e0203 */
[----:B------:R-:W-:-:S07]  /*1e090*/  VIMNMX R2, R2, R5, PT ;  /* 0x0000000502027248 */ /* 0x000fce0003fe0100 */
.L_x_11792:
[----:B------:R-:W2:Y:S01]  /*1e0a0*/  LDL R7, [R1+0x5c] ;  /* 0x00005c0001077983 */ /* 0x000ea20000100800 */
[----:B------:R-:W3:Y:S01]  /*1e0b0*/  @P1 LDC R0, c[0x0][0x44c] ;  /* 0x00011300ff001b82 */ /* 0x000ee20000000800 */
[----:B------:R-:W-:Y:S01]  /*1e0c0*/  VIADD R2, R2, 0x5f ;  /* 0x0000005f02027836 */ /* 0x000fe20000000000 */
[----:B------:R-:W-:Y:S01]  /*1e0d0*/  ULDC UR4, c[0x0][0x9dc] ;  /* 0x0002770000047ab9 */ /* 0x000fe20000000800 */
[----:B------:R-:W-:Y:S02]  /*1e0e0*/  IMAD.MOV.U32 R5, RZ, RZ, R8 ;  /* 0x000000ffff057224 */ /* 0x000fe400078e0008 */
[----:B------:R-:W-:-:S03]  /*1e0f0*/  IMAD.HI R2, R2, 0x2aaaaaab, RZ ;  /* 0x2aaaaaab02027827 */ /* 0x000fc600078e02ff */
[----:B-1----:R-:W1:Y:S01]  /*1e100*/  @P1 LDC R6, c[0x0][0x450] ;  /* 0x00011400ff061b82 */ /* 0x002e620000000800 */
[----:B---3--:R-:W-:-:S05]  /*1e110*/  @P1 IMAD.HI.U32 R0, R8, R0, RZ ;  /* 0x0000000008001227 */ /* 0x008fca00078e00ff */
[----:B-1----:R-:W-:-:S05]  /*1e120*/  @P1 SHF.R.U32.HI R5, RZ, R6, R0 ;  /* 0x00000006ff051219 */ /* 0x002fca0000011600 */
        /* <DEDUP_REMOVED lines=17> */
.L_x_11798:
[----:B------:R-:W-:-:S13]  /*1e240*/  ISETP.NE.AND P0, PT, R3, 0x1, PT ;  /* 0x000000010300780c */ /* 0x000fda0003f05270 */
[----:B------:R-:W1:Y:S02]  /*1e250*/  @P0 LDC.64 R6, c[0x0][0x9e8] ;  /* 0x00027a00ff060b82 */ /* 0x000e640000000a00 */
[----:B-1----:R-:W-:-:S05]  /*1e260*/  @P0 IMAD.HI.U32 R6, R0, R6, RZ ;  /* 0x0000000600060227 */ /* 0x002fca00078e00ff */
[----:B------:R-:W-:-:S07]  /*1e270*/  @P0 SHF.R.U32.HI R0, RZ, R7, R6 ;  /* 0x00000007ff000219 */ /* 0x000fce0000011606 */
.L_x_11799:
[----:B------:R-:W-:Y:S05]  /*1e280*/  BSYNC B0 ;  /* 0x0000000000007941 */ /* 0x000fea0003800000 */
.L_x_11797:
[----:B------:R-:W-:-:S05]  /*1e290*/  IMAD R0, R0, R3, RZ ;  /* 0x0000000300007224 */ /* 0x000fca00078e02ff */
[----:B------:R-:W-:-:S07]  /*1e2a0*/  VIMNMX R2, R2, R0, !PT ;  /* 0x0000000002027248 */ /* 0x000fce0007fe0100 */
.L_x_11796:
        /* <DEDUP_REMOVED lines=39> */
.L_x_11801:
[----:B------:R-:W-:Y:S05]  /*1e520*/  BSYNC B0 ;  /* 0x0000000000007941 */ /* 0x000fea0003800000 */
.L_x_11800:
        /* <DEDUP_REMOVED lines=27> */
.L_x_11803:
        /* <DEDUP_REMOVED lines=20> */
.L_x_11806:
[----:B------:R-:W-:Y:S05]  /*1e820*/  BSYNC B6 ;  /* 0x0000000000067941 */ /* 0x000fea0003800000 */
.L_x_11805:
        /* <DEDUP_REMOVED lines=20> */
.L_x_11809:
        /* <DEDUP_REMOVED lines=15> */
.L_x_11808:
[----:B------:R-:W-:Y:S05]  /*1ea60*/  BSYNC B6 ;  /* 0x0000000000067941 */ /* 0x000fea0003800000 */
.L_x_11807:
        /* <DEDUP_REMOVED lines=24> */
.L_x_11991:
        /* <DEDUP_REMOVED lines=9> */
.L_x_11994:
        /* <DEDUP_REMOVED lines=24> */
.L_x_11813:
[----:B------:R-:W4:Y:S04]  /*1ee00*/  LDL R0, [R1+0x10] ;  /* 0x0000100001007983 */ /* 0x000f280000100800 */
[----:B---3--:R-:W3:Y:S01]  /*1ee10*/  LDL R2, [R1+0x18] ;  /* 0x0000180001027983 */ /* 0x008ee20000100800 */
[----:B----4-:R-:W-:Y:S01]  /*1ee20*/  IMAD R0, R0, 0x8, R19 ;  /* 0x0000000800007824 */ /* 0x010fe200078e0213 */
[----:B---3--:R-:W-:-:S04]  /*1ee30*/  SHF.L.U32 R2, R2, 0x1f, RZ ;  /* 0x0000001f02027819 */ /* 0x008fc800000006ff */
[----:B------:R-:W3:Y:S02]  /*1ee40*/  SYNCS.PHASECHK.TRANS64.TRYWAIT P0, [R0+URZ+0x22840], R2 ;  /* 0x02284002000075a7 */ /* 0x000ee4000800017f */
[----:B---3--:R-:W-:Y:S05]  /*1ee50*/  @!P0 BRA `(.L_x_11814) ;  /* 0x0000006800088947 */ /* 0x008fea0003800000 */
.L_x_11995:
        /* <DEDUP_REMOVED lines=11> */
.L_x_11815:
        /* <DEDUP_REMOVED lines=23> */
.L_x_11811:
        /* <DEDUP_REMOVED lines=31> */
.L_x_11817:
[----:B------:R-:W-:Y:S05]  /*1f270*/  BSYNC B6 ;  /* 0x0000000000067941 */ /* 0x000fea0003800000 */
.L_x_11816:
        /* <DEDUP_REMOVED lines=131> */
.L_x_12012:
        /* <DEDUP_REMOVED lines=10> */
.L_x_11819:
        /* <DEDUP_REMOVED lines=18> */
.L_x_12013:
[----:B------:R-:W-:Y:S05]  /*1fc70*/  BSYNC B0 ;  /* 0x0000000000007941 */ /* 0x000fea0003800000 */
.L_x_11820:
        /* <DEDUP_REMOVED lines=13> */
.L_x_12014:
[----:B------:R-:W-:Y:S05]  /*1fd50*/  BSYNC B1 ;  /* 0x0000000000017941 */ /* 0x000fea0003800000 */
.L_x_11824:
        /* <DEDUP_REMOVED lines=9> */
.L_x_11827:
[----:B------:R-:W-:Y:S05]  /*1fdf0*/  BSYNC B1 ;  /* 0x0000000000017941 */ /* 0x000fea0003800000 */
.L_x_11826:
        /* <DEDUP_REMOVED lines=13> */
.L_x_11828:
        /* <DEDUP_REMOVED lines=15> */
.L_x_11829:
        /* <DEDUP_REMOVED lines=15> */
.L_x_11830:
        /* <DEDUP_REMOVED lines=15> */
.L_x_11831:
        /* <DEDUP_REMOVED lines=10> */
.L_x_11823:
[----:B------:R-:W-:Y:S05]  /*20240*/  BSYNC B0 ;  /* 0x0000000000007941 */ /* 0x000fea0003800000 */
.L_x_11822:
        /* <DEDUP_REMOVED lines=61> */
.L_x_11838:
        /* <DEDUP_REMOVED lines=8> */
.L_x_12015:
[----:B------:R-:W-:Y:S05]  /*206a0*/  BSYNC B3 ;  /* 0x0000000000037941 */ /* 0x000fea0003800000 */
.L_x_11839:
        /* <DEDUP_REMOVED lines=9> */
.L_x_11842:
[----:B------:R-:W-:Y:S05]  /*20740*/  BSYNC B3 ;  /* 0x0000000000037941 */ /* 0x000fea0003800000 */
.L_x_11841:
        /* <DEDUP_REMOVED lines=13> */
.L_x_11843:
        /* <DEDUP_REMOVED lines=13> */
.L_x_12016:
[----:B------:R-:W-:Y:S05]  /*208f0*/  BSYNC B3 ;  /* 0x0000000000037941 */ /* 0x000fea0003800000 */
.L_x_11844:
        /* <DEDUP_REMOVED lines=11> */
.L_x_11847:
[----:B------:R-:W-:Y:S05]  /*209b0*/  BSYNC B3 ;  /* 0x0000000000037941 */ /* 0x000fea0003800000 */
.L_x_11846:
        /* <DEDUP_REMOVED lines=10> */
.L_x_11848:
        /* <DEDUP_REMOVED lines=15> */
.L_x_11849:
        /* <DEDUP_REMOVED lines=15> */
.L_x_11850:
        /* <DEDUP_REMOVED lines=15> */
.L_x_11851:
        /* <DEDUP_REMOVED lines=10> */
.L_x_11837:
[----:B------:R-:W-:Y:S05]  /*20dd0*/  BSYNC B1 ;  /* 0x0000000000017941 */ /* 0x000fea0003800000 */
.L_x_11836:
[----:B------:R-:W2:Y:S02]  /*20de0*/  LDL.LU R4, [R1+0x34] ;  /* 0x0000340001047983 */ /* 0x000ea40000300800 */
[----:B--2---:R-:W-:-:S07]  /*20df0*/  VIADD R0, R4, 0xfffffffd ;  /* 0xfffffffd04007836 */ /* 0x004fce0000000000 */
.L_x_11835:
[----:B------:R-:W-:Y:S05]  /*20e00*/  BSYNC B2 ;  /* 0x0000000000027941 */ /* 0x000fea0003800000 */
.L_x_11834:
[----:B------:R-:W-:-:S05]  /*20e10*/  VIADD R8, R8, 0xfffffffe ;  /* 0xfffffffe08087836 */ /* 0x000fca0000000000 */
[----:B------:R-:W-:-:S13]  /*20e20*/  ISETP.NE.AND P0, PT, R8, R5, PT ;  /* 0x000000050800720c */ /* 0x000fda0003f05270 */
[----:B------:R-:W-:Y:S05]  /*20e30*/  @!P0 BRA `(.L_x_11833) ;  /* 0x0000001400008947 */ /* 0x000fea0003800000 */
.L_x_11884:
        /* <DEDUP_REMOVED lines=35> */
.L_x_11854:
        /* <DEDUP_REMOVED lines=8> */
.L_x_12017:
[----:B------:R-:W-:Y:S05]  /*210f0*/  BSYNC B2 ;  /* 0x0000000000027941 */ /* 0x000fea0003800000 */
.L_x_11855:
        /* <DEDUP_REMOVED lines=9> */
.L_x_11858:
[----:B------:R-:W-:Y:S05]  /*21190*/  BSYNC B2 ;  /* 0x0000000000027941 */ /* 0x000fea0003800000 */
.L_x_11857:
        /* <DEDUP_REMOVED lines=12> */
.L_x_11859:
        /* <DEDUP_REMOVED lines=13> */
.L_x_12018:
[----:B------:R-:W-:Y:S05]  /*21330*/  BSYNC B2 ;  /* 0x0000000000027941 */ /* 0x000fea0003800000 */
.L_x_11860:
        /* <DEDUP_REMOVED lines=11> */
.L_x_11863:
[----:B------:R-:W-:Y:S05]  /*213f0*/  BSYNC B2 ;  /* 0x0000000000027941 */ /* 0x000fea0003800000 */
.L_x_11862:
        /* <DEDUP_REMOVED lines=9> */
.L_x_11864:
        /* <DEDUP_REMOVED lines=15> */
.L_x_11865:
        /* <DEDUP_REMOVED lines=15> */
.L_x_11866:
        /* <DEDUP_REMOVED lines=15> */
.L_x_11867:
        /* <DEDUP_REMOVED lines=10> */
.L_x_11853:
[----:B------:R-:W-:Y:S05]  /*21800*/  BSYNC B1 ;  /* 0x0000000000017941 */ /* 0x000fea0003800000 */
.L_x_11852:
        /* <DEDUP_REMOVED lines=35> */
.L_x_11870:
        /* <DEDUP_REMOVED lines=8> */
.L_x_12019:
[----:B------:R-:W-:Y:S05]  /*21ac0*/  BSYNC B2 ;  /* 0x0000000000027941 */ /* 0x000fea0003800000 */
.L_x_11871:
        /* <DEDUP_REMOVED lines=9> */
.L_x_11874:
[----:B------:R-:W-:Y:S05]  /*21b60*/  BSYNC B2 ;  /* 0x0000000000027941 */ /* 0x000fea0003800000 */
.L_x_11873:
        /* <DEDUP_REMOVED lines=13> */
.L_x_11875:
        /* <DEDUP_REMOVED lines=13> */
.L_x_12020:
[----:B------:R-:W-:Y:S05]  /*21d10*/  BSYNC B2 ;  /* 0x0000000000027941 */ /* 0x000fea0003800000 */
.L_x_11876:
        /* <DEDUP_REMOVED lines=11> */
.L_x_11879:
[----:B------:R-:W-:Y:S05]  /*21dd0*/  BSYNC B2 ;  /* 0x0000000000027941 */ /* 0x000fea0003800000 */
.L_x_11878:
        /* <DEDUP_REMOVED lines=10> */
.L_x_11880:
        /* <DEDUP_REMOVED lines=15> */
.L_x_11881:
        /* <DEDUP_REMOVED lines=15> */
.L_x_11882:
        /* <DEDUP_REMOVED lines=15> */
.L_x_11883:
        /* <DEDUP_REMOVED lines=10> */
.L_x_11869:
[----:B------:R-:W-:Y:S05]  /*221f0*/  BSYNC B1 ;  /* 0x0000000000017941 */ /* 0x000fea0003800000 */
.L_x_11868:
[----:B------:R-:W2:Y:S01]  /*22200*/  LDL R5, [R1+0x24] ;  /* 0x0000240001057983 */ /* 0x000ea20000100800 */
[----:B------:R-:W-:Y:S01]  /*22210*/  VIADD R0, R0, 0xfffffffe ;  /* 0xfffffffe00007836 */ /* 0x000fe20000000000 */
[----:B--2---:R-:W-:-:S13]  /*22220*/  ISETP.GT.AND P0, PT, R6, R5, PT ;  /* 0x000000050600720c */ /* 0x004fda0003f04270 */
[----:B------:R-:W-:Y:S05]  /*22230*/  @P0 BRA `(.L_x_11884) ;  /* 0xffffffec00000947 */ /* 0x000fea000383ffff */
.L_x_11833:
[----:B------:R-:W-:Y:S05]  /*22240*/  BSYNC B0 ;  /* 0x0000000000007941 */ /* 0x000fea0003800000 */
.L_x_11832:
        /* <DEDUP_REMOVED lines=25> */
.L_x_11886:
[----:B------:R-:W-:Y:S05]  /*223e0*/  BSYNC B0 ;  /* 0x0000000000007941 */ /* 0x000fea0003800000 */
.L_x_11885:
[----:B------:R-:W-:-:S05]  /*223f0*/  SEL R0, R0, RZ, P0 ;  /* 0x000000ff00007207 */ /* 0x000fca0000000000 */
[----:B------:R3:W-:Y:S02]  /*22400*/  STL [R1+0x10], R0 ;  /* 0x0000100001007387 */ /* 0x0007e40000100800 */
.L_x_11804:
[----:B------:R-:W-:Y:S05]  /*22410*/  BSYNC B7 ;  /* 0x0000000000077941 */ /* 0x000fea0003800000 */
.L_x_11802:
        /* <DEDUP_REMOVED lines=8> */
[----:B-1----:R-:W1:Y:S04]  /*224a0*/  LDS.128 R4, [R19+0x228d0] ;  /* 0x0228d00013047984 */ /* 0x002e680000000c00 */
[----:B-1----:R1:W-:Y:S04]  /*224b0*/  STL.64 [R1], R4 ;  /* 0x0000000401007387 */ /* 0x0023e80000100a00 */
[----:B------:R1:W-:Y:S01]  /*224c0*/  STL.64 [R1+0x8], R6 ;  /* 0x0000080601007387 */ /* 0x0003e20000100a00 */
[----:B------:R-:W-:Y:S06]  /*224d0*/  BAR.ARV 0x4, 0x180 ;  /* 0x0106000000007b1d */ /* 0x000fec0000002000 */
[----:B------:R-:W-:Y:S05]  /*224e0*/  BRA `(.L_x_11888) ;  /* 0x0000001000307947 */ /* 0x000fea0003800000 */
.L_x_11887:
        /* <DEDUP_REMOVED lines=46> */
.L_x_12030:
[----:B------:R-:W-:Y:S02]  /*227d0*/  ULDC UR4, c[0x0][0xc38] ;  /* 0x00030e0000047ab9 */ /* 0x000fe40000000800 */
[----:B------:R-:W-:-:S04]  /*227e0*/  IMAD.U32 R2, RZ, RZ, UR4 ;  /* 0x00000004ff027e24 */ /* 0x000fc8000f8e00ff */
[----:B-1----:R-:W-:-:S04]  /*227f0*/  IMAD R9, R9, R2, RZ ;  /* 0x0000000209097224 */ /* 0x002fc800078e02ff */
[----:B------:R-:W-:-:S05]  /*22800*/  IMAD.IADD R0, R0, 0x1, R9 ;  /* 0x0000000100007824 */ /* 0x000fca00078e0209 */
[----:B------:R-:W-:-:S13]  /*22810*/  ISETP.GT.AND P6, PT, R0, R5, PT ;  /* 0x000000050000720c */ /* 0x000fda0003fc4270 */
[----:B------:R-:W-:Y:S05]  /*22820*/  @P6 BRA `(.L_x_11890) ;  /* 0x0000000000ac6947 */ /* 0x000fea0003800000 */
.L_x_11893:
        /* <DEDUP_REMOVED lines=37> */
.L_x_12038:
[----:B------:R-:W-:Y:S02]  /*22a80*/  ULDC UR4, c[0x0][0xc38] ;  /* 0x00030e0000047ab9 */ /* 0x000fe40000000800 */
[----:B------:R-:W-:-:S04]  /*22a90*/  IMAD.U32 R2, RZ, RZ, UR4 ;  /* 0x00000004ff027e24 */ /* 0x000fc8000f8e00ff */
[----:B-1----:R-:W-:-:S04]  /*22aa0*/  IMAD R9, R9, R2, RZ ;  /* 0x0000000209097224 */ /* 0x002fc800078e02ff */
[----:B------:R-:W-:-:S05]  /*22ab0*/  IMAD.IADD R0, R9, 0x1, R0 ;  /* 0x0000000109007824 */ /* 0x000fca00078e0200 */
[----:B------:R-:W-:-:S13]  /*22ac0*/  ISETP.GT.AND P6, PT, R0, R5, PT ;  /* 0x000000050000720c */ /* 0x000fda0003fc4270 */
[----:B------:R-:W-:Y:S05]  /*22ad0*/  @!P6 BRA `(.L_x_11893) ;  /* 0xfffffffc0054e947 */ /* 0x000fea000383ffff */
.L_x_11890:
        /* <DEDUP_REMOVED lines=12> */
.L_x_12043:
[----:B------:R-:W-:-:S13]  /*22ba0*/  ISETP.NE.AND P0, PT, R0, RZ, PT ;  /* 0x000000ff0000720c */ /* 0x000fda0003f05270 */
[----:B------:R-:W-:Y:S05]  /*22bb0*/  @!P0 BRA `(.L_x_11895) ;  /* 0x0000000000108947 */ /* 0x000fea0003800000 */
[----:B------:R-:W-:Y:S01]  /*22bc0*/  UMOV UR4, 0xffffffff ;  /* 0xffffffff00047882 */ /* 0x000fe20000000000 */
[----:B-1----:R-:W-:Y:S02]  /*22bd0*/  VIADD R3, R3, 0xffffffff ;  /* 0xffffffff03037836 */ /* 0x002fe40000000000 */
[----:B------:R-:W-:Y:S05]  /*22be0*/  BRA.DIV UR4, `(.L_x_11896) ;  /* 0x00000042048c7947 */ /* 0x000fea000b800000 */
[----:B------:R3:W4:Y:S02]  /*22bf0*/  SHFL.IDX PT, R8, R7, R3, 0x1f ;  /* 0x00001f0307087589 */ /* 0x00072400000e0000 */
.L_x_11895:
[----:B------:R-:W-:Y:S01]  /*22c00*/  ISETP.NE.AND P0, PT, R6, 0x1, PT ;  /* 0x000000010600780c */ /* 0x000fe20003f05270 */
[----:B----4-:R-:W-:-:S05]  /*22c10*/  IMAD R0, R8, R2, R9 ;  /* 0x0000000208007224 */ /* 0x010fca00078e0209 */
[----:B------:R4:W-:Y:S02]  /*22c20*/  STL [R1], R0 ;  /* 0x0000000001007387 */ /* 0x0009e40000100800 */
[----:B----4-:R-:W-:-:S05]  /*22c30*/  IMAD.IADD R0, R5, 0x1, -R0 ;  /* 0x0000000105007824 */ /* 0x010fca00078e0a00 */
[----:B------:R-:W-:Y:S05]  /*22c40*/  @!P0 BRA `(.L_x_11897) ;  /* 0x0000000000e48947 */ /* 0x000fea0003800000 */
[----:B------:R-:W-:-:S04]  /*22c50*/  IABS R5, R4 ;  /* 0x0000000400057213 */ /* 0x000fc80000000000 */
[----:B0--3--:R-:W0:Y:S08]  /*22c60*/  I2F.RP R7, R5 ;  /* 0x0000000500077306 */ /* 0x009e300000209400 */
[----:B0-----:R-:W0:Y:S02]  /*22c70*/  MUFU.RCP R7, R7 ;  /* 0x0000000700077308 */ /* 0x001e240000001000 */
[----:B0-----:R-:W-:-:S06]  /*22c80*/  VIADD R9, R7, 0xffffffe ;  /* 0x0ffffffe07097836 */ /* 0x001fcc0000000000 */
[----:B-1----:R-:W0:Y:S02]  /*22c90*/  F2I.FTZ.U32.TRUNC.NTZ R3, R9 ;  /* 0x0000000900037305 */ /* 0x002e24000021f000 */
        /* <DEDUP_REMOVED lines=52> */
.L_x_11897:
[----:B-1-3--:R-:W3:Y:S01]  /*22fe0*/  LDL R3, [R1+0xc] ;  /* 0x00000c0001037983 */ /* 0x00aee20000100800 */
        /* <DEDUP_REMOVED lines=62> */
.L_x_11898:
[----:B------:R-:W-:-:S05]  /*233d0*/  LOP3.LUT R3, RZ, R0, RZ, 0x33, !PT ;  /* 0x00000000ff037212 */ /* 0x000fca00078e33ff */
[----:B------:R-:W-:-:S05]  /*233e0*/  IMAD.IADD R0, R4, 0x1, R3 ;  /* 0x0000000104007824 */ /* 0x000fca00078e0203 */
[----:B------:R3:W-:Y:S01]  /*233f0*/  STL [R1+0x4], R0 ;  /* 0x0000040001007387 */ /* 0x0007e20000100800 */
[----:B------:R-:W-:Y:S05]  /*23400*/  BRA `(.L_x_11899) ;  /* 0x0000000000287947 */ /* 0x000fea0003800000 */
.L_x_11891:
        /* <DEDUP_REMOVED lines=10> */
.L_x_11899:
[----:B-1----:R-:W4:Y:S04]  /*234b0*/  LDL R3, [R1+0x8] ;  /* 0x0000080001037983 */ /* 0x002f280000100800 */
        /* <DEDUP_REMOVED lines=15> */
.L_x_11888:
[----:B---34-:R-:W3:Y:S01]  /*235b0*/  LDL R0, [R1+0xc] ;  /* 0x00000c0001007983 */ /* 0x018ee20000100800 */
[----:B------:R-:W-:Y:S02]  /*235c0*/  ULDC UR4, c[0x0][0xc3c] ;  /* 0x00030f0000047ab9 */ /* 0x000fe40000000800 */
[----:B---3--:R-:W-:-:S13]  /*235d0*/  ISETP.GE.AND P0, PT, R0, UR4, PT ;  /* 0x0000000400007c0c */ /* 0x008fda000bf06270 */
[----:B------:R-:W-:Y:S05]  /*235e0*/  @!P0 BRA `(.L_x_11900) ;  /* 0xffffff8800148947 */ /* 0x000fea000383ffff */
[----:B------:R-:W-:Y:S05]  /*235f0*/  BSYNC B8 ;  /* 0x0000000000087941 */ /* 0x000fea0003800000 */
.L_x_11740:
        /* <DEDUP_REMOVED lines=12> */
.L_x_12046:
[----:B------:R-:W-:Y:S05]  /*236c0*/  BSYNC B0 ;  /* 0x0000000000007941 */ /* 0x000fea0003800000 */
.L_x_11901:
[----:B------:R-:W-:-:S03]  /*236d0*/  UMOV UR4, 0xffffffff ;  /* 0xffffffff00047882 */ /* 0x000fc60000000000 */
[----:B------:R-:W-:Y:S05]  /*236e0*/  BRA.DIV UR4, `(.L_x_11903) ;  /* 0x0000003a040c7947 */ /* 0x000fea000b800000 */
[----:B------:R-:W1:Y:S02]  /*236f0*/  S2R R2, SR_TID.X ;  /* 0x0000000000027919 */ /* 0x000e640000002100 */
[----:B-1----:R-:W-:-:S04]  /*23700*/  SHF.R.U32.HI R2, RZ, 0x5, R2 ;  /* 0x00000005ff027819 */ /* 0x002fc80000011602 */
[----:B------:R-:W-:-:S05]  /*23710*/  LOP3.LUT R2, R2, 0x3, RZ, 0xc0, !PT ;  /* 0x0000000302027812 */ /* 0x000fca00078ec0ff */
[----:B------:R1:W2:Y:S02]  /*23720*/  SHFL.IDX PT, R14, R2, RZ, 0x1f ;  /* 0x00001fff020e7589 */ /* 0x0002a400000e0000 */
.L_x_12049:
[----:B--2---:R-:W-:-:S13]  /*23730*/  ISETP.NE.AND P0, PT, R14, RZ, PT ;  /* 0x000000ff0e00720c */ /* 0x004fda0003f05270 */
[----:B------:R-:W-:Y:S05]  /*23740*/  @P0 BRA `(.L_x_11511) ;  /* 0x0000000000940947 */ /* 0x000fea0003800000 */
[----:B------:R-:W-:-:S03]  /*23750*/  UMOV UR4, 0xffffffff ;  /* 0xffffffff00047882 */ /* 0x000fc60000000000 */
[----:B------:R-:W-:Y:S05]  /*23760*/  BRA.DIV UR4, `(.L_x_11904) ;  /* 0x0000003a04207947 */ /* 0x000fea000b800000 */
[----:B------:R-:W-:-:S13]  /*23770*/  ELECT P6, URZ, PT ;  /* 0x00000000003f782f */ /* 0x000fda00038c0000 */
.L_x_12052:
[----:B------:R-:W-:Y:S05]  /*23780*/  @!P6 BRA `(.L_x_11511) ;  /* 0x000000000084e947 */ /* 0x000fea0003800000 */
[----:B------:R-:W-:-:S06]  /*23790*/  ULOP3.LUT UR4, UR36, 0x2, URZ, 0xfc, !UPT ;  /* 0x0000000224047892 */ /* 0x000fcc000f8efc3f */
[----:B-1----:R-:W-:-:S05]  /*237a0*/  IMAD.U32 R2, RZ, RZ, UR4 ;  /* 0x00000004ff027e24 */ /* 0x002fca000f8e00ff */
[----:B------:R-:W-:-:S13]  /*237b0*/  ISETP.NE.AND P2, PT, R2, 0x3, PT ;  /* 0x000000030200780c */ /* 0x000fda0003f45270 */
[----:B------:R-:W-:Y:S05]  /*237c0*/  @!P2 BRA `(.L_x_11905) ;  /* 0x000000000004a947 */ /* 0x000fea0003800000 */
[----:B------:R-:W-:Y:S01]  /*237d0*/  BPT.TRAP 0x1 ;  /* 0x000000040000795c */ /* 0x000fe20000300000 */
.L_x_11905:
        /* <DEDUP_REMOVED lines=14> */
.L_x_12053:
[----:B------:R-:W1:Y:S02]  /*238c0*/  SYNCS.PHASECHK.TRANS64.TRYWAIT P0, [R7+URZ], R2 ;  /* 0x00000002070075a7 */ /* 0x000e64000800017f */
[----:B-1----:R-:W-:Y:S05]  /*238d0*/  @!P0 BRA `(.L_x_11907) ;  /* 0x0000003400f88947 */ /* 0x002fea0003800000 */
.L_x_12054:
[----:B------:R-:W-:Y:S05]  /*238e0*/  @!P2 BRA `(.L_x_11908) ;  /* 0x000000000004a947 */ /* 0x000fea0003800000 */
[----:B------:R-:W-:Y:S01]  /*238f0*/  BPT.TRAP 0x1 ;  /* 0x000000040000795c */ /* 0x000fe20000300000 */
.L_x_11908:
[----:B------:R-:W2:Y:S01]  /*23900*/  LDL.LU R4, [R1+0x10] ;  /* 0x0000100001047983 */ /* 0x000ea20000300800 */
[----:B------:R-:W-:-:S04]  /*23910*/  VIADD R0, R0, 0x22860 ;  /* 0x0002286000007836 */ /* 0x000fc80000000000 */
[----:B--2---:R-:W-:-:S04]  /*23920*/  IMAD R4, R4, 0x8, R0 ;  /* 0x0000000804047824 */ /* 0x004fc800078e0200 */
[----:B------:R-:W2:Y:S02]  /*23930*/  SYNCS.PHASECHK.TRANS64.TRYWAIT P0, [R4+URZ], R5 ;  /* 0x00000005040075a7 */ /* 0x000ea4000800017f */
[----:B--2---:R-:W-:Y:S05]  /*23940*/  @!P0 BRA `(.L_x_11909) ;  /* 0x0000003400f08947 */ /* 0x004fea0003800000 */
.L_x_12055:
[----:B------:R-:W-:-:S07]  /*23950*/  IMAD R3, R3, 0x8, R0 ;  /* 0x0000000803037824 */ /* 0x000fce00078e0200 */
.L_x_11910:
[----:B----4-:R4:W0:Y:S02]  /*23960*/  SYNCS.PHASECHK.TRANS64.TRYWAIT P0, [R3+URZ], R2 ;  /* 0x00000002030075a7 */ /* 0x010824000800017f */
[----:B0-----:R-:W-:Y:S05]  /*23970*/  @!P0 NANOSLEEP.SYNCS 0x989680 ;  /* 0x009896800000895d */ /* 0x001fea0003900000 */
[----:B------:R-:W0:Y:S02]  /*23980*/  @!P0 SYNCS.PHASECHK.TRANS64 P0, [R3+URZ], R2 ;  /* 0x00000002030085a7 */ /* 0x000e24000800007f */
[----:B0-----:R-:W-:Y:S05]  /*23990*/  @!P0 BRA `(.L_x_11910) ;  /* 0xfffffffc00f08947 */ /* 0x001fea000383ffff */
.L_x_11511:
[----:B------:R-:W-:Y:S05]  /*239a0*/  BSYNC B9 ;  /* 0x0000000000097941 */ /* 0x000fea0003800000 */
.L_x_11508:
[----:B------:R-:W-:Y:S05]  /*239b0*/  EXIT ;  /* 0x000000000000794d */ /* 0x000fea0003800000 */
.L_x_11539:
[----:B0-----:R0:W1:Y:S02]  /*239c0*/  SYNCS.PHASECHK.TRANS64.TRYWAIT P6, [R95+URZ+0x22890], R106 ;  /* 0x0228906a5f0075a7 */ /* 0x00106400080c017f */
[----:B-1----:R-:W-:Y:S05]  /*239d0*/  @!P6 NANOSLEEP.SYNCS 0x989680 ;  /* 0x009896800000e95d */ /* 0x002fea0003900000 */
[----:B------:R-:W1:Y:S02]  /*239e0*/  @!P6 SYNCS.PHASECHK.TRANS64 P6, [R95+URZ+0x22890], R106 ;  /* 0x0228906a5f00e5a7 */ /* 0x000e6400080c007f */
[----:B-1----:R-:W-:Y:S05]  /*239f0*/  @!P6 BRA `(.L_x_11539) ;  /* 0xfffffffc00f0e947 */ /* 0x002fea000383ffff */
[----:B------:R-:W-:Y:S05]  /*23a00*/  BRA `(.L_x_11911) ;  /* 0xfffffdf800f47947 */ /* 0x000fea000383ffff */
.L_x_11557:
[----:B0-----:R0:W1:Y:S02]  /*23a10*/  SYNCS.PHASECHK.TRANS64.TRYWAIT P5, [R95+URZ+0x22890], R106 ;  /* 0x0228906a5f0075a7 */ /* 0x00106400080a017f */
[----:B-1----:R-:W-:Y:S05]  /*23a20*/  @!P5 NANOSLEEP.SYNCS 0x989680 ;  /* 0x009896800000d95d */ /* 0x002fea0003900000 */
[----:B------:R-:W1:Y:S02]  /*23a30*/  @!P5 SYNCS.PHASECHK.TRANS64 P5, [R95+URZ+0x22890], R106 ;  /* 0x0228906a5f00d5a7 */ /* 0x000e6400080a007f */
[----:B-1----:R-:W-:Y:S05]  /*23a40*/  @!P5 BRA `(.L_x_11557) ;  /* 0xfffffffc00f0d947 */ /* 0x002fea000383ffff */
[----:B------:R-:W-:Y:S05]  /*23a50*/  BRA `(.L_x_11912) ;  /* 0xfffffe0c009c7947 */ /* 0x000fea000383ffff */
.L_x_11566:
[----:B0-----:R0:W1:Y:S02]  /*23a60*/  SYNCS.PHASECHK.TRANS64.TRYWAIT P4, [R95+URZ+0x22890], R106 ;  /* 0x0228906a5f0075a7 */ /* 0x001064000808017f */
[----:B-1----:R-:W-:Y:S05]  /*23a70*/  @!P4 NANOSLEEP.SYNCS 0x989680 ;  /* 0x009896800000c95d */ /* 0x002fea0003900000 */
[----:B------:R-:W1:Y:S02]  /*23a80*/  @!P4 SYNCS.PHASECHK.TRANS64 P4, [R95+URZ+0x22890], R106 ;  /* 0x0228906a5f00c5a7 */ /* 0x000e64000808007f */
[----:B-1----:R-:W-:Y:S05]  /*23a90*/  @!P4 BRA `(.L_x_11566) ;  /* 0xfffffffc00f0c947 */ /* 0x002fea000383ffff */
[----:B------:R-:W-:Y:S05]  /*23aa0*/  BRA `(.L_x_11913) ;  /* 0xfffffe1c00c87947 */ /* 0x000fea000383ffff */
.L_x_11572:
[----:B--2---:R2:W3:Y:S02]  /*23ab0*/  SYNCS.PHASECHK.TRANS64.TRYWAIT P3, [R95+URZ+0x228b0], R106 ;  /* 0x0228b06a5f0075a7 */ /* 0x0044e4000806017f */
[----:B---3--:R-:W-:Y:S05]  /*23ac0*/  @!P3 NANOSLEEP.SYNCS 0x989680 ;  /* 0x009896800000b95d */ /* 0x008fea0003900000 */
[----:B------:R-:W3:Y:S02]  /*23ad0*/  @!P3 SYNCS.PHASECHK.TRANS64 P3, [R95+URZ+0x228b0], R106 ;  /* 0x0228b06a5f00b5a7 */ /* 0x000ee4000806007f */
[----:B---3--:R-:W-:Y:S05]  /*23ae0*/  @!P3 BRA `(.L_x_11572) ;  /* 0xfffffffc00f0b947 */ /* 0x008fea000383ffff */
[----:B------:R-:W-:Y:S05]  /*23af0*/  BRA `(.L_x_11914) ;  /* 0xfffffe2000587947 */ /* 0x000fea000383ffff */
.L_x_11590:
[----:B------:R-:W-:Y:S01]  /*23b00*/  BSSY B0, `(.L_x_11915) ;  /* 0x0000007000007945 */ /* 0x000fe20003800000 */
[----:B------:R-:W-:Y:S02]  /*23b10*/  IMAD.MOV.U32 R12, RZ, RZ, RZ ;  /* 0x000000ffff0c7224 */ /* 0x000fe400078e00ff */
[----:B------:R-:W-:Y:S02]  /*23b20*/  IMAD.MOV.U32 R11, RZ, RZ, 0x1f ;  /* 0x0000001fff0b7424 */ /* 0x000fe400078e00ff */
[----:B------:R-:W-:-:S07]  /*23b30*/  IMAD.MOV.U32 R15, RZ, RZ, -0x1 ;  /* 0xffffffffff0f7424 */ /* 0x000fce00078e00ff */
[----:B-----5:R-:W-:Y:S05]  /*23b40*/  WARPSYNC.COLLECTIVE R15, `(.L_x_11916) ;  /* 0x000000000f087348 */ /* 0x020fea0003c00000 */
[----:B------:R0:W1:Y:S02]  /*23b50*/  SHFL.IDX P6, R14, R13, R12, R11 ;  /* 0x0000000c0d0e7389 */ /* 0x00006400000c000b */
[----:B01---5:R-:W-:Y:S01]  /*23b60*/  ENDCOLLECTIVE ;  /* 0x000000000000791b */ /* 0x023fe20003800000 */
.L_x_11916:
[----:B------:R-:W-:Y:S05]  /*23b70*/  BSYNC B0 ;  /* 0x0000000000007941 */ /* 0x000fea0003800000 */
.L_x_11915:
[----:B------:R-:W-:Y:S05]  /*23b80*/  BRA `(.L_x_11917) ;  /* 0xfffffe3000ac7947 */ /* 0x000fea000383ffff */
.L_x_11602:
        /* <DEDUP_REMOVED lines=8> */
.L_x_11919:
[----:B------:R-:W-:Y:S05]  /*23c10*/  BSYNC B1 ;  /* 0x0000000000017941 */ /* 0x000fea0003800000 */
.L_x_11918:
        /* <DEDUP_REMOVED lines=8> */
.L_x_11920:
[----:B------:R-:W-:Y:S02]  /*23ca0*/  IMAD.MOV.U32 R13, RZ, RZ, R10 ;  /* 0x000000ffff0d7224 */ /* 0x000fe400078e000a */
[----:B------:R-:W-:-:S07]  /*23cb0*/  IMAD.MOV.U32 R0, RZ, RZ, R14 ;  /* 0x000000ffff007224 */ /* 0x000fce00078e000e */
[----:B------:R-:W-:Y:S05]  /*23cc0*/  WARPSYNC.COLLECTIVE R15, `(.L_x_11921) ;  /* 0x000000000f087348 */ /* 0x000fea0003c00000 */
[----:B------:R0:W1:Y:S02]  /*23cd0*/  SHFL.IDX P6, R14, R13, R12, R11 ;  /* 0x0000000c0d0e7389 */ /* 0x00006400000c000b */
[----:B01----:R-:W-:Y:S01]  /*23ce0*/  ENDCOLLECTIVE ;  /* 0x000000000000791b */ /* 0x003fe20003800000 */
.L_x_11921:
[----:B------:R-:W-:Y:S02]  /*23cf0*/  IMAD.MOV.U32 R13, RZ, RZ, R4 ;  /* 0x000000ffff0d7224 */ /* 0x000fe400078e0004 */
[----:B------:R-:W-:-:S07]  /*23d00*/  IMAD.MOV.U32 R5, RZ, RZ, R14 ;  /* 0x000000ffff057224 */ /* 0x000fce00078e000e */
[----:B------:R-:W-:Y:S05]  /*23d10*/  WARPSYNC.COLLECTIVE R15, `(.L_x_11922) ;  /* 0x000000000f087348 */ /* 0x000fea0003c00000 */
[----:B------:R0:W1:Y:S02]  /*23d20*/  SHFL.IDX P6, R14, R13, R12, R11 ;  /* 0x0000000c0d0e7389 */ /* 0x00006400000c000b */
[----:B01----:R-:W-:Y:S01]  /*23d30*/  ENDCOLLECTIVE ;  /* 0x000000000000791b */ /* 0x003fe20003800000 */
.L_x_11922:
[----:B------:R-:W-:Y:S05]  /*23d40*/  BRA `(.L_x_11923) ;  /* 0xfffffe3800287947 */ /* 0x000fea000383ffff */
.L_x_11605:
[----:B------:R-:W-:Y:S01]  /*23d50*/  BSSY B1, `(.L_x_11924) ;  /* 0x0000008000017945 */ /* 0x000fe20003800000 */
[----:B------:R-:W-:Y:S02]  /*23d60*/  IMAD.MOV.U32 R13, RZ, RZ, R7 ;  /* 0x000000ffff0d7224 */ /* 0x000fe400078e0007 */
[----:B------:R-:W-:Y:S02]  /*23d70*/  IMAD.MOV.U32 R12, RZ, RZ, 0x1 ;  /* 0x00000001ff0c7424 */ /* 0x000fe400078e00ff */
[----:B------:R-:W-:Y:S02]  /*23d80*/  IMAD.MOV.U32 R11, RZ, RZ, 0x1c1f ;  /* 0x00001c1fff0b7424 */ /* 0x000fe400078e00ff */
[----:B------:R-:W-:-:S07]  /*23d90*/  IMAD.MOV.U32 R15, RZ, RZ, -0x1 ;  /* 0xffffffffff0f7424 */ /* 0x000fce00078e00ff */
[----:B-1----:R-:W-:Y:S05]  /*23da0*/  WARPSYNC.COLLECTIVE R15, `(.L_x_11925) ;  /* 0x000000000f087348 */ /* 0x002fea0003c00000 */
[----:B------:R0:W2:Y:S02]  /*23db0*/  SHFL.IDX P6, R14, R13, R12, R11 ;  /* 0x0000000c0d0e7389 */ /* 0x0000a400000c000b */
[----:B012---:R-:W-:Y:S01]  /*23dc0*/  ENDCOLLECTIVE ;  /* 0x000000000000791b */ /* 0x007fe20003800000 */
.L_x_11925:
[----:B------:R-:W-:Y:S05]  /*23dd0*/  BSYNC B1 ;  /* 0x0000000000017941 */ /* 0x000fea0003800000 */
.L_x_11924:
        /* <DEDUP_REMOVED lines=8> */
.L_x_11926:
[----:B------:R-:W-:Y:S02]  /*23e60*/  IMAD.MOV.U32 R13, RZ, RZ, R10 ;  /* 0x000000ffff0d7224 */ /* 0x000fe400078e000a */
[----:B------:R-:W-:-:S07]  /*23e70*/  IMAD.MOV.U32 R0, RZ, RZ, R14 ;  /* 0x000000ffff007224 */ /* 0x000fce00078e000e */
[----:B------:R-:W-:Y:S05]  /*23e80*/  WARPSYNC.COLLECTIVE R15, `(.L_x_11927) ;  /* 0x000000000f087348 */ /* 0x000fea0003c00000 */
[----:B------:R0:W1:Y:S02]  /*23e90*/  SHFL.IDX P6, R14, R13, R12, R11 ;  /* 0x0000000c0d0e7389 */ /* 0x00006400000c000b */
[----:B01----:R-:W-:Y:S01]  /*23ea0*/  ENDCOLLECTIVE ;  /* 0x000000000000791b */ /* 0x003fe20003800000 */
.L_x_11927:
[----:B------:R-:W-:Y:S02]  /*23eb0*/  IMAD.MOV.U32 R13, RZ, RZ, R4 ;  /* 0x000000ffff0d7224 */ /* 0x000fe400078e0004 */
[----:B------:R-:W-:-:S07]  /*23ec0*/  IMAD.MOV.U32 R5, RZ, RZ, R14 ;  /* 0x000000ffff057224 */ /* 0x000fce00078e000e */
[----:B------:R-:W-:Y:S05]  /*23ed0*/  WARPSYNC.COLLECTIVE R15, `(.L_x_11928) ;  /* 0x000000000f087348 */ /* 0x000fea0003c00000 */
[----:B------:R0:W1:Y:S02]  /*23ee0*/  SHFL.IDX P6, R14, R13, R12, R11 ;  /* 0x0000000c0d0e7389 */ /* 0x00006400000c000b */
[----:B01----:R-:W-:Y:S01]  /*23ef0*/  ENDCOLLECTIVE ;  /* 0x000000000000791b */ /* 0x003fe20003800000 */
.L_x_11928:
[----:B------:R-:W-:Y:S01]  /*23f00*/  IMAD.MOV.U32 R4, RZ, RZ, R14 ;  /* 0x000000ffff047224 */ /* 0x000fe200078e000e */
[----:B------:R-:W-:Y:S06]  /*23f10*/  BRA `(.L_x_11929) ;  /* 0xfffffe3800807947 */ /* 0x000fec000383ffff */
.L_x_11609:
[----:B0-----:R0:W1:Y:S02]  /*23f20*/  SYNCS.PHASECHK.TRANS64.TRYWAIT P0, [R19+URZ+0x22800], R40 ;  /* 0x02280028130075a7 */ /* 0x001064000800017f */
[----:B-1----:R-:W-:Y:S05]  /*23f30*/  @!P0 NANOSLEEP.SYNCS 0x989680 ;  /* 0x009896800000895d */ /* 0x002fea0003900000 */
[----:B------:R-:W1:Y:S02]  /*23f40*/  @!P0 SYNCS.PHASECHK.TRANS64 P0, [R19+URZ+0x22800], R40 ;  /* 0x02280028130085a7 */ /* 0x000e64000800007f */
[----:B-1----:R-:W-:Y:S05]  /*23f50*/  @!P0 BRA `(.L_x_11609) ;  /* 0xfffffffc00f08947 */ /* 0x002fea000383ffff */
[----:B------:R-:W-:Y:S05]  /*23f60*/  BRA `(.L_x_11930) ;  /* 0xfffffe3c00687947 */ /* 0x000fea000383ffff */
.L_x_11617:
[----:B------:R-:W1:Y:S01]  /*23f70*/  LDC R39, c[0x0][0x3f4] ;  /* 0x0000fd00ff277b82 */ /* 0x000e620000000800 */
[----:B------:R-:W-:Y:S01]  /*23f80*/  BSSY B1, `(.L_x_11931) ;  /* 0x0000008000017945 */ /* 0x000fe20003800000 */
[----:B0-----:R-:W-:Y:S02]  /*23f90*/  IMAD.MOV.U32 R13, RZ, RZ, R26 ;  /* 0x000000ffff0d7224 */ /* 0x001fe400078e001a */
[----:B------:R-:W-:Y:S02]  /*23fa0*/  IMAD.MOV.U32 R12, RZ, RZ, RZ ;  /* 0x000000ffff0c7224 */ /* 0x000fe400078e00ff */
[----:B------:R-:W-:Y:S02]  /*23fb0*/  IMAD.MOV.U32 R11, RZ, RZ, 0x1c1f ;  /* 0x00001c1fff0b7424 */ /* 0x000fe400078e00ff */
[----:B------:R-:W-:-:S07]  /*23fc0*/  IMAD.MOV.U32 R15, RZ, RZ, -0x1 ;  /* 0xffffffffff0f7424 */ /* 0x000fce00078e00ff */
[----:B-1----:R-:W-:Y:S05]  /*23fd0*/  WARPSYNC.COLLECTIVE R15, `(.L_x_11932) ;  /* 0x000000000f087348 */ /* 0x002fea0003c00000 */
[----:B------:R0:W2:Y:S02]  /*23fe0*/  SHFL.IDX P6, R14, R13, R12, R11 ;  /* 0x0000000c0d0e7389 */ /* 0x0000a400000c000b */
[----:B012---:R-:W-:Y:S01]  /*23ff0*/  ENDCOLLECTIVE ;  /* 0x000000000000791b */ /* 0x007fe20003800000 */
.L_x_11932:
[----:B------:R-:W-:Y:S05]  /*24000*/  BSYNC B1 ;  /* 0x0000000000017941 */ /* 0x000fea0003800000 */
.L_x_11931:
[----:B------:R-:W-:Y:S01]  /*24010*/  IMAD.MOV.U32 R13, RZ, RZ, R25 ;  /* 0x000000ffff0d7224 */ /* 0x000fe200078e0019 */
[----:B------:R-:W-:Y:S01]  /*24020*/  ISETP.GE.AND P0, PT, R16, R39, PT ;  /* 0x000000271000720c */ /* 0x000fe20003f06270 */
[----:B------:R-:W-:Y:S02]  /*24030*/  IMAD.MOV.U32 R12, RZ, RZ, RZ ;  /* 0x000000ffff0c7224 */ /* 0x000fe400078e00ff */
[----:B------:R-:W-:Y:S02]  /*24040*/  IMAD.MOV.U32 R11, RZ, RZ, 0x1c1f ;  /* 0x00001c1fff0b7424 */ /* 0x000fe400078e00ff */
[----:B------:R-:W-:Y:S02]  /*24050*/  IMAD.MOV.U32 R15, RZ, RZ, -0x1 ;  /* 0xffffffffff0f7424 */ /* 0x000fe400078e00ff */
[----:B------:R-:W-:Y:S02]  /*24060*/  IMAD.MOV.U32 R0, RZ, RZ, R14 ;  /* 0x000000ffff007224 */ /* 0x000fe400078e000e */
[----:B------:R-:W-:-:S07]  /*24070*/  IMAD R36, R207, R36, RZ ;  /* 0x00000024cf247224 */ /* 0x000fce00078e02ff */
[----:B------:R-:W-:Y:S05]  /*24080*/  WARPSYNC.COLLECTIVE R15, `(.L_x_11933) ;  /* 0x000000000f087348 */ /* 0x000fea0003c00000 */
[----:B------:R0:W1:Y:S02]  /*24090*/  SHFL.IDX P6, R14, R13, R12, R11 ;  /* 0x0000000c0d0e7389 */ /* 0x00006400000c000b */
[----:B01----:R-:W-:Y:S01]  /*240a0*/  ENDCOLLECTIVE ;  /* 0x000000000000791b */ /* 0x003fe20003800000 */
.L_x_11933:
[----:B------:R-:W-:Y:S01]  /*240b0*/  ISETP.GE.OR P1, PT, R41, R36, P0 ;  /* 0x000000242900720c */ /* 0x000fe20000726670 */
[----:B------:R-:W-:-:S12]  /*240c0*/  IMAD.MOV.U32 R13, RZ, RZ, R24 ;  /* 0x000000ffff0d7224 */ /* 0x000fd800078e0018 */
[C---:B------:R-:W-:Y:S01]  /*240d0*/  @!P1 IMAD.SHL.U32 R5, R16.reuse, 0x2, RZ ;  /* 0x0000000210059824 */ /* 0x040fe200078e00ff */
[----:B------:R-:W-:Y:S01]  /*240e0*/  @!P1 SHF.L.U64.HI R21, R16, 0x1, R43 ;  /* 0x0000000110159819 */ /* 0x000fe2000001022b */
[----:B------:R-:W-:-:S07]  /*240f0*/  IMAD.MOV.U32 R3, RZ, RZ, R14 ;  /* 0x000000ffff037224 */ /* 0x000fce00078e000e */
[----:B------:R-:W-:Y:S05]  /*24100*/  WARPSYNC.COLLECTIVE R15, `(.L_x_11934) ;  /* 0x000000000f087348 */ /* 0x000fea0003c00000 */
[----:B------:R0:W1:Y:S02]  /*24110*/  SHFL.IDX P6, R14, R13, R12, R11 ;  /* 0x0000000c0d0e7389 */ /* 0x00006400000c000b */
[----:B01----:R-:W-:Y:S01]  /*24120*/  ENDCOLLECTIVE ;  /* 0x000000000000791b */ /* 0x003fe20003800000 */
.L_x_11934:
[----:B------:R-:W-:-:S05]  /*24130*/  @!P1 IADD3 R6, P2, R3, R5, RZ ;  /* 0x0000000503069210 */ /* 0x000fca0007f5e0ff */
[----:B------:R-:W-:Y:S02]  /*24140*/  @!P1 IMAD.X R7, R0, 0x1, R21, P2 ;  /* 0x0000000100079824 */ /* 0x000fe400010e0615 */
[----:B------:R-:W-:Y:S02]  /*24150*/  IMAD.MOV.U32 R13, RZ, RZ, R27 ;  /* 0x000000ffff0d7224 */ /* 0x000fe400078e001b */
[----:B------:R-:W-:-:S07]  /*24160*/  IMAD.MOV.U32 R4, RZ, RZ, R14 ;  /* 0x000000ffff047224 */ /* 0x000fce00078e000e */
[----:B------:R-:W-:Y:S05]  /*24170*/  WARPSYNC.COLLECTIVE R15, `(.L_x_11935) ;  /* 0x000000000f087348 */ /* 0x000fea0003c00000 */
[----:B------:R0:W1:Y:S02]  /*24180*/  SHFL.IDX P6, R14, R13, R12, R11 ;  /* 0x0000000c0d0e7389 */ /* 0x00006400000c000b */
[----:B01----:R-:W-:Y:S01]  /*24190*/  ENDCOLLECTIVE ;  /* 0x000000000000791b */ /* 0x003fe20003800000 */
.L_x_11935:
[----:B------:R-:W2:Y:S01]  /*241a0*/  @!P1 LD.E.128 R8, desc[UR38][R6.64] ;  /* 0x0000002606089980 */ /* 0x000ea2000c101d00 */
[----:B------:R-:W-:-:S05]  /*241b0*/  @!P1 IADD3 R14, P2, R14, R5, RZ ;  /* 0x000000050e0e9210 */ /* 0x000fca0007f5e0ff */
[----:B------:R-:W-:-:S04]  /*241c0*/  @!P1 IMAD.X R3, R4, 0x1, R21, P2 ;  /* 0x0000000104039824 */ /* 0x000fc800010e0615 */
[----:B------:R-:W-:-:S05]  /*241d0*/  @!P1 IMAD.MOV.U32 R15, RZ, RZ, R3 ;  /* 0x000000ffff0f9224 */ /* 0x000fca00078e0003 */
[----:B------:R0:W5:Y:S01]  /*241e0*/  @!P1 LD.E.128 R4, desc[UR38][R14.64] ;  /* 0x000000260e049980 */ /* 0x000162000c101d00 */
[----:B------:R-:W-:Y:S01]  /*241f0*/  CS2R R28, SRZ ;  /* 0x00000000001c7805 */ /* 0x000fe2000001ff00 */
[----:B------:R-:W-:Y:S01]  /*24200*/  IMAD.MOV.U32 R13, RZ, RZ, R26 ;  /* 0x000000ffff0d7224 */ /* 0x000fe200078e001a */
[----:B------:R-:W-:Y:S01]  /*24210*/  CS2R R20, SRZ ;  /* 0x0000000000147805 */ /* 0x000fe2000001ff00 */
[----:B------:R-:W-:Y:S01]  /*24220*/  IMAD.MOV.U32 R12, RZ, RZ, 0x1 ;  /* 0x00000001ff0c7424 */ /* 0x000fe200078e00ff */
[----:B------:R-:W-:Y:S02]  /*24230*/  CS2R R30, SRZ ;  /* 0x00000000001e7805 */ /* 0x000fe4000001ff00 */
[----:B------:R-:W-:Y:S01]  /*24240*/  CS2R R32, SRZ ;  /* 0x0000000000207805 */ /* 0x000fe2000001ff00 */
[----:B0-----:R-:W-:Y:S02]  /*24250*/  IMAD.MOV.U32 R15, RZ, RZ, -0x1 ;  /* 0xffffffffff0f7424 */ /* 0x001fe400078e00ff */
[----:B--2---:R-:W-:-:S02]  /*24260*/  @!P1 IMAD.MOV.U32 R29, RZ, RZ, R11 ;  /* 0x000000ffff1d9224 */ /* 0x004fc400078e000b */
[----:B------:R-:W-:Y:S02]  /*24270*/  IMAD.MOV.U32 R11, RZ, RZ, 0x1c1f ;  /* 0x00001c1fff0b7424 */ /* 0x000fe400078e00ff */
[----:B------:R-:W-:Y:S02]  /*24280*/  @!P1 IMAD.MOV.U32 R20, RZ, RZ, R8 ;  /* 0x000000ffff149224 */ /* 0x000fe400078e0008 */
[----:B------:R-:W-:-:S07]  /*24290*/  @!P1 IMAD.MOV.U32 R21, RZ, RZ, R9 ;  /* 0x000000ffff159224 */ /* 0x000fce00078e0009 */
[----:B-----5:R-:W-:Y:S05]  /*242a0*/  WARPSYNC.COLLECTIVE R15, `(.L_x_11936) ;  /* 0x000000000f087348 */ /* 0x020fea0003c00000 */
[----:B------:R0:W1:Y:S02]  /*242b0*/  SHFL.IDX P6, R14, R13, R12, R11 ;  /* 0x0000000c0d0e7389 */ /* 0x00006400000c000b */
[----:B01---5:R-:W-:Y:S01]  /*242c0*/  ENDCOLLECTIVE ;  /* 0x000000000000791b */ /* 0x023fe20003800000 */
.L_x_11936:
[----:B------:R-:W-:Y:S02]  /*242d0*/  IMAD.MOV.U32 R0, RZ, RZ, R20 ;  /* 0x000000ffff007224 */ /* 0x000fe400078e0014 */
[----:B------:R-:W-:Y:S02]  /*242e0*/  IMAD.MOV.U32 R3, RZ, RZ, R21 ;  /* 0x000000ffff037224 */ /* 0x000fe400078e0015 */
[----:B------:R-:W-:Y:S01]  /*242f0*/  @!P1 IMAD.MOV.U32 R28, RZ, RZ, R10 ;  /* 0x000000ffff1c9224 */ /* 0x000fe200078e000a */
[----:B------:R-:W-:Y:S01]  /*24300*/  PRMT R37, R37, 0x5410, R0 ;  /* 0x0000541025257816 */ /* 0x000fe20000000000 */
[----:B------:R-:W-:Y:S01]  /*24310*/  IMAD.MOV.U32 R9, RZ, RZ, R29 ;  /* 0x000000ffff097224 */ /* 0x000fe200078e001d */
[----:B------:R-:W-:Y:S01]  /*24320*/  PRMT R49, R49, 0x5410, R3 ;  /* 0x0000541031317816 */ /* 0x000fe20000000003 */
[----:B------:R-:W-:-:S03]  /*24330*/  IMAD.MOV.U32 R8, RZ, RZ, R28 ;  /* 0x000000ffff087224 */ /* 0x000fc600078e001c */
[----:B------:R-:W-:Y:S01]  /*24340*/  PRMT R37, R9, 0x7610, R37 ;  /* 0x0000761009257816 */ /* 0x000fe20000000025 */
[----:B------:R-:W-:Y:S01]  /*24350*/  IMAD.MOV.U32 R13, RZ, RZ, R25 ;  /* 0x000000ffff0d7224 */ /* 0x000fe200078e0019 */
[----:B------:R-:W-:Y:S01]  /*24360*/  PRMT R35, R8, 0x7610, R35 ;  /* 0x0000761008237816 */ /* 0x000fe20000000023 */
[----:B------:R-:W-:Y:S02]  /*24370*/  @!P1 IMAD.MOV.U32 R30, RZ, RZ, R4 ;  /* 0x000000ffff1e9224 */ /* 0x000fe400078e0004 */
[----:B------:R-:W-:Y:S02]  /*24380*/  @!P1 IMAD.MOV.U32 R31, RZ, RZ, R5 ;  /* 0x000000ffff1f9224 */ /* 0x000fe400078e0005 */
[----:B------:R-:W-:Y:S02]  /*24390*/  @!P1 IMAD.MOV.U32 R33, RZ, RZ, R7 ;  /* 0x000000ffff219224 */ /* 0x000fe400078e0007 */
[----:B------:R-:W-:Y:S02]  /*243a0*/  @!P1 IMAD.MOV.U32 R32, RZ, RZ, R6 ;  /* 0x000000ffff209224 */ /* 0x000fe400078e0006 */
[----:B------:R-:W-:-:S07]  /*243b0*/  IMAD.MOV.U32 R0, RZ, RZ, R14 ;  /* 0x000000ffff007224 */ /* 0x000fce00078e000e */
[----:B------:R-:W-:Y:S05]  /*243c0*/  WARPSYNC.COLLECTIVE R15, `(.L_x_11937) ;  /* 0x000000000f087348 */ /* 0x000fea0003c00000 */
[----:B------:R0:W1:Y:S02]  /*243d0*/  SHFL.IDX P6, R14, R13, R12, R11 ;  /* 0x0000000c0d0e7389 */ /* 0x00006400000c000b */
[----:B01----:R-:W-:Y:S01]  /*243e0*/  ENDCOLLECTIVE ;  /* 0x000000000000791b */ /* 0x003fe20003800000 */
.L_x_11937:
[----:B------:R-:W-:Y:S02]  /*243f0*/  IMAD.MOV.U32 R4, RZ, RZ, R30 ;  /* 0x000000ffff047224 */ /* 0x000fe400078e001e */
[----:B------:R-:W-:Y:S02]  /*24400*/  IMAD.MOV.U32 R5, RZ, RZ, R31 ;  /* 0x000000ffff057224 */ /* 0x000fe400078e001f */
[----:B------:R-:W-:Y:S01]  /*24410*/  IMAD.MOV.U32 R7, RZ, RZ, R33 ;  /* 0x000000ffff077224 */ /* 0x000fe200078e0021 */
[----:B------:R-:W-:Y:S01]  /*24420*/  PRMT R35, R35, 0x5410, R4 ;  /* 0x0000541023237816 */ /* 0x000fe20000000004 */
[----:B------:R-:W-:-:S03]  /*24430*/  IMAD.MOV.U32 R6, RZ, RZ, R32 ;  /* 0x000000ffff067224 */ /* 0x000fc600078e0020 */
[----:B------:R-:W-:Y:S02]  /*24440*/  PRMT R45, R7, 0x5410, R5 ;  /* 0x00005410072d7816 */ /* 0x000fe40000000005 */
[----:B------:R-:W-:Y:S02]  /*24450*/  CS2R R4, SRZ ;  /* 0x0000000000047805 */ /* 0x000fe4000001ff00 */
[----:B------:R-:W-:Y:S01]  /*24460*/  PRMT R48, R48, 0x5410, R6 ;  /* 0x0000541030307816 */ /* 0x000fe20000000006 */
[----:B------:R-:W-:Y:S02]  /*24470*/  IMAD.MOV.U32 R13, RZ, RZ, R24 ;  /* 0x000000ffff0d7224 */ /* 0x000fe400078e0018 */
[----:B------:R-:W-:-:S07]  /*24480*/  IMAD.MOV.U32 R3, RZ, RZ, R14 ;  /* 0x000000ffff037224 */ /* 0x000fce00078e000e */
[----:B------:R-:W-:Y:S05]  /*24490*/  WARPSYNC.COLLECTIVE R15, `(.L_x_11938) ;  /* 0x000000000f087348 */ /* 0x000fea0003c00000 */
[----:B------:R0:W1:Y:S02]  /*244a0*/  SHFL.IDX P6, R14, R13, R12, R11 ;  /* 0x0000000c0d0e7389 */ /* 0x00006400000c000b */
[----:B01----:R-:W-:Y:S01]  /*244b0*/  ENDCOLLECTIVE ;  /* 0x000000000000791b */ /* 0x003fe20003800000 */
.L_x_11938:
[----:B------:R-:W-:Y:S02]  /*244c0*/  IMAD.MOV.U32 R13, RZ, RZ, R27 ;  /* 0x000000ffff0d7224 */ /* 0x000fe400078e001b */
[----:B------:R-:W-:-:S07]  /*244d0*/  IMAD.MOV.U32 R24, RZ, RZ, R14 ;  /* 0x000000ffff187224 */ /* 0x000fce00078e000e */
[----:B------:R-:W-:Y:S05]  /*244e0*/  WARPSYNC.COLLECTIVE R15, `(.L_x_11939) ;  /* 0x000000000f087348 */ /* 0x000fea0003c00000 */
[----:B------:R0:W1:Y:S02]  /*244f0*/  SHFL.IDX P6, R14, R13, R12, R11 ;  /* 0x0000000c0d0e7389 */ /* 0x00006400000c000b */
[----:B01----:R-:W-:Y:S01]  /*24500*/  ENDCOLLECTIVE ;  /* 0x000000000000791b */ /* 0x003fe20003800000 */
.L_x_11939:
[----:B------:R-:W-:Y:S05]  /*24510*/  BRA `(.L_x_11940) ;  /* 0xfffffe4800747947 */ /* 0x000fea000383ffff */
.L_x_11621:
[----:B0-----:R0:W1:Y:S02]  /*24520*/  SYNCS.PHASECHK.TRANS64.TRYWAIT P1, [R19+URZ+0x22800], R12 ;  /* 0x0228000c130075a7 */ /* 0x001064000802017f */
[----:B-1----:R-:W-:Y:S05]  /*24530*/  @!P1 NANOSLEEP.SYNCS 0x989680 ;  /* 0x009896800000995d */ /* 0x002fea0003900000 */
[----:B------:R-:W1:Y:S02]  /*24540*/  @!P1 SYNCS.PHASECHK.TRANS64 P1, [R19+URZ+0x22800], R12 ;  /* 0x0228000c130095a7 */ /* 0x000e64000802007f */
[----:B-1----:R-:W-:Y:S05]  /*24550*/  @!P1 BRA `(.L_x_11621) ;  /* 0xfffffffc00f09947 */ /* 0x002fea000383ffff */
[----:B------:R-:W-:Y:S05]  /*24560*/  BRA `(.L_x_11941) ;  /* 0xfffffe4c000c7947 */ /* 0x000fea000383ffff */
.L_x_11627:
[----:B---3--:R3:W4:Y:S02]  /*24570*/  SYNCS.PHASECHK.TRANS64.TRYWAIT P1, [R4+URZ+0x22830], R73 ;  /* 0x02283049040075a7 */ /* 0x008724000802017f */
[----:B----4-:R-:W-:Y:S05]  /*24580*/  @!P1 NANOSLEEP.SYNCS 0x989680 ;  /* 0x009896800000995d */ /* 0x010fea0003900000 */
[----:B------:R-:W4:Y:S02]  /*24590*/  @!P1 SYNCS.PHASECHK.TRANS64 P1, [R4+URZ+0x22830], R73 ;  /* 0x02283049040095a7 */ /* 0x000f24000802007f */
[----:B----4-:R-:W-:Y:S05]  /*245a0*/  @!P1 BRA `(.L_x_11627) ;  /* 0xfffffffc00f09947 */ /* 0x010fea000383ffff */
[----:B------:R-:W-:Y:S05]  /*245b0*/  BRA `(.L_x_11626) ;  /* 0xfffffe5800c47947 */ /* 0x000fea000383ffff */
.L_x_11640:
[----:B-1----:R1:W2:Y:S02]  /*245c0*/  SYNCS.PHASECHK.TRANS64.TRYWAIT P1, [R4+URZ+0x22850], R73 ;  /* 0x02285049040075a7 */ /* 0x0022a4000802017f */
[----:B--2---:R-:W-:Y:S05]  /*245d0*/  @!P1 NANOSLEEP.SYNCS 0x989680 ;  /* 0x009896800000995d */ /* 0x004fea0003900000 */
[----:B------:R-:W2:Y:S02]  /*245e0*/  @!P1 SYNCS.PHASECHK.TRANS64 P1, [R4+URZ+0x22850], R73 ;  /* 0x02285049040095a7 */ /* 0x000ea4000802007f */
[----:B--2---:R-:W-:Y:S05]  /*245f0*/  @!P1 BRA `(.L_x_11640) ;  /* 0xfffffffc00f09947 */ /* 0x004fea000383ffff */
[----:B------:R-:W-:Y:S05]  /*24600*/  BRA `(.L_x_11639) ;  /* 0xfffffe7c00b87947 */ /* 0x000fea000383ffff */
.L_x_11649:
[----:B-1----:R1:W2:Y:S02]  /*24610*/  SYNCS.PHASECHK.TRANS64.TRYWAIT P1, [R200+URZ+0x22830], R201 ;  /* 0x022830c9c80075a7 */ /* 0x0022a4000802017f */
[----:B--2---:R-:W-:Y:S05]  /*24620*/  @!P1 NANOSLEEP.SYNCS 0x989680 ;  /* 0x009896800000995d */ /* 0x004fea0003900000 */
[----:B------:R-:W2:Y:S02]  /*24630*/  @!P1 SYNCS.PHASECHK.TRANS64 P1, [R200+URZ+0x22830], R201 ;  /* 0x022830c9c80095a7 */ /* 0x000ea4000802007f */
[----:B--2---:R-:W-:Y:S05]  /*24640*/  @!P1 BRA `(.L_x_11649) ;  /* 0xfffffffc00f09947 */ /* 0x004fea000383ffff */
[----:B------:R-:W-:Y:S05]  /*24650*/  BRA `(.L_x_11648) ;  /* 0xfffffe84009c7947 */ /* 0x000fea000383ffff */
.L_x_11662:
[----:B---3--:R3:W4:Y:S02]  /*24660*/  SYNCS.PHASECHK.TRANS64.TRYWAIT P1, [R200+URZ+0x22850], R201 ;  /* 0x022850c9c80075a7 */ /* 0x008724000802017f */
[----:B----4-:R-:W-:Y:S05]  /*24670*/  @!P1 NANOSLEEP.SYNCS 0x989680 ;  /* 0x009896800000995d */ /* 0x010fea0003900000 */
[----:B------:R-:W4:Y:S02]  /*24680*/  @!P1 SYNCS.PHASECHK.TRANS64 P1, [R200+URZ+0x22850], R201 ;  /* 0x022850c9c80095a7 */ /* 0x000f24000802007f */
[----:B----4-:R-:W-:Y:S05]  /*24690*/  @!P1 BRA `(.L_x_11662) ;  /* 0xfffffffc00f09947 */ /* 0x010fea000383ffff */
[----:B------:R-:W-:Y:S05]  /*246a0*/  BRA `(.L_x_11661) ;  /* 0xfffffeb000b47947 */ /* 0x000fea000383ffff */
.L_x_11672:
[----:B-1----:R1:W2:Y:S02]  /*246b0*/  SYNCS.PHASECHK.TRANS64.TRYWAIT P2, [R4+URZ+0x22830], R216 ;  /* 0x022830d8040075a7 */ /* 0x0022a4000804017f */
[----:B--2---:R-:W-:Y:S05]  /*246c0*/  @!P2 NANOSLEEP.SYNCS 0x989680 ;  /* 0x009896800000a95d */ /* 0x004fea0003900000 */
[----:B------:R-:W2:Y:S02]  /*246d0*/  @!P2 SYNCS.PHASECHK.TRANS64 P2, [R4+URZ+0x22830], R216 ;  /* 0x022830d80400a5a7 */ /* 0x000ea4000804007f */
[----:B--2---:R-:W-:Y:S05]  /*246e0*/  @!P2 BRA `(.L_x_11672) ;  /* 0xfffffffc00f0a947 */ /* 0x004fea000383ffff */
[----:B------:R-:W-:Y:S05]  /*246f0*/  BRA `(.L_x_11671) ;  /* 0xfffffeb800a87947 */ /* 0x000fea000383ffff */
.L_x_11677:
[----:B--2---:R2:W3:Y:S02]  /*24700*/  SYNCS.PHASECHK.TRANS64.TRYWAIT P2, [R4+URZ+0x22850], R216 ;  /* 0x022850d8040075a7 */ /* 0x0044e4000804017f */
[----:B---3--:R-:W-:Y:S05]  /*24710*/  @!P2 NANOSLEEP.SYNCS 0x989680 ;  /* 0x009896800000a95d */ /* 0x008fea0003900000 */
[----:B------:R-:W3:Y:S02]  /*24720*/  @!P2 SYNCS.PHASECHK.TRANS64 P2, [R4+URZ+0x22850], R216 ;  /* 0x022850d80400a5a7 */ /* 0x000ee4000804007f */
[----:B---3--:R-:W-:Y:S05]  /*24730*/  @!P2 BRA `(.L_x_11677) ;  /* 0xfffffffc00f0a947 */ /* 0x008fea000383ffff */
[----:B------:R-:W-:Y:S05]  /*24740*/  BRA `(.L_x_11676) ;  /* 0xfffffed4000c7947 */ /* 0x000fea000383ffff */
.L_x_11683:
[----:B-1----:R1:W2:Y:S02]  /*24750*/  SYNCS.PHASECHK.TRANS64.TRYWAIT P1, [R11+URZ+0x22830], R200 ;  /* 0x022830c80b0075a7 */ /* 0x0022a4000802017f */
[----:B--2---:R-:W-:Y:S05]  /*24760*/  @!P1 NANOSLEEP.SYNCS 0x989680 ;  /* 0x009896800000995d */ /* 0x004fea0003900000 */
[----:B------:R-:W2:Y:S02]  /*24770*/  @!P1 SYNCS.PHASECHK.TRANS64 P1, [R11+URZ+0x22830], R200 ;  /* 0x022830c80b0095a7 */ /* 0x000ea4000802007f */
[----:B--2---:R-:W-:Y:S05]  /*24780*/  @!P1 BRA `(.L_x_11683) ;  /* 0xfffffffc00f09947 */ /* 0x004fea000383ffff */
[----:B------:R-:W-:Y:S05]  /*24790*/  BRA `(.L_x_11682) ;  /* 0xfffffed800487947 */ /* 0x000fea000383ffff */
.L_x_11696:
[----:B---3--:R3:W4:Y:S02]  /*247a0*/  SYNCS.PHASECHK.TRANS64.TRYWAIT P1, [R11+URZ+0x22850], R200 ;  /* 0x022850c80b0075a7 */ /* 0x008724000802017f */
[----:B----4-:R-:W-:Y:S05]  /*247b0*/  @!P1 NANOSLEEP.SYNCS 0x989680 ;  /* 0x009896800000995d */ /* 0x010fea0003900000 */
[----:B------:R-:W4:Y:S02]  /*247c0*/  @!P1 SYNCS.PHASECHK.TRANS64 P1, [R11+URZ+0x22850], R200 ;  /* 0x022850c80b0095a7 */ /* 0x000f24000802007f */
[----:B----4-:R-:W-:Y:S05]  /*247d0*/  @!P1 BRA `(.L_x_11696) ;  /* 0xfffffffc00f09947 */ /* 0x010fea000383ffff */
[----:B------:R-:W-:Y:S05]  /*247e0*/  BRA `(.L_x_11695) ;  /* 0xffffff0400507947 */ /* 0x000fea000383ffff */
.L_x_11702:
[----:B------:R-:W-:Y:S02]  /*247f0*/  IMAD.MOV.U32 R13, RZ, RZ, R21 ;  /* 0x000000ffff0d7224 */ /* 0x000fe400078e0015 */
[----:B------:R-:W-:Y:S02]  /*24800*/  IMAD.MOV.U32 R12, RZ, RZ, RZ ;  /* 0x000000ffff0c7224 */ /* 0x000fe400078e00ff */
[----:B------:R-:W-:Y:S02]  /*24810*/  IMAD.MOV.U32 R11, RZ, RZ, 0x181f ;  /* 0x0000181fff0b7424 */ /* 0x000fe400078e00ff */
[----:B------:R-:W-:-:S07]  /*24820*/  IMAD.MOV.U32 R15, RZ, RZ, -0x1 ;  /* 0xffffffffff0f7424 */ /* 0x000fce00078e00ff */
[----:B0----5:R-:W-:Y:S05]  /*24830*/  WARPSYNC.COLLECTIVE R15, `(.L_x_11942) ;  /* 0x000000000f087348 */ /* 0x021fea0003c00000 */
[----:B------:R1:W2:Y:S02]  /*24840*/  SHFL.IDX P6, R14, R13, R12, R11 ;  /* 0x0000000c0d0e7389 */ /* 0x0002a400000c000b */
[----:B012--5:R-:W-:Y:S01]  /*24850*/  ENDCOLLECTIVE ;  /* 0x000000000000791b */ /* 0x027fe20003800000 */
.L_x_11942:
[----:B------:R-:W-:Y:S02]  /*24860*/  IMAD.MOV.U32 R13, RZ, RZ, R20 ;  /* 0x000000ffff0d7224 */ /* 0x000fe400078e0014 */
[----:B------:R-:W-:-:S07]  /*24870*/  IMAD.MOV.U32 R3, RZ, RZ, R14 ;  /* 0x000000ffff037224 */ /* 0x000fce00078e000e */
[----:B------:R-:W-:Y:S05]  /*24880*/  WARPSYNC.COLLECTIVE R15, `(.L_x_11943) ;  /* 0x000000000f087348 */ /* 0x000fea0003c00000 */
[----:B------:R0:W1:Y:S02]  /*24890*/  SHFL.IDX P6, R14, R13, R12, R11 ;  /* 0x0000000c0d0e7389 */ /* 0x00006400000c000b */
[----:B01----:R-:W-:Y:S01]  /*248a0*/  ENDCOLLECTIVE ;  /* 0x000000000000791b */ /* 0x003fe20003800000 */
.L_x_11943:
[----:B------:R-:W-:Y:S05]  /*248b0*/  BRA `(.L_x_11944) ;  /* 0xffffff2c00607947 */ /* 0x000fea000383ffff */
.L_x_11705:
        /* <DEDUP_REMOVED lines=8> */
.L_x_11946:
[----:B------:R-:W-:Y:S05]  /*24940*/  BSYNC B1 ;  /* 0x0000000000017941 */ /* 0x000fea0003800000 */
.L_x_11945:
        /* <DEDUP_REMOVED lines=8> */
.L_x_11947:
[----:B------:R-:W-:Y:S05]  /*249d0*/  BRA `(.L_x_11948) ;  /* 0xffffff2c009c7947 */ /* 0x000fea000383ffff */
.L_x_11708:
        /* <DEDUP_REMOVED lines=8> */
.L_x_11950:
[----:B------:R-:W-:Y:S05]  /*24a60*/  BSYNC B1 ;  /* 0x0000000000017941 */ /* 0x000fea0003800000 */
.L_x_11949:
        /* <DEDUP_REMOVED lines=8> */
.L_x_11951:
[----:B------:R-:W-:Y:S05]  /*24af0*/  BRA `(.L_x_11952) ;  /* 0xffffff2c00c87947 */ /* 0x000fea000383ffff */
.L_x_11711:
[----:B------:R-:W-:Y:S01]  /*24b00*/  BSSY B1, `(.L_x_11953) ;  /* 0x0000008000017945 */ /* 0x000fe20003800000 */
[----:B------:R-:W-:Y:S02]  /*24b10*/  IMAD.MOV.U32 R13, RZ, RZ, R21 ;  /* 0x000000ffff0d7224 */ /* 0x000fe400078e0015 */
[----:B------:R-:W-:Y:S02]  /*24b20*/  IMAD.MOV.U32 R12, RZ, RZ, 0x3 ;  /* 0x00000003ff0c7424 */ /* 0x000fe400078e00ff */
[----:B------:R-:W-:Y:S02]  /*24b30*/  IMAD.MOV.U32 R11, RZ, RZ, 0x181f ;  /* 0x0000181fff0b7424 */ /* 0x000fe400078e00ff */
[----:B----4-:R-:W-:-:S07]  /*24b40*/  IMAD.MOV.U32 R15, RZ, RZ, -0x1 ;  /* 0xffffffffff0f7424 */ /* 0x010fce00078e00ff */
[----:B0123--:R-:W-:Y:S05]  /*24b50*/  WARPSYNC.COLLECTIVE R15, `(.L_x_11954) ;  /* 0x000000000f087348 */ /* 0x00ffea0003c00000 */
[----:B--2---:R2:W4:Y:S02]  /*24b60*/  SHFL.IDX P6, R14, R13, R12, R11 ;  /* 0x0000000c0d0e7389 */ /* 0x00452400000c000b */
[----:B01234-:R-:W-:Y:S01]  /*24b70*/  ENDCOLLECTIVE ;  /* 0x000000000000791b */ /* 0x01ffe20003800000 */
.L_x_11954:
[----:B------:R-:W-:Y:S05]  /*24b80*/  BSYNC B1 ;  /* 0x0000000000017941 */ /* 0x000fea0003800000 */
.L_x_11953:
        /* <DEDUP_REMOVED lines=8> */
.L_x_11955:
[----:B------:R-:W-:Y:S05]  /*24c10*/  BRA `(.L_x_11956) ;  /* 0xffffff2c00f47947 */ /* 0x000fea000383ffff */
.L_x_11713:
[----:B------:R-:W-:Y:S02]  /*24c20*/  IMAD.MOV.U32 R13, RZ, RZ, R6 ;  /* 0x000000ffff0d7224 */ /* 0x000fe400078e0006 */
[----:B------:R-:W-:Y:S02]  /*24c30*/  IMAD.MOV.U32 R12, RZ, RZ, RZ ;  /* 0x000000ffff0c7224 */ /* 0x000fe400078e00ff */
[----:B------:R-:W-:Y:S02]  /*24c40*/  IMAD.MOV.U32 R11, RZ, RZ, 0x1c1f ;  /* 0x00001c1fff0b7424 */ /* 0x000fe400078e00ff */
[----:B------:R-:W-:-:S07]  /*24c50*/  IMAD.MOV.U32 R15, RZ, RZ, -0x1 ;  /* 0xffffffffff0f7424 */ /* 0x000fce00078e00ff */
[----:B------:R-:W-:Y:S05]  /*24c60*/  WARPSYNC.COLLECTIVE R15, `(.L_x_11957) ;  /* 0x000000000f087348 */ /* 0x000fea0003c00000 */
[----:B------:R0:W1:Y:S02]  /*24c70*/  SHFL.IDX P6, R14, R13, R12, R11 ;  /* 0x0000000c0d0e7389 */ /* 0x00006400000c000b */
[----:B01----:R-:W-:Y:S01]  /*24c80*/  ENDCOLLECTIVE ;  /* 0x000000000000791b */ /* 0x003fe20003800000 */
.L_x_11957:
[----:B------:R-:W-:Y:S02]  /*24c90*/  IMAD.MOV.U32 R13, RZ, RZ, R3 ;  /* 0x000000ffff0d7224 */ /* 0x000fe400078e0003 */
[----:B------:R-:W-:-:S07]  /*24ca0*/  IMAD.MOV.U32 R10, RZ, RZ, R14 ;  /* 0x000000ffff0a7224 */ /* 0x000fce00078e000e */
[----:B------:R-:W-:Y:S05]  /*24cb0*/  WARPSYNC.COLLECTIVE R15, `(.L_x_11958) ;  /* 0x000000000f087348 */ /* 0x000fea0003c00000 */
[----:B------:R0:W1:Y:S02]  /*24cc0*/  SHFL.IDX P6, R14, R13, R12, R11 ;  /* 0x0000000c0d0e7389 */ /* 0x00006400000c000b */
[----:B01----:R-:W-:Y:S01]  /*24cd0*/  ENDCOLLECTIVE ;  /* 0x000000000000791b */ /* 0x003fe20003800000 */
.L_x_11958:
[----:B------:R-:W-:Y:S01]  /*24ce0*/  IMAD.MOV.U32 R11, RZ, RZ, R14 ;  /* 0x000000ffff0b7224 */ /* 0x000fe200078e000e */
[----:B------:R-:W-:Y:S06]  /*24cf0*/  BRA `(.L_x_11959) ;  /* 0xffffff3000d87947 */ /* 0x000fec000383ffff */
.L_x_11716:
        /* <DEDUP_REMOVED lines=8> */
.L_x_11961:
[----:B------:R-:W-:Y:S05]  /*24d80*/  BSYNC B1 ;  /* 0x0000000000017941 */ /* 0x000fea0003800000 */
.L_x_11960:
        /* <DEDUP_REMOVED lines=8> */
.L_x_11962:
[----:B------:R-:W-:Y:S05]  /*24e10*/  BRA `(.L_x_11963) ;  /* 0xffffff4000247947 */ /* 0x000fea000383ffff */
.L_x_11720:
[----:B------:R-:W-:Y:S02]  /*24e20*/  IMAD.MOV.U32 R13, RZ, RZ, R4 ;  /* 0x000000ffff0d7224 */ /* 0x000fe400078e0004 */
[----:B------:R-:W-:Y:S02]  /*24e30*/  IMAD.MOV.U32 R12, RZ, RZ, RZ ;  /* 0x000000ffff0c7224 */ /* 0x000fe400078e00ff */
[----:B------:R-:W-:Y:S02]  /*24e40*/  IMAD.MOV.U32 R11, RZ, RZ, 0x181f ;  /* 0x0000181fff0b7424 */ /* 0x000fe400078e00ff */
[----:B------:R-:W-:-:S07]  /*24e50*/  IMAD.MOV.U32 R15, RZ, RZ, -0x1 ;  /* 0xffffffffff0f7424 */ /* 0x000fce00078e00ff */
[----:B-12---:R-:W-:Y:S05]  /*24e60*/  WARPSYNC.COLLECTIVE R15, `(.L_x_11964) ;  /* 0x000000000f087348 */ /* 0x006fea0003c00000 */
[----:B------:R0:W3:Y:S02]  /*24e70*/  SHFL.IDX P6, R14, R13, R12, R11 ;  /* 0x0000000c0d0e7389 */ /* 0x0000e400000c000b */
[----:B0123--:R-:W-:Y:S01]  /*24e80*/  ENDCOLLECTIVE ;  /* 0x000000000000791b */ /* 0x00ffe20003800000 */
.L_x_11964:
[----:B------:R-:W-:Y:S02]  /*24e90*/  IMAD.MOV.U32 R13, RZ, RZ, R0 ;  /* 0x000000ffff0d7224 */ /* 0x000fe400078e0000 */
[----:B------:R-:W-:-:S07]  /*24ea0*/  IMAD.MOV.U32 R3, RZ, RZ, R14 ;  /* 0x000000ffff037224 */ /* 0x000fce00078e000e */
[----:B------:R-:W-:Y:S05]  /*24eb0*/  WARPSYNC.COLLECTIVE R15, `(.L_x_11965) ;  /* 0x000000000f087348 */ /* 0x000fea0003c00000 */
[----:B------:R0:W1:Y:S02]  /*24ec0*/  SHFL.IDX P6, R14, R13, R12, R11 ;  /* 0x0000000c0d0e7389 */ /* 0x00006400000c000b */
[----:B01----:R-:W-:Y:S01]  /*24ed0*/  ENDCOLLECTIVE ;  /* 0x000000000000791b */ /* 0x003fe20003800000 */
.L_x_11965:
[----:B------:R-:W-:Y:S05]  /*24ee0*/  BRA `(.L_x_11966) ;  /* 0xffffff54008c7947 */ /* 0x000fea000383ffff */
.L_x_11723:
        /* <DEDUP_REMOVED lines=8> */
.L_x_11968:
[----:B------:R-:W-:Y:S05]  /*24f70*/  BSYNC B1 ;  /* 0x0000000000017941 */ /* 0x000fea0003800000 */
.L_x_11967:
        /* <DEDUP_REMOVED lines=8> */
.L_x_11969:
[----:B------:R-:W-:Y:S05]  /*25000*/  BRA `(.L_x_11970) ;  /* 0xffffff5400bc7947 */ /* 0x000fea000383ffff */
.L_x_11726:
        /* <DEDUP_REMOVED lines=8> */
.L_x_11972:
[----:B------:R-:W-:Y:S05]  /*25090*/  BSYNC B1 ;  /* 0x0000000000017941 */ /* 0x000fea0003800000 */
.L_x_11971:
        /* <DEDUP_REMOVED lines=8> */
.L_x_11973:
[----:B------:R-:W-:Y:S05]  /*25120*/  BRA `(.L_x_11974) ;  /* 0xffffff5400e87947 */ /* 0x000fea000383ffff */
.L_x_11729:
        /* <DEDUP_REMOVED lines=8> */
.L_x_11976:
[----:B------:R-:W-:Y:S05]  /*251b0*/  BSYNC B1 ;  /* 0x0000000000017941 */ /* 0x000fea0003800000 */
.L_x_11975:
        /* <DEDUP_REMOVED lines=8> */
.L_x_11977:
[----:B------:R-:W-:Y:S05]  /*25240*/  BRA `(.L_x_11978) ;  /* 0xffffff5800147947 */ /* 0x000fea000383ffff */
.L_x_11756:
[----:B------:R-:W1:Y:S01]  /*25250*/  S2R R11, SR_TID.X ;  /* 0x00000000000b7919 */ /* 0x000e620000002100 */
[----:B------:R-:W-:Y:S01]  /*25260*/  BSSY B1, `(.L_x_11979) ;  /* 0x000000a000017945 */ /* 0x000fe20003800000 */
[----:B------:R-:W-:Y:S02]  /*25270*/  IMAD.MOV.U32 R12, RZ, RZ, RZ ;  /* 0x000000ffff0c7224 */ /* 0x000fe400078e00ff */
[----:B0-----:R-:W-:Y:S01]  /*25280*/  IMAD.MOV.U32 R15, RZ, RZ, -0x1 ;  /* 0xffffffffff0f7424 */ /* 0x001fe200078e00ff */
[----:B-1----:R-:W-:-:S04]  /*25290*/  SHF.R.U32.HI R11, RZ, 0x5, R11 ;  /* 0x00000005ff0b7819 */ /* 0x002fc8000001160b */
[----:B------:R-:W-:-:S05]  /*252a0*/  LOP3.LUT R11, R11, 0x3, RZ, 0xc0, !PT ;  /* 0x000000030b0b7812 */ /* 0x000fca00078ec0ff */
[----:B------:R-:W-:Y:S02]  /*252b0*/  IMAD.MOV.U32 R13, RZ, RZ, R11 ;  /* 0x000000ffff0d7224 */ /* 0x000fe400078e000b */
[----:B------:R-:W-:-:S07]  /*252c0*/  IMAD.MOV.U32 R11, RZ, RZ, 0x1f ;  /* 0x0000001fff0b7424 */ /* 0x000fce00078e00ff */
[----:B------:R-:W-:Y:S05]  /*252d0*/  WARPSYNC.COLLECTIVE R15, `(.L_x_11980) ;  /* 0x000000000f087348 */ /* 0x000fea0003c00000 */
[----:B------:R0:W1:Y:S02]  /*252e0*/  SHFL.IDX P6, R14, R13, R12, R11 ;  /* 0x0000000c0d0e7389 */ /* 0x00006400000c000b */
[----:B01----:R-:W-:Y:S01]  /*252f0*/  ENDCOLLECTIVE ;  /* 0x000000000000791b */ /* 0x003fe20003800000 */
.L_x_11980:
[----:B------:R-:W-:Y:S05]  /*25300*/  BSYNC B1 ;  /* 0x0000000000017941 */ /* 0x000fea0003800000 */
.L_x_11979:
[----:B------:R-:W-:Y:S05]  /*25310*/  BRA `(.L_x_11981) ;  /* 0xffffff7800347947 */ /* 0x000fea000383ffff */
.L_x_11758:
[----:B------:R-:W-:Y:S01]  /*25320*/  BSSY B1, `(.L_x_11982) ;  /* 0x0000006000017945 */ /* 0x000fe20003800000 */
[----:B0-----:R-:W-:-:S07]  /*25330*/  IMAD.MOV.U32 R15, RZ, RZ, -0x1 ;  /* 0xffffffffff0f7424 */ /* 0x001fce00078e00ff */
[----:B-1----:R-:W-:Y:S05]  /*25340*/  WARPSYNC.COLLECTIVE R15, `(.L_x_11983) ;  /* 0x000000000f0c7348 */ /* 0x002fea0003c00000 */
[----:B------:R-:W-:Y:S02]  /*25350*/  ELECT P6, UR62, PT ;  /* 0x00000000003e782f */ /* 0x000fe400038c0000 */
[----:B------:R-:W-:Y:S01]  /*25360*/  MOV R14, UR62 ;  /* 0x0000003e000e7c02 */ /* 0x000fe20008000f00 */
[----:B-1----:R-:W-:Y:S10]  /*25370*/  ENDCOLLECTIVE ;  /* 0x000000000000791b */ /* 0x002ff40003800000 */
.L_x_11983:
[----:B------:R-:W-:Y:S05]  /*25380*/  BSYNC B1 ;  /* 0x0000000000017941 */ /* 0x000fea0003800000 */
.L_x_11982:
[----:B------:R-:W-:Y:S05]  /*25390*/  BRA `(.L_x_11757) ;  /* 0xffffff78002c7947 */ /* 0x000fea000383ffff */
.L_x_11760:
[----:B-1----:R1:W2:Y:S02]  /*253a0*/  SYNCS.PHASECHK.TRANS64.TRYWAIT P0, [R19+URZ+0x22820], R6 ;  /* 0x02282006130075a7 */ /* 0x0022a4000800017f */
[----:B--2---:R-:W-:Y:S05]  /*253b0*/  @!P0 NANOSLEEP.SYNCS 0x989680 ;  /* 0x009896800000895d */ /* 0x004fea0003900000 */
[----:B------:R-:W2:Y:S02]  /*253c0*/  @!P0 SYNCS.PHASECHK.TRANS64 P0, [R19+URZ+0x22820], R6 ;  /* 0x02282006130085a7 */ /* 0x000ea4000800007f */
[----:B--2---:R-:W-:Y:S05]  /*253d0*/  @!P0 BRA `(.L_x_11760) ;  /* 0xfffffffc00f08947 */ /* 0x004fea000383ffff */
[----:B------:R-:W-:Y:S05]  /*253e0*/  BRA `(.L_x_11984) ;  /* 0xffffff78003c7947 */ /* 0x000fea000383ffff */
.L_x_11764:
[----:B--2---:R2:W3:Y:S02]  /*253f0*/  SYNCS.PHASECHK.TRANS64.TRYWAIT P0, [R7+URZ+0x228a0], R10 ;  /* 0x0228a00a070075a7 */ /* 0x0044e4000800017f */
[----:B---3--:R-:W-:Y:S05]  /*25400*/  @!P0 NANOSLEEP.SYNCS 0x989680 ;  /* 0x009896800000895d */ /* 0x008fea0003900000 */
[----:B------:R-:W3:Y:S02]  /*25410*/  @!P0 SYNCS.PHASECHK.TRANS64 P0, [R7+URZ+0x228a0], R10 ;  /* 0x0228a00a070085a7 */ /* 0x000ee4000800007f */
[----:B---3--:R-:W-:Y:S05]  /*25420*/  @!P0 BRA `(.L_x_11764) ;  /* 0xfffffffc00f08947 */ /* 0x008fea000383ffff */
[----:B------:R-:W-:Y:S05]  /*25430*/  BRA `(.L_x_11985) ;  /* 0xffffff78005c7947 */ /* 0x000fea000383ffff */
.L_x_11769:
[----:B-1----:R1:W3:Y:S02]  /*25440*/  SYNCS.PHASECHK.TRANS64.TRYWAIT P0, [R7+URZ+0x228c0], R10 ;  /* 0x0228c00a070075a7 */ /* 0x0022e4000800017f */
[----:B---3--:R-:W-:Y:S05]  /*25450*/  @!P0 NANOSLEEP.SYNCS 0x989680 ;  /* 0x009896800000895d */ /* 0x008fea0003900000 */
[----:B------:R-:W3:Y:S02]  /*25460*/  @!P0 SYNCS.PHASECHK.TRANS64 P0, [R7+URZ+0x228c0], R10 ;  /* 0x0228c00a070085a7 */ /* 0x000ee4000800007f */
[----:B---3--:R-:W-:Y:S05]  /*25470*/  @!P0 BRA `(.L_x_11769) ;  /* 0xfffffffc00f08947 */ /* 0x008fea000383ffff */
[----:B------:R-:W-:Y:S05]  /*25480*/  BRA `(.L_x_11986) ;  /* 0xffffff7800dc7947 */ /* 0x000fea000383ffff */
.L_x_11779:
[----:B-1----:R1:W2:Y:S02]  /*25490*/  SYNCS.PHASECHK.TRANS64.TRYWAIT P1, [R6+URZ+0x228a0], R7 ;  /* 0x0228a007060075a7 */ /* 0x0022a4000802017f */
[----:B--2---:R-:W-:Y:S05]  /*254a0*/  @!P1 NANOSLEEP.SYNCS 0x989680 ;  /* 0x009896800000995d */ /* 0x004fea0003900000 */
[----:B------:R-:W2:Y:S02]  /*254b0*/  @!P1 SYNCS.PHASECHK.TRANS64 P1, [R6+URZ+0x228a0], R7 ;  /* 0x0228a007060095a7 */ /* 0x000ea4000802007f */
[----:B--2---:R-:W-:Y:S05]  /*254c0*/  @!P1 BRA `(.L_x_11779) ;  /* 0xfffffffc00f09947 */ /* 0x004fea000383ffff */
[----:B------:R-:W-:Y:S05]  /*254d0*/  BRA `(.L_x_11987) ;  /* 0xffffff80006c7947 */ /* 0x000fea000383ffff */
.L_x_11784:
[----:B--2---:R2:W3:Y:S02]  /*254e0*/  SYNCS.PHASECHK.TRANS64.TRYWAIT P1, [R6+URZ+0x228c0], R7 ;  /* 0x0228c007060075a7 */ /* 0x0044e4000802017f */
[----:B---3--:R-:W-:Y:S05]  /*254f0*/  @!P1 NANOSLEEP.SYNCS 0x989680 ;  /* 0x009896800000995d */ /* 0x008fea0003900000 */
[----:B------:R-:W3:Y:S02]  /*25500*/  @!P1 SYNCS.PHASECHK.TRANS64 P1, [R6+URZ+0x228c0], R7 ;  /* 0x0228c007060095a7 */ /* 0x000ee4000802007f */
[----:B---3--:R-:W-:Y:S05]  /*25510*/  @!P1 BRA `(.L_x_11784) ;  /* 0xfffffffc00f09947 */ /* 0x008fea000383ffff */
[----:B------:R-:W-:Y:S05]  /*25520*/  BRA `(.L_x_11988) ;  /* 0xffffff8000e87947 */ /* 0x000fea000383ffff */
.L_x_11810:
        /* <DEDUP_REMOVED lines=11> */
.L_x_11990:
[----:B------:R-:W-:Y:S05]  /*255e0*/  BSYNC B0 ;  /* 0x0000000000007941 */ /* 0x000fea0003800000 */
.L_x_11989:
[----:B------:R-:W-:Y:S05]  /*255f0*/  BRA `(.L_x_11991) ;  /* 0xffffff94007c7947 */ /* 0x000fea000383ffff */
.L_x_11812:
[----:B------:R-:W-:Y:S01]  /*25600*/  BSSY B0, `(.L_x_11992) ;  /* 0x0000006000007945 */ /* 0x000fe20003800000 */
[----:B0-----:R-:W-:-:S07]  /*25610*/  IMAD.MOV.U32 R15, RZ, RZ, -0x1 ;  /* 0xffffffffff0f7424 */ /* 0x001fce00078e00ff */
[----:B-12---:R-:W-:Y:S05]  /*25620*/  WARPSYNC.COLLECTIVE R15, `(.L_x_11993) ;  /* 0x000000000f0c7348 */ /* 0x006fea0003c00000 */
[----:B------:R-:W-:Y:S02]  /*25630*/  ELECT P6, UR62, PT ;  /* 0x00000000003e782f */ /* 0x000fe400038c0000 */
[----:B------:R-:W-:Y:S01]  /*25640*/  MOV R14, UR62 ;  /* 0x0000003e000e7c02 */ /* 0x000fe20008000f00 */
[----:B-12---:R-:W-:Y:S10]  /*25650*/  ENDCOLLECTIVE ;  /* 0x000000000000791b */ /* 0x006ff40003800000 */
.L_x_11993:
[----:B------:R-:W-:Y:S05]  /*25660*/  BSYNC B0 ;  /* 0x0000000000007941 */ /* 0x000fea0003800000 */
.L_x_11992:
[----:B------:R-:W-:Y:S05]  /*25670*/  BRA `(.L_x_11994) ;  /* 0xffffff9400807947 */ /* 0x000fea000383ffff */
.L_x_11814:
[----:B---3--:R3:W4:Y:S02]  /*25680*/  SYNCS.PHASECHK.TRANS64.TRYWAIT P0, [R0+URZ+0x22840], R2 ;  /* 0x02284002000075a7 */ /* 0x008724000800017f */
[----:B----4-:R-:W-:Y:S05]  /*25690*/  @!P0 NANOSLEEP.SYNCS 0x989680 ;  /* 0x009896800000895d */ /* 0x010fea0003900000 */
[----:B------:R-:W4:Y:S02]  /*256a0*/  @!P0 SYNCS.PHASECHK.TRANS64 P0, [R0+URZ+0x22840], R2 ;  /* 0x02284002000085a7 */ /* 0x000f24000800007f */
[----:B----4-:R-:W-:Y:S05]  /*256b0*/  @!P0 BRA `(.L_x_11814) ;  /* 0xfffffffc00f08947 */ /* 0x010fea000383ffff */
[----:B------:R-:W-:Y:S05]  /*256c0*/  BRA `(.L_x_11995) ;  /* 0xffffff9400e47947 */ /* 0x000fea000383ffff */
.L_x_11818:
        /* <DEDUP_REMOVED lines=13> */
.L_x_11996:
[----:B------:R-:W-:Y:S02]  /*257a0*/  IMAD.MOV.U32 R13, RZ, RZ, R4 ;  /* 0x000000ffff0d7224 */ /* 0x000fe400078e0004 */
[----:B------:R-:W-:-:S07]  /*257b0*/  IMAD.MOV.U32 R6, RZ, RZ, R14 ;  /* 0x000000ffff067224 */ /* 0x000fce00078e000e */
[----:B------:R-:W-:Y:S05]  /*257c0*/  WARPSYNC.COLLECTIVE R15, `(.L_x_11997) ;  /* 0x000000000f087348 */ /* 0x000fea0003c00000 */
[----:B------:R0:W1:Y:S02]  /*257d0*/  SHFL.IDX P6, R14, R13, R12, R11 ;  /* 0x0000000c0d0e7389 */ /* 0x00006400000c000b */
[----:B01----:R-:W-:Y:S01]  /*257e0*/  ENDCOLLECTIVE ;  /* 0x000000000000791b */ /* 0x003fe20003800000 */
.L_x_11997:
[----:B------:R-:W-:Y:S02]  /*257f0*/  IMAD.MOV.U32 R13, RZ, RZ, R3 ;  /* 0x000000ffff0d7224 */ /* 0x000fe400078e0003 */
[----:B------:R-:W-:Y:S02]  /*25800*/  IMAD.MOV.U32 R12, RZ, RZ, 0x1 ;  /* 0x00000001ff0c7424 */ /* 0x000fe400078e00ff */
[----:B------:R-:W-:-:S07]  /*25810*/  IMAD.MOV.U32 R7, RZ, RZ, R14 ;  /* 0x000000ffff077224 */ /* 0x000fce00078e000e */
[----:B------:R-:W-:Y:S05]  /*25820*/  WARPSYNC.COLLECTIVE R15, `(.L_x_11998) ;  /* 0x000000000f087348 */ /* 0x000fea0003c00000 */
[----:B------:R0:W1:Y:S02]  /*25830*/  SHFL.IDX P6, R14, R13, R12, R11 ;  /* 0x0000000c0d0e7389 */ /* 0x00006400000c000b */
[----:B01----:R-:W-:Y:S01]  /*25840*/  ENDCOLLECTIVE ;  /* 0x000000000000791b */ /* 0x003fe20003800000 */
.L_x_11998:
        /* <DEDUP_REMOVED lines=15> */
.L_x_11999:
[----:B------:R-:W-:Y:S02]  /*25940*/  IMAD.MOV.U32 R13, RZ, RZ, R3 ;  /* 0x000000ffff0d7224 */ /* 0x000fe400078e0003 */
[----:B------:R-:W-:Y:S02]  /*25950*/  IMAD.MOV.U32 R12, RZ, RZ, 0x2 ;  /* 0x00000002ff0c7424 */ /* 0x000fe400078e00ff */
[----:B------:R-:W-:-:S07]  /*25960*/  IMAD.MOV.U32 R5, RZ, RZ, R14 ;  /* 0x000000ffff057224 */ /* 0x000fce00078e000e */
[----:B------:R-:W-:Y:S05]  /*25970*/  WARPSYNC.COLLECTIVE R15, `(.L_x_12000) ;  /* 0x000000000f087348 */ /* 0x000fea0003c00000 */
[----:B------:R0:W1:Y:S02]  /*25980*/  SHFL.IDX P6, R14, R13, R12, R11 ;  /* 0x0000000c0d0e7389 */ /* 0x00006400000c000b */
[----:B01----:R-:W-:Y:S01]  /*25990*/  ENDCOLLECTIVE ;  /* 0x000000000000791b */ /* 0x003fe20003800000 */
.L_x_12000:
        /* <DEDUP_REMOVED lines=15> */
.L_x_12001:
[----:B------:R-:W-:Y:S02]  /*25a90*/  IMAD.MOV.U32 R13, RZ, RZ, R3 ;  /* 0x000000ffff0d7224 */ /* 0x000fe400078e0003 */
[----:B------:R-:W-:Y:S02]  /*25aa0*/  IMAD.MOV.U32 R12, RZ, RZ, 0x3 ;  /* 0x00000003ff0c7424 */ /* 0x000fe400078e00ff */
[----:B------:R-:W-:-:S07]  /*25ab0*/  IMAD.MOV.U32 R5, RZ, RZ, R14 ;  /* 0x000000ffff057224 */ /* 0x000fce00078e000e */
[----:B------:R-:W-:Y:S05]  /*25ac0*/  WARPSYNC.COLLECTIVE R15, `(.L_x_12002) ;  /* 0x000000000f087348 */ /* 0x000fea0003c00000 */
[----:B------:R0:W1:Y:S02]  /*25ad0*/  SHFL.IDX P6, R14, R13, R12, R11 ;  /* 0x0000000c0d0e7389 */ /* 0x00006400000c000b */
[----:B01----:R-:W-:Y:S01]  /*25ae0*/  ENDCOLLECTIVE ;  /* 0x000000000000791b */ /* 0x003fe20003800000 */
.L_x_12002:
        /* <DEDUP_REMOVED lines=15> */
.L_x_12003:
[----:B------:R-:W-:Y:S02]  /*25be0*/  IMAD.MOV.U32 R13, RZ, RZ, R3 ;  /* 0x000000ffff0d7224 */ /* 0x000fe400078e0003 */
[----:B------:R-:W-:Y:S02]  /*25bf0*/  IMAD.MOV.U32 R12, RZ, RZ, 0x4 ;  /* 0x00000004ff0c7424 */ /* 0x000fe400078e00ff */
[----:B------:R-:W-:-:S07]  /*25c00*/  IMAD.MOV.U32 R5, RZ, RZ, R14 ;  /* 0x000000ffff057224 */ /* 0x000fce00078e000e */
[----:B------:R-:W-:Y:S05]  /*25c10*/  WARPSYNC.COLLECTIVE R15, `(.L_x_12004) ;  /* 0x000000000f087348 */ /* 0x000fea0003c00000 */
[----:B------:R0:W1:Y:S02]  /*25c20*/  SHFL.IDX P6, R14, R13, R12, R11 ;  /* 0x0000000c0d0e7389 */ /* 0x00006400000c000b */
[----:B01----:R-:W-:Y:S01]  /*25c30*/  ENDCOLLECTIVE ;  /* 0x000000000000791b */ /* 0x003fe20003800000 */
.L_x_12004:
        /* <DEDUP_REMOVED lines=15> */
.L_x_12005:
[----:B------:R-:W-:Y:S02]  /*25d30*/  IMAD.MOV.U32 R13, RZ, RZ, R3 ;  /* 0x000000ffff0d7224 */ /* 0x000fe400078e0003 */
[----:B------:R-:W-:Y:S02]  /*25d40*/  IMAD.MOV.U32 R12, RZ, RZ, 0x5 ;  /* 0x00000005ff0c7424 */ /* 0x000fe400078e00ff */
[----:B------:R-:W-:-:S07]  /*25d50*/  IMAD.MOV.U32 R5, RZ, RZ, R14 ;  /* 0x000000ffff057224 */ /* 0x000fce00078e000e */
[----:B------:R-:W-:Y:S05]  /*25d60*/  WARPSYNC.COLLECTIVE R15, `(.L_x_12006) ;  /* 0x000000000f087348 */ /* 0x000fea0003c00000 */
[----:B------:R0:W1:Y:S02]  /*25d70*/  SHFL.IDX P6, R14, R13, R12, R11 ;  /* 0x0000000c0d0e7389 */ /* 0x00006400000c000b */
[----:B01----:R-:W-:Y:S01]  /*25d80*/  ENDCOLLECTIVE ;  /* 0x000000000000791b */ /* 0x003fe20003800000 */
.L_x_12006:
        /* <DEDUP_REMOVED lines=15> */
.L_x_12007:
[----:B------:R-:W-:Y:S02]  /*25e80*/  IMAD.MOV.U32 R13, RZ, RZ, R3 ;  /* 0x000000ffff0d7224 */ /* 0x000fe400078e0003 */
[----:B------:R-:W-:Y:S02]  /*25e90*/  IMAD.MOV.U32 R12, RZ, RZ, 0x6 ;  /* 0x00000006ff0c7424 */ /* 0x000fe400078e00ff */
[----:B------:R-:W-:-:S07]  /*25ea0*/  IMAD.MOV.U32 R5, RZ, RZ, R14 ;  /* 0x000000ffff057224 */ /* 0x000fce00078e000e */
[----:B------:R-:W-:Y:S05]  /*25eb0*/  WARPSYNC.COLLECTIVE R15, `(.L_x_12008) ;  /* 0x000000000f087348 */ /* 0x000fea0003c00000 */
[----:B------:R0:W1:Y:S02]  /*25ec0*/  SHFL.IDX P6, R14, R13, R12, R11 ;  /* 0x0000000c0d0e7389 */ /* 0x00006400000c000b */
[----:B01----:R-:W-:Y:S01]  /*25ed0*/  ENDCOLLECTIVE ;  /* 0x000000000000791b */ /* 0x003fe20003800000 */
.L_x_12008:
        /* <DEDUP_REMOVED lines=13> */
.L_x_12009:
        /* <DEDUP_REMOVED lines=8> */
.L_x_12010:
        /* <DEDUP_REMOVED lines=13> */
.L_x_12011:
[----:B------:R-:W-:Y:S01]  /*26100*/  IMAD.MOV.U32 R3, RZ, RZ, R14 ;  /* 0x000000ffff037224 */ /* 0x000fe200078e000e */
[----:B------:R-:W-:Y:S06]  /*26110*/  BRA `(.L_x_12012) ;  /* 0xffffff9800647947 */ /* 0x000fec000383ffff */
.L_x_11821:
[----:B0-----:R0:W1:Y:S02]  /*26120*/  SYNCS.PHASECHK.TRANS64.TRYWAIT P0, [R19+URZ+0x22820], R0 ;  /* 0x02282000130075a7 */ /* 0x001064000800017f */
[----:B-1----:R-:W-:Y:S05]  /*26130*/  @!P0 NANOSLEEP.SYNCS 0x989680 ;  /* 0x009896800000895d */ /* 0x002fea0003900000 */
[----:B------:R-:W1:Y:S02]  /*26140*/  @!P0 SYNCS.PHASECHK.TRANS64 P0, [R19+URZ+0x22820], R0 ;  /* 0x02282000130085a7 */ /* 0x000e64000800007f */
[----:B-1----:R-:W-:Y:S05]  /*26150*/  @!P0 BRA `(.L_x_11821) ;  /* 0xfffffffc00f08947 */ /* 0x002fea000383ffff */
[----:B------:R-:W-:Y:S05]  /*26160*/  BRA `(.L_x_12013) ;  /* 0xffffff9800c07947 */ /* 0x000fea000383ffff */
.L_x_11825:
[----:B0-----:R0:W1:Y:S02]  /*26170*/  SYNCS.PHASECHK.TRANS64.TRYWAIT P0, [R2+URZ+0x22860], R0 ;  /* 0x02286000020075a7 */ /* 0x001064000800017f */
[----:B-1----:R-:W-:Y:S05]  /*26180*/  @!P0 NANOSLEEP.SYNCS 0x989680 ;  /* 0x009896800000895d */ /* 0x002fea0003900000 */
[----:B------:R-:W1:Y:S02]  /*26190*/  @!P0 SYNCS.PHASECHK.TRANS64 P0, [R2+URZ+0x22860], R0 ;  /* 0x02286000020085a7 */ /* 0x000e64000800007f */
[----:B-1----:R-:W-:Y:S05]  /*261a0*/  @!P0 BRA `(.L_x_11825) ;  /* 0xfffffffc00f08947 */ /* 0x002fea000383ffff */
[----:B------:R-:W-:Y:S05]  /*261b0*/  BRA `(.L_x_12014) ;  /* 0xffffff9800e47947 */ /* 0x000fea000383ffff */
.L_x_11840:
[----:B-1----:R1:W2:Y:S02]  /*261c0*/  SYNCS.PHASECHK.TRANS64.TRYWAIT P0, [R2+URZ+0x22840], R6 ;  /* 0x02284006020075a7 */ /* 0x0022a4000800017f */
[----:B--2---:R-:W-:Y:S05]  /*261d0*/  @!P0 NANOSLEEP.SYNCS 0x989680 ;  /* 0x009896800000895d */ /* 0x004fea0003900000 */
[----:B------:R-:W2:Y:S02]  /*261e0*/  @!P0 SYNCS.PHASECHK.TRANS64 P0, [R2+URZ+0x22840], R6 ;  /* 0x02284006020085a7 */ /* 0x000ea4000800007f */
[----:B--2---:R-:W-:Y:S05]  /*261f0*/  @!P0 BRA `(.L_x_11840) ;  /* 0xfffffffc00f08947 */ /* 0x004fea000383ffff */
[----:B------:R-:W-:Y:S05]  /*26200*/  BRA `(.L_x_12015) ;  /* 0xffffffa400247947 */ /* 0x000fea000383ffff */
.L_x_11845:
[----:B0-----:R0:W2:Y:S02]  /*26210*/  SYNCS.PHASECHK.TRANS64.TRYWAIT P0, [R2+URZ+0x22860], R6 ;  /* 0x02286006020075a7 */ /* 0x0010a4000800017f */
[----:B--2---:R-:W-:Y:S05]  /*26220*/  @!P0 NANOSLEEP.SYNCS 0x989680 ;  /* 0x009896800000895d */ /* 0x004fea0003900000 */
[----:B------:R-:W2:Y:S02]  /*26230*/  @!P0 SYNCS.PHASECHK.TRANS64 P0, [R2+URZ+0x22860], R6 ;  /* 0x02286006020085a7 */ /* 0x000ea4000800007f */
[----:B--2---:R-:W-:Y:S05]  /*26240*/  @!P0 BRA `(.L_x_11845) ;  /* 0xfffffffc00f08947 */ /* 0x004fea000383ffff */
[----:B------:R-:W-:Y:S05]  /*26250*/  BRA `(.L_x_12016) ;  /* 0xffffffa400a47947 */ /* 0x000fea000383ffff */
.L_x_11856:
[----:B-1----:R1:W2:Y:S02]  /*26260*/  SYNCS.PHASECHK.TRANS64.TRYWAIT P0, [R3+URZ+0x22840], R2 ;  /* 0x02284002030075a7 */ /* 0x0022a4000800017f */
[----:B--2---:R-:W-:Y:S05]  /*26270*/  @!P0 NANOSLEEP.SYNCS 0x989680 ;  /* 0x009896800000895d */ /* 0x004fea0003900000 */
[----:B------:R-:W2:Y:S02]  /*26280*/  @!P0 SYNCS.PHASECHK.TRANS64 P0, [R3+URZ+0x22840], R2 ;  /* 0x02284002030085a7 */ /* 0x000ea4000800007f */
[----:B--2---:R-:W-:Y:S05]  /*26290*/  @!P0 BRA `(.L_x_11856) ;  /* 0xfffffffc00f08947 */ /* 0x004fea000383ffff */
[----:B------:R-:W-:Y:S05]  /*262a0*/  BRA `(.L_x_12017) ;  /* 0xffffffac00907947 */ /* 0x000fea000383ffff */
.L_x_11861:
[----:B0-----:R0:W2:Y:S02]  /*262b0*/  SYNCS.PHASECHK.TRANS64.TRYWAIT P0, [R3+URZ+0x22860], R2 ;  /* 0x02286002030075a7 */ /* 0x0010a4000800017f */
[----:B--2---:R-:W-:Y:S05]  /*262c0*/  @!P0 NANOSLEEP.SYNCS 0x989680 ;  /* 0x009896800000895d */ /* 0x004fea0003900000 */
[----:B------:R-:W2:Y:S02]  /*262d0*/  @!P0 SYNCS.PHASECHK.TRANS64 P0, [R3+URZ+0x22860], R2 ;  /* 0x02286002030085a7 */ /* 0x000ea4000800007f */
[----:B--2---:R-:W-:Y:S05]  /*262e0*/  @!P0 BRA `(.L_x_11861) ;  /* 0xfffffffc00f08947 */ /* 0x004fea000383ffff */
[----:B------:R-:W-:Y:S05]  /*262f0*/  BRA `(.L_x_12018) ;  /* 0xffffffb0000c7947 */ /* 0x000fea000383ffff */
.L_x_11872:
[----:B-1----:R1:W2:Y:S02]  /*26300*/  SYNCS.PHASECHK.TRANS64.TRYWAIT P0, [R3+URZ+0x22840], R2 ;  /* 0x02284002030075a7 */ /* 0x0022a4000800017f */
[----:B--2---:R-:W-:Y:S05]  /*26310*/  @!P0 NANOSLEEP.SYNCS 0x989680 ;  /* 0x009896800000895d */ /* 0x004fea0003900000 */
[----:B------:R-:W2:Y:S02]  /*26320*/  @!P0 SYNCS.PHASECHK.TRANS64 P0, [R3+URZ+0x22840], R2 ;  /* 0x02284002030085a7 */ /* 0x000ea4000800007f */
[----:B--2---:R-:W-:Y:S05]  /*26330*/  @!P0 BRA `(.L_x_11872) ;  /* 0xfffffffc00f08947 */ /* 0x004fea000383ffff */
[----:B------:R-:W-:Y:S05]  /*26340*/  BRA `(.L_x_12019) ;  /* 0xffffffb400dc7947 */ /* 0x000fea000383ffff */
.L_x_11877:
[----:B--2---:R2:W3:Y:S02]  /*26350*/  SYNCS.PHASECHK.TRANS64.TRYWAIT P0, [R3+URZ+0x22860], R2 ;  /* 0x02286002030075a7 */ /* 0x0044e4000800017f */
[----:B---3--:R-:W-:Y:S05]  /*26360*/  @!P0 NANOSLEEP.SYNCS 0x989680 ;  /* 0x009896800000895d */ /* 0x008fea0003900000 */
[----:B------:R-:W3:Y:S02]  /*26370*/  @!P0 SYNCS.PHASECHK.TRANS64 P0, [R3+URZ+0x22860], R2 ;  /* 0x02286002030085a7 */ /* 0x000ee4000800007f */
[----:B---3--:R-:W-:Y:S05]  /*26380*/  @!P0 BRA `(.L_x_11877) ;  /* 0xfffffffc00f08947 */ /* 0x008fea000383ffff */
[----:B------:R-:W-:Y:S05]  /*26390*/  BRA `(.L_x_12020) ;  /* 0xffffffb8005c7947 */ /* 0x000fea000383ffff */
.L_x_11889:
[----:B---34-:R-:W3:Y:S01]  /*263a0*/  LDL R0, [R1] ;  /* 0x0000000001007983 */ /* 0x018ee20000100800 */
[----:B------:R-:W-:Y:S01]  /*263b0*/  BSSY B0, `(.L_x_12021) ;  /* 0x0000008000007945 */ /* 0x000fe20003800000 */
[----:B------:R-:W-:Y:S02]  /*263c0*/  IMAD.MOV.U32 R12, RZ, RZ, RZ ;  /* 0x000000ffff0c7224 */ /* 0x000fe400078e00ff */
[----:B------:R-:W-:Y:S02]  /*263d0*/  IMAD.MOV.U32 R11, RZ, RZ, 0x1f ;  /* 0x0000001fff0b7424 */ /* 0x000fe400078e00ff */
[----:B0-----:R-:W-:Y:S02]  /*263e0*/  IMAD.MOV.U32 R15, RZ, RZ, -0x1 ;  /* 0xffffffffff0f7424 */ /* 0x001fe400078e00ff */
[----:B---3--:R-:W-:-:S07]  /*263f0*/  IMAD.MOV.U32 R13, RZ, RZ, R0 ;  /* 0x000000ffff0d7224 */ /* 0x008fce00078e0000 */
[----:B-12---:R-:W-:Y:S05]  /*26400*/  WARPSYNC.COLLECTIVE R15, `(.L_x_12022) ;  /* 0x000000000f087348 */ /* 0x006fea0003c00000 */
[----:B------:R0:W3:Y:S02]  /*26410*/  SHFL.IDX P6, R14, R13, R12, R11 ;  /* 0x0000000c0d0e7389 */ /* 0x0000e400000c000b */
[----:B0123--:R-:W-:Y:S01]  /*26420*/  ENDCOLLECTIVE ;  /* 0x000000000000791b */ /* 0x00ffe20003800000 */
.L_x_12022:
[----:B------:R-:W-:Y:S05]  /*26430*/  BSYNC B0 ;  /* 0x0000000000007941 */ /* 0x000fea0003800000 */
.L_x_12021:
        /* <DEDUP_REMOVED lines=9> */
.L_x_12023:
        /* <DEDUP_REMOVED lines=26> */
.L_x_12024:
        /* <DEDUP_REMOVED lines=8> */
.L_x_12025:
        /* <DEDUP_REMOVED lines=8> */
.L_x_12026:
        /* <DEDUP_REMOVED lines=8> */
.L_x_12027:
        /* <DEDUP_REMOVED lines=8> */
.L_x_12028:
        /* <DEDUP_REMOVED lines=9> */
.L_x_12029:
[----:B------:R-:W-:Y:S01]  /*26900*/  IMAD.MOV.U32 R9, RZ, RZ, R14 ;  /* 0x000000ffff097224 */ /* 0x000fe200078e000e */
[----:B------:R-:W-:Y:S06]  /*26910*/  BRA `(.L_x_12030) ;  /* 0xffffffbc00ac7947 */ /* 0x000fec000383ffff */
.L_x_11892:
        /* <DEDUP_REMOVED lines=8> */
.L_x_12032:
[----:B------:R-:W-:Y:S05]  /*269a0*/  BSYNC B0 ;  /* 0x0000000000007941 */ /* 0x000fea0003800000 */
.L_x_12031:
        /* <DEDUP_REMOVED lines=10> */
.L_x_12033:
        /* <DEDUP_REMOVED lines=8> */
.L_x_12034:
        /* <DEDUP_REMOVED lines=8> */
.L_x_12035:
        /* <DEDUP_REMOVED lines=8> */
.L_x_12036:
        /* <DEDUP_REMOVED lines=9> */
.L_x_12037:
[----:B------:R-:W-:Y:S01]  /*26c60*/  IMAD.MOV.U32 R9, RZ, RZ, R14 ;  /* 0x000000ffff097224 */ /* 0x000fe200078e000e */
[----:B------:R-:W-:Y:S06]  /*26c70*/  BRA `(.L_x_12038) ;  /* 0xffffffbc00807947 */ /* 0x000fec000383ffff */
.L_x_11894:
[----:B------:R-:W-:Y:S01]  /*26c80*/  BSSY B0, `(.L_x_12039) ;  /* 0x0000006000007945 */ /* 0x000fe20003800000 */
[----:B------:R-:W-:Y:S01]  /*26c90*/  PLOP3.LUT P6, PT, P6, PT, PT, 0x8, 0x0 ;  /* 0x000000000000781c */ /* 0x000fe200037ce170 */
[----:B------:R-:W-:-:S12]  /*26ca0*/  IMAD.MOV.U32 R15, RZ, RZ, -0x1 ;  /* 0xffffffffff0f7424 */ /* 0x000fd800078e00ff */
[----:B0-----:R-:W-:Y:S05]  /*26cb0*/  WARPSYNC.COLLECTIVE R15, `(.L_x_12040) ;  /* 0x000000000f087348 */ /* 0x001fea0003c00000 */
[----:B------:R-:W-:Y:S01]  /*26cc0*/  VOTE.ANY R14, PT, P6 ;  /* 0x00000000000e7806 */ /* 0x000fe200030e0100 */
[----:B0-----:R-:W-:Y:S06]  /*26cd0*/  ENDCOLLECTIVE ;  /* 0x000000000000791b */ /* 0x001fec0003800000 */
.L_x_12040:
[----:B------:R-:W-:Y:S05]  /*26ce0*/  BSYNC B0 ;  /* 0x0000000000007941 */ /* 0x000fea0003800000 */
.L_x_12039:
        /* <DEDUP_REMOVED lines=10> */
.L_x_12041:
[----:B------:R-:W-:Y:S02]  /*26d90*/  IMAD.MOV.U32 R13, RZ, RZ, R6 ;  /* 0x000000ffff0d7224 */ /* 0x000fe400078e0006 */
[----:B------:R-:W-:-:S07]  /*26da0*/  IMAD.MOV.U32 R4, RZ, RZ, R14 ;  /* 0x000000ffff047224 */ /* 0x000fce00078e000e */
[----:B------:R-:W-:Y:S05]  /*26db0*/  WARPSYNC.COLLECTIVE R15, `(.L_x_12042) ;  /* 0x000000000f087348 */ /* 0x000fea0003c00000 */
[----:B------:R0:W1:Y:S02]  /*26dc0*/  SHFL.IDX P6, R14, R13, R12, R11 ;  /* 0x0000000c0d0e7389 */ /* 0x00006400000c000b */
[----:B01----:R-:W-:Y:S01]  /*26dd0*/  ENDCOLLECTIVE ;  /* 0x000000000000791b */ /* 0x003fe20003800000 */
.L_x_12042:
[----:B------:R-:W-:Y:S02]  /*26de0*/  IMAD.MOV.U32 R6, RZ, RZ, R14 ;  /* 0x000000ffff067224 */ /* 0x000fe400078e000e */
[----:B------:R-:W-:-:S05]  /*26df0*/  IMAD.IADD R10, R3, 0x1, R10 ;  /* 0x00000001030a7824 */ /* 0x000fca00078e020a */
[----:B------:R2:W-:Y:S01]  /*26e00*/  STL [R1+0xc], R10 ;  /* 0x00000c0a01007387 */ /* 0x0005e20000100800 */
[----:B------:R-:W-:Y:S05]  /*26e10*/  BRA `(.L_x_12043) ;  /* 0xffffffbc00607947 */ /* 0x000fea000383ffff */
.L_x_11896:
        /* <DEDUP_REMOVED lines=8> */
.L_x_12045:
[----:B------:R-:W-:Y:S05]  /*26ea0*/  BSYNC B0 ;  /* 0x0000000000007941 */ /* 0x000fea0003800000 */
.L_x_12044:
[----:B------:R-:W-:Y:S01]  /*26eb0*/  IMAD.MOV.U32 R8, RZ, RZ, R14 ;  /* 0x000000ffff087224 */ /* 0x000fe200078e000e */
[----:B------:R-:W-:Y:S06]  /*26ec0*/  BRA `(.L_x_11895) ;  /* 0xffffffbc004c7947 */ /* 0x000fec000383ffff */
.L_x_11902:
[----:B0-----:R0:W1:Y:S02]  /*26ed0*/  SYNCS.PHASECHK.TRANS64.TRYWAIT P0, [R0+URZ+0x22820], R3 ;  /* 0x02282003000075a7 */ /* 0x001064000800017f */
[----:B-1----:R-:W-:Y:S05]  /*26ee0*/  @!P0 NANOSLEEP.SYNCS 0x989680 ;  /* 0x009896800000895d */ /* 0x002fea0003900000 */
[----:B------:R-:W1:Y:S02]  /*26ef0*/  @!P0 SYNCS.PHASECHK.TRANS64 P0, [R0+URZ+0x22820], R3 ;  /* 0x02282003000085a7 */ /* 0x000e64000800007f */
[----:B-1----:R-:W-:Y:S05]  /*26f00*/  @!P0 BRA `(.L_x_11902) ;  /* 0xfffffffc00f08947 */ /* 0x002fea000383ffff */
[----:B------:R-:W-:Y:S05]  /*26f10*/  BRA `(.L_x_12046) ;  /* 0xffffffc400e87947 */ /* 0x000fea000383ffff */
.L_x_11903:
        /* <DEDUP_REMOVED lines=11> */
.L_x_12048:
[----:B------:R-:W-:Y:S05]  /*26fd0*/  BSYNC B0 ;  /* 0x0000000000007941 */ /* 0x000fea0003800000 */
.L_x_12047:
[----:B------:R-:W-:Y:S05]  /*26fe0*/  BRA `(.L_x_12049) ;  /* 0xffffffc400d07947 */ /* 0x000fea000383ffff */
.L_x_11904:
[----:B------:R-:W-:Y:S01]  /*26ff0*/  BSSY B0, `(.L_x_12050) ;  /* 0x0000006000007945 */ /* 0x000fe20003800000 */
[----:B------:R-:W-:-:S07]  /*27000*/  IMAD.MOV.U32 R15, RZ, RZ, -0x1 ;  /* 0xffffffffff0f7424 */ /* 0x000fce00078e00ff */
[----:B01-3--:R-:W-:Y:S05]  /*27010*/  WARPSYNC.COLLECTIVE R15, `(.L_x_12051) ;  /* 0x000000000f0c7348 */ /* 0x00bfea0003c00000 */
[----:B------:R-:W-:Y:S02]  /*27020*/  ELECT P6, UR62, PT ;  /* 0x00000000003e782f */ /* 0x000fe400038c0000 */
[----:B------:R-:W-:Y:S01]  /*27030*/  MOV R14, UR62 ;  /* 0x0000003e000e7c02 */ /* 0x000fe20008000f00 */
[----:B01-3--:R-:W-:Y:S10]  /*27040*/  ENDCOLLECTIVE ;  /* 0x000000000000791b */ /* 0x00bff40003800000 */
.L_x_12051:
[----:B------:R-:W-:Y:S05]  /*27050*/  BSYNC B0 ;  /* 0x0000000000007941 */ /* 0x000fea0003800000 */
.L_x_12050:
[----:B------:R-:W-:Y:S05]  /*27060*/  BRA `(.L_x_12052) ;  /* 0xffffffc400c47947 */ /* 0x000fea000383ffff */
.L_x_11906:
[----:B0-----:R0:W1:Y:S02]  /*27070*/  SYNCS.PHASECHK.TRANS64.TRYWAIT P0, [R6+URZ], R5 ;  /* 0x00000005060075a7 */ /* 0x001064000800017f */
[----:B-1----:R-:W-:Y:S05]  /*27080*/  @!P0 NANOSLEEP.SYNCS 0x989680 ;  /* 0x009896800000895d */ /* 0x002fea0003900000 */
[----:B------:R-:W1:Y:S02]  /*27090*/  @!P0 SYNCS.PHASECHK.TRANS64 P0, [R6+URZ], R5 ;  /* 0x00000005060085a7 */ /* 0x000e64000800007f */
[----:B-1----:R-:W-:Y:S05]  /*270a0*/  @!P0 BRA `(.L_x_11906) ;  /* 0xfffffffc00f08947 */ /* 0x002fea000383ffff */
[----:B------:R-:W-:Y:S05]  /*270b0*/  BRA `(.L_x_12053) ;  /* 0xffffffc800007947 */ /* 0x000fea000383ffff */
.L_x_11907:
[----:B-1----:R1:W2:Y:S02]  /*270c0*/  SYNCS.PHASECHK.TRANS64.TRYWAIT P0, [R7+URZ], R2 ;  /* 0x00000002070075a7 */ /* 0x0022a4000800017f */
[----:B--2---:R-:W-:Y:S05]  /*270d0*/  @!P0 NANOSLEEP.SYNCS 0x989680 ;  /* 0x009896800000895d */ /* 0x004fea0003900000 */
[----:B------:R-:W2:Y:S02]  /*270e0*/  @!P0 SYNCS.PHASECHK.TRANS64 P0, [R7+URZ], R2 ;  /* 0x00000002070085a7 */ /* 0x000ea4000800007f */
[----:B--2---:R-:W-:Y:S05]  /*270f0*/  @!P0 BRA `(.L_x_11907) ;  /* 0xfffffffc00f08947 */ /* 0x004fea000383ffff */
[----:B------:R-:W-:Y:S05]  /*27100*/  BRA `(.L_x_12054) ;  /* 0xffffffc400f47947 */ /* 0x000fea000383ffff */
.L_x_11909:
[----:B--2---:R2:W4:Y:S02]  /*27110*/  SYNCS.PHASECHK.TRANS64.TRYWAIT P0, [R4+URZ], R5 ;  /* 0x00000005040075a7 */ /* 0x004524000800017f */
[----:B----4-:R-:W-:Y:S05]  /*27120*/  @!P0 NANOSLEEP.SYNCS 0x989680 ;  /* 0x009896800000895d */ /* 0x010fea0003900000 */
[----:B------:R-:W4:Y:S02]  /*27130*/  @!P0 SYNCS.PHASECHK.TRANS64 P0, [R4+URZ], R5 ;  /* 0x00000005040085a7 */ /* 0x000f24000800007f */
[----:B----4-:R-:W-:Y:S05]  /*27140*/  @!P0 BRA `(.L_x_11909) ;  /* 0xfffffffc00f08947 */ /* 0x010fea000383ffff */
[----:B------:R-:W-:Y:S05]  /*27150*/  BRA `(.L_x_12055) ;  /* 0xffffffc400fc7947 */ /* 0x000fea000383ffff */
.L_x_12056:
        /* <DEDUP_REMOVED lines=10> */
.L_x_15024:


//--------------------- .text._ZN7cutlass13device_kernelIN5flash11enable_sm90INS1_16FlashAttnFwdSm90INS1_25CollectiveMainloopFwdSm90ILi2EN4cute5tupleIJNS5_1CILi1EEES8_S8_EEENS6_IJNS7_ILi128EEENS7_ILi96EEENS7_ILi64EEEEEELi256ENS_10bfloat16_tEfNS_4arch4Sm90ELb0ELb1ELb0ELb1ELb0ELb0ELb1ELb1ELb0ELb1ELb1ELb0EEENS1_21CollectiveEpilogueFwdINS6_IJSA_NS7_ILi256EEESB_EEES9_SE_SG_Li256ELb1ELb1ELb1ELb0EEENS1_36VarlenDynamicPersistentTileSchedulerILi128ELi96ELi256ELi128ELb1ELb1ELb1ELb1ELb0ELb1EEEEEEEEEvNT_6ParamsE --------------------------
	.section	.text._ZN7cutlass13device_kernelIN5flash11enable_sm90INS1_16FlashAttnFwdSm90INS1_25CollectiveMainloopFwdSm90ILi2EN4cute5tupleIJNS5_1CILi1EEES8_S8_EEENS6_IJNS7_ILi128EEENS7_ILi96EEENS7_ILi64EEEEEELi256ENS_10bfloat16_tEfNS_4arch4Sm90ELb0ELb1ELb0ELb1ELb0ELb0ELb1ELb1ELb0ELb1ELb1ELb0EEENS1_21CollectiveEpilogueFwdINS6_IJSA_NS7_ILi256EEESB_EEES9_SE_SG_Li256ELb1ELb1ELb1ELb0EEENS1_36VarlenDynamicPersistentTileSchedulerILi128ELi96ELi256ELi128ELb1ELb1ELb1ELb1ELb0ELb1EEEEEEEEEvNT_6ParamsE,"ax",@progbits
	.align	128
.text._ZN7cutlass13device_kernelIN5flash11enable_sm90INS1_16FlashAttnFwdSm90INS1_25CollectiveMainloopFwdSm90ILi2EN4cute5tupleIJNS5_1CILi1EEES8_S8_EEENS6_IJNS7_ILi128EEENS7_ILi96EEENS7_ILi64EEEEEELi256ENS_10bfloat16_tEfNS_4arch4Sm90ELb0ELb1ELb0ELb1ELb0ELb0ELb1ELb1ELb0ELb1ELb1ELb0EEENS1_21CollectiveEpilogueFwdINS6_IJSA_NS7_ILi256EEESB_EEES9_SE_SG_Li256ELb1ELb1ELb1ELb0EEENS1_36VarlenDynamicPersistentTileSchedulerILi128ELi96ELi256ELi128ELb1ELb1ELb1ELb1ELb0ELb1EEEEEEEEEvNT_6ParamsE:
        .type           _ZN7cutlass13device_kernelIN5flash11enable_sm90INS1_16FlashAttnFwdSm90INS1_25CollectiveMainloopFwdSm90ILi2EN4cute5tupleIJNS5_1CILi1EEES8_S8_EEENS6_IJNS7_ILi128EEENS7_ILi96EEENS7_ILi64EEEEEELi256ENS_10bfloat16_tEfNS_4arch4Sm90ELb0ELb1ELb0ELb1ELb0ELb0ELb1ELb1ELb0ELb1ELb1ELb0EEENS1_21CollectiveEpilogueFwdINS6_IJSA_NS7_ILi256EEESB_EEES9_SE_SG_Li256ELb1ELb1ELb1ELb0EEENS1_36VarlenDynamicPersistentTileSchedulerILi128ELi96ELi256ELi128ELb1ELb1ELb1ELb1ELb0ELb1EEEEEEEEEvNT_6ParamsE,@function
        .size           _ZN7cutlass13device_kernelIN5flash11enable_sm90INS1_16FlashAttnFwdSm90INS1_25CollectiveMainloopFwdSm90ILi2EN4cute5tupleIJNS5_1CILi1EEES8_S8_EEENS6_IJNS7_ILi128EEENS7_ILi96EEENS7_ILi64EEEEEELi256ENS_10bfloat16_tEfNS_4arch4Sm90ELb0ELb1ELb0ELb1ELb0ELb0ELb1ELb1ELb0ELb1ELb1ELb0EEENS1_21CollectiveEpilogueFwdINS6_IJSA_NS7_ILi256EEESB_EEES9_SE_SG_Li256ELb1ELb1ELb1ELb0EEENS1_36VarlenDynamicPersistentTileSchedulerILi128ELi96ELi256ELi128ELb1ELb1ELb1ELb1ELb0ELb1EEEEEEEEEvNT_6ParamsE,(.L_x_15025 - _ZN7cutlass13device_kernelIN5flash11enable_sm90INS1_16FlashAttnFwdSm90INS1_25CollectiveMainloopFwdSm90ILi2EN4cute5tupleIJNS5_1CILi1EEES8_S8_EEENS6_IJNS7_ILi128EEENS7_ILi96EEENS7_ILi64EEEEEELi256ENS_10bfloat16_tEfNS_4arch4Sm90ELb0ELb1ELb0ELb1ELb0ELb0ELb1ELb1ELb0ELb1ELb1ELb0EEENS1_21CollectiveEpilogueFwdINS6_IJSA_NS7_ILi256EEESB_EEES9_SE_SG_Li256ELb1ELb1ELb1ELb0EEENS1_36VarlenDynamicPersistentTileSchedulerILi128ELi96ELi256ELi128ELb1ELb1ELb1ELb1ELb0ELb1EEEEEEEEEvNT_6ParamsE)
        .other          _ZN7cutlass13device_kernelIN5flash11enable_sm90INS1_16FlashAttnFwdSm90INS1_25CollectiveMainloopFwdSm90ILi2EN4cute5tupleIJNS5_1CILi1EEES8_S8_EEENS6_IJNS7_ILi128EEENS7_ILi96EEENS7_ILi64EEEEEELi256ENS_10bfloat16_tEfNS_4arch4Sm90ELb0ELb1ELb0ELb1ELb0ELb0ELb1ELb1ELb0ELb1ELb1ELb0EEENS1_21CollectiveEpilogueFwdINS6_IJSA_NS7_ILi256EEESB_EEES9_SE_SG_Li256ELb1ELb1ELb1ELb0EEENS1_36VarlenDynamicPersistentTileSchedulerILi128ELi96ELi256ELi128ELb1ELb1ELb1ELb1ELb0ELb1EEEEEEEEEvNT_6ParamsE,@"STO_CUDA_ENTRY STV_DEFAULT"
_ZN7cutlass13device_kernelIN5flash11enable_sm90INS1_16FlashAttnFwdSm90INS1_25CollectiveMainloopFwdSm90ILi2EN4cute5tupleIJNS5_1CILi1EEES8_S8_EEENS6_IJNS7_ILi128EEENS7_ILi96EEENS7_ILi64EEEEEELi256ENS_10bfloat16_tEfNS_4arch4Sm90ELb0ELb1ELb0ELb1ELb0ELb0ELb1ELb1ELb0ELb1ELb1ELb0EEENS1_21CollectiveEpilogueFwdINS6_IJSA_NS7_ILi256EEESB_EEES9_SE_SG_Li256ELb1ELb1ELb1ELb0EEENS1_36VarlenDynamicPersistentTileSchedulerILi128ELi96ELi256ELi128ELb1ELb1ELb1ELb1ELb0ELb1EEEEEEEEEvNT_6ParamsE:
        /* <DEDUP_REMOVED lines=22> */
.L_x_12058:
[----:B------:R-:W-:Y:S05]  /*0160*/  BSYNC B0 ;  /* 0x0000000000007941 */ /* 0x000fea0003800000 */
.L_x_12057:
        /* <DEDUP_REMOVED lines=43> */
.L_x_12059:
        /* <DEDUP_REMOVED lines=22> */
.L_x_12060:
        /* <DEDUP_REMOVED lines=18> */
.L_x_12061:
        /* <DEDUP_REMOVED lines=22> */
.L_x_12062:
        /* <DEDUP_REMOVED lines=22> */
.L_x_12063:
[----:B------:R-:W-:Y:S01]  /*0960*/  PLOP3.LUT P0, PT, PT, PT, UP0, 0x80, 0x0 ;  /* 0x000000000000781c */ /* 0x000fe20003f0f008 */
[----:B------:R-:W-:Y:S01]  /*0970*/  UMOV UR36, 0x1 ;  /* 0x0000000100247882 */ /* 0x000fe20000000000 */
[----:B------:R-:W-:Y:S01]  /*0980*/  NOP ;  /* 0x0000000000007918 */ /* 0x000fe20000000000 */
[----:B------:R-:W-:Y:S01]  /*0990*/  USEL UR36, UR36, 0x2, !UP0 ;  /* 0x0000000224247887 */ /* 0x000fe2000c000000 */
[----:B------:R-:W-:Y:S01]  /*09a0*/  IMAD.MOV.U32 R22, RZ, RZ, R16 ;  /* 0x000000ffff167224 */ /* 0x000fe200078e0010 */
[----:B------:R-:W-:Y:S01]  /*09b0*/  ULDC.64 UR40, c[0x0][0x208] ;  /* 0x0000820000287ab9 */ /* 0x000fe20000000a00 */
[----:B------:R-:W-:Y:S01]  /*09c0*/  IMAD.MOV.U32 R23, RZ, RZ, R17 ;  /* 0x000000ffff177224 */ /* 0x000fe200078e0011 */
[----:B0123--:R-:W-:Y:S06]  /*09d0*/  BAR.SYNC.DEFER_BLOCKING 0x0 ;  /* 0x0000000000007b1d */ /* 0x00ffec0000010000 */
[----:B------:R-:W-:Y:S05]  /*09e0*/  @!P0 BRA `(.L_x_12064) ;  /* 0x0000023400248947 */ /* 0x000fea0003800000 */
.L_x_12065:
        /* <DEDUP_REMOVED lines=8> */
[----:B------:R-:W-:Y:S01]  /*0a70*/  IADD3 R2, P1, R16, 0x210, RZ ;  /* 0x0000021010027810 */ /* 0x000fe20007f3e0ff */
[----:B------:R-:W-:Y:S04]  /*0a80*/  STL.64 [R1+0x210], RZ ;  /* 0x000210ff01007387 */ /* 0x000fe80000100a00 */
[----:B------:R2:W-:Y:S04]  /*0a90*/  STL [R1+0x4c0], R2 ;  /* 0x0004c00201007387 */ /* 0x0005e80000100800 */
[----:B------:R-:W-:Y:S04]  /*0aa0*/  STL [R1+0x218], RZ ;  /* 0x000218ff01007387 */ /* 0x000fe80000100800 */
[----:B------:R-:W-:Y:S01]  /*0ab0*/  STL [R1+0x21c], RZ ;  /* 0x00021cff01007387 */ /* 0x000fe20000100800 */
[----:B-1----:R-:W-:Y:S01]  /*0ac0*/  ULEA UR4, UR5, UR4, 0x18 ;  /* 0x0000000405047291 */ /* 0x002fe2000f8ec03f */
[----:B--2---:R-:W-:-:S05]  /*0ad0*/  IMAD.X R2, RZ, RZ, R17, P1 ;  /* 0x000000ffff027224 */ /* 0x004fca00008e0611 */
[----:B------:R-:W-:Y:S01]  /*0ae0*/  STL [R1+0x4bc], R2 ;  /* 0x0004bc0201007387 */ /* 0x000fe20000100800 */
[----:B0-----:R-:W-:-:S04]  /*0af0*/  SHF.R.U32.HI R0, RZ, 0x7, R0 ;  /* 0x00000007ff007819 */ /* 0x001fc80000011600 */
[----:B------:R-:W-:-:S13]  /*0b00*/  ISETP.NE.AND P0, PT, R0, 0x1, PT ;  /* 0x000000010000780c */ /* 0x000fda0003f05270 */
[----:B------:R-:W-:Y:S08]  /*0b10*/  @!P0 BAR.ARV 0x9, 0x100 ;  /* 0x0244000000008b1d */ /* 0x000ff00000002000 */
[----:B------:R-:W-:Y:S01]  /*0b20*/  BAR.SYNC.DEFER_BLOCKING 0x5, 0x180 ;  /* 0x0146000000007b1d */ /* 0x000fe20000010000 */
[----:B------:R-:W-:-:S05]  /*0b30*/  IADD3 R0, P2, R16, 0x21c, RZ ;  /* 0x0000021c10007810 */ /* 0x000fca0007f5e0ff */
[----:B------:R0:W-:Y:S02]  /*0b40*/  STL [R1+0x4c8], R0 ;  /* 0x0004c80001007387 */ /* 0x0001e40000100800 */
[----:B0-----:R-:W-:-:S05]  /*0b50*/  IMAD.X R0, RZ, RZ, R17, P2 ;  /* 0x000000ffff007224 */ /* 0x001fca00010e0611 */
[----:B------:R-:W-:Y:S04]  /*0b60*/  STL [R1+0x4c4], R0 ;  /* 0x0004c40001007387 */ /* 0x000fe80000100800 */
[----:B------:R-:W0:Y:S01]  /*0b70*/  LDS.128 R12, [UR4+0x324d0] ;  /* 0x0324d004ff0c7984 */ /* 0x000e220008000c00 */
[----:B------:R-:W-:Y:S01]  /*0b80*/  ULDC UR4, c[0x0][0xd3c] ;  /* 0x00034f0000047ab9 */ /* 0x000fe20000000800 */
[----:B------:R-:W-:Y:S06]  /*0b90*/  BAR.ARV 0x4, 0x180 ;  /* 0x0106000000007b1d */ /* 0x000fec0000002000 */
[----:B0-----:R-:W-:-:S13]  /*0ba0*/  ISETP.GE.AND P0, PT, R15, UR4, PT ;  /* 0x000000040f007c0c */ /* 0x001fda000bf06270 */
[----:B------:R-:W-:Y:S05]  /*0bb0*/  @P0 EXIT ;  /* 0x000000000000094d */ /* 0x000fea0003800000 */
[----:B------:R-:W0:Y:S01]  /*0bc0*/  S2R R0, SR_TID.X ;  /* 0x0000000000007919 */ /* 0x000e220000002100 */
[----:B------:R-:W-:Y:S02]  /*0bd0*/  R2UR UR5, R13 ;  /* 0x000000000d0572ca */ /* 0x000fe400000e0000 */
[----:B------:R-:W-:Y:S02]  /*0be0*/  R2UR UR7, R14 ;  /* 0x000000000e0772ca */ /* 0x000fe400000e0000 */
[----:B------:R-:W-:Y:S01]  /*0bf0*/  R2UR UR6, R15 ;  /* 0x000000000f0672ca */ /* 0x000fe200000e0000 */
[----:B0-----:R-:W-:-:S05]  /*0c00*/  VIADD R223, R0, 0xffffff80 ;  /* 0xffffff8000df7836 */ /* 0x001fca0000000000 */
[----:B------:R-:W-:-:S04]  /*0c10*/  SHF.R.S32.HI R0, RZ, 0x1f, R223 ;  /* 0x0000001fff007819 */ /* 0x000fc800000114df */
[CC--:B------:R-:W-:Y:S02]  /*0c20*/  LEA.HI R2, R0.reuse, R223.reuse, RZ, 0x7 ;  /* 0x000000df00027211 */ /* 0x0c0fe400078f38ff */
[-C--:B------:R-:W-:Y:S02]  /*0c30*/  LEA.HI R5, R0, R223.reuse, RZ, 0x4 ;  /* 0x000000df00057211 */ /* 0x080fe400078f20ff */
[----:B------:R-:W-:Y:S02]  /*0c40*/  LOP3.LUT R4, R2, 0xffffff80, RZ, 0xc0, !PT ;  /* 0xffffff8002047812 */ /* 0x000fe400078ec0ff */
[----:B------:R-:W-:Y:S02]  /*0c50*/  SHF.R.S32.HI R10, RZ, 0x4, R5 ;  /* 0x00000004ff0a7819 */ /* 0x000fe40000011405 */
[----:B------:R-:W-:Y:S01]  /*0c60*/  LOP3.LUT R8, R5, 0x3fffff0, RZ, 0xc0, !PT ;  /* 0x03fffff005087812 */ /* 0x000fe200078ec0ff */
[----:B------:R-:W-:Y:S01]  /*0c70*/  IMAD.IADD R11, R223, 0x1, -R4 ;  /* 0x00000001df0b7824 */ /* 0x000fe200078e0a04 */
[----:B------:R-:W-:-:S02]  /*0c80*/  LEA.HI R4, R0, R223, RZ, 0x5 ;  /* 0x000000df00047211 */ /* 0x000fc400078f28ff */
[----:B------:R-:W-:Y:S01]  /*0c90*/  LEA.HI R7, R5, R10, RZ, 0x1 ;  /* 0x0000000a05077211 */ /* 0x000fe200078f08ff */
[----:B------:R-:W-:Y:S01]  /*0ca0*/  IMAD.IADD R8, R223, 0x1, -R8 ;  /* 0x00000001df087824 */ /* 0x000fe200078e0a08 */
[----:B------:R-:W-:Y:S01]  /*0cb0*/  SHF.R.S32.HI R3, RZ, 0x1f, R11 ;  /* 0x0000001fff037819 */ /* 0x000fe2000001140b */
[----:B------:R-:W-:Y:S01]  /*0cc0*/  IMAD.SHL.U32 R6, R4, 0x20, RZ ;  /* 0x0000002004067824 */ /* 0x000fe200078e00ff */
[----:B------:R-:W-:Y:S01]  /*0cd0*/  LOP3.LUT R7, R7, 0x1ffffffe, RZ, 0xc0, !PT ;  /* 0x1ffffffe07077812 */ /* 0x000fe200078ec0ff */
[----:B------:R-:W-:Y:S01]  /*0ce0*/  STL [R1+0x4b8], R11 ;  /* 0x0004b80b01007387 */ /* 0x000fe20000100800 */
[----:B------:R-:W-:Y:S02]  /*0cf0*/  LEA.HI R4, R3, R11, RZ, 0x2 ;  /* 0x0000000b03047211 */ /* 0x000fe400078f10ff */
[----:B------:R-:W-:Y:S01]  /*0d00*/  LOP3.LUT R9, R6, 0xfffffc00, RZ, 0xc0, !PT ;  /* 0xfffffc0006097812 */ /* 0x000fe200078ec0ff */
[----:B------:R-:W-:Y:S01]  /*0d10*/  IMAD.IADD R7, R10, 0x1, -R7 ;  /* 0x000000010a077824 */ /* 0x000fe200078e0a07 */
[----:B------:R-:W-:-:S02]  /*0d20*/  SHF.R.S32.HI R5, RZ, 0x2, R4 ;  /* 0x00000002ff057819 */ /* 0x000fc40000011404 */
[----:B------:R-:W-:Y:S01]  /*0d30*/  SHF.R.S32.HI R6, RZ, 0x1f, R4 ;  /* 0x0000001fff067819 */ /* 0x000fe20000011404 */
[----:B------:R-:W-:Y:S01]  /*0d40*/  IMAD R8, R8, 0x40, R9 ;  /* 0x0000004008087824 */ /* 0x000fe200078e0209 */
[----:B------:R-:W-:Y:S02]  /*0d50*/  LOP3.LUT R4, R4, 0x7ffffffc, RZ, 0xc0, !PT ;  /* 0x7ffffffc04047812 */ /* 0x000fe400078ec0ff */
[----:B------:R-:W-:Y:S01]  /*0d60*/  LEA.HI R9, R0, R223, RZ, 0x2 ;  /* 0x000000df00097211 */ /* 0x000fe200078f10ff */
[----:B------:R-:W-:Y:S01]  /*0d70*/  IMAD R7, R7, 0x8, R8 ;  /* 0x0000000807077824 */ /* 0x000fe200078e0208 */
[----:B------:R-:W-:Y:S01]  /*0d80*/  LEA.HI R6, R6, R5, RZ, 0x3 ;  /* 0x0000000506067211 */ /* 0x000fe200078f18ff */
[----:B------:R-:W-:Y:S01]  /*0d90*/  IMAD.IADD R4, R11, 0x1, -R4 ;  /* 0x000000010b047824 */ /* 0x000fe200078e0a04 */
[----:B------:R-:W-:Y:S02]  /*0da0*/  LOP3.LUT R10, R9, 0xfffffffc, RZ, 0xc0, !PT ;  /* 0xfffffffc090a7812 */ /* 0x000fe400078ec0ff */
[----:B------:R-:W-:Y:S01]  /*0db0*/  SHF.R.S32.HI R9, RZ, 0x7, R2 ;  /* 0x00000007ff097819 */ /* 0x000fe20000011402 */
[----:B------:R-:W-:Y:S01]  /*0dc0*/  IMAD.SHL.U32 R179, R4, 0x2, RZ ;  /* 0x0000000204b37824 */ /* 0x000fe200078e00ff */
[----:B------:R-:W-:Y:S01]  /*0dd0*/  LOP3.LUT R6, R6, 0xfffffff8, RZ, 0xc0, !PT ;  /* 0xfffffff806067812 */ /* 0x000fe200078ec0ff */
[----:B------:R-:W-:Y:S01]  /*0de0*/  IMAD.IADD R10, R223, 0x1, -R10 ;  /* 0x00000001df0a7824 */ /* 0x000fe200078e0a0a */
[----:B------:R-:W-:Y:S01]  /*0df0*/  LEA.HI R3, R3, R11, RZ, 0x5 ;  /* 0x0000000b03037211 */ /* 0x000fe200078f28ff */
[----:B------:R-:W-:Y:S01]  /*0e00*/  VIADD R211, R179, 0x10 ;  /* 0x00000010b3d37836 */ /* 0x000fe20000000000 */
[----:B------:R-:W-:Y:S01]  /*0e10*/  LEA.HI R2, R2, R9, RZ, 0x1 ;  /* 0x0000000902027211 */ /* 0x000fe200078f08ff */
[----:B------:R-:W-:Y:S01]  /*0e20*/  IMAD.IADD R6, R5, 0x1, -R6 ;  /* 0x0000000105067824 */ /* 0x000fe200078e0a06 */
[----:B------:R-:W-:Y:S01]  /*0e30*/  LEA.HI R0, R0, R223, RZ, 0x3 ;  /* 0x000000df00007211 */ /* 0x000fe200078f18ff */
[C---:B------:R-:W-:Y:S01]  /*0e40*/  VIADD R212, R179.reuse, 0x8 ;  /* 0x00000008b3d47836 */ /* 0x040fe20000000000 */
[----:B------:R-:W-:Y:S01]  /*0e50*/  SHF.R.S32.HI R3, RZ, 0x5, R3 ;  /* 0x00000005ff037819 */ /* 0x000fe20000011403 */
[C---:B------:R-:W-:Y:S01]  /*0e60*/  VIADD R208, R179.reuse, 0x28 ;  /* 0x00000028b3d07836 */ /* 0x040fe20000000000 */
[----:B------:R-:W-:Y:S01]  /*0e70*/  LOP3.LUT R2, R2, 0x3fffffe, RZ, 0xc0, !PT ;  /* 0x03fffffe02027812 */ /* 0x000fe200078ec0ff */
[----:B------:R-:W-:Y:S01]  /*0e80*/  VIADD R210, R179, 0x18 ;  /* 0x00000018b3d27836 */ /* 0x000fe20000000000 */
[----:B------:R-:W-:Y:S01]  /*0e90*/  LOP3.LUT R224, R0, 0xfffffff8, RZ, 0xc0, !PT ;  /* 0xfffffff800e07812 */ /* 0x000fe200078ec0ff */
[----:B------:R-:W-:Y:S01]  /*0ea0*/  IMAD R3, R3, 0x10, R6 ;  /* 0x0000001003037824 */ /* 0x000fe200078e0206 */
[----:B------:R-:W-:Y:S01]  /*0eb0*/  SHF.R.S32.HI R222, RZ, 0x3, R0 ;  /* 0x00000003ffde7819 */ /* 0x000fe20000011400 */
[----:B------:R-:W-:Y:S01]  /*0ec0*/  IMAD.IADD R2, R9, 0x1, -R2 ;  /* 0x0000000109027824 */ /* 0x000fe200078e0a02 */
[----:B------:R-:W-:Y:S01]  /*0ed0*/  SHF.R.S32.HI R0, RZ, 0x1f, R211 ;  /* 0x0000001fff007819 */ /* 0x000fe200000114d3 */
[C---:B------:R-:W-:Y:S01]  /*0ee0*/  VIADD R209, R179.reuse, 0x20 ;  /* 0x00000020b3d17836 */ /* 0x040fe20000000000 */
[----:B------:R-:W-:Y:S01]  /*0ef0*/  LEA.HI R5, R10, R10, RZ, 0x1 ;  /* 0x0000000a0a057211 */ /* 0x000fe200078f08ff */
[----:B------:R-:W-:Y:S01]  /*0f00*/  IMAD R178, R2, 0x40, R3 ;  /* 0x0000004002b27824 */ /* 0x000fe200078e0203 */
[----:B------:R-:W-:Y:S01]  /*0f10*/  SHF.R.S32.HI R2, RZ, 0x1f, R212 ;  /* 0x0000001fff027819 */ /* 0x000fe200000114d4 */
[----:B------:R0:W-:Y:S01]  /*0f20*/  STL [R1+0x4b0], R0 ;  /* 0x0004b00001007387 */ /* 0x0001e20000100800 */
[C---:B------:R-:W-:Y:S01]  /*0f30*/  VIADD R205, R179.reuse, 0x40 ;  /* 0x00000040b3cd7836 */ /* 0x040fe20000000000 */
[----:B------:R-:W-:Y:S01]  /*0f40*/  SHF.R.S32.HI R3, RZ, 0x1f, R210 ;  /* 0x0000001fff037819 */ /* 0x000fe200000114d2 */
[C---:B------:R-:W-:Y:S01]  /*0f50*/  VIADD R207, R179.reuse, 0x30 ;  /* 0x00000030b3cf7836 */ /* 0x040fe20000000000 */
[----:B------:R1:W-:Y:S01]  /*0f60*/  STL [R1+0x4b4], R2 ;  /* 0x0004b40201007387 */ /* 0x0003e20000100800 */
[----:B------:R-:W-:Y:S01]  /*0f70*/  VIADD R206, R179, 0x38 ;  /* 0x00000038b3ce7836 */ /* 0x000fe20000000000 */
[----:B------:R-:W-:Y:S01]  /*0f80*/  LOP3.LUT R5, R5, 0x1ffffffe, RZ, 0xc0, !PT ;  /* 0x1ffffffe05057812 */ /* 0x000fe200078ec0ff */
[C---:B------:R-:W-:Y:S01]  /*0f90*/  VIADD R202, R179.reuse, 0x58 ;  /* 0x00000058b3ca7836 */ /* 0x040fe20000000000 */
[----:B------:R2:W-:Y:S01]  /*0fa0*/  STL [R1+0x4ac], R3 ;  /* 0x0004ac0301007387 */ /* 0x0005e20000100800 */
[C---:B------:R-:W-:Y:S01]  /*0fb0*/  VIADD R204, R179.reuse, 0x48 ;  /* 0x00000048b3cc7836 */ /* 0x040fe20000000000 */
[----:B0-----:R-:W-:Y:S01]  /*0fc0*/  SHF.R.S32.HI R0, RZ, 0x1f, R208 ;  /* 0x0000001fff007819 */ /* 0x001fe200000114d0 */
[C---:B------:R-:W-:Y:S01]  /*0fd0*/  VIADD R203, R179.reuse, 0x50 ;  /* 0x00000050b3cb7836 */ /* 0x040fe20000000000 */
[----:B------:R-:W-:Y:S01]  /*0fe0*/  STL [R1+0x4d4], R7 ;  /* 0x0004d40701007387 */ /* 0x000fe20000100800 */
[C---:B------:R-:W-:Y:S01]  /*0ff0*/  VIADD R199, R179.reuse, 0x70 ;  /* 0x00000070b3c77836 */ /* 0x040fe20000000000 */
[----:B-1----:R-:W-:Y:S01]  /*1000*/  SHF.R.S32.HI R2, RZ, 0x1f, R209 ;  /* 0x0000001fff027819 */ /* 0x002fe200000114d1 */
[C---:B------:R-:W-:Y:S01]  /*1010*/  VIADD R201, R179.reuse, 0x60 ;  /* 0x00000060b3c97836 */ /* 0x040fe20000000000 */
[----:B------:R0:W-:Y:S01]  /*1020*/  STL [R1+0x4a4], R0 ;  /* 0x0004a40001007387 */ /* 0x0001e20000100800 */
[C---:B------:R-:W-:Y:S01]  /*1030*/  VIADD R200, R179.reuse, 0x68 ;  /* 0x00000068b3c87836 */ /* 0x040fe20000000000 */
[----:B--2---:R-:W-:Y:S01]  /*1040*/  SHF.R.S32.HI R3, RZ, 0x1f, R207 ;  /* 0x0000001fff037819 */ /* 0x004fe200000114cf */
[C---:B------:R-:W-:Y:S01]  /*1050*/  VIADD R196, R179.reuse, 0x88 ;  /* 0x00000088b3c47836 */ /* 0x040fe20000000000 */
[----:B------:R1:W-:Y:S01]  /*1060*/  STL [R1+0x4a8], R2 ;  /* 0x0004a80201007387 */ /* 0x0003e20000100800 */
[----:B------:R-:W-:-:S02]  /*1070*/  VIADD R198, R179, 0x78 ;  /* 0x00000078b3c67836 */ /* 0x000fc40000000000 */
[C---:B------:R-:W-:Y:S01]  /*1080*/  VIADD R197, R179.reuse, 0x80 ;  /* 0x00000080b3c57836 */ /* 0x040fe20000000000 */
[----:B------:R2:W-:Y:S01]  /*1090*/  STL [R1+0x4a0], R3 ;  /* 0x0004a00301007387 */ /* 0x0005e20000100800 */
[C---:B------:R-:W-:Y:S01]  /*10a0*/  VIADD R193, R179.reuse, 0xa0 ;  /* 0x000000a0b3c17836 */ /* 0x040fe20000000000 */
[----:B0-----:R-:W-:Y:S01]  /*10b0*/  SHF.R.S32.HI R0, RZ, 0x1f, R205 ;  /* 0x0000001fff007819 */ /* 0x001fe200000114cd */
[C---:B------:R-:W-:Y:S01]  /*10c0*/  VIADD R195, R179.reuse, 0x90 ;  /* 0x00000090b3c37836 */ /* 0x040fe20000000000 */
[----:B------:R-:W-:Y:S01]  /*10d0*/  STL [R1+0x4cc], R9 ;  /* 0x0004cc0901007387 */ /* 0x000fe20000100800 */
[----:B------:R-:W-:Y:S01]  /*10e0*/  VIADD R194, R179, 0x98 ;  /* 0x00000098b3c27836 */ /* 0x000fe20000000000 */
[----:B-1----:R-:W-:Y:S01]  /*10f0*/  SHF.R.S32.HI R2, RZ, 0x1f, R206 ;  /* 0x0000001fff027819 */ /* 0x002fe200000114ce */
[----:B------:R-:W-:Y:S01]  /*1100*/  IMAD.IADD R5, R10, 0x1, -R5 ;  /* 0x000000010a057824 */ /* 0x000fe200078e0a05 */
[----:B------:R0:W-:Y:S01]  /*1110*/  STL [R1+0x498], R0 ;  /* 0x0004980001007387 */ /* 0x0001e20000100800 */
[----:B------:R-:W-:Y:S01]  /*1120*/  IMAD.IADD R224, R223, 0x1, -R224 ;  /* 0x00000001dfe07824 */ /* 0x000fe200078e0ae0 */
[----:B--2---:R-:W-:Y:S01]  /*1130*/  SHF.R.S32.HI R3, RZ, 0x1f, R204 ;  /* 0x0000001fff037819 */ /* 0x004fe200000114cc */
[----:B------:R-:W-:Y:S01]  /*1140*/  VIADD R192, R179, 0xa8 ;  /* 0x000000a8b3c07836 */ /* 0x000fe20000000000 */
[----:B------:R1:W-:Y:S01]  /*1150*/  STL [R1+0x49c], R2 ;  /* 0x00049c0201007387 */ /* 0x0003e20000100800 */
[----:B------:R-:W-:-:S02]  /*1160*/  IMAD.SHL.U32 R18, R224, 0x8, RZ ;  /* 0x00000008e0127824 */ /* 0x000fc400078e00ff */
[C---:B------:R-:W-:Y:S01]  /*1170*/  VIADD R191, R179.reuse, 0xb0 ;  /* 0x000000b0b3bf7836 */ /* 0x040fe20000000000 */
[----:B------:R2:W-:Y:S01]  /*1180*/  STL [R1+0x494], R3 ;  /* 0x0004940301007387 */ /* 0x0005e20000100800 */
[C---:B------:R-:W-:Y:S01]  /*1190*/  VIADD R176, R18.reuse, 0x40 ;  /* 0x0000004012b07836 */ /* 0x040fe20000000000 */
[----:B0-----:R-:W-:Y:S01]  /*11a0*/  SHF.R.S32.HI R0, RZ, 0x1f, R202 ;  /* 0x0000001fff007819 */ /* 0x001fe200000114ca */
[C---:B------:R-:W-:Y:S01]  /*11b0*/  VIADD R19, R18.reuse, 0x80 ;  /* 0x0000008012137836 */ /* 0x040fe20000000000 */
[----:B------:R-:W-:Y:S01]  /*11c0*/  SHF.R.S32.HI R183, RZ, 0x1f, R18 ;  /* 0x0000001fffb77819 */ /* 0x000fe20000011412 */
[----:B------:R-:W-:Y:S01]  /*11d0*/  VIADD R177, R18, 0xc0 ;  /* 0x000000c012b17836 */ /* 0x000fe20000000000 */
[----:B-1----:R-:W-:Y:S01]  /*11e0*/  SHF.R.S32.HI R2, RZ, 0x1f, R203 ;  /* 0x0000001fff027819 */ /* 0x002fe200000114cb */
[----:B------:R0:W-:Y:S01]  /*11f0*/  STL [R1+0x48c], R0 ;  /* 0x00048c0001007387 */ /* 0x0001e20000100800 */
[C---:B------:R-:W-:Y:S01]  /*1200*/  VIADD R190, R179.reuse, 0xb8 ;  /* 0x000000b8b3be7836 */ /* 0x040fe20000000000 */
[----:B------:R-:W-:Y:S01]  /*1210*/  SHF.R.S32.HI R182, RZ, 0x1f, R176 ;  /* 0x0000001fffb67819 */ /* 0x000fe200000114b0 */
[C---:B------:R-:W-:Y:S01]  /*1220*/  VIADD R189, R179.reuse, 0xc0 ;  /* 0x000000c0b3bd7836 */ /* 0x040fe20000000000 */
[----:B------:R1:W-:Y:S01]  /*1230*/  STL [R1+0x490], R2 ;  /* 0x0004900201007387 */ /* 0x0003e20000100800 */
[----:B--2---:R-:W-:Y:S01]  /*1240*/  SHF.R.S32.HI R3, RZ, 0x1f, R201 ;  /* 0x0000001fff037819 */ /* 0x004fe200000114c9 */
[C---:B------:R-:W-:Y:S01]  /*1250*/  VIADD R188, R179.reuse, 0xc8 ;  /* 0x000000c8b3bc7836 */ /* 0x040fe20000000000 */
[----:B------:R-:W-:Y:S01]  /*1260*/  SHF.R.S32.HI R181, RZ, 0x1f, R19 ;  /* 0x0000001fffb57819 */ /* 0x000fe20000011413 */
[C---:B------:R-:W-:Y:S01]  /*1270*/  VIADD R187, R179.reuse, 0xd0 ;  /* 0x000000d0b3bb7836 */ /* 0x040fe20000000000 */
[----:B------:R-:W-:Y:S01]  /*1280*/  SHF.R.S32.HI R180, RZ, 0x1f, R177 ;  /* 0x0000001fffb47819 */ /* 0x000fe200000114b1 */
[----:B------:R2:W-:Y:S01]  /*1290*/  STL [R1+0x488], R3 ;  /* 0x0004880301007387 */ /* 0x0005e20000100800 */
[----:B0-----:R-:W-:Y:S01]  /*12a0*/  SHF.R.S32.HI R0, RZ, 0x1f, R199 ;  /* 0x0000001fff007819 */ /* 0x001fe200000114c7 */
[C---:B------:R-:W-:Y:S01]  /*12b0*/  VIADD R186, R179.reuse, 0xd8 ;  /* 0x000000d8b3ba7836 */ /* 0x040fe20000000000 */
[----:B------:R-:W-:Y:S01]  /*12c0*/  SHF.R.S32.HI R237, RZ, 0x1f, R192 ;  /* 0x0000001fffed7819 */ /* 0x000fe200000114c0 */
[C---:B------:R-:W-:Y:S01]  /*12d0*/  VIADD R185, R179.reuse, 0xe0 ;  /* 0x000000e0b3b97836 */ /* 0x040fe20000000000 */
[----:B-1----:R-:W-:Y:S01]  /*12e0*/  SHF.R.S32.HI R2, RZ, 0x1f, R200 ;  /* 0x0000001fff027819 */ /* 0x002fe200000114c8 */
[----:B------:R0:W-:Y:S01]  /*12f0*/  STL [R1+0x47c], R0 ;  /* 0x00047c0001007387 */ /* 0x0001e20000100800 */
[C---:B------:R-:W-:Y:S01]  /*1300*/  VIADD R184, R179.reuse, 0xe8 ;  /* 0x000000e8b3b87836 */ /* 0x040fe20000000000 */
[----:B------:R-:W-:Y:S01]  /*1310*/  SHF.R.S32.HI R236, RZ, 0x1f, R191 ;  /* 0x0000001fffec7819 */ /* 0x000fe200000114bf */
[C---:B------:R-:W-:Y:S01]  /*1320*/  VIADD R214, R179.reuse, 0xf0 ;  /* 0x000000f0b3d67836 */ /* 0x040fe20000000000 */
[----:B------:R1:W-:Y:S01]  /*1330*/  STL [R1+0x484], R2 ;  /* 0x0004840201007387 */ /* 0x0003e20000100800 */
[----:B--2---:R-:W-:Y:S01]  /*1340*/  SHF.R.S32.HI R3, RZ, 0x1f, R198 ;  /* 0x0000001fff037819 */ /* 0x004fe200000114c6 */
[----:B------:R-:W-:Y:S01]  /*1350*/  VIADD R213, R179, 0xf8 ;  /* 0x000000f8b3d57836 */ /* 0x000fe20000000000 */
[----:B------:R-:W-:-:S02]  /*1360*/  SHF.R.S32.HI R235, RZ, 0x1f, R190 ;  /* 0x0000001fffeb7819 */ /* 0x000fc400000114be */
[----:B------:R-:W-:Y:S01]  /*1370*/  SHF.R.S32.HI R234, RZ, 0x1f, R189 ;  /* 0x0000001fffea7819 */ /* 0x000fe200000114bd */
[----:B------:R2:W-:Y:S01]  /*1380*/  STL [R1+0x478], R3 ;  /* 0x0004780301007387 */ /* 0x0005e20000100800 */
[----:B0-----:R-:W-:Y:S02]  /*1390*/  SHF.R.S32.HI R0, RZ, 0x1f, R196 ;  /* 0x0000001fff007819 */ /* 0x001fe400000114c4 */
[----:B------:R-:W-:Y:S02]  /*13a0*/  SHF.R.S32.HI R231, RZ, 0x1f, R188 ;  /* 0x0000001fffe77819 */ /* 0x000fe400000114bc */
[----:B-1----:R-:W-:Y:S01]  /*13b0*/  SHF.R.S32.HI R2, RZ, 0x1f, R197 ;  /* 0x0000001fff027819 */ /* 0x002fe200000114c5 */
[----:B------:R0:W-:Y:S01]  /*13c0*/  STL [R1+0x470], R0 ;  /* 0x0004700001007387 */ /* 0x0001e20000100800 */
[----:B------:R-:W-:Y:S02]  /*13d0*/  SHF.R.S32.HI R230, RZ, 0x1f, R187 ;  /* 0x0000001fffe67819 */ /* 0x000fe400000114bb */
[----:B------:R-:W-:Y:S01]  /*13e0*/  SHF.R.S32.HI R229, RZ, 0x1f, R186 ;  /* 0x0000001fffe57819 */ /* 0x000fe200000114ba */
[----:B------:R1:W-:Y:S01]  /*13f0*/  STL [R1+0x474], R2 ;  /* 0x0004740201007387 */ /* 0x0003e20000100800 */
[----:B--2---:R-:W-:-:S02]  /*1400*/  SHF.R.S32.HI R3, RZ, 0x1f, R195 ;  /* 0x0000001fff037819 */ /* 0x004fc400000114c3 */
[----:B------:R-:W-:Y:S02]  /*1410*/  SHF.R.S32.HI R228, RZ, 0x1f, R185 ;  /* 0x0000001fffe47819 */ /* 0x000fe400000114b9 */
[----:B------:R-:W-:Y:S01]  /*1420*/  SHF.R.S32.HI R227, RZ, 0x1f, R184 ;  /* 0x0000001fffe37819 */ /* 0x000fe200000114b8 */
[----:B------:R-:W-:Y:S01]  /*1430*/  STL [R1+0x46c], R3 ;  /* 0x00046c0301007387 */ /* 0x000fe20000100800 */
[----:B0-----:R-:W-:Y:S02]  /*1440*/  SHF.R.S32.HI R0, RZ, 0x1f, R193 ;  /* 0x0000001fff007819 */ /* 0x001fe400000114c1 */
[----:B------:R-:W-:Y:S02]  /*1450*/  SHF.R.S32.HI R226, RZ, 0x1f, R214 ;  /* 0x0000001fffe27819 */ /* 0x000fe400000114d6 */
[----:B-1----:R-:W-:Y:S01]  /*1460*/  SHF.R.S32.HI R2, RZ, 0x1f, R194 ;  /* 0x0000001fff027819 */ /* 0x002fe200000114c2 */
[----:B------:R0:W-:Y:S01]  /*1470*/  STL [R1+0x464], R0 ;  /* 0x0004640001007387 */ /* 0x0001e20000100800 */
[----:B------:R-:W-:-:S03]  /*1480*/  SHF.R.S32.HI R225, RZ, 0x1f, R213 ;  /* 0x0000001fffe17819 */ /* 0x000fc600000114d5 */
[----:B------:R1:W-:Y:S01]  /*1490*/  STL [R1+0x468], R2 ;  /* 0x0004680201007387 */ /* 0x0003e20000100800 */
[----:B0-----:R-:W-:-:S05]  /*14a0*/  IMAD R0, R5, 0x8, R178 ;  /* 0x0000000805007824 */ /* 0x001fca00078e02b2 */
[----:B------:R1:W-:Y:S02]  /*14b0*/  STL [R1+0x4d0], R0 ;  /* 0x0004d00001007387 */ /* 0x0003e40000100800 */
.L_x_12189:
[----:B------:R-:W-:Y:S01]  /*14c0*/  ULDC.64 UR8, c[0x0][0xb20] ;  /* 0x0002c80000087ab9 */ /* 0x000fe20000000a00 */
[----:B------:R-:W-:Y:S02]  /*14d0*/  ULOP3.LUT UR44, UR7, 0xff0000, URZ, 0xc0, !UPT ;  /* 0x00ff0000072c7892 */ /* 0x000fe4000f8ec03f */
[----:B------:R-:W-:Y:S01]  /*14e0*/  UISETP.NE.U32.AND UP0, UPT, UR8, URZ, UPT ;  /* 0x0000003f0800728c */ /* 0x000fe2000bf05070 */
[----:B------:R-:W-:-:S03]  /*14f0*/  ULDC UR48, c[0x0][0x2f0] ;  /* 0x0000bc0000307ab9 */ /* 0x000fc60000000800 */
        /* <DEDUP_REMOVED lines=9> */
[----:B01-34-:R-:W-:Y:S02]  /*1590*/  IMAD.U32 R2, RZ, RZ, UR8 ;  /* 0x00000008ff027e24 */ /* 0x01bfe4000f8e00ff */
[----:B------:R-:W-:Y:S01]  /*15a0*/  IMAD.U32 R3, RZ, RZ, UR9 ;  /* 0x00000009ff037e24 */ /* 0x000fe2000f8e00ff */
[----:B------:R-:W-:-:S03]  /*15b0*/  @UP1 UIMAD.WIDE UR8, UR6, 0x4, UR10 ;  /* 0x00000004060818a5 */ /* 0x000fc6000f8e020a */
[----:B------:R-:W-:Y:S01]  /*15c0*/  ULDC.64 UR10, c[0x0][0xb18] ;  /* 0x0002c600000a7ab9 */ /* 0x000fe20000000a00 */
[----:B--2---:R-:W2:Y:S02]  /*15d0*/  @P0 LDG.E R2, desc[UR40][R2.64] ;  /* 0x0000002802020981 */ /* 0x004ea4000c1e1900 */
[----:B------:R-:W-:Y:S02]  /*15e0*/  IMAD.U32 R4, RZ, RZ, UR8 ;  /* 0x00000008ff047e24 */ /* 0x000fe4000f8e00ff */
        /* <DEDUP_REMOVED lines=8> */
[----:B------:R-:W-:Y:S01]  /*1670*/  USHF.R.U32.HI UR8, URZ, 0x8, UR8 ;  /* 0x000000083f087899 */ /* 0x000fe20008011608 */
[----:B------:R-:W-:Y:S01]  /*1680*/  ULDC UR9, c[0x0][0x424] ;  /* 0x0001090000097ab9 */ /* 0x000fe20000000800 */
[----:B------:R-:W-:Y:S01]  /*1690*/  UMOV UR4, URZ ;  /* 0x0000003f00047c82 */ /* 0x000fe20008000000 */
[----:B------:R-:W-:Y:S01]  /*16a0*/  USEL UR9, UR9, 0x1, UP0 ;  /* 0x0000000109097887 */ /* 0x000fe20008000000 */
[----:B------:R-:W-:Y:S01]  /*16b0*/  ULDC UR47, c[0x0][0x288] ;  /* 0x0000a200002f7ab9 */ /* 0x000fe20000000800 */
[----:B------:R-:W-:-:S02]  /*16c0*/  ULEA.HI UR44, UR44, UR8, URZ, 0x10 ;  /* 0x000000082c2c7291 */ /* 0x000fc4000f8f803f */
[----:B------:R-:W-:Y:S02]  /*16d0*/  UIMAD UR48, UR9, UR48, URZ ;  /* 0x00000030093072a4 */ /* 0x000fe4000f8e023f */
        /* <DEDUP_REMOVED lines=17> */
.L_x_12066:
        /* <DEDUP_REMOVED lines=9> */
.L_x_12067:
        /* <DEDUP_REMOVED lines=13> */
.L_x_12068:
[----:B------:R-:W0:Y:S01]  /*1950*/  S2R R0, SR_TID.X ;  /* 0x0000000000007919 */ /* 0x000e220000002100 */
[----:B------:R-:W1:Y:S01]  /*1960*/  LDC R20, c[0x0][0xa80] ;  /* 0x0002a000ff147b82 */ /* 0x000e620000000800 */
[----:B------:R-:W-:Y:S01]  /*1970*/  MOV R72, 0x400 ;  /* 0x0000040000487802 */ /* 0x000fe20000000f00 */
[----:B------:R-:W-:Y:S01]  /*1980*/  IMAD.MOV.U32 R2, RZ, RZ, 0x3000 ;  /* 0x00003000ff027424 */ /* 0x000fe200078e00ff */
[----:B------:R-:W2:Y:S01]  /*1990*/  S2R R11, SR_CgaCtaId ;  /* 0x00000000000b7919 */ /* 0x000ea20000008800 */
[----:B------:R-:W-:Y:S01]  /*19a0*/  IMAD.U32 R3, RZ, RZ, UR36 ;  /* 0x00000024ff037e24 */ /* 0x000fe2000f8e00ff */
[----:B------:R-:W-:Y:S01]  /*19b0*/  UIADD3 UR48, -UR4, UR48, URZ ;  /* 0x0000003004307290 */ /* 0x000fe2000fffe13f */
[----:B------:R-:W-:Y:S01]  /*19c0*/  IMAD.MOV.U32 R12, RZ, RZ, 0x1 ;  /* 0x00000001ff0c7424 */ /* 0x000fe200078e00ff */
[----:B------:R-:W3:Y:S01]  /*19d0*/  S2R R9, SR_SWINHI ;  /* 0x0000000000097919 */ /* 0x000ee20000002f00 */
[----:B------:R-:W-:Y:S01]  /*19e0*/  IMAD.MOV.U32 R13, RZ, RZ, RZ ;  /* 0x000000ffff0d7224 */ /* 0x000fe200078e00ff */
[----:B------:R-:W-:Y:S01]  /*19f0*/  ULDC UR4, c[0x0][0x448] ;  /* 0x0001120000047ab9 */ /* 0x000fe20000000800 */
[----:B------:R-:W-:Y:S01]  /*1a00*/  IMAD.MOV.U32 R5, RZ, RZ, 0x100 ;  /* 0x00000100ff057424 */ /* 0x000fe200078e00ff */
[----:B------:R-:W-:Y:S01]  /*1a10*/  STL.64 [R1+0x18], R2 ;  /* 0x0000180201007387 */ /* 0x000fe20000100a00 */
[----:B------:R-:W-:Y:S01]  /*1a20*/  IMAD.MOV.U32 R6, RZ, RZ, 0x1 ;  /* 0x00000001ff067424 */ /* 0x000fe200078e00ff */
[----:B------:R-:W-:Y:S01]  /*1a30*/  UISETP.NE.AND UP0, UPT, UR4, 0x1, UPT ;  /* 0x000000010400788c */ /* 0x000fe2000bf05270 */
[----:B------:R-:W-:Y:S01]  /*1a40*/  IMAD.MOV.U32 R7, RZ, RZ, RZ ;  /* 0x000000ffff077224 */ /* 0x000fe200078e00ff */
[----:B------:R4:W-:Y:S01]  /*1a50*/  STL.64 [R1+0x60], R12 ;  /* 0x0000600c01007387 */ /* 0x0009e20000100a00 */
[----:B------:R-:W-:Y:S01]  /*1a60*/  IMAD.U32 R26, RZ, RZ, UR5 ;  /* 0x00000005ff1a7e24 */ /* 0x000fe2000f8e00ff */
[----:B------:R-:W-:Y:S01]  /*1a70*/  USHF.L.U32 UR39, UR5, 0x7, URZ ;  /* 0x0000000705277899 */ /* 0x000fe2000800063f */
[----:B------:R-:W-:Y:S01]  /*1a80*/  IMAD.MOV.U32 R8, RZ, RZ, 0xc000 ;  /* 0x0000c000ff087424 */ /* 0x000fe200078e00ff */
[----:B------:R-:W-:Y:S01]  /*1a90*/  STL.128 [R1+0x230], RZ ;  /* 0x000230ff01007387 */ /* 0x000fe20000100c00 */
[----:B------:R-:W-:Y:S01]  /*1aa0*/  ULDC.64 UR4, c[0x0][0xad8] ;  /* 0x0002b60000047ab9 */ /* 0x000fe20000000a00 */
[----:B------:R-:W-:-:S02]  /*1ab0*/  UIADD3 UR8, UR39, 0x7f, URZ ;  /* 0x0000007f27087890 */ /* 0x000fc4000fffe03f */
[----:B------:R-:W-:Y:S01]  /*1ac0*/  UISETP.GE.AND UP1, UPT, UR5, 0x1, UPT ;  /* 0x000000010500788c */ /* 0x000fe2000bf26270 */
[----:B------:R-:W-:Y:S01]  /*1ad0*/  STL [R1+0x70], R26 ;  /* 0x0000701a01007387 */ /* 0x000fe20000100800 */
[----:B------:R-:W-:Y:S01]  /*1ae0*/  @UP0 ULDC UR6, c[0x0][0x44c] ;  /* 0x0001130000060ab9 */ /* 0x000fe20000000800 */
[----:B------:R-:W-:Y:S01]  /*1af0*/  @UP0 ULDC UR9, c[0x0][0x450] ;  /* 0x0001140000090ab9 */ /* 0x000fe20000000800 */
[----:B------:R-:W-:Y:S01]  /*1b00*/  UIMAD.WIDE.U32 UR6, UR8, UR6, URZ ;  /* 0x00000006080672a5 */ /* 0x000fe2000f8e003f */
[----:B-1----:R-:W-:Y:S01]  /*1b10*/  STL [R1+0x250], R20 ;  /* 0x0002501401007387 */ /* 0x002fe20000100800 */
[----:B------:R-:W-:Y:S01]  /*1b20*/  UIADD3 UR42, UR48, 0x1, -UR47 ;  /* 0x00000001302a7890 */ /* 0x000fe2000fffe82f */
[----:B0-----:R-:W-:Y:S02]  /*1b30*/  LOP3.LUT R0, R0, 0x7f, RZ, 0xc0, !PT ;  /* 0x0000007f00007812 */ /* 0x001fe400078ec0ff */
[----:B------:R-:W-:Y:S01]  /*1b40*/  STL.128 [R1+0x240], RZ ;  /* 0x000240ff01007387 */ /* 0x000fe20000100c00 */
[----:B------:R-:W-:Y:S01]  /*1b50*/  @UP0 USHF.R.U32.HI UR8, URZ, UR9, UR7 ;  /* 0x000000093f080299 */ /* 0x000fe20008011607 */
[----:B--2---:R-:W-:Y:S01]  /*1b60*/  LEA R72, R11, R72, 0x18 ;  /* 0x000000480b487211 */ /* 0x004fe200078ec0ff */
[----:B------:R-:W-:Y:S01]  /*1b70*/  IMAD.MOV.U32 R11, RZ, RZ, 0x100 ;  /* 0x00000100ff0b7424 */ /* 0x000fe200078e00ff */
[----:B------:R-:W-:Y:S01]  /*1b80*/  ISETP.NE.AND P0, PT, R0, RZ, PT ;  /* 0x000000ff0000720c */ /* 0x000fe20003f05270 */
[----:B------:R-:W-:Y:S01]  /*1b90*/  STL.128 [R1+0x260], RZ ;  /* 0x000260ff01007387 */ /* 0x000fe20000100c00 */
[----:B------:R-:W-:-:S02]  /*1ba0*/  MOV R24, R72 ;  /* 0x0000004800187202 */ /* 0x000fc40000000f00 */
[----:B---3--:R-:W-:Y:S01]  /*1bb0*/  MOV R25, R9 ;  /* 0x0000000900197202 */ /* 0x008fe20000000f00 */
[----:B------:R-:W-:Y:S01]  /*1bc0*/  IMAD.U32 R9, RZ, RZ, UR36 ;  /* 0x00000024ff097e24 */ /* 0x000fe2000f8e00ff */
[----:B------:R-:W-:Y:S01]  /*1bd0*/  SEL R4, RZ, 0x1, P0 ;  /* 0x00000001ff047807 */ /* 0x000fe20000000000 */
[----:B------:R-:W-:Y:S01]  /*1be0*/  STL.128 [R1+0x270], RZ ;  /* 0x000270ff01007387 */ /* 0x000fe20000100c00 */
[C---:B------:R-:W-:Y:S01]  /*1bf0*/  IADD3 R0, P2, R24.reuse, 0x32450, RZ ;  /* 0x0003245018007810 */ /* 0x040fe20007f5e0ff */
[----:B------:R-:W-:Y:S01]  /*1c00*/  UIADD3 UR6, UR42, UR8, URZ ;  /* 0x000000082a067290 */ /* 0x000fe2000fffe03f */
[C---:B------:R-:W-:Y:S01]  /*1c10*/  IADD3 R14, P3, R24.reuse, 0x32460, RZ ;  /* 0x00032460180e7810 */ /* 0x040fe20007f7e0ff */
[----:B------:R0:W-:Y:S01]  /*1c20*/  STL.128 [R1+0x20], R4 ;  /* 0x0000200401007387 */ /* 0x0001e20000100c00 */
[C---:B----4-:R-:W-:Y:S01]  /*1c30*/  IADD3 R12, P0, R24.reuse, 0x32430, RZ ;  /* 0x00032430180c7810 */ /* 0x050fe20007f1e0ff */
[----:B------:R-:W-:Y:S01]  /*1c40*/  IMAD.MOV.U32 R10, RZ, RZ, R4 ;  /* 0x000000ffff0a7224 */ /* 0x000fe200078e0004 */
[----:B------:R-:W-:Y:S01]  /*1c50*/  IADD3 R2, P1, R24, 0x32440, RZ ;  /* 0x0003244018027810 */ /* 0x000fe20007f3e0ff */
[----:B------:R1:W-:Y:S01]  /*1c60*/  STL.128 [R1+0x280], RZ ;  /* 0x000280ff01007387 */ /* 0x0003e20000100c00 */
[----:B------:R-:W-:Y:S01]  /*1c70*/  UIADD3 UR4, UR6, UR4, URZ ;  /* 0x0000000406047290 */ /* 0x000fe2000fffe03f */
[--C-:B------:R-:W-:Y:S01]  /*1c80*/  IMAD.X R13, RZ, RZ, R25.reuse, P0 ;  /* 0x000000ffff0d7224 */ /* 0x100fe200000e0619 */
[C---:B------:R-:W-:Y:S01]  /*1c90*/  IADD3 R29, P0, R16.reuse, 0x230, RZ ;  /* 0x00000230101d7810 */ /* 0x040fe20007f1e0ff */
[----:B------:R-:W-:Y:S01]  /*1ca0*/  IMAD.X R3, RZ, RZ, R25, P1 ;  /* 0x000000ffff037224 */ /* 0x000fe200008e0619 */
[----:B------:R1:W-:Y:S01]  /*1cb0*/  STL.128 [R1+0x50], R8 ;  /* 0x0000500801007387 */ /* 0x0003e20000100c00 */
[----:B------:R-:W-:-:S02]  /*1cc0*/  IADD3 R28, P1, R16, 0x260, RZ ;  /* 0x00000260101c7810 */ /* 0x000fc40007f3e0ff */
[--C-:B------:R-:W-:Y:S01]  /*1cd0*/  IMAD.X R40, RZ, RZ, R17.reuse, P0 ;  /* 0x000000ffff287224 */ /* 0x100fe200000e0611 */
[----:B------:R1:W-:Y:S02]  /*1ce0*/  STL.64 [R1+0x8], R12 ;  /* 0x0000080c01007387 */ /* 0x0003e40000100a00 */
[----:B------:R-:W-:Y:S02]  /*1cf0*/  IMAD.X R39, RZ, RZ, R17, P1 ;  /* 0x000000ffff277224 */ /* 0x000fe400008e0611 */
[--C-:B0-----:R-:W-:Y:S01]  /*1d00*/  IMAD.X R5, RZ, RZ, R25.reuse, P2 ;  /* 0x000000ffff057224 */ /* 0x101fe200010e0619 */
[----:B------:R1:W-:Y:S01]  /*1d10*/  STL.64 [R1+0x10], R2 ;  /* 0x0000100201007387 */ /* 0x0003e20000100a00 */
[----:B------:R-:W-:Y:S01]  /*1d20*/  IMAD.X R7, RZ, RZ, R25, P3 ;  /* 0x000000ffff077224 */ /* 0x000fe200018e0619 */
[----:B------:R-:W-:Y:S01]  /*1d30*/  PLOP3.LUT P3, PT, PT, PT, UP1, 0x80, 0x0 ;  /* 0x000000000000781c */ /* 0x000fe20003f6f018 */
[----:B------:R-:W-:Y:S01]  /*1d40*/  IMAD.MOV.U32 R4, RZ, RZ, R0 ;  /* 0x000000ffff047224 */ /* 0x000fe200078e0000 */
[----:B------:R1:W-:Y:S01]  /*1d50*/  STL.64 [R1+0x30], R2 ;  /* 0x0000300201007387 */ /* 0x0003e20000100a00 */
[----:B------:R-:W-:Y:S01]  /*1d60*/  IMAD.MOV.U32 R6, RZ, RZ, R14 ;  /* 0x000000ffff067224 */ /* 0x000fe200078e000e */
[----:B------:R-:W-:-:S02]  /*1d70*/  IADD3 R38, P2, R16, 0x38, RZ ;  /* 0x0000003810267810 */ /* 0x000fc40007f5e0ff */
[----:B------:R1:W-:Y:S03]  /*1d80*/  STL.128 [R1+0x290], RZ ;  /* 0x000290ff01007387 */ /* 0x0003e60000100c00 */
[----:B------:R-:W-:Y:S01]  /*1d90*/  IMAD.X R53, RZ, RZ, R17, P2 ;  /* 0x000000ffff357224 */ /* 0x000fe200010e0611 */
[----:B------:R1:W-:Y:S04]  /*1da0*/  STL.128 [R1+0x40], R4 ;  /* 0x0000400401007387 */ /* 0x0003e80000100c00 */
[----:B------:R1:W-:Y:S04]  /*1db0*/  STL.64 [R1+0x68], R6 ;  /* 0x0000680601007387 */ /* 0x0003e80000100a00 */
[----:B------:R1:W-:Y:S04]  /*1dc0*/  STL.128 [R1+0x2a0], RZ ;  /* 0x0002a0ff01007387 */ /* 0x0003e80000100c00 */
        /* <DEDUP_REMOVED lines=27> */
[----:B------:R1:W-:Y:S04]  /*1f80*/  STL.64 [R1], RZ ;  /* 0x000000ff01007387 */ /* 0x0003e80000100a00 */
[----:B------:R1:W-:Y:S01]  /*1f90*/  STL.64 [R1+0x38], RZ ;  /* 0x000038ff01007387 */ /* 0x0003e20000100a00 */
        /* <DEDUP_REMOVED lines=11> */
.L_x_12070:
[----:B------:R-:W-:-:S11]  /*2050*/  UISETP.NE.AND UP1, UPT, UR5, 0x1, UPT ;  /* 0x000000010500788c */ /* 0x000fd6000bf25270 */
[----:B------:R-:W-:Y:S02]  /*2060*/  @UP1 ULDC.64 UR10, c[0x0][0xae0] ;  /* 0x0002b800000a1ab9 */ /* 0x000fe40000000a00 */
[----:B------:R-:W-:-:S04]  /*2070*/  UIMAD.WIDE.U32 UR6, UR8, UR10, URZ ;  /* 0x0000000a080672a5 */ /* 0x000fc8000f8e003f */
[----:B------:R-:W-:-:S12]  /*2080*/  @UP1 USHF.R.U32.HI UR8, URZ, UR11, UR7 ;  /* 0x0000000b3f081299 */ /* 0x000fd80008011607 */
.L_x_12071:
[----:B------:R-:W-:-:S04]  /*2090*/  UIMAD UR8, UR8, UR5, UR5 ;  /* 0x00000005080872a4 */ /* 0x000fc8000f8e0205 */
[----:B------:R-:W-:-:S04]  /*20a0*/  UISETP.LT.AND UP1, UPT, UR4, UR8, UPT ;  /* 0x000000080400728c */ /* 0x000fc8000bf21270 */
[----:B------:R-:W-:-:S12]  /*20b0*/  USEL UR4, UR4, UR8, UP1 ;  /* 0x0000000804047287 */ /* 0x000fd80008800000 */
.L_x_12069:
[----:B------:R-:W-:Y:S02]  /*20c0*/  UIADD3 UR6, UR48, 0x5f, URZ ;  /* 0x0000005f30067890 */ /* 0x000fe4000fffe03f */
[----:B------:R-:W-:Y:S02]  /*20d0*/  UIADD3 UR8, UR4, 0x5f, URZ ;  /* 0x0000005f04087890 */ /* 0x000fe4000fffe03f */
[----:B------:R-:W-:Y:S02]  /*20e0*/  UIMAD.WIDE UR6, UR6, 0x2aaaaaab, URZ ;  /* 0x2aaaaaab060678a5 */ /* 0x000fe4000f8e023f */
[----:B------:R-:W-:Y:S01]  /*20f0*/  UIMAD.WIDE UR8, UR8, 0x2aaaaaab, URZ ;  /* 0x2aaaaaab080878a5 */ /* 0x000fe2000f8e023f */
[----:B------:R-:W-:Y:S01]  /*2100*/  @UP0 ULDC UR10, c[0x0][0x44c] ;  /* 0x00011300000a0ab9 */ /* 0x000fe20000000800 */
[----:B------:R-:W-:Y:S02]  /*2110*/  USHF.R.U32.HI UR4, URZ, 0x1f, UR7 ;  /* 0x0000001f3f047899 */ /* 0x000fe40008011607 */
[----:B------:R-:W-:-:S02]  /*2120*/  UIMAD.WIDE.U32 UR10, UR39, UR10, URZ ;  /* 0x0000000a270a72a5 */ /* 0x000fc4000f8e003f */
[----:B------:R-:W-:Y:S01]  /*2130*/  USHF.R.U32.HI UR6, URZ, 0x1f, UR9 ;  /* 0x0000001f3f067899 */ /* 0x000fe20008011609 */
[----:B------:R-:W-:Y:S01]  /*2140*/  @UP0 ULDC UR13, c[0x0][0x450] ;  /* 0x00011400000d0ab9 */ /* 0x000fe20000000800 */
[----:B------:R-:W-:Y:S01]  /*2150*/  UMOV UR12, UR39 ;  /* 0x00000027000c7c82 */ /* 0x000fe20008000000 */
[----:B------:R-:W-:Y:S02]  /*2160*/  UIADD3 UR46, UR48, -UR47, URZ ;  /* 0x8000002f302e7290 */ /* 0x000fe4000fffe03f */
[----:B------:R-:W-:Y:S02]  /*2170*/  @UP0 USHF.R.U32.HI UR12, URZ, UR13, UR11 ;  /* 0x0000000d3f0c0299 */ /* 0x000fe4000801160b */
[----:B------:R-:W-:Y:S02]  /*2180*/  ULEA.HI.SX32 UR4, UR7, UR4, 0x1c ;  /* 0x0000000407047291 */ /* 0x000fe4000f8fe23f */
[----:B------:R-:W-:Y:S02]  /*2190*/  ULEA.HI.SX32 UR6, UR9, UR6, 0x1c ;  /* 0x0000000609067291 */ /* 0x000fe4000f8fe23f */
[----:B------:R-:W-:-:S02]  /*21a0*/  UIADD3 UR7, UR46, UR12, URZ ;  /* 0x0000000c2e077290 */ /* 0x000fc4000fffe03f */
        /* <DEDUP_REMOVED lines=15> */
.L_x_12073:
[----:B------:R-:W-:-:S11]  /*22a0*/  UISETP.NE.AND UP0, UPT, UR5, 0x1, UPT ;  /* 0x000000010500788c */ /* 0x000fd6000bf05270 */
[----:B------:R-:W-:Y:S02]  /*22b0*/  @UP0 ULDC.64 UR12, c[0x0][0xae0] ;  /* 0x0002b800000c0ab9 */ /* 0x000fe40000000a00 */
[----:B------:R-:W-:-:S04]  /*22c0*/  UIMAD.WIDE.U32 UR8, UR7, UR12, URZ ;  /* 0x0000000c070872a5 */ /* 0x000fc8000f8e003f */
[----:B------:R-:W-:-:S12]  /*22d0*/  @UP0 USHF.R.U32.HI UR7, URZ, UR13, UR9 ;  /* 0x0000000d3f070299 */ /* 0x000fd80008011609 */
.L_x_12074:
[----:B------:R-:W-:-:S04]  /*22e0*/  UIMAD UR5, UR7, UR5, URZ ;  /* 0x00000005070572a4 */ /* 0x000fc8000f8e023f */
[----:B------:R-:W-:-:S04]  /*22f0*/  UISETP.LT.AND UP0, UPT, UR10, UR5, UPT ;  /* 0x000000050a00728c */ /* 0x000fc8000bf01270 */
[----:B------:R-:W-:-:S12]  /*2300*/  USEL UR10, UR10, UR5, !UP0 ;  /* 0x000000050a0a7287 */ /* 0x000fd8000c000000 */
.L_x_12072:
[----:B------:R-:W-:Y:S02]  /*2310*/  UIMAD.WIDE UR4, UR10, 0x2aaaaaab, URZ ;  /* 0x2aaaaaab0a0478a5 */ /* 0x000fe4000f8e023f */
[----:B------:R-:W-:Y:S02]  /*2320*/  ULOP3.LUT UR43, UR44, 0xff, URZ, 0xc0, !UPT ;  /* 0x000000ff2c2b7892 */ /* 0x000fe4000f8ec03f */
[----:B------:R-:W-:Y:S02]  /*2330*/  USHF.R.U32.HI UR4, URZ, 0x1f, UR5 ;  /* 0x0000001f3f047899 */ /* 0x000fe40008011605 */
[----:B------:R-:W-:Y:S02]  /*2340*/  USHF.R.U32.HI UR44, URZ, 0x10, UR44 ;  /* 0x000000103f2c7899 */ /* 0x000fe4000801162c */
[----:B------:R-:W-:-:S04]  /*2350*/  ULEA.HI.SX32 UR4, UR5, UR4, 0x1c ;  /* 0x0000000405047291 */ /* 0x000fc8000f8fe23f */
[----:B------:R-:W-:-:S04]  /*2360*/  UISETP.LT.AND UP0, UPT, URZ, UR4, UPT ;  /* 0x000000043f00728c */ /* 0x000fc8000bf01270 */
[----:B------:R-:W-:-:S03]  /*2370*/  USEL UR45, URZ, UR4, !UP0 ;  /* 0x000000043f2d7287 */ /* 0x000fc6000c000000 */
[----:B------:R-:W-:Y:S01]  /*2380*/  UMOV UR4, URZ ;  /* 0x0000003f00047c82 */ /* 0x000fe20008000000 */
[----:B------:R-:W-:-:S06]  /*2390*/  UISETP.GT.AND UP0, UPT, UR6, UR45, UPT ;  /* 0x0000002d0600728c */ /* 0x000fcc000bf04270 */
[----:B------:R-:W-:-:S13]  /*23a0*/  PLOP3.LUT P0, PT, PT, PT, UP0, 0x80, 0x0 ;  /* 0x000000000000781c */ /* 0x000fda0003f0f008 */
[----:B------:R-:W-:Y:S05]  /*23b0*/  @!P0 BRA `(.L_x_12075) ;  /* 0x0000000000948947 */ /* 0x000fea0003800000 */
[----:B------:R-:W-:Y:S01]  /*23c0*/  UISETP.NE.AND UP0, UPT, UR44, URZ, UPT ;  /* 0x0000003f2c00728c */ /* 0x000fe2000bf05270 */
[----:B------:R-:W-:-:S03]  /*23d0*/  ULDC UR4, c[0x0][0xae8] ;  /* 0x0002ba0000047ab9 */ /* 0x000fc60000000800 */
[----:B------:R-:W-:-:S04]  /*23e0*/  USEL UR10, UR44, UR4, UP0 ;  /* 0x000000042c0a7287 */ /* 0x000fc80008000000 */
[----:B------:R-:W-:Y:S02]  /*23f0*/  UIADD3 UR4, UR10, -0x1, UR6 ;  /* 0xffffffff0a047890 */ /* 0x000fe4000fffe006 */
[----:B-1----:R-:W-:Y:S02]  /*2400*/  IMAD.U32 R3, RZ, RZ, UR10 ;  /* 0x0000000aff037e24 */ /* 0x002fe4000f8e00ff */
[----:B------:R-:W-:-:S03]  /*2410*/  UIADD3 UR7, -UR45, UR4, URZ ;  /* 0x000000042d077290 */ /* 0x000fc6000fffe13f */
[-C--:B------:R-:W-:Y:S01]  /*2420*/  IABS R0, R3.reuse ;  /* 0x0000000300007213 */ /* 0x080fe20000000000 */
[----:B------:R-:W-:Y:S01]  /*2430*/  UMOV UR4, URZ ;  /* 0x0000003f00047c82 */ /* 0x000fe20008000000 */
[----:B------:R-:W-:Y:S01]  /*2440*/  IABS R5, R3 ;  /* 0x0000000300057213 */ /* 0x000fe20000000000 */
[----:B------:R-:W-:Y:S01]  /*2450*/  IMAD.U32 R4, RZ, RZ, UR7 ;  /* 0x00000007ff047e24 */ /* 0x000fe2000f8e00ff */
[----:B------:R-:W-:Y:S01]  /*2460*/  R2UR UR11, R0 ;  /* 0x00000000000b72ca */ /* 0x000fe200000e0000 */
[----:B------:R-:W-:-:S03]  /*2470*/  ULOP3.LUT UR7, UR7, UR10, URZ, 0x3c, !UPT ;  /* 0x0000000a07077292 */ /* 0x000fc6000f8e3c3f */
[----:B------:R-:W-:-:S05]  /*2480*/  IABS R4, R4 ;  /* 0x0000000400047213 */ /* 0x000fca0000000000 */
[----:B------:R-:W-:-:S04]  /*2490*/  IMAD.MOV.U32 R3, RZ, RZ, R4 ;  /* 0x000000ffff037224 */ /* 0x000fc800078e0004 */
[----:B------:R-:W0:Y:S01]  /*24a0*/  I2F.RP R0, UR11 ;  /* 0x0000000b00007d06 */ /* 0x000e220008209400 */
[----:B------:R-:W-:-:S07]  /*24b0*/  R2UR UR9, R3 ;  /* 0x00000000030972ca */ /* 0x000fce00000e0000 */
        /* <DEDUP_REMOVED lines=21> */
.L_x_12075:
[----:B------:R-:W-:Y:S01]  /*2610*/  UIMAD UR45, UR43, UR4, UR45 ;  /* 0x000000042b2d72a4 */ /* 0x000fe2000f8e022d */
[----:B------:R-:W-:Y:S01]  /*2620*/  IMAD.U32 R0, RZ, RZ, UR6 ;  /* 0x00000006ff007e24 */ /* 0x000fe2000f8e00ff */
[----:B------:R-:W-:Y:S01]  /*2630*/  PLOP3.LUT P0, PT, PT, PT, PT, 0x80, 0x0 ;  /* 0x000000000000781c */ /* 0x000fe20003f0f070 */
[----:B-1----:R-:W-:-:S05]  /*2640*/  IMAD.U32 R3, RZ, RZ, UR4 ;  /* 0x00000004ff037e24 */ /* 0x002fca000f8e00ff */
[----:B------:R-:W-:-:S04]  /*2650*/  VIADDMNMX R0, R3, UR45, R0, PT ;  /* 0x0000002d03007c46 */ /* 0x000fc8000b800100 */
[----:B------:R-:W-:-:S13]  /*2660*/  R2UR UR49, R0 ;  /* 0x00000000003172ca */ /* 0x000fda00000e0000 */
[----:B------:R-:W-:-:S06]  /*2670*/  UISETP.GT.AND UP0, UPT, UR49, UR45, UPT ;  /* 0x0000002d3100728c */ /* 0x000fcc000bf04270 */
[----:B------:R-:W-:-:S13]  /*2680*/  PLOP3.LUT P1, PT, PT, PT, UP0, 0x80, 0x0 ;  /* 0x000000000000781c */ /* 0x000fda0003f2f008 */
[----:B------:R-:W-:Y:S05]  /*2690*/  @!P1 BRA `(.L_x_12076) ;  /* 0x000001cc00309947 */ /* 0x000fea0003800000 */
[----:B------:R-:W2:Y:S01]  /*26a0*/  LDL R2, [R1+0x4cc] ;  /* 0x0004cc0001027983 */ /* 0x000ea20000100800 */
[----:B------:R-:W-:Y:S01]  /*26b0*/  VIADD R8, R72, 0x400 ;  /* 0x0000040048087836 */ /* 0x000fe20000000000 */
[----:B------:R-:W-:Y:S01]  /*26c0*/  IADD3 R36, P5, R16, 0xa8, RZ ;  /* 0x000000a810247810 */ /* 0x000fe20007fbe0ff */
[----:B------:R-:W-:Y:S01]  /*26d0*/  IMAD.MOV.U32 R4, RZ, RZ, 0x1 ;  /* 0x00000001ff047424 */ /* 0x000fe200078e00ff */
[----:B------:R-:W-:Y:S01]  /*26e0*/  STL.64 [R1+0x78], RZ ;  /* 0x000078ff01007387 */ /* 0x000fe20000100a00 */
[----:B------:R-:W-:Y:S01]  /*26f0*/  IMAD.MOV.U32 R5, RZ, RZ, RZ ;  /* 0x000000ffff057224 */ /* 0x000fe200078e00ff */
[----:B------:R-:W-:Y:S01]  /*2700*/  SHF.R.U32.HI R8, RZ, 0x4, R8 ;  /* 0x00000004ff087819 */ /* 0x000fe20000011608 */
[----:B------:R-:W-:Y:S01]  /*2710*/  IMAD.MOV.U32 R6, RZ, RZ, 0x1 ;  /* 0x00000001ff067424 */ /* 0x000fe200078e00ff */
[----:B------:R-:W-:Y:S01]  /*2720*/  STL.128 [R1+0xb0], RZ ;  /* 0x0000b0ff01007387 */ /* 0x000fe20000100c00 */
[----:B------:R-:W-:Y:S01]  /*2730*/  IMAD.MOV.U32 R7, RZ, RZ, RZ ;  /* 0x000000ffff077224 */ /* 0x000fe200078e00ff */
[----:B------:R-:W-:Y:S01]  /*2740*/  LOP3.LUT R8, R8, 0x3fff, RZ, 0xc0, !PT ;  /* 0x00003fff08087812 */ /* 0x000fe200078ec0ff */
[----:B------:R-:W-:Y:S01]  /*2750*/  IMAD.MOV.U32 R10, RZ, RZ, 0x1 ;  /* 0x00000001ff0a7424 */ /* 0x000fe200078e00ff */
[----:B------:R-:W-:Y:S01]  /*2760*/  STL.128 [R1+0xc0], RZ ;  /* 0x0000c0ff01007387 */ /* 0x000fe20000100c00 */
[----:B------:R-:W-:Y:S01]  /*2770*/  IMAD.MOV.U32 R11, RZ, RZ, RZ ;  /* 0x000000ffff0b7224 */ /* 0x000fe200078e00ff */
[C---:B------:R-:W-:Y:S01]  /*2780*/  IADD3 R26, P6, R16.reuse, 0x78, RZ ;  /* 0x00000078101a7810 */ /* 0x040fe20007fde0ff */
[----:B------:R-:W-:Y:S01]  /*2790*/  IMAD.X R37, RZ, RZ, R17, P5 ;  /* 0x000000ffff257224 */ /* 0x000fe200028e0611 */
[----:B------:R0:W-:Y:S01]  /*27a0*/  STL.128 [R1+0x80], R4 ;  /* 0x0000800401007387 */ /* 0x0001e20000100c00 */
[----:B------:R-:W-:-:S02]  /*27b0*/  IADD3 R35, P1, R16, 0x80, RZ ;  /* 0x0000008010237810 */ /* 0x000fc40007f3e0ff */
[C---:B------:R-:W-:Y:S01]  /*27c0*/  IADD3 R34, P2, R16.reuse, 0x88, RZ ;  /* 0x0000008810227810 */ /* 0x040fe20007f5e0ff */
[----:B------:R-:W-:Y:S01]  /*27d0*/  STL.64 [R1+0x90], R10 ;  /* 0x0000900a01007387 */ /* 0x000fe20000100a00 */
[--C-:B------:R-:W-:Y:S01]  /*27e0*/  IMAD.X R27, RZ, RZ, R17.reuse, P6 ;  /* 0x000000ffff1b7224 */ /* 0x100fe200030e0611 */
[C---:B------:R-:W-:Y:S01]  /*27f0*/  IADD3 R33, P3, R16.reuse, 0x90, RZ ;  /* 0x0000009010217810 */ /* 0x040fe20007f7e0ff */
[--C-:B------:R-:W-:Y:S01]  /*2800*/  IMAD.X R50, RZ, RZ, R17.reuse, P1 ;  /* 0x000000ffff327224 */ /* 0x100fe200008e0611 */
[----:B------:R-:W-:Y:S01]  /*2810*/  STL.128 [R1+0xd0], RZ ;  /* 0x0000d0ff01007387 */ /* 0x000fe20000100c00 */
[--C-:B------:R-:W-:Y:S01]  /*2820*/  IMAD.X R51, RZ, RZ, R17.reuse, P2 ;  /* 0x000000ffff337224 */ /* 0x100fe200010e0611 */
[C---:B------:R-:W-:Y:S01]  /*2830*/  IADD3 R32, P4, R16.reuse, 0x98, RZ ;  /* 0x0000009810207810 */ /* 0x040fe20007f9e0ff */
[----:B------:R-:W-:Y:S01]  /*2840*/  IMAD.X R48, RZ, RZ, R17, P3 ;  /* 0x000000ffff307224 */ /* 0x000fe200018e0611 */
[----:B------:R-:W-:Y:S01]  /*2850*/  STL.128 [R1+0xe0], RZ ;  /* 0x0000e0ff01007387 */ /* 0x000fe20000100c00 */
[----:B------:R-:W-:-:S02]  /*2860*/  IADD3 R31, P5, R16, 0xa0, RZ ;  /* 0x000000a0101f7810 */ /* 0x000fc40007fbe0ff */
[----:B------:R-:W-:Y:S01]  /*2870*/  IADD3 R30, P6, R16, 0xb0, RZ ;  /* 0x000000b0101e7810 */ /* 0x000fe20007fde0ff */
[----:B0-----:R-:W-:Y:S01]  /*2880*/  IMAD.MOV.U32 R5, RZ, RZ, 0x40000040 ;  /* 0x40000040ff057424 */ /* 0x001fe200078e00ff */
[C---:B------:R-:W-:Y:S01]  /*2890*/  LOP3.LUT R6, R8.reuse, 0x3000000, RZ, 0xfc, !PT ;  /* 0x0300000008067812 */ /* 0x040fe200078efcff */
[----:B------:R-:W-:Y:S01]  /*28a0*/  IMAD.MOV.U32 R7, RZ, RZ, 0x40000040 ;  /* 0x40000040ff077424 */ /* 0x000fe200078e00ff */
[----:B------:R-:W-:Y:S01]  /*28b0*/  LOP3.LUT R8, R8, 0x10000, RZ, 0xfc, !PT ;  /* 0x0001000008087812 */ /* 0x000fe200078efcff */
[----:B------:R-:W-:Y:S01]  /*28c0*/  STL.128 [R1+0xf0], RZ ;  /* 0x0000f0ff01007387 */ /* 0x000fe20000100c00 */
[C---:B------:R-:W-:Y:S01]  /*28d0*/  IADD3 R44, P1, R16.reuse, 0x110, RZ ;  /* 0x00000110102c7810 */ /* 0x040fe20007f3e0ff */
[--C-:B------:R-:W-:Y:S01]  /*28e0*/  IMAD.X R49, RZ, RZ, R17.reuse, P4 ;  /* 0x000000ffff317224 */ /* 0x100fe200020e0611 */
[----:B------:R-:W-:Y:S01]  /*28f0*/  IADD3 R42, P2, R16, 0x118, RZ ;  /* 0x00000118102a7810 */ /* 0x000fe20007f5e0ff */
[----:B------:R-:W-:Y:S01]  /*2900*/  STL.128 [R1+0x100], RZ ;  /* 0x000100ff01007387 */ /* 0x000fe20000100c00 */
[----:B------:R-:W-:-:S02]  /*2910*/  IMAD.X R46, RZ, RZ, R17, P5 ;  /* 0x000000ffff2e7224 */ /* 0x000fc400028e0611 */
[--C-:B------:R-:W-:Y:S02]  /*2920*/  IMAD.X R47, RZ, RZ, R17.reuse, P6 ;  /* 0x000000ffff2f7224 */ /* 0x100fe400030e0611 */
[--C-:B------:R-:W-:Y:S02]  /*2930*/  IMAD.X R45, RZ, RZ, R17.reuse, P1 ;  /* 0x000000ffff2d7224 */ /* 0x100fe400008e0611 */
[----:B------:R-:W-:Y:S01]  /*2940*/  IMAD.X R43, RZ, RZ, R17, P2 ;  /* 0x000000ffff2b7224 */ /* 0x000fe200010e0611 */
[----:B--2---:R-:W0:Y:S02]  /*2950*/  SHFL.IDX PT, R0, R2, RZ, 0x1f ;  /* 0x00001fff02007589 */ /* 0x004e2400000e0000 */
[----:B0-----:R-:W-:-:S04]  /*2960*/  LEA.HI R2, R0, R0, RZ, 0x1 ;  /* 0x0000000000027211 */ /* 0x001fc800078f08ff */
[----:B------:R-:W-:Y:S01]  /*2970*/  LOP3.LUT R3, R2, 0x7fffe, RZ, 0xc0, !PT ;  /* 0x0007fffe02037812 */ /* 0x000fe200078ec0ff */
[----:B------:R-:W-:-:S04]  /*2980*/  VIADD R2, R72, 0x1c400 ;  /* 0x0001c40048027836 */ /* 0x000fc80000000000 */
[----:B------:R-:W-:Y:S01]  /*2990*/  IMAD.IADD R0, R0, 0x1, -R3 ;  /* 0x0000000100007824 */ /* 0x000fe200078e0a03 */
[----:B------:R-:W-:Y:S01]  /*29a0*/  SHF.R.U32.HI R2, RZ, 0x4, R2 ;  /* 0x00000004ff027819 */ /* 0x000fe20000011602 */
[----:B------:R-:W-:-:S03]  /*29b0*/  VIADD R3, R72, 0x18400 ;  /* 0x0001840048037836 */ /* 0x000fc60000000000 */
[----:B------:R-:W-:Y:S01]  /*29c0*/  LOP3.LUT R2, R2, 0x3fff, RZ, 0xc0, !PT ;  /* 0x00003fff02027812 */ /* 0x000fe200078ec0ff */
[----:B------:R-:W-:Y:S01]  /*29d0*/  IMAD R0, R0, 0x2000, R3 ;  /* 0x0000200000007824 */ /* 0x000fe200078e0203 */
[----:B------:R-:W-:Y:S02]  /*29e0*/  LOP3.LUT P0, RZ, R3, 0x1bf, RZ, 0xc0, !PT ;  /* 0x000001bf03ff7812 */ /* 0x000fe4000780c0ff */
[----:B------:R-:W-:Y:S01]  /*29f0*/  LOP3.LUT R4, R2, 0x10000, RZ, 0xfc, !PT ;  /* 0x0001000002047812 */ /* 0x000fe200078efcff */
[----:B------:R-:W-:Y:S01]  /*2a00*/  VIADD R3, R0, 0xa000 ;  /* 0x0000a00000037836 */ /* 0x000fe20000000000 */
[----:B------:R-:W-:-:S03]  /*2a10*/  SHF.R.U32.HI R0, RZ, 0x4, R0 ;  /* 0x00000004ff007819 */ /* 0x000fc60000011600 */
[----:B------:R0:W-:Y:S01]  /*2a20*/  STL.128 [R1+0xa0], R4 ;  /* 0x0000a00401007387 */ /* 0x0001e20000100c00 */
[----:B------:R-:W-:Y:S02]  /*2a30*/  SHF.R.U32.HI R3, RZ, 0x4, R3 ;  /* 0x00000004ff037819 */ /* 0x000fe40000011603 */
[----:B------:R-:W-:Y:S02]  /*2a40*/  LOP3.LUT R0, R0, 0x3fff, RZ, 0xc0, !PT ;  /* 0x00003fff00007812 */ /* 0x000fe400078ec0ff */
[----:B------:R-:W-:Y:S02]  /*2a50*/  LOP3.LUT R3, R3, 0x3fff, RZ, 0xc0, !PT ;  /* 0x00003fff03037812 */ /* 0x000fe400078ec0ff */
[----:B------:R-:W-:Y:S02]  /*2a60*/  LOP3.LUT R2, R0, 0x10000, RZ, 0xfc, !PT ;  /* 0x0001000000027812 */ /* 0x000fe400078efcff */
[----:B------:R-:W-:Y:S01]  /*2a70*/  LOP3.LUT R0, R3, 0x10000, RZ, 0xfc, !PT ;  /* 0x0001000003007812 */ /* 0x000fe200078efcff */
[----:B------:R-:W-:-:S05]  /*2a80*/  IMAD.MOV.U32 R3, RZ, RZ, 0x40000040 ;  /* 0x40000040ff037424 */ /* 0x000fca00078e00ff */
[----:B------:R1:W-:Y:S01]  /*2a90*/  STL.64 [R1+0x98], R2 ;  /* 0x0000980201007387 */ /* 0x0003e20000100a00 */
[----:B0-----:R-:W-:Y:S02]  /*2aa0*/  IMAD.MOV.U32 R6, RZ, RZ, R8 ;  /* 0x000000ffff067224 */ /* 0x001fe400078e0008 */
[----:B------:R-:W-:-:S05]  /*2ab0*/  IMAD.MOV.U32 R4, RZ, RZ, R0 ;  /* 0x000000ffff047224 */ /* 0x000fca00078e0000 */
[----:B------:R1:W-:Y:S01]  /*2ac0*/  STL.128 [R1+0x110], R4 ;  /* 0x0001100401007387 */ /* 0x0003e20000100c00 */
[----:B------:R-:W-:Y:S05]  /*2ad0*/  @!P0 BRA `(.L_x_12077) ;  /* 0x0000000000408947 */ /* 0x000fea0003800000 */
[----:B-1----:R-:W-:Y:S01]  /*2ae0*/  MOV R2, 0x0 ;  /* 0x0000000000027802 */ /* 0x002fe20000000f00 */
        /* <DEDUP_REMOVED lines=15> */
.L_x_12077:
[----:B------:R-:W2:Y:S01]  /*2be0*/  LDL R41, [R1+0x21c] ;  /* 0x00021c0001297983 */ /* 0x000ea20000100800 */
[----:B-1----:R-:W0:Y:S01]  /*2bf0*/  LDC.64 R4, c[0x0][0xad8] ;  /* 0x0002b600ff047b82 */ /* 0x002e220000000a00 */
[----:B------:R-:W-:Y:S01]  /*2c00*/  IADD3 R20, P0, R16, 0x120, RZ ;  /* 0x0000012010147810 */ /* 0x000fe20007f1e0ff */
[----:B------:R-:W-:Y:S01]  /*2c10*/  IMAD.U32 R9, RZ, RZ, UR48 ;  /* 0x00000030ff097e24 */ /* 0x000fe2000f8e00ff */
[----:B------:R-:W1:Y:S01]  /*2c20*/  S2R R52, SR_TID.X ;  /* 0x0000000000347919 */ /* 0x000e620000002100 */
[----:B------:R-:W-:Y:S01]  /*2c30*/  IMAD.U32 R8, RZ, RZ, UR47 ;  /* 0x0000002fff087e24 */ /* 0x000fe2000f8e00ff */
[----:B------:R-:W-:Y:S01]  /*2c40*/  BSSY B0, `(.L_x_12078) ;  /* 0x000001c000007945 */ /* 0x000fe20003800000 */
[----:B------:R-:W-:Y:S01]  /*2c50*/  IMAD.MOV.U32 R12, RZ, RZ, RZ ;  /* 0x000000ffff0c7224 */ /* 0x000fe200078e00ff */
[----:B------:R3:W-:Y:S01]  /*2c60*/  STL.64 [R1+0x130], R26 ;  /* 0x0001301a01007387 */ /* 0x0007e20000100a00 */
[----:B------:R-:W4:Y:S01]  /*2c70*/  LDC.64 R2, c[0x0][0xae0] ;  /* 0x0002b800ff027b82 */ /* 0x000f220000000a00 */
[----:B------:R-:W-:-:S02]  /*2c80*/  IMAD.X R21, RZ, RZ, R17, P0 ;  /* 0x000000ffff157224 */ /* 0x000fc400000e0611 */
[----:B------:R0:W-:Y:S04]  /*2c90*/  STL.64 [R1+0x120], R178 ;  /* 0x000120b201007387 */ /* 0x0001e80000100a00 */
[----:B------:R0:W-:Y:S01]  /*2ca0*/  STL.64 [R1+0x128], R20 ;  /* 0x0001281401007387 */ /* 0x0001e20000100a00 */
[----:B------:R-:W5:Y:S03]  /*2cb0*/  LDC R10, c[0x0][0xad4] ;  /* 0x0002b500ff0a7b82 */ /* 0x000f660000000800 */
[----:B------:R0:W-:Y:S04]  /*2cc0*/  STL.U8 [R1+0x138], RZ ;  /* 0x000138ff01007387 */ /* 0x0001e80000100000 */
[----:B------:R0:W-:Y:S01]  /*2cd0*/  STL.U8 [R1+0x16c], RZ ;  /* 0x00016cff01007387 */ /* 0x0001e20000100000 */
[----:B------:R-:W3:Y:S01]  /*2ce0*/  LDC.64 R6, c[0x0][0x448] ;  /* 0x00011200ff067b82 */ /* 0x000ee20000000a00 */
[----:B0-----:R-:W-:-:S02]  /*2cf0*/  IMAD.MOV.U32 R11, RZ, RZ, R4 ;  /* 0x000000ffff0b7224 */ /* 0x001fc400078e0004 */
[----:B------:R-:W-:-:S05]  /*2d00*/  IMAD.MOV.U32 R13, RZ, RZ, R5 ;  /* 0x000000ffff0d7224 */ /* 0x000fca00078e0005 */
[----:B------:R-:W0:Y:S01]  /*2d10*/  LDC R220, c[0x0][0x450] ;  /* 0x00011400ffdc7b82 */ /* 0x000e220000000800 */
[----:B----4-:R-:W-:Y:S02]  /*2d20*/  IMAD.MOV.U32 R14, RZ, RZ, R2 ;  /* 0x000000ffff0e7224 */ /* 0x010fe400078e0002 */
[----:B------:R-:W-:Y:S02]  /*2d30*/  IMAD.MOV.U32 R15, RZ, RZ, R3 ;  /* 0x000000ffff0f7224 */ /* 0x000fe400078e0003 */
[----:B-1----:R-:W-:Y:S01]  /*2d40*/  VIADD R223, R52, 0xffffff80 ;  /* 0xffffff8034df7836 */ /* 0x002fe20000000000 */
[----:B-----5:R1:W-:Y:S04]  /*2d50*/  STL.128 [R1+0x140], R8 ;  /* 0x0001400801007387 */ /* 0x0203e80000100c00 */
[----:B------:R1:W-:Y:S04]  /*2d60*/  STL.128 [R1+0x150], R12 ;  /* 0x0001500c01007387 */ /* 0x0003e80000100c00 */
[----:B------:R1:W-:Y:S04]  /*2d70*/  STL [R1+0x13c], R223 ;  /* 0x00013cdf01007387 */ /* 0x0003e80000100800 */
[----:B---3--:R1:W-:Y:S04]  /*2d80*/  STL.64 [R1+0x160], R6 ;  /* 0x0001600601007387 */ /* 0x0083e80000100a00 */
[----:B0-----:R1:W-:Y:S01]  /*2d90*/  STL [R1+0x168], R220 ;  /* 0x000168dc01007387 */ /* 0x0013e20000100800 */
[----:B--2---:R-:W-:-:S04]  /*2da0*/  LEA.HI R0, R41, R41, RZ, 0x1 ;  /* 0x0000002929007211 */ /* 0x004fc800078f08ff */
[----:B------:R-:W-:-:S05]  /*2db0*/  LOP3.LUT R0, R0, 0xfffffffe, RZ, 0xc0, !PT ;  /* 0xfffffffe00007812 */ /* 0x000fca00078ec0ff */
[----:B------:R-:W-:-:S05]  /*2dc0*/  IMAD.IADD R0, R41, 0x1, -R0 ;  /* 0x0000000129007824 */ /* 0x000fca00078e0a00 */
[----:B------:R-:W-:-:S04]  /*2dd0*/  SHF.L.U32 R27, R0, 0x1f, RZ ;  /* 0x0000001f001b7819 */ /* 0x000fc800000006ff */
[----:B------:R-:W0:Y:S02]  /*2de0*/  SYNCS.PHASECHK.TRANS64.TRYWAIT P0, [R72+URZ+0x32400], R27 ;  /* 0x0324001b480075a7 */ /* 0x000e24000800017f */
[----:B01----:R-:W-:Y:S05]  /*2df0*/  @!P0 BRA `(.L_x_12079) ;  /* 0x0000028c00c08947 */ /* 0x003fea0003800000 */
.L_x_12330:
[----:B------:R-:W-:Y:S05]  /*2e00*/  BSYNC B0 ;  /* 0x0000000000007941 */ /* 0x000fea0003800000 */
.L_x_12078:
[----:B------:R-:W2:Y:S04]  /*2e10*/  LDL R9, [R1+0x4bc] ;  /* 0x0004bc0001097983 */ /* 0x000ea80000100800 */
[----:B------:R-:W2:Y:S04]  /*2e20*/  LDL R8, [R1+0x4c0] ;  /* 0x0004c00001087983 */ /* 0x000ea80000100800 */
[----:B------:R-:W3:Y:S04]  /*2e30*/  LDL R0, [R1+0x4c8] ;  /* 0x0004c80001007983 */ /* 0x000ee80000100800 */
[----:B------:R-:W0:Y:S04]  /*2e40*/  LDL R14, [R1+0x4c4] ;  /* 0x0004c400010e7983 */ /* 0x000e280000100800 */
[----:B------:R-:W4:Y:S04]  /*2e50*/  LDL R41, [R1+0x1c] ;  /* 0x00001c0001297983 */ /* 0x000f280000100800 */
[----:B------:R1:W5:Y:S01]  /*2e60*/  LDL.64 R12, [R1+0x210] ;  /* 0x00021000010c7983 */ /* 0x0003620000100a00 */
[----:B------:R-:W-:-:S02]  /*2e70*/  IMAD.MOV.U32 R10, RZ, RZ, R35 ;  /* 0x000000ffff0a7224 */ /* 0x000fc400078e0023 */
[----:B------:R-:W-:Y:S01]  /*2e80*/  IMAD.MOV.U32 R11, RZ, RZ, R50 ;  /* 0x000000ffff0b7224 */ /* 0x000fe200078e0032 */
[----:B------:R-:W-:Y:S01]  /*2e90*/  IADD3 R20, P0, R16, 0x16c, RZ ;  /* 0x0000016c10147810 */ /* 0x000fe20007f1e0ff */
[----:B------:R-:W1:Y:S01]  /*2ea0*/  S2R R52, SR_TID.X ;  /* 0x0000000000347919 */ /* 0x000e620000002100 */
[----:B------:R-:W-:Y:S05]  /*2eb0*/  WARPSYNC.ALL ;  /* 0x0000000000007948 */ /* 0x000fea0003800000 */
[----:B------:R-:W-:Y:S01]  /*2ec0*/  BSSY B0, `(.L_x_12080) ;  /* 0x0000037000007945 */ /* 0x000fe20003800000 */
[----:B-1----:R-:W-:-:S05]  /*2ed0*/  SHF.R.U32.HI R35, RZ, 0x7, R52 ;  /* 0x00000007ff237819 */ /* 0x002fca0000011634 */
[----:B------:R-:W-:-:S05]  /*2ee0*/  VIADD R78, R35, 0x8 ;  /* 0x00000008234e7836 */ /* 0x000fca0000000000 */
[----:B------:R1:W-:Y:S06]  /*2ef0*/  BAR.SYNC.DEFER_BLOCKING R78, 0x100 ;  /* 0x0004004e0000751d */ /* 0x0003ec0000010000 */
[----:B--2---:R2:W-:Y:S01]  /*2f00*/  STL.128 [R1+0x170], R8 ;  /* 0x0001700801007387 */ /* 0x0045e20000100c00 */
[----:B---3--:R-:W-:Y:S01]  /*2f10*/  IMAD.MOV.U32 R26, RZ, RZ, R0 ;  /* 0x000000ffff1a7224 */ /* 0x008fe200078e0000 */
[----:B------:R-:W-:Y:S01]  /*2f20*/  IADD3 R0, P2, R16, 0x220, RZ ;  /* 0x0000022010007810 */ /* 0x000fe20007f5e0ff */
[----:B--2---:R-:W-:Y:S02]  /*2f30*/  IMAD.MOV.U32 R8, RZ, RZ, R32 ;  /* 0x000000ffff087224 */ /* 0x004fe400078e0020 */
[----:B------:R-:W-:-:S02]  /*2f40*/  IMAD.MOV.U32 R9, RZ, RZ, R49 ;  /* 0x000000ffff097224 */ /* 0x000fc400078e0031 */
[----:B------:R-:W-:Y:S02]  /*2f50*/  IMAD.MOV.U32 R10, RZ, RZ, R31 ;  /* 0x000000ffff0a7224 */ /* 0x000fe400078e001f */
[----:B------:R-:W-:-:S05]  /*2f60*/  IMAD.MOV.U32 R11, RZ, RZ, R46 ;  /* 0x000000ffff0b7224 */ /* 0x000fca00078e002e */
[----:B------:R2:W-:Y:S01]  /*2f70*/  STL.128 [R1+0x190], R8 ;  /* 0x0001900801007387 */ /* 0x0005e20000100c00 */
[----:B0-----:R-:W-:Y:S01]  /*2f80*/  IMAD.MOV.U32 R27, RZ, RZ, R14 ;  /* 0x000000ffff1b7224 */ /* 0x001fe200078e000e */
[----:B------:R-:W-:Y:S01]  /*2f90*/  IADD3 R14, P1, R16, 0x128, RZ ;  /* 0x00000128100e7810 */ /* 0x000fe20007f3e0ff */
[--C-:B------:R-:W-:Y:S02]  /*2fa0*/  IMAD.X R31, RZ, RZ, R17.reuse, P0 ;  /* 0x000000ffff1f7224 */ /* 0x100fe400000e0611 */
[----:B------:R-:W-:Y:S02]  /*2fb0*/  IMAD.X R15, RZ, RZ, R17, P2 ;  /* 0x000000ffff0f7224 */ /* 0x000fe400010e0611 */
[----:B--2---:R-:W-:Y:S02]  /*2fc0*/  IMAD.MOV.U32 R8, RZ, RZ, R38 ;  /* 0x000000ffff087224 */ /* 0x004fe400078e0026 */
[----:B------:R-:W-:Y:S02]  /*2fd0*/  IMAD.MOV.U32 R9, RZ, RZ, R53 ;  /* 0x000000ffff097224 */ /* 0x000fe400078e0035 */
[----:B------:R-:W-:-:S02]  /*2fe0*/  IMAD.MOV.U32 R10, RZ, RZ, R33 ;  /* 0x000000ffff0a7224 */ /* 0x000fc400078e0021 */
[----:B------:R-:W-:-:S05]  /*2ff0*/  IMAD.MOV.U32 R11, RZ, RZ, R48 ;  /* 0x000000ffff0b7224 */ /* 0x000fca00078e0030 */
[----:B------:R0:W-:Y:S01]  /*3000*/  STL.128 [R1+0x1b0], R8 ;  /* 0x0001b00801007387 */ /* 0x0001e20000100c00 */
[----:B------:R-:W-:Y:S02]  /*3010*/  IMAD.X R21, RZ, RZ, R17, P1 ;  /* 0x000000ffff157224 */ /* 0x000fe400008e0611 */
        /* <DEDUP_REMOVED lines=9> */
[----:B------:R0:W-:Y:S01]  /*30b0*/  STL.128 [R1+0x1d0], R8 ;  /* 0x0001d00801007387 */ /* 0x0001e20000100c00 */
[----:B------:R-:W-:Y:S01]  /*30c0*/  IADD3 R20, P0, R16, 0x138, RZ ;  /* 0x0000013810147810 */ /* 0x000fe20007f1e0ff */
[----:B0-----:R-:W-:Y:S02]  /*30d0*/  IMAD.MOV.U32 R8, RZ, RZ, R29 ;  /* 0x000000ffff087224 */ /* 0x001fe400078e001d */
[----:B------:R-:W-:Y:S02]  /*30e0*/  IMAD.MOV.U32 R9, RZ, RZ, R40 ;  /* 0x000000ffff097224 */ /* 0x000fe400078e0028 */
[----:B------:R-:W-:Y:S02]  /*30f0*/  IMAD.MOV.U32 R10, RZ, RZ, R14 ;  /* 0x000000ffff0a7224 */ /* 0x000fe400078e000e */
[----:B------:R-:W-:-:S05]  /*3100*/  IMAD.MOV.U32 R11, RZ, RZ, R21 ;  /* 0x000000ffff0b7224 */ /* 0x000fca00078e0015 */
[----:B------:R0:W-:Y:S01]  /*3110*/  STL.128 [R1+0x1e0], R8 ;  /* 0x0001e00801007387 */ /* 0x0001e20000100c00 */
[----:B------:R-:W-:Y:S01]  /*3120*/  IMAD.X R21, RZ, RZ, R17, P0 ;  /* 0x000000ffff157224 */ /* 0x000fe200000e0611 */
[----:B----4-:R-:W-:Y:S02]  /*3130*/  LOP3.LUT R0, R41, 0x1, RZ, 0xfc, !PT ;  /* 0x0000000129007812 */ /* 0x010fe400078efcff */
[----:B------:R-:W-:Y:S01]  /*3140*/  STL.128 [R1+0x1a0], R24 ;  /* 0x0001a01801007387 */ /* 0x000fe20000100c00 */
[----:B0-----:R-:W-:Y:S02]  /*3150*/  IMAD.MOV.U32 R8, RZ, RZ, R28 ;  /* 0x000000ffff087224 */ /* 0x001fe400078e001c */
[----:B------:R-:W-:Y:S02]  /*3160*/  IMAD.MOV.U32 R9, RZ, RZ, R39 ;  /* 0x000000ffff097224 */ /* 0x000fe400078e0027 */
[----:B------:R-:W-:Y:S02]  /*3170*/  IMAD.MOV.U32 R10, RZ, RZ, R34 ;  /* 0x000000ffff0a7224 */ /* 0x000fe400078e0022 */
[----:B------:R-:W-:-:S05]  /*3180*/  IMAD.MOV.U32 R11, RZ, RZ, R51 ;  /* 0x000000ffff0b7224 */ /* 0x000fca00078e0033 */
[----:B------:R0:W-:Y:S04]  /*3190*/  STL.128 [R1+0x1f0], R8 ;  /* 0x0001f00801007387 */ /* 0x0001e80000100c00 */
[----:B------:R1:W-:Y:S01]  /*31a0*/  STL.128 [R1+0x180], R20 ;  /* 0x0001801401007387 */ /* 0x0003e20000100c00 */
[----:B------:R-:W-:Y:S01]  /*31b0*/  ISETP.NE.AND P1, PT, R0, 0x3, PT ;  /* 0x000000030000780c */ /* 0x000fe20003f25270 */
[----:B0-----:R-:W-:Y:S02]  /*31c0*/  IMAD.MOV.U32 R8, RZ, RZ, R30 ;  /* 0x000000ffff087224 */ /* 0x001fe400078e001e */
[----:B------:R-:W-:Y:S02]  /*31d0*/  IMAD.MOV.U32 R9, RZ, RZ, R47 ;  /* 0x000000ffff097224 */ /* 0x000fe400078e002f */
[----:B------:R-:W-:-:S02]  /*31e0*/  IMAD.MOV.U32 R10, RZ, RZ, R36 ;  /* 0x000000ffff0a7224 */ /* 0x000fc400078e0024 */
[----:B------:R-:W-:-:S05]  /*31f0*/  IMAD.MOV.U32 R11, RZ, RZ, R37 ;  /* 0x000000ffff0b7224 */ /* 0x000fca00078e0025 */
[----:B------:R1:W-:Y:S01]  /*3200*/  STL.128 [R1+0x200], R8 ;  /* 0x0002000801007387 */ /* 0x0003e20000100c00 */
[----:B------:R-:W-:Y:S05]  /*3210*/  @!P1 BRA `(.L_x_12081) ;  /* 0x0000000000049947 */ /* 0x000fea0003800000 */
[----:B------:R-:W-:Y:S01]  /*3220*/  BPT.TRAP 0x1 ;  /* 0x000000040000795c */ /* 0x000fe20000300000 */
.L_x_12081:
[----:B------:R-:W-:Y:S05]  /*3230*/  BSYNC B0 ;  /* 0x0000000000007941 */ /* 0x000fea0003800000 */
.L_x_12080:
[----:B-1----:R-:W2:Y:S01]  /*3240*/  LDL.64 R8, [R1+0x8] ;  /* 0x0000080001087983 */ /* 0x002ea20000100a00 */
[----:B-----5:R-:W-:Y:S01]  /*3250*/  SHF.L.U32 R13, R13, 0x1f, RZ ;  /* 0x0000001f0d0d7819 */ /* 0x020fe200000006ff */
[----:B------:R-:W-:Y:S01]  /*3260*/  BSSY B0, `(.L_x_12082) ;  /* 0x0000006000007945 */ /* 0x000fe20003800000 */
[----:B--2---:R-:W-:-:S05]  /*3270*/  MOV R9, R8 ;  /* 0x0000000800097202 */ /* 0x004fca0000000f00 */
[----:B------:R-:W-:-:S04]  /*3280*/  IMAD R12, R12, 0x8, R9 ;  /* 0x000000080c0c7824 */ /* 0x000fc800078e0209 */
[----:B------:R0:W1:Y:S01]  /*3290*/  SYNCS.PHASECHK.TRANS64.TRYWAIT P0, [R12+URZ], R13 ;  /* 0x0000000d0c0075a7 */ /* 0x000062000800017f */
[----:B------:R-:W-:Y:S05]  /*32a0*/  @!P1 BRA `(.L_x_12083) ;  /* 0x0000000000049947 */ /* 0x000fea0003800000 */
[----:B------:R-:W-:Y:S01]  /*32b0*/  BPT.TRAP 0x1 ;  /* 0x000000040000795c */ /* 0x000fe20000300000 */
.L_x_12083:
[----:B------:R-:W-:Y:S05]  /*32c0*/  BSYNC B0 ;  /* 0x0000000000007941 */ /* 0x000fea0003800000 */
.L_x_12082:
[----:B------:R-:W-:Y:S04]  /*32d0*/  BSSY B0, `(.L_x_12084) ;  /* 0x0000004000007945 */ /* 0x000fe80003800000 */
[----:B-1----:R-:W-:Y:S05]  /*32e0*/  @P0 BRA `(.L_x_12085) ;  /* 0x0000000000080947 */ /* 0x002fea0003800000 */
[----:B------:R-:W1:Y:S02]  /*32f0*/  SYNCS.PHASECHK.TRANS64.TRYWAIT P0, [R12+URZ], R13 ;  /* 0x0000000d0c0075a7 */ /* 0x000e64000800017f */
[----:B-1----:R-:W-:Y:S05]  /*3300*/  @!P0 BRA `(.L_x_12086) ;  /* 0x0000028800908947 */ /* 0x002fea0003800000 */
.L_x_12085:
[----:B------:R-:W-:Y:S05]  /*3310*/  BSYNC B0 ;  /* 0x0000000000007941 */ /* 0x000fea0003800000 */
.L_x_12084:
[----:B------:R-:W2:Y:S04]  /*3320*/  LDL R21, [R1+0x210] ;  /* 0x0002100001157983 */ /* 0x000ea80000100800 */
[----:B------:R-:W2:Y:S01]  /*3330*/  LDL.64 R8, [R1+0xa0] ;  /* 0x0000a00001087983 */ /* 0x000ea20000100a00 */
[----:B------:R-:W-:Y:S05]  /*3340*/  WARPSYNC.ALL ;  /* 0x0000000000007948 */ /* 0x000fea0003800000 */
[----:B------:R-:W3:Y:S04]  /*3350*/  LDL.64 R24, [R1+0x98] ;  /* 0x0000980001187983 */ /* 0x000ee80000100a00 */
[----:B------:R-:W4:Y:S04]  /*3360*/  LDL.64 R10, [R1+0x98] ;  /* 0x00009800010a7983 */ /* 0x000f280000100a00 */
[----:B01----:R-:W5:Y:S01]  /*3370*/  LDL.64 R12, [R1+0x98] ;  /* 0x00009800010c7983 */ /* 0x003f620000100a00 */
[----:B--2---:R-:W-:-:S03]  /*3380*/  IMAD R8, R21, 0x300, R8 ;  /* 0x0000030015087824 */ /* 0x004fc600078e0208 */
[----:B------:R-:W2:Y:S01]  /*3390*/  LDL.64 R14, [R1+0x98] ;  /* 0x00009800010e7983 */ /* 0x000ea20000100a00 */
[----:B------:R-:W-:Y:S02]  /*33a0*/  R2UR UR7, R9 ;  /* 0x00000000090772ca */ /* 0x000fe400000e0000 */
[C---:B------:R-:W-:Y:S01]  /*33b0*/  R2UR UR6, R8.reuse ;  /* 0x00000000080672ca */ /* 0x040fe200000e0000 */
[----:B------:R-:W2:Y:S01]  /*33c0*/  LDL R73, [R1+0x21c] ;  /* 0x00021c0001497983 */ /* 0x000ea20000100800 */
[----:B------:R-:W-:Y:S01]  /*33d0*/  VIADD R20, R8, 0x2 ;  /* 0x0000000208147836 */ /* 0x000fe20000000000 */
[----:B------:R-:W-:Y:S01]  /*33e0*/  BSSY B0, `(.L_x_12087) ;  /* 0x000002e000007945 */ /* 0x000fe20003800000 */
[----:B------:R-:W-:Y:S01]  /*33f0*/  IMAD.MOV.U32 R21, RZ, RZ, R9 ;  /* 0x000000ffff157224 */ /* 0x000fe200078e0009 */
[----:B------:R0:W-:Y:S01]  /*3400*/  STL [R1+0x80], RZ ;  /* 0x000080ff01007387 */ /* 0x0001e20000100800 */
[----:B---3--:R-:W-:Y:S02]  /*3410*/  R2UR UR4, R24 ;  /* 0x00000000180472ca */ /* 0x008fe400000e0000 */
[----:B------:R-:W-:-:S02]  /*3420*/  R2UR UR5, R25 ;  /* 0x00000000190572ca */ /* 0x000fc400000e0000 */
[----:B------:R-:W-:Y:S01]  /*3430*/  WARPGROUP.ARRIVE ;  /* 0x00000000000079c5 */ /* 0x000fe20000000000 */
[----:B----4-:R-:W-:Y:S02]  /*3440*/  VIADD R10, R10, 0x2 ;  /* 0x000000020a0a7836 */ /* 0x010fe40000000000 */
[----:B-----5:R-:W-:Y:S02]  /*3450*/  VIADD R12, R12, 0x4 ;  /* 0x000000040c0c7836 */ /* 0x020fe40000000000 */
[----:B--2---:R-:W-:-:S06]  /*3460*/  VIADD R14, R14, 0x6 ;  /* 0x000000060e0e7836 */ /* 0x004fcc0000000000 */
[----:B------:R-:W-:Y:S01]  /*3470*/  HGMMA.64x96x16.F32.BF16 R24, gdesc[UR4], RZ, !UPT, gsb0 ;  /* 0x01600000041879f0 */ /* 0x000fe2000c0018ff */
[----:B------:R-:W-:Y:S02]  /*3480*/  R2UR UR6, R20 ;  /* 0x00000000140672ca */ /* 0x000fe400000e0000 */
[----:B------:R-:W-:Y:S02]  /*3490*/  R2UR UR7, R21 ;  /* 0x00000000150772ca */ /* 0x000fe400000e0000 */
[----:B------:R-:W-:Y:S01]  /*34a0*/  R2UR UR4, R10 ;  /* 0x000000000a0472ca */ /* 0x000fe200000e0000 */
[C---:B------:R-:W-:Y:S01]  /*34b0*/  VIADD R10, R8.reuse, 0x4 ;  /* 0x00000004080a7836 */ /* 0x040fe20000000000 */
[----:B------:R-:W-:Y:S01]  /*34c0*/  R2UR UR5, R11 ;  /* 0x000000000b0572ca */ /* 0x000fe200000e0000 */
[----:B------:R-:W-:Y:S01]  /*34d0*/  IMAD.MOV.U32 R11, RZ, RZ, R9 ;  /* 0x000000ffff0b7224 */ /* 0x000fe200078e0009 */
[----:B------:R-:W-:Y:S01]  /*34e0*/  LEA.HI R0, R73, R73, RZ, 0x1 ;  /* 0x0000004949007211 */ /* 0x000fe200078f08ff */
[----:B------:R-:W-:Y:S01]  /*34f0*/  VIADD R8, R8, 0x6 ;  /* 0x0000000608087836 */ /* 0x000fe20000000000 */
[----:B------:R-:W-:-:S02]  /*3500*/  WARPGROUP.DEPBAR.LE gsb0, 0x0 ;  /* 0x00008000000079c5 */ /* 0x000fc40000010000 */
        /* <DEDUP_REMOVED lines=13> */
[----:B------:R-:W-:Y:S01]  /*35e0*/  LOP3.LUT R8, R0, 0xfffffffe, RZ, 0xc0, !PT ;  /* 0xfffffffe00087812 */ /* 0x000fe200078ec0ff */
[----:B------:R-:W-:-:S04]  /*35f0*/  IMAD.MOV.U32 R0, RZ, RZ, 0x1 ;  /* 0x00000001ff007424 */ /* 0x000fc800078e00ff */
[----:B------:R-:W-:Y:S01]  /*3600*/  IMAD.IADD R8, R73, 0x1, -R8 ;  /* 0x0000000149087824 */ /* 0x000fe200078e0a08 */
[----:B------:R0:W-:Y:S04]  /*3610*/  STL [R1+0x80], R0 ;  /* 0x0000800001007387 */ /* 0x0001e80000100800 */
[----:B------:R-:W-:Y:S01]  /*3620*/  SHF.L.U32 R9, R8, 0x1f, RZ ;  /* 0x0000001f08097819 */ /* 0x000fe200000006ff */
[----:B------:R0:W-:Y:S04]  /*3630*/  STL [R1+0x80], R0 ;  /* 0x0000800001007387 */ /* 0x0001e80000100800 */
[----:B------:R0:W-:Y:S04]  /*3640*/  STL [R1+0x80], R0 ;  /* 0x0000800001007387 */ /* 0x0001e80000100800 */
[----:B------:R0:W-:Y:S01]  /*3650*/  STL [R1+0x80], R0 ;  /* 0x0000800001007387 */ /* 0x0001e20000100800 */
[----:B------:R-:W-:-:S02]  /*3660*/  WARPGROUP.DEPBAR.LE gsb0, 0x0 ;  /* 0x00008000000079c5 */ /* 0x000fc40000010000 */
[----:B------:R-:W-:-:S06]  /*3670*/  WARPGROUP.ARRIVE ;  /* 0x00000000000079c5 */ /* 0x000fcc0000000000 */
[----:B------:R-:W-:Y:S03]  /*3680*/  HGMMA.64x96x16.F32.BF16 R24, gdesc[UR4], R24, gsb0 ;  /* 0x01600000041879f0 */ /* 0x000fe60008001818 */
[----:B------:R-:W-:Y:S02]  /*3690*/  WARPGROUP.DEPBAR.LE gsb0, 0x0 ;  /* 0x00008000000079c5 */ /* 0x000fe40000010000 */
[----:B------:R-:W1:Y:S02]  /*36a0*/  SYNCS.PHASECHK.TRANS64.TRYWAIT P0, [R72+URZ+0x32410], R9 ;  /* 0x03241009480075a7 */ /* 0x000e64000800017f */
[----:B01----:R-:W-:Y:S05]  /*36b0*/  @!P0 BRA `(.L_x_12088) ;  /* 0x0000028400b88947 */ /* 0x003fea0003800000 */
.L_x_12331:
[----:B------:R-:W-:Y:S05]  /*36c0*/  BSYNC B0 ;  /* 0x0000000000007941 */ /* 0x000fea0003800000 */
.L_x_12087:
[----:B------:R-:W2:Y:S04]  /*36d0*/  LDL R10, [R1+0x54] ;  /* 0x00005400010a7983 */ /* 0x000ea80000100800 */
[----:B0-----:R0:W5:Y:S01]  /*36e0*/  LDL.64 R8, [R1+0x210] ;  /* 0x0002100001087983 */ /* 0x0011620000100a00 */
[----:B------:R-:W-:Y:S01]  /*36f0*/  BSSY B0, `(.L_x_12089) ;  /* 0x0000005000007945 */ /* 0x000fe20003800000 */
[----:B--2---:R-:W-:-:S04]  /*3700*/  LOP3.LUT R10, R10, 0x1, RZ, 0xfc, !PT ;  /* 0x000000010a0a7812 */ /* 0x004fc800078efcff */
[----:B------:R-:W-:-:S13]  /*3710*/  ISETP.NE.AND P1, PT, R10, 0x3, PT ;  /* 0x000000030a00780c */ /* 0x000fda0003f25270 */
[----:B0-----:R-:W-:Y:S05]  /*3720*/  @!P1 BRA `(.L_x_12090) ;  /* 0x0000000000049947 */ /* 0x001fea0003800000 */
[----:B------:R-:W-:Y:S01]  /*3730*/  BPT.TRAP 0x1 ;  /* 0x000000040000795c */ /* 0x000fe20000300000 */
.L_x_12090:
[----:B------:R-:W-:Y:S05]  /*3740*/  BSYNC B0 ;  /* 0x0000000000007941 */ /* 0x000fea0003800000 */
.L_x_12089:
        /* <DEDUP_REMOVED lines=8> */
.L_x_12092:
[----:B------:R-:W-:Y:S05]  /*37d0*/  BSYNC B0 ;  /* 0x0000000000007941 */ /* 0x000fea0003800000 */
.L_x_12091:
[----:B------:R-:W-:Y:S04]  /*37e0*/  BSSY B0, `(.L_x_12093) ;  /* 0x0000004000007945 */ /* 0x000fe80003800000 */
[----:B-1----:R-:W-:Y:S05]  /*37f0*/  @P0 BRA `(.L_x_12094) ;  /* 0x0000000000080947 */ /* 0x002fea0003800000 */
[----:B------:R-:W1:Y:S02]  /*3800*/  SYNCS.PHASECHK.TRANS64.TRYWAIT P0, [R8+URZ], R9 ;  /* 0x00000009080075a7 */ /* 0x000e64000800017f */
[----:B-1----:R-:W-:Y:S05]  /*3810*/  @!P0 BRA `(.L_x_12095) ;  /* 0x0000028400748947 */ /* 0x002fea0003800000 */
.L_x_12094:
[----:B------:R-:W-:Y:S05]  /*3820*/  BSYNC B0 ;  /* 0x0000000000007941 */ /* 0x000fea0003800000 */
.L_x_12093:
        /* <DEDUP_REMOVED lines=9> */
[----:B------:R-:W5:Y:S04]  /*38c0*/  LDL.64 R74, [R1+0x110] ;  /* 0x00011000014a7983 */ /* 0x000f680000100a00 */
[----:B------:R-:W5:Y:S01]  /*38d0*/  LDL.64 R76, [R1+0x110] ;  /* 0x00011000014c7983 */ /* 0x000f620000100a00 */
[----:B--2---:R-:W-:Y:S01]  /*38e0*/  IMAD R8, R73, 0xc00, R8 ;  /* 0x00000c0049087824 */ /* 0x004fe200078e0208 */
[----:B------:R-:W-:-:S02]  /*38f0*/  R2UR UR7, R9 ;  /* 0x00000000090772ca */ /* 0x000fc400000e0000 */
[----:B---3--:R-:W-:Y:S02]  /*3900*/  ISETP.NE.U32.AND P0, PT, R72, RZ, PT ;  /* 0x000000ff4800720c */ /* 0x008fe40003f05070 */
[----:B------:R-:W-:Y:S02]  /*3910*/  R2UR UR6, R8 ;  /* 0x00000000080672ca */ /* 0x000fe400000e0000 */
[----:B----4-:R-:W-:Y:S02]  /*3920*/  R2UR UR4, R20 ;  /* 0x00000000140472ca */ /* 0x010fe400000e0000 */
[----:B------:R-:W-:Y:S02]  /*3930*/  R2UR UR5, R21 ;  /* 0x00000000150572ca */ /* 0x000fe400000e0000 */
[----:B------:R-:W2:Y:S05]  /*3940*/  LDL.64 R20, [R1+0x110] ;  /* 0x0001100001147983 */ /* 0x000eaa0000100a00 */
        /* <DEDUP_REMOVED lines=53> */
[----:B------:R-:W3:Y:S01]  /*3ca0*/  LDL.64 R72, [R1+0x110] ;  /* 0x0001100001487983 */ /* 0x000ee20000100a00 */
[----:B----4-:R-:W-:Y:S01]  /*3cb0*/  VIADD R12, R12, 0x404 ;  /* 0x000004040c0c7836 */ /* 0x010fe20000000000 */
[----:B------:R-:W-:Y:S02]  /*3cc0*/  WARPGROUP.DEPBAR.LE gsb0, 0x0 ;  /* 0x00008000000079c5 */ /* 0x000fe40000010000 */
[----:B------:R-:W-:-:S08]  /*3cd0*/  WARPGROUP.ARRIVE ;  /* 0x00000000000079c5 */ /* 0x000fd00000000000 */
[----:B------:R-:W-:Y:S01]  /*3ce0*/  HGMMA.64x96x16.F32.BF16 R24, gdesc[UR4], R24, gsb0 ;  /* 0x01600000041879f0 */ /* 0x000fe20008001818 */
[----:B------:R-:W-:Y:S02]  /*3cf0*/  VIADD R10, R8, 0x304 ;  /* 0x00000304080a7836 */ /* 0x000fe40000000000 */
[----:B------:R-:W-:Y:S01]  /*3d00*/  IMAD.MOV.U32 R11, RZ, RZ, R9 ;  /* 0x000000ffff0b7224 */ /* 0x000fe200078e0009 */
[----:B------:R-:W-:Y:S02]  /*3d10*/  R2UR UR4, R12 ;  /* 0x000000000c0472ca */ /* 0x000fe400000e0000 */
[----:B------:R-:W-:Y:S02]  /*3d20*/  R2UR UR6, R10 ;  /* 0x000000000a0672ca */ /* 0x000fe400000e0000 */
[----:B------:R-:W-:Y:S02]  /*3d30*/  R2UR UR7, R11 ;  /* 0x000000000b0772ca */ /* 0x000fe400000e0000 */
[----:B------:R-:W-:Y:S01]  /*3d40*/  R2UR UR5, R13 ;  /* 0x000000000d0572ca */ /* 0x000fe200000e0000 */
[----:B-----5:R-:W-:-:S02]  /*3d50*/  VIADD R14, R14, 0x406 ;  /* 0x000004060e0e7836 */ /* 0x020fc40000000000 */
        /* <DEDUP_REMOVED lines=9> */
[----:B--2---:R-:W-:Y:S02]  /*3df0*/  VIADD R20, R20, 0x800 ;  /* 0x0000080014147836 */ /* 0x004fe40000000000 */
[----:B------:R-:W-:-:S02]  /*3e00*/  VIADD R10, R8, 0x600 ;  /* 0x00000600080a7836 */ /* 0x000fc40000000000 */
[----:B------:R-:W-:Y:S01]  /*3e10*/  IMAD.MOV.U32 R11, RZ, RZ, R9 ;  /* 0x000000ffff0b7224 */ /* 0x000fe200078e0009 */
[----:B------:R-:W-:Y:S02]  /*3e20*/  WARPGROUP.DEPBAR.LE gsb0, 0x0 ;  /* 0x00008000000079c5 */ /* 0x000fe40000010000 */
[----:B------:R-:W-:-:S06]  /*3e30*/  WARPGROUP.ARRIVE ;  /* 0x00000000000079c5 */ /* 0x000fcc0000000000 */
[----:B------:R-:W-:Y:S01]  /*3e40*/  HGMMA.64x96x16.F32.BF16 R24, gdesc[UR4], R24, gsb0 ;  /* 0x01600000041879f0 */ /* 0x000fe20008001818 */
[----:B------:R-:W-:Y:S02]  /*3e50*/  R2UR UR6, R10 ;  /* 0x000000000a0672ca */ /* 0x000fe400000e0000 */
[----:B------:R-:W-:Y:S02]  /*3e60*/  R2UR UR7, R11 ;  /* 0x000000000b0772ca */ /* 0x000fe400000e0000 */
[----:B------:R-:W-:Y:S01]  /*3e70*/  R2UR UR4, R20 ;  /* 0x00000000140472ca */ /* 0x000fe200000e0000 */
[----:B------:R-:W2:Y:S01]  /*3e80*/  LDL.64 R10, [R1+0x110] ;  /* 0x00011000010a7983 */ /* 0x000ea20000100a00 */
[----:B------:R-:W-:Y:S01]  /*3e90*/  R2UR UR5, R21 ;  /* 0x00000000150572ca */ /* 0x000fe200000e0000 */
[----:B---3--:R-:W-:Y:S02]  /*3ea0*/  VIADD R72, R72, 0x802 ;  /* 0x0000080248487836 */ /* 0x008fe40000000000 */
        /* <DEDUP_REMOVED lines=8> */
[----:B------:R-:W3:Y:S01]  /*3f30*/  LDL.64 R12, [R1+0x110] ;  /* 0x00011000010c7983 */ /* 0x000ee20000100a00 */
[----:B------:R-:W-:Y:S01]  /*3f40*/  R2UR UR5, R73 ;  /* 0x00000000490572ca */ /* 0x000fe200000e0000 */
[----:B------:R-:W-:Y:S02]  /*3f50*/  VIADD R74, R74, 0x804 ;  /* 0x000008044a4a7836 */ /* 0x000fe40000000000 */
[----:B------:R-:W-:Y:S01]  /*3f60*/  VIADD R14, R8, 0x604 ;  /* 0x00000604080e7836 */ /* 0x000fe20000000000 */
[----:B------:R-:W4:Y:S01]  /*3f70*/  LDL.64 R72, [R1+0x110] ;  /* 0x0001100001487983 */ /* 0x000f220000100a00 */
[----:B------:R-:W-:Y:S01]  /*3f80*/  IMAD.MOV.U32 R15, RZ, RZ, R9 ;  /* 0x000000ffff0f7224 */ /* 0x000fe200078e0009 */
[----:B------:R-:W-:-:S02]  /*3f90*/  WARPGROUP.DEPBAR.LE gsb0, 0x0 ;  /* 0x00008000000079c5 */ /* 0x000fc40000010000 */
[----:B------:R-:W-:-:S06]  /*3fa0*/  WARPGROUP.ARRIVE ;  /* 0x00000000000079c5 */ /* 0x000fcc0000000000 */
[----:B------:R-:W-:Y:S01]  /*3fb0*/  HGMMA.64x96x16.F32.BF16 R24, gdesc[UR4], R24, gsb0 ;  /* 0x01600000041879f0 */ /* 0x000fe20008001818 */
[----:B------:R-:W-:Y:S02]  /*3fc0*/  R2UR UR6, R14 ;  /* 0x000000000e0672ca */ /* 0x000fe400000e0000 */
[----:B------:R-:W-:Y:S02]  /*3fd0*/  R2UR UR7, R15 ;  /* 0x000000000f0772ca */ /* 0x000fe400000e0000 */
[----:B------:R-:W-:Y:S01]  /*3fe0*/  R2UR UR4, R74 ;  /* 0x000000004a0472ca */ /* 0x000fe200000e0000 */
[----:B------:R-:W5:Y:S01]  /*3ff0*/  LDL.64 R14, [R1+0x110] ;  /* 0x00011000010e7983 */ /* 0x000f620000100a00 */
        /* <DEDUP_REMOVED lines=21> */
[----:B------:R-:W0:Y:S01]  /*4150*/  S2R R79, SR_TID.X ;  /* 0x00000000004f7919 */ /* 0x000e220000002100 */
[----:B---3--:R-:W-:Y:S02]  /*4160*/  VIADD R12, R12, 0xc02 ;  /* 0x00000c020c0c7836 */ /* 0x008fe40000000000 */
[----:B------:R-:W-:-:S02]  /*4170*/  VIADD R10, R8, 0x902 ;  /* 0x00000902080a7836 */ /* 0x000fc40000000000 */
[----:B------:R-:W-:Y:S01]  /*4180*/  IMAD.MOV.U32 R11, RZ, RZ, R9 ;  /* 0x000000ffff0b7224 */ /* 0x000fe200078e0009 */
[----:B------:R-:W-:Y:S02]  /*4190*/  WARPGROUP.DEPBAR.LE gsb0, 0x0 ;  /* 0x00008000000079c5 */ /* 0x000fe40000010000 */
[----:B------:R-:W-:-:S06]  /*41a0*/  WARPGROUP.ARRIVE ;  /* 0x00000000000079c5 */ /* 0x000fcc0000000000 */
[----:B------:R-:W-:Y:S01]  /*41b0*/  HGMMA.64x96x16.F32.BF16 R24, gdesc[UR4], R24, gsb0 ;  /* 0x01600000041879f0 */ /* 0x000fe20008001818 */
[----:B0-----:R-:W-:-:S04]  /*41c0*/  LOP3.LUT R79, R79, 0x7f, RZ, 0xc0, !PT ;  /* 0x0000007f4f4f7812 */ /* 0x001fc800078ec0ff */
[----:B------:R-:W-:Y:S02]  /*41d0*/  ISETP.NE.AND P0, PT, R79, RZ, PT ;  /* 0x000000ff4f00720c */ /* 0x000fe40003f05270 */
[----:B------:R-:W-:Y:S02]  /*41e0*/  R2UR UR6, R10 ;  /* 0x000000000a0672ca */ /* 0x000fe400000e0000 */
[----:B------:R-:W-:-:S09]  /*41f0*/  R2UR UR7, R11 ;  /* 0x000000000b0772ca */ /* 0x000fd200000e0000 */
[----:B------:R-:W2:Y:S04]  /*4200*/  @!P0 LDL.64 R20, [R1+0x30] ;  /* 0x0000300001148983 */ /* 0x000ea80000100a00 */
[----:B------:R-:W3:Y:S01]  /*4210*/  @!P0 LDL R76, [R1+0x210] ;  /* 0x00021000014c8983 */ /* 0x000ee20000100800 */
[----:B------:R-:W-:Y:S02]  /*4220*/  R2UR UR4, R12 ;  /* 0x000000000c0472ca */ /* 0x000fe400000e0000 */
[----:B------:R-:W-:Y:S01]  /*4230*/  R2UR UR5, R13 ;  /* 0x000000000d0572ca */ /* 0x000fe200000e0000 */
[----:B------:R-:W-:Y:S02]  /*4240*/  WARPGROUP.DEPBAR.LE gsb0, 0x0 ;  /* 0x00008000000079c5 */ /* 0x000fe40000010000 */
[----:B------:R-:W-:-:S10]  /*4250*/  WARPGROUP.ARRIVE ;  /* 0x00000000000079c5 */ /* 0x000fd40000000000 */
[----:B------:R-:W-:Y:S01]  /*4260*/  HGMMA.64x96x16.F32.BF16 R24, gdesc[UR4], R24, gsb0 ;  /* 0x01600000041879f0 */ /* 0x000fe20008001818 */
[----:B-----5:R-:W-:Y:S02]  /*4270*/  VIADD R14, R14, 0xc04 ;  /* 0x00000c040e0e7836 */ /* 0x020fe40000000000 */
        /* <DEDUP_REMOVED lines=10> */
[----:B----4-:R-:W-:Y:S01]  /*4320*/  VIADD R72, R72, 0xc06 ;  /* 0x00000c0648487836 */ /* 0x010fe20000000000 */
[----:B------:R-:W-:Y:S02]  /*4330*/  R2UR UR6, R8 ;  /* 0x00000000080672ca */ /* 0x000fe400000e0000 */
[----:B------:R-:W-:Y:S02]  /*4340*/  R2UR UR7, R9 ;  /* 0x00000000090772ca */ /* 0x000fe400000e0000 */
[----:B------:R-:W-:Y:S02]  /*4350*/  R2UR UR4, R72 ;  /* 0x00000000480472ca */ /* 0x000fe400000e0000 */
[----:B------:R-:W-:Y:S01]  /*4360*/  R2UR UR5, R73 ;  /* 0x00000000490572ca */ /* 0x000fe200000e0000 */
[----:B------:R-:W0:Y:S01]  /*4370*/  S2R R79, SR_TID.X ;  /* 0x00000000004f7919 */ /* 0x000e220000002100 */
[----:B------:R-:W-:Y:S01]  /*4380*/  STL [R1+0x90], R0 ;  /* 0x0000900001007387 */ /* 0x000fe20000100800 */
[----:B------:R-:W-:-:S02]  /*4390*/  WARPGROUP.DEPBAR.LE gsb0, 0x0 ;  /* 0x00008000000079c5 */ /* 0x000fc40000010000 */
[----:B------:R-:W-:-:S08]  /*43a0*/  WARPGROUP.ARRIVE ;  /* 0x00000000000079c5 */ /* 0x000fd00000000000 */
[----:B------:R-:W-:Y:S01]  /*43b0*/  HGMMA.64x96x16.F32.BF16 R24, gdesc[UR4], R24, gsb0 ;  /* 0x01600000041879f0 */ /* 0x000fe20008001818 */
[----:B------:R-:W-:Y:S01]  /*43c0*/  STL [R1+0x90], R0 ;  /* 0x0000900001007387 */ /* 0x000fe20000100800 */
[----:B--2---:R-:W-:-:S03]  /*43d0*/  @!P0 MOV R21, R20 ;  /* 0x0000001400158202 */ /* 0x004fc60000000f00 */
[----:B------:R-:W-:Y:S01]  /*43e0*/  STL [R1+0x90], R0 ;  /* 0x0000900001007387 */ /* 0x000fe20000100800 */
[----:B0-----:R-:W-:-:S03]  /*43f0*/  SHF.R.U32.HI R77, RZ, 0x7, R79 ;  /* 0x00000007ff4d7819 */ /* 0x001fc6000001164f */
[----:B------:R-:W-:Y:S01]  /*4400*/  STL [R1+0x90], R0 ;  /* 0x0000900001007387 */ /* 0x000fe20000100800 */
[----:B---3--:R-:W-:-:S03]  /*4410*/  @!P0 IMAD R10, R76, 0x8, R21 ;  /* 0x000000084c0a8824 */ /* 0x008fc600078e0215 */
[----:B------:R-:W-:Y:S04]  /*4420*/  STL [R1+0x90], R0 ;  /* 0x0000900001007387 */ /* 0x000fe80000100800 */
[----:B------:R-:W-:Y:S04]  /*4430*/  STL [R1+0x90], R0 ;  /* 0x0000900001007387 */ /* 0x000fe80000100800 */
[----:B------:R-:W-:Y:S01]  /*4440*/  STL [R1+0x90], R0 ;  /* 0x0000900001007387 */ /* 0x000fe20000100800 */
[----:B------:R-:W-:-:S03]  /*4450*/  IADD3 R76, -R77, 0xb, RZ ;  /* 0x0000000b4d4c7810 */ /* 0x000fc60007ffe1ff */
[----:B------:R-:W-:Y:S04]  /*4460*/  STL [R1+0x90], R0 ;  /* 0x0000900001007387 */ /* 0x000fe80000100800 */
        /* <DEDUP_REMOVED lines=13> */
[----:B------:R-:W3:Y:S04]  /*4540*/  LDL R81, [R1+0x70] ;  /* 0x0000700001517983 */ /* 0x000ee80000100800 */
[----:B------:R-:W4:Y:S04]  /*4550*/  LDL.64 R20, [R1+0x160] ;  /* 0x0001600001147983 */ /* 0x000f280000100a00 */
[----:B------:R-:W5:Y:S04]  /*4560*/  LDL R82, [R1+0x168] ;  /* 0x0001680001527983 */ /* 0x000f680000100800 */
[----:B-1----:R-:W5:Y:S04]  /*4570*/  LDL.128 R8, [R1+0x140] ;  /* 0x0001400001087983 */ /* 0x002f680000100c00 */
[----:B------:R-:W5:Y:S01]  /*4580*/  LDL.128 R12, [R1+0x150] ;  /* 0x00015000010c7983 */ /* 0x000f620000100c00 */
[----:B------:R-:W-:-:S02]  /*4590*/  UMOV UR4, 0xffffffa0 ;  /* 0xffffffa000047882 */ /* 0x000fc40000000000 */
[----:B------:R-:W-:Y:S01]  /*45a0*/  UIMAD UR4, UR49, UR4, 0x60 ;  /* 0x00000060310474a4 */ /* 0x000fe2000f8e0204 */
[----:B------:R-:W-:Y:S01]  /*45b0*/  BSSY B0, `(.L_x_12096) ;  /* 0x0000044000007945 */ /* 0x000fe20003800000 */
[----:B--2---:R-:W-:-:S04]  /*45c0*/  SHF.R.S32.HI R73, RZ, 0x1f, R72 ;  /* 0x0000001fff497819 */ /* 0x004fc80000011448 */
[----:B------:R-:W-:-:S04]  /*45d0*/  LEA.HI R74, R73, R72, RZ, 0x7 ;  /* 0x00000048494a7211 */ /* 0x000fc800078f38ff */
[----:B------:R-:W-:-:S05]  /*45e0*/  LOP3.LUT R75, R74, 0xffffff80, RZ, 0xc0, !PT ;  /* 0xffffff804a4b7812 */ /* 0x000fca00078ec0ff */
[----:B------:R-:W-:-:S05]  /*45f0*/  IMAD.IADD R75, R72, 0x1, -R75 ;  /* 0x00000001484b7824 */ /* 0x000fca00078e0a4b */
[----:B0-----:R-:W-:-:S04]  /*4600*/  SHF.R.S32.HI R76, RZ, 0x1f, R75 ;  /* 0x0000001fff4c7819 */ /* 0x001fc8000001144b */
        /* <DEDUP_REMOVED lines=23> */
[----:B------:R-:W-:-:S04]  /*4780*/  @P1 IMAD.HI.U32 R21, R72, R21, RZ ;  /* 0x0000001548151227 */ /* 0x000fc800078e00ff */
[----:B------:R-:W-:Y:S01]  /*4790*/  IMAD.U32 R20, RZ, RZ, UR49 ;  /* 0x00000031ff147e24 */ /* 0x000fe2000f8e00ff */
[----:B-----5:R-:W-:-:S03]  /*47a0*/  @P1 SHF.R.U32.HI R72, RZ, R82, R21 ;  /* 0x00000052ff481219 */ /* 0x020fc60000011615 */
[----:B------:R-:W-:Y:S01]  /*47b0*/  IMAD R21, R20, -0x60, R9 ;  /* 0xffffffa014157824 */ /* 0x000fe200078e0209 */
[----:B------:R-:W-:Y:S01]  /*47c0*/  LOP3.LUT R20, R77, 0x7ffffffc, RZ, 0xc0, !PT ;  /* 0x7ffffffc4d147812 */ /* 0x000fe200078ec0ff */
[----:B------:R-:W0:Y:S02]  /*47d0*/  SHFL.IDX PT, R83, R72, RZ, 0x1c1f ;  /* 0x001c1fff48537589 */ /* 0x000e2400000e0000 */
[----:B------:R-:W-:Y:S02]  /*47e0*/  VIADD R73, R21, 0x61 ;  /* 0x0000006115497836 */ /* 0x000fe40000000000 */
[----:B------:R-:W-:Y:S01]  /*47f0*/  IMAD.IADD R20, R75, 0x1, -R20 ;  /* 0x000000014b147824 */ /* 0x000fe200078e0a14 */
[----:B------:R-:W-:-:S03]  /*4800*/  ISETP.GE.AND P2, PT, R13, 0x1, PT ;  /* 0x000000010d00780c */ /* 0x000fc60003f46270 */
[C---:B------:R-:W-:Y:S02]  /*4810*/  IMAD R73, R20.reuse, -0x2, R73 ;  /* 0xfffffffe14497824 */ /* 0x040fe400078e0249 */
[----:B------:R-:W-:Y:S02]  /*4820*/  VIADD R21, R21, 0x60 ;  /* 0x0000006015157836 */ /* 0x000fe40000000000 */
[----:B------:R-:W-:Y:S01]  /*4830*/  IMAD.IADD R74, R73, 0x1, -R8 ;  /* 0x00000001494a7824 */ /* 0x000fe200078e0a08 */
[----:B------:R-:W-:Y:S01]  /*4840*/  LOP3.LUT R73, RZ, R10, RZ, 0x33, !PT ;  /* 0x0000000aff497212 */ /* 0x000fe200078e33ff */
[----:B------:R-:W-:Y:S02]  /*4850*/  IMAD R76, R20, -0x2, R21 ;  /* 0xfffffffe144c7824 */ /* 0x000fe400078e0215 */
[----:B------:R-:W-:Y:S02]  /*4860*/  IMAD.IADD R79, R74, 0x1, R11 ;  /* 0x000000014a4f7824 */ /* 0x000fe400078e020b */
[----:B------:R-:W-:-:S02]  /*4870*/  IMAD.U32 R81, RZ, RZ, UR4 ;  /* 0x00000004ff517e24 */ /* 0x000fc4000f8e00ff */
[----:B------:R-:W-:Y:S02]  /*4880*/  IMAD.IADD R74, R74, 0x1, R73 ;  /* 0x000000014a4a7824 */ /* 0x000fe400078e0249 */
[----:B------:R-:W-:Y:S02]  /*4890*/  VIADD R80, R12, UR4 ;  /* 0x000000040c507c36 */ /* 0x000fe40008000000 */
[----:B------:R-:W-:Y:S01]  /*48a0*/  IMAD R81, R20, -0x2, R81 ;  /* 0xfffffffe14517824 */ /* 0x000fe200078e0251 */
        /* <DEDUP_REMOVED lines=13> */
.L_x_12099:
[----:B------:R-:W-:-:S13]  /*4980*/  ISETP.NE.AND P1, PT, R13, 0x1, PT ;  /* 0x000000010d00780c */ /* 0x000fda0003f25270 */
[----:B------:R-:W-:-:S05]  /*4990*/  @P1 IMAD.HI.U32 R20, R12, R14, RZ ;  /* 0x0000000e0c141227 */ /* 0x000fca00078e00ff */
[----:B------:R-:W-:-:S07]  /*49a0*/  @P1 SHF.R.U32.HI R12, RZ, R15, R20 ;  /* 0x0000000fff0c1219 */ /* 0x000fce0000011614 */
.L_x_12100:
[----:B------:R-:W-:Y:S05]  /*49b0*/  BSYNC B1 ;  /* 0x0000000000017941 */ /* 0x000fea0003800000 */
.L_x_12098:
[----:B------:R-:W-:-:S05]  /*49c0*/  IMAD R12, R12, R13, R81 ;  /* 0x0000000d0c0c7224 */ /* 0x000fca00078e0251 */
[----:B------:R-:W-:Y:S02]  /*49d0*/  VIMNMX R11, R11, R12, !PT ;  /* 0x0000000c0b0b7248 */ /* 0x000fe40007fe0100 */
[----:B------:R-:W-:-:S07]  /*49e0*/  VIADDMNMX R10, R12, R13, R10, PT ;  /* 0x0000000d0c0a7246 */ /* 0x000fce000380010a */
.L_x_12097:
[----:B------:R-:W-:Y:S05]  /*49f0*/  BSYNC B0 ;  /* 0x0000000000007941 */ /* 0x000fea0003800000 */
.L_x_12096:
[C---:B------:R-:W-:Y:S01]  /*4a00*/  ISETP.GE.AND P1, PT, R80.reuse, 0x2, PT ;  /* 0x000000025000780c */ /* 0x040fe20003f26270 */
[----:B------:R-:W-:Y:S01]  /*4a10*/  BSSY B0, `(.L_x_12101) ;  /* 0x0000089000007945 */ /* 0x000fe20003800000 */
[C---:B------:R-:W-:Y:S02]  /*4a20*/  ISETP.GE.AND P5, PT, R80.reuse, 0xa, PT ;  /* 0x0000000a5000780c */ /* 0x040fe40003fa6270 */
[----:B------:R-:W-:Y:S02]  /*4a30*/  ISETP.GT.AND P3, PT, R11, 0x1, !P1 ;  /* 0x000000010b00780c */ /* 0x000fe40004f64270 */
[----:B------:R-:W-:Y:S02]  /*4a40*/  ISETP.GE.AND P2, PT, R80, 0x9, PT ;  /* 0x000000095000780c */ /* 0x000fe40003f46270 */
[----:B------:R-:W-:Y:S02]  /*4a50*/  ISETP.LT.OR P3, PT, R10, 0x2, P3 ;  /* 0x000000020a00780c */ /* 0x000fe40001f61670 */
[----:B------:R-:W-:-:S02]  /*4a60*/  P2R R20, PR, RZ, 0x20 ;  /* 0x00000020ff147803 */ /* 0x000fc40000000000 */
[----:B------:R-:W-:Y:S02]  /*4a70*/  FSEL R73, R25, -INF , !P3 ;  /* 0xff80000019497808 */ /* 0x000fe40005800000 */
[C---:B------:R-:W-:Y:S01]  /*4a80*/  ISETP.GT.AND P3, PT, R11.reuse, 0x9, !P5 ;  /* 0x000000090b00780c */ /* 0x040fe20006f64270 */
[----:B------:R-:W0:Y:S01]  /*4a90*/  SHFL.IDX PT, R25, R72, 0x1, 0x1c1f ;  /* 0x003c1f0048197f89 */ /* 0x000e2200000e0000 */
        /* <DEDUP_REMOVED lines=121> */
.L_x_12104:
[----:B------:R-:W-:-:S13]  /*5230*/  ISETP.NE.AND P6, PT, R13, 0x1, PT ;  /* 0x000000010d00780c */ /* 0x000fda0003fc5270 */
[----:B------:R-:W-:-:S05]  /*5240*/  @P6 IMAD.HI.U32 R14, R8, R14, RZ ;  /* 0x0000000e080e6227 */ /* 0x000fca00078e00ff */
[----:B------:R-:W-:-:S07]  /*5250*/  @P6 SHF.R.U32.HI R8, RZ, R15, R14 ;  /* 0x0000000fff086219 */ /* 0x000fce000001160e */
.L_x_12105:
[----:B------:R-:W-:Y:S05]  /*5260*/  BSYNC B1 ;  /* 0x0000000000017941 */ /* 0x000fea0003800000 */
.L_x_12103:
[----:B------:R-:W-:-:S05]  /*5270*/  IMAD R8, R8, R13, R81 ;  /* 0x0000000d08087224 */ /* 0x000fca00078e0251 */
[----:B------:R-:W-:Y:S02]  /*5280*/  VIADDMNMX R10, R8, R13, R10, PT ;  /* 0x0000000d080a7246 */ /* 0x000fe4000380010a */
[----:B------:R-:W-:-:S07]  /*5290*/  VIMNMX R11, R11, R8, !PT ;  /* 0x000000080b0b7248 */ /* 0x000fce0007fe0100 */
.L_x_12102:
[----:B------:R-:W-:Y:S05]  /*52a0*/  BSYNC B0 ;  /* 0x0000000000007941 */ /* 0x000fea0003800000 */
.L_x_12101:
        /* <DEDUP_REMOVED lines=13> */
[----:B------:R-:W5:Y:S01]  /*5380*/  LDL R30, [R1+0x298] ;  /* 0x00029800011e7983 */ /* 0x000f620000100800 */
[----:B------:R-:W-:Y:S02]  /*5390*/  ISETP.LT.OR P1, PT, R10, 0xa, P1 ;  /* 0x0000000a0a00780c */ /* 0x000fe40000f21670 */
[----:B------:R-:W-:Y:S01]  /*53a0*/  ISETP.NE.AND P6, PT, R36, RZ, PT ;  /* 0x000000ff2400720c */ /* 0x000fe20003fc5270 */
[----:B------:R-:W5:Y:S01]  /*53b0*/  LDL R32, [R1+0x270] ;  /* 0x0002700001207983 */ /* 0x000f620000100800 */
[----:B------:R-:W-:-:S02]  /*53c0*/  FSEL R140, R31, -INF , !P1 ;  /* 0xff8000001f8c7808 */ /* 0x000fc40004800000 */
[----:B------:R-:W-:Y:S01]  /*53d0*/  ISETP.NE.AND P1, PT, R28, RZ, PT ;  /* 0x000000ff1c00720c */ /* 0x000fe20003f25270 */
[----:B------:R-:W5:Y:S01]  /*53e0*/  LDL R36, [R1+0x2a4] ;  /* 0x0002a40001247983 */ /* 0x000f620000100800 */
[----:B------:R-:W-:Y:S02]  /*53f0*/  FMNMX.FTZ R8, R77, R73, !PT ;  /* 0x000000494d087209 */ /* 0x000fe40007810000 */
[----:B------:R-:W-:Y:S01]  /*5400*/  ISETP.GT.AND P1, PT, R11, 0x10, !P1 ;  /* 0x000000100b00780c */ /* 0x000fe20004f24270 */
[----:B------:R-:W5:Y:S01]  /*5410*/  LDL R28, [R1+0x2a8] ;  /* 0x0002a800011c7983 */ /* 0x000f620000100800 */
[----:B------:R-:W-:Y:S02]  /*5420*/  FMNMX.FTZ R8, R153, R8, !PT ;  /* 0x0000000899087209 */ /* 0x000fe40007810000 */
[----:B------:R-:W-:Y:S01]  /*5430*/  ISETP.LT.OR P1, PT, R10, 0x11, P1 ;  /* 0x000000110a00780c */ /* 0x000fe20000f21670 */
[----:B------:R-:W5:Y:S01]  /*5440*/  LDL R31, [R1+0x400] ;  /* 0x00040000011f7983 */ /* 0x000f620000100800 */
[----:B------:R-:W-:-:S02]  /*5450*/  FMNMX.FTZ R8, R135, R8, !PT ;  /* 0x0000000887087209 */ /* 0x000fc40007810000 */
[----:B------:R-:W-:Y:S01]  /*5460*/  FSEL R74, R34, -INF , !P1 ;  /* 0xff800000224a7808 */ /* 0x000fe20004800000 */
[----:B------:R0:W-:Y:S01]  /*5470*/  BAR.SYNC.DEFER_BLOCKING R78, 0x100 ;  /* 0x0004004e0000751d */ /* 0x0001e20000010000 */
[----:B------:R-:W-:Y:S02]  /*5480*/  ISETP.NE.AND P1, PT, R29, RZ, PT ;  /* 0x000000ff1d00720c */ /* 0x000fe40003f25270 */
[----:B------:R-:W-:Y:S02]  /*5490*/  FMNMX.FTZ R8, R151, R8, !PT ;  /* 0x0000000897087209 */ /* 0x000fe40007810000 */
[----:B------:R-:W-:Y:S02]  /*54a0*/  ISETP.GT.AND P1, PT, R11, 0x11, !P1 ;  /* 0x000000110b00780c */ /* 0x000fe40004f24270 */
[----:B------:R-:W-:Y:S01]  /*54b0*/  FMNMX.FTZ R8, R75, R8, !PT ;  /* 0x000000084b087209 */ /* 0x000fe20007810000 */
[----:B------:R-:W5:Y:S01]  /*54c0*/  LDL R34, [R1+0x2b4] ;  /* 0x0002b40001227983 */ /* 0x000f620000100800 */
[----:B------:R-:W-:-:S02]  /*54d0*/  ISETP.LT.OR P1, PT, R10, 0x12, P1 ;  /* 0x000000120a00780c */ /* 0x000fc40000f21670 */
[----:B------:R-:W-:Y:S01]  /*54e0*/  FMNMX.FTZ R8, R149, R8, !PT ;  /* 0x0000000895087209 */ /* 0x000fe20007810000 */
[----:B------:R-:W5:Y:S01]  /*54f0*/  LDL R29, [R1+0x250] ;  /* 0x00025000011d7983 */ /* 0x000f620000100800 */
[----:B------:R-:W-:Y:S02]  /*5500*/  FSEL R138, R35, -INF , !P1 ;  /* 0xff800000238a7808 */ /* 0x000fe40004800000 */
[----:B------:R-:W-:Y:S01]  /*5510*/  ISETP.GT.AND P1, PT, R11, 0x18, !P2 ;  /* 0x000000180b00780c */ /* 0x000fe20005724270 */
[----:B------:R-:W5:Y:S01]  /*5520*/  LDL R35, [R1+0x3e4] ;  /* 0x0003e40001237983 */ /* 0x000f620000100800 */
[----:B------:R-:W-:Y:S02]  /*5530*/  ISETP.NE.AND P2, PT, R56, RZ, PT ;  /* 0x000000ff3800720c */ /* 0x000fe40003f45270 */
[----:B------:R-:W-:Y:S01]  /*5540*/  ISETP.LT.OR P1, PT, R10, 0x19, P1 ;  /* 0x000000190a00780c */ /* 0x000fe20000f21670 */
[----:B------:R-:W5:Y:S01]  /*5550*/  LDL R56, [R1+0x28c] ;  /* 0x00028c0001387983 */ /* 0x000f620000100800 */
[----:B------:R-:W-:-:S02]  /*5560*/  FMNMX.FTZ R8, R37, R8, !PT ;  /* 0x0000000825087209 */ /* 0x000fc40007810000 */
[----:B------:R-:W-:Y:S01]  /*5570*/  FSEL R76, R38, -INF , !P1 ;  /* 0xff800000264c7808 */ /* 0x000fe20004800000 */
[----:B------:R-:W5:Y:S01]  /*5580*/  LDL R129, [R1+0x2c4] ;  /* 0x0002c40001817983 */ /* 0x000f620000100800 */
[----:B------:R-:W-:Y:S02]  /*5590*/  ISETP.GT.AND P1, PT, R11, 0x19, !P6 ;  /* 0x000000190b00780c */ /* 0x000fe40007724270 */
[----:B------:R-:W-:Y:S01]  /*55a0*/  ISETP.NE.AND P6, PT, R12, RZ, PT ;  /* 0x000000ff0c00720c */ /* 0x000fe20003fc5270 */
[----:B------:R-:W5:Y:S01]  /*55b0*/  LDL R38, [R1+0x294] ;  /* 0x0002940001267983 */ /* 0x000f620000100800 */
[----:B------:R-:W-:Y:S02]  /*55c0*/  ISETP.LT.OR P1, PT, R10, 0x1a, P1 ;  /* 0x0000001a0a00780c */ /* 0x000fe40000f21670 */
[----:B------:R-:W-:Y:S01]  /*55d0*/  FMNMX.FTZ R8, R147, R8, !PT ;  /* 0x0000000893087209 */ /* 0x000fe20007810000 */
        /* <DEDUP_REMOVED lines=12> */
[----:B------:R-:W5:Y:S01]  /*56a0*/  LDL R124, [R1+0x2dc] ;  /* 0x0002dc00017c7983 */ /* 0x000f620000100800 */
[----:B------:R-:W-:Y:S02]  /*56b0*/  ISETP.NE.AND P1, PT, R40, RZ, PT ;  /* 0x000000ff2800720c */ /* 0x000fe40003f25270 */
[----:B------:R-:W-:Y:S01]  /*56c0*/  FMNMX.FTZ R8, R173, R8, !PT ;  /* 0x00000008ad087209 */ /* 0x000fe20007810000 */
[----:B------:R-:W5:Y:S01]  /*56d0*/  LDL R40, [R1+0x264] ;  /* 0x0002640001287983 */ /* 0x000f620000100800 */
[----:B------:R-:W-:Y:S02]  /*56e0*/  ISETP.GT.AND P1, PT, R11, 0x21, !P1 ;  /* 0x000000210b00780c */ /* 0x000fe40004f24270 */
[----:B------:R-:W-:Y:S01]  /*56f0*/  FMNMX.FTZ R8, R49, R8, !PT ;  /* 0x0000000831087209 */ /* 0x000fe20007810000 */
[----:B------:R-:W5:Y:S01]  /*5700*/  LDL R123, [R1+0x2e0] ;  /* 0x0002e000017b7983 */ /* 0x000f620000100800 */
[----:B------:R-:W-:-:S02]  /*5710*/  ISETP.LT.OR P1, PT, R10, 0x22, P1 ;  /* 0x000000220a00780c */ /* 0x000fc40000f21670 */
[----:B------:R-:W-:Y:S01]  /*5720*/  FMNMX.FTZ R8, R175, R8, !PT ;  /* 0x00000008af087209 */ /* 0x000fe20007810000 */
[----:B------:R-:W5:Y:S01]  /*5730*/  LDL R122, [R1+0x2e4] ;  /* 0x0002e400017a7983 */ /* 0x000f620000100800 */
[----:B------:R-:W-:Y:S02]  /*5740*/  FSEL R80, R43, -INF , !P1 ;  /* 0xff8000002b507808 */ /* 0x000fe40004800000 */
[----:B------:R-:W-:Y:S01]  /*5750*/  ISETP.NE.AND P1, PT, R83, RZ, PT ;  /* 0x000000ff5300720c */ /* 0x000fe20003f25270 */
[----:B------:R-:W5:Y:S01]  /*5760*/  LDL R43, [R1+0x210] ;  /* 0x00021000012b7983 */ /* 0x000f620000100800 */
[----:B------:R-:W-:Y:S02]  /*5770*/  FMNMX.FTZ R8, R53, R8, !PT ;  /* 0x0000000835087209 */ /* 0x000fe40007810000 */
[----:B------:R-:W-:Y:S01]  /*5780*/  ISETP.GT.AND P1, PT, R11, 0x28, !P1 ;  /* 0x000000280b00780c */ /* 0x000fe20004f24270 */
[----:B------:R-:W5:Y:S01]  /*5790*/  LDL R121, [R1+0x2e8] ;  /* 0x0002e80001797983 */ /* 0x000f620000100800 */
[----:B------:R-:W-:-:S02]  /*57a0*/  FMNMX.FTZ R8, R167, R8, !PT ;  /* 0x00000008a7087209 */ /* 0x000fc40007810000 */
[----:B------:R-:W-:Y:S01]  /*57b0*/  ISETP.LT.OR P1, PT, R10, 0x29, P1 ;  /* 0x000000290a00780c */ /* 0x000fe20000f21670 */
[----:B------:R-:W5:Y:S01]  /*57c0*/  LDL R120, [R1+0x2f0] ;  /* 0x0002f00001787983 */ /* 0x000f620000100800 */
[----:B------:R-:W-:Y:S02]  /*57d0*/  FMNMX.FTZ R8, R57, R8, !PT ;  /* 0x0000000839087209 */ /* 0x000fe40007810000 */
[----:B------:R-:W-:Y:S01]  /*57e0*/  FSEL R134, R46, -INF , !P1 ;  /* 0xff8000002e867808 */ /* 0x000fe20004800000 */
[----:B------:R-:W5:Y:S01]  /*57f0*/  LDL R119, [R1+0x2f4] ;  /* 0x0002f40001777983 */ /* 0x000f620000100800 */
[----:B------:R-:W-:Y:S02]  /*5800*/  ISETP.NE.AND P1, PT, R44, RZ, PT ;  /* 0x000000ff2c00720c */ /* 0x000fe40003f25270 */
[----:B------:R-:W-:Y:S01]  /*5810*/  FMNMX.FTZ R8, R165, R8, !PT ;  /* 0x00000008a5087209 */ /* 0x000fe20007810000 */
[----:B------:R-:W5:Y:S01]  /*5820*/  LDL R46, [R1+0x2b0] ;  /* 0x0002b000012e7983 */ /* 0x000f620000100800 */
[----:B------:R-:W-:-:S02]  /*5830*/  ISETP.GT.AND P1, PT, R11, 0x29, !P1 ;  /* 0x000000290b00780c */ /* 0x000fc40004f24270 */
[----:B------:R-:W-:Y:S01]  /*5840*/  FMNMX.FTZ R8, R61, R8, !PT ;  /* 0x000000083d087209 */ /* 0x000fe20007810000 */
[----:B------:R-:W5:Y:S01]  /*5850*/  LDL R44, [R1+0x2b8] ;  /* 0x0002b800012c7983 */ /* 0x000f620000100800 */
[----:B------:R-:W-:Y:S02]  /*5860*/  ISETP.LT.OR P1, PT, R10, 0x2a, P1 ;  /* 0x0000002a0a00780c */ /* 0x000fe40000f21670 */
[----:B------:R-:W-:Y:S01]  /*5870*/  FMNMX.FTZ R8, R33, R8, !PT ;  /* 0x0000000821087209 */ /* 0x000fe20007810000 */
[----:B------:R-:W5:Y:S01]  /*5880*/  LDL R118, [R1+0x2f8] ;  /* 0x0002f80001767983 */ /* 0x000f620000100800 */
[----:B------:R-:W-:Y:S02]  /*5890*/  FSEL R82, R47, -INF , !P1 ;  /* 0xff8000002f527808 */ /* 0x000fe40004800000 */
[----:B------:R-:W-:Y:S01]  /*58a0*/  ISETP.NE.AND P1, PT, R84, RZ, PT ;  /* 0x000000ff5400720c */ /* 0x000fe20003f25270 */
[----:B------:R-:W5:Y:S01]  /*58b0*/  LDL R117, [R1+0x2fc] ;  /* 0x0002fc0001757983 */ /* 0x000f620000100800 */
[----:B------:R-:W-:-:S02]  /*58c0*/  ISETP.GT.AND P3, PT, R11, 0x50, !P3 ;  /* 0x000000500b00780c */ /* 0x000fc40005f64270 */
[----:B------:R-:W-:Y:S01]  /*58d0*/  ISETP.GT.AND P1, PT, R11, 0x30, !P1 ;  /* 0x000000300b00780c */ /* 0x000fe20004f24270 */
[----:B------:R-:W5:Y:S01]  /*58e0*/  LDL R116, [R1+0x300] ;  /* 0x0003000001747983 */ /* 0x000f620000100800 */
[----:B------:R-:W-:Y:S02]  /*58f0*/  FMNMX.FTZ R8, R65, R8, !PT ;  /* 0x0000000841087209 */ /* 0x000fe40007810000 */
[----:B------:R-:W-:Y:S01]  /*5900*/  ISETP.LT.OR P1, PT, R10, 0x31, P1 ;  /* 0x000000310a00780c */ /* 0x000fe20000f21670 */
[----:B------:R-:W5:Y:S01]  /*5910*/  LDL R39, [R1+0x304] ;  /* 0x0003040001277983 */ /* 0x000f620000100800 */
[----:B------:R-:W-:Y:S02]  /*5920*/  ISETP.GT.AND P4, PT, R11, 0x51, !P4 ;  /* 0x000000510b00780c */ /* 0x000fe40006784270 */
[----:B------:R-:W-:Y:S01]  /*5930*/  FSEL R216, R50, -INF , !P1 ;  /* 0xff80000032d87808 */ /* 0x000fe20004800000 */
[----:B------:R-:W5:Y:S01]  /*5940*/  LDL R115, [R1+0x308] ;  /* 0x0003080001737983 */ /* 0x000f620000100800 */
[----:B------:R-:W-:-:S02]  /*5950*/  ISETP.NE.AND P1, PT, R48, RZ, PT ;  /* 0x000000ff3000720c */ /* 0x000fc40003f25270 */
[C---:B------:R-:W-:Y:S01]  /*5960*/  ISETP.LT.OR P3, PT, R10.reuse, 0x51, P3 ;  /* 0x000000510a00780c */ /* 0x040fe20001f61670 */
[----:B------:R-:W5:Y:S01]  /*5970*/  LDL R50, [R1+0x2a0] ;  /* 0x0002a00001327983 */ /* 0x000f620000100800 */
[----:B------:R-:W-:Y:S02]  /*5980*/  ISETP.GT.AND P1, PT, R11, 0x31, !P1 ;  /* 0x000000310b00780c */ /* 0x000fe40004f24270 */
[----:B------:R-:W-:Y:S01]  /*5990*/  FMNMX.FTZ R8, R21, R8, !PT ;  /* 0x0000000815087209 */ /* 0x000fe20007810000 */
[----:B------:R-:W5:Y:S01]  /*59a0*/  LDL R48, [R1+0x2ac] ;  /* 0x0002ac0001307983 */ /* 0x000f620000100800 */
[----:B------:R-:W-:Y:S02]  /*59b0*/  ISETP.LT.OR P1, PT, R10, 0x32, P1 ;  /* 0x000000320a00780c */ /* 0x000fe40000f21670 */
[----:B------:R-:W-:Y:S01]  /*59c0*/  ISETP.GT.AND P5, PT, R11, 0x58, !P5 ;  /* 0x000000580b00780c */ /* 0x000fe20006fa4270 */
[----:B------:R-:W5:Y:S01]  /*59d0*/  LDL R114, [R1+0x30c] ;  /* 0x00030c0001727983 */ /* 0x000f620000100800 */
[----:B------:R-:W-:-:S02]  /*59e0*/  FSEL R84, R51, -INF , !P1 ;  /* 0xff80000033547808 */ /* 0x000fc40004800000 */
[----:B------:R-:W-:Y:S01]  /*59f0*/  ISETP.NE.AND P1, PT, R85, RZ, PT ;  /* 0x000000ff5500720c */ /* 0x000fe20003f25270 */
[----:B------:R-:W5:Y:S01]  /*5a00*/  LDL R113, [R1+0x310] ;  /* 0x0003100001717983 */ /* 0x000f620000100800 */
[----:B------:R-:W-:Y:S02]  /*5a10*/  ISETP.LT.OR P4, PT, R10, 0x52, P4 ;  /* 0x000000520a00780c */ /* 0x000fe40002781670 */
[----:B------:R-:W-:Y:S01]  /*5a20*/  ISETP.GT.AND P1, PT, R11, 0x38, !P1 ;  /* 0x000000380b00780c */ /* 0x000fe20004f24270 */
[----:B------:R-:W5:Y:S01]  /*5a30*/  LDL R112, [R1+0x314] ;  /* 0x0003140001707983 */ /* 0x000f620000100800 */
[----:B------:R-:W-:Y:S02]  /*5a40*/  FSEL R92, R66, -INF , !P3 ;  /* 0xff800000425c7808 */ /* 0x000fe40005800000 */
[----:B------:R-:W-:Y:S01]  /*5a50*/  ISETP.LT.OR P1, PT, R10, 0x39, P1 ;  /* 0x000000390a00780c */ /* 0x000fe20000f21670 */
[----:B------:R-:W5:Y:S01]  /*5a60*/  LDL R66, [R1+0x278] ;  /* 0x0002780001427983 */ /* 0x000f620000100800 */
[----:B------:R-:W-:-:S02]  /*5a70*/  FMNMX.FTZ R8, R69, R8, !PT ;  /* 0x0000000845087209 */ /* 0x000fc40007810000 */
[----:B------:R-:W-:Y:S01]  /*5a80*/  FSEL R218, R54, -INF , !P1 ;  /* 0xff80000036da7808 */ /* 0x000fe20004800000 */
[----:B------:R-:W5:Y:S01]  /*5a90*/  LDL R111, [R1+0x318] ;  /* 0x00031800016f7983 */ /* 0x000f620000100800 */
[----:B------:R-:W-:Y:S02]  /*5aa0*/  ISETP.NE.AND P1, PT, R52, RZ, PT ;  /* 0x000000ff3400720c */ /* 0x000fe40003f25270 */
[C---:B------:R-:W-:Y:S01]  /*5ab0*/  ISETP.LT.OR P5, PT, R10.reuse, 0x59, P5 ;  /* 0x000000590a00780c */ /* 0x040fe20002fa1670 */
[----:B------:R-:W5:Y:S01]  /*5ac0*/  LDL R54, [R1+0x290] ;  /* 0x0002900001367983 */ /* 0x000f620000100800 */
[----:B------:R-:W-:Y:S02]  /*5ad0*/  ISETP.GT.AND P1, PT, R11, 0x39, !P1 ;  /* 0x000000390b00780c */ /* 0x000fe40004f24270 */
[----:B------:R-:W-:Y:S01]  /*5ae0*/  FSEL R94, R67, -INF , !P4 ;  /* 0xff800000435e7808 */ /* 0x000fe20006000000 */
[----:B------:R-:W5:Y:S01]  /*5af0*/  LDL R52, [R1+0x29c] ;  /* 0x00029c0001347983 */ /* 0x000f620000100800 */
[----:B------:R-:W-:-:S02]  /*5b00*/  ISETP.LT.OR P1, PT, R10, 0x3a, P1 ;  /* 0x0000003a0a00780c */ /* 0x000fc40000f21670 */
[----:B------:R-:W-:Y:S01]  /*5b10*/  FSEL R96, R70, -INF , !P5 ;  /* 0xff80000046607808 */ /* 0x000fe20006800000 */
[----:B------:R-:W5:Y:S01]  /*5b20*/  LDL R110, [R1+0x31c] ;  /* 0x00031c00016e7983 */ /* 0x000f620000100800 */
[----:B------:R-:W-:Y:S02]  /*5b30*/  FSEL R86, R55, -INF , !P1 ;  /* 0xff80000037567808 */ /* 0x000fe40004800000 */
[----:B------:R-:W-:Y:S01]  /*5b40*/  ISETP.NE.AND P1, PT, R87, RZ, PT ;  /* 0x000000ff5700720c */ /* 0x000fe20003f25270 */
[----:B------:R-:W5:Y:S03]  /*5b50*/  LDL R70, [R1+0x284] ;  /* 0x0002840001467983 */ /* 0x000f660000100800 */
[C---:B------:R-:W-:Y:S01]  /*5b60*/  ISETP.GT.AND P1, PT, R11.reuse, 0x40, !P1 ;  /* 0x000000400b00780c */ /* 0x040fe20004f24270 */
[----:B------:R-:W5:Y:S03]  /*5b70*/  LDL R109, [R1+0x324] ;  /* 0x00032400016d7983 */ /* 0x000f660000100800 */
[----:B------:R-:W-:Y:S01]  /*5b80*/  ISETP.LT.OR P1, PT, R10, 0x41, P1 ;  /* 0x000000410a00780c */ /* 0x000fe20000f21670 */
[----:B------:R-:W5:Y:S03]  /*5b90*/  LDL R108, [R1+0x328] ;  /* 0x00032800016c7983 */ /* 0x000f660000100800 */
[----:B------:R-:W-:Y:S01]  /*5ba0*/  FSEL R168, R58, -INF , !P1 ;  /* 0xff8000003aa87808 */ /* 0x000fe20004800000 */
[----:B------:R-:W5:Y:S01]  /*5bb0*/  LDL R107, [R1+0x32c] ;  /* 0x00032c00016b7983 */ /* 0x000f620000100800 */
[----:B------:R-:W-:-:S02]  /*5bc0*/  ISETP.GT.AND P1, PT, R11, 0x41, !P2 ;  /* 0x000000410b00780c */ /* 0x000fc40005724270 */
[----:B------:R-:W-:Y:S01]  /*5bd0*/  ISETP.NE.AND P2, PT, R60, RZ, PT ;  /* 0x000000ff3c00720c */ /* 0x000fe20003f45270 */
[----:B------:R-:W5:Y:S01]  /*5be0*/  LDL R58, [R1+0x280] ;  /* 0x00028000013a7983 */ /* 0x000f620000100800 */
[C---:B------:R-:W-:Y:S02]  /*5bf0*/  ISETP.LT.OR P1, PT, R10.reuse, 0x42, P1 ;  /* 0x000000420a00780c */ /* 0x040fe40000f21670 */
[----:B------:R-:W-:Y:S01]  /*5c00*/  ISETP.GT.AND P2, PT, R11, 0x49, !P2 ;  /* 0x000000490b00780c */ /* 0x000fe20005744270 */
[----:B------:R-:W5:Y:S01]  /*5c10*/  LDL R60, [R1+0x268] ;  /* 0x00026800013c7983 */ /* 0x000f620000100800 */
[----:B------:R-:W-:Y:S02]  /*5c20*/  FSEL R88, R59, -INF , !P1 ;  /* 0xff8000003b587808 */ /* 0x000fe40004800000 */
[----:B------:R-:W-:Y:S01]  /*5c30*/  ISETP.GT.AND P1, PT, R11, RZ, !P6 ;  /* 0x000000ff0b00720c */ /* 0x000fe20007724270 */
[----:B------:R-:W5:Y:S01]  /*5c40*/  LDL R106, [R1+0x330] ;  /* 0x00033000016a7983 */ /* 0x000f620000100800 */
[----:B------:R-:W-:-:S02]  /*5c50*/  ISETP.LT.OR P2, PT, R10, 0x4a, P2 ;  /* 0x0000004a0a00780c */ /* 0x000fc40001741670 */
[----:B------:R-:W-:Y:S01]  /*5c60*/  ISETP.LT.OR P1, PT, R10, 0x1, P1 ;  /* 0x000000010a00780c */ /* 0x000fe20000f21670 */
[----:B------:R-:W5:Y:S01]  /*5c70*/  LDL R105, [R1+0x334] ;  /* 0x0003340001697983 */ /* 0x000f620000100800 */
[----:B------:R-:W-:Y:S02]  /*5c80*/  FSEL R90, R63, -INF , !P2 ;  /* 0xff8000003f5a7808 */ /* 0x000fe40005000000 */
        /* <DEDUP_REMOVED lines=12> */
[----:B------:R-:W-:Y:S01]  /*5d50*/  FMNMX.FTZ R9, R74, R9, !PT ;  /* 0x000000094a097209 */ /* 0x000fe20007810000 */
[----:B------:R-:W5:Y:S01]  /*5d60*/  LDL R62, [R1+0x26c] ;  /* 0x00026c00013e7983 */ /* 0x000f620000100800 */
[----:B------:R-:W-:-:S02]  /*5d70*/  ISETP.NE.AND P6, PT, R24, RZ, PT ;  /* 0x000000ff1800720c */ /* 0x000fc40003fc5270 */
[----:B------:R-:W-:Y:S01]  /*5d80*/  FMNMX.FTZ R9, R138, R9, !PT ;  /* 0x000000098a097209 */ /* 0x000fe20007810000 */
[----:B------:R-:W5:Y:S01]  /*5d90*/  LDL.64 R24, [R1+0xa8] ;  /* 0x0000a80001187983 */ /* 0x000f620000100a00 */
[----:B------:R-:W-:Y:S02]  /*5da0*/  ISETP.GT.AND P6, PT, R11, 0x59, !P6 ;  /* 0x000000590b00780c */ /* 0x000fe400077c4270 */
[----:B------:R-:W-:Y:S01]  /*5db0*/  FMNMX.FTZ R9, R76, R9, !PT ;  /* 0x000000094c097209 */ /* 0x000fe20007810000 */
[----:B------:R-:W1:Y:S01]  /*5dc0*/  SHFL.BFLY PT, R11, R8, 0x2, 0x1f ;  /* 0x0c401f00080b7f89 */ /* 0x000e6200000e0000 */
[----:B------:R-:W-:Y:S02]  /*5dd0*/  ISETP.LT.OR P6, PT, R10, 0x5a, P6 ;  /* 0x0000005a0a00780c */ /* 0x000fe400037c1670 */
[----:B------:R-:W-:Y:S01]  /*5de0*/  FMNMX.FTZ R9, R132, R9, !PT ;  /* 0x0000000984097209 */ /* 0x000fe20007810000 */
[----:B------:R-:W5:Y:S01]  /*5df0*/  LDL R101, [R1+0x348] ;  /* 0x0003480001657983 */ /* 0x000f620000100800 */
[----:B------:R-:W-:-:S02]  /*5e00*/  FSEL R98, R71, -INF , !P6 ;  /* 0xff80000047627808 */ /* 0x000fc40007000000 */
[----:B------:R-:W-:Y:S01]  /*5e10*/  FMNMX.FTZ R9, R42, R9, !PT ;  /* 0x000000092a097209 */ /* 0x000fe20007810000 */
[----:B------:R-:W5:Y:S03]  /*5e20*/  LDL R100, [R1+0x34c] ;  /* 0x00034c0001647983 */ /* 0x000f660000100800 */
        /* <DEDUP_REMOVED lines=23> */
[----:B0-----:R-:W5:Y:S03]  /*5fa0*/  LDL R78, [R1+0x3b4] ;  /* 0x0003b400014e7983 */ /* 0x001f660000100800 */
[----:B------:R-:W-:Y:S01]  /*5fb0*/  FMNMX.FTZ R9, R94, R9, !PT ;  /* 0x000000095e097209 */ /* 0x000fe20007810000 */
[----:B--2---:R-:W-:Y:S03]  /*5fc0*/  STL [R1+0x274], R64 ;  /* 0x0002744001007387 */ /* 0x004fe60000100800 */
[----:B------:R-:W-:Y:S01]  /*5fd0*/  FMNMX.FTZ R9, R96, R9, !PT ;  /* 0x0000000960097209 */ /* 0x000fe20007810000 */
[----:B---3--:R-:W-:Y:S03]  /*5fe0*/  STL [R1+0x27c], R68 ;  /* 0x00027c4401007387 */ /* 0x008fe60000100800 */
[----:B------:R-:W-:Y:S01]  /*5ff0*/  FMNMX.FTZ R9, R98, R9, !PT ;  /* 0x0000000962097209 */ /* 0x000fe20007810000 */
[----:B----4-:R-:W-:Y:S04]  /*6000*/  STL [R1+0x288], R72 ;  /* 0x0002884801007387 */ /* 0x010fe80000100800 */
[----:B------:R-:W-:Y:S04]  /*6010*/  STL.64 [R1+0x230], R8 ;  /* 0x0002300801007387 */ /* 0x000fe80000100a00 */
[----:B------:R-:W2:Y:S01]  /*6020*/  LDL R13, [R1+0x234] ;  /* 0x00023400010d7983 */ /* 0x000ea20000100800 */
[----:B-1----:R-:W-:-:S03]  /*6030*/  FMNMX.FTZ R10, R8, R11, !PT ;  /* 0x0000000b080a7209 */ /* 0x002fc60007810000 */
[----:B-----5:R0:W-:Y:S04]  /*6040*/  STL [R1+0x2bc], R27 ;  /* 0x0002bc1b01007387 */ /* 0x0201e80000100800 */
[----:B------:R-:W1:Y:S04]  /*6050*/  SHFL.BFLY PT, R11, R10, 0x1, 0x1f ;  /* 0x0c201f000a0b7f89 */ /* 0x000e6800000e0000 */
[----:B------:R3:W-:Y:S04]  /*6060*/  STL [R1+0x2a4], R36 ;  /* 0x0002a42401007387 */ /* 0x0007e80000100800 */
[----:B0-----:R-:W4:Y:S04]  /*6070*/  LDL R27, [R1+0x438] ;  /* 0x00043800011b7983 */ /* 0x001f280000100800 */
[----:B------:R0:W-:Y:S04]  /*6080*/  STL [R1+0x2a8], R28 ;  /* 0x0002a81c01007387 */ /* 0x0001e80000100800 */
[----:B---3--:R-:W3:Y:S04]  /*6090*/  LDL R36, [R1+0x3ac] ;  /* 0x0003ac0001247983 */ /* 0x008ee80000100800 */
[----:B------:R5:W-:Y:S01]  /*60a0*/  STL [R1+0x2b4], R34 ;  /* 0x0002b42201007387 */ /* 0x000be20000100800 */
[----:B-1----:R-:W-:-:S03]  /*60b0*/  FMNMX.FTZ R12, R10, R11, !PT ;  /* 0x0000000b0a0c7209 */ /* 0x002fc60007810000 */
[----:B0-----:R-:W4:Y:S04]  /*60c0*/  LDL R28, [R1+0x3c8] ;  /* 0x0003c800011c7983 */ /* 0x001f280000100800 */
[----:B------:R-:W-:Y:S04]  /*60d0*/  STL [R1+0x230], R12 ;  /* 0x0002300c01007387 */ /* 0x000fe80000100800 */
[----:B------:R-:W3:Y:S04]  /*60e0*/  LDL R14, [R1+0x230] ;  /* 0x00023000010e7983 */ /* 0x000ee80000100800 */
[----:B-----5:R-:W5:Y:S04]  /*60f0*/  LDL R34, [R1+0x41c] ;  /* 0x00041c0001227983 */ /* 0x020f680000100800 */
[----:B------:R0:W-:Y:S04]  /*6100*/  STL [R1+0x270], R32 ;  /* 0x0002702001007387 */ /* 0x0001e80000100800 */
[----:B------:R1:W-:Y:S04]  /*6110*/  STL [R1+0x298], R30 ;  /* 0x0002981e01007387 */ /* 0x0003e80000100800 */
[----:B------:R-:W-:Y:S04]  /*6120*/  STL [R1+0x28c], R56 ;  /* 0x00028c3801007387 */ /* 0x000fe80000100800 */
[----:B0-----:R-:W4:Y:S04]  /*6130*/  LDL R32, [R1+0x2ec] ;  /* 0x0002ec0001207983 */ /* 0x001f280000100800 */
[----:B-1----:R-:W4:Y:S04]  /*6140*/  LDL R30, [R1+0x358] ;  /* 0x00035800011e7983 */ /* 0x002f280000100800 */
[----:B------:R0:W-:Y:S04]  /*6150*/  STL [R1+0x294], R38 ;  /* 0x0002942601007387 */ /* 0x0001e80000100800 */
[----:B------:R1:W-:Y:S04]  /*6160*/  STL [R1+0x264], R40 ;  /* 0x0002642801007387 */ /* 0x0003e80000100800 */
[----:B------:R-:W4:Y:S04]  /*6170*/  LDL R72, [R1+0x3d0] ;  /* 0x0003d00001487983 */ /* 0x000f280000100800 */
[----:B0-----:R-:W4:Y:S04]  /*6180*/  LDL R38, [R1+0x33c] ;  /* 0x00033c0001267983 */ /* 0x001f280000100800 */
[----:B-1----:R-:W4:Y:S04]  /*6190*/  LDL R40, [R1+0x2d4] ;  /* 0x0002d40001287983 */ /* 0x002f280000100800 */
[----:B------:R-:W4:Y:S04]  /*61a0*/  LDL R71, [R1+0x3d4] ;  /* 0x0003d40001477983 */ /* 0x000f280000100800 */
[----:B------:R-:W4:Y:S04]  /*61b0*/  LDL R68, [R1+0x3e0] ;  /* 0x0003e00001447983 */ /* 0x000f280000100800 */
[----:B------:R-:W4:Y:S04]  /*61c0*/  LDL R67, [R1+0x3e8] ;  /* 0x0003e80001437983 */ /* 0x000f280000100800 */
[----:B------:R-:W-:Y:S04]  /*61d0*/  STL [R1+0x2b0], R46 ;  /* 0x0002b02e01007387 */ /* 0x000fe80000100800 */
[----:B------:R-:W-:Y:S04]  /*61e0*/  STL [R1+0x2b8], R44 ;  /* 0x0002b82c01007387 */ /* 0x000fe80000100800 */
[----:B------:R-:W4:Y:S04]  /*61f0*/  LDL R64, [R1+0x3f4] ;  /* 0x0003f40001407983 */ /* 0x000f280000100800 */
[----:B------:R-:W4:Y:S04]  /*6200*/  LDL R63, [R1+0x3f8] ;  /* 0x0003f800013f7983 */ /* 0x000f280000100800 */
[----:B------:R-:W4:Y:S04]  /*6210*/  LDL R59, [R1+0x40c] ;  /* 0x00040c00013b7983 */ /* 0x000f280000100800 */
[----:B------:R-:W4:Y:S04]  /*6220*/  LDL R56, [R1+0x418] ;  /* 0x0004180001387983 */ /* 0x000f280000100800 */
[----:B------:R-:W4:Y:S04]  /*6230*/  LDL R55, [R1+0x420] ;  /* 0x0004200001377983 */ /* 0x000f280000100800 */
[----:B------:R0:W-:Y:S04]  /*6240*/  STL [R1+0x2a0], R50 ;  /* 0x0002a03201007387 */ /* 0x0001e80000100800 */
[----:B------:R1:W-:Y:S04]  /*6250*/  STL [R1+0x2ac], R48 ;  /* 0x0002ac3001007387 */ /* 0x0003e80000100800 */
[----:B------:R-:W4:Y:S04]  /*6260*/  LDL R51, [R1+0x430] ;  /* 0x0004300001337983 */ /* 0x000f280000100800 */
[----:B0-----:R-:W4:Y:S04]  /*6270*/  LDL R50, [R1+0x434] ;  /* 0x0004340001327983 */ /* 0x001f280000100800 */
[----:B-1----:R-:W4:Y:S04]  /*6280*/  LDL R48, [R1+0x440] ;  /* 0x0004400001307983 */ /* 0x002f280000100800 */
[----:B------:R0:W-:Y:S04]  /*6290*/  STL [R1+0x278], R66 ;  /* 0x0002784201007387 */ /* 0x0001e80000100800 */
[----:B------:R-:W4:Y:S04]  /*62a0*/  LDL R47, [R1+0x444] ;  /* 0x00044400012f7983 */ /* 0x000f280000100800 */
[----:B------:R1:W-:Y:S04]  /*62b0*/  STL [R1+0x290], R54 ;  /* 0x0002903601007387 */ /* 0x0003e80000100800 */
[----:B------:R1:W-:Y:S04]  /*62c0*/  STL [R1+0x29c], R52 ;  /* 0x00029c3401007387 */ /* 0x0003e80000100800 */
[----:B0-----:R-:W4:Y:S04]  /*62d0*/  LDL R66, [R1+0x3ec] ;  /* 0x0003ec0001427983 */ /* 0x001f280000100800 */
[----:B------:R0:W-:Y:S04]  /*62e0*/  STL [R1+0x284], R70 ;  /* 0x0002844601007387 */ /* 0x0001e80000100800 */
[----:B-1----:R-:W4:Y:S04]  /*62f0*/  LDL R54, [R1+0x424] ;  /* 0x0004240001367983 */ /* 0x002f280000100800 */
[----:B------:R-:W4:Y:S04]  /*6300*/  LDL R52, [R1+0x42c] ;  /* 0x00042c0001347983 */ /* 0x000f280000100800 */
[----:B0-----:R-:W4:Y:S04]  /*6310*/  LDL R70, [R1+0x3d8] ;  /* 0x0003d80001467983 */ /* 0x001f280000100800 */
[----:B------:R0:W-:Y:S04]  /*6320*/  STL [R1+0x280], R58 ;  /* 0x0002803a01007387 */ /* 0x0001e80000100800 */
[----:B------:R1:W-:Y:S04]  /*6330*/  STL [R1+0x268], R60 ;  /* 0x0002683c01007387 */ /* 0x0003e80000100800 */
[----:B------:R-:W4:Y:S04]  /*6340*/  LDL R46, [R1+0x448] ;  /* 0x00044800012e7983 */ /* 0x000f280000100800 */
[----:B0-----:R-:W4:Y:S04]  /*6350*/  LDL R58, [R1+0x410] ;  /* 0x00041000013a7983 */ /* 0x001f280000100800 */
[----:B-1----:R-:W4:Y:S04]  /*6360*/  LDL R60, [R1+0x408] ;  /* 0x00040800013c7983 */ /* 0x002f280000100800 */
[----:B------:R0:W-:Y:S04]  /*6370*/  STL [R1+0x260], R26 ;  /* 0x0002601a01007387 */ /* 0x0001e80000100800 */
[----:B------:R-:W4:Y:S04]  /*6380*/  LDL R44, [R1+0x450] ;  /* 0x00045000012c7983 */ /* 0x000f280000100800 */
[----:B0-----:R-:W4:Y:S04]  /*6390*/  LDL R26, [R1+0x2c0] ;  /* 0x0002c000011a7983 */ /* 0x001f280000100800 */
[----:B--2---:R-:W0:Y:S02]  /*63a0*/  SHFL.BFLY PT, R8, R13, 0x2, 0x1f ;  /* 0x0c401f000d087f89 */ /* 0x004e2400000e0000 */
[----:B0-----:R-:W-:-:S05]  /*63b0*/  FMNMX.FTZ R9, R8, R13, !PT ;  /* 0x0000000d08097209 */ /* 0x001fca0007810000 */
[----:B------:R-:W0:Y:S01]  /*63c0*/  SHFL.BFLY PT, R8, R9, 0x1, 0x1f ;  /* 0x0c201f0009087f89 */ /* 0x000e2200000e0000 */
[----:B---3--:R-:W-:Y:S01]  /*63d0*/  FMUL.FTZ R10, R29, R14 ;  /* 0x0000000e1d0a7220 */ /* 0x008fe20000410000 */
[----:B------:R-:W-:-:S04]  /*63e0*/  FSETP.NEU.FTZ.AND P1, PT, R14, -INF , PT ;  /* 0xff8000000e00780b */ /* 0x000fc80003f3d000 */
[----:B------:R-:W-:-:S05]  /*63f0*/  FSEL R14, R10, RZ, P1 ;  /* 0x000000ff0a0e7208 */ /* 0x000fca0000800000 */
[-C--:B------:R-:W-:Y:S01]  /*6400*/  FFMA.FTZ R148, R37, R29.reuse, -R14 ;  /* 0x0000001d25947223 */ /* 0x080fe2000001080e */
[----:B0-----:R-:W-:Y:S01]  /*6410*/  FMNMX.FTZ R8, R9, R8, !PT ;  /* 0x0000000809087209 */ /* 0x001fe20007810000 */
[----:B------:R-:W2:Y:S03]  /*6420*/  LDL R37, [R1+0x374] ;  /* 0x0003740001257983 */ /* 0x000ea60000100800 */
[C---:B------:R-:W-:Y:S01]  /*6430*/  FSETP.NEU.FTZ.AND P1, PT, R8.reuse, -INF , PT ;  /* 0xff8000000800780b */ /* 0x040fe20003f3d000 */
[----:B------:R-:W-:-:S05]  /*6440*/  FMUL.FTZ R9, R8, R29 ;  /* 0x0000001d08097220 */ /* 0x000fca0000410000 */
        /* <DEDUP_REMOVED lines=26> */
[----:B------:R-:W-:-:S02]  /*65f0*/  IMAD R42, R43, 0xc00, R24 ;  /* 0x00000c002b2a7824 */ /* 0x000fc400078e0218 */
        /* <DEDUP_REMOVED lines=21> */
[----:B------:R-:W3:Y:S01]  /*6750*/  LDL R24, [R1+0x320] ;  /* 0x0003200001187983 */ /* 0x000ee20000100800 */
[----:B------:R-:W-:-:S03]  /*6760*/  FFMA.FTZ R9, R98, R29, -R9 ;  /* 0x0000001d62097223 */ /* 0x000fc60000010809 */
[----:B------:R-:W3:Y:S04]  /*6770*/  LDL R29, [R1+0x390] ;  /* 0x00039000011d7983 */ /* 0x000ee80000100800 */
[----:B------:R-:W3:Y:S04]  /*6780*/  LDL R33, [R1+0x454] ;  /* 0x0004540001217983 */ /* 0x000ee80000100800 */
[----:B------:R-:W3:Y:S04]  /*6790*/  LDL R43, [R1+0x458] ;  /* 0x00045800012b7983 */ /* 0x000ee80000100800 */
[----:B------:R0:W-:Y:S04]  /*67a0*/  STL [R1+0x26c], R62 ;  /* 0x00026c3e01007387 */ /* 0x0001e80000100800 */
        /* <DEDUP_REMOVED lines=17> */
[----:B0-----:R-:W3:Y:S04]  /*68c0*/  LDL R62, [R1+0x3fc] ;  /* 0x0003fc00013e7983 */ /* 0x001ee80000100800 */
[----:B------:R-:W3:Y:S04]  /*68d0*/  LDL R61, [R1+0x404] ;  /* 0x00040400013d7983 */ /* 0x000ee80000100800 */
[----:B------:R-:W3:Y:S04]  /*68e0*/  LDL R57, [R1+0x414] ;  /* 0x0004140001397983 */ /* 0x000ee80000100800 */
[----:B------:R-:W3:Y:S04]  /*68f0*/  LDL R53, [R1+0x428] ;  /* 0x0004280001357983 */ /* 0x000ee80000100800 */
[----:B------:R-:W3:Y:S04]  /*6900*/  LDL R49, [R1+0x43c] ;  /* 0x00043c0001317983 */ /* 0x000ee80000100800 */
[----:B------:R-:W3:Y:S04]  /*6910*/  LDL R45, [R1+0x44c] ;  /* 0x00044c00012d7983 */ /* 0x000ee80000100800 */
[----:B------:R-:W3:Y:S01]  /*6920*/  LDL R41, [R1+0x45c] ;  /* 0x00045c0001297983 */ /* 0x000ee20000100800 */
[----:B------:R-:W-:Y:S08]  /*6930*/  MUFU.EX2 R152, R152 ;  /* 0x0000009800987308 */ /* 0x000ff00000000800 */
[----:B------:R-:W0:Y:S08]  /*6940*/  MUFU.EX2 R130, R130 ;  /* 0x0000008200827308 */ /* 0x000e300000000800 */
[----:B------:R-:W1:Y:S08]  /*6950*/  MUFU.EX2 R153, R153 ;  /* 0x0000009900997308 */ /* 0x000e700000000800 */
[----:B------:R-:W4:Y:S01]  /*6960*/  MUFU.EX2 R135, R135 ;  /* 0x0000008700877308 */ /* 0x000f220000000800 */
[----:B-----5:R0:W-:Y:S07]  /*6970*/  STL [R1+0x41c], R34 ;  /* 0x00041c2201007387 */ /* 0x0201ee0000100800 */
[----:B------:R-:W-:Y:S08]  /*6980*/  MUFU.EX2 R143, R143 ;  /* 0x0000008f008f7308 */ /* 0x000ff00000000800 */
[----:B------:R-:W5:Y:S01]  /*6990*/  MUFU.EX2 R142, R142 ;  /* 0x0000008e008e7308 */ /* 0x000f620000000800 */
[----:B0-----:R-:W-:-:S07]  /*69a0*/  FADD.FTZ R34, R152, R130 ;  /* 0x0000008298227221 */ /* 0x001fce0000010000 */
[----:B------:R-:W-:Y:S08]  /*69b0*/  MUFU.EX2 R151, R151 ;  /* 0x0000009700977308 */ /* 0x000ff00000000800 */
[----:B------:R-:W0:Y:S01]  /*69c0*/  MUFU.EX2 R141, R141 ;  /* 0x0000008d008d7308 */ /* 0x000e220000000800 */
[----:B-1----:R-:W-:-:S07]  /*69d0*/  FADD.FTZ R34, R153, R34 ;  /* 0x0000002299227221 */ /* 0x002fce0000010000 */
[----:B------:R-:W-:Y:S01]  /*69e0*/  MUFU.EX2 R150, R150 ;  /* 0x0000009600967308 */ /* 0x000fe20000000800 */
[----:B------:R4:W-:Y:S07]  /*69f0*/  STL [R1+0x3ac], R36 ;  /* 0x0003ac2401007387 */ /* 0x0009ee0000100800 */
[----:B------:R-:W1:Y:S01]  /*6a00*/  MUFU.EX2 R140, R140 ;  /* 0x0000008c008c7308 */ /* 0x000e620000000800 */
[----:B----4-:R-:W-:-:S07]  /*6a10*/  FADD.FTZ R36, R135, R34 ;  /* 0x0000002287247221 */ /* 0x010fce0000010000 */
[----:B------:R-:W-:Y:S01]  /*6a20*/  MUFU.EX2 R149, R149 ;  /* 0x0000009500957308 */ /* 0x000fe20000000800 */
[----:B-----5:R-:W-:-:S07]  /*6a30*/  FADD.FTZ R34, R143, R142 ;  /* 0x0000008e8f227221 */ /* 0x020fce0000010000 */
[----:B------:R-:W4:Y:S01]  /*6a40*/  MUFU.EX2 R139, R139 ;  /* 0x0000008b008b7308 */ /* 0x000f220000000800 */
[----:B------:R0:W-:Y:S07]  /*6a50*/  STL [R1+0x3e4], R35 ;  /* 0x0003e42301007387 */ /* 0x0001ee0000100800 */
[----:B------:R-:W5:Y:S01]  /*6a60*/  MUFU.EX2 R148, R148 ;  /* 0x0000009400947308 */ /* 0x000f620000000800 */
[----:B------:R1:W-:Y:S01]  /*6a70*/  STL [R1+0x400], R31 ;  /* 0x0004001f01007387 */ /* 0x0003e20000100800 */
[----:B0-----:R-:W-:-:S06]  /*6a80*/  FADD.FTZ R35, R141, R34 ;  /* 0x000000228d237221 */ /* 0x001fcc0000010000 */
[----:B------:R-:W0:Y:S01]  /*6a90*/  MUFU.EX2 R138, R138 ;  /* 0x0000008a008a7308 */ /* 0x000e220000000800 */
[----:B------:R4:W-:Y:S01]  /*6aa0*/  STL [R1+0x438], R27 ;  /* 0x0004381b01007387 */ /* 0x0009e20000100800 */
[----:B-1----:R-:W-:-:S06]  /*6ab0*/  IMAD.MOV.U32 R31, RZ, RZ, R25 ;  /* 0x000000ffff1f7224 */ /* 0x002fcc00078e0019 */
[----:B------:R-:W1:Y:S01]  /*6ac0*/  MUFU.EX2 R147, R147 ;  /* 0x0000009300937308 */ /* 0x000e620000000800 */
[----:B------:R5:W-:Y:S01]  /*6ad0*/  STL [R1+0x3c8], R28 ;  /* 0x0003c81c01007387 */ /* 0x000be20000100800 */
[----:B----4-:R-:W-:-:S06]  /*6ae0*/  IMAD.MOV.U32 R27, RZ, RZ, R25 ;  /* 0x000000ffff1b7224 */ /* 0x010fcc00078e0019 */
[----:B------:R-:W4:Y:S01]  /*6af0*/  MUFU.EX2 R137, R137 ;  /* 0x0000008900897308 */ /* 0x000f220000000800 */
[----:B------:R-:W-:Y:S01]  /*6b00*/  FADD.FTZ R34, R140, R35 ;  /* 0x000000238c227221 */ /* 0x000fe20000010000 */
[----:B------:R0:W-:Y:S01]  /*6b10*/  STL [R1+0x2c0], R26 ;  /* 0x0002c01a01007387 */ /* 0x0001e20000100800 */
[----:B-----5:R-:W-:-:S03]  /*6b20*/  VIADD R28, R42, 0x180 ;  /* 0x000001802a1c7836 */ /* 0x020fc60000000000 */
[----:B--2---:R2:W-:Y:S02]  /*6b30*/  STL [R1+0x374], R37 ;  /* 0x0003742501007387 */ /* 0x0045e40000100800 */
[----:B------:R-:W5:Y:S01]  /*6b40*/  MUFU.EX2 R146, R146 ;  /* 0x0000009200927308 */ /* 0x000f620000000800 */
[----:B0-----:R-:W-:Y:S01]  /*6b50*/  VIADD R26, R42, 0x80 ;  /* 0x000000802a1a7836 */ /* 0x001fe20000000000 */
[----:B------:R-:W-:Y:S01]  /*6b60*/  R2UR UR15, R31 ;  /* 0x000000001f0f72ca */ /* 0x000fe200000e0000 */
[----:B--2---:R-:W-:-:S05]  /*6b70*/  FADD.FTZ R37, R151, R36 ;  /* 0x0000002497257221 */ /* 0x004fca0000010000 */
[----:B------:R-:W0:Y:S01]  /*6b80*/  MUFU.EX2 R132, R132 ;  /* 0x0000008400847308 */ /* 0x000e220000000800 */
[----:B------:R-:W-:Y:S01]  /*6b90*/  FADD.FTZ R36, R150, R37 ;  /* 0x0000002596247221 */ /* 0x000fe20000010000 */
[----:B------:R-:W-:Y:S01]  /*6ba0*/  R2UR UR11, R27 ;  /* 0x000000001b0b72ca */ /* 0x000fe200000e0000 */
[----:B------:R-:W-:Y:S02]  /*6bb0*/  FADD.FTZ R27, R139, R34 ;  /* 0x000000228b1b7221 */ /* 0x000fe40000010000 */
[----:B------:R-:W-:-:S03]  /*6bc0*/  FADD.FTZ R31, R149, R36 ;  /* 0x00000024951f7221 */ /* 0x000fc60000010000 */
[----:B------:R-:W2:Y:S01]  /*6bd0*/  MUFU.EX2 R145, R145 ;  /* 0x0000009100917308 */ /* 0x000ea20000000800 */
[----:B------:R-:W-:Y:S02]  /*6be0*/  R2UR UR18, R28 ;  /* 0x000000001c1272ca */ /* 0x000fe400000e0000 */
[----:B------:R-:W-:Y:S01]  /*6bf0*/  R2UR UR10, R26 ;  /* 0x000000001a0a72ca */ /* 0x000fe200000e0000 */
[----:B------:R-:W-:-:S04]  /*6c00*/  FADD.FTZ R28, R148, R31 ;  /* 0x0000001f941c7221 */ /* 0x000fc80000010000 */
[----:B------:R-:W2:Y:S01]  /*6c10*/  MUFU.EX2 R136, R136 ;  /* 0x0000008800887308 */ /* 0x000ea20000000800 */
[----:B------:R-:W-:Y:S01]  /*6c20*/  FADD.FTZ R26, R138, R27 ;  /* 0x0000001b8a1a7221 */ /* 0x000fe20000010000 */
[----:B------:R-:W-:Y:S01]  /*6c30*/  R2UR UR23, R25 ;  /* 0x00000000191772ca */ /* 0x000fe200000e0000 */
[----:B-1----:R-:W-:-:S05]  /*6c40*/  FADD.FTZ R27, R147, R28 ;  /* 0x0000001c931b7221 */ /* 0x002fca0000010000 */
[----:B------:R-:W1:Y:S08]  /*6c50*/  MUFU.EX2 R133, R133 ;  /* 0x0000008500857308 */ /* 0x000e700000000800 */
[----:B------:R-:W1:Y:S01]  /*6c60*/  MUFU.EX2 R134, R134 ;  /* 0x0000008600867308 */ /* 0x000e620000000800 */
[----:B---3--:R3:W-:Y:S04]  /*6c70*/  STL [R1+0x320], R24 ;  /* 0x0003201801007387 */ /* 0x0087e80000100800 */
[----:B------:R4:W-:Y:S04]  /*6c80*/  STL [R1+0x390], R29 ;  /* 0x0003901d01007387 */ /* 0x0009e80000100800 */
[----:B------:R5:W-:Y:S01]  /*6c90*/  STL [R1+0x454], R33 ;  /* 0x0004542101007387 */ /* 0x000be20000100800 */
[----:B---3--:R-:W-:-:S03]  /*6ca0*/  VIADD R24, R42, 0x200 ;  /* 0x000002002a187836 */ /* 0x008fc60000000000 */
[----:B------:R3:W-:Y:S01]  /*6cb0*/  STL [R1+0x458], R43 ;  /* 0x0004582b01007387 */ /* 0x0007e20000100800 */
[--C-:B----4-:R-:W-:Y:S01]  /*6cc0*/  IMAD.MOV.U32 R29, RZ, RZ, R25.reuse ;  /* 0x000000ffff1d7224 */ /* 0x110fe200078e0019 */
[----:B------:R-:W-:Y:S01]  /*6cd0*/  R2UR UR22, R24 ;  /* 0x00000000181672ca */ /* 0x000fe200000e0000 */
[--C-:B-----5:R-:W-:Y:S02]  /*6ce0*/  IMAD.MOV.U32 R33, RZ, RZ, R25.reuse ;  /* 0x000000ffff217224 */ /* 0x120fe400078e0019 */
[----:B---3--:R-:W-:Y:S02]  /*6cf0*/  IMAD.MOV.U32 R43, RZ, RZ, R25 ;  /* 0x000000ffff2b7224 */ /* 0x008fe400078e0019 */
[----:B------:R-:W-:Y:S01]  /*6d00*/  FADD.FTZ R25, R137, R26 ;  /* 0x0000001a89197221 */ /* 0x000fe20000010000 */
[----:B------:R-:W3:Y:S01]  /*6d10*/  MUFU.EX2 R144, R144 ;  /* 0x0000009000907308 */ /* 0x000ee20000000800 */
[----:B------:R-:W-:Y:S02]  /*6d20*/  FADD.FTZ R24, R146, R27 ;  /* 0x0000001b92187221 */ /* 0x000fe40000010000 */
[----:B0-----:R-:W-:-:S05]  /*6d30*/  FADD.FTZ R25, R132, R25 ;  /* 0x0000001984197221 */ /* 0x001fca0000010000 */
[----:B------:R-:W0:Y:S01]  /*6d40*/  MUFU.EX2 R131, R131 ;  /* 0x0000008300837308 */ /* 0x000e220000000800 */
[----:B--2---:R-:W-:Y:S01]  /*6d50*/  FADD.FTZ R219, R145, R24 ;  /* 0x0000001891db7221 */ /* 0x004fe20000010000 */
[----:B------:R-:W-:Y:S01]  /*6d60*/  FADD.FTZ R24, R136, R25 ;  /* 0x0000001988187221 */ /* 0x000fe20000010000 */
[----:B------:R2:W-:Y:S01]  /*6d70*/  STL [R1+0x2ec], R32 ;  /* 0x0002ec2001007387 */ /* 0x0005e20000100800 */
[----:B------:R-:W-:Y:S02]  /*6d80*/  R2UR UR6, R42 ;  /* 0x000000002a0672ca */ /* 0x000fe400000e0000 */
[----:B-1----:R-:W-:Y:S01]  /*6d90*/  FADD.FTZ R25, R133, R24 ;  /* 0x0000001885197221 */ /* 0x002fe20000010000 */
[----:B------:R1:W-:Y:S01]  /*6da0*/  STL [R1+0x358], R30 ;  /* 0x0003581e01007387 */ /* 0x0003e20000100800 */
[----:B------:R-:W-:Y:S02]  /*6db0*/  R2UR UR7, R43 ;  /* 0x000000002b0772ca */ /* 0x000fe400000e0000 */
[----:B------:R-:W-:Y:S01]  /*6dc0*/  F2FP.BF16.F32.PACK_AB R154, R135, R153 ;  /* 0x00000099879a723e */ /* 0x000fe200000010ff */
[----:B------:R-:W-:Y:S01]  /*6dd0*/  FADD.FTZ R172, R134, R25 ;  /* 0x0000001986ac7221 */ /* 0x000fe20000010000 */
[----:B--2---:R-:W-:Y:S01]  /*6de0*/  VIADD R32, R42, 0x280 ;  /* 0x000002802a207836 */ /* 0x004fe20000000000 */
[----:B------:R-:W-:Y:S01]  /*6df0*/  F2FP.BF16.F32.PACK_AB R152, R130, R152 ;  /* 0x000000988298723e */ /* 0x000fe200000010ff */
[----:B-1----:R-:W-:Y:S01]  /*6e00*/  VIADD R30, R42, 0x100 ;  /* 0x000001002a1e7836 */ /* 0x002fe20000000000 */
[----:B------:R-:W-:-:S02]  /*6e10*/  F2FP.BF16.F32.PACK_AB R153, R142, R143 ;  /* 0x0000008f8e99723e */ /* 0x000fc400000010ff */
[----:B------:R-:W-:Y:S01]  /*6e20*/  F2FP.BF16.F32.PACK_AB R155, R140, R141 ;  /* 0x0000008d8c9b723e */ /* 0x000fe200000010ff */
[----:B------:R-:W-:Y:S01]  /*6e30*/  STL [R1+0x2c4], R129 ;  /* 0x0002c48101007387 */ /* 0x000fe20000100800 */
[----:B------:R-:W-:Y:S01]  /*6e40*/  R2UR UR14, R30 ;  /* 0x000000001e0e72ca */ /* 0x000fe200000e0000 */
[----:B---3--:R-:W-:Y:S01]  /*6e50*/  FADD.FTZ R219, R144, R219 ;  /* 0x000000db90db7221 */ /* 0x008fe20000010000 */
[----:B------:R-:W-:Y:S01]  /*6e60*/  R2UR UR19, R29 ;  /* 0x000000001d1372ca */ /* 0x000fe200000e0000 */
[----:B------:R-:W-:Y:S01]  /*6e70*/  STL [R1+0x2c8], R128 ;  /* 0x0002c88001007387 */ /* 0x000fe20000100800 */
[----:B------:R-:W-:Y:S01]  /*6e80*/  R2UR UR26, R32 ;  /* 0x00000000201a72ca */ /* 0x000fe200000e0000 */
[----:B0-----:R-:W-:Y:S01]  /*6e90*/  FADD.FTZ R172, R131, R172 ;  /* 0x000000ac83ac7221 */ /* 0x001fe20000010000 */
[----:B------:R-:W-:Y:S01]  /*6ea0*/  R2UR UR27, R33 ;  /* 0x00000000211b72ca */ /* 0x000fe200000e0000 */
[----:B------:R-:W-:Y:S01]  /*6eb0*/  STL [R1+0x2cc], R127 ;  /* 0x0002cc7f01007387 */ /* 0x000fe20000100800 */
[----:B------:R-:W-:-:S02]  /*6ec0*/  F2FP.BF16.F32.PACK_AB R156, R150, R151 ;  /* 0x00000097969c723e */ /* 0x000fc400000010ff */
[----:B------:R-:W-:Y:S01]  /*6ed0*/  F2FP.BF16.F32.PACK_AB R158, R148, R149 ;  /* 0x00000095949e723e */ /* 0x000fe200000010ff */
[----:B------:R-:W-:Y:S01]  /*6ee0*/  STL [R1+0x2d0], R126 ;  /* 0x0002d07e01007387 */ /* 0x000fe20000100800 */
[----:B------:R-:W-:Y:S02]  /*6ef0*/  F2FP.BF16.F32.PACK_AB R160, R146, R147 ;  /* 0x0000009392a0723e */ /* 0x000fe400000010ff */
[----:B------:R-:W-:Y:S01]  /*6f00*/  F2FP.BF16.F32.PACK_AB R162, R144, R145 ;  /* 0x0000009190a2723e */ /* 0x000fe200000010ff */
[----:B------:R-:W-:Y:S01]  /*6f10*/  STL [R1+0x2d4], R40 ;  /* 0x0002d42801007387 */ /* 0x000fe20000100800 */
[----:B------:R-:W-:Y:S02]  /*6f20*/  F2FP.BF16.F32.PACK_AB R157, R138, R139 ;  /* 0x0000008b8a9d723e */ /* 0x000fe400000010ff */
[----:B------:R-:W-:Y:S01]  /*6f30*/  F2FP.BF16.F32.PACK_AB R159, R132, R137 ;  /* 0x00000089849f723e */ /* 0x000fe200000010ff */
[----:B------:R-:W-:Y:S01]  /*6f40*/  STL [R1+0x2d8], R125 ;  /* 0x0002d87d01007387 */ /* 0x000fe20000100800 */
[----:B------:R-:W-:-:S02]  /*6f50*/  F2FP.BF16.F32.PACK_AB R161, R133, R136 ;  /* 0x0000008885a1723e */ /* 0x000fc400000010ff */
[----:B------:R-:W-:Y:S01]  /*6f60*/  F2FP.BF16.F32.PACK_AB R163, R131, R134 ;  /* 0x0000008683a3723e */ /* 0x000fe200000010ff */
        /* <DEDUP_REMOVED lines=83> */
[----:B------:R0:W-:Y:S02]  /*74a0*/  STL [R1+0x45c], R41 ;  /* 0x00045c2901007387 */ /* 0x0001e40000100800 */
[----:B0-----:R-:W-:-:S06]  /*74b0*/  WARPGROUP.ARRIVE ;  /* 0x00000000000079c5 */ /* 0x001fcc0000000000 */
[----:B------:R-:W-:Y:S03]  /*74c0*/  HGMMA.64x256x16.F32.BF16 R24, R152, gdesc[UR4].tnspB, RZ, !UPT, gsb0 ;  /* 0x43e0000498187df0 */ /* 0x000fe6000c0018ff */
        /* <DEDUP_REMOVED lines=35> */
[----:B------:R-:W0:Y:S08]  /*7700*/  MUFU.EX2 R152, R173 ;  /* 0x000000ad00987308 */ /* 0x000e300000000800 */
[----:B------:R-:W-:Y:S08]  /*7710*/  MUFU.EX2 R174, R174 ;  /* 0x000000ae00ae7308 */ /* 0x000ff00000000800 */
[----:B------:R-:W-:Y:S08]  /*7720*/  MUFU.EX2 R154, R175 ;  /* 0x000000af009a7308 */ /* 0x000ff00000000800 */
[----:B------:R-:W1:Y:S08]  /*7730*/  MUFU.EX2 R153, R216 ;  /* 0x000000d800997308 */ /* 0x000e700000000800 */
[----:B------:R-:W-:Y:S08]  /*7740*/  MUFU.EX2 R215, R215 ;  /* 0x000000d700d77308 */ /* 0x000ff00000000800 */
[----:B------:R-:W2:Y:S08]  /*7750*/  MUFU.EX2 R217, R217 ;  /* 0x000000d900d97308 */ /* 0x000eb00000000800 */
[----:B------:R-:W-:Y:S08]  /*7760*/  MUFU.EX2 R218, R218 ;  /* 0x000000da00da7308 */ /* 0x000ff00000000800 */
[----:B------:R-:W3:Y:S01]  /*7770*/  MUFU.EX2 R171, R171 ;  /* 0x000000ab00ab7308 */ /* 0x000ee20000000800 */
[----:B0-----:R-:W-:Y:S01]  /*7780*/  FADD.FTZ R219, R152, R219 ;  /* 0x000000db98db7221 */ /* 0x001fe20000010000 */
[----:B-1----:R-:W-:Y:S01]  /*7790*/  FADD.FTZ R172, R153, R172 ;  /* 0x000000ac99ac7221 */ /* 0x002fe20000010000 */
[----:B------:R-:W-:-:S02]  /*77a0*/  F2FP.BF16.F32.PACK_AB R152, R174, R152 ;  /* 0x00000098ae98723e */ /* 0x000fc400000010ff */
[----:B--2---:R-:W-:Y:S02]  /*77b0*/  F2FP.BF16.F32.PACK_AB R153, R217, R153 ;  /* 0x00000099d999723e */ /* 0x004fe400000010ff */
[----:B---3--:R-:W-:Y:S01]  /*77c0*/  F2FP.BF16.F32.PACK_AB R155, R171, R218 ;  /* 0x000000daab9b723e */ /* 0x008fe200000010ff */
        /* <DEDUP_REMOVED lines=35> */
[----:B------:R-:W-:-:S04]  /*7a00*/  FADD.FTZ R156, R174, R219 ;  /* 0x000000dbae9c7221 */ /* 0x000fc80000010000 */
[----:B------:R-:W-:Y:S01]  /*7a10*/  FADD.FTZ R156, R154, R156 ;  /* 0x0000009c9a9c7221 */ /* 0x000fe20000010000 */
[----:B------:R-:W-:Y:S01]  /*7a20*/  F2FP.BF16.F32.PACK_AB R154, R215, R154 ;  /* 0x0000009ad79a723e */ /* 0x000fe200000010ff */
[----:B------:R-:W-:Y:S01]  /*7a30*/  MUFU.EX2 R166, R166 ;  /* 0x000000a600a67308 */ /* 0x000fe20000000800 */
[----:B------:R-:W-:Y:S01]  /*7a40*/  FADD.FTZ R172, R217, R172 ;  /* 0x000000acd9ac7221 */ /* 0x000fe20000010000 */
[----:B------:R-:W-:-:S06]  /*7a50*/  FADD.FTZ R156, R215, R156 ;  /* 0x0000009cd79c7221 */ /* 0x000fcc0000010000 */
[----:B------:R-:W-:Y:S08]  /*7a60*/  MUFU.EX2 R164, R164 ;  /* 0x000000a400a47308 */ /* 0x000ff00000000800 */
[----:B------:R-:W-:Y:S08]  /*7a70*/  MUFU.EX2 R169, R169 ;  /* 0x000000a900a97308 */ /* 0x000ff00000000800 */
[----:B------:R-:W-:Y:S08]  /*7a80*/  MUFU.EX2 R170, R170 ;  /* 0x000000aa00aa7308 */ /* 0x000ff00000000800 */
[----:B------:R-:W-:Y:S01]  /*7a90*/  MUFU.EX2 R21, R21 ;  /* 0x0000001500157308 */ /* 0x000fe20000000800 */
[----:B------:R-:W-:-:S04]  /*7aa0*/  FADD.FTZ R172, R218, R172 ;  /* 0x000000acdaac7221 */ /* 0x000fc80000010000 */
        /* <DEDUP_REMOVED lines=45> */
[----:B------:R-:W0:Y:S08]  /*7d80*/  MUFU.EX2 R152, R167 ;  /* 0x000000a700987308 */ /* 0x000e300000000800 */
[----:B------:R-:W1:Y:S08]  /*7d90*/  MUFU.EX2 R154, R165 ;  /* 0x000000a5009a7308 */ /* 0x000e700000000800 */
[----:B------:R-:W2:Y:S01]  /*7da0*/  MUFU.EX2 R153, R168 ;  /* 0x000000a800997308 */ /* 0x000ea20000000800 */
[----:B0-----:R-:W-:-:S04]  /*7db0*/  FADD.FTZ R156, R152, R156 ;  /* 0x0000009c989c7221 */ /* 0x001fc80000010000 */
[C---:B------:R-:W-:Y:S01]  /*7dc0*/  FADD.FTZ R156, R166.reuse, R156 ;  /* 0x0000009ca69c7221 */ /* 0x040fe20000010000 */
[----:B------:R-:W-:Y:S02]  /*7dd0*/  F2FP.BF16.F32.PACK_AB R152, R166, R152 ;  /* 0x00000098a698723e */ /* 0x000fe400000010ff */
[----:B------:R-:W-:Y:S01]  /*7de0*/  F2FP.BF16.F32.PACK_AB R155, R21, R170 ;  /* 0x000000aa159b723e */ /* 0x000fe200000010ff */
[----:B-1----:R-:W-:Y:S01]  /*7df0*/  FADD.FTZ R156, R154, R156 ;  /* 0x0000009c9a9c7221 */ /* 0x002fe20000010000 */
[----:B------:R-:W-:Y:S01]  /*7e00*/  F2FP.BF16.F32.PACK_AB R154, R164, R154 ;  /* 0x0000009aa49a723e */ /* 0x000fe200000010ff */
[----:B------:R-:W-:Y:S01]  /*7e10*/  STL.128 [R1+0x260], R24 ;  /* 0x0002601801007387 */ /* 0x000fe20000100c00 */
[----:B--2---:R-:W-:Y:S01]  /*7e20*/  FADD.FTZ R171, R153, R171 ;  /* 0x000000ab99ab7221 */ /* 0x004fe20000010000 */
[----:B------:R-:W-:Y:S02]  /*7e30*/  F2FP.BF16.F32.PACK_AB R153, R169, R153 ;  /* 0x00000099a999723e */ /* 0x000fe400000010ff */
        /* <DEDUP_REMOVED lines=35> */
[----:B------:R-:W-:-:S04]  /*8070*/  FADD.FTZ R171, R170, R171 ;  /* 0x000000abaaab7221 */ /* 0x000fc80000010000 */
[----:B------:R-:W-:Y:S01]  /*8080*/  FADD.FTZ R171, R21, R171 ;  /* 0x000000ab15ab7221 */ /* 0x000fe20000010000 */
[----:B------:R-:W-:-:S04]  /*8090*/  FADD.FTZ R21, R10, R156 ;  /* 0x0000009c0a157221 */ /* 0x000fc80000010000 */
[----:B------:R-:W-:Y:S01]  /*80a0*/  FADD.FTZ R21, R11, R21 ;  /* 0x000000150b157221 */ /* 0x000fe20000010000 */
[----:B------:R-:W-:-:S04]  /*80b0*/  FADD.FTZ R171, R14, R171 ;  /* 0x000000ab0eab7221 */ /* 0x000fc80000010000 */
[----:B------:R-:W-:Y:S01]  /*80c0*/  FADD.FTZ R171, R15, R171 ;  /* 0x000000ab0fab7221 */ /* 0x000fe20000010000 */
[----:B------:R-:W-:Y:S02]  /*80d0*/  WARPGROUP.DEPBAR.LE gsb0, 0x0 ;  /* 0x00008000000079c5 */ /* 0x000fe40000010000 */
[----:B------:R-:W-:Y:S02]  /*80e0*/  F2FP.BF16.F32.PACK_AB R152, R11, R10 ;  /* 0x0000000a0b98723e */ /* 0x000fe400000010ff */
[----:B------:R-:W-:Y:S02]  /*80f0*/  F2FP.BF16.F32.PACK_AB R153, R15, R14 ;  /* 0x0000000e0f99723e */ /* 0x000fe400000010ff */
        /* <DEDUP_REMOVED lines=34> */
[----:B------:R-:W2:Y:S01]  /*8320*/  @!P0 LDL.64 R10, [R1+0x68] ;  /* 0x00006800010a8983 */ /* 0x000ea20000100a00 */
[----:B0-----:R-:W-:-:S06]  /*8330*/  WARPGROUP.ARRIVE ;  /* 0x00000000000079c5 */ /* 0x001fcc0000000000 */
[----:B------:R-:W-:Y:S03]  /*8340*/  HGMMA.64x256x16.F32.BF16 R24, R152, gdesc[UR24].tnspB, R24, gsb0 ;  /* 0x43e0001898187df0 */ /* 0x000fe60008001818 */
[----:B------:R-:W-:Y:S02]  /*8350*/  WARPGROUP.DEPBAR.LE gsb0, 0x0 ;  /* 0x00008000000079c5 */ /* 0x000fe40000010000 */
[----:B------:R0:W-:Y:S04]  /*8360*/  STL.128 [R1+0x440], R144 ;  /* 0x0004409001007387 */ /* 0x0001e80000100c00 */
[----:B------:R1:W-:Y:S04]  /*8370*/  STL.128 [R1+0x260], R24 ;  /* 0x0002601801007387 */ /* 0x0003e80000100c00 */
[----:B------:R3:W-:Y:S04]  /*8380*/  STL.128 [R1+0x270], R28 ;  /* 0x0002701c01007387 */ /* 0x0007e80000100c00 */
[----:B------:R4:W-:Y:S04]  /*8390*/  STL.128 [R1+0x280], R32 ;  /* 0x0002802001007387 */ /* 0x0009e80000100c00 */
[----:B0-----:R-:W5:Y:S04]  /*83a0*/  @!P0 LDL R144, [R1+0x210] ;  /* 0x0002100001908983 */ /* 0x001f680000100800 */
        /* <DEDUP_REMOVED lines=28> */
[----:B------:R-:W5:Y:S04]  /*8570*/  LDL R14, [R1+0x260] ;  /* 0x00026000010e7983 */ /* 0x000f680000100800 */
[----:B------:R-:W5:Y:S04]  /*8580*/  LDL R15, [R1+0x264] ;  /* 0x00026400010f7983 */ /* 0x000f680000100800 */
[----:B-1----:R-:W5:Y:S04]  /*8590*/  LDL R24, [R1+0x268] ;  /* 0x0002680001187983 */ /* 0x002f680000100800 */
[----:B------:R-:W5:Y:S04]  /*85a0*/  LDL R25, [R1+0x26c] ;  /* 0x00026c0001197983 */ /* 0x000f680000100800 */
[----:B------:R-:W5:Y:S04]  /*85b0*/  LDL R26, [R1+0x270] ;  /* 0x00027000011a7983 */ /* 0x000f680000100800 */
[----:B------:R-:W5:Y:S04]  /*85c0*/  LDL R27, [R1+0x274] ;  /* 0x00027400011b7983 */ /* 0x000f680000100800 */
[----:B---3--:R-:W3:Y:S04]  /*85d0*/  LDL R28, [R1+0x278] ;  /* 0x00027800011c7983 */ /* 0x008ee80000100800 */
[----:B------:R-:W3:Y:S04]  /*85e0*/  LDL R29, [R1+0x27c] ;  /* 0x00027c00011d7983 */ /* 0x000ee80000100800 */
[----:B------:R-:W3:Y:S04]  /*85f0*/  LDL R30, [R1+0x280] ;  /* 0x00028000011e7983 */ /* 0x000ee80000100800 */
[----:B------:R-:W3:Y:S04]  /*8600*/  LDL R31, [R1+0x284] ;  /* 0x00028400011f7983 */ /* 0x000ee80000100800 */
[----:B----4-:R-:W4:Y:S04]  /*8610*/  LDL R32, [R1+0x288] ;  /* 0x0002880001207983 */ /* 0x010f280000100800 */
[----:B------:R-:W4:Y:S04]  /*8620*/  LDL R33, [R1+0x28c] ;  /* 0x00028c0001217983 */ /* 0x000f280000100800 */
[----:B------:R-:W4:Y:S04]  /*8630*/  LDL R34, [R1+0x290] ;  /* 0x0002900001227983 */ /* 0x000f280000100800 */
[----:B------:R-:W4:Y:S04]  /*8640*/  LDL R35, [R1+0x294] ;  /* 0x0002940001237983 */ /* 0x000f280000100800 */
        /* <DEDUP_REMOVED lines=52> */
[----:B--2---:R-:W2:Y:S04]  /*8990*/  LDL R88, [R1+0x368] ;  /* 0x0003680001587983 */ /* 0x004ea80000100800 */
        /* <DEDUP_REMOVED lines=47> */
[----:B-----5:R-:W5:Y:S04]  /*8c90*/  LDL R136, [R1+0x428] ;  /* 0x0004280001887983 */ /* 0x020f680000100800 */
        /* <DEDUP_REMOVED lines=13> */
[----:B------:R-:W-:Y:S01]  /*8d70*/  @!P0 MOV R11, R10 ;  /* 0x0000000a000b8202 */ /* 0x000fe20000000f00 */
[----:B------:R-:W-:Y:S01]  /*8d80*/  FADD.FTZ R12, R12, R21 ;  /* 0x000000150c0c7221 */ /* 0x000fe20000010000 */
[----:B------:R-:W-:Y:S01]  /*8d90*/  FADD.FTZ R20, R20, R171 ;  /* 0x000000ab14147221 */ /* 0x000fe20000010000 */
[----:B------:R-:W-:Y:S02]  /*8da0*/  STL [R1+0x88], RZ ;  /* 0x000088ff01007387 */ /* 0x000fe40000100800 */
[----:B------:R-:W-:-:S02]  /*8db0*/  @!P0 IMAD R144, R144, 0x8, R11 ;  /* 0x0000000890908824 */ /* 0x000fc400078e020b */
        /* <DEDUP_REMOVED lines=8> */
[----:B------:R0:W-:Y:S04]  /*8e40*/  STL [R1+0x88], R0 ;  /* 0x0000880001007387 */ /* 0x0001e80000100800 */
[----:B------:R1:W-:Y:S04]  /*8e50*/  STL [R1+0x234], R8 ;  /* 0x0002340801007387 */ /* 0x0003e80000100800 */
[----:B------:R1:W-:Y:S04]  /*8e60*/  STL.64 [R1+0x240], R12 ;  /* 0x0002400c01007387 */ /* 0x0003e80000100a00 */
[----:B------:R1:W-:Y:S04]  /*8e70*/  STL [R1+0x260], R14 ;  /* 0x0002600e01007387 */ /* 0x0003e80000100800 */
[----:B------:R1:W-:Y:S04]  /*8e80*/  STL [R1+0x264], R15 ;  /* 0x0002640f01007387 */ /* 0x0003e80000100800 */
[----:B------:R1:W-:Y:S04]  /*8e90*/  STL [R1+0x268], R24 ;  /* 0x0002681801007387 */ /* 0x0003e80000100800 */
[----:B------:R1:W-:Y:S04]  /*8ea0*/  STL [R1+0x26c], R25 ;  /* 0x00026c1901007387 */ /* 0x0003e80000100800 */
[----:B------:R1:W-:Y:S04]  /*8eb0*/  STL [R1+0x270], R26 ;  /* 0x0002701a01007387 */ /* 0x0003e80000100800 */
[----:B------:R1:W-:Y:S04]  /*8ec0*/  STL [R1+0x274], R27 ;  /* 0x0002741b01007387 */ /* 0x0003e80000100800 */
[----:B---3--:R1:W-:Y:S04]  /*8ed0*/  STL [R1+0x278], R28 ;  /* 0x0002781c01007387 */ /* 0x0083e80000100800 */
[----:B------:R1:W-:Y:S04]  /*8ee0*/  STL [R1+0x27c], R29 ;  /* 0x00027c1d01007387 */ /* 0x0003e80000100800 */
[----:B------:R1:W-:Y:S04]  /*8ef0*/  STL [R1+0x280], R30 ;  /* 0x0002801e01007387 */ /* 0x0003e80000100800 */
[----:B------:R1:W-:Y:S04]  /*8f00*/  STL [R1+0x284], R31 ;  /* 0x0002841f01007387 */ /* 0x0003e80000100800 */
[----:B----4-:R1:W-:Y:S04]  /*8f10*/  STL [R1+0x288], R32 ;  /* 0x0002882001007387 */ /* 0x0103e80000100800 */
        /* <DEDUP_REMOVED lines=55> */
[----:B--2---:R1:W-:Y:S04]  /*9290*/  STL [R1+0x368], R88 ;  /* 0x0003685801007387 */ /* 0x0043e80000100800 */
        /* <DEDUP_REMOVED lines=64> */
[----:B------:R-:W-:-:S06]  /*96a0*/  UIADD3 UR49, UR49, -0x2, URZ ;  /* 0xfffffffe31317890 */ /* 0x000fcc000fffe03f */
[----:B------:R-:W-:Y:S02]  /*96b0*/  IMAD.U32 R10, RZ, RZ, UR49 ;  /* 0x00000031ff0a7e24 */ /* 0x000fe4000f8e00ff */
[----:B--2---:R-:W-:-:S04]  /*96c0*/  IMAD.SHL.U32 R0, R0, 0x80, RZ ;  /* 0x0000008000007824 */ /* 0x004fc800078e00ff */
[----:B------:R-:W-:-:S04]  /*96d0*/  @P1 IMAD.HI.U32 R7, R0, R7, RZ ;  /* 0x0000000700071227 */ /* 0x000fc800078e00ff */
[----:B------:R-:W-:Y:S01]  /*96e0*/  IMAD.MOV.U32 R6, RZ, RZ, R0 ;  /* 0x000000ffff067224 */ /* 0x000fe200078e0000 */
[----:B------:R-:W-:Y:S02]  /*96f0*/  @P1 SHF.R.U32.HI R6, RZ, R220, R7 ;  /* 0x000000dcff061219 */ /* 0x000fe40000011607 */
[----:B------:R-:W-:-:S03]  /*9700*/  ISETP.GE.AND P1, PT, R5, 0x1, PT ;  /* 0x000000010500780c */ /* 0x000fc60003f26270 */
[----:B------:R-:W-:-:S04]  /*9710*/  VIADD R7, R6, UR46 ;  /* 0x0000002e06077c36 */ /* 0x000fc80008000000 */
        /* <DEDUP_REMOVED lines=12> */
.L_x_12108:
[----:B------:R-:W-:-:S13]  /*97e0*/  ISETP.NE.AND P1, PT, R5, 0x1, PT ;  /* 0x000000010500780c */ /* 0x000fda0003f25270 */
[----:B------:R-:W-:-:S05]  /*97f0*/  @P1 IMAD.HI.U32 R2, R6, R2, RZ ;  /* 0x0000000206021227 */ /* 0x000fca00078e00ff */
[----:B------:R-:W-:-:S07]  /*9800*/  @P1 SHF.R.U32.HI R6, RZ, R3, R2 ;  /* 0x00000003ff061219 */ /* 0x000fce0000011602 */
.L_x_12109:
[----:B------:R-:W-:Y:S05]  /*9810*/  BSYNC B0 ;  /* 0x0000000000007941 */ /* 0x000fea0003800000 */
.L_x_12107:
[----:B------:R-:W-:-:S05]  /*9820*/  IMAD R5, R6, R5, R5 ;  /* 0x0000000506057224 */ /* 0x000fca00078e0205 */
[----:B------:R-:W-:-:S07]  /*9830*/  VIMNMX R4, R4, R5, PT ;  /* 0x0000000504047248 */ /* 0x000fce0003fe0100 */
.L_x_12106:
[----:B------:R-:W-:Y:S01]  /*9840*/  IMAD.HI R4, R4, 0x2aaaaaab, RZ ;  /* 0x2aaaaaab04047827 */ /* 0x000fe200078e02ff */
[----:B------:R-:W-:Y:S04]  /*9850*/  BSSY B2, `(.L_x_12110) ;  /* 0x0000016000027945 */ /* 0x000fe80003800000 */
[----:B------:R-:W-:-:S04]  /*9860*/  SHF.R.U32.HI R3, RZ, 0x1f, R4 ;  /* 0x0000001fff037819 */ /* 0x000fc80000011604 */
[----:B------:R-:W-:-:S04]  /*9870*/  LEA.HI.SX32 R3, R4, R3, 0x1c ;  /* 0x0000000304037211 */ /* 0x000fc800078fe2ff */
[----:B------:R-:W-:-:S04]  /*9880*/  VIMNMX R11, R3, UR45, !PT ;  /* 0x0000002d030b7c48 */ /* 0x000fc8000ffe0100 */
[----:B------:R-:W-:-:S13]  /*9890*/  ISETP.GE.AND P1, PT, R10, R11, PT ;  /* 0x0000000b0a00720c */ /* 0x000fda0003f26270 */
[----:B------:R-:W-:Y:S05]  /*98a0*/  @!P1 BRA `(.L_x_12111) ;  /* 0x0000000000409947 */ /* 0x000fea0003800000 */
[----:B------:R-:W-:Y:S01]  /*98b0*/  BSSY B1, `(.L_x_12112) ;  /* 0x000000d000017945 */ /* 0x000fe20003800000 */
.L_x_12114:
[C---:B------:R-:W-:Y:S01]  /*98c0*/  IADD3 R2, P1, R16.reuse, 0x70, RZ ;  /* 0x0000007010027810 */ /* 0x040fe20007f3e0ff */
[----:B------:R-:W-:Y:S01]  /*98d0*/  BSSY B0, `(.L_x_12113) ;  /* 0x0000007000007945 */ /* 0x000fe20003800000 */
[C---:B------:R-:W-:Y:S01]  /*98e0*/  IADD3 R26, P2, R16.reuse, 0x13c, RZ ;  /* 0x0000013c101a7810 */ /* 0x040fe20007f5e0ff */
[----:B------:R-:W-:Y:S01]  /*98f0*/  VIADD R0, R16, 0x170 ;  /* 0x0000017010007836 */ /* 0x000fe20000000000 */
[----:B------:R-:W-:Y:S01]  /*9900*/  MOV R215, 0x9940 ;  /* 0x0000994000d77802 */ /* 0x000fe20000000f00 */
[--C-:B------:R-:W-:Y:S02]  /*9910*/  IMAD.X R3, RZ, RZ, R17.reuse, P1 ;  /* 0x000000ffff037224 */ /* 0x100fe400008e0611 */
[----:B------:R-:W-:-:S08]  /*9920*/  IMAD.X R27, RZ, RZ, R17, P2 ;  /* 0x000000ffff1b7224 */ /* 0x000fd000010e0611 */
[----:B------:R-:W-:Y:S05]  /*9930*/  CALL.REL.NOINC `($_ZN7cutlass13device_kernelIN5flash11enable_sm90INS1_16FlashAttnFwdSm90INS1_25CollectiveMainloopFwdSm90ILi2EN4cute5tupleIJNS5_1CILi1EEES8_S8_EEENS6_IJNS7_ILi128EEENS7_ILi96EEENS7_ILi64EEEEEELi256ENS_10bfloat16_tEfNS_4arch4Sm90ELb0ELb1ELb0ELb1ELb0ELb0ELb1ELb1ELb0ELb1ELb1ELb0EEENS1_21CollectiveEpilogueFwdINS6_IJSA_NS7_ILi256EEESB_EEES9_SE_SG_Li256ELb1ELb1ELb1ELb0EEENS1_36VarlenDynamicPersistentTileSchedulerILi128ELi96ELi256ELi128ELb1ELb1ELb1ELb1ELb0ELb1EEEEEEEEEvNT_6ParamsE$_ZZN5flash25CollectiveMainloopFwdSm90ILi2EN4cute5tupleIJNS1_1CILi1EEES4_S4_EEENS2_IJNS3_ILi128EEENS3_ILi96EEENS3_ILi64EEEEEELi256EN7cutlass10bfloat16_tEfNSA_4arch4Sm90ELb0ELb1ELb0ELb1ELb0ELb0ELb1ELb1ELb0ELb1ELb1ELb0EE3mmaINS_16FlashAttnFwdSm90ISE_NS_21CollectiveEpilogueFwdINS2_IJS6_NS3_ILi256EEES7_EEES5_SB_SD_Li256ELb1ELb1ELb1ELb0EEENS_36VarlenDynamicPersistentTileSchedulerILi128ELi96ELi256ELi128ELb1ELb1ELb1ELb1ELb0ELb1EEEE13SharedStorageENS1_6TensorINS1_11ArrayEngineIfLm128EEENS1_6LayoutINS2_IJNS2_IJNS3_ILi2EEEST_NS3_ILi32EEEEEES4_S4_EEENS2_IJNS2_IJS4_ST_NS3_ILi4EEEEEENS3_ILi0EEESZ_EEEEEEENS_7SoftmaxILi2ELi0EEEEEbRKNSE_6ParamsENSA_25PipelineTmaAsyncNoClusterILi2ENSA_16PipelineTmaAsyncILi2EEEEES1B_RNSA_13PipelineStateILj2EEERT0_RT1_iRiRKNS_16SeqlenInfoQKNewKILb1ELb0EEENS2_IJiiiiEEERT_ENKUliT_T0_T1_E_clIZSF_ISO_S12_S14_EbS17_S1B_S1B_S1E_S1G_S1I_iS1J_S1N_S1O_S1Q_EUlRS1R_iE1_NS3_ILb0EEENS3_ILb1EEEEEDaiS1R_S1S_S1T_) ;  /* 0x0000025000307944 */ /* 0x000fea0003c00000 */
[----:B------:R-:W-:Y:S05]  /*9940*/  BSYNC B0 ;  /* 0x0000000000007941 */ /* 0x000fea0003800000 */
.L_x_12113:
[C---:B------:R-:W-:Y:S01]  /*9950*/  ISETP.GT.AND P1, PT, R10.reuse, R11, PT ;  /* 0x0000000b0a00720c */ /* 0x040fe20003f24270 */
[----:B------:R-:W-:-:S12]  /*9960*/  VIADD R10, R10, 0xffffffff ;  /* 0xffffffff0a0a7836 */ /* 0x000fd80000000000 */
[----:B------:R-:W-:Y:S05]  /*9970*/  @P1 BRA `(.L_x_12114) ;  /* 0xfffffffc00d01947 */ /* 0x000fea000383ffff */
[----:B------:R-:W-:Y:S05]  /*9980*/  BSYNC B1 ;  /* 0x0000000000017941 */ /* 0x000fea0003800000 */
.L_x_12112:
[----:B------:R-:W2:Y:S02]  /*9990*/  LDL R0, [R1+0x70] ;  /* 0x0000700001007983 */ /* 0x000ea40000100800 */
[----:B--2---:R-:W-:-:S07]  /*99a0*/  IMAD.SHL.U32 R0, R0, 0x80, RZ ;  /* 0x0000008000007824 */ /* 0x004fce00078e00ff */
.L_x_12111:
[----:B------:R-:W-:Y:S05]  /*99b0*/  BSYNC B2 ;  /* 0x0000000000027941 */ /* 0x000fea0003800000 */
.L_x_12110:
        /* <DEDUP_REMOVED lines=10> */
[----:B------:R-:W-:-:S04]  /*9a60*/  VIADD R0, R0, UR42 ;  /* 0x0000002a00007c36 */ /* 0x000fc80008000000 */
        /* <DEDUP_REMOVED lines=12> */
.L_x_12117:
[----:B------:R-:W-:-:S13]  /*9b30*/  ISETP.NE.AND P1, PT, R7, 0x1, PT ;  /* 0x000000010700780c */ /* 0x000fda0003f25270 */
[----:B------:R-:W0:Y:S02]  /*9b40*/  @P1 LDC.64 R4, c[0x0][0xae0] ;  /* 0x0002b800ff041b82 */ /* 0x000e240000000a00 */
[----:B0-----:R-:W-:-:S05]  /*9b50*/  @P1 IMAD.HI.U32 R4, R0, R4, RZ ;  /* 0x0000000400041227 */ /* 0x001fca00078e00ff */
[----:B------:R-:W-:-:S07]  /*9b60*/  @P1 SHF.R.U32.HI R0, RZ, R5, R4 ;  /* 0x00000005ff001219 */ /* 0x000fce0000011604 */
.L_x_12118:
[----:B------:R-:W-:Y:S05]  /*9b70*/  BSYNC B0 ;  /* 0x0000000000007941 */ /* 0x000fea0003800000 */
.L_x_12116:
[----:B------:R-:W-:-:S05]  /*9b80*/  IMAD R3, R0, R7, RZ ;  /* 0x0000000700037224 */ /* 0x000fca00078e02ff */
[----:B------:R-:W-:-:S07]  /*9b90*/  VIMNMX R2, R2, R3, !PT ;  /* 0x0000000302027248 */ /* 0x000fce0007fe0100 */
.L_x_12115:
[----:B------:R-:W-:-:S04]  /*9ba0*/  VIADD R2, R2, 0x5f ;  /* 0x0000005f02027836 */ /* 0x000fc80000000000 */
[----:B------:R-:W-:-:S05]  /*9bb0*/  IMAD.HI R2, R2, 0x2aaaaaab, RZ ;  /* 0x2aaaaaab02027827 */ /* 0x000fca00078e02ff */
[----:B------:R-:W-:-:S04]  /*9bc0*/  SHF.R.U32.HI R3, RZ, 0x1f, R2 ;  /* 0x0000001fff037819 */ /* 0x000fc80000011602 */
[----:B------:R-:W-:-:S04]  /*9bd0*/  LEA.HI.SX32 R2, R2, R3, 0x1c ;  /* 0x0000000302027211 */ /* 0x000fc800078fe2ff */
[----:B------:R-:W-:-:S04]  /*9be0*/  VIMNMX R2, R2, UR45, !PT ;  /* 0x0000002d02027c48 */ /* 0x000fc8000ffe0100 */
[----:B------:R-:W-:-:S13]  /*9bf0*/  ISETP.GE.AND P1, PT, R10, R2, PT ;  /* 0x000000020a00720c */ /* 0x000fda0003f26270 */
[----:B------:R-:W-:Y:S05]  /*9c00*/  @!P1 BRA `(.L_x_12119) ;  /* 0x0000009800109947 */ /* 0x000fea0003800000 */
.L_x_12136:
[----:B0-----:R-:W2:Y:S04]  /*9c10*/  LD.E R3, desc[UR40][R22.64+0x210] ;  /* 0x0002102816037980 */ /* 0x001ea8000c101900 */
        /* <DEDUP_REMOVED lines=13> */
[----:B------:R-:W-:Y:S01]  /*9cf0*/  IMAD.MOV.U32 R5, RZ, RZ, R10 ;  /* 0x000000ffff057224 */ /* 0x000fe200078e000a */
[----:B------:R-:W-:Y:S05]  /*9d00*/  YIELD ;  /* 0x0000000000007946 */ /* 0x000fea0003800000 */
[----:B------:R-:W-:Y:S01]  /*9d10*/  BSSY B0, `(.L_x_12120) ;  /* 0x0000008000007945 */ /* 0x000fe20003800000 */
[----:B------:R-:W-:Y:S01]  /*9d20*/  VIADD R10, R10, 0xffffffff ;  /* 0xffffffff0a0a7836 */ /* 0x000fe20000000000 */
[----:B------:R-:W-:Y:S01]  /*9d30*/  ISETP.GT.AND P1, PT, R5, R2, PT ;  /* 0x000000020500720c */ /* 0x000fe20003f24270 */
[----:B-1----:R-:W-:Y:S01]  /*9d40*/  @!P2 IMAD.MOV.U32 R3, RZ, RZ, RZ ;  /* 0x000000ffff03a224 */ /* 0x002fe200078e00ff */
[----:B--2---:R-:W-:-:S04]  /*9d50*/  LOP3.LUT R0, R0, 0x1, RZ, 0xfc, !PT ;  /* 0x0000000100007812 */ /* 0x004fc800078efcff */
[----:B------:R-:W-:-:S13]  /*9d60*/  ISETP.NE.AND P3, PT, R0, 0x3, PT ;  /* 0x000000030000780c */ /* 0x000fda0003f65270 */
[----:B0-----:R-:W-:Y:S05]  /*9d70*/  @!P3 BRA `(.L_x_12121) ;  /* 0x000000000004b947 */ /* 0x001fea0003800000 */
[----:B------:R-:W-:Y:S01]  /*9d80*/  BPT.TRAP 0x1 ;  /* 0x000000040000795c */ /* 0x000fe20000300000 */
.L_x_12121:
[----:B------:R-:W-:Y:S05]  /*9d90*/  BSYNC B0 ;  /* 0x0000000000007941 */ /* 0x000fea0003800000 */
.L_x_12120:
[----:B------:R-:W2:Y:S01]  /*9da0*/  LD.E.64 R4, desc[UR40][R20.64+0x8] ;  /* 0x0000082814047980 */ /* 0x000ea2000c101b00 */
[----:B-----5:R-:W-:Y:S02]  /*9db0*/  SHF.L.U32 R8, R9, 0x1f, RZ ;  /* 0x0000001f09087819 */ /* 0x020fe400000006ff */
[----:B--2---:R-:W-:-:S05]  /*9dc0*/  MOV R4, R4 ;  /* 0x0000000400047202 */ /* 0x004fca0000000f00 */
[----:B------:R-:W-:-:S04]  /*9dd0*/  IMAD R3, R3, 0x8, R4 ;  /* 0x0000000803037824 */ /* 0x000fc800078e0204 */
[----:B------:R0:W1:Y:S01]  /*9de0*/  SYNCS.PHASECHK.TRANS64.TRYWAIT P2, [R3+URZ], R8 ;  /* 0x00000008030075a7 */ /* 0x000062000804017f */
[----:B------:R-:W2:Y:S04]  /*9df0*/  LD.E R4, desc[UR40][R20.64+0x1c] ;  /* 0x00001c2814047980 */ /* 0x000ea8000c101900 */
[----:B------:R0:W5:Y:S04]  /*9e00*/  LD.E R0, desc[UR40][R22.64+0x210] ;  /* 0x0002102816007980 */ /* 0x000168000c101900 */
[----:B------:R0:W5:Y:S01]  /*9e10*/  LD.E R6, desc[UR40][R22.64+0x214] ;  /* 0x0002142816067980 */ /* 0x000162000c101900 */
[----:B------:R-:W-:Y:S01]  /*9e20*/  BSSY B0, `(.L_x_12122) ;  /* 0x0000005000007945 */ /* 0x000fe20003800000 */
[----:B--2---:R-:W-:-:S04]  /*9e30*/  LOP3.LUT R4, R4, 0x1, RZ, 0xfc, !PT ;  /* 0x0000000104047812 */ /* 0x004fc800078efcff */
[----:B------:R-:W-:-:S13]  /*9e40*/  ISETP.NE.AND P3, PT, R4, 0x3, PT ;  /* 0x000000030400780c */ /* 0x000fda0003f65270 */
[----:B01----:R-:W-:Y:S05]  /*9e50*/  @!P3 BRA `(.L_x_12123) ;  /* 0x000000000004b947 */ /* 0x003fea0003800000 */
[----:B------:R-:W-:Y:S01]  /*9e60*/  BPT.TRAP 0x1 ;  /* 0x000000040000795c */ /* 0x000fe20000300000 */
.L_x_12123:
[----:B------:R-:W-:Y:S05]  /*9e70*/  BSYNC B0 ;  /* 0x0000000000007941 */ /* 0x000fea0003800000 */
.L_x_12122:
[----:B------:R-:W-:Y:S04]  /*9e80*/  BSSY B0, `(.L_x_12124) ;  /* 0x0000008000007945 */ /* 0x000fe80003800000 */
[----:B------:R-:W-:Y:S05]  /*9e90*/  @P2 BRA `(.L_x_12125) ;  /* 0x0000000000182947 */ /* 0x000fea0003800000 */
[----:B------:R-:W2:Y:S01]  /*9ea0*/  LD.E.64 R4, desc[UR40][R20.64+0x8] ;  /* 0x0000082814047980 */ /* 0x000ea2000c101b00 */
[----:B-----5:R-:W-:Y:S02]  /*9eb0*/  SHF.L.U32 R3, R6, 0x1f, RZ ;  /* 0x0000001f06037819 */ /* 0x020fe400000006ff */
[----:B--2---:R-:W-:-:S05]  /*9ec0*/  MOV R5, R4 ;  /* 0x0000000400057202 */ /* 0x004fca0000000f00 */
[----:B------:R-:W-:-:S04]  /*9ed0*/  IMAD R0, R0, 0x8, R5 ;  /* 0x0000000800007824 */ /* 0x000fc800078e0205 */
[----:B------:R-:W0:Y:S02]  /*9ee0*/  SYNCS.PHASECHK.TRANS64.TRYWAIT P2, [R0+URZ], R3 ;  /* 0x00000003000075a7 */ /* 0x000e24000804017f */
[----:B0-----:R-:W-:Y:S05]  /*9ef0*/  @!P2 BRA `(.L_x_12126) ;  /* 0x0000021c00d0a947 */ /* 0x001fea0003800000 */
.L_x_12125:
[----:B------:R-:W-:Y:S05]  /*9f00*/  BSYNC B0 ;  /* 0x0000000000007941 */ /* 0x000fea0003800000 */
.L_x_12124:
[----:B0-----:R-:W2:Y:S04]  /*9f10*/  LD.E R3, desc[UR40][R22.64+0x210] ;  /* 0x0002102816037980 */ /* 0x001ea8000c101900 */
[----:B------:R-:W2:Y:S01]  /*9f20*/  LDL.64 R12, [R1+0xa0] ;  /* 0x0000a000010c7983 */ /* 0x000ea20000100a00 */
[----:B------:R-:W-:Y:S05]  /*9f30*/  WARPSYNC.ALL ;  /* 0x0000000000007948 */ /* 0x000fea0003800000 */
[----:B------:R-:W3:Y:S04]  /*9f40*/  LDL.64 R14, [R1+0x98] ;  /* 0x00009800010e7983 */ /* 0x000ee80000100a00 */
[----:B------:R-:W4:Y:S04]  /*9f50*/  LDL.64 R4, [R1+0x98] ;  /* 0x0000980001047983 */ /* 0x000f280000100a00 */
[----:B-----5:R-:W4:Y:S01]  /*9f60*/  LDL.64 R6, [R1+0x98] ;  /* 0x0000980001067983 */ /* 0x020f220000100a00 */
[----:B--2---:R-:W-:-:S03]  /*9f70*/  IMAD R12, R3, 0x300, R12 ;  /* 0x00000300030c7824 */ /* 0x004fc600078e020c */
[----:B------:R-:W2:Y:S01]  /*9f80*/  LDL.64 R8, [R1+0x98] ;  /* 0x0000980001087983 */ /* 0x000ea20000100a00 */
[----:B------:R-:W-:Y:S01]  /*9f90*/  R2UR UR7, R13 ;  /* 0x000000000d0772ca */ /* 0x000fe200000e0000 */
[----:B------:R-:W-:Y:S01]  /*9fa0*/  WARPGROUP.ARRIVE ;  /* 0x00000000000079c5 */ /* 0x000fe20000000000 */
[----:B------:R-:W-:Y:S01]  /*9fb0*/  R2UR UR6, R12 ;  /* 0x000000000c0672ca */ /* 0x000fe200000e0000 */
[----:B------:R-:W2:Y:S01]  /*9fc0*/  LDL R72, [R1+0x54] ;  /* 0x0000540001487983 */ /* 0x000ea20000100800 */
[----:B------:R-:W-:-:S03]  /*9fd0*/  IMAD.MOV.U32 R0, RZ, RZ, 0x1 ;  /* 0x00000001ff007424 */ /* 0x000fc600078e00ff */
        /* <DEDUP_REMOVED lines=17> */
[----:B------:R0:W5:Y:S04]  /*a0f0*/  LD.E R3, desc[UR40][R22.64+0x210] ;  /* 0x0002102816037980 */ /* 0x000168000c101900 */
[----:B------:R0:W5:Y:S01]  /*a100*/  LD.E R11, desc[UR40][R22.64+0x214] ;  /* 0x00021428160b7980 */ /* 0x000162000c101900 */
[----:B------:R-:W-:-:S06]  /*a110*/  WARPGROUP.ARRIVE ;  /* 0x00000000000079c5 */ /* 0x000fcc0000000000 */
[----:B------:R-:W-:Y:S01]  /*a120*/  HGMMA.64x96x16.F32.BF16 R24, gdesc[UR4], R24, gsb0 ;  /* 0x01600000041879f0 */ /* 0x000fe20008001818 */
[----:B------:R-:W-:Y:S02]  /*a130*/  VIADD R4, R12, 0x4 ;  /* 0x000000040c047836 */ /* 0x000fe40000000000 */
[----:B------:R-:W-:Y:S01]  /*a140*/  IMAD.MOV.U32 R5, RZ, RZ, R13 ;  /* 0x000000ffff057224 */ /* 0x000fe200078e000d */
[----:B------:R-:W-:Y:S02]  /*a150*/  R2UR UR4, R6 ;  /* 0x00000000060472ca */ /* 0x000fe400000e0000 */
[----:B------:R-:W-:Y:S02]  /*a160*/  R2UR UR6, R4 ;  /* 0x00000000040672ca */ /* 0x000fe400000e0000 */
[----:B------:R-:W-:Y:S02]  /*a170*/  R2UR UR7, R5 ;  /* 0x00000000050772ca */ /* 0x000fe400000e0000 */
[----:B------:R-:W-:Y:S01]  /*a180*/  R2UR UR5, R7 ;  /* 0x00000000070572ca */ /* 0x000fe200000e0000 */
[----:B------:R-:W-:-:S02]  /*a190*/  VIADD R4, R12, 0x6 ;  /* 0x000000060c047836 */ /* 0x000fc40000000000 */
[----:B--2---:R-:W-:Y:S01]  /*a1a0*/  VIADD R8, R8, 0x6 ;  /* 0x0000000608087836 */ /* 0x004fe20000000000 */
[----:B------:R-:W-:Y:S02]  /*a1b0*/  WARPGROUP.DEPBAR.LE gsb0, 0x0 ;  /* 0x00008000000079c5 */ /* 0x000fe40000010000 */
[----:B------:R-:W-:-:S07]  /*a1c0*/  WARPGROUP.ARRIVE ;  /* 0x00000000000079c5 */ /* 0x000fce0000000000 */
[----:B------:R-:W-:Y:S01]  /*a1d0*/  HGMMA.64x96x16.F32.BF16 R24, gdesc[UR4], R24, gsb0 ;  /* 0x01600000041879f0 */ /* 0x000fe20008001818 */
[----:B------:R-:W-:Y:S01]  /*a1e0*/  IMAD.MOV.U32 R5, RZ, RZ, R13 ;  /* 0x000000ffff057224 */ /* 0x000fe200078e000d */
        /* <DEDUP_REMOVED lines=11> */
[----:B0-----:R-:W-:Y:S05]  /*a2a0*/  @!P3 BRA `(.L_x_12128) ;  /* 0x000000000004b947 */ /* 0x001fea0003800000 */
[----:B------:R-:W-:Y:S01]  /*a2b0*/  BPT.TRAP 0x1 ;  /* 0x000000040000795c */ /* 0x000fe20000300000 */
.L_x_12128:
[----:B------:R-:W-:Y:S05]  /*a2c0*/  BSYNC B0 ;  /* 0x0000000000007941 */ /* 0x000fea0003800000 */
.L_x_12127:
[----:B------:R-:W2:Y:S01]  /*a2d0*/  LDL.64 R4, [R1+0x40] ;  /* 0x0000400001047983 */ /* 0x000ea20000100a00 */
[----:B-----5:R-:W-:Y:S02]  /*a2e0*/  SHF.L.U32 R8, R11, 0x1f, RZ ;  /* 0x0000001f0b087819 */ /* 0x020fe400000006ff */
[----:B--2---:R-:W-:-:S05]  /*a2f0*/  MOV R6, R4 ;  /* 0x0000000400067202 */ /* 0x004fca0000000f00 */
[----:B------:R-:W-:-:S04]  /*a300*/  IMAD R3, R3, 0x8, R6 ;  /* 0x0000000803037824 */ /* 0x000fc800078e0206 */
[----:B------:R0:W1:Y:S01]  /*a310*/  SYNCS.PHASECHK.TRANS64.TRYWAIT P2, [R3+URZ], R8 ;  /* 0x00000008030075a7 */ /* 0x000062000804017f */
[----:B------:R0:W5:Y:S04]  /*a320*/  LD.E R4, desc[UR40][R22.64+0x210] ;  /* 0x0002102816047980 */ /* 0x000168000c101900 */
[----:B------:R0:W5:Y:S01]  /*a330*/  LD.E R5, desc[UR40][R22.64+0x214] ;  /* 0x0002142816057980 */ /* 0x000162000c101900 */
[----:B------:R-:W-:Y:S04]  /*a340*/  BSSY B0, `(.L_x_12129) ;  /* 0x0000003000007945 */ /* 0x000fe80003800000 */
[----:B------:R-:W-:Y:S05]  /*a350*/  @!P3 BRA `(.L_x_12130) ;  /* 0x000000000004b947 */ /* 0x000fea0003800000 */
[----:B------:R-:W-:Y:S01]  /*a360*/  BPT.TRAP 0x1 ;  /* 0x000000040000795c */ /* 0x000fe20000300000 */
.L_x_12130:
[----:B------:R-:W-:Y:S05]  /*a370*/  BSYNC B0 ;  /* 0x0000000000007941 */ /* 0x000fea0003800000 */
.L_x_12129:
[----:B------:R-:W-:Y:S04]  /*a380*/  BSSY B0, `(.L_x_12131) ;  /* 0x0000006000007945 */ /* 0x000fe80003800000 */
[----:B-1----:R-:W-:Y:S05]  /*a390*/  @P2 BRA `(.L_x_12132) ;  /* 0x0000000000102947 */ /* 0x002fea0003800000 */
[----:B-----5:R-:W-:Y:S01]  /*a3a0*/  IMAD R4, R4, 0x8, R6 ;  /* 0x0000000804047824 */ /* 0x020fe200078e0206 */
[----:B------:R-:W-:-:S04]  /*a3b0*/  SHF.L.U32 R5, R5, 0x1f, RZ ;  /* 0x0000001f05057819 */ /* 0x000fc800000006ff */
[----:B------:R-:W1:Y:S02]  /*a3c0*/  SYNCS.PHASECHK.TRANS64.TRYWAIT P2, [R4+URZ], R5 ;  /* 0x00000005040075a7 */ /* 0x000e64000804017f */
[----:B-1----:R-:W-:Y:S05]  /*a3d0*/  @!P2 BRA `(.L_x_12133) ;  /* 0x0000021800aca947 */ /* 0x002fea0003800000 */
.L_x_12132:
[----:B------:R-:W-:Y:S05]  /*a3e0*/  BSYNC B0 ;  /* 0x0000000000007941 */ /* 0x000fea0003800000 */
.L_x_12131:
[----:B------:R-:W2:Y:S04]  /*a3f0*/  LD.E R11, desc[UR40][R22.64+0x210] ;  /* 0x00021028160b7980 */ /* 0x000ea8000c101900 */
[----:B-1---5:R-:W2:Y:S04]  /*a400*/  LDL.64 R4, [R1+0x118] ;  /* 0x0001180001047983 */ /* 0x022ea80000100a00 */
[----:B0-----:R-:W3:Y:S04]  /*a410*/  LDL R3, [R1+0x90] ;  /* 0x0000900001037983 */ /* 0x001ee80000100800 */
[----:B------:R-:W4:Y:S04]  /*a420*/  LDL.64 R6, [R1+0x110] ;  /* 0x0001100001067983 */ /* 0x000f280000100a00 */
[----:B------:R-:W4:Y:S04]  /*a430*/  LDL.64 R14, [R1+0x110] ;  /* 0x00011000010e7983 */ /* 0x000f280000100a00 */
[----:B------:R-:W4:Y:S04]  /*a440*/  LDL.64 R12, [R1+0x110] ;  /* 0x00011000010c7983 */ /* 0x000f280000100a00 */
[----:B------:R-:W4:Y:S01]  /*a450*/  LDL.64 R8, [R1+0x110] ;  /* 0x0001100001087983 */ /* 0x000f220000100a00 */
[----:B------:R-:W-:Y:S05]  /*a460*/  WARPSYNC.ALL ;  /* 0x0000000000007948 */ /* 0x000fea0003800000 */
[----:B------:R-:W-:Y:S01]  /*a470*/  WARPGROUP.ARRIVE ;  /* 0x00000000000079c5 */ /* 0x000fe20000000000 */
        /* <DEDUP_REMOVED lines=137> */
[----:B---3--:R-:W-:Y:S01]  /*ad10*/  VIADD R14, R14, 0xc02 ;  /* 0x00000c020e0e7836 */ /* 0x008fe20000000000 */
        /* <DEDUP_REMOVED lines=28> */
[----:B------:R-:W0:Y:S01]  /*aee0*/  S2R R74, SR_TID.X ;  /* 0x00000000004a7919 */ /* 0x000e220000002100 */
[----:B------:R-:W-:Y:S04]  /*aef0*/  STL [R1+0x90], R0 ;  /* 0x0000900001007387 */ /* 0x000fe80000100800 */
[----:B------:R-:W-:Y:S01]  /*af00*/  STL [R1+0x90], R0 ;  /* 0x0000900001007387 */ /* 0x000fe20000100800 */
[----:B------:R-:W-:-:S02]  /*af10*/  WARPGROUP.DEPBAR.LE gsb0, 0x0 ;  /* 0x00008000000079c5 */ /* 0x000fc40000010000 */
[----:B------:R-:W-:-:S06]  /*af20*/  WARPGROUP.ARRIVE ;  /* 0x00000000000079c5 */ /* 0x000fcc0000000000 */
[----:B------:R-:W-:Y:S01]  /*af30*/  HGMMA.64x96x16.F32.BF16 R24, gdesc[UR4], R24, gsb0 ;  /* 0x01600000041879f0 */ /* 0x000fe20008001818 */
[----:B------:R-:W-:Y:S01]  /*af40*/  STL [R1+0x90], R0 ;  /* 0x0000900001007387 */ /* 0x000fe20000100800 */
[----:B0-----:R-:W-:-:S03]  /*af50*/  SHF.R.U32.HI R74, RZ, 0x7, R74 ;  /* 0x00000007ff4a7819 */ /* 0x001fc6000001164a */
[----:B------:R-:W-:Y:S04]  /*af60*/  STL [R1+0x90], R0 ;  /* 0x0000900001007387 */ /* 0x000fe80000100800 */
[----:B------:R-:W-:Y:S04]  /*af70*/  STL [R1+0x90], R0 ;  /* 0x0000900001007387 */ /* 0x000fe80000100800 */
[----:B------:R-:W-:Y:S04]  /*af80*/  STL [R1+0x90], R0 ;  /* 0x0000900001007387 */ /* 0x000fe80000100800 */
[----:B------:R-:W-:Y:S01]  /*af90*/  STL [R1+0x90], R0 ;  /* 0x0000900001007387 */ /* 0x000fe20000100800 */
[----:B------:R-:W-:-:S03]  /*afa0*/  IADD3 R5, -R74, 0xb, RZ ;  /* 0x0000000b4a057810 */ /* 0x000fc60007ffe1ff */
        /* <DEDUP_REMOVED lines=17> */
[----:B------:R-:W2:Y:S02]  /*b0c0*/  LDL.64 R6, [R1+0x230] ;  /* 0x0002300001067983 */ /* 0x000ea40000100a00 */
[----:B--2---:R-:W-:-:S04]  /*b0d0*/  FMNMX.FTZ R4, R24, R6, !PT ;  /* 0x0000000618047209 */ /* 0x004fc80007810000 */
        /* <DEDUP_REMOVED lines=16> */
[----:B0-----:R-:W-:Y:S02]  /*b1e0*/  FMNMX.FTZ R5, R53, R8, !PT ;  /* 0x0000000835057209 */ /* 0x001fe40007810000 */
        /* <DEDUP_REMOVED lines=33> */
[----:B------:R-:W2:Y:S01]  /*b400*/  LDL R8, [R1+0x250] ;  /* 0x0002500001087983 */ /* 0x000ea20000100800 */
[----:B0-----:R-:W-:-:S03]  /*b410*/  FMNMX.FTZ R12, R9, R12, !PT ;  /* 0x0000000c090c7209 */ /* 0x001fc60007810000 */
[----:B------:R0:W-:Y:S04]  /*b420*/  STL.64 [R1+0x230], R4 ;  /* 0x0002300401007387 */ /* 0x0001e80000100a00 */
[----:B------:R-:W-:Y:S04]  /*b430*/  STL [R1+0x230], R12 ;  /* 0x0002300c01007387 */ /* 0x000fe80000100800 */
[----:B------:R-:W3:Y:S04]  /*b440*/  LDL R13, [R1+0x230] ;  /* 0x00023000010d7983 */ /* 0x000ee80000100800 */
[----:B------:R-:W4:Y:S04]  /*b450*/  LDL R11, [R1+0x234] ;  /* 0x00023400010b7983 */ /* 0x000f280000100800 */
[----:B0-----:R-:W2:Y:S01]  /*b460*/  LDL.64 R4, [R1+0x240] ;  /* 0x0002400001047983 */ /* 0x001ea20000100a00 */
[----:B---3--:R-:W-:-:S03]  /*b470*/  FADD.FTZ R3, R6, -R13 ;  /* 0x8000000d06037221 */ /* 0x008fc60000010000 */
[----:B----4-:R-:W0:Y:S02]  /*b480*/  SHFL.BFLY PT, R6, R11, 0x2, 0x1f ;  /* 0x0c401f000b067f89 */ /* 0x010e2400000e0000 */
[----:B0-----:R-:W-:-:S05]  /*b490*/  FMNMX.FTZ R12, R6, R11, !PT ;  /* 0x0000000b060c7209 */ /* 0x001fca0007810000 */
[----:B------:R-:W0:Y:S01]  /*b4a0*/  SHFL.BFLY PT, R11, R12, 0x1, 0x1f ;  /* 0x0c201f000c0b7f89 */ /* 0x000e2200000e0000 */
[----:B--2---:R-:W-:Y:S01]  /*b4b0*/  FMUL.FTZ R13, R8, R13 ;  /* 0x0000000d080d7220 */ /* 0x004fe20000410000 */
[----:B------:R-:W-:-:S03]  /*b4c0*/  FMUL.FTZ R3, R3, R8 ;  /* 0x0000000803037220 */ /* 0x000fc60000410000 */
        /* <DEDUP_REMOVED lines=16> */
[----:B0-----:R-:W-:Y:S01]  /*b5d0*/  FMNMX.FTZ R6, R12, R11, !PT ;  /* 0x0000000b0c067209 */ /* 0x001fe20007810000 */
[-CC-:B------:R-:W-:Y:S01]  /*b5e0*/  FFMA.FTZ R165, R53, R8.reuse, -R13.reuse ;  /* 0x0000000835a57223 */ /* 0x180fe2000001080d */
[-CC-:B------:R-:W-:Y:S01]  /*b5f0*/  FFMA.FTZ R14, R56, R8.reuse, -R13.reuse ;  /* 0x00000008380e7223 */ /* 0x180fe2000001080d */
[-CC-:B------:R-:W-:Y:S01]  /*b600*/  FFMA.FTZ R166, R57, R8.reuse, -R13.reuse ;  /* 0x0000000839a67223 */ /* 0x180fe2000001080d */
[-CC-:B------:R-:W-:Y:S01]  /*b610*/  FFMA.FTZ R15, R60, R8.reuse, -R13.reuse ;  /* 0x000000083c0f7223 */ /* 0x180fe2000001080d */
[-CC-:B------:R-:W-:Y:S01]  /*b620*/  FFMA.FTZ R167, R61, R8.reuse, -R13.reuse ;  /* 0x000000083da77223 */ /* 0x180fe2000001080d */
[-CC-:B-1----:R-:W-:Y:S01]  /*b630*/  FFMA.FTZ R3, R64, R8.reuse, -R13.reuse ;  /* 0x0000000840037223 */ /* 0x182fe2000001080d */
[-CC-:B------:R-:W-:Y:S01]  /*b640*/  FFMA.FTZ R168, R65, R8.reuse, -R13.reuse ;  /* 0x0000000841a87223 */ /* 0x180fe2000001080d */
[-CC-:B------:R-:W-:Y:S01]  /*b650*/  FFMA.FTZ R68, R68, R8.reuse, -R13.reuse ;  /* 0x0000000844447223 */ /* 0x180fe2000001080d */
[-C--:B------:R-:W-:Y:S01]  /*b660*/  FFMA.FTZ R169, R69, R8.reuse, -R13 ;  /* 0x0000000845a97223 */ /* 0x080fe2000001080d */
[----:B------:R-:W-:Y:S01]  /*b670*/  FMUL.FTZ R13, R6, R8 ;  /* 0x00000008060d7220 */ /* 0x000fe20000410000 */
[----:B------:R-:W-:-:S03]  /*b680*/  FADD.FTZ R7, R7, -R6 ;  /* 0x8000000607077221 */ /* 0x000fc60000010000 */
[-CC-:B------:R-:W-:Y:S01]  /*b690*/  FFMA.FTZ R153, R26, R8.reuse, -R13.reuse ;  /* 0x000000081a997223 */ /* 0x180fe2000001080d */
[----:B------:R-:W-:Y:S01]  /*b6a0*/  FMUL.FTZ R7, R8, R7 ;  /* 0x0000000708077220 */ /* 0x000fe20000410000 */
[-CC-:B------:R-:W-:Y:S01]  /*b6b0*/  FFMA.FTZ R36, R27, R8.reuse, -R13.reuse ;  /* 0x000000081b247223 */ /* 0x180fe2000001080d */
[----:B------:R-:W-:Y:S01]  /*b6c0*/  MUFU.EX2 R152, R152 ;  /* 0x0000009800987308 */ /* 0x000fe20000000800 */
[-CC-:B------:R-:W-:Y:S01]  /*b6d0*/  FFMA.FTZ R155, R30, R8.reuse, -R13.reuse ;  /* 0x000000081e9b7223 */ /* 0x180fe2000001080d */
[----:B------:R-:W-:-:S06]  /*b6e0*/  FFMA.FTZ R37, R31, R8, -R13 ;  /* 0x000000081f257223 */ /* 0x000fcc000001080d */
[----:B------:R-:W-:Y:S08]  /*b6f0*/  MUFU.EX2 R24, R7 ;  /* 0x0000000700187308 */ /* 0x000ff00000000800 */
[----:B------:R-:W0:Y:S01]  /*b700*/  MUFU.EX2 R153, R153 ;  /* 0x0000009900997308 */ /* 0x000e220000000800 */
[----:B------:R-:W-:-:S07]  /*b710*/  FFMA.FTZ R157, R34, R8, -R13 ;  /* 0x00000008229d7223 */ /* 0x000fce000001080d */
[----:B------:R-:W1:Y:S08]  /*b720*/  MUFU.EX2 R36, R36 ;  /* 0x0000002400247308 */ /* 0x000e700000000800 */
[----:B------:R-:W2:Y:S01]  /*b730*/  MUFU.EX2 R72, R72 ;  /* 0x0000004800487308 */ /* 0x000ea20000000800 */
[----:B------:R-:W-:-:S07]  /*b740*/  FFMA.FTZ R31, R35, R8, -R13 ;  /* 0x00000008231f7223 */ /* 0x000fce000001080d */
[----:B------:R-:W3:Y:S08]  /*b750*/  MUFU.EX2 R155, R155 ;  /* 0x0000009b009b7308 */ /* 0x000ef00000000800 */
[----:B------:R-:W4:Y:S01]  /*b760*/  MUFU.EX2 R154, R154 ;  /* 0x0000009a009a7308 */ /* 0x000f220000000800 */
[----:B0-----:R-:W-:Y:S01]  /*b770*/  FFMA.FTZ R7, R5, R24, R153 ;  /* 0x0000001805077223 */ /* 0x001fe20000010099 */
[----:B------:R-:W-:-:S06]  /*b780*/  FFMA.FTZ R159, R38, R8, -R13 ;  /* 0x00000008269f7223 */ /* 0x000fcc000001080d */
[----:B------:R-:W0:Y:S01]  /*b790*/  MUFU.EX2 R37, R37 ;  /* 0x0000002500257308 */ /* 0x000e220000000800 */
[----:B------:R-:W-:-:S07]  /*b7a0*/  FFMA.FTZ R5, R9, R4, R152 ;  /* 0x0000000409057223 */ /* 0x000fce0000010098 */
[----:B------:R-:W0:Y:S01]  /*b7b0*/  MUFU.EX2 R73, R73 ;  /* 0x0000004900497308 */ /* 0x000e220000000800 */
[----:B-1----:R-:W-:Y:S01]  /*b7c0*/  FADD.FTZ R4, R36, R7 ;  /* 0x0000000724047221 */ /* 0x002fe20000010000 */
[----:B------:R-:W-:-:S06]  /*b7d0*/  FFMA.FTZ R34, R39, R8, -R13 ;  /* 0x0000000827227223 */ /* 0x000fcc000001080d */
[----:B------:R-:W1:Y:S01]  /*b7e0*/  MUFU.EX2 R157, R157 ;  /* 0x0000009d009d7308 */ /* 0x000e620000000800 */
[----:B--2---:R-:W-:-:S07]  /*b7f0*/  FADD.FTZ R5, R72, R5 ;  /* 0x0000000548057221 */ /* 0x004fce0000010000 */
[----:B------:R-:W2:Y:S01]  /*b800*/  MUFU.EX2 R156, R156 ;  /* 0x0000009c009c7308 */ /* 0x000ea20000000800 */
[----:B---3--:R-:W-:Y:S01]  /*b810*/  FADD.FTZ R12, R155, R4 ;  /* 0x000000049b0c7221 */ /* 0x008fe20000010000 */
[----:B------:R-:W-:-:S06]  /*b820*/  FFMA.FTZ R161, R42, R8, -R13 ;  /* 0x000000082aa17223 */ /* 0x000fcc000001080d */
[----:B------:R-:W3:Y:S01]  /*b830*/  MUFU.EX2 R31, R31 ;  /* 0x0000001f001f7308 */ /* 0x000ee20000000800 */
[----:B----4-:R-:W-:-:S07]  /*b840*/  FADD.FTZ R4, R154, R5 ;  /* 0x000000059a047221 */ /* 0x010fce0000010000 */
[----:B------:R-:W4:Y:S01]  /*b850*/  MUFU.EX2 R29, R29 ;  /* 0x0000001d001d7308 */ /* 0x000f220000000800 */
[----:B0-----:R-:W-:Y:S01]  /*b860*/  FADD.FTZ R12, R37, R12 ;  /* 0x0000000c250c7221 */ /* 0x001fe20000010000 */
[----:B------:R-:W-:-:S06]  /*b870*/  FFMA.FTZ R30, R43, R8, -R13 ;  /* 0x000000082b1e7223 */ /* 0x000fcc000001080d */
[----:B------:R-:W0:Y:S01]  /*b880*/  MUFU.EX2 R159, R159 ;  /* 0x0000009f009f7308 */ /* 0x000e220000000800 */
[----:B------:R-:W-:-:S07]  /*b890*/  FADD.FTZ R5, R73, R4 ;  /* 0x0000000449057221 */ /* 0x000fce0000010000 */
        /* <DEDUP_REMOVED lines=57> */
[----:B------:R-:W-:-:S06]  /*bc30*/  FADD.FTZ R5, R165, R4 ;  /* 0x00000004a5057221 */ /* 0x000fcc0000010000 */
[----:B------:R-:W0:Y:S01]  /*bc40*/  MUFU.EX2 R175, R175 ;  /* 0x000000af00af7308 */ /* 0x000e220000000800 */
[----:B------:R-:W-:-:S07]  /*bc50*/  FFMA.FTZ R172, R67, R8, -R13 ;  /* 0x0000000843ac7223 */ /* 0x000fce000001080d */
[----:B------:R-:W0:Y:S01]  /*bc60*/  MUFU.EX2 R15, R15 ;  /* 0x0000000f000f7308 */ /* 0x000e220000000800 */
[----:B-1----:R-:W-:Y:S01]  /*bc70*/  FADD.FTZ R4, R174, R7 ;  /* 0x00000007ae047221 */ /* 0x002fe20000010000 */
[----:B--2---:R-:W-:-:S06]  /*bc80*/  FADD.FTZ R5, R14, R5 ;  /* 0x000000050e057221 */ /* 0x004fcc0000010000 */
[----:B------:R-:W1:Y:S01]  /*bc90*/  MUFU.EX2 R216, R216 ;  /* 0x000000d800d87308 */ /* 0x000e620000000800 */
[----:B------:R-:W-:-:S07]  /*bca0*/  FFMA.FTZ R171, R70, R8, -R13 ;  /* 0x0000000846ab7223 */ /* 0x000fce000001080d */
[----:B------:R-:W2:Y:S01]  /*bcb0*/  MUFU.EX2 R167, R167 ;  /* 0x000000a700a77308 */ /* 0x000ea20000000800 */
[----:B---3--:R-:W-:Y:S01]  /*bcc0*/  FADD.FTZ R12, R215, R4 ;  /* 0x00000004d70c7221 */ /* 0x008fe20000010000 */
[----:B----4-:R-:W-:-:S06]  /*bcd0*/  FADD.FTZ R4, R166, R5 ;  /* 0x00000005a6047221 */ /* 0x010fcc0000010000 */
[----:B------:R-:W3:Y:S01]  /*bce0*/  MUFU.EX2 R170, R170 ;  /* 0x000000aa00aa7308 */ /* 0x000ee20000000800 */
[----:B------:R-:W-:-:S07]  /*bcf0*/  FFMA.FTZ R173, R71, R8, -R13 ;  /* 0x0000000847ad7223 */ /* 0x000fce000001080d */
[----:B------:R-:W4:Y:S01]  /*bd00*/  MUFU.EX2 R3, R3 ;  /* 0x0000000300037308 */ /* 0x000f220000000800 */
[----:B0-----:R-:W-:Y:S01]  /*bd10*/  FADD.FTZ R5, R175, R12 ;  /* 0x0000000caf057221 */ /* 0x001fe20000010000 */
[----:B------:R-:W-:-:S06]  /*bd20*/  FADD.FTZ R4, R15, R4 ;  /* 0x000000040f047221 */ /* 0x000fcc0000010000 */
[----:B------:R-:W-:Y:S08]  /*bd30*/  MUFU.EX2 R168, R168 ;  /* 0x000000a800a87308 */ /* 0x000ff00000000800 */
[----:B------:R-:W0:Y:S01]  /*bd40*/  MUFU.EX2 R172, R172 ;  /* 0x000000ac00ac7308 */ /* 0x000e220000000800 */
[----:B-1----:R-:W-:Y:S01]  /*bd50*/  FADD.FTZ R5, R216, R5 ;  /* 0x00000005d8057221 */ /* 0x002fe20000010000 */
[----:B--2---:R-:W-:-:S06]  /*bd60*/  FADD.FTZ R4, R167, R4 ;  /* 0x00000004a7047221 */ /* 0x004fcc0000010000 */
[----:B------:R-:W-:Y:S08]  /*bd70*/  MUFU.EX2 R11, R68 ;  /* 0x00000044000b7308 */ /* 0x000ff00000000800 */
[----:B------:R-:W1:Y:S01]  /*bd80*/  MUFU.EX2 R171, R171 ;  /* 0x000000ab00ab7308 */ /* 0x000e620000000800 */
[----:B---3--:R-:W-:Y:S01]  /*bd90*/  FADD.FTZ R7, R170, R5 ;  /* 0x00000005aa077221 */ /* 0x008fe20000010000 */
[----:B----4-:R-:W-:-:S06]  /*bda0*/  FADD.FTZ R5, R3, R4 ;  /* 0x0000000403057221 */ /* 0x010fcc0000010000 */
[----:B------:R-:W2:Y:S08]  /*bdb0*/  MUFU.EX2 R169, R169 ;  /* 0x000000a900a97308 */ /* 0x000eb00000000800 */
[----:B------:R-:W3:Y:S01]  /*bdc0*/  MUFU.EX2 R173, R173 ;  /* 0x000000ad00ad7308 */ /* 0x000ee20000000800 */
[----:B0-----:R-:W-:Y:S01]  /*bdd0*/  FADD.FTZ R8, R172, R7 ;  /* 0x00000007ac087221 */ /* 0x001fe20000010000 */
[----:B------:R-:W-:-:S03]  /*bde0*/  FADD.FTZ R4, R168, R5 ;  /* 0x00000005a8047221 */ /* 0x000fc60000010000 */
[----:B-1----:R-:W-:Y:S01]  /*bdf0*/  FADD.FTZ R8, R171, R8 ;  /* 0x00000008ab087221 */ /* 0x002fe20000010000 */
[----:B------:R-:W-:-:S04]  /*be00*/  FADD.FTZ R4, R11, R4 ;  /* 0x000000040b047221 */ /* 0x000fc80000010000 */
[----:B--2---:R-:W-:Y:S01]  /*be10*/  FADD.FTZ R4, R169, R4 ;  /* 0x00000004a9047221 */ /* 0x004fe20000010000 */
[----:B------:R-:W-:Y:S01]  /*be20*/  STL [R1+0x234], R6 ;  /* 0x0002340601007387 */ /* 0x000fe20000100800 */
[----:B---3--:R-:W-:-:S05]  /*be30*/  FADD.FTZ R5, R173, R8 ;  /* 0x00000008ad057221 */ /* 0x008fca0000010000 */
[----:B------:R0:W-:Y:S04]  /*be40*/  STL.64 [R1+0x240], R4 ;  /* 0x0002400401007387 */ /* 0x0001e80000100a00 */
[----:B------:R-:W2:Y:S01]  /*be50*/  LD.E R8, desc[UR40][R22.64+0x260] ;  /* 0x0002602816087980 */ /* 0x000ea2000c101900 */
[----:B------:R-:W-:-:S05]  /*be60*/  IADD3 R12, P2, R16, 0x260, RZ ;  /* 0x00000260100c7810 */ /* 0x000fca0007f5e0ff */
[----:B0-----:R-:W-:Y:S01]  /*be70*/  IMAD.X R5, RZ, RZ, R17, P2 ;  /* 0x000000ffff057224 */ /* 0x001fe200010e0611 */
[----:B------:R-:W-:Y:S01]  /*be80*/  LOP3.LUT R4, R12, 0x4, RZ, 0xfc, !PT ;  /* 0x000000040c047812 */ /* 0x000fe200078efcff */
[----:B--2---:R-:W-:-:S05]  /*be90*/  FMUL.FTZ R7, R9, R8 ;  /* 0x0000000809077220 */ /* 0x004fca0000410000 */
[----:B------:R0:W-:Y:S04]  /*bea0*/  ST.E desc[UR40][R22.64+0x260], R7 ;  /* 0x0002600716007985 */ /* 0x0001e8000c101928 */
[----:B------:R-:W2:Y:S02]  /*beb0*/  LD.E R8, desc[UR40][R4.64] ;  /* 0x0000002804087980 */ /* 0x000ea4000c101900 */
[----:B--2---:R-:W-:-:S05]  /*bec0*/  FMUL.FTZ R13, R9, R8 ;  /* 0x00000008090d7220 */ /* 0x004fca0000410000 */
[----:B------:R1:W-:Y:S04]  /*bed0*/  ST.E desc[UR40][R4.64], R13 ;  /* 0x0000000d04007985 */ /* 0x0003e8000c101928 */
[----:B------:R-:W0:Y:S04]  /*bee0*/  LD.E R104, desc[UR40][R22.64+0x270] ;  /* 0x0002702816687980 */ /* 0x000e28000c101900 */
[----:B------:R-:W2:Y:S04]  /*bef0*/  LD.E R6, desc[UR40][R22.64+0x454] ;  /* 0x0004542816067980 */ /* 0x000ea8000c101900 */
[----:B------:R-:W1:Y:S04]  /*bf00*/  LD.E R106, desc[UR40][R22.64+0x274] ;  /* 0x00027428166a7980 */ /* 0x000e68000c101900 */
[----:B------:R-:W3:Y:S04]  /*bf10*/  LD.E R108, desc[UR40][R22.64+0x280] ;  /* 0x00028028166c7980 */ /* 0x000ee8000c101900 */
        /* <DEDUP_REMOVED lines=58> */
[C---:B0-----:R-:W-:Y:S01]  /*c2c0*/  FMUL.FTZ R7, R9.reuse, R104 ;  /* 0x0000006809077220 */ /* 0x041fe20000410000 */
[----:B--2---:R-:W-:-:S04]  /*c2d0*/  FMUL.FTZ R43, R9, R6 ;  /* 0x00000006092b7220 */ /* 0x004fc80000410000 */
[----:B------:R0:W-:Y:S01]  /*c2e0*/  ST.E desc[UR40][R22.64+0x270], R7 ;  /* 0x0002700716007985 */ /* 0x0001e2000c101928 */
[C---:B-1----:R-:W-:Y:S01]  /*c2f0*/  FMUL.FTZ R13, R9.reuse, R106 ;  /* 0x0000006a090d7220 */ /* 0x042fe20000410000 */
[C---:B---3--:R-:W-:Y:S01]  /*c300*/  FMUL.FTZ R25, R9.reuse, R108 ;  /* 0x0000006c09197220 */ /* 0x048fe20000410000 */
[C---:B----4-:R-:W-:Y:S01]  /*c310*/  FMUL.FTZ R27, R9.reuse, R110 ;  /* 0x0000006e091b7220 */ /* 0x050fe20000410000 */
[C---:B------:R-:W-:Y:S01]  /*c320*/  FMUL.FTZ R35, R9.reuse, R112 ;  /* 0x0000007009237220 */ /* 0x040fe20000410000 */
[C---:B------:R-:W-:Y:S01]  /*c330*/  FMUL.FTZ R39, R9.reuse, R114 ;  /* 0x0000007209277220 */ /* 0x040fe20000410000 */
[C---:B------:R-:W-:Y:S01]  /*c340*/  FMUL.FTZ R41, R9.reuse, R116 ;  /* 0x0000007409297220 */ /* 0x040fe20000410000 */
[C---:B0-----:R-:W-:Y:S01]  /*c350*/  FMUL.FTZ R7, R9.reuse, R118 ;  /* 0x0000007609077220 */ /* 0x041fe20000410000 */
[----:B------:R0:W-:Y:S04]  /*c360*/  ST.E desc[UR40][R22.64+0x454], R43 ;  /* 0x0004542b16007985 */ /* 0x0001e8000c101928 */
[----:B------:R1:W-:Y:S04]  /*c370*/  ST.E desc[UR40][R22.64+0x274], R13 ;  /* 0x0002740d16007985 */ /* 0x0003e8000c101928 */
[----:B------:R2:W-:Y:S01]  /*c380*/  ST.E desc[UR40][R22.64+0x280], R25 ;  /* 0x0002801916007985 */ /* 0x0005e2000c101928 */
[----:B------:R-:W-:-:S03]  /*c390*/  FMUL.FTZ R45, R9, R124 ;  /* 0x0000007c092d7220 */ /* 0x000fc60000410000 */
[----:B------:R3:W-:Y:S01]  /*c3a0*/  ST.E desc[UR40][R22.64+0x284], R27 ;  /* 0x0002841b16007985 */ /* 0x0007e2000c101928 */
[C---:B0-----:R-:W-:Y:S01]  /*c3b0*/  FMUL.FTZ R43, R9.reuse, R122 ;  /* 0x0000007a092b7220 */ /* 0x041fe20000410000 */
[C---:B------:R-:W-:Y:S02]  /*c3c0*/  FMUL.FTZ R47, R9.reuse, R126 ;  /* 0x0000007e092f7220 */ /* 0x040fe40000410000 */
        /* <DEDUP_REMOVED lines=71> */
[----:B------:R0:W-:Y:S01]  /*c840*/  ST.E desc[UR40][R22.64+0x3a0], R13 ;  /* 0x0003a00d16007985 */ /* 0x0001e2000c101928 */
[C---:B------:R-:W-:Y:S01]  /*c850*/  FMUL.FTZ R49, R9.reuse, R49 ;  /* 0x0000003109317220 */ /* 0x040fe20000410000 */
[C---:B------:R-:W-:Y:S02]  /*c860*/  FMUL.FTZ R51, R9.reuse, R51 ;  /* 0x0000003309337220 */ /* 0x040fe40000410000 */
        /* <DEDUP_REMOVED lines=26> */
[----:B------:R-:W-:Y:S04]  /*ca10*/  ST.E desc[UR40][R22.64+0x404], R43 ;  /* 0x0004042b16007985 */ /* 0x000fe8000c101928 */
[----:B------:R1:W-:Y:S04]  /*ca20*/  ST.E desc[UR40][R22.64+0x410], R25 ;  /* 0x0004101916007985 */ /* 0x0003e8000c101928 */
[----:B------:R2:W-:Y:S04]  /*ca30*/  ST.E desc[UR40][R22.64+0x414], R27 ;  /* 0x0004141b16007985 */ /* 0x0005e8000c101928 */
[----:B------:R-:W-:Y:S04]  /*ca40*/  ST.E desc[UR40][R22.64+0x420], R35 ;  /* 0x0004202316007985 */ /* 0x000fe8000c101928 */
[----:B------:R-:W-:Y:S04]  /*ca50*/  ST.E desc[UR40][R22.64+0x424], R45 ;  /* 0x0004242d16007985 */ /* 0x000fe8000c101928 */
[----:B------:R3:W-:Y:S04]  /*ca60*/  ST.E desc[UR40][R22.64+0x430], R47 ;  /* 0x0004302f16007985 */ /* 0x0007e8000c101928 */
[----:B------:R-:W-:Y:S04]  /*ca70*/  ST.E desc[UR40][R22.64+0x434], R7 ;  /* 0x0004340716007985 */ /* 0x000fe8000c101928 */
[----:B------:R4:W-:Y:S04]  /*ca80*/  ST.E desc[UR40][R22.64+0x440], R39 ;  /* 0x0004402716007985 */ /* 0x0009e8000c101928 */
[----:B------:R4:W-:Y:S04]  /*ca90*/  ST.E desc[UR40][R22.64+0x444], R41 ;  /* 0x0004442916007985 */ /* 0x0009e8000c101928 */
[----:B0-----:R-:W1:Y:S01]  /*caa0*/  LD.E R13, desc[UR40][R8.64] ;  /* 0x00000028080d7980 */ /* 0x001e62000c101900 */
[----:B------:R-:W-:Y:S01]  /*cab0*/  LOP3.LUT R12, R12, 0xc, RZ, 0xfc, !PT ;  /* 0x0000000c0c0c7812 */ /* 0x000fe200078efcff */
[----:B-1----:R-:W-:Y:S01]  /*cac0*/  FMUL.FTZ R25, R24, R13 ;  /* 0x0000000d18197220 */ /* 0x002fe20000410000 */
[----:B------:R-:W-:-:S04]  /*cad0*/  IMAD.MOV.U32 R13, RZ, RZ, R5 ;  /* 0x000000ffff0d7224 */ /* 0x000fc800078e0005 */
[----:B------:R0:W-:Y:S04]  /*cae0*/  ST.E desc[UR40][R8.64], R25 ;  /* 0x0000001908007985 */ /* 0x0001e8000c101928 */
[----:B--2---:R-:W2:Y:S01]  /*caf0*/  LD.E R27, desc[UR40][R12.64] ;  /* 0x000000280c1b7980 */ /* 0x004ea2000c101900 */
[----:B------:R-:W1:Y:S01]  /*cb00*/  S2R R104, SR_TID.X ;  /* 0x0000000000687919 */ /* 0x000e620000002100 */
[----:B--2---:R-:W-:-:S05]  /*cb10*/  FMUL.FTZ R27, R24, R27 ;  /* 0x0000001b181b7220 */ /* 0x004fca0000410000 */
[----:B------:R2:W-:Y:S04]  /*cb20*/  ST.E desc[UR40][R12.64], R27 ;  /* 0x0000001b0c007985 */ /* 0x0005e8000c101928 */
        /* <DEDUP_REMOVED lines=53> */
[----:B---3--:R-:W3:Y:S04]  /*ce80*/  LD.E R47, desc[UR40][R22.64+0x418] ;  /* 0x00041828162f7980 */ /* 0x008ee8000c101900 */
[----:B----4-:R-:W4:Y:S04]  /*ce90*/  LD.E R39, desc[UR40][R22.64+0x41c] ;  /* 0x00041c2816277980 */ /* 0x010f28000c101900 */
[----:B------:R-:W4:Y:S04]  /*cea0*/  LD.E R45, desc[UR40][R22.64+0x428] ;  /* 0x00042828162d7980 */ /* 0x000f28000c101900 */
[----:B------:R-:W4:Y:S04]  /*ceb0*/  LD.E R43, desc[UR40][R22.64+0x42c] ;  /* 0x00042c28162b7980 */ /* 0x000f28000c101900 */
[----:B------:R-:W4:Y:S04]  /*cec0*/  LD.E R41, desc[UR40][R22.64+0x438] ;  /* 0x0004382816297980 */ /* 0x000f28000c101900 */
[----:B------:R-:W4:Y:S04]  /*ced0*/  LD.E R35, desc[UR40][R22.64+0x43c] ;  /* 0x00043c2816237980 */ /* 0x000f28000c101900 */
[----:B------:R-:W4:Y:S04]  /*cee0*/  LD.E R7, desc[UR40][R22.64+0x448] ;  /* 0x0004482816077980 */ /* 0x000f28000c101900 */
[----:B0-----:R-:W4:Y:S04]  /*cef0*/  LD.E R25, desc[UR40][R22.64+0x44c] ;  /* 0x00044c2816197980 */ /* 0x001f28000c101900 */
[----:B--2---:R-:W2:Y:S01]  /*cf00*/  LD.E R27, desc[UR40][R22.64+0x458] ;  /* 0x00045828161b7980 */ /* 0x004ea2000c101900 */
[----:B-1----:R-:W-:-:S05]  /*cf10*/  SHF.R.U32.HI R104, RZ, 0x7, R104 ;  /* 0x00000007ff687819 */ /* 0x002fca0000011668 */
[----:B------:R-:W-:Y:S02]  /*cf20*/  VIADD R26, R104, 0x8 ;  /* 0x00000008681a7836 */ /* 0x000fe40000000000 */
[C---:B------:R-:W-:Y:S01]  /*cf30*/  FMUL.FTZ R49, R24.reuse, R49 ;  /* 0x0000003118317220 */ /* 0x040fe20000410000 */
[----:B------:R-:W-:-:S04]  /*cf40*/  FMUL.FTZ R6, R24, R6 ;  /* 0x0000000618067220 */ /* 0x000fc80000410000 */
[----:B------:R0:W-:Y:S01]  /*cf50*/  ST.E desc[UR40][R22.64+0x3f8], R49 ;  /* 0x0003f83116007985 */ /* 0x0001e2000c101928 */
        /* <DEDUP_REMOVED lines=51> */
[C---:B---3--:R-:W-:Y:S01]  /*d290*/  FMUL.FTZ R47, R24.reuse, R47 ;  /* 0x0000002f182f7220 */ /* 0x048fe20000410000 */
[C---:B----4-:R-:W-:Y:S01]  /*d2a0*/  FMUL.FTZ R39, R24.reuse, R39 ;  /* 0x0000002718277220 */ /* 0x050fe20000410000 */
[C---:B------:R-:W-:Y:S01]  /*d2b0*/  FMUL.FTZ R45, R24.reuse, R45 ;  /* 0x0000002d182d7220 */ /* 0x040fe20000410000 */
[C---:B------:R-:W-:Y:S01]  /*d2c0*/  FMUL.FTZ R43, R24.reuse, R43 ;  /* 0x0000002b182b7220 */ /* 0x040fe20000410000 */
[C---:B------:R-:W-:Y:S01]  /*d2d0*/  FMUL.FTZ R41, R24.reuse, R41 ;  /* 0x0000002918297220 */ /* 0x040fe20000410000 */
[C---:B------:R-:W-:Y:S01]  /*d2e0*/  FMUL.FTZ R35, R24.reuse, R35 ;  /* 0x0000002318237220 */ /* 0x040fe20000410000 */
[C---:B0-----:R-:W-:Y:S01]  /*d2f0*/  FMUL.FTZ R49, R24.reuse, R7 ;  /* 0x0000000718317220 */ /* 0x041fe20000410000 */
[C---:B------:R-:W-:Y:S01]  /*d300*/  FMUL.FTZ R25, R24.reuse, R25 ;  /* 0x0000001918197220 */ /* 0x040fe20000410000 */
[----:B--2---:R-:W-:Y:S01]  /*d310*/  FMUL.FTZ R27, R24, R27 ;  /* 0x0000001b181b7220 */ /* 0x004fe20000410000 */
        /* <DEDUP_REMOVED lines=57> */
[----:B------:R2:W-:Y:S04]  /*d6b0*/  ST.E desc[UR40][R22.64+0x43c], R35 ;  /* 0x00043c2316007985 */ /* 0x0005e8000c101928 */
[----:B------:R-:W-:Y:S04]  /*d6c0*/  ST.E desc[UR40][R22.64+0x448], R49 ;  /* 0x0004483116007985 */ /* 0x000fe8000c101928 */
[----:B------:R3:W-:Y:S04]  /*d6d0*/  ST.E desc[UR40][R22.64+0x44c], R25 ;  /* 0x00044c1916007985 */ /* 0x0007e8000c101928 */
[----:B------:R4:W-:Y:S01]  /*d6e0*/  ST.E desc[UR40][R22.64+0x458], R27 ;  /* 0x0004581b16007985 */ /* 0x0009e2000c101928 */
[----:B------:R4:W-:Y:S06]  /*d6f0*/  BAR.SYNC.DEFER_BLOCKING R26, 0x100 ;  /* 0x0004001a0000751d */ /* 0x0009ec0000010000 */
[----:B0-----:R-:W2:Y:S04]  /*d700*/  LD.E R39, desc[UR40][R22.64+0x260] ;  /* 0x0002602816277980 */ /* 0x001ea8000c101900 */
[----:B------:R-:W4:Y:S04]  /*d710*/  LD.E R24, desc[UR40][R22.64+0x210] ;  /* 0x0002102816187980 */ /* 0x000f28000c101900 */
[----:B------:R-:W4:Y:S04]  /*d720*/  LD.E.64 R6, desc[UR40][R22.64+0xa8] ;  /* 0x0000a82816067980 */ /* 0x000f28000c101b00 */
[----:B--2---:R0:W-:Y:S04]  /*d730*/  ST.E desc[UR40][R22.64+0x260], R39 ;  /* 0x0002602716007985 */ /* 0x0041e8000c101928 */
[----:B-1----:R-:W2:Y:S04]  /*d740*/  LD.E R41, desc[UR40][R4.64] ;  /* 0x0000002804297980 */ /* 0x002ea8000c101900 */
[----:B--2---:R1:W-:Y:S04]  /*d750*/  ST.E desc[UR40][R4.64], R41 ;  /* 0x0000002904007985 */ /* 0x0043e8000c101928 */
[----:B------:R-:W2:Y:S04]  /*d760*/  LD.E R35, desc[UR40][R8.64] ;  /* 0x0000002808237980 */ /* 0x000ea8000c101900 */
[----:B--2---:R2:W-:Y:S04]  /*d770*/  ST.E desc[UR40][R8.64], R35 ;  /* 0x0000002308007985 */ /* 0x0045e8000c101928 */
[----:B---3--:R-:W3:Y:S04]  /*d780*/  LD.E R25, desc[UR40][R12.64] ;  /* 0x000000280c197980 */ /* 0x008ee8000c101900 */
[----:B---3--:R3:W-:Y:S04]  /*d790*/  ST.E desc[UR40][R12.64], R25 ;  /* 0x000000190c007985 */ /* 0x0087e8000c101928 */
[----:B----4-:R-:W4:Y:S04]  /*d7a0*/  LD.E R27, desc[UR40][R22.64+0x270] ;  /* 0x00027028161b7980 */ /* 0x010f28000c101900 */
[----:B------:R-:W4:Y:S04]  /*d7b0*/  LD.E R43, desc[UR40][R22.64+0x274] ;  /* 0x00027428162b7980 */ /* 0x000f28000c101900 */
[----:B0-----:R-:W4:Y:S04]  /*d7c0*/  LD.E R39, desc[UR40][R22.64+0x278] ;  /* 0x0002782816277980 */ /* 0x001f28000c101900 */
[----:B------:R-:W4:Y:S04]  /*d7d0*/  LD.E R45, desc[UR40][R22.64+0x27c] ;  /* 0x00027c28162d7980 */ /* 0x000f28000c101900 */
[----:B------:R-:W4:Y:S04]  /*d7e0*/  LD.E R47, desc[UR40][R22.64+0x280] ;  /* 0x00028028162f7980 */ /* 0x000f28000c101900 */
[----:B------:R-:W4:Y:S04]  /*d7f0*/  LD.E R49, desc[UR40][R22.64+0x284] ;  /* 0x0002842816317980 */ /* 0x000f28000c101900 */
[----:B-1----:R-:W4:Y:S04]  /*d800*/  LD.E R41, desc[UR40][R22.64+0x288] ;  /* 0x0002882816297980 */ /* 0x002f28000c101900 */
[----:B------:R-:W4:Y:S04]  /*d810*/  LD.E R51, desc[UR40][R22.64+0x28c] ;  /* 0x00028c2816337980 */ /* 0x000f28000c101900 */
[----:B--2---:R-:W2:Y:S04]  /*d820*/  LD.E R35, desc[UR40][R22.64+0x290] ;  /* 0x0002902816237980 */ /* 0x004ea8000c101900 */
        /* <DEDUP_REMOVED lines=67> */
[----:B------:R-:W-:Y:S04]  /*dc60*/  ST.E desc[UR40][R22.64+0x274], R43 ;  /* 0x0002742b16007985 */ /* 0x000fe8000c101928 */
[----:B------:R-:W-:Y:S04]  /*dc70*/  ST.E desc[UR40][R22.64+0x278], R39 ;  /* 0x0002782716007985 */ /* 0x000fe8000c101928 */
[----:B------:R-:W-:Y:S04]  /*dc80*/  ST.E desc[UR40][R22.64+0x27c], R45 ;  /* 0x00027c2d16007985 */ /* 0x000fe8000c101928 */
[----:B------:R-:W-:Y:S04]  /*dc90*/  ST.E desc[UR40][R22.64+0x280], R47 ;  /* 0x0002802f16007985 */ /* 0x000fe8000c101928 */
[----:B------:R-:W-:Y:S04]  /*dca0*/  ST.E desc[UR40][R22.64+0x284], R49 ;  /* 0x0002843116007985 */ /* 0x000fe8000c101928 */
[----:B------:R-:W-:Y:S04]  /*dcb0*/  ST.E desc[UR40][R22.64+0x288], R41 ;  /* 0x0002882916007985 */ /* 0x000fe8000c101928 */
[----:B------:R-:W-:Y:S04]  /*dcc0*/  ST.E desc[UR40][R22.64+0x28c], R51 ;  /* 0x00028c3316007985 */ /* 0x000fe8000c101928 */
[----:B--2---:R1:W-:Y:S04]  /*dcd0*/  ST.E desc[UR40][R22.64+0x290], R35 ;  /* 0x0002902316007985 */ /* 0x0043e8000c101928 */
[----:B------:R2:W-:Y:S04]  /*dce0*/  ST.E desc[UR40][R22.64+0x294], R53 ;  /* 0x0002943516007985 */ /* 0x0005e8000c101928 */
[----:B------:R4:W-:Y:S04]  /*dcf0*/  ST.E desc[UR40][R22.64+0x298], R55 ;  /* 0x0002983716007985 */ /* 0x0009e8000c101928 */
[----:B------:R4:W-:Y:S04]  /*dd00*/  ST.E desc[UR40][R22.64+0x29c], R57 ;  /* 0x00029c3916007985 */ /* 0x0009e8000c101928 */
[----:B------:R4:W-:Y:S04]  /*dd10*/  ST.E desc[UR40][R22.64+0x2a0], R59 ;  /* 0x0002a03b16007985 */ /* 0x0009e8000c101928 */
[----:B------:R4:W-:Y:S04]  /*dd20*/  ST.E desc[UR40][R22.64+0x2a4], R61 ;  /* 0x0002a43d16007985 */ /* 0x0009e8000c101928 */
[----:B------:R4:W-:Y:S04]  /*dd30*/  ST.E desc[UR40][R22.64+0x2a8], R63 ;  /* 0x0002a83f16007985 */ /* 0x0009e8000c101928 */
[----:B------:R4:W-:Y:S04]  /*dd40*/  ST.E desc[UR40][R22.64+0x2ac], R65 ;  /* 0x0002ac4116007985 */ /* 0x0009e8000c101928 */
[----:B0-----:R-:W3:Y:S04]  /*dd50*/  LD.E R27, desc[UR40][R22.64+0x2b8] ;  /* 0x0002b828161b7980 */ /* 0x001ee8000c101900 */
        /* <DEDUP_REMOVED lines=8> */
[----:B--2---:R-:W2:Y:S04]  /*dde0*/  LD.E R53, desc[UR40][R22.64+0x2fc] ;  /* 0x0002fc2816357980 */ /* 0x004ea8000c101900 */
[----:B----4-:R-:W4:Y:S04]  /*ddf0*/  LD.E R55, desc[UR40][R22.64+0x304] ;  /* 0x0003042816377980 */ /* 0x010f28000c101900 */
        /* <DEDUP_REMOVED lines=38> */
[----:B---3--:R0:W-:Y:S04]  /*e060*/  ST.E desc[UR40][R22.64+0x2b0], R25 ;  /* 0x0002b01916007985 */ /* 0x0081e8000c101928 */
        /* <DEDUP_REMOVED lines=34> */
[----:B--2---:R2:W-:Y:S04]  /*e290*/  ST.E desc[UR40][R22.64+0x2fc], R53 ;  /* 0x0002fc3516007985 */ /* 0x0045e8000c101928 */
[----:B----4-:R4:W-:Y:S04]  /*e2a0*/  ST.E desc[UR40][R22.64+0x304], R55 ;  /* 0x0003043716007985 */ /* 0x0109e8000c101928 */
        /* <DEDUP_REMOVED lines=71> */
[----:B0-----:R-:W4:Y:S01]  /*e720*/  LDL R25, [R1+0x88] ;  /* 0x0000880001197983 */ /* 0x001f220000100800 */
[----:B------:R-:W-:-:S02]  /*e730*/  IMAD R6, R24, 0xc00, R6 ;  /* 0x00000c0018067824 */ /* 0x000fc400078e0206 */
[----:B-1----:R-:W-:Y:S01]  /*e740*/  IMAD.MOV.U32 R27, RZ, RZ, R7 ;  /* 0x000000ffff1b7224 */ /* 0x002fe200078e0007 */
[----:B------:R-:W-:Y:S01]  /*e750*/  F2FP.BF16.F32.PACK_AB R152, R72, R152 ;  /* 0x000000984898723e */ /* 0x000fe200000010ff */
[----:B------:R-:W-:Y:S01]  /*e760*/  VIADD R24, R6, 0x80 ;  /* 0x0000008006187836 */ /* 0x000fe20000000000 */
[----:B------:R-:W-:Y:S01]  /*e770*/  F2FP.BF16.F32.PACK_AB R153, R36, R153 ;  /* 0x000000992499723e */ /* 0x000fe200000010ff */
[----:B------:R-:W-:Y:S01]  /*e780*/  VIADD R26, R6, 0x100 ;  /* 0x00000100061a7836 */ /* 0x000fe20000000000 */
[----:B------:R-:W-:Y:S01]  /*e790*/  R2UR UR15, R27 ;  /* 0x000000001b0f72ca */ /* 0x000fe200000e0000 */
[----:B---3--:R-:W3:Y:S01]  /*e7a0*/  LD.E R35, desc[UR40][R22.64+0x28c] ;  /* 0x00028c2816237980 */ /* 0x008ee2000c101900 */
[----:B------:R-:W-:Y:S02]  /*e7b0*/  R2UR UR10, R24 ;  /* 0x00000000180a72ca */ /* 0x000fe400000e0000 */
[----:B------:R-:W-:Y:S01]  /*e7c0*/  R2UR UR14, R26 ;  /* 0x000000001a0e72ca */ /* 0x000fe200000e0000 */
[----:B------:R-:W3:Y:S01]  /*e7d0*/  LD.E R24, desc[UR40][R22.64+0x260] ;  /* 0x0002602816187980 */ /* 0x000ee2000c101900 */
[----:B------:R-:W-:-:S02]  /*e7e0*/  F2FP.BF16.F32.PACK_AB R154, R73, R154 ;  /* 0x0000009a499a723e */ /* 0x000fc400000010ff */
[----:B------:R-:W-:Y:S01]  /*e7f0*/  F2FP.BF16.F32.PACK_AB R155, R37, R155 ;  /* 0x0000009b259b723e */ /* 0x000fe200000010ff */
[----:B------:R-:W3:Y:S01]  /*e800*/  LD.E R36, desc[UR40][R22.64+0x290] ;  /* 0x0002902816247980 */ /* 0x000ee2000c101900 */
[----:B------:R-:W-:Y:S02]  /*e810*/  F2FP.BF16.F32.PACK_AB R156, R29, R156 ;  /* 0x0000009c1d9c723e */ /* 0x000fe400000010ff */
[----:B------:R-:W-:Y:S01]  /*e820*/  F2FP.BF16.F32.PACK_AB R157, R31, R157 ;  /* 0x0000009d1f9d723e */ /* 0x000fe200000010ff */
[----:B------:R-:W3:Y:S01]  /*e830*/  LD.E R29, desc[UR40][R22.64+0x274] ;  /* 0x00027428161d7980 */ /* 0x000ee2000c101900 */
[----:B------:R-:W-:Y:S02]  /*e840*/  F2FP.BF16.F32.PACK_AB R158, R32, R158 ;  /* 0x0000009e209e723e */ /* 0x000fe400000010ff */
[----:B------:R-:W-:Y:S01]  /*e850*/  F2FP.BF16.F32.PACK_AB R159, R34, R159 ;  /* 0x0000009f229f723e */ /* 0x000fe200000010ff */
[----:B------:R-:W3:Y:S01]  /*e860*/  LD.E R31, desc[UR40][R22.64+0x27c] ;  /* 0x00027c28161f7980 */ /* 0x000ee2000c101900 */
[----:B------:R-:W-:-:S02]  /*e870*/  F2FP.BF16.F32.PACK_AB R160, R33, R160 ;  /* 0x000000a021a0723e */ /* 0x000fc400000010ff */
[----:B------:R-:W-:Y:S01]  /*e880*/  F2FP.BF16.F32.PACK_AB R161, R30, R161 ;  /* 0x000000a11ea1723e */ /* 0x000fe200000010ff */
[----:B------:R-:W3:Y:S01]  /*e890*/  LD.E R32, desc[UR40][R22.64+0x280] ;  /* 0x0002802816207980 */ /* 0x000ee2000c101900 */
[----:B------:R-:W-:-:S03]  /*e8a0*/  F2FP.BF16.F32.PACK_AB R162, R28, R162 ;  /* 0x000000a21ca2723e */ /* 0x000fc600000010ff */
        /* <DEDUP_REMOVED lines=20> */
[----:B--2---:R-:W3:Y:S04]  /*e9f0*/  LD.E R53, desc[UR40][R22.64+0x2d4] ;  /* 0x0002d42816357980 */ /* 0x004ee8000c101900 */
[----:B------:R-:W3:Y:S04]  /*ea00*/  LD.E R54, desc[UR40][R22.64+0x2d8] ;  /* 0x0002d82816367980 */ /* 0x000ee8000c101900 */
[----:B----4-:R-:W3:Y:S04]  /*ea10*/  LD.E R55, desc[UR40][R22.64+0x2dc] ;  /* 0x0002dc2816377980 */ /* 0x010ee8000c101900 */
        /* <DEDUP_REMOVED lines=44> */
[----:B------:R-:W-:Y:S01]  /*ece0*/  ISETP.NE.U32.AND P2, PT, R25, RZ, PT ;  /* 0x000000ff1900720c */ /* 0x000fe20003f45070 */
[----:B------:R-:W-:-:S02]  /*ecf0*/  IMAD.MOV.U32 R25, RZ, RZ, R7 ;  /* 0x000000ffff197224 */ /* 0x000fc400078e0007 */
[----:B------:R-:W3:Y:S03]  /*ed00*/  LD.E R100, desc[UR40][R22.64+0x390] ;  /* 0x0003902816647980 */ /* 0x000ee6000c101900 */
[----:B------:R-:W-:Y:S01]  /*ed10*/  R2UR UR11, R25 ;  /* 0x00000000190b72ca */ /* 0x000fe200000e0000 */
        /* <DEDUP_REMOVED lines=54> */
[----:B------:R-:W-:-:S02]  /*f080*/  R2UR UR6, R6 ;  /* 0x00000000060672ca */ /* 0x000fc400000e0000 */
[----:B------:R-:W-:Y:S01]  /*f090*/  R2UR UR7, R7 ;  /* 0x00000000070772ca */ /* 0x000fe200000e0000 */
[----:B------:R-:W-:Y:S01]  /*f0a0*/  VOTEU.ANY UP0, P2 ;  /* 0x00000000003f7886 */ /* 0x000fe20001000100 */
[----:B---3--:R-:W-:-:S11]  /*f0b0*/  WARPGROUP.ARRIVE ;  /* 0x00000000000079c5 */ /* 0x008fd60000000000 */
[----:B------:R-:W-:Y:S01]  /*f0c0*/  HGMMA.64x256x16.F32.BF16 R24, R152, gdesc[UR4].tnspB, R24, UP0, gsb0 ;  /* 0x43e0000498187df0 */ /* 0x000fe2000b801818 */
[----:B------:R-:W-:Y:S02]  /*f0d0*/  F2FP.BF16.F32.PACK_AB R163, R221, R163 ;  /* 0x000000a3dda3723e */ /* 0x000fe400000010ff */
        /* <DEDUP_REMOVED lines=131> */
[----:B------:R-:W-:Y:S01]  /*f910*/  STL [R1+0x88], R0 ;  /* 0x0000880001007387 */ /* 0x000fe20000100800 */
[----:B------:R-:W-:Y:S02]  /*f920*/  VIADD R152, R6, 0x180 ;  /* 0x0000018006987836 */ /* 0x000fe40000000000 */
[----:B------:R-:W-:-:S03]  /*f930*/  IMAD.MOV.U32 R153, RZ, RZ, R7 ;  /* 0x000000ffff997224 */ /* 0x000fc600078e0007 */
[----:B------:R-:W-:Y:S02]  /*f940*/  R2UR UR6, R152 ;  /* 0x00000000980672ca */ /* 0x000fe400000e0000 */
[----:B------:R-:W-:Y:S02]  /*f950*/  R2UR UR7, R153 ;  /* 0x00000000990772ca */ /* 0x000fe400000e0000 */
[----:B------:R-:W-:Y:S02]  /*f960*/  F2FP.BF16.F32.PACK_AB R152, R164, R20 ;  /* 0x00000014a498723e */ /* 0x000fe400000010ff */
        /* <DEDUP_REMOVED lines=136> */
[----:B------:R-:W-:Y:S01]  /*101f0*/  IMAD.MOV.U32 R21, RZ, RZ, R7 ;  /* 0x000000ffff157224 */ /* 0x000fe200078e0007 */
        /* <DEDUP_REMOVED lines=411> */
[----:B------:R0:W-:Y:S04]  /*11bb0*/  ST.E desc[UR40][R4.64], R25 ;  /* 0x0000001904007985 */ /* 0x0001e8000c101928 */
[----:B------:R-:W-:Y:S04]  /*11bc0*/  ST.E desc[UR40][R8.64], R26 ;  /* 0x0000001a08007985 */ /* 0x000fe8000c101928 */
[----:B------:R1:W-:Y:S04]  /*11bd0*/  ST.E desc[UR40][R12.64], R27 ;  /* 0x0000001b0c007985 */ /* 0x0003e8000c101928 */
        /* <DEDUP_REMOVED lines=125> */
[----:B------:R-:W3:Y:S04]  /*123b0*/  LD.E R3, desc[UR40][R22.64+0x260] ;  /* 0x0002602816037980 */ /* 0x000ee8000c101900 */
[----:B---3--:R3:W-:Y:S04]  /*123c0*/  ST.E desc[UR40][R22.64+0x260], R3 ;  /* 0x0002600316007985 */ /* 0x0087e8000c101928 */
[----:B------:R-:W4:Y:S04]  /*123d0*/  LD.E R7, desc[UR40][R4.64] ;  /* 0x0000002804077980 */ /* 0x000f28000c101900 */
[----:B----4-:R4:W-:Y:S04]  /*123e0*/  ST.E desc[UR40][R4.64], R7 ;  /* 0x0000000704007985 */ /* 0x0109e8000c101928 */
[----:B------:R-:W2:Y:S04]  /*123f0*/  LD.E R11, desc[UR40][R8.64] ;  /* 0x00000028080b7980 */ /* 0x000ea8000c101900 */
[----:B--2---:R2:W-:Y:S04]  /*12400*/  ST.E desc[UR40][R8.64], R11 ;  /* 0x0000000b08007985 */ /* 0x0045e8000c101928 */
[----:B------:R-:W3:Y:S04]  /*12410*/  LD.E R15, desc[UR40][R12.64] ;  /* 0x000000280c0f7980 */ /* 0x000ee8000c101900 */
[----:B---3--:R3:W-:Y:S04]  /*12420*/  ST.E desc[UR40][R12.64], R15 ;  /* 0x0000000f0c007985 */ /* 0x0087e8000c101928 */
[----:B------:R-:W3:Y:S04]  /*12430*/  LD.E R21, desc[UR40][R22.64+0x270] ;  /* 0x0002702816157980 */ /* 0x000ee8000c101900 */
[----:B0-----:R-:W3:Y:S04]  /*12440*/  LD.E R25, desc[UR40][R22.64+0x274] ;  /* 0x0002742816197980 */ /* 0x001ee8000c101900 */
[----:B-1----:R-:W3:Y:S04]  /*12450*/  LD.E R27, desc[UR40][R22.64+0x278] ;  /* 0x00027828161b7980 */ /* 0x002ee8000c101900 */
[----:B------:R-:W3:Y:S04]  /*12460*/  LD.E R29, desc[UR40][R22.64+0x27c] ;  /* 0x00027c28161d7980 */ /* 0x000ee8000c101900 */
[----:B------:R-:W3:Y:S04]  /*12470*/  LD.E R3, desc[UR40][R22.64+0x280] ;  /* 0x0002802816037980 */ /* 0x000ee8000c101900 */
[----:B------:R-:W3:Y:S04]  /*12480*/  LD.E R31, desc[UR40][R22.64+0x284] ;  /* 0x00028428161f7980 */ /* 0x000ee8000c101900 */
[----:B----4-:R-:W4:Y:S04]  /*12490*/  LD.E R5, desc[UR40][R22.64+0x288] ;  /* 0x0002882816057980 */ /* 0x010f28000c101900 */
[----:B------:R-:W4:Y:S04]  /*124a0*/  LD.E R7, desc[UR40][R22.64+0x28c] ;  /* 0x00028c2816077980 */ /* 0x000f28000c101900 */
        /* <DEDUP_REMOVED lines=116> */
[----:B------:R0:W-:Y:S04]  /*12bf0*/  ST.E desc[UR40][R22.64+0x270], R21 ;  /* 0x0002701516007985 */ /* 0x0001e8000c101928 */
[----:B------:R0:W-:Y:S04]  /*12c00*/  ST.E desc[UR40][R22.64+0x274], R25 ;  /* 0x0002741916007985 */ /* 0x0001e8000c101928 */
[----:B------:R0:W-:Y:S04]  /*12c10*/  ST.E desc[UR40][R22.64+0x278], R27 ;  /* 0x0002781b16007985 */ /* 0x0001e8000c101928 */
[----:B------:R0:W-:Y:S04]  /*12c20*/  ST.E desc[UR40][R22.64+0x27c], R29 ;  /* 0x00027c1d16007985 */ /* 0x0001e8000c101928 */
[----:B------:R0:W-:Y:S04]  /*12c30*/  ST.E desc[UR40][R22.64+0x280], R3 ;  /* 0x0002800316007985 */ /* 0x0001e8000c101928 */
[----:B------:R0:W-:Y:S04]  /*12c40*/  ST.E desc[UR40][R22.64+0x284], R31 ;  /* 0x0002841f16007985 */ /* 0x0001e8000c101928 */
[----:B----4-:R0:W-:Y:S04]  /*12c50*/  ST.E desc[UR40][R22.64+0x288], R5 ;  /* 0x0002880516007985 */ /* 0x0101e8000c101928 */
        /* <DEDUP_REMOVED lines=125> */
.L_x_12135:
[----:B------:R-:W-:Y:S05]  /*13430*/  BSYNC B0 ;  /* 0x0000000000007941 */ /* 0x000fea0003800000 */
.L_x_12134:
[----:B------:R-:W-:Y:S05]  /*13440*/  @P1 BRA `(.L_x_12136) ;  /* 0xffffff6400f01947 */ /* 0x000fea000383ffff */
.L_x_12119:
[----:B------:R-:W-:-:S13]  /*13450*/  ISETP.GE.AND P1, PT, R10, UR45, PT ;  /* 0x0000002d0a007c0c */ /* 0x000fda000bf26270 */
[----:B------:R-:W-:Y:S05]  /*13460*/  @!P1 BRA `(.L_x_12137) ;  /* 0x000000a800dc9947 */ /* 0x000fea0003800000 */
[----:B0-----:R0:W5:Y:S02]  /*13470*/  LDL.64 R2, [R1+0x170] ;  /* 0x0001700001027983 */ /* 0x0011640000100a00 */
.L_x_12164:
        /* <DEDUP_REMOVED lines=21> */
.L_x_12139:
[----:B------:R-:W-:Y:S05]  /*135d0*/  BSYNC B0 ;  /* 0x0000000000007941 */ /* 0x000fea0003800000 */
.L_x_12138:
        /* <DEDUP_REMOVED lines=13> */
.L_x_12141:
[----:B------:R-:W-:Y:S05]  /*136b0*/  BSYNC B0 ;  /* 0x0000000000007941 */ /* 0x000fea0003800000 */
.L_x_12140:
        /* <DEDUP_REMOVED lines=8> */
.L_x_12143:
[----:B------:R-:W-:Y:S05]  /*13740*/  BSYNC B0 ;  /* 0x0000000000007941 */ /* 0x000fea0003800000 */
.L_x_12142:
[----:B------:R-:W2:Y:S04]  /*13750*/  LD.E R11, desc[UR40][R2.64] ;  /* 0x00000028020b7980 */ /* 0x000ea8000c101900 */
[----:B------:R-:W2:Y:S01]  /*13760*/  LDL.64 R12, [R1+0xa0] ;  /* 0x0000a000010c7983 */ /* 0x000ea20000100a00 */
[----:B------:R-:W-:Y:S05]  /*13770*/  WARPSYNC.ALL ;  /* 0x0000000000007948 */ /* 0x000fea0003800000 */
[----:B------:R-:W3:Y:S04]  /*13780*/  LDL.64 R14, [R1+0x98] ;  /* 0x00009800010e7983 */ /* 0x000ee80000100a00 */
[----:B------:R-:W4:Y:S04]  /*13790*/  LDL.64 R4, [R1+0x98] ;  /* 0x0000980001047983 */ /* 0x000f280000100a00 */
[----:B-1---5:R-:W4:Y:S01]  /*137a0*/  LDL.64 R6, [R1+0x98] ;  /* 0x0000980001067983 */ /* 0x022f220000100a00 */
        /* <DEDUP_REMOVED lines=53> */
.L_x_12146:
[----:B------:R-:W-:Y:S05]  /*13b00*/  BSYNC B0 ;  /* 0x0000000000007941 */ /* 0x000fea0003800000 */
.L_x_12145:
        /* <DEDUP_REMOVED lines=10> */
.L_x_12148:
[----:B------:R-:W-:Y:S05]  /*13bb0*/  BSYNC B0 ;  /* 0x0000000000007941 */ /* 0x000fea0003800000 */
.L_x_12147:
[----:B------:R-:W-:Y:S04]  /*13bc0*/  BSSY B0, `(.L_x_12149) ;  /* 0x0000006000007945 */ /* 0x000fe80003800000 */
[----:B--2---:R-:W-:Y:S05]  /*13bd0*/  @P1 BRA `(.L_x_12150) ;  /* 0x0000000000101947 */ /* 0x004fea0003800000 */
[----:B-----5:R-:W-:Y:S01]  /*13be0*/  IMAD R4, R4, 0x8, R6 ;  /* 0x0000000804047824 */ /* 0x020fe200078e0206 */
[----:B------:R-:W-:-:S04]  /*13bf0*/  SHF.L.U32 R5, R5, 0x1f, RZ ;  /* 0x0000001f05057819 */ /* 0x000fc800000006ff */
[----:B------:R-:W2:Y:S02]  /*13c00*/  SYNCS.PHASECHK.TRANS64.TRYWAIT P1, [R4+URZ], R5 ;  /* 0x00000005040075a7 */ /* 0x000ea4000802017f */
[----:B--2---:R-:W-:Y:S05]  /*13c10*/  @!P1 BRA `(.L_x_12151) ;  /* 0x0000018000c49947 */ /* 0x004fea0003800000 */
.L_x_12150:
[----:B------:R-:W-:Y:S05]  /*13c20*/  BSYNC B0 ;  /* 0x0000000000007941 */ /* 0x000fea0003800000 */
.L_x_12149:
[----:B------:R-:W3:Y:S04]  /*13c30*/  LD.E R73, desc[UR40][R2.64] ;  /* 0x0000002802497980 */ /* 0x000ee8000c101900 */
[----:B--2--5:R-:W3:Y:S04]  /*13c40*/  LDL.64 R4, [R1+0x118] ;  /* 0x0001180001047983 */ /* 0x024ee80000100a00 */
[----:B-1----:R-:W2:Y:S04]  /*13c50*/  LDL R11, [R1+0x90] ;  /* 0x00009000010b7983 */ /* 0x002ea80000100800 */
[----:B------:R-:W4:Y:S04]  /*13c60*/  LDL.64 R6, [R1+0x110] ;  /* 0x0001100001067983 */ /* 0x000f280000100a00 */
[----:B------:R-:W4:Y:S04]  /*13c70*/  LDL.64 R14, [R1+0x110] ;  /* 0x00011000010e7983 */ /* 0x000f280000100a00 */
[----:B------:R-:W4:Y:S04]  /*13c80*/  LDL.64 R12, [R1+0x110] ;  /* 0x00011000010c7983 */ /* 0x000f280000100a00 */
[----:B------:R-:W4:Y:S01]  /*13c90*/  LDL.64 R8, [R1+0x110] ;  /* 0x0001100001087983 */ /* 0x000f220000100a00 */
[----:B------:R-:W-:Y:S05]  /*13ca0*/  WARPSYNC.ALL ;  /* 0x0000000000007948 */ /* 0x000fea0003800000 */
[----:B------:R-:W-:Y:S01]  /*13cb0*/  WARPGROUP.ARRIVE ;  /* 0x00000000000079c5 */ /* 0x000fe20000000000 */
[----:B---3--:R-:W-:Y:S01]  /*13cc0*/  IMAD R4, R73, 0xc00, R4 ;  /* 0x00000c0049047824 */ /* 0x008fe200078e0204 */
[----:B------:R-:W-:-:S02]  /*13cd0*/  R2UR UR7, R5 ;  /* 0x00000000050772ca */ /* 0x000fc400000e0000 */
[----:B--2---:R-:W-:Y:S02]  /*13ce0*/  ISETP.NE.U32.AND P1, PT, R11, RZ, PT ;  /* 0x000000ff0b00720c */ /* 0x004fe40003f25070 */
        /* <DEDUP_REMOVED lines=163> */
[----:B------:R-:W1:Y:S01]  /*14720*/  S2R R74, SR_TID.X ;  /* 0x00000000004a7919 */ /* 0x000e620000002100 */
[----:B------:R-:W-:Y:S04]  /*14730*/  STL [R1+0x90], R0 ;  /* 0x0000900001007387 */ /* 0x000fe80000100800 */
[----:B------:R-:W-:Y:S01]  /*14740*/  STL [R1+0x90], R0 ;  /* 0x0000900001007387 */ /* 0x000fe20000100800 */
[----:B------:R-:W-:-:S02]  /*14750*/  WARPGROUP.DEPBAR.LE gsb0, 0x0 ;  /* 0x00008000000079c5 */ /* 0x000fc40000010000 */
[----:B------:R-:W-:-:S06]  /*14760*/  WARPGROUP.ARRIVE ;  /* 0x00000000000079c5 */ /* 0x000fcc0000000000 */
[----:B------:R-:W-:Y:S01]  /*14770*/  HGMMA.64x96x16.F32.BF16 R24, gdesc[UR4], R24, gsb0 ;  /* 0x01600000041879f0 */ /* 0x000fe20008001818 */
[----:B------:R-:W-:Y:S01]  /*14780*/  STL [R1+0x90], R0 ;  /* 0x0000900001007387 */ /* 0x000fe20000100800 */
[----:B-1----:R-:W-:-:S03]  /*14790*/  SHF.R.U32.HI R74, RZ, 0x7, R74 ;  /* 0x00000007ff4a7819 */ /* 0x002fc6000001164a */
        /* <DEDUP_REMOVED lines=22> */
[----:B------:R-:W2:Y:S04]  /*14900*/  LDL R11, [R1+0x13c] ;  /* 0x00013c00010b7983 */ /* 0x000ea80000100800 */
[----:B------:R-:W3:Y:S04]  /*14910*/  LDL R77, [R1+0x70] ;  /* 0x00007000014d7983 */ /* 0x000ee80000100800 */
[----:B------:R-:W4:Y:S04]  /*14920*/  LDL.64 R8, [R1+0x160] ;  /* 0x0001600001087983 */ /* 0x000f280000100a00 */
[----:B------:R-:W4:Y:S04]  /*14930*/  LDL R78, [R1+0x168] ;  /* 0x00016800014e7983 */ /* 0x000f280000100800 */
[----:B------:R-:W4:Y:S04]  /*14940*/  LDL.128 R12, [R1+0x150] ;  /* 0x00015000010c7983 */ /* 0x000f280000100c00 */
[----:B-1----:R-:W4:Y:S01]  /*14950*/  LDL.128 R4, [R1+0x140] ;  /* 0x0001400001047983 */ /* 0x002f220000100c00 */
        /* <DEDUP_REMOVED lines=33> */
[----:B------:R-:W1:Y:S01]  /*14b70*/  SHFL.IDX PT, R76, R8, RZ, 0x1c1f ;  /* 0x001c1fff084c7589 */ /* 0x000e6200000e0000 */
        /* <DEDUP_REMOVED lines=10> */
[--C-:B-1----:R-:W-:Y:S02]  /*14c20*/  IMAD.IADD R6, R21, 0x1, R76.reuse ;  /* 0x0000000115067824 */ /* 0x102fe400078e024c */
        /* <DEDUP_REMOVED lines=12> */
.L_x_12155:
[----:B------:R-:W-:-:S13]  /*14cf0*/  ISETP.NE.AND P1, PT, R13, 0x1, PT ;  /* 0x000000010d00780c */ /* 0x000fda0003f25270 */
[----:B------:R-:W-:-:S05]  /*14d00*/  @P1 IMAD.HI.U32 R12, R9, R14, RZ ;  /* 0x0000000e090c1227 */ /* 0x000fca00078e00ff */
[----:B------:R-:W-:-:S07]  /*14d10*/  @P1 SHF.R.U32.HI R9, RZ, R15, R12 ;  /* 0x0000000fff091219 */ /* 0x000fce000001160c */
.L_x_12156:
[----:B------:R-:W-:Y:S05]  /*14d20*/  BSYNC B1 ;  /* 0x0000000000017941 */ /* 0x000fea0003800000 */
.L_x_12154:
[----:B------:R-:W-:-:S05]  /*14d30*/  IMAD R12, R9, R13, R92 ;  /* 0x0000000d090c7224 */ /* 0x000fca00078e025c */
[----:B------:R-:W-:Y:S02]  /*14d40*/  VIMNMX R7, R7, R12, !PT ;  /* 0x0000000c07077248 */ /* 0x000fe40007fe0100 */
[----:B------:R-:W-:-:S07]  /*14d50*/  VIADDMNMX R6, R12, R13, R6, PT ;  /* 0x0000000d0c067246 */ /* 0x000fce0003800106 */
.L_x_12153:
[----:B------:R-:W-:Y:S05]  /*14d60*/  BSYNC B0 ;  /* 0x0000000000007941 */ /* 0x000fea0003800000 */
.L_x_12152:
[C---:B------:R-:W-:Y:S01]  /*14d70*/  ISETP.GE.AND P1, PT, R73.reuse, 0x2, PT ;  /* 0x000000024900780c */ /* 0x040fe20003f26270 */
[----:B------:R-:W1:Y:S01]  /*14d80*/  SHFL.IDX PT, R8, R8, 0x1, 0x1c1f ;  /* 0x003c1f0008087f89 */ /* 0x000e6200000e0000 */
[----:B------:R-:W-:Y:S01]  /*14d90*/  ISETP.GE.AND P3, PT, R73, 0xa, PT ;  /* 0x0000000a4900780c */ /* 0x000fe20003f66270 */
[----:B------:R-:W-:Y:S01]  /*14da0*/  BSSY B0, `(.L_x_12157) ;  /* 0x0000087000007945 */ /* 0x000fe20003800000 */
[----:B------:R-:W-:Y:S02]  /*14db0*/  P2R R75, PR, RZ, 0x2 ;  /* 0x00000002ff4b7803 */ /* 0x000fe40000000000 */
[----:B------:R-:W-:Y:S02]  /*14dc0*/  ISETP.GT.AND P1, PT, R7, 0x1, !P1 ;  /* 0x000000010700780c */ /* 0x000fe40004f24270 */
[----:B------:R-:W-:Y:S02]  /*14dd0*/  ISETP.GE.AND P2, PT, R73, 0x9, PT ;  /* 0x000000094900780c */ /* 0x000fe40003f46270 */
[----:B------:R-:W-:-:S02]  /*14de0*/  ISETP.LT.OR P1, PT, R6, 0x2, P1 ;  /* 0x000000020600780c */ /* 0x000fc40000f21670 */
[----:B------:R-:W-:Y:S02]  /*14df0*/  P2R R77, PR, RZ, 0x4 ;  /* 0x00000004ff4d7803 */ /* 0x000fe40000000000 */
[----:B------:R-:W-:Y:S02]  /*14e00*/  FSEL R90, R25, -INF , !P1 ;  /* 0xff800000195a7808 */ /* 0x000fe40004800000 */
[C---:B------:R-:W-:Y:S02]  /*14e10*/  ISETP.GT.AND P1, PT, R7.reuse, 0x9, !P3 ;  /* 0x000000090700780c */ /* 0x040fe40005f24270 */
[----:B------:R-:W-:Y:S02]  /*14e20*/  P2R R25, PR, RZ, 0x8 ;  /* 0x00000008ff197803 */ /* 0x000fe40000000000 */
[----:B------:R-:W-:Y:S02]  /*14e30*/  ISETP.LT.OR P1, PT, R6, 0xa, P1 ;  /* 0x0000000a0600780c */ /* 0x000fe40000f21670 */
[----:B------:R-:W-:-:S02]  /*14e40*/  ISETP.GT.AND P2, PT, R7, 0x8, !P2 ;  /* 0x000000080700780c */ /* 0x000fc40005744270 */
[----:B------:R-:W-:Y:S01]  /*14e50*/  ISETP.GE.AND P3, PT, R73, 0x11, PT ;  /* 0x000000114900780c */ /* 0x000fe20003f66270 */
[--C-:B-1----:R-:W-:Y:S01]  /*14e60*/  IMAD.IADD R12, R21, 0x1, R8.reuse ;  /* 0x00000001150c7824 */ /* 0x102fe200078e0208 */
[----:B------:R-:W-:Y:S01]  /*14e70*/  FSEL R88, R29, -INF , !P1 ;  /* 0xff8000001d587808 */ /* 0x000fe20004800000 */
[----:B------:R-:W-:Y:S01]  /*14e80*/  IMAD.IADD R9, R11, 0x1, R8 ;  /* 0x000000010b097824 */ /* 0x000fe200078e0208 */
[----:B------:R-:W-:Y:S02]  /*14e90*/  ISETP.LT.OR P2, PT, R6, 0x9, P2 ;  /* 0x000000090600780c */ /* 0x000fe40001741670 */
[----:B------:R-:W-:Y:S02]  /*14ea0*/  ISETP.GT.AND P1, PT, R7, 0x10, !P3 ;  /* 0x000000100700780c */ /* 0x000fe40005f24270 */
[----:B------:R-:W-:Y:S02]  /*14eb0*/  FSEL R154, R28, -INF , !P2 ;  /* 0xff8000001c9a7808 */ /* 0x000fe40005000000 */
        /* <DEDUP_REMOVED lines=71> */
[----:B------:R-:W-:Y:S02]  /*15330*/  P2R R79, PR, RZ, 0x8 ;  /* 0x00000008ff4f7803 */ /* 0x000fe40000000000 */
[----:B------:R-:W-:-:S02]  /*15340*/  FSEL R60, R60, -INF , !P1 ;  /* 0xff8000003c3c7808 */ /* 0x000fc40004800000 */
        /* <DEDUP_REMOVED lines=37> */
.L_x_12160:
[----:B------:R-:W-:-:S13]  /*155a0*/  ISETP.NE.AND P6, PT, R13, 0x1, PT ;  /* 0x000000010d00780c */ /* 0x000fda0003fc5270 */
[----:B------:R-:W-:-:S05]  /*155b0*/  @P6 IMAD.HI.U32 R14, R4, R14, RZ ;  /* 0x0000000e040e6227 */ /* 0x000fca00078e00ff */
[----:B------:R-:W-:-:S07]  /*155c0*/  @P6 SHF.R.U32.HI R4, RZ, R15, R14 ;  /* 0x0000000fff046219 */ /* 0x000fce000001160e */
.L_x_12161:
[----:B------:R-:W-:Y:S05]  /*155d0*/  BSYNC B1 ;  /* 0x0000000000017941 */ /* 0x000fea0003800000 */
.L_x_12159:
[----:B------:R-:W-:-:S05]  /*155e0*/  IMAD R4, R4, R13, R92 ;  /* 0x0000000d04047224 */ /* 0x000fca00078e025c */
[----:B------:R-:W-:Y:S02]  /*155f0*/  VIADDMNMX R12, R4, R13, R12, PT ;  /* 0x0000000d040c7246 */ /* 0x000fe4000380010c */
[----:B------:R-:W-:-:S07]  /*15600*/  VIMNMX R9, R9, R4, !PT ;  /* 0x0000000409097248 */ /* 0x000fce0007fe0100 */
.L_x_12158:
[----:B------:R-:W-:Y:S05]  /*15610*/  BSYNC B0 ;  /* 0x0000000000007941 */ /* 0x000fea0003800000 */
.L_x_12157:
[----:B------:R-:W2:Y:S01]  /*15620*/  LDL.64 R6, [R1+0x230] ;  /* 0x0002300001067983 */ /* 0x000ea20000100a00 */
[----:B------:R-:W-:Y:S02]  /*15630*/  ISETP.GT.AND P5, PT, R9, RZ, !P5 ;  /* 0x000000ff0900720c */ /* 0x000fe40006fa4270 */
        /* <DEDUP_REMOVED lines=39> */
[----:B------:R-:W-:Y:S02]  /*158b0*/  ISETP.NE.AND P5, PT, R41, RZ, PT ;  /* 0x000000ff2900720c */ /* 0x000fe40003fa5270 */
[C---:B------:R-:W-:Y:S01]  /*158c0*/  ISETP.GT.AND P1, PT, R9.reuse, 0x49, !P1 ;  /* 0x000000490900780c */ /* 0x040fe20004f24270 */
[----:B------:R-:W3:Y:S01]  /*158d0*/  LDL R41, [R1+0x250] ;  /* 0x0002500001297983 */ /* 0x000ee20000100800 */
        /* <DEDUP_REMOVED lines=28> */
[----:B--2---:R-:W-:Y:S02]  /*15aa0*/  FMNMX.FTZ R4, R152, R6, !PT ;  /* 0x0000000698047209 */ /* 0x004fe40007810000 */
[----:B------:R-:W-:Y:S02]  /*15ab0*/  ISETP.LT.OR P5, PT, R12, 0x42, P5 ;  /* 0x000000420c00780c */ /* 0x000fe40002fa1670 */
[----:B------:R-:W-:Y:S02]  /*15ac0*/  FMNMX.FTZ R4, R90, R4, !PT ;  /* 0x000000045a047209 */ /* 0x000fe40007810000 */
[----:B------:R-:W-:-:S02]  /*15ad0*/  FSEL R59, R59, -INF , !P5 ;  /* 0xff8000003b3b7808 */ /* 0x000fc40006800000 */
[----:B------:R-:W-:Y:S02]  /*15ae0*/  FMNMX.FTZ R4, R154, R4, !PT ;  /* 0x000000049a047209 */ /* 0x000fe40007810000 */
[----:B------:R-:W-:Y:S02]  /*15af0*/  ISETP.NE.AND P5, PT, R57, RZ, PT ;  /* 0x000000ff3900720c */ /* 0x000fe40003fa5270 */
[----:B------:R-:W-:Y:S02]  /*15b00*/  FMNMX.FTZ R4, R88, R4, !PT ;  /* 0x0000000458047209 */ /* 0x000fe40007810000 */
[----:B------:R-:W-:Y:S02]  /*15b10*/  ISETP.GT.AND P2, PT, R9, 0x50, !P2 ;  /* 0x000000500900780c */ /* 0x000fe40005744270 */
[----:B------:R-:W-:Y:S02]  /*15b20*/  FMNMX.FTZ R4, R76, R4, !PT ;  /* 0x000000044c047209 */ /* 0x000fe40007810000 */
[----:B------:R-:W-:-:S02]  /*15b30*/  ISETP.LT.OR P1, PT, R12, 0x4a, P1 ;  /* 0x0000004a0c00780c */ /* 0x000fc40000f21670 */
        /* <DEDUP_REMOVED lines=9> */
[----:B------:R-:W-:Y:S02]  /*15bd0*/  FMNMX.FTZ R5, R48, R5, !PT ;  /* 0x0000000530057209 */ /* 0x000fe40007810000 */
[----:B------:R-:W-:Y:S02]  /*15be0*/  FMNMX.FTZ R4, R26, R7, !PT ;  /* 0x000000071a047209 */ /* 0x000fe40007810000 */
[----:B------:R-:W-:-:S04]  /*15bf0*/  FMNMX.FTZ R5, R40, R5, !PT ;  /* 0x0000000528057209 */ /* 0x000fc80007810000 */
        /* <DEDUP_REMOVED lines=19> */
[----:B------:R-:W-:Y:S02]  /*15d30*/  ISETP.GT.AND P5, PT, R9, 0x48, !P5 ;  /* 0x000000480900780c */ /* 0x000fe40006fa4270 */
[----:B------:R-:W-:Y:S02]  /*15d40*/  FMNMX.FTZ R5, R55, R4, !PT ;  /* 0x0000000437057209 */ /* 0x000fe40007810000 */
[----:B------:R-:W-:-:S02]  /*15d50*/  FMNMX.FTZ R11, R32, R11, !PT ;  /* 0x0000000b200b7209 */ /* 0x000fc40007810000 */
[----:B------:R-:W-:Y:S02]  /*15d60*/  ISETP.LT.OR P5, PT, R12, 0x49, P5 ;  /* 0x000000490c00780c */ /* 0x000fe40002fa1670 */
[----:B------:R-:W-:Y:S02]  /*15d70*/  FMNMX.FTZ R4, R58, R5, !PT ;  /* 0x000000053a047209 */ /* 0x000fe40007810000 */
[----:B------:R-:W-:Y:S02]  /*15d80*/  FMNMX.FTZ R11, R64, R11, !PT ;  /* 0x0000000b400b7209 */ /* 0x000fe40007810000 */
[----:B------:R-:W-:Y:S02]  /*15d90*/  FSEL R62, R62, -INF , !P5 ;  /* 0xff8000003e3e7808 */ /* 0x000fe40006800000 */
[----:B------:R-:W-:Y:S02]  /*15da0*/  FMNMX.FTZ R5, R59, R4, !PT ;  /* 0x000000043b057209 */ /* 0x000fe40007810000 */
[----:B------:R-:W-:-:S02]  /*15db0*/  FMNMX.FTZ R11, R20, R11, !PT ;  /* 0x0000000b140b7209 */ /* 0x000fc40007810000 */
[----:B------:R-:W-:Y:S02]  /*15dc0*/  ISETP.LT.OR P2, PT, R12, 0x51, P2 ;  /* 0x000000510c00780c */ /* 0x000fe40001741670 */
[----:B------:R-:W-:Y:S02]  /*15dd0*/  FSEL R63, R63, -INF , !P1 ;  /* 0xff8000003f3f7808 */ /* 0x000fe40004800000 */
[----:B------:R-:W-:Y:S02]  /*15de0*/  FMNMX.FTZ R4, R62, R5, !PT ;  /* 0x000000053e047209 */ /* 0x000fe40007810000 */
[----:B------:R-:W-:Y:S02]  /*15df0*/  FMNMX.FTZ R11, R68, R11, !PT ;  /* 0x0000000b440b7209 */ /* 0x000fe40007810000 */
[----:B------:R-:W-:Y:S02]  /*15e00*/  ISETP.GT.AND P4, PT, R9, 0x58, !P4 ;  /* 0x000000580900780c */ /* 0x000fe40006784270 */
[----:B------:R-:W-:-:S02]  /*15e10*/  ISETP.LT.OR P3, PT, R12, 0x52, P3 ;  /* 0x000000520c00780c */ /* 0x000fc40001f61670 */
[----:B------:R-:W-:Y:S02]  /*15e20*/  FSEL R66, R66, -INF , !P2 ;  /* 0xff80000042427808 */ /* 0x000fe40005000000 */
[----:B------:R-:W-:Y:S02]  /*15e30*/  FMNMX.FTZ R5, R63, R4, !PT ;  /* 0x000000043f057209 */ /* 0x000fe40007810000 */
[----:B------:R-:W-:Y:S02]  /*15e40*/  FMNMX.FTZ R8, R24, R11, !PT ;  /* 0x0000000b18087209 */ /* 0x000fe40007810000 */
[----:B------:R-:W-:Y:S02]  /*15e50*/  ISETP.GT.AND P1, PT, R9, 0x59, !P6 ;  /* 0x000000590900780c */ /* 0x000fe40007724270 */
[----:B------:R-:W-:Y:S02]  /*15e60*/  ISETP.LT.OR P4, PT, R12, 0x59, P4 ;  /* 0x000000590c00780c */ /* 0x000fe40002781670 */
[----:B------:R-:W-:-:S02]  /*15e70*/  FSEL R67, R67, -INF , !P3 ;  /* 0xff80000043437808 */ /* 0x000fc40005800000 */
[----:B------:R-:W-:Y:S01]  /*15e80*/  FMNMX.FTZ R4, R66, R5, !PT ;  /* 0x0000000542047209 */ /* 0x000fe20007810000 */
[----:B------:R-:W1:Y:S01]  /*15e90*/  SHFL.BFLY PT, R11, R8, 0x2, 0x1f ;  /* 0x0c401f00080b7f89 */ /* 0x000e6200000e0000 */
[----:B------:R-:W-:Y:S02]  /*15ea0*/  ISETP.LT.OR P1, PT, R12, 0x5a, P1 ;  /* 0x0000005a0c00780c */ /* 0x000fe40000f21670 */
[----:B------:R-:W-:Y:S02]  /*15eb0*/  FSEL R70, R70, -INF , !P4 ;  /* 0xff80000046467808 */ /* 0x000fe40006000000 */
[----:B------:R-:W-:Y:S02]  /*15ec0*/  FMNMX.FTZ R5, R67, R4, !PT ;  /* 0x0000000443057209 */ /* 0x000fe40007810000 */
[----:B------:R-:W-:Y:S02]  /*15ed0*/  FSEL R71, R71, -INF , !P1 ;  /* 0xff80000047477808 */ /* 0x000fe40004800000 */
[----:B------:R-:W-:-:S04]  /*15ee0*/  FMNMX.FTZ R4, R70, R5, !PT ;  /* 0x0000000546047209 */ /* 0x000fc80007810000 */
[----:B------:R-:W-:Y:S02]  /*15ef0*/  FMNMX.FTZ R9, R71, R4, !PT ;  /* 0x0000000447097209 */ /* 0x000fe40007810000 */
[----:B------:R-:W2:Y:S04]  /*15f00*/  LDL.64 R4, [R1+0x240] ;  /* 0x0002400001047983 */ /* 0x000ea80000100a00 */
[----:B------:R-:W-:Y:S04]  /*15f10*/  STL.64 [R1+0x230], R8 ;  /* 0x0002300801007387 */ /* 0x000fe80000100a00 */
[----:B------:R-:W4:Y:S01]  /*15f20*/  LDL R13, [R1+0x234] ;  /* 0x00023400010d7983 */ /* 0x000f220000100800 */
[----:B-1----:R-:W-:-:S05]  /*15f30*/  FMNMX.FTZ R11, R8, R11, !PT ;  /* 0x0000000b080b7209 */ /* 0x002fca0007810000 */
[----:B------:R-:W1:Y:S02]  /*15f40*/  SHFL.BFLY PT, R14, R11, 0x1, 0x1f ;  /* 0x0c201f000b0e7f89 */ /* 0x000e6400000e0000 */
[----:B-1----:R-:W-:-:S05]  /*15f50*/  FMNMX.FTZ R12, R11, R14, !PT ;  /* 0x0000000e0b0c7209 */ /* 0x002fca0007810000 */
[----:B------:R-:W-:Y:S04]  /*15f60*/  STL [R1+0x230], R12 ;  /* 0x0002300c01007387 */ /* 0x000fe80000100800 */
[----:B------:R-:W5:Y:S04]  /*15f70*/  LDL R14, [R1+0x230] ;  /* 0x00023000010e7983 */ /* 0x000f680000100800 */
[----:B----4-:R-:W1:Y:S02]  /*15f80*/  SHFL.BFLY PT, R8, R13, 0x2, 0x1f ;  /* 0x0c401f000d087f89 */ /* 0x010e6400000e0000 */
[----:B-1----:R-:W-:-:S05]  /*15f90*/  FMNMX.FTZ R8, R8, R13, !PT ;  /* 0x0000000d08087209 */ /* 0x002fca0007810000 */
[----:B------:R-:W1:Y:S01]  /*15fa0*/  SHFL.BFLY PT, R9, R8, 0x1, 0x1f ;  /* 0x0c201f0008097f89 */ /* 0x000e6200000e0000 */
[----:B-----5:R-:W-:-:S04]  /*15fb0*/  FSETP.NEU.FTZ.AND P1, PT, R14, -INF , PT ;  /* 0xff8000000e00780b */ /* 0x020fc80003f3d000 */
[----:B------:R-:W-:Y:S01]  /*15fc0*/  FSEL R13, R14, RZ, P1 ;  /* 0x000000ff0e0d7208 */ /* 0x000fe20000800000 */
[----:B---3--:R-:W-:-:S04]  /*15fd0*/  FMUL.FTZ R11, R41, R14 ;  /* 0x0000000e290b7220 */ /* 0x008fc80000410000 */
[----:B------:R-:W-:Y:S01]  /*15fe0*/  FADD.FTZ R6, R6, -R13 ;  /* 0x8000000d06067221 */ /* 0x000fe20000010000 */
[----:B------:R-:W-:Y:S02]  /*15ff0*/  FSEL R11, R11, RZ, P1 ;  /* 0x000000ff0b0b7208 */ /* 0x000fe40000800000 */
[----:B-1----:R-:W-:Y:S01]  /*16000*/  FMNMX.FTZ R8, R8, R9, !PT ;  /* 0x0000000908087209 */ /* 0x002fe20007810000 */
[----:B------:R-:W-:-:S03]  /*16010*/  FMUL.FTZ R6, R6, R41 ;  /* 0x0000002906067220 */ /* 0x000fc60000410000 */
[C---:B------:R-:W-:Y:S01]  /*16020*/  FSETP.NEU.FTZ.AND P1, PT, R8.reuse, -INF , PT ;  /* 0xff8000000800780b */ /* 0x040fe20003f3d000 */
[-C--:B------:R-:W-:Y:S01]  /*16030*/  FMUL.FTZ R9, R8, R41.reuse ;  /* 0x0000002908097220 */ /* 0x080fe20000410000 */
[----:B------:R1:W-:Y:S01]  /*16040*/  MUFU.EX2 R13, R6 ;  /* 0x00000006000d7308 */ /* 0x0003e20000000800 */
[----:B------:R-:W-:-:S03]  /*16050*/  FFMA.FTZ R168, R20, R41, -R11 ;  /* 0x0000002914a87223 */ /* 0x000fc6000001080b */
[----:B------:R-:W-:Y:S02]  /*16060*/  FSEL R20, R9, RZ, P1 ;  /* 0x000000ff09147208 */ /* 0x000fe40000800000 */
[----:B-1----:R-:W-:Y:S01]  /*16070*/  FSEL R6, R8, RZ, P1 ;  /* 0x000000ff08067208 */ /* 0x002fe20000800000 */
[-CC-:B------:R-:W-:Y:S01]  /*16080*/  FFMA.FTZ R152, R152, R41.reuse, -R11.reuse ;  /* 0x0000002998987223 */ /* 0x180fe2000001080b */
[-CC-:B------:R-:W-:Y:S01]  /*16090*/  FFMA.FTZ R173, R32, R41.reuse, -R11.reuse ;  /* 0x0000002920ad7223 */ /* 0x180fe2000001080b */
[-C--:B------:R-:W-:Y:S02]  /*160a0*/  FFMA.FTZ R32, R26, R41.reuse, -R20 ;  /* 0x000000291a207223 */ /* 0x080fe40000010814 */
[----:B------:R-:W-:Y:S01]  /*160b0*/  FADD.FTZ R6, R7, -R6 ;  /* 0x8000000607067221 */ /* 0x000fe20000010000 */
[-CC-:B------:R-:W-:Y:S01]  /*160c0*/  FFMA.FTZ R15, R90, R41.reuse, -R11.reuse ;  /* 0x000000295a0f7223 */ /* 0x180fe2000001080b */
[-CC-:B------:R-:W-:Y:S02]  /*160d0*/  FFMA.FTZ R153, R29, R41.reuse, -R20.reuse ;  /* 0x000000291d997223 */ /* 0x180fe40000010814 */
[----:B------:R-:W-:Y:S01]  /*160e0*/  FMUL.FTZ R6, R41, R6 ;  /* 0x0000000629067220 */ /* 0x000fe20000410000 */
[----:B------:R-:W2:Y:S01]  /*160f0*/  MUFU.EX2 R152, R152 ;  /* 0x0000009800987308 */ /* 0x000ea20000000800 */
[-CC-:B------:R-:W-:Y:S01]  /*16100*/  FFMA.FTZ R154, R154, R41.reuse, -R11.reuse ;  /* 0x000000299a9a7223 */ /* 0x180fe2000001080b */
[-C--:B------:R-:W-:Y:S01]  /*16110*/  FFMA.FTZ R31, R30, R41.reuse, -R20 ;  /* 0x000000291e1f7223 */ /* 0x080fe20000010814 */
[----:B------:R-:W-:-:S05]  /*16120*/  FFMA.FTZ R37, R88, R41, -R11 ;  /* 0x0000002958257223 */ /* 0x000fca000001080b */
[----:B------:R-:W-:Y:S01]  /*16130*/  MUFU.EX2 R32, R32 ;  /* 0x0000002000207308 */ /* 0x000fe20000000800 */
[----:B------:R-:W-:-:S07]  /*16140*/  FFMA.FTZ R155, R27, R41, -R20 ;  /* 0x000000291b9b7223 */ /* 0x000fce0000010814 */
[----:B------:R-:W1:Y:S01]  /*16150*/  MUFU.EX2 R12, R6 ;  /* 0x00000006000c7308 */ /* 0x000e620000000800 */
[----:B------:R-:W-:-:S07]  /*16160*/  FFMA.FTZ R36, R76, R41, -R11 ;  /* 0x000000294c247223 */ /* 0x000fce000001080b */
[----:B------:R-:W3:Y:S01]  /*16170*/  MUFU.EX2 R15, R15 ;  /* 0x0000000f000f7308 */ /* 0x000ee20000000800 */
[----:B------:R-:W-:-:S07]  /*16180*/  FFMA.FTZ R30, R21, R41, -R20 ;  /* 0x00000029151e7223 */ /* 0x000fce0000010814 */
[----:B------:R-:W4:Y:S01]  /*16190*/  MUFU.EX2 R153, R153 ;  /* 0x0000009900997308 */ /* 0x000f220000000800 */
[----:B------:R-:W-:-:S07]  /*161a0*/  FFMA.FTZ R156, R86, R41, -R11 ;  /* 0x00000029569c7223 */ /* 0x000fce000001080b */
[----:B------:R-:W5:Y:S01]  /*161b0*/  MUFU.EX2 R154, R154 ;  /* 0x0000009a009a7308 */ /* 0x000f620000000800 */
[----:B------:R-:W-:-:S07]  /*161c0*/  FFMA.FTZ R157, R25, R41, -R20 ;  /* 0x00000029199d7223 */ /* 0x000fce0000010814 */
[----:B------:R-:W0:Y:S01]  /*161d0*/  MUFU.EX2 R31, R31 ;  /* 0x0000001f001f7308 */ /* 0x000e220000000800 */
[----:B------:R-:W-:Y:S01]  /*161e0*/  FFMA.FTZ R165, R24, R41, -R11 ;  /* 0x0000002918a57223 */ /* 0x000fe2000001080b */
[----:B--2---:R-:W-:-:S06]  /*161f0*/  FFMA.FTZ R4, R13, R4, R152 ;  /* 0x000000040d047223 */ /* 0x004fcc0000010098 */
[----:B------:R-:W2:Y:S01]  /*16200*/  MUFU.EX2 R37, R37 ;  /* 0x0000002500257308 */ /* 0x000ea20000000800 */
[----:B------:R-:W-:Y:S01]  /*16210*/  FFMA.FTZ R35, R78, R41, -R11 ;  /* 0x000000294e237223 */ /* 0x000fe2000001080b */
[----:B-1----:R-:W-:-:S06]  /*16220*/  FFMA.FTZ R24, R5, R12, R32 ;  /* 0x0000000c05187223 */ /* 0x002fcc0000010020 */
[----:B------:R-:W1:Y:S01]  /*16230*/  MUFU.EX2 R155, R155 ;  /* 0x0000009b009b7308 */ /* 0x000e620000000800 */
[----:B------:R-:W-:Y:S01]  /*16240*/  FFMA.FTZ R29, R38, R41, -R20 ;  /* 0x00000029261d7223 */ /* 0x000fe20000010814 */
[----:B---3--:R-:W-:-:S06]  /*16250*/  FADD.FTZ R5, R15, R4 ;  /* 0x000000040f057221 */ /* 0x008fcc0000010000 */
[----:B------:R-:W3:Y:S01]  /*16260*/  MUFU.EX2 R36, R36 ;  /* 0x0000002400247308 */ /* 0x000ee20000000800 */
[----:B------:R-:W-:Y:S01]  /*16270*/  FFMA.FTZ R158, R84, R41, -R11 ;  /* 0x00000029549e7223 */ /* 0x000fe2000001080b */
[----:B----4-:R-:W-:-:S06]  /*16280*/  FADD.FTZ R24, R153, R24 ;  /* 0x0000001899187221 */ /* 0x010fcc0000010000 */
[----:B------:R-:W4:Y:S01]  /*16290*/  MUFU.EX2 R30, R30 ;  /* 0x0000001e001e7308 */ /* 0x000f220000000800 */
[----:B------:R-:W-:Y:S01]  /*162a0*/  FFMA.FTZ R159, R39, R41, -R20 ;  /* 0x00000029279f7223 */ /* 0x000fe20000010814 */
[----:B-----5:R-:W-:-:S06]  /*162b0*/  FADD.FTZ R4, R154, R5 ;  /* 0x000000059a047221 */ /* 0x020fcc0000010000 */
[----:B------:R-:W5:Y:S01]  /*162c0*/  MUFU.EX2 R156, R156 ;  /* 0x0000009c009c7308 */ /* 0x000f620000000800 */
[-CC-:B------:R-:W-:Y:S01]  /*162d0*/  FFMA.FTZ R34, R72, R41.reuse, -R11.reuse ;  /* 0x0000002948227223 */ /* 0x180fe2000001080b */
[----:B------:R-:W-:Y:S01]  /*162e0*/  FFMA.FTZ R175, R28, R41, -R11 ;  /* 0x000000291caf7223 */ /* 0x000fe2000001080b */
[----:B0-----:R-:W-:-:S05]  /*162f0*/  FADD.FTZ R24, R31, R24 ;  /* 0x000000181f187221 */ /* 0x001fca0000010000 */
[----:B------:R-:W0:Y:S01]  /*16300*/  MUFU.EX2 R157, R157 ;  /* 0x0000009d009d7308 */ /* 0x000e220000000800 */
[----:B------:R-:W-:Y:S01]  /*16310*/  FFMA.FTZ R28, R42, R41, -R20 ;  /* 0x000000292a1c7223 */ /* 0x000fe20000010814 */
[----:B--2---:R-:W-:-:S06]  /*16320*/  FADD.FTZ R5, R37, R4 ;  /* 0x0000000425057221 */ /* 0x004fcc0000010000 */
[----:B------:R-:W2:Y:S01]  /*16330*/  MUFU.EX2 R35, R35 ;  /* 0x0000002300237308 */ /* 0x000ea20000000800 */
[----:B------:R-:W-:Y:S01]  /*16340*/  FFMA.FTZ R160, R82, R41, -R11 ;  /* 0x0000002952a07223 */ /* 0x000fe2000001080b */
[----:B-1----:R-:W-:-:S06]  /*16350*/  FADD.FTZ R7, R155, R24 ;  /* 0x000000189b077221 */ /* 0x002fcc0000010000 */
        /* <DEDUP_REMOVED lines=10> */
[----:B------:R-:W-:Y:S01]  /*16400*/  FFMA.FTZ R162, R80, R41, -R11 ;  /* 0x0000002950a27223 */ /* 0x000fe2000001080b */
[----:B0-----:R-:W-:-:S06]  /*16410*/  FADD.FTZ R4, R157, R4 ;  /* 0x000000049d047221 */ /* 0x001fcc0000010000 */
        /* <DEDUP_REMOVED lines=34> */
[----:B0-----:R-:W-:Y:S01]  /*16640*/  FADD.FTZ R7, R14, R7 ;  /* 0x000000070e077221 */ /* 0x001fe20000010000 */
[----:B------:R-:W-:-:S06]  /*16650*/  FFMA.FTZ R172, R59, R41, -R20 ;  /* 0x000000293bac7223 */ /* 0x000fcc0000010814 */
[----:B------:R-:W0:Y:S01]  /*16660*/  MUFU.EX2 R216, R216 ;  /* 0x000000d800d87308 */ /* 0x000e220000000800 */
[----:B--2---:R-:W-:Y:S01]  /*16670*/  FADD.FTZ R4, R232, R5 ;  /* 0x00000005e8047221 */ /* 0x004fe20000010000 */
[----:B------:R-:W-:-:S06]  /*16680*/  FFMA.FTZ R174, R60, R41, -R11 ;  /* 0x000000293cae7223 */ /* 0x000fcc000001080b */
[----:B------:R-:W2:Y:S01]  /*16690*/  MUFU.EX2 R221, R221 ;  /* 0x000000dd00dd7308 */ /* 0x000ea20000000800 */
[----:B-1----:R-:W-:Y:S01]  /*166a0*/  FADD.FTZ R6, R218, R7 ;  /* 0x00000007da067221 */ /* 0x002fe20000010000 */
[----:B------:R-:W-:-:S06]  /*166b0*/  FFMA.FTZ R169, R62, R41, -R20 ;  /* 0x000000293ea97223 */ /* 0x000fcc0000010814 */
[----:B------:R-:W1:Y:S01]  /*166c0*/  MUFU.EX2 R217, R217 ;  /* 0x000000d900d97308 */ /* 0x000e620000000800 */
[----:B---3--:R-:W-:Y:S01]  /*166d0*/  FADD.FTZ R5, R233, R4 ;  /* 0x00000004e9057221 */ /* 0x008fe20000010000 */
[----:B----4-:R-:W-:-:S06]  /*166e0*/  FADD.FTZ R7, R219, R6 ;  /* 0x00000006db077221 */ /* 0x010fcc0000010000 */
[----:B------:R-:W3:Y:S01]  /*166f0*/  MUFU.EX2 R215, R215 ;  /* 0x000000d700d77308 */ /* 0x000ee20000000800 */
[----:B------:R-:W-:-:S07]  /*16700*/  FFMA.FTZ R170, R63, R41, -R20 ;  /* 0x000000293faa7223 */ /* 0x000fce0000010814 */
[----:B------:R-:W4:Y:S01]  /*16710*/  MUFU.EX2 R171, R171 ;  /* 0x000000ab00ab7308 */ /* 0x000f220000000800 */
[----:B-----5:R-:W-:Y:S01]  /*16720*/  FADD.FTZ R4, R220, R5 ;  /* 0x00000005dc047221 */ /* 0x020fe20000010000 */
[----:B------:R-:W-:-:S06]  /*16730*/  FFMA.FTZ R167, R64, R41, -R11 ;  /* 0x0000002940a77223 */ /* 0x000fcc000001080b */
[----:B------:R-:W5:Y:S01]  /*16740*/  MUFU.EX2 R175, R175 ;  /* 0x000000af00af7308 */ /* 0x000f620000000800 */
[----:B0-----:R-:W-:Y:S01]  /*16750*/  FADD.FTZ R6, R216, R7 ;  /* 0x00000007d8067221 */ /* 0x001fe20000010000 */
[----:B------:R-:W-:-:S06]  /*16760*/  FFMA.FTZ R21, R66, R41, -R20 ;  /* 0x0000002942157223 */ /* 0x000fcc0000010814 */
[----:B------:R-:W0:Y:S01]  /*16770*/  MUFU.EX2 R172, R172 ;  /* 0x000000ac00ac7308 */ /* 0x000e220000000800 */
[----:B--2---:R-:W-:Y:S01]  /*16780*/  FADD.FTZ R4, R221, R4 ;  /* 0x00000004dd047221 */ /* 0x004fe20000010000 */
[----:B-1----:R-:W-:-:S06]  /*16790*/  FADD.FTZ R6, R217, R6 ;  /* 0x00000006d9067221 */ /* 0x002fcc0000010000 */
[----:B------:R-:W1:Y:S01]  /*167a0*/  MUFU.EX2 R174, R174 ;  /* 0x000000ae00ae7308 */ /* 0x000e620000000800 */
[----:B------:R-:W-:-:S07]  /*167b0*/  FFMA.FTZ R164, R67, R41, -R20 ;  /* 0x0000002943a47223 */ /* 0x000fce0000010814 */
[----:B------:R-:W2:Y:S01]  /*167c0*/  MUFU.EX2 R169, R169 ;  /* 0x000000a900a97308 */ /* 0x000ea20000000800 */
[----:B---3--:R-:W-:Y:S01]  /*167d0*/  FADD.FTZ R4, R215, R4 ;  /* 0x00000004d7047221 */ /* 0x008fe20000010000 */
[----:B------:R-:W-:-:S06]  /*167e0*/  FFMA.FTZ R166, R68, R41, -R11 ;  /* 0x0000002944a67223 */ /* 0x000fcc000001080b */
[----:B------:R-:W3:Y:S01]  /*167f0*/  MUFU.EX2 R173, R173 ;  /* 0x000000ad00ad7308 */ /* 0x000ee20000000800 */
[----:B----4-:R-:W-:Y:S01]  /*16800*/  FADD.FTZ R5, R171, R6 ;  /* 0x00000006ab057221 */ /* 0x010fe20000010000 */
[----:B------:R-:W-:-:S06]  /*16810*/  FFMA.FTZ R11, R70, R41, -R20 ;  /* 0x00000029460b7223 */ /* 0x000fcc0000010814 */
[----:B------:R-:W4:Y:S01]  /*16820*/  MUFU.EX2 R170, R170 ;  /* 0x000000aa00aa7308 */ /* 0x000f220000000800 */
[----:B-----5:R-:W-:Y:S01]  /*16830*/  FADD.FTZ R7, R175, R4 ;  /* 0x00000004af077221 */ /* 0x020fe20000010000 */
[----:B0-----:R-:W-:-:S06]  /*16840*/  FADD.FTZ R4, R172, R5 ;  /* 0x00000005ac047221 */ /* 0x001fcc0000010000 */
[----:B------:R-:W0:Y:S01]  /*16850*/  MUFU.EX2 R167, R167 ;  /* 0x000000a700a77308 */ /* 0x000e220000000800 */
[----:B------:R-:W-:-:S07]  /*16860*/  FFMA.FTZ R20, R71, R41, -R20 ;  /* 0x0000002947147223 */ /* 0x000fce0000010814 */
[----:B------:R-:W5:Y:S01]  /*16870*/  MUFU.EX2 R21, R21 ;  /* 0x0000001500157308 */ /* 0x000f620000000800 */
[----:B-1----:R-:W-:Y:S01]  /*16880*/  FADD.FTZ R6, R174, R7 ;  /* 0x00000007ae067221 */ /* 0x002fe20000010000 */
[----:B--2---:R-:W-:-:S06]  /*16890*/  FADD.FTZ R5, R169, R4 ;  /* 0x00000004a9057221 */ /* 0x004fcc0000010000 */
[----:B------:R-:W1:Y:S08]  /*168a0*/  MUFU.EX2 R168, R168 ;  /* 0x000000a800a87308 */ /* 0x000e700000000800 */
[----:B------:R-:W2:Y:S01]  /*168b0*/  MUFU.EX2 R164, R164 ;  /* 0x000000a400a47308 */ /* 0x000ea20000000800 */
[----:B---3--:R-:W-:Y:S01]  /*168c0*/  FADD.FTZ R6, R173, R6 ;  /* 0x00000006ad067221 */ /* 0x008fe20000010000 */
[----:B----4-:R-:W-:-:S06]  /*168d0*/  FADD.FTZ R4, R170, R5 ;  /* 0x00000005aa047221 */ /* 0x010fcc0000010000 */
[----:B------:R-:W3:Y:S08]  /*168e0*/  MUFU.EX2 R166, R166 ;  /* 0x000000a600a67308 */ /* 0x000ef00000000800 */
[----:B------:R-:W4:Y:S01]  /*168f0*/  MUFU.EX2 R11, R11 ;  /* 0x0000000b000b7308 */ /* 0x000f220000000800 */
[----:B0-----:R-:W-:Y:S01]  /*16900*/  FADD.FTZ R5, R167, R6 ;  /* 0x00000006a7057221 */ /* 0x001fe20000010000 */
[----:B-----5:R-:W-:-:S06]  /*16910*/  FADD.FTZ R7, R21, R4 ;  /* 0x0000000415077221 */ /* 0x020fcc0000010000 */
[----:B------:R-:W0:Y:S08]  /*16920*/  MUFU.EX2 R165, R165 ;  /* 0x000000a500a57308 */ /* 0x000e300000000800 */
[----:B------:R-:W5:Y:S01]  /*16930*/  MUFU.EX2 R20, R20 ;  /* 0x0000001400147308 */ /* 0x000f620000000800 */
[----:B-1----:R-:W-:Y:S01]  /*16940*/  FADD.FTZ R5, R168, R5 ;  /* 0x00000005a8057221 */ /* 0x002fe20000010000 */
[----:B--2---:R-:W-:-:S03]  /*16950*/  FADD.FTZ R4, R164, R7 ;  /* 0x00000007a4047221 */ /* 0x004fc60000010000 */
[----:B---3--:R-:W-:Y:S01]  /*16960*/  FADD.FTZ R6, R166, R5 ;  /* 0x00000005a6067221 */ /* 0x008fe20000010000 */
[----:B----4-:R-:W-:-:S03]  /*16970*/  FADD.FTZ R5, R11, R4 ;  /* 0x000000040b057221 */ /* 0x010fc60000010000 */
[----:B0-----:R-:W-:Y:S01]  /*16980*/  FADD.FTZ R4, R165, R6 ;  /* 0x00000006a5047221 */ /* 0x001fe20000010000 */
[----:B------:R-:W-:Y:S01]  /*16990*/  STL [R1+0x234], R8 ;  /* 0x0002340801007387 */ /* 0x000fe20000100800 */
[----:B-----5:R-:W-:-:S05]  /*169a0*/  FADD.FTZ R5, R20, R5 ;  /* 0x0000000514057221 */ /* 0x020fca0000010000 */
[----:B------:R0:W-:Y:S04]  /*169b0*/  STL.64 [R1+0x240], R4 ;  /* 0x0002400401007387 */ /* 0x0001e80000100a00 */
[----:B------:R-:W2:Y:S01]  /*169c0*/  LD.E R7, desc[UR40][R22.64+0x260] ;  /* 0x0002602816077980 */ /* 0x000ea2000c101900 */
[----:B------:R-:W-:-:S05]  /*169d0*/  IADD3 R6, P1, R16, 0x260, RZ ;  /* 0x0000026010067810 */ /* 0x000fca0007f3e0ff */
[----:B0-----:R-:W-:Y:S01]  /*169e0*/  IMAD.X R5, RZ, RZ, R17, P1 ;  /* 0x000000ffff057224 */ /* 0x001fe200008e0611 */
[----:B------:R-:W-:Y:S01]  /*169f0*/  LOP3.LUT R4, R6, 0x4, RZ, 0xfc, !PT ;  /* 0x0000000406047812 */ /* 0x000fe200078efcff */
[----:B--2---:R-:W-:-:S05]  /*16a00*/  FMUL.FTZ R7, R13, R7 ;  /* 0x000000070d077220 */ /* 0x004fca0000410000 */
[----:B------:R-:W-:Y:S04]  /*16a10*/  ST.E desc[UR40][R22.64+0x260], R7 ;  /* 0x0002600716007985 */ /* 0x000fe8000c101928 */
[----:B------:R-:W2:Y:S02]  /*16a20*/  LD.E R9, desc[UR40][R4.64] ;  /* 0x0000002804097980 */ /* 0x000ea4000c101900 */
[----:B--2---:R-:W-:-:S05]  /*16a30*/  FMUL.FTZ R9, R13, R9 ;  /* 0x000000090d097220 */ /* 0x004fca0000410000 */
[----:B------:R0:W-:Y:S04]  /*16a40*/  ST.E desc[UR40][R4.64], R9 ;  /* 0x0000000904007985 */ /* 0x0001e8000c101928 */
[----:B------:R-:W0:Y:S04]  /*16a50*/  LD.E R104, desc[UR40][R22.64+0x274] ;  /* 0x0002742816687980 */ /* 0x000e28000c101900 */
[----:B------:R-:W2:Y:S04]  /*16a60*/  LD.E R118, desc[UR40][R22.64+0x2b0] ;  /* 0x0002b02816767980 */ /* 0x000ea8000c101900 */
[----:B------:R-:W3:Y:S04]  /*16a70*/  LD.E R8, desc[UR40][R22.64+0x454] ;  /* 0x0004542816087980 */ /* 0x000ee8000c101900 */
[----:B------:R-:W4:Y:S04]  /*16a80*/  LD.E R102, desc[UR40][R22.64+0x270] ;  /* 0x0002702816667980 */ /* 0x000f28000c101900 */
        /* <DEDUP_REMOVED lines=58> */
[----:B0-----:R-:W-:-:S05]  /*16e30*/  FMUL.FTZ R9, R13, R104 ;  /* 0x000000680d097220 */ /* 0x001fca0000410000 */
[----:B------:R2:W-:Y:S01]  /*16e40*/  ST.E desc[UR40][R22.64+0x274], R9 ;  /* 0x0002740916007985 */ /* 0x0005e2000c101928 */
[C---:B---3--:R-:W-:Y:S01]  /*16e50*/  FMUL.FTZ R45, R13.reuse, R8 ;  /* 0x000000080d2d7220 */ /* 0x048fe20000410000 */
[C---:B----4-:R-:W-:Y:S01]  /*16e60*/  FMUL.FTZ R7, R13.reuse, R102 ;  /* 0x000000660d077220 */ /* 0x050fe20000410000 */
[C---:B--2---:R-:W-:Y:S01]  /*16e70*/  FMUL.FTZ R9, R13.reuse, R118 ;  /* 0x000000760d097220 */ /* 0x044fe20000410000 */
[C---:B-----5:R-:W-:Y:S01]  /*16e80*/  FMUL.FTZ R25, R13.reuse, R106 ;  /* 0x0000006a0d197220 */ /* 0x060fe20000410000 */
[----:B------:R-:W-:-:S03]  /*16e90*/  FMUL.FTZ R27, R13, R108 ;  /* 0x0000006c0d1b7220 */ /* 0x000fc60000410000 */
[----:B------:R0:W-:Y:S01]  /*16ea0*/  ST.E desc[UR40][R22.64+0x2b0], R9 ;  /* 0x0002b00916007985 */ /* 0x0001e2000c101928 */
[C---:B------:R-:W-:Y:S01]  /*16eb0*/  FMUL.FTZ R39, R13.reuse, R110 ;  /* 0x0000006e0d277220 */ /* 0x040fe20000410000 */
[C---:B------:R-:W-:Y:S01]  /*16ec0*/  FMUL.FTZ R41, R13.reuse, R112 ;  /* 0x000000700d297220 */ /* 0x040fe20000410000 */
[C---:B------:R-:W-:Y:S01]  /*16ed0*/  FMUL.FTZ R43, R13.reuse, R114 ;  /* 0x000000720d2b7220 */ /* 0x040fe20000410000 */
[----:B------:R1:W-:Y:S01]  /*16ee0*/  ST.E desc[UR40][R22.64+0x454], R45 ;  /* 0x0004542d16007985 */ /* 0x0003e2000c101928 */
[----:B0-----:R-:W-:-:S03]  /*16ef0*/  FMUL.FTZ R9, R13, R138 ;  /* 0x0000008a0d097220 */ /* 0x001fc60000410000 */
[----:B------:R0:W-:Y:S04]  /*16f00*/  ST.E desc[UR40][R22.64+0x270], R7 ;  /* 0x0002700716007985 */ /* 0x0001e8000c101928 */
[----:B------:R2:W-:Y:S04]  /*16f10*/  ST.E desc[UR40][R22.64+0x280], R25 ;  /* 0x0002801916007985 */ /* 0x0005e8000c101928 */
[----:B------:R3:W-:Y:S01]  /*16f20*/  ST.E desc[UR40][R22.64+0x284], R27 ;  /* 0x0002841b16007985 */ /* 0x0007e2000c101928 */
[C---:B-1----:R-:W-:Y:S01]  /*16f30*/  FMUL.FTZ R45, R13.reuse, R120 ;  /* 0x000000780d2d7220 */ /* 0x042fe20000410000 */
[----:B------:R-:W-:-:S02]  /*16f40*/  FMUL.FTZ R47, R13, R122 ;  /* 0x0000007a0d2f7220 */ /* 0x000fc40000410000 */
[----:B------:R1:W-:Y:S01]  /*16f50*/  ST.E desc[UR40][R22.64+0x290], R39 ;  /* 0x0002902716007985 */ /* 0x0003e2000c101928 */
[C---:B0-----:R-:W-:Y:S01]  /*16f60*/  FMUL.FTZ R7, R13.reuse, R116 ;  /* 0x000000740d077220 */ /* 0x041fe20000410000 */
[C---:B------:R-:W-:Y:S02]  /*16f70*/  FMUL.FTZ R49, R13.reuse, R124 ;  /* 0x0000007c0d317220 */ /* 0x040fe40000410000 */
[----:B------:R0:W-:Y:S01]  /*16f80*/  ST.E desc[UR40][R22.64+0x294], R41 ;  /* 0x0002942916007985 */ /* 0x0001e2000c101928 */
[----:B--2---:R-:W-:-:S03]  /*16f90*/  FMUL.FTZ R25, R13, R126 ;  /* 0x0000007e0d197220 */ /* 0x004fc60000410000 */
[----:B------:R2:W-:Y:S01]  /*16fa0*/  ST.E desc[UR40][R22.64+0x2a0], R43 ;  /* 0x0002a02b16007985 */ /* 0x0005e2000c101928 */
[----:B---3--:R-:W-:-:S03]  /*16fb0*/  FMUL.FTZ R27, R13, R128 ;  /* 0x000000800d1b7220 */ /* 0x008fc60000410000 */
[----:B------:R3:W-:Y:S01]  /*16fc0*/  ST.E desc[UR40][R22.64+0x300], R9 ;  /* 0x0003000916007985 */ /* 0x0007e2000c101928 */
[C---:B-1----:R-:W-:Y:S01]  /*16fd0*/  FMUL.FTZ R39, R13.reuse, R130 ;  /* 0x000000820d277220 */ /* 0x042fe20000410000 */
[C---:B0-----:R-:W-:Y:S01]  /*16fe0*/  FMUL.FTZ R41, R13.reuse, R132 ;  /* 0x000000840d297220 */ /* 0x041fe20000410000 */
[C---:B--2---:R-:W-:Y:S01]  /*16ff0*/  FMUL.FTZ R43, R13.reuse, R134 ;  /* 0x000000860d2b7220 */ /* 0x044fe20000410000 */
[----:B------:R0:W-:Y:S01]  /*17000*/  ST.E desc[UR40][R22.64+0x2a4], R7 ;  /* 0x0002a40716007985 */ /* 0x0001e2000c101928 */
[----:B---3--:R-:W-:-:S03]  /*17010*/  FMUL.FTZ R9, R13, R98 ;  /* 0x000000620d097220 */ /* 0x008fc60000410000 */
        /* <DEDUP_REMOVED lines=13> */
[C---:B-1----:R-:W-:Y:S01]  /*170f0*/  FMUL.FTZ R27, R13.reuse, R148 ;  /* 0x000000940d1b7220 */ /* 0x042fe20000410000 */
[C---:B--2---:R-:W-:Y:S02]  /*17100*/  FMUL.FTZ R39, R13.reuse, R150 ;  /* 0x000000960d277220 */ /* 0x044fe40000410000 */
[----:B------:R1:W-:Y:S01]  /*17110*/  ST.E desc[UR40][R22.64+0x350], R9 ;  /* 0x0003500916007985 */ /* 0x0003e2000c101928 */
[C---:B---3--:R-:W-:Y:S01]  /*17120*/  FMUL.FTZ R41, R13.reuse, R96 ;  /* 0x000000600d297220 */ /* 0x048fe20000410000 */
[C---:B0-----:R-:W-:Y:S02]  /*17130*/  FMUL.FTZ R43, R13.reuse, R94 ;  /* 0x0000005e0d2b7220 */ /* 0x041fe40000410000 */
[----:B------:R0:W-:Y:S01]  /*17140*/  ST.E desc[UR40][R22.64+0x2f4], R7 ;  /* 0x0002f40716007985 */ /* 0x0001e2000c101928 */
[----:B-1----:R-:W-:-:S03]  /*17150*/  FMUL.FTZ R9, R13, R72 ;  /* 0x000000480d097220 */ /* 0x002fc60000410000 */
[----:B------:R1:W-:Y:S04]  /*17160*/  ST.E desc[UR40][R22.64+0x304], R45 ;  /* 0x0003042d16007985 */ /* 0x0003e8000c101928 */
[----:B------:R2:W-:Y:S01]  /*17170*/  ST.E desc[UR40][R22.64+0x310], R47 ;  /* 0x0003102f16007985 */ /* 0x0005e2000c101928 */
[----:B0-----:R-:W-:-:S03]  /*17180*/  FMUL.FTZ R7, R13, R100 ;  /* 0x000000640d077220 */ /* 0x001fc60000410000 */
[----:B------:R0:W-:Y:S04]  /*17190*/  ST.E desc[UR40][R22.64+0x314], R49 ;  /* 0x0003143116007985 */ /* 0x0001e8000c101928 */
[----:B------:R3:W-:Y:S01]  /*171a0*/  ST.E desc[UR40][R22.64+0x320], R25 ;  /* 0x0003201916007985 */ /* 0x0007e2000c101928 */
[----:B-1----:R-:W-:-:S03]  /*171b0*/  FMUL.FTZ R45, R13, R92 ;  /* 0x0000005c0d2d7220 */ /* 0x002fc60000410000 */
[----:B------:R1:W-:Y:S01]  /*171c0*/  ST.E desc[UR40][R22.64+0x324], R27 ;  /* 0x0003241b16007985 */ /* 0x0003e2000c101928 */
[----:B--2---:R-:W-:-:S03]  /*171d0*/  FMUL.FTZ R47, R13, R86 ;  /* 0x000000560d2f7220 */ /* 0x004fc60000410000 */
[----:B------:R2:W-:Y:S01]  /*171e0*/  ST.E desc[UR40][R22.64+0x330], R39 ;  /* 0x0003302716007985 */ /* 0x0005e2000c101928 */
[----:B0-----:R-:W-:-:S03]  /*171f0*/  FMUL.FTZ R49, R13, R84 ;  /* 0x000000540d317220 */ /* 0x001fc60000410000 */
[----:B------:R0:W-:Y:S01]  /*17200*/  ST.E desc[UR40][R22.64+0x354], R41 ;  /* 0x0003542916007985 */ /* 0x0001e2000c101928 */
[----:B---3--:R-:W-:-:S03]  /*17210*/  FMUL.FTZ R25, R13, R90 ;  /* 0x0000005a0d197220 */ /* 0x008fc60000410000 */
[----:B------:R3:W-:Y:S01]  /*17220*/  ST.E desc[UR40][R22.64+0x360], R43 ;  /* 0x0003602b16007985 */ /* 0x0007e2000c101928 */
[C---:B-1----:R-:W-:Y:S01]  /*17230*/  FMUL.FTZ R27, R13.reuse, R82 ;  /* 0x000000520d1b7220 */ /* 0x042fe20000410000 */
[C---:B--2---:R-:W-:Y:S02]  /*17240*/  FMUL.FTZ R39, R13.reuse, R88 ;  /* 0x000000580d277220 */ /* 0x044fe40000410000 */
[----:B------:R1:W-:Y:S01]  /*17250*/  ST.E desc[UR40][R22.64+0x3a0], R9 ;  /* 0x0003a00916007985 */ /* 0x0003e2000c101928 */
[C---:B0-----:R-:W-:Y:S01]  /*17260*/  FMUL.FTZ R41, R13.reuse, R78 ;  /* 0x0000004e0d297220 */ /* 0x041fe20000410000 */
[C---:B---3--:R-:W-:Y:S02]  /*17270*/  FMUL.FTZ R43, R13.reuse, R76 ;  /* 0x0000004c0d2b7220 */ /* 0x048fe40000410000 */
        /* <DEDUP_REMOVED lines=22> */
[----:B------:R1:W-:Y:S01]  /*173e0*/  ST.E desc[UR40][R22.64+0x3b4], R45 ;  /* 0x0003b42d16007985 */ /* 0x0003e2000c101928 */
[C---:B------:R-:W-:Y:S01]  /*173f0*/  FMUL.FTZ R51, R13.reuse, R51 ;  /* 0x000000330d337220 */ /* 0x040fe20000410000 */
[C---:B------:R-:W-:Y:S02]  /*17400*/  FMUL.FTZ R53, R13.reuse, R53 ;  /* 0x000000350d357220 */ /* 0x040fe40000410000 */
[----:B------:R2:W-:Y:S01]  /*17410*/  ST.E desc[UR40][R22.64+0x3c0], R25 ;  /* 0x0003c01916007985 */ /* 0x0005e2000c101928 */
[----:B------:R-:W-:Y:S01]  /*17420*/  LOP3.LUT R8, R6, 0x8, RZ, 0xfc, !PT ;  /* 0x0000000806087812 */ /* 0x000fe200078efcff */
[C---:B0-----:R-:W-:Y:S02]  /*17430*/  FMUL.FTZ R7, R13.reuse, R60 ;  /* 0x0000003c0d077220 */ /* 0x041fe40000410000 */
        /* <DEDUP_REMOVED lines=14> */
[C---:B---3--:R-:W-:Y:S01]  /*17520*/  FMUL.FTZ R43, R13.reuse, R26 ;  /* 0x0000001a0d2b7220 */ /* 0x048fe20000410000 */
[----:B------:R-:W-:Y:S01]  /*17530*/  FMUL.FTZ R13, R13, R38 ;  /* 0x000000260d0d7220 */ /* 0x000fe20000410000 */
[--C-:B-1----:R-:W-:Y:S01]  /*17540*/  IMAD.MOV.U32 R9, RZ, RZ, R5.reuse ;  /* 0x000000ffff097224 */ /* 0x102fe200078e0005 */
[----:B------:R-:W-:Y:S04]  /*17550*/  ST.E desc[UR40][R22.64+0x334], R51 ;  /* 0x0003343316007985 */ /* 0x000fe8000c101928 */
[----:B------:R-:W-:Y:S04]  /*17560*/  ST.E desc[UR40][R22.64+0x340], R53 ;  /* 0x0003403516007985 */ /* 0x000fe8000c101928 */
[----:B------:R0:W-:Y:S04]  /*17570*/  ST.E desc[UR40][R22.64+0x3e4], R7 ;  /* 0x0003e40716007985 */ /* 0x0001e8000c101928 */
[----:B------:R-:W-:Y:S04]  /*17580*/  ST.E desc[UR40][R22.64+0x404], R45 ;  /* 0x0004042d16007985 */ /* 0x000fe8000c101928 */
[----:B------:R1:W-:Y:S04]  /*17590*/  ST.E desc[UR40][R22.64+0x410], R25 ;  /* 0x0004101916007985 */ /* 0x0003e8000c101928 */
[----:B------:R2:W-:Y:S04]  /*175a0*/  ST.E desc[UR40][R22.64+0x414], R27 ;  /* 0x0004141b16007985 */ /* 0x0005e8000c101928 */
[----:B------:R-:W-:Y:S04]  /*175b0*/  ST.E desc[UR40][R22.64+0x420], R39 ;  /* 0x0004202716007985 */ /* 0x000fe8000c101928 */
[----:B------:R-:W-:Y:S04]  /*175c0*/  ST.E desc[UR40][R22.64+0x424], R47 ;  /* 0x0004242f16007985 */ /* 0x000fe8000c101928 */
[----:B------:R3:W-:Y:S04]  /*175d0*/  ST.E desc[UR40][R22.64+0x430], R49 ;  /* 0x0004303116007985 */ /* 0x0007e8000c101928 */
        /* <DEDUP_REMOVED lines=69> */
[----:B-----5:R-:W5:Y:S04]  /*17a30*/  LD.E R43, desc[UR40][R22.64+0x438] ;  /* 0x00043828162b7980 */ /* 0x020f68000c101900 */
[----:B------:R-:W5:Y:S04]  /*17a40*/  LD.E R39, desc[UR40][R22.64+0x43c] ;  /* 0x00043c2816277980 */ /* 0x000f68000c101900 */
[----:B------:R-:W5:Y:S04]  /*17a50*/  LD.E R13, desc[UR40][R22.64+0x448] ;  /* 0x00044828160d7980 */ /* 0x000f68000c101900 */
[----:B0-----:R-:W5:Y:S04]  /*17a60*/  LD.E R25, desc[UR40][R22.64+0x44c] ;  /* 0x00044c2816197980 */ /* 0x001f68000c101900 */
[----:B--2---:R-:W2:Y:S01]  /*17a70*/  LD.E R27, desc[UR40][R22.64+0x458] ;  /* 0x00045828161b7980 */ /* 0x004ea2000c101900 */
[----:B-1----:R-:W-:Y:S01]  /*17a80*/  SHF.R.U32.HI R102, RZ, 0x7, R102 ;  /* 0x00000007ff667819 */ /* 0x002fe20000011666 */
[C---:B------:R-:W-:Y:S01]  /*17a90*/  FMUL.FTZ R105, R12.reuse, R105 ;  /* 0x000000690c697220 */ /* 0x040fe20000410000 */
[C---:B------:R-:W-:Y:S01]  /*17aa0*/  FMUL.FTZ R51, R12.reuse, R51 ;  /* 0x000000330c337220 */ /* 0x040fe20000410000 */
[----:B------:R-:W-:-:S03]  /*17ab0*/  FMUL.FTZ R26, R12, R26 ;  /* 0x0000001a0c1a7220 */ /* 0x000fc60000410000 */
[----:B------:R-:W-:Y:S01]  /*17ac0*/  ST.E desc[UR40][R22.64+0x278], R105 ;  /* 0x0002786916007985 */ /* 0x000fe2000c101928 */
[----:B------:R-:W-:-:S03]  /*17ad0*/  FMUL.FTZ R107, R12, R107 ;  /* 0x0000006b0c6b7220 */ /* 0x000fc60000410000 */
[----:B------:R-:W-:Y:S01]  /*17ae0*/  ST.E desc[UR40][R22.64+0x3f8], R51 ;  /* 0x0003f83316007985 */ /* 0x000fe2000c101928 */
[----:B------:R-:W-:-:S03]  /*17af0*/  FMUL.FTZ R109, R12, R109 ;  /* 0x0000006d0c6d7220 */ /* 0x000fc60000410000 */
[----:B------:R0:W-:Y:S01]  /*17b00*/  ST.E desc[UR40][R22.64+0x45c], R26 ;  /* 0x00045c1a16007985 */ /* 0x0001e2000c101928 */
[C---:B------:R-:W-:Y:S01]  /*17b10*/  FMUL.FTZ R111, R12.reuse, R111 ;  /* 0x0000006f0c6f7220 */ /* 0x040fe20000410000 */
[C---:B------:R-:W-:Y:S01]  /*17b20*/  FMUL.FTZ R113, R12.reuse, R113 ;  /* 0x000000710c717220 */ /* 0x040fe20000410000 */
[----:B------:R-:W-:Y:S01]  /*17b30*/  FMUL.FTZ R115, R12, R115 ;  /* 0x000000730c737220 */ /* 0x000fe20000410000 */
[----:B0-----:R-:W-:Y:S02]  /*17b40*/  VIADD R26, R102, 0x8 ;  /* 0x00000008661a7836 */ /* 0x001fe40000000000 */
        /* <DEDUP_REMOVED lines=115> */
[----:B------:R-:W5:Y:S04]  /*18280*/  LD.E R24, desc[UR40][R2.64] ;  /* 0x0000002802187980 */ /* 0x000f68000c101900 */
[----:B------:R-:W5:Y:S04]  /*18290*/  LD.E.64 R12, desc[UR40][R22.64+0xa8] ;  /* 0x0000a828160c7980 */ /* 0x000f68000c101b00 */
        /* <DEDUP_REMOVED lines=9> */
[----:B------:R-:W4:Y:S04]  /*18330*/  LD.E R47, desc[UR40][R22.64+0x278] ;  /* 0x00027828162f7980 */ /* 0x000f28000c101900 */
[----:B0-----:R-:W4:Y:S04]  /*18340*/  LD.E R41, desc[UR40][R22.64+0x27c] ;  /* 0x00027c2816297980 */ /* 0x001f28000c101900 */
        /* <DEDUP_REMOVED lines=87> */
[----:B0-----:R-:W5:Y:S04]  /*188c0*/  LD.E R27, desc[UR40][R22.64+0x2b8] ;  /* 0x0002b828161b7980 */ /* 0x001f68000c101900 */
        /* <DEDUP_REMOVED lines=8> */
[----:B--2---:R-:W2:Y:S04]  /*18950*/  LD.E R55, desc[UR40][R22.64+0x300] ;  /* 0x0003002816377980 */ /* 0x004ea8000c101900 */
[----:B----4-:R-:W4:Y:S04]  /*18960*/  LD.E R57, desc[UR40][R22.64+0x308] ;  /* 0x0003082816397980 */ /* 0x010f28000c101900 */
[----:B------:R-:W4:Y:S04]  /*18970*/  LD.E R59, desc[UR40][R22.64+0x310] ;  /* 0x00031028163b7980 */ /* 0x000f28000c101900 */
        /* <DEDUP_REMOVED lines=145> */
[----:B0-----:R-:W3:Y:S01]  /*19290*/  LDL R25, [R1+0x88] ;  /* 0x0000880001197983 */ /* 0x001ee20000100800 */
[----:B------:R-:W-:-:S02]  /*192a0*/  IMAD R12, R24, 0xc00, R12 ;  /* 0x00000c00180c7824 */ /* 0x000fc400078e020c */
[----:B-1----:R-:W-:Y:S01]  /*192b0*/  IMAD.MOV.U32 R27, RZ, RZ, R13 ;  /* 0x000000ffff1b7224 */ /* 0x002fe200078e000d */
[----:B------:R-:W-:Y:S01]  /*192c0*/  F2FP.BF16.F32.PACK_AB R154, R37, R154 ;  /* 0x0000009a259a723e */ /* 0x000fe200000010ff */
[----:B------:R-:W-:Y:S01]  /*192d0*/  VIADD R24, R12, 0x80 ;  /* 0x000000800c187836 */ /* 0x000fe20000000000 */
[----:B------:R-:W-:Y:S01]  /*192e0*/  F2FP.BF16.F32.PACK_AB R156, R156, R36 ;  /* 0x000000249c9c723e */ /* 0x000fe200000010ff */
[----:B------:R-:W-:Y:S01]  /*192f0*/  VIADD R26, R12, 0x100 ;  /* 0x000001000c1a7836 */ /* 0x000fe20000000000 */
[----:B------:R-:W-:Y:S01]  /*19300*/  R2UR UR15, R27 ;  /* 0x000000001b0f72ca */ /* 0x000fe200000e0000 */
[----:B------:R-:W3:Y:S01]  /*19310*/  LD.E R36, desc[UR40][R22.64+0x290] ;  /* 0x0002902816247980 */ /* 0x000ee2000c101900 */
        /* <DEDUP_REMOVED lines=14> */
[----:B------:R-:W3:Y:S04]  /*19400*/  LD.E R29, desc[UR40][R22.64+0x274] ;  /* 0x00027428161d7980 */ /* 0x000ee8000c101900 */
[----:B------:R-:W3:Y:S04]  /*19410*/  LD.E R28, desc[UR40][R22.64+0x270] ;  /* 0x00027028161c7980 */ /* 0x000ee8000c101900 */
[----:B------:R-:W3:Y:S04]  /*19420*/  LD.E R30, desc[UR40][R22.64+0x278] ;  /* 0x00027828161e7980 */ /* 0x000ee8000c101900 */
[----:B------:R-:W3:Y:S04]  /*19430*/  LD.E R32, desc[UR40][R22.64+0x280] ;  /* 0x0002802816207980 */ /* 0x000ee8000c101900 */
[----:B------:R-:W3:Y:S04]  /*19440*/  LD.E R34, desc[UR40][R22.64+0x288] ;  /* 0x0002882816227980 */ /* 0x000ee8000c101900 */
[----:B------:R-:W3:Y:S04]  /*19450*/  LD.E R37, desc[UR40][R22.64+0x294] ;  /* 0x0002942816257980 */ /* 0x000ee8000c101900 */
        /* <DEDUP_REMOVED lines=17> */
[----:B--2---:R-:W5:Y:S04]  /*19570*/  LD.E R55, desc[UR40][R22.64+0x2dc] ;  /* 0x0002dc2816377980 */ /* 0x004f68000c101900 */
[----:B------:R-:W5:Y:S04]  /*19580*/  LD.E R56, desc[UR40][R22.64+0x2e0] ;  /* 0x0002e02816387980 */ /* 0x000f68000c101900 */
[----:B----4-:R-:W5:Y:S04]  /*19590*/  LD.E R57, desc[UR40][R22.64+0x2e4] ;  /* 0x0002e42816397980 */ /* 0x010f68000c101900 */
[----:B------:R-:W5:Y:S04]  /*195a0*/  LD.E R58, desc[UR40][R22.64+0x2e8] ;  /* 0x0002e828163a7980 */ /* 0x000f68000c101900 */
[----:B------:R-:W5:Y:S04]  /*195b0*/  LD.E R59, desc[UR40][R22.64+0x2ec] ;  /* 0x0002ec28163b7980 */ /* 0x000f68000c101900 */
[----:B------:R-:W5:Y:S04]  /*195c0*/  LD.E R60, desc[UR40][R22.64+0x2f0] ;  /* 0x0002f028163c7980 */ /* 0x000f68000c101900 */
[----:B---3--:R-:W5:Y:S04]  /*195d0*/  LD.E R61, desc[UR40][R22.64+0x2f4] ;  /* 0x0002f428163d7980 */ /* 0x008f68000c101900 */
        /* <DEDUP_REMOVED lines=38> */
[----:B------:R-:W-:Y:S01]  /*19840*/  ISETP.NE.U32.AND P1, PT, R25, RZ, PT ;  /* 0x000000ff1900720c */ /* 0x000fe20003f25070 */
[----:B------:R-:W-:-:S02]  /*19850*/  IMAD.MOV.U32 R25, RZ, RZ, R13 ;  /* 0x000000ffff197224 */ /* 0x000fc400078e000d */
[----:B------:R-:W5:Y:S03]  /*19860*/  LD.E R100, desc[UR40][R22.64+0x390] ;  /* 0x0003902816647980 */ /* 0x000f66000c101900 */
        /* <DEDUP_REMOVED lines=55> */
[----:B------:R-:W-:-:S02]  /*19be0*/  R2UR UR6, R12 ;  /* 0x000000000c0672ca */ /* 0x000fc400000e0000 */
[----:B------:R-:W-:Y:S02]  /*19bf0*/  R2UR UR7, R13 ;  /* 0x000000000d0772ca */ /* 0x000fe400000e0000 */
[----:B------:R-:W-:Y:S01]  /*19c00*/  F2FP.BF16.F32.PACK_AB R152, R15, R152 ;  /* 0x000000980f98723e */ /* 0x000fe200000010ff */
[----:B------:R-:W-:-:S03]  /*19c10*/  VOTEU.ANY UP0, P1 ;  /* 0x00000000003f7886 */ /* 0x000fc60000800100 */
[----:B-----5:R-:W-:-:S07]  /*19c20*/  WARPGROUP.ARRIVE ;  /* 0x00000000000079c5 */ /* 0x020fce0000000000 */
        /* <DEDUP_REMOVED lines=815> */
[----:B------:R-:W4:Y:S04]  /*1cf20*/  LD.E R11, desc[UR40][R22.64+0x260] ;  /* 0x00026028160b7980 */ /* 0x000f28000c101900 */
[----:B----4-:R4:W-:Y:S04]  /*1cf30*/  ST.E desc[UR40][R22.64+0x260], R11 ;  /* 0x0002600b16007985 */ /* 0x0109e8000c101928 */
[----:B------:R-:W5:Y:S04]  /*1cf40*/  LD.E R13, desc[UR40][R4.64] ;  /* 0x00000028040d7980 */ /* 0x000f68000c101900 */
[----:B-----5:R5:W-:Y:S04]  /*1cf50*/  ST.E desc[UR40][R4.64], R13 ;  /* 0x0000000d04007985 */ /* 0x020be8000c101928 */
[----:B------:R-:W2:Y:S04]  /*1cf60*/  LD.E R15, desc[UR40][R8.64] ;  /* 0x00000028080f7980 */ /* 0x000ea8000c101900 */
[----:B--2---:R2:W-:Y:S04]  /*1cf70*/  ST.E desc[UR40][R8.64], R15 ;  /* 0x0000000f08007985 */ /* 0x0045e8000c101928 */
[----:B------:R-:W3:Y:S04]  /*1cf80*/  LD.E R21, desc[UR40][R6.64] ;  /* 0x0000002806157980 */ /* 0x000ee8000c101900 */
[----:B---3--:R3:W-:Y:S04]  /*1cf90*/  ST.E desc[UR40][R6.64], R21 ;  /* 0x0000001506007985 */ /* 0x0087e8000c101928 */
[----:B0-----:R-:W3:Y:S04]  /*1cfa0*/  LD.E R25, desc[UR40][R22.64+0x270] ;  /* 0x0002702816197980 */ /* 0x001ee8000c101900 */
[----:B-1----:R-:W3:Y:S04]  /*1cfb0*/  LD.E R27, desc[UR40][R22.64+0x274] ;  /* 0x00027428161b7980 */ /* 0x002ee8000c101900 */
[----:B------:R-:W3:Y:S04]  /*1cfc0*/  LD.E R29, desc[UR40][R22.64+0x278] ;  /* 0x00027828161d7980 */ /* 0x000ee8000c101900 */
[----:B------:R-:W3:Y:S04]  /*1cfd0*/  LD.E R31, desc[UR40][R22.64+0x27c] ;  /* 0x00027c28161f7980 */ /* 0x000ee8000c101900 */
[----:B----4-:R-:W4:Y:S04]  /*1cfe0*/  LD.E R11, desc[UR40][R22.64+0x280] ;  /* 0x00028028160b7980 */ /* 0x010f28000c101900 */
[----:B------:R-:W4:Y:S04]  /*1cff0*/  LD.E R33, desc[UR40][R22.64+0x284] ;  /* 0x0002842816217980 */ /* 0x000f28000c101900 */
[----:B-----5:R-:W5:Y:S04]  /*1d000*/  LD.E R5, desc[UR40][R22.64+0x288] ;  /* 0x0002882816057980 */ /* 0x020f68000c101900 */
        /* <DEDUP_REMOVED lines=121> */
[----:B----4-:R0:W-:Y:S04]  /*1d7a0*/  ST.E desc[UR40][R22.64+0x280], R11 ;  /* 0x0002800b16007985 */ /* 0x0101e8000c101928 */
[----:B------:R0:W-:Y:S04]  /*1d7b0*/  ST.E desc[UR40][R22.64+0x284], R33 ;  /* 0x0002842116007985 */ /* 0x0001e8000c101928 */
[----:B-----5:R0:W-:Y:S04]  /*1d7c0*/  ST.E desc[UR40][R22.64+0x288], R5 ;  /* 0x0002880516007985 */ /* 0x0201e8000c101928 */
        /* <DEDUP_REMOVED lines=125> */
.L_x_12163:
[----:B------:R-:W-:Y:S05]  /*1dfa0*/  BSYNC B0 ;  /* 0x0000000000007941 */ /* 0x000fea0003800000 */
.L_x_12162:
[C---:B------:R-:W-:Y:S01]  /*1dfb0*/  ISETP.GT.AND P1, PT, R10.reuse, UR45, PT ;  /* 0x0000002d0a007c0c */ /* 0x040fe2000bf24270 */
[----:B------:R-:W-:-:S12]  /*1dfc0*/  VIADD R10, R10, 0xffffffff ;  /* 0xffffffff0a0a7836 */ /* 0x000fd80000000000 */
[----:B------:R-:W-:Y:S05]  /*1dfd0*/  @P1 BRA `(.L_x_12164) ;  /* 0xffffff5400281947 */ /* 0x000fea000383ffff */
.L_x_12137:
[----:B01----:R-:W0:Y:S01]  /*1dfe0*/  S2R R0, SR_TID.X ;  /* 0x0000000000007919 */ /* 0x003e220000002100 */
[----:B------:R-:W-:Y:S05]  /*1dff0*/  WARPSYNC.ALL ;  /* 0x0000000000007948 */ /* 0x000fea0003800000 */
[----:B0-----:R-:W-:-:S04]  /*1e000*/  SHF.R.U32.HI R0, RZ, 0x7, R0 ;  /* 0x00000007ff007819 */ /* 0x001fc80000011600 */
[----:B------:R-:W-:Y:S01]  /*1e010*/  IADD3 R145, -R0, 0xb, RZ ;  /* 0x0000000b00917810 */ /* 0x000fe20007ffe1ff */
[----:B------:R-:W2:Y:S04]  /*1e020*/  LDL R5, [R1+0x240] ;  /* 0x0002400001057983 */ /* 0x000ea80000100800 */
        /* <DEDUP_REMOVED lines=64> */
[----:B------:R-:W5:Y:S04]  /*1e430*/  LDL R138, [R1+0x21c] ;  /* 0x00021c00018a7983 */ /* 0x000f680000100800 */
[----:B--2---:R-:W0:Y:S02]  /*1e440*/  SHFL.BFLY PT, R0, R5, 0x2, 0x1f ;  /* 0x0c401f0005007f89 */ /* 0x004e2400000e0000 */
[----:B0-----:R-:W-:-:S05]  /*1e450*/  FADD.FTZ R0, R5, R0 ;  /* 0x0000000005007221 */ /* 0x001fca0000010000 */
[----:B------:R-:W0:Y:S02]  /*1e460*/  SHFL.BFLY PT, R3, R0, 0x1, 0x1f ;  /* 0x0c201f0000037f89 */ /* 0x000e2400000e0000 */
[----:B0-----:R-:W-:-:S05]  /*1e470*/  FADD.FTZ R2, R0, R3 ;  /* 0x0000000300027221 */ /* 0x001fca0000010000 */
[----:B------:R-:W-:Y:S04]  /*1e480*/  STL [R1+0x240], R2 ;  /* 0x0002400201007387 */ /* 0x000fe80000100800 */
[----:B------:R-:W2:Y:S04]  /*1e490*/  LDL R143, [R1+0x240] ;  /* 0x00024000018f7983 */ /* 0x000ea80000100800 */
[----:B---3--:R-:W0:Y:S02]  /*1e4a0*/  SHFL.BFLY PT, R3, R6, 0x2, 0x1f ;  /* 0x0c401f0006037f89 */ /* 0x008e2400000e0000 */
[----:B0-----:R-:W-:Y:S01]  /*1e4b0*/  FADD.FTZ R3, R3, R6 ;  /* 0x0000000603037221 */ /* 0x001fe20000010000 */
[----:B----4-:R-:W-:Y:S01]  /*1e4c0*/  VIADD R0, R4, 0x1 ;  /* 0x0000000104007836 */ /* 0x010fe20000000000 */
[----:B------:R-:W3:Y:S04]  /*1e4d0*/  LDL.64 R6, [R1+0x428] ;  /* 0x0004280001067983 */ /* 0x000ee80000100a00 */
[----:B------:R-:W0:Y:S01]  /*1e4e0*/  SHFL.BFLY PT, R140, R3, 0x1, 0x1f ;  /* 0x0c201f00038c7f89 */ /* 0x000e2200000e0000 */
[----:B------:R-:W-:-:S03]  /*1e4f0*/  ISETP.NE.AND P2, PT, R0, 0x2, PT ;  /* 0x000000020000780c */ /* 0x000fc60003f45270 */
[----:B------:R-:W4:Y:S10]  /*1e500*/  LDL.64 R4, [R1+0x448] ;  /* 0x0004480001047983 */ /* 0x000f340000100a00 */
[----:B------:R-:W4:Y:S01]  /*1e510*/  @!P2 LDL R137, [R1+0x214] ;  /* 0x000214000189a983 */ /* 0x000f220000100800 */
[----:B0-----:R-:W-:-:S03]  /*1e520*/  FADD.FTZ R140, R3, R140 ;  /* 0x0000008c038c7221 */ /* 0x001fc60000010000 */
[----:B------:R-:W3:Y:S01]  /*1e530*/  LDL.64 R2, [R1+0x290] ;  /* 0x0002900001027983 */ /* 0x000ee20000100a00 */
[----:B------:R0:W-:Y:S08]  /*1e540*/  BAR.ARV R145, 0x100 ;  /* 0x000400910000751d */ /* 0x0001f00000002000 */
[----:B------:R-:W-:Y:S06]  /*1e550*/  BAR.ARV 0x8, 0x180 ;  /* 0x0206000000007b1d */ /* 0x000fec0000002000 */
[----:B------:R-:W-:-:S13]  /*1e560*/  FSETP.NE.FTZ.AND P1, PT, R140, RZ, PT ;  /* 0x000000ff8c00720b */ /* 0x000fda0003f35000 */
[----:B------:R-:W4:Y:S04]  /*1e570*/  @P1 LDL R142, [R1+0x250] ;  /* 0x00025000018e1983 */ /* 0x000f280000100800 */
[----:B------:R-:W4:Y:S01]  /*1e580*/  @P1 LDL R141, [R1+0x234] ;  /* 0x00023400018d1983 */ /* 0x000f220000100800 */
[----:B--2---:R-:W-:-:S13]  /*1e590*/  FSETP.NE.FTZ.AND P0, PT, R143, RZ, PT ;  /* 0x000000ff8f00720b */ /* 0x004fda0003f15000 */
[----:B------:R-:W2:Y:S04]  /*1e5a0*/  @P0 LDL R144, [R1+0x250] ;  /* 0x0002500001900983 */ /* 0x000ea80000100800 */
[----:B------:R-:W2:Y:S01]  /*1e5b0*/  @P0 LDL R147, [R1+0x230] ;  /* 0x0002300001930983 */ /* 0x000ea20000100800 */
[----:B------:R-:W-:-:S06]  /*1e5c0*/  IMAD.MOV.U32 R139, RZ, RZ, RZ ;  /* 0x000000ffff8b7224 */ /* 0x000fcc00078e00ff */
[----:B------:R-:W5:Y:S08]  /*1e5d0*/  @P0 MUFU.RCP R139, R143 ;  /* 0x0000008f008b0308 */ /* 0x000f700000001000 */
[----:B------:R-:W1:Y:S01]  /*1e5e0*/  @P0 MUFU.LG2 R146, R143 ;  /* 0x0000008f00920308 */ /* 0x000e620000000c00 */
[-C--:B-----5:R-:W-:Y:S01]  /*1e5f0*/  FMUL.FTZ R131, R131, R139.reuse ;  /* 0x0000008b83837220 */ /* 0x0a0fe20000410000 */
[----:B------:R-:W-:-:S06]  /*1e600*/  FMUL.FTZ R130, R130, R139 ;  /* 0x0000008b82827220 */ /* 0x000fcc0000410000 */
[----:B------:R-:W-:Y:S01]  /*1e610*/  @P1 MUFU.LG2 R148, R140 ;  /* 0x0000008c00941308 */ /* 0x000fe20000000c00 */
[----:B------:R5:W-:Y:S02]  /*1e620*/  STL.64 [R1+0x280], R130 ;  /* 0x0002808201007387 */ /* 0x000be40000100a00 */
[----:B-----5:R-:W-:-:S06]  /*1e630*/  IMAD.MOV.U32 R130, RZ, RZ, RZ ;  /* 0x000000ffff827224 */ /* 0x020fcc00078e00ff */
[----:B------:R-:W5:Y:S01]  /*1e640*/  @P1 MUFU.RCP R130, R140 ;  /* 0x0000008c00821308 */ /* 0x000f620000001000 */
[----:B-1----:R-:W-:Y:S01]  /*1e650*/  @P0 FMUL.FTZ R149, R146, 0.69314718246459960938 ;  /* 0x3f31721892950820 */ /* 0x002fe20000410000 */
[-C--:B---3--:R-:W-:Y:S01]  /*1e660*/  FMUL.FTZ R3, R3, R139.reuse ;  /* 0x0000008b03037220 */ /* 0x088fe20000410000 */
        /* <DEDUP_REMOVED lines=122> */
[-C--:B----4-:R-:W-:Y:S01]  /*1ee10*/  FMUL.FTZ R5, R5, R130.reuse ;  /* 0x0000008205057220 */ /* 0x090fe20000410000 */
[-C--:B------:R-:W-:Y:S01]  /*1ee20*/  FMUL.FTZ R4, R4, R130.reuse ;  /* 0x0000008204047220 */ /* 0x080fe20000410000 */
[-C--:B------:R-:W-:Y:S01]  /*1ee30*/  FMUL.FTZ R9, R9, R130.reuse ;  /* 0x0000008209097220 */ /* 0x080fe20000410000 */
[----:B------:R-:W-:Y:S01]  /*1ee40*/  FMUL.FTZ R8, R8, R130 ;  /* 0x0000008208087220 */ /* 0x000fe20000410000 */
[----:B------:R-:W-:Y:S01]  /*1ee50*/  VIADD R136, R136, 0x1 ;  /* 0x0000000188887836 */ /* 0x000fe20000000000 */
[----:B-1----:R-:W-:Y:S01]  /*1ee60*/  @!P2 LOP3.LUT R2, R137, 0x1, RZ, 0x3c, !PT ;  /* 0x000000018902a812 */ /* 0x002fe200078e3cff */
[----:B------:R-:W-:Y:S01]  /*1ee70*/  VIADD R138, R138, 0x1 ;  /* 0x000000018a8a7836 */ /* 0x000fe20000000000 */
[----:B------:R0:W-:Y:S04]  /*1ee80*/  STL [R1+0x244], R140 ;  /* 0x0002448c01007387 */ /* 0x0001e80000100800 */
        /* <DEDUP_REMOVED lines=24> */
[----:B------:R0:W-:Y:S01]  /*1f010*/  STL.64 [R1+0x3f0], R88 ;  /* 0x0003f05801007387 */ /* 0x0001e20000100a00 */
[----:B--2---:R-:W-:Y:S01]  /*1f020*/  @P0 FMUL.FTZ R146, R144, 0.69314718246459960938 ;  /* 0x3f31721890920820 */ /* 0x004fe20000410000 */
[----:B------:R-:W-:-:S03]  /*1f030*/  IMAD.MOV.U32 R144, RZ, RZ, -0x800000 ;  /* 0xff800000ff907424 */ /* 0x000fc600078e00ff */
[----:B------:R-:W-:Y:S01]  /*1f040*/  @P0 FFMA.FTZ R144, R146, R147, R149 ;  /* 0x0000009392900223 */ /* 0x000fe20000010095 */
[----:B------:R-:W-:Y:S01]  /*1f050*/  @P1 FMUL.FTZ R147, R148, 0.69314718246459960938 ;  /* 0x3f31721894931820 */ /* 0x000fe20000410000 */
[----:B------:R-:W-:Y:S01]  /*1f060*/  @P1 FMUL.FTZ R146, R142, 0.69314718246459960938 ;  /* 0x3f3172188e921820 */ /* 0x000fe20000410000 */
[----:B------:R-:W-:-:S03]  /*1f070*/  IMAD.MOV.U32 R142, RZ, RZ, -0x800000 ;  /* 0xff800000ff8e7424 */ /* 0x000fc600078e00ff */
[----:B------:R-:W-:Y:S01]  /*1f080*/  @P1 FFMA.FTZ R142, R146, R141, R147 ;  /* 0x0000008d928e1223 */ /* 0x000fe20000010093 */
        /* <DEDUP_REMOVED lines=40> */
[----:B------:R0:W-:Y:S04]  /*1f310*/  STL [R1+0x218], R136 ;  /* 0x0002188801007387 */ /* 0x0001e80000100800 */
[----:B------:R0:W-:Y:S04]  /*1f320*/  @!P2 STL [R1+0x214], R2 ;  /* 0x000214020100a387 */ /* 0x0001e80000100800 */
[----:B------:R0:W-:Y:S04]  /*1f330*/  STL [R1+0x21c], R138 ;  /* 0x00021c8a01007387 */ /* 0x0001e80000100800 */
[----:B------:R0:W-:Y:S01]  /*1f340*/  @!P2 STL [R1+0x210], RZ ;  /* 0x000210ff0100a387 */ /* 0x0001e20000100800 */
[----:B------:R-:W-:-:S13]  /*1f350*/  PLOP3.LUT P0, PT, PT, PT, PT, 0x8, 0x0 ;  /* 0x000000000000781c */ /* 0x000fda0003f0e170 */
.L_x_12076:
[----:B------:R-:W1:Y:S01]  /*1f360*/  S2R R3, SR_CgaCtaId ;  /* 0x0000000000037919 */ /* 0x000e620000008800 */
[----:B0-----:R-:W-:Y:S01]  /*1f370*/  MOV R0, 0x400 ;  /* 0x0000040000007802 */ /* 0x001fe20000000f00 */
[----:B------:R-:W-:Y:S01]  /*1f380*/  BSSY B0, `(.L_x_12165) ;  /* 0x00004aa000007945 */ /* 0x000fe20003800000 */
[----:B------:R-:W-:Y:S02]  /*1f390*/  BAR.SYNC.DEFER_BLOCKING 0x5, 0x180 ;  /* 0x0146000000007b1d */ /* 0x000fe40000010000 */
[----:B-1----:R-:W-:-:S05]  /*1f3a0*/  LEA R0, R3, R0, 0x18 ;  /* 0x0000000003007211 */ /* 0x002fca00078ec0ff */
[----:B------:R-:W0:Y:S02]  /*1f3b0*/  LDS.128 R4, [R0+0x324d0] ;  /* 0x0324d00000047984 */ /* 0x000e240000000c00 */
[----:B0-----:R-:W-:Y:S02]  /*1f3c0*/  R2UR UR5, R5 ;  /* 0x00000000050572ca */ /* 0x001fe400000e0000 */
[----:B------:R-:W-:Y:S02]  /*1f3d0*/  R2UR UR7, R6 ;  /* 0x00000000060772ca */ /* 0x000fe400000e0000 */
[----:B------:R-:W-:Y:S01]  /*1f3e0*/  R2UR UR6, R7 ;  /* 0x00000000070672ca */ /* 0x000fe200000e0000 */
[----:B------:R-:W-:Y:S06]  /*1f3f0*/  BAR.ARV 0x4, 0x180 ;  /* 0x0106000000007b1d */ /* 0x000fec0000002000 */
[----:B------:R-:W-:Y:S08]  /*1f400*/  @P0 BRA `(.L_x_12166) ;  /* 0x0000003800ec0947 */ /* 0x000ff00003800000 */
[----:B------:R-:W2:Y:S01]  /*1f410*/  LDL R20, [R1+0x4d4] ;  /* 0x0004d40001147983 */ /* 0x000ea20000100800 */
[----:B------:R-:W-:Y:S01]  /*1f420*/  ULDC.64 UR8, c[0x0][0xd00] ;  /* 0x0003400000087ab9 */ /* 0x000fe20000000a00 */
[----:B------:R-:W-:Y:S02]  /*1f430*/  ULDC.64 UR10, c[0x0][0xd00] ;  /* 0x00034000000a7ab9 */ /* 0x000fe40000000a00 */
[----:B------:R-:W3:Y:S04]  /*1f440*/  LDL.128 R136, [R1+0x260] ;  /* 0x0002600001887983 */ /* 0x000ee80000100c00 */
[----:B------:R-:W4:Y:S04]  /*1f450*/  LDL.128 R4, [R1+0x270] ;  /* 0x0002700001047983 */ /* 0x000f280000100c00 */
        /* <DEDUP_REMOVED lines=29> */
[----:B------:R-:W4:Y:S01]  /*1f630*/  LDL.128 R132, [R1+0x450] ;  /* 0x0004500001847983 */ /* 0x000f220000100c00 */
[----:B------:R-:W0:Y:S01]  /*1f640*/  S2R R21, SR_SWINHI ;  /* 0x0000000000157919 */ /* 0x000e220000002f00 */
[----:B------:R-:W-:-:S02]  /*1f650*/  MOV R2, R0 ;  /* 0x0000000000027202 */ /* 0x000fc40000000f00 */
[----:B0-----:R-:W-:Y:S01]  /*1f660*/  MOV R3, R21 ;  /* 0x0000001500037202 */ /* 0x001fe20000000f00 */
[----:B------:R-:W-:Y:S01]  /*1f670*/  UIMAD.WIDE UR8, UR38, 0x4, UR8 ;  /* 0x00000004260878a5 */ /* 0x000fe2000f8e0208 */
[----:B------:R-:W-:Y:S01]  /*1f680*/  ULDC UR4, c[0x0][0xb88] ;  /* 0x0002e20000047ab9 */ /* 0x000fe20000000800 */
[----:B--2---:R-:W-:-:S03]  /*1f690*/  IMAD.WIDE R20, R20, 0x2, R2 ;  /* 0x0000000214147825 */ /* 0x004fc600078e0202 */
[----:B------:R-:W-:Y:S02]  /*1f6a0*/  LOP3.LUT R141, R20, 0x380, RZ, 0xc0, !PT ;  /* 0x00000380148d7812 */ /* 0x000fe400078ec0ff */
[----:B---3--:R-:W-:Y:S02]  /*1f6b0*/  F2FP.BF16.F32.PACK_AB R136, R137, R136 ;  /* 0x000000888988723e */ /* 0x008fe400000010ff */
[----:B------:R-:W-:Y:S02]  /*1f6c0*/  SHF.R.U64 R141, R141, 0x3, RZ ;  /* 0x000000038d8d7819 */ /* 0x000fe400000012ff */
[----:B------:R-:W-:Y:S02]  /*1f6d0*/  F2FP.BF16.F32.PACK_AB R137, R139, R138 ;  /* 0x0000008a8b89723e */ /* 0x000fe400000010ff */
[----:B------:R-:W-:Y:S01]  /*1f6e0*/  LOP3.LUT R140, R141, R20, RZ, 0x3c, !PT ;  /* 0x000000148d8c7212 */ /* 0x000fe200078e3cff */
[----:B------:R-:W-:Y:S01]  /*1f6f0*/  IMAD.MOV.U32 R141, RZ, RZ, R21 ;  /* 0x000000ffff8d7224 */ /* 0x000fe200078e0015 */
[----:B----4-:R-:W-:-:S02]  /*1f700*/  F2FP.BF16.F32.PACK_AB R138, R5, R4 ;  /* 0x00000004058a723e */ /* 0x010fc400000010ff */
[C---:B------:R-:W-:Y:S02]  /*1f710*/  IADD3 R5, P1, R20.reuse, 0x20, RZ ;  /* 0x0000002014057810 */ /* 0x040fe40007f3e0ff */
[----:B------:R-:W-:Y:S02]  /*1f720*/  F2FP.BF16.F32.PACK_AB R139, R7, R6 ;  /* 0x00000006078b723e */ /* 0x000fe400000010ff */
[----:B------:R-:W-:Y:S02]  /*1f730*/  LOP3.LUT R4, R5, 0x380, RZ, 0xc0, !PT ;  /* 0x0000038005047812 */ /* 0x000fe400078ec0ff */
[----:B------:R-:W-:Y:S01]  /*1f740*/  MOV R140, R140 ;  /* 0x0000008c008c7202 */ /* 0x000fe20000000f00 */
[----:B------:R-:W-:Y:S01]  /*1f750*/  BAR.SYNC.DEFER_BLOCKING 0x1, 0x100 ;  /* 0x0044000000007b1d */ /* 0x000fe20000010000 */
[----:B------:R-:W-:Y:S02]  /*1f760*/  IADD3 R7, P0, R20, 0x40, RZ ;  /* 0x0000004014077810 */ /* 0x000fe40007f1e0ff */
[----:B------:R-:W-:-:S02]  /*1f770*/  SHF.R.U64 R4, R4, 0x3, RZ ;  /* 0x0000000304047819 */ /* 0x000fc400000012ff */
[----:B------:R-:W-:Y:S02]  /*1f780*/  LOP3.LUT R6, R7, 0x380, RZ, 0xc0, !PT ;  /* 0x0000038007067812 */ /* 0x000fe400078ec0ff */
[----:B------:R-:W-:Y:S02]  /*1f790*/  F2FP.BF16.F32.PACK_AB R8, R9, R8 ;  /* 0x000000080908723e */ /* 0x000fe400000010ff */
[----:B------:R-:W-:Y:S02]  /*1f7a0*/  F2FP.BF16.F32.PACK_AB R9, R11, R10 ;  /* 0x0000000a0b09723e */ /* 0x000fe400000010ff */
[----:B------:R-:W-:Y:S02]  /*1f7b0*/  F2FP.BF16.F32.PACK_AB R10, R13, R12 ;  /* 0x0000000c0d0a723e */ /* 0x000fe400000010ff */
[----:B------:R-:W-:Y:S01]  /*1f7c0*/  IADD3 R149, P5, R20, 0x4040, RZ ;  /* 0x0000404014957810 */ /* 0x000fe20007fbe0ff */
[----:B------:R0:W-:Y:S03]  /*1f7d0*/  STSM.16.M88.4 [R140], R136 ;  /* 0x000000888c007844 */ /* 0x0001e60000000200 */
[----:B------:R-:W-:Y:S01]  /*1f7e0*/  LOP3.LUT R148, R149, 0x380, RZ, 0xc0, !PT ;  /* 0x0000038095947812 */ /* 0x000fe200078ec0ff */
[----:B0-----:R-:W-:Y:S01]  /*1f7f0*/  IMAD.X R137, RZ, RZ, R21, P1 ;  /* 0x000000ffff897224 */ /* 0x001fe200008e0615 */
[----:B------:R-:W-:-:S02]  /*1f800*/  LOP3.LUT R136, R4, R5, RZ, 0x3c, !PT ;  /* 0x0000000504887212 */ /* 0x000fc400078e3cff */
[----:B------:R-:W-:Y:S02]  /*1f810*/  SHF.R.U64 R4, R6, 0x3, RZ ;  /* 0x0000000306047819 */ /* 0x000fe400000012ff */
[----:B------:R-:W-:Y:S02]  /*1f820*/  MOV R136, R136 ;  /* 0x0000008800887202 */ /* 0x000fe40000000f00 */
[----:B------:R-:W-:Y:S02]  /*1f830*/  IADD3 R137, P6, R20, 0x4020, RZ ;  /* 0x0000402014897810 */ /* 0x000fe40007fde0ff */
[----:B------:R-:W-:Y:S02]  /*1f840*/  LOP3.LUT R4, R4, R7, RZ, 0x3c, !PT ;  /* 0x0000000704047212 */ /* 0x000fe400078e3cff */
[----:B------:R-:W-:Y:S02]  /*1f850*/  IADD3 R7, P3, R20, 0x4000, RZ ;  /* 0x0000400014077810 */ /* 0x000fe40007f7e0ff */
[----:B------:R-:W-:-:S02]  /*1f860*/  LOP3.LUT R12, R137, 0x380, RZ, 0xc0, !PT ;  /* 0x00000380890c7812 */ /* 0x000fc400078ec0ff */
[----:B------:R-:W-:Y:S02]  /*1f870*/  LOP3.LUT R5, R7, 0x380, RZ, 0xc0, !PT ;  /* 0x0000038007057812 */ /* 0x000fe400078ec0ff */
[----:B------:R-:W-:Y:S02]  /*1f880*/  SHF.R.U64 R12, R12, 0x3, RZ ;  /* 0x000000030c0c7819 */ /* 0x000fe400000012ff */
[----:B------:R-:W-:Y:S02]  /*1f890*/  IADD3 R141, P4, R20, 0x60, RZ ;  /* 0x00000060148d7810 */ /* 0x000fe40007f9e0ff */
[----:B------:R-:W-:Y:S02]  /*1f8a0*/  F2FP.BF16.F32.PACK_AB R11, R15, R14 ;  /* 0x0000000e0f0b723e */ /* 0x000fe400000010ff */
[----:B------:R-:W-:Y:S02]  /*1f8b0*/  SHF.R.U64 R148, R148, 0x3, RZ ;  /* 0x0000000394947819 */ /* 0x000fe400000012ff */
[----:B------:R-:W-:-:S02]  /*1f8c0*/  SHF.R.U64 R14, R5, 0x3, RZ ;  /* 0x00000003050e7819 */ /* 0x000fc400000012ff */
[----:B------:R-:W-:Y:S02]  /*1f8d0*/  LOP3.LUT R12, R12, R137, RZ, 0x3c, !PT ;  /* 0x000000890c0c7212 */ /* 0x000fe400078e3cff */
[C---:B------:R-:W-:Y:S02]  /*1f8e0*/  IADD3 R147, P2, R20.reuse, 0x4060, RZ ;  /* 0x0000406014937810 */ /* 0x040fe40007f5e0ff */
[----:B------:R-:W-:Y:S01]  /*1f8f0*/  IADD3 R137, P1, R20, 0x8000, RZ ;  /* 0x0000800014897810 */ /* 0x000fe20007f3e0ff */
[----:B------:R0:W-:Y:S01]  /*1f900*/  STSM.16.M88.4 [R136], R8 ;  /* 0x0000000888007844 */ /* 0x0001e20000000200 */
[----:B------:R-:W-:Y:S02]  /*1f910*/  LOP3.LUT R6, R141, 0x380, RZ, 0xc0, !PT ;  /* 0x000003808d067812 */ /* 0x000fe400078ec0ff */
[----:B------:R-:W-:Y:S01]  /*1f920*/  LOP3.LUT R148, R148, R149, RZ, 0x3c, !PT ;  /* 0x0000009594947212 */ /* 0x000fe200078e3cff */
[----:B------:R-:W-:Y:S01]  /*1f930*/  IMAD.X R149, RZ, RZ, R21, P5 ;  /* 0x000000ffff957224 */ /* 0x000fe200028e0615 */
[----:B------:R-:W-:-:S02]  /*1f940*/  LOP3.LUT R14, R14, R7, RZ, 0x3c, !PT ;  /* 0x000000070e0e7212 */ /* 0x000fc400078e3cff */
[----:B------:R-:W-:Y:S02]  /*1f950*/  LOP3.LUT R146, R147, 0x380, RZ, 0xc0, !PT ;  /* 0x0000038093927812 */ /* 0x000fe400078ec0ff */
[----:B------:R-:W-:Y:S02]  /*1f960*/  LOP3.LUT R7, R137, 0x380, RZ, 0xc0, !PT ;  /* 0x0000038089077812 */ /* 0x000fe400078ec0ff */
[----:B------:R-:W-:Y:S01]  /*1f970*/  SHF.R.U64 R6, R6, 0x3, RZ ;  /* 0x0000000306067819 */ /* 0x000fe200000012ff */
[--C-:B------:R-:W-:Y:S01]  /*1f980*/  IMAD.X R5, RZ, RZ, R21.reuse, P0 ;  /* 0x000000ffff057224 */ /* 0x100fe200000e0615 */
[----:B------:R-:W-:Y:S02]  /*1f990*/  SHF.R.U64 R146, R146, 0x3, RZ ;  /* 0x0000000392927819 */ /* 0x000fe400000012ff */
[C---:B0-----:R-:W-:Y:S02]  /*1f9a0*/  IADD3 R11, P5, R20.reuse, 0xc020, RZ ;  /* 0x0000c020140b7810 */ /* 0x041fe40007fbe0ff */
[----:B------:R-:W-:Y:S01]  /*1f9b0*/  SHF.R.U64 R136, R7, 0x3, RZ ;  /* 0x0000000307887819 */ /* 0x000fe200000012ff */
[--C-:B------:R-:W-:Y:S01]  /*1f9c0*/  IMAD.X R7, RZ, RZ, R21.reuse, P4 ;  /* 0x000000ffff077224 */ /* 0x100fe200020e0615 */
[----:B------:R-:W-:Y:S01]  /*1f9d0*/  LOP3.LUT R10, R11, 0x380, RZ, 0xc0, !PT ;  /* 0x000003800b0a7812 */ /* 0x000fe200078ec0ff */
[--C-:B------:R-:W-:Y:S01]  /*1f9e0*/  IMAD.X R15, RZ, RZ, R21.reuse, P3 ;  /* 0x000000ffff0f7224 */ /* 0x100fe200018e0615 */
[----:B------:R-:W-:Y:S01]  /*1f9f0*/  IADD3 R145, P0, R20, 0x8020, RZ ;  /* 0x0000802014917810 */ /* 0x000fe20007f1e0ff */
[----:B------:R-:W-:Y:S01]  /*1fa00*/  IMAD.X R13, RZ, RZ, R21, P6 ;  /* 0x000000ffff0d7224 */ /* 0x000fe200030e0615 */
[----:B------:R-:W-:-:S02]  /*1fa10*/  LOP3.LUT R6, R6, R141, RZ, 0x3c, !PT ;  /* 0x0000008d06067212 */ /* 0x000fc400078e3cff */
[----:B------:R-:W-:Y:S02]  /*1fa20*/  IADD3 R143, P4, R20, 0x8040, RZ ;  /* 0x00008040148f7810 */ /* 0x000fe40007f9e0ff */
[----:B------:R-:W-:Y:S01]  /*1fa30*/  LOP3.LUT R146, R146, R147, RZ, 0x3c, !PT ;  /* 0x0000009392927212 */ /* 0x000fe200078e3cff */
[--C-:B------:R-:W-:Y:S01]  /*1fa40*/  IMAD.X R147, RZ, RZ, R21.reuse, P2 ;  /* 0x000000ffff937224 */ /* 0x100fe200010e0615 */
[----:B------:R-:W-:Y:S02]  /*1fa50*/  IADD3 R141, P3, R20, 0x8060, RZ ;  /* 0x00008060148d7810 */ /* 0x000fe40007f7e0ff */
[----:B------:R-:W-:Y:S01]  /*1fa60*/  LOP3.LUT R136, R136, R137, RZ, 0x3c, !PT ;  /* 0x0000008988887212 */ /* 0x000fe200078e3cff */
[----:B------:R-:W-:Y:S01]  /*1fa70*/  IMAD.X R137, RZ, RZ, R21, P1 ;  /* 0x000000ffff897224 */ /* 0x000fe200008e0615 */
[----:B------:R-:W-:Y:S02]  /*1fa80*/  IADD3 R139, P6, R20, 0xc000, RZ ;  /* 0x0000c000148b7810 */ /* 0x000fe40007fde0ff */
[----:B------:R-:W-:-:S02]  /*1fa90*/  SHF.R.U64 R10, R10, 0x3, RZ ;  /* 0x000000030a0a7819 */ /* 0x000fc400000012ff */
[----:B------:R-:W-:Y:S02]  /*1faa0*/  LOP3.LUT R144, R145, 0x380, RZ, 0xc0, !PT ;  /* 0x0000038091907812 */ /* 0x000fe400078ec0ff */
[C---:B------:R-:W-:Y:S02]  /*1fab0*/  IADD3 R8, P2, R20.reuse, 0xc040, RZ ;  /* 0x0000c04014087810 */ /* 0x040fe40007f5e0ff */
[----:B------:R-:W-:Y:S02]  /*1fac0*/  LOP3.LUT R142, R143, 0x380, RZ, 0xc0, !PT ;  /* 0x000003808f8e7812 */ /* 0x000fe400078ec0ff */
[----:B------:R-:W-:Y:S02]  /*1fad0*/  IADD3 R20, P1, R20, 0xc060, RZ ;  /* 0x0000c06014147810 */ /* 0x000fe40007f3e0ff */
[----:B------:R-:W-:Y:S02]  /*1fae0*/  LOP3.LUT R140, R141, 0x380, RZ, 0xc0, !PT ;  /* 0x000003808d8c7812 */ /* 0x000fe400078ec0ff */
[----:B------:R-:W-:-:S02]  /*1faf0*/  LOP3.LUT R138, R139, 0x380, RZ, 0xc0, !PT ;  /* 0x000003808b8a7812 */ /* 0x000fc400078ec0ff */
[----:B------:R-:W-:Y:S02]  /*1fb00*/  LOP3.LUT R10, R10, R11, RZ, 0x3c, !PT ;  /* 0x0000000b0a0a7212 */ /* 0x000fe400078e3cff */
[----:B------:R-:W-:Y:S02]  /*1fb10*/  SHF.R.U64 R144, R144, 0x3, RZ ;  /* 0x0000000390907819 */ /* 0x000fe400000012ff */
[----:B------:R-:W-:Y:S02]  /*1fb20*/  LOP3.LUT R11, R8, 0x380, RZ, 0xc0, !PT ;  /* 0x00000380080b7812 */ /* 0x000fe400078ec0ff */
[----:B------:R-:W-:Y:S02]  /*1fb30*/  SHF.R.U64 R142, R142, 0x3, RZ ;  /* 0x000000038e8e7819 */ /* 0x000fe400000012ff */
[----:B------:R-:W-:Y:S02]  /*1fb40*/  LOP3.LUT R9, R20, 0x380, RZ, 0xc0, !PT ;  /* 0x0000038014097812 */ /* 0x000fe400078ec0ff */
[----:B------:R-:W-:-:S02]  /*1fb50*/  F2FP.BF16.F32.PACK_AB R24, R25, R24 ;  /* 0x000000181918723e */ /* 0x000fc400000010ff */
[----:B------:R-:W-:Y:S02]  /*1fb60*/  SHF.R.U64 R140, R140, 0x3, RZ ;  /* 0x000000038c8c7819 */ /* 0x000fe400000012ff */
[----:B------:R-:W-:Y:S02]  /*1fb70*/  F2FP.BF16.F32.PACK_AB R25, R27, R26 ;  /* 0x0000001a1b19723e */ /* 0x000fe400000010ff */
[----:B------:R-:W-:Y:S02]  /*1fb80*/  F2FP.BF16.F32.PACK_AB R32, R33, R32 ;  /* 0x000000202120723e */ /* 0x000fe400000010ff */
[----:B------:R-:W-:Y:S02]  /*1fb90*/  SHF.R.U64 R138, R138, 0x3, RZ ;  /* 0x000000038a8a7819 */ /* 0x000fe400000012ff */
[----:B------:R-:W-:Y:S02]  /*1fba0*/  MOV R4, R4 ;  /* 0x0000000400047202 */ /* 0x000fe40000000f00 */
[----:B------:R-:W-:-:S02]  /*1fbb0*/  F2FP.BF16.F32.PACK_AB R26, R29, R28 ;  /* 0x0000001c1d1a723e */ /* 0x000fc400000010ff */
[----:B------:R-:W-:Y:S02]  /*1fbc0*/  F2FP.BF16.F32.PACK_AB R27, R31, R30 ;  /* 0x0000001e1f1b723e */ /* 0x000fe400000010ff */
[----:B------:R-:W-:Y:S02]  /*1fbd0*/  F2FP.BF16.F32.PACK_AB R33, R35, R34 ;  /* 0x000000222321723e */ /* 0x000fe400000010ff */
[----:B------:R-:W-:Y:S02]  /*1fbe0*/  F2FP.BF16.F32.PACK_AB R40, R41, R40 ;  /* 0x000000282928723e */ /* 0x000fe400000010ff */
[----:B------:R-:W-:Y:S01]  /*1fbf0*/  LOP3.LUT R144, R144, R145, RZ, 0x3c, !PT ;  /* 0x0000009190907212 */ /* 0x000fe200078e3cff */
[----:B------:R-:W-:Y:S01]  /*1fc00*/  IMAD.X R145, RZ, RZ, R21, P0 ;  /* 0x000000ffff917224 */ /* 0x000fe200000e0615 */
[----:B------:R-:W-:Y:S02]  /*1fc10*/  SHF.R.U64 R11, R11, 0x3, RZ ;  /* 0x000000030b0b7819 */ /* 0x000fe400000012ff */
[----:B------:R-:W-:-:S02]  /*1fc20*/  MOV R6, R6 ;  /* 0x0000000600067202 */ /* 0x000fc40000000f00 */
[----:B------:R-:W-:Y:S02]  /*1fc30*/  F2FP.BF16.F32.PACK_AB R34, R37, R36 ;  /* 0x000000242522723e */ /* 0x000fe400000010ff */
[----:B------:R-:W-:Y:S02]  /*1fc40*/  F2FP.BF16.F32.PACK_AB R35, R39, R38 ;  /* 0x000000262723723e */ /* 0x000fe400000010ff */
[----:B------:R-:W-:Y:S02]  /*1fc50*/  F2FP.BF16.F32.PACK_AB R41, R43, R42 ;  /* 0x0000002a2b29723e */ /* 0x000fe400000010ff */
[----:B------:R-:W-:Y:S02]  /*1fc60*/  F2FP.BF16.F32.PACK_AB R48, R49, R48 ;  /* 0x000000303130723e */ /* 0x000fe400000010ff */
[----:B------:R-:W-:Y:S01]  /*1fc70*/  LOP3.LUT R142, R142, R143, RZ, 0x3c, !PT ;  /* 0x0000008f8e8e7212 */ /* 0x000fe200078e3cff */
[----:B------:R-:W-:Y:S01]  /*1fc80*/  IMAD.X R143, RZ, RZ, R21, P4 ;  /* 0x000000ffff8f7224 */ /* 0x000fe200020e0615 */
[----:B------:R-:W-:-:S02]  /*1fc90*/  SHF.R.U64 R9, R9, 0x3, RZ ;  /* 0x0000000309097819 */ /* 0x000fc400000012ff */
[----:B------:R-:W-:Y:S02]  /*1fca0*/  MOV R14, R14 ;  /* 0x0000000e000e7202 */ /* 0x000fe40000000f00 */
[----:B------:R-:W-:Y:S02]  /*1fcb0*/  F2FP.BF16.F32.PACK_AB R42, R45, R44 ;  /* 0x0000002c2d2a723e */ /* 0x000fe400000010ff */
[----:B------:R-:W-:Y:S02]  /*1fcc0*/  F2FP.BF16.F32.PACK_AB R43, R47, R46 ;  /* 0x0000002e2f2b723e */ /* 0x000fe400000010ff */
[----:B------:R-:W-:Y:S02]  /*1fcd0*/  F2FP.BF16.F32.PACK_AB R49, R51, R50 ;  /* 0x000000323331723e */ /* 0x000fe400000010ff */
[----:B------:R-:W-:Y:S02]  /*1fce0*/  F2FP.BF16.F32.PACK_AB R56, R57, R56 ;  /* 0x000000383938723e */ /* 0x000fe400000010ff */
[----:B------:R-:W-:Y:S01]  /*1fcf0*/  LOP3.LUT R140, R140, R141, RZ, 0x3c, !PT ;  /* 0x0000008d8c8c7212 */ /* 0x000fe200078e3cff */
[----:B------:R-:W-:Y:S01]  /*1fd00*/  IMAD.X R141, RZ, RZ, R21, P3 ;  /* 0x000000ffff8d7224 */ /* 0x000fe200018e0615 */
[----:B------:R-:W-:-:S02]  /*1fd10*/  MOV R12, R12 ;  /* 0x0000000c000c7202 */ /* 0x000fc40000000f00 */
[----:B------:R-:W-:Y:S02]  /*1fd20*/  F2FP.BF16.F32.PACK_AB R50, R53, R52 ;  /* 0x000000343532723e */ /* 0x000fe400000010ff */
[----:B------:R-:W-:Y:S02]  /*1fd30*/  F2FP.BF16.F32.PACK_AB R51, R55, R54 ;  /* 0x000000363733723e */ /* 0x000fe400000010ff */
[----:B------:R-:W-:Y:S02]  /*1fd40*/  F2FP.BF16.F32.PACK_AB R57, R59, R58 ;  /* 0x0000003a3b39723e */ /* 0x000fe400000010ff */
[----:B------:R-:W-:Y:S01]  /*1fd50*/  F2FP.BF16.F32.PACK_AB R64, R65, R64 ;  /* 0x000000404140723e */ /* 0x000fe200000010ff */
[----:B------:R0:W-:Y:S01]  /*1fd60*/  STSM.16.M88.4 [R4], R24 ;  /* 0x0000001804007844 */ /* 0x0001e20000000200 */
        /* <DEDUP_REMOVED lines=23> */
[----:B------:R-:W-:Y:S01]  /*1fee0*/  IMAD.X R21, RZ, RZ, R21, P1 ;  /* 0x000000ffff157224 */ /* 0x000fe200008e0615 */
[----:B------:R-:W-:Y:S01]  /*1fef0*/  MOV R144, R144 ;  /* 0x0000009000907202 */ /* 0x000fe20000000f00 */
[----:B------:R2:W-:Y:S01]  /*1ff00*/  STSM.16.M88.4 [R12], R48 ;  /* 0x000000300c007844 */ /* 0x0005e20000000200 */
[----:B------:R-:W-:-:S02]  /*1ff10*/  F2FP.BF16.F32.PACK_AB R82, R85, R84 ;  /* 0x000000545552723e */ /* 0x000fc400000010ff */
[----:B------:R-:W-:Y:S02]  /*1ff20*/  F2FP.BF16.F32.PACK_AB R96, R97, R96 ;  /* 0x000000606160723e */ /* 0x000fe400000010ff */
[----:B------:R-:W-:Y:S02]  /*1ff30*/  MOV R142, R142 ;  /* 0x0000008e008e7202 */ /* 0x000fe40000000f00 */
[----:B------:R-:W-:Y:S02]  /*1ff40*/  F2FP.BF16.F32.PACK_AB R104, R105, R104 ;  /* 0x000000686968723e */ /* 0x000fe400000010ff */
[----:B------:R-:W-:Y:S02]  /*1ff50*/  MOV R140, R140 ;  /* 0x0000008c008c7202 */ /* 0x000fe40000000f00 */
[----:B------:R-:W-:Y:S02]  /*1ff60*/  F2FP.BF16.F32.PACK_AB R112, R113, R112 ;  /* 0x000000707170723e */ /* 0x000fe400000010ff */
[----:B------:R-:W-:Y:S01]  /*1ff70*/  F2FP.BF16.F32.PACK_AB R120, R121, R120 ;  /* 0x000000787978723e */ /* 0x000fe200000010ff */
[----:B0-----:R-:W-:Y:S01]  /*1ff80*/  IMAD.U32 R4, RZ, RZ, UR8 ;  /* 0x00000008ff047e24 */ /* 0x001fe2000f8e00ff */
[----:B------:R-:W-:Y:S01]  /*1ff90*/  F2FP.BF16.F32.PACK_AB R83, R87, R86 ;  /* 0x000000565753723e */ /* 0x000fe200000010ff */
[----:B------:R-:W-:Y:S01]  /*1ffa0*/  IMAD.U32 R5, RZ, RZ, UR9 ;  /* 0x00000009ff057e24 */ /* 0x000fe2000f8e00ff */
[----:B------:R-:W-:Y:S01]  /*1ffb0*/  F2FP.BF16.F32.PACK_AB R89, R91, R90 ;  /* 0x0000005a5b59723e */ /* 0x000fe200000010ff */
[----:B------:R2:W-:Y:S01]  /*1ffc0*/  STSM.16.M88.4 [R148], R56 ;  /* 0x0000003894007844 */ /* 0x0005e20000000200 */
[----:B------:R-:W-:Y:S01]  /*1ffd0*/  F2FP.BF16.F32.PACK_AB R90, R93, R92 ;  /* 0x0000005c5d5a723e */ /* 0x000fe200000010ff */
[----:B------:R-:W-:Y:S01]  /*1ffe0*/  ULDC.64 UR8, c[0x0][0xd08] ;  /* 0x0003420000087ab9 */ /* 0x000fe20000000a00 */
[----:B------:R-:W-:Y:S01]  /*1fff0*/  F2FP.BF16.F32.PACK_AB R91, R95, R94 ;  /* 0x0000005e5f5b723e */ /* 0x000fe200000010ff */
[----:B------:R-:W0:Y:S01]  /*20000*/  LDC R76, c[0x0][0xce8] ;  /* 0x00033a00ff4c7b82 */ /* 0x000e220000000800 */
[----:B------:R-:W-:Y:S01]  /*20010*/  F2FP.BF16.F32.PACK_AB R97, R99, R98 ;  /* 0x000000626361723e */ /* 0x000fe200000010ff */
[----:B------:R2:W-:Y:S01]  /*20020*/  STSM.16.M88.4 [R146], R64 ;  /* 0x0000004092007844 */ /* 0x0005e20000000200 */
[----:B------:R-:W-:-:S02]  /*20030*/  F2FP.BF16.F32.PACK_AB R98, R101, R100 ;  /* 0x000000646562723e */ /* 0x000fc400000010ff */
[----:B------:R-:W-:Y:S02]  /*20040*/  F2FP.BF16.F32.PACK_AB R99, R103, R102 ;  /* 0x000000666763723e */ /* 0x000fe400000010ff */
[----:B------:R-:W-:Y:S01]  /*20050*/  F2FP.BF16.F32.PACK_AB R105, R107, R106 ;  /* 0x0000006a6b69723e */ /* 0x000fe200000010ff */
[----:B------:R2:W-:Y:S01]  /*20060*/  STSM.16.M88.4 [R136], R72 ;  /* 0x0000004888007844 */ /* 0x0005e20000000200 */
[----:B------:R-:W-:Y:S02]  /*20070*/  MOV R138, R138 ;  /* 0x0000008a008a7202 */ /* 0x000fe40000000f00 */
[----:B------:R-:W-:Y:S02]  /*20080*/  F2FP.BF16.F32.PACK_AB R106, R109, R108 ;  /* 0x0000006c6d6a723e */ /* 0x000fe400000010ff */
[----:B------:R-:W-:Y:S02]  /*20090*/  F2FP.BF16.F32.PACK_AB R107, R111, R110 ;  /* 0x0000006e6f6b723e */ /* 0x000fe400000010ff */
[----:B------:R-:W-:Y:S01]  /*200a0*/  F2FP.BF16.F32.PACK_AB R113, R115, R114 ;  /* 0x000000727371723e */ /* 0x000fe200000010ff */
[----:B------:R2:W-:Y:S01]  /*200b0*/  STSM.16.M88.4 [R144], R80 ;  /* 0x0000005090007844 */ /* 0x0005e20000000200 */
[----:B------:R-:W-:-:S02]  /*200c0*/  MOV R10, R10 ;  /* 0x0000000a000a7202 */ /* 0x000fc40000000f00 */
[----:B------:R-:W-:Y:S02]  /*200d0*/  F2FP.BF16.F32.PACK_AB R114, R117, R116 ;  /* 0x000000747572723e */ /* 0x000fe400000010ff */
[----:B------:R-:W-:Y:S02]  /*200e0*/  F2FP.BF16.F32.PACK_AB R115, R119, R118 ;  /* 0x000000767773723e */ /* 0x000fe400000010ff */
[----:B------:R-:W-:Y:S02]  /*200f0*/  F2FP.BF16.F32.PACK_AB R121, R123, R122 ;  /* 0x0000007a7b79723e */ /* 0x000fe400000010ff */
[----:B------:R-:W-:Y:S01]  /*20100*/  F2FP.BF16.F32.PACK_AB R128, R129, R128 ;  /* 0x000000808180723e */ /* 0x000fe200000010ff */
[----:B------:R2:W-:Y:S01]  /*20110*/  STSM.16.M88.4 [R142], R88 ;  /* 0x000000588e007844 */ /* 0x0005e20000000200 */
[----:B------:R-:W-:Y:S02]  /*20120*/  MOV R8, R8 ;  /* 0x0000000800087202 */ /* 0x000fe40000000f00 */
[----:B------:R-:W-:-:S02]  /*20130*/  F2FP.BF16.F32.PACK_AB R122, R125, R124 ;  /* 0x0000007c7d7a723e */ /* 0x000fc400000010ff */
[----:B------:R-:W-:Y:S02]  /*20140*/  F2FP.BF16.F32.PACK_AB R123, R127, R126 ;  /* 0x0000007e7f7b723e */ /* 0x000fe400000010ff */
[----:B------:R-:W-:Y:S01]  /*20150*/  F2FP.BF16.F32.PACK_AB R129, R131, R130 ;  /* 0x000000828381723e */ /* 0x000fe200000010ff */
[----:B------:R2:W-:Y:S01]  /*20160*/  STSM.16.M88.4 [R140], R96 ;  /* 0x000000608c007844 */ /* 0x0005e20000000200 */
[----:B------:R-:W-:Y:S02]  /*20170*/  MOV R20, R20 ;  /* 0x0000001400147202 */ /* 0x000fe40000000f00 */
[----:B------:R-:W-:Y:S02]  /*20180*/  F2FP.BF16.F32.PACK_AB R130, R133, R132 ;  /* 0x000000848582723e */ /* 0x000fe400000010ff */
[----:B------:R-:W-:Y:S01]  /*20190*/  F2FP.BF16.F32.PACK_AB R131, R135, R134 ;  /* 0x000000868783723e */ /* 0x000fe200000010ff */
[----:B------:R2:W-:Y:S01]  /*201a0*/  STSM.16.M88.4 [R138], R104 ;  /* 0x000000688a007844 */ /* 0x0005e20000000200 */
[----:B------:R-:W-:-:S03]  /*201b0*/  UISETP.NE.U32.AND UP0, UPT, UR8, URZ, UPT ;  /* 0x0000003f0800728c */ /* 0x000fc6000bf05070 */
[----:B------:R2:W-:Y:S01]  /*201c0*/  STSM.16.M88.4 [R10], R112 ;  /* 0x000000700a007844 */ /* 0x0005e20000000200 */
[----:B------:R-:W-:-:S03]  /*201d0*/  UISETP.NE.AND.EX UP0, UPT, UR9, URZ, UPT, UP0 ;  /* 0x0000003f0900728c */ /* 0x000fc6000bf05300 */
[----:B------:R2:W-:Y:S04]  /*201e0*/  STSM.16.M88.4 [R8], R120 ;  /* 0x0000007808007844 */ /* 0x0005e80000000200 */
[----:B------:R2:W-:Y:S01]  /*201f0*/  STSM.16.M88.4 [R20], R128 ;  /* 0x0000008014007844 */ /* 0x0005e20000000200 */
[----:B------:R-:W-:Y:S01]  /*20200*/  BAR.SYNC.DEFER_BLOCKING 0x1, 0x100 ;  /* 0x0044000000007b1d */ /* 0x000fe20000010000 */
[----:B------:R-:W-:Y:S02]  /*20210*/  ISETP.NE.U32.AND P1, PT, RZ, UR10, PT ;  /* 0x0000000aff007c0c */ /* 0x000fe4000bf25070 */
[----:B------:R-:W-:Y:S02]  /*20220*/  PLOP3.LUT P0, PT, PT, PT, UP0, 0x80, 0x0 ;  /* 0x000000000000781c */ /* 0x000fe40003f0f008 */
[----:B------:R-:W-:Y:S01]  /*20230*/  ISETP.NE.AND.EX P1, PT, RZ, UR11, PT, P1 ;  /* 0x0000000bff007c0c */ /* 0x000fe2000bf25310 */
[----:B------:R-:W-:-:S02]  /*20240*/  @UP0 ULDC.64 UR8, c[0x0][0xd08] ;  /* 0x0003420000080ab9 */ /* 0x000fc40000000a00 */
[----:B------:R-:W-:Y:S01]  /*20250*/  @UP0 UIMAD.WIDE UR8, UR38, 0x4, UR8 ;  /* 0x00000004260808a5 */ /* 0x000fe2000f8e0208 */
[----:B------:R-:W-:-:S09]  /*20260*/  IMAD.U32 R9, RZ, RZ, UR4 ;  /* 0x00000004ff097e24 */ /* 0x000fd2000f8e00ff */
[----:B------:R2:W5:Y:S01]  /*20270*/  @P1 LDG.E R11, desc[UR40][R4.64] ;  /* 0x00000028040b1981 */ /* 0x000562000c1e1900 */
[----:B-1----:R-:W-:Y:S01]  /*20280*/  IMAD.U32 R6, RZ, RZ, UR8 ;  /* 0x00000008ff067e24 */ /* 0x002fe2000f8e00ff */
[----:B------:R-:W-:Y:S01]  /*20290*/  UISETP.NE.AND UP0, UPT, UR44, URZ, UPT ;  /* 0x0000003f2c00728c */ /* 0x000fe2000bf05270 */
[----:B------:R-:W-:Y:S01]  /*202a0*/  IMAD.U32 R7, RZ, RZ, UR9 ;  /* 0x00000009ff077e24 */ /* 0x000fe2000f8e00ff */
[----:B------:R-:W-:-:S04]  /*202b0*/  ULDC UR4, c[0x0][0xbd4] ;  /* 0x0002f50000047ab9 */ /* 0x000fc80000000800 */
[----:B------:R2:W5:Y:S01]  /*202c0*/  @P0 LDG.E R9, desc[UR40][R6.64] ;  /* 0x0000002806090981 */ /* 0x000562000c1e1900 */
[----:B------:R-:W-:Y:S01]  /*202d0*/  USEL UR4, UR44, UR4, UP0 ;  /* 0x000000042c047287 */ /* 0x000fe20008000000 */
[----:B0-----:R-:W-:Y:S11]  /*202e0*/  @P0 BRA `(.L_x_12167) ;  /* 0x0000000000100947 */ /* 0x001ff60003800000 */
[----:B------:R-:W-:Y:S05]  /*202f0*/  @!P1 BRA `(.L_x_12167) ;  /* 0x00000000000c9947 */ /* 0x000fea0003800000 */
[----:B--2---:R-:W2:Y:S04]  /*20300*/  LDG.E R6, desc[UR40][R4.64] ;  /* 0x0000002804067981 */ /* 0x004ea8000c1e1900 */
[----:B-----5:R-:W2:Y:S02]  /*20310*/  LDG.E R9, desc[UR40][R4.64+0x4] ;  /* 0x0000042804097981 */ /* 0x020ea4000c1e1900 */
[----:B--2---:R-:W-:-:S07]  /*20320*/  IMAD.IADD R9, R9, 0x1, -R6 ;  /* 0x0000000109097824 */ /* 0x004fce00078e0a06 */
.L_x_12167:
[----:B--2---:R-:W2:Y:S04]  /*20330*/  LDL R4, [R1+0x4b8] ;  /* 0x0004b80001047983 */ /* 0x004ea80000100800 */
[----:B------:R-:W3:Y:S01]  /*20340*/  LDL R6, [R1+0x4d0] ;  /* 0x0004d00001067983 */ /* 0x000ee20000100800 */
[----:B-----5:R-:W-:Y:S02]  /*20350*/  IMAD R80, R9, R76, RZ ;  /* 0x0000004c09507224 */ /* 0x020fe400078e02ff */
[----:B------:R-:W-:Y:S01]  /*20360*/  VIADD R15, R178, UR39 ;  /* 0x00000027b20f7c36 */ /* 0x000fe20008000000 */
[----:B------:R-:W-:Y:S01]  /*20370*/  ISETP.NE.AND P2, PT, R76, 0x1, PT ;  /* 0x000000014c00780c */ /* 0x000fe20003f45270 */
[----:B------:R-:W-:Y:S01]  /*20380*/  UISETP.GT.AND UP1, UPT, UR4, 0x1, UPT ;  /* 0x000000010400788c */ /* 0x000fe2000bf24270 */
[----:B------:R-:W-:-:S03]  /*20390*/  UMOV UR19, 0xab8 ;  /* 0x00000ab800137882 */ /* 0x000fc60000000000 */
[----:B------:R-:W-:-:S08]  /*203a0*/  USEL UR19, UR19, 0xa78, UP1 ;  /* 0x00000a7813137887 */ /* 0x000fd00008800000 */
[----:B------:R-:W0:Y:S01]  /*203b0*/  @P2 LDC R5, c[0x0][0xcf0] ;  /* 0x00033c00ff052b82 */ /* 0x000e220000000800 */
[----:B------:R-:W-:Y:S01]  /*203c0*/  UISETP.NE.U32.AND UP0, UPT, UR10, URZ, UPT ;  /* 0x0000003f0a00728c */ /* 0x000fe2000bf05070 */
[----:B------:R-:W-:Y:S01]  /*203d0*/  UMOV UR4, URZ ;  /* 0x0000003f00047c82 */ /* 0x000fe20008000000 */
[----:B------:R-:W-:Y:S01]  /*203e0*/  USHF.R.S32.HI UR10, URZ, 0x1f, UR38 ;  /* 0x0000001f3f0a7899 */ /* 0x000fe20008011426 */
[----:B------:R-:W-:Y:S01]  /*203f0*/  @P1 R2UR UR4, R11 ;  /* 0x000000000b0412ca */ /* 0x000fe200000e0000 */
[----:B------:R-:W-:Y:S02]  /*20400*/  UISETP.NE.AND.EX UP0, UPT, UR11, URZ, UPT, UP0 ;  /* 0x0000003f0b00728c */ /* 0x000fe4000bf05300 */
[----:B------:R-:W-:Y:S02]  /*20410*/  USEL UR9, UR43, URZ, UP1 ;  /* 0x0000003f2b097287 */ /* 0x000fe40008800000 */
[----:B------:R-:W-:Y:S02]  /*20420*/  USEL UR8, UR38, URZ, !UP0 ;  /* 0x0000003f26087287 */ /* 0x000fe4000c000000 */
[----:B------:R-:W-:Y:S01]  /*20430*/  USEL UR18, UR10, URZ, !UP0 ;  /* 0x0000003f0a127287 */ /* 0x000fe2000c000000 */
[----:B------:R-:W-:-:S02]  /*20440*/  ULDC.64 UR12, c[0x0][UR19+0x220] ;  /* 0x00008800130c7abb */ /* 0x000fc40008000a00 */
[----:B------:R-:W-:Y:S01]  /*20450*/  ULDC.64 UR10, c[0x0][UR19+0x218] ;  /* 0x00008600130a7abb */ /* 0x000fe20008000a00 */
[----:B------:R-:W-:Y:S01]  /*20460*/  ULDC.64 UR14, c[0x0][UR19+0x228] ;  /* 0x00008a00130e7abb */ /* 0x000fe20008000a00 */
[----:B------:R-:W-:Y:S02]  /*20470*/  UIMAD UR13, UR13, UR8, URZ ;  /* 0x000000080d0d72a4 */ /* 0x000fe4000f8e023f */
[----:B------:R-:W-:Y:S02]  /*20480*/  UIMAD.WIDE.U32 UR16, UR10, UR37, URZ ;  /* 0x000000250a1072a5 */ /* 0x000fe4000f8e003f */
[----:B------:R-:W-:Y:S01]  /*20490*/  UIMAD UR20, UR11, UR37, URZ ;  /* 0x000000250b1472a4 */ /* 0x000fe2000f8e023f */
[----:B--2---:R-:W-:Y:S02]  /*204a0*/  LOP3.LUT P0, RZ, R4, 0x3, RZ, 0xc0, !PT ;  /* 0x0000000304ff7812 */ /* 0x004fe4000780c0ff */
[----:B------:R-:W1:Y:S02]  /*204b0*/  @P2 LDC R4, c[0x0][0xcec] ;  /* 0x00033b00ff042b82 */ /* 0x000e640000000800 */
[----:B------:R-:W-:-:S13]  /*204c0*/  ISETP.GE.OR P3, PT, R15, R80, P0 ;  /* 0x000000500f00720c */ /* 0x000fda0000766670 */
[----:B------:R-:W2:Y:S01]  /*204d0*/  @!P3 LDL R13, [R1+0x240] ;  /* 0x00024000010db983 */ /* 0x000ea20000100800 */
[----:B---3--:R-:W-:Y:S01]  /*204e0*/  VIADD R11, R6, UR39 ;  /* 0x00000027060b7c36 */ /* 0x008fe20008000000 */
[----:B------:R-:W-:Y:S01]  /*204f0*/  UIMAD.WIDE.U32 UR10, UR12, UR8, URZ ;  /* 0x000000080c0a72a5 */ /* 0x000fe2000f8e003f */
[----:B------:R-:W-:Y:S01]  /*20500*/  VIADD R21, R15, 0x8 ;  /* 0x000000080f157836 */ /* 0x000fe20000000000 */
[----:B------:R-:W-:Y:S01]  /*20510*/  UIMAD.WIDE.U32 UR22, UR14, UR9, URZ ;  /* 0x000000090e1672a5 */ /* 0x000fe2000f8e003f */
[----:B------:R-:W-:Y:S01]  /*20520*/  IMAD.MOV.U32 R7, RZ, RZ, R11 ;  /* 0x000000ffff077224 */ /* 0x000fe200078e000b */
[----:B------:R-:W-:Y:S02]  /*20530*/  UIMAD UR9, UR15, UR9, URZ ;  /* 0x000000090f0972a4 */ /* 0x000fe4000f8e023f */
[----:B------:R-:W-:Y:S01]  /*20540*/  UIMAD UR13, UR12, UR18, UR13 ;  /* 0x000000120c0d72a4 */ /* 0x000fe2000f8e020d */
[----:B-1----:R-:W-:Y:S01]  /*20550*/  @P2 IMAD.HI.U32 R4, R11, R4, RZ ;  /* 0x000000040b042227 */ /* 0x002fe200078e00ff */
[----:B------:R-:W-:Y:S01]  /*20560*/  UIADD3 UR16, UP0, UP2, UR10, UR16, UR4 ;  /* 0x000000100a107290 */ /* 0x000fe2000fa1e004 */
[----:B------:R-:W-:Y:S01]  /*20570*/  ISETP.GE.OR P0, PT, R21, R80, P0 ;  /* 0x000000501500720c */ /* 0x000fe20000706670 */
[----:B------:R-:W-:-:S02]  /*20580*/  UIADD3 UR10, UR23, UR9, URZ ;  /* 0x00000009170a7290 */ /* 0x000fc4000fffe03f */
[----:B0-----:R-:W-:Y:S01]  /*20590*/  @P2 SHF.R.U32.HI R7, RZ, R5, R4 ;  /* 0x00000005ff072219 */ /* 0x001fe20000011604 */
[----:B------:R-:W-:Y:S01]  /*205a0*/  UIADD3 UR20, UR17, UR20, URZ ;  /* 0x0000001411147290 */ /* 0x000fe2000fffe03f */
[----:B------:R-:W-:Y:S01]  /*205b0*/  IMAD.U32 R4, RZ, RZ, UR22 ;  /* 0x00000016ff047e24 */ /* 0x000fe2000f8e00ff */
[----:B------:R-:W-:Y:S01]  /*205c0*/  UIADD3 UR9, UR11, UR13, URZ ;  /* 0x0000000d0b097290 */ /* 0x000fe2000fffe03f */
[----:B------:R-:W-:Y:S01]  /*205d0*/  IMAD.U32 R5, RZ, RZ, UR23 ;  /* 0x00000017ff057e24 */ /* 0x000fe2000f8e00ff */
[----:B------:R-:W-:Y:S01]  /*205e0*/  USHF.R.S32.HI UR14, URZ, 0x1f, UR4 ;  /* 0x0000001f3f0e7899 */ /* 0x000fe20008011404 */
[----:B------:R-:W-:Y:S01]  /*205f0*/  IMAD.MOV R9, RZ, RZ, -R7 ;  /* 0x000000ffff097224 */ /* 0x000fe200078e0a07 */
[----:B------:R-:W-:Y:S01]  /*20600*/  IADD3 R4, P1, P4, R7, UR16, R4 ;  /* 0x0000001007047c10 */ /* 0x000fe2000fc3e004 */
[----:B------:R-:W-:Y:S01]  /*20610*/  IMAD.U32 R8, RZ, RZ, UR10 ;  /* 0x0000000aff087e24 */ /* 0x000fe2000f8e00ff */
[----:B------:R-:W-:Y:S01]  /*20620*/  UIADD3.X UR9, UR9, UR20, UR14, UP0, UP2 ;  /* 0x0000001409097290 */ /* 0x000fe200087e440e */
[----:B------:R-:W-:Y:S01]  /*20630*/  IMAD R9, R76, R9, R11 ;  /* 0x000000094c097224 */ /* 0x000fe200078e020b */
[----:B------:R-:W-:Y:S01]  /*20640*/  SHF.R.S32.HI R5, RZ, 0x1f, R7 ;  /* 0x0000001fff057819 */ /* 0x000fe20000011407 */
[----:B------:R-:W-:Y:S01]  /*20650*/  ULDC.64 UR10, c[0x0][UR19+0x210] ;  /* 0x00008400130a7abb */ /* 0x000fe20008000a00 */
[----:B------:R-:W-:Y:S01]  /*20660*/  ULDC.64 UR12, c[0x0][0xca8] ;  /* 0x00032a00000c7ab9 */ /* 0x000fe20000000a00 */
[----:B------:R-:W-:Y:S01]  /*20670*/  IMAD R7, R9, UR11, RZ ;  /* 0x0000000b09077c24 */ /* 0x000fe2000f8e02ff */
[----:B------:R-:W-:Y:S01]  /*20680*/  SHF.R.S32.HI R6, RZ, 0x1f, R9 ;  /* 0x0000001fff067819 */ /* 0x000fe20000011409 */
[----:B------:R-:W-:Y:S01]  /*20690*/  @!UP1 ULDC UR12, c[0x0][0xc50] ;  /* 0x00031400000c9ab9 */ /* 0x000fe20000000800 */
[----:B------:R-:W-:Y:S01]  /*206a0*/  IADD3.X R5, R5, UR9, R8, P1, P4 ;  /* 0x0000000905057c10 */ /* 0x000fe20008fe8408 */
[----:B------:R-:W-:-:S02]  /*206b0*/  @!UP1 ULDC UR13, c[0x0][0xc54] ;  /* 0x00031500000d9ab9 */ /* 0x000fc40000000800 */
[----:B------:R-:W-:Y:S02]  /*206c0*/  IMAD R7, R6, UR10, R7 ;  /* 0x0000000a06077c24 */ /* 0x000fe4000f8e0207 */
[----:B------:R-:W-:-:S04]  /*206d0*/  IMAD.WIDE.U32 R4, R9, UR10, R4 ;  /* 0x0000000a09047c25 */ /* 0x000fc8000f8e0004 */
[----:B------:R-:W-:Y:S01]  /*206e0*/  IMAD.IADD R5, R5, 0x1, R7 ;  /* 0x0000000105057824 */ /* 0x000fe200078e0207 */
[----:B------:R-:W-:-:S04]  /*206f0*/  LEA R8, P1, R4, UR12, 0x2 ;  /* 0x0000000c04087c11 */ /* 0x000fc8000f8210ff */
[----:B------:R-:W-:Y:S01]  /*20700*/  LEA.HI.X R10, R4, UR13, R5, 0x2, P1 ;  /* 0x0000000d040a7c11 */ /* 0x000fe200088f1405 */
[----:B------:R-:W-:Y:S04]  /*20710*/  SHFL.IDX PT, R6, R8, RZ, 0x1c1f ;  /* 0x001c1fff08067589 */ /* 0x000fe800000e0000 */
[----:B------:R-:W2:Y:S04]  /*20720*/  SHFL.IDX PT, R7, R10, RZ, 0x1c1f ;  /* 0x001c1fff0a077589 */ /* 0x000ea800000e0000 */
[----:B--2---:R-:W-:Y:S04]  /*20730*/  @!P3 ST.E desc[UR40][R6.64], R13 ;  /* 0x0000000d0600b985 */ /* 0x004fe8000c101928 */
[----:B------:R-:W2:Y:S04]  /*20740*/  @!P0 LDL R9, [R1+0x244] ;  /* 0x0002440001098983 */ /* 0x000ea80000100800 */
[----:B------:R-:W-:Y:S04]  /*20750*/  SHFL.IDX PT, R4, R8, 0x1, 0x1c1f ;  /* 0x003c1f0008047f89 */ /* 0x000fe800000e0000 */
[----:B------:R-:W2:Y:S04]  /*20760*/  SHFL.IDX PT, R5, R10, 0x1, 0x1c1f ;  /* 0x003c1f000a057f89 */ /* 0x000ea800000e0000 */
[----:B--2---:R0:W-:Y:S01]  /*20770*/  @!P0 ST.E desc[UR40][R4.64], R9 ;  /* 0x0000000904008985 */ /* 0x0041e2000c101928 */
[----:B------:R-:W-:-:S13]  /*20780*/  PLOP3.LUT P0, PT, PT, PT, UP1, 0x80, 0x0 ;  /* 0x000000000000781c */ /* 0x000fda0003f0f018 */
[----:B0-----:R-:W-:Y:S05]  /*20790*/  @P0 BRA `(.L_x_12168) ;  /* 0x0000000c00c80947 */ /* 0x001fea0003800000 */
[----:B------:R-:W-:Y:S01]  /*207a0*/  IMAD R5, R222, 0x40, R18 ;  /* 0x00000040de057824 */ /* 0x000fe200078e0212 */
[----:B------:R-:W-:Y:S01]  /*207b0*/  ULDC.64 UR12, c[0x0][0xba0] ;  /* 0x0002e800000c7ab9 */ /* 0x000fe20000000a00 */
[----:B------:R-:W0:Y:S02]  /*207c0*/  @P2 LDC R77, c[0x0][0xcf0] ;  /* 0x00033c00ff4d2b82 */ /* 0x000e240000000800 */
[----:B------:R-:W-:-:S03]  /*207d0*/  IMAD.WIDE R2, R5, 0x2, R2 ;  /* 0x0000000205027825 */ /* 0x000fc600078e0202 */
[C---:B------:R-:W-:Y:S02]  /*207e0*/  IADD3 R25, P1, R2.reuse, 0x3000, RZ ;  /* 0x0000300002197810 */ /* 0x040fe40007f3e0ff */
[C---:B------:R-:W-:Y:S02]  /*207f0*/  IADD3 R9, P4, R2.reuse, 0x1000, RZ ;  /* 0x0000100002097810 */ /* 0x040fe40007f9e0ff */
[----:B------:R-:W-:Y:S02]  /*20800*/  IADD3 R13, P3, R2, 0x2000, RZ ;  /* 0x00002000020d7810 */ /* 0x000fe40007f7e0ff */
[----:B------:R-:W-:Y:S02]  /*20810*/  LOP3.LUT R24, R25, 0x380, RZ, 0xc0, !PT ;  /* 0x0000038019187812 */ /* 0x000fe400078ec0ff */
[----:B------:R-:W-:Y:S02]  /*20820*/  LOP3.LUT R8, R9, 0x380, RZ, 0xc0, !PT ;  /* 0x0000038009087812 */ /* 0x000fe400078ec0ff */
[----:B------:R-:W-:-:S02]  /*20830*/  LOP3.LUT R12, R13, 0x380, RZ, 0xc0, !PT ;  /* 0x000003800d0c7812 */ /* 0x000fc400078ec0ff */
        /* <DEDUP_REMOVED lines=8> */
[----:B------:R-:W-:Y:S01]  /*208c0*/  IMAD.X R13, RZ, RZ, R3, P3 ;  /* 0x000000ffff0d7224 */ /* 0x000fe200018e0603 */
[C---:B------:R-:W-:Y:S01]  /*208d0*/  IADD3 R49, P1, R2.reuse, 0x9000, RZ ;  /* 0x0000900002317810 */ /* 0x040fe20007f3e0ff */
[----:B------:R-:W-:Y:S01]  /*208e0*/  UIMAD UR9, UR14, UR12, URZ ;  /* 0x0000000c0e0972a4 */ /* 0x000fe2000f8e023f */
[C---:B------:R-:W-:Y:S01]  /*208f0*/  IADD3 R29, P0, R2.reuse, 0x4000, RZ ;  /* 0x00004000021d7810 */ /* 0x040fe20007f1e0ff */
[----:B------:R-:W-:Y:S01]  /*20900*/  UIMAD.WIDE.U32 UR10, UR4, UR12, URZ ;  /* 0x0000000c040a72a5 */ /* 0x000fe2000f8e003f */
[C---:B------:R-:W-:Y:S01]  /*20910*/  IADD3 R33, P6, R2.reuse, 0x5000, RZ ;  /* 0x0000500002217810 */ /* 0x040fe20007fde0ff */
[----:B------:R-:W5:Y:S01]  /*20920*/  LD.E.128 R8, desc[UR40][R8.64] ;  /* 0x0000002808087980 */ /* 0x000f62000c101d00 */
[----:B------:R-:W-:-:S02]  /*20930*/  IADD3 R37, P5, R2, 0x6000, RZ ;  /* 0x0000600002257810 */ /* 0x000fc40007fbe0ff */
[C---:B------:R-:W-:Y:S01]  /*20940*/  IADD3 R41, P4, R2.reuse, 0x7000, RZ ;  /* 0x0000700002297810 */ /* 0x040fe20007f9e0ff */
[----:B------:R-:W5:Y:S01]  /*20950*/  LD.E.128 R12, desc[UR40][R12.64] ;  /* 0x000000280c0c7980 */ /* 0x000f62000c101d00 */
[----:B------:R-:W-:Y:S02]  /*20960*/  IADD3 R45, P3, R2, 0x8000, RZ ;  /* 0x00008000022d7810 */ /* 0x000fe40007f7e0ff */
[----:B------:R-:W-:Y:S01]  /*20970*/  LOP3.LUT R48, R49, 0x380, RZ, 0xc0, !PT ;  /* 0x0000038031307812 */ /* 0x000fe200078ec0ff */
[----:B------:R-:W5:Y:S01]  /*20980*/  LD.E.128 R24, desc[UR40][R24.64] ;  /* 0x0000002818187980 */ /* 0x000f62000c101d00 */
[----:B------:R-:W-:Y:S02]  /*20990*/  LOP3.LUT R28, R29, 0x380, RZ, 0xc0, !PT ;  /* 0x000003801d1c7812 */ /* 0x000fe400078ec0ff */
[----:B------:R-:W-:Y:S02]  /*209a0*/  LOP3.LUT R32, R33, 0x380, RZ, 0xc0, !PT ;  /* 0x0000038021207812 */ /* 0x000fe400078ec0ff */
[----:B------:R-:W-:-:S02]  /*209b0*/  LOP3.LUT R36, R37, 0x380, RZ, 0xc0, !PT ;  /* 0x0000038025247812 */ /* 0x000fc400078ec0ff */
[----:B------:R-:W-:Y:S02]  /*209c0*/  LOP3.LUT R40, R41, 0x380, RZ, 0xc0, !PT ;  /* 0x0000038029287812 */ /* 0x000fe400078ec0ff */
[----:B------:R-:W-:Y:S02]  /*209d0*/  LOP3.LUT R44, R45, 0x380, RZ, 0xc0, !PT ;  /* 0x000003802d2c7812 */ /* 0x000fe400078ec0ff */
[----:B------:R-:W-:Y:S02]  /*209e0*/  SHF.R.U64 R48, R48, 0x3, RZ ;  /* 0x0000000330307819 */ /* 0x000fe400000012ff */
[----:B------:R-:W-:Y:S02]  /*209f0*/  SHF.R.U64 R28, R28, 0x3, RZ ;  /* 0x000000031c1c7819 */ /* 0x000fe400000012ff */
[----:B------:R-:W-:Y:S02]  /*20a00*/  SHF.R.U64 R32, R32, 0x3, RZ ;  /* 0x0000000320207819 */ /* 0x000fe400000012ff */
[----:B------:R-:W-:-:S02]  /*20a10*/  SHF.R.U64 R36, R36, 0x3, RZ ;  /* 0x0000000324247819 */ /* 0x000fc400000012ff */
        /* <DEDUP_REMOVED lines=15> */
[C---:B------:R-:W-:Y:S01]  /*20b10*/  LOP3.LUT R7, R2.reuse, 0x380, RZ, 0xc0, !PT ;  /* 0x0000038002077812 */ /* 0x040fe200078ec0ff */
[----:B------:R-:W-:Y:S01]  /*20b20*/  UIMAD UR9, UR4, UR13, UR9 ;  /* 0x0000000d040972a4 */ /* 0x000fe2000f8e0209 */
[C---:B------:R-:W-:Y:S01]  /*20b30*/  IADD3 R53, P0, R2.reuse, 0xa000, RZ ;  /* 0x0000a00002357810 */ /* 0x040fe20007f1e0ff */
[----:B------:R-:W-:Y:S01]  /*20b40*/  IMAD.X R73, RZ, RZ, R3, P1 ;  /* 0x000000ffff497224 */ /* 0x000fe200008e0603 */
[C---:B------:R-:W-:Y:S01]  /*20b50*/  IADD3 R57, P6, R2.reuse, 0xb000, RZ ;  /* 0x0000b00002397810 */ /* 0x040fe20007fde0ff */
[----:B------:R-:W-:Y:S01]  /*20b60*/  ULDC.64 UR12, c[0x0][0xbe8] ;  /* 0x0002fa00000c7ab9 */ /* 0x000fe20000000a00 */
[C---:B------:R-:W-:Y:S01]  /*20b70*/  IADD3 R61, P5, R2.reuse, 0xc000, RZ ;  /* 0x0000c000023d7810 */ /* 0x040fe20007fbe0ff */
[----:B------:R-:W5:Y:S01]  /*20b80*/  LD.E.128 R28, desc[UR40][R28.64] ;  /* 0x000000281c1c7980 */ /* 0x000f62000c101d00 */
[C---:B------:R-:W-:Y:S02]  /*20b90*/  IADD3 R65, P4, R2.reuse, 0xd000, RZ ;  /* 0x0000d00002417810 */ /* 0x040fe40007f9e0ff */
[----:B------:R-:W-:Y:S01]  /*20ba0*/  IADD3 R69, P3, R2, 0xe000, RZ ;  /* 0x0000e00002457810 */ /* 0x000fe20007f7e0ff */
        /* <DEDUP_REMOVED lines=11> */
[----:B------:R-:W-:Y:S01]  /*20c60*/  SHF.R.U64 R4, R4, 0x3, RZ ;  /* 0x0000000304047819 */ /* 0x000fe200000012ff */
[----:B------:R-:W5:Y:S01]  /*20c70*/  LD.E.128 R48, desc[UR40][R48.64] ;  /* 0x0000002830307980 */ /* 0x000f62000c101d00 */
[----:B------:R-:W-:Y:S02]  /*20c80*/  SHF.R.U64 R52, R52, 0x3, RZ ;  /* 0x0000000334347819 */ /* 0x000fe400000012ff */
[----:B------:R-:W-:Y:S02]  /*20c90*/  SHF.R.U64 R56, R56, 0x3, RZ ;  /* 0x0000000338387819 */ /* 0x000fe400000012ff */
[----:B------:R-:W-:Y:S02]  /*20ca0*/  SHF.R.U64 R60, R60, 0x3, RZ ;  /* 0x000000033c3c7819 */ /* 0x000fe400000012ff */
[----:B------:R-:W-:Y:S02]  /*20cb0*/  SHF.R.U64 R64, R64, 0x3, RZ ;  /* 0x0000000340407819 */ /* 0x000fe400000012ff */
[----:B------:R-:W-:-:S02]  /*20cc0*/  SHF.R.U64 R68, R68, 0x3, RZ ;  /* 0x0000000344447819 */ /* 0x000fc400000012ff */
        /* <DEDUP_REMOVED lines=12> */
[----:B------:R-:W-:Y:S01]  /*20d90*/  UIADD3 UR11, UR11, UR9, URZ ;  /* 0x000000090b0b7290 */ /* 0x000fe2000fffe03f */
[----:B------:R1:W5:Y:S01]  /*20da0*/  LD.E.128 R4, desc[UR40][R2.64] ;  /* 0x0000002802047980 */ /* 0x000362000c101d00 */
[----:B------:R-:W-:-:S03]  /*20db0*/  USHF.R.S32.HI UR4, URZ, 0x1f, UR8 ;  /* 0x0000001f3f047899 */ /* 0x000fc60008011408 */
[----:B------:R-:W5:Y:S04]  /*20dc0*/  LD.E.128 R52, desc[UR40][R52.64] ;  /* 0x0000002834347980 */ /* 0x000f68000c101d00 */
[----:B------:R-:W5:Y:S01]  /*20dd0*/  LD.E.128 R56, desc[UR40][R56.64] ;  /* 0x0000002838387980 */ /* 0x000f62000c101d00 */
[----:B-1----:R-:W1:Y:S01]  /*20de0*/  @P2 LDC R3, c[0x0][0xcec] ;  /* 0x00033b00ff032b82 */ /* 0x002e620000000800 */
[----:B------:R-:W-:Y:S01]  /*20df0*/  IMAD R2, R224, 0x20, R222 ;  /* 0x00000020e0027824 */ /* 0x000fe200078e02de */
[----:B------:R-:W-:Y:S01]  /*20e00*/  UIMAD.WIDE.U32 UR10, UR37, UR12, UR10 ;  /* 0x0000000c250a72a5 */ /* 0x000fe2000f8e000a */
[----:B------:R-:W5:Y:S02]  /*20e10*/  LD.E.128 R60, desc[UR40][R60.64] ;  /* 0x000000283c3c7980 */ /* 0x000f64000c101d00 */
[----:B------:R-:W-:Y:S01]  /*20e20*/  VIADD R78, R2, UR39 ;  /* 0x00000027024e7c36 */ /* 0x000fe20008000000 */
[----:B------:R-:W-:Y:S01]  /*20e30*/  UIMAD UR11, UR37, UR13, UR11 ;  /* 0x0000000d250b72a4 */ /* 0x000fe2000f8e020b */
[----:B------:R-:W5:Y:S02]  /*20e40*/  LD.E.128 R64, desc[UR40][R64.64] ;  /* 0x0000002840407980 */ /* 0x000f64000c101d00 */
[----:B------:R-:W-:-:S02]  /*20e50*/  ULDC.64 UR12, c[0x0][0xbf0] ;  /* 0x0002fc00000c7ab9 */ /* 0x000fc40000000a00 */
[----:B------:R-:W-:Y:S01]  /*20e60*/  UIMAD UR4, UR4, UR12, URZ ;  /* 0x0000000c040472a4 */ /* 0x000fe2000f8e023f */
[----:B------:R-:W-:Y:S01]  /*20e70*/  IMAD.MOV.U32 R21, RZ, RZ, R78 ;  /* 0x000000ffff157224 */ /* 0x000fe200078e004e */
[----:B------:R-:W5:Y:S02]  /*20e80*/  LD.E.128 R68, desc[UR40][R68.64] ;  /* 0x0000002844447980 */ /* 0x000f64000c101d00 */
[----:B------:R-:W-:Y:S02]  /*20e90*/  UIMAD UR4, UR8, UR13, UR4 ;  /* 0x0000000d080472a4 */ /* 0x000fe4000f8e0204 */
[----:B------:R-:W-:Y:S01]  /*20ea0*/  UIMAD.WIDE.U32 UR8, UR8, UR12, UR10 ;  /* 0x0000000c080872a5 */ /* 0x000fe2000f8e000a */
[----:B------:R-:W5:Y:S02]  /*20eb0*/  LD.E.128 R72, desc[UR40][R72.64] ;  /* 0x0000002848487980 */ /* 0x000f64000c101d00 */
[----:B------:R-:W-:Y:S01]  /*20ec0*/  ULDC.64 UR10, c[0x0][0xbe0] ;  /* 0x0002f800000a7ab9 */ /* 0x000fe20000000a00 */
[----:B-1----:R-:W-:Y:S01]  /*20ed0*/  @P2 IMAD.HI.U32 R2, R78, R3, RZ ;  /* 0x000000034e022227 */ /* 0x002fe200078e00ff */
[----:B------:R-:W-:Y:S01]  /*20ee0*/  UIADD3 UR4, UR9, UR4, URZ ;  /* 0x0000000409047290 */ /* 0x000fe2000fffe03f */
[----:B------:R-:W-:Y:S01]  /*20ef0*/  @!PT LDS RZ, [RZ] ;  /* 0x00000000fffff984 */ /* 0x000fe20000000800 */
[----:B------:R-:W-:Y:S01]  /*20f00*/  @!PT LDS RZ, [RZ] ;  /* 0x00000000fffff984 */ /* 0x000fe20000000800 */
[----:B------:R-:W-:Y:S01]  /*20f10*/  @!PT LDS RZ, [RZ] ;  /* 0x00000000fffff984 */ /* 0x000fe20000000800 */
[----:B------:R-:W-:Y:S01]  /*20f20*/  @!PT LDS RZ, [RZ] ;  /* 0x00000000fffff984 */ /* 0x000fe20000000800 */
[----:B------:R1:W-:Y:S06]  /*20f30*/  MEMBAR.ALL.CTA ;  /* 0x0000000000007992 */ /* 0x0003ec0000008000 */
[----:B-1----:R-:W1:Y:S01]  /*20f40*/  FENCE.VIEW.ASYNC.S ;  /* 0x00000000000073c6 */ /* 0x002e620000000000 */
[----:B0-----:R-:W-:-:S04]  /*20f50*/  @P2 SHF.R.U32.HI R21, RZ, R77, R2 ;  /* 0x0000004dff152219 */ /* 0x001fc80000011602 */
[--C-:B------:R-:W-:Y:S01]  /*20f60*/  SHF.R.S32.HI R20, RZ, 0x1f, R21.reuse ;  /* 0x0000001fff147819 */ /* 0x100fe20000011415 */
[----:B------:R-:W-:Y:S02]  /*20f70*/  IMAD.MOV R77, RZ, RZ, -R21 ;  /* 0x000000ffff4d7224 */ /* 0x000fe400078e0a15 */
[----:B------:R-:W-:Y:S02]  /*20f80*/  IMAD.U32 R3, RZ, RZ, UR9 ;  /* 0x00000009ff037e24 */ /* 0x000fe4000f8e00ff */
[----:B------:R-:W-:Y:S02]  /*20f90*/  IMAD R20, R20, UR10, RZ ;  /* 0x0000000a14147c24 */ /* 0x000fe4000f8e02ff */
[----:B------:R-:W-:Y:S02]  /*20fa0*/  IMAD R77, R76, R77, R78 ;  /* 0x0000004d4c4d7224 */ /* 0x000fe400078e024e */
[----:B------:R-:W-:Y:S01]  /*20fb0*/  IMAD.U32 R2, RZ, RZ, UR8 ;  /* 0x00000008ff027e24 */ /* 0x000fe2000f8e00ff */
[----:B------:R-:W-:Y:S01]  /*20fc0*/  ULDC.64 UR8, c[0x0][0xbd8] ;  /* 0x0002f60000087ab9 */ /* 0x000fe20000000a00 */
[----:B------:R-:W-:-:S02]  /*20fd0*/  IMAD.U32 R3, RZ, RZ, UR4 ;  /* 0x00000004ff037e24 */ /* 0x000fc4000f8e00ff */
        /* <DEDUP_REMOVED lines=11> */
[C---:B------:R-:W-:Y:S01]  /*21090*/  LEA R81, P3, R2.reuse, UR8, 0x1 ;  /* 0x0000000802517c11 */ /* 0x040fe2000f8608ff */
[----:B------:R-:W-:Y:S02]  /*210a0*/  IMAD.IADD R3, R3, 0x1, R79 ;  /* 0x0000000103037824 */ /* 0x000fe400078e024f */
[----:B------:R-:W-:Y:S01]  /*210b0*/  VIADD R21, R83, 0x20 ;  /* 0x0000002053157836 */ /* 0x000fe20000000000 */
[----:B------:R-:W-:Y:S02]  /*210c0*/  PRMT R0, RZ, 0x654, R0 ;  /* 0x00000654ff007816 */ /* 0x000fe40000000000 */
[----:B------:R-:W-:Y:S02]  /*210d0*/  LEA.HI.X R82, R2, UR9, R3, 0x1, P3 ;  /* 0x0000000902527c11 */ /* 0x000fe400098f0c03 */
[-C--:B------:R-:W-:Y:S01]  /*210e0*/  ISETP.GE.AND P1, PT, R21, R80.reuse, PT ;  /* 0x000000501500720c */ /* 0x080fe20003f26270 */
[----:B------:R-:W-:Y:S01]  /*210f0*/  VIADD R21, R83, 0x40 ;  /* 0x0000004053157836 */ /* 0x000fe20000000000 */
[----:B-1----:R0:W-:Y:S01]  /*21100*/  SYNCS.ARRIVE.TRANS64.RED.A1T0 RZ, [R0+URZ], RZ ;  /* 0x000000ff00ff79a7 */ /* 0x0021e2000810043f */
[----:B------:R1:W2:Y:S01]  /*21110*/  SHFL.IDX PT, R78, R81, RZ, 0x181f ;  /* 0x00181fff514e7589 */ /* 0x0002a200000e0000 */
[----:B------:R-:W-:Y:S02]  /*21120*/  BSSY B1, `(.L_x_12169) ;  /* 0x0000015000017945 */ /* 0x000fe40003800000 */
[----:B------:R-:W-:Y:S01]  /*21130*/  ISETP.GE.AND P0, PT, R21, R80, PT ;  /* 0x000000501500720c */ /* 0x000fe20003f06270 */
[----:B0-----:R1:W0:Y:S01]  /*21140*/  SHFL.IDX PT, R0, R82, RZ, 0x181f ;  /* 0x00181fff52007589 */ /* 0x00122200000e0000 */
[----:B------:R-:W-:Y:S11]  /*21150*/  @P2 BRA `(.L_x_12170) ;  /* 0x0000000000442947 */ /* 0x000ff60003800000 */
[----:B------:R-:W-:Y:S02]  /*21160*/  ULDC UR4, c[0x0][0xbc8] ;  /* 0x0002f20000047ab9 */ /* 0x000fe40000000800 */
[----:B------:R-:W-:Y:S02]  /*21170*/  ISETP.GE.AND P5, PT, R18, UR4, PT ;  /* 0x0000000412007c0c */ /* 0x000fe4000bfa6270 */
[----:B------:R-:W-:Y:S02]  /*21180*/  ISETP.GE.AND P4, PT, R176, UR4, PT ;  /* 0x00000004b0007c0c */ /* 0x000fe4000bf86270 */
[----:B------:R-:W-:Y:S02]  /*21190*/  ISETP.GE.AND P3, PT, R19, UR4, PT ;  /* 0x0000000413007c0c */ /* 0x000fe4000bf66270 */
[----:B------:R-:W-:-:S07]  /*211a0*/  ISETP.GE.AND P2, PT, R177, UR4, PT ;  /* 0x00000004b1007c0c */ /* 0x000fce000bf46270 */
[----:B--2---:R-:W-:-:S04]  /*211b0*/  @!P5 LEA R2, P6, R18, R78, 0x1 ;  /* 0x0000004e1202d211 */ /* 0x004fc800078c08ff */
[----:B0-----:R-:W-:Y:S02]  /*211c0*/  @!P5 LEA.HI.X R3, R18, R0, R183, 0x1, P6 ;  /* 0x000000001203d211 */ /* 0x001fe400030f0cb7 */
        /* <DEDUP_REMOVED lines=10> */
.L_x_12170:
[----:B------:R-:W-:Y:S05]  /*21270*/  BSYNC B1 ;  /* 0x0000000000017941 */ /* 0x000fea0003800000 */
.L_x_12169:
[----:B0-----:R0:W4:Y:S01]  /*21280*/  SHFL.IDX PT, R0, R82, 0x1, 0x181f ;  /* 0x00381f0052007f89 */ /* 0x00112200000e0000 */
[----:B------:R-:W-:Y:S03]  /*21290*/  BSSY B1, `(.L_x_12171) ;  /* 0x0000014000017945 */ /* 0x000fe60003800000 */
[----:B---3--:R0:W3:Y:S01]  /*212a0*/  SHFL.IDX PT, R20, R81, 0x1, 0x181f ;  /* 0x00381f0051147f89 */ /* 0x0080e200000e0000 */
[----:B------:R-:W-:Y:S05]  /*212b0*/  @P1 BRA `(.L_x_12172) ;  /* 0x0000000000441947 */ /* 0x000fea0003800000 */
[----:B------:R-:W-:Y:S02]  /*212c0*/  ULDC UR4, c[0x0][0xbc8] ;  /* 0x0002f20000047ab9 */ /* 0x000fe40000000800 */
[----:B------:R-:W-:Y:S02]  /*212d0*/  ISETP.GE.AND P4, PT, R18, UR4, PT ;  /* 0x0000000412007c0c */ /* 0x000fe4000bf86270 */
[----:B------:R-:W-:Y:S02]  /*212e0*/  ISETP.GE.AND P3, PT, R176, UR4, PT ;  /* 0x00000004b0007c0c */ /* 0x000fe4000bf66270 */
[----:B------:R-:W-:Y:S02]  /*212f0*/  ISETP.GE.AND P2, PT, R19, UR4, PT ;  /* 0x0000000413007c0c */ /* 0x000fe4000bf46270 */
[----:B------:R-:W-:-:S07]  /*21300*/  ISETP.GE.AND P1, PT, R177, UR4, PT ;  /* 0x00000004b1007c0c */ /* 0x000fce000bf26270 */
[-C--:B---3--:R-:W-:Y:S02]  /*21310*/  @!P4 LEA R2, P6, R18, R20.reuse, 0x1 ;  /* 0x000000141202c211 */ /* 0x088fe400078c08ff */
[----:B-----5:R-:W-:Y:S02]  /*21320*/  @!P3 LEA R4, P5, R176, R20, 0x1 ;  /* 0x00000014b004b211 */ /* 0x020fe400078a08ff */
[----:B----4-:R-:W-:Y:S02]  /*21330*/  @!P4 LEA.HI.X R3, R18, R0, R183, 0x1, P6 ;  /* 0x000000001203c211 */ /* 0x010fe400030f0cb7 */
        /* <DEDUP_REMOVED lines=9> */
.L_x_12172:
[----:B------:R-:W-:Y:S05]  /*213d0*/  BSYNC B1 ;  /* 0x0000000000017941 */ /* 0x000fea0003800000 */
.L_x_12171:
[----:B----4-:R4:W0:Y:S01]  /*213e0*/  SHFL.IDX PT, R0, R82, 0x2, 0x181f ;  /* 0x00581f0052007f89 */ /* 0x01082200000e0000 */
[----:B------:R-:W-:Y:S03]  /*213f0*/  BSSY B1, `(.L_x_12173) ;  /* 0x0000014000017945 */ /* 0x000fe60003800000 */
[----:B---3-5:R4:W3:Y:S01]  /*21400*/  SHFL.IDX PT, R8, R81, 0x2, 0x181f ;  /* 0x00581f0051087f89 */ /* 0x0288e200000e0000 */
[----:B------:R-:W-:Y:S05]  /*21410*/  @P0 BRA `(.L_x_12174) ;  /* 0x0000000000440947 */ /* 0x000fea0003800000 */
[----:B------:R-:W-:Y:S02]  /*21420*/  ULDC UR4, c[0x0][0xbc8] ;  /* 0x0002f20000047ab9 */ /* 0x000fe40000000800 */
[----:B------:R-:W-:Y:S02]  /*21430*/  ISETP.GE.AND P3, PT, R18, UR4, PT ;  /* 0x0000000412007c0c */ /* 0x000fe4000bf66270 */
[----:B------:R-:W-:Y:S02]  /*21440*/  ISETP.GE.AND P2, PT, R176, UR4, PT ;  /* 0x00000004b0007c0c */ /* 0x000fe4000bf46270 */
[----:B------:R-:W-:Y:S02]  /*21450*/  ISETP.GE.AND P1, PT, R19, UR4, PT ;  /* 0x0000000413007c0c */ /* 0x000fe4000bf26270 */
[----:B------:R-:W-:-:S07]  /*21460*/  ISETP.GE.AND P0, PT, R177, UR4, PT ;  /* 0x00000004b1007c0c */ /* 0x000fce000bf06270 */
[-C--:B---3--:R-:W-:Y:S02]  /*21470*/  @!P3 LEA R2, P6, R18, R8.reuse, 0x1 ;  /* 0x000000081202b211 */ /* 0x088fe400078c08ff */
        /* <DEDUP_REMOVED lines=11> */
.L_x_12174:
[----:B------:R-:W-:Y:S05]  /*21530*/  BSYNC B1 ;  /* 0x0000000000017941 */ /* 0x000fea0003800000 */
.L_x_12173:
[----:B0-----:R-:W-:Y:S01]  /*21540*/  VIADD R3, R83, 0x60 ;  /* 0x0000006053037836 */ /* 0x001fe20000000000 */
[----:B-1--4-:R-:W0:Y:S04]  /*21550*/  SHFL.IDX PT, R82, R82, 0x3, 0x181f ;  /* 0x00781f0052527f89 */ /* 0x012e2800000e0000 */
[----:B------:R-:W-:Y:S01]  /*21560*/  ISETP.GE.AND P0, PT, R3, R80, PT ;  /* 0x000000500300720c */ /* 0x000fe20003f06270 */
[----:B------:R-:W1:-:S12]  /*21570*/  SHFL.IDX PT, R81, R81, 0x3, 0x181f ;  /* 0x00781f0051517f89 */ /* 0x000e5800000e0000 */
[----:B------:R-:W-:Y:S05]  /*21580*/  @P0 BRA `(.L_x_12175) ;  /* 0x0000002800240947 */ /* 0x000fea0003800000 */
[----:B------:R-:W-:Y:S02]  /*21590*/  ULDC UR4, c[0x0][0xbc8] ;  /* 0x0002f20000047ab9 */ /* 0x000fe40000000800 */
[----:B------:R-:W-:Y:S02]  /*215a0*/  ISETP.GE.AND P3, PT, R18, UR4, PT ;  /* 0x0000000412007c0c */ /* 0x000fe4000bf66270 */
[----:B------:R-:W-:Y:S02]  /*215b0*/  ISETP.GE.AND P4, PT, R176, UR4, PT ;  /* 0x00000004b0007c0c */ /* 0x000fe4000bf86270 */
[----:B------:R-:W-:-:S09]  /*215c0*/  ISETP.GE.AND P5, PT, R19, UR4, PT ;  /* 0x0000000413007c0c */ /* 0x000fd2000bfa6270 */
[-C--:B-1----:R-:W-:Y:S02]  /*215d0*/  @!P3 LEA R2, P0, R18, R81.reuse, 0x1 ;  /* 0x000000511202b211 */ /* 0x082fe400078008ff */
[-C--:B------:R-:W-:Y:S02]  /*215e0*/  @!P4 LEA R4, P1, R176, R81.reuse, 0x1 ;  /* 0x00000051b004c211 */ /* 0x080fe400078208ff */
[C---:B------:R-:W-:Y:S02]  /*215f0*/  @!P5 LEA R6, P2, R19.reuse, R81, 0x1 ;  /* 0x000000511306d211 */ /* 0x040fe400078408ff */
        /* <DEDUP_REMOVED lines=12> */
.L_x_12168:
[----:B------:R0:W5:Y:S01]  /*216c0*/  LDL R43, [R1+0x4b4] ;  /* 0x0004b400012b7983 */ /* 0x0001620000100800 */
[----:B------:R-:W-:Y:S01]  /*216d0*/  ULDC.64 UR12, c[0x0][0xc08] ;  /* 0x00030200000c7ab9 */ /* 0x000fe20000000a00 */
[----:B------:R-:W1:Y:S02]  /*216e0*/  @P2 LDC R2, c[0x0][0xcec] ;  /* 0x00033b00ff022b82 */ /* 0x000e640000000800 */
[----:B------:R0:W5:Y:S04]  /*216f0*/  LDL R42, [R1+0x4b0] ;  /* 0x0004b000012a7983 */ /* 0x0001680000100800 */
        /* <DEDUP_REMOVED lines=17> */
[----:B------:R0:W5:Y:S01]  /*21810*/  LDL R24, [R1+0x464] ;  /* 0x0004640001187983 */ /* 0x0001620000100800 */
[----:B------:R-:W-:Y:S01]  /*21820*/  UIMAD UR9, UR14, UR12, URZ ;  /* 0x0000000c0e0972a4 */ /* 0x000fe2000f8e023f */
[----:B------:R-:W2:Y:S01]  /*21830*/  @P2 LDC R3, c[0x0][0xcf0] ;  /* 0x00033c00ff032b82 */ /* 0x000ea20000000800 */
[----:B------:R-:W-:Y:S01]  /*21840*/  UIMAD.WIDE.U32 UR10, UR4, UR12, URZ ;  /* 0x0000000c040a72a5 */ /* 0x000fe2000f8e003f */
[----:B-1----:R-:W-:Y:S01]  /*21850*/  @P2 IMAD.HI.U32 R2, R11, R2, RZ ;  /* 0x000000020b022227 */ /* 0x002fe200078e00ff */
[----:B------:R-:W-:Y:S01]  /*21860*/  UIMAD UR9, UR4, UR13, UR9 ;  /* 0x0000000d040972a4 */ /* 0x000fe2000f8e0209 */
[----:B------:R-:W-:Y:S01]  /*21870*/  ISETP.GE.AND P0, PT, R15, R80, PT ;  /* 0x000000500f00720c */ /* 0x000fe20003f06270 */
[----:B------:R-:W-:Y:S01]  /*21880*/  USHF.R.S32.HI UR4, URZ, 0x1f, UR8 ;  /* 0x0000001f3f047899 */ /* 0x000fe20008011408 */
[----:B------:R-:W-:Y:S01]  /*21890*/  IMAD.MOV.U32 R5, RZ, RZ, R11 ;  /* 0x000000ffff057224 */ /* 0x000fe200078e000b */
[----:B------:R-:W-:Y:S01]  /*218a0*/  UIADD3 UR11, UR11, UR9, URZ ;  /* 0x000000090b0b7290 */ /* 0x000fe2000fffe03f */
[----:B------:R-:W-:Y:S01]  /*218b0*/  BSSY B1, `(.L_x_12176) ;  /* 0x00000c7000017945 */ /* 0x000fe20003800000 */
[----:B------:R-:W-:-:S02]  /*218c0*/  ULDC.64 UR12, c[0x0][0xc38] ;  /* 0x00030e00000c7ab9 */ /* 0x000fc40000000a00 */
[----:B------:R-:W-:-:S04]  /*218d0*/  UIMAD.WIDE.U32 UR10, UR37, UR12, UR10 ;  /* 0x0000000c250a72a5 */ /* 0x000fc8000f8e000a */
[----:B------:R-:W-:-:S03]  /*218e0*/  UIMAD UR11, UR37, UR13, UR11 ;  /* 0x0000000d250b72a4 */ /* 0x000fc6000f8e020b */
[----:B------:R-:W-:Y:S02]  /*218f0*/  ULDC.64 UR12, c[0x0][0xc40] ;  /* 0x00031000000c7ab9 */ /* 0x000fe40000000a00 */
[----:B------:R-:W-:-:S04]  /*21900*/  UIMAD UR4, UR4, UR12, URZ ;  /* 0x0000000c040472a4 */ /* 0x000fc8000f8e023f */
[----:B------:R-:W-:Y:S01]  /*21910*/  UIMAD UR4, UR8, UR13, UR4 ;  /* 0x0000000d080472a4 */ /* 0x000fe2000f8e0204 */
[----:B--2---:R-:W-:Y:S01]  /*21920*/  @P2 SHF.R.U32.HI R5, RZ, R3, R2 ;  /* 0x00000003ff052219 */ /* 0x004fe20000011602 */
[----:B------:R-:W-:-:S03]  /*21930*/  UIMAD.WIDE.U32 UR8, UR8, UR12, UR10 ;  /* 0x0000000c080872a5 */ /* 0x000fc6000f8e000a */
[----:B------:R-:W-:Y:S01]  /*21940*/  ULDC.64 UR10, c[0x0][0xc48] ;  /* 0x00031200000a7ab9 */ /* 0x000fe20000000a00 */
[----:B------:R-:W-:Y:S01]  /*21950*/  UIADD3 UR9, UR9, UR4, URZ ;  /* 0x0000000409097290 */ /* 0x000fe2000fffe03f */
[--C-:B------:R-:W-:Y:S01]  /*21960*/  SHF.R.S32.HI R2, RZ, 0x1f, R5.reuse ;  /* 0x0000001fff027819 */ /* 0x100fe20000011405 */
[----:B------:R-:W-:Y:S02]  /*21970*/  IMAD.MOV R7, RZ, RZ, -R5 ;  /* 0x000000ffff077224 */ /* 0x000fe400078e0a05 */
[----:B------:R-:W-:Y:S02]  /*21980*/  UIMAD.WIDE.U32 UR8, UR43, UR10, UR8 ;  /* 0x0000000a2b0872a5 */ /* 0x000fe4000f8e0008 */
[----:B------:R-:W-:Y:S02]  /*21990*/  IMAD R7, R76, R7, R11 ;  /* 0x000000074c077224 */ /* 0x000fe400078e020b */
[----:B------:R-:W-:Y:S02]  /*219a0*/  UIMAD UR43, UR43, UR11, UR9 ;  /* 0x0000000b2b2b72a4 */ /* 0x000fe4000f8e0209 */
[----:B------:R-:W-:Y:S01]  /*219b0*/  IMAD.U32 R3, RZ, RZ, UR9 ;  /* 0x00000009ff037e24 */ /* 0x000fe2000f8e00ff */
[----:B------:R-:W-:-:S02]  /*219c0*/  ULDC.64 UR10, c[0x0][0xc30] ;  /* 0x00030c00000a7ab9 */ /* 0x000fc40000000a00 */
[----:B------:R-:W-:Y:S02]  /*219d0*/  IMAD R4, R2, UR10, RZ ;  /* 0x0000000a02047c24 */ /* 0x000fe4000f8e02ff */
        /* <DEDUP_REMOVED lines=14> */
[----:B------:R-:W-:Y:S01]  /*21ac0*/  PRMT R4, RZ, 0x654, R4 ;  /* 0x00000654ff047816 */ /* 0x000fe20000000004 */
[----:B------:R0:W1:Y:S01]  /*21ad0*/  SHFL.IDX PT, R8, R0, RZ, 0x1c1f ;  /* 0x001c1fff00087589 */ /* 0x00006200000e0000 */
[----:B------:R-:W-:Y:S02]  /*21ae0*/  LEA.HI.X R20, R2, UR9, R3, 0x2, P1 ;  /* 0x0000000902147c11 */ /* 0x000fe400088f1403 */
[----:B------:R0:W-:Y:S03]  /*21af0*/  SYNCS.ARRIVE.TRANS64.RED.A1T0 RZ, [R4+URZ], RZ ;  /* 0x000000ff04ff79a7 */ /* 0x0001e6000810043f */
[----:B------:R0:W2:Y:S01]  /*21b00*/  SHFL.IDX PT, R9, R20, RZ, 0x1c1f ;  /* 0x001c1fff14097589 */ /* 0x0000a200000e0000 */
[----:B------:R-:W-:Y:S05]  /*21b10*/  @P0 BRA `(.L_x_12177) ;  /* 0x0000000800800947 */ /* 0x000fea0003800000 */
[----:B------:R-:W-:Y:S02]  /*21b20*/  ULDC UR4, c[0x0][0xbc8] ;  /* 0x0002f20000047ab9 */ /* 0x000fe40000000800 */
[----:B------:R-:W-:-:S13]  /*21b30*/  ISETP.GE.AND P0, PT, R179, UR4, PT ;  /* 0x00000004b3007c0c */ /* 0x000fda000bf06270 */
[----:B------:R-:W3:Y:S01]  /*21b40*/  @!P0 LDL.64 R14, [R1+0x260] ;  /* 0x00026000010e8983 */ /* 0x000ee20000100a00 */
[----:B------:R-:W-:Y:S01]  /*21b50*/  ISETP.GE.AND P1, PT, R212, UR4, PT ;  /* 0x00000004d4007c0c */ /* 0x000fe2000bf26270 */
[----:B-12---:R-:W-:-:S05]  /*21b60*/  @!P0 IMAD.WIDE R2, R179, 0x4, R8 ;  /* 0x00000004b3028825 */ /* 0x006fca00078e0208 */
[----:B---3--:R1:W-:Y:S07]  /*21b70*/  @!P0 ST.E.64 desc[UR40][R2.64], R14 ;  /* 0x0000000e02008985 */ /* 0x0083ee000c101b28 */
[----:B0-----:R-:W2:Y:S01]  /*21b80*/  @!P1 LDL.64 R4, [R1+0x270] ;  /* 0x0002700001049983 */ /* 0x001ea20000100a00 */
[----:B------:R-:W-:Y:S02]  /*21b90*/  ISETP.GE.AND P0, PT, R211, UR4, PT ;  /* 0x00000004d3007c0c */ /* 0x000fe4000bf06270 */
[----:B------:R-:W-:-:S04]  /*21ba0*/  @!P1 LEA R10, P2, R212, R8, 0x2 ;  /* 0x00000008d40a9211 */ /* 0x000fc800078410ff */
[----:B-----5:R-:W-:-:S05]  /*21bb0*/  @!P1 LEA.HI.X R11, R212, R9, R43, 0x2, P2 ;  /* 0x00000009d40b9211 */ /* 0x020fca00010f142b */
[----:B--2---:R0:W-:Y:S04]  /*21bc0*/  @!P1 ST.E.64 desc[UR40][R10.64], R4 ;  /* 0x000000040a009985 */ /* 0x0041e8000c101b28 */
[----:B------:R-:W2:Y:S01]  /*21bd0*/  @!P0 LDL.64 R6, [R1+0x280] ;  /* 0x0002800001068983 */ /* 0x000ea20000100a00 */
[----:B------:R-:W-:Y:S02]  /*21be0*/  ISETP.GE.AND P1, PT, R210, UR4, PT ;  /* 0x00000004d2007c0c */ /* 0x000fe4000bf26270 */
[----:B------:R-:W-:-:S04]  /*21bf0*/  @!P0 LEA R12, P2, R211, R8, 0x2 ;  /* 0x00000008d30c8211 */ /* 0x000fc800078410ff */
[----:B------:R-:W-:-:S05]  /*21c00*/  @!P0 LEA.HI.X R13, R211, R9, R42, 0x2, P2 ;  /* 0x00000009d30d8211 */ /* 0x000fca00010f142a */
[----:B--2---:R2:W-:Y:S04]  /*21c10*/  @!P0 ST.E.64 desc[UR40][R12.64], R6 ;  /* 0x000000060c008985 */ /* 0x0045e8000c101b28 */
[----:B-1----:R-:W3:Y:S01]  /*21c20*/  @!P1 LDL.64 R2, [R1+0x290] ;  /* 0x0002900001029983 */ /* 0x002ee20000100a00 */
[----:B------:R-:W-:Y:S02]  /*21c30*/  ISETP.GE.AND P0, PT, R209, UR4, PT ;  /* 0x00000004d1007c0c */ /* 0x000fe4000bf06270 */
[----:B------:R-:W-:-:S04]  /*21c40*/  @!P1 LEA R14, P2, R210, R8, 0x2 ;  /* 0x00000008d20e9211 */ /* 0x000fc800078410ff */
[----:B------:R-:W-:-:S05]  /*21c50*/  @!P1 LEA.HI.X R15, R210, R9, R41, 0x2, P2 ;  /* 0x00000009d20f9211 */ /* 0x000fca00010f1429 */
[----:B---3--:R1:W-:Y:S04]  /*21c60*/  @!P1 ST.E.64 desc[UR40][R14.64], R2 ;  /* 0x000000020e009985 */ /* 0x0083e8000c101b28 */
[----:B0-----:R-:W3:Y:S01]  /*21c70*/  @!P0 LDL.64 R4, [R1+0x2a0] ;  /* 0x0002a00001048983 */ /* 0x001ee20000100a00 */
[----:B------:R-:W-:Y:S02]  /*21c80*/  ISETP.GE.AND P1, PT, R208, UR4, PT ;  /* 0x00000004d0007c0c */ /* 0x000fe4000bf26270 */
[----:B------:R-:W-:-:S04]  /*21c90*/  @!P0 LEA R10, P2, R209, R8, 0x2 ;  /* 0x00000008d10a8211 */ /* 0x000fc800078410ff */
[----:B------:R-:W-:-:S05]  /*21ca0*/  @!P0 LEA.HI.X R11, R209, R9, R40, 0x2, P2 ;  /* 0x00000009d10b8211 */ /* 0x000fca00010f1428 */
[----:B---3--:R0:W-:Y:S04]  /*21cb0*/  @!P0 ST.E.64 desc[UR40][R10.64], R4 ;  /* 0x000000040a008985 */ /* 0x0081e8000c101b28 */
[----:B--2---:R-:W2:Y:S01]  /*21cc0*/  @!P1 LDL.64 R6, [R1+0x2b0] ;  /* 0x0002b00001069983 */ /* 0x004ea20000100a00 */
        /* <DEDUP_REMOVED lines=124> */
[----:B-1----:R-:W2:Y:S01]  /*22490*/  @!P0 LDL.64 R2, [R1+0x440] ;  /* 0x0004400001028983 */ /* 0x002ea20000100a00 */
[----:B------:R-:W-:Y:S02]  /*224a0*/  ISETP.GE.AND P1, PT, R213, UR4, PT ;  /* 0x00000004d5007c0c */ /* 0x000fe4000bf26270 */
[----:B------:R-:W-:-:S04]  /*224b0*/  @!P0 LEA R14, P2, R214, R8, 0x2 ;  /* 0x00000008d60e8211 */ /* 0x000fc800078410ff */
[----:B------:R-:W-:-:S05]  /*224c0*/  @!P0 LEA.HI.X R15, R214, R9, R226, 0x2, P2 ;  /* 0x00000009d60f8211 */ /* 0x000fca00010f14e2 */
[----:B--2---:R3:W-:Y:S04]  /*224d0*/  @!P0 ST.E.64 desc[UR40][R14.64], R2 ;  /* 0x000000020e008985 */ /* 0x0047e8000c101b28 */
[----:B0-----:R-:W2:Y:S01]  /*224e0*/  @!P1 LDL.64 R4, [R1+0x450] ;  /* 0x0004500001049983 */ /* 0x001ea20000100a00 */
[----:B------:R-:W-:-:S04]  /*224f0*/  @!P1 LEA R8, P0, R213, R8, 0x2 ;  /* 0x00000008d5089211 */ /* 0x000fc800078010ff */
[----:B------:R-:W-:-:S05]  /*22500*/  @!P1 LEA.HI.X R9, R213, R9, R225, 0x2, P0 ;  /* 0x00000009d5099211 */ /* 0x000fca00000f14e1 */
[----:B--2---:R3:W-:Y:S04]  /*22510*/  @!P1 ST.E.64 desc[UR40][R8.64], R4 ;  /* 0x0000000408009985 */ /* 0x0047e8000c101b28 */
.L_x_12177:
[----:B------:R-:W-:Y:S05]  /*22520*/  BSYNC B1 ;  /* 0x0000000000017941 */ /* 0x000fea0003800000 */
.L_x_12176:
[----:B------:R-:W-:Y:S01]  /*22530*/  ISETP.GE.AND P0, PT, R21, R80, PT ;  /* 0x000000501500720c */ /* 0x000fe20003f06270 */
[----:B--23--:R4:W2:Y:S04]  /*22540*/  SHFL.IDX PT, R9, R20, 0x1, 0x1c1f ;  /* 0x003c1f0014097f89 */ /* 0x00c8a800000e0000 */
[----:B-1----:R4:W1:Y:S08]  /*22550*/  SHFL.IDX PT, R8, R0, 0x1, 0x1c1f ;  /* 0x003c1f0000087f89 */ /* 0x00287000000e0000 */
[----:B----4-:R-:W-:Y:S05]  /*22560*/  @P0 BRA `(.L_x_12175) ;  /* 0x00000018002c0947 */ /* 0x010fea0003800000 */
[----:B0-----:R-:W0:Y:S02]  /*22570*/  LDC R0, c[0x0][0xbc8] ;  /* 0x0002f200ff007b82 */ /* 0x001e240000000800 */
[----:B0-----:R-:W-:-:S13]  /*22580*/  ISETP.GE.AND P0, PT, R179, R0, PT ;  /* 0x00000000b300720c */ /* 0x001fda0003f06270 */
[----:B------:R-:W3:Y:S01]  /*22590*/  @!P0 LDL.64 R14, [R1+0x268] ;  /* 0x00026800010e8983 */ /* 0x000ee20000100a00 */
[-C--:B------:R-:W-:Y:S01]  /*225a0*/  ISETP.GE.AND P1, PT, R212, R0.reuse, PT ;  /* 0x00000000d400720c */ /* 0x080fe20003f26270 */
[----:B-12---:R-:W-:Y:S01]  /*225b0*/  @!P0 IMAD.WIDE R2, R179, 0x4, R8 ;  /* 0x00000004b3028825 */ /* 0x006fe200078e0208 */
[----:B------:R-:W-:-:S04]  /*225c0*/  ISETP.GE.AND P2, PT, R211, R0, PT ;  /* 0x00000000d300720c */ /* 0x000fc80003f46270 */
[----:B---3--:R0:W-:Y:S07]  /*225d0*/  @!P0 ST.E.64 desc[UR40][R2.64], R14 ;  /* 0x0000000e02008985 */ /* 0x0081ee000c101b28 */
[----:B------:R-:W2:Y:S01]  /*225e0*/  @!P1 LDL.64 R4, [R1+0x278] ;  /* 0x0002780001049983 */ /* 0x000ea20000100a00 */
[----:B------:R-:W-:-:S04]  /*225f0*/  @!P1 LEA R10, P0, R212, R8, 0x2 ;  /* 0x00000008d40a9211 */ /* 0x000fc800078010ff */
[----:B-----5:R-:W-:Y:S02]  /*22600*/  @!P1 LEA.HI.X R11, R212, R9, R43, 0x2, P0 ;  /* 0x00000009d40b9211 */ /* 0x020fe400000f142b */
[----:B------:R-:W-:-:S03]  /*22610*/  @!P2 LEA R12, P0, R211, R8, 0x2 ;  /* 0x00000008d30ca211 */ /* 0x000fc600078010ff */
[----:B--2---:R1:W-:Y:S04]  /*22620*/  @!P1 ST.E.64 desc[UR40][R10.64], R4 ;  /* 0x000000040a009985 */ /* 0x0043e8000c101b28 */
[----:B------:R-:W2:Y:S01]  /*22630*/  @!P2 LDL.64 R6, [R1+0x288] ;  /* 0x000288000106a983 */ /* 0x000ea20000100a00 */
[----:B------:R-:W-:Y:S02]  /*22640*/  ISETP.GE.AND P1, PT, R210, R0, PT ;  /* 0x00000000d200720c */ /* 0x000fe40003f26270 */
[----:B------:R-:W-:-:S05]  /*22650*/  @!P2 LEA.HI.X R13, R211, R9, R42, 0x2, P0 ;  /* 0x00000009d30da211 */ /* 0x000fca00000f142a */
[----:B--2---:R2:W-:Y:S06]  /*22660*/  @!P2 ST.E.64 desc[UR40][R12.64], R6 ;  /* 0x000000060c00a985 */ /* 0x0045ec000c101b28 */
[----:B0-----:R-:W3:Y:S01]  /*22670*/  @!P1 LDL.64 R2, [R1+0x298] ;  /* 0x0002980001029983 */ /* 0x001ee20000100a00 */
[----:B------:R-:W-:Y:S02]  /*22680*/  ISETP.GE.AND P2, PT, R209, R0, PT ;  /* 0x00000000d100720c */ /* 0x000fe40003f46270 */
[----:B------:R-:W-:-:S04]  /*22690*/  @!P1 LEA R14, P0, R210, R8, 0x2 ;  /* 0x00000008d20e9211 */ /* 0x000fc800078010ff */
[----:B------:R-:W-:-:S05]  /*226a0*/  @!P1 LEA.HI.X R15, R210, R9, R41, 0x2, P0 ;  /* 0x00000009d20f9211 */ /* 0x000fca00000f1429 */
[----:B---3--:R0:W-:Y:S04]  /*226b0*/  @!P1 ST.E.64 desc[UR40][R14.64], R2 ;  /* 0x000000020e009985 */ /* 0x0081e8000c101b28 */
[----:B-1----:R-:W3:Y:S01]  /*226c0*/  @!P2 LDL.64 R4, [R1+0x2a8] ;  /* 0x0002a8000104a983 */ /* 0x002ee20000100a00 */
[----:B------:R-:W-:Y:S02]  /*226d0*/  ISETP.GE.AND P1, PT, R208, R0, PT ;  /* 0x00000000d000720c */ /* 0x000fe40003f26270 */
[----:B------:R-:W-:-:S04]  /*226e0*/  @!P2 LEA R10, P0, R209, R8, 0x2 ;  /* 0x00000008d10aa211 */ /* 0x000fc800078010ff */
[----:B------:R-:W-:-:S05]  /*226f0*/  @!P2 LEA.HI.X R11, R209, R9, R40, 0x2, P0 ;  /* 0x00000009d10ba211 */ /* 0x000fca00000f1428 */
[----:B---3--:R1:W-:Y:S04]  /*22700*/  @!P2 ST.E.64 desc[UR40][R10.64], R4 ;  /* 0x000000040a00a985 */ /* 0x0083e8000c101b28 */
[----:B--2---:R-:W2:Y:S01]  /*22710*/  @!P1 LDL.64 R6, [R1+0x2b8] ;  /* 0x0002b80001069983 */ /* 0x004ea20000100a00 */
[----:B------:R-:W-:Y:S02]  /*22720*/  ISETP.GE.AND P2, PT, R207, R0, PT ;  /* 0x00000000cf00720c */ /* 0x000fe40003f46270 */
[----:B------:R-:W-:-:S04]  /*22730*/  @!P1 LEA R12, P0, R208, R8, 0x2 ;  /* 0x00000008d00c9211 */ /* 0x000fc800078010ff */
[----:B------:R-:W-:-:S05]  /*22740*/  @!P1 LEA.HI.X R13, R208, R9, R39, 0x2, P0 ;  /* 0x00000009d00d9211 */ /* 0x000fca00000f1427 */
[----:B--2---:R2:W-:Y:S04]  /*22750*/  @!P1 ST.E.64 desc[UR40][R12.64], R6 ;  /* 0x000000060c009985 */ /* 0x0045e8000c101b28 */
        /* <DEDUP_REMOVED lines=113> */
[----:B------:R-:W-:-:S07]  /*22e70*/  @!P2 LEA.HI.X R11, R185, R9, R228, 0x2, P0 ;  /* 0x00000009b90ba211 */ /* 0x000fce00000f14e4 */
[C---:B--2---:R-:W-:Y:S01]  /*22e80*/  @!P1 LEA R12, P0, R184.reuse, R8, 0x2 ;  /* 0x00000008b80c9211 */ /* 0x044fe200078010ff */
[----:B---3--:R0:W-:Y:S04]  /*22e90*/  @!P2 ST.E.64 desc[UR40][R10.64], R4 ;  /* 0x000000040a00a985 */ /* 0x0081e8000c101b28 */
[----:B------:R-:W2:Y:S01]  /*22ea0*/  @!P1 LDL.64 R6, [R1+0x438] ;  /* 0x0004380001069983 */ /* 0x000ea20000100a00 */
[----:B------:R-:W-:Y:S01]  /*22eb0*/  @!P1 LEA.HI.X R13, R184, R9, R227, 0x2, P0 ;  /* 0x00000009b80d9211 */ /* 0x000fe200000f14e3 */
[----:B------:R-:W-:Y:S01]  /*22ec0*/  BSSY B1, `(.L_x_12178) ;  /* 0x0000009000017945 */ /* 0x000fe20003800000 */
[----:B------:R-:W-:-:S03]  /*22ed0*/  ISETP.GE.AND P0, PT, R214, R0, PT ;  /* 0x00000000d600720c */ /* 0x000fc60003f06270 */
[----:B--2---:R0:W-:Y:S01]  /*22ee0*/  @!P1 ST.E.64 desc[UR40][R12.64], R6 ;  /* 0x000000060c009985 */ /* 0x0041e2000c101b28 */
[----:B------:R-:W-:-:S09]  /*22ef0*/  ISETP.GE.AND P1, PT, R213, R0, PT ;  /* 0x00000000d500720c */ /* 0x000fd20003f26270 */
[----:B------:R-:W-:Y:S05]  /*22f00*/  @P0 BRA `(.L_x_12179) ;  /* 0x0000000000100947 */ /* 0x000fea0003800000 */
[----:B0-----:R-:W2:Y:S01]  /*22f10*/  LDL.64 R4, [R1+0x448] ;  /* 0x0004480001047983 */ /* 0x001ea20000100a00 */
[----:B------:R-:W-:-:S04]  /*22f20*/  LEA R2, P0, R214, R8, 0x2 ;  /* 0x00000008d6027211 */ /* 0x000fc800078010ff */
[----:B------:R-:W-:-:S05]  /*22f30*/  LEA.HI.X R3, R214, R9, R226, 0x2, P0 ;  /* 0x00000009d6037211 */ /* 0x000fca00000f14e2 */
[----:B--2---:R1:W-:Y:S04]  /*22f40*/  ST.E.64 desc[UR40][R2.64], R4 ;  /* 0x0000000402007985 */ /* 0x0043e8000c101b28 */
.L_x_12179:
[----:B------:R-:W-:Y:S05]  /*22f50*/  BSYNC B1 ;  /* 0x0000000000017941 */ /* 0x000fea0003800000 */
.L_x_12178:
[----:B------:R-:W-:Y:S05]  /*22f60*/  @P1 BRA `(.L_x_12175) ;  /* 0x0000000c00ac1947 */ /* 0x000fea0003800000 */
[----:B01----:R-:W2:Y:S01]  /*22f70*/  LDL.64 R4, [R1+0x458] ;  /* 0x0004580001047983 */ /* 0x003ea20000100a00 */
[----:B------:R-:W-:-:S04]  /*22f80*/  LEA R2, P0, R213, R8, 0x2 ;  /* 0x00000008d5027211 */ /* 0x000fc800078010ff */
[----:B------:R-:W-:-:S05]  /*22f90*/  LEA.HI.X R3, R213, R9, R225, 0x2, P0 ;  /* 0x00000009d5037211 */ /* 0x000fca00000f14e1 */
[----:B--2---:R4:W-:Y:S01]  /*22fa0*/  ST.E.64 desc[UR40][R2.64], R4 ;  /* 0x0000000402007985 */ /* 0x0049e2000c101b28 */
[----:B------:R-:W-:Y:S05]  /*22fb0*/  BRA `(.L_x_12175) ;  /* 0x0000000c00987947 */ /* 0x000fea0003800000 */
.L_x_12166:
        /* <DEDUP_REMOVED lines=21> */
[----:B------:R-:W-:Y:S01]  /*23110*/  ISETP.GT.AND P0, PT, R223, 0x7f, PT ;  /* 0x0000007fdf00780c */ /* 0x000fe20003f04270 */
[----:B------:R-:W-:-:S09]  /*23120*/  UMOV UR4, URZ ;  /* 0x0000003f00047c82 */ /* 0x000fd20008000000 */
[----:B------:R-:W-:Y:S01]  /*23130*/  @!UP1 ULDC UR44, c[0x0][0xbd4] ;  /* 0x0002f500002c9ab9 */ /* 0x000fe20000000800 */
[----:B--2---:R-:W-:Y:S01]  /*23140*/  @P1 R2UR UR4, R6 ;  /* 0x00000000060412ca */ /* 0x004fe200000e0000 */
[----:B0-----:R-:W-:-:S14]  /*23150*/  @P2 BRA `(.L_x_12180) ;  /* 0x0000000000102947 */ /* 0x001fdc0003800000 */
[----:B------:R-:W-:Y:S05]  /*23160*/  @!P1 BRA `(.L_x_12180) ;  /* 0x00000000000c9947 */ /* 0x000fea0003800000 */
[----:B------:R-:W2:Y:S04]  /*23170*/  LDG.E R5, desc[UR40][R2.64] ;  /* 0x0000002802057981 */ /* 0x000ea8000c1e1900 */
[----:B-----5:R-:W2:Y:S02]  /*23180*/  LDG.E R0, desc[UR40][R2.64+0x4] ;  /* 0x0000042802007981 */ /* 0x020ea4000c1e1900 */
[----:B--2---:R-:W-:-:S07]  /*23190*/  IMAD.IADD R0, R0, 0x1, -R5 ;  /* 0x0000000100007824 */ /* 0x004fce00078e0a05 */
.L_x_12180:
[----:B------:R-:W-:Y:S01]  /*231a0*/  USHF.R.S32.HI UR21, URZ, 0x1f, UR38 ;  /* 0x0000001f3f157899 */ /* 0x000fe20008011426 */
[----:B------:R-:W-:Y:S01]  /*231b0*/  BSSY B1, `(.L_x_12181) ;  /* 0x000003a000017945 */ /* 0x000fe20003800000 */
[----:B------:R-:W-:Y:S02]  /*231c0*/  USHF.R.S32.HI UR20, URZ, 0x1f, UR4 ;  /* 0x0000001f3f147899 */ /* 0x000fe40008011404 */
[----:B------:R-:W-:Y:S02]  /*231d0*/  USEL UR8, UR38, URZ, !UP0 ;  /* 0x0000003f26087287 */ /* 0x000fe4000c000000 */
[----:B------:R-:W-:Y:S01]  /*231e0*/  USEL UR21, UR21, URZ, !UP0 ;  /* 0x0000003f15157287 */ /* 0x000fe2000c000000 */
[----:B------:R-:W-:Y:S11]  /*231f0*/  @P0 BRA `(.L_x_12182) ;  /* 0x0000000000d40947 */ /* 0x000ff60003800000 */
        /* <DEDUP_REMOVED lines=9> */
[----:B------:R-:W-:Y:S01]  /*23290*/  IMAD.MOV.U32 R5, RZ, RZ, R4 ;  /* 0x000000ffff057224 */ /* 0x000fe200078e0004 */
[----:B------:R-:W-:Y:S02]  /*232a0*/  UMOV UR18, 0xab8 ;  /* 0x00000ab800127882 */ /* 0x000fe40000000000 */
[----:B------:R-:W-:Y:S02]  /*232b0*/  USEL UR18, UR18, 0xa78, UP0 ;  /* 0x00000a7812127887 */ /* 0x000fe40008000000 */
[----:B------:R-:W-:-:S06]  /*232c0*/  USEL UR9, UR43, URZ, UP0 ;  /* 0x0000003f2b097287 */ /* 0x000fcc0008000000 */
[----:B------:R-:W0:Y:S04]  /*232d0*/  @P0 LDC R3, c[0x0][0xcec] ;  /* 0x00033b00ff030b82 */ /* 0x000e280000000800 */
[----:B------:R-:W-:Y:S01]  /*232e0*/  ULDC.64 UR12, c[0x0][UR18+0x220] ;  /* 0x00008800120c7abb */ /* 0x000fe20008000a00 */
[----:B------:R-:W-:Y:S01]  /*232f0*/  ULDC.64 UR10, c[0x0][UR18+0x218] ;  /* 0x00008600120a7abb */ /* 0x000fe20008000a00 */
[----:B------:R-:W-:Y:S01]  /*23300*/  ULDC.64 UR14, c[0x0][UR18+0x228] ;  /* 0x00008a00120e7abb */ /* 0x000fe20008000a00 */
[----:B------:R-:W-:Y:S01]  /*23310*/  UIMAD UR13, UR13, UR8, URZ ;  /* 0x000000080d0d72a4 */ /* 0x000fe2000f8e023f */
[----:B------:R-:W1:Y:S01]  /*23320*/  @P0 LDC R7, c[0x0][0xcf0] ;  /* 0x00033c00ff070b82 */ /* 0x000e620000000800 */
[----:B------:R-:W-:Y:S02]  /*23330*/  UIMAD.WIDE.U32 UR16, UR10, UR37, URZ ;  /* 0x000000250a1072a5 */ /* 0x000fe4000f8e003f */
        /* <DEDUP_REMOVED lines=10> */
[----:B------:R-:W-:Y:S02]  /*233e0*/  IMAD.U32 R3, RZ, RZ, UR23 ;  /* 0x00000017ff037e24 */ /* 0x000fe4000f8e00ff */
[----:B------:R-:W-:Y:S01]  /*233f0*/  IMAD.U32 R6, RZ, RZ, UR10 ;  /* 0x0000000aff067e24 */ /* 0x000fe2000f8e00ff */
[----:B------:R-:W-:Y:S01]  /*23400*/  UIADD3.X UR9, UR9, UR19, UR20, UP1, UP2 ;  /* 0x0000001309097290 */ /* 0x000fe20008fe4414 */
[----:B-1----:R-:W-:Y:S01]  /*23410*/  @P0 SHF.R.U32.HI R5, RZ, R7, R2 ;  /* 0x00000007ff050219 */ /* 0x002fe20000011602 */
[----:B------:R-:W-:Y:S01]  /*23420*/  IMAD.U32 R2, RZ, RZ, UR22 ;  /* 0x00000016ff027e24 */ /* 0x000fe2000f8e00ff */
[----:B------:R-:W-:Y:S01]  /*23430*/  ULDC.64 UR10, c[0x0][UR18+0x210] ;  /* 0x00008400120a7abb */ /* 0x000fe20008000a00 */
[----:B------:R-:W-:Y:S01]  /*23440*/  ULDC.64 UR12, c[0x0][0xca8] ;  /* 0x00032a00000c7ab9 */ /* 0x000fe20000000a00 */
[----:B------:R-:W-:Y:S01]  /*23450*/  @!UP0 ULDC UR12, c[0x0][0xc50] ;  /* 0x00031400000c8ab9 */ /* 0x000fe20000000800 */
[--C-:B------:R-:W-:Y:S01]  /*23460*/  IMAD.MOV R7, RZ, RZ, -R5.reuse ;  /* 0x000000ffff077224 */ /* 0x100fe200078e0a05 */
[----:B------:R-:W-:Y:S01]  /*23470*/  IADD3 R2, P0, P1, R5, UR16, R2 ;  /* 0x0000001005027c10 */ /* 0x000fe2000f91e002 */
[----:B------:R-:W-:Y:S01]  /*23480*/  @!UP0 ULDC UR13, c[0x0][0xc54] ;  /* 0x00031500000d8ab9 */ /* 0x000fe20000000800 */
[----:B------:R-:W-:Y:S01]  /*23490*/  SHF.R.S32.HI R5, RZ, 0x1f, R5 ;  /* 0x0000001fff057819 */ /* 0x000fe20000011405 */
[----:B------:R-:W-:-:S03]  /*234a0*/  IMAD R7, R9, R7, R4 ;  /* 0x0000000709077224 */ /* 0x000fc600078e0204 */
[----:B------:R-:W-:Y:S01]  /*234b0*/  IADD3.X R3, R5, UR9, R6, P0, P1 ;  /* 0x0000000905037c10 */ /* 0x000fe200087e2406 */
        /* <DEDUP_REMOVED lines=9> */
.L_x_12182:
[----:B------:R-:W-:Y:S05]  /*23550*/  BSYNC B1 ;  /* 0x0000000000017941 */ /* 0x000fea0003800000 */
.L_x_12181:
[----:B------:R-:W-:-:S06]  /*23560*/  UISETP.GT.AND UP0, UPT, UR44, 0x1, UPT ;  /* 0x000000012c00788c */ /* 0x000fcc000bf04270 */
[----:B------:R-:W-:-:S13]  /*23570*/  PLOP3.LUT P0, PT, PT, PT, UP0, 0x80, 0x0 ;  /* 0x000000000000781c */ /* 0x000fda0003f0f008 */
[----:B------:R-:W-:Y:S05]  /*23580*/  @P0 BRA `(.L_x_12175) ;  /* 0x0000000800240947 */ /* 0x000fea0003800000 */
[----:B------:R-:W1:Y:S01]  /*23590*/  LDC R11, c[0x0][0xce8] ;  /* 0x00033a00ff0b7b82 */ /* 0x000e620000000800 */
[----:B------:R-:W-:Y:S01]  /*235a0*/  ULDC.64 UR12, c[0x0][0xba0] ;  /* 0x0002e800000c7ab9 */ /* 0x000fe20000000a00 */
[----:B------:R-:W-:Y:S01]  /*235b0*/  IMAD R2, R224, 0x20, R222 ;  /* 0x00000020e0027824 */ /* 0x000fe200078e02de */
[----:B------:R-:W-:Y:S01]  /*235c0*/  UIMAD UR9, UR20, UR12, URZ ;  /* 0x0000000c140972a4 */ /* 0x000fe2000f8e023f */
[----:B------:R-:W-:Y:S01]  /*235d0*/  BSSY B1, `(.L_x_12183) ;  /* 0x0000042000017945 */ /* 0x000fe20003800000 */
[----:B------:R-:W-:Y:S01]  /*235e0*/  UIMAD.WIDE.U32 UR10, UR4, UR12, URZ ;  /* 0x0000000c040a72a5 */ /* 0x000fe2000f8e003f */
[----:B------:R-:W-:Y:S01]  /*235f0*/  VIADD R6, R2, UR39 ;  /* 0x0000002702067c36 */ /* 0x000fe20008000000 */
[----:B------:R-:W-:-:S03]  /*23600*/  UIMAD UR9, UR4, UR13, UR9 ;  /* 0x0000000d040972a4 */ /* 0x000fc6000f8e0209 */
[----:B------:R-:W-:Y:S01]  /*23610*/  ULDC.64 UR12, c[0x0][0xbe8] ;  /* 0x0002fa00000c7ab9 */ /* 0x000fe20000000a00 */
[----:B------:R-:W-:Y:S01]  /*23620*/  UIADD3 UR11, UR11, UR9, URZ ;  /* 0x000000090b0b7290 */ /* 0x000fe2000fffe03f */
[----:B0-----:R-:W-:-:S03]  /*23630*/  IMAD.MOV.U32 R5, RZ, RZ, R6 ;  /* 0x000000ffff057224 */ /* 0x001fc600078e0006 */
[----:B------:R-:W-:-:S04]  /*23640*/  UIMAD.WIDE.U32 UR10, UR37, UR12, UR10 ;  /* 0x0000000c250a72a5 */ /* 0x000fc8000f8e000a */
[----:B------:R-:W-:-:S03]  /*23650*/  UIMAD UR11, UR37, UR13, UR11 ;  /* 0x0000000d250b72a4 */ /* 0x000fc6000f8e020b */
[----:B------:R-:W-:Y:S01]  /*23660*/  ULDC.64 UR12, c[0x0][0xbf0] ;  /* 0x0002fc00000c7ab9 */ /* 0x000fe20000000a00 */
[----:B-1----:R-:W-:Y:S01]  /*23670*/  ISETP.NE.AND P0, PT, R11, 0x1, PT ;  /* 0x000000010b00780c */ /* 0x002fe20003f05270 */
[----:B------:R-:W-:-:S04]  /*23680*/  UIMAD UR4, UR21, UR12, URZ ;  /* 0x0000000c150472a4 */ /* 0x000fc8000f8e023f */
[----:B------:R-:W-:Y:S02]  /*23690*/  UIMAD UR4, UR8, UR13, UR4 ;  /* 0x0000000d080472a4 */ /* 0x000fe4000f8e0204 */
[----:B------:R-:W-:-:S03]  /*236a0*/  UIMAD.WIDE.U32 UR8, UR8, UR12, UR10 ;  /* 0x0000000c080872a5 */ /* 0x000fc6000f8e000a */
[----:B------:R-:W-:Y:S01]  /*236b0*/  ULDC.64 UR10, c[0x0][0xbe0] ;  /* 0x0002f800000a7ab9 */ /* 0x000fe20000000a00 */
[----:B------:R-:W-:Y:S02]  /*236c0*/  UIADD3 UR4, UR9, UR4, URZ ;  /* 0x0000000409047290 */ /* 0x000fe4000fffe03f */
[----:B------:R-:W0:Y:S08]  /*236d0*/  @P0 LDC R3, c[0x0][0xcec] ;  /* 0x00033b00ff030b82 */ /* 0x000e300000000800 */
[----:B------:R-:W1:Y:S01]  /*236e0*/  @P0 LDC R7, c[0x0][0xcf0] ;  /* 0x00033c00ff070b82 */ /* 0x000e620000000800 */
        /* <DEDUP_REMOVED lines=16> */
[----:B-----5:R-:W-:Y:S02]  /*237f0*/  IMAD R11, R0, R11, RZ ;  /* 0x0000000b000b7224 */ /* 0x020fe400078e02ff */
        /* <DEDUP_REMOVED lines=31> */
.L_x_12184:
[----:B------:R-:W-:Y:S05]  /*239f0*/  BSYNC B1 ;  /* 0x0000000000017941 */ /* 0x000fea0003800000 */
.L_x_12183:
        /* <DEDUP_REMOVED lines=21> */
.L_x_12186:
[----:B------:R-:W-:Y:S05]  /*23b50*/  BSYNC B1 ;  /* 0x0000000000017941 */ /* 0x000fea0003800000 */
.L_x_12185:
        /* <DEDUP_REMOVED lines=21> */
.L_x_12188:
[----:B------:R-:W-:Y:S05]  /*23cb0*/  BSYNC B1 ;  /* 0x0000000000017941 */ /* 0x000fea0003800000 */
.L_x_12187:
        /* <DEDUP_REMOVED lines=10> */
[-C--:B---3--:R-:W-:Y:S02]  /*23d60*/  @!P3 LEA R6, P6, R18, R2.reuse, 0x1 ;  /* 0x000000021206b211 */ /* 0x088fe400078c08ff */
[-C--:B------:R-:W-:Y:S02]  /*23d70*/  @!P2 LEA R8, P5, R176, R2.reuse, 0x1 ;  /* 0x00000002b008a211 */ /* 0x080fe400078a08ff */
[-C--:B------:R-:W-:Y:S02]  /*23d80*/  @!P1 LEA R10, P4, R19, R2.reuse, 0x1 ;  /* 0x00000002130a9211 */ /* 0x080fe400078808ff */
[-C--:B--2---:R-:W-:Y:S02]  /*23d90*/  @!P3 LEA.HI.X R7, R18, R5.reuse, R183, 0x1, P6 ;  /* 0x000000051207b211 */ /* 0x084fe400030f0cb7 */
        /* <DEDUP_REMOVED lines=8> */
.L_x_12175:
[----:B------:R-:W-:Y:S05]  /*23e20*/  BSYNC B0 ;  /* 0x0000000000007941 */ /* 0x000fea0003800000 */
.L_x_12165:
[----:B------:R-:W-:Y:S02]  /*23e30*/  ULDC UR4, c[0x0][0xd3c] ;  /* 0x00034f0000047ab9 */ /* 0x000fe40000000800 */
[----:B------:R-:W-:-:S06]  /*23e40*/  UISETP.GE.AND UP0, UPT, UR6, UR4, UPT ;  /* 0x000000040600728c */ /* 0x000fcc000bf06270 */
[----:B------:R-:W-:-:S13]  /*23e50*/  PLOP3.LUT P0, PT, PT, PT, UP0, 0x80, 0x0 ;  /* 0x000000000000781c */ /* 0x000fda0003f0f008 */
[----:B------:R-:W-:Y:S05]  /*23e60*/  @!P0 BRA `(.L_x_12189) ;  /* 0xfffffdd400948947 */ /* 0x000fea000383ffff */
[----:B------:R-:W-:Y:S05]  /*23e70*/  EXIT ;  /* 0x000000000000794d */ /* 0x000fea0003800000 */
.L_x_12064:
        /* <DEDUP_REMOVED lines=16> */
[----:B-1----:R3:W-:Y:S01]  /*23f80*/  STL.128 [R1+0x460], R4 ;  /* 0x0004600401007387 */ /* 0x0027e20000100c00 */
[----:B------:R-:W-:Y:S06]  /*23f90*/  BAR.ARV 0x4, 0x180 ;  /* 0x0106000000007b1d */ /* 0x000fec0000002000 */
[----:B------:R-:W-:Y:S05]  /*23fa0*/  BRA `(.L_x_12191) ;  /* 0x0000000c00b47947 */ /* 0x000fea0003800000 */
.L_x_12190:
[----:B------:R-:W1:Y:S01]  /*23fb0*/  S2R R0, SR_TID.X ;  /* 0x0000000000007919 */ /* 0x000e620000002100 */
[----:B------:R-:W-:Y:S01]  /*23fc0*/  ULDC UR4, c[0x0][0xd3c] ;  /* 0x00034f0000047ab9 */ /* 0x000fe20000000800 */
        /* <DEDUP_REMOVED lines=9> */
[----:B-1----:R-:W-:-:S04]  /*24060*/  @!P1 IMAD.WIDE.U32 R2, R0, 0x4, R4 ;  /* 0x0000000400029825 */ /* 0x002fc800078e0004 */
        /* <DEDUP_REMOVED lines=32> */
.L_x_12194:
        /* <DEDUP_REMOVED lines=39> */
.L_x_12192:
        /* <DEDUP_REMOVED lines=12> */
.L_x_12195:
[----:B----4-:R-:W-:Y:S01]  /*245a0*/  IMAD R2, R8, UR5, R9 ;  /* 0x0000000508027c24 */ /* 0x010fe2000f8e0209 */
[----:B-1----:R-:W-:Y:S01]  /*245b0*/  ISETP.NE.AND P0, PT, R7, 0x1, PT ;  /* 0x000000010700780c */ /* 0x002fe20003f05270 */
[----:B------:R-:W-:-:S03]  /*245c0*/  VIADD R12, R10, UR4 ;  /* 0x000000040a0c7c36 */ /* 0x000fc60008000000 */
[----:B------:R1:W-:Y:S01]  /*245d0*/  STL [R1+0x460], R2 ;  /* 0x0004600201007387 */ /* 0x0003e20000100800 */
[----:B0-----:R-:W-:-:S03]  /*245e0*/  IADD3 R5, -R2, UR6, RZ ;  /* 0x0000000602057c10 */ /* 0x001fc6000fffe1ff */
[----:B------:R1:W-:Y:S05]  /*245f0*/  STL [R1+0x46c], R12 ;  /* 0x00046c0c01007387 */ /* 0x0003ea0000100800 */
[----:B------:R-:W-:Y:S05]  /*24600*/  @!P0 BRA `(.L_x_12196) ;  /* 0x0000000000e08947 */ /* 0x000fea0003800000 */
[-C--:B--2---:R-:W-:Y:S02]  /*24610*/  IABS R6, R4.reuse ;  /* 0x0000000400067213 */ /* 0x084fe40000000000 */
[----:B------:R-:W-:Y:S02]  /*24620*/  IABS R8, R7 ;  /* 0x0000000700087213 */ /* 0x000fe40000000000 */
[----:B------:R-:W0:Y:S08]  /*24630*/  I2F.RP R9, R6 ;  /* 0x0000000600097306 */ /* 0x000e300000209400 */
[----:B------:R-:W2:Y:S08]  /*24640*/  I2F.RP R10, R8 ;  /* 0x00000008000a7306 */ /* 0x000eb00000209400 */
[----:B0-----:R-:W1:Y:S08]  /*24650*/  MUFU.RCP R9, R9 ;  /* 0x0000000900097308 */ /* 0x001e700000001000 */
[----:B--2---:R-:W-:Y:S01]  /*24660*/  MUFU.RCP R10, R10 ;  /* 0x0000000a000a7308 */ /* 0x004fe20000001000 */
[----:B-1----:R-:W-:Y:S01]  /*24670*/  VIADD R2, R9, 0xffffffe ;  /* 0x0ffffffe09027836 */ /* 0x002fe20000000000 */
[----:B------:R-:W-:-:S06]  /*24680*/  IABS R9, R4 ;  /* 0x0000000400097213 */ /* 0x000fcc0000000000 */
[----:B---3--:R0:W1:Y:S02]  /*24690*/  F2I.FTZ.U32.TRUNC.NTZ R3, R2 ;  /* 0x0000000200037305 */ /* 0x008064000021f000 */
        /* <DEDUP_REMOVED lines=8> */
[----:B------:R-:W-:Y:S02]  /*24720*/  VIADD R3, R10, 0xffffffe ;  /* 0x0ffffffe0a037836 */ /* 0x000fe40000000000 */
[----:B------:R-:W-:Y:S01]  /*24730*/  IMAD.MOV.U32 R2, RZ, RZ, RZ ;  /* 0x000000ffff027224 */ /* 0x000fe200078e00ff */
[----:B------:R-:W-:-:S03]  /*24740*/  ISETP.GT.U32.AND P1, PT, R6, R11, PT ;  /* 0x0000000b0600720c */ /* 0x000fc60003f24070 */
        /* <DEDUP_REMOVED lines=36> */
.L_x_12196:
[----:B-1-3--:R-:W0:Y:S02]  /*24990*/  LDC.64 R2, c[0x0][0xd90] ;  /* 0x00036400ff027b82 */ /* 0x00ae240000000a00 */
        /* <DEDUP_REMOVED lines=60> */
.L_x_12197:
[----:B01----:R-:W-:-:S05]  /*24d60*/  LOP3.LUT R3, RZ, R2, RZ, 0x33, !PT ;  /* 0x00000002ff037212 */ /* 0x003fca00078e33ff */
[----:B------:R-:W-:-:S05]  /*24d70*/  IMAD.IADD R2, R4, 0x1, R3 ;  /* 0x0000000104027824 */ /* 0x000fca00078e0203 */
[----:B------:R1:W-:Y:S01]  /*24d80*/  STL [R1+0x464], R2 ;  /* 0x0004640201007387 */ /* 0x0003e20000100800 */
[----:B------:R-:W-:Y:S05]  /*24d90*/  BRA `(.L_x_12198) ;  /* 0x0000000000107947 */ /* 0x000fea0003800000 */
.L_x_12193:
[----:B------:R-:W-:Y:S01]  /*24da0*/  IMAD.U32 R2, RZ, RZ, UR6 ;  /* 0x00000006ff027e24 */ /* 0x000fe2000f8e00ff */
[----:B------:R0:W-:Y:S04]  /*24db0*/  STL [R1+0x464], RZ ;  /* 0x000464ff01007387 */ /* 0x0001e80000100800 */
[----:B------:R0:W-:Y:S04]  /*24dc0*/  STL [R1+0x468], RZ ;  /* 0x000468ff01007387 */ /* 0x0001e80000100800 */
[----:B------:R0:W-:Y:S02]  /*24dd0*/  STL [R1+0x460], R2 ;  /* 0x0004600201007387 */ /* 0x0001e40000100800 */
.L_x_12198:
[----:B------:R-:W2:Y:S04]  /*24de0*/  LDL R4, [R1+0x460] ;  /* 0x0004600001047983 */ /* 0x000ea80000100800 */
        /* <DEDUP_REMOVED lines=9> */
.L_x_12191:
[----:B--2---:R-:W2:Y:S01]  /*24e80*/  LDL R0, [R1+0x46c] ;  /* 0x00046c0001007983 */ /* 0x004ea20000100800 */
        /* <DEDUP_REMOVED lines=11> */
[----:B------:R-:W-:Y:S01]  /*24f40*/  STL [R1+0x4d8], RZ ;  /* 0x0004d8ff01007387 */ /* 0x000fe20000100800 */
[----:B------:R-:W-:Y:S01]  /*24f50*/  IMAD.MOV.U32 R19, RZ, RZ, RZ ;  /* 0x000000ffff137224 */ /* 0x000fe200078e00ff */
[----:B------:R-:W-:Y:S01]  /*24f60*/  ULDC UR37, c[0x0][0xc] ;  /* 0x0000030000257ab9 */ /* 0x000fe20000000800 */
[----:B------:R-:W-:Y:S01]  /*24f70*/  ULDC.64 UR38, c[0x0][0x198] ;  /* 0x0000660000267ab9 */ /* 0x000fe20000000a00 */
[----:B---3--:R-:W-:-:S06]  /*24f80*/  ULEA UR4, UR5, UR4, 0x18 ;  /* 0x0000000405047291 */ /* 0x008fcc000f8ec03f */
[----:B------:R-:W-:Y:S01]  /*24f90*/  IMAD.U32 R18, RZ, RZ, UR4 ;  /* 0x00000004ff127e24 */ /* 0x000fe2000f8e00ff */
[C---:B--2---:R-:W-:Y:S01]  /*24fa0*/  LOP3.LUT R4, R5.reuse, 0x7f, RZ, 0xc0, !PT ;  /* 0x0000007f05047812 */ /* 0x044fe200078ec0ff */
[----:B----4-:R-:W-:-:S05]  /*24fb0*/  IMAD.SHL.U32 R0, R5, 0x8, RZ ;  /* 0x0000000805007824 */ /* 0x010fca00078e00ff */
[C---:B01----:R-:W-:Y:S02]  /*24fc0*/  LOP3.LUT R2, R0.reuse, 0x1f8, RZ, 0xc0, !PT ;  /* 0x000001f800027812 */ /* 0x043fe400078ec0ff */
        /* <DEDUP_REMOVED lines=10> */
[----:B------:R1:W-:Y:S01]  /*25070*/  STL [R1+0x474], R2 ;  /* 0x0004740201007387 */ /* 0x0003e20000100800 */
[C---:B0-----:R-:W-:Y:S02]  /*25080*/  LOP3.LUT R3, R0.reuse, 0x40, RZ, 0xfc, !PT ;  /* 0x0000004000037812 */ /* 0x041fe400078efcff */
[C---:B-1----:R-:W-:Y:S02]  /*25090*/  LOP3.LUT R2, R0.reuse, 0x80, RZ, 0xfc, !PT ;  /* 0x0000008000027812 */ /* 0x042fe400078efcff */
[----:B------:R-:W-:-:S07]  /*250a0*/  LOP3.LUT R0, R0, 0xc0, RZ, 0xfc, !PT ;  /* 0x000000c000007812 */ /* 0x000fce00078efcff */
.L_x_12317:
[----:B------:R-:W2:Y:S01]  /*250b0*/  LDL R11, [R1+0x46c] ;  /* 0x00046c00010b7983 */ /* 0x000ea20000100800 */
[----:B------:R-:W-:Y:S05]  /*250c0*/  YIELD ;  /* 0x0000000000007946 */ /* 0x000fea0003800000 */
[----:B------:R-:W-:Y:S01]  /*250d0*/  ULDC.64 UR4, c[0x0][0xb20] ;  /* 0x0002c80000047ab9 */ /* 0x000fe20000000a00 */
[----:B------:R-:W-:Y:S01]  /*250e0*/  IMAD.MOV.U32 R0, RZ, RZ, RZ ;  /* 0x000000ffff007224 */ /* 0x000fe200078e00ff */
[----:B------:R-:W-:Y:S01]  /*250f0*/  ISETP.NE.U32.AND P0, PT, RZ, UR4, PT ;  /* 0x00000004ff007c0c */ /* 0x000fe2000bf05070 */
[----:B01----:R-:W0:Y:S01]  /*25100*/  LDC.64 R4, c[0x0][0xaf8] ;  /* 0x0002be00ff047b82 */ /* 0x003e220000000a00 */
[----:B------:R-:W-:Y:S01]  /*25110*/  CS2R R6, SRZ ;  /* 0x0000000000067805 */ /* 0x000fe2000001ff00 */
        /* <DEDUP_REMOVED lines=11> */
[----:B------:R-:W-:Y:S02]  /*251d0*/  ISETP.NE.AND.EX P1, PT, RZ, UR7, PT, P1 ;  /* 0x00000007ff007c0c */ /* 0x000fe4000bf25310 */
[----:B------:R-:W-:Y:S01]  /*251e0*/  ISETP.NE.U32.AND P0, PT, RZ, UR4, PT ;  /* 0x00000004ff007c0c */ /* 0x000fe2000bf05070 */
[----:B-1----:R-:W0:Y:S03]  /*251f0*/  LDC.64 R2, c[0x0][0xb00] ;  /* 0x0002c000ff027b82 */ /* 0x002e260000000a00 */
[----:B------:R-:W-:-:S05]  /*25200*/  ISETP.NE.AND.EX P0, PT, RZ, UR5, PT, P0 ;  /* 0x00000005ff007c0c */ /* 0x000fca000bf05300 */
[----:B------:R-:W1:Y:S08]  /*25210*/  @P2 LDC.64 R8, c[0x0][0xb10] ;  /* 0x0002c400ff082b82 */ /* 0x000e700000000a00 */
[----:B------:R-:W2:Y:S01]  /*25220*/  @P0 LDG.E R6, desc[UR40][R4.64] ;  /* 0x0000002804060981 */ /* 0x000ea2000c1e1900 */
[----:B------:R-:W-:Y:S01]  /*25230*/  ULDC UR4, c[0x0][0x288] ;  /* 0x0000a20000047ab9 */ /* 0x000fe20000000800 */
[----:B0-----:R-:W-:-:S05]  /*25240*/  IMAD.WIDE R2, R11, 0x4, R2 ;  /* 0x000000040b027825 */ /* 0x001fca00078e0202 */
[----:B------:R0:W5:Y:S01]  /*25250*/  @P1 LDG.E R7, desc[UR40][R2.64] ;  /* 0x0000002802071981 */ /* 0x000162000c1e1900 */
[----:B-1----:R-:W-:-:S03]  /*25260*/  @P2 IMAD.WIDE R8, R11, 0x4, R8 ;  /* 0x000000040b082825 */ /* 0x002fc600078e0208 */
        /* <DEDUP_REMOVED lines=8> */
[----:B------:R-:W-:-:S04]  /*252f0*/  USEL UR4, UR4, 0x1, UP0 ;  /* 0x0000000104047887 */ /* 0x000fc80008000000 */
[----:B------:R-:W-:Y:S01]  /*25300*/  UIMAD UR4, UR4, UR5, URZ ;  /* 0x00000005040472a4 */ /* 0x000fe2000f8e023f */
[----:B--2---:R1:W-:Y:S01]  /*25310*/  STL [R1+0x490], R6 ;  /* 0x0004900601007387 */ /* 0x0043e20000100800 */
[----:B------:R-:W-:-:S04]  /*25320*/  IMAD.MOV.U32 R10, RZ, RZ, R6 ;  /* 0x000000ffff0a7224 */ /* 0x000fc800078e0006 */
[----:B-1----:R-:W-:Y:S01]  /*25330*/  IMAD.U32 R6, RZ, RZ, UR4 ;  /* 0x00000004ff067e24 */ /* 0x002fe2000f8e00ff */
[----:B0-----:R-:W-:Y:S06]  /*25340*/  @P2 BRA `(.L_x_12200) ;  /* 0x0000000000142947 */ /* 0x001fec0003800000 */
[----:B------:R-:W-:Y:S05]  /*25350*/  @!P0 BRA `(.L_x_12200) ;  /* 0x0000000000108947 */ /* 0x000fea0003800000 */
[----:B------:R-:W2:Y:S04]  /*25360*/  LDG.E R8, desc[UR40][R4.64] ;  /* 0x0000002804087981 */ /* 0x000ea8000c1e1900 */
[----:B------:R-:W2:Y:S02]  /*25370*/  LDG.E R4, desc[UR40][R4.64+0x4] ;  /* 0x0000042804047981 */ /* 0x000ea4000c1e1900 */
[----:B--2---:R-:W-:-:S05]  /*25380*/  IMAD.IADD R10, R4, 0x1, -R8 ;  /* 0x00000001040a7824 */ /* 0x004fca00078e0a08 */
[----:B------:R0:W-:Y:S02]  /*25390*/  STL [R1+0x490], R10 ;  /* 0x0004900a01007387 */ /* 0x0001e40000100800 */
.L_x_12200:
        /* <DEDUP_REMOVED lines=12> */
[----:B------:R-:W2:Y:S02]  /*25460*/  LDC.64 R6, c[0x0][0xb18] ;  /* 0x0002c600ff067b82 */ /* 0x000ea40000000a00 */
[----:B--2---:R-:W-:-:S06]  /*25470*/  IMAD.WIDE R6, R11, 0x4, R6 ;  /* 0x000000040b067825 */ /* 0x004fcc00078e0206 */
[----:B------:R2:W5:Y:S01]  /*25480*/  LDG.E R6, desc[UR40][R6.64] ;  /* 0x0000002806067981 */ /* 0x000562000c1e1900 */
[----:B------:R-:W-:Y:S05]  /*25490*/  BRA `(.L_x_12202) ;  /* 0x0000000000107947 */ /* 0x000fea0003800000 */
.L_x_12201:
[----:B------:R-:W-:Y:S05]  /*254a0*/  @!P1 BRA `(.L_x_12202) ;  /* 0x00000000000c9947 */ /* 0x000fea0003800000 */
[----:B------:R-:W2:Y:S04]  /*254b0*/  LDG.E R6, desc[UR40][R2.64] ;  /* 0x0000002802067981 */ /* 0x000ea8000c1e1900 */
[----:B------:R-:W2:Y:S02]  /*254c0*/  LDG.E R2, desc[UR40][R2.64+0x4] ;  /* 0x0000042802027981 */ /* 0x000ea4000c1e1900 */
[----:B--2---:R-:W-:-:S07]  /*254d0*/  IMAD.IADD R6, R2, 0x1, -R6 ;  /* 0x0000000102067824 */ /* 0x004fce00078e0a06 */
.L_x_12202:
[----:B------:R-:W3:Y:S01]  /*254e0*/  LDL.LU R3, [R1+0x464] ;  /* 0x0004640001037983 */ /* 0x000ee20000300800 */
[----:B------:R-:W4:Y:S01]  /*254f0*/  LDC R2, c[0x0][0x448] ;  /* 0x00011200ff027b82 */ /* 0x000f220000000800 */
[----:B-----5:R-:W-:Y:S01]  /*25500*/  IMAD.IADD R0, R6, 0x1, -R0 ;  /* 0x0000000106007824 */ /* 0x020fe200078e0a00 */
[----:B----4-:R-:W-:-:S13]  /*25510*/  ISETP.NE.AND P1, PT, R2, 0x1, PT ;  /* 0x000000010200780c */ /* 0x010fda0003f25270 */
[----:B------:R-:W4:Y:S08]  /*25520*/  @P1 LDC R2, c[0x0][0x44c] ;  /* 0x00011300ff021b82 */ /* 0x000f300000000800 */
[----:B-1----:R-:W1:Y:S01]  /*25530*/  @P1 LDC R4, c[0x0][0x450] ;  /* 0x00011400ff041b82 */ /* 0x002e620000000800 */
[----:B---3--:R-:W-:-:S04]  /*25540*/  IMAD.SHL.U32 R11, R3, 0x80, RZ ;  /* 0x00000080030b7824 */ /* 0x008fc800078e00ff */
[----:B------:R-:W-:Y:S01]  /*25550*/  VIADD R3, R11, 0x7f ;  /* 0x0000007f0b037836 */ /* 0x000fe20000000000 */
[----:B------:R3:W-:Y:S03]  /*25560*/  STL [R1+0x484], R11 ;  /* 0x0004840b01007387 */ /* 0x0007e60000100800 */
[----:B----4-:R-:W-:-:S04]  /*25570*/  @P1 IMAD.HI.U32 R2, R3, R2, RZ ;  /* 0x0000000203021227 */ /* 0x010fc800078e00ff */
[----:B------:R-:W-:Y:S01]  /*25580*/  IMAD.MOV.U32 R6, RZ, RZ, R3 ;  /* 0x000000ffff067224 */ /* 0x000fe200078e0003 */
[----:B-1----:R-:W-:Y:S01]  /*25590*/  @P1 SHF.R.U32.HI R6, RZ, R4, R2 ;  /* 0x00000004ff061219 */ /* 0x002fe20000011602 */
[----:B------:R-:W-:-:S04]  /*255a0*/  VIADD R2, R0, 0x5f ;  /* 0x0000005f00027836 */ /* 0x000fc80000000000 */
[----:B------:R-:W-:-:S05]  /*255b0*/  IMAD.HI R2, R2, 0x2aaaaaab, RZ ;  /* 0x2aaaaaab02027827 */ /* 0x000fca00078e02ff */
[----:B------:R-:W-:-:S04]  /*255c0*/  SHF.R.U32.HI R3, RZ, 0x1f, R2 ;  /* 0x0000001fff037819 */ /* 0x000fc80000011602 */
[----:B------:R-:W-:Y:S02]  /*255d0*/  LEA.HI.SX32 R9, R2, R3, 0x1c ;  /* 0x0000000302097211 */ /* 0x000fe400078fe2ff */
[----:B------:R-:W-:-:S03]  /*255e0*/  IADD3 R2, R0, 0x1, -R10 ;  /* 0x0000000100027810 */ /* 0x000fc60007ffe80a */
[----:B------:R3:W-:Y:S02]  /*255f0*/  STL [R1+0x4e4], R9 ;  /* 0x0004e40901007387 */ /* 0x0007e40000100800 */
[----:B------:R-:W-:Y:S02]  /*25600*/  IMAD.IADD R6, R2, 0x1, R6 ;  /* 0x0000000102067824 */ /* 0x000fe400078e0206 */
[----:B------:R-:W1:Y:S02]  /*25610*/  LDC.64 R2, c[0x0][0xad8] ;  /* 0x0002b600ff027b82 */ /* 0x000e640000000a00 */
[----:B-1----:R-:W-:Y:S01]  /*25620*/  ISETP.GE.AND P2, PT, R3, 0x1, PT ;  /* 0x000000010300780c */ /* 0x002fe20003f46270 */
[----:B------:R-:W-:-:S12]  /*25630*/  IMAD.IADD R2, R6, 0x1, R2 ;  /* 0x0000000106027824 */ /* 0x000fd800078e0202 */
[----:B---3--:R-:W-:Y:S05]  /*25640*/  @!P2 BRA `(.L_x_12203) ;  /* 0x000000000048a947 */ /* 0x008fea0003800000 */
        /* <DEDUP_REMOVED lines=11> */
.L_x_12205:
[----:B------:R-:W-:-:S13]  /*25700*/  ISETP.NE.AND P0, PT, R3, 0x1, PT ;  /* 0x000000010300780c */ /* 0x000fda0003f05270 */
[----:B------:R-:W1:Y:S02]  /*25710*/  @P0 LDC.64 R4, c[0x0][0xae0] ;  /* 0x0002b800ff040b82 */ /* 0x000e640000000a00 */
[----:B-1----:R-:W-:-:S05]  /*25720*/  @P0 IMAD.HI.U32 R4, R7, R4, RZ ;  /* 0x0000000407040227 */ /* 0x002fca00078e00ff */
[----:B------:R-:W-:-:S07]  /*25730*/  @P0 SHF.R.U32.HI R7, RZ, R5, R4 ;  /* 0x00000005ff070219 */ /* 0x000fce0000011604 */
.L_x_12206:
[----:B------:R-:W-:Y:S05]  /*25740*/  BSYNC B0 ;  /* 0x0000000000007941 */ /* 0x000fea0003800000 */
.L_x_12204:
[----:B------:R-:W-:-:S05]  /*25750*/  IMAD R7, R7, R3, R3 ;  /* 0x0000000307077224 */ /* 0x000fca00078e0203 */
[----:B------:R-:W-:-:S07]  /*25760*/  VIMNMX R2, R2, R7, PT ;  /* 0x0000000702027248 */ /* 0x000fce0003fe0100 */
.L_x_12203:
[----:B------:R-:W1:Y:S01]  /*25770*/  @P1 LDC R4, c[0x0][0x44c] ;  /* 0x00011300ff041b82 */ /* 0x000e620000000800 */
[----:B------:R-:W-:Y:S01]  /*25780*/  VIADD R2, R2, 0x5f ;  /* 0x0000005f02027836 */ /* 0x000fe20000000000 */
[----:B------:R-:W-:Y:S01]  /*25790*/  ULDC UR4, c[0x0][0xad4] ;  /* 0x0002b50000047ab9 */ /* 0x000fe20000000800 */
[----:B------:R-:W-:Y:S02]  /*257a0*/  IMAD.MOV.U32 R5, RZ, RZ, R11 ;  /* 0x000000ffff057224 */ /* 0x000fe400078e000b */
[----:B------:R-:W-:-:S03]  /*257b0*/  IMAD.HI R2, R2, 0x2aaaaaab, RZ ;  /* 0x2aaaaaab02027827 */ /* 0x000fc600078e02ff */
[----:B------:R-:W3:Y:S01]  /*257c0*/  @P1 LDC R6, c[0x0][0x450] ;  /* 0x00011400ff061b82 */ /* 0x000ee20000000800 */
[----:B-1----:R-:W-:-:S05]  /*257d0*/  @P1 IMAD.HI.U32 R4, R11, R4, RZ ;  /* 0x000000040b041227 */ /* 0x002fca00078e00ff */
        /* <DEDUP_REMOVED lines=13> */
[----:B-1----:R-:W1:Y:S02]  /*258b0*/  @P0 LDC.64 R4, c[0x0][0xae0] ;  /* 0x0002b800ff040b82 */ /* 0x002e640000000a00 */
[----:B-1----:R-:W-:-:S05]  /*258c0*/  @P0 IMAD.HI.U32 R4, R6, R4, RZ ;  /* 0x0000000406040227 */ /* 0x002fca00078e00ff */
[----:B------:R-:W-:-:S04]  /*258d0*/  @P0 SHF.R.U32.HI R6, RZ, R5, R4 ;  /* 0x00000005ff060219 */ /* 0x000fc80000011604 */
[----:B------:R-:W-:Y:S01]  /*258e0*/  LOP3.LUT R6, RZ, R6, RZ, 0x33, !PT ;  /* 0x00000006ff067212 */ /* 0x000fe200078e33ff */
[----:B------:R-:W-:Y:S06]  /*258f0*/  BRA `(.L_x_12210) ;  /* 0x0000000000107947 */ /* 0x000fec0003800000 */
.L_x_12209:
[----:B------:R-:W-:-:S13]  /*25900*/  ISETP.NE.AND P0, PT, R3, 0x1, PT ;  /* 0x000000010300780c */ /* 0x000fda0003f05270 */
[----:B-1----:R-:W1:Y:S02]  /*25910*/  @P0 LDC.64 R4, c[0x0][0xae0] ;  /* 0x0002b800ff040b82 */ /* 0x002e640000000a00 */
[----:B-1----:R-:W-:-:S05]  /*25920*/  @P0 IMAD.HI.U32 R4, R6, R4, RZ ;  /* 0x0000000406040227 */ /* 0x002fca00078e00ff */
[----:B------:R-:W-:-:S07]  /*25930*/  @P0 SHF.R.U32.HI R6, RZ, R5, R4 ;  /* 0x00000005ff060219 */ /* 0x000fce0000011604 */
.L_x_12210:
[----:B------:R-:W-:Y:S05]  /*25940*/  BSYNC B0 ;  /* 0x0000000000007941 */ /* 0x000fea0003800000 */
.L_x_12208:
[----:B------:R-:W-:-:S05]  /*25950*/  IMAD R3, R6, R3, RZ ;  /* 0x0000000306037224 */ /* 0x000fca00078e02ff */
[----:B------:R-:W-:-:S07]  /*25960*/  VIMNMX R2, R2, R3, !PT ;  /* 0x0000000302027248 */ /* 0x000fce0007fe0100 */
.L_x_12207:
[----:B------:R-:W-:Y:S01]  /*25970*/  IMAD.HI R2, R2, 0x2aaaaaab, RZ ;  /* 0x2aaaaaab02027827 */ /* 0x000fe200078e02ff */
[----:B-1----:R-:W-:Y:S01]  /*25980*/  SHF.R.U32.HI R4, RZ, 0x10, R8 ;  /* 0x00000010ff047819 */ /* 0x002fe20000011608 */
[----:B------:R-:W-:Y:S01]  /*25990*/  BSSY B0, `(.L_x_12211) ;  /* 0x000002a000007945 */ /* 0x000fe20003800000 */
[----:B------:R-:W-:Y:S01]  /*259a0*/  LOP3.LUT R9, R8, 0xff, RZ, 0xc0, !PT ;  /* 0x000000ff08097812 */ /* 0x000fe200078ec0ff */
[----:B------:R-:W-:Y:S01]  /*259b0*/  IMAD.MOV.U32 R5, RZ, RZ, RZ ;  /* 0x000000ffff057224 */ /* 0x000fe200078e00ff */
[----:B------:R-:W-:Y:S02]  /*259c0*/  SHF.R.U32.HI R3, RZ, 0x1f, R2 ;  /* 0x0000001fff037819 */ /* 0x000fe40000011602 */
[----:B------:R-:W-:Y:S01]  /*259d0*/  ISETP.NE.AND P0, PT, R4, RZ, PT ;  /* 0x000000ff0400720c */ /* 0x000fe20003f05270 */
[----:B------:R1:W-:Y:S01]  /*259e0*/  STL [R1+0x4dc], R9 ;  /* 0x0004dc0901007387 */ /* 0x0003e20000100800 */
[----:B------:R-:W-:Y:S01]  /*259f0*/  LEA.HI.SX32 R3, R2, R3, 0x1c ;  /* 0x0000000302037211 */ /* 0x000fe200078fe2ff */
[----:B------:R-:W-:-:S02]  /*25a00*/  IMAD.MOV.U32 R8, RZ, RZ, R5 ;  /* 0x000000ffff087224 */ /* 0x000fc400078e0005 */
[----:B------:R1:W-:Y:S01]  /*25a10*/  STL [R1+0x4ac], R5 ;  /* 0x0004ac0501007387 */ /* 0x0003e20000100800 */
[----:B0-----:R-:W-:-:S04]  /*25a20*/  VIMNMX R10, RZ, R3, !PT ;  /* 0x00000003ff0a7248 */ /* 0x001fc80007fe0100 */
[----:B------:R-:W-:Y:S01]  /*25a30*/  ISETP.GT.AND P1, PT, R0, R10, PT ;  /* 0x0000000a0000720c */ /* 0x000fe20003f24270 */
[----:B------:R1:W-:Y:S02]  /*25a40*/  STL [R1+0x4a8], R10 ;  /* 0x0004a80a01007387 */ /* 0x0003e40000100800 */
[----:B------:R-:W0:Y:S10]  /*25a50*/  @!P0 LDC R4, c[0x0][0xae8] ;  /* 0x0002ba00ff048b82 */ /* 0x000e340000000800 */
[----:B-1----:R-:W-:Y:S05]  /*25a60*/  @!P1 BRA `(.L_x_12212) ;  /* 0x0000000000709947 */ /* 0x002fea0003800000 */
[-C--:B0-----:R-:W-:Y:S02]  /*25a70*/  IABS R5, R4.reuse ;  /* 0x0000000400057213 */ /* 0x081fe40000000000 */
[----:B--2---:R-:W-:Y:S02]  /*25a80*/  IABS R7, R4 ;  /* 0x0000000400077213 */ /* 0x004fe40000000000 */
        /* <DEDUP_REMOVED lines=26> */
.L_x_12212:
[----:B------:R-:W-:Y:S05]  /*25c30*/  BSYNC B0 ;  /* 0x0000000000007941 */ /* 0x000fea0003800000 */
.L_x_12211:
        /* <DEDUP_REMOVED lines=15> */
[----:B------:R-:W4:Y:S01]  /*25d30*/  POPC R5, UR4 ;  /* 0x0000000400057d09 */ /* 0x000f220008000000 */
[----:B---3--:R-:W-:-:S02]  /*25d40*/  ISETP.EQ.U32.AND P0, PT, R0, R3, PT ;  /* 0x000000030000720c */ /* 0x008fc40003f02070 */
[----:B------:R-:W4:Y:S11]  /*25d50*/  LDC.64 R2, c[0x0][0xd60] ;  /* 0x00035800ff027b82 */ /* 0x000f360000000a00 */
[----:B----4-:R-:W3:Y:S01]  /*25d60*/  @P0 ATOMG.E.ADD.STRONG.GPU PT, R3, desc[UR40][R2.64], R5 ;  /* 0x00000005020309a8 */ /* 0x010ee200081ee1e8 */
[----:B0-----:R-:W0:Y:S02]  /*25d70*/  S2R R4, SR_LTMASK ;  /* 0x0000000000047919 */ /* 0x001e240000003900 */
[----:B0-----:R-:W-:-:S04]  /*25d80*/  LOP3.LUT R4, R4, UR4, RZ, 0xc0, !PT ;  /* 0x0000000404047c12 */ /* 0x001fc8000f8ec0ff */
[----:B--2---:R-:W0:Y:S01]  /*25d90*/  POPC R7, R4 ;  /* 0x0000000400077309 */ /* 0x004e220000000000 */
[----:B---3--:R-:W0:Y:S02]  /*25da0*/  SHFL.IDX PT, R0, R3, R0, 0x1f ;  /* 0x00001f0003007589 */ /* 0x008e2400000e0000 */
[----:B0-----:R-:W-:-:S05]  /*25db0*/  IADD3 R0, R0, UR37, R7 ;  /* 0x0000002500007c10 */ /* 0x001fca000fffe007 */
[----:B------:R3:W-:Y:S01]  /*25dc0*/  STL [R1+0x460], R0 ;  /* 0x0004600001007387 */ /* 0x0007e20000100800 */
[----:B------:R-:W-:Y:S05]  /*25dd0*/  BRA `(.L_x_12215) ;  /* 0x00000048005c7947 */ /* 0x000fea0003800000 */
.L_x_12214:
        /* <DEDUP_REMOVED lines=12> */
[----:B--2---:R-:W-:-:S02]  /*25ea0*/  IMAD.U32 R7, RZ, RZ, UR9 ;  /* 0x00000009ff077e24 */ /* 0x004fc4000f8e00ff */
[----:B------:R-:W-:Y:S02]  /*25eb0*/  IMAD.U32 R10, RZ, RZ, UR4 ;  /* 0x00000004ff0a7e24 */ /* 0x000fe4000f8e00ff */
[----:B------:R-:W-:Y:S02]  /*25ec0*/  IMAD.U32 R11, RZ, RZ, UR5 ;  /* 0x00000005ff0b7e24 */ /* 0x000fe4000f8e00ff */
[----:B-1----:R-:W-:Y:S02]  /*25ed0*/  IMAD.MOV.U32 R8, RZ, RZ, 0x70 ;  /* 0x00000070ff087424 */ /* 0x002fe400078e00ff */
[----:B------:R-:W-:Y:S02]  /*25ee0*/  IMAD.MOV.U32 R12, RZ, RZ, 0x1 ;  /* 0x00000001ff0c7424 */ /* 0x000fe400078e00ff */
[----:B------:R-:W-:-:S07]  /*25ef0*/  IMAD.MOV.U32 R13, RZ, RZ, RZ ;  /* 0x000000ffff0d7224 */ /* 0x000fce00078e00ff */
[----:B------:R-:W-:-:S07]  /*25f00*/  LEPC R20, `(.L_x_12217) ;  /* 0x000000001014794e */ /* 0x000fce0000000000 */
[----:B0-----:R-:W-:Y:S05]  /*25f10*/  CALL.ABS.NOINC R2 ;  /* 0x0000000002007343 */ /* 0x001fea0003c00000 */
.L_x_12217:
[----:B------:R-:W-:Y:S05]  /*25f20*/  BSYNC B6 ;  /* 0x0000000000067941 */ /* 0x000fea0003800000 */
.L_x_12216:
        /* <DEDUP_REMOVED lines=9> */
[----:B0-----:R-:W-:Y:S02]  /*25fc0*/  IMAD.U32 R4, RZ, RZ, UR6 ;  /* 0x00000006ff047e24 */ /* 0x001fe4000f8e00ff */
[----:B------:R-:W-:Y:S02]  /*25fd0*/  IMAD.U32 R5, RZ, RZ, UR7 ;  /* 0x00000007ff057e24 */ /* 0x000fe4000f8e00ff */
[----:B------:R-:W-:Y:S02]  /*25fe0*/  IMAD.U32 R6, RZ, RZ, UR8 ;  /* 0x00000008ff067e24 */ /* 0x000fe4000f8e00ff */
[----:B--2---:R-:W-:-:S02]  /*25ff0*/  IMAD.U32 R7, RZ, RZ, UR9 ;  /* 0x00000009ff077e24 */ /* 0x004fc4000f8e00ff */
[----:B------:R-:W-:Y:S02]  /*26000*/  IMAD.U32 R10, RZ, RZ, UR4 ;  /* 0x00000004ff0a7e24 */ /* 0x000fe4000f8e00ff */
[----:B------:R-:W-:Y:S02]  /*26010*/  IMAD.U32 R11, RZ, RZ, UR5 ;  /* 0x00000005ff0b7e24 */ /* 0x000fe4000f8e00ff */
[----:B-1----:R-:W-:Y:S02]  /*26020*/  IMAD.MOV.U32 R8, RZ, RZ, 0x70 ;  /* 0x00000070ff087424 */ /* 0x002fe400078e00ff */
[----:B------:R-:W-:Y:S02]  /*26030*/  IMAD.MOV.U32 R12, RZ, RZ, 0x1 ;  /* 0x00000001ff0c7424 */ /* 0x000fe400078e00ff */
[----:B---3--:R-:W-:-:S07]  /*26040*/  IMAD.MOV.U32 R13, RZ, RZ, RZ ;  /* 0x000000ffff0d7224 */ /* 0x008fce00078e00ff */
[----:B------:R-:W-:-:S07]  /*26050*/  LEPC R20, `(.L_x_12220) ;  /* 0x000000001014794e */ /* 0x000fce0000000000 */
[----:B----4-:R-:W-:Y:S05]  /*26060*/  CALL.ABS.NOINC R2 ;  /* 0x0000000002007343 */ /* 0x010fea0003c00000 */
.L_x_12220:
        /* <DEDUP_REMOVED lines=15> */
.L_x_12219:
[----:B------:R-:W-:Y:S05]  /*26160*/  BSYNC B6 ;  /* 0x0000000000067941 */ /* 0x000fea0003800000 */
.L_x_12218:
        /* <DEDUP_REMOVED lines=9> */
[----:B------:R2:W1:Y:S01]  /*26200*/  @P0 LDG.E R7, desc[UR40][R2.64] ;  /* 0x0000002802070981 */ /* 0x000462000c1e1900 */
[----:B---3--:R-:W-:Y:S01]  /*26210*/  VIADD R0, R16, 0xffffffff ;  /* 0xffffffff10007836 */ /* 0x008fe20000000000 */
[----:B--2---:R-:W2:Y:S02]  /*26220*/  LDC.64 R2, c[0x0][0x418] ;  /* 0x00010600ff027b82 */ /* 0x004ea40000000a00 */
[----:B--2---:R-:W-:Y:S01]  /*26230*/  LOP3.LUT P0, RZ, R2, UR4, RZ, 0xfc, !PT ;  /* 0x0000000402ff7c12 */ /* 0x004fe2000f80fcff */
[----:B------:R-:W-:-:S03]  /*26240*/  UMOV UR4, 0xffffffff ;  /* 0xffffffff00047882 */ /* 0x000fc60000000000 */
[----:B------:R-:W-:Y:S02]  /*26250*/  LOP3.LUT P0, RZ, R3, UR5, RZ, 0xfc, P0 ;  /* 0x0000000503ff7c12 */ /* 0x000fe4000800fcff */
[----:B-1----:R-:W-:Y:S01]  /*26260*/  SHF.R.S32.HI R8, RZ, 0x1f, R7 ;  /* 0x0000001fff087819 */ /* 0x002fe20000011407 */
[----:B------:R1:W-:Y:S01]  /*26270*/  STL [R1+0x464], R7 ;  /* 0x0004640701007387 */ /* 0x0003e20000100800 */
[----:B------:R-:W-:-:S03]  /*26280*/  SEL R16, R7, RZ, !P0 ;  /* 0x000000ff07107207 */ /* 0x000fc60004000000 */
[----:B------:R1:W-:Y:S01]  /*26290*/  STL [R1+0x468], R8 ;  /* 0x0004680801007387 */ /* 0x0003e20000100800 */
[----:B------:R-:W-:Y:S05]  /*262a0*/  BRA.DIV UR4, `(.L_x_12221) ;  /* 0x0000005e04347947 */ /* 0x000fea000b800000 */
[----:B0-----:R-:W0:Y:S02]  /*262b0*/  S2R R4, SR_TID.X ;  /* 0x0000000000047919 */ /* 0x001e240000002100 */
[----:B0-----:R-:W-:-:S04]  /*262c0*/  SHF.R.U32.HI R4, RZ, 0x5, R4 ;  /* 0x00000005ff047819 */ /* 0x001fc80000011604 */
[----:B------:R-:W-:-:S05]  /*262d0*/  LOP3.LUT R4, R4, 0x3, RZ, 0xc0, !PT ;  /* 0x0000000304047812 */ /* 0x000fca00078ec0ff */
[----:B------:R0:W2:Y:S02]  /*262e0*/  SHFL.IDX PT, R14, R4, RZ, 0x1f ;  /* 0x00001fff040e7589 */ /* 0x0000a400000e0000 */
.L_x_12334:
[----:B0-----:R-:W3:Y:S01]  /*262f0*/  LDL.LU R4, [R1+0x480] ;  /* 0x0004800001047983 */ /* 0x001ee20000300800 */
[----:B------:R-:W-:Y:S02]  /*26300*/  PLOP3.LUT P1, PT, PT, PT, PT, 0x8, 0x0 ;  /* 0x000000000000781c */ /* 0x000fe40003f2e170 */
[----:B--2---:R-:W-:Y:S01]  /*26310*/  ISETP.NE.AND P0, PT, R14, RZ, PT ;  /* 0x000000ff0e00720c */ /* 0x004fe20003f05270 */
[----:B------:R0:W-:Y:S01]  /*26320*/  STL [R1+0x494], R0 ;  /* 0x0004940001007387 */ /* 0x0001e20000100800 */
[----:B---3--:R-:W-:-:S09]  /*26330*/  LOP3.LUT R4, R4, 0xfffffffe, RZ, 0xc0, !PT ;  /* 0xfffffffe04047812 */ /* 0x008fd200078ec0ff */
[----:B------:R-:W-:-:S05]  /*26340*/  @P1 LOP3.LUT R4, R4, 0x1, RZ, 0xfc, !PT ;  /* 0x0000000104041812 */ /* 0x000fca00078efcff */
[----:B------:R0:W-:Y:S01]  /*26350*/  STL [R1+0x480], R4 ;  /* 0x0004800401007387 */ /* 0x0001e20000100800 */
[----:B------:R-:W-:Y:S05]  /*26360*/  @P0 BRA `(.L_x_12222) ;  /* 0x00000004000c0947 */ /* 0x000fea0003800000 */
[----:B------:R-:W-:-:S03]  /*26370*/  UMOV UR4, 0xffffffff ;  /* 0xffffffff00047882 */ /* 0x000fc60000000000 */
[----:B------:R-:W-:Y:S05]  /*26380*/  BRA.DIV UR4, `(.L_x_12223) ;  /* 0x0000005e04307947 */ /* 0x000fea000b800000 */
[----:B------:R-:W-:-:S13]  /*26390*/  ELECT P6, URZ, PT ;  /* 0x00000000003f782f */ /* 0x000fda00038c0000 */
.L_x_12337:
[----:B------:R-:W-:Y:S05]  /*263a0*/  @!P6 BRA `(.L_x_12222) ;  /* 0x0000000000fce947 */ /* 0x000fea0003800000 */
[----:B------:R-:W-:-:S04]  /*263b0*/  ISETP.NE.U32.AND P0, PT, R2, RZ, PT ;  /* 0x000000ff0200720c */ /* 0x000fc80003f05070 */
[----:B------:R-:W-:-:S13]  /*263c0*/  ISETP.NE.AND.EX P0, PT, R3, RZ, PT, P0 ;  /* 0x000000ff0300720c */ /* 0x000fda0003f05300 */
[----:B------:R-:W-:Y:S05]  /*263d0*/  @!P0 BRA `(.L_x_12224) ;  /* 0x0000000000508947 */ /* 0x000fea0003800000 */
[----:B------:R-:W2:Y:S01]  /*263e0*/  LDC R6, c[0x0][0x43c] ;  /* 0x00010f00ff067b82 */ /* 0x000ea20000000800 */
[----:B------:R-:W-:Y:S01]  /*263f0*/  IMAD.MOV.U32 R9, RZ, RZ, R0 ;  /* 0x000000ffff097224 */ /* 0x000fe200078e0000 */
[----:B------:R-:W-:-:S03]  /*26400*/  ULDC.64 UR4, c[0x0][0x428] ;  /* 0x00010a0000047ab9 */ /* 0x000fc60000000a00 */
[----:B0-----:R-:W-:Y:S01]  /*26410*/  IMAD.MOV.U32 R0, RZ, RZ, R9 ;  /* 0x000000ffff007224 */ /* 0x001fe200078e0009 */
[----:B--2---:R-:W-:-:S13]  /*26420*/  ISETP.NE.AND P0, PT, R6, 0x1, PT ;  /* 0x000000010600780c */ /* 0x004fda0003f05270 */
        /* <DEDUP_REMOVED lines=15> */
.L_x_12224:
[----:B--2---:R-:W2:Y:S01]  /*26520*/  LDL R2, [R1+0x474] ;  /* 0x0004740001027983 */ /* 0x004ea20000100800 */
[----:B0-----:R-:W-:Y:S01]  /*26530*/  IMAD R0, R19, 0x8, R18 ;  /* 0x0000000813007824 */ /* 0x001fe200078e0212 */
[----:B--2---:R-:W-:-:S04]  /*26540*/  SHF.L.U32 R2, R2, 0x1f, RZ ;  /* 0x0000001f02027819 */ /* 0x004fc800000006ff */
[----:B------:R-:W0:Y:S02]  /*26550*/  SYNCS.PHASECHK.TRANS64.TRYWAIT P0, [R0+URZ+0x32440], R2 ;  /* 0x03244002000075a7 */ /* 0x000e24000800017f */
[----:B0-----:R-:W-:Y:S05]  /*26560*/  @!P0 BRA `(.L_x_12225) ;  /* 0x0000005800d88947 */ /* 0x001fea0003800000 */
.L_x_12338:
[----:B------:R-:W2:Y:S02]  /*26570*/  S2R R3, SR_TID.X ;  /* 0x0000000000037919 */ /* 0x000ea40000002100 */
[----:B--2---:R-:W-:-:S04]  /*26580*/  LOP3.LUT R3, R3, 0x7f, RZ, 0xc0, !PT ;  /* 0x0000007f03037812 */ /* 0x004fc800078ec0ff */
[----:B------:R-:W-:-:S13]  /*26590*/  ISETP.NE.AND P0, PT, R3, RZ, PT ;  /* 0x000000ff0300720c */ /* 0x000fda0003f05270 */
        /* <DEDUP_REMOVED lines=8> */
.L_x_12226:
        /* <DEDUP_REMOVED lines=24> */
.L_x_12222:
[----:B--2---:R-:W2:Y:S04]  /*267a0*/  LDL R2, [R1+0x46c] ;  /* 0x00046c0001027983 */ /* 0x004ea80000100800 */
[----:B------:R-:W3:Y:S01]  /*267b0*/  LDL R3, [R1+0x48c] ;  /* 0x00048c0001037983 */ /* 0x000ee20000100800 */
[----:B------:R-:W-:Y:S05]  /*267c0*/  WARPSYNC.ALL ;  /* 0x0000000000007948 */ /* 0x000fea0003800000 */
[----:B------:R-:W-:Y:S01]  /*267d0*/  ULDC.64 UR4, c[0x0][0xaf8] ;  /* 0x0002be0000047ab9 */ /* 0x000fe20000000a00 */
[----:B0-----:R-:W-:Y:S01]  /*267e0*/  VIADD R0, R18, 0x18400 ;  /* 0x0001840012007836 */ /* 0x001fe20000000000 */
[----:B------:R-:W-:Y:S01]  /*267f0*/  BAR.SYNC.DEFER_BLOCKING 0x8, 0x180 ;  /* 0x0206000000007b1d */ /* 0x000fe20000010000 */
[----:B------:R-:W-:-:S03]  /*26800*/  ISETP.NE.U32.AND P0, PT, RZ, UR4, PT ;  /* 0x00000004ff007c0c */ /* 0x000fc6000bf05070 */
[----:B------:R-:W-:Y:S02]  /*26810*/  LOP3.LUT P1, RZ, R0, 0x3ff, RZ, 0xc0, !PT ;  /* 0x000003ff00ff7812 */ /* 0x000fe4000782c0ff */
[----:B------:R-:W-:Y:S01]  /*26820*/  ISETP.NE.AND.EX P0, PT, RZ, UR5, PT, P0 ;  /* 0x00000005ff007c0c */ /* 0x000fe2000bf05300 */
[----:B------:R-:W-:Y:S01]  /*26830*/  BSSY B6, `(.L_x_12227) ;  /* 0x0000019000067945 */ /* 0x000fe20003800000 */
[----:B--2---:R-:W-:-:S04]  /*26840*/  SHF.R.S32.HI R0, RZ, 0x1f, R2 ;  /* 0x0000001fff007819 */ /* 0x004fc80000011402 */
[----:B------:R-:W-:Y:S02]  /*26850*/  SEL R4, R0, RZ, !P0 ;  /* 0x000000ff00047207 */ /* 0x000fe40004000000 */
[----:B---3--:R-:W-:Y:S02]  /*26860*/  SHF.R.S32.HI R3, RZ, 0x1f, R3 ;  /* 0x0000001fff037819 */ /* 0x008fe40000011403 */
[----:B------:R-:W-:Y:S01]  /*26870*/  SEL R0, R2, RZ, !P0 ;  /* 0x000000ff02007207 */ /* 0x000fe20004000000 */
        /* <DEDUP_REMOVED lines=19> */
[----:B0-----:R-:W-:Y:S05]  /*269b0*/  CALL.ABS.NOINC R2 ;  /* 0x0000000002007343 */ /* 0x001fea0003c00000 */
.L_x_12228:
[----:B------:R-:W-:Y:S05]  /*269c0*/  BSYNC B6 ;  /* 0x0000000000067941 */ /* 0x000fea0003800000 */
.L_x_12227:
[----:B------:R-:W2:Y:S01]  /*269d0*/  LDL R11, [R1+0x484] ;  /* 0x00048400010b7983 */ /* 0x000ea20000100800 */
[----:B-1----:R-:W1:Y:S01]  /*269e0*/  LDC R7, c[0x0][0x448] ;  /* 0x00011200ff077b82 */ /* 0x002e620000000800 */
        /* <DEDUP_REMOVED lines=15> */
[----:B--2---:R-:W-:-:S04]  /*26ae0*/  IMAD.IADD R5, R0, 0x1, R11 ;  /* 0x0000000100057824 */ /* 0x004fc800078e020b */
        /* <DEDUP_REMOVED lines=8> */
[----:B------:R-:W-:-:S04]  /*26b70*/  IMAD.WIDE.U32 R2, R17, UR4, R2 ;  /* 0x0000000411027c25 */ /* 0x000fc8000f8e0002 */
[----:B------:R-:W-:Y:S01]  /*26b80*/  IMAD R3, R17, UR5, R3 ;  /* 0x0000000511037c24 */ /* 0x000fe2000f8e0203 */
[----:B------:R-:W-:Y:S02]  /*26b90*/  ULDC.64 UR4, c[0x0][0x2e0] ;  /* 0x0000b80000047ab9 */ /* 0x000fe40000000a00 */
[----:B------:R-:W-:Y:S02]  /*26ba0*/  IMAD R4, R8, UR4, RZ ;  /* 0x0000000408047c24 */ /* 0x000fe4000f8e02ff */
[----:B------:R0:W5:Y:S01]  /*26bb0*/  LDL R8, [R1+0x470] ;  /* 0x0004700001087983 */ /* 0x0001620000100800 */
[C---:B------:R-:W-:Y:S01]  /*26bc0*/  IMAD.WIDE.U32 R2, R6.reuse, UR4, R2 ;  /* 0x0000000406027c25 */ /* 0x040fe2000f8e0002 */
[----:B------:R-:W1:Y:S03]  /*26bd0*/  S2R R10, SR_TID.X ;  /* 0x00000000000a7919 */ /* 0x000e660000002100 */
        /* <DEDUP_REMOVED lines=11> */
[----:B------:R-:W-:Y:S01]  /*26c90*/  IMAD.IADD R3, R3, 0x1, R4 ;  /* 0x0000000103037824 */ /* 0x000fe200078e0204 */
[----:B------:R2:W-:Y:S01]  /*26ca0*/  STL [R1+0x488], R5 ;  /* 0x0004880501007387 */ /* 0x0005e20000100800 */
[----:B-1----:R-:W-:Y:S02]  /*26cb0*/  IMAD.SHL.U32 R9, R10, 0x8, RZ ;  /* 0x000000080a097824 */ /* 0x002fe400078e00ff */
[----:B------:R-:W-:-:S03]  /*26cc0*/  IMAD R6, R6, UR4, RZ ;  /* 0x0000000406067c24 */ /* 0x000fc6000f8e02ff */
[----:B------:R-:W-:Y:S01]  /*26cd0*/  LOP3.LUT R9, R9, 0x38, RZ, 0xc0, !PT ;  /* 0x0000003809097812 */ /* 0x000fe200078ec0ff */
[----:B--2---:R-:W-:Y:S01]  /*26ce0*/  IMAD.WIDE.U32 R4, R0, UR4, R2 ;  /* 0x0000000400047c25 */ /* 0x004fe2000f8e0002 */
[----:B------:R-:W-:-:S03]  /*26cf0*/  ULDC UR4, c[0x0][0x2b8] ;  /* 0x0000ae0000047ab9 */ /* 0x000fc60000000800 */
[----:B------:R-:W-:Y:S01]  /*26d00*/  IMAD R0, R0, UR5, R6 ;  /* 0x0000000500007c24 */ /* 0x000fe2000f8e0206 */
[----:B------:R-:W-:-:S03]  /*26d10*/  LEA R3, P1, R4, UR6, 0x1 ;  /* 0x0000000604037c11 */ /* 0x000fc6000f8208ff */
[----:B------:R-:W-:Y:S01]  /*26d20*/  IMAD.IADD R0, R5, 0x1, R0 ;  /* 0x0000000105007824 */ /* 0x000fe200078e0200 */
[----:B------:R-:W-:Y:S01]  /*26d30*/  ISETP.GE.AND P0, PT, R9, UR4, PT ;  /* 0x0000000409007c0c */ /* 0x000fe2000bf06270 */
[----:B------:R-:W-:Y:S01]  /*26d40*/  UMOV UR4, 0xffffffff ;  /* 0xffffffff00047882 */ /* 0x000fe20000000000 */
[----:B------:R-:W-:Y:S02]  /*26d50*/  LOP3.LUT R10, R10, 0x7f, RZ, 0xc0, !PT ;  /* 0x0000007f0a0a7812 */ /* 0x000fe400078ec0ff */
[----:B------:R-:W-:Y:S02]  /*26d60*/  LEA.HI.X R0, R4, UR7, R0, 0x1, P1 ;  /* 0x0000000704007c11 */ /* 0x000fe400088f0c00 */
[----:B------:R-:W-:Y:S01]  /*26d70*/  SHF.R.U32.HI R10, RZ, 0x3, R10 ;  /* 0x00000003ff0a7819 */ /* 0x000fe2000001160a */
[----:B0-----:R-:W-:Y:S06]  /*26d80*/  BRA.DIV UR4, `(.L_x_12229) ;  /* 0x0000005204e47947 */ /* 0x001fec000b800000 */
[----:B------:R-:W2:Y:S04]  /*26d90*/  LDL R4, [R1+0x490] ;  /* 0x0004900001047983 */ /* 0x000ea80000100800 */
[----:B------:R-:W3:Y:S04]  /*26da0*/  LDL.LU R6, [R1+0x484] ;  /* 0x0004840001067983 */ /* 0x000ee80000300800 */
[----:B------:R-:W0:Y:S01]  /*26db0*/  SHFL.IDX PT, R5, R3, RZ, 0x181f ;  /* 0x00181fff03057589 */ /* 0x000e2200000e0000 */
[----:B--2---:R-:W-:-:S03]  /*26dc0*/  IMAD R2, R4, R7, RZ ;  /* 0x0000000704027224 */ /* 0x004fc600078e02ff */
[----:B------:R-:W1:Y:S01]  /*26dd0*/  SHFL.IDX PT, R4, R0, RZ, 0x181f ;  /* 0x00181fff00047589 */ /* 0x000e6200000e0000 */
[----:B---3--:R-:W-:-:S03]  /*26de0*/  IMAD.IADD R10, R10, 0x1, R6 ;  /* 0x000000010a0a7824 */ /* 0x008fc600078e0206 */
[----:B------:R-:W2:Y:S01]  /*26df0*/  SHFL.IDX PT, R6, R3, 0x1, 0x181f ;  /* 0x00381f0003067f89 */ /* 0x000ea200000e0000 */
[C---:B------:R-:W-:Y:S01]  /*26e00*/  VIADD R11, R10.reuse, 0x10 ;  /* 0x000000100a0b7836 */ /* 0x040fe20000000000 */
[CC--:B------:R-:W-:Y:S02]  /*26e10*/  ISETP.GE.AND P1, PT, R10.reuse, R2.reuse, PT ;  /* 0x000000020a00720c */ /* 0x0c0fe40003f26270 */
[----:B------:R-:W3:Y:S02]  /*26e20*/  SHFL.IDX PT, R7, R0, 0x1, 0x181f ;  /* 0x00381f0000077f89 */ /* 0x000ee400000e0000 */
[----:B------:R-:W-:Y:S02]  /*26e30*/  ISETP.GE.AND P2, PT, R11, R2, PT ;  /* 0x000000020b00720c */ /* 0x000fe40003f46270 */
[----:B------:R4:W-:Y:S04]  /*26e40*/  STL [R1+0x4b8], R11 ;  /* 0x0004b80b01007387 */ /* 0x0009e80000100800 */
[----:B------:R-:W-:Y:S03]  /*26e50*/  STL [R1+0x484], R10 ;  /* 0x0004840a01007387 */ /* 0x000fe60000100800 */
[----:B0-----:R-:W-:Y:S01]  /*26e60*/  @!P1 LEA R5, P3, R9, R5, 0x1 ;  /* 0x0000000509059211 */ /* 0x001fe200078608ff */
[----:B----4-:R-:W-:-:S04]  /*26e70*/  VIADD R11, R10, 0x20 ;  /* 0x000000200a0b7836 */ /* 0x010fc80000000000 */
[----:B-1----:R-:W-:Y:S01]  /*26e80*/  @!P1 IMAD.X R4, RZ, RZ, R4, P3 ;  /* 0x000000ffff049224 */ /* 0x002fe200018e0604 */
[----:B------:R-:W-:Y:S04]  /*26e90*/  STL [R1+0x4bc], R11 ;  /* 0x0004bc0b01007387 */ /* 0x000fe80000100800 */
[----:B------:R-:W-:-:S04]  /*26ea0*/  @!P1 LOP3.LUT R5, R5, R4, RZ, 0x3c, !PT ;  /* 0x0000000405059212 */ /* 0x000fc800078e3cff */
[----:B------:R-:W-:-:S04]  /*26eb0*/  @!P1 LOP3.LUT R4, R5, R4, RZ, 0x3c, !PT ;  /* 0x0000000405049212 */ /* 0x000fc800078e3cff */
[----:B------:R-:W-:-:S05]  /*26ec0*/  @!P1 LOP3.LUT R5, R5, R4, RZ, 0x3c, !PT ;  /* 0x0000000405059212 */ /* 0x000fca00078e3cff */
[----:B-----5:R2:W-:Y:S02]  /*26ed0*/  @!P1 LDGSTS.E.BYPASS.LTC128B.128 [R8+0x18400], desc[UR40][R4.64], !P0 ;  /* 0x1840000004089fae */ /* 0x0205e4000c101d68 */
[----:B--2---:R-:W-:Y:S02]  /*26ee0*/  @!P2 LEA R5, P1, R9, R6, 0x1 ;  /* 0x000000060905a211 */ /* 0x004fe400078208ff */
[----:B------:R-:W-:Y:S03]  /*26ef0*/  SHFL.IDX PT, R6, R0, 0x2, 0x181f ;  /* 0x00581f0000067f89 */ /* 0x000fe600000e0000 */
[----:B---3--:R-:W-:Y:S01]  /*26f00*/  @!P2 IMAD.X R4, RZ, RZ, R7, P1 ;  /* 0x000000ffff04a224 */ /* 0x008fe200008e0607 */
        /* <DEDUP_REMOVED lines=58> */
.L_x_12355:
        /* <DEDUP_REMOVED lines=12> */
.L_x_12230:
        /* <DEDUP_REMOVED lines=8> */
[----:B------:R-:W-:-:S03]  /*273f0*/  ULDC.64 UR4, c[0x0][0x398] ;  /* 0x0000e60000047ab9 */ /* 0x000fc60000000a00 */
[----:B0-----:R-:W3:Y:S01]  /*27400*/  LDL.LU R3, [R1+0x48c] ;  /* 0x00048c0001037983 */ /* 0x001ee20000300800 */
[----:B------:R-:W-:Y:S01]  /*27410*/  VIADD R2, R18, 0x22400 ;  /* 0x0002240012027836 */ /* 0x000fe20000000000 */
[----:B------:R0:W-:Y:S01]  /*27420*/  SYNCS.ARRIVE.TRANS64.A1T0 RZ, [R18+URZ+0x32400], RZ ;  /* 0x032400ff12ff79a7 */ /* 0x0001e2000810003f */
[----:B------:R-:W-:Y:S03]  /*27430*/  BSSY B6, `(.L_x_12231) ;  /* 0x0000019000067945 */ /* 0x000fe60003800000 */
        /* <DEDUP_REMOVED lines=24> */
.L_x_12232:
[----:B------:R-:W-:Y:S05]  /*275c0*/  BSYNC B6 ;  /* 0x0000000000067941 */ /* 0x000fea0003800000 */
.L_x_12231:
[----:B------:R-:W2:Y:S01]  /*275d0*/  LDL.LU R5, [R1+0x48c] ;  /* 0x00048c0001057983 */ /* 0x000ea20000300800 */
[----:B------:R-:W1:Y:S01]  /*275e0*/  LDC R7, c[0x0][0x448] ;  /* 0x00011200ff077b82 */ /* 0x000e620000000800 */
[----:B------:R-:W-:Y:S01]  /*275f0*/  ULDC.64 UR4, c[0x0][0x3d8] ;  /* 0x0000f60000047ab9 */ /* 0x000fe20000000a00 */
[----:B------:R-:W-:Y:S01]  /*27600*/  ULDC.64 UR6, c[0x0][0x390] ;  /* 0x0000e40000067ab9 */ /* 0x000fe20000000a00 */
[----:B0-----:R-:W2:Y:S04]  /*27610*/  LDL.LU.64 R2, [R1+0x4b0] ;  /* 0x0004b00001027983 */ /* 0x001ea80000300a00 */
[----:B------:R-:W3:Y:S04]  /*27620*/  LDL.LU R0, [R1+0x4c0] ;  /* 0x0004c00001007983 */ /* 0x000ee80000300800 */
[----:B------:R-:W4:Y:S04]  /*27630*/  LDL.LU R4, [R1+0x49c] ;  /* 0x00049c0001047983 */ /* 0x000f280000300800 */
[----:B------:R-:W5:Y:S01]  /*27640*/  LDL.LU R8, [R1+0x488] ;  /* 0x0004880001087983 */ /* 0x000f620000300800 */
[----:B------:R-:W0:Y:S01]  /*27650*/  S2R R9, SR_TID.X ;  /* 0x0000000000097919 */ /* 0x000e220000002100 */
[----:B-1----:R-:W-:Y:S01]  /*27660*/  ISETP.NE.AND P0, PT, R7, 0x1, PT ;  /* 0x000000010700780c */ /* 0x002fe20003f05270 */
[----:B--2---:R-:W-:-:S12]  /*27670*/  IMAD.MOV.U32 R3, RZ, RZ, R5 ;  /* 0x000000ffff037224 */ /* 0x004fd800078e0005 */
[----:B------:R-:W1:Y:S01]  /*27680*/  @P0 LDC R5, c[0x0][0x450] ;  /* 0x00011400ff050b82 */ /* 0x000e620000000800 */
[----:B------:R-:W-:-:S04]  /*27690*/  IMAD.WIDE.U32 R2, R17, UR4, R2 ;  /* 0x0000000411027c25 */ /* 0x000fc8000f8e0002 */
[----:B------:R-:W-:Y:S01]  /*276a0*/  IMAD R3, R17, UR5, R3 ;  /* 0x0000000511037c24 */ /* 0x000fe2000f8e0203 */
[----:B------:R-:W-:Y:S02]  /*276b0*/  ULDC.64 UR4, c[0x0][0x3e0] ;  /* 0x0000f80000047ab9 */ /* 0x000fe40000000a00 */
[----:B---3--:R-:W-:Y:S02]  /*276c0*/  IMAD R0, R0, UR4, RZ ;  /* 0x0000000400007c24 */ /* 0x008fe4000f8e02ff */
[----:B----4-:R-:W-:-:S04]  /*276d0*/  IMAD.WIDE.U32 R2, R4, UR4, R2 ;  /* 0x0000000404027c25 */ /* 0x010fc8000f8e0002 */
[----:B------:R-:W-:Y:S01]  /*276e0*/  IMAD R0, R4, UR5, R0 ;  /* 0x0000000504007c24 */ /* 0x000fe2000f8e0200 */
[----:B------:R-:W-:Y:S01]  /*276f0*/  ULDC.64 UR4, c[0x0][0x3d0] ;  /* 0x0000f40000047ab9 */ /* 0x000fe20000000a00 */
[----:B------:R-:W2:Y:S02]  /*27700*/  @P0 LDC R4, c[0x0][0x44c] ;  /* 0x00011300ff040b82 */ /* 0x000ea40000000800 */
[----:B------:R-:W-:Y:S02]  /*27710*/  IMAD.IADD R3, R3, 0x1, R0 ;  /* 0x0000000103037824 */ /* 0x000fe400078e0200 */
[----:B-----5:R-:W-:Y:S02]  /*27720*/  IMAD.MOV.U32 R0, RZ, RZ, R8 ;  /* 0x000000ffff007224 */ /* 0x020fe400078e0008 */
[----:B--2---:R-:W-:-:S05]  /*27730*/  @P0 IMAD.HI.U32 R4, R8, R4, RZ ;  /* 0x0000000408040227 */ /* 0x004fca00078e00ff */
[----:B-1----:R-:W-:-:S04]  /*27740*/  @P0 SHF.R.U32.HI R0, RZ, R5, R4 ;  /* 0x00000005ff000219 */ /* 0x002fc80000011604 */
[--C-:B------:R-:W-:Y:S01]  /*27750*/  SHF.R.S32.HI R4, RZ, 0x1f, R0.reuse ;  /* 0x0000001fff047819 */ /* 0x100fe20000011400 */
[----:B------:R-:W-:Y:S02]  /*27760*/  IMAD.MOV R6, RZ, RZ, -R0 ;  /* 0x000000ffff067224 */ /* 0x000fe400078e0a00 */
[----:B------:R-:W-:-:S04]  /*27770*/  IMAD.WIDE.U32 R2, R0, UR4, R2 ;  /* 0x0000000400027c25 */ /* 0x000fc8000f8e0002 */
[----:B------:R-:W-:Y:S02]  /*27780*/  IMAD R4, R4, UR4, RZ ;  /* 0x0000000404047c24 */ /* 0x000fe4000f8e02ff */
[----:B------:R-:W-:Y:S02]  /*27790*/  IMAD R6, R7, R6, R8 ;  /* 0x0000000607067224 */ /* 0x000fe400078e0208 */
[----:B------:R-:W-:Y:S01]  /*277a0*/  IMAD R0, R0, UR5, R4 ;  /* 0x0000000500007c24 */ /* 0x000fe2000f8e0204 */
[----:B------:R-:W-:Y:S01]  /*277b0*/  ULDC.64 UR4, c[0x0][0x3c8] ;  /* 0x0000f20000047ab9 */ /* 0x000fe20000000a00 */
[----:B0-----:R-:W-:Y:S02]  /*277c0*/  IMAD.SHL.U32 R8, R9, 0x8, RZ ;  /* 0x0000000809087824 */ /* 0x001fe400078e00ff */
[----:B------:R-:W-:Y:S01]  /*277d0*/  IMAD.IADD R3, R3, 0x1, R0 ;  /* 0x0000000103037824 */ /* 0x000fe200078e0200 */
[----:B------:R-:W-:Y:S01]  /*277e0*/  SHF.R.S32.HI R0, RZ, 0x1f, R6 ;  /* 0x0000001fff007819 */ /* 0x000fe20000011406 */
[----:B------:R-:W-:Y:S01]  /*277f0*/  IMAD.SHL.U32 R9, R9, 0x8, RZ ;  /* 0x0000000809097824 */ /* 0x000fe200078e00ff */
[----:B------:R-:W-:Y:S01]  /*27800*/  LOP3.LUT R8, R8, 0x38, RZ, 0xc0, !PT ;  /* 0x0000003808087812 */ /* 0x000fe200078ec0ff */
[----:B------:R-:W-:-:S03]  /*27810*/  IMAD.WIDE.U32 R4, R6, UR4, R2 ;  /* 0x0000000406047c25 */ /* 0x000fc6000f8e0002 */
[----:B------:R-:W-:Y:S01]  /*27820*/  LOP3.LUT R9, R9, 0x38, RZ, 0xc0, !PT ;  /* 0x0000003809097812 */ /* 0x000fe200078ec0ff */
[----:B------:R-:W-:Y:S01]  /*27830*/  IMAD R0, R0, UR4, RZ ;  /* 0x0000000400007c24 */ /* 0x000fe2000f8e02ff */
[----:B------:R-:W-:Y:S01]  /*27840*/  ULDC UR4, c[0x0][0x3b8] ;  /* 0x0000ee0000047ab9 */ /* 0x000fe20000000800 */
[----:B------:R-:W-:Y:S02]  /*27850*/  LEA R2, P4, R4, UR6, 0x1 ;  /* 0x0000000604027c11 */ /* 0x000fe4000f8808ff */
[----:B------:R-:W-:Y:S01]  /*27860*/  IMAD R6, R6, UR5, R0 ;  /* 0x0000000506067c24 */ /* 0x000fe2000f8e0200 */
[C---:B------:R-:W-:Y:S02]  /*27870*/  LOP3.LUT R11, R9.reuse, 0x40, RZ, 0xfc, !PT ;  /* 0x00000040090b7812 */ /* 0x040fe400078efcff */
[----:B------:R-:W-:Y:S01]  /*27880*/  LOP3.LUT R10, R9, 0x80, RZ, 0xfc, !PT ;  /* 0x00000080090a7812 */ /* 0x000fe200078efcff */
[----:B------:R-:W-:Y:S01]  /*27890*/  IMAD.IADD R0, R5, 0x1, R6 ;  /* 0x0000000105007824 */ /* 0x000fe200078e0206 */
[----:B------:R-:W-:-:S02]  /*278a0*/  LOP3.LUT R9, R9, 0xc0, RZ, 0xfc, !PT ;  /* 0x000000c009097812 */ /* 0x000fc400078efcff */
[----:B------:R-:W-:Y:S02]  /*278b0*/  ISETP.GE.AND P3, PT, R8, UR4, PT ;  /* 0x0000000408007c0c */ /* 0x000fe4000bf66270 */
[----:B------:R-:W-:Y:S02]  /*278c0*/  ISETP.GE.AND P2, PT, R11, UR4, PT ;  /* 0x000000040b007c0c */ /* 0x000fe4000bf46270 */
[----:B------:R-:W-:Y:S02]  /*278d0*/  ISETP.GE.AND P1, PT, R10, UR4, PT ;  /* 0x000000040a007c0c */ /* 0x000fe4000bf26270 */
[----:B------:R-:W-:Y:S01]  /*278e0*/  ISETP.GE.AND P0, PT, R9, UR4, PT ;  /* 0x0000000409007c0c */ /* 0x000fe2000bf06270 */
[----:B------:R-:W-:Y:S01]  /*278f0*/  UMOV UR4, 0xffffffff ;  /* 0xffffffff00047882 */ /* 0x000fe20000000000 */
[----:B------:R-:W-:Y:S02]  /*27900*/  LEA.HI.X R0, R4, UR7, R0, 0x1, P4 ;  /* 0x0000000704007c11 */ /* 0x000fe4000a0f0c00 */
[----:B------:R-:W-:Y:S09]  /*27910*/  BRA.DIV UR4, `(.L_x_12233) ;  /* 0x0000005204c87947 */ /* 0x000ff2000b800000 */
[----:B------:R-:W2:Y:S04]  /*27920*/  LDL.LU R10, [R1+0x490] ;  /* 0x00049000010a7983 */ /* 0x000ea80000300800 */
[----:B------:R-:W3:Y:S04]  /*27930*/  LDL.LU R5, [R1+0x484] ;  /* 0x0004840001057983 */ /* 0x000ee80000300800 */
[----:B------:R-:W4:Y:S04]  /*27940*/  LDL.LU R4, [R1+0x4b8] ;  /* 0x0004b80001047983 */ /* 0x000f280000300800 */
[----:B------:R-:W5:Y:S04]  /*27950*/  LDL R9, [R1+0x470] ;  /* 0x0004700001097983 */ /* 0x000f680000100800 */
[----:B------:R-:W5:Y:S04]  /*27960*/  LDL.LU R11, [R1+0x4bc] ;  /* 0x0004bc00010b7983 */ /* 0x000f680000300800 */
[----:B------:R-:W5:Y:S04]  /*27970*/  LDL.LU R12, [R1+0x4c8] ;  /* 0x0004c800010c7983 */ /* 0x000f680000300800 */
[----:B------:R-:W-:Y:S01]  /*27980*/  SHFL.IDX PT, R6, R0, 0x1, 0x181f ;  /* 0x00381f0000067f89 */ /* 0x000fe200000e0000 */
[----:B--2---:R-:W-:-:S03]  /*27990*/  IMAD R3, R10, R7, RZ ;  /* 0x000000070a037224 */ /* 0x004fc600078e02ff */
[----:B------:R-:W2:Y:S02]  /*279a0*/  LDL.LU R10, [R1+0x4c4] ;  /* 0x0004c400010a7983 */ /* 0x000ea40000300800 */
[-C--:B---3--:R-:W-:Y:S02]  /*279b0*/  ISETP.GE.AND P5, PT, R5, R3.reuse, PT ;  /* 0x000000030500720c */ /* 0x088fe40003fa6270 */
[----:B------:R-:W0:Y:S01]  /*279c0*/  SHFL.IDX PT, R5, R2, RZ, 0x181f ;  /* 0x00181fff02057589 */ /* 0x000e2200000e0000 */
[----:B----4-:R-:W-:-:S03]  /*279d0*/  ISETP.GE.AND P4, PT, R4, R3, PT ;  /* 0x000000030400720c */ /* 0x010fc60003f86270 */
[----:B------:R-:W1:Y:S07]  /*279e0*/  SHFL.IDX PT, R4, R0, RZ, 0x181f ;  /* 0x00181fff00047589 */ /* 0x000e6e00000e0000 */
        /* <DEDUP_REMOVED lines=17> */
[----:B------:R-:W3:Y:S04]  /*27b00*/  LDL.LU R11, [R1+0x4cc] ;  /* 0x0004cc00010b7983 */ /* 0x000ee80000300800 */
        /* <DEDUP_REMOVED lines=47> */
.L_x_12373:
        /* <DEDUP_REMOVED lines=14> */
.L_x_12235:
[----:B------:R-:W-:Y:S05]  /*27ee0*/  BSYNC B0 ;  /* 0x0000000000007941 */ /* 0x000fea0003800000 */
.L_x_12234:
[----:B------:R-:W-:Y:S01]  /*27ef0*/  NOP ;  /* 0x0000000000007918 */ /* 0x000fe20000000000 */
[----:B------:R-:W-:-:S13]  /*27f00*/  PLOP3.LUT P0, PT, PT, PT, PT, 0x80, 0x0 ;  /* 0x000000000000781c */ /* 0x000fda0003f0f070 */
.L_x_12236:
        /* <DEDUP_REMOVED lines=18> */
.L_x_12374:
[----:B------:R-:W-:Y:S05]  /*28030*/  BSYNC B0 ;  /* 0x0000000000007941 */ /* 0x000fea0003800000 */
.L_x_12237:
        /* <DEDUP_REMOVED lines=13> */
.L_x_12375:
[----:B------:R-:W-:Y:S05]  /*28110*/  BSYNC B1 ;  /* 0x0000000000017941 */ /* 0x000fea0003800000 */
.L_x_12241:
        /* <DEDUP_REMOVED lines=9> */
.L_x_12244:
[----:B------:R-:W-:Y:S05]  /*281b0*/  BSYNC B1 ;  /* 0x0000000000017941 */ /* 0x000fea0003800000 */
.L_x_12243:
        /* <DEDUP_REMOVED lines=12> */
.L_x_12245:
        /* <DEDUP_REMOVED lines=15> */
.L_x_12246:
        /* <DEDUP_REMOVED lines=15> */
.L_x_12247:
        /* <DEDUP_REMOVED lines=15> */
.L_x_12248:
        /* <DEDUP_REMOVED lines=10> */
.L_x_12240:
[----:B------:R-:W-:Y:S05]  /*285f0*/  BSYNC B0 ;  /* 0x0000000000007941 */ /* 0x000fea0003800000 */
.L_x_12239:
        /* <DEDUP_REMOVED lines=8> */
[----:B------:R-:W5:Y:S04]  /*28680*/  LDL.LU R7, [R1+0x4e0] ;  /* 0x0004e00001077983 */ /* 0x000f680000300800 */
[----:B--2---:R-:W2:Y:S04]  /*28690*/  LDL.LU R6, [R1+0x4a8] ;  /* 0x0004a80001067983 */ /* 0x004ea80000300800 */
[----:B------:R-:W2:Y:S01]  /*286a0*/  LDL.LU R4, [R1+0x4e4] ;  /* 0x0004e40001047983 */ /* 0x000ea20000300800 */
[----:B------:R-:W-:Y:S01]  /*286b0*/  BSSY B2, `(.L_x_12251) ;  /* 0x00000ad000027945 */ /* 0x000fe20003800000 */
[----:B---3--:R-:W-:-:S04]  /*286c0*/  VIADD R2, R9, 0x1 ;  /* 0x0000000109027836 */ /* 0x008fc80000000000 */
[----:B----4-:R-:W-:Y:S01]  /*286d0*/  IMAD R2, R2, R8, RZ ;  /* 0x0000000802027224 */ /* 0x010fe200078e02ff */
[----:B------:R-:W-:Y:S02]  /*286e0*/  LOP3.LUT R8, RZ, R5, RZ, 0x33, !PT ;  /* 0x00000005ff087212 */ /* 0x000fe400078e33ff */
[----:B-----5:R-:W-:Y:S02]  /*286f0*/  LOP3.LUT R3, RZ, R7, RZ, 0x33, !PT ;  /* 0x00000007ff037212 */ /* 0x020fe400078e33ff */
[----:B------:R-:W-:-:S04]  /*28700*/  LOP3.LUT R2, RZ, R2, RZ, 0x33, !PT ;  /* 0x00000002ff027212 */ /* 0x000fc800078e33ff */
[----:B--2---:R-:W-:Y:S02]  /*28710*/  VIADDMNMX R2, R2, -R6, R3, !PT ;  /* 0x8000000602027246 */ /* 0x004fe40007800103 */
        /* <DEDUP_REMOVED lines=9> */
[----:B------:R-:W3:Y:S01]  /*287b0*/  LDL R5, [R1+0x480] ;  /* 0x0004800001057983 */ /* 0x000ee20000100800 */
[----:B------:R-:W-:-:S05]  /*287c0*/  VIADD R19, R19, 0x1 ;  /* 0x0000000113137836 */ /* 0x000fca0000000000 */
[----:B------:R-:W-:-:S04]  /*287d0*/  ISETP.NE.AND P0, PT, R19, 0x2, PT ;  /* 0x000000021300780c */ /* 0x000fc80003f05270 */
[----:B------:R-:W-:Y:S01]  /*287e0*/  SEL R2, RZ, 0x1, P0 ;  /* 0x00000001ff027807 */ /* 0x000fe20000000000 */
[----:B------:R-:W-:Y:S01]  /*287f0*/  BSSY B1, `(.L_x_12253) ;  /* 0x0000096000017945 */ /* 0x000fe20003800000 */
[----:B------:R-:W-:Y:S02]  /*28800*/  SEL R19, R19, RZ, P0 ;  /* 0x000000ff13137207 */ /* 0x000fe40000000000 */
[----:B--2---:R-:W-:-:S05]  /*28810*/  LOP3.LUT R9, R9, R2, RZ, 0x3c, !PT ;  /* 0x0000000209097212 */ /* 0x004fca00078e3cff */
[----:B------:R0:W-:Y:S01]  /*28820*/  STL [R1+0x474], R9 ;  /* 0x0004740901007387 */ /* 0x0001e20000100800 */
[----:B---3--:R-:W-:-:S13]  /*28830*/  LOP3.LUT P2, RZ, R5, 0x1, RZ, 0xc0, !PT ;  /* 0x0000000105ff7812 */ /* 0x008fda000784c0ff */
[----:B0-----:R-:W-:Y:S05]  /*28840*/  @!P2 BRA `(.L_x_12254) ;  /* 0x000000080040a947 */ /* 0x001fea0003800000 */
[----:B------:R-:W-:Y:S02]  /*28850*/  ULDC.64 UR4, c[0x0][0x418] ;  /* 0x0001060000047ab9 */ /* 0x000fe40000000a00 */
        /* <DEDUP_REMOVED lines=22> */
.L_x_12255:
[----:B------:R-:W1:Y:S01]  /*289c0*/  S2R R2, SR_TID.X ;  /* 0x0000000000027919 */ /* 0x000e620000002100 */
[----:B0-----:R-:W-:Y:S01]  /*289d0*/  SHF.L.U32 R6, R9, 0x1f, RZ ;  /* 0x0000001f09067819 */ /* 0x001fe200000006ff */
[----:B------:R-:W-:Y:S01]  /*289e0*/  BSSY B3, `(.L_x_12256) ;  /* 0x0000006000037945 */ /* 0x000fe20003800000 */
[----:B-1----:R-:W-:Y:S01]  /*289f0*/  LOP3.LUT R3, R2, 0x7f, RZ, 0xc0, !PT ;  /* 0x0000007f02037812 */ /* 0x002fe200078ec0ff */
[----:B------:R-:W-:-:S03]  /*28a00*/  IMAD R2, R19, 0x8, R18 ;  /* 0x0000000813027824 */ /* 0x000fc600078e0212 */
[----:B------:R-:W-:Y:S01]  /*28a10*/  ISETP.NE.AND P1, PT, R3, RZ, PT ;  /* 0x000000ff0300720c */ /* 0x000fe20003f25270 */
[----:B------:R-:W0:Y:S02]  /*28a20*/  SYNCS.PHASECHK.TRANS64.TRYWAIT P0, [R2+URZ+0x32440], R6 ;  /* 0x03244006020075a7 */ /* 0x000e24000800017f */
[----:B0-----:R-:W-:Y:S10]  /*28a30*/  @!P0 BRA `(.L_x_12257) ;  /* 0x0000005000088947 */ /* 0x001ff40003800000 */
.L_x_12376:
[----:B------:R-:W-:Y:S05]  /*28a40*/  BSYNC B3 ;  /* 0x0000000000037941 */ /* 0x000fea0003800000 */
.L_x_12256:
[----:B------:R-:W-:Y:S04]  /*28a50*/  BSSY B3, `(.L_x_12258) ;  /* 0x0000009000037945 */ /* 0x000fe80003800000 */
[----:B------:R-:W-:Y:S05]  /*28a60*/  @P1 BRA `(.L_x_12259) ;  /* 0x00000000001c1947 */ /* 0x000fea0003800000 */
[----:B------:R-:W1:Y:S02]  /*28a70*/  S2R R3, SR_TID.X ;  /* 0x0000000000037919 */ /* 0x000e640000002100 */
[----:B-1----:R-:W-:Y:S01]  /*28a80*/  LOP3.LUT R5, R3, 0x1f, RZ, 0xc0, !PT ;  /* 0x0000001f03057812 */ /* 0x002fe200078ec0ff */
[----:B------:R-:W-:-:S03]  /*28a90*/  IMAD.MOV.U32 R3, RZ, RZ, 0x3000 ;  /* 0x00003000ff037424 */ /* 0x000fc600078e00ff */
[----:B------:R-:W-:Y:S01]  /*28aa0*/  ISETP.NE.AND P0, PT, R5, RZ, PT ;  /* 0x000000ff0500720c */ /* 0x000fe20003f05270 */
[----:B------:R1:W-:-:S12]  /*28ab0*/  SYNCS.ARRIVE.TRANS64 RZ, [R2+URZ+0x32430], R3 ;  /* 0x0324300302ff79a7 */ /* 0x0003d8000800003f */
[----:B-1----:R-:W-:Y:S05]  /*28ac0*/  @!P0 BRA `(.L_x_12259) ;  /* 0x0000000000048947 */ /* 0x002fea0003800000 */
[----:B------:R-:W-:Y:S01]  /*28ad0*/  BPT.TRAP 0x1 ;  /* 0x000000040000795c */ /* 0x000fe20000300000 */
.L_x_12259:
[----:B------:R-:W-:Y:S05]  /*28ae0*/  BSYNC B3 ;  /* 0x0000000000037941 */ /* 0x000fea0003800000 */
.L_x_12258:
        /* <DEDUP_REMOVED lines=12> */
.L_x_12260:
        /* <DEDUP_REMOVED lines=13> */
.L_x_12377:
[----:B------:R-:W-:Y:S05]  /*28c80*/  BSYNC B3 ;  /* 0x0000000000037941 */ /* 0x000fea0003800000 */
.L_x_12261:
        /* <DEDUP_REMOVED lines=11> */
.L_x_12264:
[----:B------:R-:W-:Y:S05]  /*28d40*/  BSYNC B3 ;  /* 0x0000000000037941 */ /* 0x000fea0003800000 */
.L_x_12263:
        /* <DEDUP_REMOVED lines=9> */
.L_x_12265:
        /* <DEDUP_REMOVED lines=15> */
.L_x_12266:
        /* <DEDUP_REMOVED lines=15> */
.L_x_12267:
        /* <DEDUP_REMOVED lines=15> */
.L_x_12268:
        /* <DEDUP_REMOVED lines=10> */
.L_x_12254:
[----:B------:R-:W-:Y:S05]  /*29150*/  BSYNC B1 ;  /* 0x0000000000017941 */ /* 0x000fea0003800000 */
.L_x_12253:
[----:B------:R-:W2:Y:S02]  /*29160*/  LDL.LU R5, [R1+0x4a4] ;  /* 0x0004a40001057983 */ /* 0x000ea40000300800 */
[----:B--2---:R-:W-:-:S07]  /*29170*/  VIADD R0, R5, 0xfffffffd ;  /* 0xfffffffd05007836 */ /* 0x004fce0000000000 */
.L_x_12252:
[----:B------:R-:W-:Y:S05]  /*29180*/  BSYNC B2 ;  /* 0x0000000000027941 */ /* 0x000fea0003800000 */
.L_x_12251:
[----:B------:R-:W-:-:S05]  /*29190*/  VIADD R8, R8, 0xfffffffe ;  /* 0xfffffffe08087836 */ /* 0x000fca0000000000 */
[----:B------:R-:W-:-:S13]  /*291a0*/  ISETP.NE.AND P0, PT, R8, R4, PT ;  /* 0x000000040800720c */ /* 0x000fda0003f05270 */
[----:B------:R-:W-:Y:S05]  /*291b0*/  @!P0 BRA `(.L_x_12250) ;  /* 0x0000001000f88947 */ /* 0x000fea0003800000 */
.L_x_12301:
        /* <DEDUP_REMOVED lines=35> */
.L_x_12271:
[----:B------:R-:W0:Y:S01]  /*293f0*/  S2R R2, SR_TID.X ;  /* 0x0000000000027919 */ /* 0x000e220000002100 */
[----:B------:R-:W-:Y:S01]  /*29400*/  SHF.L.U32 R3, R6, 0x1f, RZ ;  /* 0x0000001f06037819 */ /* 0x000fe200000006ff */
[----:B------:R-:W-:Y:S01]  /*29410*/  BSSY B2, `(.L_x_12272) ;  /* 0x0000006000027945 */ /* 0x000fe20003800000 */
[----:B0-----:R-:W-:Y:S01]  /*29420*/  LOP3.LUT R4, R2, 0x7f, RZ, 0xc0, !PT ;  /* 0x0000007f02047812 */ /* 0x001fe200078ec0ff */
[----:B------:R-:W-:-:S03]  /*29430*/  IMAD R2, R7, 0x8, R18 ;  /* 0x0000000807027824 */ /* 0x000fc600078e0212 */
[----:B------:R-:W-:Y:S01]  /*29440*/  ISETP.NE.AND P1, PT, R4, RZ, PT ;  /* 0x000000ff0400720c */ /* 0x000fe20003f25270 */
[----:B------:R-:W0:Y:S02]  /*29450*/  SYNCS.PHASECHK.TRANS64.TRYWAIT P0, [R2+URZ+0x32440], R3 ;  /* 0x03244003020075a7 */ /* 0x000e24000800017f */
[----:B0-----:R-:W-:Y:S10]  /*29460*/  @!P0 BRA `(.L_x_12273) ;  /* 0x0000004400a48947 */ /* 0x001ff40003800000 */
.L_x_12378:
[----:B------:R-:W-:Y:S05]  /*29470*/  BSYNC B2 ;  /* 0x0000000000027941 */ /* 0x000fea0003800000 */
.L_x_12272:
        /* <DEDUP_REMOVED lines=9> */
.L_x_12275:
[----:B------:R-:W-:Y:S05]  /*29510*/  BSYNC B2 ;  /* 0x0000000000027941 */ /* 0x000fea0003800000 */
.L_x_12274:
        /* <DEDUP_REMOVED lines=12> */
.L_x_12276:
        /* <DEDUP_REMOVED lines=13> */
.L_x_12379:
[----:B------:R-:W-:Y:S05]  /*296b0*/  BSYNC B2 ;  /* 0x0000000000027941 */ /* 0x000fea0003800000 */
.L_x_12277:
        /* <DEDUP_REMOVED lines=11> */
.L_x_12280:
[----:B------:R-:W-:Y:S05]  /*29770*/  BSYNC B2 ;  /* 0x0000000000027941 */ /* 0x000fea0003800000 */
.L_x_12279:
        /* <DEDUP_REMOVED lines=9> */
.L_x_12281:
        /* <DEDUP_REMOVED lines=15> */
.L_x_12282:
        /* <DEDUP_REMOVED lines=15> */
.L_x_12283:
        /* <DEDUP_REMOVED lines=15> */
.L_x_12284:
        /* <DEDUP_REMOVED lines=10> */
.L_x_12270:
[----:B------:R-:W-:Y:S05]  /*29b80*/  BSYNC B1 ;  /* 0x0000000000017941 */ /* 0x000fea0003800000 */
.L_x_12269:
        /* <DEDUP_REMOVED lines=10> */
[----:B0-----:R-:W-:Y:S05]  /*29c30*/  @!P2 BRA `(.L_x_12286) ;  /* 0x000000080044a947 */ /* 0x001fea0003800000 */
        /* <DEDUP_REMOVED lines=24> */
.L_x_12287:
[----:B------:R-:W0:Y:S01]  /*29dc0*/  S2R R2, SR_TID.X ;  /* 0x0000000000027919 */ /* 0x000e220000002100 */
[----:B------:R-:W-:Y:S01]  /*29dd0*/  IMAD R3, R19, 0x8, R18 ;  /* 0x0000000813037824 */ /* 0x000fe200078e0212 */
[----:B------:R-:W-:Y:S01]  /*29de0*/  BSSY B2, `(.L_x_12288) ;  /* 0x0000006000027945 */ /* 0x000fe20003800000 */
[----:B0-----:R-:W-:Y:S02]  /*29df0*/  LOP3.LUT R4, R2, 0x7f, RZ, 0xc0, !PT ;  /* 0x0000007f02047812 */ /* 0x001fe400078ec0ff */
[----:B------:R-:W-:Y:S02]  /*29e00*/  SHF.L.U32 R2, R8, 0x1f, RZ ;  /* 0x0000001f08027819 */ /* 0x000fe400000006ff */
[----:B------:R-:W-:Y:S02]  /*29e10*/  ISETP.NE.AND P1, PT, R4, RZ, PT ;  /* 0x000000ff0400720c */ /* 0x000fe40003f25270 */
[----:B------:R-:W0:Y:S02]  /*29e20*/  SYNCS.PHASECHK.TRANS64.TRYWAIT P0, [R3+URZ+0x32440], R2 ;  /* 0x03244002030075a7 */ /* 0x000e24000800017f */
[----:B0-----:R-:W-:Y:S09]  /*29e30*/  @!P0 BRA `(.L_x_12289) ;  /* 0x0000003c00588947 */ /* 0x001ff20003800000 */
.L_x_12380:
[----:B------:R-:W-:Y:S05]  /*29e40*/  BSYNC B2 ;  /* 0x0000000000027941 */ /* 0x000fea0003800000 */
.L_x_12288:
        /* <DEDUP_REMOVED lines=9> */
.L_x_12291:
[----:B------:R-:W-:Y:S05]  /*29ee0*/  BSYNC B2 ;  /* 0x0000000000027941 */ /* 0x000fea0003800000 */
.L_x_12290:
        /* <DEDUP_REMOVED lines=12> */
.L_x_12292:
        /* <DEDUP_REMOVED lines=13> */
.L_x_12381:
[----:B------:R-:W-:Y:S05]  /*2a080*/  BSYNC B2 ;  /* 0x0000000000027941 */ /* 0x000fea0003800000 */
.L_x_12293:
        /* <DEDUP_REMOVED lines=11> */
.L_x_12296:
[----:B------:R-:W-:Y:S05]  /*2a140*/  BSYNC B2 ;  /* 0x0000000000027941 */ /* 0x000fea0003800000 */
.L_x_12295:
        /* <DEDUP_REMOVED lines=9> */
.L_x_12297:
        /* <DEDUP_REMOVED lines=15> */
.L_x_12298:
        /* <DEDUP_REMOVED lines=15> */
.L_x_12299:
        /* <DEDUP_REMOVED lines=15> */
.L_x_12300:
        /* <DEDUP_REMOVED lines=10> */
.L_x_12286:
[----:B------:R-:W-:Y:S05]  /*2a550*/  BSYNC B1 ;  /* 0x0000000000017941 */ /* 0x000fea0003800000 */
.L_x_12285:
[----:B------:R-:W2:Y:S01]  /*2a560*/  LDL R5, [R1+0x47c] ;  /* 0x00047c0001057983 */ /* 0x000ea20000100800 */
[----:B------:R-:W-:Y:S01]  /*2a570*/  VIADD R0, R0, 0xfffffffe ;  /* 0xfffffffe00007836 */ /* 0x000fe20000000000 */
[----:B--2---:R-:W-:-:S13]  /*2a580*/  ISETP.GT.AND P0, PT, R6, R5, PT ;  /* 0x000000050600720c */ /* 0x004fda0003f04270 */
[----:B------:R-:W-:Y:S05]  /*2a590*/  @P0 BRA `(.L_x_12301) ;  /* 0xffffffec00080947 */ /* 0x000fea000383ffff */
.L_x_12250:
[----:B------:R-:W-:Y:S05]  /*2a5a0*/  BSYNC B0 ;  /* 0x0000000000007941 */ /* 0x000fea0003800000 */
.L_x_12249:
[----:B------:R-:W0:Y:S02]  /*2a5b0*/  S2R R2, SR_TID.X ;  /* 0x0000000000027919 */ /* 0x000e240000002100 */
[----:B0-----:R-:W-:Y:S02]  /*2a5c0*/  LOP3.LUT R3, R2, 0x7f, RZ, 0xc0, !PT ;  /* 0x0000007f02037812 */ /* 0x001fe400078ec0ff */
        /* <DEDUP_REMOVED lines=9> */
[----:B------:R-:W1:Y:S01]  /*2a660*/  S2R R3, SR_LANEID ;  /* 0x0000000000037919 */ /* 0x000e620000000000 */
[----:B------:R-:W-:Y:S02]  /*2a670*/  VOTEU.ANY UR4, UPT, PT ;  /* 0x0000000000047886 */ /* 0x000fe400038e0100 */
[----:B------:R-:W1:Y:S08]  /*2a680*/  FLO.U32 R0, UR4 ;  /* 0x0000000400007d00 */ /* 0x000e7000080e0000 */
[----:B------:R-:W3:Y:S01]  /*2a690*/  POPC R5, UR4 ;  /* 0x0000000400057d09 */ /* 0x000ee20008000000 */
[----:B-1----:R-:W-:-:S02]  /*2a6a0*/  ISETP.EQ.U32.AND P1, PT, R0, R3, PT ;  /* 0x000000030000720c */ /* 0x002fc40003f22070 */
[----:B0-----:R-:W3:Y:S11]  /*2a6b0*/  LDC.64 R2, c[0x0][0xd60] ;  /* 0x00035800ff027b82 */ /* 0x001ef60000000a00 */
[----:B---3--:R-:W3:Y:S01]  /*2a6c0*/  @P1 ATOMG.E.ADD.STRONG.GPU PT, R3, desc[UR40][R2.64], R5 ;  /* 0x00000005020319a8 */ /* 0x008ee200081ee1e8 */
[----:B------:R-:W0:Y:S02]  /*2a6d0*/  S2R R4, SR_LTMASK ;  /* 0x0000000000047919 */ /* 0x000e240000003900 */
[----:B0-----:R-:W-:-:S04]  /*2a6e0*/  LOP3.LUT R4, R4, UR4, RZ, 0xc0, !PT ;  /* 0x0000000404047c12 */ /* 0x001fc8000f8ec0ff */
[----:B------:R-:W0:Y:S01]  /*2a6f0*/  POPC R7, R4 ;  /* 0x0000000400077309 */ /* 0x000e220000000000 */
[----:B---3--:R-:W0:Y:S02]  /*2a700*/  SHFL.IDX PT, R0, R3, R0, 0x1f ;  /* 0x00001f0003007589 */ /* 0x008e2400000e0000 */
[----:B0-----:R-:W-:-:S05]  /*2a710*/  IADD3 R0, R0, UR37, R7 ;  /* 0x0000002500007c10 */ /* 0x001fca000fffe007 */
[----:B------:R1:W-:Y:S02]  /*2a720*/  STL [R1+0x460], R0 ;  /* 0x0004600001007387 */ /* 0x0003e40000100800 */
.L_x_12303:
[----:B------:R-:W-:Y:S05]  /*2a730*/  BSYNC B0 ;  /* 0x0000000000007941 */ /* 0x000fea0003800000 */
.L_x_12302:
[----:B------:R-:W-:-:S07]  /*2a740*/  SEL R19, R19, RZ, P0 ;  /* 0x000000ff13137207 */ /* 0x000fce0000000000 */
.L_x_12215:
[----:B------:R-:W-:Y:S05]  /*2a750*/  BSYNC B7 ;  /* 0x0000000000077941 */ /* 0x000fea0003800000 */
.L_x_12213:
[----:B-1-3--:R-:W3:Y:S02]  /*2a760*/  LDL R0, [R1+0x480] ;  /* 0x0004800001007983 */ /* 0x00aee40000100800 */
[----:B---3--:R-:W-:-:S13]  /*2a770*/  LOP3.LUT P0, RZ, R0, 0x40, RZ, 0xc0, !PT ;  /* 0x0000004000ff7812 */ /* 0x008fda000780c0ff */
[----:B------:R-:W-:Y:S05]  /*2a780*/  @!P0 BRA `(.L_x_12304) ;  /* 0x0000000000288947 */ /* 0x000fea0003800000 */
[----:B------:R-:W-:Y:S05]  /*2a790*/  WARPSYNC.ALL ;  /* 0x0000000000007948 */ /* 0x000fea0003800000 */
[----:B------:R-:W1:Y:S08]  /*2a7a0*/  S2UR UR5, SR_CgaCtaId ;  /* 0x00000000000579c3 */ /* 0x000e700000008800 */
[----:B------:R-:W-:Y:S06]  /*2a7b0*/  BAR.SYNC.DEFER_BLOCKING 0x5, 0x180 ;  /* 0x0146000000007b1d */ /* 0x000fec0000010000 */
[----:B------:R-:W-:-:S02]  /*2a7c0*/  UMOV UR4, 0x400 ;  /* 0x0000040000047882 */ /* 0x000fc40000000000 */
[----:B-1----:R-:W-:-:S06]  /*2a7d0*/  ULEA UR4, UR5, UR4, 0x18 ;  /* 0x0000000405047291 */ /* 0x002fcc000f8ec03f */
[----:B------:R-:W-:-:S05]  /*2a7e0*/  IMAD.U32 R18, RZ, RZ, UR4 ;  /* 0x00000004ff127e24 */ /* 0x000fca000f8e00ff */
[----:B0-2---:R-:W0:Y:S04]  /*2a7f0*/  LDS.128 R4, [R18+0x324d0] ;  /* 0x0324d00012047984 */ /* 0x005e280000000c00 */
[----:B0-----:R1:W-:Y:S01]  /*2a800*/  STL.128 [R1+0x460], R4 ;  /* 0x0004600401007387 */ /* 0x0013e20000100c00 */
[----:B------:R-:W-:Y:S06]  /*2a810*/  BAR.ARV 0x4, 0x180 ;  /* 0x0106000000007b1d */ /* 0x000fec0000002000 */
[----:B------:R-:W-:Y:S05]  /*2a820*/  BRA `(.L_x_12305) ;  /* 0x0000001000347947 */ /* 0x000fea0003800000 */
.L_x_12304:
[----:B------:R-:W1:Y:S01]  /*2a830*/  S2R R0, SR_TID.X ;  /* 0x0000000000007919 */ /* 0x000e620000002100 */
[----:B------:R-:W-:Y:S01]  /*2a840*/  UMOV UR4, 0xffffffff ;  /* 0xffffffff00047882 */ /* 0x000fe20000000000 */
[----:B-1----:R-:W-:-:S04]  /*2a850*/  LOP3.LUT R16, R0, 0x1f, RZ, 0xc0, !PT ;  /* 0x0000001f00107812 */ /* 0x002fc800078ec0ff */
[----:B------:R-:W-:Y:S01]  /*2a860*/  ISETP.NE.AND P0, PT, R16, 0x1f, PT ;  /* 0x0000001f1000780c */ /* 0x000fe20003f05270 */
[----:B------:R-:W-:-:S12]  /*2a870*/  BRA.DIV UR4, `(.L_x_12306) ;  /* 0x0000003204f07947 */ /* 0x000fd8000b800000 */
[----:B0-----:R-:W3:Y:S01]  /*2a880*/  LDL R4, [R1+0x46c] ;  /* 0x00046c0001047983 */ /* 0x001ee20000100800 */
[----:B------:R-:W-:-:S03]  /*2a890*/  ULDC UR4, c[0x0][0xd3c] ;  /* 0x00034f0000047ab9 */ /* 0x000fc60000000800 */
[----:B------:R-:W4:Y:S01]  /*2a8a0*/  LDL.LU R3, [R1+0x460] ;  /* 0x0004600001037983 */ /* 0x000f220000300800 */
[----:B---3--:R-:W-:-:S05]  /*2a8b0*/  IMAD.IADD R0, R4, 0x1, R16 ;  /* 0x0000000104007824 */ /* 0x008fca00078e0210 */
[----:B------:R-:W-:Y:S01]  /*2a8c0*/  ISETP.GE.OR P1, PT, R0, UR4, !P0 ;  /* 0x0000000400007c0c */ /* 0x000fe2000c726670 */
[----:B----4-:R-:W-:-:S12]  /*2a8d0*/  IMAD.MOV.U32 R11, RZ, RZ, R3 ;  /* 0x000000ffff0b7224 */ /* 0x010fd800078e0003 */
[----:B------:R-:W0:Y:S08]  /*2a8e0*/  @!P1 LDC.64 R2, c[0x0][0xd80] ;  /* 0x00036000ff029b82 */ /* 0x000e300000000a00 */
[----:B------:R-:W1:Y:S01]  /*2a8f0*/  @!P1 LDC.64 R4, c[0x0][0xd78] ;  /* 0x00035e00ff049b82 */ /* 0x000e620000000a00 */
[----:B0-----:R-:W-:-:S05]  /*2a900*/  @!P1 IMAD.WIDE R2, R0, 0x4, R2 ;  /* 0x0000000400029825 */ /* 0x001fca00078e0202 */
[----:B--2---:R1:W2:Y:S02]  /*2a910*/  @!P1 LDG.E R6, desc[UR40][R2.64] ;  /* 0x0000002802069981 */ /* 0x0042a4000c1e1900 */
[----:B-1----:R-:W-:-:S06]  /*2a920*/  @!P1 IMAD.WIDE R2, R0, 0x4, R4 ;  /* 0x0000000400029825 */ /* 0x002fcc00078e0204 */
[----:B------:R-:W3:Y:S01]  /*2a930*/  @!P1 LDG.E R2, desc[UR40][R2.64] ;  /* 0x0000002802029981 */ /* 0x000ee2000c1e1900 */
[----:B------:R-:W-:Y:S01]  /*2a940*/  IMAD.MOV.U32 R5, RZ, RZ, RZ ;  /* 0x000000ffff057224 */ /* 0x000fe200078e00ff */
[C---:B------:R-:W-:Y:S02]  /*2a950*/  ISETP.GE.U32.AND P2, PT, R16.reuse, 0x2, PT ;  /* 0x000000021000780c */ /* 0x040fe40003f46070 */
[C---:B------:R-:W-:Y:S02]  /*2a960*/  ISETP.GE.U32.AND P3, PT, R16.reuse, 0x4, PT ;  /* 0x000000041000780c */ /* 0x040fe40003f66070 */
[C---:B------:R-:W-:Y:S02]  /*2a970*/  ISETP.GE.U32.AND P4, PT, R16.reuse, 0x8, PT ;  /* 0x000000081000780c */ /* 0x040fe40003f86070 */
[----:B------:R-:W-:Y:S01]  /*2a980*/  ISETP.GE.U32.AND P5, PT, R16, 0x10, PT ;  /* 0x000000101000780c */ /* 0x000fe20003fa6070 */
[----:B------:R-:W-:Y:S04]  /*2a990*/  SHFL.IDX PT, R0, R11, RZ, 0x1f ;  /* 0x00001fff0b007589 */ /* 0x000fe800000e0000 */
[----:B------:R-:W-:Y:S01]  /*2a9a0*/  SHFL.IDX PT, R9, R11, 0x1, 0x1f ;  /* 0x00201f000b097f89 */ /* 0x000fe200000e0000 */
[----:B------:R-:W-:-:S02]  /*2a9b0*/  IMAD.MOV.U32 R8, RZ, RZ, RZ ;  /* 0x000000ffff087224 */ /* 0x000fc400078e00ff */
[----:B--2---:R-:W-:Y:S02]  /*2a9c0*/  @!P1 IMAD.MOV.U32 R5, RZ, RZ, R6 ;  /* 0x000000ffff059224 */ /* 0x004fe400078e0006 */
[----:B------:R-:W-:Y:S02]  /*2a9d0*/  IMAD.MOV.U32 R6, RZ, RZ, RZ ;  /* 0x000000ffff067224 */ /* 0x000fe400078e00ff */
[----:B---3--:R-:W-:-:S04]  /*2a9e0*/  @!P1 IMAD.MOV.U32 R6, RZ, RZ, R2 ;  /* 0x000000ffff069224 */ /* 0x008fc800078e0002 */
[----:B------:R-:W-:-:S05]  /*2a9f0*/  IMAD R2, R6, R5, RZ ;  /* 0x0000000506027224 */ /* 0x000fca00078e02ff */
[----:B------:R-:W0:Y:S01]  /*2aa00*/  SHFL.UP PT, R3, R2, 0x1, RZ ;  /* 0x0420000002037989 */ /* 0x000e2200000e00ff */
[----:B------:R-:W-:-:S04]  /*2aa10*/  ISETP.NE.AND P1, PT, R16, RZ, PT ;  /* 0x000000ff1000720c */ /* 0x000fc80003f25270 */
        /* <DEDUP_REMOVED lines=15> */
.L_x_12391:
[----:B------:R-:W-:Y:S02]  /*2ab10*/  ULDC UR4, c[0x0][0xd38] ;  /* 0x00034e0000047ab9 */ /* 0x000fe40000000800 */
[----:B------:R-:W-:-:S04]  /*2ab20*/  IMAD.U32 R7, RZ, RZ, UR4 ;  /* 0x00000004ff077e24 */ /* 0x000fc8000f8e00ff */
[----:B-1----:R-:W-:-:S04]  /*2ab30*/  IMAD R10, R10, R7, RZ ;  /* 0x000000070a0a7224 */ /* 0x002fc800078e02ff */
[----:B------:R-:W-:-:S05]  /*2ab40*/  IMAD.IADD R4, R9, 0x1, R10 ;  /* 0x0000000109047824 */ /* 0x000fca00078e020a */
[----:B------:R-:W-:-:S13]  /*2ab50*/  ISETP.GT.AND P6, PT, R4, R0, PT ;  /* 0x000000000400720c */ /* 0x000fda0003fc4270 */
[----:B------:R-:W-:Y:S05]  /*2ab60*/  @P6 BRA `(.L_x_12307) ;  /* 0x0000000000ac6947 */ /* 0x000fea0003800000 */
.L_x_12310:
        /* <DEDUP_REMOVED lines=37> */
.L_x_12399:
[----:B------:R-:W-:Y:S02]  /*2adc0*/  ULDC UR4, c[0x0][0xd38] ;  /* 0x00034e0000047ab9 */ /* 0x000fe40000000800 */
[----:B------:R-:W-:-:S04]  /*2add0*/  IMAD.U32 R7, RZ, RZ, UR4 ;  /* 0x00000004ff077e24 */ /* 0x000fc8000f8e00ff */
[----:B-1----:R-:W-:-:S04]  /*2ade0*/  IMAD R10, R10, R7, RZ ;  /* 0x000000070a0a7224 */ /* 0x002fc800078e02ff */
[----:B------:R-:W-:-:S05]  /*2adf0*/  IMAD.IADD R4, R10, 0x1, R4 ;  /* 0x000000010a047824 */ /* 0x000fca00078e0204 */
[----:B------:R-:W-:-:S13]  /*2ae00*/  ISETP.GT.AND P6, PT, R4, R0, PT ;  /* 0x000000000400720c */ /* 0x000fda0003fc4270 */
[----:B------:R-:W-:Y:S05]  /*2ae10*/  @!P6 BRA `(.L_x_12310) ;  /* 0xfffffffc0054e947 */ /* 0x000fea000383ffff */
.L_x_12307:
        /* <DEDUP_REMOVED lines=12> */
.L_x_12404:
[----:B------:R-:W-:-:S13]  /*2aee0*/  ISETP.NE.AND P0, PT, R3, RZ, PT ;  /* 0x000000ff0300720c */ /* 0x000fda0003f05270 */
[----:B------:R-:W-:Y:S05]  /*2aef0*/  @!P0 BRA `(.L_x_12312) ;  /* 0x0000000000148947 */ /* 0x000fea0003800000 */
[----:B------:R-:W-:Y:S01]  /*2af00*/  UMOV UR4, 0xffffffff ;  /* 0xffffffff00047882 */ /* 0x000fe20000000000 */
[----:B---3--:R-:W-:Y:S02]  /*2af10*/  VIADD R9, R9, 0xffffffff ;  /* 0xffffffff09097836 */ /* 0x008fe40000000000 */
[----:B------:R-:W-:Y:S05]  /*2af20*/  BRA.DIV UR4, `(.L_x_12313) ;  /* 0x0000003604e47947 */ /* 0x000fea000b800000 */
[----:B0-----:R0:W2:Y:S02]  /*2af30*/  SHFL.IDX PT, R2, R2, R9, 0x1f ;  /* 0x00001f0902027589 */ /* 0x0010a400000e0000 */
.L_x_12407:
[----:B--2---:R-:W-:-:S07]  /*2af40*/  IMAD.MOV.U32 R8, RZ, RZ, R2 ;  /* 0x000000ffff087224 */ /* 0x004fce00078e0002 */
.L_x_12312:
[----:B0-----:R-:W-:Y:S01]  /*2af50*/  IMAD R2, R8, R7, R10 ;  /* 0x0000000708027224 */ /* 0x001fe200078e020a */
[----:B------:R-:W-:-:S03]  /*2af60*/  ISETP.NE.AND P0, PT, R6, 0x1, PT ;  /* 0x000000010600780c */ /* 0x000fc60003f05270 */
[----:B------:R-:W-:Y:S01]  /*2af70*/  IMAD.IADD R0, R0, 0x1, -R2 ;  /* 0x0000000100007824 */ /* 0x000fe200078e0a02 */
[----:B------:R0:W-:Y:S09]  /*2af80*/  STL [R1+0x460], R2 ;  /* 0x0004600201007387 */ /* 0x0001f20000100800 */
        /* <DEDUP_REMOVED lines=58> */
.L_x_12314:
        /* <DEDUP_REMOVED lines=54> */
[----:B------:R-:W-:Y:S02]  /*2b690*/  ISETP.GE.AND P2, PT, R3, RZ, PT ;  /* 0x000000ff0300720c */ /* 0x000fe40003f46270 */
[----:B------:R-:W-:-:S05]  /*2b6a0*/  IADD3 R3, R8, 0x1000000, R0 ;  /* 0x0100000008037810 */ /* 0x000fca0007ffe000 */
[----:B------:R-:W-:-:S06]  /*2b6b0*/  @P0 VIADD R2, R2, 0x1 ;  /* 0x0000000102020836 */ /* 0x000fcc0000000000 */
[----:B------:R-:W-:Y:S01]  /*2b6c0*/  @!P2 IMAD.MOV R2, RZ, RZ, -R2 ;  /* 0x000000ffff02a224 */ /* 0x000fe200078e0a02 */
[----:B------:R-:W-:Y:S01]  /*2b6d0*/  @!P1 LOP3.LUT R2, RZ, R6, RZ, 0x33, !PT ;  /* 0x00000006ff029212 */ /* 0x000fe200078e33ff */
[----:B------:R-:W-:-:S04]  /*2b6e0*/  IMAD.MOV R6, RZ, RZ, -R6 ;  /* 0x000000ffff067224 */ /* 0x000fc800078e0a06 */
[----:B------:R-:W-:Y:S02]  /*2b6f0*/  IMAD R3, R2, R6, R3 ;  /* 0x0000000602037224 */ /* 0x000fe400078e0203 */
[----:B------:R-:W-:-:S03]  /*2b700*/  IMAD.MOV.U32 R0, RZ, RZ, R2 ;  /* 0x000000ffff007224 */ /* 0x000fc600078e0002 */
[----:B------:R1:W-:Y:S04]  /*2b710*/  STL [R1+0x468], R3 ;  /* 0x0004680301007387 */ /* 0x0003e80000100800 */
.L_x_12315:
[----:B-1----:R-:W-:-:S05]  /*2b720*/  LOP3.LUT R3, RZ, R0, RZ, 0x33, !PT ;  /* 0x00000000ff037212 */ /* 0x002fca00078e33ff */
[----:B------:R-:W-:-:S05]  /*2b730*/  IMAD.IADD R0, R4, 0x1, R3 ;  /* 0x0000000104007824 */ /* 0x000fca00078e0203 */
[----:B------:R2:W-:Y:S01]  /*2b740*/  STL [R1+0x464], R0 ;  /* 0x0004640001007387 */ /* 0x0005e20000100800 */
[----:B------:R-:W-:Y:S05]  /*2b750*/  BRA `(.L_x_12316) ;  /* 0x0000000000287947 */ /* 0x000fea0003800000 */
.L_x_12308:
[----:B------:R-:W-:Y:S01]  /*2b760*/  UMOV UR4, URZ ;  /* 0x0000003f00047c82 */ /* 0x000fe20008000000 */
[----:B------:R-:W-:Y:S01]  /*2b770*/  UMOV UR5, URZ ;  /* 0x0000003f00057c82 */ /* 0x000fe20008000000 */
[----:B------:R-:W-:Y:S01]  /*2b780*/  ULDC UR6, c[0x0][0xd3c] ;  /* 0x00034f0000067ab9 */ /* 0x000fe20000000800 */
[----:B------:R0:W-:Y:S01]  /*2b790*/  STL [R1+0x460], R0 ;  /* 0x0004600001007387 */ /* 0x0001e20000100800 */
[----:B------:R-:W-:Y:S02]  /*2b7a0*/  IMAD.U32 R3, RZ, RZ, UR4 ;  /* 0x00000004ff037e24 */ /* 0x000fe4000f8e00ff */
[----:B------:R-:W-:-:S03]  /*2b7b0*/  IMAD.U32 R2, RZ, RZ, UR5 ;  /* 0x00000005ff027e24 */ /* 0x000fc6000f8e00ff */
[----:B------:R1:W-:Y:S01]  /*2b7c0*/  STL [R1+0x464], R3 ;  /* 0x0004640301007387 */ /* 0x0003e20000100800 */
[----:B0-----:R-:W-:-:S03]  /*2b7d0*/  IMAD.U32 R0, RZ, RZ, UR6 ;  /* 0x00000006ff007e24 */ /* 0x001fc6000f8e00ff */
[----:B------:R1:W-:Y:S04]  /*2b7e0*/  STL [R1+0x468], R2 ;  /* 0x0004680201007387 */ /* 0x0003e80000100800 */
[----:B------:R1:W-:Y:S02]  /*2b7f0*/  STL [R1+0x46c], R0 ;  /* 0x00046c0001007387 */ /* 0x0003e40000100800 */
.L_x_12316:
[----:B-1----:R-:W3:Y:S04]  /*2b800*/  LDL R3, [R1+0x468] ;  /* 0x0004680001037983 */ /* 0x002ee80000100800 */
[----:B0-----:R-:W4:Y:S04]  /*2b810*/  LDL R2, [R1+0x46c] ;  /* 0x00046c0001027983 */ /* 0x001f280000100800 */
[----:B------:R-:W5:Y:S04]  /*2b820*/  LDL R4, [R1+0x460] ;  /* 0x0004600001047983 */ /* 0x000f680000100800 */
        /* <DEDUP_REMOVED lines=13> */
.L_x_12305:
[----:B------:R-:W2:Y:S01]  /*2b900*/  LDL R0, [R1+0x46c] ;  /* 0x00046c0001007983 */ /* 0x000ea20000100800 */
[----:B------:R-:W-:Y:S02]  /*2b910*/  ULDC UR4, c[0x0][0xd3c] ;  /* 0x00034f0000047ab9 */ /* 0x000fe40000000800 */
[----:B--2---:R-:W-:-:S13]  /*2b920*/  ISETP.GE.AND P0, PT, R0, UR4, PT ;  /* 0x0000000400007c0c */ /* 0x004fda000bf06270 */
[----:B------:R-:W-:Y:S05]  /*2b930*/  @!P0 BRA `(.L_x_12317) ;  /* 0xffffff9400dc8947 */ /* 0x000fea000383ffff */
[----:B------:R-:W-:Y:S05]  /*2b940*/  BSYNC B8 ;  /* 0x0000000000087941 */ /* 0x000fea0003800000 */
.L_x_12199:
[----:B----4-:R-:W2:Y:S01]  /*2b950*/  LDL.LU R0, [R1+0x4d8] ;  /* 0x0004d80001007983 */ /* 0x010ea20000300800 */
[----:B------:R-:W-:Y:S01]  /*2b960*/  BSSY B0, `(.L_x_12318) ;  /* 0x000000b000007945 */ /* 0x000fe20003800000 */
[----:B01-3--:R-:W0:Y:S01]  /*2b970*/  S2R R5, SR_CgaCtaId ;  /* 0x0000000000057919 */ /* 0x00be220000008800 */
        /* <DEDUP_REMOVED lines=9> */
.L_x_12408:
[----:B------:R-:W-:Y:S05]  /*2ba10*/  BSYNC B0 ;  /* 0x0000000000007941 */ /* 0x000fea0003800000 */
.L_x_12318:
[----:B------:R-:W-:-:S03]  /*2ba20*/  UMOV UR4, 0xffffffff ;  /* 0xffffffff00047882 */ /* 0x000fc60000000000 */
[----:B------:R-:W-:Y:S05]  /*2ba30*/  BRA.DIV UR4, `(.L_x_12320) ;  /* 0x0000002e04607947 */ /* 0x000fea000b800000 */
[----:B------:R-:W1:Y:S02]  /*2ba40*/  S2R R2, SR_TID.X ;  /* 0x0000000000027919 */ /* 0x000e640000002100 */
[----:B-1----:R-:W-:-:S04]  /*2ba50*/  SHF.R.U32.HI R2, RZ, 0x5, R2 ;  /* 0x00000005ff027819 */ /* 0x002fc80000011602 */
[----:B------:R-:W-:-:S05]  /*2ba60*/  LOP3.LUT R2, R2, 0x3, RZ, 0xc0, !PT ;  /* 0x0000000302027812 */ /* 0x000fca00078ec0ff */
[----:B------:R1:W2:Y:S02]  /*2ba70*/  SHFL.IDX PT, R14, R2, RZ, 0x1f ;  /* 0x00001fff020e7589 */ /* 0x0002a400000e0000 */
.L_x_12411:
[----:B--2---:R-:W-:Y:S01]  /*2ba80*/  ISETP.NE.AND P0, PT, R14, RZ, PT ;  /* 0x000000ff0e00720c */ /* 0x004fe20003f05270 */
[----:B------:R-:W-:-:S12]  /*2ba90*/  BSSY B0, `(.L_x_12321) ;  /* 0x0000025000007945 */ /* 0x000fd80003800000 */
[----:B------:R-:W-:Y:S05]  /*2baa0*/  @P0 BRA `(.L_x_12322) ;  /* 0x00000000008c0947 */ /* 0x000fea0003800000 */
[----:B------:R-:W-:-:S03]  /*2bab0*/  UMOV UR4, 0xffffffff ;  /* 0xffffffff00047882 */ /* 0x000fc60000000000 */
[----:B------:R-:W-:Y:S05]  /*2bac0*/  BRA.DIV UR4, `(.L_x_12323) ;  /* 0x0000002e04707947 */ /* 0x000fea000b800000 */
[----:B------:R-:W-:-:S13]  /*2bad0*/  ELECT P6, URZ, PT ;  /* 0x00000000003f782f */ /* 0x000fda00038c0000 */
.L_x_12414:
[----:B------:R-:W-:Y:S05]  /*2bae0*/  @!P6 BRA `(.L_x_12322) ;  /* 0x00000000007ce947 */ /* 0x000fea0003800000 */
[----:B------:R-:W-:-:S06]  /*2baf0*/  ULOP3.LUT UR4, UR36, 0x2, URZ, 0xfc, !UPT ;  /* 0x0000000224047892 */ /* 0x000fcc000f8efc3f */
[----:B-1----:R-:W-:-:S05]  /*2bb00*/  IMAD.U32 R2, RZ, RZ, UR4 ;  /* 0x00000004ff027e24 */ /* 0x002fca000f8e00ff */
[----:B------:R-:W-:-:S13]  /*2bb10*/  ISETP.NE.AND P2, PT, R2, 0x3, PT ;  /* 0x000000030200780c */ /* 0x000fda0003f45270 */
[----:B------:R-:W-:Y:S05]  /*2bb20*/  @!P2 BRA `(.L_x_12324) ;  /* 0x000000000004a947 */ /* 0x000fea0003800000 */
[----:B------:R-:W-:Y:S01]  /*2bb30*/  BPT.TRAP 0x1 ;  /* 0x000000040000795c */ /* 0x000fe20000300000 */
.L_x_12324:
        /* <DEDUP_REMOVED lines=13> */
.L_x_12415:
[----:B------:R-:W1:Y:S02]  /*2bc10*/  SYNCS.PHASECHK.TRANS64.TRYWAIT P0, [R7+URZ], R2 ;  /* 0x00000002070075a7 */ /* 0x000e64000800017f */
[----:B-1----:R-:W-:Y:S05]  /*2bc20*/  @!P0 BRA `(.L_x_12326) ;  /* 0x0000002c004c8947 */ /* 0x002fea0003800000 */
.L_x_12416:
[----:B------:R-:W-:Y:S05]  /*2bc30*/  @!P2 BRA `(.L_x_12327) ;  /* 0x000000000004a947 */ /* 0x000fea0003800000 */
[----:B------:R-:W-:Y:S01]  /*2bc40*/  BPT.TRAP 0x1 ;  /* 0x000000040000795c */ /* 0x000fe20000300000 */
.L_x_12327:
[----:B------:R-:W-:-:S04]  /*2bc50*/  VIADD R0, R0, 0x32460 ;  /* 0x0003246000007836 */ /* 0x000fc80000000000 */
[----:B------:R-:W-:-:S04]  /*2bc60*/  IMAD R4, R19, 0x8, R0 ;  /* 0x0000000813047824 */ /* 0x000fc800078e0200 */
[----:B------:R-:W2:Y:S02]  /*2bc70*/  SYNCS.PHASECHK.TRANS64.TRYWAIT P0, [R4+URZ], R5 ;  /* 0x00000005040075a7 */ /* 0x000ea4000800017f */
[----:B--2---:R-:W-:Y:S05]  /*2bc80*/  @!P0 BRA `(.L_x_12328) ;  /* 0x0000002c00488947 */ /* 0x004fea0003800000 */
.L_x_12417:
[----:B------:R-:W-:-:S07]  /*2bc90*/  IMAD R3, R3, 0x8, R0 ;  /* 0x0000000803037824 */ /* 0x000fce00078e0200 */
.L_x_12329:
[----:B---3--:R3:W4:Y:S02]  /*2bca0*/  SYNCS.PHASECHK.TRANS64.TRYWAIT P0, [R3+URZ], R2 ;  /* 0x00000002030075a7 */ /* 0x008724000800017f */
[----:B----4-:R-:W-:Y:S05]  /*2bcb0*/  @!P0 NANOSLEEP.SYNCS 0x989680 ;  /* 0x009896800000895d */ /* 0x010fea0003900000 */
[----:B------:R-:W4:Y:S02]  /*2bcc0*/  @!P0 SYNCS.PHASECHK.TRANS64 P0, [R3+URZ], R2 ;  /* 0x00000002030085a7 */ /* 0x000f24000800007f */
[----:B----4-:R-:W-:Y:S05]  /*2bcd0*/  @!P0 BRA `(.L_x_12329) ;  /* 0xfffffffc00f08947 */ /* 0x010fea000383ffff */
.L_x_12322:
[----:B------:R-:W-:Y:S05]  /*2bce0*/  BSYNC B0 ;  /* 0x0000000000007941 */ /* 0x000fea0003800000 */
.L_x_12321:
[----:B------:R-:W-:Y:S05]  /*2bcf0*/  EXIT ;  /* 0x000000000000794d */ /* 0x000fea0003800000 */
.L_x_12079:
[----:B0-----:R0:W1:Y:S02]  /*2bd00*/  SYNCS.PHASECHK.TRANS64.TRYWAIT P0, [R72+URZ+0x32400], R27 ;  /* 0x0324001b480075a7 */ /* 0x001064000800017f */
[----:B-1----:R-:W-:Y:S05]  /*2bd10*/  @!P0 NANOSLEEP.SYNCS 0x989680 ;  /* 0x009896800000895d */ /* 0x002fea0003900000 */
[----:B------:R-:W1:Y:S02]  /*2bd20*/  @!P0 SYNCS.PHASECHK.TRANS64 P0, [R72+URZ+0x32400], R27 ;  /* 0x0324001b480085a7 */ /* 0x000e64000800007f */
[----:B-1----:R-:W-:Y:S05]  /*2bd30*/  @!P0 BRA `(.L_x_12079) ;  /* 0xfffffffc00f08947 */ /* 0x002fea000383ffff */
[----:B------:R-:W-:Y:S05]  /*2bd40*/  BRA `(.L_x_12330) ;  /* 0xfffffd70002c7947 */ /* 0x000fea000383ffff */
.L_x_12086:
[----:B-1----:R1:W2:Y:S02]  /*2bd50*/  SYNCS.PHASECHK.TRANS64.TRYWAIT P0, [R12+URZ], R13 ;  /* 0x0000000d0c0075a7 */ /* 0x0022a4000800017f */
[----:B--2---:R-:W-:Y:S05]  /*2bd60*/  @!P0 NANOSLEEP.SYNCS 0x989680 ;  /* 0x009896800000895d */ /* 0x004fea0003900000 */
[----:B------:R-:W2:Y:S02]  /*2bd70*/  @!P0 SYNCS.PHASECHK.TRANS64 P0, [R12+URZ], R13 ;  /* 0x0000000d0c0085a7 */ /* 0x000ea4000800007f */
[----:B--2---:R-:W-:Y:S05]  /*2bd80*/  @!P0 BRA `(.L_x_12086) ;  /* 0xfffffffc00f08947 */ /* 0x004fea000383ffff */
[----:B------:R-:W-:Y:S05]  /*2bd90*/  BRA `(.L_x_12085) ;  /* 0xfffffd74005c7947 */ /* 0x000fea000383ffff */
.L_x_12088:
[----:B0-----:R0:W1:Y:S02]  /*2bda0*/  SYNCS.PHASECHK.TRANS64.TRYWAIT P0, [R72+URZ+0x32410], R9 ;  /* 0x03241009480075a7 */ /* 0x001064000800017f */
[----:B-1----:R-:W-:Y:S05]  /*2bdb0*/  @!P0 NANOSLEEP.SYNCS 0x989680 ;  /* 0x009896800000895d */ /* 0x002fea0003900000 */
[----:B------:R-:W1:Y:S02]  /*2bdc0*/  @!P0 SYNCS.PHASECHK.TRANS64 P0, [R72+URZ+0x32410], R9 ;  /* 0x03241009480085a7 */ /* 0x000e64000800007f */
[----:B-1----:R-:W-:Y:S05]  /*2bdd0*/  @!P0 BRA `(.L_x_12088) ;  /* 0xfffffffc00f08947 */ /* 0x002fea000383ffff */
[----:B------:R-:W-:Y:S05]  /*2bde0*/  BRA `(.L_x_12331) ;  /* 0xfffffd7800347947 */ /* 0x000fea000383ffff */
.L_x_12095:
[----:B-1----:R1:W2:Y:S02]  /*2bdf0*/  SYNCS.PHASECHK.TRANS64.TRYWAIT P0, [R8+URZ], R9 ;  /* 0x00000009080075a7 */ /* 0x0022a4000800017f */
[----:B--2---:R-:W-:Y:S05]  /*2be00*/  @!P0 NANOSLEEP.SYNCS 0x989680 ;  /* 0x009896800000895d */ /* 0x004fea0003900000 */
[----:B------:R-:W2:Y:S02]  /*2be10*/  @!P0 SYNCS.PHASECHK.TRANS64 P0, [R8+URZ], R9 ;  /* 0x00000009080085a7 */ /* 0x000ea4000800007f */
[----:B--2---:R-:W-:Y:S05]  /*2be20*/  @!P0 BRA `(.L_x_12095) ;  /* 0xfffffffc00f08947 */ /* 0x004fea000383ffff */
[----:B------:R-:W-:Y:S05]  /*2be30*/  BRA `(.L_x_12094) ;  /* 0xfffffd7800787947 */ /* 0x000fea000383ffff */
.L_x_12126:
[----:B0-----:R0:W1:Y:S02]  /*2be40*/  SYNCS.PHASECHK.TRANS64.TRYWAIT P2, [R0+URZ], R3 ;  /* 0x00000003000075a7 */ /* 0x001064000804017f */
[----:B-1----:R-:W-:Y:S05]  /*2be50*/  @!P2 NANOSLEEP.SYNCS 0x989680 ;  /* 0x009896800000a95d */ /* 0x002fea0003900000 */
[----:B------:R-:W1:Y:S02]  /*2be60*/  @!P2 SYNCS.PHASECHK.TRANS64 P2, [R0+URZ], R3 ;  /* 0x000000030000a5a7 */ /* 0x000e64000804007f */
[----:B-1----:R-:W-:Y:S05]  /*2be70*/  @!P2 BRA `(.L_x_12126) ;  /* 0xfffffffc00f0a947 */ /* 0x002fea000383ffff */
[----:B------:R-:W-:Y:S05]  /*2be80*/  BRA `(.L_x_12125) ;  /* 0xfffffde0001c7947 */ /* 0x000fea000383ffff */
.L_x_12133:
[----:B-1----:R1:W2:Y:S02]  /*2be90*/  SYNCS.PHASECHK.TRANS64.TRYWAIT P2, [R4+URZ], R5 ;  /* 0x00000005040075a7 */ /* 0x0022a4000804017f */
[----:B--2---:R-:W-:Y:S05]  /*2bea0*/  @!P2 NANOSLEEP.SYNCS 0x989680 ;  /* 0x009896800000a95d */ /* 0x004fea0003900000 */
[----:B------:R-:W2:Y:S02]  /*2beb0*/  @!P2 SYNCS.PHASECHK.TRANS64 P2, [R4+URZ], R5 ;  /* 0x000000050400a5a7 */ /* 0x000ea4000804007f */
[----:B--2---:R-:W-:Y:S05]  /*2bec0*/  @!P2 BRA `(.L_x_12133) ;  /* 0xfffffffc00f0a947 */ /* 0x004fea000383ffff */
[----:B------:R-:W-:Y:S05]  /*2bed0*/  BRA `(.L_x_12132) ;  /* 0xfffffde400407947 */ /* 0x000fea000383ffff */
.L_x_12144:
[----:B-1----:R1:W2:Y:S02]  /*2bee0*/  SYNCS.PHASECHK.TRANS64.TRYWAIT P1, [R0+URZ], R7 ;  /* 0x00000007000075a7 */ /* 0x0022a4000802017f */
[----:B--2---:R-:W-:Y:S05]  /*2bef0*/  @!P1 NANOSLEEP.SYNCS 0x989680 ;  /* 0x009896800000995d */ /* 0x004fea0003900000 */
[----:B------:R-:W2:Y:S02]  /*2bf00*/  @!P1 SYNCS.PHASECHK.TRANS64 P1, [R0+URZ], R7 ;  /* 0x00000007000095a7 */ /* 0x000ea4000802007f */
[----:B--2---:R-:W-:Y:S05]  /*2bf10*/  @!P1 BRA `(.L_x_12144) ;  /* 0xfffffffc00f09947 */ /* 0x004fea000383ffff */
[----:B------:R-:W-:Y:S05]  /*2bf20*/  BRA `(.L_x_12143) ;  /* 0xfffffe7800047947 */ /* 0x000fea000383ffff */
.L_x_12151:
[----:B--2---:R2:W3:Y:S02]  /*2bf30*/  SYNCS.PHASECHK.TRANS64.TRYWAIT P1, [R4+URZ], R5 ;  /* 0x00000005040075a7 */ /* 0x0044e4000802017f */
[----:B---3--:R-:W-:Y:S05]  /*2bf40*/  @!P1 NANOSLEEP.SYNCS 0x989680 ;  /* 0x009896800000995d */ /* 0x008fea0003900000 */
[----:B------:R-:W3:Y:S02]  /*2bf50*/  @!P1 SYNCS.PHASECHK.TRANS64 P1, [R4+URZ], R5 ;  /* 0x00000005040095a7 */ /* 0x000ee4000802007f */
[----:B---3--:R-:W-:Y:S05]  /*2bf60*/  @!P1 BRA `(.L_x_12151) ;  /* 0xfffffffc00f09947 */ /* 0x008fea000383ffff */
[----:B------:R-:W-:Y:S05]  /*2bf70*/  BRA `(.L_x_12150) ;  /* 0xfffffe7c00287947 */ /* 0x000fea000383ffff */
.L_x_12221:
        /* <DEDUP_REMOVED lines=8> */
[----:B-1----:R-:W-:Y:S05]  /*2c000*/  WARPSYNC.COLLECTIVE R15, `(.L_x_12333) ;  /* 0x000000000f087348 */ /* 0x002fea0003c00000 */
[----:B------:R0:W2:Y:S02]  /*2c010*/  SHFL.IDX P6, R14, R13, R12, R11 ;  /* 0x0000000c0d0e7389 */ /* 0x0000a400000c000b */
[----:B012---:R-:W-:Y:S01]  /*2c020*/  ENDCOLLECTIVE ;  /* 0x000000000000791b */ /* 0x007fe20003800000 */
.L_x_12333:
[----:B------:R-:W-:Y:S05]  /*2c030*/  BSYNC B0 ;  /* 0x0000000000007941 */ /* 0x000fea0003800000 */
.L_x_12332:
[----:B------:R-:W-:Y:S05]  /*2c040*/  BRA `(.L_x_12334) ;  /* 0xffffffa000a87947 */ /* 0x000fea000383ffff */
.L_x_12223:
[----:B------:R-:W-:Y:S01]  /*2c050*/  BSSY B0, `(.L_x_12335) ;  /* 0x0000006000007945 */ /* 0x000fe20003800000 */
[----:B------:R-:W-:-:S07]  /*2c060*/  IMAD.MOV.U32 R15, RZ, RZ, -0x1 ;  /* 0xffffffffff0f7424 */ /* 0x000fce00078e00ff */
[----:B01----:R-:W-:Y:S05]  /*2c070*/  WARPSYNC.COLLECTIVE R15, `(.L_x_12336) ;  /* 0x000000000f0c7348 */ /* 0x003fea0003c00000 */
[----:B------:R-:W-:Y:S02]  /*2c080*/  ELECT P6, UR62, PT ;  /* 0x00000000003e782f */ /* 0x000fe400038c0000 */
[----:B------:R-:W-:Y:S01]  /*2c090*/  MOV R14, UR62 ;  /* 0x0000003e000e7c02 */ /* 0x000fe20008000f00 */
[----:B01----:R-:W-:Y:S10]  /*2c0a0*/  ENDCOLLECTIVE ;  /* 0x000000000000791b */ /* 0x003ff40003800000 */
.L_x_12336:
[----:B------:R-:W-:Y:S05]  /*2c0b0*/  BSYNC B0 ;  /* 0x0000000000007941 */ /* 0x000fea0003800000 */
.L_x_12335:
[----:B------:R-:W-:Y:S05]  /*2c0c0*/  BRA `(.L_x_12337) ;  /* 0xffffffa000b47947 */ /* 0x000fea000383ffff */
.L_x_12225:
[----:B0-----:R0:W2:Y:S02]  /*2c0d0*/  SYNCS.PHASECHK.TRANS64.TRYWAIT P0, [R0+URZ+0x32440], R2 ;  /* 0x03244002000075a7 */ /* 0x0010a4000800017f */
[----:B--2---:R-:W-:Y:S05]  /*2c0e0*/  @!P0 NANOSLEEP.SYNCS 0x989680 ;  /* 0x009896800000895d */ /* 0x004fea0003900000 */
[----:B------:R-:W2:Y:S02]  /*2c0f0*/  @!P0 SYNCS.PHASECHK.TRANS64 P0, [R0+URZ+0x32440], R2 ;  /* 0x03244002000085a7 */ /* 0x000ea4000800007f */
[----:B--2---:R-:W-:Y:S05]  /*2c100*/  @!P0 BRA `(.L_x_12225) ;  /* 0xfffffffc00f08947 */ /* 0x004fea000383ffff */
[----:B------:R-:W-:Y:S05]  /*2c110*/  BRA `(.L_x_12338) ;  /* 0xffffffa400147947 */ /* 0x000fea000383ffff */
.L_x_12229:
        /* <DEDUP_REMOVED lines=10> */
.L_x_12339:
[----:B------:R0:W-:Y:S01]  /*2c1c0*/  STL [R1+0x484], R10 ;  /* 0x0004840a01007387 */ /* 0x0001e20000100800 */
[----:B------:R-:W-:Y:S02]  /*2c1d0*/  IMAD.MOV.U32 R13, RZ, RZ, R3 ;  /* 0x000000ffff0d7224 */ /* 0x000fe400078e0003 */
[----:B------:R-:W-:-:S07]  /*2c1e0*/  IMAD.MOV.U32 R4, RZ, RZ, R14 ;  /* 0x000000ffff047224 */ /* 0x000fce00078e000e */
[----:B0-----:R-:W-:Y:S05]  /*2c1f0*/  WARPSYNC.COLLECTIVE R15, `(.L_x_12340) ;  /* 0x000000000f087348 */ /* 0x001fea0003c00000 */
[----:B------:R1:W2:Y:S02]  /*2c200*/  SHFL.IDX P6, R14, R13, R12, R11 ;  /* 0x0000000c0d0e7389 */ /* 0x0002a400000c000b */
[----:B012---:R-:W-:Y:S01]  /*2c210*/  ENDCOLLECTIVE ;  /* 0x000000000000791b */ /* 0x007fe20003800000 */
.L_x_12340:
[----:B------:R-:W-:Y:S02]  /*2c220*/  IMAD.MOV.U32 R13, RZ, RZ, R0 ;  /* 0x000000ffff0d7224 */ /* 0x000fe400078e0000 */
[----:B------:R-:W-:Y:S02]  /*2c230*/  IMAD.MOV.U32 R12, RZ, RZ, 0x1 ;  /* 0x00000001ff0c7424 */ /* 0x000fe400078e00ff */
[----:B------:R-:W-:-:S07]  /*2c240*/  IMAD.MOV.U32 R5, RZ, RZ, R14 ;  /* 0x000000ffff057224 */ /* 0x000fce00078e000e */
[----:B------:R-:W-:Y:S05]  /*2c250*/  WARPSYNC.COLLECTIVE R15, `(.L_x_12341) ;  /* 0x000000000f087348 */ /* 0x000fea0003c00000 */
[----:B------:R0:W1:Y:S02]  /*2c260*/  SHFL.IDX P6, R14, R13, R12, R11 ;  /* 0x0000000c0d0e7389 */ /* 0x00006400000c000b */
[----:B01----:R-:W-:Y:S01]  /*2c270*/  ENDCOLLECTIVE ;  /* 0x000000000000791b */ /* 0x003fe20003800000 */
.L_x_12341:
[----:B------:R-:W-:Y:S02]  /*2c280*/  IMAD.MOV.U32 R13, RZ, RZ, R3 ;  /* 0x000000ffff0d7224 */ /* 0x000fe400078e0003 */
[----:B------:R-:W-:Y:S02]  /*2c290*/  IMAD R2, R2, R7, RZ ;  /* 0x0000000702027224 */ /* 0x000fe400078e02ff */
[----:B------:R-:W-:-:S07]  /*2c2a0*/  IMAD.MOV.U32 R7, RZ, RZ, R14 ;  /* 0x000000ffff077224 */ /* 0x000fce00078e000e */
[----:B------:R-:W-:Y:S05]  /*2c2b0*/  WARPSYNC.COLLECTIVE R15, `(.L_x_12342) ;  /* 0x000000000f087348 */ /* 0x000fea0003c00000 */
[----:B------:R0:W1:Y:S02]  /*2c2c0*/  SHFL.IDX P6, R14, R13, R12, R11 ;  /* 0x0000000c0d0e7389 */ /* 0x00006400000c000b */
[----:B01----:R-:W-:Y:S01]  /*2c2d0*/  ENDCOLLECTIVE ;  /* 0x000000000000791b */ /* 0x003fe20003800000 */
.L_x_12342:
[----:B------:R-:W-:-:S13]  /*2c2e0*/  ISETP.GE.AND P1, PT, R10, R2, PT ;  /* 0x000000020a00720c */ /* 0x000fda0003f26270 */
[----:B------:R-:W-:Y:S01]  /*2c2f0*/  @!P1 LEA R5, P3, R9, R5, 0x1 ;  /* 0x0000000509059211 */ /* 0x000fe200078608ff */
[----:B------:R-:W-:Y:S02]  /*2c300*/  IMAD.MOV.U32 R13, RZ, RZ, R0 ;  /* 0x000000ffff0d7224 */ /* 0x000fe400078e0000 */
[----:B------:R-:W-:Y:S02]  /*2c310*/  IMAD.MOV.U32 R12, RZ, RZ, 0x2 ;  /* 0x00000002ff0c7424 */ /* 0x000fe400078e00ff */
[----:B------:R-:W-:-:S05]  /*2c320*/  @!P1 IMAD.X R4, RZ, RZ, R4, P3 ;  /* 0x000000ffff049224 */ /* 0x000fca00018e0604 */
[----:B------:R-:W-:Y:S01]  /*2c330*/  @!P1 LOP3.LUT R5, R5, R4, RZ, 0x3c, !PT ;  /* 0x0000000405059212 */ /* 0x000fe200078e3cff */
[----:B------:R-:W-:-:S07]  /*2c340*/  IMAD.MOV.U32 R6, RZ, RZ, R14 ;  /* 0x000000ffff067224 */ /* 0x000fce00078e000e */
[----:B------:R-:W-:Y:S05]  /*2c350*/  WARPSYNC.COLLECTIVE R15, `(.L_x_12343) ;  /* 0x000000000f087348 */ /* 0x000fea0003c00000 */
[----:B------:R0:W1:Y:S02]  /*2c360*/  SHFL.IDX P6, R14, R13, R12, R11 ;  /* 0x0000000c0d0e7389 */ /* 0x00006400000c000b */
[----:B01----:R-:W-:Y:S01]  /*2c370*/  ENDCOLLECTIVE ;  /* 0x000000000000791b */ /* 0x003fe20003800000 */
.L_x_12343:
        /* <DEDUP_REMOVED lines=15> */
.L_x_12344:
        /* <DEDUP_REMOVED lines=19> */
.L_x_12345:
        /* <DEDUP_REMOVED lines=10> */
.L_x_12346:
        /* <DEDUP_REMOVED lines=13> */
.L_x_12347:
        /* <DEDUP_REMOVED lines=10> */
.L_x_12348:
        /* <DEDUP_REMOVED lines=13> */
.L_x_12349:
        /* <DEDUP_REMOVED lines=10> */
.L_x_12350:
        /* <DEDUP_REMOVED lines=13> */
.L_x_12351:
        /* <DEDUP_REMOVED lines=10> */
.L_x_12352:
        /* <DEDUP_REMOVED lines=11> */
.L_x_12353:
        /* <DEDUP_REMOVED lines=10> */
.L_x_12354:
[----:B------:R-:W-:Y:S01]  /*2cbe0*/  @!PT LDS RZ, [RZ] ;  /* 0x00000000fffff984 */ /* 0x000fe20000000800 */
[----:B------:R-:W-:Y:S01]  /*2cbf0*/  @!PT LDS RZ, [RZ] ;  /* 0x00000000fffff984 */ /* 0x000fe20000000800 */
[----:B------:R-:W-:Y:S01]  /*2cc00*/  @!PT LDS RZ, [RZ] ;  /* 0x00000000fffff984 */ /* 0x000fe20000000800 */
[----:B------:R1:W-:Y:S01]  /*2cc10*/  @!P1 LDGSTS.E.BYPASS.LTC128B.128 [R8+0x1b400], desc[UR40][R4.64], !P0 ;  /* 0x1b40000004089fae */ /* 0x0003e2000c101d68 */
[----:B------:R-:W-:Y:S01]  /*2cc20*/  IMAD.MOV.U32 R3, RZ, RZ, R14 ;  /* 0x000000ffff037224 */ /* 0x000fe200078e000e */
[----:B------:R-:W-:Y:S06]  /*2cc30*/  BRA `(.L_x_12355) ;  /* 0xffffffa4009c7947 */ /* 0x000fec000383ffff */
.L_x_12233:
        /* <DEDUP_REMOVED lines=11> */
[-C--:B---3--:R-:W-:Y:S02]  /*2ccf0*/  ISETP.GE.AND P4, PT, R6, R3.reuse, PT ;  /* 0x000000030600720c */ /* 0x088fe40003f86270 */
[----:B----4-:R-:W-:Y:S02]  /*2cd00*/  ISETP.GE.AND P5, PT, R15, R3, PT ;  /* 0x000000030f00720c */ /* 0x010fe40003fa6270 */
[----:B-----5:R-:W-:-:S09]  /*2cd10*/  LOP3.LUT R9, R9, 0xffffffef, RZ, 0xc0, !PT ;  /* 0xffffffef09097812 */ /* 0x020fd200078ec0ff */
        /* <DEDUP_REMOVED lines=9> */
[----:B------:R-:W-:-:S04]  /*2cdb0*/  @P4 LOP3.LUT R9, R9, 0x2, RZ, 0xfc, !PT ;  /* 0x0000000209094812 */ /* 0x000fc800078efcff */
[----:B------:R-:W-:-:S04]  /*2cdc0*/  LOP3.LUT R9, R9, 0xffffffdf, RZ, 0xc0, !PT ;  /* 0xffffffdf09097812 */ /* 0x000fc800078ec0ff */
[----:B------:R-:W-:-:S05]  /*2cdd0*/  @P6 LOP3.LUT R9, R9, 0x20, RZ, 0xfc, !PT ;  /* 0x0000002009096812 */ /* 0x000fca00078efcff */
[----:B------:R0:W-:Y:S01]  /*2cde0*/  STL [R1+0x480], R9 ;  /* 0x0004800901007387 */ /* 0x0001e20000100800 */
[-C--:B------:R-:W-:Y:S01]  /*2cdf0*/  ISETP.GE.AND P5, PT, R12, R3.reuse, PT ;  /* 0x000000030c00720c */ /* 0x080fe20003fa6270 */
[----:B------:R-:W-:Y:S01]  /*2ce00*/  IMAD.MOV.U32 R13, RZ, RZ, R0 ;  /* 0x000000ffff0d7224 */ /* 0x000fe200078e0000 */
[----:B------:R-:W-:Y:S01]  /*2ce10*/  ISETP.GE.AND P4, PT, R10, R3, PT ;  /* 0x000000030a00720c */ /* 0x000fe20003f86270 */
[----:B------:R-:W-:Y:S02]  /*2ce20*/  IMAD.MOV.U32 R12, RZ, RZ, RZ ;  /* 0x000000ffff0c7224 */ /* 0x000fe400078e00ff */
[----:B------:R-:W-:Y:S02]  /*2ce30*/  IMAD.MOV.U32 R11, RZ, RZ, 0x181f ;  /* 0x0000181fff0b7424 */ /* 0x000fe400078e00ff */
[----:B------:R-:W-:-:S08]  /*2ce40*/  IMAD.MOV.U32 R15, RZ, RZ, -0x1 ;  /* 0xffffffffff0f7424 */ /* 0x000fd000078e00ff */
[----:B0-----:R-:W-:Y:S05]  /*2ce50*/  WARPSYNC.COLLECTIVE R15, `(.L_x_12357) ;  /* 0x000000000f087348 */ /* 0x001fea0003c00000 */
[----:B------:R1:W2:Y:S02]  /*2ce60*/  SHFL.IDX P6, R14, R13, R12, R11 ;  /* 0x0000000c0d0e7389 */ /* 0x0002a400000c000b */
[----:B012---:R-:W-:Y:S01]  /*2ce70*/  ENDCOLLECTIVE ;  /* 0x000000000000791b */ /* 0x007fe20003800000 */
.L_x_12357:
[----:B------:R-:W-:Y:S05]  /*2ce80*/  BSYNC B0 ;  /* 0x0000000000007941 */ /* 0x000fea0003800000 */
.L_x_12356:
        /* <DEDUP_REMOVED lines=10> */
.L_x_12358:
        /* <DEDUP_REMOVED lines=16> */
.L_x_12359:
        /* <DEDUP_REMOVED lines=15> */
.L_x_12360:
        /* <DEDUP_REMOVED lines=12> */
.L_x_12361:
        /* <DEDUP_REMOVED lines=12> */
.L_x_12362:
        /* <DEDUP_REMOVED lines=12> */
.L_x_12363:
        /* <DEDUP_REMOVED lines=12> */
.L_x_12364:
        /* <DEDUP_REMOVED lines=12> */
.L_x_12365:
        /* <DEDUP_REMOVED lines=12> */
.L_x_12366:
        /* <DEDUP_REMOVED lines=12> */
.L_x_12367:
        /* <DEDUP_REMOVED lines=11> */
.L_x_12368:
        /* <DEDUP_REMOVED lines=16> */
.L_x_12369:
[----:B------:R-:W-:Y:S02]  /*2d810*/  IMAD.MOV.U32 R13, RZ, RZ, R2 ;  /* 0x000000ffff0d7224 */ /* 0x000fe400078e0002 */
[----:B------:R-:W-:-:S07]  /*2d820*/  IMAD.MOV.U32 R6, RZ, RZ, R14 ;  /* 0x000000ffff067224 */ /* 0x000fce00078e000e */
[----:B------:R-:W-:Y:S05]  /*2d830*/  WARPSYNC.COLLECTIVE R15, `(.L_x_12370) ;  /* 0x000000000f087348 */ /* 0x000fea0003c00000 */
[----:B------:R0:W1:Y:S02]  /*2d840*/  SHFL.IDX P6, R14, R13, R12, R11 ;  /* 0x0000000c0d0e7389 */ /* 0x00006400000c000b */
[----:B01----:R-:W-:Y:S01]  /*2d850*/  ENDCOLLECTIVE ;  /* 0x000000000000791b */ /* 0x003fe20003800000 */
.L_x_12370:
[----:B------:R-:W-:Y:S02]  /*2d860*/  IMAD.MOV.U32 R13, RZ, RZ, R0 ;  /* 0x000000ffff0d7224 */ /* 0x000fe400078e0000 */
[----:B------:R-:W-:Y:S02]  /*2d870*/  IMAD.MOV.U32 R12, RZ, RZ, 0x7 ;  /* 0x00000007ff0c7424 */ /* 0x000fe400078e00ff */
[----:B------:R-:W-:-:S07]  /*2d880*/  IMAD.MOV.U32 R4, RZ, RZ, R14 ;  /* 0x000000ffff047224 */ /* 0x000fce00078e000e */
[----:B------:R-:W-:Y:S05]  /*2d890*/  WARPSYNC.COLLECTIVE R15, `(.L_x_12371) ;  /* 0x000000000f087348 */ /* 0x000fea0003c00000 */
[----:B------:R0:W1:Y:S02]  /*2d8a0*/  SHFL.IDX P6, R14, R13, R12, R11 ;  /* 0x0000000c0d0e7389 */ /* 0x00006400000c000b */
[----:B01----:R-:W-:Y:S01]  /*2d8b0*/  ENDCOLLECTIVE ;  /* 0x000000000000791b */ /* 0x003fe20003800000 */
.L_x_12371:
        /* <DEDUP_REMOVED lines=14> */
.L_x_12372:
[----:B------:R-:W-:Y:S01]  /*2d9a0*/  IMAD.MOV.U32 R2, RZ, RZ, R14 ;  /* 0x000000ffff027224 */ /* 0x000fe200078e000e */
[----:B------:R-:W-:Y:S06]  /*2d9b0*/  BRA `(.L_x_12373) ;  /* 0xffffffa400107947 */ /* 0x000fec000383ffff */
.L_x_12238:
[----:B0-----:R0:W1:Y:S02]  /*2d9c0*/  SYNCS.PHASECHK.TRANS64.TRYWAIT P0, [R18+URZ+0x32420], R0 ;  /* 0x03242000120075a7 */ /* 0x001064000800017f */
[----:B-1----:R-:W-:Y:S05]  /*2d9d0*/  @!P0 NANOSLEEP.SYNCS 0x989680 ;  /* 0x009896800000895d */ /* 0x002fea0003900000 */
[----:B------:R-:W1:Y:S02]  /*2d9e0*/  @!P0 SYNCS.PHASECHK.TRANS64 P0, [R18+URZ+0x32420], R0 ;  /* 0x03242000120085a7 */ /* 0x000e64000800007f */
[----:B-1----:R-:W-:Y:S05]  /*2d9f0*/  @!P0 BRA `(.L_x_12238) ;  /* 0xfffffffc00f08947 */ /* 0x002fea000383ffff */
[----:B------:R-:W-:Y:S05]  /*2da00*/  BRA `(.L_x_12374) ;  /* 0xffffffa400887947 */ /* 0x000fea000383ffff */
.L_x_12242:
[----:B0-----:R0:W1:Y:S02]  /*2da10*/  SYNCS.PHASECHK.TRANS64.TRYWAIT P0, [R2+URZ+0x32460], R0 ;  /* 0x03246000020075a7 */ /* 0x001064000800017f */
[----:B-1----:R-:W-:Y:S05]  /*2da20*/  @!P0 NANOSLEEP.SYNCS 0x989680 ;  /* 0x009896800000895d */ /* 0x002fea0003900000 */
[----:B------:R-:W1:Y:S02]  /*2da30*/  @!P0 SYNCS.PHASECHK.TRANS64 P0, [R2+URZ+0x32460], R0 ;  /* 0x03246000020085a7 */ /* 0x000e64000800007f */
[----:B-1----:R-:W-:Y:S05]  /*2da40*/  @!P0 BRA `(.L_x_12242) ;  /* 0xfffffffc00f08947 */ /* 0x002fea000383ffff */
[----:B------:R-:W-:Y:S05]  /*2da50*/  BRA `(.L_x_12375) ;  /* 0xffffffa400ac7947 */ /* 0x000fea000383ffff */
.L_x_12257:
[----:B0-----:R0:W1:Y:S02]  /*2da60*/  SYNCS.PHASECHK.TRANS64.TRYWAIT P0, [R2+URZ+0x32440], R6 ;  /* 0x03244006020075a7 */ /* 0x001064000800017f */
[----:B-1----:R-:W-:Y:S05]  /*2da70*/  @!P0 NANOSLEEP.SYNCS 0x989680 ;  /* 0x009896800000895d */ /* 0x002fea0003900000 */
[----:B------:R-:W1:Y:S02]  /*2da80*/  @!P0 SYNCS.PHASECHK.TRANS64 P0, [R2+URZ+0x32440], R6 ;  /* 0x03244006020085a7 */ /* 0x000e64000800007f */
[----:B-1----:R-:W-:Y:S05]  /*2da90*/  @!P0 BRA `(.L_x_12257) ;  /* 0xfffffffc00f08947 */ /* 0x002fea000383ffff */
[----:B------:R-:W-:Y:S05]  /*2daa0*/  BRA `(.L_x_12376) ;  /* 0xffffffac00e47947 */ /* 0x000fea000383ffff */
.L_x_12262:
[----:B-1----:R1:W2:Y:S02]  /*2dab0*/  SYNCS.PHASECHK.TRANS64.TRYWAIT P0, [R2+URZ+0x32460], R6 ;  /* 0x03246006020075a7 */ /* 0x0022a4000800017f */
[----:B--2---:R-:W-:Y:S05]  /*2dac0*/  @!P0 NANOSLEEP.SYNCS 0x989680 ;  /* 0x009896800000895d */ /* 0x004fea0003900000 */
[----:B------:R-:W2:Y:S02]  /*2dad0*/  @!P0 SYNCS.PHASECHK.TRANS64 P0, [R2+URZ+0x32460], R6 ;  /* 0x03246006020085a7 */ /* 0x000ea4000800007f */
[----:B--2---:R-:W-:Y:S05]  /*2dae0*/  @!P0 BRA `(.L_x_12262) ;  /* 0xfffffffc00f08947 */ /* 0x004fea000383ffff */
[----:B------:R-:W-:Y:S05]  /*2daf0*/  BRA `(.L_x_12377) ;  /* 0xffffffb000607947 */ /* 0x000fea000383ffff */
.L_x_12273:
[----:B0-----:R0:W1:Y:S02]  /*2db00*/  SYNCS.PHASECHK.TRANS64.TRYWAIT P0, [R2+URZ+0x32440], R3 ;  /* 0x03244003020075a7 */ /* 0x001064000800017f */
[----:B-1----:R-:W-:Y:S05]  /*2db10*/  @!P0 NANOSLEEP.SYNCS 0x989680 ;  /* 0x009896800000895d */ /* 0x002fea0003900000 */
[----:B------:R-:W1:Y:S02]  /*2db20*/  @!P0 SYNCS.PHASECHK.TRANS64 P0, [R2+URZ+0x32440], R3 ;  /* 0x03244003020085a7 */ /* 0x000e64000800007f */
[----:B-1----:R-:W-:Y:S05]  /*2db30*/  @!P0 BRA `(.L_x_12273) ;  /* 0xfffffffc00f08947 */ /* 0x002fea000383ffff */
[----:B------:R-:W-:Y:S05]  /*2db40*/  BRA `(.L_x_12378) ;  /* 0xffffffb800487947 */ /* 0x000fea000383ffff */
.L_x_12278:
[----:B-1----:R1:W2:Y:S02]  /*2db50*/  SYNCS.PHASECHK.TRANS64.TRYWAIT P0, [R2+URZ+0x32460], R3 ;  /* 0x03246003020075a7 */ /* 0x0022a4000800017f */
[----:B--2---:R-:W-:Y:S05]  /*2db60*/  @!P0 NANOSLEEP.SYNCS 0x989680 ;  /* 0x009896800000895d */ /* 0x004fea0003900000 */
[----:B------:R-:W2:Y:S02]  /*2db70*/  @!P0 SYNCS.PHASECHK.TRANS64 P0, [R2+URZ+0x32460], R3 ;  /* 0x03246003020085a7 */ /* 0x000ea4000800007f */
[----:B--2---:R-:W-:Y:S05]  /*2db80*/  @!P0 BRA `(.L_x_12278) ;  /* 0xfffffffc00f08947 */ /* 0x004fea000383ffff */
[----:B------:R-:W-:Y:S05]  /*2db90*/  BRA `(.L_x_12379) ;  /* 0xffffffb800c47947 */ /* 0x000fea000383ffff */
.L_x_12289:
[----:B0-----:R0:W1:Y:S02]  /*2dba0*/  SYNCS.PHASECHK.TRANS64.TRYWAIT P0, [R3+URZ+0x32440], R2 ;  /* 0x03244002030075a7 */ /* 0x001064000800017f */
[----:B-1----:R-:W-:Y:S05]  /*2dbb0*/  @!P0 NANOSLEEP.SYNCS 0x989680 ;  /* 0x009896800000895d */ /* 0x002fea0003900000 */
[----:B------:R-:W1:Y:S02]  /*2dbc0*/  @!P0 SYNCS.PHASECHK.TRANS64 P0, [R3+URZ+0x32440], R2 ;  /* 0x03244002030085a7 */ /* 0x000e64000800007f */
[----:B-1----:R-:W-:Y:S05]  /*2dbd0*/  @!P0 BRA `(.L_x_12289) ;  /* 0xfffffffc00f08947 */ /* 0x002fea000383ffff */
[----:B------:R-:W-:Y:S05]  /*2dbe0*/  BRA `(.L_x_12380) ;  /* 0xffffffc000947947 */ /* 0x000fea000383ffff */
.L_x_12294:
[----:B-1----:R1:W2:Y:S02]  /*2dbf0*/  SYNCS.PHASECHK.TRANS64.TRYWAIT P0, [R3+URZ+0x32460], R2 ;  /* 0x03246002030075a7 */ /* 0x0022a4000800017f */
[----:B--2---:R-:W-:Y:S05]  /*2dc00*/  @!P0 NANOSLEEP.SYNCS 0x989680 ;  /* 0x009896800000895d */ /* 0x004fea0003900000 */
[----:B------:R-:W2:Y:S02]  /*2dc10*/  @!P0 SYNCS.PHASECHK.TRANS64 P0, [R3+URZ+0x32460], R2 ;  /* 0x03246002030085a7 */ /* 0x000ea4000800007f */
[----:B--2---:R-:W-:Y:S05]  /*2dc20*/  @!P0 BRA `(.L_x_12294) ;  /* 0xfffffffc00f08947 */ /* 0x004fea000383ffff */
[----:B------:R-:W-:Y:S05]  /*2dc30*/  BRA `(.L_x_12381) ;  /* 0xffffffc400107947 */ /* 0x000fea000383ffff */
.L_x_12306:
[----:B------:R-:W3:Y:S01]  /*2dc40*/  LDL R3, [R1+0x460] ;  /* 0x0004600001037983 */ /* 0x000ee20000100800 */
[----:B------:R-:W-:Y:S01]  /*2dc50*/  BSSY B0, `(.L_x_12382) ;  /* 0x0000008000007945 */ /* 0x000fe20003800000 */
[----:B------:R-:W-:Y:S02]  /*2dc60*/  IMAD.MOV.U32 R12, RZ, RZ, RZ ;  /* 0x000000ffff0c7224 */ /* 0x000fe400078e00ff */
[----:B------:R-:W-:Y:S02]  /*2dc70*/  IMAD.MOV.U32 R11, RZ, RZ, 0x1f ;  /* 0x0000001fff0b7424 */ /* 0x000fe400078e00ff */
[----:B------:R-:W-:Y:S02]  /*2dc80*/  IMAD.MOV.U32 R15, RZ, RZ, -0x1 ;  /* 0xffffffffff0f7424 */ /* 0x000fe400078e00ff */
[----:B---3--:R-:W-:-:S07]  /*2dc90*/  IMAD.MOV.U32 R13, RZ, RZ, R3 ;  /* 0x000000ffff0d7224 */ /* 0x008fce00078e0003 */
[----:B0-2---:R-:W-:Y:S05]  /*2dca0*/  WARPSYNC.COLLECTIVE R15, `(.L_x_12383) ;  /* 0x000000000f087348 */ /* 0x005fea0003c00000 */
[----:B------:R1:W3:Y:S02]  /*2dcb0*/  SHFL.IDX P6, R14, R13, R12, R11 ;  /* 0x0000000c0d0e7389 */ /* 0x0002e400000c000b */
[----:B0123--:R-:W-:Y:S01]  /*2dcc0*/  ENDCOLLECTIVE ;  /* 0x000000000000791b */ /* 0x00ffe20003800000 */
.L_x_12383:
[----:B------:R-:W-:Y:S05]  /*2dcd0*/  BSYNC B0 ;  /* 0x0000000000007941 */ /* 0x000fea0003800000 */
.L_x_12382:
        /* <DEDUP_REMOVED lines=9> */
.L_x_12384:
        /* <DEDUP_REMOVED lines=26> */
.L_x_12385:
        /* <DEDUP_REMOVED lines=8> */
.L_x_12386:
        /* <DEDUP_REMOVED lines=8> */
.L_x_12387:
        /* <DEDUP_REMOVED lines=8> */
.L_x_12388:
        /* <DEDUP_REMOVED lines=8> */
.L_x_12389:
        /* <DEDUP_REMOVED lines=9> */
.L_x_12390:
[----:B------:R-:W-:Y:S01]  /*2e1a0*/  IMAD.MOV.U32 R10, RZ, RZ, R14 ;  /* 0x000000ffff0a7224 */ /* 0x000fe200078e000e */
[----:B------:R-:W-:Y:S06]  /*2e1b0*/  BRA `(.L_x_12391) ;  /* 0xffffffc800547947 */ /* 0x000fec000383ffff */
.L_x_12309:
        /* <DEDUP_REMOVED lines=8> */
.L_x_12393:
[----:B------:R-:W-:Y:S05]  /*2e240*/  BSYNC B0 ;  /* 0x0000000000007941 */ /* 0x000fea0003800000 */
.L_x_12392:
        /* <DEDUP_REMOVED lines=10> */
.L_x_12394:
        /* <DEDUP_REMOVED lines=8> */
.L_x_12395:
        /* <DEDUP_REMOVED lines=8> */
.L_x_12396:
        /* <DEDUP_REMOVED lines=8> */
.L_x_12397:
        /* <DEDUP_REMOVED lines=9> */
.L_x_12398:
[----:B------:R-:W-:Y:S01]  /*2e500*/  IMAD.MOV.U32 R10, RZ, RZ, R14 ;  /* 0x000000ffff0a7224 */ /* 0x000fe200078e000e */
[----:B------:R-:W-:Y:S06]  /*2e510*/  BRA `(.L_x_12399) ;  /* 0xffffffc800287947 */ /* 0x000fec000383ffff */
.L_x_12311:
[----:B------:R-:W-:Y:S01]  /*2e520*/  BSSY B0, `(.L_x_12400) ;  /* 0x0000006000007945 */ /* 0x000fe20003800000 */
[----:B------:R-:W-:Y:S01]  /*2e530*/  PLOP3.LUT P6, PT, P6, PT, PT, 0x8, 0x0 ;  /* 0x000000000000781c */ /* 0x000fe200037ce170 */
[----:B------:R-:W-:-:S12]  /*2e540*/  IMAD.MOV.U32 R15, RZ, RZ, -0x1 ;  /* 0xffffffffff0f7424 */ /* 0x000fd800078e00ff */
[----:B0-----:R-:W-:Y:S05]  /*2e550*/  WARPSYNC.COLLECTIVE R15, `(.L_x_12401) ;  /* 0x000000000f087348 */ /* 0x001fea0003c00000 */
[----:B------:R-:W-:Y:S01]  /*2e560*/  VOTE.ANY R14, PT, P6 ;  /* 0x00000000000e7806 */ /* 0x000fe200030e0100 */
[----:B0-----:R-:W-:Y:S06]  /*2e570*/  ENDCOLLECTIVE ;  /* 0x000000000000791b */ /* 0x001fec0003800000 */
.L_x_12401:
[----:B------:R-:W-:Y:S05]  /*2e580*/  BSYNC B0 ;  /* 0x0000000000007941 */ /* 0x000fea0003800000 */
.L_x_12400:
        /* <DEDUP_REMOVED lines=10> */
.L_x_12402:
[----:B------:R-:W-:Y:S02]  /*2e630*/  IMAD.MOV.U32 R13, RZ, RZ, R6 ;  /* 0x000000ffff0d7224 */ /* 0x000fe400078e0006 */
[----:B------:R-:W-:-:S07]  /*2e640*/  IMAD.MOV.U32 R4, RZ, RZ, R14 ;  /* 0x000000ffff047224 */ /* 0x000fce00078e000e */
[----:B------:R-:W-:Y:S05]  /*2e650*/  WARPSYNC.COLLECTIVE R15, `(.L_x_12403) ;  /* 0x000000000f087348 */ /* 0x000fea0003c00000 */
[----:B------:R0:W1:Y:S02]  /*2e660*/  SHFL.IDX P6, R14, R13, R12, R11 ;  /* 0x0000000c0d0e7389 */ /* 0x00006400000c000b */
[----:B01----:R-:W-:Y:S01]  /*2e670*/  ENDCOLLECTIVE ;  /* 0x000000000000791b */ /* 0x003fe20003800000 */
.L_x_12403:
[----:B------:R-:W-:Y:S02]  /*2e680*/  IMAD.MOV.U32 R6, RZ, RZ, R14 ;  /* 0x000000ffff067224 */ /* 0x000fe400078e000e */
[----:B------:R-:W-:-:S05]  /*2e690*/  IMAD.IADD R5, R9, 0x1, R16 ;  /* 0x0000000109057824 */ /* 0x000fca00078e0210 */
[----:B------:R1:W-:Y:S01]  /*2e6a0*/  STL [R1+0x46c], R5 ;  /* 0x00046c0501007387 */ /* 0x0003e20000100800 */
[----:B------:R-:W-:Y:S05]  /*2e6b0*/  BRA `(.L_x_12404) ;  /* 0xffffffc800087947 */ /* 0x000fea000383ffff */
.L_x_12313:
        /* <DEDUP_REMOVED lines=8> */
.L_x_12406:
[----:B------:R-:W-:Y:S05]  /*2e740*/  BSYNC B0 ;  /* 0x0000000000007941 */ /* 0x000fea0003800000 */
.L_x_12405:
[----:B------:R-:W-:Y:S01]  /*2e750*/  IMAD.MOV.U32 R2, RZ, RZ, R14 ;  /* 0x000000ffff027224 */ /* 0x000fe200078e000e */
[----:B------:R-:W-:Y:S06]  /*2e760*/  BRA `(.L_x_12407) ;  /* 0xffffffc400f47947 */ /* 0x000fec000383ffff */
.L_x_12319:
[----:B0-----:R0:W1:Y:S02]  /*2e770*/  SYNCS.PHASECHK.TRANS64.TRYWAIT P0, [R0+URZ+0x32420], R3 ;  /* 0x03242003000075a7 */ /* 0x001064000800017f */
[----:B-1----:R-:W-:Y:S05]  /*2e780*/  @!P0 NANOSLEEP.SYNCS 0x989680 ;  /* 0x009896800000895d */ /* 0x002fea0003900000 */
[----:B------:R-:W1:Y:S02]  /*2e790*/  @!P0 SYNCS.PHASECHK.TRANS64 P0, [R0+URZ+0x32420], R3 ;  /* 0x03242003000085a7 */ /* 0x000e64000800007f */
[----:B-1----:R-:W-:Y:S05]  /*2e7a0*/  @!P0 BRA `(.L_x_12319) ;  /* 0xfffffffc00f08947 */ /* 0x002fea000383ffff */
[----:B------:R-:W-:Y:S05]  /*2e7b0*/  BRA `(.L_x_12408) ;  /* 0xffffffd000947947 */ /* 0x000fea000383ffff */
.L_x_12320:
        /* <DEDUP_REMOVED lines=11> */
.L_x_12410:
[----:B------:R-:W-:Y:S05]  /*2e870*/  BSYNC B0 ;  /* 0x0000000000007941 */ /* 0x000fea0003800000 */
.L_x_12409:
[----:B------:R-:W-:Y:S05]  /*2e880*/  BRA `(.L_x_12411) ;  /* 0xffffffd0007c7947 */ /* 0x000fea000383ffff */
.L_x_12323:
[----:B------:R-:W-:Y:S01]  /*2e890*/  BSSY B1, `(.L_x_12412) ;  /* 0x0000006000017945 */ /* 0x000fe20003800000 */
[----:B------:R-:W-:-:S07]  /*2e8a0*/  IMAD.MOV.U32 R15, RZ, RZ, -0x1 ;  /* 0xffffffffff0f7424 */ /* 0x000fce00078e00ff */
[----:B01----:R-:W-:Y:S05]  /*2e8b0*/  WARPSYNC.COLLECTIVE R15, `(.L_x_12413) ;  /* 0x000000000f0c7348 */ /* 0x003fea0003c00000 */
[----:B------:R-:W-:Y:S02]  /*2e8c0*/  ELECT P6, UR62, PT ;  /* 0x00000000003e782f */ /* 0x000fe400038c0000 */
[----:B------:R-:W-:Y:S01]  /*2e8d0*/  MOV R14, UR62 ;  /* 0x0000003e000e7c02 */ /* 0x000fe20008000f00 */
[----:B01----:R-:W-:Y:S10]  /*2e8e0*/  ENDCOLLECTIVE ;  /* 0x000000000000791b */ /* 0x003ff40003800000 */
.L_x_12413:
[----:B------:R-:W-:Y:S05]  /*2e8f0*/  BSYNC B1 ;  /* 0x0000000000017941 */ /* 0x000fea0003800000 */
.L_x_12412:
[----:B------:R-:W-:Y:S05]  /*2e900*/  BRA `(.L_x_12414) ;  /* 0xffffffd000747947 */ /* 0x000fea000383ffff */
.L_x_12325:
[----:B0-----:R0:W1:Y:S02]  /*2e910*/  SYNCS.PHASECHK.TRANS64.TRYWAIT P0, [R6+URZ], R5 ;  /* 0x00000005060075a7 */ /* 0x001064000800017f */
[----:B-1----:R-:W-:Y:S05]  /*2e920*/  @!P0 NANOSLEEP.SYNCS 0x989680 ;  /* 0x009896800000895d */ /* 0x002fea0003900000 */
[----:B------:R-:W1:Y:S02]  /*2e930*/  @!P0 SYNCS.PHASECHK.TRANS64 P0, [R6+URZ], R5 ;  /* 0x00000005060085a7 */ /* 0x000e64000800007f */
[----:B-1----:R-:W-:Y:S05]  /*2e940*/  @!P0 BRA `(.L_x_12325) ;  /* 0xfffffffc00f08947 */ /* 0x002fea000383ffff */
[----:B------:R-:W-:Y:S05]  /*2e950*/  BRA `(.L_x_12415) ;  /* 0xffffffd000ac7947 */ /* 0x000fea000383ffff */
.L_x_12326:
[----:B-1----:R1:W2:Y:S02]  /*2e960*/  SYNCS.PHASECHK.TRANS64.TRYWAIT P0, [R7+URZ], R2 ;  /* 0x00000002070075a7 */ /* 0x0022a4000800017f */
[----:B--2---:R-:W-:Y:S05]  /*2e970*/  @!P0 NANOSLEEP.SYNCS 0x989680 ;  /* 0x009896800000895d */ /* 0x004fea0003900000 */
[----:B------:R-:W2:Y:S02]  /*2e980*/  @!P0 SYNCS.PHASECHK.TRANS64 P0, [R7+URZ], R2 ;  /* 0x00000002070085a7 */ /* 0x000ea4000800007f */
[----:B--2---:R-:W-:Y:S05]  /*2e990*/  @!P0 BRA `(.L_x_12326) ;  /* 0xfffffffc00f08947 */ /* 0x004fea000383ffff */
[----:B------:R-:W-:Y:S05]  /*2e9a0*/  BRA `(.L_x_12416) ;  /* 0xffffffd000a07947 */ /* 0x000fea000383ffff */
.L_x_12328:
[----:B--2---:R2:W3:Y:S02]  /*2e9b0*/  SYNCS.PHASECHK.TRANS64.TRYWAIT P0, [R4+URZ], R5 ;  /* 0x00000005040075a7 */ /* 0x0044e4000800017f */
[----:B---3--:R-:W-:Y:S05]  /*2e9c0*/  @!P0 NANOSLEEP.SYNCS 0x989680 ;  /* 0x009896800000895d */ /* 0x008fea0003900000 */
[----:B------:R-:W3:Y:S02]  /*2e9d0*/  @!P0 SYNCS.PHASECHK.TRANS64 P0, [R4+URZ], R5 ;  /* 0x00000005040085a7 */ /* 0x000ee4000800007f */
[----:B---3--:R-:W-:Y:S05]  /*2e9e0*/  @!P0 BRA `(.L_x_12328) ;  /* 0xfffffffc00f08947 */ /* 0x008fea000383ffff */
[----:B------:R-:W-:Y:S05]  /*2e9f0*/  BRA `(.L_x_12417) ;  /* 0xffffffd000a47947 */ /* 0x000fea000383ffff */
        .type           $_ZN7cutlass13device_kernelIN5flash11enable_sm90INS1_16FlashAttnFwdSm90INS1_25CollectiveMainloopFwdSm90ILi2EN4cute5tupleIJNS5_1CILi1EEES8_S8_EEENS6_IJNS7_ILi128EEENS7_ILi96EEENS7_ILi64EEEEEELi256ENS_10bfloat16_tEfNS_4arch4Sm90ELb0ELb1ELb0ELb1ELb0ELb0ELb1ELb1ELb0ELb1ELb1ELb0EEENS1_21CollectiveEpilogueFwdINS6_IJSA_NS7_ILi256EEESB_EEES9_SE_SG_Li256ELb1ELb1ELb1ELb0EEENS1_36VarlenDynamicPersistentTileSchedulerILi128ELi96ELi256ELi128ELb1ELb1ELb1ELb1ELb0ELb1EEEEEEEEEvNT_6ParamsE$_ZZN5flash25CollectiveMainloopFwdSm90ILi2EN4cute5tupleIJNS1_1CILi1EEES4_S4_EEENS2_IJNS3_ILi128EEENS3_ILi96EEENS3_ILi64EEEEEELi256EN7cutlass10bfloat16_tEfNSA_4arch4Sm90ELb0ELb1ELb0ELb1ELb0ELb0ELb1ELb1ELb0ELb1ELb1ELb0EE3mmaINS_16FlashAttnFwdSm90ISE_NS_21CollectiveEpilogueFwdINS2_IJS6_NS3_ILi256EEES7_EEES5_SB_SD_Li256ELb1ELb1ELb1ELb0EEENS_36VarlenDynamicPersistentTileSchedulerILi128ELi96ELi256ELi128ELb1ELb1ELb1ELb1ELb0ELb1EEEE13SharedStorageENS1_6TensorINS1_11ArrayEngineIfLm128EEENS1_6LayoutINS2_IJNS2_IJNS3_ILi2EEEST_NS3_ILi32EEEEEES4_S4_EEENS2_IJNS2_IJS4_ST_NS3_ILi4EEEEEENS3_ILi0EEESZ_EEEEEEENS_7SoftmaxILi2ELi0EEEEEbRKNSE_6ParamsENSA_25PipelineTmaAsyncNoClusterILi2ENSA_16PipelineTmaAsyncILi2EEEEES1B_RNSA_13PipelineStateILj2EEERT0_RT1_iRiRKNS_16SeqlenInfoQKNewKILb1ELb0EEENS2_IJiiiiEEERT_ENKUliT_T0_T1_E_clIZSF_ISO_S12_S14_EbS17_S1B_S1B_S1E_S1G_S1I_iS1J_S1N_S1O_S1Q_EUlRS1R_iE1_NS3_ILb0EEENS3_ILb1EEEEEDaiS1R_S1S_S1T_,@function
        .size           $_ZN7cutlass13device_kernelIN5flash11enable_sm90INS1_16FlashAttnFwdSm90INS1_25CollectiveMainloopFwdSm90ILi2EN4cute5tupleIJNS5_1CILi1EEES8_S8_EEENS6_IJNS7_ILi128EEENS7_ILi96EEENS7_ILi64EEEEEELi256ENS_10bfloat16_tEfNS_4arch4Sm90ELb0ELb1ELb0ELb1ELb0ELb0ELb1ELb1ELb0ELb1ELb1ELb0EEENS1_21CollectiveEpilogueFwdINS6_IJSA_NS7_ILi256EEESB_EEES9_SE_SG_Li256ELb1ELb1ELb1ELb0EEENS1_36VarlenDynamicPersistentTileSchedulerILi128ELi96ELi256ELi128ELb1ELb1ELb1ELb1ELb0ELb1EEEEEEEEEvNT_6ParamsE$_ZZN5flash25CollectiveMainloopFwdSm90ILi2EN4cute5tupleIJNS1_1CILi1EEES4_S4_EEENS2_IJNS3_ILi128EEENS3_ILi96EEENS3_ILi64EEEEEELi256EN7cutlass10bfloat16_tEfNSA_4arch4Sm90ELb0ELb1ELb0ELb1ELb0ELb0ELb1ELb1ELb0ELb1ELb1ELb0EE3mmaINS_16FlashAttnFwdSm90ISE_NS_21CollectiveEpilogueFwdINS2_IJS6_NS3_ILi256EEES7_EEES5_SB_SD_Li256ELb1ELb1ELb1ELb0EEENS_36VarlenDynamicPersistentTileSchedulerILi128ELi96ELi256ELi128ELb1ELb1ELb1ELb1ELb0ELb1EEEE13SharedStorageENS1_6TensorINS1_11ArrayEngineIfLm128EEENS1_6LayoutINS2_IJNS2_IJNS3_ILi2EEEST_NS3_ILi32EEEEEES4_S4_EEENS2_IJNS2_IJS4_ST_NS3_ILi4EEEEEENS3_ILi0EEESZ_EEEEEEENS_7SoftmaxILi2ELi0EEEEEbRKNSE_6ParamsENSA_25PipelineTmaAsyncNoClusterILi2ENSA_16PipelineTmaAsyncILi2EEEEES1B_RNSA_13PipelineStateILj2EEERT0_RT1_iRiRKNS_16SeqlenInfoQKNewKILb1ELb0EEENS2_IJiiiiEEERT_ENKUliT_T0_T1_E_clIZSF_ISO_S12_S14_EbS17_S1B_S1B_S1E_S1G_S1I_iS1J_S1N_S1O_S1Q_EUlRS1R_iE1_NS3_ILb0EEENS3_ILb1EEEEEDaiS1R_S1S_S1T_,(.L_x_15025 - $_ZN7cutlass13device_kernelIN5flash11enable_sm90INS1_16FlashAttnFwdSm90INS1_25CollectiveMainloopFwdSm90ILi2EN4cute5tupleIJNS5_1CILi1EEES8_S8_EEENS6_IJNS7_ILi128EEENS7_ILi96EEENS7_ILi64EEEEEELi256ENS_10bfloat16_tEfNS_4arch4Sm90ELb0ELb1ELb0ELb1ELb0ELb0ELb1ELb1ELb0ELb1ELb1ELb0EEENS1_21CollectiveEpilogueFwdINS6_IJSA_NS7_ILi256EEESB_EEES9_SE_SG_Li256ELb1ELb1ELb1ELb0EEENS1_36VarlenDynamicPersistentTileSchedulerILi128ELi96ELi256ELi128ELb1ELb1ELb1ELb1ELb0ELb1EEEEEEEEEvNT_6ParamsE$_ZZN5flash25CollectiveMainloopFwdSm90ILi2EN4cute5tupleIJNS1_1CILi1EEES4_S4_EEENS2_IJNS3_ILi128EEENS3_ILi96EEENS3_ILi64EEEEEELi256EN7cutlass10bfloat16_tEfNSA_4arch4Sm90ELb0ELb1ELb0ELb1ELb0ELb0ELb1ELb1ELb0ELb1ELb1ELb0EE3mmaINS_16FlashAttnFwdSm90ISE_NS_21CollectiveEpilogueFwdINS2_IJS6_NS3_ILi256EEES7_EEES5_SB_SD_Li256ELb1ELb1ELb1ELb0EEENS_36VarlenDynamicPersistentTileSchedulerILi128ELi96ELi256ELi128ELb1ELb1ELb1ELb1ELb0ELb1EEEE13SharedStorageENS1_6TensorINS1_11ArrayEngineIfLm128EEENS1_6LayoutINS2_IJNS2_IJNS3_ILi2EEEST_NS3_ILi32EEEEEES4_S4_EEENS2_IJNS2_IJS4_ST_NS3_ILi4EEEEEENS3_ILi0EEESZ_EEEEEEENS_7SoftmaxILi2ELi0EEEEEbRKNSE_6ParamsENSA_25PipelineTmaAsyncNoClusterILi2ENSA_16PipelineTmaAsyncILi2EEEEES1B_RNSA_13PipelineStateILj2EEERT0_RT1_iRiRKNS_16SeqlenInfoQKNewKILb1ELb0EEENS2_IJiiiiEEERT_ENKUliT_T0_T1_E_clIZSF_ISO_S12_S14_EbS17_S1B_S1B_S1E_S1G_S1I_iS1J_S1N_S1O_S1Q_EUlRS1R_iE1_NS3_ILb0EEENS3_ILb1EEEEEDaiS1R_S1S_S1T_)
$_ZN7cutlass13device_kernelIN5flash11enable_sm90INS1_16FlashAttnFwdSm90INS1_25CollectiveMainloopFwdSm90ILi2EN4cute5tupleIJNS5_1CILi1EEES8_S8_EEENS6_IJNS7_ILi128EEENS7_ILi96EEENS7_ILi64EEEEEELi256ENS_10bfloat16_tEfNS_4arch4Sm90ELb0ELb1ELb0ELb1ELb0ELb0ELb1ELb1ELb0ELb1ELb1ELb0EEENS1_21CollectiveEpilogueFwdINS6_IJSA_NS7_ILi256EEESB_EEES9_SE_SG_Li256ELb1ELb1ELb1ELb0EEENS1_36VarlenDynamicPersistentTileSchedulerILi128ELi96ELi256ELi128ELb1ELb1ELb1ELb1ELb0ELb1EEEEEEEEEvNT_6ParamsE$_ZZN5flash25CollectiveMainloopFwdSm90ILi2EN4cute5tupleIJNS1_1CILi1EEES4_S4_EEENS2_IJNS3_ILi128EEENS3_ILi96EEENS3_ILi64EEEEEELi256EN7cutlass10bfloat16_tEfNSA_4arch4Sm90ELb0ELb1ELb0ELb1ELb0ELb0ELb1ELb1ELb0ELb1ELb1ELb0EE3mmaINS_16FlashAttnFwdSm90ISE_NS_21CollectiveEpilogueFwdINS2_IJS6_NS3_ILi256EEES7_EEES5_SB_SD_Li256ELb1ELb1ELb1ELb0EEENS_36VarlenDynamicPersistentTileSchedulerILi128ELi96ELi256ELi128ELb1ELb1ELb1ELb1ELb0ELb1EEEE13SharedStorageENS1_6TensorINS1_11ArrayEngineIfLm128EEENS1_6LayoutINS2_IJNS2_IJNS3_ILi2EEEST_NS3_ILi32EEEEEES4_S4_EEENS2_IJNS2_IJS4_ST_NS3_ILi4EEEEEENS3_ILi0EEESZ_EEEEEEENS_7SoftmaxILi2ELi0EEEEEbRKNSE_6ParamsENSA_25PipelineTmaAsyncNoClusterILi2ENSA_16PipelineTmaAsyncILi2EEEEES1B_RNSA_13PipelineStateILj2EEERT0_RT1_iRiRKNS_16SeqlenInfoQKNewKILb1ELb0EEENS2_IJiiiiEEERT_ENKUliT_T0_T1_E_clIZSF_ISO_S12_S14_EbS17_S1B_S1B_S1E_S1G_S1I_iS1J_S1N_S1O_S1Q_EUlRS1R_iE1_NS3_ILb0EEENS3_ILb1EEEEEDaiS1R_S1S_S1T_:
        /* <DEDUP_REMOVED lines=48> */
.L_x_12419:
[----:B------:R-:W-:Y:S05]  /*2ed00*/  BSYNC B3 ;  /* 0x0000000000037941 */ /* 0x000fea0003800000 */
.L_x_12418:
        /* <DEDUP_REMOVED lines=17> */
.L_x_12421:
[----:B------:R-:W-:Y:S05]  /*2ee20*/  BSYNC B3 ;  /* 0x0000000000037941 */ /* 0x000fea0003800000 */
.L_x_12420:
        /* <DEDUP_REMOVED lines=10> */
.L_x_12423:
[----:B------:R-:W-:Y:S05]  /*2eed0*/  BSYNC B3 ;  /* 0x0000000000037941 */ /* 0x000fea0003800000 */
.L_x_12422:
[----:B------:R-:W2:Y:S04]  /*2eee0*/  LDL.64 R12, [R0] ;  /* 0x00000000000c7983 */ /* 0x000ea80000100a00 */
[----:B------:R-:W3:Y:S01]  /*2eef0*/  LDL.64 R8, [R0+0x28] ;  /* 0x0000280000087983 */ /* 0x000ee20000100a00 */
[C---:B------:R-:W-:Y:S02]  /*2ef00*/  R2UR UR6, R4.reuse ;  /* 0x00000000040672ca */ /* 0x040fe400000e0000 */
[C---:B------:R-:W-:Y:S01]  /*2ef10*/  R2UR UR7, R5.reuse ;  /* 0x00000000050772ca */ /* 0x040fe200000e0000 */
[----:B------:R-:W4:Y:S01]  /*2ef20*/  LDL.64 R20, [R0+0x20] ;  /* 0x0000200000147983 */ /* 0x000f220000100a00 */
[C---:B------:R-:W-:Y:S02]  /*2ef30*/  R2UR UR4, R4.reuse ;  /* 0x00000000040472ca */ /* 0x040fe400000e0000 */
[----:B------:R-:W-:Y:S01]  /*2ef40*/  R2UR UR5, R5 ;  /* 0x00000000050572ca */ /* 0x000fe200000e0000 */
[----:B0----5:R-:W4:Y:S08]  /*2ef50*/  LDL.64 R14, [R0+0x8] ;  /* 0x00000800000e7983 */ /* 0x021f300000100a00 */
[----:B--2---:R-:W2:Y:S04]  /*2ef60*/  LD.E R25, desc[UR6][R12.64] ;  /* 0x000000060c197980 */ /* 0x004ea8000c101900 */
[----:B---3--:R-:W2:Y:S01]  /*2ef70*/  LD.E.64 R8, desc[UR4][R8.64] ;  /* 0x0000000408087980 */ /* 0x008ea2000c101b00 */
[----:B------:R-:W-:Y:S05]  /*2ef80*/  WARPSYNC.ALL ;  /* 0x0000000000007948 */ /* 0x000fea0003800000 */
[----:B------:R-:W-:-:S02]  /*2ef90*/  R2UR UR4, R4 ;  /* 0x00000000040472ca */ /* 0x000fc400000e0000 */
[C---:B------:R-:W-:Y:S02]  /*2efa0*/  R2UR UR5, R5.reuse ;  /* 0x00000000050572ca */ /* 0x040fe400000e0000 */
[----:B------:R-:W-:Y:S02]  /*2efb0*/  R2UR UR6, R4 ;  /* 0x00000000040672ca */ /* 0x000fe400000e0000 */
[----:B------:R-:W-:-:S09]  /*2efc0*/  R2UR UR7, R5 ;  /* 0x00000000050772ca */ /* 0x000fd200000e0000 */
[----:B----4-:R-:W-:Y:S04]  /*2efd0*/  ST.E desc[UR4][R14.64], RZ ;  /* 0x000000ff0e007985 */ /* 0x010fe8000c101904 */
[----:B------:R-:W3:Y:S01]  /*2efe0*/  LD.E.64 R12, desc[UR6][R20.64] ;  /* 0x00000006140c7980 */ /* 0x000ee2000c101b00 */
[----:B--2---:R-:W-:Y:S01]  /*2eff0*/  IMAD R8, R25, 0x300, R8 ;  /* 0x0000030019087824 */ /* 0x004fe200078e0208 */
[----:B------:R-:W-:Y:S01]  /*2f000*/  R2UR UR7, R9 ;  /* 0x00000000090772ca */ /* 0x000fe200000e0000 */
[----:B------:R-:W-:Y:S01]  /*2f010*/  WARPGROUP.ARRIVE ;  /* 0x00000000000079c5 */ /* 0x000fe20000000000 */
[----:B------:R-:W-:Y:S02]  /*2f020*/  R2UR UR8, R4 ;  /* 0x00000000040872ca */ /* 0x000fe400000e0000 */
[----:B------:R-:W-:-:S02]  /*2f030*/  R2UR UR6, R8 ;  /* 0x00000000080672ca */ /* 0x000fc400000e0000 */
[C---:B------:R-:W-:Y:S02]  /*2f040*/  R2UR UR9, R5.reuse ;  /* 0x00000000050972ca */ /* 0x040fe400000e0000 */
[----:B------:R-:W-:Y:S02]  /*2f050*/  R2UR UR10, R4 ;  /* 0x00000000040a72ca */ /* 0x000fe400000e0000 */
[----:B------:R-:W-:Y:S02]  /*2f060*/  R2UR UR11, R5 ;  /* 0x00000000050b72ca */ /* 0x000fe400000e0000 */
[----:B---3--:R-:W-:Y:S01]  /*2f070*/  R2UR UR4, R12 ;  /* 0x000000000c0472ca */ /* 0x008fe200000e0000 */
[----:B------:R-:W-:Y:S01]  /*2f080*/  IMAD.MOV.U32 R12, RZ, RZ, 0x1 ;  /* 0x00000001ff0c7424 */ /* 0x000fe200078e00ff */
[----:B------:R-:W-:-:S13]  /*2f090*/  R2UR UR5, R13 ;  /* 0x000000000d0572ca */ /* 0x000fda00000e0000 */
[----:B------:R-:W-:Y:S03]  /*2f0a0*/  HGMMA.64x96x16.F32.BF16 R24, gdesc[UR4], RZ, !UPT, gsb0 ;  /* 0x01600000041879f0 */ /* 0x000fe6000c0018ff */
[----:B------:R-:W-:Y:S02]  /*2f0b0*/  WARPGROUP.DEPBAR.LE gsb0, 0x0 ;  /* 0x00008000000079c5 */ /* 0x000fe40000010000 */
[----:B------:R-:W-:Y:S04]  /*2f0c0*/  ST.E desc[UR8][R14.64], R12 ;  /* 0x0000000c0e007985 */ /* 0x000fe8000c101908 */
[----:B------:R-:W2:Y:S01]  /*2f0d0*/  LD.E.64 R72, desc[UR10][R20.64] ;  /* 0x0000000a14487980 */ /* 0x000ea2000c101b00 */
[----:B------:R-:W-:Y:S01]  /*2f0e0*/  VIADD R74, R8, 0x2 ;  /* 0x00000002084a7836 */ /* 0x000fe20000000000 */
[----:B------:R-:W-:Y:S01]  /*2f0f0*/  WARPGROUP.ARRIVE ;  /* 0x00000000000079c5 */ /* 0x000fe20000000000 */
[----:B------:R-:W-:Y:S01]  /*2f100*/  IMAD.MOV.U32 R75, RZ, RZ, R9 ;  /* 0x000000ffff4b7224 */ /* 0x000fe200078e0009 */
[----:B------:R-:W-:-:S02]  /*2f110*/  R2UR UR8, R4 ;  /* 0x00000000040872ca */ /* 0x000fc400000e0000 */
[----:B------:R-:W-:Y:S02]  /*2f120*/  R2UR UR6, R74 ;  /* 0x000000004a0672ca */ /* 0x000fe400000e0000 */
        /* <DEDUP_REMOVED lines=28> */
[----:B------:R-:W-:Y:S01]  /*2f2f0*/  R2UR UR7, R9 ;  /* 0x00000000090772ca */ /* 0x000fe200000e0000 */
[----:B------:R-:W-:Y:S01]  /*2f300*/  WARPGROUP.ARRIVE ;  /* 0x00000000000079c5 */ /* 0x000fe20000000000 */
[----:B------:R-:W-:-:S02]  /*2f310*/  R2UR UR8, R4 ;  /* 0x00000000040872ca */ /* 0x000fc400000e0000 */
        /* <DEDUP_REMOVED lines=11> */
[----:B0-----:R-:W3:-:S12]  /*2f3d0*/  LDL.64 R14, [R0] ;  /* 0x00000000000e7983 */ /* 0x001ed80000100a00 */
        /* <DEDUP_REMOVED lines=12> */
.L_x_12426:
[----:B------:R-:W-:Y:S05]  /*2f4a0*/  BSYNC B3 ;  /* 0x0000000000037941 */ /* 0x000fea0003800000 */
.L_x_12425:
        /* <DEDUP_REMOVED lines=17> */
.L_x_12428:
[----:B------:R-:W-:Y:S05]  /*2f5c0*/  BSYNC B3 ;  /* 0x0000000000037941 */ /* 0x000fea0003800000 */
.L_x_12427:
        /* <DEDUP_REMOVED lines=10> */
.L_x_12430:
[----:B------:R-:W-:Y:S05]  /*2f670*/  BSYNC B3 ;  /* 0x0000000000037941 */ /* 0x000fea0003800000 */
.L_x_12429:
[----:B------:R-:W2:Y:S04]  /*2f680*/  LDL.64 R14, [R0] ;  /* 0x00000000000e7983 */ /* 0x000ea80000100a00 */
[----:B------:R-:W3:Y:S04]  /*2f690*/  LDL.64 R72, [R0+0x58] ;  /* 0x0000580000487983 */ /* 0x000ee80000100a00 */
[----:B------:R-:W4:Y:S04]  /*2f6a0*/  LDL.64 R8, [R0+0x48] ;  /* 0x0000480000087983 */ /* 0x000f280000100a00 */
[----:B0----5:R-:W4:Y:S01]  /*2f6b0*/  LDL.64 R20, [R0+0x50] ;  /* 0x0000500000147983 */ /* 0x021f220000100a00 */
[----:B------:R-:W-:-:S02]  /*2f6c0*/  R2UR UR6, R4 ;  /* 0x00000000040672ca */ /* 0x000fc400000e0000 */
[C---:B------:R-:W-:Y:S01]  /*2f6d0*/  R2UR UR7, R5.reuse ;  /* 0x00000000050772ca */ /* 0x040fe200000e0000 */
[----:B------:R-:W4:Y:S01]  /*2f6e0*/  LDL.LU R76, [R1+0x480] ;  /* 0x00048000014c7983 */ /* 0x000f220000300800 */
        /* <DEDUP_REMOVED lines=16> */
[----:B--2---:R-:W-:Y:S01]  /*2f7f0*/  IMAD R14, R13, 0xc00, R14 ;  /* 0x00000c000d0e7824 */ /* 0x004fe200078e020e */
[----:B------:R-:W-:-:S04]  /*2f800*/  R2UR UR7, R15 ;  /* 0x000000000f0772ca */ /* 0x000fc800000e0000 */
        /* <DEDUP_REMOVED lines=9> */
[----:B------:R-:W-:-:S02]  /*2f8a0*/  VIADD R74, R14, 0x2 ;  /* 0x000000020e4a7836 */ /* 0x000fc40000000000 */
[----:B------:R-:W-:-:S03]  /*2f8b0*/  IMAD.MOV.U32 R75, RZ, RZ, R15 ;  /* 0x000000ffff4b7224 */ /* 0x000fc600078e000f */
[----:B------:R-:W-:Y:S02]  /*2f8c0*/  R2UR UR6, R74 ;  /* 0x000000004a0672ca */ /* 0x000fe400000e0000 */
        /* <DEDUP_REMOVED lines=236> */
[----:B0-----:R-:W3:Y:S01]  /*30790*/  @!P2 LDL.64 R8, [R0] ;  /* 0x000000000008a983 */ /* 0x001ee20000100a00 */
[----:B------:R-:W-:-:S02]  /*307a0*/  @!P2 R2UR UR4, R4 ;  /* 0x000000000404a2ca */ /* 0x000fc400000e0000 */
[C---:B------:R-:W-:Y:S02]  /*307b0*/  @!P2 R2UR UR5, R5.reuse ;  /* 0x000000000505a2ca */ /* 0x040fe400000e0000 */
[----:B------:R-:W-:Y:S02]  /*307c0*/  SHF.R.U32.HI R20, RZ, 0x7, R13 ;  /* 0x00000007ff147819 */ /* 0x000fe4000001160d */
[----:B------:R-:W-:Y:S02]  /*307d0*/  @!P2 R2UR UR6, R4 ;  /* 0x000000000406a2ca */ /* 0x000fe400000e0000 */
[----:B------:R-:W-:Y:S02]  /*307e0*/  @!P2 R2UR UR7, R5 ;  /* 0x000000000507a2ca */ /* 0x000fe400000e0000 */
[----:B------:R-:W-:-:S05]  /*307f0*/  IADD3 R20, -R20, 0xb, RZ ;  /* 0x0000000b14147810 */ /* 0x000fca0007ffe1ff */
[----:B------:R0:W-:Y:S06]  /*30800*/  BAR.ARV R20, 0x100 ;  /* 0x000400140000751d */ /* 0x0001ec0000002000 */
[----:B--2---:R-:W2:Y:S04]  /*30810*/  @!P2 LD.E.64 R14, desc[UR4][R14.64+0x30] ;  /* 0x000030040e0ea980 */ /* 0x004ea8000c101b00 */
[----:B---3--:R-:W3:Y:S01]  /*30820*/  @!P2 LD.E R21, desc[UR6][R8.64] ;  /* 0x000000060815a980 */ /* 0x008ee2000c101900 */
[----:B------:R-:W-:-:S02]  /*30830*/  R2UR UR4, R4 ;  /* 0x00000000040472ca */ /* 0x000fc400000e0000 */
[----:B------:R-:W-:Y:S02]  /*30840*/  R2UR UR5, R5 ;  /* 0x00000000050572ca */ /* 0x000fe400000e0000 */
[----:B--2---:R-:W-:-:S05]  /*30850*/  @!P2 MOV R72, R14 ;  /* 0x0000000e0048a202 */ /* 0x004fca0000000f00 */
[----:B---3--:R-:W-:-:S05]  /*30860*/  @!P2 IMAD R21, R21, 0x8, R72 ;  /* 0x000000081515a824 */ /* 0x008fca00078e0248 */
[----:B------:R-:W-:-:S04]  /*30870*/  @!P2 PRMT R21, RZ, 0x654, R21 ;  /* 0x00000654ff15a816 */ /* 0x000fc80000000015 */
[----:B------:R1:W-:Y:S01]  /*30880*/  @!P2 SYNCS.ARRIVE.TRANS64.RED.A1T0 RZ, [R21+URZ], RZ ;  /* 0x000000ff15ffa9a7 */ /* 0x0003e2000810043f */
[----:B------:R-:W2:Y:S01]  /*30890*/  LD.E R72, desc[UR4][R6.64+0x24] ;  /* 0x0000240406487980 */ /* 0x000ea2000c101900 */
[----:B------:R-:W-:Y:S02]  /*308a0*/  R2UR UR4, R4 ;  /* 0x00000000040472ca */ /* 0x000fe400000e0000 */
[----:B------:R-:W-:-:S13]  /*308b0*/  R2UR UR5, R5 ;  /* 0x00000000050572ca */ /* 0x000fda00000e0000 */
[----:B-1----:R-:W3:Y:S01]  /*308c0*/  LD.E R21, desc[UR4][R6.64] ;  /* 0x0000000406157980 */ /* 0x002ee2000c101900 */
[----:B------:R-:W-:Y:S02]  /*308d0*/  R2UR UR4, R4 ;  /* 0x00000000040472ca */ /* 0x000fe400000e0000 */
[----:B------:R-:W-:Y:S02]  /*308e0*/  R2UR UR5, R5 ;  /* 0x00000000050572ca */ /* 0x000fe400000e0000 */
[----:B------:R-:W-:-:S04]  /*308f0*/  LOP3.LUT R76, R76, 0xfff7ffff, RZ, 0xc0, !PT ;  /* 0xfff7ffff4c4c7812 */ /* 0x000fc800078ec0ff */
[----:B------:R-:W-:-:S05]  /*30900*/  @P2 LOP3.LUT R76, R76, 0x80000, RZ, 0xfc, !PT ;  /* 0x000800004c4c2812 */ /* 0x000fca00078efcff */
[----:B------:R1:W-:Y:S04]  /*30910*/  STL [R1+0x480], R76 ;  /* 0x0004804c01007387 */ /* 0x0003e80000100800 */
[----:B-1----:R-:W4:Y:S01]  /*30920*/  LD.E R76, desc[UR4][R2.64] ;  /* 0x00000004024c7980 */ /* 0x002f22000c101900 */
        /* <DEDUP_REMOVED lines=12> */
[----:B--2---:R-:W-:-:S13]  /*309f0*/  ISETP.NE.AND P1, PT, R72, 0x1, PT ;  /* 0x000000014800780c */ /* 0x004fda0003f25270 */
[C---:B------:R-:W-:Y:S02]  /*30a00*/  @P1 R2UR UR4, R4.reuse ;  /* 0x00000000040412ca */ /* 0x040fe400000e0000 */
[C---:B------:R-:W-:Y:S02]  /*30a10*/  @P1 R2UR UR5, R5.reuse ;  /* 0x00000000050512ca */ /* 0x040fe400000e0000 */
[----:B------:R-:W-:Y:S02]  /*30a20*/  @P1 R2UR UR6, R4 ;  /* 0x00000000040612ca */ /* 0x000fe400000e0000 */
        /* <DEDUP_REMOVED lines=11> */
[----:B0-----:R-:W-:-:S05]  /*30ae0*/  LOP3.LUT R20, R9, 0xffffff80, RZ, 0xc0, !PT ;  /* 0xffffff8009147812 */ /* 0x001fca00078ec0ff */
[----:B------:R-:W-:-:S05]  /*30af0*/  IMAD.IADD R20, R21, 0x1, -R20 ;  /* 0x0000000115147824 */ /* 0x000fca00078e0a14 */
[----:B------:R-:W-:Y:S02]  /*30b00*/  SHF.R.S32.HI R15, RZ, 0x1f, R20 ;  /* 0x0000001fff0f7819 */ /* 0x000fe40000011414 */
[----:B------:R-:W-:Y:S02]  /*30b10*/  LEA.HI R75, R14, R21, RZ, 0x2 ;  /* 0x000000150e4b7211 */ /* 0x000fe400078f10ff */
[CC--:B------:R-:W-:Y:S02]  /*30b20*/  LEA.HI R72, R15.reuse, R20.reuse, RZ, 0x2 ;  /* 0x000000140f487211 */ /* 0x0c0fe400078f10ff */
[----:B------:R-:W-:Y:S02]  /*30b30*/  LEA.HI R15, R15, R20, RZ, 0x5 ;  /* 0x000000140f0f7211 */ /* 0x000fe400078f28ff */
[--C-:B------:R-:W-:Y:S02]  /*30b40*/  SHF.R.S32.HI R73, RZ, 0x2, R72.reuse ;  /* 0x00000002ff497819 */ /* 0x100fe40000011448 */
[----:B------:R-:W-:-:S02]  /*30b50*/  SHF.R.S32.HI R74, RZ, 0x1f, R72 ;  /* 0x0000001fff4a7819 */ /* 0x000fc40000011448 */
[----:B------:R-:W-:Y:S02]  /*30b60*/  LOP3.LUT R78, R75, 0xfffffffc, RZ, 0xc0, !PT ;  /* 0xfffffffc4b4e7812 */ /* 0x000fe400078ec0ff */
[----:B------:R-:W-:Y:S02]  /*30b70*/  SHF.R.S32.HI R14, RZ, 0x7, R9 ;  /* 0x00000007ff0e7819 */ /* 0x000fe40000011409 */
[----:B------:R-:W-:Y:S01]  /*30b80*/  LEA.HI R74, R74, R73, RZ, 0x3 ;  /* 0x000000494a4a7211 */ /* 0x000fe200078f18ff */
[----:B------:R-:W-:Y:S01]  /*30b90*/  IMAD.IADD R78, R21, 0x1, -R78 ;  /* 0x00000001154e7824 */ /* 0x000fe200078e0a4e */
[----:B------:R-:W-:Y:S02]  /*30ba0*/  SHF.R.S32.HI R15, RZ, 0x5, R15 ;  /* 0x00000005ff0f7819 */ /* 0x000fe4000001140f */
[----:B------:R-:W-:Y:S02]  /*30bb0*/  LEA.HI R9, R9, R14, RZ, 0x1 ;  /* 0x0000000e09097211 */ /* 0x000fe400078f08ff */
[----:B------:R-:W-:Y:S01]  /*30bc0*/  LOP3.LUT R74, R74, 0xfffffff8, RZ, 0xc0, !PT ;  /* 0xfffffff84a4a7812 */ /* 0x000fe200078ec0ff */
[----:B----4-:R-:W-:Y:S01]  /*30bd0*/  IMAD R21, R76, 0x8, R15 ;  /* 0x000000084c157824 */ /* 0x010fe200078e020f */
[----:B------:R-:W-:-:S02]  /*30be0*/  LOP3.LUT R9, R9, 0x3fffffe, RZ, 0xc0, !PT ;  /* 0x03fffffe09097812 */ /* 0x000fc400078ec0ff */
[----:B------:R-:W-:Y:S01]  /*30bf0*/  LEA.HI R15, R78, R78, RZ, 0x1 ;  /* 0x0000004e4e0f7211 */ /* 0x000fe200078f08ff */
[----:B------:R-:W-:Y:S02]  /*30c00*/  IMAD.IADD R74, R73, 0x1, -R74 ;  /* 0x00000001494a7824 */ /* 0x000fe400078e0a4a */
[----:B------:R-:W-:Y:S01]  /*30c10*/  IMAD.IADD R9, R14, 0x1, -R9 ;  /* 0x000000010e097824 */ /* 0x000fe200078e0a09 */
[----:B------:R-:W-:Y:S01]  /*30c20*/  LOP3.LUT R15, R15, 0x1ffffffe, RZ, 0xc0, !PT ;  /* 0x1ffffffe0f0f7812 */ /* 0x000fe200078ec0ff */
[----:B------:R-:W-:-:S04]  /*30c30*/  IMAD.U32 R74, R21, 0x10, R74 ;  /* 0x00000010154a7824 */ /* 0x000fc800078e004a */
[----:B------:R-:W-:Y:S02]  /*30c40*/  IMAD.IADD R15, R78, 0x1, -R15 ;  /* 0x000000014e0f7824 */ /* 0x000fe400078e0a0f */
[----:B------:R-:W-:-:S04]  /*30c50*/  IMAD R74, R9, 0x40, R74 ;  /* 0x00000040094a7824 */ /* 0x000fc800078e024a */
[----:B------:R-:W-:Y:S01]  /*30c60*/  IMAD R74, R15, 0x8, R74 ;  /* 0x000000080f4a7824 */ /* 0x000fe200078e024a */
[----:B------:R-:W-:Y:S01]  /*30c70*/  LOP3.LUT R9, R72, 0x7ffffffc, RZ, 0xc0, !PT ;  /* 0x7ffffffc48097812 */ /* 0x000fe200078ec0ff */
[----:B------:R-:W-:Y:S01]  /*30c80*/  IMAD.MOV.U32 R15, RZ, RZ, -0x60 ;  /* 0xffffffa0ff0f7424 */ /* 0x000fe200078e00ff */
[----:B------:R-:W-:-:S03]  /*30c90*/  ISETP.GE.AND P2, PT, R2, 0x1, PT ;  /* 0x000000010200780c */ /* 0x000fc60003f46270 */
[----:B------:R-:W-:Y:S02]  /*30ca0*/  IMAD.IADD R9, R20, 0x1, -R9 ;  /* 0x0000000114097824 */ /* 0x000fe400078e0a09 */
[----:B------:R-:W-:-:S04]  /*30cb0*/  IMAD R14, R10, R15, 0x1 ;  /* 0x000000010a0e7424 */ /* 0x000fc800078e020f */
[----:B------:R-:W-:Y:S01]  /*30cc0*/  IMAD R9, R9, -0x2, R14 ;  /* 0xfffffffe09097824 */ /* 0x000fe200078e020e */
[----:B------:R-:W-:Y:S01]  /*30cd0*/  LOP3.LUT R81, RZ, R81, RZ, 0x33, !PT ;  /* 0x00000051ff517212 */ /* 0x000fe200078e33ff */
[----:B------:R-:W-:Y:S01]  /*30ce0*/  BSSY B3, `(.L_x_12432) ;  /* 0x000002d000037945 */ /* 0x000fe20003800000 */
[----:B------:R-:W-:Y:S02]  /*30cf0*/  IMAD R83, R10, -0x60, R83 ;  /* 0xffffffa00a537824 */ /* 0x000fe400078e0253 */
[----:B------:R-:W-:Y:S02]  /*30d00*/  VIADD R21, R9, 0xffffffff ;  /* 0xffffffff09157836 */ /* 0x000fe40000000000 */
[----:B--2---:R-:W-:-:S05]  /*30d10*/  @P1 IMAD.HI.U32 R77, R74, R77, RZ ;  /* 0x0000004d4a4d1227 */ /* 0x004fca00078e00ff */
[----:B------:R-:W-:-:S05]  /*30d20*/  @P1 SHF.R.U32.HI R74, RZ, R80, R77 ;  /* 0x00000050ff4a1219 */ /* 0x000fca000001164d */
[----:B------:R-:W0:Y:S01]  /*30d30*/  SHFL.IDX PT, R76, R74, RZ, 0x1c1f ;  /* 0x001c1fff4a4c7589 */ /* 0x000e2200000e0000 */
[----:B------:R-:W-:-:S05]  /*30d40*/  IADD3 R14, -R8, R9, R3 ;  /* 0x00000009080e7210 */ /* 0x000fca0007ffe103 */
        /* <DEDUP_REMOVED lines=21> */
.L_x_12437:
[----:B------:R-:W-:Y:S05]  /*30ea0*/  BSYNC B5 ;  /* 0x0000000000057941 */ /* 0x000fea0003800000 */
.L_x_12436:
[----:B------:R-:W-:Y:S01]  /*30eb0*/  LOP3.LUT R15, RZ, R15, RZ, 0x33, !PT ;  /* 0x0000000fff0f7212 */ /* 0x000fe200078e33ff */
[----:B------:R-:W-:Y:S06]  /*30ec0*/  BRA `(.L_x_12438) ;  /* 0x0000000000287947 */ /* 0x000fec0003800000 */
.L_x_12435:
        /* <DEDUP_REMOVED lines=10> */
.L_x_12438:
[----:B------:R-:W-:Y:S05]  /*30f70*/  BSYNC B4 ;  /* 0x0000000000047941 */ /* 0x000fea0003800000 */
.L_x_12434:
[----:B------:R-:W-:-:S05]  /*30f80*/  IMAD R15, R2, R15, R21 ;  /* 0x0000000f020f7224 */ /* 0x000fca00078e0215 */
[----:B------:R-:W-:Y:S02]  /*30f90*/  VIMNMX R14, R14, R15, !PT ;  /* 0x0000000f0e0e7248 */ /* 0x000fe40007fe0100 */
[----:B------:R-:W-:-:S07]  /*30fa0*/  VIADDMNMX R9, R15, R2, R9, PT ;  /* 0x000000020f097246 */ /* 0x000fce0003800109 */
.L_x_12433:
[----:B------:R-:W-:Y:S05]  /*30fb0*/  BSYNC B3 ;  /* 0x0000000000037941 */ /* 0x000fea0003800000 */
.L_x_12432:
        /* <DEDUP_REMOVED lines=137> */
.L_x_12444:
[----:B------:R-:W-:Y:S05]  /*31850*/  BSYNC B5 ;  /* 0x0000000000057941 */ /* 0x000fea0003800000 */
.L_x_12443:
[----:B------:R-:W-:Y:S01]  /*31860*/  LOP3.LUT R3, RZ, R3, RZ, 0x33, !PT ;  /* 0x00000003ff037212 */ /* 0x000fe200078e33ff */
[----:B------:R-:W-:Y:S06]  /*31870*/  BRA `(.L_x_12445) ;  /* 0x0000000000287947 */ /* 0x000fec0003800000 */
.L_x_12442:
        /* <DEDUP_REMOVED lines=10> */
.L_x_12445:
[----:B------:R-:W-:Y:S05]  /*31920*/  BSYNC B4 ;  /* 0x0000000000047941 */ /* 0x000fea0003800000 */
.L_x_12441:
[----:B------:R-:W-:-:S05]  /*31930*/  IMAD R3, R2, R3, R21 ;  /* 0x0000000302037224 */ /* 0x000fca00078e0215 */
[----:B------:R-:W-:Y:S02]  /*31940*/  VIADDMNMX R9, R3, R2, R9, PT ;  /* 0x0000000203097246 */ /* 0x000fe40003800109 */
[----:B------:R-:W-:-:S07]  /*31950*/  VIMNMX R14, R14, R3, !PT ;  /* 0x000000030e0e7248 */ /* 0x000fce0007fe0100 */
.L_x_12440:
[----:B------:R-:W-:Y:S05]  /*31960*/  BSYNC B3 ;  /* 0x0000000000037941 */ /* 0x000fea0003800000 */
.L_x_12439:
        /* <DEDUP_REMOVED lines=169> */
[----:B------:R-:W-:Y:S02]  /*32400*/  FMUL.FTZ R20, R14, R7 ;  /* 0x000000070e147220 */ /* 0x000fe40000410000 */
[----:B------:R-:W0:Y:S08]  /*32410*/  MUFU.EX2 R14, R21 ;  /* 0x00000015000e7308 */ /* 0x000e300000000800 */
[----:B------:R-:W4:Y:S01]  /*32420*/  MUFU.EX2 R20, R20 ;  /* 0x0000001400147308 */ /* 0x000f220000000800 */
[----:B------:R-:W-:Y:S01]  /*32430*/  ST.E desc[UR4][R2.64+0x4], R9 ;  /* 0x0000040902007985 */ /* 0x000fe2000c101904 */
[----:B0-----:R-:W-:Y:S01]  /*32440*/  FMUL.FTZ R75, R14, R75 ;  /* 0x0000004b0e4b7220 */ /* 0x001fe20000410000 */
[----:B----4-:R-:W-:-:S04]  /*32450*/  FMUL.FTZ R73, R20, R79 ;  /* 0x0000004f14497220 */ /* 0x010fc80000410000 */
[----:B------:R0:W-:Y:S04]  /*32460*/  ST.E desc[UR6][R2.64+0x10], R75 ;  /* 0x0000104b02007985 */ /* 0x0001e8000c101906 */
[----:B------:R1:W-:Y:S04]  /*32470*/  ST.E desc[UR8][R2.64+0x14], R73 ;  /* 0x0000144902007985 */ /* 0x0003e8000c101908 */
[----:B------:R-:W2:Y:S04]  /*32480*/  LDL.64 R6, [R0+0x70] ;  /* 0x0000700000067983 */ /* 0x000ea80000100a00 */
[----:B--2---:R-:W1:Y:S04]  /*32490*/  LD.E R24, desc[UR6][R6.64+0x20] ;  /* 0x0000200606187980 */ /* 0x004e68000c101900 */
[----:B------:R-:W1:Y:S04]  /*324a0*/  LD.E R8, desc[UR4][R6.64] ;  /* 0x0000000406087980 */ /* 0x000e68000c101900 */
[----:B------:R-:W2:Y:S04]  /*324b0*/  LD.E R21, desc[UR8][R6.64+0x4] ;  /* 0x0000040806157980 */ /* 0x000ea8000c101900 */
[----:B0-----:R-:W3:Y:S04]  /*324c0*/  LD.E R75, desc[UR4][R6.64+0x10] ;  /* 0x00001004064b7980 */ /* 0x001ee8000c101900 */
[----:B------:R-:W4:Y:S01]  /*324d0*/  LD.E R72, desc[UR6][R6.64+0x14] ;  /* 0x0000140606487980 */ /* 0x000f22000c101900 */
[C---:B-1----:R-:W-:Y:S01]  /*324e0*/  FMUL.FTZ R2, R8.reuse, R24 ;  /* 0x0000001808027220 */ /* 0x042fe20000410000 */
[----:B------:R-:W-:-:S02]  /*324f0*/  FSETP.NEU.FTZ.AND P1, PT, R8, -INF , PT ;  /* 0xff8000000800780b */ /* 0x000fc40003f3d000 */
[----:B--2---:R-:W-:Y:S01]  /*32500*/  FSETP.NEU.FTZ.AND P2, PT, R21, -INF , PT ;  /* 0xff8000001500780b */ /* 0x004fe20003f5d000 */
[----:B------:R-:W-:Y:S01]  /*32510*/  FMUL.FTZ R21, R24, R21 ;  /* 0x0000001518157220 */ /* 0x000fe20000410000 */
[----:B------:R-:W-:-:S04]  /*32520*/  FSEL R3, R2, RZ, P1 ;  /* 0x000000ff02037208 */ /* 0x000fc80000800000 */
[----:B------:R-:W-:Y:S01]  /*32530*/  FSEL R73, R21, RZ, P2 ;  /* 0x000000ff15497208 */ /* 0x000fe20001000000 */
[-CC-:B------:R-:W-:Y:S01]  /*32540*/  FFMA.FTZ R172, R15, R24.reuse, -R3.reuse ;  /* 0x000000180fac7223 */ /* 0x180fe20000010803 */
[----:B------:R-:W-:-:S03]  /*32550*/  FFMA.FTZ R25, R25, R24, -R3 ;  /* 0x0000001819197223 */ /* 0x000fc60000010803 */
[-C--:B------:R-:W-:Y:S02]  /*32560*/  FFMA.FTZ R173, R26, R24.reuse, -R73 ;  /* 0x000000181aad7223 */ /* 0x080fe40000010849 */
[----:B------:R-:W3:Y:S01]  /*32570*/  MUFU.EX2 R172, R172 ;  /* 0x000000ac00ac7308 */ /* 0x000ee20000000800 */
[-CC-:B------:R-:W-:Y:S01]  /*32580*/  FFMA.FTZ R174, R28, R24.reuse, -R3.reuse ;  /* 0x000000181cae7223 */ /* 0x180fe20000010803 */
[-CC-:B------:R-:W-:Y:S01]  /*32590*/  FFMA.FTZ R21, R29, R24.reuse, -R3.reuse ;  /* 0x000000181d157223 */ /* 0x180fe20000010803 */
[-C--:B------:R-:W-:Y:S01]  /*325a0*/  FFMA.FTZ R8, R33, R24.reuse, -R3 ;  /* 0x0000001821087223 */ /* 0x080fe20000010803 */
[-C--:B------:R-:W-:Y:S01]  /*325b0*/  FFMA.FTZ R15, R27, R24.reuse, -R73 ;  /* 0x000000181b0f7223 */ /* 0x080fe20000010849 */
        /* <DEDUP_REMOVED lines=43> */
[----:B------:R-:W1:Y:S08]  /*32870*/  MUFU.EX2 R174, R174 ;  /* 0x000000ae00ae7308 */ /* 0x000e700000000800 */
[----:B------:R-:W2:Y:S08]  /*32880*/  MUFU.EX2 R24, R15 ;  /* 0x0000000f00187308 */ /* 0x000eb00000000800 */
[----:B------:R-:W5:Y:S08]  /*32890*/  MUFU.EX2 R175, R175 ;  /* 0x000000af00af7308 */ /* 0x000f700000000800 */
[----:B------:R-:W5:Y:S08]  /*328a0*/  MUFU.EX2 R21, R21 ;  /* 0x0000001500157308 */ /* 0x000f700000000800 */
[----:B------:R-:W5:Y:S08]  /*328b0*/  MUFU.EX2 R26, R26 ;  /* 0x0000001a001a7308 */ /* 0x000f700000000800 */
[----:B------:R-:W5:Y:S08]  /*328c0*/  MUFU.EX2 R152, R152 ;  /* 0x0000009800987308 */ /* 0x000f700000000800 */
[----:B------:R3:W-:Y:S02]  /*328d0*/  MUFU.EX2 R27, R8 ;  /* 0x00000008001b7308 */ /* 0x0007e40000000800 */
[----:B---3--:R-:W-:-:S06]  /*328e0*/  FADD.FTZ R8, R172, R75 ;  /* 0x0000004bac087221 */ /* 0x008fcc0000010000 */
[----:B------:R4:W-:Y:S01]  /*328f0*/  MUFU.EX2 R31, R9 ;  /* 0x00000009001f7308 */ /* 0x0009e20000000800 */
[----:B0-----:R-:W-:-:S07]  /*32900*/  FADD.FTZ R47, R25, R8 ;  /* 0x00000008192f7221 */ /* 0x001fce0000010000 */
[----:B------:R-:W0:Y:S01]  /*32910*/  MUFU.EX2 R153, R153 ;  /* 0x0000009900997308 */ /* 0x000e220000000800 */
[----:B----4-:R-:W-:Y:S01]  /*32920*/  FADD.FTZ R9, R173, R72 ;  /* 0x00000048ad097221 */ /* 0x010fe20000010000 */
[----:B-1----:R-:W-:-:S03]  /*32930*/  FADD.FTZ R44, R174, R47 ;  /* 0x0000002fae2c7221 */ /* 0x002fc60000010000 */
[----:B--2---:R-:W-:-:S03]  /*32940*/  FADD.FTZ R8, R24, R9 ;  /* 0x0000000918087221 */ /* 0x004fc60000010000 */
[----:B------:R-:W1:Y:S01]  /*32950*/  MUFU.EX2 R28, R28 ;  /* 0x0000001c001c7308 */ /* 0x000e620000000800 */
[----:B-----5:R-:W-:Y:S01]  /*32960*/  FADD.FTZ R9, R175, R8 ;  /* 0x00000008af097221 */ /* 0x020fe20000010000 */
[----:B------:R-:W-:-:S06]  /*32970*/  FADD.FTZ R15, R21, R44 ;  /* 0x0000002c150f7221 */ /* 0x000fcc0000010000 */
[----:B------:R-:W2:Y:S01]  /*32980*/  MUFU.EX2 R154, R154 ;  /* 0x0000009a009a7308 */ /* 0x000ea20000000800 */
[----:B------:R-:W-:Y:S01]  /*32990*/  FADD.FTZ R8, R26, R9 ;  /* 0x000000091a087221 */ /* 0x000fe20000010000 */
[----:B------:R-:W-:-:S06]  /*329a0*/  FADD.FTZ R44, R152, R15 ;  /* 0x0000000f982c7221 */ /* 0x000fcc0000010000 */
[----:B------:R-:W3:Y:S08]  /*329b0*/  MUFU.EX2 R155, R155 ;  /* 0x0000009b009b7308 */ /* 0x000ef00000000800 */
[----:B------:R-:W4:Y:S01]  /*329c0*/  MUFU.EX2 R29, R29 ;  /* 0x0000001d001d7308 */ /* 0x000f220000000800 */
[----:B0-----:R-:W-:Y:S01]  /*329d0*/  FADD.FTZ R9, R153, R8 ;  /* 0x0000000899097221 */ /* 0x001fe20000010000 */
[----:B------:R-:W-:-:S06]  /*329e0*/  FADD.FTZ R15, R27, R44 ;  /* 0x0000002c1b0f7221 */ /* 0x000fcc0000010000 */
[----:B------:R-:W0:Y:S08]  /*329f0*/  MUFU.EX2 R30, R30 ;  /* 0x0000001e001e7308 */ /* 0x000e300000000800 */
[----:B------:R-:W5:Y:S01]  /*32a00*/  MUFU.EX2 R156, R156 ;  /* 0x0000009c009c7308 */ /* 0x000f620000000800 */
[----:B-1----:R-:W-:Y:S01]  /*32a10*/  FADD.FTZ R8, R28, R9 ;  /* 0x000000091c087221 */ /* 0x002fe20000010000 */
[----:B--2---:R-:W-:-:S06]  /*32a20*/  FADD.FTZ R44, R154, R15 ;  /* 0x0000000f9a2c7221 */ /* 0x004fcc0000010000 */
[----:B------:R-:W1:Y:S01]  /*32a30*/  MUFU.EX2 R157, R157 ;  /* 0x0000009d009d7308 */ /* 0x000e620000000800 */
[----:B---3--:R-:W-:Y:S01]  /*32a40*/  FADD.FTZ R9, R155, R8 ;  /* 0x000000089b097221 */ /* 0x008fe20000010000 */
[----:B----4-:R-:W-:-:S06]  /*32a50*/  FADD.FTZ R15, R29, R44 ;  /* 0x0000002c1d0f7221 */ /* 0x010fcc0000010000 */
[----:B------:R-:W2:Y:S08]  /*32a60*/  MUFU.EX2 R32, R32 ;  /* 0x0000002000207308 */ /* 0x000eb00000000800 */
[----:B------:R-:W3:Y:S01]  /*32a70*/  MUFU.EX2 R158, R158 ;  /* 0x0000009e009e7308 */ /* 0x000ee20000000800 */
[----:B0-----:R-:W-:Y:S01]  /*32a80*/  FADD.FTZ R8, R30, R9 ;  /* 0x000000091e087221 */ /* 0x001fe20000010000 */
[----:B-----5:R-:W-:-:S06]  /*32a90*/  FADD.FTZ R44, R156, R15 ;  /* 0x0000000f9c2c7221 */ /* 0x020fcc0000010000 */
[----:B------:R-:W0:Y:S08]  /*32aa0*/  MUFU.EX2 R159, R159 ;  /* 0x0000009f009f7308 */ /* 0x000e300000000800 */
[----:B------:R-:W4:Y:S01]  /*32ab0*/  MUFU.EX2 R33, R33 ;  /* 0x0000002100217308 */ /* 0x000f220000000800 */
[----:B-1----:R-:W-:Y:S01]  /*32ac0*/  FADD.FTZ R9, R157, R8 ;  /* 0x000000089d097221 */ /* 0x002fe20000010000 */
[----:B------:R-:W-:-:S06]  /*32ad0*/  FADD.FTZ R15, R31, R44 ;  /* 0x0000002c1f0f7221 */ /* 0x000fcc0000010000 */
[----:B------:R-:W1:Y:S08]  /*32ae0*/  MUFU.EX2 R34, R34 ;  /* 0x0000002200227308 */ /* 0x000e700000000800 */
[----:B------:R-:W5:Y:S01]  /*32af0*/  MUFU.EX2 R160, R160 ;  /* 0x000000a000a07308 */ /* 0x000f620000000800 */
[----:B--2---:R-:W-:Y:S01]  /*32b00*/  FADD.FTZ R8, R32, R9 ;  /* 0x0000000920087221 */ /* 0x004fe20000010000 */
[----:B---3--:R-:W-:-:S06]  /*32b10*/  FADD.FTZ R44, R158, R15 ;  /* 0x0000000f9e2c7221 */ /* 0x008fcc0000010000 */
[----:B------:R-:W2:Y:S08]  /*32b20*/  MUFU.EX2 R161, R161 ;  /* 0x000000a100a17308 */ /* 0x000eb00000000800 */
[----:B------:R-:W3:Y:S01]  /*32b30*/  MUFU.EX2 R35, R49 ;  /* 0x0000003100237308 */ /* 0x000ee20000000800 */
[----:B0-----:R-:W-:Y:S01]  /*32b40*/  FADD.FTZ R9, R159, R8 ;  /* 0x000000089f097221 */ /* 0x001fe20000010000 */
[----:B----4-:R-:W-:-:S06]  /*32b50*/  FADD.FTZ R15, R33, R44 ;  /* 0x0000002c210f7221 */ /* 0x010fcc0000010000 */
[----:B------:R-:W0:Y:S08]  /*32b60*/  MUFU.EX2 R36, R36 ;  /* 0x0000002400247308 */ /* 0x000e300000000800 */
[----:B------:R-:W4:Y:S01]  /*32b70*/  MUFU.EX2 R162, R162 ;  /* 0x000000a200a27308 */ /* 0x000f220000000800 */
[----:B-1----:R-:W-:Y:S01]  /*32b80*/  FADD.FTZ R8, R34, R9 ;  /* 0x0000000922087221 */ /* 0x002fe20000010000 */
[----:B-----5:R-:W-:-:S06]  /*32b90*/  FADD.FTZ R44, R160, R15 ;  /* 0x0000000fa02c7221 */ /* 0x020fcc0000010000 */
        /* <DEDUP_REMOVED lines=8> */
[----:B------:R-:W0:Y:S01]  /*32c20*/  MUFU.EX2 R165, R165 ;  /* 0x000000a500a57308 */ /* 0x000e220000000800 */
[----:B-1----:R-:W-:-:S07]  /*32c30*/  FADD.FTZ R9, R163, R8 ;  /* 0x00000008a3097221 */ /* 0x002fce0000010000 */
[----:B------:R-:W1:Y:S01]  /*32c40*/  MUFU.EX2 R39, R57 ;  /* 0x0000003900277308 */ /* 0x000e620000000800 */
[----:B-----5:R-:W-:-:S07]  /*32c50*/  FADD.FTZ R15, R37, R44 ;  /* 0x0000002c250f7221 */ /* 0x020fce0000010000 */
[----:B------:R-:W4:Y:S01]  /*32c60*/  MUFU.EX2 R40, R40 ;  /* 0x0000002800287308 */ /* 0x000f220000000800 */
[----:B--2---:R-:W-:Y:S01]  /*32c70*/  FADD.FTZ R8, R38, R9 ;  /* 0x0000000926087221 */ /* 0x004fe20000010000 */
[----:B---3--:R-:W-:-:S06]  /*32c80*/  FADD.FTZ R44, R164, R15 ;  /* 0x0000000fa42c7221 */ /* 0x008fcc0000010000 */
[----:B------:R-:W2:Y:S08]  /*32c90*/  MUFU.EX2 R166, R166 ;  /* 0x000000a600a67308 */ /* 0x000eb00000000800 */
[----:B------:R-:W3:Y:S01]  /*32ca0*/  MUFU.EX2 R167, R167 ;  /* 0x000000a700a77308 */ /* 0x000ee20000000800 */
[----:B0-----:R-:W-:-:S07]  /*32cb0*/  FADD.FTZ R9, R165, R8 ;  /* 0x00000008a5097221 */ /* 0x001fce0000010000 */
[----:B------:R-:W0:Y:S01]  /*32cc0*/  MUFU.EX2 R41, R41 ;  /* 0x0000002900297308 */ /* 0x000e220000000800 */
[----:B-1----:R-:W-:-:S07]  /*32cd0*/  FADD.FTZ R15, R39, R44 ;  /* 0x0000002c270f7221 */ /* 0x002fce0000010000 */
[----:B------:R-:W1:Y:S01]  /*32ce0*/  MUFU.EX2 R42, R42 ;  /* 0x0000002a002a7308 */ /* 0x000e620000000800 */
[----:B----4-:R-:W-:-:S07]  /*32cf0*/  FADD.FTZ R8, R40, R9 ;  /* 0x0000000928087221 */ /* 0x010fce0000010000 */
[----:B------:R-:W4:Y:S08]  /*32d00*/  MUFU.EX2 R168, R168 ;  /* 0x000000a800a87308 */ /* 0x000f300000000800 */
[----:B------:R-:W5:Y:S01]  /*32d10*/  MUFU.EX2 R169, R169 ;  /* 0x000000a900a97308 */ /* 0x000f620000000800 */
[----:B--2---:R-:W-:Y:S01]  /*32d20*/  FADD.FTZ R48, R166, R15 ;  /* 0x0000000fa6307221 */ /* 0x004fe20000010000 */
[----:B---3--:R-:W-:-:S06]  /*32d30*/  FADD.FTZ R9, R167, R8 ;  /* 0x00000008a7097221 */ /* 0x008fcc0000010000 */
[----:B------:R-:W2:Y:S08]  /*32d40*/  MUFU.EX2 R43, R65 ;  /* 0x00000041002b7308 */ /* 0x000eb00000000800 */
[----:B------:R-:W3:Y:S01]  /*32d50*/  MUFU.EX2 R44, R67 ;  /* 0x00000043002c7308 */ /* 0x000ee20000000800 */
[----:B0-----:R-:W-:Y:S01]  /*32d60*/  FADD.FTZ R15, R41, R48 ;  /* 0x00000030290f7221 */ /* 0x001fe20000010000 */
[----:B-1----:R-:W-:-:S06]  /*32d70*/  FADD.FTZ R8, R42, R9 ;  /* 0x000000092a087221 */ /* 0x002fcc0000010000 */
[----:B------:R-:W0:Y:S08]  /*32d80*/  MUFU.EX2 R170, R170 ;  /* 0x000000aa00aa7308 */ /* 0x000e300000000800 */
[----:B------:R-:W1:Y:S01]  /*32d90*/  MUFU.EX2 R171, R2 ;  /* 0x0000000200ab7308 */ /* 0x000e620000000800 */
[----:B----4-:R-:W-:Y:S01]  /*32da0*/  FADD.FTZ R48, R168, R15 ;  /* 0x0000000fa8307221 */ /* 0x010fe20000010000 */
[----:B-----5:R-:W-:-:S06]  /*32db0*/  FADD.FTZ R9, R169, R8 ;  /* 0x00000008a9097221 */ /* 0x020fcc0000010000 */
[----:B------:R-:W4:Y:S08]  /*32dc0*/  MUFU.EX2 R45, R45 ;  /* 0x0000002d002d7308 */ /* 0x000f300000000800 */
[----:B------:R4:W5:Y:S01]  /*32dd0*/  MUFU.EX2 R46, R3 ;  /* 0x00000003002e7308 */ /* 0x0009620000000800 */
[----:B--2---:R-:W-:Y:S01]  /*32de0*/  FADD.FTZ R15, R43, R48 ;  /* 0x000000302b0f7221 */ /* 0x004fe20000010000 */
[----:B---3--:R-:W-:-:S03]  /*32df0*/  FADD.FTZ R8, R44, R9 ;  /* 0x000000092c087221 */ /* 0x008fc60000010000 */
[----:B0-----:R-:W-:Y:S01]  /*32e00*/  FADD.FTZ R48, R170, R15 ;  /* 0x0000000faa307221 */ /* 0x001fe20000010000 */
[----:B-1----:R-:W-:-:S03]  /*32e10*/  FADD.FTZ R9, R171, R8 ;  /* 0x00000008ab097221 */ /* 0x002fc60000010000 */
[----:B----4-:R-:W-:Y:S01]  /*32e20*/  FADD.FTZ R3, R45, R48 ;  /* 0x000000302d037221 */ /* 0x010fe20000010000 */
[----:B-----5:R-:W-:-:S04]  /*32e30*/  FADD.FTZ R15, R46, R9 ;  /* 0x000000092e0f7221 */ /* 0x020fc80000010000 */
[----:B------:R0:W-:Y:S04]  /*32e40*/  ST.E desc[UR4][R6.64+0x10], R3 ;  /* 0x0000100306007985 */ /* 0x0001e8000c101904 */
[----:B------:R1:W-:Y:S04]  /*32e50*/  ST.E desc[UR6][R6.64+0x14], R15 ;  /* 0x0000140f06007985 */ /* 0x0003e8000c101906 */
[----:B------:R-:W0:Y:S01]  /*32e60*/  LDL.64 R8, [R0+0x80] ;  /* 0x0000800000087983 */ /* 0x000e220000100a00 */
[----:B------:R-:W-:Y:S02]  /*32e70*/  R2UR UR10, R4 ;  /* 0x00000000040a72ca */ /* 0x000fe400000e0000 */
[----:B------:R-:W-:-:S02]  /*32e80*/  R2UR UR11, R5 ;  /* 0x00000000050b72ca */ /* 0x000fc400000e0000 */
[C---:B------:R-:W-:Y:S02]  /*32e90*/  R2UR UR12, R4.reuse ;  /* 0x00000000040c72ca */ /* 0x040fe400000e0000 */
[----:B------:R-:W-:Y:S01]  /*32ea0*/  R2UR UR13, R5 ;  /* 0x00000000050d72ca */ /* 0x000fe200000e0000 */
[----:B0-----:R-:W2:Y:S08]  /*32eb0*/  LD.E R3, desc[UR8][R8.64+0x10] ;  /* 0x0000100808037980 */ /* 0x001eb0000c101900 */
[----:B-1----:R-:W3:Y:S04]  /*32ec0*/  LD.E R7, desc[UR10][R8.64+0x14] ;  /* 0x0000140a08077980 */ /* 0x002ee8000c101900 */
[----:B------:R-:W4:Y:S01]  /*32ed0*/  LD.E R15, desc[UR12][R8.64+0x20] ;  /* 0x0000200c080f7980 */ /* 0x000f22000c101900 */
[----:B------:R-:W-:-:S02]  /*32ee0*/  R2UR UR18, R4 ;  /* 0x00000000041272ca */ /* 0x000fc400000e0000 */
[C---:B------:R-:W-:Y:S01]  /*32ef0*/  R2UR UR19, R5.reuse ;  /* 0x00000000051372ca */ /* 0x040fe200000e0000 */
[----:B------:R-:W5:Y:S01]  /*32f00*/  LD.E R47, desc[UR4][R8.64] ;  /* 0x00000004082f7980 */ /* 0x000f62000c101900 */
[C---:B------:R-:W-:Y:S02]  /*32f10*/  R2UR UR14, R4.reuse ;  /* 0x00000000040e72ca */ /* 0x040fe400000e0000 */
        /* <DEDUP_REMOVED lines=43> */
[----:B----4-:R-:W-:-:S03]  /*331d0*/  FMUL.FTZ R15, R14, R15 ;  /* 0x0000000f0e0f7220 */ /* 0x010fc60000410000 */
[----:B------:R0:W-:Y:S04]  /*331e0*/  ST.E desc[UR8][R8.64+0x10], R3 ;  /* 0x0000100308007985 */ /* 0x0001e8000c101908 */
[----:B------:R1:W-:Y:S04]  /*331f0*/  ST.E desc[UR10][R8.64+0x14], R7 ;  /* 0x0000140708007985 */ /* 0x0003e8000c10190a */
[----:B------:R2:W-:Y:S04]  /*33200*/  ST.E desc[UR12][R8.64+0x20], R15 ;  /* 0x0000200f08007985 */ /* 0x0005e8000c10190c */
[----:B0-----:R-:W3:Y:S04]  /*33210*/  LD.E R3, desc[UR18][R8.64+0x150] ;  /* 0x0001501208037980 */ /* 0x001ee8000c101900 */
[----:B-1----:R-:W4:Y:S04]  /*33220*/  LD.E R7, desc[UR6][R8.64+0x154] ;  /* 0x0001540608077980 */ /* 0x002f28000c101900 */
[----:B--2---:R-:W2:Y:S01]  /*33230*/  LD.E R15, desc[UR6][R8.64+0x160] ;  /* 0x00016006080f7980 */ /* 0x004ea2000c101900 */
[C---:B---3--:R-:W-:Y:S01]  /*33240*/  FMUL.FTZ R3, R14.reuse, R3 ;  /* 0x000000030e037220 */ /* 0x048fe20000410000 */
[C---:B----4-:R-:W-:Y:S01]  /*33250*/  FMUL.FTZ R7, R14.reuse, R7 ;  /* 0x000000070e077220 */ /* 0x050fe20000410000 */
[----:B--2---:R-:W-:-:S03]  /*33260*/  FMUL.FTZ R15, R14, R15 ;  /* 0x0000000f0e0f7220 */ /* 0x004fc60000410000 */
        /* <DEDUP_REMOVED lines=60> */
[----:B---3--:R-:W-:Y:S01]  /*33630*/  FMUL.FTZ R3, R14, R3 ;  /* 0x000000030e037220 */ /* 0x008fe20000410000 */
        /* <DEDUP_REMOVED lines=131> */
[C---:B---3--:R-:W-:Y:S01]  /*33e70*/  FMUL.FTZ R3, R20.reuse, R3 ;  /* 0x0000000314037220 */ /* 0x048fe20000410000 */
[C---:B----4-:R-:W-:Y:S01]  /*33e80*/  FMUL.FTZ R7, R20.reuse, R7 ;  /* 0x0000000714077220 */ /* 0x050fe20000410000 */
[----:B--2---:R-:W-:-:S03]  /*33e90*/  FMUL.FTZ R15, R20, R15 ;  /* 0x0000000f140f7220 */ /* 0x004fc60000410000 */
[----:B------:R0:W-:Y:S04]  /*33ea0*/  ST.E desc[UR4][R8.64+0x8c], R3 ;  /* 0x00008c0308007985 */ /* 0x0001e8000c101904 */
[----:B------:R1:W-:Y:S04]  /*33eb0*/  ST.E desc[UR4][R8.64+0x98], R7 ;  /* 0x0000980708007985 */ /* 0x0003e8000c101904 */
[----:B------:R2:W-:Y:S04]  /*33ec0*/  ST.E desc[UR4][R8.64+0x9c], R15 ;  /* 0x00009c0f08007985 */ /* 0x0005e8000c101904 */
[----:B0-----:R-:W3:Y:S02]  /*33ed0*/  LD.E R3, desc[UR6][R8.64+0xa8] ;  /* 0x0000a80608037980 */ /* 0x001ee4000c101900 */
[----:B---3--:R-:W-:-:S05]  /*33ee0*/  FMUL.FTZ R3, R20, R3 ;  /* 0x0000000314037220 */ /* 0x008fca0000410000 */
[----:B------:R0:W-:Y:S04]  /*33ef0*/  ST.E desc[UR4][R8.64+0xa8], R3 ;  /* 0x0000a80308007985 */ /* 0x0001e8000c101904 */
[----:B-1----:R-:W3:Y:S02]  /*33f00*/  LD.E R7, desc[UR6][R8.64+0xac] ;  /* 0x0000ac0608077980 */ /* 0x002ee4000c101900 */
[----:B---3--:R-:W-:-:S05]  /*33f10*/  FMUL.FTZ R7, R20, R7 ;  /* 0x0000000714077220 */ /* 0x008fca0000410000 */
[----:B------:R1:W-:Y:S04]  /*33f20*/  ST.E desc[UR4][R8.64+0xac], R7 ;  /* 0x0000ac0708007985 */ /* 0x0003e8000c101904 */
[----:B--2---:R-:W2:Y:S02]  /*33f30*/  LD.E R15, desc[UR6][R8.64+0xb8] ;  /* 0x0000b806080f7980 */ /* 0x004ea4000c101900 */
[----:B--2---:R-:W-:-:S05]  /*33f40*/  FMUL.FTZ R15, R20, R15 ;  /* 0x0000000f140f7220 */ /* 0x004fca0000410000 */
        /* <DEDUP_REMOVED lines=114> */
[----:B------:R-:W-:Y:S04]  /*34670*/  ST.E desc[UR4][R8.64+0x1e8], R7 ;  /* 0x0001e80708007985 */ /* 0x000fe8000c101904 */
[----:B--2---:R-:W2:Y:S02]  /*34680*/  LD.E R15, desc[UR6][R8.64+0x1ec] ;  /* 0x0001ec06080f7980 */ /* 0x004ea4000c101900 */
[----:B--2---:R-:W-:-:S05]  /*34690*/  FMUL.FTZ R15, R20, R15 ;  /* 0x0000000f140f7220 */ /* 0x004fca0000410000 */
[----:B------:R1:W-:Y:S04]  /*346a0*/  ST.E desc[UR4][R8.64+0x1ec], R15 ;  /* 0x0001ec0f08007985 */ /* 0x0003e8000c101904 */
[----:B0-----:R-:W2:Y:S02]  /*346b0*/  LD.E R3, desc[UR6][R8.64+0x1f8] ;  /* 0x0001f80608037980 */ /* 0x001ea4000c101900 */
[----:B--2---:R-:W-:-:S05]  /*346c0*/  FMUL.FTZ R47, R20, R3 ;  /* 0x00000003142f7220 */ /* 0x004fca0000410000 */
[----:B------:R-:W-:Y:S04]  /*346d0*/  ST.E desc[UR4][R8.64+0x1f8], R47 ;  /* 0x0001f82f08007985 */ /* 0x000fe8000c101904 */
[----:B------:R-:W2:Y:S02]  /*346e0*/  LD.E R3, desc[UR6][R8.64+0x1fc] ;  /* 0x0001fc0608037980 */ /* 0x000ea4000c101900 */
[----:B--2---:R-:W-:-:S05]  /*346f0*/  FMUL.FTZ R49, R20, R3 ;  /* 0x0000000314317220 */ /* 0x004fca0000410000 */
[----:B------:R0:W-:Y:S04]  /*34700*/  ST.E desc[UR4][R8.64+0x1fc], R49 ;  /* 0x0001fc3108007985 */ /* 0x0001e8000c101904 */
[----:B------:R-:W2:Y:S01]  /*34710*/  LDL.64 R2, [R0+0x80] ;  /* 0x0000800000027983 */ /* 0x000ea20000100a00 */
[----:B------:R-:W-:-:S03]  /*34720*/  LEA.HI R20, R13, 0x8, RZ, 0x19 ;  /* 0x000000080d147811 */ /* 0x000fc600078fc8ff */
[----:B-1----:R-:W3:Y:S02]  /*34730*/  LDL.64 R14, [R0] ;  /* 0x00000000000e7983 */ /* 0x002ee40000100a00 */
[----:B------:R1:W-:Y:S06]  /*34740*/  BAR.SYNC.DEFER_BLOCKING R20, 0x100 ;  /* 0x000400140000751d */ /* 0x0003ec0000010000 */
[----:B------:R-:W4:Y:S04]  /*34750*/  LDL.64 R6, [R0+0x98] ;  /* 0x0000980000067983 */ /* 0x000f280000100a00 */
[----:B0-----:R-:W5:Y:S04]  /*34760*/  LDL.64 R8, [R0+0x88] ;  /* 0x0000880000087983 */ /* 0x001f680000100a00 */
[----:B--2---:R-:W2:Y:S04]  /*34770*/  LD.E R47, desc[UR4][R2.64] ;  /* 0x00000004022f7980 */ /* 0x004ea8000c101900 */
[----:B---3--:R-:W3:Y:S04]  /*34780*/  LD.E R15, desc[UR6][R14.64] ;  /* 0x000000060e0f7980 */ /* 0x008ee8000c101900 */
[----:B----4-:R-:W3:Y:S04]  /*34790*/  LD.E.64 R6, desc[UR4][R6.64] ;  /* 0x0000000406067980 */ /* 0x010ee8000c101b00 */
[----:B--2---:R0:W-:Y:S04]  /*347a0*/  ST.E desc[UR8][R2.64], R47 ;  /* 0x0000002f02007985 */ /* 0x0041e8000c101908 */
[----:B------:R-:W2:Y:S04]  /*347b0*/  LD.E R49, desc[UR10][R2.64+0x4] ;  /* 0x0000040a02317980 */ /* 0x000ea8000c101900 */
[----:B--2---:R2:W-:Y:S04]  /*347c0*/  ST.E desc[UR4][R2.64+0x4], R49 ;  /* 0x0000043102007985 */ /* 0x0045e8000c101904 */
[----:B------:R-:W4:Y:S04]  /*347d0*/  LD.E R51, desc[UR6][R2.64+0x8] ;  /* 0x0000080602337980 */ /* 0x000f28000c101900 */
[----:B----4-:R4:W-:Y:S04]  /*347e0*/  ST.E desc[UR4][R2.64+0x8], R51 ;  /* 0x0000083302007985 */ /* 0x0109e8000c101904 */
[----:B------:R-:W5:Y:S04]  /*347f0*/  LD.E R53, desc[UR6][R2.64+0xc] ;  /* 0x00000c0602357980 */ /* 0x000f68000c101900 */
[----:B-----5:R5:W-:Y:S04]  /*34800*/  ST.E desc[UR4][R2.64+0xc], R53 ;  /* 0x00000c3502007985 */ /* 0x020be8000c101904 */
[----:B0-----:R-:W3:Y:S04]  /*34810*/  LD.E R47, desc[UR6][R2.64+0x10] ;  /* 0x00001006022f7980 */ /* 0x001ee8000c101900 */
[----:B---3--:R0:W-:Y:S04]  /*34820*/  ST.E desc[UR4][R2.64+0x10], R47 ;  /* 0x0000102f02007985 */ /* 0x0081e8000c101904 */
[----:B--2---:R-:W2:Y:S04]  /*34830*/  LD.E R49, desc[UR6][R2.64+0x14] ;  /* 0x0000140602317980 */ /* 0x004ea8000c101900 */
[----:B--2---:R2:W-:Y:S04]  /*34840*/  ST.E desc[UR4][R2.64+0x14], R49 ;  /* 0x0000143102007985 */ /* 0x0045e8000c101904 */
[----:B----4-:R-:W3:Y:S04]  /*34850*/  LD.E R51, desc[UR6][R2.64+0x18] ;  /* 0x0000180602337980 */ /* 0x010ee8000c101900 */
[----:B---3--:R3:W-:Y:S04]  /*34860*/  ST.E desc[UR4][R2.64+0x18], R51 ;  /* 0x0000183302007985 */ /* 0x0087e8000c101904 */
[----:B-----5:R-:W4:Y:S04]  /*34870*/  LD.E R53, desc[UR6][R2.64+0x1c] ;  /* 0x00001c0602357980 */ /* 0x020f28000c101900 */
[----:B----4-:R4:W-:Y:S04]  /*34880*/  ST.E desc[UR4][R2.64+0x1c], R53 ;  /* 0x00001c3502007985 */ /* 0x0109e8000c101904 */
[----:B0-----:R-:W5:Y:S04]  /*34890*/  LD.E R47, desc[UR6][R2.64+0x20] ;  /* 0x00002006022f7980 */ /* 0x001f68000c101900 */
[----:B-----5:R0:W-:Y:S04]  /*348a0*/  ST.E desc[UR4][R2.64+0x20], R47 ;  /* 0x0000202f02007985 */ /* 0x0201e8000c101904 */
[----:B--2---:R-:W2:Y:S04]  /*348b0*/  LD.E R49, desc[UR6][R2.64+0x24] ;  /* 0x0000240602317980 */ /* 0x004ea8000c101900 */
[----:B--2---:R2:W-:Y:S04]  /*348c0*/  ST.E desc[UR4][R2.64+0x24], R49 ;  /* 0x0000243102007985 */ /* 0x0045e8000c101904 */
[----:B---3--:R-:W3:Y:S04]  /*348d0*/  LD.E R51, desc[UR6][R2.64+0x28] ;  /* 0x0000280602337980 */ /* 0x008ee8000c101900 */
[----:B---3--:R3:W-:Y:S04]  /*348e0*/  ST.E desc[UR4][R2.64+0x28], R51 ;  /* 0x0000283302007985 */ /* 0x0087e8000c101904 */
[----:B----4-:R-:W4:Y:S04]  /*348f0*/  LD.E R53, desc[UR6][R2.64+0x2c] ;  /* 0x00002c0602357980 */ /* 0x010f28000c101900 */
        /* <DEDUP_REMOVED lines=231> */
[----:B----4-:R-:W4:Y:S01]  /*35770*/  LD.E R53, desc[UR6][R2.64+0x1fc] ;  /* 0x0001fc0602357980 */ /* 0x010f22000c101900 */
        /* <DEDUP_REMOVED lines=32> */
[----:B------:R-:W-:Y:S02]  /*35980*/  F2FP.BF16.F32.PACK_AB R172, R25, R172 ;  /* 0x000000ac19ac723e */ /* 0x000fe400000010ff */
        /* <DEDUP_REMOVED lines=21> */
[----:B------:R-:W-:Y:S01]  /*35ae0*/  F2FP.BF16.F32.PACK_AB R171, R46, R171 ;  /* 0x000000ab2eab723e */ /* 0x000fe200000010ff */
[----:B----4-:R4:W-:Y:S04]  /*35af0*/  ST.E desc[UR4][R2.64+0x1fc], R53 ;  /* 0x0001fc3502007985 */ /* 0x0109e8000c101904 */
        /* <DEDUP_REMOVED lines=24> */
[----:B0-----:R-:W5:Y:S04]  /*35c80*/  LD.E R47, desc[UR26][R2.64+0x5c] ;  /* 0x00005c1a022f7980 */ /* 0x001f68000c101900 */
[----:B------:R-:W5:Y:S04]  /*35c90*/  LD.E R48, desc[UR28][R2.64+0x60] ;  /* 0x0000601c02307980 */ /* 0x000f68000c101900 */
[----:B--2---:R-:W2:Y:S04]  /*35ca0*/  LD.E R49, desc[UR30][R2.64+0x64] ;  /* 0x0000641e02317980 */ /* 0x004ea8000c101900 */
[----:B------:R-:W2:Y:S04]  /*35cb0*/  LD.E R50, desc[UR32][R2.64+0x68] ;  /* 0x0000682002327980 */ /* 0x000ea8000c101900 */
[----:B---3--:R-:W2:Y:S04]  /*35cc0*/  LD.E R51, desc[UR34][R2.64+0x6c] ;  /* 0x00006c2202337980 */ /* 0x008ea8000c101900 */
[----:B------:R-:W2:Y:S04]  /*35cd0*/  LD.E R52, desc[UR46][R2.64+0x70] ;  /* 0x0000702e02347980 */ /* 0x000ea8000c101900 */
[----:B----4-:R-:W2:Y:S04]  /*35ce0*/  LD.E R53, desc[UR48][R2.64+0x74] ;  /* 0x0000743002357980 */ /* 0x010ea8000c101900 */
        /* <DEDUP_REMOVED lines=99> */
[----:B-----5:R-:W-:-:S02]  /*36320*/  ISETP.NE.U32.AND P1, PT, R14, RZ, PT ;  /* 0x000000ff0e00720c */ /* 0x020fc40003f25070 */
[----:B------:R-:W-:Y:S02]  /*36330*/  R2UR UR7, R7 ;  /* 0x00000000070772ca */ /* 0x000fe400000e0000 */
[----:B------:R-:W-:Y:S02]  /*36340*/  R2UR UR6, R6 ;  /* 0x00000000060672ca */ /* 0x000fe400000e0000 */
[----:B------:R-:W-:-:S07]  /*36350*/  F2FP.BF16.F32.PACK_AB R174, R21, R174 ;  /* 0x000000ae15ae723e */ /* 0x000fce00000010ff */
[----:B------:R-:W-:Y:S01]  /*36360*/  VOTEU.ANY UP0, P1 ;  /* 0x00000000003f7886 */ /* 0x000fe20000800100 */
        /* <DEDUP_REMOVED lines=23> */
[----:B------:R-:W-:Y:S01]  /*364e0*/  R2UR UR29, R5 ;  /* 0x00000000051d72ca */ /* 0x000fe200000e0000 */
[----:B--2---:R-:W-:-:S06]  /*364f0*/  WARPGROUP.ARRIVE ;  /* 0x00000000000079c5 */ /* 0x004fcc0000000000 */
        /* <DEDUP_REMOVED lines=25> */
[----:B------:R-:W-:-:S02]  /*36690*/  WARPGROUP.DEPBAR.LE gsb0, 0x0 ;  /* 0x00008000000079c5 */ /* 0x000fc40000010000 */
[----:B------:R0:W-:Y:S01]  /*366a0*/  ST.E desc[UR4][R2.64], R24 ;  /* 0x0000001802007985 */ /* 0x0001e2000c101904 */
[C---:B------:R-:W-:Y:S02]  /*366b0*/  R2UR UR4, R4.reuse ;  /* 0x00000000040472ca */ /* 0x040fe400000e0000 */
[C---:B------:R-:W-:Y:S01]  /*366c0*/  R2UR UR5, R5.reuse ;  /* 0x00000000050572ca */ /* 0x040fe200000e0000 */
[----:B------:R2:W-:Y:S01]  /*366d0*/  ST.E desc[UR6][R2.64+0x4], R25 ;  /* 0x0000041902007985 */ /* 0x0005e2000c101906 */
[----:B------:R-:W-:Y:S02]  /*366e0*/  R2UR UR6, R4 ;  /* 0x00000000040672ca */ /* 0x000fe400000e0000 */
[----:B------:R-:W-:-:S09]  /*366f0*/  R2UR UR7, R5 ;  /* 0x00000000050772ca */ /* 0x000fd200000e0000 */
[----:B------:R3:W-:Y:S01]  /*36700*/  ST.E desc[UR4][R2.64+0x8], R26 ;  /* 0x0000081a02007985 */ /* 0x0007e2000c101904 */
[C---:B------:R-:W-:Y:S02]  /*36710*/  R2UR UR4, R4.reuse ;  /* 0x00000000040472ca */ /* 0x040fe400000e0000 */
        /* <DEDUP_REMOVED lines=349> */
[----:B------:R-:W-:-:S02]  /*37cf0*/  R2UR UR26, R4 ;  /* 0x00000000041a72ca */ /* 0x000fc400000e0000 */
[C---:B------:R-:W-:Y:S01]  /*37d00*/  R2UR UR27, R5.reuse ;  /* 0x00000000051b72ca */ /* 0x040fe200000e0000 */
[----:B------:R1:W-:Y:S01]  /*37d10*/  ST.E desc[UR28][R2.64+0x1fc], R151 ;  /* 0x0001fc9702007985 */ /* 0x0003e2000c10191c */
[C---:B------:R-:W-:Y:S02]  /*37d20*/  R2UR UR28, R4.reuse ;  /* 0x00000000041c72ca */ /* 0x040fe400000e0000 */
[C---:B------:R-:W-:Y:S02]  /*37d30*/  R2UR UR29, R5.reuse ;  /* 0x00000000051d72ca */ /* 0x040fe400000e0000 */
[C---:B------:R-:W-:Y:S02]  /*37d40*/  R2UR UR4, R4.reuse ;  /* 0x00000000040472ca */ /* 0x040fe400000e0000 */
[----:B------:R-:W-:Y:S02]  /*37d50*/  R2UR UR5, R5 ;  /* 0x00000000050572ca */ /* 0x000fe400000e0000 */
[----:B------:R-:W-:-:S03]  /*37d60*/  R2UR UR6, R4 ;  /* 0x00000000040672ca */ /* 0x000fc600000e0000 */
[----:B------:R-:W-:Y:S01]  /*37d70*/  ST.E desc[UR26][R8.64], R12 ;  /* 0x0000000c08007985 */ /* 0x000fe2000c10191a */
[C---:B------:R-:W-:Y:S02]  /*37d80*/  R2UR UR7, R5.reuse ;  /* 0x00000000050772ca */ /* 0x040fe400000e0000 */
[C---:B------:R-:W-:Y:S01]  /*37d90*/  R2UR UR8, R4.reuse ;  /* 0x00000000040872ca */ /* 0x040fe200000e0000 */
[----:B0-----:R-:W5:Y:S01]  /*37da0*/  LD.E R24, desc[UR28][R2.64] ;  /* 0x0000001c02187980 */ /* 0x001f62000c101900 */
[C---:B------:R-:W-:Y:S02]  /*37db0*/  R2UR UR9, R5.reuse ;  /* 0x00000000050972ca */ /* 0x040fe400000e0000 */
[C---:B------:R-:W-:Y:S01]  /*37dc0*/  R2UR UR10, R4.reuse ;  /* 0x00000000040a72ca */ /* 0x040fe200000e0000 */
[----:B--2---:R-:W2:Y:S01]  /*37dd0*/  LD.E R25, desc[UR30][R2.64+0x4] ;  /* 0x0000041e02197980 */ /* 0x004ea2000c101900 */
[C---:B------:R-:W-:Y:S02]  /*37de0*/  R2UR UR11, R5.reuse ;  /* 0x00000000050b72ca */ /* 0x040fe400000e0000 */
[----:B------:R-:W-:Y:S01]  /*37df0*/  R2UR UR12, R4 ;  /* 0x00000000040c72ca */ /* 0x000fe200000e0000 */
[----:B---3--:R-:W2:Y:S01]  /*37e00*/  LD.E R26, desc[UR32][R2.64+0x8] ;  /* 0x00000820021a7980 */ /* 0x008ea2000c101900 */
[----:B------:R-:W-:-:S02]  /*37e10*/  R2UR UR13, R5 ;  /* 0x00000000050d72ca */ /* 0x000fc400000e0000 */
[C---:B------:R-:W-:Y:S01]  /*37e20*/  R2UR UR14, R4.reuse ;  /* 0x00000000040e72ca */ /* 0x040fe200000e0000 */
[----:B----4-:R-:W2:Y:S01]  /*37e30*/  LD.E R27, desc[UR34][R2.64+0xc] ;  /* 0x00000c22021b7980 */ /* 0x010ea2000c101900 */
[C---:B------:R-:W-:Y:S02]  /*37e40*/  R2UR UR15, R5.reuse ;  /* 0x00000000050f72ca */ /* 0x040fe400000e0000 */
[C---:B------:R-:W-:Y:S01]  /*37e50*/  R2UR UR16, R4.reuse ;  /* 0x00000000041072ca */ /* 0x040fe200000e0000 */
[----:B-----5:R-:W2:Y:S01]  /*37e60*/  LD.E R28, desc[UR46][R2.64+0x10] ;  /* 0x0000102e021c7980 */ /* 0x020ea2000c101900 */
[C---:B------:R-:W-:Y:S02]  /*37e70*/  R2UR UR17, R5.reuse ;  /* 0x00000000051172ca */ /* 0x040fe400000e0000 */
[----:B------:R-:W-:Y:S01]  /*37e80*/  R2UR UR18, R4 ;  /* 0x00000000041272ca */ /* 0x000fe200000e0000 */
[----:B-1----:R-:W2:Y:S01]  /*37e90*/  LD.E R29, desc[UR48][R2.64+0x14] ;  /* 0x00001430021d7980 */ /* 0x002ea2000c101900 */
        /* <DEDUP_REMOVED lines=3077> */
[----:B------:R5:W-:Y:S04]  /*43ef0*/  ST.E desc[UR24][R2.64+0x1dc], R143 ;  /* 0x0001dc8f02007985 */ /* 0x000be8000c101918 */
[----:B------:R5:W-:Y:S01]  /*43f00*/  ST.E desc[UR26][R2.64+0x1e0], R144 ;  /* 0x0001e09002007985 */ /* 0x000be2000c10191a */
[C---:B------:R-:W-:Y:S02]  /*43f10*/  R2UR UR26, R4.reuse ;  /* 0x00000000041a72ca */ /* 0x040fe400000e0000 */
[----:B------:R-:W-:Y:S01]  /*43f20*/  R2UR UR27, R5 ;  /* 0x00000000051b72ca */ /* 0x000fe200000e0000 */
[----:B------:R5:W-:Y:S01]  /*43f30*/  ST.E desc[UR28][R2.64+0x1e4], R145 ;  /* 0x0001e49102007985 */ /* 0x000be2000c10191c */
[----:B------:R-:W-:-:S02]  /*43f40*/  R2UR UR28, R4 ;  /* 0x00000000041c72ca */ /* 0x000fc400000e0000 */
[----:B------:R-:W-:Y:S01]  /*43f50*/  R2UR UR29, R5 ;  /* 0x00000000051d72ca */ /* 0x000fe200000e0000 */
[----:B------:R-:W-:Y:S04]  /*43f60*/  ST.E desc[UR6][R2.64+0x1ec], R147 ;  /* 0x0001ec9302007985 */ /* 0x000fe8000c101906 */
[----:B------:R-:W-:Y:S04]  /*43f70*/  ST.E desc[UR8][R2.64+0x1f0], R148 ;  /* 0x0001f09402007985 */ /* 0x000fe8000c101908 */
[----:B------:R-:W-:Y:S04]  /*43f80*/  ST.E desc[UR10][R2.64+0x1f4], R149 ;  /* 0x0001f49502007985 */ /* 0x000fe8000c10190a */
[----:B------:R-:W-:Y:S04]  /*43f90*/  ST.E desc[UR12][R2.64+0x1f8], R150 ;  /* 0x0001f89602007985 */ /* 0x000fe8000c10190c */
[----:B------:R-:W-:Y:S01]  /*43fa0*/  ST.E desc[UR14][R2.64+0x1fc], R151 ;  /* 0x0001fc9702007985 */ /* 0x000fe2000c10190e */
        /* <DEDUP_REMOVED lines=363> */
[----:B------:R-:W-:-:S04]  /*45660*/  R2UR UR7, R7 ;  /* 0x00000000070772ca */ /* 0x000fc800000e0000 */
[----:B------:R-:W-:Y:S02]  /*45670*/  R2UR UR6, R6 ;  /* 0x00000000060672ca */ /* 0x000fe400000e0000 */
        /* <DEDUP_REMOVED lines=1172> */
.L_x_12446:
[----:B-1----:R-:W-:Y:S02]  /*49fc0*/  IMAD.MOV.U32 R2, RZ, RZ, R215 ;  /* 0x000000ffff027224 */ /* 0x002fe400078e00d7 */
[----:B------:R-:W-:-:S04]  /*49fd0*/  IMAD.MOV.U32 R3, RZ, RZ, 0x0 ;  /* 0x00000000ff037424 */ /* 0x000fc800078e00ff */
[----:B0-----:R-:W-:Y:S05]  /*49fe0*/  RET.REL.NODEC R2 `(_ZN7cutlass13device_kernelIN5flash11enable_sm90INS1_16FlashAttnFwdSm90INS1_25CollectiveMainloopFwdSm90ILi2EN4cute5tupleIJNS5_1CILi1EEES8_S8_EEENS6_IJNS7_ILi128EEENS7_ILi96EEENS7_ILi64EEEEEELi256ENS_10bfloat16_tEfNS_4arch4Sm90ELb0ELb1ELb0ELb1ELb0ELb0ELb1ELb1ELb0ELb1ELb1ELb0EEENS1_21CollectiveEpilogueFwdINS6_IJSA_NS7_ILi256EEESB_EEES9_SE_SG_Li256ELb1ELb1ELb1ELb0EEENS1_36VarlenDynamicPersistentTileSchedulerILi128ELi96ELi256ELi128ELb1ELb1ELb1ELb1ELb0ELb1EEEEEEEEEvNT_6ParamsE) ;  /* 0xfffffb6002047950 */ /* 0x001fea0003c3ffff */
.L_x_12424:
[----:B0-----:R0:W1:Y:S02]  /*49ff0*/  SYNCS.PHASECHK.TRANS64.TRYWAIT P1, [R14+URZ], R15 ;  /* 0x0000000f0e0075a7 */ /* 0x001064000802017f */
[----:B-1----:R-:W-:Y:S05]  /*4a000*/  @!P1 NANOSLEEP.SYNCS 0x989680 ;  /* 0x009896800000995d */ /* 0x002fea0003900000 */
[----:B------:R-:W1:Y:S02]  /*4a010*/  @!P1 SYNCS.PHASECHK.TRANS64 P1, [R14+URZ], R15 ;  /* 0x0000000f0e0095a7 */ /* 0x000e64000802007f */
[----:B-1----:R-:W-:Y:S05]  /*4a020*/  @!P1 BRA `(.L_x_12424) ;  /* 0xfffffffc00f09947 */ /* 0x002fea000383ffff */
[----:B------:R-:W-:Y:S05]  /*4a030*/  BRA `(.L_x_12423) ;  /* 0xfffffe4c00a47947 */ /* 0x000fea000383ffff */
.L_x_12431:
[----:B0-----:R0:W1:Y:S02]  /*4a040*/  SYNCS.PHASECHK.TRANS64.TRYWAIT P1, [R20+URZ], R21 ;  /* 0x00000015140075a7 */ /* 0x001064000802017f */
[----:B-1----:R-:W-:Y:S05]  /*4a050*/  @!P1 NANOSLEEP.SYNCS 0x989680 ;  /* 0x009896800000995d */ /* 0x002fea0003900000 */
[----:B------:R-:W1:Y:S02]  /*4a060*/  @!P1 SYNCS.PHASECHK.TRANS64 P1, [R20+URZ], R21 ;  /* 0x00000015140095a7 */ /* 0x000e64000802007f */
[----:B-1----:R-:W-:Y:S05]  /*4a070*/  @!P1 BRA `(.L_x_12431) ;  /* 0xfffffffc00f09947 */ /* 0x002fea000383ffff */
[----:B------:R-:W-:Y:S05]  /*4a080*/  BRA `(.L_x_12430) ;  /* 0xfffffe5400787947 */ /* 0x000fea000383ffff */
.L_x_12447:
        /* <DEDUP_REMOVED lines=15> */
.L_x_15025:


//--------------------- .text._ZN7cutlass13device_kernelIN5flash11enable_sm90INS1_16FlashAttnFwdSm90INS1_25CollectiveMainloopFwdSm90ILi2EN4cute5tupleIJNS5_1CILi1EEES8_S8_EEENS6_IJNS7_ILi128EEENS7_ILi96EEENS7_ILi64EEEEEELi256ENS_10bfloat16_tEfNS_4arch4Sm90ELb0ELb1ELb0ELb1ELb0ELb1ELb1ELb1ELb0ELb1ELb1ELb0EEENS1_21CollectiveEpilogueFwdINS6_IJSA_NS7_ILi256EEESB_EEES9_SE_SG_Li256ELb1ELb1ELb1ELb0EEENS1_36VarlenDynamicPersistentTileSchedulerILi128ELi96ELi256ELi128ELb1ELb1ELb1ELb1ELb0ELb1EEEEEEEEEvNT_6ParamsE --------------------------
	.section	.text._ZN7cutlass13device_kernelIN5flash11enable_sm90INS1_16FlashAttnFwdSm90INS1_25CollectiveMainloopFwdSm90ILi2EN4cute5tupleIJNS5_1CILi1EEES8_S8_EEENS6_IJNS7_ILi128EEENS7_ILi96EEENS7_ILi64EEEEEELi256ENS_10bfloat16_tEfNS_4arch4Sm90ELb0ELb1ELb0ELb1ELb0ELb1ELb1ELb1ELb0ELb1ELb1ELb0EEENS1_21CollectiveEpilogueFwdINS6_IJSA_NS7_ILi256EEESB_EEES9_SE_SG_Li256ELb1ELb1ELb1ELb0EEENS1_36VarlenDynamicPersistentTileSchedulerILi128ELi96ELi256ELi128ELb1ELb1ELb1ELb1ELb0ELb1EEEEEEEEEvNT_6ParamsE,"ax",@progbits
	.align	128
.text._ZN7cutlass13device_kernelIN5flash11enable_sm90INS1_16FlashAttnFwdSm90INS1_25CollectiveMainloopFwdSm90ILi2EN4cute5tupleIJNS5_1CILi1EEES8_S8_EEENS6_IJNS7_ILi128EEENS7_ILi96EEENS7_ILi64EEEEEELi256ENS_10bfloat16_tEfNS_4arch4Sm90ELb0ELb1ELb0ELb1ELb0ELb1ELb1ELb1ELb0ELb1ELb1ELb0EEENS1_21CollectiveEpilogueFwdINS6_IJSA_NS7_ILi256EEESB_EEES9_SE_SG_Li256ELb1ELb1ELb1ELb0EEENS1_36VarlenDynamicPersistentTileSchedulerILi128ELi96ELi256ELi128ELb1ELb1ELb1ELb1ELb0ELb1EEEEEEEEEvNT_6ParamsE:
        .type           _ZN7cutlass13device_kernelIN5flash11enable_sm90INS1_16FlashAttnFwdSm90INS1_25CollectiveMainloopFwdSm90ILi2EN4cute5tupleIJNS5_1CILi1EEES8_S8_EEENS6_IJNS7_ILi128EEENS7_ILi96EEENS7_ILi64EEEEEELi256ENS_10bfloat16_tEfNS_4arch4Sm90ELb0ELb1ELb0ELb1ELb0ELb1ELb1ELb1ELb0ELb1ELb1ELb0EEENS1_21CollectiveEpilogueFwdINS6_IJSA_NS7_ILi256EEESB_EEES9_SE_SG_Li256ELb1ELb1ELb1ELb0EEENS1_36VarlenDynamicPersistentTileSchedulerILi128ELi96ELi256ELi128ELb1ELb1ELb1ELb1ELb0ELb1EEEEEEEEEvNT_6ParamsE,@function
        .size           _ZN7cutlass13device_kernelIN5flash11enable_sm90INS1_16FlashAttnFwdSm90INS1_25CollectiveMainloopFwdSm90ILi2EN4cute5tupleIJNS5_1CILi1EEES8_S8_EEENS6_IJNS7_ILi128EEENS7_ILi96EEENS7_ILi64EEEEEELi256ENS_10bfloat16_tEfNS_4arch4Sm90ELb0ELb1ELb0ELb1ELb0ELb1ELb1ELb1ELb0ELb1ELb1ELb0EEENS1_21CollectiveEpilogueFwdINS6_IJSA_NS7_ILi256EEESB_EEES9_SE_SG_Li256ELb1ELb1ELb1ELb0EEENS1_36VarlenDynamicPersistentTileSchedulerILi128ELi96ELi256ELi128ELb1ELb1ELb1ELb1ELb0ELb1EEEEEEEEEvNT_6ParamsE,(.L_x_15027 - _ZN7cutlass13device_kernelIN5flash11enable_sm90INS1_16FlashAttnFwdSm90INS1_25CollectiveMainloopFwdSm90ILi2EN4cute5tupleIJNS5_1CILi1EEES8_S8_EEENS6_IJNS7_ILi128EEENS7_ILi96EEENS7_ILi64EEEEEELi256ENS_10bfloat16_tEfNS_4arch4Sm90ELb0ELb1ELb0ELb1ELb0ELb1ELb1ELb1ELb0ELb1ELb1ELb0EEENS1_21CollectiveEpilogueFwdINS6_IJSA_NS7_ILi256EEESB_EEES9_SE_SG_Li256ELb1ELb1ELb1ELb0EEENS1_36VarlenDynamicPersistentTileSchedulerILi128ELi96ELi256ELi128ELb1ELb1ELb1ELb1ELb0ELb1EEEEEEEEEvNT_6ParamsE)
        .other          _ZN7cutlass13device_kernelIN5flash11enable_sm90INS1_16FlashAttnFwdSm90INS1_25CollectiveMainloopFwdSm90ILi2EN4cute5tupleIJNS5_1CILi1EEES8_S8_EEENS6_IJNS7_ILi128EEENS7_ILi96EEENS7_ILi64EEEEEELi256ENS_10bfloat16_tEfNS_4arch4Sm90ELb0ELb1ELb0ELb1ELb0ELb1ELb1ELb1ELb0ELb1ELb1ELb0EEENS1_21CollectiveEpilogueFwdINS6_IJSA_NS7_ILi256EEESB_EEES9_SE_SG_Li256ELb1ELb1ELb1ELb0EEENS1_36VarlenDynamicPersistentTileSchedulerILi128ELi96ELi256ELi128ELb1ELb1ELb1ELb1ELb0ELb1EEEEEEEEEvNT_6ParamsE,@"STO_CUDA_ENTRY STV_DEFAULT"
_ZN7cutlass13device_kernelIN5flash11enable_sm90INS1_16FlashAttnFwdSm90INS1_25CollectiveMainloopFwdSm90ILi2EN4cute5tupleIJNS5_1CILi1EEES8_S8_EEENS6_IJNS7_ILi128EEENS7_ILi96EEENS7_ILi64EEEEEELi256ENS_10bfloat16_tEfNS_4arch4Sm90ELb0ELb1ELb0ELb1ELb0ELb1ELb1ELb1ELb0ELb1ELb1ELb0EEENS1_21CollectiveEpilogueFwdINS6_IJSA_NS7_ILi256EEESB_EEES9_SE_SG_Li256ELb1ELb1ELb1ELb0EEENS1_36VarlenDynamicPersistentTileSchedulerILi128ELi96ELi256ELi128ELb1ELb1ELb1ELb1ELb0ELb1EEEEEEEEEvNT_6ParamsE:
[----:B------:R-:W0:Y:S02]  /*0000*/  LDC R1, c[0x0][0x28] ;  /* 0x00000a00ff017b82 */ /* 0x000e240000000800 */
[----:B0-----:R-:W-:-:S05]  /*0010*/  VIADD R1, R1, 0xfffffae0 ;  /* 0xfffffae001017836 */ /* 0x001fca0000000000 */
[----:B------:R-:W-:Y:S01]  /*0020*/  R2UR UR4, R1 ;  /* 0x00000000010472ca */ /* 0x000fe200000e0000 */
[----:B------:R-:W0:Y:S01]  /*0030*/  S2R R3, SR_TID.X ;  /* 0x0000000000037919 */ /* 0x000e220000002100 */
[----:B------:R-:W-:Y:S01]  /*0040*/  ELECT P0, URZ, PT ;  /* 0x00000000003f782f */ /* 0x000fe20003800000 */
[----:B------:R-:W-:Y:S01]  /*0050*/  BSSY B0, `(.L_x_12448) ;  /* 0x0000018000007945 */ /* 0x000fe20003800000 */
[----:B------:R-:W-:Y:S01]  /*0060*/  ULDC UR37, c[0x0][0x20] ;  /* 0x0000080000257ab9 */ /* 0x000fe20000000800 */
[----:B------:R-:W-:-:S08]  /*0070*/  ULDC UR36, c[0x0][0x24] ;  /* 0x0000090000247ab9 */ /* 0x000fd00000000800 */
[----:B------:R-:W-:-:S04]  /*0080*/  UIADD3 UR37, UP0, UR4, UR37, URZ ;  /* 0x0000002504257290 */ /* 0x000fc8000ff1e03f */
[----:B------:R-:W-:Y:S01]  /*0090*/  UIADD3.X UR36, URZ, UR36, URZ, UP0, !UPT ;  /* 0x000000243f247290 */ /* 0x000fe200087fe43f */
        /* <DEDUP_REMOVED lines=19> */
.L_x_12449:
[----:B------:R-:W-:Y:S05]  /*01d0*/  BSYNC B0 ;  /* 0x0000000000007941 */ /* 0x000fea0003800000 */
.L_x_12448:
        /* <DEDUP_REMOVED lines=43> */
.L_x_12450:
        /* <DEDUP_REMOVED lines=22> */
.L_x_12451:
        /* <DEDUP_REMOVED lines=18> */
.L_x_12452:
        /* <DEDUP_REMOVED lines=22> */
.L_x_12453:
        /* <DEDUP_REMOVED lines=22> */
.L_x_12454:
[----:B------:R-:W-:Y:S01]  /*09d0*/  PLOP3.LUT P0, PT, PT, PT, UP0, 0x80, 0x0 ;  /* 0x000000000000781c */ /* 0x000fe20003f0f008 */
[----:B------:R-:W-:Y:S01]  /*09e0*/  UMOV UR38, 0x1 ;  /* 0x0000000100267882 */ /* 0x000fe20000000000 */
[----:B------:R-:W-:Y:S01]  /*09f0*/  NOP ;  /* 0x0000000000007918 */ /* 0x000fe20000000000 */
[----:B------:R-:W-:Y:S01]  /*0a00*/  USEL UR38, UR38, 0x2, !UP0 ;  /* 0x0000000226267887 */ /* 0x000fe2000c000000 */
[----:B------:R-:W-:Y:S01]  /*0a10*/  BSSY B9, `(.L_x_12455) ;  /* 0x00039b0000097945 */ /* 0x000fe20003800000 */
[----:B------:R-:W-:Y:S01]  /*0a20*/  ULDC.64 UR42, c[0x0][0x208] ;  /* 0x00008200002a7ab9 */ /* 0x000fe20000000a00 */
[----:B------:R-:W-:Y:S02]  /*0a30*/  IMAD.U32 R18, RZ, RZ, UR37 ;  /* 0x00000025ff127e24 */ /* 0x000fe4000f8e00ff */
[----:B------:R-:W-:Y:S01]  /*0a40*/  IMAD.U32 R19, RZ, RZ, UR36 ;  /* 0x00000024ff137e24 */ /* 0x000fe2000f8e00ff */
[----:B0123--:R-:W-:Y:S06]  /*0a50*/  BAR.SYNC.DEFER_BLOCKING 0x0 ;  /* 0x0000000000007b1d */ /* 0x00ffec0000010000 */
[----:B------:R-:W-:Y:S05]  /*0a60*/  @!P0 BRA `(.L_x_12456) ;  /* 0x000002fc00e48947 */ /* 0x000fea0003800000 */
.L_x_12457:
[----:B------:R-:W-:-:S08]  /*0a70*/  NOP ;  /* 0x0000000000007918 */ /* 0x000fd00000000000 */
[----:B------:R-:W0:Y:S02]  /*0a80*/  USETMAXREG.TRY_ALLOC.CTAPOOL UP0, 0xf0 ;  /* 0x000000f0000079c8 */ /* 0x000e240008000600 */
[----:B0-----:R-:W-:-:S13]  /*0a90*/  PLOP3.LUT P0, PT, PT, PT, UP0, 0x80, 0x0 ;  /* 0x000000000000781c */ /* 0x001fda0003f0f008 */
[----:B------:R-:W-:Y:S05]  /*0aa0*/  @!P0 BRA `(.L_x_12457) ;  /* 0xfffffffc00f08947 */ /* 0x000fea000383ffff */
[----:B------:R-:W2:Y:S01]  /*0ab0*/  LDL.LU R0, [R1+0x48c] ;  /* 0x00048c0001007983 */ /* 0x000ea20000300800 */
[----:B------:R-:W0:Y:S01]  /*0ac0*/  S2R R2, SR_TID.X ;  /* 0x0000000000027919 */ /* 0x000e220000002100 */
[----:B------:R-:W1:Y:S01]  /*0ad0*/  S2UR UR5, SR_CgaCtaId ;  /* 0x00000000000579c3 */ /* 0x000e620000008800 */
[----:B------:R-:W-:Y:S01]  /*0ae0*/  UMOV UR4, 0x400 ;  /* 0x0000040000047882 */ /* 0x000fe20000000000 */
[----:B0-----:R-:W-:-:S04]  /*0af0*/  SHF.R.U32.HI R2, RZ, 0x7, R2 ;  /* 0x00000007ff027819 */ /* 0x001fc80000011602 */
[----:B------:R-:W-:Y:S01]  /*0b00*/  ISETP.NE.AND P0, PT, R2, 0x1, PT ;  /* 0x000000010200780c */ /* 0x000fe20003f05270 */
[----:B-1----:R-:W-:-:S06]  /*0b10*/  ULEA UR4, UR5, UR4, 0x18 ;  /* 0x0000000405047291 */ /* 0x002fcc000f8ec03f */
[----:B------:R-:W-:Y:S01]  /*0b20*/  IMAD.U32 R2, RZ, RZ, UR4 ;  /* 0x00000004ff027e24 */ /* 0x000fe2000f8e00ff */
[----:B------:R-:W-:Y:S06]  /*0b30*/  BAR.ARV 0x8, 0x180 ;  /* 0x0206000000007b1d */ /* 0x000fec0000002000 */
[----:B------:R-:W-:Y:S01]  /*0b40*/  ULDC UR4, c[0x0][0xd3c] ;  /* 0x00034f0000047ab9 */ /* 0x000fe20000000800 */
[----:B------:R-:W-:Y:S04]  /*0b50*/  STL.64 [R1+0x210], RZ ;  /* 0x000210ff01007387 */ /* 0x000fe80000100a00 */
[----:B------:R-:W-:Y:S04]  /*0b60*/  STL [R1+0x218], RZ ;  /* 0x000218ff01007387 */ /* 0x000fe80000100800 */
[----:B------:R-:W-:Y:S01]  /*0b70*/  STL [R1+0x21c], RZ ;  /* 0x00021cff01007387 */ /* 0x000fe20000100800 */
[----:B------:R-:W-:-:S02]  /*0b80*/  UIADD3 UR39, UP0, UR37, 0x210, URZ ;  /* 0x0000021025277890 */ /* 0x000fc4000ff1e03f */
[----:B------:R-:W-:Y:S02]  /*0b90*/  UIADD3 UR46, UP1, UR37, 0x21c, URZ ;  /* 0x0000021c252e7890 */ /* 0x000fe4000ff3e03f */
[----:B------:R-:W-:Y:S02]  /*0ba0*/  UIADD3.X UR47, URZ, UR36, URZ, UP0, !UPT ;  /* 0x000000243f2f7290 */ /* 0x000fe400087fe43f */
[----:B------:R-:W-:Y:S01]  /*0bb0*/  UIADD3.X UR48, URZ, UR36, URZ, UP1, !UPT ;  /* 0x000000243f307290 */ /* 0x000fe20008ffe43f */
[----:B------:R-:W-:Y:S08]  /*0bc0*/  @!P0 BAR.ARV 0x9, 0x100 ;  /* 0x0244000000008b1d */ /* 0x000ff00000002000 */
[----:B------:R-:W-:Y:S06]  /*0bd0*/  BAR.SYNC.DEFER_BLOCKING 0x5, 0x180 ;  /* 0x0146000000007b1d */ /* 0x000fec0000010000 */
[----:B------:R-:W0:Y:S02]  /*0be0*/  LDS.128 R88, [R2+0x324d0] ;  /* 0x0324d00002587984 */ /* 0x000e240000000c00 */
[----:B------:R-:W-:Y:S06]  /*0bf0*/  BAR.ARV 0x4, 0x180 ;  /* 0x0106000000007b1d */ /* 0x000fec0000002000 */
[----:B--2---:R-:W-:-:S04]  /*0c00*/  LOP3.LUT R0, R0, 0xffefffff, RZ, 0xc0, !PT ;  /* 0xffefffff00007812 */ /* 0x004fc800078ec0ff */
[----:B------:R-:W-:-:S05]  /*0c10*/  @P0 LOP3.LUT R0, R0, 0x100000, RZ, 0xfc, !PT ;  /* 0x0010000000000812 */ /* 0x000fca00078efcff */
[----:B------:R4:W-:Y:S01]  /*0c20*/  STL [R1+0x48c], R0 ;  /* 0x00048c0001007387 */ /* 0x0009e20000100800 */
[----:B0-----:R-:W-:-:S13]  /*0c30*/  ISETP.GE.AND P0, PT, R91, UR4, PT ;  /* 0x000000045b007c0c */ /* 0x001fda000bf06270 */
[----:B----4-:R-:W-:Y:S05]  /*0c40*/  @P0 BRA `(.L_x_12458) ;  /* 0x0000039800300947 */ /* 0x010fea0003800000 */
[----:B------:R-:W0:Y:S01]  /*0c50*/  S2R R0, SR_TID.X ;  /* 0x0000000000007919 */ /* 0x000e220000002100 */
[----:B------:R-:W-:Y:S02]  /*0c60*/  IMAD.MOV.U32 R23, RZ, RZ, RZ ;  /* 0x000000ffff177224 */ /* 0x000fe400078e00ff */
[----:B------:R-:W-:Y:S02]  /*0c70*/  IMAD.MOV.U32 R158, RZ, RZ, RZ ;  /* 0x000000ffff9e7224 */ /* 0x000fe400078e00ff */
[----:B0-----:R-:W-:-:S05]  /*0c80*/  VIADD R12, R0, 0xffffff80 ;  /* 0xffffff80000c7836 */ /* 0x001fca0000000000 */
[----:B------:R-:W-:Y:S01]  /*0c90*/  SHF.R.S32.HI R0, RZ, 0x1f, R12 ;  /* 0x0000001fff007819 */ /* 0x000fe2000001140c */
[----:B------:R-:W-:Y:S03]  /*0ca0*/  STL [R1+0x47c], R12 ;  /* 0x00047c0c01007387 */ /* 0x000fe60000100800 */
[CC--:B------:R-:W-:Y:S02]  /*0cb0*/  LEA.HI R3, R0.reuse, R12.reuse, RZ, 0x7 ;  /* 0x0000000c00037211 */ /* 0x0c0fe400078f38ff */
[----:B------:R-:W-:Y:S02]  /*0cc0*/  LEA.HI R8, R0, R12, RZ, 0x4 ;  /* 0x0000000c00087211 */ /* 0x000fe400078f20ff */
[----:B------:R-:W-:Y:S02]  /*0cd0*/  LOP3.LUT R4, R3, 0xffffff80, RZ, 0xc0, !PT ;  /* 0xffffff8003047812 */ /* 0x000fe400078ec0ff */
[----:B------:R-:W-:-:S02]  /*0ce0*/  SHF.R.S32.HI R13, RZ, 0x7, R3 ;  /* 0x00000007ff0d7819 */ /* 0x000fc40000011403 */
[----:B------:R-:W-:Y:S01]  /*0cf0*/  SHF.R.S32.HI R11, RZ, 0x4, R8 ;  /* 0x00000004ff0b7819 */ /* 0x000fe20000011408 */
[----:B------:R-:W-:Y:S01]  /*0d00*/  IMAD.IADD R10, R12, 0x1, -R4 ;  /* 0x000000010c0a7824 */ /* 0x000fe200078e0a04 */
[----:B------:R-:W-:Y:S01]  /*0d10*/  LEA.HI R3, R3, R13, RZ, 0x1 ;  /* 0x0000000d03037211 */ /* 0x000fe200078f08ff */
[----:B------:R-:W-:Y:S01]  /*0d20*/  STL [R1+0x514], R13 ;  /* 0x0005140d01007387 */ /* 0x000fe20000100800 */
[----:B------:R-:W-:Y:S02]  /*0d30*/  LEA.HI R180, R0, R12, RZ, 0x5 ;  /* 0x0000000c00b47211 */ /* 0x000fe400078f28ff */
[----:B------:R-:W-:Y:S01]  /*0d40*/  SHF.R.S32.HI R4, RZ, 0x1f, R10 ;  /* 0x0000001fff047819 */ /* 0x000fe2000001140a */
[----:B------:R-:W-:Y:S01]  /*0d50*/  STL [R1+0x510], R10 ;  /* 0x0005100a01007387 */ /* 0x000fe20000100800 */
[----:B------:R-:W-:Y:S02]  /*0d60*/  LOP3.LUT R3, R3, 0x3fffffe, RZ, 0xc0, !PT ;  /* 0x03fffffe03037812 */ /* 0x000fe400078ec0ff */
[----:B------:R-:W-:-:S02]  /*0d70*/  LEA.HI R5, R4, R10, RZ, 0x2 ;  /* 0x0000000a04057211 */ /* 0x000fc400078f10ff */
[----:B------:R-:W-:Y:S01]  /*0d80*/  LEA.HI R4, R4, R10, RZ, 0x5 ;  /* 0x0000000a04047211 */ /* 0x000fe200078f28ff */
[----:B------:R-:W-:Y:S01]  /*0d90*/  IMAD.IADD R3, R13, 0x1, -R3 ;  /* 0x000000010d037824 */ /* 0x000fe200078e0a03 */
[--C-:B------:R-:W-:Y:S02]  /*0da0*/  SHF.R.S32.HI R6, RZ, 0x2, R5.reuse ;  /* 0x00000002ff067819 */ /* 0x100fe40000011405 */
[----:B------:R-:W-:Y:S02]  /*0db0*/  SHF.R.S32.HI R7, RZ, 0x1f, R5 ;  /* 0x0000001fff077819 */ /* 0x000fe40000011405 */
[----:B------:R-:W-:Y:S02]  /*0dc0*/  SHF.R.S32.HI R4, RZ, 0x5, R4 ;  /* 0x00000005ff047819 */ /* 0x000fe40000011404 */
[----:B------:R-:W-:Y:S02]  /*0dd0*/  LEA.HI R7, R7, R6, RZ, 0x3 ;  /* 0x0000000607077211 */ /* 0x000fe400078f18ff */
[----:B------:R-:W-:-:S02]  /*0de0*/  SHF.R.S32.HI R180, RZ, 0x5, R180 ;  /* 0x00000005ffb47819 */ /* 0x000fc400000114b4 */
[----:B------:R-:W-:Y:S02]  /*0df0*/  LOP3.LUT R7, R7, 0xfffffff8, RZ, 0xc0, !PT ;  /* 0xfffffff807077812 */ /* 0x000fe400078ec0ff */
[----:B------:R-:W-:-:S03]  /*0e00*/  LOP3.LUT R5, R5, 0x7ffffffc, RZ, 0xc0, !PT ;  /* 0x7ffffffc05057812 */ /* 0x000fc600078ec0ff */
[----:B------:R-:W-:Y:S01]  /*0e10*/  IMAD.IADD R7, R6, 0x1, -R7 ;  /* 0x0000000106077824 */ /* 0x000fe200078e0a07 */
[----:B------:R-:W-:Y:S01]  /*0e20*/  LOP3.LUT R6, R8, 0x3fffff0, RZ, 0xc0, !PT ;  /* 0x03fffff008067812 */ /* 0x000fe200078ec0ff */
[----:B------:R-:W-:Y:S01]  /*0e30*/  IMAD.IADD R5, R10, 0x1, -R5 ;  /* 0x000000010a057824 */ /* 0x000fe200078e0a05 */
[----:B------:R-:W-:Y:S01]  /*0e40*/  LEA.HI R8, R8, R11, RZ, 0x1 ;  /* 0x0000000b08087211 */ /* 0x000fe200078f08ff */
[----:B------:R-:W-:Y:S02]  /*0e50*/  IMAD R4, R4, 0x10, R7 ;  /* 0x0000001004047824 */ /* 0x000fe400078e0207 */
[----:B------:R-:W-:Y:S01]  /*0e60*/  IMAD.IADD R9, R12, 0x1, -R6 ;  /* 0x000000010c097824 */ /* 0x000fe200078e0a06 */
[----:B------:R-:W-:Y:S01]  /*0e70*/  LOP3.LUT R8, R8, 0x1ffffffe, RZ, 0xc0, !PT ;  /* 0x1ffffffe08087812 */ /* 0x000fe200078ec0ff */
[----:B------:R-:W-:Y:S01]  /*0e80*/  IMAD R196, R3, 0x40, R4 ;  /* 0x0000004003c47824 */ /* 0x000fe200078e0204 */
[-C--:B------:R-:W-:Y:S01]  /*0e90*/  LEA.HI R3, R0, R12.reuse, RZ, 0x2 ;  /* 0x0000000c00037211 */ /* 0x080fe200078f10ff */
[----:B------:R-:W-:Y:S01]  /*0ea0*/  IMAD R9, R180, 0x10, R9 ;  /* 0x00000010b4097824 */ /* 0x000fe200078e0209 */
[----:B------:R-:W-:Y:S01]  /*0eb0*/  LEA.HI R4, R0, R12, RZ, 0x3 ;  /* 0x0000000c00047211 */ /* 0x000fe200078f18ff */
[----:B------:R-:W-:Y:S01]  /*0ec0*/  IMAD.IADD R8, R11, 0x1, -R8 ;  /* 0x000000010b087824 */ /* 0x000fe200078e0a08 */
[--C-:B------:R-:W-:Y:S01]  /*0ed0*/  SHF.R.S32.HI R22, RZ, 0x2, R3.reuse ;  /* 0x00000002ff167819 */ /* 0x100fe20000011403 */
[----:B------:R-:W-:Y:S01]  /*0ee0*/  IMAD.SHL.U32 R197, R5, 0x2, RZ ;  /* 0x0000000205c57824 */ /* 0x000fe200078e00ff */
[----:B------:R-:W-:Y:S01]  /*0ef0*/  LOP3.LUT R0, R3, 0xfffffffc, RZ, 0xc0, !PT ;  /* 0xfffffffc03007812 */ /* 0x000fe200078ec0ff */
[----:B------:R-:W-:Y:S01]  /*0f00*/  IMAD R8, R9, 0x8, R8 ;  /* 0x0000000809087824 */ /* 0x000fe200078e0208 */
[----:B------:R-:W-:Y:S01]  /*0f10*/  SHF.R.S32.HI R3, RZ, 0x1f, R3 ;  /* 0x0000001fff037819 */ /* 0x000fe20000011403 */
[----:B------:R-:W-:Y:S01]  /*0f20*/  VIADD R156, R22, 0x40 ;  /* 0x00000040169c7836 */ /* 0x000fe20000000000 */
[----:B------:R-:W-:Y:S01]  /*0f30*/  LOP3.LUT R6, R4, 0xfffffff8, RZ, 0xc0, !PT ;  /* 0xfffffff804067812 */ /* 0x000fe200078ec0ff */
[----:B------:R-:W-:Y:S01]  /*0f40*/  IMAD.IADD R9, R12, 0x1, -R0 ;  /* 0x000000010c097824 */ /* 0x000fe200078e0a00 */
[----:B------:R-:W-:Y:S01]  /*0f50*/  LEA.HI R3, R3, R22, RZ, 0x3 ;  /* 0x0000001603037211 */ /* 0x000fe200078f18ff */
[----:B------:R-:W-:Y:S01]  /*0f60*/  IMAD.SHL.U32 R190, R156, 0x40, RZ ;  /* 0x000000409cbe7824 */ /* 0x000fe200078e00ff */
[----:B------:R-:W-:Y:S01]  /*0f70*/  SHF.R.S32.HI R7, RZ, 0x1f, R156 ;  /* 0x0000001fff077819 */ /* 0x000fe2000001149c */
[----:B------:R-:W-:Y:S01]  /*0f80*/  IMAD.SHL.U32 R152, R9, 0x8, RZ ;  /* 0x0000000809987824 */ /* 0x000fe200078e00ff */
[----:B------:R-:W-:Y:S01]  /*0f90*/  LOP3.LUT R3, R3, 0xfffffff8, RZ, 0xc0, !PT ;  /* 0xfffffff803037812 */ /* 0x000fe200078ec0ff */
[----:B------:R-:W-:Y:S01]  /*0fa0*/  VIADD R5, R197, 0x10 ;  /* 0x00000010c5057836 */ /* 0x000fe20000000000 */
[----:B------:R-:W-:Y:S01]  /*0fb0*/  LEA.HI R0, R9, R9, RZ, 0x1 ;  /* 0x0000000909007211 */ /* 0x000fe200078f08ff */
[----:B------:R-:W-:Y:S01]  /*0fc0*/  VIADD R237, R197, 0x18 ;  /* 0x00000018c5ed7836 */ /* 0x000fe20000000000 */
[----:B------:R-:W-:Y:S01]  /*0fd0*/  LEA.HI R7, R7, R156, RZ, 0x3 ;  /* 0x0000009c07077211 */ /* 0x000fe200078f18ff */
[----:B------:R-:W-:Y:S01]  /*0fe0*/  IMAD.IADD R3, R22, 0x1, -R3 ;  /* 0x0000000116037824 */ /* 0x000fe200078e0a03 */
[----:B------:R-:W-:Y:S01]  /*0ff0*/  LOP3.LUT R0, R0, 0x1ffffffe, RZ, 0xc0, !PT ;  /* 0x1ffffffe00007812 */ /* 0x000fe200078ec0ff */
[----:B------:R-:W-:Y:S01]  /*1000*/  STL [R1+0x464], R5 ;  /* 0x0004640501007387 */ /* 0x000fe20000100800 */
[----:B------:R-:W-:Y:S01]  /*1010*/  LOP3.LUT R190, R190, 0x1c0, RZ, 0xc0, !PT ;  /* 0x000001c0bebe7812 */ /* 0x000fe200078ec0ff */
[----:B------:R-:W-:Y:S01]  /*1020*/  IMAD.SHL.U32 R7, R7, 0x40, RZ ;  /* 0x0000004007077824 */ /* 0x000fe200078e00ff */
[----:B------:R-:W-:Y:S01]  /*1030*/  SHF.R.S32.HI R4, RZ, 0x3, R4 ;  /* 0x00000003ff047819 */ /* 0x000fe20000011404 */
[----:B------:R0:W-:Y:S01]  /*1040*/  STL [R1+0x474], R3 ;  /* 0x0004740301007387 */ /* 0x0001e20000100800 */
[----:B------:R-:W-:Y:S01]  /*1050*/  SHF.R.U32.HI R191, RZ, 0x3, R190 ;  /* 0x00000003ffbf7819 */ /* 0x000fe200000116be */
[----:B------:R-:W-:Y:S01]  /*1060*/  VIADD R234, R197, 0x30 ;  /* 0x00000030c5ea7836 */ /* 0x000fe20000000000 */
[----:B------:R-:W-:Y:S01]  /*1070*/  LOP3.LUT R192, R7, 0xfffffe00, RZ, 0xc0, !PT ;  /* 0xfffffe0007c07812 */ /* 0x000fe200078ec0ff */
[----:B------:R1:W-:Y:S01]  /*1080*/  STL [R1+0x478], R4 ;  /* 0x0004780401007387 */ /* 0x0003e20000100800 */
[C---:B------:R-:W-:Y:S01]  /*1090*/  VIADD R236, R197.reuse, 0x20 ;  /* 0x00000020c5ec7836 */ /* 0x040fe20000000000 */
[----:B------:R-:W-:Y:S01]  /*10a0*/  SHF.R.S32.HI R157, RZ, 0x1f, R22 ;  /* 0x0000001fff9d7819 */ /* 0x000fe20000011416 */
[C---:B------:R-:W-:Y:S01]  /*10b0*/  VIADD R235, R197.reuse, 0x28 ;  /* 0x00000028c5eb7836 */ /* 0x040fe20000000000 */
[----:B------:R-:W-:Y:S01]  /*10c0*/  STL [R1+0x480], R9 ;  /* 0x0004800901007387 */ /* 0x000fe20000100800 */
[----:B------:R-:W-:Y:S01]  /*10d0*/  VIADD R231, R197, 0x48 ;  /* 0x00000048c5e77836 */ /* 0x000fe20000000000 */
[----:B------:R-:W-:Y:S01]  /*10e0*/  SHF.R.S32.HI R153, RZ, 0x1f, R152 ;  /* 0x0000001fff997819 */ /* 0x000fe20000011498 */
[----:B0-----:R-:W-:Y:S01]  /*10f0*/  IMAD.IADD R3, R9, 0x1, -R0 ;  /* 0x0000000109037824 */ /* 0x001fe200078e0a00 */
[----:B------:R-:W-:Y:S01]  /*1100*/  LOP3.LUT R0, R190, 0x38, R152, 0xf8, !PT ;  /* 0x00000038be007812 */ /* 0x000fe200078ef898 */
[----:B------:R-:W-:-:S02]  /*1110*/  VIADD R233, R197, 0x38 ;  /* 0x00000038c5e97836 */ /* 0x000fc40000000000 */
[----:B-1----:R-:W-:Y:S01]  /*1120*/  IMAD.IADD R4, R12, 0x1, -R6 ;  /* 0x000000010c047824 */ /* 0x002fe200078e0a06 */
[----:B------:R-:W-:Y:S01]  /*1130*/  LOP3.LUT R7, R192, R0, R191, 0xf6, !PT ;  /* 0x00000000c0077212 */ /* 0x000fe200078ef6bf */
[C---:B------:R-:W-:Y:S02]  /*1140*/  VIADD R6, R197.reuse, 0x8 ;  /* 0x00000008c5067836 */ /* 0x040fe40000000000 */
[----:B------:R-:W-:Y:S01]  /*1150*/  VIADD R232, R197, 0x40 ;  /* 0x00000040c5e87836 */ /* 0x000fe20000000000 */
[----:B------:R-:W-:Y:S01]  /*1160*/  STL [R1+0x488], R4 ;  /* 0x0004880401007387 */ /* 0x000fe20000100800 */
[----:B------:R-:W-:Y:S01]  /*1170*/  IMAD R0, R7, 0x2, R2 ;  /* 0x0000000207007824 */ /* 0x000fe200078e0202 */
[----:B------:R-:W-:Y:S01]  /*1180*/  SHF.R.S32.HI R7, RZ, 0x1f, R6 ;  /* 0x0000001fff077819 */ /* 0x000fe20000011406 */
[C---:B------:R-:W-:Y:S01]  /*1190*/  VIADD R228, R197.reuse, 0x60 ;  /* 0x00000060c5e47836 */ /* 0x040fe20000000000 */
[----:B------:R0:W-:Y:S01]  /*11a0*/  STL [R1+0x468], R6 ;  /* 0x0004680601007387 */ /* 0x0001e20000100800 */
[----:B------:R-:W-:-:S02]  /*11b0*/  VIADD R230, R197, 0x50 ;  /* 0x00000050c5e67836 */ /* 0x000fc40000000000 */
[C---:B------:R-:W-:Y:S01]  /*11c0*/  VIADD R229, R197.reuse, 0x58 ;  /* 0x00000058c5e57836 */ /* 0x040fe20000000000 */
[----:B------:R1:W-:Y:S01]  /*11d0*/  STL [R1+0x508], R7 ;  /* 0x0005080701007387 */ /* 0x0003e20000100800 */
[C---:B------:R-:W-:Y:S02]  /*11e0*/  VIADD R225, R197.reuse, 0x78 ;  /* 0x00000078c5e17836 */ /* 0x040fe40000000000 */
[C---:B------:R-:W-:Y:S01]  /*11f0*/  VIADD R227, R197.reuse, 0x68 ;  /* 0x00000068c5e37836 */ /* 0x040fe20000000000 */
[----:B------:R-:W-:Y:S01]  /*1200*/  STL [R1+0x50c], R0 ;  /* 0x00050c0001007387 */ /* 0x000fe20000100800 */
[C---:B------:R-:W-:Y:S01]  /*1210*/  VIADD R226, R197.reuse, 0x70 ;  /* 0x00000070c5e27836 */ /* 0x040fe20000000000 */
[----:B0-----:R-:W-:Y:S01]  /*1220*/  SHF.R.S32.HI R6, RZ, 0x1f, R5 ;  /* 0x0000001fff067819 */ /* 0x001fe20000011405 */
[C---:B------:R-:W-:Y:S01]  /*1230*/  VIADD R222, R197.reuse, 0x90 ;  /* 0x00000090c5de7836 */ /* 0x040fe20000000000 */
[----:B------:R-:W-:Y:S01]  /*1240*/  SHF.R.S32.HI R5, RZ, 0x1f, R237 ;  /* 0x0000001fff057819 */ /* 0x000fe200000114ed */
[C---:B------:R-:W-:Y:S01]  /*1250*/  VIADD R224, R197.reuse, 0x80 ;  /* 0x00000080c5e07836 */ /* 0x040fe20000000000 */
[----:B-1----:R-:W-:Y:S01]  /*1260*/  SHF.R.S32.HI R7, RZ, 0x1f, R236 ;  /* 0x0000001fff077819 */ /* 0x002fe200000114ec */
[----:B------:R0:W-:Y:S01]  /*1270*/  STL [R1+0x504], R6 ;  /* 0x0005040601007387 */ /* 0x0001e20000100800 */
[----:B------:R-:W-:-:S02]  /*1280*/  VIADD R223, R197, 0x88 ;  /* 0x00000088c5df7836 */ /* 0x000fc40000000000 */
[----:B------:R-:W-:Y:S01]  /*1290*/  IMAD.SHL.U32 R154, R9, 0x4, RZ ;  /* 0x00000004099a7824 */ /* 0x000fe200078e00ff */
[----:B------:R1:W-:Y:S01]  /*12a0*/  STL [R1+0x500], R5 ;  /* 0x0005000501007387 */ /* 0x0003e20000100800 */
[C---:B------:R-:W-:Y:S02]  /*12b0*/  VIADD R214, R197.reuse, 0xa8 ;  /* 0x000000a8c5d67836 */ /* 0x040fe40000000000 */
[----:B------:R-:W-:Y:S01]  /*12c0*/  VIADD R159, R154, 0x10 ;  /* 0x000000109a9f7836 */ /* 0x000fe20000000000 */
[----:B------:R2:W-:Y:S01]  /*12d0*/  STL [R1+0x4fc], R7 ;  /* 0x0004fc0701007387 */ /* 0x0005e20000100800 */
[C---:B------:R-:W-:Y:S01]  /*12e0*/  VIADD R221, R197.reuse, 0x98 ;  /* 0x00000098c5dd7836 */ /* 0x040fe20000000000 */
[----:B0-----:R-:W-:Y:S01]  /*12f0*/  SHF.R.S32.HI R6, RZ, 0x1f, R235 ;  /* 0x0000001fff067819 */ /* 0x001fe200000114eb */
[C---:B------:R-:W-:Y:S02]  /*1300*/  VIADD R215, R197.reuse, 0xa0 ;  /* 0x000000a0c5d77836 */ /* 0x040fe40000000000 */
[----:B------:R-:W-:Y:S01]  /*1310*/  IMAD.SHL.U32 R181, R4, 0x8, RZ ;  /* 0x0000000804b57824 */ /* 0x000fe200078e00ff */
[----:B-1----:R-:W-:Y:S01]  /*1320*/  SHF.R.S32.HI R5, RZ, 0x1f, R234 ;  /* 0x0000001fff057819 */ /* 0x002fe200000114ea */
[----:B------:R0:W-:Y:S01]  /*1330*/  STL [R1+0x4f8], R6 ;  /* 0x0004f80601007387 */ /* 0x0001e20000100800 */
[----:B------:R-:W-:Y:S01]  /*1340*/  SHF.R.S32.HI R4, RZ, 0x1f, R159 ;  /* 0x0000001fff047819 */ /* 0x000fe2000001149f */
[C---:B------:R-:W-:Y:S01]  /*1350*/  VIADD R211, R197.reuse, 0xc0 ;  /* 0x000000c0c5d37836 */ /* 0x040fe20000000000 */
[----:B--2---:R-:W-:Y:S01]  /*1360*/  SHF.R.S32.HI R7, RZ, 0x1f, R233 ;  /* 0x0000001fff077819 */ /* 0x004fe200000114e9 */
[----:B------:R1:W-:Y:S01]  /*1370*/  STL [R1+0x4f4], R5 ;  /* 0x0004f40501007387 */ /* 0x0003e20000100800 */
[C---:B------:R-:W-:Y:S01]  /*1380*/  VIADD R213, R197.reuse, 0xb0 ;  /* 0x000000b0c5d57836 */ /* 0x040fe20000000000 */
[----:B------:R-:W-:Y:S01]  /*1390*/  SHF.R.S32.HI R202, RZ, 0x1f, R181 ;  /* 0x0000001fffca7819 */ /* 0x000fe200000114b5 */
[C---:B------:R-:W-:Y:S01]  /*13a0*/  VIADD R212, R197.reuse, 0xb8 ;  /* 0x000000b8c5d47836 */ /* 0x040fe20000000000 */
[----:B------:R2:W-:Y:S01]  /*13b0*/  STL [R1+0x4f0], R7 ;  /* 0x0004f00701007387 */ /* 0x0005e20000100800 */
[C---:B------:R-:W-:Y:S01]  /*13c0*/  VIADD R208, R197.reuse, 0xd8 ;  /* 0x000000d8c5d07836 */ /* 0x040fe20000000000 */
[----:B0-----:R-:W-:Y:S01]  /*13d0*/  SHF.R.S32.HI R6, RZ, 0x1f, R232 ;  /* 0x0000001fff067819 */ /* 0x001fe200000114e8 */
[C---:B------:R-:W-:Y:S01]  /*13e0*/  VIADD R210, R197.reuse, 0xc8 ;  /* 0x000000c8c5d27836 */ /* 0x040fe20000000000 */
[----:B------:R0:W-:Y:S01]  /*13f0*/  STL [R1+0x484], R4 ;  /* 0x0004840401007387 */ /* 0x0001e20000100800 */
[C---:B------:R-:W-:Y:S01]  /*1400*/  VIADD R209, R197.reuse, 0xd0 ;  /* 0x000000d0c5d17836 */ /* 0x040fe20000000000 */
[----:B-1----:R-:W-:Y:S01]  /*1410*/  SHF.R.S32.HI R5, RZ, 0x1f, R231 ;  /* 0x0000001fff057819 */ /* 0x002fe200000114e7 */
[C---:B------:R-:W-:Y:S01]  /*1420*/  VIADD R0, R197.reuse, 0xf8 ;  /* 0x000000f8c5007836 */ /* 0x040fe20000000000 */
[----:B------:R1:W-:Y:S01]  /*1430*/  STL [R1+0x4ec], R6 ;  /* 0x0004ec0601007387 */ /* 0x0003e20000100800 */
[C---:B------:R-:W-:Y:S01]  /*1440*/  VIADD R207, R197.reuse, 0xe0 ;  /* 0x000000e0c5cf7836 */ /* 0x040fe20000000000 */
[----:B--2---:R-:W-:Y:S01]  /*1450*/  SHF.R.S32.HI R7, RZ, 0x1f, R230 ;  /* 0x0000001fff077819 */ /* 0x004fe200000114e6 */
[----:B------:R-:W-:Y:S01]  /*1460*/  VIADD R206, R197, 0xe8 ;  /* 0x000000e8c5ce7836 */ /* 0x000fe20000000000 */
[----:B------:R2:W-:Y:S01]  /*1470*/  STL [R1+0x4e8], R5 ;  /* 0x0004e80501007387 */ /* 0x0005e20000100800 */
[----:B------:R-:W-:-:S02]  /*1480*/  VIADD R183, R181, 0x40 ;  /* 0x00000040b5b77836 */ /* 0x000fc40000000000 */
[----:B0-----:R-:W-:Y:S01]  /*1490*/  IMAD.SHL.U32 R4, R8, 0x8, RZ ;  /* 0x0000000808047824 */ /* 0x001fe200078e00ff */
[----:B------:R0:W-:Y:S01]  /*14a0*/  STL [R1+0x4e4], R7 ;  /* 0x0004e40701007387 */ /* 0x0001e20000100800 */
[C---:B------:R-:W-:Y:S01]  /*14b0*/  VIADD R182, R181.reuse, 0x80 ;  /* 0x00000080b5b67836 */ /* 0x040fe20000000000 */
[----:B-1----:R-:W-:Y:S01]  /*14c0*/  SHF.R.S32.HI R6, RZ, 0x1f, R229 ;  /* 0x0000001fff067819 */ /* 0x002fe200000114e5 */
[----:B------:R-:W-:Y:S01]  /*14d0*/  VIADD R188, R181, 0xc0 ;  /* 0x000000c0b5bc7836 */ /* 0x000fe20000000000 */
[----:B------:R1:W-:Y:S01]  /*14e0*/  STL [R1+0x51c], R4 ;  /* 0x00051c0401007387 */ /* 0x0003e20000100800 */
[----:B------:R-:W-:Y:S02]  /*14f0*/  SHF.R.S32.HI R201, RZ, 0x1f, R183 ;  /* 0x0000001fffc97819 */ /* 0x000fe400000114b7 */
[----:B--2---:R-:W-:Y:S01]  /*1500*/  SHF.R.S32.HI R5, RZ, 0x1f, R228 ;  /* 0x0000001fff057819 */ /* 0x004fe200000114e4 */
[----:B------:R2:W-:Y:S01]  /*1510*/  STL [R1+0x4e0], R6 ;  /* 0x0004e00601007387 */ /* 0x0005e20000100800 */
[----:B------:R-:W-:-:S02]  /*1520*/  SHF.R.S32.HI R200, RZ, 0x1f, R182 ;  /* 0x0000001fffc87819 */ /* 0x000fc400000114b6 */
[----:B0-----:R-:W-:Y:S01]  /*1530*/  SHF.R.S32.HI R7, RZ, 0x1f, R227 ;  /* 0x0000001fff077819 */ /* 0x001fe200000114e3 */
[----:B------:R0:W-:Y:S01]  /*1540*/  STL [R1+0x4dc], R5 ;  /* 0x0004dc0501007387 */ /* 0x0001e20000100800 */
[----:B------:R-:W-:Y:S01]  /*1550*/  SHF.R.S32.HI R199, RZ, 0x1f, R188 ;  /* 0x0000001fffc77819 */ /* 0x000fe200000114bc */
[----:B-1----:R-:W-:Y:S02]  /*1560*/  VIADD R4, R197, 0xf0 ;  /* 0x000000f0c5047836 */ /* 0x002fe40000000000 */
[----:B------:R1:W-:Y:S01]  /*1570*/  STL [R1+0x4d8], R7 ;  /* 0x0004d80701007387 */ /* 0x0003e20000100800 */
[----:B--2---:R-:W-:-:S03]  /*1580*/  SHF.R.S32.HI R6, RZ, 0x1f, R226 ;  /* 0x0000001fff067819 */ /* 0x004fc600000114e2 */
[----:B------:R-:W-:Y:S01]  /*1590*/  STL [R1+0x470], R4 ;  /* 0x0004700401007387 */ /* 0x000fe20000100800 */
[----:B0-----:R-:W-:-:S03]  /*15a0*/  SHF.R.S32.HI R5, RZ, 0x1f, R225 ;  /* 0x0000001fff057819 */ /* 0x001fc600000114e1 */
[----:B------:R0:W-:Y:S01]  /*15b0*/  STL [R1+0x4d4], R6 ;  /* 0x0004d40601007387 */ /* 0x0001e20000100800 */
[----:B-1----:R-:W-:-:S03]  /*15c0*/  SHF.R.S32.HI R7, RZ, 0x1f, R224 ;  /* 0x0000001fff077819 */ /* 0x002fc600000114e0 */
[----:B------:R1:W-:Y:S04]  /*15d0*/  STL [R1+0x4d0], R5 ;  /* 0x0004d00501007387 */ /* 0x0003e80000100800 */
[----:B------:R2:W-:Y:S01]  /*15e0*/  STL [R1+0x4cc], R7 ;  /* 0x0004cc0701007387 */ /* 0x0005e20000100800 */
[----:B0-----:R-:W-:-:S03]  /*15f0*/  SHF.R.S32.HI R6, RZ, 0x1f, R223 ;  /* 0x0000001fff067819 */ /* 0x001fc600000114df */
[----:B------:R-:W-:Y:S01]  /*1600*/  STL [R1+0x46c], R0 ;  /* 0x00046c0001007387 */ /* 0x000fe20000100800 */
[----:B-1----:R-:W-:-:S03]  /*1610*/  SHF.R.S32.HI R5, RZ, 0x1f, R222 ;  /* 0x0000001fff057819 */ /* 0x002fc600000114de */
[----:B------:R0:W-:Y:S01]  /*1620*/  STL [R1+0x4c8], R6 ;  /* 0x0004c80601007387 */ /* 0x0001e20000100800 */
[----:B--2---:R-:W-:-:S03]  /*1630*/  SHF.R.S32.HI R7, RZ, 0x1f, R221 ;  /* 0x0000001fff077819 */ /* 0x004fc600000114dd */
[----:B------:R1:W-:Y:S04]  /*1640*/  STL [R1+0x4c4], R5 ;  /* 0x0004c40501007387 */ /* 0x0003e80000100800 */
[----:B------:R2:W-:Y:S01]  /*1650*/  STL [R1+0x4c0], R7 ;  /* 0x0004c00701007387 */ /* 0x0005e20000100800 */
[----:B0-----:R-:W-:Y:S02]  /*1660*/  SHF.R.S32.HI R6, RZ, 0x1f, R215 ;  /* 0x0000001fff067819 */ /* 0x001fe400000114d7 */
        /* <DEDUP_REMOVED lines=20> */
[----:B------:R-:W-:Y:S01]  /*17b0*/  SHF.R.S32.HI R4, RZ, 0x1f, R0 ;  /* 0x0000001fff047819 */ /* 0x000fe20000011400 */
[----:B------:R-:W-:Y:S02]  /*17c0*/  IMAD R0, R3, 0x8, R196 ;  /* 0x0000000803007824 */ /* 0x000fe400078e02c4 */
[----:B------:R2:W-:Y:S04]  /*17d0*/  STL [R1+0x494], R5 ;  /* 0x0004940501007387 */ /* 0x0005e80000100800 */
[----:B------:R2:W-:Y:S04]  /*17e0*/  STL [R1+0x518], R0 ;  /* 0x0005180001007387 */ /* 0x0005e80000100800 */
[----:B------:R2:W-:Y:S02]  /*17f0*/  STL [R1+0x490], R4 ;  /* 0x0004900401007387 */ /* 0x0005e40000100800 */
.L_x_12692:
[----:B------:R-:W-:Y:S05]  /*1800*/  YIELD ;  /* 0x0000000000007946 */ /* 0x000fea0003800000 */
[----:B------:R-:W-:Y:S01]  /*1810*/  ULDC.64 UR4, c[0x0][0xb20] ;  /* 0x0002c80000047ab9 */ /* 0x000fe20000000a00 */
[----:B0-2---:R-:W0:Y:S01]  /*1820*/  LDC.64 R4, c[0x0][0xb00] ;  /* 0x0002c000ff047b82 */ /* 0x005e220000000a00 */
[----:B------:R-:W-:Y:S01]  /*1830*/  ISETP.NE.U32.AND P1, PT, RZ, UR4, PT ;  /* 0x00000004ff007c0c */ /* 0x000fe2000bf25070 */
[----:B------:R-:W-:Y:S02]  /*1840*/  IMAD.MOV.U32 R10, RZ, RZ, RZ ;  /* 0x000000ffff0a7224 */ /* 0x000fe400078e00ff */
[----:B----4-:R-:W-:Y:S01]  /*1850*/  IMAD.MOV.U32 R16, RZ, RZ, RZ ;  /* 0x000000ffff107224 */ /* 0x010fe200078e00ff */
[----:B------:R-:W-:Y:S01]  /*1860*/  ISETP.NE.AND.EX P1, PT, RZ, UR5, PT, P1 ;  /* 0x00000005ff007c0c */ /* 0x000fe2000bf25310 */
[----:B------:R-:W-:-:S02]  /*1870*/  ULDC.64 UR4, c[0x0][0xb10] ;  /* 0x0002c40000047ab9 */ /* 0x000fc40000000a00 */
        /* <DEDUP_REMOVED lines=25> */
[----:B--23--:R-:W-:Y:S06]  /*1a10*/  @P2 BRA `(.L_x_12459) ;  /* 0x0000000000242947 */ /* 0x00cfec0003800000 */
        /* <DEDUP_REMOVED lines=9> */
.L_x_12459:
        /* <DEDUP_REMOVED lines=14> */
.L_x_12460:
[----:B------:R-:W-:Y:S05]  /*1b90*/  @!P0 BRA `(.L_x_12461) ;  /* 0x00000000000c8947 */ /* 0x000fea0003800000 */
[----:B------:R-:W2:Y:S04]  /*1ba0*/  LDG.E R0, desc[UR42][R4.64] ;  /* 0x0000002a04007981 */ /* 0x000ea8000c1e1900 */
[----:B------:R-:W2:Y:S02]  /*1bb0*/  LDG.E R17, desc[UR42][R4.64+0x4] ;  /* 0x0000042a04117981 */ /* 0x000ea4000c1e1900 */
[----:B--2---:R-:W-:-:S07]  /*1bc0*/  IMAD.IADD R17, R17, 0x1, -R0 ;  /* 0x0000000111117824 */ /* 0x004fce00078e0a00 */
.L_x_12461:
        /* <DEDUP_REMOVED lines=27> */
[----:B------:R-:W-:Y:S01]  /*1d80*/  VIADD R0, R29, 0x5f ;  /* 0x0000005f1d007836 */ /* 0x000fe20000000000 */
[----:B----4-:R-:W-:-:S03]  /*1d90*/  @P1 SHF.R.U32.HI R3, RZ, R11, R6 ;  /* 0x0000000bff031219 */ /* 0x010fc60000011606 */
        /* <DEDUP_REMOVED lines=17> */
.L_x_12464:
[----:B------:R-:W-:-:S13]  /*1eb0*/  ISETP.NE.AND P0, PT, R5, 0x1, PT ;  /* 0x000000010500780c */ /* 0x000fda0003f05270 */
[----:B------:R-:W0:Y:S02]  /*1ec0*/  @P0 LDC.64 R6, c[0x0][0xae0] ;  /* 0x0002b800ff060b82 */ /* 0x000e240000000a00 */
[----:B0-----:R-:W-:-:S05]  /*1ed0*/  @P0 IMAD.HI.U32 R6, R0, R6, RZ ;  /* 0x0000000600060227 */ /* 0x001fca00078e00ff */
[----:B------:R-:W-:-:S07]  /*1ee0*/  @P0 SHF.R.U32.HI R0, RZ, R7, R6 ;  /* 0x00000007ff000219 */ /* 0x000fce0000011606 */
.L_x_12465:
[----:B------:R-:W-:Y:S05]  /*1ef0*/  BSYNC B0 ;  /* 0x0000000000007941 */ /* 0x000fea0003800000 */
.L_x_12463:
[----:B------:R-:W-:-:S05]  /*1f00*/  IMAD R3, R0, R5, R5 ;  /* 0x0000000500037224 */ /* 0x000fca00078e0205 */
[----:B------:R-:W-:-:S07]  /*1f10*/  VIMNMX R4, R4, R3, PT ;  /* 0x0000000304047248 */ /* 0x000fce0003fe0100 */
.L_x_12462:
        /* <DEDUP_REMOVED lines=25> */
.L_x_12468:
[----:B------:R-:W-:-:S13]  /*20b0*/  ISETP.NE.AND P0, PT, R5, 0x1, PT ;  /* 0x000000010500780c */ /* 0x000fda0003f05270 */
[----:B------:R-:W0:Y:S02]  /*20c0*/  @P0 LDC.64 R6, c[0x0][0xae0] ;  /* 0x0002b800ff060b82 */ /* 0x000e240000000a00 */
[----:B0-----:R-:W-:-:S05]  /*20d0*/  @P0 IMAD.HI.U32 R6, R0, R6, RZ ;  /* 0x0000000600060227 */ /* 0x001fca00078e00ff */
[----:B------:R-:W-:-:S07]  /*20e0*/  @P0 SHF.R.U32.HI R0, RZ, R7, R6 ;  /* 0x00000007ff000219 */ /* 0x000fce0000011606 */
.L_x_12469:
[----:B------:R-:W-:Y:S05]  /*20f0*/  BSYNC B0 ;  /* 0x0000000000007941 */ /* 0x000fea0003800000 */
.L_x_12467:
[----:B------:R-:W-:-:S05]  /*2100*/  IMAD R0, R0, R5, RZ ;  /* 0x0000000500007224 */ /* 0x000fca00078e02ff */
[----:B------:R-:W-:-:S07]  /*2110*/  VIMNMX R3, R3, R0, !PT ;  /* 0x0000000003037248 */ /* 0x000fce0007fe0100 */
.L_x_12466:
        /* <DEDUP_REMOVED lines=41> */
.L_x_12471:
[----:B------:R-:W-:Y:S05]  /*23b0*/  BSYNC B0 ;  /* 0x0000000000007941 */ /* 0x000fea0003800000 */
.L_x_12470:
        /* <DEDUP_REMOVED lines=37> */
.L_x_12474:
[----:B------:R-:W-:Y:S05]  /*2610*/  BSYNC B6 ;  /* 0x0000000000067941 */ /* 0x000fea0003800000 */
.L_x_12473:
        /* <DEDUP_REMOVED lines=20> */
.L_x_12476:
[----:B------:R-:W-:Y:S05]  /*2760*/  BSYNC B6 ;  /* 0x0000000000067941 */ /* 0x000fea0003800000 */
.L_x_12475:
[----:B------:R-:W-:Y:S01]  /*2770*/  ULDC.64 UR4, c[0x0][0xaf0] ;  /* 0x0002bc0000047ab9 */ /* 0x000fe20000000a00 */
[----:B------:R-:W2:Y:S01]  /*2780*/  LDL R12, [R1+0x474] ;  /* 0x00047400010c7983 */ /* 0x000ea20000100800 */
[----:B------:R-:W-:Y:S01]  /*2790*/  ISETP.NE.U32.AND P0, PT, RZ, UR4, PT ;  /* 0x00000004ff007c0c */ /* 0x000fe2000bf05070 */
[----:B------:R-:W-:Y:S01]  /*27a0*/  IMAD.IADD R43, R16, 0x1, R17 ;  /* 0x00000001102b7824 */ /* 0x000fe200078e0211 */
[----:B------:R-:W-:Y:S01]  /*27b0*/  ULDC.64 UR8, c[0x0][0x408] ;  /* 0x0001020000087ab9 */ /* 0x000fe20000000a00 */
[----:B------:R-:W-:Y:S01]  /*27c0*/  SHF.R.S32.HI R155, RZ, 0x1f, R154 ;  /* 0x0000001fff9b7819 */ /* 0x000fe2000001149a */
[----:B------:R-:W-:Y:S01]  /*27d0*/  ULDC.64 UR10, c[0x0][0xb00] ;  /* 0x0002c000000a7ab9 */ /* 0x000fe20000000a00 */
[----:B------:R-:W-:Y:S01]  /*27e0*/  ISETP.NE.AND.EX P0, PT, RZ, UR5, PT, P0 ;  /* 0x00000005ff007c0c */ /* 0x000fe2000bf05300 */
[----:B------:R-:W0:Y:S01]  /*27f0*/  S2R R24, SR_TID.X ;  /* 0x0000000000187919 */ /* 0x000e220000002100 */
[----:B------:R-:W-:Y:S01]  /*2800*/  SHF.R.S32.HI R10, RZ, 0x1f, R43 ;  /* 0x0000001fff0a7819 */ /* 0x000fe2000001142b */
[----:B------:R-:W-:Y:S01]  /*2810*/  ULDC.64 UR4, c[0x0][0x300] ;  /* 0x0000c00000047ab9 */ /* 0x000fe20000000a00 */
[----:B------:R-:W-:-:S09]  /*2820*/  ULDC.64 UR6, c[0x0][0x3f8] ;  /* 0x0000fe0000067ab9 */ /* 0x000fd20000000a00 */
[----:B------:R-:W1:Y:S02]  /*2830*/  @P0 LDC.64 R4, c[0x0][0xaf0] ;  /* 0x0002bc00ff040b82 */ /* 0x000e640000000a00 */
[----:B-1----:R-:W-:-:S05]  /*2840*/  @P0 IMAD.WIDE R4, R91, 0x4, R4 ;  /* 0x000000045b040825 */ /* 0x002fca00078e0204 */
[----:B------:R1:W3:Y:S01]  /*2850*/  @P0 LDG.E R91, desc[UR42][R4.64] ;  /* 0x0000002a045b0981 */ /* 0x0002e2000c1e1900 */
[----:B------:R-:W-:Y:S01]  /*2860*/  IMAD R0, R10, UR4, RZ ;  /* 0x000000040a007c24 */ /* 0x000fe2000f8e02ff */
[----:B------:R-:W-:Y:S01]  /*2870*/  ISETP.NE.U32.AND P0, PT, RZ, UR10, PT ;  /* 0x0000000aff007c0c */ /* 0x000fe2000bf05070 */
[C---:B------:R-:W-:Y:S01]  /*2880*/  IMAD.WIDE.U32 R30, R43.reuse, UR4, RZ ;  /* 0x000000042b1e7c25 */ /* 0x040fe2000f8e00ff */
[----:B0-----:R-:W-:Y:S02]  /*2890*/  SHF.R.U32.HI R24, RZ, 0x7, R24 ;  /* 0x00000007ff187819 */ /* 0x001fe40000011618 */
[----:B------:R-:W-:Y:S01]  /*28a0*/  ISETP.NE.AND.EX P0, PT, RZ, UR11, PT, P0 ;  /* 0x0000000bff007c0c */ /* 0x000fe2000bf05300 */
[----:B------:R-:W-:Y:S01]  /*28b0*/  IMAD R3, R43, UR5, R0 ;  /* 0x000000052b037c24 */ /* 0x000fe2000f8e0200 */
[----:B------:R-:W-:Y:S01]  /*28c0*/  ULDC.64 UR4, c[0x0][0x308] ;  /* 0x0000c20000047ab9 */ /* 0x000fe20000000a00 */
[----:B------:R-:W-:Y:S01]  /*28d0*/  IMAD.WIDE.U32 R20, R22, UR8, R154 ;  /* 0x0000000816147c25 */ /* 0x000fe2000f8e009a */
[----:B------:R-:W-:-:S02]  /*28e0*/  ISETP.NE.AND P6, PT, R24, 0x1, PT ;  /* 0x000000011800780c */ /* 0x000fc40003fc5270 */
[----:B-----5:R-:W-:Y:S01]  /*28f0*/  SHF.R.S32.HI R0, RZ, 0x1f, R44 ;  /* 0x0000001fff007819 */ /* 0x020fe2000001142c */
[----:B------:R-:W-:Y:S02]  /*2900*/  IMAD.IADD R31, R31, 0x1, R3 ;  /* 0x000000011f1f7824 */ /* 0x000fe400078e0203 */
[C---:B------:R-:W-:Y:S02]  /*2910*/  IMAD R3, R157.reuse, UR8, RZ ;  /* 0x000000089d037c24 */ /* 0x040fe4000f8e02ff */
[----:B------:R-:W-:Y:S02]  /*2920*/  IMAD R7, R157, UR6, RZ ;  /* 0x000000069d077c24 */ /* 0x000fe4000f8e02ff */
[----:B------:R-:W-:Y:S02]  /*2930*/  IMAD R3, R22, UR9, R3 ;  /* 0x0000000916037c24 */ /* 0x000fe4000f8e0203 */
[----:B------:R-:W-:-:S04]  /*2940*/  IMAD.WIDE.U32 R30, R193, UR4, R30 ;  /* 0x00000004c11e7c25 */ /* 0x000fc8000f8e001e */
[----:B------:R-:W-:Y:S02]  /*2950*/  IMAD.IADD R21, R21, 0x1, R3 ;  /* 0x0000000115157824 */ /* 0x000fe400078e0203 */
[C---:B------:R-:W-:Y:S02]  /*2960*/  IMAD R7, R22.reuse, UR7, R7 ;  /* 0x0000000716077c24 */ /* 0x040fe4000f8e0207 */
[----:B------:R-:W-:-:S04]  /*2970*/  IMAD.WIDE.U32 R16, R22, UR6, R154 ;  /* 0x0000000616107c25 */ /* 0x000fc8000f8e009a */
[----:B------:R-:W-:Y:S01]  /*2980*/  IMAD R31, R193, UR5, R31 ;  /* 0x00000005c11f7c24 */ /* 0x000fe2000f8e021f */
[----:B------:R-:W-:Y:S01]  /*2990*/  ULDC.64 UR4, c[0x0][0x310] ;  /* 0x0000c40000047ab9 */ /* 0x000fe20000000a00 */
[----:B------:R-:W-:Y:S02]  /*29a0*/  IMAD.IADD R17, R17, 0x1, R7 ;  /* 0x0000000111117824 */ /* 0x000fe400078e0207 */
[C---:B-1----:R-:W-:Y:S02]  /*29b0*/  IMAD R5, R0.reuse, UR6, RZ ;  /* 0x0000000600057c24 */ /* 0x042fe4000f8e02ff */
[----:B------:R-:W-:Y:S02]  /*29c0*/  IMAD R7, R0, UR8, RZ ;  /* 0x0000000800077c24 */ /* 0x000fe4000f8e02ff */
[C---:B------:R-:W-:Y:S02]  /*29d0*/  IMAD R13, R44.reuse, UR7, R5 ;  /* 0x000000072c0d7c24 */ /* 0x040fe4000f8e0205 */
[----:B------:R-:W-:-:S04]  /*29e0*/  IMAD.WIDE.U32 R16, R44, UR6, R16 ;  /* 0x000000062c107c25 */ /* 0x000fc8000f8e0010 */
[C---:B------:R-:W-:Y:S02]  /*29f0*/  IMAD R61, R44.reuse, UR9, R7 ;  /* 0x000000092c3d7c24 */ /* 0x040fe4000f8e0207 */
[----:B------:R-:W-:Y:S01]  /*2a00*/  IMAD.WIDE.U32 R20, R44, UR8, R20 ;  /* 0x000000082c147c25 */ /* 0x000fe2000f8e0014 */
[----:B------:R-:W0:Y:S03]  /*2a10*/  LDC R7, c[0x0][0x3f4] ;  /* 0x0000fd00ff077b82 */ /* 0x000e260000000800 */
[C---:B------:R-:W-:Y:S02]  /*2a20*/  VIADD R4, R152.reuse, 0xc0 ;  /* 0x000000c098047836 */ /* 0x040fe40000000000 */
[C---:B------:R-:W-:Y:S02]  /*2a30*/  VIADD R51, R152.reuse, 0x40 ;  /* 0x0000004098337836 */ /* 0x040fe40000000000 */
[----:B------:R-:W-:-:S02]  /*2a40*/  VIADD R52, R152, 0x60 ;  /* 0x0000006098347836 */ /* 0x000fc40000000000 */
[C---:B------:R-:W-:Y:S02]  /*2a50*/  VIADD R53, R152.reuse, 0x80 ;  /* 0x0000008098357836 */ /* 0x040fe40000000000 */
[C---:B------:R-:W-:Y:S02]  /*2a60*/  VIADD R54, R152.reuse, 0xa0 ;  /* 0x000000a098367836 */ /* 0x040fe40000000000 */
[----:B------:R-:W-:Y:S02]  /*2a70*/  VIADD R9, R152, 0xe0 ;  /* 0x000000e098097836 */ /* 0x000fe40000000000 */
[----:B------:R-:W-:Y:S02]  /*2a80*/  IMAD.MOV.U32 R57, RZ, RZ, 0x20 ;  /* 0x00000020ff397424 */ /* 0x000fe400078e00ff */
[----:B------:R-:W-:Y:S02]  /*2a90*/  IMAD.IADD R60, R17, 0x1, R13 ;  /* 0x00000001113c7824 */ /* 0x000fe400078e020d */
[----:B------:R-:W-:Y:S01]  /*2aa0*/  IMAD.IADD R61, R21, 0x1, R61 ;  /* 0x00000001153d7824 */ /* 0x000fe200078e023d */
[----:B---3--:R-:W-:-:S02]  /*2ab0*/  SHF.R.S32.HI R3, RZ, 0x1f, R91 ;  /* 0x0000001fff037819 */ /* 0x008fc4000001145b */
[----:B------:R-:W-:Y:S02]  /*2ac0*/  SEL R91, R91, RZ, !P0 ;  /* 0x000000ff5b5b7207 */ /* 0x000fe40004000000 */
[----:B------:R-:W-:-:S05]  /*2ad0*/  SEL R8, R3, RZ, !P0 ;  /* 0x000000ff03087207 */ /* 0x000fca0004000000 */
[----:B------:R-:W-:Y:S02]  /*2ae0*/  IMAD R3, R8, UR4, RZ ;  /* 0x0000000408037c24 */ /* 0x000fe4000f8e02ff */
[----:B------:R-:W-:-:S04]  /*2af0*/  IMAD.WIDE.U32 R30, R91, UR4, R30 ;  /* 0x000000045b1e7c25 */ /* 0x000fc8000f8e001e */
[----:B------:R-:W-:Y:S02]  /*2b00*/  IMAD R11, R91, UR5, R3 ;  /* 0x000000055b0b7c24 */ /* 0x000fe4000f8e0203 */
[----:B------:R-:W-:Y:S01]  /*2b10*/  VIADD R3, R152, 0x20 ;  /* 0x0000002098037836 */ /* 0x000fe20000000000 */
[----:B------:R-:W-:Y:S05]  /*2b20*/  @!P6 WARPSYNC.ALL ;  /* 0x000000000000e948 */ /* 0x000fea0003800000 */
[----:B------:R-:W-:Y:S01]  /*2b30*/  ULDC UR4, c[0x0][0x320] ;  /* 0x0000c80000047ab9 */ /* 0x000fe20000000800 */
[----:B--2---:R-:W-:Y:S01]  /*2b40*/  IMAD.SHL.U32 R55, R12, 0x40, RZ ;  /* 0x000000400c377824 */ /* 0x004fe200078e00ff */
[----:B------:R-:W-:Y:S01]  /*2b50*/  @!P6 BAR.SYNC.DEFER_BLOCKING 0x9, 0x100 ;  /* 0x024400000000eb1d */ /* 0x000fe20000010000 */
[----:B------:R-:W-:-:S02]  /*2b60*/  ISETP.GE.AND P0, PT, R3, UR4, PT ;  /* 0x0000000403007c0c */ /* 0x000fc4000bf06270 */
[----:B------:R-:W-:Y:S02]  /*2b70*/  ISETP.GE.AND P1, PT, R152, UR4, PT ;  /* 0x0000000498007c0c */ /* 0x000fe4000bf26270 */
[----:B------:R-:W-:Y:S01]  /*2b80*/  SEL R5, RZ, 0xffffffff, P0 ;  /* 0xffffffffff057807 */ /* 0x000fe20000000000 */
[----:B------:R-:W-:Y:S01]  /*2b90*/  ULDC.64 UR6, c[0x0][0x330] ;  /* 0x0000cc0000067ab9 */ /* 0x000fe20000000a00 */
[----:B------:R-:W-:Y:S02]  /*2ba0*/  ISETP.GE.AND P0, PT, R4, UR4, PT ;  /* 0x0000000404007c0c */ /* 0x000fe4000bf06270 */
[----:B------:R-:W-:Y:S01]  /*2bb0*/  SEL R4, RZ, 0x1, P1 ;  /* 0x00000001ff047807 */ /* 0x000fe20000800000 */
[----:B------:R-:W-:Y:S01]  /*2bc0*/  IMAD.SHL.U32 R5, R5, 0x2, RZ ;  /* 0x0000000205057824 */ /* 0x000fe200078e00ff */
[----:B------:R-:W-:Y:S02]  /*2bd0*/  ISETP.GE.AND P1, PT, R51, UR4, PT ;  /* 0x0000000433007c0c */ /* 0x000fe4000bf26270 */
[----:B------:R-:W-:-:S02]  /*2be0*/  ISETP.GE.AND P2, PT, R52, UR4, PT ;  /* 0x0000000434007c0c */ /* 0x000fc4000bf46270 */
[----:B------:R-:W-:Y:S02]  /*2bf0*/  LOP3.LUT R4, R5, 0x2, R4, 0xe2, !PT ;  /* 0x0000000205047812 */ /* 0x000fe400078ee204 */
[----:B------:R-:W-:Y:S02]  /*2c00*/  SEL R5, RZ, 0x4, P1 ;  /* 0x00000004ff057807 */ /* 0x000fe40000800000 */
[----:B------:R-:W-:Y:S02]  /*2c10*/  SEL R6, RZ, 0x8, P2 ;  /* 0x00000008ff067807 */ /* 0x000fe40001000000 */
[----:B------:R-:W-:Y:S02]  /*2c20*/  ISETP.GE.AND P1, PT, R53, UR4, PT ;  /* 0x0000000435007c0c */ /* 0x000fe4000bf26270 */
[----:B------:R-:W-:Y:S02]  /*2c30*/  ISETP.GE.AND P2, PT, R54, UR4, PT ;  /* 0x0000000436007c0c */ /* 0x000fe4000bf46270 */
[----:B------:R-:W-:-:S02]  /*2c40*/  LOP3.LUT R4, R6, R4, R5, 0xfe, !PT ;  /* 0x0000000406047212 */ /* 0x000fc400078efe05 */
[----:B------:R-:W-:Y:S02]  /*2c50*/  SEL R5, RZ, 0x10, P1 ;  /* 0x00000010ff057807 */ /* 0x000fe40000800000 */
[----:B------:R-:W-:-:S04]  /*2c60*/  SEL R6, RZ, 0x20, P2 ;  /* 0x00000020ff067807 */ /* 0x000fc80001000000 */
[----:B------:R-:W-:Y:S02]  /*2c70*/  LOP3.LUT R5, R6, R4, R5, 0xfe, !PT ;  /* 0x0000000406057212 */ /* 0x000fe400078efe05 */
[----:B------:R-:W-:Y:S02]  /*2c80*/  SEL R4, RZ, 0x40, P0 ;  /* 0x00000040ff047807 */ /* 0x000fe40000000000 */
[----:B0-----:R-:W-:-:S04]  /*2c90*/  ISETP.GE.AND P0, PT, R152, R7, PT ;  /* 0x000000079800720c */ /* 0x001fc80003f06270 */
[----:B------:R-:W-:-:S05]  /*2ca0*/  SEL R7, R7, RZ, P0 ;  /* 0x000000ff07077207 */ /* 0x000fca0000000000 */
[----:B------:R-:W-:Y:S01]  /*2cb0*/  IMAD.IADD R7, R152, 0x1, R7 ;  /* 0x0000000198077824 */ /* 0x000fe200078e0207 */
[----:B------:R-:W-:Y:S02]  /*2cc0*/  LOP3.LUT R5, R5, R4, RZ, 0xfc, !PT ;  /* 0x0000000405057212 */ /* 0x000fe400078efcff */
[----:B------:R-:W-:Y:S02]  /*2cd0*/  LOP3.LUT R55, R55, 0x1c0, RZ, 0xc0, !PT ;  /* 0x000001c037377812 */ /* 0x000fe400078ec0ff */
[----:B------:R-:W-:Y:S02]  /*2ce0*/  SHF.R.S32.HI R4, RZ, 0x1f, R7 ;  /* 0x0000001fff047819 */ /* 0x000fe40000011407 */
[----:B------:R-:W-:Y:S01]  /*2cf0*/  ISETP.GE.AND P3, PT, R9, UR4, PT ;  /* 0x0000000409007c0c */ /* 0x000fe2000bf66270 */
[----:B------:R-:W-:Y:S01]  /*2d00*/  IMAD.WIDE.U32 R40, R193, UR6, R152 ;  /* 0x00000006c1287c25 */ /* 0x000fe2000f8e0098 */
[----:B------:R-:W-:Y:S01]  /*2d10*/  LOP3.LUT R9, R55, 0x18, R152, 0xf8, !PT ;  /* 0x0000001837097812 */ /* 0x000fe200078ef898 */
[----:B------:R-:W-:Y:S01]  /*2d20*/  ULDC.64 UR4, c[0x0][0x338] ;  /* 0x0000ce0000047ab9 */ /* 0x000fe20000000a00 */
[----:B------:R-:W-:-:S02]  /*2d30*/  SHF.R.U32.HI R56, RZ, 0x3, R55 ;  /* 0x00000003ff387819 */ /* 0x000fc40000011637 */
[----:B------:R-:W-:Y:S01]  /*2d40*/  LEA.HI R7, R4, R7, RZ, 0x3 ;  /* 0x0000000704077211 */ /* 0x000fe200078f18ff */
[----:B------:R-:W-:Y:S01]  /*2d50*/  IMAD R41, R193, UR7, R41 ;  /* 0x00000007c1297c24 */ /* 0x000fe2000f8e0229 */
[----:B------:R-:W-:Y:S01]  /*2d60*/  LOP3.LUT P1, RZ, R12, 0x4, RZ, 0xc0, !PT ;  /* 0x000000040cff7812 */ /* 0x000fe2000782c0ff */
[----:B------:R-:W-:Y:S01]  /*2d70*/  IMAD R6, R8, UR4, RZ ;  /* 0x0000000408067c24 */ /* 0x000fe2000f8e02ff */
[----:B------:R-:W-:Y:S02]  /*2d80*/  LOP3.LUT R9, R9, R56, RZ, 0x3c, !PT ;  /* 0x0000003809097212 */ /* 0x000fe400078e3cff */
[----:B------:R-:W-:Y:S02]  /*2d90*/  LOP3.LUT R4, R190, 0x38, R7, 0xf8, !PT ;  /* 0x00000038be047812 */ /* 0x000fe400078ef807 */
[----:B------:R-:W-:Y:S01]  /*2da0*/  IADD3 R42, P2, R22, R43, RZ ;  /* 0x0000002b162a7210 */ /* 0x000fe20007f5e0ff */
[----:B------:R-:W-:Y:S01]  /*2db0*/  IMAD R65, R91, UR5, R6 ;  /* 0x000000055b417c24 */ /* 0x000fe2000f8e0206 */
[----:B------:R-:W-:Y:S01]  /*2dc0*/  SEL R57, R57, 0xffffffe0, !P1 ;  /* 0xffffffe039397807 */ /* 0x000fe20004800000 */
[----:B------:R-:W-:Y:S01]  /*2dd0*/  IMAD.WIDE.U32 R40, R91, UR4, R40 ;  /* 0x000000045b287c25 */ /* 0x000fe2000f8e0028 */
[----:B------:R-:W-:Y:S01]  /*2de0*/  LOP3.LUT R63, R4, R191, RZ, 0x3c, !PT ;  /* 0x000000bf043f7212 */ /* 0x000fe200078e3cff */
[----:B------:R-:W-:Y:S01]  /*2df0*/  ULDC UR4, c[0x0][0x2f4] ;  /* 0x0000bd0000047ab9 */ /* 0x000fe20000000800 */
[----:B------:R-:W-:Y:S01]  /*2e00*/  SEL R66, RZ, 0xffffff80, P3 ;  /* 0xffffff80ff427807 */ /* 0x000fe20001800000 */
[----:B------:R-:W-:Y:S01]  /*2e10*/  IMAD R58, R180, 0x200, R9 ;  /* 0x00000200b43a7824 */ /* 0x000fe200078e0209 */
[----:B------:R-:W-:Y:S01]  /*2e20*/  SHF.R.S32.HI R62, RZ, 0x3, R7 ;  /* 0x00000003ff3e7819 */ /* 0x000fe20000011407 */
[----:B------:R-:W-:Y:S01]  /*2e30*/  IMAD.X R43, R157, 0x1, R10, P2 ;  /* 0x000000019d2b7824 */ /* 0x000fe200010e060a */
[----:B------:R-:W-:Y:S01]  /*2e40*/  ISETP.GE.AND P1, PT, R152, UR4, PT ;  /* 0x0000000498007c0c */ /* 0x000fe2000bf26270 */
[----:B------:R-:W-:Y:S01]  /*2e50*/  IMAD.IADD R59, R57, 0x1, R58 ;  /* 0x00000001393b7824 */ /* 0x000fe200078e023a */
[----:B------:R-:W-:Y:S01]  /*2e60*/  ISETP.GE.AND P2, PT, R3, UR4, PT ;  /* 0x0000000403007c0c */ /* 0x000fe2000bf46270 */
[----:B------:R-:W-:Y:S01]  /*2e70*/  IMAD.IADD R63, R192, 0x1, R63 ;  /* 0x00000001c03f7824 */ /* 0x000fe200078e023f */
[----:B------:R-:W-:Y:S01]  /*2e80*/  LOP3.LUT R66, R5, 0x80, R66, 0xc8, !PT ;  /* 0x0000008005427812 */ /* 0x000fe200078ec842 */
[----:B------:R-:W-:Y:S01]  /*2e90*/  IMAD.IADD R64, R31, 0x1, R11 ;  /* 0x000000011f407824 */ /* 0x000fe200078e020b */
[----:B------:R-:W-:Y:S01]  /*2ea0*/  LOP3.LUT R67, R5, 0x40, RZ, 0xc0, !PT ;  /* 0x0000004005437812 */ /* 0x000fe200078ec0ff */
[----:B------:R-:W-:-:S08]  /*2eb0*/  IMAD.IADD R65, R41, 0x1, R65 ;  /* 0x0000000129417824 */ /* 0x000fd000078e0241 */
.L_x_12528:
[----:B------:R-:W0:Y:S01]  /*2ec0*/  LDC.64 R74, c[0x0][0x300] ;  /* 0x0000c000ff4a7b82 */ /* 0x000e220000000a00 */
[----:B------:R-:W-:Y:S01]  /*2ed0*/  VIADD R49, R49, 0xffffffff ;  /* 0xffffffff31317836 */ /* 0x000fe20000000000 */
[----:B------:R-:W-:Y:S05]  /*2ee0*/  YIELD ;  /* 0x0000000000007946 */ /* 0x000fea0003800000 */
[----:B------:R-:W-:Y:S01]  /*2ef0*/  SHF.R.S32.HI R11, RZ, 0x1f, R49 ;  /* 0x0000001fff0b7819 */ /* 0x000fe20000011431 */
[----:B------:R-:W1:Y:S01]  /*2f00*/  LDC.64 R70, c[0x0][0x2e8] ;  /* 0x0000ba00ff467b82 */ /* 0x000e620000000a00 */
[----:B------:R-:W-:Y:S01]  /*2f10*/  IMAD.MOV.U32 R78, RZ, RZ, R152 ;  /* 0x000000ffff4e7224 */ /* 0x000fe200078e0098 */
[----:B------:R-:W-:Y:S01]  /*2f20*/  BSSY B0, `(.L_x_12477) ;  /* 0x0000328000007945 */ /* 0x000fe20003800000 */
[----:B------:R-:W-:-:S02]  /*2f30*/  IMAD.MOV.U32 R79, RZ, RZ, R153 ;  /* 0x000000ffff4f7224 */ /* 0x000fc400078e0099 */
[----:B------:R-:W-:-:S03]  /*2f40*/  IMAD R83, R23, 0x1800, R59 ;  /* 0x0000180017537824 */ /* 0x000fc600078e023b */
[----:B------:R-:W2:Y:S01]  /*2f50*/  LDC R73, c[0x0][0x3f4] ;  /* 0x0000fd00ff497b82 */ /* 0x000ea20000000800 */
[----:B------:R-:W-:Y:S02]  /*2f60*/  IMAD R83, R83, 0x2, R48 ;  /* 0x0000000253537824 */ /* 0x000fe400078e0230 */
[-C--:B0-----:R-:W-:Y:S02]  /*2f70*/  IMAD R4, R11, R74.reuse, RZ ;  /* 0x0000004a0b047224 */ /* 0x081fe400078e02ff */
[----:B------:R-:W-:-:S04]  /*2f80*/  IMAD.WIDE.U32 R32, R49, R74, RZ ;  /* 0x0000004a31207225 */ /* 0x000fc800078e00ff */
[----:B------:R-:W-:Y:S02]  /*2f90*/  IMAD R5, R49, R75, R4 ;  /* 0x0000004b31057224 */ /* 0x000fe400078e0204 */
[-C--:B------:R-:W-:Y:S02]  /*2fa0*/  IMAD R81, R157, R74.reuse, RZ ;  /* 0x0000004a9d517224 */ /* 0x080fe400078e02ff */
[----:B------:R-:W-:Y:S02]  /*2fb0*/  IMAD.IADD R6, R33, 0x1, R5 ;  /* 0x0000000121067824 */ /* 0x000fe400078e0205 */
[----:B------:R-:W-:-:S04]  /*2fc0*/  IMAD.WIDE.U32 R4, R22, R74, R78 ;  /* 0x0000004a16047225 */ /* 0x000fc800078e004e */
[----:B------:R-:W-:Y:S01]  /*2fd0*/  IMAD.WIDE.U32 R32, R32, 0x60, RZ ;  /* 0x0000006020207825 */ /* 0x000fe200078e00ff */
[----:B------:R-:W-:-:S03]  /*2fe0*/  IADD3 R7, P3, R30, R4, RZ ;  /* 0x000000041e077210 */ /* 0x000fc60007f7e0ff */
[----:B------:R-:W-:Y:S01]  /*2ff0*/  IMAD R9, R6, 0x60, RZ ;  /* 0x0000006006097824 */ /* 0x000fe200078e02ff */
[-C--:B------:R-:W-:Y:S01]  /*3000*/  LEA R4, P5, R74, R32.reuse, 0x6 ;  /* 0x000000204a047211 */ /* 0x080fe200078a30ff */
[----:B------:R-:W-:Y:S02]  /*3010*/  IMAD R81, R22, R75, R81 ;  /* 0x0000004b16517224 */ /* 0x000fe400078e0251 */
[----:B------:R-:W-:Y:S01]  /*3020*/  IMAD.IADD R82, R33, 0x1, R9 ;  /* 0x0000000121527824 */ /* 0x000fe200078e0209 */
[----:B------:R-:W-:Y:S02]  /*3030*/  IADD3 R4, P4, R4, R7, RZ ;  /* 0x0000000704047210 */ /* 0x000fe40007f9e0ff */
[----:B------:R-:W-:Y:S02]  /*3040*/  IADD3.X R8, R64, R5, R81, P3, !PT ;  /* 0x0000000540087210 */ /* 0x000fe40001ffe451 */
[----:B------:R-:W-:Y:S02]  /*3050*/  IADD3 R6, P3, R7, R32, RZ ;  /* 0x0000002007067210 */ /* 0x000fe40007f7e0ff */
[----:B------:R-:W-:-:S02]  /*3060*/  LEA.HI.X R5, R74, R82, R75, 0x6, P5 ;  /* 0x000000524a057211 */ /* 0x000fc400028f344b */
[-C--:B-1----:R-:W-:Y:S01]  /*3070*/  LEA R14, P5, R6, R70.reuse, 0x1 ;  /* 0x00000046060e7211 */ /* 0x082fe200078a08ff */
[----:B------:R-:W-:Y:S01]  /*3080*/  IMAD.X R7, R8, 0x1, R82, P3 ;  /* 0x0000000108077824 */ /* 0x000fe200018e0652 */
[----:B----4-:R-:W-:Y:S01]  /*3090*/  LEA R12, P3, R4, R70, 0x1 ;  /* 0x00000046040c7211 */ /* 0x010fe200078608ff */
[----:B------:R-:W-:Y:S01]  /*30a0*/  IMAD.X R5, R5, 0x1, R8, P4 ;  /* 0x0000000105057824 */ /* 0x000fe200020e0608 */
[----:B------:R-:W-:Y:S02]  /*30b0*/  ISETP.GT.AND P4, PT, R49, R50, PT ;  /* 0x000000323100720c */ /* 0x000fe40003f84270 */
[-C--:B------:R-:W-:Y:S02]  /*30c0*/  LEA.HI.X R15, R6, R71.reuse, R7, 0x1, P5 ;  /* 0x00000047060f7211 */ /* 0x080fe400028f0c07 */
[----:B------:R-:W-:Y:S01]  /*30d0*/  LEA.HI.X R13, R4, R71, R5, 0x1, P3 ;  /* 0x00000047040d7211 */ /* 0x000fe200018f0c05 */
[----:B------:R-:W-:Y:S01]  /*30e0*/  IMAD R5, R23, 0x1800, R58 ;  /* 0x0000180017057824 */ /* 0x000fe200078e023a */
[----:B--2---:R-:W-:-:S02]  /*30f0*/  ISETP.GE.AND P3, PT, R73, 0x1, PT ;  /* 0x000000014900780c */ /* 0x004fc40003f66270 */
[----:B------:R-:W-:Y:S01]  /*3100*/  P2R R69, PR, RZ, 0x10 ;  /* 0x00000010ff457803 */ /* 0x000fe20000000000 */
[----:B------:R-:W-:-:S10]  /*3110*/  IMAD R84, R5, 0x2, R48 ;  /* 0x0000000205547824 */ /* 0x000fd400078e0230 */
[----:B------:R-:W-:Y:S05]  /*3120*/  @!P3 BRA `(.L_x_12478) ;  /* 0x0000002c00b0b947 */ /* 0x000fea0003800000 */
[----:B------:R-:W0:Y:S01]  /*3130*/  LDC.64 R76, c[0x0][0x3f8] ;  /* 0x0000fe00ff4c7b82 */ /* 0x000e220000000a00 */
[----:B------:R-:W-:Y:S01]  /*3140*/  ULDC.U8 UR4, c[0x0][0x410] ;  /* 0x0001040000047ab9 */ /* 0x000fe20000000000 */
[----:B------:R-:W-:Y:S01]  /*3150*/  IMAD R72, R49, -0x60, R46 ;  /* 0xffffffa031487824 */ /* 0x000fe200078e022e */
[----:B------:R-:W-:-:S04]  /*3160*/  ISETP.NE.AND P3, PT, RZ, UR4, PT ;  /* 0x00000004ff007c0c */ /* 0x000fc8000bf65270 */
[----:B------:R-:W-:Y:S01]  /*3170*/  VIMNMX R72, R72, 0x60, PT ;  /* 0x0000006048487848 */ /* 0x000fe20003fe0100 */
[----:B------:R-:W1:Y:S01]  /*3180*/  LDC.64 R38, c[0x0][0x408] ;  /* 0x00010200ff267b82 */ /* 0x000e620000000a00 */
[-C--:B0-----:R-:W-:Y:S02]  /*3190*/  IMAD R4, R11, R76.reuse, RZ ;  /* 0x0000004c0b047224 */ /* 0x081fe400078e02ff */
[----:B------:R-:W-:-:S04]  /*31a0*/  IMAD.WIDE.U32 R36, R49, R76, RZ ;  /* 0x0000004c31247225 */ /* 0x000fc800078e00ff */
[----:B------:R-:W-:Y:S02]  /*31b0*/  IMAD R5, R49, R77, R4 ;  /* 0x0000004d31057224 */ /* 0x000fe400078e0204 */
[-C--:B-1----:R-:W-:Y:S02]  /*31c0*/  IMAD R6, R11, R38.reuse, RZ ;  /* 0x000000260b067224 */ /* 0x082fe400078e02ff */
[----:B------:R-:W-:-:S04]  /*31d0*/  IMAD.WIDE.U32 R34, R49, R38, RZ ;  /* 0x0000002631227225 */ /* 0x000fc800078e00ff */
[----:B------:R-:W-:Y:S02]  /*31e0*/  IMAD R7, R49, R39, R6 ;  /* 0x0000002731077224 */ /* 0x000fe400078e0206 */
        /* <DEDUP_REMOVED lines=11> */
[----:B------:R-:W-:Y:S01]  /*32a0*/  IMAD.MOV.U32 R4, RZ, RZ, R16 ;  /* 0x000000ffff047224 */ /* 0x000fe200078e0010 */
[----:B------:R-:W-:Y:S01]  /*32b0*/  ULDC.64 UR4, c[0x0][0x3e8] ;  /* 0x0000fa0000047ab9 */ /* 0x000fe20000000a00 */
[----:B------:R-:W-:Y:S01]  /*32c0*/  IMAD.MOV.U32 R5, RZ, RZ, R60 ;  /* 0x000000ffff057224 */ /* 0x000fe200078e003c */
[----:B------:R-:W-:Y:S01]  /*32d0*/  ULDC.64 UR6, c[0x0][0x400] ;  /* 0x0001000000067ab9 */ /* 0x000fe20000000a00 */
[----:B------:R-:W-:Y:S01]  /*32e0*/  IMAD R25, R80, 0x60, RZ ;  /* 0x0000006050197824 */ /* 0x000fe200078e02ff */
[----:B------:R-:W-:Y:S01]  /*32f0*/  CS2R R74, SRZ ;  /* 0x00000000004a7805 */ /* 0x000fe2000001ff00 */
[----:B------:R-:W-:Y:S01]  /*3300*/  IMAD.WIDE.U32 R6, R36, 0x60, R4 ;  /* 0x0000006024067825 */ /* 0x000fe200078e0004 */
[----:B------:R-:W-:-:S03]  /*3310*/  CS2R R78, SRZ ;  /* 0x00000000004e7805 */ /* 0x000fc6000001ff00 */
[----:B------:R-:W-:Y:S02]  /*3320*/  IMAD.MOV.U32 R4, RZ, RZ, R20 ;  /* 0x000000ffff047224 */ /* 0x000fe400078e0014 */
[----:B------:R-:W-:Y:S02]  /*3330*/  IMAD.MOV.U32 R5, RZ, RZ, R61 ;  /* 0x000000ffff057224 */ /* 0x000fe400078e003d */
[----:B------:R-:W-:Y:S02]  /*3340*/  IMAD R27, R68, 0x60, RZ ;  /* 0x00000060441b7824 */ /* 0x000fe400078e02ff */
[----:B------:R-:W-:Y:S01]  /*3350*/  IMAD.WIDE.U32 R10, R34, 0x60, R4 ;  /* 0x00000060220a7825 */ /* 0x000fe200078e0004 */
[----:B------:R-:W-:-:S03]  /*3360*/  LEA R4, P3, R6, UR4, 0x1 ;  /* 0x0000000406047c11 */ /* 0x000fc6000f8608ff */
[----:B------:R-:W-:Y:S02]  /*3370*/  IMAD.IADD R5, R7, 0x1, R25 ;  /* 0x0000000107057824 */ /* 0x000fe400078e0219 */
[----:B------:R-:W-:-:S03]  /*3380*/  IMAD.IADD R7, R11, 0x1, R27 ;  /* 0x000000010b077824 */ /* 0x000fc600078e021b */
        /* <DEDUP_REMOVED lines=11> */
.L_x_12481:
[----:B------:R-:W-:Y:S05]  /*3440*/  BSYNC B1 ;  /* 0x0000000000017941 */ /* 0x000fea0003800000 */
.L_x_12480:
[----:B------:R-:W-:Y:S01]  /*3450*/  ISETP.GE.AND P5, PT, R156, R72, PT ;  /* 0x000000489c00720c */ /* 0x000fe20003fa6270 */
[----:B------:R-:W-:Y:S01]  /*3460*/  BSSY B1, `(.L_x_12482) ;  /* 0x0000023000017945 */ /* 0x000fe20003800000 */
[----:B------:R-:W-:Y:S02]  /*3470*/  CS2R R24, SRZ ;  /* 0x0000000000187805 */ /* 0x000fe4000001ff00 */
[----:B------:R-:W-:Y:S01]  /*3480*/  CS2R R10, SRZ ;  /* 0x00000000000a7805 */ /* 0x000fe2000001ff00 */
[----:B-----5:R-:W-:Y:S01]  /*3490*/  IMAD.MOV.U32 R81, RZ, RZ, R32 ;  /* 0x000000ffff517224 */ /* 0x020fe200078e0020 */
[----:B------:R-:W-:Y:S01]  /*34a0*/  CS2R R26, SRZ ;  /* 0x00000000001a7805 */ /* 0x000fe2000001ff00 */
[----:B------:R-:W-:-:S06]  /*34b0*/  IMAD.MOV.U32 R82, RZ, RZ, R33 ;  /* 0x000000ffff527224 */ /* 0x000fcc00078e0021 */
[----:B------:R-:W-:Y:S05]  /*34c0*/  @P5 BRA `(.L_x_12483) ;  /* 0x0000000000705947 */ /* 0x000fea0003800000 */
[C---:B0-----:R-:W-:Y:S01]  /*34d0*/  SHF.L.U64.HI R5, R76.reuse, 0x6, R77 ;  /* 0x000000064c057819 */ /* 0x041fe2000001024d */
[----:B------:R-:W-:Y:S01]  /*34e0*/  IMAD.SHL.U32 R4, R76, 0x40, RZ ;  /* 0x000000404c047824 */ /* 0x000fe200078e00ff */
[----:B------:R-:W-:Y:S01]  /*34f0*/  ULDC.64 UR4, c[0x0][0x3e8] ;  /* 0x0000fa0000047ab9 */ /* 0x000fe20000000a00 */
[----:B------:R-:W-:Y:S01]  /*3500*/  IMAD R9, R80, 0x60, RZ ;  /* 0x0000006050097824 */ /* 0x000fe200078e02ff */
[----:B------:R-:W-:Y:S01]  /*3510*/  CS2R R24, SRZ ;  /* 0x0000000000187805 */ /* 0x000fe2000001ff00 */
[----:B------:R-:W-:Y:S01]  /*3520*/  IMAD.WIDE.U32 R4, R36, 0x60, R4 ;  /* 0x0000006024047825 */ /* 0x000fe200078e0004 */
[----:B------:R-:W-:-:S03]  /*3530*/  CS2R R26, SRZ ;  /* 0x00000000001a7805 */ /* 0x000fc6000001ff00 */
[----:B------:R-:W-:Y:S01]  /*3540*/  IMAD R8, R68, 0x60, RZ ;  /* 0x0000006044087824 */ /* 0x000fe200078e02ff */
[----:B------:R-:W-:Y:S01]  /*3550*/  IADD3 R6, P3, R16, R4, RZ ;  /* 0x0000000410067210 */ /* 0x000fe20007f7e0ff */
[----:B------:R-:W-:-:S03]  /*3560*/  IMAD.SHL.U32 R4, R38, 0x40, RZ ;  /* 0x0000004026047824 */ /* 0x000fc600078e00ff */
[----:B------:R-:W-:Y:S02]  /*3570*/  IADD3.X R9, R60, R9, R5, P3, !PT ;  /* 0x000000093c097210 */ /* 0x000fe40001ffe405 */
[----:B------:R-:W-:-:S03]  /*3580*/  SHF.L.U64.HI R5, R38, 0x6, R39 ;  /* 0x0000000626057819 */ /* 0x000fc60000010227 */
[----:B------:R-:W-:-:S03]  /*3590*/  IMAD.WIDE.U32 R4, R34, 0x60, R4 ;  /* 0x0000006022047825 */ /* 0x000fc600078e0004 */
[----:B------:R-:W-:-:S04]  /*35a0*/  IADD3 R7, P3, R20, R4, RZ ;  /* 0x0000000414077210 */ /* 0x000fc80007f7e0ff */
[----:B------:R-:W-:Y:S02]  /*35b0*/  IADD3.X R8, R61, R8, R5, P3, !PT ;  /* 0x000000083d087210 */ /* 0x000fe40001ffe405 */
        /* <DEDUP_REMOVED lines=13> */
.L_x_12483:
[----:B------:R-:W-:Y:S05]  /*3690*/  BSYNC B1 ;  /* 0x0000000000017941 */ /* 0x000fea0003800000 */
.L_x_12482:
[----:B------:R-:W-:Y:S01]  /*36a0*/  ULOP3.LUT UR4, UR38, 0x1, URZ, 0xfc, !UPT ;  /* 0x0000000126047892 */ /* 0x000fe2000f8efc3f */
[----:B01----:R-:W-:Y:S01]  /*36b0*/  IMAD.MOV.U32 R4, RZ, RZ, R74 ;  /* 0x000000ffff047224 */ /* 0x003fe200078e004a */
[----:B------:R-:W-:Y:S01]  /*36c0*/  PRMT R35, R35, 0x5410, R82 ;  /* 0x0000541023237816 */ /* 0x000fe20000000052 */
[----:B------:R-:W-:Y:S01]  /*36d0*/  IMAD.MOV.U32 R5, RZ, RZ, R75 ;  /* 0x000000ffff057224 */ /* 0x000fe200078e004b */
[----:B------:R-:W-:Y:S01]  /*36e0*/  UISETP.NE.AND UP0, UPT, UR4, 0x3, UPT ;  /* 0x000000030400788c */ /* 0x000fe2000bf05270 */
        /* <DEDUP_REMOVED lines=30> */
.L_x_12484:
[----:B------:R-:W-:Y:S01]  /*38d0*/  IMAD R68, R23, 0x8, R2 ;  /* 0x0000000817447824 */ /* 0x000fe200078e0202 */
[----:B------:R-:W-:Y:S01]  /*38e0*/  SHF.L.U32 R80, R158, 0x1f, RZ ;  /* 0x0000001f9e507819 */ /* 0x000fe200000006ff */
[----:B------:R-:W-:Y:S03]  /*38f0*/  BSSY B1, `(.L_x_12485) ;  /* 0x0000003000017945 */ /* 0x000fe60003800000 */
[----:B------:R-:W0:Y:S02]  /*3900*/  SYNCS.PHASECHK.TRANS64.TRYWAIT P6, [R68+URZ+0x32490], R80 ;  /* 0x03249050440075a7 */ /* 0x000e2400080c017f */
[----:B0-----:R-:W-:Y:S05]  /*3910*/  @!P6 BRA `(.L_x_12486) ;  /* 0x0000036c0004e947 */ /* 0x001fea0003800000 */
.L_x_12879:
[----:B------:R-:W-:Y:S05]  /*3920*/  BSYNC B1 ;  /* 0x0000000000017941 */ /* 0x000fea0003800000 */
.L_x_12485:
        /* <DEDUP_REMOVED lines=32> */
[----:B------:R-:W-:Y:S01]  /*3b30*/  LOP3.LUT R90, R90, 0xffff0000, RZ, 0xc0, !PT ;  /* 0xffff00005a5a7812 */ /* 0x000fe200078ec0ff */
[----:B------:R-:W-:Y:S01]  /*3b40*/  FMUL.FTZ R75, R75, R86 ;  /* 0x000000564b4b7220 */ /* 0x000fe20000410000 */
[----:B------:R-:W-:Y:S01]  /*3b50*/  LOP3.LUT R85, R85, 0xffff0000, RZ, 0xc0, !PT ;  /* 0xffff000055557812 */ /* 0x000fe200078ec0ff */
[----:B------:R-:W-:Y:S02]  /*3b60*/  IMAD.U32 R81, R81, 0x10000, RZ ;  /* 0x0001000051517824 */ /* 0x000fe400078e00ff */
[C---:B------:R-:W-:Y:S01]  /*3b70*/  FFMA.FTZ R93, R6.reuse, R82, -R93 ;  /* 0x00000052065d7223 */ /* 0x040fe2000001085d */
[----:B------:R-:W-:Y:S01]  /*3b80*/  FFMA.FTZ R88, R6, R88, R7 ;  /* 0x0000005806587223 */ /* 0x000fe20000010007 */
[----:B------:R-:W-:Y:S01]  /*3b90*/  FFMA.FTZ R95, R74, R86, -R95 ;  /* 0x000000564a5f7223 */ /* 0x000fe2000001085f */
[----:B------:R-:W-:Y:S01]  /*3ba0*/  FMUL.FTZ R6, R4, R87 ;  /* 0x0000005704067220 */ /* 0x000fe20000410000 */
[----:B------:R-:W-:Y:S01]  /*3bb0*/  FFMA.FTZ R74, R74, R91, R75 ;  /* 0x0000005b4a4a7223 */ /* 0x000fe2000001004b */
[CC--:B------:R-:W-:Y:S01]  /*3bc0*/  FMUL.FTZ R7, R79.reuse, R90.reuse ;  /* 0x0000005a4f077220 */ /* 0x0c0fe20000410000 */
[----:B------:R-:W-:Y:S01]  /*3bd0*/  FMUL.FTZ R4, R4, R81 ;  /* 0x0000005104047220 */ /* 0x000fe20000410000 */
[----:B------:R-:W-:Y:S01]  /*3be0*/  FMUL.FTZ R79, R79, R85 ;  /* 0x000000554f4f7220 */ /* 0x000fe20000410000 */
        /* <DEDUP_REMOVED lines=10> */
.L_x_12492:
[----:B------:R-:W-:Y:S05]  /*3c90*/  BSYNC B3 ;  /* 0x0000000000037941 */ /* 0x000fea0003800000 */
.L_x_12491:
[----:B--2---:R1:W-:Y:S02]  /*3ca0*/  STG.E.128 desc[UR42][R14.64], R4 ;  /* 0x000000040e007986 */ /* 0x0043e4000c101d2a */
.L_x_12490:
[----:B------:R-:W-:Y:S05]  /*3cb0*/  BSYNC B2 ;  /* 0x0000000000027941 */ /* 0x000fea0003800000 */
.L_x_12489:
[----:B------:R-:W-:Y:S05]  /*3cc0*/  @P2 BRA `(.L_x_12488) ;  /* 0x0000000000d02947 */ /* 0x000fea0003800000 */
[----:B-1----:R1:W2:Y:S01]  /*3cd0*/  LDS.128 R4, [R83] ;  /* 0x0000000053047984 */ /* 0x0022a20000000c00 */
        /* <DEDUP_REMOVED lines=49> */
.L_x_12494:
[----:B------:R-:W-:Y:S05]  /*3ff0*/  BSYNC B2 ;  /* 0x0000000000027941 */ /* 0x000fea0003800000 */
.L_x_12493:
[----:B--2---:R2:W-:Y:S02]  /*4000*/  STG.E.128 desc[UR42][R14.64+0x40], R4 ;  /* 0x000040040e007986 */ /* 0x0045e4000c101d2a */
.L_x_12488:
[----:B------:R-:W-:Y:S05]  /*4010*/  BSYNC B1 ;  /* 0x0000000000017941 */ /* 0x000fea0003800000 */
.L_x_12487:
        /* <DEDUP_REMOVED lines=31> */
[----:B------:R-:W-:Y:S01]  /*4210*/  LOP3.LUT R38, R38, 0xffff0000, RZ, 0xc0, !PT ;  /* 0xffff000026267812 */ /* 0x000fe200078ec0ff */
[-C--:B------:R-:W-:Y:S01]  /*4220*/  FMUL.FTZ R15, R15, R27.reuse ;  /* 0x0000001b0f0f7220 */ /* 0x080fe20000410000 */
[----:B------:R-:W-:Y:S01]  /*4230*/  LOP3.LUT R76, R76, 0xffff0000, RZ, 0xc0, !PT ;  /* 0xffff00004c4c7812 */ /* 0x000fe200078ec0ff */
[----:B------:R-:W-:Y:S02]  /*4240*/  IMAD.U32 R77, R77, 0x10000, RZ ;  /* 0x000100004d4d7824 */ /* 0x000fe400078e00ff */
[C---:B------:R-:W-:Y:S01]  /*4250*/  FFMA.FTZ R71, R6.reuse, R26, -R71 ;  /* 0x0000001a06477223 */ /* 0x040fe20000010847 */
[----:B------:R-:W-:Y:S01]  /*4260*/  FFMA.FTZ R32, R6, R32, R7 ;  /* 0x0000002006207223 */ /* 0x000fe20000010007 */
[----:B------:R-:W-:Y:S01]  /*4270*/  FFMA.FTZ R75, R14, R27, -R75 ;  /* 0x0000001b0e4b7223 */ /* 0x000fe2000001084b */
[----:B------:R-:W-:Y:S01]  /*4280*/  FMUL.FTZ R6, R4, R39 ;  /* 0x0000002704067220 */ /* 0x000fe20000410000 */
[----:B------:R-:W-:Y:S01]  /*4290*/  FFMA.FTZ R14, R14, R33, R15 ;  /* 0x000000210e0e7223 */ /* 0x000fe2000001000f */
        /* <DEDUP_REMOVED lines=13> */
.L_x_12499:
[----:B------:R-:W-:Y:S05]  /*4370*/  BSYNC B2 ;  /* 0x0000000000027941 */ /* 0x000fea0003800000 */
.L_x_12498:
[----:B--2---:R3:W-:Y:S02]  /*4380*/  STG.E.128 desc[UR42][R12.64], R4 ;  /* 0x000000040c007986 */ /* 0x0047e4000c101d2a */
.L_x_12497:
[----:B------:R-:W-:Y:S05]  /*4390*/  BSYNC B1 ;  /* 0x0000000000017941 */ /* 0x000fea0003800000 */
.L_x_12496:
        /* <DEDUP_REMOVED lines=51> */
.L_x_12501:
[----:B------:R-:W-:Y:S05]  /*46d0*/  BSYNC B1 ;  /* 0x0000000000017941 */ /* 0x000fea0003800000 */
.L_x_12500:
[----:B--2---:R1:W-:Y:S01]  /*46e0*/  STG.E.128 desc[UR42][R12.64+0x40], R4 ;  /* 0x000040040c007986 */ /* 0x0043e2000c101d2a */
[----:B------:R-:W-:Y:S05]  /*46f0*/  BRA `(.L_x_12495) ;  /* 0x0000001800a87947 */ /* 0x000fea0003800000 */
.L_x_12479:
[-C--:B------:R-:W-:Y:S01]  /*4700*/  ISETP.GE.AND P3, PT, R22, R72.reuse, PT ;  /* 0x000000481600720c */ /* 0x080fe20003f66270 */
[----:B------:R-:W-:Y:S01]  /*4710*/  BSSY B1, `(.L_x_12502) ;  /* 0x000002a000017945 */ /* 0x000fe20003800000 */
[----:B------:R-:W-:Y:S02]  /*4720*/  ISETP.GE.AND P4, PT, R156, R72, PT ;  /* 0x000000489c00720c */ /* 0x000fe40003f86270 */
[----:B------:R-:W-:Y:S02]  /*4730*/  CS2R R10, SRZ ;  /* 0x00000000000a7805 */ /* 0x000fe4000001ff00 */
[CC--:B------:R-:W-:Y:S02]  /*4740*/  ISETP.GE.OR P3, PT, R152.reuse, R73.reuse, P3 ;  /* 0x000000499800720c */ /* 0x0c0fe40001f66670 */
[----:B------:R-:W-:Y:S02]  /*4750*/  CS2R R6, SRZ ;  /* 0x0000000000067805 */ /* 0x000fe4000001ff00 */
[----:B------:R-:W-:-:S02]  /*4760*/  ISETP.GE.OR P4, PT, R152, R73, P4 ;  /* 0x000000499800720c */ /* 0x000fc40002786670 */
[----:B------:R-:W-:Y:S02]  /*4770*/  CS2R R4, SRZ ;  /* 0x0000000000047805 */ /* 0x000fe4000001ff00 */
[----:B------:R-:W-:Y:S02]  /*4780*/  CS2R R14, SRZ ;  /* 0x00000000000e7805 */ /* 0x000fe4000001ff00 */
[----:B------:R-:W-:Y:S02]  /*4790*/  CS2R R8, SRZ ;  /* 0x0000000000087805 */ /* 0x000fe4000001ff00 */
[----:B------:R-:W-:Y:S02]  /*47a0*/  CS2R R26, SRZ ;  /* 0x00000000001a7805 */ /* 0x000fe4000001ff00 */
[----:B------:R-:W-:Y:S01]  /*47b0*/  CS2R R12, SRZ ;  /* 0x00000000000c7805 */ /* 0x000fe2000001ff00 */
[----:B------:R-:W-:Y:S06]  /*47c0*/  @P3 BRA `(.L_x_12503) ;  /* 0x0000000000783947 */ /* 0x000fec0003800000 */
[C---:B------:R-:W-:Y:S01]  /*47d0*/  IMAD R4, R157.reuse, R76, RZ ;  /* 0x0000004c9d047224 */ /* 0x040fe200078e02ff */
[----:B------:R-:W-:Y:S01]  /*47e0*/  ULDC.64 UR4, c[0x0][0x3e8] ;  /* 0x0000fa0000047ab9 */ /* 0x000fe20000000a00 */
[----:B------:R-:W-:Y:S01]  /*47f0*/  IMAD R6, R157, R38, RZ ;  /* 0x000000269d067224 */ /* 0x000fe200078e02ff */
[----:B------:R-:W-:Y:S01]  /*4800*/  ULDC.64 UR6, c[0x0][0x400] ;  /* 0x0001000000067ab9 */ /* 0x000fe20000000a00 */
[----:B------:R-:W-:-:S04]  /*4810*/  IMAD.WIDE.U32 R12, R22, R76, R78 ;  /* 0x0000004c160c7225 */ /* 0x000fc800078e004e */
[C---:B------:R-:W-:Y:S02]  /*4820*/  IMAD R7, R22.reuse, R77, R4 ;  /* 0x0000004d16077224 */ /* 0x040fe400078e0204 */
[----:B------:R-:W-:Y:S02]  /*4830*/  IMAD R15, R22, R39, R6 ;  /* 0x00000027160f7224 */ /* 0x000fe400078e0206 */
[----:B------:R-:W-:Y:S02]  /*4840*/  IMAD.IADD R13, R7, 0x1, R13 ;  /* 0x00000001070d7824 */ /* 0x000fe400078e020d */
[----:B------:R-:W-:Y:S02]  /*4850*/  IMAD R6, R0, R76, RZ ;  /* 0x0000004c00067224 */ /* 0x000fe400078e02ff */
[----:B------:R-:W-:-:S04]  /*4860*/  IMAD.WIDE.U32 R4, R22, R38, R78 ;  /* 0x0000002616047225 */ /* 0x000fc800078e004e */
[C---:B------:R-:W-:Y:S02]  /*4870*/  IMAD R7, R44.reuse, R77, R6 ;  /* 0x0000004d2c077224 */ /* 0x040fe400078e0206 */
[----:B------:R-:W-:-:S04]  /*4880*/  IMAD.WIDE.U32 R12, R44, R76, R12 ;  /* 0x0000004c2c0c7225 */ /* 0x000fc800078e000c */
[----:B------:R-:W-:Y:S02]  /*4890*/  IMAD.IADD R5, R15, 0x1, R5 ;  /* 0x000000010f057824 */ /* 0x000fe400078e0205 */
[-C--:B------:R-:W-:Y:S02]  /*48a0*/  IMAD R14, R0, R38.reuse, RZ ;  /* 0x00000026000e7224 */ /* 0x080fe400078e02ff */
[----:B------:R-:W-:Y:S02]  /*48b0*/  IMAD.IADD R13, R7, 0x1, R13 ;  /* 0x00000001070d7824 */ /* 0x000fe400078e020d */
[C---:B------:R-:W-:Y:S02]  /*48c0*/  IMAD R15, R44.reuse, R39, R14 ;  /* 0x000000272c0f7224 */ /* 0x040fe400078e020e */
[----:B------:R-:W-:-:S04]  /*48d0*/  IMAD.WIDE.U32 R4, R44, R38, R4 ;  /* 0x000000262c047225 */ /* 0x000fc800078e0004 */
[----:B------:R-:W-:Y:S02]  /*48e0*/  IMAD R7, R80, 0x60, RZ ;  /* 0x0000006050077824 */ /* 0x000fe400078e02ff */
[----:B------:R-:W-:-:S04]  /*48f0*/  IMAD.WIDE.U32 R12, R36, 0x60, R12 ;  /* 0x00000060240c7825 */ /* 0x000fc800078e000c */
[----:B------:R-:W-:Y:S01]  /*4900*/  IMAD.IADD R5, R15, 0x1, R5 ;  /* 0x000000010f057824 */ /* 0x000fe200078e0205 */
[----:B------:R-:W-:Y:S01]  /*4910*/  LEA R6, P3, R12, UR4, 0x1 ;  /* 0x000000040c067c11 */ /* 0x000fe2000f8608ff */
[----:B------:R-:W-:Y:S02]  /*4920*/  IMAD.IADD R7, R7, 0x1, R13 ;  /* 0x0000000107077824 */ /* 0x000fe400078e020d */
[----:B------:R-:W-:Y:S02]  /*4930*/  IMAD R15, R68, 0x60, RZ ;  /* 0x00000060440f7824 */ /* 0x000fe400078e02ff */
[----:B------:R-:W-:Y:S01]  /*4940*/  IMAD.WIDE.U32 R4, R34, 0x60, R4 ;  /* 0x0000006022047825 */ /* 0x000fe200078e0004 */
[----:B------:R-:W-:-:S03]  /*4950*/  LEA.HI.X R7, R12, UR5, R7, 0x1, P3 ;  /* 0x000000050c077c11 */ /* 0x000fc600098f0c07 */
[----:B------:R-:W-:Y:S01]  /*4960*/  IMAD.IADD R5, R15, 0x1, R5 ;  /* 0x000000010f057824 */ /* 0x000fe200078e0205 */
[----:B------:R-:W-:-:S04]  /*4970*/  LEA R12, P3, R4, UR6, 0x1 ;  /* 0x00000006040c7c11 */ /* 0x000fc8000f8608ff */
[----:B------:R-:W-:Y:S02]  /*4980*/  LEA.HI.X R13, R4, UR7, R5, 0x1, P3 ;  /* 0x00000007040d7c11 */ /* 0x000fe400098f0c05 */
[----:B------:R-:W5:Y:S04]  /*4990*/  LDG.E.128 R4, desc[UR42][R6.64] ;  /* 0x0000002a06047981 */ /* 0x000f68000c1e1d00 */
[----:B------:R-:W5:Y:S03]  /*49a0*/  LDG.E.128 R12, desc[UR42][R12.64] ;  /* 0x0000002a0c0c7981 */ /* 0x000f66000c1e1d00 */
.L_x_12503:
[----:B------:R-:W-:Y:S05]  /*49b0*/  BSYNC B1 ;  /* 0x0000000000017941 */ /* 0x000fea0003800000 */
.L_x_12502:
[----:B------:R-:W-:Y:S01]  /*49c0*/  BSSY B1, `(.L_x_12504) ;  /* 0x0000029000017945 */ /* 0x000fe20003800000 */
[----:B-----5:R-:W-:Y:S01]  /*49d0*/  IMAD.MOV.U32 R83, RZ, RZ, R6 ;  /* 0x000000ffff537224 */ /* 0x020fe200078e0006 */
[----:B------:R-:W-:Y:S01]  /*49e0*/  CS2R R24, SRZ ;  /* 0x0000000000187805 */ /* 0x000fe2000001ff00 */
[----:B------:R-:W-:Y:S01]  /*49f0*/  IMAD.MOV.U32 R84, RZ, RZ, R7 ;  /* 0x000000ffff547224 */ /* 0x000fe200078e0007 */
[----:B------:R-:W-:Y:S06]  /*4a00*/  @P4 BRA `(.L_x_12505) ;  /* 0x0000000000904947 */ /* 0x000fec0003800000 */
[CC--:B------:R-:W-:Y:S01]  /*4a10*/  IMAD R8, R157.reuse, R76.reuse, RZ ;  /* 0x0000004c9d087224 */ /* 0x0c0fe200078e02ff */
[----:B------:R-:W-:Y:S01]  /*4a20*/  SHF.L.U64.HI R9, R76, 0x6, R77 ;  /* 0x000000064c097819 */ /* 0x000fe2000001024d */
[----:B------:R-:W-:Y:S01]  /*4a30*/  IMAD R10, R0, R76, RZ ;  /* 0x0000004c000a7224 */ /* 0x000fe200078e02ff */
[----:B------:R-:W-:Y:S01]  /*4a40*/  SHF.L.U64.HI R25, R38, 0x6, R39 ;  /* 0x0000000626197819 */ /* 0x000fe20000010227 */
[----:B------:R-:W-:Y:S01]  /*4a50*/  IMAD R24, R157, R38, RZ ;  /* 0x000000269d187224 */ /* 0x000fe200078e02ff */
[----:B------:R-:W-:Y:S01]  /*4a60*/  ULDC.64 UR4, c[0x0][0x3e8] ;  /* 0x0000fa0000047ab9 */ /* 0x000fe20000000a00 */
[-C--:B------:R-:W-:Y:S01]  /*4a70*/  IMAD R27, R22, R77.reuse, R8 ;  /* 0x0000004d161b7224 */ /* 0x080fe200078e0208 */
[----:B------:R-:W-:Y:S01]  /*4a80*/  ULDC.64 UR6, c[0x0][0x400] ;  /* 0x0001000000067ab9 */ /* 0x000fe20000000a00 */
[----:B------:R-:W-:Y:S02]  /*4a90*/  IMAD R77, R44, R77, R10 ;  /* 0x0000004d2c4d7224 */ /* 0x000fe400078e020a */
[----:B------:R-:W-:-:S04]  /*4aa0*/  IMAD.WIDE.U32 R10, R22, R76, R78 ;  /* 0x0000004c160a7225 */ /* 0x000fc800078e004e */
[----:B------:R-:W-:-:S04]  /*4ab0*/  IMAD.WIDE.U32 R78, R22, R38, R78 ;  /* 0x00000026164e7225 */ /* 0x000fc800078e004e */
[----:B------:R-:W-:Y:S02]  /*4ac0*/  IMAD R35, R22, R39, R24 ;  /* 0x0000002716237224 */ /* 0x000fe400078e0218 */
[----:B------:R-:W-:Y:S02]  /*4ad0*/  IMAD.SHL.U32 R8, R76, 0x40, RZ ;  /* 0x000000404c087824 */ /* 0x000fe400078e00ff */
[----:B------:R-:W-:Y:S02]  /*4ae0*/  IMAD.SHL.U32 R24, R38, 0x40, RZ ;  /* 0x0000004026187824 */ /* 0x000fe400078e00ff */
[----:B------:R-:W-:Y:S02]  /*4af0*/  IMAD.IADD R11, R27, 0x1, R11 ;  /* 0x000000011b0b7824 */ /* 0x000fe400078e020b */
[----:B------:R-:W-:Y:S02]  /*4b00*/  IMAD.IADD R79, R35, 0x1, R79 ;  /* 0x00000001234f7824 */ /* 0x000fe400078e024f */
[----:B------:R-:W-:-:S04]  /*4b10*/  IMAD.WIDE.U32 R8, R36, 0x60, R8 ;  /* 0x0000006024087825 */ /* 0x000fc800078e0008 */
[----:B------:R-:W-:-:S04]  /*4b20*/  IMAD.WIDE.U32 R24, R34, 0x60, R24 ;  /* 0x0000006022187825 */ /* 0x000fc800078e0018 */
[----:B------:R-:W-:Y:S02]  /*4b30*/  IMAD R27, R80, 0x60, RZ ;  /* 0x00000060501b7824 */ /* 0x000fe400078e02ff */
[----:B------:R-:W-:Y:S02]  /*4b40*/  IMAD R26, R0, R38, RZ ;  /* 0x00000026001a7224 */ /* 0x000fe400078e02ff */
[----:B------:R-:W-:-:S04]  /*4b50*/  IMAD.WIDE.U32 R10, R44, R76, R10 ;  /* 0x0000004c2c0a7225 */ /* 0x000fc800078e000a */
[----:B------:R-:W-:Y:S02]  /*4b60*/  IMAD R35, R68, 0x60, RZ ;  /* 0x0000006044237824 */ /* 0x000fe400078e02ff */
[----:B------:R-:W-:-:S04]  /*4b70*/  IMAD.WIDE.U32 R78, R44, R38, R78 ;  /* 0x000000262c4e7225 */ /* 0x000fc800078e004e */
[----:B------:R-:W-:Y:S02]  /*4b80*/  IMAD R26, R44, R39, R26 ;  /* 0x000000272c1a7224 */ /* 0x000fe400078e021a */
[----:B------:R-:W-:Y:S01]  /*4b90*/  IMAD.IADD R27, R27, 0x1, R9 ;  /* 0x000000011b1b7824 */ /* 0x000fe200078e0209 */
[----:B------:R-:W-:Y:S01]  /*4ba0*/  IADD3 R9, P3, R8, R10, RZ ;  /* 0x0000000a08097210 */ /* 0x000fe20007f7e0ff */
[----:B------:R-:W-:Y:S01]  /*4bb0*/  IMAD.IADD R35, R35, 0x1, R25 ;  /* 0x0000000123237824 */ /* 0x000fe200078e0219 */
[----:B------:R-:W-:Y:S02]  /*4bc0*/  IADD3 R25, P4, R24, R78, RZ ;  /* 0x0000004e18197210 */ /* 0x000fe40007f9e0ff */
[----:B------:R-:W-:Y:S02]  /*4bd0*/  IADD3.X R10, R27, R77, R11, P3, !PT ;  /* 0x0000004d1b0a7210 */ /* 0x000fe40001ffe40b */
[----:B------:R-:W-:Y:S02]  /*4be0*/  IADD3.X R78, R35, R26, R79, P4, !PT ;  /* 0x0000001a234e7210 */ /* 0x000fe400027fe44f */
[----:B------:R-:W-:-:S02]  /*4bf0*/  LEA R8, P3, R9, UR4, 0x1 ;  /* 0x0000000409087c11 */ /* 0x000fc4000f8608ff */
[----:B------:R-:W-:Y:S02]  /*4c00*/  LEA R24, P4, R25, UR6, 0x1 ;  /* 0x0000000619187c11 */ /* 0x000fe4000f8808ff */
[----:B------:R-:W-:Y:S02]  /*4c10*/  LEA.HI.X R9, R9, UR5, R10, 0x1, P3 ;  /* 0x0000000509097c11 */ /* 0x000fe400098f0c0a */
[----:B------:R-:W-:-:S04]  /*4c20*/  LEA.HI.X R25, R25, UR7, R78, 0x1, P4 ;  /* 0x0000000719197c11 */ /* 0x000fc8000a0f0c4e */
[----:B------:R-:W5:Y:S04]  /*4c30*/  LDG.E.128 R8, desc[UR42][R8.64] ;  /* 0x0000002a08087981 */ /* 0x000f68000c1e1d00 */
[----:B------:R-:W5:Y:S02]  /*4c40*/  LDG.E.128 R24, desc[UR42][R24.64] ;  /* 0x0000002a18187981 */ /* 0x000f64000c1e1d00 */
.L_x_12505:
[----:B------:R-:W-:Y:S05]  /*4c50*/  BSYNC B1 ;  /* 0x0000000000017941 */ /* 0x000fea0003800000 */
.L_x_12504:
[----:B------:R-:W-:Y:S01]  /*4c60*/  ULOP3.LUT UR4, UR38, 0x1, URZ, 0xfc, !UPT ;  /* 0x0000000126047892 */ /* 0x000fe2000f8efc3f */
[----:B------:R-:W-:Y:S01]  /*4c70*/  IMAD.MOV.U32 R34, RZ, RZ, R4 ;  /* 0x000000ffff227224 */ /* 0x000fe200078e0004 */
        /* <DEDUP_REMOVED lines=11> */
[----:B-----5:R-:W-:Y:S01]  /*4d30*/  IMAD.MOV.U32 R37, RZ, RZ, R10 ;  /* 0x000000ffff257224 */ /* 0x020fe200078e000a */
        /* <DEDUP_REMOVED lines=15> */
[----:B------:R-:W-:Y:S02]  /*4e30*/  ISETP.GE.AND P4, PT, R152, R73, PT ;  /* 0x000000499800720c */ /* 0x000fe40003f86270 */
[----:B------:R-:W-:Y:S02]  /*4e40*/  PRMT R91, R34, 0x7610, R91 ;  /* 0x00007610225b7816 */ /* 0x000fe4000000005b */
[----:B------:R-:W-:Y:S02]  /*4e50*/  PRMT R92, R35, 0x7610, R92 ;  /* 0x00007610235c7816 */ /* 0x000fe4000000005c */
[----:B------:R-:W-:Y:S02]  /*4e60*/  PRMT R93, R36, 0x7610, R93 ;  /* 0x00007610245d7816 */ /* 0x000fe4000000005d */
[----:B------:R-:W-:Y:S01]  /*4e70*/  PRMT R94, R37, 0x7610, R94 ;  /* 0x00007610255e7816 */ /* 0x000fe2000000005e */
[----:B------:R-:W-:Y:S06]  /*4e80*/  @!P3 BRA `(.L_x_12506) ;  /* 0x000000000004b947 */ /* 0x000fec0003800000 */
[----:B------:R-:W-:Y:S01]  /*4e90*/  BPT.TRAP 0x1 ;  /* 0x000000040000795c */ /* 0x000fe20000300000 */
.L_x_12506:
[----:B------:R-:W-:Y:S01]  /*4ea0*/  IMAD R68, R23, 0x8, R2 ;  /* 0x0000000817447824 */ /* 0x000fe200078e0202 */
[----:B------:R-:W-:Y:S01]  /*4eb0*/  SHF.L.U32 R80, R158, 0x1f, RZ ;  /* 0x0000001f9e507819 */ /* 0x000fe200000006ff */
[----:B------:R-:W-:Y:S01]  /*4ec0*/  BSSY B1, `(.L_x_12507) ;  /* 0x0000006000017945 */ /* 0x000fe20003800000 */
[----:B------:R-:W-:Y:S02]  /*4ed0*/  IMAD.MOV.U32 R76, RZ, RZ, R32 ;  /* 0x000000ffff4c7224 */ /* 0x000fe400078e0020 */
[----:B------:R-:W0:Y:S01]  /*4ee0*/  SYNCS.PHASECHK.TRANS64.TRYWAIT P5, [R68+URZ+0x32490], R80 ;  /* 0x03249050440075a7 */ /* 0x000e2200080a017f */
[----:B------:R-:W-:Y:S02]  /*4ef0*/  IMAD.MOV.U32 R77, RZ, RZ, R82 ;  /* 0x000000ffff4d7224 */ /* 0x000fe400078e0052 */
[----:B------:R-:W-:Y:S01]  /*4f00*/  IMAD.SHL.U32 R73, R73, 0x2, RZ ;  /* 0x0000000249497824 */ /* 0x000fe200078e00ff */
[----:B0-----:R-:W-:Y:S06]  /*4f10*/  @!P5 BRA `(.L_x_12508) ;  /* 0x000003540098d947 */ /* 0x001fec0003800000 */
.L_x_12880:
[----:B------:R-:W-:Y:S05]  /*4f20*/  BSYNC B1 ;  /* 0x0000000000017941 */ /* 0x000fea0003800000 */
.L_x_12507:
[----:B------:R-:W-:Y:S01]  /*4f30*/  ISETP.GE.OR P5, PT, R22, R72, P1 ;  /* 0x000000481600720c */ /* 0x000fe20000fa6670 */
[----:B------:R-:W-:-:S12]  /*4f40*/  BSSY B1, `(.L_x_12509) ;  /* 0x0000085000017945 */ /* 0x000fd80003800000 */
[----:B------:R-:W-:Y:S05]  /*4f50*/  @P5 BRA `(.L_x_12510) ;  /* 0x00000008000c5947 */ /* 0x000fea0003800000 */
[----:B------:R-:W1:Y:S01]  /*4f60*/  LDC R84, c[0x0][0x2f4] ;  /* 0x0000bd00ff547b82 */ /* 0x000e620000000800 */
[----:B------:R-:W-:Y:S01]  /*4f70*/  IMAD.WIDE.U32 R78, R22, R74, R76 ;  /* 0x0000004a164e7225 */ /* 0x000fe200078e004c */
[----:B------:R-:W-:Y:S03]  /*4f80*/  BSSY B2, `(.L_x_12511) ;  /* 0x0000074000027945 */ /* 0x000fe60003800000 */
[----:B------:R-:W-:Y:S02]  /*4f90*/  IMAD.SHL.U32 R35, R62, 0x8, RZ ;  /* 0x000000083e237824 */ /* 0x000fe400078e00ff */
[----:B------:R-:W-:-:S03]  /*4fa0*/  IMAD.IADD R83, R81, 0x1, R79 ;  /* 0x0000000151537824 */ /* 0x000fc600078e024f */
[--C-:B------:R-:W-:Y:S02]  /*4fb0*/  SHF.R.S32.HI R82, RZ, 0x1f, R35.reuse ;  /* 0x0000001fff527819 */ /* 0x100fe40000011423 */
[--C-:B------:R-:W-:Y:S02]  /*4fc0*/  IADD3 R81, P5, P6, R30, R78, R35.reuse ;  /* 0x0000004e1e517210 */ /* 0x100fe40007ebe023 */
[----:B------:R-:W-:Y:S02]  /*4fd0*/  LOP3.LUT R35, R55, 0x38, R35, 0xf8, !PT ;  /* 0x0000003837237812 */ /* 0x000fe400078ef823 */
[----:B------:R-:W-:Y:S02]  /*4fe0*/  IADD3.X R82, R64, R83, R82, P5, P6 ;  /* 0x0000005340527210 */ /* 0x000fe40002fec452 */
[----:B------:R-:W-:Y:S01]  /*4ff0*/  LOP3.LUT R35, R35, R56, RZ, 0x3c, !PT ;  /* 0x0000003823237212 */ /* 0x000fe200078e3cff */
[----:B-1----:R-:W-:-:S05]  /*5000*/  IMAD.IADD R32, R84, 0x1, -R73 ;  /* 0x0000000154207824 */ /* 0x002fca00078e0a49 */
[----:B------:R-:W-:-:S04]  /*5010*/  SEL R32, R73, R32, !P0 ;  /* 0x0000002049207207 */ /* 0x000fc80004000000 */
[----:B------:R-:W-:-:S04]  /*5020*/  SHF.R.S32.HI R33, RZ, 0x1f, R32 ;  /* 0x0000001fff217819 */ /* 0x000fc80000011420 */
[----:B------:R-:W-:Y:S01]  /*5030*/  LEA.HI R33, R33, R32, RZ, 0x4 ;  /* 0x0000002021217211 */ /* 0x000fe200078f20ff */
[----:B------:R-:W-:-:S03]  /*5040*/  IMAD R32, R180, 0x200, R35 ;  /* 0x00000200b4207824 */ /* 0x000fc600078e0223 */
[----:B------:R-:W-:-:S05]  /*5050*/  LEA.HI.SX32 R33, R33, R62, 0x1c ;  /* 0x0000003e21217211 */ /* 0x000fca00078fe2ff */
[----:B------:R-:W-:-:S05]  /*5060*/  IMAD.SHL.U32 R85, R33, 0x8, RZ ;  /* 0x0000000821557824 */ /* 0x000fca00078e00ff */
[----:B------:R-:W-:-:S04]  /*5070*/  LOP3.LUT R33, R55, 0x38, R85, 0xf8, !PT ;  /* 0x0000003837217812 */ /* 0x000fc800078ef855 */
[----:B------:R-:W-:-:S05]  /*5080*/  LOP3.LUT R33, R33, R56, RZ, 0x3c, !PT ;  /* 0x0000003821217212 */ /* 0x000fca00078e3cff */
[----:B------:R-:W-:Y:S02]  /*5090*/  IMAD R34, R180, 0x200, R33 ;  /* 0x00000200b4227824 */ /* 0x000fe400078e0221 */
        /* <DEDUP_REMOVED lines=8> */
[----:B-1----:R-:W-:Y:S01]  /*5120*/  IMAD.U32 R98, R35, 0x10000, RZ ;  /* 0x0001000023627824 */ /* 0x002fe200078e00ff */
[----:B------:R-:W-:Y:S02]  /*5130*/  SHF.R.U32.HI R96, RZ, 0x10, R5 ;  /* 0x00000010ff607819 */ /* 0x000fe40000011605 */
[----:B------:R-:W-:Y:S01]  /*5140*/  SHF.R.U64 R101, R12, 0x10, R13 ;  /* 0x000000100c657819 */ /* 0x000fe2000000120d */
[----:B--2---:R-:W-:Y:S01]  /*5150*/  IMAD.U32 R13, R37, 0x10000, RZ ;  /* 0x00010000250d7824 */ /* 0x004fe200078e00ff */
[----:B------:R-:W-:Y:S01]  /*5160*/  SHF.R.U64 R103, R4, 0x10, R5 ;  /* 0x0000001004677819 */ /* 0x000fe20000001205 */
[----:B------:R-:W-:Y:S01]  /*5170*/  IMAD.U32 R5, R38, 0x10000, RZ ;  /* 0x0001000026057824 */ /* 0x000fe200078e00ff */
[----:B------:R-:W-:Y:S01]  /*5180*/  SHF.R.U64 R12, R14, 0x10, R15 ;  /* 0x000000100e0c7819 */ /* 0x000fe2000000120f */
[----:B------:R-:W-:Y:S01]  /*5190*/  IMAD.U32 R14, R33, 0x10000, RZ ;  /* 0x00010000210e7824 */ /* 0x000fe200078e00ff */
[----:B------:R-:W-:Y:S01]  /*51a0*/  PRMT R102, R91, 0x5432, R102 ;  /* 0x000054325b667816 */ /* 0x000fe20000000066 */
[----:B------:R-:W-:Y:S01]  /*51b0*/  IMAD.U32 R4, R34, 0x10000, RZ ;  /* 0x0001000022047824 */ /* 0x000fe200078e00ff */
[----:B------:R-:W-:-:S02]  /*51c0*/  LOP3.LUT R97, R33, 0xffff0000, RZ, 0xc0, !PT ;  /* 0xffff000021617812 */ /* 0x000fc400078ec0ff */
[----:B------:R-:W-:Y:S01]  /*51d0*/  LOP3.LUT R33, R35, 0xffff0000, RZ, 0xc0, !PT ;  /* 0xffff000023217812 */ /* 0x000fe200078ec0ff */
[C---:B------:R-:W-:Y:S01]  /*51e0*/  IMAD.U32 R35, R39.reuse, 0x10000, RZ ;  /* 0x0001000027237824 */ /* 0x040fe200078e00ff */
[----:B------:R-:W-:Y:S01]  /*51f0*/  SHF.R.U64 R99, R6, 0x10, R7 ;  /* 0x0000001006637819 */ /* 0x000fe20000001207 */
[----:B------:R-:W-:Y:S01]  /*5200*/  IMAD.U32 R6, R32, 0x10000, RZ ;  /* 0x0001000020067824 */ /* 0x000fe200078e00ff */
[----:B------:R-:W-:Y:S02]  /*5210*/  LOP3.LUT R95, R39, 0xffff0000, RZ, 0xc0, !PT ;  /* 0xffff0000275f7812 */ /* 0x000fe400078ec0ff */
[----:B------:R-:W-:Y:S02]  /*5220*/  PRMT R96, R87, 0x5432, R96 ;  /* 0x0000543257607816 */ /* 0x000fe40000000060 */
[----:B------:R-:W-:Y:S01]  /*5230*/  PRMT R39, R106, 0x5410, R103 ;  /* 0x000054106a277816 */ /* 0x000fe20000000067 */
[----:B------:R-:W-:Y:S01]  /*5240*/  IMAD.U32 R103, R102, 0x10000, RZ ;  /* 0x0001000066677824 */ /* 0x000fe200078e00ff */
[----:B------:R-:W-:-:S02]  /*5250*/  SHF.R.U32.HI R100, RZ, 0x10, R7 ;  /* 0x00000010ff647819 */ /* 0x000fc40000011607 */
[----:B------:R-:W-:Y:S01]  /*5260*/  SHF.R.U32.HI R104, RZ, 0x10, R15 ;  /* 0x00000010ff687819 */ /* 0x000fe2000001160f */
[----:B------:R-:W-:Y:S01]  /*5270*/  IMAD.U32 R15, R36, 0x10000, RZ ;  /* 0x00010000240f7824 */ /* 0x000fe200078e00ff */
[----:B------:R-:W-:Y:S01]  /*5280*/  PRMT R7, R105, 0x5410, R99 ;  /* 0x0000541069077816 */ /* 0x000fe20000000063 */
[----:B------:R-:W-:Y:S01]  /*5290*/  IMAD.U32 R99, R96, 0x10000, RZ ;  /* 0x0001000060637824 */ /* 0x000fe200078e00ff */
[----:B------:R-:W-:Y:S01]  /*52a0*/  LOP3.LUT R37, R37, 0xffff0000, RZ, 0xc0, !PT ;  /* 0xffff000025257812 */ /* 0x000fe200078ec0ff */
[----:B------:R-:W-:Y:S01]  /*52b0*/  FMUL.FTZ R105, R13, R103 ;  /* 0x000000670d697220 */ /* 0x000fe20000410000 */
[----:B------:R-:W-:Y:S02]  /*52c0*/  LOP3.LUT R102, R102, 0xffff0000, RZ, 0xc0, !PT ;  /* 0xffff000066667812 */ /* 0x000fe400078ec0ff */
[----:B------:R-:W-:Y:S02]  /*52d0*/  PRMT R100, R86, 0x5432, R100 ;  /* 0x0000543256647816 */ /* 0x000fe40000000064 */
[----:B------:R-:W-:Y:S01]  /*52e0*/  PRMT R104, R90, 0x5432, R104 ;  /* 0x000054325a687816 */ /* 0x000fe20000000068 */
[----:B------:R-:W-:Y:S01]  /*52f0*/  FMUL.FTZ R106, R37, R102 ;  /* 0x00000066256a7220 */ /* 0x000fe20000410000 */
[----:B------:R-:W-:Y:S01]  /*5300*/  PRMT R101, R107, 0x5410, R101 ;  /* 0x000054106b657816 */ /* 0x000fe20000000065 */
[-C--:B------:R-:W-:Y:S01]  /*5310*/  FMUL.FTZ R107, R13, R99.reuse ;  /* 0x000000630d6b7220 */ /* 0x080fe20000410000 */
[----:B------:R-:W-:Y:S01]  /*5320*/  LOP3.LUT R96, R96, 0xffff0000, RZ, 0xc0, !PT ;  /* 0xffff000060607812 */ /* 0x000fe200078ec0ff */
[----:B------:R-:W-:Y:S01]  /*5330*/  FFMA.FTZ R13, R14, R99, -R105 ;  /* 0x000000630e0d7223 */ /* 0x000fe20000010869 */
[C---:B------:R-:W-:Y:S01]  /*5340*/  IMAD.U32 R105, R104.reuse, 0x10000, RZ ;  /* 0x0001000068697824 */ /* 0x040fe200078e00ff */
[----:B------:R-:W-:Y:S01]  /*5350*/  LOP3.LUT R104, R104, 0xffff0000, RZ, 0xc0, !PT ;  /* 0xffff000068687812 */ /* 0x000fe200078ec0ff */
[----:B------:R-:W-:-:S02]  /*5360*/  IMAD.U32 R99, R100, 0x10000, RZ ;  /* 0x0001000064637824 */ /* 0x000fc400078e00ff */
[-C--:B------:R-:W-:Y:S01]  /*5370*/  FMUL.FTZ R108, R37, R96.reuse ;  /* 0x00000060256c7220 */ /* 0x080fe20000410000 */
[----:B------:R-:W-:Y:S01]  /*5380*/  FFMA.FTZ R96, R97, R96, -R106 ;  /* 0x0000006061607223 */ /* 0x000fe2000001086a */
[C---:B------:R-:W-:Y:S01]  /*5390*/  FMUL.FTZ R37, R35.reuse, R105 ;  /* 0x0000006923257220 */ /* 0x040fe20000410000 */
[-C--:B------:R-:W-:Y:S01]  /*53a0*/  FMUL.FTZ R106, R35, R99.reuse ;  /* 0x00000063236a7220 */ /* 0x080fe20000410000 */
[----:B------:R-:W-:Y:S01]  /*53b0*/  LOP3.LUT R100, R100, 0xffff0000, RZ, 0xc0, !PT ;  /* 0xffff000064647812 */ /* 0x000fe200078ec0ff */
[----:B------:R-:W-:Y:S01]  /*53c0*/  FFMA.FTZ R35, R97, R102, R108 ;  /* 0x0000006661237223 */ /* 0x000fe2000001006c */
[C---:B------:R-:W-:Y:S01]  /*53d0*/  FFMA.FTZ R37, R98.reuse, R99, -R37 ;  /* 0x0000006362257223 */ /* 0x040fe20000010825 */
[----:B------:R-:W-:Y:S01]  /*53e0*/  FFMA.FTZ R106, R98, R105, R106 ;  /* 0x00000069626a7223 */ /* 0x000fe2000001006a */
[----:B------:R-:W-:Y:S01]  /*53f0*/  IMAD.U32 R98, R101, 0x10000, RZ ;  /* 0x0001000065627824 */ /* 0x000fe200078e00ff */
[----:B------:R-:W-:Y:S01]  /*5400*/  LOP3.LUT R36, R36, 0xffff0000, RZ, 0xc0, !PT ;  /* 0xffff000024247812 */ /* 0x000fe200078ec0ff */
[C---:B------:R-:W-:Y:S01]  /*5410*/  FMUL.FTZ R102, R95.reuse, R104 ;  /* 0x000000685f667220 */ /* 0x040fe20000410000 */
[----:B------:R-:W-:Y:S01]  /*5420*/  FMUL.FTZ R108, R95, R100 ;  /* 0x000000645f6c7220 */ /* 0x000fe20000410000 */
[----:B------:R-:W-:Y:S01]  /*5430*/  LOP3.LUT R101, R101, 0xffff0000, RZ, 0xc0, !PT ;  /* 0xffff000065657812 */ /* 0x000fe200078ec0ff */
[C---:B------:R-:W-:Y:S01]  /*5440*/  IMAD.U32 R97, R39.reuse, 0x10000, RZ ;  /* 0x0001000027617824 */ /* 0x040fe200078e00ff */
[----:B------:R-:W-:Y:S01]  /*5450*/  LOP3.LUT R39, R39, 0xffff0000, RZ, 0xc0, !PT ;  /* 0xffff000027277812 */ /* 0x000fe200078ec0ff */
[----:B------:R-:W-:Y:S01]  /*5460*/  FMUL.FTZ R95, R15, R98 ;  /* 0x000000620f5f7220 */ /* 0x000fe20000410000 */
[----:B------:R-:W-:Y:S01]  /*5470*/  LOP3.LUT R32, R32, 0xffff0000, RZ, 0xc0, !PT ;  /* 0xffff000020207812 */ /* 0x000fe200078ec0ff */
[C---:B------:R-:W-:Y:S01]  /*5480*/  FFMA.FTZ R102, R33.reuse, R100, -R102 ;  /* 0x0000006421667223 */ /* 0x040fe20000010866 */
[----:B------:R-:W-:Y:S01]  /*5490*/  FFMA.FTZ R99, R33, R104, R108 ;  /* 0x0000006821637223 */ /* 0x000fe2000001006c */
[----:B------:R-:W-:Y:S01]  /*54a0*/  PRMT R12, R88, 0x5432, R12 ;  /* 0x00005432580c7816 */ /* 0x000fe2000000000c */
[----:B------:R-:W-:Y:S01]  /*54b0*/  FMUL.FTZ R15, R15, R97 ;  /* 0x000000610f0f7220 */ /* 0x000fe20000410000 */
[----:B------:R-:W-:Y:S01]  /*54c0*/  FMUL.FTZ R33, R36, R101 ;  /* 0x0000006524217220 */ /* 0x000fe20000410000 */
[----:B------:R-:W-:Y:S01]  /*54d0*/  FFMA.FTZ R95, R6, R97, -R95 ;  /* 0x00000061065f7223 */ /* 0x000fe2000001085f */
[-C--:B------:R-:W-:Y:S01]  /*54e0*/  FMUL.FTZ R97, R36, R39.reuse ;  /* 0x0000002724617220 */ /* 0x080fe20000410000 */
[----:B------:R-:W-:Y:S01]  /*54f0*/  FFMA.FTZ R98, R6, R98, R15 ;  /* 0x0000006206627223 */ /* 0x000fe2000001000f */
[----:B------:R-:W-:Y:S01]  /*5500*/  FFMA.FTZ R36, R32, R39, -R33 ;  /* 0x0000002720247223 */ /* 0x000fe20000010821 */
[----:B------:R-:W-:Y:S01]  /*5510*/  LOP3.LUT R38, R38, 0xffff0000, RZ, 0xc0, !PT ;  /* 0xffff000026267812 */ /* 0x000fe200078ec0ff */
[C---:B------:R-:W-:Y:S01]  /*5520*/  IMAD.U32 R15, R12.reuse, 0x10000, RZ ;  /* 0x000100000c0f7824 */ /* 0x040fe200078e00ff */
[----:B------:R-:W-:Y:S01]  /*5530*/  LOP3.LUT R33, R12, 0xffff0000, RZ, 0xc0, !PT ;  /* 0xffff00000c217812 */ /* 0x000fe200078ec0ff */
[C---:B------:R-:W-:Y:S01]  /*5540*/  IMAD.U32 R6, R7.reuse, 0x10000, RZ ;  /* 0x0001000007067824 */ /* 0x040fe200078e00ff */
[----:B------:R-:W-:Y:S01]  /*5550*/  LOP3.LUT R7, R7, 0xffff0000, RZ, 0xc0, !PT ;  /* 0xffff000007077812 */ /* 0x000fe200078ec0ff */
[C---:B------:R-:W-:Y:S01]  /*5560*/  FMUL.FTZ R39, R5.reuse, R15 ;  /* 0x0000000f05277220 */ /* 0x040fe20000410000 */
[----:B------:R-:W-:Y:S01]  /*5570*/  LOP3.LUT R34, R34, 0xffff0000, RZ, 0xc0, !PT ;  /* 0xffff000022227812 */ /* 0x000fe200078ec0ff */
        /* <DEDUP_REMOVED lines=19> */
[----:B------:R-:W-:-:S07]  /*56b0*/  F2FP.BF16.F32.PACK_AB R36, R97, R98 ;  /* 0x000000626124723e */ /* 0x000fce00000010ff */
.L_x_12512:
[----:B------:R-:W-:Y:S05]  /*56c0*/  BSYNC B2 ;  /* 0x0000000000027941 */ /* 0x000fea0003800000 */
.L_x_12511:
[----:B------:R-:W-:Y:S02]  /*56d0*/  ISETP.GE.AND P5, PT, R85, R84, PT ;  /* 0x000000545500720c */ /* 0x000fe40003fa6270 */
[----:B------:R-:W-:-:S11]  /*56e0*/  P2R R5, PR, RZ, 0x1 ;  /* 0x00000001ff057803 */ /* 0x000fd60000000000 */
[--C-:B------:R-:W-:Y:S02]  /*56f0*/  @!P5 SHF.R.S32.HI R4, RZ, 0x1f, R85.reuse ;  /* 0x0000001fff04d819 */ /* 0x100fe40000011455 */
[----:B------:R-:W-:-:S04]  /*5700*/  @!P5 IADD3 R78, P0, P6, R30, R78, R85 ;  /* 0x0000004e1e4ed210 */ /* 0x000fc80007e1e055 */
[----:B------:R-:W-:Y:S02]  /*5710*/  @!P5 IADD3.X R83, R64, R83, R4, P0, P6 ;  /* 0x000000534053d210 */ /* 0x000fe400007ec404 */
[-C--:B------:R-:W-:Y:S02]  /*5720*/  LEA R4, P6, R81, R70.reuse, 0x1 ;  /* 0x0000004651047211 */ /* 0x080fe400078c08ff */
[----:B------:R-:W-:Y:S02]  /*5730*/  ISETP.NE.AND P0, PT, R5, RZ, PT ;  /* 0x000000ff0500720c */ /* 0x000fe40003f05270 */
[----:B------:R-:W-:Y:S02]  /*5740*/  LEA.HI.X R5, R81, R71, R82, 0x1, P6 ;  /* 0x0000004751057211 */ /* 0x000fe400030f0c52 */
[----:B------:R-:W-:-:S03]  /*5750*/  @!P5 LEA R6, P6, R78, R70, 0x1 ;  /* 0x000000464e06d211 */ /* 0x000fc600078c08ff */
[----:B-1----:R1:W-:Y:S01]  /*5760*/  STG.E.128 desc[UR42][R4.64], R32 ;  /* 0x0000002004007986 */ /* 0x0023e2000c101d2a */
[----:B------:R-:W-:-:S05]  /*5770*/  @!P5 LEA.HI.X R7, R78, R71, R83, 0x1, P6 ;  /* 0x000000474e07d211 */ /* 0x000fca00030f0c53 */
[----:B--2---:R1:W-:Y:S04]  /*5780*/  @!P5 STG.E.128 desc[UR42][R6.64], R36 ;  /* 0x000000240600d986 */ /* 0x0043e8000c101d2a */
.L_x_12510:
[----:B------:R-:W-:Y:S05]  /*5790*/  BSYNC B1 ;  /* 0x0000000000017941 */ /* 0x000fea0003800000 */
.L_x_12509:
[C---:B------:R-:W-:Y:S01]  /*57a0*/  ISETP.GE.OR P5, PT, R156.reuse, R72, P1 ;  /* 0x000000489c00720c */ /* 0x040fe20000fa6670 */
[----:B------:R-:W-:Y:S01]  /*57b0*/  IMAD.WIDE.U32 R76, R156, R74, R76 ;  /* 0x0000004a9c4c7225 */ /* 0x000fe200078e004c */
[----:B-1----:R-:W-:-:S05]  /*57c0*/  SHF.R.S32.HI R5, RZ, 0x1f, R156 ;  /* 0x0000001fff057819 */ /* 0x002fca000001149c */
[----:B------:R-:W-:-:S04]  /*57d0*/  IMAD R5, R5, R74, RZ ;  /* 0x0000004a05057224 */ /* 0x000fc800078e02ff */
[----:B------:R-:W-:Y:S02]  /*57e0*/  IMAD R5, R156, R75, R5 ;  /* 0x0000004b9c057224 */ /* 0x000fe400078e0205 */
[----:B------:R-:W-:Y:S05]  /*57f0*/  @P5 BRA `(.L_x_12495) ;  /* 0x0000000800685947 */ /* 0x000fea0003800000 */
[----:B------:R-:W1:Y:S01]  /*5800*/  LDC R34, c[0x0][0x2f4] ;  /* 0x0000bd00ff227b82 */ /* 0x000e620000000800 */
[----:B------:R-:W-:Y:S01]  /*5810*/  IMAD.SHL.U32 R7, R62, 0x8, RZ ;  /* 0x000000083e077824 */ /* 0x000fe200078e00ff */
[----:B------:R-:W-:Y:S01]  /*5820*/  BSSY B1, `(.L_x_12513) ;  /* 0x0000072000017945 */ /* 0x000fe20003800000 */
[----:B------:R-:W-:-:S03]  /*5830*/  IMAD.IADD R35, R77, 0x1, R5 ;  /* 0x000000014d237824 */ /* 0x000fc600078e0205 */
[--C-:B------:R-:W-:Y:S02]  /*5840*/  SHF.R.S32.HI R5, RZ, 0x1f, R7.reuse ;  /* 0x0000001fff057819 */ /* 0x100fe40000011407 */
[----:B------:R-:W-:-:S04]  /*5850*/  IADD3 R4, P5, P6, R30, R76, R7 ;  /* 0x0000004c1e047210 */ /* 0x000fc80007ebe007 */
[----:B------:R-:W-:Y:S02]  /*5860*/  IADD3.X R5, R64, R35, R5, P5, P6 ;  /* 0x0000002340057210 */ /* 0x000fe40002fec405 */
[----:B------:R-:W-:-:S04]  /*5870*/  LEA R32, P5, R4, R70, 0x1 ;  /* 0x0000004604207211 */ /* 0x000fc800078a08ff */
[----:B------:R-:W-:Y:S01]  /*5880*/  LEA.HI.X R33, R4, R71, R5, 0x1, P5 ;  /* 0x0000004704217211 */ /* 0x000fe200028f0c05 */
[----:B-1----:R-:W-:-:S05]  /*5890*/  @P0 IMAD.IADD R73, R34, 0x1, -R73 ;  /* 0x0000000122490824 */ /* 0x002fca00078e0a49 */
        /* <DEDUP_REMOVED lines=14> */
[----:B------:R-:W-:Y:S02]  /*5980*/  SHF.R.U32.HI R73, RZ, 0x10, R25 ;  /* 0x00000010ff497819 */ /* 0x000fe40000011619 */
[----:B------:R-:W-:Y:S02]  /*5990*/  SHF.R.U32.HI R79, RZ, 0x10, R9 ;  /* 0x00000010ff4f7819 */ /* 0x000fe40000011609 */
[----:B------:R-:W-:Y:S02]  /*59a0*/  PRMT R94, R94, 0x5410, R73 ;  /* 0x000054105e5e7816 */ /* 0x000fe40000000049 */
[----:B------:R-:W-:Y:S01]  /*59b0*/  SHF.R.U64 R36, R24, 0x10, R25 ;  /* 0x0000001018247819 */ /* 0x000fe20000001219 */
[----:B--2---:R-:W-:Y:S01]  /*59c0*/  IMAD.U32 R25, R13, 0x10000, RZ ;  /* 0x000100000d197824 */ /* 0x004fe200078e00ff */
[----:B------:R-:W-:Y:S01]  /*59d0*/  SHF.R.U64 R74, R26, 0x10, R27 ;  /* 0x000000101a4a7819 */ /* 0x000fe2000000121b */
[----:B------:R-:W-:Y:S01]  /*59e0*/  IMAD.U32 R38, R94, 0x10000, RZ ;  /* 0x000100005e267824 */ /* 0x000fe200078e00ff */
[----:B------:R-:W-:Y:S01]  /*59f0*/  PRMT R90, R90, 0x5410, R79 ;  /* 0x000054105a5a7816 */ /* 0x000fe2000000004f */
[----:B------:R-:W-:Y:S01]  /*5a00*/  IMAD.U32 R24, R12, 0x10000, RZ ;  /* 0x000100000c187824 */ /* 0x000fe200078e00ff */
[----:B------:R-:W-:Y:S01]  /*5a10*/  SHF.R.U32.HI R39, RZ, 0x10, R27 ;  /* 0x00000010ff277819 */ /* 0x000fe2000001161b */
[----:B------:R-:W-:Y:S01]  /*5a20*/  IMAD.U32 R27, R15, 0x10000, RZ ;  /* 0x000100000f1b7824 */ /* 0x000fe200078e00ff */
[----:B------:R-:W-:-:S02]  /*5a30*/  SHF.R.U32.HI R78, RZ, 0x10, R11 ;  /* 0x00000010ff4e7819 */ /* 0x000fc4000001160b */
[----:B------:R-:W-:Y:S01]  /*5a40*/  SHF.R.U64 R81, R8, 0x10, R9 ;  /* 0x0000001008517819 */ /* 0x000fe20000001209 */
[----:B-1----:R-:W-:Y:S01]  /*5a50*/  IMAD.U32 R9, R5, 0x10000, RZ ;  /* 0x0001000005097824 */ /* 0x002fe200078e00ff */
[----:B------:R-:W-:Y:S01]  /*5a60*/  PRMT R93, R93, 0x5410, R36 ;  /* 0x000054105d5d7816 */ /* 0x000fe20000000024 */
[----:B------:R-:W-:Y:S01]  /*5a70*/  IMAD.U32 R36, R90, 0x10000, RZ ;  /* 0x000100005a247824 */ /* 0x000fe200078e00ff */
[----:B------:R-:W-:Y:S01]  /*5a80*/  PRMT R91, R91, 0x5410, R74 ;  /* 0x000054105b5b7816 */ /* 0x000fe2000000004a */
[----:B------:R-:W-:Y:S01]  /*5a90*/  FMUL.FTZ R74, R25, R38 ;  /* 0x00000026194a7220 */ /* 0x000fe20000410000 */
[----:B------:R-:W-:Y:S01]  /*5aa0*/  PRMT R92, R92, 0x5410, R39 ;  /* 0x000054105c5c7816 */ /* 0x000fe20000000027 */
[----:B------:R-:W-:Y:S01]  /*5ab0*/  IMAD.U32 R8, R4, 0x10000, RZ ;  /* 0x0001000004087824 */ /* 0x000fe200078e00ff */
[----:B------:R-:W-:Y:S01]  /*5ac0*/  PRMT R87, R87, 0x5410, R78 ;  /* 0x0000541057577816 */ /* 0x000fe2000000004e */
[-C--:B------:R-:W-:Y:S01]  /*5ad0*/  FMUL.FTZ R78, R25, R36.reuse ;  /* 0x00000024194e7220 */ /* 0x080fe20000410000 */
[----:B------:R-:W-:Y:S01]  /*5ae0*/  FFMA.FTZ R73, R9, R36, -R74 ;  /* 0x0000002409497223 */ /* 0x000fe2000001084a */
[----:B------:R-:W-:Y:S01]  /*5af0*/  SHF.R.U64 R75, R10, 0x10, R11 ;  /* 0x000000100a4b7819 */ /* 0x000fe2000000120b */
        /* <DEDUP_REMOVED lines=8> */
[----:B------:R-:W-:Y:S01]  /*5b80*/  IMAD.U32 R11, R7, 0x10000, RZ ;  /* 0x00010000070b7824 */ /* 0x000fe200078e00ff */
[----:B------:R-:W-:Y:S01]  /*5b90*/  PRMT R86, R86, 0x5410, R75 ;  /* 0x0000541056567816 */ /* 0x000fe2000000004b */
[C---:B------:R-:W-:Y:S01]  /*5ba0*/  FMUL.FTZ R75, R26.reuse, R39 ;  /* 0x000000271a4b7220 */ /* 0x040fe20000410000 */
[-C--:B------:R-:W-:Y:S01]  /*5bb0*/  FMUL.FTZ R9, R26, R25.reuse ;  /* 0x000000191a097220 */ /* 0x080fe20000410000 */
[-C--:B------:R-:W-:Y:S01]  /*5bc0*/  FMUL.FTZ R27, R27, R36.reuse ;  /* 0x000000241b1b7220 */ /* 0x080fe20000410000 */
[----:B------:R-:W-:Y:S01]  /*5bd0*/  LOP3.LUT R15, R15, 0xffff0000, RZ, 0xc0, !PT ;  /* 0xffff00000f0f7812 */ /* 0x000fe200078ec0ff */
[----:B------:R-:W-:Y:S01]  /*5be0*/  FFMA.FTZ R26, R10, R25, -R75 ;  /* 0x000000190a1a7223 */ /* 0x000fe2000001084b */
[----:B------:R-:W-:Y:S01]  /*5bf0*/  LOP3.LUT R92, R92, 0xffff0000, RZ, 0xc0, !PT ;  /* 0xffff00005c5c7812 */ /* 0x000fe200078ec0ff */
[----:B------:R-:W-:Y:S01]  /*5c00*/  FFMA.FTZ R39, R10, R39, R9 ;  /* 0x000000270a277223 */ /* 0x000fe20000010009 */
[----:B------:R-:W-:Y:S01]  /*5c10*/  PRMT R88, R88, 0x5410, R81 ;  /* 0x0000541058587816 */ /* 0x000fe20000000051 */
[C---:B------:R-:W-:Y:S01]  /*5c20*/  FFMA.FTZ R38, R11.reuse, R36, -R38 ;  /* 0x000000240b267223 */ /* 0x040fe20000010826 */
[----:B------:R-:W-:Y:S01]  /*5c30*/  FFMA.FTZ R27, R11, R74, R27 ;  /* 0x0000004a0b1b7223 */ /* 0x000fe2000001001b */
[----:B------:R-:W-:Y:S01]  /*5c40*/  LOP3.LUT R13, R7, 0xffff0000, RZ, 0xc0, !PT ;  /* 0xffff0000070d7812 */ /* 0x000fe200078ec0ff */
[----:B------:R-:W-:Y:S01]  /*5c50*/  IMAD.U32 R11, R93, 0x10000, RZ ;  /* 0x000100005d0b7824 */ /* 0x000fe200078e00ff */
[----:B------:R-:W-:Y:S01]  /*5c60*/  LOP3.LUT R10, R87, 0xffff0000, RZ, 0xc0, !PT ;  /* 0xffff0000570a7812 */ /* 0x000fe200078ec0ff */
[----:B------:R-:W-:Y:S01]  /*5c70*/  FMUL.FTZ R36, R15, R92 ;  /* 0x0000005c0f247220 */ /* 0x000fe20000410000 */
[----:B------:R-:W-:Y:S01]  /*5c80*/  LOP3.LUT R12, R12, 0xffff0000, RZ, 0xc0, !PT ;  /* 0xffff00000c0c7812 */ /* 0x000fe200078ec0ff */
[C---:B------:R-:W-:Y:S01]  /*5c90*/  IMAD.U32 R9, R88.reuse, 0x10000, RZ ;  /* 0x0001000058097824 */ /* 0x040fe200078e00ff */
[----:B------:R-:W-:Y:S01]  /*5ca0*/  LOP3.LUT R93, R93, 0xffff0000, RZ, 0xc0, !PT ;  /* 0xffff00005d5d7812 */ /* 0x000fe200078ec0ff */
[-C--:B------:R-:W-:Y:S01]  /*5cb0*/  FMUL.FTZ R74, R15, R10.reuse ;  /* 0x0000000a0f4a7220 */ /* 0x080fe20000410000 */
[----:B------:R-:W-:Y:S01]  /*5cc0*/  LOP3.LUT R88, R88, 0xffff0000, RZ, 0xc0, !PT ;  /* 0xffff000058587812 */ /* 0x000fe200078ec0ff */
[----:B------:R-:W-:Y:S01]  /*5cd0*/  FFMA.FTZ R25, R13, R10, -R36 ;  /* 0x0000000a0d197223 */ /* 0x000fe20000010824 */
[----:B------:R-:W-:Y:S01]  /*5ce0*/  LOP3.LUT R5, R4, 0xffff0000, RZ, 0xc0, !PT ;  /* 0xffff000004057812 */ /* 0x000fe200078ec0ff */
[----:B------:R-:W-:Y:S01]  /*5cf0*/  FMUL.FTZ R15, R24, R11 ;  /* 0x0000000b180f7220 */ /* 0x000fe20000410000 */
[----:B------:R-:W-:Y:S01]  /*5d00*/  FMUL.FTZ R10, R12, R93 ;  /* 0x0000005d0c0a7220 */ /* 0x000fe20000410000 */
[----:B------:R-:W-:Y:S01]  /*5d10*/  FMUL.FTZ R24, R24, R9 ;  /* 0x0000000918187220 */ /* 0x000fe20000410000 */
[----:B------:R-:W-:Y:S01]  /*5d20*/  FMUL.FTZ R12, R12, R88 ;  /* 0x000000580c0c7220 */ /* 0x000fe20000410000 */
[----:B------:R-:W-:-:S02]  /*5d30*/  IMAD.U32 R7, R14, 0x10000, RZ ;  /* 0x000100000e077824 */ /* 0x000fc400078e00ff */
[----:B------:R-:W-:Y:S01]  /*5d40*/  FFMA.FTZ R88, R5, R88, -R10 ;  /* 0x0000005805587223 */ /* 0x000fe2000001080a */
[C---:B------:R-:W-:Y:S01]  /*5d50*/  FFMA.FTZ R15, R8.reuse, R9, -R15 ;  /* 0x00000009080f7223 */ /* 0x040fe2000001080f */
[----:B------:R-:W-:Y:S01]  /*5d60*/  FFMA.FTZ R24, R8, R11, R24 ;  /* 0x0000000b08187223 */ /* 0x000fe20000010018 */
[C---:B------:R-:W-:Y:S01]  /*5d70*/  IMAD.U32 R10, R91.reuse, 0x10000, RZ ;  /* 0x000100005b0a7824 */ /* 0x040fe200078e00ff */
[----:B------:R-:W-:Y:S01]  /*5d80*/  LOP3.LUT R14, R14, 0xffff0000, RZ, 0xc0, !PT ;  /* 0xffff00000e0e7812 */ /* 0x000fe200078ec0ff */
        /* <DEDUP_REMOVED lines=9> */
[-C--:B------:R-:W-:Y:S01]  /*5e20*/  FMUL.FTZ R14, R14, R9.reuse ;  /* 0x000000090e0e7220 */ /* 0x080fe20000410000 */
[C---:B------:R-:W-:Y:S01]  /*5e30*/  FFMA.FTZ R11, R4.reuse, R8, -R11 ;  /* 0x00000008040b7223 */ /* 0x040fe2000001080b */
[----:B------:R-:W-:Y:S01]  /*5e40*/  FFMA.FTZ R7, R4, R10, R7 ;  /* 0x0000000a04077223 */ /* 0x000fe20000010007 */
        /* <DEDUP_REMOVED lines=15> */
.L_x_12514:
[----:B------:R-:W-:Y:S05]  /*5f40*/  BSYNC B1 ;  /* 0x0000000000017941 */ /* 0x000fea0003800000 */
.L_x_12513:
        /* <DEDUP_REMOVED lines=10> */
.L_x_12478:
[----:B------:R-:W-:-:S04]  /*5ff0*/  ULOP3.LUT UR4, UR38, 0x1, URZ, 0xfc, !UPT ;  /* 0x0000000126047892 */ /* 0x000fc8000f8efc3f */
[----:B------:R-:W-:-:S06]  /*6000*/  UISETP.NE.AND UP0, UPT, UR4, 0x3, UPT ;  /* 0x000000030400788c */ /* 0x000fcc000bf05270 */
[----:B------:R-:W-:-:S13]  /*6010*/  PLOP3.LUT P3, PT, PT, PT, UP0, 0x80, 0x0 ;  /* 0x000000000000781c */ /* 0x000fda0003f6f008 */
[----:B------:R-:W-:Y:S05]  /*6020*/  @!P3 BRA `(.L_x_12515) ;  /* 0x000000000004b947 */ /* 0x000fea0003800000 */
[----:B------:R-:W-:Y:S01]  /*6030*/  BPT.TRAP 0x1 ;  /* 0x000000040000795c */ /* 0x000fe20000300000 */
.L_x_12515:
[----:B------:R-:W-:Y:S01]  /*6040*/  IMAD R68, R23, 0x8, R2 ;  /* 0x0000000817447824 */ /* 0x000fe200078e0202 */
[----:B------:R-:W-:Y:S01]  /*6050*/  SHF.L.U32 R80, R158, 0x1f, RZ ;  /* 0x0000001f9e507819 */ /* 0x000fe200000006ff */
[----:B------:R-:W-:Y:S01]  /*6060*/  IMAD R72, R49, -0x60, R46 ;  /* 0xffffffa031487824 */ /* 0x000fe200078e022e */
[----:B------:R-:W-:Y:S02]  /*6070*/  BSSY B1, `(.L_x_12516) ;  /* 0x0000004000017945 */ /* 0x000fe40003800000 */
[----:B------:R-:W0:Y:S02]  /*6080*/  SYNCS.PHASECHK.TRANS64.TRYWAIT P4, [R68+URZ+0x32490], R80 ;  /* 0x03249050440075a7 */ /* 0x000e24000808017f */
[----:B------:R-:W-:Y:S01]  /*6090*/  VIMNMX R72, R72, 0x60, PT ;  /* 0x0000006048487848 */ /* 0x000fe20003fe0100 */
[----:B0-----:R-:W-:Y:S06]  /*60a0*/  @!P4 BRA `(.L_x_12517) ;  /* 0x000003440048c947 */ /* 0x001fec0003800000 */
.L_x_12881:
[----:B------:R-:W-:Y:S05]  /*60b0*/  BSYNC B1 ;  /* 0x0000000000017941 */ /* 0x000fea0003800000 */
.L_x_12516:
        /* <DEDUP_REMOVED lines=8> */
.L_x_12519:
[----:B------:R-:W-:Y:S05]  /*6140*/  BSYNC B1 ;  /* 0x0000000000017941 */ /* 0x000fea0003800000 */
.L_x_12518:
[----:B------:R-:W-:Y:S05]  /*6150*/  @P4 BRA `(.L_x_12495) ;  /* 0x0000000000104947 */ /* 0x000fea0003800000 */
[----:B-1----:R-:W1:Y:S04]  /*6160*/  @!P1 LDS.128 R4, [R84+0x2000] ;  /* 0x0020000054049984 */ /* 0x002e680000000c00 */
[----:B------:R-:W2:Y:S04]  /*6170*/  @!P2 LDS.128 R8, [R83+0x2000] ;  /* 0x002000005308a984 */ /* 0x000ea80000000c00 */
[----:B-1----:R3:W-:Y:S04]  /*6180*/  @!P1 STG.E.128 desc[UR42][R12.64], R4 ;  /* 0x000000040c009986 */ /* 0x0027e8000c101d2a */
[----:B--2---:R3:W-:Y:S02]  /*6190*/  @!P2 STG.E.128 desc[UR42][R12.64+0x40], R8 ;  /* 0x000040080c00a986 */ /* 0x0047e4000c101d2a */
.L_x_12495:
[----:B------:R-:W-:Y:S05]  /*61a0*/  BSYNC B0 ;  /* 0x0000000000007941 */ /* 0x000fea0003800000 */
.L_x_12477:
        /* <DEDUP_REMOVED lines=9> */
[----:B-1----:R-:W-:-:S02]  /*6240*/  LOP3.LUT R4, R5, 0x7f, RZ, 0xc0, !PT ;  /* 0x0000007f05047812 */ /* 0x002fc400078ec0ff */
[----:B------:R-:W-:Y:S02]  /*6250*/  SHF.R.U32.HI R5, RZ, 0x7, R5 ;  /* 0x00000007ff057819 */ /* 0x000fe40000011605 */
[----:B------:R-:W-:-:S03]  /*6260*/  ISETP.NE.AND P4, PT, R4, RZ, PT ;  /* 0x000000ff0400720c */ /* 0x000fc60003f85270 */
[----:B------:R-:W-:-:S10]  /*6270*/  VIADD R12, R5, 0x8 ;  /* 0x00000008050c7836 */ /* 0x000fd40000000000 */
[----:B------:R-:W-:-:S05]  /*6280*/  @!P4 VIADD R4, R68, 0x324a0 ;  /* 0x000324a04404c836 */ /* 0x000fca0000000000 */
[----:B------:R-:W-:Y:S01]  /*6290*/  @!P4 PRMT R4, RZ, 0x654, R4 ;  /* 0x00000654ff04c816 */ /* 0x000fe20000000004 */
[----:B--2---:R1:W-:Y:S06]  /*62a0*/  BAR.SYNC.DEFER_BLOCKING R12, 0x80 ;  /* 0x0002000c0000751d */ /* 0x0043ec0000010000 */
[----:B------:R1:W-:Y:S01]  /*62b0*/  @!P4 SYNCS.ARRIVE.TRANS64.RED.A1T0 RZ, [R4+URZ], RZ ;  /* 0x000000ff04ffc9a7 */ /* 0x0003e2000810043f */
[----:B------:R-:W-:Y:S05]  /*62c0*/  @!P3 BRA `(.L_x_12521) ;  /* 0x000000000004b947 */ /* 0x000fea0003800000 */
[----:B------:R-:W-:Y:S01]  /*62d0*/  BPT.TRAP 0x1 ;  /* 0x000000040000795c */ /* 0x000fe20000300000 */
.L_x_12521:
[----:B------:R-:W-:Y:S05]  /*62e0*/  BSYNC B0 ;  /* 0x0000000000007941 */ /* 0x000fea0003800000 */
.L_x_12520:
[----:B------:R-:W2:Y:S01]  /*62f0*/  SYNCS.PHASECHK.TRANS64.TRYWAIT P3, [R68+URZ+0x324b0], R80 ;  /* 0x0324b050440075a7 */ /* 0x000ea2000806017f */
[----:B------:R-:W-:Y:S01]  /*6300*/  ULDC UR49, c[0x0][0x320] ;  /* 0x0000c80000317ab9 */ /* 0x000fe20000000800 */
[----:B------:R-:W-:Y:S01]  /*6310*/  ULDC.64 UR44, c[0x0][0x328] ;  /* 0x0000ca00002c7ab9 */ /* 0x000fe20000000a00 */
[----:B------:R-:W-:Y:S01]  /*6320*/  ULDC.64 UR40, c[0x0][0x318] ;  /* 0x0000c60000287ab9 */ /* 0x000fe20000000a00 */
[----:B------:R-:W-:Y:S01]  /*6330*/  BSSY B0, `(.L_x_12522) ;  /* 0x0000003000007945 */ /* 0x000fe20003800000 */
[----:B-1----:R-:W-:-:S03]  /*6340*/  IMAD R4, R23, 0x6000, R58 ;  /* 0x0000600017047824 */ /* 0x002fc600078e023a */
[----:B--2---:R-:W-:Y:S05]  /*6350*/  @!P3 BRA `(.L_x_12523) ;  /* 0x0000034000b0b947 */ /* 0x004fea0003800000 */
.L_x_12882:
[----:B------:R-:W-:Y:S05]  /*6360*/  BSYNC B0 ;  /* 0x0000000000007941 */ /* 0x000fea0003800000 */
.L_x_12522:
        /* <DEDUP_REMOVED lines=16> */
[----:B------:R-:W2:Y:S04]  /*6470*/  @!P3 LDS.128 R4, [R14] ;  /* 0x000000000e04b984 */ /* 0x000ea80000000c00 */
[----:B--2---:R-:W-:Y:S01]  /*6480*/  @!P3 STG.E.128 desc[UR42][R10.64], R4 ;  /* 0x000000040a00b986 */ /* 0x004fe2000c101d2a */
[----:B------:R-:W-:-:S13]  /*6490*/  ISETP.GE.AND P3, PT, R3, UR49, PT ;  /* 0x0000003103007c0c */ /* 0x000fda000bf66270 */
[----:B------:R-:W2:Y:S04]  /*64a0*/  @!P3 LDS.128 R4, [R13] ;  /* 0x000000000d04b984 */ /* 0x000ea80000000c00 */
[----:B--2---:R-:W-:Y:S01]  /*64b0*/  @!P3 STG.E.128 desc[UR42][R10.64+0x40], R4 ;  /* 0x000040040a00b986 */ /* 0x004fe2000c101d2a */
[----:B------:R-:W-:-:S13]  /*64c0*/  ISETP.GE.AND P3, PT, R51, UR49, PT ;  /* 0x0000003133007c0c */ /* 0x000fda000bf66270 */
[----:B------:R-:W2:Y:S04]  /*64d0*/  @!P3 LDS.128 R4, [R14+0x3000] ;  /* 0x003000000e04b984 */ /* 0x000ea80000000c00 */
        /* <DEDUP_REMOVED lines=10> */
[----:B------:R-:W-:-:S13]  /*6580*/  ISETP.NE.AND P3, PT, R67, RZ, PT ;  /* 0x000000ff4300720c */ /* 0x000fda0003f65270 */
[----:B------:R-:W2:Y:S04]  /*6590*/  @P3 LDS.128 R4, [R14+0x9000] ;  /* 0x009000000e043984 */ /* 0x000ea80000000c00 */
[----:B--2---:R-:W-:Y:S01]  /*65a0*/  @P3 STG.E.128 desc[UR42][R10.64+0x180], R4 ;  /* 0x000180040a003986 */ /* 0x004fe2000c101d2a */
[----:B------:R-:W-:-:S13]  /*65b0*/  ISETP.NE.AND P3, PT, R66, RZ, PT ;  /* 0x000000ff4200720c */ /* 0x000fda0003f65270 */
[----:B------:R-:W2:Y:S04]  /*65c0*/  @P3 LDS.128 R4, [R13+0x9000] ;  /* 0x009000000d043984 */ /* 0x000ea80000000c00 */
[----:B--2---:R2:W-:Y:S02]  /*65d0*/  @P3 STG.E.128 desc[UR42][R10.64+0x1c0], R4 ;  /* 0x0001c0040a003986 */ /* 0x0045e4000c101d2a */
.L_x_12525:
[----:B------:R-:W-:Y:S05]  /*65e0*/  BSYNC B0 ;  /* 0x0000000000007941 */ /* 0x000fea0003800000 */
.L_x_12524:
[----:B------:R-:W-:Y:S01]  /*65f0*/  ISETP.GE.AND P3, PT, R156, R72, PT ;  /* 0x000000489c00720c */ /* 0x000fe20003f66270 */
[----:B------:R-:W-:-:S12]  /*6600*/  BSSY B0, `(.L_x_12526) ;  /* 0x0000024000007945 */ /* 0x000fd80003800000 */
[----:B------:R-:W-:Y:S05]  /*6610*/  @P3 BRA `(.L_x_12527) ;  /* 0x0000000000883947 */ /* 0x000fea0003800000 */
[----:B--2---:R-:W-:Y:S01]  /*6620*/  IADD3 R7, P3, R8, 0x40, RZ ;  /* 0x0000004008077810 */ /* 0x004fe20007f7e0ff */
        /* <DEDUP_REMOVED lines=32> */
[----:B--2---:R3:W-:Y:S02]  /*6830*/  @P3 STG.E.128 desc[UR42][R8.64+0x1c0], R4 ;  /* 0x0001c00408003986 */ /* 0x0047e4000c101d2a */
.L_x_12527:
[----:B------:R-:W-:Y:S05]  /*6840*/  BSYNC B0 ;  /* 0x0000000000007941 */ /* 0x000fea0003800000 */
.L_x_12526:
[----:B------:R-:W-:Y:S01]  /*6850*/  @!PT LDS RZ, [RZ] ;  /* 0x00000000fffff984 */ /* 0x000fe20000000800 */
[----:B------:R-:W-:Y:S01]  /*6860*/  @!PT LDS RZ, [RZ] ;  /* 0x00000000fffff984 */ /* 0x000fe20000000800 */
[----:B------:R-:W-:Y:S01]  /*6870*/  @!PT LDS RZ, [RZ] ;  /* 0x00000000fffff984 */ /* 0x000fe20000000800 */
[----:B------:R-:W-:Y:S01]  /*6880*/  @!PT LDS RZ, [RZ] ;  /* 0x00000000fffff984 */ /* 0x000fe20000000800 */
[----:B------:R4:W-:Y:S06]  /*6890*/  MEMBAR.ALL.CTA ;  /* 0x0000000000007992 */ /* 0x0009ec0000008000 */
[----:B----4-:R-:W4:Y:S02]  /*68a0*/  FENCE.VIEW.ASYNC.S ;  /* 0x00000000000073c6 */ /* 0x010f240000000000 */
[----:B----4-:R4:W-:Y:S01]  /*68b0*/  BAR.SYNC.DEFER_BLOCKING R12, 0x80 ;  /* 0x0002000c0000751d */ /* 0x0109e20000010000 */
[----:B------:R-:W-:Y:S01]  /*68c0*/  ISETP.NE.AND P5, PT, R69, RZ, PT ;  /* 0x000000ff4500720c */ /* 0x000fe20003fa5270 */
[----:B------:R-:W-:-:S02]  /*68d0*/  VIADD R23, R23, 0x1 ;  /* 0x0000000117177836 */ /* 0x000fc40000000000 */
[----:B01----:R-:W-:-:S03]  /*68e0*/  @!P4 VIADD R68, R68, 0x324c0 ;  /* 0x000324c04444c836 */ /* 0x003fc60000000000 */
[C---:B------:R-:W-:Y:S02]  /*68f0*/  ISETP.NE.AND P3, PT, R23.reuse, 0x2, PT ;  /* 0x000000021700780c */ /* 0x040fe40003f65270 */
[----:B------:R-:W-:Y:S02]  /*6900*/  @!P4 PRMT R68, RZ, 0x654, R68 ;  /* 0x00000654ff44c816 */ /* 0x000fe40000000044 */
[----:B--23--:R-:W-:Y:S02]  /*6910*/  SEL R5, RZ, 0x1, P3 ;  /* 0x00000001ff057807 */ /* 0x00cfe40001800000 */
[----:B------:R-:W-:Y:S02]  /*6920*/  SEL R23, R23, RZ, P3 ;  /* 0x000000ff17177207 */ /* 0x000fe40001800000 */
[----:B------:R-:W-:Y:S01]  /*6930*/  LOP3.LUT R158, R158, R5, RZ, 0x3c, !PT ;  /* 0x000000059e9e7212 */ /* 0x000fe200078e3cff */
[----:B------:R4:W-:Y:S01]  /*6940*/  @!P4 SYNCS.ARRIVE.TRANS64.RED.A1T0 RZ, [R68+URZ], RZ ;  /* 0x000000ff44ffc9a7 */ /* 0x0009e2000810043f */
[----:B------:R-:W-:Y:S05]  /*6950*/  @P5 BRA `(.L_x_12528) ;  /* 0xffffffc400585947 */ /* 0x000fea000383ffff */
[----:B------:R-:W0:Y:S01]  /*6960*/  S2R R4, SR_TID.X ;  /* 0x0000000000047919 */ /* 0x000e220000002100 */
[----:B------:R-:W-:Y:S02]  /*6970*/  PLOP3.LUT P0, PT, PT, PT, PT, 0x8, 0x0 ;  /* 0x000000000000781c */ /* 0x000fe40003f0e170 */
[----:B0-----:R-:W-:-:S04]  /*6980*/  SHF.R.U32.HI R4, RZ, 0x7, R4 ;  /* 0x00000007ff047819 */ /* 0x001fc80000011604 */
[----:B------:R-:W-:-:S13]  /*6990*/  ISETP.NE.AND P5, PT, R4, 0x1, PT ;  /* 0x000000010400780c */ /* 0x000fda0003fa5270 */
[----:B------:R-:W-:Y:S06]  /*69a0*/  @!P5 BAR.ARV 0x9, 0x100 ;  /* 0x024400000000db1d */ /* 0x000fec0000002000 */
.L_x_12472:
[----:B------:R-:W0:Y:S01]  /*69b0*/  S2R R0, SR_TID.X ;  /* 0x0000000000007919 */ /* 0x000e220000002100 */
[----:B------:R-:W1:Y:S01]  /*69c0*/  LDC R17, c[0x0][0x448] ;  /* 0x00011200ff117b82 */ /* 0x000e620000000800 */
[----:B----4-:R-:W-:Y:S01]  /*69d0*/  IMAD.MOV.U32 R12, RZ, RZ, 0x3000 ;  /* 0x00003000ff0c7424 */ /* 0x010fe200078e00ff */
[----:B------:R-:W2:Y:S01]  /*69e0*/  S2R R3, SR_SWINHI ;  /* 0x0000000000037919 */ /* 0x000ea20000002f00 */
[----:B------:R-:W-:Y:S02]  /*69f0*/  IMAD.U32 R13, RZ, RZ, UR38 ;  /* 0x00000026ff0d7e24 */ /* 0x000fe4000f8e00ff */
[----:B------:R-:W-:Y:S01]  /*6a00*/  IMAD.MOV.U32 R14, RZ, RZ, 0x1 ;  /* 0x00000001ff0e7424 */ /* 0x000fe200078e00ff */
[----:B------:R-:W-:Y:S02]  /*6a10*/  STL [R1+0x70], R89 ;  /* 0x0000705901007387 */ /* 0x000fe40000100800 */
[----:B------:R-:W3:Y:S01]  /*6a20*/  LDC R16, c[0x0][0xa80] ;  /* 0x0002a000ff107b82 */ /* 0x000ee20000000800 */
[----:B------:R-:W-:Y:S01]  /*6a30*/  IMAD.MOV.U32 R15, RZ, RZ, RZ ;  /* 0x000000ffff0f7224 */ /* 0x000fe200078e00ff */
[----:B------:R4:W-:Y:S01]  /*6a40*/  STL.64 [R1+0x18], R12 ;  /* 0x0000180c01007387 */ /* 0x0009e20000100a00 */
[----:B------:R-:W-:-:S02]  /*6a50*/  IMAD.MOV.U32 R5, RZ, RZ, 0x100 ;  /* 0x00000100ff057424 */ /* 0x000fc400078e00ff */
[----:B------:R-:W-:Y:S01]  /*6a60*/  IMAD.MOV.U32 R6, RZ, RZ, 0x1 ;  /* 0x00000001ff067424 */ /* 0x000fe200078e00ff */
[----:B------:R1:W-:Y:S01]  /*6a70*/  STL.64 [R1+0x60], R14 ;  /* 0x0000600e01007387 */ /* 0x0003e20000100a00 */
[----:B------:R-:W-:Y:S02]  /*6a80*/  IMAD.MOV.U32 R7, RZ, RZ, RZ ;  /* 0x000000ffff077224 */ /* 0x000fe400078e00ff */
[----:B------:R-:W-:Y:S01]  /*6a90*/  IMAD.MOV.U32 R8, RZ, RZ, 0xc000 ;  /* 0x0000c000ff087424 */ /* 0x000fe200078e00ff */
[----:B------:R-:W-:Y:S01]  /*6aa0*/  STL.128 [R1+0x230], RZ ;  /* 0x000230ff01007387 */ /* 0x000fe20000100c00 */
[----:B------:R-:W-:Y:S02]  /*6ab0*/  IMAD.U32 R9, RZ, RZ, UR38 ;  /* 0x00000026ff097e24 */ /* 0x000fe4000f8e00ff */
[----:B------:R-:W-:Y:S01]  /*6ac0*/  IMAD.MOV.U32 R11, RZ, RZ, 0x100 ;  /* 0x00000100ff0b7424 */ /* 0x000fe200078e00ff */
[----:B------:R-:W-:Y:S01]  /*6ad0*/  STL.128 [R1+0x240], RZ ;  /* 0x000240ff01007387 */ /* 0x000fe20000100c00 */
[----:B------:R-:W-:-:S02]  /*6ae0*/  IMAD.U32 R27, RZ, RZ, UR37 ;  /* 0x00000025ff1b7e24 */ /* 0x000fc4000f8e00ff */
[----:B------:R-:W-:Y:S01]  /*6af0*/  IMAD.U32 R36, RZ, RZ, UR37 ;  /* 0x00000025ff247e24 */ /* 0x000fe2000f8e00ff */
[----:B------:R-:W-:Y:S01]  /*6b00*/  STL.128 [R1+0x260], RZ ;  /* 0x000260ff01007387 */ /* 0x000fe20000100c00 */
[----:B------:R-:W-:Y:S01]  /*6b10*/  IMAD.U32 R72, RZ, RZ, UR37 ;  /* 0x00000025ff487e24 */ /* 0x000fe2000f8e00ff */
[----:B0-----:R-:W-:Y:S02]  /*6b20*/  LOP3.LUT R0, R0, 0x7f, RZ, 0xc0, !PT ;  /* 0x0000007f00007812 */ /* 0x001fe400078ec0ff */
[----:B---3--:R-:W-:Y:S02]  /*6b30*/  STL [R1+0x250], R16 ;  /* 0x0002501001007387 */ /* 0x008fe40000100800 */
[----:B------:R-:W-:Y:S02]  /*6b40*/  IADD3 R72, P5, R72, 0x70, RZ ;  /* 0x0000007048487810 */ /* 0x000fe40007fbe0ff */
[----:B------:R-:W-:Y:S01]  /*6b50*/  ISETP.NE.AND P1, PT, R0, RZ, PT ;  /* 0x000000ff0000720c */ /* 0x000fe20003f25270 */
[----:B------:R-:W-:Y:S01]  /*6b60*/  STL.128 [R1+0x270], RZ ;  /* 0x000270ff01007387 */ /* 0x000fe20000100c00 */
[----:B------:R-:W-:-:S02]  /*6b70*/  MOV R24, R2 ;  /* 0x0000000200187202 */ /* 0x000fc40000000f00 */
[----:B--2---:R-:W-:Y:S02]  /*6b80*/  MOV R25, R3 ;  /* 0x0000000300197202 */ /* 0x004fe40000000f00 */
[----:B------:R-:W-:Y:S01]  /*6b90*/  SEL R4, RZ, 0x1, P1 ;  /* 0x00000001ff047807 */ /* 0x000fe20000800000 */
[----:B------:R-:W-:Y:S01]  /*6ba0*/  STL.128 [R1+0x280], RZ ;  /* 0x000280ff01007387 */ /* 0x000fe20000100c00 */
[C---:B----4-:R-:W-:Y:S02]  /*6bb0*/  IADD3 R12, P1, R24.reuse, 0x32430, RZ ;  /* 0x00032430180c7810 */ /* 0x050fe40007f3e0ff */
[C---:B------:R-:W-:Y:S01]  /*6bc0*/  IADD3 R0, P3, R24.reuse, 0x32450, RZ ;  /* 0x0003245018007810 */ /* 0x040fe20007f7e0ff */
[----:B------:R0:W-:Y:S01]  /*6bd0*/  STL.128 [R1+0x20], R4 ;  /* 0x0000200401007387 */ /* 0x0001e20000100c00 */
[C---:B------:R-:W-:Y:S01]  /*6be0*/  IADD3 R3, P4, R24.reuse, 0x32460, RZ ;  /* 0x0003246018037810 */ /* 0x040fe20007f9e0ff */
[----:B------:R-:W-:Y:S01]  /*6bf0*/  IMAD.X R13, RZ, RZ, R25, P1 ;  /* 0x000000ffff0d7224 */ /* 0x000fe200008e0619 */
[----:B-1----:R-:W-:Y:S01]  /*6c00*/  ISETP.NE.AND P1, PT, R17, 0x1, PT ;  /* 0x000000011100780c */ /* 0x002fe20003f25270 */
[----:B------:R-:W-:Y:S01]  /*6c10*/  IMAD.MOV.U32 R10, RZ, RZ, R4 ;  /* 0x000000ffff0a7224 */ /* 0x000fe200078e0004 */
[----:B------:R-:W-:Y:S01]  /*6c20*/  IADD3 R14, P2, R24, 0x32440, RZ ;  /* 0x00032440180e7810 */ /* 0x000fe20007f5e0ff */
[----:B------:R-:W-:Y:S01]  /*6c30*/  STL.128 [R1+0x290], RZ ;  /* 0x000290ff01007387 */ /* 0x000fe20000100c00 */
[----:B------:R-:W-:-:S03]  /*6c40*/  IMAD.U32 R17, RZ, RZ, UR37 ;  /* 0x00000025ff117e24 */ /* 0x000fc6000f8e00ff */
[----:B------:R-:W-:Y:S01]  /*6c50*/  IMAD.X R15, RZ, RZ, R25, P2 ;  /* 0x000000ffff0f7224 */ /* 0x000fe200010e0619 */
[----:B------:R-:W-:Y:S01]  /*6c60*/  STL.128 [R1+0x50], R8 ;  /* 0x0000500801007387 */ /* 0x000fe20000100c00 */
[----:B------:R-:W-:-:S03]  /*6c70*/  IADD3 R27, P2, R27, 0x230, RZ ;  /* 0x000002301b1b7810 */ /* 0x000fc60007f5e0ff */
[----:B------:R-:W-:Y:S01]  /*6c80*/  STL.64 [R1+0x8], R12 ;  /* 0x0000080c01007387 */ /* 0x000fe20000100a00 */
[--C-:B0-----:R-:W-:Y:S01]  /*6c90*/  IMAD.X R5, RZ, RZ, R25.reuse, P3 ;  /* 0x000000ffff057224 */ /* 0x101fe200018e0619 */
[----:B------:R-:W-:Y:S01]  /*6ca0*/  IADD3 R17, P3, R17, 0x260, RZ ;  /* 0x0000026011117810 */ /* 0x000fe20007f7e0ff */
[----:B------:R-:W-:Y:S01]  /*6cb0*/  IMAD.X R7, RZ, RZ, R25, P4 ;  /* 0x000000ffff077224 */ /* 0x000fe200020e0619 */
[----:B------:R-:W-:Y:S01]  /*6cc0*/  STL.64 [R1+0x10], R14 ;  /* 0x0000100e01007387 */ /* 0x000fe20000100a00 */
[----:B------:R-:W-:Y:S01]  /*6cd0*/  IMAD.MOV.U32 R4, RZ, RZ, R0 ;  /* 0x000000ffff047224 */ /* 0x000fe200078e0000 */
[----:B------:R-:W-:Y:S01]  /*6ce0*/  IADD3 R36, P4, R36, 0x38, RZ ;  /* 0x0000003824247810 */ /* 0x000fe20007f9e0ff */
[----:B------:R-:W-:Y:S01]  /*6cf0*/  IMAD.MOV.U32 R6, RZ, RZ, R3 ;  /* 0x000000ffff067224 */ /* 0x000fe200078e0003 */
[----:B------:R-:W0:Y:S01]  /*6d00*/  @P1 LDC R0, c[0x0][0x44c] ;  /* 0x00011300ff001b82 */ /* 0x000e220000000800 */
[----:B------:R-:W-:Y:S01]  /*6d10*/  STL.64 [R1+0x30], R14 ;  /* 0x0000300e01007387 */ /* 0x000fe20000100a00 */
[----:B------:R-:W-:-:S03]  /*6d20*/  VIADD R3, R194, 0x7f ;  /* 0x0000007fc2037836 */ /* 0x000fc60000000000 */
[----:B------:R-:W-:Y:S04]  /*6d30*/  STL.128 [R1+0x40], R4 ;  /* 0x0000400401007387 */ /* 0x000fe80000100c00 */
[----:B------:R1:W-:Y:S04]  /*6d40*/  STL.64 [R1+0x68], R6 ;  /* 0x0000680601007387 */ /* 0x0003e80000100a00 */
[----:B------:R2:W-:Y:S04]  /*6d50*/  STL.128 [R1+0x2a0], RZ ;  /* 0x0002a0ff01007387 */ /* 0x0005e80000100c00 */
[----:B------:R2:W-:Y:S01]  /*6d60*/  STL.128 [R1+0x2b0], RZ ;  /* 0x0002b0ff01007387 */ /* 0x0005e20000100c00 */
[----:B-1----:R-:W1:Y:S03]  /*6d70*/  @P1 LDC R7, c[0x0][0x450] ;  /* 0x00011400ff071b82 */ /* 0x002e660000000800 */
[----:B------:R2:W-:Y:S01]  /*6d80*/  STL.128 [R1+0x2c0], RZ ;  /* 0x0002c0ff01007387 */ /* 0x0005e20000100c00 */
[----:B0-----:R-:W-:-:S03]  /*6d90*/  @P1 IMAD.HI.U32 R0, R3, R0, RZ ;  /* 0x0000000003001227 */ /* 0x001fc600078e00ff */
[----:B------:R2:W-:Y:S01]  /*6da0*/  STL.128 [R1+0x2d0], RZ ;  /* 0x0002d0ff01007387 */ /* 0x0005e20000100c00 */
[----:B------:R-:W0:Y:S03]  /*6db0*/  LDC.64 R4, c[0x0][0xad8] ;  /* 0x0002b600ff047b82 */ /* 0x000e260000000a00 */
[----:B------:R2:W-:Y:S04]  /*6dc0*/  STL.128 [R1+0x2e0], RZ ;  /* 0x0002e0ff01007387 */ /* 0x0005e80000100c00 */
[----:B------:R2:W-:Y:S04]  /*6dd0*/  STL.128 [R1+0x2f0], RZ ;  /* 0x0002f0ff01007387 */ /* 0x0005e80000100c00 */
[----:B------:R2:W-:Y:S04]  /*6de0*/  STL.128 [R1+0x300], RZ ;  /* 0x000300ff01007387 */ /* 0x0005e80000100c00 */
[----:B------:R2:W-:Y:S01]  /*6df0*/  STL.128 [R1+0x310], RZ ;  /* 0x000310ff01007387 */ /* 0x0005e20000100c00 */
[----:B-1----:R-:W-:-:S03]  /*6e00*/  @P1 SHF.R.U32.HI R3, RZ, R7, R0 ;  /* 0x00000007ff031219 */ /* 0x002fc60000011600 */
[----:B------:R2:W-:Y:S04]  /*6e10*/  STL.128 [R1+0x320], RZ ;  /* 0x000320ff01007387 */ /* 0x0005e80000100c00 */
[----:B------:R2:W-:Y:S01]  /*6e20*/  STL.128 [R1+0x330], RZ ;  /* 0x000330ff01007387 */ /* 0x0005e20000100c00 */
[----:B0-----:R-:W-:-:S03]  /*6e30*/  ISETP.GE.AND P6, PT, R5, 0x1, PT ;  /* 0x000000010500780c */ /* 0x001fc60003fc6270 */
        /* <DEDUP_REMOVED lines=20> */
[----:B------:R-:W-:Y:S05]  /*6f80*/  @P0 BRA `(.L_x_12529) ;  /* 0x00000000000c0947 */ /* 0x000fea0003800000 */
[----:B------:R-:W0:Y:S01]  /*6f90*/  FENCE.VIEW.ASYNC.G ;  /* 0x00000000000073c6 */ /* 0x000e220000000100 */
[----:B------:R-:W-:Y:S05]  /*6fa0*/  WARPSYNC.ALL ;  /* 0x0000000000007948 */ /* 0x000fea0003800000 */
[----:B0-----:R-:W-:Y:S06]  /*6fb0*/  BAR.ARV 0xc, 0x180 ;  /* 0x0306000000007b1d */ /* 0x001fec0000002000 */
.L_x_12529:
[----:B------:R-:W-:Y:S02]  /*6fc0*/  IMAD.IADD R3, R220, 0x1, R3 ;  /* 0x00000001dc037824 */ /* 0x000fe400078e0203 */
[----:B------:R-:W-:Y:S02]  /*6fd0*/  IMAD.X R46, RZ, RZ, UR36, P2 ;  /* 0x00000024ff2e7e24 */ /* 0x000fe400090e06ff */
[----:B------:R-:W-:Y:S02]  /*6fe0*/  IMAD.X R42, RZ, RZ, UR36, P3 ;  /* 0x00000024ff2a7e24 */ /* 0x000fe400098e06ff */
[----:B------:R-:W-:Y:S02]  /*6ff0*/  IMAD.X R50, RZ, RZ, UR36, P4 ;  /* 0x00000024ff327e24 */ /* 0x000fe4000a0e06ff */
[----:B------:R-:W-:Y:S02]  /*7000*/  IMAD.X R73, RZ, RZ, UR36, P5 ;  /* 0x00000024ff497e24 */ /* 0x000fe4000a8e06ff */
        /* <DEDUP_REMOVED lines=13> */
.L_x_12532:
[----:B------:R-:W-:-:S13]  /*70e0*/  ISETP.NE.AND P0, PT, R5, 0x1, PT ;  /* 0x000000010500780c */ /* 0x000fda0003f05270 */
[----:B------:R-:W0:Y:S02]  /*70f0*/  @P0 LDC.64 R6, c[0x0][0xae0] ;  /* 0x0002b800ff060b82 */ /* 0x000e240000000a00 */
[----:B0-----:R-:W-:-:S05]  /*7100*/  @P0 IMAD.HI.U32 R6, R0, R6, RZ ;  /* 0x0000000600060227 */ /* 0x001fca00078e00ff */
[----:B------:R-:W-:-:S07]  /*7110*/  @P0 SHF.R.U32.HI R0, RZ, R7, R6 ;  /* 0x00000007ff000219 */ /* 0x000fce0000011606 */
.L_x_12533:
[----:B------:R-:W-:Y:S05]  /*7120*/  BSYNC B0 ;  /* 0x0000000000007941 */ /* 0x000fea0003800000 */
.L_x_12531:
[----:B------:R-:W-:-:S05]  /*7130*/  IMAD R3, R0, R5, R5 ;  /* 0x0000000500037224 */ /* 0x000fca00078e0205 */
[----:B------:R-:W-:-:S07]  /*7140*/  VIMNMX R4, R4, R3, PT ;  /* 0x0000000304047248 */ /* 0x000fce0003fe0100 */
.L_x_12530:
[----:B------:R-:W0:Y:S01]  /*7150*/  @P1 LDC R3, c[0x0][0x44c] ;  /* 0x00011300ff031b82 */ /* 0x000e220000000800 */
[----:B------:R-:W-:Y:S01]  /*7160*/  VIADD R4, R4, 0x5f ;  /* 0x0000005f04047836 */ /* 0x000fe20000000000 */
[----:B------:R-:W-:Y:S01]  /*7170*/  ULDC UR4, c[0x0][0xad4] ;  /* 0x0002b50000047ab9 */ /* 0x000fe20000000800 */
[----:B------:R-:W-:Y:S02]  /*7180*/  IMAD.MOV.U32 R0, RZ, RZ, R194 ;  /* 0x000000ffff007224 */ /* 0x000fe400078e00c2 */
[----:B------:R-:W-:-:S03]  /*7190*/  IMAD.HI R4, R4, 0x2aaaaaab, RZ ;  /* 0x2aaaaaab04047827 */ /* 0x000fc600078e02ff */
[----:B------:R-:W1:Y:S01]  /*71a0*/  @P1 LDC R7, c[0x0][0x450] ;  /* 0x00011400ff071b82 */ /* 0x000e620000000800 */
        /* <DEDUP_REMOVED lines=18> */
.L_x_12536:
[----:B------:R-:W-:-:S13]  /*72d0*/  ISETP.NE.AND P0, PT, R5, 0x1, PT ;  /* 0x000000010500780c */ /* 0x000fda0003f05270 */
[----:B------:R-:W0:Y:S02]  /*72e0*/  @P0 LDC.64 R6, c[0x0][0xae0] ;  /* 0x0002b800ff060b82 */ /* 0x000e240000000a00 */
[----:B0-----:R-:W-:-:S05]  /*72f0*/  @P0 IMAD.HI.U32 R6, R0, R6, RZ ;  /* 0x0000000600060227 */ /* 0x001fca00078e00ff */
[----:B------:R-:W-:-:S07]  /*7300*/  @P0 SHF.R.U32.HI R0, RZ, R7, R6 ;  /* 0x00000007ff000219 */ /* 0x000fce0000011606 */
.L_x_12537:
[----:B------:R-:W-:Y:S05]  /*7310*/  BSYNC B0 ;  /* 0x0000000000007941 */ /* 0x000fea0003800000 */
.L_x_12535:
[----:B------:R-:W-:-:S05]  /*7320*/  IMAD R0, R0, R5, RZ ;  /* 0x0000000500007224 */ /* 0x000fca00078e02ff */
[----:B------:R-:W-:-:S07]  /*7330*/  VIMNMX R3, R3, R0, !PT ;  /* 0x0000000003037248 */ /* 0x000fce0007fe0100 */
.L_x_12534:
        /* <DEDUP_REMOVED lines=39> */
.L_x_12539:
[----:B------:R-:W-:Y:S05]  /*75b0*/  BSYNC B0 ;  /* 0x0000000000007941 */ /* 0x000fea0003800000 */
.L_x_12538:
[----:B------:R-:W-:Y:S01]  /*75c0*/  IMAD R189, R203, R204, R189 ;  /* 0x000000cccbbd7224 */ /* 0x000fe200078e02bd */
[----:B------:R-:W-:-:S04]  /*75d0*/  PLOP3.LUT P0, PT, PT, PT, PT, 0x80, 0x0 ;  /* 0x000000000000781c */ /* 0x000fc80003f0f070 */
[----:B------:R-:W-:-:S04]  /*75e0*/  VIADDMNMX R204, R189, R204, R45, PT ;  /* 0x000000ccbdcc7246 */ /* 0x000fc8000380012d */
[----:B------:R-:W-:-:S13]  /*75f0*/  ISETP.GT.AND P1, PT, R204, R189, PT ;  /* 0x000000bdcc00720c */ /* 0x000fda0003f24270 */
[----:B------:R-:W-:Y:S05]  /*7600*/  @!P1 BRA `(.L_x_12540) ;  /* 0x00000244004c9947 */ /* 0x000fea0003800000 */
[----:B------:R0:W-:Y:S01]  /*7610*/  STL.64 [R1+0x78], RZ ;  /* 0x000078ff01007387 */ /* 0x0001e20000100a00 */
[----:B------:R-:W-:Y:S01]  /*7620*/  IMAD.U32 R16, RZ, RZ, UR37 ;  /* 0x00000025ff107e24 */ /* 0x000fe2000f8e00ff */
[----:B------:R-:W-:Y:S01]  /*7630*/  UMOV UR4, 0xffffffff ;  /* 0xffffffff00047882 */ /* 0x000fe20000000000 */
[----:B------:R-:W-:Y:S02]  /*7640*/  IMAD.U32 R32, RZ, RZ, UR37 ;  /* 0x00000025ff207e24 */ /* 0x000fe4000f8e00ff */
[----:B------:R-:W-:Y:S01]  /*7650*/  IMAD.U32 R26, RZ, RZ, UR37 ;  /* 0x00000025ff1a7e24 */ /* 0x000fe2000f8e00ff */
[----:B------:R-:W-:Y:S02]  /*7660*/  IADD3 R16, P0, R16, 0xa8, RZ ;  /* 0x000000a810107810 */ /* 0x000fe40007f1e0ff */
[----:B------:R-:W-:Y:S02]  /*7670*/  IADD3 R32, P1, R32, 0x78, RZ ;  /* 0x0000007820207810 */ /* 0x000fe40007f3e0ff */
[----:B------:R-:W-:Y:S01]  /*7680*/  IADD3 R26, P2, R26, 0x80, RZ ;  /* 0x000000801a1a7810 */ /* 0x000fe20007f5e0ff */
[----:B------:R-:W-:-:S02]  /*7690*/  IMAD.X R40, RZ, RZ, UR36, P0 ;  /* 0x00000024ff287e24 */ /* 0x000fc400080e06ff */
[----:B------:R-:W-:Y:S02]  /*76a0*/  IMAD.X R33, RZ, RZ, UR36, P1 ;  /* 0x00000024ff217e24 */ /* 0x000fe400088e06ff */
[----:B------:R-:W-:Y:S01]  /*76b0*/  IMAD.X R39, RZ, RZ, UR36, P2 ;  /* 0x00000024ff277e24 */ /* 0x000fe200090e06ff */
[----:B0-----:R-:W-:Y:S07]  /*76c0*/  BRA.DIV UR4, `(.L_x_12541) ;  /* 0x0000032e04e87947 */ /* 0x001fee000b800000 */
[----:B------:R-:W3:Y:S04]  /*76d0*/  LDL R0, [R1+0x514] ;  /* 0x0005140001007983 */ /* 0x000ee80000100800 */
[----:B---3--:R0:W1:Y:S02]  /*76e0*/  SHFL.IDX PT, R14, R0, RZ, 0x1f ;  /* 0x00001fff000e7589 */ /* 0x00806400000e0000 */
.L_x_12885:
[----:B01----:R-:W-:Y:S01]  /*76f0*/  LEA.HI R0, R14, R14, RZ, 0x1 ;  /* 0x0000000e0e007211 */ /* 0x003fe200078f08ff */
[C---:B------:R-:W-:Y:S01]  /*7700*/  VIADD R54, R2.reuse, 0x18400 ;  /* 0x0001840002367836 */ /* 0x040fe20000000000 */
[----:B------:R-:W-:Y:S01]  /*7710*/  STL.128 [R1+0xb0], RZ ;  /* 0x0000b0ff01007387 */ /* 0x000fe20000100c00 */
[----:B------:R-:W-:Y:S01]  /*7720*/  VIADD R10, R2, 0x400 ;  /* 0x00000400020a7836 */ /* 0x000fe20000000000 */
[----:B------:R-:W-:Y:S01]  /*7730*/  LOP3.LUT R3, R0, 0x7fffe, RZ, 0xc0, !PT ;  /* 0x0007fffe00037812 */ /* 0x000fe200078ec0ff */
[----:B------:R-:W-:Y:S01]  /*7740*/  IMAD.MOV.U32 R4, RZ, RZ, 0x1 ;  /* 0x00000001ff047424 */ /* 0x000fe200078e00ff */
[----:B------:R-:W-:Y:S01]  /*7750*/  STL.128 [R1+0xc0], RZ ;  /* 0x0000c0ff01007387 */ /* 0x000fe20000100c00 */
[----:B------:R-:W-:Y:S01]  /*7760*/  IMAD.MOV.U32 R5, RZ, RZ, RZ ;  /* 0x000000ffff057224 */ /* 0x000fe200078e00ff */
[----:B------:R-:W-:Y:S01]  /*7770*/  SHF.R.U32.HI R10, RZ, 0x4, R10 ;  /* 0x00000004ff0a7819 */ /* 0x000fe2000001160a */
[----:B------:R-:W-:Y:S01]  /*7780*/  IMAD.IADD R11, R14, 0x1, -R3 ;  /* 0x000000010e0b7824 */ /* 0x000fe200078e0a03 */
[----:B------:R-:W-:Y:S01]  /*7790*/  STL.128 [R1+0xd0], RZ ;  /* 0x0000d0ff01007387 */ /* 0x000fe20000100c00 */
[----:B------:R-:W-:Y:S01]  /*77a0*/  VIADD R3, R2, 0x1c400 ;  /* 0x0001c40002037836 */ /* 0x000fe20000000000 */
[----:B------:R-:W-:Y:S01]  /*77b0*/  LOP3.LUT R10, R10, 0x3fff, RZ, 0xc0, !PT ;  /* 0x00003fff0a0a7812 */ /* 0x000fe200078ec0ff */
[----:B------:R-:W-:Y:S01]  /*77c0*/  IMAD R0, R11, 0x2000, R54 ;  /* 0x000020000b007824 */ /* 0x000fe200078e0236 */
[----:B------:R-:W-:Y:S01]  /*77d0*/  STL.128 [R1+0xe0], RZ ;  /* 0x0000e0ff01007387 */ /* 0x000fe20000100c00 */
[----:B------:R-:W-:Y:S01]  /*77e0*/  IMAD.MOV.U32 R6, RZ, RZ, 0x1 ;  /* 0x00000001ff067424 */ /* 0x000fe200078e00ff */
[----:B------:R-:W-:Y:S01]  /*77f0*/  SHF.R.U32.HI R3, RZ, 0x4, R3 ;  /* 0x00000004ff037819 */ /* 0x000fe20000011603 */
[----:B------:R-:W-:Y:S01]  /*7800*/  VIADD R11, R0, 0xa000 ;  /* 0x0000a000000b7836 */ /* 0x000fe20000000000 */
[----:B------:R-:W-:Y:S01]  /*7810*/  SHF.R.U32.HI R0, RZ, 0x4, R0 ;  /* 0x00000004ff007819 */ /* 0x000fe20000011600 */
[----:B------:R-:W-:Y:S01]  /*7820*/  IMAD.MOV.U32 R7, RZ, RZ, RZ ;  /* 0x000000ffff077224 */ /* 0x000fe200078e00ff */
[----:B------:R-:W-:Y:S01]  /*7830*/  LOP3.LUT R3, R3, 0x3fff, RZ, 0xc0, !PT ;  /* 0x00003fff03037812 */ /* 0x000fe200078ec0ff */
[----:B------:R-:W-:Y:S01]  /*7840*/  IMAD.MOV.U32 R8, RZ, RZ, 0x1 ;  /* 0x00000001ff087424 */ /* 0x000fe200078e00ff */
[----:B------:R-:W-:Y:S01]  /*7850*/  SHF.R.U32.HI R11, RZ, 0x4, R11 ;  /* 0x00000004ff0b7819 */ /* 0x000fe2000001160b */
[----:B------:R-:W-:Y:S01]  /*7860*/  IMAD.MOV.U32 R9, RZ, RZ, RZ ;  /* 0x000000ffff097224 */ /* 0x000fe200078e00ff */
[----:B------:R-:W-:Y:S01]  /*7870*/  LOP3.LUT R3, R3, 0x10000, RZ, 0xfc, !PT ;  /* 0x0001000003037812 */ /* 0x000fe200078efcff */
[----:B------:R0:W-:Y:S01]  /*7880*/  STL.128 [R1+0x80], R4 ;  /* 0x0000800401007387 */ /* 0x0001e20000100c00 */
[----:B------:R-:W-:Y:S01]  /*7890*/  LOP3.LUT R11, R11, 0x3fff, RZ, 0xc0, !PT ;  /* 0x00003fff0b0b7812 */ /* 0x000fe200078ec0ff */
[----:B------:R-:W-:Y:S01]  /*78a0*/  IMAD.U32 R38, RZ, RZ, UR37 ;  /* 0x00000025ff267e24 */ /* 0x000fe2000f8e00ff */
[----:B------:R-:W-:Y:S01]  /*78b0*/  LOP3.LUT R0, R0, 0x3fff, RZ, 0xc0, !PT ;  /* 0x00003fff00007812 */ /* 0x000fe200078ec0ff */
[----:B------:R1:W-:Y:S01]  /*78c0*/  STL.64 [R1+0x90], R8 ;  /* 0x0000900801007387 */ /* 0x0003e20000100a00 */
[----:B------:R-:W-:Y:S01]  /*78d0*/  LOP3.LUT R11, R11, 0x10000, RZ, 0xfc, !PT ;  /* 0x000100000b0b7812 */ /* 0x000fe200078efcff */
[----:B------:R-:W-:Y:S01]  /*78e0*/  IMAD.U32 R34, RZ, RZ, UR37 ;  /* 0x00000025ff227e24 */ /* 0x000fe2000f8e00ff */
[----:B------:R-:W-:Y:S01]  /*78f0*/  IADD3 R38, P5, R38, 0x90, RZ ;  /* 0x0000009026267810 */ /* 0x000fe20007fbe0ff */
[----:B------:R-:W-:Y:S01]  /*7900*/  STL.128 [R1+0xf0], RZ ;  /* 0x0000f0ff01007387 */ /* 0x000fe20000100c00 */
[----:B------:R-:W-:Y:S01]  /*7910*/  IMAD.U32 R61, RZ, RZ, UR37 ;  /* 0x00000025ff3d7e24 */ /* 0x000fe2000f8e00ff */
[----:B------:R-:W-:Y:S01]  /*7920*/  BSSY B6, `(.L_x_12542) ;  /* 0x0000031000067945 */ /* 0x000fe20003800000 */
[----:B------:R-:W-:Y:S01]  /*7930*/  IADD3 R34, P0, R34, 0x88, RZ ;  /* 0x0000008822227810 */ /* 0x000fe20007f1e0ff */
[----:B------:R-:W-:Y:S01]  /*7940*/  STL.128 [R1+0x100], RZ ;  /* 0x000100ff01007387 */ /* 0x000fe20000100c00 */
[----:B------:R-:W-:Y:S01]  /*7950*/  IMAD.X R58, RZ, RZ, UR36, P5 ;  /* 0x00000024ff3a7e24 */ /* 0x000fe2000a8e06ff */
[----:B------:R-:W-:Y:S01]  /*7960*/  LOP3.LUT P5, RZ, R54, 0x1bf, RZ, 0xc0, !PT ;  /* 0x000001bf36ff7812 */ /* 0x000fe200078ac0ff */
[----:B------:R-:W-:Y:S01]  /*7970*/  IMAD.U32 R59, RZ, RZ, UR37 ;  /* 0x00000025ff3b7e24 */ /* 0x000fe2000f8e00ff */
[C---:B0-----:R-:W-:Y:S01]  /*7980*/  LOP3.LUT R6, R10.reuse, 0x3000000, RZ, 0xfc, !PT ;  /* 0x030000000a067812 */ /* 0x041fe200078efcff */
[----:B------:R-:W-:Y:S01]  /*7990*/  IMAD.MOV.U32 R4, RZ, RZ, R3 ;  /* 0x000000ffff047224 */ /* 0x000fe200078e0003 */
[----:B------:R-:W-:Y:S01]  /*79a0*/  LOP3.LUT R10, R10, 0x10000, RZ, 0xfc, !PT ;  /* 0x000100000a0a7812 */ /* 0x000fe200078efcff */
[----:B------:R-:W-:Y:S01]  /*79b0*/  IMAD.MOV.U32 R5, RZ, RZ, 0x40000040 ;  /* 0x40000040ff057424 */ /* 0x000fe200078e00ff */
[----:B-1----:R-:W-:Y:S01]  /*79c0*/  LOP3.LUT R8, R0, 0x10000, RZ, 0xfc, !PT ;  /* 0x0001000000087812 */ /* 0x002fe200078efcff */
[----:B------:R-:W-:Y:S01]  /*79d0*/  IMAD.MOV.U32 R7, RZ, RZ, 0x40000040 ;  /* 0x40000040ff077424 */ /* 0x000fe200078e00ff */
[----:B------:R-:W-:Y:S01]  /*79e0*/  IADD3 R61, P4, R61, 0x98, RZ ;  /* 0x000000983d3d7810 */ /* 0x000fe20007f9e0ff */
[----:B------:R-:W-:Y:S01]  /*79f0*/  IMAD.MOV.U32 R9, RZ, RZ, 0x40000040 ;  /* 0x40000040ff097424 */ /* 0x000fe200078e00ff */
[----:B------:R-:W-:Y:S01]  /*7a00*/  IADD3 R59, P3, R59, 0xa0, RZ ;  /* 0x000000a03b3b7810 */ /* 0x000fe20007f7e0ff */
[----:B------:R-:W-:Y:S01]  /*7a10*/  IMAD.U32 R47, RZ, RZ, UR37 ;  /* 0x00000025ff2f7e24 */ /* 0x000fe2000f8e00ff */
[----:B------:R0:W-:Y:S01]  /*7a20*/  STL.128 [R1+0xa0], R4 ;  /* 0x0000a00401007387 */ /* 0x0001e20000100c00 */
[----:B------:R-:W-:-:S02]  /*7a30*/  IMAD.U32 R53, RZ, RZ, UR37 ;  /* 0x00000025ff357e24 */ /* 0x000fc4000f8e00ff */
[----:B------:R-:W-:Y:S01]  /*7a40*/  IMAD.U32 R52, RZ, RZ, UR37 ;  /* 0x00000025ff347e24 */ /* 0x000fe2000f8e00ff */
[----:B------:R1:W-:Y:S01]  /*7a50*/  STL.64 [R1+0x98], R8 ;  /* 0x0000980801007387 */ /* 0x0003e20000100a00 */
[----:B------:R-:W-:Y:S01]  /*7a60*/  IMAD.X R48, RZ, RZ, UR36, P0 ;  /* 0x00000024ff307e24 */ /* 0x000fe200080e06ff */
[----:B------:R-:W-:Y:S01]  /*7a70*/  IADD3 R47, P2, R47, 0xb0, RZ ;  /* 0x000000b02f2f7810 */ /* 0x000fe20007f5e0ff */
[----:B------:R-:W-:Y:S01]  /*7a80*/  IMAD.X R62, RZ, RZ, UR36, P4 ;  /* 0x00000024ff3e7e24 */ /* 0x000fe2000a0e06ff */
[----:B------:R-:W-:Y:S01]  /*7a90*/  IADD3 R53, P1, R53, 0x110, RZ ;  /* 0x0000011035357810 */ /* 0x000fe20007f3e0ff */
[----:B------:R-:W-:Y:S01]  /*7aa0*/  IMAD.X R60, RZ, RZ, UR36, P3 ;  /* 0x00000024ff3c7e24 */ /* 0x000fe200098e06ff */
[----:B------:R-:W-:Y:S01]  /*7ab0*/  IADD3 R52, P0, R52, 0x118, RZ ;  /* 0x0000011834347810 */ /* 0x000fe20007f1e0ff */
[----:B------:R-:W-:Y:S02]  /*7ac0*/  IMAD.X R45, RZ, RZ, UR36, P2 ;  /* 0x00000024ff2d7e24 */ /* 0x000fe400090e06ff */
[----:B------:R-:W-:-:S02]  /*7ad0*/  IMAD.X R56, RZ, RZ, UR36, P1 ;  /* 0x00000024ff387e24 */ /* 0x000fc400088e06ff */
[----:B------:R-:W-:Y:S02]  /*7ae0*/  IMAD.X R51, RZ, RZ, UR36, P0 ;  /* 0x00000024ff337e24 */ /* 0x000fe400080e06ff */
[----:B0-----:R-:W-:Y:S02]  /*7af0*/  IMAD.MOV.U32 R6, RZ, RZ, R10 ;  /* 0x000000ffff067224 */ /* 0x001fe400078e000a */
[----:B------:R-:W-:-:S05]  /*7b00*/  IMAD.MOV.U32 R4, RZ, RZ, R11 ;  /* 0x000000ffff047224 */ /* 0x000fca00078e000b */
[----:B------:R1:W-:Y:S01]  /*7b10*/  STL.128 [R1+0x110], R4 ;  /* 0x0001100401007387 */ /* 0x0003e20000100c00 */
[----:B------:R-:W-:Y:S05]  /*7b20*/  @!P5 BRA `(.L_x_12543) ;  /* 0x000000000040d947 */ /* 0x000fea0003800000 */
[----:B------:R-:W-:Y:S01]  /*7b30*/  MOV R14, 0x0 ;  /* 0x00000000000e7802 */ /* 0x000fe20000000f00 */
[----:B------:R-:W-:Y:S01]  /*7b40*/  ULDC.64 UR4, c[0x4][0x118] ;  /* 0x0100460000047ab9 */ /* 0x000fe20000000a00 */
[----:B------:R-:W-:Y:S01]  /*7b50*/  ULDC.64 UR6, c[0x4][0x120] ;  /* 0x0100480000067ab9 */ /* 0x000fe20000000a00 */
[----:B-1----:R-:W-:Y:S02]  /*7b60*/  IMAD.U32 R4, RZ, RZ, UR4 ;  /* 0x00000004ff047e24 */ /* 0x002fe4000f8e00ff */
        /* <DEDUP_REMOVED lines=11> */
[----:B0-2--5:R-:W-:Y:S05]  /*7c20*/  CALL.ABS.NOINC R14 ;  /* 0x000000000e007343 */ /* 0x025fea0003c00000 */
.L_x_12543:
[----:B------:R-:W-:Y:S05]  /*7c30*/  BSYNC B6 ;  /* 0x0000000000067941 */ /* 0x000fea0003800000 */
.L_x_12542:
[----:B------:R-:W0:Y:S01]  /*7c40*/  S2R R20, SR_TID.X ;  /* 0x0000000000147919 */ /* 0x000e220000002100 */
[----:B-1----:R-:W1:Y:S01]  /*7c50*/  LDC.64 R6, c[0x0][0xad8] ;  /* 0x0002b600ff067b82 */ /* 0x002e620000000a00 */
[----:B------:R-:W-:Y:S01]  /*7c60*/  UIADD3 UR4, UP0, UR37, 0x120, URZ ;  /* 0x0000012025047890 */ /* 0x000fe2000ff1e03f */
[----:B------:R-:W-:Y:S01]  /*7c70*/  IMAD.MOV.U32 R4, RZ, RZ, RZ ;  /* 0x000000ffff047224 */ /* 0x000fe200078e00ff */
[----:B------:R-:W-:Y:S01]  /*7c80*/  STL.64 [R1+0x120], R196 ;  /* 0x000120c401007387 */ /* 0x000fe20000100a00 */
[----:B------:R-:W-:Y:S01]  /*7c90*/  IMAD.U32 R35, RZ, RZ, UR37 ;  /* 0x00000025ff237e24 */ /* 0x000fe2000f8e00ff */
[----:B------:R-:W-:Y:S01]  /*7ca0*/  UIADD3.X UR5, URZ, UR36, URZ, UP0, !UPT ;  /* 0x000000243f057290 */ /* 0x000fe200087fe43f */
[----:B------:R-:W-:Y:S01]  /*7cb0*/  IMAD.U32 R37, RZ, RZ, UR37 ;  /* 0x00000025ff257e24 */ /* 0x000fe2000f8e00ff */
[----:B------:R-:W-:Y:S01]  /*7cc0*/  STL.U8 [R1+0x138], RZ ;  /* 0x000138ff01007387 */ /* 0x000fe20000100000 */
[----:B------:R-:W3:Y:S01]  /*7cd0*/  LDC.64 R12, c[0x0][0xae0] ;  /* 0x0002b800ff0c7b82 */ /* 0x000ee20000000a00 */
[----:B------:R-:W-:Y:S01]  /*7ce0*/  IMAD.U32 R10, RZ, RZ, UR4 ;  /* 0x00000004ff0a7e24 */ /* 0x000fe2000f8e00ff */
[----:B------:R-:W-:Y:S01]  /*7cf0*/  ULDC UR4, c[0x0][0x3f4] ;  /* 0x0000fd0000047ab9 */ /* 0x000fe20000000800 */
[----:B------:R-:W-:Y:S01]  /*7d00*/  IMAD.U32 R11, RZ, RZ, UR5 ;  /* 0x00000005ff0b7e24 */ /* 0x000fe2000f8e00ff */
[----:B------:R-:W-:Y:S01]  /*7d10*/  STL.U8 [R1+0x16c], RZ ;  /* 0x00016cff01007387 */ /* 0x000fe20000100000 */
[----:B------:R-:W-:-:S02]  /*7d20*/  ISETP.LT.AND P0, PT, RZ, UR4, PT ;  /* 0x00000004ff007c0c */ /* 0x000fc4000bf01270 */
[----:B------:R-:W-:Y:S01]  /*7d30*/  IADD3 R35, P3, R35, 0x138, RZ ;  /* 0x0000013823237810 */ /* 0x000fe20007f7e0ff */
[----:B------:R-:W4:Y:S01]  /*7d40*/  LDC R30, c[0x0][0xad4] ;  /* 0x0002b500ff1e7b82 */ /* 0x000f220000000800 */
[----:B------:R-:W-:Y:S01]  /*7d50*/  STL.64 [R1+0x128], R10 ;  /* 0x0001280a01007387 */ /* 0x000fe20000100a00 */
[----:B------:R-:W-:Y:S02]  /*7d60*/  IADD3 R37, P4, R37, 0x128, RZ ;  /* 0x0000012825257810 */ /* 0x000fe40007f9e0ff */
[----:B------:R-:W-:Y:S01]  /*7d70*/  IMAD.X R49, RZ, RZ, UR36, P3 ;  /* 0x00000024ff317e24 */ /* 0x000fe200098e06ff */
[----:B------:R2:W-:Y:S02]  /*7d80*/  STL.64 [R1+0x130], R32 ;  /* 0x0001302001007387 */ /* 0x0005e40000100a00 */
[----:B------:R-:W-:Y:S01]  /*7d90*/  IMAD.X R57, RZ, RZ, UR36, P4 ;  /* 0x00000024ff397e24 */ /* 0x000fe2000a0e06ff */
[----:B------:R-:W4:Y:S01]  /*7da0*/  LDC.64 R8, c[0x0][0x448] ;  /* 0x00011200ff087b82 */ /* 0x000f220000000a00 */
[----:B-1----:R-:W-:-:S02]  /*7db0*/  IMAD.MOV.U32 R31, RZ, RZ, R6 ;  /* 0x000000ffff1f7224 */ /* 0x002fc400078e0006 */
[----:B------:R-:W-:Y:S02]  /*7dc0*/  IMAD.MOV.U32 R5, RZ, RZ, R7 ;  /* 0x000000ffff057224 */ /* 0x000fe400078e0007 */
[----:B0-----:R-:W-:-:S03]  /*7dd0*/  VIADD R3, R20, 0xffffff80 ;  /* 0xffffff8014037836 */ /* 0x001fc60000000000 */
[----:B------:R-:W0:Y:S01]  /*7de0*/  LDC R0, c[0x0][0x450] ;  /* 0x00011400ff007b82 */ /* 0x000e220000000800 */
[----:B---3--:R-:W-:Y:S02]  /*7df0*/  IMAD.MOV.U32 R6, RZ, RZ, R12 ;  /* 0x000000ffff067224 */ /* 0x008fe400078e000c */
[----:B------:R-:W-:Y:S01]  /*7e00*/  IMAD.MOV.U32 R7, RZ, RZ, R13 ;  /* 0x000000ffff077224 */ /* 0x000fe200078e000d */
[----:B------:R1:W-:Y:S01]  /*7e10*/  STL [R1+0x47c], R3 ;  /* 0x00047c0301007387 */ /* 0x0003e20000100800 */
[----:B--2---:R-:W-:Y:S02]  /*7e20*/  IMAD.U32 R33, RZ, RZ, UR37 ;  /* 0x00000025ff217e24 */ /* 0x004fe4000f8e00ff */
[----:B------:R-:W-:Y:S01]  /*7e30*/  IMAD.U32 R32, RZ, RZ, UR37 ;  /* 0x00000025ff207e24 */ /* 0x000fe2000f8e00ff */
[----:B----4-:R1:W-:Y:S02]  /*7e40*/  STL.128 [R1+0x140], R28 ;  /* 0x0001401c01007387 */ /* 0x0103e40000100c00 */
[----:B------:R-:W-:-:S02]  /*7e50*/  IADD3 R33, P1, R33, 0x16c, RZ ;  /* 0x0000016c21217810 */ /* 0x000fc40007f3e0ff */
[----:B------:R1:W-:Y:S01]  /*7e60*/  STL.128 [R1+0x150], R4 ;  /* 0x0001500401007387 */ /* 0x0003e20000100c00 */
[----:B------:R-:W-:Y:S02]  /*7e70*/  IADD3 R32, P2, R32, 0x13c, RZ ;  /* 0x0000013c20207810 */ /* 0x000fe40007f5e0ff */
[----:B------:R-:W-:Y:S01]  /*7e80*/  IMAD.X R43, RZ, RZ, UR36, P1 ;  /* 0x00000024ff2b7e24 */ /* 0x000fe200088e06ff */
[----:B------:R1:W-:Y:S02]  /*7e90*/  STL.64 [R1+0x160], R8 ;  /* 0x0001600801007387 */ /* 0x0003e40000100a00 */
[----:B------:R-:W-:Y:S02]  /*7ea0*/  IMAD.X R41, RZ, RZ, UR36, P2 ;  /* 0x00000024ff297e24 */ /* 0x000fe400090e06ff */
[----:B------:R1:W-:Y:S04]  /*7eb0*/  STL [R1+0x13c], R3 ;  /* 0x00013c0301007387 */ /* 0x0003e80000100800 */
[----:B0-----:R1:W-:Y:S01]  /*7ec0*/  STL [R1+0x168], R0 ;  /* 0x0001680001007387 */ /* 0x0013e20000100800 */
[----:B------:R-:W-:Y:S05]  /*7ed0*/  @P0 BRA `(.L_x_12544) ;  /* 0x0000000000400947 */ /* 0x000fea0003800000 */
[----:B-1----:R-:W2:Y:S02]  /*7ee0*/  LDL R3, [R1+0x21c] ;  /* 0x00021c0001037983 */ /* 0x002ea40000100800 */
[----:B--2---:R-:W-:-:S04]  /*7ef0*/  LEA.HI R0, R3, R3, RZ, 0x1 ;  /* 0x0000000303007211 */ /* 0x004fc800078f08ff */
        /* <DEDUP_REMOVED lines=8> */
.L_x_12547:
[----:B-1----:R1:W2:Y:S02]  /*7f80*/  SYNCS.PHASECHK.TRANS64.TRYWAIT P0, [R2+URZ+0x32400], R3 ;  /* 0x03240003020075a7 */ /* 0x0022a4000800017f */
[----:B--2---:R-:W-:Y:S05]  /*7f90*/  @!P0 NANOSLEEP.SYNCS 0x989680 ;  /* 0x009896800000895d */ /* 0x004fea0003900000 */
[----:B------:R-:W2:Y:S02]  /*7fa0*/  @!P0 SYNCS.PHASECHK.TRANS64 P0, [R2+URZ+0x32400], R3 ;  /* 0x03240003020085a7 */ /* 0x000ea4000800007f */
[----:B--2---:R-:W-:Y:S05]  /*7fb0*/  @!P0 BRA `(.L_x_12547) ;  /* 0xfffffffc00f08947 */ /* 0x004fea000383ffff */
.L_x_12546:
[----:B------:R-:W-:Y:S05]  /*7fc0*/  BSYNC B0 ;  /* 0x0000000000007941 */ /* 0x000fea0003800000 */
.L_x_12545:
[----:B------:R-:W-:Y:S05]  /*7fd0*/  BRA `(.L_x_12548) ;  /* 0x0000002c00a07947 */ /* 0x000fea0003800000 */
.L_x_12544:
[----:B------:R-:W-:Y:S01]  /*7fe0*/  LOP3.LUT P0, RZ, R54, 0x3ff, RZ, 0xc0, !PT ;  /* 0x000003ff36ff7812 */ /* 0x000fe2000780c0ff */
[----:B------:R-:W-:Y:S01]  /*7ff0*/  ULDC.64 UR4, c[0x0][0x3f8] ;  /* 0x0000fe0000047ab9 */ /* 0x000fe20000000a00 */
[----:B-1---5:R-:W-:Y:S01]  /*8000*/  SHF.R.S32.HI R5, RZ, 0x1f, R44 ;  /* 0x0000001fff057819 */ /* 0x022fe2000001142c */
        /* <DEDUP_REMOVED lines=27> */
.L_x_12550:
[----:B------:R-:W-:Y:S05]  /*81c0*/  BSYNC B6 ;  /* 0x0000000000067941 */ /* 0x000fea0003800000 */
.L_x_12549:
[----:B------:R-:W2:Y:S01]  /*81d0*/  LDL R3, [R1+0x70] ;  /* 0x0000700001037983 */ /* 0x000ea20000100800 */
[----:B------:R-:W-:Y:S01]  /*81e0*/  ULDC.U8 UR4, c[0x0][0x410] ;  /* 0x0001040000047ab9 */ /* 0x000fe20000000000 */
[----:B------:R-:W-:Y:S01]  /*81f0*/  BSSY B0, `(.L_x_12551) ;  /* 0x00002be000007945 */ /* 0x000fe20003800000 */
[----:B------:R-:W-:Y:S01]  /*8200*/  ISETP.NE.AND P0, PT, RZ, UR4, PT ;  /* 0x00000004ff007c0c */ /* 0x000fe2000bf05270 */
[----:B--2---:R-:W-:-:S12]  /*8210*/  IMAD R0, R3, 0x80, R22 ;  /* 0x0000008003007824 */ /* 0x004fd800078e0216 */
[----:B------:R-:W-:Y:S05]  /*8220*/  @!P0 BRA `(.L_x_12552) ;  /* 0x0000001400b08947 */ /* 0x000fea0003800000 */
[----:B------:R-:W2:Y:S01]  /*8230*/  LDL R20, [R1+0x480] ;  /* 0x0004800001147983 */ /* 0x000ea20000100800 */
[----:B------:R-:W0:Y:S01]  /*8240*/  LDC R67, c[0x0][0x448] ;  /* 0x00011200ff437b82 */ /* 0x000e220000000800 */
[----:B------:R-:W-:Y:S01]  /*8250*/  ULDC.64 UR4, c[0x0][0x3f8] ;  /* 0x0000fe0000047ab9 */ /* 0x000fe20000000a00 */
[----:B------:R-:W-:Y:S01]  /*8260*/  ULDC.64 UR6, c[0x0][0x408] ;  /* 0x0001020000067ab9 */ /* 0x000fe20000000a00 */
[----:B------:R-:W-:Y:S02]  /*8270*/  IMAD.MOV.U32 R31, RZ, RZ, R29 ;  /* 0x000000ffff1f7224 */ /* 0x000fe400078e001d */
[----:B------:R-:W-:Y:S01]  /*8280*/  IMAD.MOV.U32 R55, RZ, RZ, R63 ;  /* 0x000000ffff377224 */ /* 0x000fe200078e003f */
[----:B0-----:R-:W-:-:S13]  /*8290*/  ISETP.NE.AND P0, PT, R67, 0x1, PT ;  /* 0x000000014300780c */ /* 0x001fda0003f05270 */
[----:B------:R-:W0:Y:S08]  /*82a0*/  @P0 LDC R4, c[0x0][0x44c] ;  /* 0x00011300ff040b82 */ /* 0x000e300000000800 */
[----:B------:R-:W1:Y:S01]  /*82b0*/  @P0 LDC R5, c[0x0][0x450] ;  /* 0x00011400ff050b82 */ /* 0x000e620000000800 */
[----:B--2---:R-:W-:-:S04]  /*82c0*/  IMAD R3, R20, 0x40, R0 ;  /* 0x0000004014037824 */ /* 0x004fc800078e0200 */
        /* <DEDUP_REMOVED lines=23> */
.L_x_12891:
        /* <DEDUP_REMOVED lines=8> */
[----:B------:R-:W3:Y:S01]  /*84c0*/  LDL R11, [R1+0x484] ;  /* 0x00048400010b7983 */ /* 0x000ee20000100800 */
[----:B------:R-:W-:Y:S01]  /*84d0*/  ULDC UR4, c[0x0][0x3f4] ;  /* 0x0000fd0000047ab9 */ /* 0x000fe20000000800 */
[----:B--2---:R-:W-:Y:S01]  /*84e0*/  IMAD.MOV.U32 R4, RZ, RZ, R6 ;  /* 0x000000ffff047224 */ /* 0x004fe200078e0006 */
[----:B------:R-:W-:Y:S01]  /*84f0*/  ISETP.GE.AND P2, PT, R154, UR4, PT ;  /* 0x000000049a007c0c */ /* 0x000fe2000bf46270 */
[----:B-1----:R-:W-:Y:S01]  /*8500*/  IMAD.MOV.U32 R5, RZ, RZ, R3 ;  /* 0x000000ffff057224 */ /* 0x002fe200078e0003 */
[----:B------:R-:W-:Y:S02]  /*8510*/  ISETP.GE.AND P3, PT, R159, UR4, PT ;  /* 0x000000049f007c0c */ /* 0x000fe4000bf66270 */
[----:B------:R-:W-:-:S09]  /*8520*/  CS2R R54, SRZ ;  /* 0x0000000000367805 */ /* 0x000fd2000001ff00 */
[----:B------:R-:W-:-:S04]  /*8530*/  @!P2 IMAD.WIDE R4, R154, 0x2, R4 ;  /* 0x000000029a04a825 */ /* 0x000fc800078e0204 */
[----:B------:R-:W-:Y:S01]  /*8540*/  @!P3 IMAD.SHL.U32 R9, R159, 0x2, RZ ;  /* 0x000000029f09b824 */ /* 0x000fe200078e00ff */
[----:B------:R1:W5:Y:S01]  /*8550*/  @!P2 LD.E.64 R54, desc[UR42][R4.64] ;  /* 0x0000002a0436a980 */ /* 0x000362000c101b00 */
[----:B------:R-:W-:Y:S02]  /*8560*/  CS2R R64, SRZ ;  /* 0x0000000000407805 */ /* 0x000fe4000001ff00 */
[----:B------:R-:W-:Y:S02]  /*8570*/  CS2R R28, SRZ ;  /* 0x00000000001c7805 */ /* 0x000fe4000001ff00 */
[----:B------:R-:W-:Y:S02]  /*8580*/  CS2R R30, SRZ ;  /* 0x00000000001e7805 */ /* 0x000fe4000001ff00 */
[-C--:B-1----:R-:W-:Y:S02]  /*8590*/  @!P3 IADD3 R4, P0, R6, R9.reuse, RZ ;  /* 0x000000090604b210 */ /* 0x082fe40007f1e0ff */
[----:B----4-:R-:W-:Y:S01]  /*85a0*/  @!P3 IADD3 R6, P1, R8, R9, RZ ;  /* 0x000000090806b210 */ /* 0x010fe20007f3e0ff */
[----:B---3--:R-:W-:-:S02]  /*85b0*/  IMAD.MOV.U32 R9, RZ, RZ, R7 ;  /* 0x000000ffff097224 */ /* 0x008fc400078e0007 */
[----:B------:R-:W-:-:S05]  /*85c0*/  @!P2 IMAD.WIDE R8, R154, 0x2, R8 ;  /* 0x000000029a08a825 */ /* 0x000fca00078e0208 */
[----:B------:R1:W5:Y:S01]  /*85d0*/  @!P2 LD.E.64 R64, desc[UR42][R8.64] ;  /* 0x0000002a0840a980 */ /* 0x000362000c101b00 */
[----:B------:R-:W-:-:S05]  /*85e0*/  @!P3 SHF.L.U64.HI R12, R159, 0x1, R11 ;  /* 0x000000019f0cb819 */ /* 0x000fca000001020b */
[--C-:B------:R-:W-:Y:S02]  /*85f0*/  @!P3 IMAD.X R5, R3, 0x1, R12.reuse, P0 ;  /* 0x000000010305b824 */ /* 0x100fe400000e060c */
[----:B------:R-:W-:-:S03]  /*8600*/  @!P3 IMAD.X R7, R7, 0x1, R12, P1 ;  /* 0x000000010707b824 */ /* 0x000fc600008e060c */
[----:B------:R1:W5:Y:S04]  /*8610*/  @!P3 LD.E.64 R28, desc[UR42][R4.64] ;  /* 0x0000002a041cb980 */ /* 0x000368000c101b00 */
[----:B------:R1:W5:Y:S02]  /*8620*/  @!P3 LD.E.64 R30, desc[UR42][R6.64] ;  /* 0x0000002a061eb980 */ /* 0x000364000c101b00 */
.L_x_12555:
[----:B------:R-:W-:Y:S05]  /*8630*/  BSYNC B1 ;  /* 0x0000000000017941 */ /* 0x000fea0003800000 */
.L_x_12554:
[----:B-1---5:R-:W-:Y:S01]  /*8640*/  IMAD.MOV.U32 R3, RZ, RZ, R28 ;  /* 0x000000ffff037224 */ /* 0x022fe200078e001c */
[----:B------:R-:W-:Y:S01]  /*8650*/  UMOV UR4, 0xffffffff ;  /* 0xffffffff00047882 */ /* 0x000fe20000000000 */
[----:B------:R-:W-:Y:S01]  /*8660*/  IMAD.MOV.U32 R4, RZ, RZ, R29 ;  /* 0x000000ffff047224 */ /* 0x000fe200078e001d */
[----:B------:R-:W-:Y:S01]  /*8670*/  CS2R R20, SRZ ;  /* 0x0000000000147805 */ /* 0x000fe2000001ff00 */
[----:B------:R-:W-:Y:S01]  /*8680*/  IMAD.MOV.U32 R5, RZ, RZ, R54 ;  /* 0x000000ffff057224 */ /* 0x000fe200078e0036 */
[----:B------:R-:W-:Y:S01]  /*8690*/  PRMT R70, R3, 0x7610, R70 ;  /* 0x0000761003467816 */ /* 0x000fe20000000046 */
        /* <DEDUP_REMOVED lines=13> */
[----:B------:R1:W2:Y:S04]  /*8770*/  SHFL.IDX PT, R3, R44, 0x1, 0x1c1f ;  /* 0x003c1f002c037f89 */ /* 0x0002a800000e0000 */
[----:B------:R1:W0:Y:S04]  /*8780*/  SHFL.IDX PT, R6, R10, 0x1, 0x1c1f ;  /* 0x003c1f000a067f89 */ /* 0x00022800000e0000 */
[----:B---3--:R1:W3:Y:S04]  /*8790*/  SHFL.IDX PT, R7, R66, 0x1, 0x1c1f ;  /* 0x003c1f0042077f89 */ /* 0x0082e800000e0000 */
[----:B------:R1:W0:Y:S02]  /*87a0*/  SHFL.IDX PT, R14, R63, 0x1, 0x1c1f ;  /* 0x003c1f003f0e7f89 */ /* 0x00022400000e0000 */
.L_x_12897:
[----:B------:R-:W5:Y:S01]  /*87b0*/  LDL R5, [R1+0x21c] ;  /* 0x00021c0001057983 */ /* 0x000f620000100800 */
[----:B------:R-:W-:Y:S01]  /*87c0*/  VIADD R0, R0, 0x40 ;  /* 0x0000004000007836 */ /* 0x000fe20000000000 */
[----:B------:R-:W-:Y:S01]  /*87d0*/  BSSY B1, `(.L_x_12557) ;  /* 0x0000022000017945 */ /* 0x000fe20003800000 */
[----:B01----:R-:W-:Y:S02]  /*87e0*/  CS2R R10, SRZ ;  /* 0x00000000000a7805 */ /* 0x003fe4000001ff00 */
[----:B----4-:R-:W-:Y:S02]  /*87f0*/  CS2R R8, SRZ ;  /* 0x0000000000087805 */ /* 0x010fe4000001ff00 */
[----:B------:R-:W-:Y:S02]  /*8800*/  CS2R R12, SRZ ;  /* 0x00000000000c7805 */ /* 0x000fe4000001ff00 */
[----:B------:R-:W-:Y:S02]  /*8810*/  ISETP.GE.AND P0, PT, R0, R67, PT ;  /* 0x000000430000720c */ /* 0x000fe40003f06270 */
[----:B-----5:R-:W-:-:S04]  /*8820*/  LEA.HI R4, R5, R5, RZ, 0x1 ;  /* 0x0000000505047211 */ /* 0x020fc800078f08ff */
[----:B------:R-:W-:-:S05]  /*8830*/  LOP3.LUT R4, R4, 0xfffffffe, RZ, 0xc0, !PT ;  /* 0xfffffffe04047812 */ /* 0x000fca00078ec0ff */
[----:B------:R-:W-:-:S05]  /*8840*/  IMAD.IADD R4, R5, 0x1, -R4 ;  /* 0x0000000105047824 */ /* 0x000fca00078e0a04 */
[----:B------:R-:W-:Y:S01]  /*8850*/  SHF.L.U32 R63, R4, 0x1f, RZ ;  /* 0x0000001f043f7819 */ /* 0x000fe200000006ff */
[----:B------:R-:W-:Y:S06]  /*8860*/  @P0 BRA `(.L_x_12558) ;  /* 0x0000000000600947 */ /* 0x000fec0003800000 */
[----:B------:R-:W4:Y:S01]  /*8870*/  LDL R15, [R1+0x484] ;  /* 0x00048400010f7983 */ /* 0x000f220000100800 */
[----:B------:R-:W-:Y:S01]  /*8880*/  ULDC UR4, c[0x0][0x3f4] ;  /* 0x0000fd0000047ab9 */ /* 0x000fe20000000800 */
[----:B------:R-:W-:Y:S01]  /*8890*/  IMAD.MOV.U32 R4, RZ, RZ, R6 ;  /* 0x000000ffff047224 */ /* 0x000fe200078e0006 */
[----:B------:R-:W-:Y:S01]  /*88a0*/  ISETP.GE.AND P2, PT, R154, UR4, PT ;  /* 0x000000049a007c0c */ /* 0x000fe2000bf46270 */
[----:B--2---:R-:W-:Y:S01]  /*88b0*/  IMAD.MOV.U32 R5, RZ, RZ, R3 ;  /* 0x000000ffff057224 */ /* 0x004fe200078e0003 */
[----:B------:R-:W-:Y:S02]  /*88c0*/  ISETP.GE.AND P3, PT, R159, UR4, PT ;  /* 0x000000049f007c0c */ /* 0x000fe4000bf66270 */
[----:B------:R-:W-:Y:S01]  /*88d0*/  CS2R R10, SRZ ;  /* 0x00000000000a7805 */ /* 0x000fe2000001ff00 */
[----:B------:R-:W-:-:S08]  /*88e0*/  IMAD.MOV.U32 R8, RZ, RZ, R14 ;  /* 0x000000ffff087224 */ /* 0x000fd000078e000e */
[----:B------:R-:W-:-:S04]  /*88f0*/  @!P2 IMAD.WIDE R4, R154, 0x2, R4 ;  /* 0x000000029a04a825 */ /* 0x000fc800078e0204 */
[C---:B------:R-:W-:Y:S01]  /*8900*/  @!P3 IMAD.SHL.U32 R9, R159.reuse, 0x2, RZ ;  /* 0x000000029f09b824 */ /* 0x040fe200078e00ff */
[----:B------:R0:W5:Y:S01]  /*8910*/  @!P2 LD.E.64 R10, desc[UR42][R4.64] ;  /* 0x0000002a040aa980 */ /* 0x000162000c101b00 */
[----:B------:R-:W-:Y:S02]  /*8920*/  CS2R R12, SRZ ;  /* 0x00000000000c7805 */ /* 0x000fe4000001ff00 */
[----:B------:R-:W-:Y:S02]  /*8930*/  CS2R R20, SRZ ;  /* 0x0000000000147805 */ /* 0x000fe4000001ff00 */
[-C--:B0-----:R-:W-:Y:S02]  /*8940*/  @!P3 IADD3 R4, P0, R6, R9.reuse, RZ ;  /* 0x000000090604b210 */ /* 0x081fe40007f1e0ff */
[----:B------:R-:W-:Y:S01]  /*8950*/  @!P3 IADD3 R6, P1, R14, R9, RZ ;  /* 0x000000090e06b210 */ /* 0x000fe20007f3e0ff */
[----:B---3--:R-:W-:Y:S01]  /*8960*/  IMAD.MOV.U32 R9, RZ, RZ, R7 ;  /* 0x000000ffff097224 */ /* 0x008fe200078e0007 */
[----:B----4-:R-:W-:Y:S01]  /*8970*/  @!P3 SHF.L.U64.HI R0, R159, 0x1, R15 ;  /* 0x000000019f00b819 */ /* 0x010fe2000001020f */
[----:B------:R-:W-:Y:S01]  /*8980*/  @!P2 IMAD.WIDE R14, R154, 0x2, R8 ;  /* 0x000000029a0ea825 */ /* 0x000fe200078e0208 */
[----:B------:R-:W-:-:S03]  /*8990*/  CS2R R8, SRZ ;  /* 0x0000000000087805 */ /* 0x000fc6000001ff00 */
[--C-:B------:R-:W-:Y:S01]  /*89a0*/  @!P3 IMAD.X R5, R3, 0x1, R0.reuse, P0 ;  /* 0x000000010305b824 */ /* 0x100fe200000e0600 */
[----:B------:R0:W5:Y:S01]  /*89b0*/  @!P2 LD.E.64 R12, desc[UR42][R14.64] ;  /* 0x0000002a0e0ca980 */ /* 0x000162000c101b00 */
[----:B------:R-:W-:-:S03]  /*89c0*/  @!P3 IMAD.X R7, R7, 0x1, R0, P1 ;  /* 0x000000010707b824 */ /* 0x000fc600008e0600 */
[----:B------:R0:W5:Y:S04]  /*89d0*/  @!P3 LD.E.64 R20, desc[UR42][R4.64] ;  /* 0x0000002a0414b980 */ /* 0x000168000c101b00 */
[----:B------:R0:W5:Y:S02]  /*89e0*/  @!P3 LD.E.64 R8, desc[UR42][R6.64] ;  /* 0x0000002a0608b980 */ /* 0x000164000c101b00 */
.L_x_12558:
[----:B------:R-:W-:Y:S05]  /*89f0*/  BSYNC B1 ;  /* 0x0000000000017941 */ /* 0x000fea0003800000 */
.L_x_12557:
[----:B------:R-:W1:Y:S01]  /*8a00*/  SYNCS.PHASECHK.TRANS64.TRYWAIT P0, [R2+URZ+0x32400], R63 ;  /* 0x0324003f020075a7 */ /* 0x000e62000800017f */
[----:B------:R-:W-:Y:S04]  /*8a10*/  BSSY B1, `(.L_x_12559) ;  /* 0x0000002000017945 */ /* 0x000fe80003800000 */
[----:B-1----:R-:W-:Y:S05]  /*8a20*/  @!P0 BRA `(.L_x_12560) ;  /* 0x00000320001c8947 */ /* 0x002fea0003800000 */
.L_x_12898:
[----:B------:R-:W-:Y:S05]  /*8a30*/  BSYNC B1 ;  /* 0x0000000000017941 */ /* 0x000fea0003800000 */
.L_x_12559:
[----:B0--3--:R-:W3:Y:S04]  /*8a40*/  LDL R7, [R1+0x474] ;  /* 0x0004740001077983 */ /* 0x009ee80000100800 */
[----:B------:R-:W4:Y:S01]  /*8a50*/  LDL R6, [R1+0x70] ;  /* 0x0000700001067983 */ /* 0x000f220000100800 */
[----:B-----5:R-:W-:Y:S01]  /*8a60*/  IMAD.MOV.U32 R4, RZ, RZ, R21 ;  /* 0x000000ffff047224 */ /* 0x020fe200078e0015 */
[----:B------:R-:W-:Y:S01]  /*8a70*/  BSSY B1, `(.L_x_12561) ;  /* 0x0000081000017945 */ /* 0x000fe20003800000 */
[----:B------:R-:W-:-:S03]  /*8a80*/  IMAD.MOV.U32 R5, RZ, RZ, R8 ;  /* 0x000000ffff057224 */ /* 0x000fc600078e0008 */
[----:B------:R-:W-:Y:S01]  /*8a90*/  PRMT R14, R4, 0x7610, R14 ;  /* 0x00007610040e7816 */ /* 0x000fe2000000000e */
[----:B------:R-:W-:Y:S01]  /*8aa0*/  IMAD.MOV.U32 R4, RZ, RZ, R11 ;  /* 0x000000ffff047224 */ /* 0x000fe200078e000b */
[----:B------:R-:W-:Y:S01]  /*8ab0*/  PRMT R44, R5, 0x7610, R44 ;  /* 0x00007610052c7816 */ /* 0x000fe2000000002c */
[----:B------:R-:W-:-:S05]  /*8ac0*/  IMAD.MOV.U32 R5, RZ, RZ, R12 ;  /* 0x000000ffff057224 */ /* 0x000fca00078e000c */
[----:B------:R-:W-:Y:S01]  /*8ad0*/  PRMT R68, R5, 0x7610, R68 ;  /* 0x0000761005447816 */ /* 0x000fe20000000044 */
[C---:B---3--:R-:W-:Y:S01]  /*8ae0*/  IMAD.SHL.U32 R0, R7.reuse, 0x40, RZ ;  /* 0x0000004007007824 */ /* 0x048fe200078e00ff */
[----:B------:R-:W-:Y:S01]  /*8af0*/  LOP3.LUT P1, RZ, R7, 0x4, RZ, 0xc0, !PT ;  /* 0x0000000407ff7812 */ /* 0x000fe2000782c0ff */
[----:B----4-:R-:W-:-:S03]  /*8b00*/  IMAD R6, R6, -0x80, R67 ;  /* 0xffffff8006067824 */ /* 0x010fc600078e0243 */
[----:B--2---:R-:W-:Y:S02]  /*8b10*/  LOP3.LUT R3, R0, 0x1c0, RZ, 0xc0, !PT ;  /* 0x000001c000037812 */ /* 0x004fe400078ec0ff */
[----:B------:R-:W-:Y:S01]  /*8b20*/  PRMT R67, R4, 0x7610, R67 ;  /* 0x0000761004437816 */ /* 0x000fe20000000043 */
[----:B------:R-:W-:Y:S01]  /*8b30*/  IMAD.MOV.U32 R4, RZ, RZ, R9 ;  /* 0x000000ffff047224 */ /* 0x000fe200078e0009 */
[----:B------:R-:W-:Y:S02]  /*8b40*/  LOP3.LUT R0, R3, 0x18, R152, 0xf8, !PT ;  /* 0x0000001803007812 */ /* 0x000fe400078ef898 */
[----:B------:R-:W-:Y:S02]  /*8b50*/  SHF.R.U32.HI R3, RZ, 0x3, R3 ;  /* 0x00000003ff037819 */ /* 0x000fe40000011603 */
[----:B------:R-:W-:Y:S01]  /*8b60*/  VIMNMX R15, R6, 0x80, PT ;  /* 0x00000080060f7848 */ /* 0x000fe20003fe0100 */
[----:B------:R-:W-:Y:S01]  /*8b70*/  IMAD.MOV.U32 R6, RZ, RZ, R13 ;  /* 0x000000ffff067224 */ /* 0x000fe200078e000d */
[----:B------:R-:W-:Y:S01]  /*8b80*/  LOP3.LUT R3, R0, R3, RZ, 0x3c, !PT ;  /* 0x0000000300037212 */ /* 0x000fe200078e3cff */
[----:B------:R-:W-:Y:S01]  /*8b90*/  IMAD.MOV.U32 R0, RZ, RZ, R20 ;  /* 0x000000ffff007224 */ /* 0x000fe200078e0014 */
[----:B------:R-:W-:-:S02]  /*8ba0*/  ISETP.GE.AND P0, PT, R22, R15, PT ;  /* 0x0000000f1600720c */ /* 0x000fc40003f06270 */
[----:B-1----:R-:W-:Y:S01]  /*8bb0*/  PRMT R63, R4, 0x7610, R63 ;  /* 0x00007610043f7816 */ /* 0x002fe2000000003f */
[----:B------:R-:W-:Y:S01]  /*8bc0*/  IMAD R3, R180, 0x200, R3 ;  /* 0x00000200b4037824 */ /* 0x000fe200078e0203 */
[----:B------:R-:W-:-:S03]  /*8bd0*/  PRMT R66, R6, 0x7610, R66 ;  /* 0x0000761006427816 */ /* 0x000fc60000000042 */
[----:B------:R-:W-:Y:S02]  /*8be0*/  IMAD R2, R3, 0x2, R2 ;  /* 0x0000000203027824 */ /* 0x000fe400078e0202 */
[----:B------:R-:W-:Y:S02]  /*8bf0*/  IMAD.MOV.U32 R3, RZ, RZ, R10 ;  /* 0x000000ffff037224 */ /* 0x000fe400078e000a */
[----:B------:R-:W-:-:S03]  /*8c00*/  VIADD R7, R2, 0x18400 ;  /* 0x0001840002077836 */ /* 0x000fc60000000000 */
[----:B------:R-:W-:Y:S01]  /*8c10*/  PRMT R69, R3, 0x7610, R69 ;  /* 0x0000761003457816 */ /* 0x000fe20000000045 */
[----:B------:R-:W-:Y:S02]  /*8c20*/  VIADD R3, R2, 0x18440 ;  /* 0x0001844002037836 */ /* 0x000fe40000000000 */
[----:B------:R-:W-:Y:S01]  /*8c30*/  @P1 VIADD R3, R7, 0xffffffc0 ;  /* 0xffffffc007031836 */ /* 0x000fe20000000000 */
[----:B------:R-:W-:Y:S06]  /*8c40*/  @P0 BRA `(.L_x_12562) ;  /* 0x00000004008c0947 */ /* 0x000fec0003800000 */
[----:B------:R-:W0:Y:S01]  /*8c50*/  LDC R4, c[0x0][0x3f4] ;  /* 0x0000fd00ff047b82 */ /* 0x000e220000000800 */
[----:B------:R-:W-:Y:S01]  /*8c60*/  BSSY B2, `(.L_x_12563) ;  /* 0x0000032000027945 */ /* 0x000fe20003800000 */
[-C--:B0-----:R-:W-:Y:S02]  /*8c70*/  ISETP.GE.AND P0, PT, R154, R4.reuse, PT ;  /* 0x000000049a00720c */ /* 0x081fe40003f06270 */
[----:B------:R-:W-:-:S11]  /*8c80*/  ISETP.GE.AND P1, PT, R159, R4, PT ;  /* 0x000000049f00720c */ /* 0x000fd60003f26270 */
[----:B------:R-:W-:Y:S05]  /*8c90*/  @P0 BRA `(.L_x_12564) ;  /* 0x0000000000b80947 */ /* 0x000fea0003800000 */
[----:B------:R-:W0:Y:S01]  /*8ca0*/  LDS.128 R4, [R2+0x18400] ;  /* 0x0184000002047984 */ /* 0x000e220000000c00 */
[----:B------:R-:W-:Y:S02]  /*8cb0*/  SHF.R.U32.HI R80, RZ, 0x10, R65 ;  /* 0x00000010ff507819 */ /* 0x000fe40000011641 */
[----:B------:R-:W-:Y:S02]  /*8cc0*/  SHF.R.U32.HI R77, RZ, 0x10, R55 ;  /* 0x00000010ff4d7819 */ /* 0x000fe40000011637 */
[----:B------:R-:W-:Y:S02]  /*8cd0*/  SHF.R.U64 R79, R64, 0x10, R65 ;  /* 0x00000010404f7819 */ /* 0x000fe40000001241 */
[----:B------:R-:W-:Y:S02]  /*8ce0*/  PRMT R80, R69, 0x5432, R80 ;  /* 0x0000543245507816 */ /* 0x000fe40000000050 */
[----:B------:R-:W-:Y:S02]  /*8cf0*/  PRMT R77, R78, 0x5410, R77 ;  /* 0x000054104e4d7816 */ /* 0x000fe4000000004d */
[----:B------:R-:W-:-:S02]  /*8d00*/  SHF.R.U64 R76, R54, 0x10, R55 ;  /* 0x00000010364c7819 */ /* 0x000fc40000001237 */
        /* <DEDUP_REMOVED lines=39> */
.L_x_12564:
[----:B------:R-:W-:Y:S05]  /*8f80*/  BSYNC B2 ;  /* 0x0000000000027941 */ /* 0x000fea0003800000 */
.L_x_12563:
        /* <DEDUP_REMOVED lines=46> */
[----:B------:R1:W-:Y:S02]  /*9270*/  STS.128 [R3], R4 ;  /* 0x0000000403007388 */ /* 0x0003e40000000c00 */
.L_x_12562:
[----:B------:R-:W-:Y:S05]  /*9280*/  BSYNC B1 ;  /* 0x0000000000017941 */ /* 0x000fea0003800000 */
.L_x_12561:
[----:B------:R-:W-:-:S13]  /*9290*/  ISETP.GE.AND P0, PT, R156, R15, PT ;  /* 0x0000000f9c00720c */ /* 0x000fda0003f06270 */
[----:B------:R-:W-:Y:S05]  /*92a0*/  @P0 BRA `(.L_x_12565) ;  /* 0x0000001800c80947 */ /* 0x000fea0003800000 */
[----:B01----:R-:W0:Y:S01]  /*92b0*/  LDC R4, c[0x0][0x3f4] ;  /* 0x0000fd00ff047b82 */ /* 0x003e220000000800 */
[----:B------:R-:W-:Y:S01]  /*92c0*/  BSSY B1, `(.L_x_12566) ;  /* 0x0000032000017945 */ /* 0x000fe20003800000 */
[-C--:B0-----:R-:W-:Y:S02]  /*92d0*/  ISETP.GE.AND P0, PT, R154, R4.reuse, PT ;  /* 0x000000049a00720c */ /* 0x081fe40003f06270 */
[----:B------:R-:W-:-:S11]  /*92e0*/  ISETP.GE.AND P1, PT, R159, R4, PT ;  /* 0x000000049f00720c */ /* 0x000fd60003f26270 */
[----:B------:R-:W-:Y:S05]  /*92f0*/  @P0 BRA `(.L_x_12567) ;  /* 0x0000000000b80947 */ /* 0x000fea0003800000 */
[----:B------:R-:W0:Y:S01]  /*9300*/  LDS.128 R4, [R2+0x1a400] ;  /* 0x01a4000002047984 */ /* 0x000e220000000c00 */
        /* <DEDUP_REMOVED lines=20> */
[C---:B------:R-:W-:Y:S01]  /*9450*/  FFMA.FTZ R30, R10.reuse, R15, -R29 ;  /* 0x0000000f0a1e7223 */ /* 0x040fe2000001081d */
[-C--:B------:R-:W-:Y:S01]  /*9460*/  FMUL.FTZ R15, R13, R67.reuse ;  /* 0x000000430d0f7220 */ /* 0x080fe20000410000 */
        /* <DEDUP_REMOVED lines=23> */
.L_x_12567:
[----:B------:R-:W-:Y:S05]  /*95e0*/  BSYNC B1 ;  /* 0x0000000000017941 */ /* 0x000fea0003800000 */
.L_x_12566:
        /* <DEDUP_REMOVED lines=8> */
[----:B------:R-:W-:Y:S02]  /*9670*/  PRMT R10, R0, 0x5410, R13 ;  /* 0x00005410000a7816 */ /* 0x000fe4000000000d */
[----:B------:R-:W-:Y:S01]  /*9680*/  PRMT R44, R44, 0x5410, R11 ;  /* 0x000054102c2c7816 */ /* 0x000fe2000000000b */
        /* <DEDUP_REMOVED lines=21> */
[C---:B------:R-:W-:Y:S01]  /*97e0*/  FFMA.FTZ R28, R9.reuse, R14, -R28 ;  /* 0x0000000e091c7223 */ /* 0x040fe2000001081c */
        /* <DEDUP_REMOVED lines=16> */
.L_x_12552:
        /* <DEDUP_REMOVED lines=29> */
[----:B------:R-:W0:Y:S01]  /*9ac0*/  LDC R69, c[0x0][0x3f4] ;  /* 0x0000fd00ff457b82 */ /* 0x000e220000000800 */
[----:B------:R-:W1:Y:S01]  /*9ad0*/  SHFL.IDX PT, R5, R29, RZ, 0x1c1f ;  /* 0x001c1fff1d057589 */ /* 0x000e6200000e0000 */
[----:B------:R-:W-:-:S03]  /*9ae0*/  IMAD R3, R28, R7, RZ ;  /* 0x000000071c037224 */ /* 0x000fc600078e02ff */
[----:B------:R-:W2:Y:S04]  /*9af0*/  SHFL.IDX PT, R4, R31, RZ, 0x1c1f ;  /* 0x001c1fff1f047589 */ /* 0x000ea800000e0000 */
[----:B------:R-:W3:Y:S04]  /*9b00*/  SHFL.IDX PT, R14, R44, RZ, 0x1c1f ;  /* 0x001c1fff2c0e7589 */ /* 0x000ee800000e0000 */
[----:B------:R-:W4:Y:S01]  /*9b10*/  SHFL.IDX PT, R6, R30, RZ, 0x1c1f ;  /* 0x001c1fff1e067589 */ /* 0x000f2200000e0000 */
[----:B0-----:R-:W-:-:S04]  /*9b20*/  ISETP.GE.AND P0, PT, R152, R69, PT ;  /* 0x000000459800720c */ /* 0x001fc80003f06270 */
[----:B------:R-:W-:-:S13]  /*9b30*/  ISETP.GE.OR P1, PT, R0, R3, P0 ;  /* 0x000000030000720c */ /* 0x000fda0000726670 */
[C---:B------:R-:W-:Y:S01]  /*9b40*/  @!P1 IMAD.SHL.U32 R7, R152.reuse, 0x2, RZ ;  /* 0x0000000298079824 */ /* 0x040fe200078e00ff */
[----:B------:R-:W-:-:S04]  /*9b50*/  @!P1 SHF.L.U64.HI R21, R152, 0x1, R153 ;  /* 0x0000000198159819 */ /* 0x000fc80000010299 */
[----:B-1----:R-:W-:-:S05]  /*9b60*/  @!P1 IADD3 R8, P2, R5, R7, RZ ;  /* 0x0000000705089210 */ /* 0x002fca0007f5e0ff */
[----:B--2---:R-:W-:Y:S01]  /*9b70*/  @!P1 IMAD.X R9, R4, 0x1, R21, P2 ;  /* 0x0000000104099824 */ /* 0x004fe200010e0615 */
[----:B---3--:R-:W-:-:S05]  /*9b80*/  @!P1 IADD3 R4, P2, R14, R7, RZ ;  /* 0x000000070e049210 */ /* 0x008fca0007f5e0ff */
[----:B----4-:R-:W-:Y:S01]  /*9b90*/  @!P1 IMAD.X R5, R6, 0x1, R21, P2 ;  /* 0x0000000106059824 */ /* 0x010fe200010e0615 */
[----:B------:R-:W2:Y:S05]  /*9ba0*/  @!P1 LD.E.128 R8, desc[UR42][R8.64] ;  /* 0x0000002a08089980 */ /* 0x000eaa000c101d00 */
[----:B------:R-:W3:Y:S01]  /*9bb0*/  @!P1 LD.E.128 R4, desc[UR42][R4.64] ;  /* 0x0000002a04049980 */ /* 0x000ee2000c101d00 */
[----:B------:R-:W-:Y:S02]  /*9bc0*/  CS2R R20, SRZ ;  /* 0x0000000000147805 */ /* 0x000fe4000001ff00 */
[----:B------:R-:W-:Y:S02]  /*9bd0*/  CS2R R66, SRZ ;  /* 0x0000000000427805 */ /* 0x000fe4000001ff00 */
[----:B------:R-:W-:Y:S01]  /*9be0*/  CS2R R54, SRZ ;  /* 0x0000000000367805 */ /* 0x000fe2000001ff00 */
[----:B------:R-:W0:Y:S01]  /*9bf0*/  SHFL.IDX PT, R29, R29, 0x1, 0x1c1f ;  /* 0x003c1f001d1d7f89 */ /* 0x000e2200000e0000 */
[----:B------:R-:W-:-:S03]  /*9c00*/  CS2R R64, SRZ ;  /* 0x0000000000407805 */ /* 0x000fc6000001ff00 */
[----:B------:R-:W1:Y:S04]  /*9c10*/  SHFL.IDX PT, R28, R31, 0x1, 0x1c1f ;  /* 0x003c1f001f1c7f89 */ /* 0x000e6800000e0000 */
[----:B------:R-:W4:Y:S04]  /*9c20*/  SHFL.IDX PT, R30, R30, 0x1, 0x1c1f ;  /* 0x003c1f001e1e7f89 */ /* 0x000f2800000e0000 */
[----:B------:R5:W0:Y:S01]  /*9c30*/  SHFL.IDX PT, R14, R44, 0x1, 0x1c1f ;  /* 0x003c1f002c0e7f89 */ /* 0x000a2200000e0000 */
[----:B--2---:R-:W-:Y:S02]  /*9c40*/  @!P1 IMAD.MOV.U32 R20, RZ, RZ, R10 ;  /* 0x000000ffff149224 */ /* 0x004fe400078e000a */
[----:B------:R-:W-:-:S02]  /*9c50*/  @!P1 IMAD.MOV.U32 R21, RZ, RZ, R11 ;  /* 0x000000ffff159224 */ /* 0x000fc400078e000b */
[----:B------:R-:W-:Y:S02]  /*9c60*/  IMAD.MOV.U32 R10, RZ, RZ, R20 ;  /* 0x000000ffff0a7224 */ /* 0x000fe400078e0014 */
[----:B---3--:R-:W-:Y:S02]  /*9c70*/  @!P1 IMAD.MOV.U32 R66, RZ, RZ, R4 ;  /* 0x000000ffff429224 */ /* 0x008fe400078e0004 */
[----:B------:R-:W-:Y:S01]  /*9c80*/  @!P1 IMAD.MOV.U32 R67, RZ, RZ, R5 ;  /* 0x000000ffff439224 */ /* 0x000fe200078e0005 */
[----:B------:R-:W-:Y:S01]  /*9c90*/  PRMT R63, R63, 0x5410, R10 ;  /* 0x000054103f3f7816 */ /* 0x000fe2000000000a */
[----:B------:R-:W-:Y:S02]  /*9ca0*/  IMAD.MOV.U32 R11, RZ, RZ, R21 ;  /* 0x000000ffff0b7224 */ /* 0x000fe400078e0015 */
[----:B------:R-:W-:Y:S02]  /*9cb0*/  @!P1 IMAD.MOV.U32 R54, RZ, RZ, R8 ;  /* 0x000000ffff369224 */ /* 0x000fe400078e0008 */
[----:B------:R-:W-:Y:S01]  /*9cc0*/  @!P1 IMAD.MOV.U32 R55, RZ, RZ, R9 ;  /* 0x000000ffff379224 */ /* 0x000fe200078e0009 */
[----:B------:R-:W-:Y:S01]  /*9cd0*/  PRMT R68, R68, 0x5410, R11 ;  /* 0x0000541044447816 */ /* 0x000fe2000000000b */
[----:B------:R-:W-:-:S02]  /*9ce0*/  @!P1 IMAD.MOV.U32 R64, RZ, RZ, R6 ;  /* 0x000000ffff409224 */ /* 0x000fc400078e0006 */
[----:B------:R-:W-:Y:S02]  /*9cf0*/  @!P1 IMAD.MOV.U32 R65, RZ, RZ, R7 ;  /* 0x000000ffff419224 */ /* 0x000fe400078e0007 */
        /* <DEDUP_REMOVED lines=12> */
[----:B01--45:R-:W-:-:S07]  /*9dc0*/  PRMT R44, R44, 0x5410, R5 ;  /* 0x000054102c2c7816 */ /* 0x033fce0000000005 */
.L_x_12908:
[----:B------:R-:W2:Y:S01]  /*9dd0*/  LDL R5, [R1+0x21c] ;  /* 0x00021c0001057983 */ /* 0x000ea20000100800 */
[----:B------:R-:W-:Y:S01]  /*9de0*/  VIADD R0, R0, 0x40 ;  /* 0x0000004000007836 */ /* 0x000fe20000000000 */
[----:B------:R-:W-:Y:S01]  /*9df0*/  BSSY B1, `(.L_x_12569) ;  /* 0x0000016000017945 */ /* 0x000fe20003800000 */
[----:B------:R-:W-:Y:S02]  /*9e00*/  CS2R R10, SRZ ;  /* 0x00000000000a7805 */ /* 0x000fe4000001ff00 */
[----:B------:R-:W-:Y:S02]  /*9e10*/  CS2R R8, SRZ ;  /* 0x0000000000087805 */ /* 0x000fe4000001ff00 */
[----:B------:R-:W-:Y:S02]  /*9e20*/  ISETP.GE.AND P1, PT, R0, R3, PT ;  /* 0x000000030000720c */ /* 0x000fe40003f26270 */
[----:B--2---:R-:W-:-:S04]  /*9e30*/  LEA.HI R4, R5, R5, RZ, 0x1 ;  /* 0x0000000505047211 */ /* 0x004fc800078f08ff */
        /* <DEDUP_REMOVED lines=11> */
[-C--:B------:R-:W-:Y:S02]  /*9ef0*/  IADD3 R4, P1, R29, R8.reuse, RZ ;  /* 0x000000081d047210 */ /* 0x080fe40007f3e0ff */
[----:B------:R-:W-:-:S03]  /*9f00*/  IADD3 R8, P2, R14, R8, RZ ;  /* 0x000000080e087210 */ /* 0x000fc60007f5e0ff */
[--C-:B------:R-:W-:Y:S02]  /*9f10*/  IMAD.X R5, R28, 0x1, R7.reuse, P1 ;  /* 0x000000011c057824 */ /* 0x100fe400008e0607 */
[----:B------:R-:W-:-:S04]  /*9f20*/  IMAD.X R9, R30, 0x1, R7, P2 ;  /* 0x000000011e097824 */ /* 0x000fc800010e0607 */
[----:B------:R-:W5:Y:S04]  /*9f30*/  LD.E.128 R4, desc[UR42][R4.64] ;  /* 0x0000002a04047980 */ /* 0x000f68000c101d00 */
[----:B------:R-:W5:Y:S02]  /*9f40*/  LD.E.128 R8, desc[UR42][R8.64] ;  /* 0x0000002a08087980 */ /* 0x000f64000c101d00 */
.L_x_12570:
[----:B------:R-:W-:Y:S05]  /*9f50*/  BSYNC B1 ;  /* 0x0000000000017941 */ /* 0x000fea0003800000 */
.L_x_12569:
[----:B------:R-:W0:Y:S01]  /*9f60*/  SYNCS.PHASECHK.TRANS64.TRYWAIT P1, [R2+URZ+0x32400], R13 ;  /* 0x0324000d020075a7 */ /* 0x000e22000802017f */
[----:B------:R-:W-:Y:S04]  /*9f70*/  BSSY B1, `(.L_x_12571) ;  /* 0x0000002000017945 */ /* 0x000fe80003800000 */
[----:B0-----:R-:W-:Y:S05]  /*9f80*/  @!P1 BRA `(.L_x_12572) ;  /* 0x0000031000409947 */ /* 0x001fea0003800000 */
.L_x_12909:
[----:B------:R-:W-:Y:S05]  /*9f90*/  BSYNC B1 ;  /* 0x0000000000017941 */ /* 0x000fea0003800000 */
.L_x_12571:
[----:B------:R-:W2:Y:S01]  /*9fa0*/  LDL R0, [R1+0x70] ;  /* 0x0000700001007983 */ /* 0x000ea20000100800 */
[----:B-----5:R-:W-:Y:S01]  /*9fb0*/  IMAD.MOV.U32 R12, RZ, RZ, R7 ;  /* 0x000000ffff0c7224 */ /* 0x020fe200078e0007 */
[----:B------:R-:W-:Y:S01]  /*9fc0*/  BSSY B1, `(.L_x_12573) ;  /* 0x000007b000017945 */ /* 0x000fe20003800000 */
[----:B0-----:R-:W-:Y:S02]  /*9fd0*/  IMAD.MOV.U32 R13, RZ, RZ, R10 ;  /* 0x000000ffff0d7224 */ /* 0x001fe400078e000a */
[----:B------:R-:W-:Y:S01]  /*9fe0*/  IMAD.MOV.U32 R14, RZ, RZ, R11 ;  /* 0x000000ffff0e7224 */ /* 0x000fe200078e000b */
[----:B------:R-:W-:Y:S01]  /*9ff0*/  PRMT R44, R12, 0x7610, R44 ;  /* 0x000076100c2c7816 */ /* 0x000fe2000000002c */
[----:B------:R-:W-:Y:S01]  /*a000*/  IMAD.MOV.U32 R12, RZ, RZ, R5 ;  /* 0x000000ffff0c7224 */ /* 0x000fe200078e0005 */
[----:B------:R-:W-:Y:S01]  /*a010*/  PRMT R76, R13, 0x7610, R76 ;  /* 0x000076100d4c7816 */ /* 0x000fe2000000004c */
[----:B------:R-:W-:Y:S01]  /*a020*/  IMAD.MOV.U32 R70, RZ, RZ, R9 ;  /* 0x000000ffff467224 */ /* 0x000fe200078e0009 */
[----:B------:R-:W-:-:S02]  /*a030*/  PRMT R75, R14, 0x7610, R75 ;  /* 0x000076100e4b7816 */ /* 0x000fc4000000004b */
[----:B------:R-:W-:Y:S01]  /*a040*/  PRMT R78, R12, 0x7610, R78 ;  /* 0x000076100c4e7816 */ /* 0x000fe2000000004e */
[----:B--2---:R-:W-:Y:S02]  /*a050*/  IMAD R3, R0, -0x80, R3 ;  /* 0xffffff8000037824 */ /* 0x004fe400078e0203 */
[----:B------:R-:W-:-:S03]  /*a060*/  IMAD.MOV.U32 R0, RZ, RZ, R6 ;  /* 0x000000ffff007224 */ /* 0x000fc600078e0006 */
[----:B------:R-:W-:-:S04]  /*a070*/  VIMNMX R3, R3, 0x80, PT ;  /* 0x0000008003037848 */ /* 0x000fc80003fe0100 */
[-C--:B------:R-:W-:Y:S02]  /*a080*/  ISETP.GE.OR P1, PT, R22, R3.reuse, P0 ;  /* 0x000000031600720c */ /* 0x080fe40000726670 */
[----:B------:R-:W-:Y:S01]  /*a090*/  ISETP.GE.OR P0, PT, R156, R3, P0 ;  /* 0x000000039c00720c */ /* 0x000fe20000706670 */
[----:B------:R-:W-:-:S05]  /*a0a0*/  IMAD.MOV.U32 R3, RZ, RZ, R4 ;  /* 0x000000ffff037224 */ /* 0x000fca00078e0004 */
[----:B------:R-:W-:Y:S01]  /*a0b0*/  PRMT R77, R3, 0x7610, R77 ;  /* 0x00007610034d7816 */ /* 0x000fe2000000004d */
[----:B------:R-:W-:-:S04]  /*a0c0*/  IMAD.MOV.U32 R3, RZ, RZ, R8 ;  /* 0x000000ffff037224 */ /* 0x000fc800078e0008 */
[----:B------:R-:W-:Y:S05]  /*a0d0*/  @P1 BRA `(.L_x_12574) ;  /* 0x0000000400a41947 */ /* 0x000fea0003800000 */
[----:B------:R-:W2:Y:S01]  /*a0e0*/  LDL R15, [R1+0x474] ;  /* 0x00047400010f7983 */ /* 0x000ea20000100800 */
[----:B------:R-:W-:Y:S01]  /*a0f0*/  IMAD.IADD R14, R152, 0x1, R69 ;  /* 0x00000001980e7824 */ /* 0x000fe200078e0245 */
[----:B------:R-:W-:Y:S02]  /*a100*/  SHF.R.U64 R80, R54, 0x10, R55 ;  /* 0x0000001036507819 */ /* 0x000fe40000001237 */
[----:B------:R-:W-:Y:S02]  /*a110*/  SHF.R.U64 R82, R66, 0x10, R67 ;  /* 0x0000001042527819 */ /* 0x000fe40000001243 */
[--C-:B------:R-:W-:Y:S02]  /*a120*/  SHF.R.U64 R54, R20, 0x10, R21.reuse ;  /* 0x0000001014367819 */ /* 0x100fe40000001215 */
[----:B------:R-:W-:Y:S02]  /*a130*/  SHF.R.U32.HI R20, RZ, 0x10, R21 ;  /* 0x00000010ff147819 */ /* 0x000fe40000011615 */
[----:B------:R-:W-:-:S02]  /*a140*/  SHF.R.U64 R85, R64, 0x10, R65 ;  /* 0x0000001040557819 */ /* 0x000fc40000001241 */
[----:B------:R-:W-:Y:S02]  /*a150*/  PRMT R82, R75, 0x5432, R82 ;  /* 0x000054324b527816 */ /* 0x000fe40000000052 */
[----:B------:R-:W-:Y:S02]  /*a160*/  SHF.R.U32.HI R81, RZ, 0x10, R55 ;  /* 0x00000010ff517819 */ /* 0x000fe40000011637 */
[C---:B------:R-:W-:Y:S02]  /*a170*/  PRMT R79, R63.reuse, 0x5410, R80 ;  /* 0x000054103f4f7816 */ /* 0x040fe40000000050 */
[----:B------:R-:W-:Y:S02]  /*a180*/  PRMT R21, R63, 0x5432, R54 ;  /* 0x000054323f157816 */ /* 0x000fe40000000036 */
[----:B------:R-:W-:Y:S01]  /*a190*/  SHF.R.U32.HI R86, RZ, 0x10, R65 ;  /* 0x00000010ff567819 */ /* 0x000fe20000011641 */
[----:B------:R-:W-:Y:S01]  /*a1a0*/  IMAD.U32 R80, R79, 0x10000, RZ ;  /* 0x000100004f507824 */ /* 0x000fe200078e00ff */
[----:B------:R-:W-:Y:S01]  /*a1b0*/  PRMT R85, R83, 0x5410, R85 ;  /* 0x0000541053557816 */ /* 0x000fe20000000055 */
[----:B------:R-:W-:Y:S01]  /*a1c0*/  IMAD.U32 R83, R82, 0x10000, RZ ;  /* 0x0001000052537824 */ /* 0x000fe200078e00ff */
[----:B------:R-:W-:-:S02]  /*a1d0*/  SHF.R.U32.HI R84, RZ, 0x10, R67 ;  /* 0x00000010ff547819 */ /* 0x000fc40000011643 */
[----:B------:R-:W-:Y:S02]  /*a1e0*/  LOP3.LUT R82, R82, 0xffff0000, RZ, 0xc0, !PT ;  /* 0xffff000052527812 */ /* 0x000fe400078ec0ff */
[----:B------:R-:W-:Y:S02]  /*a1f0*/  LOP3.LUT R79, R79, 0xffff0000, RZ, 0xc0, !PT ;  /* 0xffff00004f4f7812 */ /* 0x000fe400078ec0ff */
[----:B------:R-:W-:Y:S02]  /*a200*/  PRMT R81, R68, 0x5410, R81 ;  /* 0x0000541044517816 */ /* 0x000fe40000000051 */
[----:B------:R-:W-:Y:S02]  /*a210*/  PRMT R84, R76, 0x5432, R84 ;  /* 0x000054324c547816 */ /* 0x000fe40000000054 */
[----:B------:R-:W-:Y:S02]  /*a220*/  PRMT R86, R44, 0x5432, R86 ;  /* 0x000054322c567816 */ /* 0x000fe40000000056 */
[----:B------:R-:W-:Y:S01]  /*a230*/  PRMT R20, R68, 0x5432, R20 ;  /* 0x0000543244147816 */ /* 0x000fe20000000014 */
[----:B--2---:R-:W-:-:S05]  /*a240*/  IMAD.SHL.U32 R12, R15, 0x40, RZ ;  /* 0x000000400f0c7824 */ /* 0x004fca00078e00ff */
[----:B------:R-:W-:-:S04]  /*a250*/  LOP3.LUT R15, R12, 0x1c0, RZ, 0xc0, !PT ;  /* 0x000001c00c0f7812 */ /* 0x000fc800078ec0ff */
[C---:B------:R-:W-:Y:S02]  /*a260*/  LOP3.LUT R12, R15.reuse, 0x38, R152, 0xf8, !PT ;  /* 0x000000380f0c7812 */ /* 0x040fe400078ef898 */
[----:B------:R-:W-:Y:S02]  /*a270*/  SHF.R.U32.HI R29, RZ, 0x3, R15 ;  /* 0x00000003ff1d7819 */ /* 0x000fe4000001160f */
[----:B------:R-:W-:Y:S02]  /*a280*/  LOP3.LUT R14, R15, 0x38, R14, 0xf8, !PT ;  /* 0x000000380f0e7812 */ /* 0x000fe400078ef80e */
[-C--:B------:R-:W-:Y:S02]  /*a290*/  LOP3.LUT R13, R12, R29.reuse, RZ, 0x3c, !PT ;  /* 0x0000001d0c0d7212 */ /* 0x080fe400078e3cff */
[----:B------:R-:W-:-:S03]  /*a2a0*/  LOP3.LUT R15, R14, R29, RZ, 0x3c, !PT ;  /* 0x0000001d0e0f7212 */ /* 0x000fc600078e3cff */
[C---:B------:R-:W-:Y:S02]  /*a2b0*/  IMAD R13, R180.reuse, 0x200, R13 ;  /* 0x00000200b40d7824 */ /* 0x040fe400078e020d */
[----:B------:R-:W-:Y:S02]  /*a2c0*/  IMAD R29, R180, 0x200, R15 ;  /* 0x00000200b41d7824 */ /* 0x000fe400078e020f */
[--C-:B------:R-:W-:Y:S02]  /*a2d0*/  IMAD R71, R13, 0x2, R2.reuse ;  /* 0x000000020d477824 */ /* 0x100fe400078e0202 */
[----:B------:R-:W-:-:S03]  /*a2e0*/  IMAD R74, R29, 0x2, R2 ;  /* 0x000000021d4a7824 */ /* 0x000fc600078e0202 */
[----:B------:R-:W0:Y:S04]  /*a2f0*/  LDS.128 R12, [R71+0x18400] ;  /* 0x01840000470c7984 */ /* 0x000e280000000c00 */
[----:B------:R-:W1:Y:S01]  /*a300*/  LDS.128 R28, [R74+0x18400] ;  /* 0x018400004a1c7984 */ /* 0x000e620000000c00 */
        /* <DEDUP_REMOVED lines=12> */
[C---:B------:R-:W-:Y:S01]  /*a3d0*/  FMUL.FTZ R88, R28.reuse, R82 ;  /* 0x000000521c587220 */ /* 0x040fe20000410000 */
[----:B------:R-:W-:Y:S01]  /*a3e0*/  FMUL.FTZ R28, R28, R79 ;  /* 0x0000004f1c1c7220 */ /* 0x000fe20000410000 */
[C---:B------:R-:W-:Y:S01]  /*a3f0*/  FFMA.FTZ R87, R54.reuse, R80, -R87 ;  /* 0x0000005036577223 */ /* 0x040fe20000010857 */
[----:B------:R-:W-:Y:S01]  /*a400*/  FFMA.FTZ R83, R54, R83, R15 ;  /* 0x0000005336537223 */ /* 0x000fe2000001000f */
[C---:B------:R-:W-:Y:S01]  /*a410*/  IMAD.U32 R80, R84.reuse, 0x10000, RZ ;  /* 0x0001000054507824 */ /* 0x040fe200078e00ff */
[----:B------:R-:W-:Y:S01]  /*a420*/  LOP3.LUT R84, R84, 0xffff0000, RZ, 0xc0, !PT ;  /* 0xffff000054547812 */ /* 0x000fe200078ec0ff */
[----:B------:R-:W-:-:S02]  /*a430*/  IMAD.U32 R15, R81, 0x10000, RZ ;  /* 0x00010000510f7824 */ /* 0x000fc400078e00ff */
[C---:B------:R-:W-:Y:S01]  /*a440*/  FFMA.FTZ R88, R55.reuse, R79, -R88 ;  /* 0x0000004f37587223 */ /* 0x040fe20000010858 */
[----:B------:R-:W-:Y:S01]  /*a450*/  FFMA.FTZ R82, R55, R82, R28 ;  /* 0x0000005237527223 */ /* 0x000fe2000001001c */
[----:B------:R-:W-:Y:S02]  /*a460*/  IMAD.U32 R63, R13, 0x10000, RZ ;  /* 0x000100000d3f7824 */ /* 0x000fe400078e00ff */
[C---:B------:R-:W-:Y:S01]  /*a470*/  FMUL.FTZ R79, R66.reuse, R15 ;  /* 0x0000000f424f7220 */ /* 0x040fe20000410000 */
[----:B------:R-:W-:Y:S01]  /*a480*/  LOP3.LUT R28, R81, 0xffff0000, RZ, 0xc0, !PT ;  /* 0xffff0000511c7812 */ /* 0x000fe200078ec0ff */
[----:B------:R-:W-:Y:S01]  /*a490*/  FMUL.FTZ R54, R66, R80 ;  /* 0x0000005042367220 */ /* 0x000fe20000410000 */
[----:B------:R-:W-:Y:S01]  /*a4a0*/  LOP3.LUT R13, R13, 0xffff0000, RZ, 0xc0, !PT ;  /* 0xffff00000d0d7812 */ /* 0x000fe200078ec0ff */
[----:B------:R-:W-:Y:S01]  /*a4b0*/  FMUL.FTZ R66, R29, R84 ;  /* 0x000000541d427220 */ /* 0x000fe20000410000 */
[----:B------:R-:W-:Y:S01]  /*a4c0*/  FFMA.FTZ R79, R63, R80, R79 ;  /* 0x000000503f4f7223 */ /* 0x000fe2000001004f */
[----:B------:R-:W-:Y:S01]  /*a4d0*/  FMUL.FTZ R80, R29, R28 ;  /* 0x0000001c1d507220 */ /* 0x000fe20000410000 */
[----:B------:R-:W-:-:S02]  /*a4e0*/  IMAD.U32 R68, R31, 0x10000, RZ ;  /* 0x000100001f447824 */ /* 0x000fc400078e00ff */
[----:B------:R-:W-:Y:S01]  /*a4f0*/  FFMA.FTZ R55, R63, R15, -R54 ;  /* 0x0000000f3f377223 */ /* 0x000fe20000010836 */
[C---:B------:R-:W-:Y:S01]  /*a500*/  FFMA.FTZ R66, R13.reuse, R28, -R66 ;  /* 0x0000001c0d427223 */ /* 0x040fe20000010842 */
[----:B------:R-:W-:Y:S02]  /*a510*/  IMAD.U32 R29, R86, 0x10000, RZ ;  /* 0x00010000561d7824 */ /* 0x000fe400078e00ff */
[----:B------:R-:W-:Y:S01]  /*a520*/  FFMA.FTZ R80, R13, R84, R80 ;  /* 0x000000540d507223 */ /* 0x000fe20000010050 */
[C---:B------:R-:W-:Y:S01]  /*a530*/  IMAD.U32 R67, R30.reuse, 0x10000, RZ ;  /* 0x000100001e437824 */ /* 0x040fe200078e00ff */
[----:B------:R-:W-:Y:S01]  /*a540*/  LOP3.LUT R30, R30, 0xffff0000, RZ, 0xc0, !PT ;  /* 0xffff00001e1e7812 */ /* 0x000fe200078ec0ff */
[----:B------:R-:W-:Y:S02]  /*a550*/  IMAD.U32 R54, R85, 0x10000, RZ ;  /* 0x0001000055367824 */ /* 0x000fe400078e00ff */
[----:B------:R-:W-:Y:S01]  /*a560*/  FMUL.FTZ R84, R68, R29 ;  /* 0x0000001d44547220 */ /* 0x000fe20000410000 */
[----:B------:R-:W-:Y:S01]  /*a570*/  IMAD.U32 R28, R20, 0x10000, RZ ;  /* 0x00010000141c7824 */ /* 0x000fe200078e00ff */
[----:B------:R-:W-:Y:S01]  /*a580*/  LOP3.LUT R31, R31, 0xffff0000, RZ, 0xc0, !PT ;  /* 0xffff00001f1f7812 */ /* 0x000fe200078ec0ff */
[----:B------:R-:W-:-:S02]  /*a590*/  IMAD.U32 R15, R21, 0x10000, RZ ;  /* 0x00010000150f7824 */ /* 0x000fc400078e00ff */
[----:B------:R-:W-:Y:S01]  /*a5a0*/  FMUL.FTZ R63, R67, R54 ;  /* 0x00000036433f7220 */ /* 0x000fe20000410000 */
[-C--:B------:R-:W-:Y:S01]  /*a5b0*/  FMUL.FTZ R68, R68, R28.reuse ;  /* 0x0000001c44447220 */ /* 0x080fe20000410000 */
[----:B------:R-:W-:Y:S01]  /*a5c0*/  LOP3.LUT R85, R85, 0xffff0000, RZ, 0xc0, !PT ;  /* 0xffff000055557812 */ /* 0x000fe200078ec0ff */
[-C--:B------:R-:W-:Y:S01]  /*a5d0*/  FMUL.FTZ R67, R67, R15.reuse ;  /* 0x0000000f43437220 */ /* 0x080fe20000410000 */
[----:B------:R-:W-:Y:S01]  /*a5e0*/  LOP3.LUT R86, R86, 0xffff0000, RZ, 0xc0, !PT ;  /* 0xffff000056567812 */ /* 0x000fe200078ec0ff */
[----:B------:R-:W-:Y:S01]  /*a5f0*/  FFMA.FTZ R63, R64, R15, -R63 ;  /* 0x0000000f403f7223 */ /* 0x000fe2000001083f */
[----:B------:R-:W-:Y:S01]  /*a600*/  LOP3.LUT R21, R21, 0xffff0000, RZ, 0xc0, !PT ;  /* 0xffff000015157812 */ /* 0x000fe200078ec0ff */
[C---:B------:R-:W-:Y:S01]  /*a610*/  FFMA.FTZ R68, R65.reuse, R29, R68 ;  /* 0x0000001d41447223 */ /* 0x040fe20000010044 */
[----:B------:R-:W-:Y:S01]  /*a620*/  LOP3.LUT R20, R20, 0xffff0000, RZ, 0xc0, !PT ;  /* 0xffff000014147812 */ /* 0x000fe200078ec0ff */
[----:B------:R-:W-:Y:S01]  /*a630*/  FFMA.FTZ R15, R65, R28, -R84 ;  /* 0x0000001c410f7223 */ /* 0x000fe20000010854 */
[C---:B------:R-:W-:Y:S01]  /*a640*/  FMUL.FTZ R13, R30.reuse, R85 ;  /* 0x000000551e0d7220 */ /* 0x040fe20000410000 */
[C---:B------:R-:W-:Y:S01]  /*a650*/  FMUL.FTZ R29, R31.reuse, R86 ;  /* 0x000000561f1d7220 */ /* 0x040fe20000410000 */
[-C--:B------:R-:W-:Y:S01]  /*a660*/  FMUL.FTZ R28, R30, R21.reuse ;  /* 0x000000151e1c7220 */ /* 0x080fe20000410000 */
[----:B------:R-:W-:Y:S01]  /*a670*/  FMUL.FTZ R31, R31, R20 ;  /* 0x000000141f1f7220 */ /* 0x000fe20000410000 */
        /* <DEDUP_REMOVED lines=15> */
.L_x_12574:
[----:B------:R-:W-:Y:S05]  /*a770*/  BSYNC B1 ;  /* 0x0000000000017941 */ /* 0x000fea0003800000 */
.L_x_12573:
[----:B------:R-:W-:Y:S02]  /*a780*/  PRMT R0, R0, 0x5410, R3 ;  /* 0x0000541000007816 */ /* 0x000fe40000000003 */
[----:B------:R-:W-:Y:S01]  /*a790*/  PRMT R63, R70, 0x7610, R63 ;  /* 0x00007610463f7816 */ /* 0x000fe2000000003f */
[----:B------:R-:W-:Y:S06]  /*a7a0*/  @P0 BRA `(.L_x_12565) ;  /* 0x0000000400880947 */ /* 0x000fec0003800000 */
[----:B------:R-:W2:Y:S01]  /*a7b0*/  LDL R66, [R1+0x50c] ;  /* 0x00050c0001427983 */ /* 0x000ea20000100800 */
[----:B------:R-:W-:Y:S01]  /*a7c0*/  IMAD.IADD R69, R152, 0x1, R69 ;  /* 0x0000000198457824 */ /* 0x000fe200078e0245 */
[----:B------:R-:W-:Y:S02]  /*a7d0*/  SHF.R.U64 R54, R8, 0x10, R9 ;  /* 0x0000001008367819 */ /* 0x000fe40000001209 */
[----:B------:R-:W-:Y:S02]  /*a7e0*/  SHF.R.U64 R4, R4, 0x10, R5 ;  /* 0x0000001004047819 */ /* 0x000fe40000001205 */
[----:B0-----:R-:W-:Y:S02]  /*a7f0*/  LOP3.LUT R12, R190, 0x38, R69, 0xf8, !PT ;  /* 0x00000038be0c7812 */ /* 0x001fe400078ef845 */
[----:B------:R-:W-:Y:S02]  /*a800*/  PRMT R54, R0, 0x5432, R54 ;  /* 0x0000543200367816 */ /* 0x000fe40000000036 */
[----:B------:R-:W-:-:S02]  /*a810*/  LOP3.LUT R3, R12, R191, RZ, 0x3c, !PT ;  /* 0x000000bf0c037212 */ /* 0x000fc400078e3cff */
[----:B------:R-:W-:Y:S02]  /*a820*/  SHF.R.U32.HI R21, RZ, 0x10, R5 ;  /* 0x00000010ff157819 */ /* 0x000fe40000011605 */
[----:B------:R-:W-:Y:S01]  /*a830*/  SHF.R.U64 R5, R6, 0x10, R7 ;  /* 0x0000001006057819 */ /* 0x000fe20000001207 */
[----:B------:R-:W-:Y:S01]  /*a840*/  IMAD.IADD R3, R192, 0x1, R3 ;  /* 0x00000001c0037824 */ /* 0x000fe200078e0203 */
[----:B------:R-:W-:Y:S02]  /*a850*/  SHF.R.U32.HI R55, RZ, 0x10, R9 ;  /* 0x00000010ff377819 */ /* 0x000fe40000011609 */
[----:B------:R-:W-:Y:S01]  /*a860*/  PRMT R77, R77, 0x5410, R4 ;  /* 0x000054104d4d7816 */ /* 0x000fe20000000004 */
[----:B------:R-:W-:Y:S01]  /*a870*/  IMAD R2, R3, 0x2, R2 ;  /* 0x0000000203027824 */ /* 0x000fe200078e0202 */
[--C-:B------:R-:W-:Y:S02]  /*a880*/  SHF.R.U64 R3, R10, 0x10, R11.reuse ;  /* 0x000000100a037819 */ /* 0x100fe4000000120b */
[----:B------:R-:W-:-:S02]  /*a890*/  SHF.R.U32.HI R10, RZ, 0x10, R11 ;  /* 0x00000010ff0a7819 */ /* 0x000fc4000001160b */
[----:B------:R-:W0:Y:S01]  /*a8a0*/  LDS.128 R28, [R2+0x18400] ;  /* 0x01840000021c7984 */ /* 0x000e220000000c00 */
[----:B------:R-:W-:Y:S02]  /*a8b0*/  SHF.R.U32.HI R7, RZ, 0x10, R7 ;  /* 0x00000010ff077819 */ /* 0x000fe40000011607 */
[----:B------:R-:W-:Y:S02]  /*a8c0*/  PRMT R75, R75, 0x5410, R10 ;  /* 0x000054104b4b7816 */ /* 0x000fe4000000000a */
[----:B------:R-:W-:Y:S01]  /*a8d0*/  PRMT R78, R78, 0x5410, R21 ;  /* 0x000054104e4e7816 */ /* 0x000fe20000000015 */
[----:B------:R-:W-:Y:S01]  /*a8e0*/  IMAD.U32 R21, R77, 0x10000, RZ ;  /* 0x000100004d157824 */ /* 0x000fe200078e00ff */
[----:B------:R-:W-:Y:S02]  /*a8f0*/  PRMT R20, R0, 0x5410, R5 ;  /* 0x0000541000147816 */ /* 0x000fe40000000005 */
[----:B------:R-:W-:Y:S02]  /*a900*/  PRMT R55, R63, 0x5410, R55 ;  /* 0x000054103f377816 */ /* 0x000fe40000000037 */
[----:B------:R-:W-:-:S02]  /*a910*/  PRMT R76, R76, 0x5410, R3 ;  /* 0x000054104c4c7816 */ /* 0x000fc40000000003 */
[----:B------:R-:W-:Y:S01]  /*a920*/  PRMT R44, R44, 0x5410, R7 ;  /* 0x000054102c2c7816 */ /* 0x000fe20000000007 */
[C---:B0-----:R-:W-:Y:S01]  /*a930*/  IMAD.U32 R8, R28.reuse, 0x10000, RZ ;  /* 0x000100001c087824 */ /* 0x041fe200078e00ff */
[----:B------:R-:W-:Y:S01]  /*a940*/  LOP3.LUT R9, R28, 0xffff0000, RZ, 0xc0, !PT ;  /* 0xffff00001c097812 */ /* 0x000fe200078ec0ff */
[C---:B------:R-:W-:Y:S01]  /*a950*/  IMAD.U32 R10, R29.reuse, 0x10000, RZ ;  /* 0x000100001d0a7824 */ /* 0x040fe200078e00ff */
[----:B------:R-:W-:Y:S01]  /*a960*/  LOP3.LUT R28, R29, 0xffff0000, RZ, 0xc0, !PT ;  /* 0xffff00001d1c7812 */ /* 0x000fe200078ec0ff */
[----:B------:R-:W-:Y:S02]  /*a970*/  IMAD.U32 R29, R54, 0x10000, RZ ;  /* 0x00010000361d7824 */ /* 0x000fe400078e00ff */
[----:B------:R-:W-:Y:S01]  /*a980*/  FMUL.FTZ R65, R8, R21 ;  /* 0x0000001508417220 */ /* 0x000fe20000410000 */
[----:B------:R-:W-:Y:S01]  /*a990*/  IMAD.U32 R11, R30, 0x10000, RZ ;  /* 0x000100001e0b7824 */ /* 0x000fe200078e00ff */
[----:B------:R-:W-:Y:S01]  /*a9a0*/  LOP3.LUT R54, R54, 0xffff0000, RZ, 0xc0, !PT ;  /* 0xffff000036367812 */ /* 0x000fe200078ec0ff */
[----:B------:R-:W-:Y:S01]  /*a9b0*/  FMUL.FTZ R63, R8, R29 ;  /* 0x0000001d083f7220 */ /* 0x000fe20000410000 */
[C---:B------:R-:W-:Y:S01]  /*a9c0*/  IMAD.U32 R8, R75.reuse, 0x10000, RZ ;  /* 0x000100004b087824 */ /* 0x040fe200078e00ff */
[----:B------:R-:W-:Y:S01]  /*a9d0*/  LOP3.LUT R75, R75, 0xffff0000, RZ, 0xc0, !PT ;  /* 0xffff00004b4b7812 */ /* 0x000fe200078ec0ff */
[----:B--2---:R-:W0:Y:S02]  /*a9e0*/  LDS.128 R12, [R66+0x18400] ;  /* 0x01840000420c7984 */ /* 0x004e240000000c00 */
        /* <DEDUP_REMOVED lines=9> */
[----:B------:R-:W-:Y:S01]  /*aa80*/  LOP3.LUT R13, R30, 0xffff0000, RZ, 0xc0, !PT ;  /* 0xffff00001e0d7812 */ /* 0x000fe200078ec0ff */
[----:B------:R-:W-:Y:S01]  /*aa90*/  FFMA.FTZ R63, R0, R21, -R63 ;  /* 0x00000015003f7223 */ /* 0x000fe2000001083f */
[----:B------:R-:W-:Y:S01]  /*aaa0*/  LOP3.LUT R30, R31, 0xffff0000, RZ, 0xc0, !PT ;  /* 0xffff00001f1e7812 */ /* 0x000fe200078ec0ff */
[----:B------:R-:W-:-:S02]  /*aab0*/  IMAD.U32 R31, R55, 0x10000, RZ ;  /* 0x00010000371f7824 */ /* 0x000fc400078e00ff */
[----:B------:R-:W-:Y:S01]  /*aac0*/  FFMA.FTZ R65, R0, R29, R65 ;  /* 0x0000001d00417223 */ /* 0x000fe20000010041 */
[----:B------:R-:W-:Y:S01]  /*aad0*/  IMAD.U32 R21, R78, 0x10000, RZ ;  /* 0x000100004e157824 */ /* 0x000fe200078e00ff */
[----:B------:R-:W-:Y:S01]  /*aae0*/  LOP3.LUT R55, R55, 0xffff0000, RZ, 0xc0, !PT ;  /* 0xffff000037377812 */ /* 0x000fe200078ec0ff */
[----:B------:R-:W-:Y:S01]  /*aaf0*/  FMUL.FTZ R67, R10, R31 ;  /* 0x0000001f0a437220 */ /* 0x000fe20000410000 */
[----:B------:R-:W-:Y:S02]  /*ab00*/  IMAD.U32 R0, R44, 0x10000, RZ ;  /* 0x000100002c007824 */ /* 0x000fe400078e00ff */
[-C--:B------:R-:W-:Y:S01]  /*ab10*/  FMUL.FTZ R29, R10, R21.reuse ;  /* 0x000000150a1d7220 */ /* 0x080fe20000410000 */
[C---:B------:R-:W-:Y:S01]  /*ab20*/  FMUL.FTZ R10, R15.reuse, R8 ;  /* 0x000000080f0a7220 */ /* 0x040fe20000410000 */
[C---:B------:R-:W-:Y:S01]  /*ab30*/  FFMA.FTZ R67, R4.reuse, R21, -R67 ;  /* 0x0000001504437223 */ /* 0x040fe20000010843 */
[-C--:B------:R-:W-:Y:S01]  /*ab40*/  FMUL.FTZ R21, R15, R0.reuse ;  /* 0x000000000f157220 */ /* 0x080fe20000410000 */
[----:B------:R-:W-:Y:S01]  /*ab50*/  FFMA.FTZ R29, R4, R31, R29 ;  /* 0x0000001f041d7223 */ /* 0x000fe2000001001d */
[----:B------:R-:W-:Y:S01]  /*ab60*/  FFMA.FTZ R15, R7, R0, -R10 ;  /* 0x00000000070f7223 */ /* 0x000fe2000001080a */
[----:B------:R-:W-:Y:S01]  /*ab70*/  LOP3.LUT R0, R77, 0xffff0000, RZ, 0xc0, !PT ;  /* 0xffff00004d007812 */ /* 0x000fe200078ec0ff */
[----:B------:R-:W-:Y:S01]  /*ab80*/  FFMA.FTZ R21, R7, R8, R21 ;  /* 0x0000000807157223 */ /* 0x000fe20000010015 */
[----:B------:R-:W-:Y:S01]  /*ab90*/  LOP3.LUT R7, R78, 0xffff0000, RZ, 0xc0, !PT ;  /* 0xffff00004e077812 */ /* 0x000fe200078ec0ff */
[----:B------:R-:W-:-:S02]  /*aba0*/  FMUL.FTZ R4, R9, R54 ;  /* 0x0000003609047220 */ /* 0x000fc40000410000 */
[-C--:B------:R-:W-:Y:S01]  /*abb0*/  FMUL.FTZ R10, R9, R0.reuse ;  /* 0x00000000090a7220 */ /* 0x080fe20000410000 */
[C---:B------:R-:W-:Y:S01]  /*abc0*/  FMUL.FTZ R9, R28.reuse, R55 ;  /* 0x000000371c097220 */ /* 0x040fe20000410000 */
[C---:B------:R-:W-:Y:S01]  /*abd0*/  FFMA.FTZ R8, R3.reuse, R0, -R4 ;  /* 0x0000000003087223 */ /* 0x040fe20000010804 */
[-C--:B------:R-:W-:Y:S01]  /*abe0*/  FMUL.FTZ R64, R28, R7.reuse ;  /* 0x000000071c407220 */ /* 0x080fe20000410000 */
[----:B------:R-:W-:Y:S02]  /*abf0*/  IMAD.U32 R4, R76, 0x10000, RZ ;  /* 0x000100004c047824 */ /* 0x000fe400078e00ff */
[----:B------:R-:W-:Y:S01]  /*ac00*/  FFMA.FTZ R10, R3, R54, R10 ;  /* 0x00000036030a7223 */ /* 0x000fe2000001000a */
[----:B------:R-:W-:Y:S02]  /*ac10*/  IMAD.U32 R0, R20, 0x10000, RZ ;  /* 0x0001000014007824 */ /* 0x000fe400078e00ff */
        /* <DEDUP_REMOVED lines=10> */
[C---:B------:R-:W-:Y:S01]  /*acc0*/  FMUL.FTZ R5, R13.reuse, R76 ;  /* 0x0000004c0d057220 */ /* 0x040fe20000410000 */
[-C--:B------:R-:W-:Y:S01]  /*acd0*/  FMUL.FTZ R13, R13, R20.reuse ;  /* 0x000000140d0d7220 */ /* 0x080fe20000410000 */
[----:B------:R-:W-:Y:S01]  /*ace0*/  F2FP.BF16.F32.PACK_AB R4, R8, R63 ;  /* 0x0000003f0804723e */ /* 0x000fe200000010ff */
        /* <DEDUP_REMOVED lines=14> */
.L_x_12565:
[----:B------:R-:W-:Y:S05]  /*add0*/  BSYNC B0 ;  /* 0x0000000000007941 */ /* 0x000fea0003800000 */
.L_x_12551:
        /* <DEDUP_REMOVED lines=8> */
.L_x_12548:
[----:B------:R-:W4:Y:S01]  /*ae60*/  S2R R0, SR_TID.X ;  /* 0x0000000000007919 */ /* 0x000f220000002100 */
[----:B------:R-:W-:Y:S05]  /*ae70*/  WARPSYNC.ALL ;  /* 0x0000000000007948 */ /* 0x000fea0003800000 */
[----:B----4-:R-:W-:-:S05]  /*ae80*/  SHF.R.U32.HI R0, RZ, 0x7, R0 ;  /* 0x00000007ff007819 */ /* 0x010fca0000011600 */
[----:B------:R-:W-:Y:S02]  /*ae90*/  VIADD R0, R0, 0x8 ;  /* 0x0000000800007836 */ /* 0x000fe40000000000 */
[----:B0123--:R-:W-:Y:S01]  /*aea0*/  IMAD.MOV.U32 R4, RZ, RZ, R61 ;  /* 0x000000ffff047224 */ /* 0x00ffe200078e003d */
[----:B------:R-:W-:Y:S01]  /*aeb0*/  UIADD3 UR4, UP0, UR37, 0x220, URZ ;  /* 0x0000022025047890 */ /* 0x000fe2000ff1e03f */
[----:B------:R-:W-:Y:S01]  /*aec0*/  IMAD.MOV.U32 R5, RZ, RZ, R62 ;  /* 0x000000ffff057224 */ /* 0x000fe200078e003e */
[----:B------:R0:W-:Y:S01]  /*aed0*/  BAR.SYNC.DEFER_BLOCKING R0, 0x100 ;  /* 0x000400000000751d */ /* 0x0001e20000010000 */
[----:B------:R-:W-:Y:S01]  /*aee0*/  IMAD.MOV.U32 R6, RZ, RZ, R59 ;  /* 0x000000ffff067224 */ /* 0x000fe200078e003b */
[----:B------:R-:W-:Y:S01]  /*aef0*/  UIADD3.X UR5, URZ, UR36, URZ, UP0, !UPT ;  /* 0x000000243f057290 */ /* 0x000fe200087fe43f */
[----:B------:R-:W-:Y:S01]  /*af00*/  IMAD.MOV.U32 R7, RZ, RZ, R60 ;  /* 0x000000ffff077224 */ /* 0x000fe200078e003c */
[----:B------:R-:W-:Y:S01]  /*af10*/  MOV R217, 0xb250 ;  /* 0x0000b25000d97802 */ /* 0x000fe20000000f00 */
[----:B------:R-:W-:Y:S01]  /*af20*/  IMAD.MOV.U32 R8, RZ, RZ, R36 ;  /* 0x000000ffff087224 */ /* 0x000fe200078e0024 */
[----:B------:R-:W-:Y:S01]  /*af30*/  BSSY B0, `(.L_x_12575) ;  /* 0x0000032000007945 */ /* 0x000fe20003800000 */
[----:B------:R-:W-:Y:S01]  /*af40*/  IMAD.MOV.U32 R9, RZ, RZ, R50 ;  /* 0x000000ffff097224 */ /* 0x000fe200078e0032 */
[----:B------:R1:W-:Y:S01]  /*af50*/  STL.128 [R1+0x190], R4 ;  /* 0x0001900401007387 */ /* 0x0003e20000100c00 */
[----:B------:R-:W-:-:S02]  /*af60*/  IMAD.MOV.U32 R10, RZ, RZ, R38 ;  /* 0x000000ffff0a7224 */ /* 0x000fc400078e0026 */
[----:B------:R-:W-:Y:S02]  /*af70*/  IMAD.MOV.U32 R11, RZ, RZ, R58 ;  /* 0x000000ffff0b7224 */ /* 0x000fe400078e003a */
[----:B0-----:R-:W-:Y:S02]  /*af80*/  IMAD.U32 R0, RZ, RZ, UR39 ;  /* 0x00000027ff007e24 */ /* 0x001fe4000f8e00ff */
[----:B------:R-:W-:Y:S01]  /*af90*/  IMAD.U32 R3, RZ, RZ, UR47 ;  /* 0x0000002fff037e24 */ /* 0x000fe2000f8e00ff */
[----:B------:R0:W-:Y:S01]  /*afa0*/  STL.128 [R1+0x1b0], R8 ;  /* 0x0001b00801007387 */ /* 0x0001e20000100c00 */
[----:B------:R-:W-:Y:S02]  /*afb0*/  IMAD.U32 R2, RZ, RZ, UR46 ;  /* 0x0000002eff027e24 */ /* 0x000fe4000f8e00ff */
[----:B-1----:R-:W-:Y:S02]  /*afc0*/  IMAD.MOV.U32 R4, RZ, RZ, R53 ;  /* 0x000000ffff047224 */ /* 0x002fe400078e0035 */
[----:B------:R-:W-:-:S02]  /*afd0*/  IMAD.MOV.U32 R5, RZ, RZ, R56 ;  /* 0x000000ffff057224 */ /* 0x000fc400078e0038 */
[----:B------:R-:W-:Y:S02]  /*afe0*/  IMAD.MOV.U32 R6, RZ, RZ, R52 ;  /* 0x000000ffff067224 */ /* 0x000fe400078e0034 */
[----:B------:R-:W-:Y:S02]  /*aff0*/  IMAD.MOV.U32 R7, RZ, RZ, R51 ;  /* 0x000000ffff077224 */ /* 0x000fe400078e0033 */
[----:B0-----:R-:W-:Y:S02]  /*b000*/  IMAD.U32 R8, RZ, RZ, UR4 ;  /* 0x00000004ff087e24 */ /* 0x001fe4000f8e00ff */
[----:B------:R-:W-:Y:S01]  /*b010*/  IMAD.U32 R9, RZ, RZ, UR5 ;  /* 0x00000005ff097e24 */ /* 0x000fe2000f8e00ff */
[----:B------:R0:W-:Y:S01]  /*b020*/  STL.128 [R1+0x1c0], R4 ;  /* 0x0001c00401007387 */ /* 0x0001e20000100c00 */
[----:B------:R-:W-:Y:S01]  /*b030*/  UIADD3 UR5, UR37, 0x170, URZ ;  /* 0x0000017025057890 */ /* 0x000fe2000fffe03f */
[----:B0-----:R-:W-:Y:S02]  /*b040*/  IMAD.MOV.U32 R4, RZ, RZ, R27 ;  /* 0x000000ffff047224 */ /* 0x001fe400078e001b */
[----:B------:R-:W-:-:S02]  /*b050*/  IMAD.MOV.U32 R5, RZ, RZ, R46 ;  /* 0x000000ffff057224 */ /* 0x000fc400078e002e */
[----:B------:R-:W-:Y:S02]  /*b060*/  IMAD.MOV.U32 R6, RZ, RZ, R37 ;  /* 0x000000ffff067224 */ /* 0x000fe400078e0025 */
[----:B------:R-:W-:Y:S02]  /*b070*/  IMAD.MOV.U32 R7, RZ, RZ, R57 ;  /* 0x000000ffff077224 */ /* 0x000fe400078e0039 */
[----:B------:R-:W-:-:S03]  /*b080*/  IMAD.U32 R27, RZ, RZ, UR48 ;  /* 0x00000030ff1b7e24 */ /* 0x000fc6000f8e00ff */
[----:B------:R0:W-:Y:S02]  /*b090*/  STL.128 [R1+0x1e0], R4 ;  /* 0x0001e00401007387 */ /* 0x0001e40000100c00 */
[----:B0-----:R-:W-:Y:S02]  /*b0a0*/  IMAD.MOV.U32 R4, RZ, RZ, R17 ;  /* 0x000000ffff047224 */ /* 0x001fe400078e0011 */
[----:B------:R-:W-:Y:S02]  /*b0b0*/  IMAD.MOV.U32 R5, RZ, RZ, R42 ;  /* 0x000000ffff057224 */ /* 0x000fe400078e002a */
[----:B------:R-:W-:Y:S02]  /*b0c0*/  IMAD.MOV.U32 R6, RZ, RZ, R34 ;  /* 0x000000ffff067224 */ /* 0x000fe400078e0022 */
[----:B------:R-:W-:Y:S02]  /*b0d0*/  IMAD.MOV.U32 R7, RZ, RZ, R48 ;  /* 0x000000ffff077224 */ /* 0x000fe400078e0030 */
[----:B------:R-:W-:-:S03]  /*b0e0*/  IMAD.MOV.U32 R17, RZ, RZ, R49 ;  /* 0x000000ffff117224 */ /* 0x000fc600078e0031 */
[----:B------:R0:W-:Y:S02]  /*b0f0*/  STL.128 [R1+0x1f0], R4 ;  /* 0x0001f00401007387 */ /* 0x0001e40000100c00 */
[----:B0-----:R-:W-:Y:S02]  /*b100*/  IMAD.MOV.U32 R4, RZ, RZ, R47 ;  /* 0x000000ffff047224 */ /* 0x001fe400078e002f */
[----:B------:R-:W-:Y:S02]  /*b110*/  IMAD.MOV.U32 R5, RZ, RZ, R45 ;  /* 0x000000ffff057224 */ /* 0x000fe400078e002d */
[----:B------:R-:W-:Y:S02]  /*b120*/  IMAD.MOV.U32 R6, RZ, RZ, R16 ;  /* 0x000000ffff067224 */ /* 0x000fe400078e0010 */
[----:B------:R-:W-:Y:S02]  /*b130*/  IMAD.MOV.U32 R7, RZ, RZ, R40 ;  /* 0x000000ffff077224 */ /* 0x000fe400078e0028 */
[----:B------:R-:W-:-:S03]  /*b140*/  IMAD.MOV.U32 R16, RZ, RZ, R35 ;  /* 0x000000ffff107224 */ /* 0x000fc600078e0023 */
[----:B------:R0:W-:Y:S04]  /*b150*/  STL.128 [R1+0x200], R4 ;  /* 0x0002000401007387 */ /* 0x0001e80000100c00 */
[----:B------:R-:W-:Y:S01]  /*b160*/  STL.128 [R1+0x180], R16 ;  /* 0x0001801001007387 */ /* 0x000fe20000100c00 */
[----:B0-----:R-:W-:Y:S02]  /*b170*/  IMAD.MOV.U32 R6, RZ, RZ, R26 ;  /* 0x000000ffff067224 */ /* 0x001fe400078e001a */
[----:B------:R-:W-:Y:S02]  /*b180*/  IMAD.MOV.U32 R7, RZ, RZ, R39 ;  /* 0x000000ffff077224 */ /* 0x000fe400078e0027 */
[----:B------:R-:W-:Y:S02]  /*b190*/  IMAD.MOV.U32 R4, RZ, RZ, R0 ;  /* 0x000000ffff047224 */ /* 0x000fe400078e0000 */
[----:B------:R-:W-:-:S02]  /*b1a0*/  IMAD.MOV.U32 R5, RZ, RZ, R3 ;  /* 0x000000ffff057224 */ /* 0x000fc400078e0003 */
[----:B------:R-:W-:Y:S02]  /*b1b0*/  IMAD.MOV.U32 R26, RZ, RZ, R2 ;  /* 0x000000ffff1a7224 */ /* 0x000fe400078e0002 */
[----:B------:R-:W-:Y:S01]  /*b1c0*/  VIADD R2, R204, 0xffffffff ;  /* 0xffffffffcc027836 */ /* 0x000fe20000000000 */
[----:B------:R0:W-:Y:S04]  /*b1d0*/  STL.128 [R1+0x170], R4 ;  /* 0x0001700401007387 */ /* 0x0001e80000100c00 */
[----:B------:R1:W-:Y:S01]  /*b1e0*/  STL.128 [R1+0x1a0], R24 ;  /* 0x0001a01801007387 */ /* 0x0003e20000100c00 */
[----:B0-----:R-:W-:Y:S02]  /*b1f0*/  IMAD.MOV.U32 R6, RZ, RZ, R33 ;  /* 0x000000ffff067224 */ /* 0x001fe400078e0021 */
[----:B------:R-:W-:-:S02]  /*b200*/  IMAD.MOV.U32 R7, RZ, RZ, R43 ;  /* 0x000000ffff077224 */ /* 0x000fc400078e002b */
[----:B------:R-:W-:Y:S02]  /*b210*/  IMAD.MOV.U32 R4, RZ, RZ, R8 ;  /* 0x000000ffff047224 */ /* 0x000fe400078e0008 */
[----:B------:R-:W-:-:S05]  /*b220*/  IMAD.MOV.U32 R5, RZ, RZ, R9 ;  /* 0x000000ffff057224 */ /* 0x000fca00078e0009 */
[----:B------:R1:W-:Y:S02]  /*b230*/  STL.128 [R1+0x1d0], R4 ;  /* 0x0001d00401007387 */ /* 0x0003e40000100c00 */
[----:B-1---5:R-:W-:Y:S05]  /*b240*/  CALL.REL.NOINC `($_ZN7cutlass13device_kernelIN5flash11enable_sm90INS1_16FlashAttnFwdSm90INS1_25CollectiveMainloopFwdSm90ILi2EN4cute5tupleIJNS5_1CILi1EEES8_S8_EEENS6_IJNS7_ILi128EEENS7_ILi96EEENS7_ILi64EEEEEELi256ENS_10bfloat16_tEfNS_4arch4Sm90ELb0ELb1ELb0ELb1ELb0ELb1ELb1ELb1ELb0ELb1ELb1ELb0EEENS1_21CollectiveEpilogueFwdINS6_IJSA_NS7_ILi256EEESB_EEES9_SE_SG_Li256ELb1ELb1ELb1ELb0EEENS1_36VarlenDynamicPersistentTileSchedulerILi128ELi96ELi256ELi128ELb1ELb1ELb1ELb1ELb0ELb1EEEEEEEEEvNT_6ParamsE$_ZZN5flash25CollectiveMainloopFwdSm90ILi2EN4cute5tupleIJNS1_1CILi1EEES4_S4_EEENS2_IJNS3_ILi128EEENS3_ILi96EEENS3_ILi64EEEEEELi256EN7cutlass10bfloat16_tEfNSA_4arch4Sm90ELb0ELb1ELb0ELb1ELb0ELb1ELb1ELb1ELb0ELb1ELb1ELb0EE3mmaINS_16FlashAttnFwdSm90ISE_NS_21CollectiveEpilogueFwdINS2_IJS6_NS3_ILi256EEES7_EEES5_SB_SD_Li256ELb1ELb1ELb1ELb0EEENS_36VarlenDynamicPersistentTileSchedulerILi128ELi96ELi256ELi128ELb1ELb1ELb1ELb1ELb0ELb1EEEE13SharedStorageENS1_6TensorINS1_11ArrayEngineIfLm128EEENS1_6LayoutINS2_IJNS2_IJNS3_ILi2EEEST_NS3_ILi32EEEEEES4_S4_EEENS2_IJNS2_IJS4_ST_NS3_ILi4EEEEEENS3_ILi0EEESZ_EEEEEEENS_7SoftmaxILi2ELi0EEEEEbRKNSE_6ParamsENSA_25PipelineTmaAsyncNoClusterILi2ENSA_16PipelineTmaAsyncILi2EEEEES1B_RNSA_13PipelineStateILj2EEERT0_RT1_iRiRKNS_16SeqlenInfoQKNewKILb1ELb1EEENS2_IJiiiiEEERT_ENKUliT_T0_T1_E_clIZSF_ISO_S12_S14_EbS17_S1B_S1B_S1E_S1G_S1I_iS1J_S1N_S1O_S1Q_EUlRS1R_iE0_NS3_ILb1EEES1Y_EEDaiS1R_S1S_S1T_) ;  /* 0x0000033800207944 */ /* 0x022fea0003c00000 */
[----:B------:R-:W-:Y:S05]  /*b250*/  BSYNC B0 ;  /* 0x0000000000007941 */ /* 0x000fea0003800000 */
.L_x_12575:
[----:B------:R-:W2:Y:S01]  /*b260*/  LDL R4, [R1+0x70] ;  /* 0x0000700001047983 */ /* 0x000ea20000100800 */
[----:B------:R-:W0:Y:S08]  /*b270*/  LDC R0, c[0x0][0x448] ;  /* 0x00011200ff007b82 */ /* 0x000e300000000800 */
[----:B------:R-:W1:Y:S01]  /*b280*/  LDC.64 R2, c[0x0][0xad8] ;  /* 0x0002b600ff027b82 */ /* 0x000e620000000a00 */
[----:B0-----:R-:W-:-:S13]  /*b290*/  ISETP.NE.AND P0, PT, R0, 0x1, PT ;  /* 0x000000010000780c */ /* 0x001fda0003f05270 */
[----:B------:R-:W0:Y:S08]  /*b2a0*/  @P0 LDC R5, c[0x0][0x44c] ;  /* 0x00011300ff050b82 */ /* 0x000e300000000800 */
[----:B------:R-:W3:Y:S01]  /*b2b0*/  @P0 LDC R6, c[0x0][0x450] ;  /* 0x00011400ff060b82 */ /* 0x000ee20000000800 */
[----:B--2---:R-:W-:-:S04]  /*b2c0*/  IMAD.SHL.U32 R4, R4, 0x80, RZ ;  /* 0x0000008004047824 */ /* 0x004fc800078e00ff */
[----:B0-----:R-:W-:-:S04]  /*b2d0*/  @P0 IMAD.HI.U32 R5, R4, R5, RZ ;  /* 0x0000000504050227 */ /* 0x001fc800078e00ff */
[----:B------:R-:W-:Y:S01]  /*b2e0*/  IMAD.MOV.U32 R0, RZ, RZ, R4 ;  /* 0x000000ffff007224 */ /* 0x000fe200078e0004 */
[----:B---3--:R-:W-:Y:S02]  /*b2f0*/  @P0 SHF.R.U32.HI R0, RZ, R6, R5 ;  /* 0x00000006ff000219 */ /* 0x008fe40000011605 */
[----:B-1----:R-:W-:-:S03]  /*b300*/  ISETP.GE.AND P0, PT, R3, 0x1, PT ;  /* 0x000000010300780c */ /* 0x002fc60003f06270 */
[----:B------:R-:W-:Y:S02]  /*b310*/  IMAD.IADD R205, R205, 0x1, R0 ;  /* 0x00000001cdcd7824 */ /* 0x000fe400078e0200 */
[----:B------:R-:W-:Y:S02]  /*b320*/  VIADD R0, R204, 0xfffffffe ;  /* 0xfffffffecc007836 */ /* 0x000fe40000000000 */
[----:B------:R-:W-:-:S06]  /*b330*/  IMAD.IADD R2, R205, 0x1, R2 ;  /* 0x00000001cd027824 */ /* 0x000fcc00078e0202 */
[----:B------:R-:W-:Y:S05]  /*b340*/  @!P0 BRA `(.L_x_12576) ;  /* 0x0000000000488947 */ /* 0x000fea0003800000 */
        /* <DEDUP_REMOVED lines=11> */
.L_x_12578:
[----:B------:R-:W-:-:S13]  /*b400*/  ISETP.NE.AND P0, PT, R3, 0x1, PT ;  /* 0x000000010300780c */ /* 0x000fda0003f05270 */
[----:B------:R-:W0:Y:S02]  /*b410*/  @P0 LDC.64 R6, c[0x0][0xae0] ;  /* 0x0002b800ff060b82 */ /* 0x000e240000000a00 */
[----:B0-----:R-:W-:-:S05]  /*b420*/  @P0 IMAD.HI.U32 R6, R5, R6, RZ ;  /* 0x0000000605060227 */ /* 0x001fca00078e00ff */
[----:B------:R-:W-:-:S07]  /*b430*/  @P0 SHF.R.U32.HI R5, RZ, R7, R6 ;  /* 0x00000007ff050219 */ /* 0x000fce0000011606 */
.L_x_12579:
[----:B------:R-:W-:Y:S05]  /*b440*/  BSYNC B0 ;  /* 0x0000000000007941 */ /* 0x000fea0003800000 */
.L_x_12577:
[----:B------:R-:W-:-:S05]  /*b450*/  IMAD R3, R5, R3, R3 ;  /* 0x0000000305037224 */ /* 0x000fca00078e0203 */
[----:B------:R-:W-:-:S07]  /*b460*/  VIMNMX R2, R2, R3, PT ;  /* 0x0000000302027248 */ /* 0x000fce0003fe0100 */
.L_x_12576:
[----:B------:R-:W-:-:S05]  /*b470*/  IMAD.HI R2, R2, 0x2aaaaaab, RZ ;  /* 0x2aaaaaab02027827 */ /* 0x000fca00078e02ff */
[----:B------:R-:W-:-:S04]  /*b480*/  SHF.R.U32.HI R3, RZ, 0x1f, R2 ;  /* 0x0000001fff037819 */ /* 0x000fc80000011602 */
[----:B------:R-:W-:-:S04]  /*b490*/  LEA.HI.SX32 R2, R2, R3, 0x1c ;  /* 0x0000000302027211 */ /* 0x000fc800078fe2ff */
[----:B------:R-:W-:-:S04]  /*b4a0*/  VIMNMX R3, R189, R2, !PT ;  /* 0x00000002bd037248 */ /* 0x000fc80007fe0100 */
[----:B------:R-:W-:-:S13]  /*b4b0*/  ISETP.GE.AND P0, PT, R0, R3, PT ;  /* 0x000000030000720c */ /* 0x000fda0003f06270 */
[----:B------:R-:W-:Y:S05]  /*b4c0*/  @!P0 BRA `(.L_x_12580) ;  /* 0x000000a800f88947 */ /* 0x000fea0003800000 */
.L_x_12607:
        /* <DEDUP_REMOVED lines=16> */
[----:B-1----:R-:W-:Y:S01]  /*b5d0*/  @!P0 IMAD.MOV.U32 R5, RZ, RZ, RZ ;  /* 0x000000ffff058224 */ /* 0x002fe200078e00ff */
[----:B--2---:R-:W-:-:S04]  /*b5e0*/  LOP3.LUT R2, R2, 0x1, RZ, 0xfc, !PT ;  /* 0x0000000102027812 */ /* 0x004fc800078efcff */
[----:B------:R-:W-:-:S13]  /*b5f0*/  ISETP.NE.AND P1, PT, R2, 0x3, PT ;  /* 0x000000030200780c */ /* 0x000fda0003f25270 */
[----:B0-----:R-:W-:Y:S05]  /*b600*/  @!P1 BRA `(.L_x_12582) ;  /* 0x0000000000049947 */ /* 0x001fea0003800000 */
[----:B------:R-:W-:Y:S01]  /*b610*/  BPT.TRAP 0x1 ;  /* 0x000000040000795c */ /* 0x000fe20000300000 */
.L_x_12582:
[----:B------:R-:W-:Y:S05]  /*b620*/  BSYNC B0 ;  /* 0x0000000000007941 */ /* 0x000fea0003800000 */
.L_x_12581:
        /* <DEDUP_REMOVED lines=13> */
.L_x_12584:
[----:B------:R-:W-:Y:S05]  /*b700*/  BSYNC B0 ;  /* 0x0000000000007941 */ /* 0x000fea0003800000 */
.L_x_12583:
        /* <DEDUP_REMOVED lines=8> */
.L_x_12586:
[----:B------:R-:W-:Y:S05]  /*b790*/  BSYNC B0 ;  /* 0x0000000000007941 */ /* 0x000fea0003800000 */
.L_x_12585:
[----:B------:R-:W2:Y:S04]  /*b7a0*/  LD.E R13, desc[UR42][R18.64+0x210] ;  /* 0x0002102a120d7980 */ /* 0x000ea8000c101900 */
[----:B------:R-:W2:Y:S01]  /*b7b0*/  LDL.64 R10, [R1+0xa0] ;  /* 0x0000a000010a7983 */ /* 0x000ea20000100a00 */
[----:B------:R-:W-:Y:S05]  /*b7c0*/  WARPSYNC.ALL ;  /* 0x0000000000007948 */ /* 0x000fea0003800000 */
[----:B------:R-:W3:Y:S04]  /*b7d0*/  LDL.64 R16, [R1+0x98] ;  /* 0x0000980001107983 */ /* 0x000ee80000100a00 */
[----:B------:R-:W4:Y:S04]  /*b7e0*/  LDL.64 R4, [R1+0x98] ;  /* 0x0000980001047983 */ /* 0x000f280000100a00 */
[----:B0----5:R-:W4:Y:S01]  /*b7f0*/  LDL.64 R6, [R1+0x98] ;  /* 0x0000980001067983 */ /* 0x021f220000100a00 */
[----:B--2---:R-:W-:-:S03]  /*b800*/  IMAD R10, R13, 0x300, R10 ;  /* 0x000003000d0a7824 */ /* 0x004fc600078e020a */
[----:B------:R-:W2:Y:S01]  /*b810*/  LDL.64 R8, [R1+0x98] ;  /* 0x0000980001087983 */ /* 0x000ea20000100a00 */
[----:B------:R-:W-:Y:S01]  /*b820*/  R2UR UR7, R11 ;  /* 0x000000000b0772ca */ /* 0x000fe200000e0000 */
[----:B------:R-:W-:Y:S01]  /*b830*/  WARPGROUP.ARRIVE ;  /* 0x00000000000079c5 */ /* 0x000fe20000000000 */
[C---:B------:R-:W-:Y:S01]  /*b840*/  R2UR UR6, R10.reuse ;  /* 0x000000000a0672ca */ /* 0x040fe200000e0000 */
[----:B------:R-:W2:Y:S01]  /*b850*/  LDL R20, [R1+0x54] ;  /* 0x0000540001147983 */ /* 0x000ea20000100800 */
[----:B------:R-:W-:Y:S02]  /*b860*/  VIADD R12, R10, 0x2 ;  /* 0x000000020a0c7836 */ /* 0x000fe40000000000 */
[----:B------:R-:W-:Y:S02]  /*b870*/  IMAD.MOV.U32 R13, RZ, RZ, R11 ;  /* 0x000000ffff0d7224 */ /* 0x000fe400078e000b */
        /* <DEDUP_REMOVED lines=45> */
.L_x_12589:
[----:B------:R-:W-:Y:S05]  /*bb50*/  BSYNC B0 ;  /* 0x0000000000007941 */ /* 0x000fea0003800000 */
.L_x_12588:
        /* <DEDUP_REMOVED lines=10> */
.L_x_12591:
[----:B------:R-:W-:Y:S05]  /*bc00*/  BSYNC B0 ;  /* 0x0000000000007941 */ /* 0x000fea0003800000 */
.L_x_12590:
[----:B------:R-:W-:Y:S04]  /*bc10*/  BSSY B0, `(.L_x_12592) ;  /* 0x0000006000007945 */ /* 0x000fe80003800000 */
[----:B-1----:R-:W-:Y:S05]  /*bc20*/  @P0 BRA `(.L_x_12593) ;  /* 0x0000000000100947 */ /* 0x002fea0003800000 */
[----:B-----5:R-:W-:Y:S01]  /*bc30*/  IMAD R4, R4, 0x8, R7 ;  /* 0x0000000804047824 */ /* 0x020fe200078e0207 */
[----:B------:R-:W-:-:S04]  /*bc40*/  SHF.L.U32 R5, R5, 0x1f, RZ ;  /* 0x0000001f05057819 */ /* 0x000fc800000006ff */
[----:B------:R-:W1:Y:S02]  /*bc50*/  SYNCS.PHASECHK.TRANS64.TRYWAIT P0, [R4+URZ], R5 ;  /* 0x00000005040075a7 */ /* 0x000e64000800017f */
[----:B-1----:R-:W-:Y:S05]  /*bc60*/  @!P0 BRA `(.L_x_12594) ;  /* 0x000002f400308947 */ /* 0x002fea0003800000 */
.L_x_12593:
[----:B------:R-:W-:Y:S05]  /*bc70*/  BSYNC B0 ;  /* 0x0000000000007941 */ /* 0x000fea0003800000 */
.L_x_12592:
[----:B0-----:R-:W2:Y:S04]  /*bc80*/  LD.E R17, desc[UR42][R18.64+0x210] ;  /* 0x0002102a12117980 */ /* 0x001ea8000c101900 */
[----:B-1---5:R-:W2:Y:S04]  /*bc90*/  LDL.64 R4, [R1+0x118] ;  /* 0x0001180001047983 */ /* 0x022ea80000100a00 */
[----:B------:R-:W3:Y:S04]  /*bca0*/  LDL R16, [R1+0x90] ;  /* 0x0000900001107983 */ /* 0x000ee80000100800 */
        /* <DEDUP_REMOVED lines=178> */
[----:B0-----:R-:W-:Y:S01]  /*c7d0*/  LOP3.LUT R21, R20, 0x7f, RZ, 0xc0, !PT ;  /* 0x0000007f14157812 */ /* 0x001fe200078ec0ff */
[----:B------:R-:W-:Y:S03]  /*c7e0*/  STL [R1+0x90], R2 ;  /* 0x0000900201007387 */ /* 0x000fe60000100800 */
[----:B------:R-:W-:Y:S01]  /*c7f0*/  ISETP.NE.AND P0, PT, R21, RZ, PT ;  /* 0x000000ff1500720c */ /* 0x000fe20003f05270 */
[----:B------:R-:W-:Y:S01]  /*c800*/  STL [R1+0x90], R2 ;  /* 0x0000900201007387 */ /* 0x000fe20000100800 */
[----:B------:R-:W-:-:S03]  /*c810*/  SHF.R.U32.HI R20, RZ, 0x7, R20 ;  /* 0x00000007ff147819 */ /* 0x000fc60000011614 */
        /* <DEDUP_REMOVED lines=26> */
[----:B0-----:R-:W4:Y:S01]  /*c9c0*/  LDL.128 R4, [R1+0x140] ;  /* 0x0001400001047983 */ /* 0x001f220000100c00 */
[----:B------:R-:W-:Y:S01]  /*c9d0*/  BSSY B0, `(.L_x_12595) ;  /* 0x0000040000007945 */ /* 0x000fe20003800000 */
[----:B--2---:R-:W-:-:S04]  /*c9e0*/  SHF.R.S32.HI R15, RZ, 0x1f, R16 ;  /* 0x0000001fff0f7819 */ /* 0x004fc80000011410 */
        /* <DEDUP_REMOVED lines=10> */
[----:B------:R-:W-:Y:S02]  /*ca90*/  LEA.HI R73, R73, R72, RZ, 0x3 ;  /* 0x0000004849497211 */ /* 0x000fe400078f18ff */
[----:B------:R-:W-:Y:S01]  /*caa0*/  SHF.R.S32.HI R77, RZ, 0x7, R14 ;  /* 0x00000007ff4d7819 */ /* 0x000fe2000001140e */
[----:B------:R-:W-:Y:S01]  /*cab0*/  IMAD.IADD R79, R16, 0x1, -R79 ;  /* 0x00000001104f7824 */ /* 0x000fe200078e0a4f */
[----:B------:R-:W-:Y:S02]  /*cac0*/  SHF.R.S32.HI R15, RZ, 0x5, R20 ;  /* 0x00000005ff0f7819 */ /* 0x000fe40000011414 */
[----:B------:R-:W-:Y:S02]  /*cad0*/  LOP3.LUT R73, R73, 0xfffffff8, RZ, 0xc0, !PT ;  /* 0xfffffff849497812 */ /* 0x000fe400078ec0ff */
[----:B------:R-:W-:Y:S01]  /*cae0*/  LEA.HI R14, R14, R77, RZ, 0x1 ;  /* 0x0000004d0e0e7211 */ /* 0x000fe200078f08ff */
[----:B---3--:R-:W-:Y:S01]  /*caf0*/  IMAD R74, R74, 0x8, R15 ;  /* 0x000000084a4a7824 */ /* 0x008fe200078e020f */
[----:B------:R-:W-:Y:S01]  /*cb00*/  LEA.HI R15, R79, R79, RZ, 0x1 ;  /* 0x0000004f4f0f7211 */ /* 0x000fe200078f08ff */
[----:B------:R-:W-:Y:S01]  /*cb10*/  IMAD.IADD R73, R72, 0x1, -R73 ;  /* 0x0000000148497824 */ /* 0x000fe200078e0a49 */
[----:B------:R-:W-:-:S02]  /*cb20*/  LOP3.LUT R14, R14, 0x3fffffe, RZ, 0xc0, !PT ;  /* 0x03fffffe0e0e7812 */ /* 0x000fc400078ec0ff */
[----:B------:R-:W-:Y:S01]  /*cb30*/  LOP3.LUT R16, R15, 0x1ffffffe, RZ, 0xc0, !PT ;  /* 0x1ffffffe0f107812 */ /* 0x000fe200078ec0ff */
[----:B------:R-:W-:Y:S01]  /*cb40*/  IMAD.U32 R73, R74, 0x10, R73 ;  /* 0x000000104a497824 */ /* 0x000fe200078e0049 */
[----:B----4-:R-:W-:Y:S01]  /*cb50*/  ISETP.NE.AND P1, PT, R12, 0x1, PT ;  /* 0x000000010c00780c */ /* 0x010fe20003f25270 */
[----:B------:R-:W-:Y:S02]  /*cb60*/  IMAD.IADD R14, R77, 0x1, -R14 ;  /* 0x000000014d0e7824 */ /* 0x000fe400078e0a0e */
[----:B------:R-:W-:Y:S02]  /*cb70*/  IMAD.IADD R16, R79, 0x1, -R16 ;  /* 0x000000014f107824 */ /* 0x000fe400078e0a10 */
[----:B------:R-:W-:-:S04]  /*cb80*/  IMAD R73, R14, 0x40, R73 ;  /* 0x000000400e497824 */ /* 0x000fc800078e0249 */
[----:B------:R-:W-:-:S04]  /*cb90*/  IMAD R14, R16, 0x8, R73 ;  /* 0x00000008100e7824 */ /* 0x000fc800078e0249 */
[----:B------:R-:W-:-:S05]  /*cba0*/  @P1 IMAD.HI.U32 R12, R14, R13, RZ ;  /* 0x0000000d0e0c1227 */ /* 0x000fca00078e00ff */
[----:B------:R-:W-:Y:S01]  /*cbb0*/  @P1 SHF.R.U32.HI R14, RZ, R75, R12 ;  /* 0x0000004bff0e1219 */ /* 0x000fe2000001160c */
[----:B------:R-:W-:Y:S01]  /*cbc0*/  IMAD.MOV.U32 R13, RZ, RZ, -0x60 ;  /* 0xffffffa0ff0d7424 */ /* 0x000fe200078e00ff */
[----:B------:R-:W-:-:S03]  /*cbd0*/  LOP3.LUT R12, R21, 0x7ffffffc, RZ, 0xc0, !PT ;  /* 0x7ffffffc150c7812 */ /* 0x000fc600078ec0ff */
[----:B------:R-:W0:Y:S01]  /*cbe0*/  SHFL.IDX PT, R20, R14, RZ, 0x1c1f ;  /* 0x001c1fff0e147589 */ /* 0x000e2200000e0000 */
        /* <DEDUP_REMOVED lines=10> */
[--C-:B0-----:R-:W-:Y:S02]  /*cc90*/  IMAD.IADD R6, R15, 0x1, R20.reuse ;  /* 0x000000010f067824 */ /* 0x101fe400078e0214 */
        /* <DEDUP_REMOVED lines=12> */
.L_x_12598:
[----:B------:R-:W-:-:S13]  /*cd60*/  ISETP.NE.AND P1, PT, R9, 0x1, PT ;  /* 0x000000010900780c */ /* 0x000fda0003f25270 */
[----:B------:R-:W-:-:S05]  /*cd70*/  @P1 IMAD.HI.U32 R12, R8, R10, RZ ;  /* 0x0000000a080c1227 */ /* 0x000fca00078e00ff */
[----:B------:R-:W-:-:S07]  /*cd80*/  @P1 SHF.R.U32.HI R8, RZ, R11, R12 ;  /* 0x0000000bff081219 */ /* 0x000fce000001160c */
.L_x_12599:
[----:B------:R-:W-:Y:S05]  /*cd90*/  BSYNC B1 ;  /* 0x0000000000017941 */ /* 0x000fea0003800000 */
.L_x_12597:
[----:B------:R-:W-:-:S05]  /*cda0*/  IMAD R8, R8, R9, R73 ;  /* 0x0000000908087224 */ /* 0x000fca00078e0249 */
[----:B------:R-:W-:Y:S02]  /*cdb0*/  VIMNMX R7, R7, R8, !PT ;  /* 0x0000000807077248 */ /* 0x000fe40007fe0100 */
[----:B------:R-:W-:-:S07]  /*cdc0*/  VIADDMNMX R6, R8, R9, R6, PT ;  /* 0x0000000908067246 */ /* 0x000fce0003800106 */
.L_x_12596:
[----:B------:R-:W-:Y:S05]  /*cdd0*/  BSYNC B0 ;  /* 0x0000000000007941 */ /* 0x000fea0003800000 */
.L_x_12595:
[C---:B------:R-:W-:Y:S01]  /*cde0*/  ISETP.GE.AND P1, PT, R21.reuse, 0x9, PT ;  /* 0x000000091500780c */ /* 0x040fe20003f26270 */
[----:B------:R-:W0:Y:S01]  /*cdf0*/  SHFL.IDX PT, R14, R14, 0x1, 0x1c1f ;  /* 0x003c1f000e0e7f89 */ /* 0x000e2200000e0000 */
[----:B------:R-:W-:Y:S01]  /*ce00*/  ISETP.GE.AND P2, PT, R21, 0x2, PT ;  /* 0x000000021500780c */ /* 0x000fe20003f46270 */
[----:B------:R-:W-:Y:S01]  /*ce10*/  BSSY B0, `(.L_x_12600) ;  /* 0x0000087000007945 */ /* 0x000fe20003800000 */
[----:B------:R-:W-:Y:S02]  /*ce20*/  P2R R75, PR, RZ, 0x2 ;  /* 0x00000002ff4b7803 */ /* 0x000fe40000000000 */
[----:B------:R-:W-:Y:S02]  /*ce30*/  ISETP.GT.AND P1, PT, R7, 0x8, !P1 ;  /* 0x000000080700780c */ /* 0x000fe40004f24270 */
[----:B------:R-:W-:Y:S02]  /*ce40*/  P2R R8, PR, RZ, 0x4 ;  /* 0x00000004ff087803 */ /* 0x000fe40000000000 */
[----:B------:R-:W-:-:S02]  /*ce50*/  ISETP.LT.OR P1, PT, R6, 0x9, P1 ;  /* 0x000000090600780c */ /* 0x000fc40000f21670 */
[----:B------:R-:W-:Y:S02]  /*ce60*/  ISETP.GT.AND P2, PT, R7, 0x1, !P2 ;  /* 0x000000010700780c */ /* 0x000fe40005744270 */
[----:B------:R-:W-:Y:S02]  /*ce70*/  ISETP.GE.AND P3, PT, R21, 0xa, PT ;  /* 0x0000000a1500780c */ /* 0x000fe40003f66270 */
[----:B------:R-:W-:Y:S02]  /*ce80*/  FSEL R162, R28, -INF , !P1 ;  /* 0xff8000001ca27808 */ /* 0x000fe40004800000 */
[----:B------:R-:W-:Y:S02]  /*ce90*/  ISETP.LT.OR P2, PT, R6, 0x2, P2 ;  /* 0x000000020600780c */ /* 0x000fe40001741670 */
[----:B------:R-:W-:Y:S02]  /*cea0*/  ISETP.GT.AND P1, PT, R7, 0x9, !P3 ;  /* 0x000000090700780c */ /* 0x000fe40005f24270 */
[----:B------:R-:W-:-:S02]  /*ceb0*/  FSEL R88, R25, -INF , !P2 ;  /* 0xff80000019587808 */ /* 0x000fc40005000000 */
[C---:B------:R-:W-:Y:S01]  /*cec0*/  ISETP.LT.OR P1, PT, R6.reuse, 0xa, P1 ;  /* 0x0000000a0600780c */ /* 0x040fe20000f21670 */
[--C-:B0-----:R-:W-:Y:S01]  /*ced0*/  IMAD.IADD R12, R15, 0x1, R14.reuse ;  /* 0x000000010f0c7824 */ /* 0x101fe200078e020e */
[----:B------:R-:W-:Y:S01]  /*cee0*/  ISETP.GE.AND P2, PT, R21, 0x11, PT ;  /* 0x000000111500780c */ /* 0x000fe20003f46270 */
[----:B------:R-:W-:Y:S01]  /*cef0*/  IMAD.IADD R13, R17, 0x1, R14 ;  /* 0x00000001110d7824 */ /* 0x000fe200078e020e */
        /* <DEDUP_REMOVED lines=113> */
.L_x_12603:
[----:B------:R-:W-:-:S13]  /*d610*/  ISETP.NE.AND P6, PT, R9, 0x1, PT ;  /* 0x000000010900780c */ /* 0x000fda0003fc5270 */
[----:B------:R-:W-:-:S05]  /*d620*/  @P6 IMAD.HI.U32 R10, R4, R10, RZ ;  /* 0x0000000a040a6227 */ /* 0x000fca00078e00ff */
[----:B------:R-:W-:-:S07]  /*d630*/  @P6 SHF.R.U32.HI R4, RZ, R11, R10 ;  /* 0x0000000bff046219 */ /* 0x000fce000001160a */
.L_x_12604:
[----:B------:R-:W-:Y:S05]  /*d640*/  BSYNC B1 ;  /* 0x0000000000017941 */ /* 0x000fea0003800000 */
.L_x_12602:
[----:B------:R-:W-:-:S05]  /*d650*/  IMAD R4, R4, R9, R73 ;  /* 0x0000000904047224 */ /* 0x000fca00078e0249 */
[----:B------:R-:W-:Y:S02]  /*d660*/  VIADDMNMX R12, R4, R9, R12, PT ;  /* 0x00000009040c7246 */ /* 0x000fe4000380010c */
[----:B------:R-:W-:-:S07]  /*d670*/  VIMNMX R13, R13, R4, !PT ;  /* 0x000000040d0d7248 */ /* 0x000fce0007fe0100 */
.L_x_12601:
[----:B------:R-:W-:Y:S05]  /*d680*/  BSYNC B0 ;  /* 0x0000000000007941 */ /* 0x000fea0003800000 */
.L_x_12600:
        /* <DEDUP_REMOVED lines=81> */
[C---:B------:R-:W-:Y:S02]  /*dba0*/  ISETP.GT.AND P2, PT, R13.reuse, 0x50, !P2 ;  /* 0x000000500d00780c */ /* 0x040fe40005744270 */
[----:B------:R-:W-:Y:S02]  /*dbb0*/  FMNMX.FTZ R4, R86, R4, !PT ;  /* 0x0000000456047209 */ /* 0x000fe40007810000 */
[----:B------:R-:W-:Y:S02]  /*dbc0*/  ISETP.LT.OR P1, PT, R12, 0x4a, P1 ;  /* 0x0000004a0c00780c */ /* 0x000fe40000f21670 */
[----:B------:R-:W-:Y:S02]  /*dbd0*/  FMNMX.FTZ R4, R74, R4, !PT ;  /* 0x000000044a047209 */ /* 0x000fe40007810000 */
[----:B------:R-:W-:-:S02]  /*dbe0*/  ISETP.GT.AND P3, PT, R13, 0x51, !P3 ;  /* 0x000000510d00780c */ /* 0x000fc40005f64270 */
        /* <DEDUP_REMOVED lines=35> */
[----:B------:R-:W-:-:S04]  /*de20*/  FMNMX.FTZ R5, R55, R4, !PT ;  /* 0x0000000437057209 */ /* 0x000fc80007810000 */
[----:B------:R-:W-:Y:S01]  /*de30*/  FMNMX.FTZ R4, R58, R5, !PT ;  /* 0x000000053a047209 */ /* 0x000fe20007810000 */
[----:B------:R-:W0:Y:S03]  /*de40*/  SHFL.BFLY PT, R9, R8, 0x2, 0x1f ;  /* 0x0c401f0008097f89 */ /* 0x000e2600000e0000 */
        /* <DEDUP_REMOVED lines=17> */
[----:B0-----:R-:W-:Y:S02]  /*df60*/  FMNMX.FTZ R10, R8, R9, !PT ;  /* 0x00000009080a7209 */ /* 0x001fe40007810000 */
[----:B------:R-:W-:Y:S02]  /*df70*/  FMNMX.FTZ R9, R71, R4, !PT ;  /* 0x0000000447097209 */ /* 0x000fe40007810000 */
[----:B------:R-:W2:Y:S04]  /*df80*/  LDL.64 R4, [R1+0x240] ;  /* 0x0002400001047983 */ /* 0x000ea80000100a00 */
[----:B------:R-:W-:Y:S04]  /*df90*/  STL.64 [R1+0x230], R8 ;  /* 0x0002300801007387 */ /* 0x000fe80000100a00 */
[----:B------:R-:W4:Y:S04]  /*dfa0*/  LDL R12, [R1+0x234] ;  /* 0x00023400010c7983 */ /* 0x000f280000100800 */
[----:B------:R-:W0:Y:S02]  /*dfb0*/  SHFL.BFLY PT, R11, R10, 0x1, 0x1f ;  /* 0x0c201f000a0b7f89 */ /* 0x000e2400000e0000 */
[----:B0-----:R-:W-:-:S05]  /*dfc0*/  FMNMX.FTZ R10, R10, R11, !PT ;  /* 0x0000000b0a0a7209 */ /* 0x001fca0007810000 */
[----:B------:R-:W-:Y:S04]  /*dfd0*/  STL [R1+0x230], R10 ;  /* 0x0002300a01007387 */ /* 0x000fe80000100800 */
[----:B------:R-:W3:Y:S04]  /*dfe0*/  LDL R14, [R1+0x230] ;  /* 0x00023000010e7983 */ /* 0x000ee80000100800 */
[----:B----4-:R-:W0:Y:S02]  /*dff0*/  SHFL.BFLY PT, R9, R12, 0x2, 0x1f ;  /* 0x0c401f000c097f89 */ /* 0x010e2400000e0000 */
[----:B0-----:R-:W-:-:S05]  /*e000*/  FMNMX.FTZ R9, R9, R12, !PT ;  /* 0x0000000c09097209 */ /* 0x001fca0007810000 */
[----:B------:R-:W0:Y:S01]  /*e010*/  SHFL.BFLY PT, R8, R9, 0x1, 0x1f ;  /* 0x0c201f0009087f89 */ /* 0x000e2200000e0000 */
[----:B---3--:R-:W-:Y:S01]  /*e020*/  FMUL.FTZ R11, R41, R14 ;  /* 0x0000000e290b7220 */ /* 0x008fe20000410000 */
[----:B------:R-:W-:-:S04]  /*e030*/  FSETP.NEU.FTZ.AND P1, PT, R14, -INF , PT ;  /* 0xff8000000e00780b */ /* 0x000fc80003f3d000 */
[----:B------:R-:W-:Y:S02]  /*e040*/  FSEL R29, R14, RZ, P1 ;  /* 0x000000ff0e1d7208 */ /* 0x000fe40000800000 */
[----:B------:R-:W-:Y:S02]  /*e050*/  FSEL R11, R11, RZ, P1 ;  /* 0x000000ff0b0b7208 */ /* 0x000fe40000800000 */
[----:B0-----:R-:W-:Y:S01]  /*e060*/  FMNMX.FTZ R8, R9, R8, !PT ;  /* 0x0000000809087209 */ /* 0x001fe20007810000 */
[----:B------:R-:W-:-:S03]  /*e070*/  FADD.FTZ R6, R6, -R29 ;  /* 0x8000001d06067221 */ /* 0x000fc60000010000 */
[C---:B------:R-:W-:Y:S01]  /*e080*/  FSETP.NEU.FTZ.AND P1, PT, R8.reuse, -INF , PT ;  /* 0xff8000000800780b */ /* 0x040fe20003f3d000 */
[-C--:B------:R-:W-:Y:S01]  /*e090*/  FMUL.FTZ R9, R8, R41.reuse ;  /* 0x0000002908097220 */ /* 0x080fe20000410000 */
[-CC-:B------:R-:W-:Y:S02]  /*e0a0*/  FFMA.FTZ R184, R20, R41.reuse, -R11.reuse ;  /* 0x0000002914b87223 */ /* 0x180fe4000001080b */
        /* <DEDUP_REMOVED lines=25> */
[----:B------:R-:W-:Y:S01]  /*e240*/  FSEL R6, R9, RZ, P1 ;  /* 0x000000ff09067208 */ /* 0x000fe20000800000 */
[----:B------:R-:W-:-:S04]  /*e250*/  FADD.FTZ R10, R7, -R10 ;  /* 0x8000000a070a7221 */ /* 0x000fc80000010000 */
[-CC-:B------:R-:W-:Y:S01]  /*e260*/  FFMA.FTZ R32, R26, R41.reuse, -R6.reuse ;  /* 0x000000291a207223 */ /* 0x180fe20000010806 */
[----:B------:R-:W-:Y:S01]  /*e270*/  FMUL.FTZ R10, R41, R10 ;  /* 0x0000000a290a7220 */ /* 0x000fe20000410000 */
[-CC-:B------:R-:W-:Y:S01]  /*e280*/  FFMA.FTZ R161, R27, R41.reuse, -R6.reuse ;  /* 0x000000291ba17223 */ /* 0x180fe20000010806 */
[----:B------:R-:W-:Y:S01]  /*e290*/  MUFU.EX2 R160, R160 ;  /* 0x000000a000a07308 */ /* 0x000fe20000000800 */
[----:B------:R-:W-:-:S07]  /*e2a0*/  FFMA.FTZ R31, R30, R41, -R6 ;  /* 0x000000291e1f7223 */ /* 0x000fce0000010806 */
[----:B------:R-:W2:Y:S01]  /*e2b0*/  MUFU.EX2 R11, R11 ;  /* 0x0000000b000b7308 */ /* 0x000ea20000000800 */
[----:B------:R-:W-:-:S07]  /*e2c0*/  FFMA.FTZ R163, R25, R41, -R6 ;  /* 0x0000002919a37223 */ /* 0x000fce0000010806 */
[----:B------:R-:W-:Y:S08]  /*e2d0*/  MUFU.EX2 R32, R32 ;  /* 0x0000002000207308 */ /* 0x000ff00000000800 */
[----:B------:R-:W0:Y:S01]  /*e2e0*/  MUFU.EX2 R10, R10 ;  /* 0x0000000a000a7308 */ /* 0x000e220000000800 */
[----:B------:R-:W-:-:S07]  /*e2f0*/  FFMA.FTZ R30, R15, R41, -R6 ;  /* 0x000000290f1e7223 */ /* 0x000fce0000010806 */
[----:B------:R-:W1:Y:S08]  /*e300*/  MUFU.EX2 R13, R13 ;  /* 0x0000000d000d7308 */ /* 0x000e700000000800 */
[----:B------:R-:W3:Y:S01]  /*e310*/  MUFU.EX2 R161, R161 ;  /* 0x000000a100a17308 */ /* 0x000ee20000000800 */
[----:B------:R-:W-:-:S07]  /*e320*/  FFMA.FTZ R165, R17, R41, -R6 ;  /* 0x0000002911a57223 */ /* 0x000fce0000010806 */
[----:B------:R-:W4:Y:S08]  /*e330*/  MUFU.EX2 R162, R162 ;  /* 0x000000a200a27308 */ /* 0x000f300000000800 */
[----:B------:R-:W5:Y:S01]  /*e340*/  MUFU.EX2 R31, R31 ;  /* 0x0000001f001f7308 */ /* 0x000f620000000800 */
[----:B--2---:R-:W-:Y:S01]  /*e350*/  FFMA.FTZ R4, R11, R4, R160 ;  /* 0x000000040b047223 */ /* 0x004fe200000100a0 */
[----:B0-----:R-:W-:-:S06]  /*e360*/  FFMA.FTZ R14, R5, R10, R32 ;  /* 0x0000000a050e7223 */ /* 0x001fcc0000010020 */
[----:B------:R-:W0:Y:S01]  /*e370*/  MUFU.EX2 R37, R37 ;  /* 0x0000002500257308 */ /* 0x000e220000000800 */
[----:B------:R-:W-:-:S07]  /*e380*/  FFMA.FTZ R29, R38, R41, -R6 ;  /* 0x00000029261d7223 */ /* 0x000fce0000010806 */
[----:B------:R-:W2:Y:S01]  /*e390*/  MUFU.EX2 R163, R163 ;  /* 0x000000a300a37308 */ /* 0x000ea20000000800 */
[----:B-1----:R-:W-:Y:S01]  /*e3a0*/  FADD.FTZ R5, R13, R4 ;  /* 0x000000040d057221 */ /* 0x002fe20000010000 */
[----:B---3--:R-:W-:-:S06]  /*e3b0*/  FADD.FTZ R14, R161, R14 ;  /* 0x0000000ea10e7221 */ /* 0x008fcc0000010000 */
[----:B------:R-:W1:Y:S01]  /*e3c0*/  MUFU.EX2 R36, R36 ;  /* 0x0000002400247308 */ /* 0x000e620000000800 */
[----:B------:R-:W-:-:S07]  /*e3d0*/  FFMA.FTZ R167, R39, R41, -R6 ;  /* 0x0000002927a77223 */ /* 0x000fce0000010806 */
[----:B------:R-:W3:Y:S01]  /*e3e0*/  MUFU.EX2 R30, R30 ;  /* 0x0000001e001e7308 */ /* 0x000ee20000000800 */
[----:B----4-:R-:W-:Y:S01]  /*e3f0*/  FADD.FTZ R4, R162, R5 ;  /* 0x00000005a2047221 */ /* 0x010fe20000010000 */
[----:B-----5:R-:W-:-:S06]  /*e400*/  FADD.FTZ R14, R31, R14 ;  /* 0x0000000e1f0e7221 */ /* 0x020fcc0000010000 */
[----:B------:R-:W4:Y:S01]  /*e410*/  MUFU.EX2 R164, R164 ;  /* 0x000000a400a47308 */ /* 0x000f220000000800 */
[----:B------:R-:W-:-:S07]  /*e420*/  FFMA.FTZ R28, R42, R41, -R6 ;  /* 0x000000292a1c7223 */ /* 0x000fce0000010806 */
[----:B------:R-:W5:Y:S01]  /*e430*/  MUFU.EX2 R165, R165 ;  /* 0x000000a500a57308 */ /* 0x000f620000000800 */
[----:B0-----:R-:W-:Y:S01]  /*e440*/  FADD.FTZ R5, R37, R4 ;  /* 0x0000000425057221 */ /* 0x001fe20000010000 */
[----:B--2---:R-:W-:-:S06]  /*e450*/  FADD.FTZ R7, R163, R14 ;  /* 0x0000000ea3077221 */ /* 0x004fcc0000010000 */
        /* <DEDUP_REMOVED lines=75> */
[----:B------:R-:W0:Y:S08]  /*e910*/  MUFU.EX2 R173, R173 ;  /* 0x000000ad00ad7308 */ /* 0x000e300000000800 */
[----:B------:R-:W2:Y:S01]  /*e920*/  MUFU.EX2 R17, R17 ;  /* 0x0000001100117308 */ /* 0x000ea20000000800 */
[----:B-1----:R-:W-:Y:S01]  /*e930*/  FADD.FTZ R7, R178, R7 ;  /* 0x00000007b2077221 */ /* 0x002fe20000010000 */
[----:B---3--:R-:W-:-:S06]  /*e940*/  FADD.FTZ R5, R175, R4 ;  /* 0x00000004af057221 */ /* 0x008fcc0000010000 */
[----:B------:R-:W1:Y:S08]  /*e950*/  MUFU.EX2 R21, R21 ;  /* 0x0000001500157308 */ /* 0x000e700000000800 */
[----:B------:R-:W3:Y:S01]  /*e960*/  MUFU.EX2 R14, R14 ;  /* 0x0000000e000e7308 */ /* 0x000ee20000000800 */
[----:B----4-:R-:W-:Y:S01]  /*e970*/  FADD.FTZ R4, R172, R7 ;  /* 0x00000007ac047221 */ /* 0x010fe20000010000 */
[----:B-----5:R-:W-:-:S06]  /*e980*/  FADD.FTZ R6, R16, R5 ;  /* 0x0000000510067221 */ /* 0x020fcc0000010000 */
[----:B------:R-:W4:Y:S08]  /*e990*/  MUFU.EX2 R20, R20 ;  /* 0x0000001400147308 */ /* 0x000f300000000800 */
[----:B------:R-:W5:Y:S01]  /*e9a0*/  MUFU.EX2 R15, R15 ;  /* 0x0000000f000f7308 */ /* 0x000f620000000800 */
[----:B0-----:R-:W-:Y:S01]  /*e9b0*/  FADD.FTZ R4, R173, R4 ;  /* 0x00000004ad047221 */ /* 0x001fe20000010000 */
[----:B--2---:R-:W-:-:S03]  /*e9c0*/  FADD.FTZ R5, R17, R6 ;  /* 0x0000000611057221 */ /* 0x004fc60000010000 */
[----:B-1----:R-:W-:Y:S01]  /*e9d0*/  FADD.FTZ R7, R21, R4 ;  /* 0x0000000415077221 */ /* 0x002fe20000010000 */
[----:B---3--:R-:W-:-:S03]  /*e9e0*/  FADD.FTZ R6, R14, R5 ;  /* 0x000000050e067221 */ /* 0x008fc60000010000 */
[----:B----4-:R-:W-:Y:S01]  /*e9f0*/  FADD.FTZ R4, R20, R7 ;  /* 0x0000000714047221 */ /* 0x010fe20000010000 */
[----:B------:R-:W-:Y:S01]  /*ea00*/  STL [R1+0x234], R8 ;  /* 0x0002340801007387 */ /* 0x000fe20000100800 */
[----:B-----5:R-:W-:-:S05]  /*ea10*/  FADD.FTZ R5, R15, R6 ;  /* 0x000000060f057221 */ /* 0x020fca0000010000 */
[----:B------:R0:W-:Y:S04]  /*ea20*/  STL.64 [R1+0x240], R4 ;  /* 0x0002400401007387 */ /* 0x0001e80000100a00 */
[----:B------:R-:W2:Y:S01]  /*ea30*/  LD.E R6, desc[UR42][R18.64+0x260] ;  /* 0x0002602a12067980 */ /* 0x000ea2000c101900 */
[----:B------:R-:W-:-:S04]  /*ea40*/  UIADD3 UR4, UP0, UR37, 0x260, URZ ;  /* 0x0000026025047890 */ /* 0x000fc8000ff1e03f */
[----:B------:R-:W-:Y:S02]  /*ea50*/  ULOP3.LUT UR5, UR4, 0x4, URZ, 0xfc, !UPT ;  /* 0x0000000404057892 */ /* 0x000fe4000f8efc3f */
[----:B------:R-:W-:-:S04]  /*ea60*/  UIADD3.X UR6, URZ, UR36, URZ, UP0, !UPT ;  /* 0x000000243f067290 */ /* 0x000fc800087fe43f */
[----:B0-----:R-:W-:Y:S02]  /*ea70*/  IMAD.U32 R4, RZ, RZ, UR5 ;  /* 0x00000005ff047e24 */ /* 0x001fe4000f8e00ff */
[----:B------:R-:W-:Y:S02]  /*ea80*/  IMAD.U32 R5, RZ, RZ, UR6 ;  /* 0x00000006ff057e24 */ /* 0x000fe4000f8e00ff */
        /* <DEDUP_REMOVED lines=67> */
[----:B------:R-:W-:Y:S01]  /*eec0*/  ULOP3.LUT UR5, UR4, 0x8, URZ, 0xfc, !UPT ;  /* 0x0000000804057892 */ /* 0x000fe2000f8efc3f */
[C---:B0-----:R-:W-:Y:S01]  /*eed0*/  FMUL.FTZ R9, R11.reuse, R134 ;  /* 0x000000860b097220 */ /* 0x041fe20000410000 */
[----:B--2---:R-:W-:-:S04]  /*eee0*/  FMUL.FTZ R45, R11, R25 ;  /* 0x000000190b2d7220 */ /* 0x004fc80000410000 */
[----:B------:R0:W-:Y:S01]  /*eef0*/  ST.E desc[UR42][R18.64+0x274], R9 ;  /* 0x0002740912007985 */ /* 0x0001e2000c10192a */
[C---:B---3--:R-:W-:Y:S01]  /*ef00*/  FMUL.FTZ R7, R11.reuse, R132 ;  /* 0x000000840b077220 */ /* 0x048fe20000410000 */
[C---:B----4-:R-:W-:Y:S01]  /*ef10*/  FMUL.FTZ R25, R11.reuse, R136 ;  /* 0x000000880b197220 */ /* 0x050fe20000410000 */
[C---:B-----5:R-:W-:Y:S01]  /*ef20*/  FMUL.FTZ R27, R11.reuse, R138 ;  /* 0x0000008a0b1b7220 */ /* 0x060fe20000410000 */
[C---:B------:R-:W-:Y:S01]  /*ef30*/  FMUL.FTZ R39, R11.reuse, R140 ;  /* 0x0000008c0b277220 */ /* 0x040fe20000410000 */
[----:B------:R-:W-:Y:S01]  /*ef40*/  ST.E desc[UR42][R18.64+0x454], R45 ;  /* 0x0004542d12007985 */ /* 0x000fe2000c10192a */
[----:B0-----:R-:W-:-:S03]  /*ef50*/  FMUL.FTZ R9, R11, R148 ;  /* 0x000000940b097220 */ /* 0x001fc60000410000 */
[----:B------:R0:W-:Y:S01]  /*ef60*/  ST.E desc[UR42][R18.64+0x270], R7 ;  /* 0x0002700712007985 */ /* 0x0001e2000c10192a */
[----:B------:R-:W-:-:S03]  /*ef70*/  FMUL.FTZ R41, R11, R142 ;  /* 0x0000008e0b297220 */ /* 0x000fc60000410000 */
[----:B------:R1:W-:Y:S01]  /*ef80*/  ST.E desc[UR42][R18.64+0x280], R25 ;  /* 0x0002801912007985 */ /* 0x0003e2000c10192a */
[----:B------:R-:W-:-:S03]  /*ef90*/  FMUL.FTZ R43, R11, R144 ;  /* 0x000000900b2b7220 */ /* 0x000fc60000410000 */
[----:B------:R2:W-:Y:S04]  /*efa0*/  ST.E desc[UR42][R18.64+0x284], R27 ;  /* 0x0002841b12007985 */ /* 0x0005e8000c10192a */
[----:B------:R3:W-:Y:S01]  /*efb0*/  ST.E desc[UR42][R18.64+0x290], R39 ;  /* 0x0002902712007985 */ /* 0x0007e2000c10192a */
[C---:B0-----:R-:W-:Y:S01]  /*efc0*/  FMUL.FTZ R7, R11.reuse, R146 ;  /* 0x000000920b077220 */ /* 0x041fe20000410000 */
[C---:B------:R-:W-:Y:S02]  /*efd0*/  FMUL.FTZ R45, R11.reuse, R150 ;  /* 0x000000960b2d7220 */ /* 0x040fe40000410000 */
[----:B------:R0:W-:Y:S01]  /*efe0*/  ST.E desc[UR42][R18.64+0x2b0], R9 ;  /* 0x0002b00912007985 */ /* 0x0001e2000c10192a */
[C---:B------:R-:W-:Y:S01]  /*eff0*/  FMUL.FTZ R47, R11.reuse, R130 ;  /* 0x000000820b2f7220 */ /* 0x040fe20000410000 */
[C---:B-1----:R-:W-:Y:S01]  /*f000*/  FMUL.FTZ R25, R11.reuse, R128 ;  /* 0x000000800b197220 */ /* 0x042fe20000410000 */
[C---:B--2---:R-:W-:Y:S01]  /*f010*/  FMUL.FTZ R27, R11.reuse, R126 ;  /* 0x0000007e0b1b7220 */ /* 0x044fe20000410000 */
[C---:B---3--:R-:W-:Y:S01]  /*f020*/  FMUL.FTZ R39, R11.reuse, R124 ;  /* 0x0000007c0b277220 */ /* 0x048fe20000410000 */
[----:B------:R1:W-:Y:S01]  /*f030*/  ST.E desc[UR42][R18.64+0x294], R41 ;  /* 0x0002942912007985 */ /* 0x0003e2000c10192a */
[----:B0-----:R-:W-:-:S03]  /*f040*/  FMUL.FTZ R9, R11, R118 ;  /* 0x000000760b097220 */ /* 0x001fc60000410000 */
[----:B------:R0:W-:Y:S04]  /*f050*/  ST.E desc[UR42][R18.64+0x2a0], R43 ;  /* 0x0002a02b12007985 */ /* 0x0001e8000c10192a */
[----:B------:R2:W-:Y:S04]  /*f060*/  ST.E desc[UR42][R18.64+0x2a4], R7 ;  /* 0x0002a40712007985 */ /* 0x0005e8000c10192a */
[----:B------:R3:W-:Y:S01]  /*f070*/  ST.E desc[UR42][R18.64+0x2b4], R45 ;  /* 0x0002b42d12007985 */ /* 0x0007e2000c10192a */
[----:B-1----:R-:W-:-:S03]  /*f080*/  FMUL.FTZ R41, R11, R110 ;  /* 0x0000006e0b297220 */ /* 0x002fc60000410000 */
[----:B------:R1:W-:Y:S01]  /*f090*/  ST.E desc[UR42][R18.64+0x2c0], R47 ;  /* 0x0002c02f12007985 */ /* 0x0003e2000c10192a */
[----:B0-----:R-:W-:-:S03]  /*f0a0*/  FMUL.FTZ R43, R11, R120 ;  /* 0x000000780b2b7220 */ /* 0x001fc60000410000 */
[----:B------:R0:W-:Y:S01]  /*f0b0*/  ST.E desc[UR42][R18.64+0x2c4], R25 ;  /* 0x0002c41912007985 */ /* 0x0001e2000c10192a */
[----:B--2---:R-:W-:-:S03]  /*f0c0*/  FMUL.FTZ R7, R11, R122 ;  /* 0x0000007a0b077220 */ /* 0x004fc60000410000 */
[----:B------:R2:W-:Y:S01]  /*f0d0*/  ST.E desc[UR42][R18.64+0x2d0], R27 ;  /* 0x0002d01b12007985 */ /* 0x0005e2000c10192a */
[----:B---3--:R-:W-:-:S03]  /*f0e0*/  FMUL.FTZ R45, R11, R100 ;  /* 0x000000640b2d7220 */ /* 0x008fc60000410000 */
[----:B------:R3:W-:Y:S01]  /*f0f0*/  ST.E desc[UR42][R18.64+0x2d4], R39 ;  /* 0x0002d42712007985 */ /* 0x0007e2000c10192a */
[C---:B-1----:R-:W-:Y:S01]  /*f100*/  FMUL.FTZ R47, R11.reuse, R112 ;  /* 0x000000700b2f7220 */ /* 0x042fe20000410000 */
[C---:B0-----:R-:W-:Y:S02]  /*f110*/  FMUL.FTZ R25, R11.reuse, R116 ;  /* 0x000000740b197220 */ /* 0x041fe40000410000 */
[----:B------:R0:W-:Y:S01]  /*f120*/  ST.E desc[UR42][R18.64+0x2f4], R9 ;  /* 0x0002f40912007985 */ /* 0x0001e2000c10192a */
[C---:B--2---:R-:W-:Y:S01]  /*f130*/  FMUL.FTZ R27, R11.reuse, R114 ;  /* 0x000000720b1b7220 */ /* 0x044fe20000410000 */
[C---:B---3--:R-:W-:Y:S02]  /*f140*/  FMUL.FTZ R39, R11.reuse, R108 ;  /* 0x0000006c0b277220 */ /* 0x048fe40000410000 */
[----:B------:R1:W-:Y:S01]  /*f150*/  ST.E desc[UR42][R18.64+0x2e0], R41 ;  /* 0x0002e02912007985 */ /* 0x0003e2000c10192a */
[----:B0-----:R-:W-:-:S03]  /*f160*/  FMUL.FTZ R9, R11, R104 ;  /* 0x000000680b097220 */ /* 0x001fc60000410000 */
[----:B------:R0:W-:Y:S04]  /*f170*/  ST.E desc[UR42][R18.64+0x2e4], R43 ;  /* 0x0002e42b12007985 */ /* 0x0001e8000c10192a */
[----:B------:R2:W-:Y:S01]  /*f180*/  ST.E desc[UR42][R18.64+0x2f0], R7 ;  /* 0x0002f00712007985 */ /* 0x0005e2000c10192a */
[----:B-1----:R-:W-:-:S03]  /*f190*/  FMUL.FTZ R41, R11, R90 ;  /* 0x0000005a0b297220 */ /* 0x002fc60000410000 */
[----:B------:R1:W-:Y:S04]  /*f1a0*/  ST.E desc[UR42][R18.64+0x300], R25 ;  /* 0x0003001912007985 */ /* 0x0003e8000c10192a */
[----:B------:R3:W-:Y:S01]  /*f1b0*/  ST.E desc[UR42][R18.64+0x304], R45 ;  /* 0x0003042d12007985 */ /* 0x0007e2000c10192a */
[----:B0-----:R-:W-:-:S03]  /*f1c0*/  FMUL.FTZ R43, R11, R102 ;  /* 0x000000660b2b7220 */ /* 0x001fc60000410000 */
[----:B------:R0:W-:Y:S01]  /*f1d0*/  ST.E desc[UR42][R18.64+0x310], R47 ;  /* 0x0003102f12007985 */ /* 0x0001e2000c10192a */
[----:B--2---:R-:W-:-:S03]  /*f1e0*/  FMUL.FTZ R7, R11, R106 ;  /* 0x0000006a0b077220 */ /* 0x004fc60000410000 */
[----:B------:R2:W-:Y:S01]  /*f1f0*/  ST.E desc[UR42][R18.64+0x314], R27 ;  /* 0x0003141b12007985 */ /* 0x0005e2000c10192a */
[----:B-1----:R-:W-:-:S03]  /*f200*/  FMUL.FTZ R25, R11, R98 ;  /* 0x000000620b197220 */ /* 0x002fc60000410000 */
[----:B------:R1:W-:Y:S01]  /*f210*/  ST.E desc[UR42][R18.64+0x320], R39 ;  /* 0x0003202712007985 */ /* 0x0003e2000c10192a */
[C---:B---3--:R-:W-:Y:S01]  /*f220*/  FMUL.FTZ R45, R11.reuse, R80 ;  /* 0x000000500b2d7220 */ /* 0x048fe20000410000 */
[C---:B0-----:R-:W-:Y:S02]  /*f230*/  FMUL.FTZ R47, R11.reuse, R92 ;  /* 0x0000005c0b2f7220 */ /* 0x041fe40000410000 */
[----:B------:R0:W-:Y:S01]  /*f240*/  ST.E desc[UR42][R18.64+0x340], R9 ;  /* 0x0003400912007985 */ /* 0x0001e2000c10192a */
[C---:B--2---:R-:W-:Y:S01]  /*f250*/  FMUL.FTZ R27, R11.reuse, R96 ;  /* 0x000000600b1b7220 */ /* 0x044fe20000410000 */
[C---:B-1----:R-:W-:Y:S02]  /*f260*/  FMUL.FTZ R39, R11.reuse, R94 ;  /* 0x0000005e0b277220 */ /* 0x042fe40000410000 */
        /* <DEDUP_REMOVED lines=41> */
[----:B------:R1:W-:Y:S01]  /*f500*/  ST.E desc[UR42][R18.64+0x3d4], R43 ;  /* 0x0003d42b12007985 */ /* 0x0003e2000c10192a */
[----:B------:R-:W-:-:S03]  /*f510*/  FMUL.FTZ R49, R11, R8 ;  /* 0x000000080b317220 */ /* 0x000fc60000410000 */
        /* <DEDUP_REMOVED lines=8> */
[----:B------:R-:W-:Y:S02]  /*f5a0*/  IMAD.U32 R8, RZ, RZ, UR5 ;  /* 0x00000005ff087e24 */ /* 0x000fe4000f8e00ff */
[C---:B0-----:R-:W-:Y:S01]  /*f5b0*/  FMUL.FTZ R39, R11.reuse, R44 ;  /* 0x0000002c0b277220 */ /* 0x041fe20000410000 */
[----:B------:R0:W-:Y:S01]  /*f5c0*/  ST.E desc[UR42][R18.64+0x404], R9 ;  /* 0x0004040912007985 */ /* 0x0001e2000c10192a */
[C---:B--2---:R-:W-:Y:S01]  /*f5d0*/  FMUL.FTZ R45, R11.reuse, R26 ;  /* 0x0000001a0b2d7220 */ /* 0x044fe20000410000 */
[C---:B-1----:R-:W-:Y:S01]  /*f5e0*/  FMUL.FTZ R47, R11.reuse, R6 ;  /* 0x000000060b2f7220 */ /* 0x042fe20000410000 */
[----:B------:R-:W-:Y:S01]  /*f5f0*/  FMUL.FTZ R11, R11, R24 ;  /* 0x000000180b0b7220 */ /* 0x000fe20000410000 */
[----:B0-----:R-:W-:Y:S01]  /*f600*/  IMAD.U32 R9, RZ, RZ, UR6 ;  /* 0x00000006ff097e24 */ /* 0x001fe2000f8e00ff */
[----:B------:R-:W-:Y:S04]  /*f610*/  ST.E desc[UR42][R18.64+0x3f0], R7 ;  /* 0x0003f00712007985 */ /* 0x000fe8000c10192a */
[----:B------:R0:W-:Y:S04]  /*f620*/  ST.E desc[UR42][R18.64+0x410], R25 ;  /* 0x0004101912007985 */ /* 0x0001e8000c10192a */
[----:B------:R1:W-:Y:S04]  /*f630*/  ST.E desc[UR42][R18.64+0x414], R27 ;  /* 0x0004141b12007985 */ /* 0x0003e8000c10192a */
[----:B------:R-:W-:Y:S04]  /*f640*/  ST.E desc[UR42][R18.64+0x420], R41 ;  /* 0x0004202912007985 */ /* 0x000fe8000c10192a */
[----:B------:R-:W-:Y:S04]  /*f650*/  ST.E desc[UR42][R18.64+0x424], R43 ;  /* 0x0004242b12007985 */ /* 0x000fe8000c10192a */
[----:B------:R-:W-:Y:S04]  /*f660*/  ST.E desc[UR42][R18.64+0x430], R39 ;  /* 0x0004302712007985 */ /* 0x000fe8000c10192a */
[----:B------:R-:W-:Y:S04]  /*f670*/  ST.E desc[UR42][R18.64+0x434], R45 ;  /* 0x0004342d12007985 */ /* 0x000fe8000c10192a */
[----:B------:R-:W-:Y:S04]  /*f680*/  ST.E desc[UR42][R18.64+0x440], R47 ;  /* 0x0004402f12007985 */ /* 0x000fe8000c10192a */
[----:B------:R2:W-:Y:S04]  /*f690*/  ST.E desc[UR42][R18.64+0x444], R49 ;  /* 0x0004443112007985 */ /* 0x0005e8000c10192a */
[----:B------:R3:W-:Y:S04]  /*f6a0*/  ST.E desc[UR42][R18.64+0x450], R11 ;  /* 0x0004500b12007985 */ /* 0x0007e8000c10192a */
[----:B0-----:R-:W4:Y:S01]  /*f6b0*/  LD.E R25, desc[UR42][R8.64] ;  /* 0x0000002a08197980 */ /* 0x001f22000c101900 */
[----:B------:R-:W-:Y:S01]  /*f6c0*/  ULOP3.LUT UR4, UR4, 0xc, URZ, 0xfc, !UPT ;  /* 0x0000000c04047892 */ /* 0x000fe2000f8efc3f */
[----:B------:R-:W-:-:S05]  /*f6d0*/  IMAD.U32 R7, RZ, RZ, UR6 ;  /* 0x00000006ff077e24 */ /* 0x000fca000f8e00ff */
[----:B------:R-:W-:Y:S02]  /*f6e0*/  IMAD.U32 R6, RZ, RZ, UR4 ;  /* 0x00000004ff067e24 */ /* 0x000fe4000f8e00ff */
[----:B----4-:R-:W-:-:S05]  /*f6f0*/  FMUL.FTZ R25, R10, R25 ;  /* 0x000000190a197220 */ /* 0x010fca0000410000 */
[----:B------:R0:W-:Y:S04]  /*f700*/  ST.E desc[UR42][R8.64], R25 ;  /* 0x0000001908007985 */ /* 0x0001e8000c10192a */
[----:B-1----:R-:W4:Y:S01]  /*f710*/  LD.E R27, desc[UR42][R6.64] ;  /* 0x0000002a061b7980 */ /* 0x002f22000c101900 */
[----:B------:R-:W1:Y:S01]  /*f720*/  S2R R132, SR_TID.X ;  /* 0x0000000000847919 */ /* 0x000e620000002100 */
[----:B----4-:R-:W-:-:S05]  /*f730*/  FMUL.FTZ R27, R10, R27 ;  /* 0x0000001b0a1b7220 */ /* 0x010fca0000410000 */
[----:B------:R4:W-:Y:S04]  /*f740*/  ST.E desc[UR42][R6.64], R27 ;  /* 0x0000001b06007985 */ /* 0x0009e8000c10192a */
        /* <DEDUP_REMOVED lines=54> */
[----:B------:R-:W2:Y:S04]  /*fab0*/  LD.E R41, desc[UR42][R18.64+0x41c] ;  /* 0x00041c2a12297980 */ /* 0x000ea8000c101900 */
[----:B------:R-:W2:Y:S04]  /*fac0*/  LD.E R47, desc[UR42][R18.64+0x428] ;  /* 0x0004282a122f7980 */ /* 0x000ea8000c101900 */
[----:B------:R-:W2:Y:S04]  /*fad0*/  LD.E R45, desc[UR42][R18.64+0x42c] ;  /* 0x00042c2a122d7980 */ /* 0x000ea8000c101900 */
[----:B------:R-:W2:Y:S04]  /*fae0*/  LD.E R43, desc[UR42][R18.64+0x438] ;  /* 0x0004382a122b7980 */ /* 0x000ea8000c101900 */
[----:B------:R-:W2:Y:S04]  /*faf0*/  LD.E R39, desc[UR42][R18.64+0x43c] ;  /* 0x00043c2a12277980 */ /* 0x000ea8000c101900 */
[----:B---3--:R-:W3:Y:S04]  /*fb00*/  LD.E R11, desc[UR42][R18.64+0x448] ;  /* 0x0004482a120b7980 */ /* 0x008ee8000c101900 */
[----:B0-----:R-:W3:Y:S04]  /*fb10*/  LD.E R25, desc[UR42][R18.64+0x44c] ;  /* 0x00044c2a12197980 */ /* 0x001ee8000c101900 */
[----:B----4-:R-:W4:Y:S01]  /*fb20*/  LD.E R27, desc[UR42][R18.64+0x458] ;  /* 0x0004582a121b7980 */ /* 0x010f22000c101900 */
[----:B-1----:R-:W-:Y:S01]  /*fb30*/  SHF.R.U32.HI R132, RZ, 0x7, R132 ;  /* 0x00000007ff847819 */ /* 0x002fe20000011684 */
[C---:B-----5:R-:W-:Y:S01]  /*fb40*/  FMUL.FTZ R51, R10.reuse, R51 ;  /* 0x000000330a337220 */ /* 0x060fe20000410000 */
[----:B------:R-:W-:-:S04]  /*fb50*/  FMUL.FTZ R26, R10, R26 ;  /* 0x0000001a0a1a7220 */ /* 0x000fc80000410000 */
        /* <DEDUP_REMOVED lines=54> */
[C---:B--2---:R-:W-:Y:S01]  /*fec0*/  FMUL.FTZ R49, R10.reuse, R49 ;  /* 0x000000310a317220 */ /* 0x044fe20000410000 */
[C---:B------:R-:W-:Y:S01]  /*fed0*/  FMUL.FTZ R41, R10.reuse, R41 ;  /* 0x000000290a297220 */ /* 0x040fe20000410000 */
[C---:B------:R-:W-:Y:S01]  /*fee0*/  FMUL.FTZ R47, R10.reuse, R47 ;  /* 0x0000002f0a2f7220 */ /* 0x040fe20000410000 */
[C---:B------:R-:W-:Y:S01]  /*fef0*/  FMUL.FTZ R45, R10.reuse, R45 ;  /* 0x0000002d0a2d7220 */ /* 0x040fe20000410000 */
[C---:B------:R-:W-:Y:S01]  /*ff00*/  FMUL.FTZ R43, R10.reuse, R43 ;  /* 0x0000002b0a2b7220 */ /* 0x040fe20000410000 */
[C---:B------:R-:W-:Y:S01]  /*ff10*/  FMUL.FTZ R39, R10.reuse, R39 ;  /* 0x000000270a277220 */ /* 0x040fe20000410000 */
[C---:B---3--:R-:W-:Y:S01]  /*ff20*/  FMUL.FTZ R51, R10.reuse, R11 ;  /* 0x0000000b0a337220 */ /* 0x048fe20000410000 */
[C---:B------:R-:W-:Y:S01]  /*ff30*/  FMUL.FTZ R25, R10.reuse, R25 ;  /* 0x000000190a197220 */ /* 0x040fe20000410000 */
[----:B----4-:R-:W-:Y:S01]  /*ff40*/  FMUL.FTZ R27, R10, R27 ;  /* 0x0000001b0a1b7220 */ /* 0x010fe20000410000 */
        /* <DEDUP_REMOVED lines=1292> */
[----:B------:R-:W5:Y:S04]  /*15010*/  LD.E R15, desc[UR42][R8.64] ;  /* 0x0000002a080f7980 */ /* 0x000f68000c101900 */
[----:B-----5:R5:W-:Y:S04]  /*15020*/  ST.E desc[UR42][R8.64], R15 ;  /* 0x0000000f08007985 */ /* 0x020be8000c10192a */
[----:B------:R-:W2:Y:S04]  /*15030*/  LD.E R17, desc[UR42][R6.64] ;  /* 0x0000002a06117980 */ /* 0x000ea8000c101900 */
[----:B--2---:R2:W-:Y:S04]  /*15040*/  ST.E desc[UR42][R6.64], R17 ;  /* 0x0000001106007985 */ /* 0x0045e8000c10192a */
[----:B------:R-:W2:Y:S04]  /*15050*/  LD.E R21, desc[UR42][R18.64+0x270] ;  /* 0x0002702a12157980 */ /* 0x000ea8000c101900 */
[----:B0-----:R-:W2:Y:S04]  /*15060*/  LD.E R25, desc[UR42][R18.64+0x274] ;  /* 0x0002742a12197980 */ /* 0x001ea8000c101900 */
[----:B-1----:R-:W2:Y:S04]  /*15070*/  LD.E R27, desc[UR42][R18.64+0x278] ;  /* 0x0002782a121b7980 */ /* 0x002ea8000c101900 */
[----:B------:R-:W2:Y:S04]  /*15080*/  LD.E R29, desc[UR42][R18.64+0x27c] ;  /* 0x00027c2a121d7980 */ /* 0x000ea8000c101900 */
[----:B---3--:R-:W3:Y:S04]  /*15090*/  LD.E R11, desc[UR42][R18.64+0x280] ;  /* 0x0002802a120b7980 */ /* 0x008ee8000c101900 */
[----:B------:R-:W3:Y:S04]  /*150a0*/  LD.E R31, desc[UR42][R18.64+0x284] ;  /* 0x0002842a121f7980 */ /* 0x000ee8000c101900 */
[----:B----4-:R-:W4:Y:S04]  /*150b0*/  LD.E R5, desc[UR42][R18.64+0x288] ;  /* 0x0002882a12057980 */ /* 0x010f28000c101900 */
[----:B------:R-:W4:Y:S04]  /*150c0*/  LD.E R13, desc[UR42][R18.64+0x28c] ;  /* 0x00028c2a120d7980 */ /* 0x000f28000c101900 */
[----:B-----5:R-:W5:Y:S04]  /*150d0*/  LD.E R9, desc[UR42][R18.64+0x290] ;  /* 0x0002902a12097980 */ /* 0x020f68000c101900 */
[----:B------:R-:W5:Y:S04]  /*150e0*/  LD.E R15, desc[UR42][R18.64+0x294] ;  /* 0x0002942a120f7980 */ /* 0x000f68000c101900 */
        /* <DEDUP_REMOVED lines=114> */
[----:B------:R0:W-:Y:S04]  /*15810*/  ST.E desc[UR42][R18.64+0x270], R21 ;  /* 0x0002701512007985 */ /* 0x0001e8000c10192a */
[----:B------:R0:W-:Y:S04]  /*15820*/  ST.E desc[UR42][R18.64+0x274], R25 ;  /* 0x0002741912007985 */ /* 0x0001e8000c10192a */
[----:B------:R0:W-:Y:S04]  /*15830*/  ST.E desc[UR42][R18.64+0x278], R27 ;  /* 0x0002781b12007985 */ /* 0x0001e8000c10192a */
[----:B------:R0:W-:Y:S04]  /*15840*/  ST.E desc[UR42][R18.64+0x27c], R29 ;  /* 0x00027c1d12007985 */ /* 0x0001e8000c10192a */
[----:B---3--:R0:W-:Y:S04]  /*15850*/  ST.E desc[UR42][R18.64+0x280], R11 ;  /* 0x0002800b12007985 */ /* 0x0081e8000c10192a */
[----:B------:R0:W-:Y:S04]  /*15860*/  ST.E desc[UR42][R18.64+0x284], R31 ;  /* 0x0002841f12007985 */ /* 0x0001e8000c10192a */
[----:B----4-:R0:W-:Y:S04]  /*15870*/  ST.E desc[UR42][R18.64+0x288], R5 ;  /* 0x0002880512007985 */ /* 0x0101e8000c10192a */
[----:B------:R0:W-:Y:S04]  /*15880*/  ST.E desc[UR42][R18.64+0x28c], R13 ;  /* 0x00028c0d12007985 */ /* 0x0001e8000c10192a */
[----:B-----5:R0:W-:Y:S04]  /*15890*/  ST.E desc[UR42][R18.64+0x290], R9 ;  /* 0x0002900912007985 */ /* 0x0201e8000c10192a */
[----:B------:R0:W-:Y:S04]  /*158a0*/  ST.E desc[UR42][R18.64+0x294], R15 ;  /* 0x0002940f12007985 */ /* 0x0001e8000c10192a */
        /* <DEDUP_REMOVED lines=122> */
.L_x_12606:
[----:B------:R-:W-:Y:S05]  /*16050*/  BSYNC B0 ;  /* 0x0000000000007941 */ /* 0x000fea0003800000 */
.L_x_12605:
[C---:B------:R-:W-:Y:S01]  /*16060*/  ISETP.GT.AND P0, PT, R0.reuse, R3, PT ;  /* 0x000000030000720c */ /* 0x040fe20003f04270 */
[----:B------:R-:W-:-:S12]  /*16070*/  VIADD R0, R0, 0xffffffff ;  /* 0xffffffff00007836 */ /* 0x000fd80000000000 */
[----:B------:R-:W-:Y:S05]  /*16080*/  @P0 BRA `(.L_x_12607) ;  /* 0xffffff5400100947 */ /* 0x000fea000383ffff */
[----:B0-----:R-:W2:Y:S02]  /*16090*/  LDL R4, [R1+0x70] ;  /* 0x0000700001047983 */ /* 0x001ea40000100800 */
[----:B--2---:R-:W-:-:S07]  /*160a0*/  IMAD.SHL.U32 R4, R4, 0x80, RZ ;  /* 0x0000008004047824 */ /* 0x004fce00078e00ff */
.L_x_12580:
[----:B-1----:R-:W0:Y:S01]  /*160b0*/  LDC R2, c[0x0][0x448] ;  /* 0x00011200ff027b82 */ /* 0x002e220000000800 */
        /* <DEDUP_REMOVED lines=22> */
.L_x_12610:
[----:B------:R-:W-:-:S13]  /*16220*/  ISETP.NE.AND P0, PT, R6, 0x1, PT ;  /* 0x000000010600780c */ /* 0x000fda0003f05270 */
[----:B------:R-:W0:Y:S02]  /*16230*/  @P0 LDC.64 R4, c[0x0][0xae0] ;  /* 0x0002b800ff040b82 */ /* 0x000e240000000a00 */
[----:B0-----:R-:W-:-:S05]  /*16240*/  @P0 IMAD.HI.U32 R4, R3, R4, RZ ;  /* 0x0000000403040227 */ /* 0x001fca00078e00ff */
[----:B------:R-:W-:-:S07]  /*16250*/  @P0 SHF.R.U32.HI R3, RZ, R5, R4 ;  /* 0x00000005ff030219 */ /* 0x000fce0000011604 */
.L_x_12611:
[----:B------:R-:W-:Y:S05]  /*16260*/  BSYNC B0 ;  /* 0x0000000000007941 */ /* 0x000fea0003800000 */
.L_x_12609:
[----:B------:R-:W-:-:S05]  /*16270*/  IMAD R3, R3, R6, RZ ;  /* 0x0000000603037224 */ /* 0x000fca00078e02ff */
[----:B------:R-:W-:-:S07]  /*16280*/  VIMNMX R2, R2, R3, !PT ;  /* 0x0000000302027248 */ /* 0x000fce0007fe0100 */
.L_x_12608:
        /* <DEDUP_REMOVED lines=9> */
.L_x_12629:
        /* <DEDUP_REMOVED lines=24> */
.L_x_12614:
[----:B------:R-:W-:Y:S05]  /*164a0*/  BSYNC B0 ;  /* 0x0000000000007941 */ /* 0x000fea0003800000 */
.L_x_12613:
        /* <DEDUP_REMOVED lines=13> */
.L_x_12616:
[----:B------:R-:W-:Y:S05]  /*16580*/  BSYNC B0 ;  /* 0x0000000000007941 */ /* 0x000fea0003800000 */
.L_x_12615:
        /* <DEDUP_REMOVED lines=8> */
.L_x_12618:
[----:B------:R-:W-:Y:S05]  /*16610*/  BSYNC B0 ;  /* 0x0000000000007941 */ /* 0x000fea0003800000 */
.L_x_12617:
        /* <DEDUP_REMOVED lines=59> */
.L_x_12621:
[----:B------:R-:W-:Y:S05]  /*169d0*/  BSYNC B0 ;  /* 0x0000000000007941 */ /* 0x000fea0003800000 */
.L_x_12620:
        /* <DEDUP_REMOVED lines=10> */
.L_x_12623:
[----:B------:R-:W-:Y:S05]  /*16a80*/  BSYNC B0 ;  /* 0x0000000000007941 */ /* 0x000fea0003800000 */
.L_x_12622:
[----:B------:R-:W-:Y:S04]  /*16a90*/  BSSY B0, `(.L_x_12624) ;  /* 0x0000006000007945 */ /* 0x000fe80003800000 */
[----:B--2---:R-:W-:Y:S05]  /*16aa0*/  @P1 BRA `(.L_x_12625) ;  /* 0x0000000000101947 */ /* 0x004fea0003800000 */
[----:B-----5:R-:W-:Y:S01]  /*16ab0*/  IMAD R6, R6, 0x8, R9 ;  /* 0x0000000806067824 */ /* 0x020fe200078e0209 */
[----:B------:R-:W-:-:S04]  /*16ac0*/  SHF.L.U32 R7, R7, 0x1f, RZ ;  /* 0x0000001f07077819 */ /* 0x000fc800000006ff */
[----:B------:R-:W2:Y:S02]  /*16ad0*/  SYNCS.PHASECHK.TRANS64.TRYWAIT P1, [R6+URZ], R7 ;  /* 0x00000007060075a7 */ /* 0x000ea4000802017f */
[----:B--2---:R-:W-:Y:S05]  /*16ae0*/  @!P1 BRA `(.L_x_12626) ;  /* 0x0000024400b89947 */ /* 0x004fea0003800000 */
.L_x_12625:
[----:B------:R-:W-:Y:S05]  /*16af0*/  BSYNC B0 ;  /* 0x0000000000007941 */ /* 0x000fea0003800000 */
.L_x_12624:
[----:B-1----:R-:W3:Y:S04]  /*16b00*/  LD.E R21, desc[UR42][R2.64] ;  /* 0x0000002a02157980 */ /* 0x002ee8000c101900 */
[----:B--2--5:R-:W3:Y:S04]  /*16b10*/  LDL.64 R6, [R1+0x118] ;  /* 0x0001180001067983 */ /* 0x024ee80000100a00 */
[----:B------:R-:W2:Y:S04]  /*16b20*/  LDL R20, [R1+0x90] ;  /* 0x0000900001147983 */ /* 0x000ea80000100800 */
        /* <DEDUP_REMOVED lines=178> */
[----:B-1----:R-:W-:Y:S01]  /*17650*/  LOP3.LUT R73, R72, 0x7f, RZ, 0xc0, !PT ;  /* 0x0000007f48497812 */ /* 0x002fe200078ec0ff */
        /* <DEDUP_REMOVED lines=41> */
[----:B-1----:R-:W-:Y:S02]  /*178f0*/  FMNMX.FTZ R10, R52, R7, !PT ;  /* 0x00000007340a7209 */ /* 0x002fe40007810000 */
        /* <DEDUP_REMOVED lines=23> */
[----:B------:R-:W-:Y:S01]  /*17a70*/  FMNMX.FTZ R7, R55, R10, !PT ;  /* 0x0000000a37077209 */ /* 0x000fe20007810000 */
[----:B------:R-:W1:Y:S03]  /*17a80*/  SHFL.BFLY PT, R11, R6, 0x2, 0x1f ;  /* 0x0c401f00060b7f89 */ /* 0x000e6600000e0000 */
[----:B------:R-:W-:-:S04]  /*17a90*/  FMNMX.FTZ R10, R58, R7, !PT ;  /* 0x000000073a0a7209 */ /* 0x000fc80007810000 */
        /* <DEDUP_REMOVED lines=8> */
[----:B------:R-:W1:Y:S04]  /*17b20*/  SHFL.BFLY PT, R12, R11, 0x1, 0x1f ;  /* 0x0c201f000b0c7f89 */ /* 0x000e6800000e0000 */
[----:B------:R2:W-:Y:S04]  /*17b30*/  STL.64 [R1+0x230], R6 ;  /* 0x0002300601007387 */ /* 0x0005e80000100a00 */
[----:B------:R-:W3:Y:S04]  /*17b40*/  LDL R14, [R1+0x234] ;  /* 0x00023400010e7983 */ /* 0x000ee80000100800 */
[----:B--2---:R-:W2:Y:S01]  /*17b50*/  LDL.64 R6, [R1+0x240] ;  /* 0x0002400001067983 */ /* 0x004ea20000100a00 */
[----:B-1----:R-:W-:-:S03]  /*17b60*/  FMNMX.FTZ R10, R11, R12, !PT ;  /* 0x0000000c0b0a7209 */ /* 0x002fc60007810000 */
[----:B------:R-:W4:Y:S04]  /*17b70*/  LDL R12, [R1+0x250] ;  /* 0x00025000010c7983 */ /* 0x000f280000100800 */
[----:B------:R-:W-:Y:S04]  /*17b80*/  STL [R1+0x230], R10 ;  /* 0x0002300a01007387 */ /* 0x000fe80000100800 */
[----:B------:R-:W2:Y:S04]  /*17b90*/  LDL R15, [R1+0x230] ;  /* 0x00023000010f7983 */ /* 0x000ea80000100800 */
[----:B---3--:R-:W1:Y:S02]  /*17ba0*/  SHFL.BFLY PT, R17, R14, 0x2, 0x1f ;  /* 0x0c401f000e117f89 */ /* 0x008e6400000e0000 */
[----:B-1----:R-:W-:Y:S01]  /*17bb0*/  FMNMX.FTZ R21, R17, R14, !PT ;  /* 0x0000000e11157209 */ /* 0x002fe20007810000 */
[----:B--2---:R-:W-:-:S04]  /*17bc0*/  FADD.FTZ R11, R8, -R15 ;  /* 0x8000000f080b7221 */ /* 0x004fc80000010000 */
[----:B------:R-:W1:Y:S01]  /*17bd0*/  SHFL.BFLY PT, R8, R21, 0x1, 0x1f ;  /* 0x0c201f0015087f89 */ /* 0x000e6200000e0000 */
[----:B----4-:R-:W-:-:S04]  /*17be0*/  FMUL.FTZ R15, R12, R15 ;  /* 0x0000000f0c0f7220 */ /* 0x010fc80000410000 */
[-CC-:B------:R-:W-:Y:S01]  /*17bf0*/  FFMA.FTZ R160, R24, R12.reuse, -R15.reuse ;  /* 0x0000000c18a07223 */ /* 0x180fe2000001080f */
[-C--:B------:R-:W-:Y:S01]  /*17c00*/  FMUL.FTZ R11, R11, R12.reuse ;  /* 0x0000000c0b0b7220 */ /* 0x080fe20000410000 */
[----:B------:R-:W-:Y:S01]  /*17c10*/  FFMA.FTZ R166, R36, R12, -R15 ;  /* 0x0000000c24a67223 */ /* 0x000fe2000001080f */
[----:B-1----:R-:W-:-:S05]  /*17c20*/  FMNMX.FTZ R8, R21, R8, !PT ;  /* 0x0000000815087209 */ /* 0x002fca0007810000 */
[----:B------:R-:W-:-:S04]  /*17c30*/  FADD.FTZ R9, R9, -R8 ;  /* 0x8000000809097221 */ /* 0x000fc80000010000 */
[----:B------:R-:W-:Y:S01]  /*17c40*/  FMUL.FTZ R24, R12, R9 ;  /* 0x000000090c187220 */ /* 0x000fe20000410000 */
[----:B------:R-:W-:-:S04]  /*17c50*/  FMUL.FTZ R9, R8, R12 ;  /* 0x0000000c08097220 */ /* 0x000fc80000410000 */
[-CC-:B------:R-:W-:Y:S01]  /*17c60*/  FFMA.FTZ R161, R26, R12.reuse, -R9.reuse ;  /* 0x0000000c1aa17223 */ /* 0x180fe20000010809 */
[-C--:B------:R-:W-:Y:S01]  /*17c70*/  FFMA.FTZ R36, R27, R12.reuse, -R9 ;  /* 0x0000000c1b247223 */ /* 0x080fe20000010809 */
[-C--:B------:R-:W-:Y:S01]  /*17c80*/  FFMA.FTZ R72, R25, R12.reuse, -R15 ;  /* 0x0000000c19487223 */ /* 0x080fe2000001080f */
[----:B------:R-:W-:Y:S01]  /*17c90*/  MUFU.EX2 R24, R24 ;  /* 0x0000001800187308 */ /* 0x000fe20000000800 */
[-C--:B------:R-:W-:Y:S01]  /*17ca0*/  FFMA.FTZ R163, R30, R12.reuse, -R9 ;  /* 0x0000000c1ea37223 */ /* 0x080fe20000010809 */
[-CC-:B------:R-:W-:Y:S01]  /*17cb0*/  FFMA.FTZ R162, R28, R12.reuse, -R15.reuse ;  /* 0x0000000c1ca27223 */ /* 0x180fe2000001080f */
[----:B------:R-:W-:-:S05]  /*17cc0*/  FFMA.FTZ R164, R32, R12, -R15 ;  /* 0x0000000c20a47223 */ /* 0x000fca000001080f */
[----:B------:R-:W1:Y:S01]  /*17cd0*/  MUFU.EX2 R161, R161 ;  /* 0x000000a100a17308 */ /* 0x000e620000000800 */
[-C--:B------:R-:W-:Y:S01]  /*17ce0*/  FFMA.FTZ R32, R37, R12.reuse, -R15 ;  /* 0x0000000c25207223 */ /* 0x080fe2000001080f */
[----:B------:R-:W-:-:S06]  /*17cf0*/  FFMA.FTZ R37, R31, R12, -R9 ;  /* 0x0000000c1f257223 */ /* 0x000fcc0000010809 */
[----:B------:R2:W-:Y:S01]  /*17d00*/  MUFU.EX2 R13, R11 ;  /* 0x0000000b000d7308 */ /* 0x0005e20000000800 */
[----:B------:R-:W-:-:S07]  /*17d10*/  FFMA.FTZ R73, R29, R12, -R15 ;  /* 0x0000000c1d497223 */ /* 0x000fce000001080f */
[----:B------:R-:W3:Y:S01]  /*17d20*/  MUFU.EX2 R160, R160 ;  /* 0x000000a000a07308 */ /* 0x000ee20000000800 */
[----:B------:R-:W-:-:S07]  /*17d30*/  FFMA.FTZ R165, R34, R12, -R9 ;  /* 0x0000000c22a57223 */ /* 0x000fce0000010809 */
[----:B------:R-:W4:Y:S08]  /*17d40*/  MUFU.EX2 R36, R36 ;  /* 0x0000002400247308 */ /* 0x000f300000000800 */
[----:B------:R-:W0:Y:S01]  /*17d50*/  MUFU.EX2 R72, R72 ;  /* 0x0000004800487308 */ /* 0x000e220000000800 */
[----:B------:R-:W-:-:S07]  /*17d60*/  FFMA.FTZ R31, R35, R12, -R9 ;  /* 0x0000000c231f7223 */ /* 0x000fce0000010809 */
[----:B------:R-:W0:Y:S01]  /*17d70*/  MUFU.EX2 R163, R163 ;  /* 0x000000a300a37308 */ /* 0x000e220000000800 */
[----:B------:R-:W-:-:S07]  /*17d80*/  FFMA.FTZ R29, R33, R12, -R15 ;  /* 0x0000000c211d7223 */ /* 0x000fce000001080f */
[----:B------:R-:W0:Y:S01]  /*17d90*/  MUFU.EX2 R162, R162 ;  /* 0x000000a200a27308 */ /* 0x000e220000000800 */
[-CC-:B------:R-:W-:Y:S01]  /*17da0*/  FFMA.FTZ R168, R40, R12.reuse, -R15.reuse ;  /* 0x0000000c28a87223 */ /* 0x180fe2000001080f */
[-CC-:B------:R-:W-:Y:S01]  /*17db0*/  FFMA.FTZ R33, R41, R12.reuse, -R15.reuse ;  /* 0x0000000c29217223 */ /* 0x180fe2000001080f */
[-CC-:B------:R-:W-:Y:S01]  /*17dc0*/  FFMA.FTZ R170, R44, R12.reuse, -R15.reuse ;  /* 0x0000000c2caa7223 */ /* 0x180fe2000001080f */
[----:B------:R-:W-:-:S04]  /*17dd0*/  FFMA.FTZ R28, R45, R12, -R15 ;  /* 0x0000000c2d1c7223 */ /* 0x000fc8000001080f */
[----:B------:R-:W0:Y:S01]  /*17de0*/  MUFU.EX2 R37, R37 ;  /* 0x0000002500257308 */ /* 0x000e220000000800 */
[-CC-:B------:R-:W-:Y:S01]  /*17df0*/  FFMA.FTZ R10, R48, R12.reuse, -R15.reuse ;  /* 0x0000000c300a7223 */ /* 0x180fe2000001080f */
[-CC-:B------:R-:W-:Y:S01]  /*17e00*/  FFMA.FTZ R177, R49, R12.reuse, -R15.reuse ;  /* 0x0000000c31b17223 */ /* 0x180fe2000001080f */
[-CC-:B--2---:R-:W-:Y:S01]  /*17e10*/  FFMA.FTZ R11, R52, R12.reuse, -R15.reuse ;  /* 0x0000000c340b7223 */ /* 0x184fe2000001080f */
[-CC-:B------:R-:W-:Y:S01]  /*17e20*/  FFMA.FTZ R176, R53, R12.reuse, -R15.reuse ;  /* 0x0000000c35b07223 */ /* 0x180fe2000001080f */
[----:B------:R-:W-:-:S03]  /*17e30*/  FFMA.FTZ R16, R56, R12, -R15 ;  /* 0x0000000c38107223 */ /* 0x000fc6000001080f */
[----:B------:R-:W2:Y:S01]  /*17e40*/  MUFU.EX2 R73, R73 ;  /* 0x0000004900497308 */ /* 0x000ea20000000800 */
        /* <DEDUP_REMOVED lines=8> */
[----:B-1----:R-:W-:Y:S01]  /*17ed0*/  FFMA.FTZ R15, R7, R24, R161 ;  /* 0x00000018070f7223 */ /* 0x002fe200000100a1 */
[----:B------:R-:W-:Y:S01]  /*17ee0*/  FFMA.FTZ R167, R38, R12, -R9 ;  /* 0x0000000c26a77223 */ /* 0x000fe20000010809 */
[----:B---3--:R-:W-:-:S05]  /*17ef0*/  FFMA.FTZ R7, R13, R6, R160 ;  /* 0x000000060d077223 */ /* 0x008fca00000100a0 */
[----:B------:R-:W1:Y:S01]  /*17f00*/  MUFU.EX2 R164, R164 ;  /* 0x000000a400a47308 */ /* 0x000e620000000800 */
[----:B----4-:R-:W-:Y:S01]  /*17f10*/  FADD.FTZ R6, R36, R15 ;  /* 0x0000000f24067221 */ /* 0x010fe20000010000 */
[----:B------:R-:W-:Y:S01]  /*17f20*/  FFMA.FTZ R34, R39, R12, -R9 ;  /* 0x0000000c27227223 */ /* 0x000fe20000010809 */
[----:B0-----:R-:W-:-:S05]  /*17f30*/  FADD.FTZ R7, R72, R7 ;  /* 0x0000000748077221 */ /* 0x001fca0000010000 */
[----:B------:R-:W0:Y:S01]  /*17f40*/  MUFU.EX2 R31, R31 ;  /* 0x0000001f001f7308 */ /* 0x000e220000000800 */
[----:B------:R-:W-:Y:S01]  /*17f50*/  FADD.FTZ R14, R163, R6 ;  /* 0x00000006a30e7221 */ /* 0x000fe20000010000 */
[----:B------:R-:W-:Y:S01]  /*17f60*/  FFMA.FTZ R169, R42, R12, -R9 ;  /* 0x0000000c2aa97223 */ /* 0x000fe20000010809 */
[----:B------:R-:W-:-:S05]  /*17f70*/  FADD.FTZ R6, R162, R7 ;  /* 0x00000007a2067221 */ /* 0x000fca0000010000 */
[----:B------:R-:W3:Y:S01]  /*17f80*/  MUFU.EX2 R29, R29 ;  /* 0x0000001d001d7308 */ /* 0x000ee20000000800 */
[----:B------:R-:W-:Y:S01]  /*17f90*/  FADD.FTZ R14, R37, R14 ;  /* 0x0000000e250e7221 */ /* 0x000fe20000010000 */
[----:B------:R-:W-:-:S06]  /*17fa0*/  FFMA.FTZ R30, R43, R12, -R9 ;  /* 0x0000000c2b1e7223 */ /* 0x000fcc0000010809 */
[----:B------:R-:W4:Y:S01]  /*17fb0*/  MUFU.EX2 R167, R167 ;  /* 0x000000a700a77308 */ /* 0x000f220000000800 */
[----:B--2---:R-:W-:-:S07]  /*17fc0*/  FADD.FTZ R7, R73, R6 ;  /* 0x0000000649077221 */ /* 0x004fce0000010000 */
[----:B------:R-:W2:Y:S01]  /*17fd0*/  MUFU.EX2 R166, R166 ;  /* 0x000000a600a67308 */ /* 0x000ea20000000800 */
[----:B------:R-:W-:Y:S01]  /*17fe0*/  FADD.FTZ R14, R165, R14 ;  /* 0x0000000ea50e7221 */ /* 0x000fe20000010000 */
[----:B------:R-:W-:-:S06]  /*17ff0*/  FFMA.FTZ R171, R46, R12, -R9 ;  /* 0x0000000c2eab7223 */ /* 0x000fcc0000010809 */
[----:B------:R-:W2:Y:S01]  /*18000*/  MUFU.EX2 R34, R34 ;  /* 0x0000002200227308 */ /* 0x000ea20000000800 */
[----:B-1----:R-:W-:-:S07]  /*18010*/  FADD.FTZ R6, R164, R7 ;  /* 0x00000007a4067221 */ /* 0x002fce0000010000 */
[----:B------:R-:W1:Y:S01]  /*18020*/  MUFU.EX2 R32, R32 ;  /* 0x0000002000207308 */ /* 0x000e620000000800 */
[----:B0-----:R-:W-:Y:S01]  /*18030*/  FADD.FTZ R14, R31, R14 ;  /* 0x0000000e1f0e7221 */ /* 0x001fe20000010000 */
[----:B------:R-:W-:-:S06]  /*18040*/  FFMA.FTZ R220, R47, R12, -R9 ;  /* 0x0000000c2fdc7223 */ /* 0x000fcc0000010809 */
[----:B------:R-:W0:Y:S01]  /*18050*/  MUFU.EX2 R169, R169 ;  /* 0x000000a900a97308 */ /* 0x000e220000000800 */
[----:B---3--:R-:W-:-:S07]  /*18060*/  FADD.FTZ R7, R29, R6 ;  /* 0x000000061d077221 */ /* 0x008fce0000010000 */
[----:B------:R-:W3:Y:S01]  /*18070*/  MUFU.EX2 R168, R168 ;  /* 0x000000a800a87308 */ /* 0x000ee20000000800 */
[----:B----4-:R-:W-:Y:S01]  /*18080*/  FADD.FTZ R15, R167, R14 ;  /* 0x0000000ea70f7221 */ /* 0x010fe20000010000 */
[----:B------:R-:W-:-:S06]  /*18090*/  FFMA.FTZ R217, R50, R12, -R9 ;  /* 0x0000000c32d97223 */ /* 0x000fcc0000010809 */
[----:B------:R-:W4:Y:S01]  /*180a0*/  MUFU.EX2 R30, R30 ;  /* 0x0000001e001e7308 */ /* 0x000f220000000800 */
[----:B--2---:R-:W-:-:S07]  /*180b0*/  FADD.FTZ R7, R166, R7 ;  /* 0x00000007a6077221 */ /* 0x004fce0000010000 */
[----:B------:R-:W2:Y:S01]  /*180c0*/  MUFU.EX2 R33, R33 ;  /* 0x0000002100217308 */ /* 0x000ea20000000800 */
[----:B------:R-:W-:Y:S01]  /*180d0*/  FADD.FTZ R6, R34, R15 ;  /* 0x0000000f22067221 */ /* 0x000fe20000010000 */
[----:B-1----:R-:W-:-:S06]  /*180e0*/  FADD.FTZ R7, R32, R7 ;  /* 0x0000000720077221 */ /* 0x002fcc0000010000 */
[----:B------:R-:W1:Y:S01]  /*180f0*/  MUFU.EX2 R171, R171 ;  /* 0x000000ab00ab7308 */ /* 0x000e620000000800 */
[----:B------:R-:W-:-:S07]  /*18100*/  FFMA.FTZ R218, R51, R12, -R9 ;  /* 0x0000000c33da7223 */ /* 0x000fce0000010809 */
[----:B------:R-:W1:Y:S01]  /*18110*/  MUFU.EX2 R170, R170 ;  /* 0x000000aa00aa7308 */ /* 0x000e620000000800 */
[----:B0-----:R-:W-:Y:S01]  /*18120*/  FADD.FTZ R15, R169, R6 ;  /* 0x00000006a90f7221 */ /* 0x001fe20000010000 */
[----:B---3--:R-:W-:-:S06]  /*18130*/  FADD.FTZ R6, R168, R7 ;  /* 0x00000007a8067221 */ /* 0x008fcc0000010000 */
[----:B------:R-:W0:Y:S01]  /*18140*/  MUFU.EX2 R220, R220 ;  /* 0x000000dc00dc7308 */ /* 0x000e220000000800 */
[----:B------:R-:W-:-:S07]  /*18150*/  FFMA.FTZ R216, R54, R12, -R9 ;  /* 0x0000000c36d87223 */ /* 0x000fce0000010809 */
[----:B------:R-:W3:Y:S01]  /*18160*/  MUFU.EX2 R28, R28 ;  /* 0x0000001c001c7308 */ /* 0x000ee20000000800 */
[----:B----4-:R-:W-:Y:S01]  /*18170*/  FADD.FTZ R14, R30, R15 ;  /* 0x0000000f1e0e7221 */ /* 0x010fe20000010000 */
[----:B--2---:R-:W-:-:S06]  /*18180*/  FADD.FTZ R7, R33, R6 ;  /* 0x0000000621077221 */ /* 0x004fcc0000010000 */
[----:B------:R-:W2:Y:S01]  /*18190*/  MUFU.EX2 R217, R217 ;  /* 0x000000d900d97308 */ /* 0x000ea20000000800 */
[----:B------:R-:W-:-:S07]  /*181a0*/  FFMA.FTZ R219, R55, R12, -R9 ;  /* 0x0000000c37db7223 */ /* 0x000fce0000010809 */
[----:B------:R-:W4:Y:S01]  /*181b0*/  MUFU.EX2 R10, R10 ;  /* 0x0000000a000a7308 */ /* 0x000f220000000800 */
[----:B-1----:R-:W-:Y:S01]  /*181c0*/  FADD.FTZ R15, R171, R14 ;  /* 0x0000000eab0f7221 */ /* 0x002fe20000010000 */
[----:B------:R-:W-:-:S06]  /*181d0*/  FADD.FTZ R7, R170, R7 ;  /* 0x00000007aa077221 */ /* 0x000fcc0000010000 */
[----:B------:R-:W-:Y:S01]  /*181e0*/  MUFU.EX2 R177, R177 ;  /* 0x000000b100b17308 */ /* 0x000fe20000000800 */
[----:B------:R-:W-:-:S07]  /*181f0*/  FFMA.FTZ R186, R58, R12, -R9 ;  /* 0x0000000c3aba7223 */ /* 0x000fce0000010809 */
[----:B------:R-:W1:Y:S01]  /*18200*/  MUFU.EX2 R218, R218 ;  /* 0x000000da00da7308 */ /* 0x000e620000000800 */
[----:B0-----:R-:W-:Y:S01]  /*18210*/  FADD.FTZ R6, R220, R15 ;  /* 0x0000000fdc067221 */ /* 0x001fe20000010000 */
[----:B---3--:R-:W-:-:S06]  /*18220*/  FADD.FTZ R7, R28, R7 ;  /* 0x000000071c077221 */ /* 0x008fcc0000010000 */
[----:B------:R-:W-:Y:S01]  /*18230*/  MUFU.EX2 R11, R11 ;  /* 0x0000000b000b7308 */ /* 0x000fe20000000800 */
[----:B------:R-:W-:-:S07]  /*18240*/  FFMA.FTZ R204, R59, R12, -R9 ;  /* 0x0000000c3bcc7223 */ /* 0x000fce0000010809 */
[----:B------:R-:W0:Y:S01]  /*18250*/  MUFU.EX2 R216, R216 ;  /* 0x000000d800d87308 */ /* 0x000e220000000800 */
[----:B--2---:R-:W-:Y:S01]  /*18260*/  FADD.FTZ R15, R217, R6 ;  /* 0x00000006d90f7221 */ /* 0x004fe20000010000 */
[----:B----4-:R-:W-:-:S06]  /*18270*/  FADD.FTZ R6, R10, R7 ;  /* 0x000000070a067221 */ /* 0x010fcc0000010000 */
[----:B------:R-:W-:Y:S01]  /*18280*/  MUFU.EX2 R176, R176 ;  /* 0x000000b000b07308 */ /* 0x000fe20000000800 */
[----:B------:R-:W-:-:S07]  /*18290*/  FFMA.FTZ R187, R62, R12, -R9 ;  /* 0x0000000c3ebb7223 */ /* 0x000fce0000010809 */
[----:B------:R-:W2:Y:S01]  /*182a0*/  MUFU.EX2 R219, R219 ;  /* 0x000000db00db7308 */ /* 0x000ea20000000800 */
[----:B-1----:R-:W-:Y:S01]  /*182b0*/  FADD.FTZ R15, R218, R15 ;  /* 0x0000000fda0f7221 */ /* 0x002fe20000010000 */
[----:B------:R-:W-:-:S06]  /*182c0*/  FADD.FTZ R6, R177, R6 ;  /* 0x00000006b1067221 */ /* 0x000fcc0000010000 */
[----:B------:R-:W-:Y:S01]  /*182d0*/  MUFU.EX2 R16, R16 ;  /* 0x0000001000107308 */ /* 0x000fe20000000800 */
[----:B------:R-:W-:-:S07]  /*182e0*/  FFMA.FTZ R205, R63, R12, -R9 ;  /* 0x0000000c3fcd7223 */ /* 0x000fce0000010809 */
[----:B------:R-:W1:Y:S01]  /*182f0*/  MUFU.EX2 R186, R186 ;  /* 0x000000ba00ba7308 */ /* 0x000e620000000800 */
[----:B0-----:R-:W-:Y:S01]  /*18300*/  FADD.FTZ R14, R216, R15 ;  /* 0x0000000fd80e7221 */ /* 0x001fe20000010000 */
[----:B------:R-:W-:-:S06]  /*18310*/  FADD.FTZ R7, R11, R6 ;  /* 0x000000060b077221 */ /* 0x000fcc0000010000 */
[----:B------:R-:W-:Y:S01]  /*18320*/  MUFU.EX2 R175, R175 ;  /* 0x000000af00af7308 */ /* 0x000fe20000000800 */
[----:B------:R-:W-:-:S07]  /*18330*/  FFMA.FTZ R178, R66, R12, -R9 ;  /* 0x0000000c42b27223 */ /* 0x000fce0000010809 */
[----:B------:R-:W0:Y:S01]  /*18340*/  MUFU.EX2 R204, R204 ;  /* 0x000000cc00cc7308 */ /* 0x000e220000000800 */
[----:B--2---:R-:W-:Y:S01]  /*18350*/  FADD.FTZ R15, R219, R14 ;  /* 0x0000000edb0f7221 */ /* 0x004fe20000010000 */
[----:B------:R-:W-:-:S06]  /*18360*/  FADD.FTZ R7, R176, R7 ;  /* 0x00000007b0077221 */ /* 0x000fcc0000010000 */
        /* <DEDUP_REMOVED lines=15> */
[----:B------:R-:W-:Y:S08]  /*18460*/  MUFU.EX2 R173, R173 ;  /* 0x000000ad00ad7308 */ /* 0x000ff00000000800 */
[----:B------:R-:W2:Y:S01]  /*18470*/  MUFU.EX2 R184, R184 ;  /* 0x000000b800b87308 */ /* 0x000ea20000000800 */
[----:B-1----:R-:W-:Y:S01]  /*18480*/  FADD.FTZ R9, R205, R14 ;  /* 0x0000000ecd097221 */ /* 0x002fe20000010000 */
[----:B------:R-:W-:-:S06]  /*18490*/  FADD.FTZ R7, R174, R7 ;  /* 0x00000007ae077221 */ /* 0x000fcc0000010000 */
[----:B------:R-:W-:Y:S08]  /*184a0*/  MUFU.EX2 R21, R68 ;  /* 0x0000004400157308 */ /* 0x000ff00000000800 */
[----:B------:R-:W1:Y:S01]  /*184b0*/  MUFU.EX2 R179, R179 ;  /* 0x000000b300b37308 */ /* 0x000e620000000800 */
[----:B0-----:R-:W-:Y:S01]  /*184c0*/  FADD.FTZ R9, R178, R9 ;  /* 0x00000009b2097221 */ /* 0x001fe20000010000 */
[----:B------:R-:W-:-:S06]  /*184d0*/  FADD.FTZ R6, R20, R7 ;  /* 0x0000000714067221 */ /* 0x000fcc0000010000 */
[----:B------:R-:W0:Y:S08]  /*184e0*/  MUFU.EX2 R172, R172 ;  /* 0x000000ac00ac7308 */ /* 0x000e300000000800 */
[----:B------:R-:W3:Y:S01]  /*184f0*/  MUFU.EX2 R185, R185 ;  /* 0x000000b900b97308 */ /* 0x000ee20000000800 */
[----:B--2---:R-:W-:Y:S01]  /*18500*/  FADD.FTZ R12, R184, R9 ;  /* 0x00000009b80c7221 */ /* 0x004fe20000010000 */
[----:B------:R-:W-:-:S03]  /*18510*/  FADD.FTZ R6, R173, R6 ;  /* 0x00000006ad067221 */ /* 0x000fc60000010000 */
[----:B-1----:R-:W-:Y:S01]  /*18520*/  FADD.FTZ R12, R179, R12 ;  /* 0x0000000cb30c7221 */ /* 0x002fe20000010000 */
[----:B------:R-:W-:-:S04]  /*18530*/  FADD.FTZ R9, R21, R6 ;  /* 0x0000000615097221 */ /* 0x000fc80000010000 */
[----:B0-----:R-:W-:Y:S01]  /*18540*/  FADD.FTZ R6, R172, R9 ;  /* 0x00000009ac067221 */ /* 0x001fe20000010000 */
[----:B------:R-:W-:Y:S01]  /*18550*/  STL [R1+0x234], R8 ;  /* 0x0002340801007387 */ /* 0x000fe20000100800 */
[----:B---3--:R-:W-:-:S05]  /*18560*/  FADD.FTZ R7, R185, R12 ;  /* 0x0000000cb9077221 */ /* 0x008fca0000010000 */
        /* <DEDUP_REMOVED lines=74> */
[----:B------:R-:W-:Y:S01]  /*18a10*/  ULOP3.LUT UR6, UR4, 0x8, URZ, 0xfc, !UPT ;  /* 0x0000000804067892 */ /* 0x000fe2000f8efc3f */
        /* <DEDUP_REMOVED lines=8> */
[C---:B0-----:R-:W-:Y:S01]  /*18aa0*/  FMUL.FTZ R9, R13.reuse, R136 ;  /* 0x000000880d097220 */ /* 0x041fe20000410000 */
        /* <DEDUP_REMOVED lines=12> */
[C---:B---3--:R-:W-:Y:S01]  /*18b70*/  FMUL.FTZ R27, R13.reuse, R128 ;  /* 0x000000800d1b7220 */ /* 0x048fe20000410000 */
[C---:B0-----:R-:W-:Y:S01]  /*18b80*/  FMUL.FTZ R35, R13.reuse, R126 ;  /* 0x0000007e0d237220 */ /* 0x041fe20000410000 */
[C---:B-1----:R-:W-:Y:S01]  /*18b90*/  FMUL.FTZ R39, R13.reuse, R112 ;  /* 0x000000700d277220 */ /* 0x042fe20000410000 */
[C---:B--2---:R-:W-:Y:S01]  /*18ba0*/  FMUL.FTZ R9, R13.reuse, R120 ;  /* 0x000000780d097220 */ /* 0x044fe20000410000 */
        /* <DEDUP_REMOVED lines=15> */
[C---:B--2---:R-:W-:Y:S01]  /*18ca0*/  FMUL.FTZ R35, R13.reuse, R110 ;  /* 0x0000006e0d237220 */ /* 0x044fe20000410000 */
[C---:B---3--:R-:W-:Y:S01]  /*18cb0*/  FMUL.FTZ R39, R13.reuse, R108 ;  /* 0x0000006c0d277220 */ /* 0x048fe20000410000 */
[C---:B0-----:R-:W-:Y:S01]  /*18cc0*/  FMUL.FTZ R9, R13.reuse, R106 ;  /* 0x0000006a0d097220 */ /* 0x041fe20000410000 */
        /* <DEDUP_REMOVED lines=70> */
[----:B------:R-:W-:Y:S02]  /*19130*/  IMAD.U32 R12, RZ, RZ, UR6 ;  /* 0x00000006ff0c7e24 */ /* 0x000fe4000f8e00ff */
[C---:B---3--:R-:W-:Y:S01]  /*19140*/  FMUL.FTZ R45, R13.reuse, R14 ;  /* 0x0000000e0d2d7220 */ /* 0x048fe20000410000 */
[----:B0-----:R-:W-:Y:S01]  /*19150*/  FMUL.FTZ R9, R13, R26 ;  /* 0x0000001a0d097220 */ /* 0x001fe20000410000 */
[----:B------:R-:W-:Y:S01]  /*19160*/  IMAD.U32 R13, RZ, RZ, UR5 ;  /* 0x00000005ff0d7e24 */ /* 0x000fe2000f8e00ff */
[----:B------:R-:W-:Y:S04]  /*19170*/  ST.E desc[UR42][R18.64+0x410], R15 ;  /* 0x0004100f12007985 */ /* 0x000fe8000c10192a */
[----:B------:R0:W-:Y:S04]  /*19180*/  ST.E desc[UR42][R18.64+0x414], R25 ;  /* 0x0004141912007985 */ /* 0x0001e8000c10192a */
[----:B------:R-:W-:Y:S04]  /*19190*/  ST.E desc[UR42][R18.64+0x420], R41 ;  /* 0x0004202912007985 */ /* 0x000fe8000c10192a */
[----:B------:R-:W-:Y:S04]  /*191a0*/  ST.E desc[UR42][R18.64+0x424], R43 ;  /* 0x0004242b12007985 */ /* 0x000fe8000c10192a */
[----:B------:R1:W-:Y:S04]  /*191b0*/  ST.E desc[UR42][R18.64+0x430], R27 ;  /* 0x0004301b12007985 */ /* 0x0003e8000c10192a */
        /* <DEDUP_REMOVED lines=68> */
[----:B--2---:R-:W2:Y:S04]  /*19600*/  LD.E R39, desc[UR42][R18.64+0x41c] ;  /* 0x00041c2a12277980 */ /* 0x004ea8000c101900 */
[----:B---3--:R-:W3:Y:S04]  /*19610*/  LD.E R45, desc[UR42][R18.64+0x428] ;  /* 0x0004282a122d7980 */ /* 0x008ee8000c101900 */
[----:B------:R-:W3:Y:S04]  /*19620*/  LD.E R43, desc[UR42][R18.64+0x42c] ;  /* 0x00042c2a122b7980 */ /* 0x000ee8000c101900 */
[----:B------:R-:W3:Y:S04]  /*19630*/  LD.E R41, desc[UR42][R18.64+0x438] ;  /* 0x0004382a12297980 */ /* 0x000ee8000c101900 */
[----:B------:R-:W3:Y:S04]  /*19640*/  LD.E R35, desc[UR42][R18.64+0x43c] ;  /* 0x00043c2a12237980 */ /* 0x000ee8000c101900 */
[----:B------:R-:W3:Y:S04]  /*19650*/  LD.E R9, desc[UR42][R18.64+0x448] ;  /* 0x0004482a12097980 */ /* 0x000ee8000c101900 */
[----:B0-----:R-:W3:Y:S04]  /*19660*/  LD.E R25, desc[UR42][R18.64+0x44c] ;  /* 0x00044c2a12197980 */ /* 0x001ee8000c101900 */
[----:B----4-:R-:W4:Y:S01]  /*19670*/  LD.E R27, desc[UR42][R18.64+0x458] ;  /* 0x0004582a121b7980 */ /* 0x010f22000c101900 */
[----:B-1----:R-:W-:Y:S01]  /*19680*/  SHF.R.U32.HI R138, RZ, 0x7, R138 ;  /* 0x00000007ff8a7819 */ /* 0x002fe2000001168a */
[C---:B------:R-:W-:Y:S01]  /*19690*/  FMUL.FTZ R49, R24.reuse, R49 ;  /* 0x0000003118317220 */ /* 0x040fe20000410000 */
        /* <DEDUP_REMOVED lines=57> */
[C---:B---3--:R-:W-:Y:S01]  /*19a30*/  FMUL.FTZ R45, R24.reuse, R45 ;  /* 0x0000002d182d7220 */ /* 0x048fe20000410000 */
[C---:B------:R-:W-:Y:S01]  /*19a40*/  FMUL.FTZ R43, R24.reuse, R43 ;  /* 0x0000002b182b7220 */ /* 0x040fe20000410000 */
[C---:B------:R-:W-:Y:S01]  /*19a50*/  FMUL.FTZ R41, R24.reuse, R41 ;  /* 0x0000002918297220 */ /* 0x040fe20000410000 */
[C---:B------:R-:W-:Y:S01]  /*19a60*/  FMUL.FTZ R35, R24.reuse, R35 ;  /* 0x0000002318237220 */ /* 0x040fe20000410000 */
[C---:B------:R-:W-:Y:S01]  /*19a70*/  FMUL.FTZ R49, R24.reuse, R9 ;  /* 0x0000000918317220 */ /* 0x040fe20000410000 */
        /* <DEDUP_REMOVED lines=1289> */
[----:B------:R0:W-:Y:S04]  /*1eb10*/  STL [R1+0x88], R0 ;  /* 0x0000880001007387 */ /* 0x0001e80000100800 */
[----:B------:R-:W2:Y:S04]  /*1eb20*/  LD.E R9, desc[UR42][R18.64+0x260] ;  /* 0x0002602a12097980 */ /* 0x000ea8000c101900 */
[----:B--2---:R-:W-:Y:S04]  /*1eb30*/  ST.E desc[UR42][R18.64+0x260], R9 ;  /* 0x0002600912007985 */ /* 0x004fe8000c10192a */
[----:B------:R-:W2:Y:S04]  /*1eb40*/  LD.E R11, desc[UR42][R6.64] ;  /* 0x0000002a060b7980 */ /* 0x000ea8000c101900 */
[----:B--2---:R1:W-:Y:S04]  /*1eb50*/  ST.E desc[UR42][R6.64], R11 ;  /* 0x0000000b06007985 */ /* 0x0043e8000c10192a */
[----:B------:R-:W2:Y:S04]  /*1eb60*/  LD.E R17, desc[UR42][R12.64] ;  /* 0x0000002a0c117980 */ /* 0x000ea8000c101900 */
[----:B--2---:R2:W-:Y:S04]  /*1eb70*/  ST.E desc[UR42][R12.64], R17 ;  /* 0x000000110c007985 */ /* 0x0045e8000c10192a */
[----:B------:R-:W3:Y:S04]  /*1eb80*/  LD.E R21, desc[UR42][R14.64] ;  /* 0x0000002a0e157980 */ /* 0x000ee8000c101900 */
[----:B---3--:R3:W-:Y:S04]  /*1eb90*/  ST.E desc[UR42][R14.64], R21 ;  /* 0x000000150e007985 */ /* 0x0087e8000c10192a */
[----:B0-----:R-:W4:Y:S04]  /*1eba0*/  LD.E R0, desc[UR42][R18.64+0x270] ;  /* 0x0002702a12007980 */ /* 0x001f28000c101900 */
[----:B-1----:R-:W4:Y:S04]  /*1ebb0*/  LD.E R6, desc[UR42][R18.64+0x274] ;  /* 0x0002742a12067980 */ /* 0x002f28000c101900 */
[----:B------:R-:W4:Y:S04]  /*1ebc0*/  LD.E R7, desc[UR42][R18.64+0x278] ;  /* 0x0002782a12077980 */ /* 0x000f28000c101900 */
[----:B------:R-:W4:Y:S04]  /*1ebd0*/  LD.E R8, desc[UR42][R18.64+0x27c] ;  /* 0x00027c2a12087980 */ /* 0x000f28000c101900 */
[----:B------:R-:W4:Y:S04]  /*1ebe0*/  LD.E R9, desc[UR42][R18.64+0x280] ;  /* 0x0002802a12097980 */ /* 0x000f28000c101900 */
[----:B------:R-:W4:Y:S04]  /*1ebf0*/  LD.E R10, desc[UR42][R18.64+0x284] ;  /* 0x0002842a120a7980 */ /* 0x000f28000c101900 */
        /* <DEDUP_REMOVED lines=250> */
.L_x_12628:
[----:B------:R-:W-:Y:S05]  /*1fba0*/  BSYNC B0 ;  /* 0x0000000000007941 */ /* 0x000fea0003800000 */
.L_x_12627:
[----:B------:R-:W-:Y:S05]  /*1fbb0*/  @P0 BRA `(.L_x_12629) ;  /* 0xffffff6400d80947 */ /* 0x000fea000383ffff */
[----:B01----:R-:W-:-:S07]  /*1fbc0*/  IMAD.MOV.U32 R0, RZ, RZ, R5 ;  /* 0x000000ffff007224 */ /* 0x003fce00078e0005 */
.L_x_12612:
[----:B------:R-:W-:-:S13]  /*1fbd0*/  ISETP.GE.AND P0, PT, R0, R189, PT ;  /* 0x000000bd0000720c */ /* 0x000fda0003f06270 */
[----:B------:R-:W-:Y:S05]  /*1fbe0*/  @!P0 BRA `(.L_x_12630) ;  /* 0x000000a800f48947 */ /* 0x000fea0003800000 */
[----:B------:R0:W5:Y:S02]  /*1fbf0*/  LDL.64 R2, [R1+0x170] ;  /* 0x0001700001027983 */ /* 0x0001640000100a00 */
.L_x_12657:
        /* <DEDUP_REMOVED lines=21> */
.L_x_12632:
[----:B------:R-:W-:Y:S05]  /*1fd50*/  BSYNC B0 ;  /* 0x0000000000007941 */ /* 0x000fea0003800000 */
.L_x_12631:
        /* <DEDUP_REMOVED lines=13> */
.L_x_12634:
[----:B------:R-:W-:Y:S05]  /*1fe30*/  BSYNC B0 ;  /* 0x0000000000007941 */ /* 0x000fea0003800000 */
.L_x_12633:
        /* <DEDUP_REMOVED lines=8> */
.L_x_12636:
[----:B------:R-:W-:Y:S05]  /*1fec0*/  BSYNC B0 ;  /* 0x0000000000007941 */ /* 0x000fea0003800000 */
.L_x_12635:
[----:B------:R-:W2:Y:S04]  /*1fed0*/  LD.E R5, desc[UR42][R2.64] ;  /* 0x0000002a02057980 */ /* 0x000ea8000c101900 */
[----:B------:R-:W2:Y:S01]  /*1fee0*/  LDL.64 R12, [R1+0xa0] ;  /* 0x0000a000010c7983 */ /* 0x000ea20000100a00 */
[----:B------:R-:W-:Y:S05]  /*1fef0*/  WARPSYNC.ALL ;  /* 0x0000000000007948 */ /* 0x000fea0003800000 */
[----:B------:R-:W3:Y:S04]  /*1ff00*/  LDL.64 R14, [R1+0x98] ;  /* 0x00009800010e7983 */ /* 0x000ee80000100a00 */
[----:B-1---5:R-:W4:Y:S04]  /*1ff10*/  LDL.64 R6, [R1+0x98] ;  /* 0x0000980001067983 */ /* 0x022f280000100a00 */
[----:B------:R-:W4:Y:S01]  /*1ff20*/  LDL.64 R8, [R1+0x98] ;  /* 0x0000980001087983 */ /* 0x000f220000100a00 */
        /* <DEDUP_REMOVED lines=53> */
.L_x_12639:
[----:B------:R-:W-:Y:S05]  /*20280*/  BSYNC B0 ;  /* 0x0000000000007941 */ /* 0x000fea0003800000 */
.L_x_12638:
        /* <DEDUP_REMOVED lines=10> */
.L_x_12641:
[----:B------:R-:W-:Y:S05]  /*20330*/  BSYNC B0 ;  /* 0x0000000000007941 */ /* 0x000fea0003800000 */
.L_x_12640:
[----:B------:R-:W-:Y:S04]  /*20340*/  BSSY B0, `(.L_x_12642) ;  /* 0x0000006000007945 */ /* 0x000fe80003800000 */
[----:B--2---:R-:W-:Y:S05]  /*20350*/  @P0 BRA `(.L_x_12643) ;  /* 0x0000000000100947 */ /* 0x004fea0003800000 */
[----:B-----5:R-:W-:Y:S01]  /*20360*/  IMAD R6, R6, 0x8, R8 ;  /* 0x0000000806067824 */ /* 0x020fe200078e0208 */
[----:B------:R-:W-:-:S04]  /*20370*/  SHF.L.U32 R7, R7, 0x1f, RZ ;  /* 0x0000001f07077819 */ /* 0x000fc800000006ff */
[----:B------:R-:W2:Y:S02]  /*20380*/  SYNCS.PHASECHK.TRANS64.TRYWAIT P0, [R6+URZ], R7 ;  /* 0x00000007060075a7 */ /* 0x000ea4000800017f */
[----:B--2---:R-:W-:Y:S05]  /*20390*/  @!P0 BRA `(.L_x_12644) ;  /* 0x000001ac00b48947 */ /* 0x004fea0003800000 */
.L_x_12643:
[----:B------:R-:W-:Y:S05]  /*203a0*/  BSYNC B0 ;  /* 0x0000000000007941 */ /* 0x000fea0003800000 */
.L_x_12642:
        /* <DEDUP_REMOVED lines=253> */
[----:B------:R-:W-:-:S04]  /*21380*/  VIADD R92, R5, 0xffffffff ;  /* 0xffffffff055c7836 */ /* 0x000fc80000000000 */
[C---:B------:R-:W-:Y:S02]  /*21390*/  IMAD.IADD R11, R6.reuse, 0x1, R11 ;  /* 0x00000001060b7824 */ /* 0x040fe400078e020b */
[----:B------:R-:W-:Y:S02]  /*213a0*/  IMAD.IADD R17, R6, 0x1, R7 ;  /* 0x0000000106117824 */ /* 0x000fe400078e0207 */
[----:B------:R-:W-:Y:S02]  /*213b0*/  IMAD R12, R0, -0x60, R12 ;  /* 0xffffffa0000c7824 */ /* 0x000fe400078e020c */
        /* <DEDUP_REMOVED lines=13> */
.L_x_12648:
[----:B------:R-:W-:-:S13]  /*21490*/  ISETP.NE.AND P1, PT, R13, 0x1, PT ;  /* 0x000000010d00780c */ /* 0x000fda0003f25270 */
[----:B------:R-:W-:-:S05]  /*214a0*/  @P1 IMAD.HI.U32 R10, R7, R14, RZ ;  /* 0x0000000e070a1227 */ /* 0x000fca00078e00ff */
[----:B------:R-:W-:-:S07]  /*214b0*/  @P1 SHF.R.U32.HI R7, RZ, R15, R10 ;  /* 0x0000000fff071219 */ /* 0x000fce000001160a */
.L_x_12649:
[----:B------:R-:W-:Y:S05]  /*214c0*/  BSYNC B1 ;  /* 0x0000000000017941 */ /* 0x000fea0003800000 */
.L_x_12647:
[----:B------:R-:W-:-:S05]  /*214d0*/  IMAD R10, R7, R13, R92 ;  /* 0x0000000d070a7224 */ /* 0x000fca00078e025c */
[----:B------:R-:W-:Y:S02]  /*214e0*/  VIMNMX R5, R5, R10, !PT ;  /* 0x0000000a05057248 */ /* 0x000fe40007fe0100 */
[----:B------:R-:W-:-:S07]  /*214f0*/  VIADDMNMX R6, R10, R13, R6, PT ;  /* 0x0000000d0a067246 */ /* 0x000fce0003800106 */
.L_x_12646:
[----:B------:R-:W-:Y:S05]  /*21500*/  BSYNC B0 ;  /* 0x0000000000007941 */ /* 0x000fea0003800000 */
.L_x_12645:
[C---:B------:R-:W-:Y:S01]  /*21510*/  ISETP.GE.AND P1, PT, R12.reuse, 0x9, PT ;  /* 0x000000090c00780c */ /* 0x040fe20003f26270 */
[----:B------:R-:W1:Y:S01]  /*21520*/  SHFL.IDX PT, R90, R90, 0x1, 0x1c1f ;  /* 0x003c1f005a5a7f89 */ /* 0x000e6200000e0000 */
[----:B------:R-:W-:Y:S01]  /*21530*/  ISETP.GE.AND P2, PT, R12, 0x2, PT ;  /* 0x000000020c00780c */ /* 0x000fe20003f46270 */
[----:B------:R-:W-:Y:S01]  /*21540*/  BSSY B0, `(.L_x_12650) ;  /* 0x0000087000007945 */ /* 0x000fe20003800000 */
[----:B------:R-:W-:Y:S02]  /*21550*/  P2R R21, PR, RZ, 0x2 ;  /* 0x00000002ff157803 */ /* 0x000fe40000000000 */
[----:B------:R-:W-:Y:S02]  /*21560*/  ISETP.GT.AND P1, PT, R5, 0x8, !P1 ;  /* 0x000000080500780c */ /* 0x000fe40004f24270 */
[----:B------:R-:W-:Y:S02]  /*21570*/  P2R R10, PR, RZ, 0x4 ;  /* 0x00000004ff0a7803 */ /* 0x000fe40000000000 */
[----:B------:R-:W-:-:S02]  /*21580*/  ISETP.LT.OR P1, PT, R6, 0x9, P1 ;  /* 0x000000090600780c */ /* 0x000fc40000f21670 */
[C---:B------:R-:W-:Y:S02]  /*21590*/  ISETP.GT.AND P2, PT, R5.reuse, 0x1, !P2 ;  /* 0x000000010500780c */ /* 0x040fe40005744270 */
[----:B------:R-:W-:Y:S02]  /*215a0*/  ISETP.GE.AND P3, PT, R12, 0xa, PT ;  /* 0x0000000a0c00780c */ /* 0x000fe40003f66270 */
[----:B------:R-:W-:Y:S02]  /*215b0*/  FSEL R162, R28, -INF , !P1 ;  /* 0xff8000001ca27808 */ /* 0x000fe40004800000 */
[----:B------:R-:W-:Y:S02]  /*215c0*/  ISETP.LT.OR P2, PT, R6, 0x2, P2 ;  /* 0x000000020600780c */ /* 0x000fe40001741670 */
[----:B------:R-:W-:Y:S02]  /*215d0*/  ISETP.GT.AND P1, PT, R5, 0x9, !P3 ;  /* 0x000000090500780c */ /* 0x000fe40005f24270 */
[----:B------:R-:W-:-:S02]  /*215e0*/  FSEL R88, R25, -INF , !P2 ;  /* 0xff80000019587808 */ /* 0x000fc40005000000 */
[----:B------:R-:W-:Y:S01]  /*215f0*/  ISETP.LT.OR P1, PT, R6, 0xa, P1 ;  /* 0x0000000a0600780c */ /* 0x000fe20000f21670 */
[----:B-1----:R-:W-:Y:S01]  /*21600*/  IMAD.IADD R7, R17, 0x1, R90 ;  /* 0x0000000111077824 */ /* 0x002fe200078e025a */
        /* <DEDUP_REMOVED lines=115> */
.L_x_12653:
[----:B------:R-:W-:-:S13]  /*21d40*/  ISETP.NE.AND P6, PT, R13, 0x1, PT ;  /* 0x000000010d00780c */ /* 0x000fda0003fc5270 */
[----:B------:R-:W-:-:S05]  /*21d50*/  @P6 IMAD.HI.U32 R14, R8, R14, RZ ;  /* 0x0000000e080e6227 */ /* 0x000fca00078e00ff */
[----:B------:R-:W-:-:S07]  /*21d60*/  @P6 SHF.R.U32.HI R8, RZ, R15, R14 ;  /* 0x0000000fff086219 */ /* 0x000fce000001160e */
.L_x_12654:
[----:B------:R-:W-:Y:S05]  /*21d70*/  BSYNC B1 ;  /* 0x0000000000017941 */ /* 0x000fea0003800000 */
.L_x_12652:
[----:B------:R-:W-:-:S05]  /*21d80*/  IMAD R8, R8, R13, R92 ;  /* 0x0000000d08087224 */ /* 0x000fca00078e025c */
[----:B------:R-:W-:Y:S02]  /*21d90*/  VIADDMNMX R6, R8, R13, R6, PT ;  /* 0x0000000d08067246 */ /* 0x000fe40003800106 */
[----:B------:R-:W-:-:S07]  /*21da0*/  VIMNMX R7, R7, R8, !PT ;  /* 0x0000000807077248 */ /* 0x000fce0007fe0100 */
.L_x_12651:
[----:B------:R-:W-:Y:S05]  /*21db0*/  BSYNC B0 ;  /* 0x0000000000007941 */ /* 0x000fea0003800000 */
.L_x_12650:
        /* <DEDUP_REMOVED lines=78> */
[----:B--2---:R-:W-:Y:S02]  /*222a0*/  FMNMX.FTZ R5, R160, R8, !PT ;  /* 0x00000008a0057209 */ /* 0x004fe40007810000 */
[----:B------:R-:W-:-:S02]  /*222b0*/  FMNMX.FTZ R10, R26, R9, !PT ;  /* 0x000000091a0a7209 */ /* 0x000fc40007810000 */
[----:B------:R-:W-:Y:S02]  /*222c0*/  FMNMX.FTZ R5, R88, R5, !PT ;  /* 0x0000000558057209 */ /* 0x000fe40007810000 */
[----:B------:R-:W-:Y:S02]  /*222d0*/  FSEL R62, R62, -INF , !P5 ;  /* 0xff8000003e3e7808 */ /* 0x000fe40006800000 */
        /* <DEDUP_REMOVED lines=39> */
[----:B------:R-:W-:Y:S02]  /*22550*/  ISETP.GT.AND P2, PT, R7, 0x50, !P2 ;  /* 0x000000500700780c */ /* 0x000fe40005744270 */
[----:B-1----:R-:W-:Y:S02]  /*22560*/  FMNMX.FTZ R13, R10, R11, !PT ;  /* 0x0000000b0a0d7209 */ /* 0x002fe40007810000 */
[----:B------:R-:W-:Y:S02]  /*22570*/  ISETP.LT.OR P1, PT, R6, 0x4a, P1 ;  /* 0x0000004a0600780c */ /* 0x000fe40000f21670 */
[----:B------:R-:W-:Y:S01]  /*22580*/  FMNMX.FTZ R5, R59, R12, !PT ;  /* 0x0000000c3b057209 */ /* 0x000fe20007810000 */
[----:B------:R-:W1:Y:S01]  /*22590*/  SHFL.BFLY PT, R14, R13, 0x1, 0x1f ;  /* 0x0c201f000d0e7f89 */ /* 0x000e6200000e0000 */
[----:B------:R-:W-:-:S02]  /*225a0*/  ISETP.GT.AND P3, PT, R7, 0x51, !P3 ;  /* 0x000000510700780c */ /* 0x000fc40005f64270 */
[----:B------:R-:W-:Y:S02]  /*225b0*/  ISETP.LT.OR P2, PT, R6, 0x51, P2 ;  /* 0x000000510600780c */ /* 0x000fe40001741670 */
[----:B------:R-:W-:Y:S02]  /*225c0*/  FSEL R63, R63, -INF , !P1 ;  /* 0xff8000003f3f7808 */ /* 0x000fe40004800000 */
[----:B------:R-:W-:Y:S02]  /*225d0*/  FMNMX.FTZ R12, R62, R5, !PT ;  /* 0x000000053e0c7209 */ /* 0x000fe40007810000 */
[----:B------:R-:W-:Y:S02]  /*225e0*/  ISETP.GT.AND P4, PT, R7, 0x58, !P4 ;  /* 0x000000580700780c */ /* 0x000fe40006784270 */
[----:B------:R-:W-:Y:S02]  /*225f0*/  ISETP.LT.OR P3, PT, R6, 0x52, P3 ;  /* 0x000000520600780c */ /* 0x000fe40001f61670 */
[----:B------:R-:W-:-:S02]  /*22600*/  FSEL R66, R66, -INF , !P2 ;  /* 0xff80000042427808 */ /* 0x000fc40005000000 */
[----:B------:R-:W-:Y:S02]  /*22610*/  FMNMX.FTZ R5, R63, R12, !PT ;  /* 0x0000000c3f057209 */ /* 0x000fe40007810000 */
[----:B------:R-:W-:Y:S02]  /*22620*/  ISETP.GT.AND P1, PT, R7, 0x59, !P6 ;  /* 0x000000590700780c */ /* 0x000fe40007724270 */
[----:B------:R-:W-:Y:S02]  /*22630*/  ISETP.LT.OR P4, PT, R6, 0x59, P4 ;  /* 0x000000590600780c */ /* 0x000fe40002781670 */
[----:B------:R-:W-:Y:S02]  /*22640*/  FSEL R67, R67, -INF , !P3 ;  /* 0xff80000043437808 */ /* 0x000fe40005800000 */
[----:B------:R-:W-:Y:S02]  /*22650*/  FMNMX.FTZ R12, R66, R5, !PT ;  /* 0x00000005420c7209 */ /* 0x000fe40007810000 */
[----:B------:R-:W-:-:S02]  /*22660*/  ISETP.LT.OR P1, PT, R6, 0x5a, P1 ;  /* 0x0000005a0600780c */ /* 0x000fc40000f21670 */
[----:B------:R-:W-:Y:S02]  /*22670*/  FSEL R70, R70, -INF , !P4 ;  /* 0xff80000046467808 */ /* 0x000fe40006000000 */
[----:B------:R-:W-:Y:S02]  /*22680*/  FMNMX.FTZ R5, R67, R12, !PT ;  /* 0x0000000c43057209 */ /* 0x000fe40007810000 */
[----:B------:R-:W-:Y:S02]  /*22690*/  FSEL R71, R71, -INF , !P1 ;  /* 0xff80000047477808 */ /* 0x000fe40004800000 */
[----:B------:R-:W-:-:S04]  /*226a0*/  FMNMX.FTZ R6, R70, R5, !PT ;  /* 0x0000000546067209 */ /* 0x000fc80007810000 */
[----:B------:R-:W-:Y:S02]  /*226b0*/  FMNMX.FTZ R11, R71, R6, !PT ;  /* 0x00000006470b7209 */ /* 0x000fe40007810000 */
[----:B-1----:R-:W-:Y:S01]  /*226c0*/  FMNMX.FTZ R12, R13, R14, !PT ;  /* 0x0000000e0d0c7209 */ /* 0x002fe20007810000 */
[----:B------:R-:W2:Y:S04]  /*226d0*/  LDL.64 R6, [R1+0x240] ;  /* 0x0002400001067983 */ /* 0x000ea80000100a00 */
[----:B------:R-:W-:Y:S04]  /*226e0*/  STL.64 [R1+0x230], R10 ;  /* 0x0002300a01007387 */ /* 0x000fe80000100a00 */
[----:B------:R-:W4:Y:S04]  /*226f0*/  LDL R13, [R1+0x234] ;  /* 0x00023400010d7983 */ /* 0x000f280000100800 */
[----:B------:R-:W-:Y:S04]  /*22700*/  STL [R1+0x230], R12 ;  /* 0x0002300c01007387 */ /* 0x000fe80000100800 */
[----:B------:R-:W3:Y:S04]  /*22710*/  LDL R14, [R1+0x230] ;  /* 0x00023000010e7983 */ /* 0x000ee80000100800 */
[----:B----4-:R-:W1:Y:S02]  /*22720*/  SHFL.BFLY PT, R10, R13, 0x2, 0x1f ;  /* 0x0c401f000d0a7f89 */ /* 0x010e6400000e0000 */
[----:B-1----:R-:W-:-:S05]  /*22730*/  FMNMX.FTZ R10, R10, R13, !PT ;  /* 0x0000000d0a0a7209 */ /* 0x002fca0007810000 */
[----:B------:R-:W1:Y:S01]  /*22740*/  SHFL.BFLY PT, R11, R10, 0x1, 0x1f ;  /* 0x0c201f000a0b7f89 */ /* 0x000e6200000e0000 */
[----:B---3--:R-:W-:Y:S01]  /*22750*/  FMUL.FTZ R5, R41, R14 ;  /* 0x0000000e29057220 */ /* 0x008fe20000410000 */
[----:B------:R-:W-:-:S04]  /*22760*/  FSETP.NEU.FTZ.AND P1, PT, R14, -INF , PT ;  /* 0xff8000000e00780b */ /* 0x000fc80003f3d000 */
[----:B------:R-:W-:Y:S02]  /*22770*/  FSEL R5, R5, RZ, P1 ;  /* 0x000000ff05057208 */ /* 0x000fe40000800000 */
[----:B------:R-:W-:-:S03]  /*22780*/  FSEL R13, R14, RZ, P1 ;  /* 0x000000ff0e0d7208 */ /* 0x000fc60000800000 */
[-CC-:B------:R-:W-:Y:S01]  /*22790*/  FFMA.FTZ R160, R160, R41.reuse, -R5.reuse ;  /* 0x00000029a0a07223 */ /* 0x180fe20000010805 */
        /* <DEDUP_REMOVED lines=9> */
[----:B------:R-:W-:-:S02]  /*22830*/  FFMA.FTZ R168, R80, R41, -R5 ;  /* 0x0000002950a87223 */ /* 0x000fc40000010805 */
[----:B------:R-:W-:Y:S01]  /*22840*/  FSETP.NEU.FTZ.AND P1, PT, R10, -INF , PT ;  /* 0xff8000000a00780b */ /* 0x000fe20003f3d000 */
        /* <DEDUP_REMOVED lines=14> */
[----:B------:R-:W-:Y:S01]  /*22930*/  FADD.FTZ R8, R8, -R13 ;  /* 0x8000000d08087221 */ /* 0x000fe20000010000 */
[C---:B------:R-:W-:Y:S01]  /*22940*/  FMUL.FTZ R5, R10.reuse, R41 ;  /* 0x000000290a057220 */ /* 0x040fe20000410000 */
[----:B------:R-:W-:-:S02]  /*22950*/  FSEL R12, R10, RZ, P1 ;  /* 0x000000ff0a0c7208 */ /* 0x000fc40000800000 */
[----:B------:R-:W-:Y:S02]  /*22960*/  FMUL.FTZ R13, R8, R41 ;  /* 0x00000029080d7220 */ /* 0x000fe40000410000 */
        /* <DEDUP_REMOVED lines=10> */
[----:B------:R-:W1:Y:S01]  /*22a10*/  MUFU.EX2 R12, R12 ;  /* 0x0000000c000c7308 */ /* 0x000e620000000800 */
[----:B------:R-:W-:-:S07]  /*22a20*/  FFMA.FTZ R30, R17, R41, -R8 ;  /* 0x00000029111e7223 */ /* 0x000fce0000010808 */
[----:B------:R-:W3:Y:S08]  /*22a30*/  MUFU.EX2 R15, R15 ;  /* 0x0000000f000f7308 */ /* 0x000ef00000000800 */
[----:B------:R-:W4:Y:S01]  /*22a40*/  MUFU.EX2 R161, R161 ;  /* 0x000000a100a17308 */ /* 0x000f220000000800 */
[----:B------:R-:W-:-:S07]  /*22a50*/  FFMA.FTZ R165, R25, R41, -R8 ;  /* 0x0000002919a57223 */ /* 0x000fce0000010808 */
[----:B------:R-:W5:Y:S08]  /*22a60*/  MUFU.EX2 R162, R162 ;  /* 0x000000a200a27308 */ /* 0x000f700000000800 */
[----:B------:R-:W0:Y:S01]  /*22a70*/  MUFU.EX2 R31, R31 ;  /* 0x0000001f001f7308 */ /* 0x000e220000000800 */
[----:B--2---:R-:W-:Y:S01]  /*22a80*/  FFMA.FTZ R6, R13, R6, R160 ;  /* 0x000000060d067223 */ /* 0x004fe200000100a0 */
[----:B-1----:R-:W-:-:S06]  /*22a90*/  FFMA.FTZ R16, R7, R12, R32 ;  /* 0x0000000c07107223 */ /* 0x002fcc0000010020 */
        /* <DEDUP_REMOVED lines=1998> */
.L_x_12656:
[----:B------:R-:W-:Y:S05]  /*2a780*/  BSYNC B0 ;  /* 0x0000000000007941 */ /* 0x000fea0003800000 */
.L_x_12655:
[C---:B------:R-:W-:Y:S01]  /*2a790*/  ISETP.GT.AND P0, PT, R0.reuse, R189, PT ;  /* 0x000000bd0000720c */ /* 0x040fe20003f04270 */
[----:B------:R-:W-:-:S12]  /*2a7a0*/  VIADD R0, R0, 0xffffffff ;  /* 0xffffffff00007836 */ /* 0x000fd80000000000 */
[----:B------:R-:W-:Y:S05]  /*2a7b0*/  @P0 BRA `(.L_x_12657) ;  /* 0xffffff5400100947 */ /* 0x000fea000383ffff */
.L_x_12630:
[----:B0-----:R-:W2:Y:S01]  /*2a7c0*/  LDL R5, [R1+0x240] ;  /* 0x0002400001057983 */ /* 0x001ea20000100800 */
[----:B------:R-:W-:Y:S05]  /*2a7d0*/  WARPSYNC.ALL ;  /* 0x0000000000007948 */ /* 0x000fea0003800000 */
[----:B------:R-:W3:Y:S04]  /*2a7e0*/  LDL R6, [R1+0x244] ;  /* 0x0002440001067983 */ /* 0x000ee80000100800 */
[----:B------:R-:W4:Y:S04]  /*2a7f0*/  LDL.64 R8, [R1+0x260] ;  /* 0x0002600001087983 */ /* 0x000f280000100a00 */
[----:B------:R-:W5:Y:S04]  /*2a800*/  LDL R126, [R1+0x210] ;  /* 0x00021000017e7983 */ /* 0x000f680000100800 */
[----:B------:R-:W4:Y:S01]  /*2a810*/  LDL.64 R112, [R1+0x300] ;  /* 0x0003000001707983 */ /* 0x000f220000100a00 */
[----:B------:R-:W-:-:S02]  /*2a820*/  IMAD.MOV.U32 R132, RZ, RZ, -0x800000 ;  /* 0xff800000ff847424 */ /* 0x000fc400078e00ff */
[----:B------:R-:W-:Y:S01]  /*2a830*/  IMAD.MOV.U32 R130, RZ, RZ, -0x800000 ;  /* 0xff800000ff827424 */ /* 0x000fe200078e00ff */
        /* <DEDUP_REMOVED lines=51> */
[----:B------:R-:W4:Y:S04]  /*2ab70*/  LDL R127, [R1+0x218] ;  /* 0x00021800017f7983 */ /* 0x000f280000100800 */
[----:B------:R-:W4:Y:S04]  /*2ab80*/  LDL R129, [R1+0x21c] ;  /* 0x00021c0001817983 */ /* 0x000f280000100800 */
[----:B--2---:R-:W0:Y:S02]  /*2ab90*/  SHFL.BFLY PT, R0, R5, 0x2, 0x1f ;  /* 0x0c401f0005007f89 */ /* 0x004e2400000e0000 */
[----:B0-----:R-:W-:-:S05]  /*2aba0*/  FADD.FTZ R0, R5, R0 ;  /* 0x0000000005007221 */ /* 0x001fca0000010000 */
[----:B------:R-:W0:Y:S02]  /*2abb0*/  SHFL.BFLY PT, R3, R0, 0x1, 0x1f ;  /* 0x0c201f0000037f89 */ /* 0x000e2400000e0000 */
[----:B0-----:R-:W-:-:S05]  /*2abc0*/  FADD.FTZ R2, R0, R3 ;  /* 0x0000000300027221 */ /* 0x001fca0000010000 */
[----:B------:R-:W-:Y:S04]  /*2abd0*/  STL [R1+0x240], R2 ;  /* 0x0002400201007387 */ /* 0x000fe80000100800 */
[----:B------:R-:W2:Y:S04]  /*2abe0*/  LDL R16, [R1+0x240] ;  /* 0x0002400001107983 */ /* 0x000ea80000100800 */
[----:B---3--:R-:W0:Y:S02]  /*2abf0*/  SHFL.BFLY PT, R3, R6, 0x2, 0x1f ;  /* 0x0c401f0006037f89 */ /* 0x008e2400000e0000 */
[----:B0-----:R-:W-:-:S02]  /*2ac00*/  FADD.FTZ R3, R3, R6 ;  /* 0x0000000603037221 */ /* 0x001fc40000010000 */
[----:B------:R-:W3:Y:S04]  /*2ac10*/  LDL.64 R6, [R1+0x270] ;  /* 0x0002700001067983 */ /* 0x000ee80000100a00 */
[----:B-1----:R-:W0:Y:S02]  /*2ac20*/  SHFL.BFLY PT, R4, R3, 0x1, 0x1f ;  /* 0x0c201f0003047f89 */ /* 0x002e2400000e0000 */
[----:B0-----:R-:W-:Y:S02]  /*2ac30*/  FADD.FTZ R131, R3, R4 ;  /* 0x0000000403837221 */ /* 0x001fe40000010000 */
[----:B------:R-:W3:Y:S03]  /*2ac40*/  LDL.64 R4, [R1+0x280] ;  /* 0x0002800001047983 */ /* 0x000ee60000100a00 */
[----:B------:R-:W-:Y:S01]  /*2ac50*/  FSETP.NE.FTZ.AND P1, PT, R131, RZ, PT ;  /* 0x000000ff8300720b */ /* 0x000fe20003f35000 */
[----:B------:R-:W3:-:S12]  /*2ac60*/  LDL.64 R2, [R1+0x290] ;  /* 0x0002900001027983 */ /* 0x000ed80000100a00 */
[----:B------:R-:W3:Y:S04]  /*2ac70*/  @P1 LDL R14, [R1+0x250] ;  /* 0x00025000010e1983 */ /* 0x000ee80000100800 */
[----:B------:R-:W3:Y:S01]  /*2ac80*/  @P1 LDL R15, [R1+0x234] ;  /* 0x00023400010f1983 */ /* 0x000ee20000100800 */
[----:B--2---:R-:W-:-:S13]  /*2ac90*/  FSETP.NE.FTZ.AND P0, PT, R16, RZ, PT ;  /* 0x000000ff1000720b */ /* 0x004fda0003f15000 */
[----:B------:R-:W2:Y:S04]  /*2aca0*/  @P0 LDL R10, [R1+0x250] ;  /* 0x00025000010a0983 */ /* 0x000ea80000100800 */
[----:B------:R-:W2:Y:S01]  /*2acb0*/  @P0 LDL R11, [R1+0x230] ;  /* 0x00023000010b0983 */ /* 0x000ea20000100800 */
[----:B------:R-:W0:Y:S01]  /*2acc0*/  @P1 MUFU.LG2 R13, R131 ;  /* 0x00000083000d1308 */ /* 0x000e220000000c00 */
[----:B------:R-:W-:-:S07]  /*2acd0*/  IMAD.MOV.U32 R0, RZ, RZ, RZ ;  /* 0x000000ffff007224 */ /* 0x000fce00078e00ff */
[----:B------:R-:W1:Y:S08]  /*2ace0*/  @P0 MUFU.LG2 R12, R16 ;  /* 0x00000010000c0308 */ /* 0x000e700000000c00 */
[----:B------:R-:W4:Y:S01]  /*2acf0*/  @P0 MUFU.RCP R0, R16 ;  /* 0x0000001000000308 */ /* 0x000f220000001000 */
[----:B0-----:R-:W-:Y:S01]  /*2ad00*/  @P1 FMUL.FTZ R17, R13, 0.69314718246459960938 ;  /* 0x3f3172180d111820 */ /* 0x001fe20000410000 */
[----:B-1----:R-:W-:Y:S01]  /*2ad10*/  @P0 FMUL.FTZ R13, R12, 0.69314718246459960938 ;  /* 0x3f3172180c0d0820 */ /* 0x002fe20000410000 */
[----:B-----5:R-:W-:-:S02]  /*2ad20*/  VIADD R126, R126, 0x1 ;  /* 0x000000017e7e7836 */ /* 0x020fc40000000000 */
[-C--:B----4-:R-:W-:Y:S01]  /*2ad30*/  FMUL.FTZ R9, R9, R0.reuse ;  /* 0x0000000009097220 */ /* 0x090fe20000410000 */
[-C--:B------:R-:W-:Y:S01]  /*2ad40*/  FMUL.FTZ R8, R8, R0.reuse ;  /* 0x0000000008087220 */ /* 0x080fe20000410000 */
[-C--:B---3--:R-:W-:Y:S01]  /*2ad50*/  FMUL.FTZ R7, R7, R0.reuse ;  /* 0x0000000007077220 */ /* 0x088fe20000410000 */
[-C--:B------:R-:W-:Y:S01]  /*2ad60*/  FMUL.FTZ R6, R6, R0.reuse ;  /* 0x0000000006067220 */ /* 0x080fe20000410000 */
[-C--:B------:R-:W-:Y:S01]  /*2ad70*/  FMUL.FTZ R5, R5, R0.reuse ;  /* 0x0000000005057220 */ /* 0x080fe20000410000 */
[-C--:B------:R-:W-:Y:S01]  /*2ad80*/  FMUL.FTZ R4, R4, R0.reuse ;  /* 0x0000000004047220 */ /* 0x080fe20000410000 */
[-C--:B------:R-:W-:Y:S01]  /*2ad90*/  FMUL.FTZ R3, R3, R0.reuse ;  /* 0x0000000003037220 */ /* 0x080fe20000410000 */
[----:B------:R-:W-:Y:S01]  /*2ada0*/  FMUL.FTZ R2, R2, R0 ;  /* 0x0000000002027220 */ /* 0x000fe20000410000 */
[----:B------:R0:W-:Y:S04]  /*2adb0*/  STL.64 [R1+0x260], R8 ;  /* 0x0002600801007387 */ /* 0x0001e80000100a00 */
[----:B------:R-:W-:Y:S01]  /*2adc0*/  STL.64 [R1+0x270], R6 ;  /* 0x0002700601007387 */ /* 0x000fe20000100a00 */
[----:B------:R-:W-:-:S03]  /*2add0*/  @P1 FMUL.FTZ R14, R14, 0.69314718246459960938 ;  /* 0x3f3172180e0e1820 */ /* 0x000fc60000410000 */
[----:B------:R1:W-:Y:S01]  /*2ade0*/  STL.64 [R1+0x280], R4 ;  /* 0x0002800401007387 */ /* 0x0003e20000100a00 */
[----:B------:R-:W-:-:S03]  /*2adf0*/  @P1 FFMA.FTZ R130, R14, R15, R17 ;  /* 0x0000000f0e821223 */ /* 0x000fc60000010011 */
[----:B------:R3:W-:Y:S04]  /*2ae00*/  STL.64 [R1+0x290], R2 ;  /* 0x0002900201007387 */ /* 0x0007e80000100a00 */
[----:B------:R-:W4:Y:S04]  /*2ae10*/  LDL.64 R16, [R1+0x3f8] ;  /* 0x0003f80001107983 */ /* 0x000f280000100a00 */
[----:B------:R-:W5:Y:S04]  /*2ae20*/  LDL.64 R14, [R1+0x408] ;  /* 0x00040800010e7983 */ /* 0x000f680000100a00 */
[----:B0-----:R-:W5:Y:S04]  /*2ae30*/  LDL.64 R8, [R1+0x418] ;  /* 0x0004180001087983 */ /* 0x001f680000100a00 */
[----:B-1----:R-:W5:Y:S04]  /*2ae40*/  LDL.64 R4, [R1+0x428] ;  /* 0x0004280001047983 */ /* 0x002f680000100a00 */
[----:B---3--:R-:W3:Y:S04]  /*2ae50*/  LDL.64 R2, [R1+0x448] ;  /* 0x0004480001027983 */ /* 0x008ee80000100a00 */
[----:B------:R-:W3:Y:S01]  /*2ae60*/  LDL.64 R6, [R1+0x458] ;  /* 0x0004580001067983 */ /* 0x000ee20000100a00 */
[----:B--2---:R-:W-:-:S04]  /*2ae70*/  @P0 FMUL.FTZ R10, R10, 0.69314718246459960938 ;  /* 0x3f3172180a0a0820 */ /* 0x004fc80000410000 */
[----:B------:R-:W-:Y:S02]  /*2ae80*/  @P0 FFMA.FTZ R132, R10, R11, R13 ;  /* 0x0000000b0a840223 */ /* 0x000fe4000001000d */
[----:B------:R-:W2:Y:S04]  /*2ae90*/  LDL.64 R12, [R1+0x3c8] ;  /* 0x0003c800010c7983 */ /* 0x000ea80000100a00 */
[----:B------:R-:W2:Y:S01]  /*2aea0*/  LDL.64 R10, [R1+0x438] ;  /* 0x00043800010a7983 */ /* 0x000ea20000100a00 */
[----:B------:R-:W-:-:S13]  /*2aeb0*/  ISETP.NE.AND P0, PT, R126, 0x2, PT ;  /* 0x000000027e00780c */ /* 0x000fda0003f05270 */
[----:B------:R-:W2:Y:S01]  /*2aec0*/  @!P0 LDL R128, [R1+0x214] ;  /* 0x0002140001808983 */ /* 0x000ea20000100800 */
[-C--:B------:R-:W-:Y:S01]  /*2aed0*/  FMUL.FTZ R113, R113, R0.reuse ;  /* 0x0000000071717220 */ /* 0x080fe20000410000 */
[----:B------:R-:W-:Y:S01]  /*2aee0*/  FMUL.FTZ R112, R112, R0 ;  /* 0x0000000070707220 */ /* 0x000fe20000410000 */
[----:B------:R-:W0:Y:S04]  /*2aef0*/  S2R R133, SR_TID.X ;  /* 0x0000000000857919 */ /* 0x000e280000002100 */
[----:B------:R1:W-:Y:S02]  /*2af00*/  STL.64 [R1+0x300], R112 ;  /* 0x0003007001007387 */ /* 0x0003e40000100a00 */
[----:B-1----:R-:W-:-:S06]  /*2af10*/  IMAD.MOV.U32 R112, RZ, RZ, RZ ;  /* 0x000000ffff707224 */ /* 0x002fcc00078e00ff */
[----:B------:R-:W1:Y:S01]  /*2af20*/  @P1 MUFU.RCP R112, R131 ;  /* 0x0000008300701308 */ /* 0x000e620000001000 */
[-C--:B------:R-:W-:Y:S01]  /*2af30*/  FMUL.FTZ R125, R125, R0.reuse ;  /* 0x000000007d7d7220 */ /* 0x080fe20000410000 */
[-C--:B------:R-:W-:Y:S01]  /*2af40*/  FMUL.FTZ R124, R124, R0.reuse ;  /* 0x000000007c7c7220 */ /* 0x080fe20000410000 */
[-C--:B------:R-:W-:Y:S01]  /*2af50*/  FMUL.FTZ R123, R123, R0.reuse ;  /* 0x000000007b7b7220 */ /* 0x080fe20000410000 */
[-C--:B------:R-:W-:Y:S01]  /*2af60*/  FMUL.FTZ R122, R122, R0.reuse ;  /* 0x000000007a7a7220 */ /* 0x080fe20000410000 */
[-C--:B------:R-:W-:Y:S01]  /*2af70*/  FMUL.FTZ R121, R121, R0.reuse ;  /* 0x0000000079797220 */ /* 0x080fe20000410000 */
[-C--:B------:R-:W-:Y:S01]  /*2af80*/  FMUL.FTZ R120, R120, R0.reuse ;  /* 0x0000000078787220 */ /* 0x080fe20000410000 */
[----:B0-----:R-:W-:Y:S01]  /*2af90*/  SHF.R.U32.HI R133, RZ, 0x7, R133 ;  /* 0x00000007ff857819 */ /* 0x001fe20000011685 */
        /* <DEDUP_REMOVED lines=12> */
[----:B------:R-:W-:Y:S01]  /*2b060*/  IADD3 R113, -R133, 0xb, RZ ;  /* 0x0000000b85717810 */ /* 0x000fe20007ffe1ff */
        /* <DEDUP_REMOVED lines=86> */
[-C--:B-----5:R-:W-:Y:S01]  /*2b5d0*/  FMUL.FTZ R15, R15, R112.reuse ;  /* 0x000000700f0f7220 */ /* 0x0a0fe20000410000 */
[-C--:B------:R-:W-:Y:S01]  /*2b5e0*/  FMUL.FTZ R14, R14, R112.reuse ;  /* 0x000000700e0e7220 */ /* 0x080fe20000410000 */
[-C--:B------:R-:W-:Y:S01]  /*2b5f0*/  FMUL.FTZ R9, R9, R112.reuse ;  /* 0x0000007009097220 */ /* 0x080fe20000410000 */
[-C--:B------:R-:W-:Y:S01]  /*2b600*/  FMUL.FTZ R8, R8, R112.reuse ;  /* 0x0000007008087220 */ /* 0x080fe20000410000 */
[-C--:B------:R-:W-:Y:S01]  /*2b610*/  FMUL.FTZ R5, R5, R112.reuse ;  /* 0x0000007005057220 */ /* 0x080fe20000410000 */
[-C--:B------:R-:W-:Y:S01]  /*2b620*/  FMUL.FTZ R4, R4, R112.reuse ;  /* 0x0000007004047220 */ /* 0x080fe20000410000 */
[-C--:B---3--:R-:W-:Y:S01]  /*2b630*/  FMUL.FTZ R3, R3, R112.reuse ;  /* 0x0000007003037220 */ /* 0x088fe20000410000 */
[-C--:B------:R-:W-:Y:S01]  /*2b640*/  FMUL.FTZ R2, R2, R112.reuse ;  /* 0x0000007002027220 */ /* 0x080fe20000410000 */
[-C--:B------:R-:W-:Y:S01]  /*2b650*/  FMUL.FTZ R7, R7, R112.reuse ;  /* 0x0000007007077220 */ /* 0x080fe20000410000 */
[-C--:B------:R-:W-:Y:S01]  /*2b660*/  FMUL.FTZ R6, R6, R112.reuse ;  /* 0x0000007006067220 */ /* 0x080fe20000410000 */
[----:B------:R-:W-:Y:S01]  /*2b670*/  VIADD R0, R127, 0x1 ;  /* 0x000000017f007836 */ /* 0x000fe20000000000 */
[----:B------:R-:W-:Y:S04]  /*2b680*/  STL [R1+0x244], R131 ;  /* 0x0002448301007387 */ /* 0x000fe80000100800 */
[----:B------:R-:W-:Y:S04]  /*2b690*/  STL.64 [R1+0x2a0], R124 ;  /* 0x0002a07c01007387 */ /* 0x000fe80000100a00 */
[----:B------:R-:W-:Y:S04]  /*2b6a0*/  STL.64 [R1+0x2b0], R122 ;  /* 0x0002b07a01007387 */ /* 0x000fe80000100a00 */
[----:B------:R-:W-:Y:S04]  /*2b6b0*/  STL.64 [R1+0x2c0], R120 ;  /* 0x0002c07801007387 */ /* 0x000fe80000100a00 */
[----:B------:R-:W-:Y:S04]  /*2b6c0*/  STL.64 [R1+0x2d0], R118 ;  /* 0x0002d07601007387 */ /* 0x000fe80000100a00 */
[----:B------:R-:W-:Y:S04]  /*2b6d0*/  STL.64 [R1+0x2e0], R116 ;  /* 0x0002e07401007387 */ /* 0x000fe80000100a00 */
[----:B------:R-:W-:Y:S04]  /*2b6e0*/  STL.64 [R1+0x2f0], R114 ;  /* 0x0002f07201007387 */ /* 0x000fe80000100a00 */
[----:B------:R-:W-:Y:S04]  /*2b6f0*/  STL [R1+0x240], R132 ;  /* 0x0002408401007387 */ /* 0x000fe80000100800 */
        /* <DEDUP_REMOVED lines=23> */
[----:B------:R-:W-:Y:S01]  /*2b870*/  STL.64 [R1+0x278], R68 ;  /* 0x0002784401007387 */ /* 0x000fe20000100a00 */
[-C--:B--2---:R-:W-:Y:S01]  /*2b880*/  FMUL.FTZ R13, R13, R112.reuse ;  /* 0x000000700d0d7220 */ /* 0x084fe20000410000 */
[-C--:B------:R-:W-:Y:S01]  /*2b890*/  FMUL.FTZ R12, R12, R112.reuse ;  /* 0x000000700c0c7220 */ /* 0x080fe20000410000 */
[-C--:B------:R-:W-:Y:S01]  /*2b8a0*/  FMUL.FTZ R11, R11, R112.reuse ;  /* 0x000000700b0b7220 */ /* 0x080fe20000410000 */
[----:B------:R-:W-:-:S03]  /*2b8b0*/  FMUL.FTZ R10, R10, R112 ;  /* 0x000000700a0a7220 */ /* 0x000fc60000410000 */
[----:B------:R0:W-:Y:S04]  /*2b8c0*/  STL.64 [R1+0x3c8], R12 ;  /* 0x0003c80c01007387 */ /* 0x0001e80000100a00 */
[----:B------:R1:W-:Y:S01]  /*2b8d0*/  STL.64 [R1+0x288], R56 ;  /* 0x0002883801007387 */ /* 0x0003e20000100a00 */
[----:B0-----:R-:W-:-:S03]  /*2b8e0*/  VIADD R12, R129, 0x1 ;  /* 0x00000001810c7836 */ /* 0x001fc60000000000 */
        /* <DEDUP_REMOVED lines=29> */
[----:B------:R1:W-:Y:S01]  /*2bac0*/  STL [R1+0x21c], R12 ;  /* 0x00021c0c01007387 */ /* 0x0003e20000100800 */
[----:B------:R-:W-:-:S03]  /*2bad0*/  @!P0 LOP3.LUT R128, R128, 0x1, RZ, 0x3c, !PT ;  /* 0x0000000180808812 */ /* 0x000fc600078e3cff */
[----:B------:R1:W-:Y:S04]  /*2bae0*/  STL [R1+0x210], R126 ;  /* 0x0002107e01007387 */ /* 0x0003e80000100800 */
[----:B------:R1:W-:Y:S04]  /*2baf0*/  @!P0 STL [R1+0x214], R128 ;  /* 0x0002148001008387 */ /* 0x0003e80000100800 */
[----:B------:R1:W-:Y:S01]  /*2bb00*/  @!P0 STL [R1+0x210], RZ ;  /* 0x000210ff01008387 */ /* 0x0003e20000100800 */
[----:B------:R1:W-:Y:S08]  /*2bb10*/  BAR.ARV R113, 0x100 ;  /* 0x000400710000751d */ /* 0x0003f00000002000 */
[----:B------:R-:W-:Y:S06]  /*2bb20*/  BAR.ARV 0x8, 0x180 ;  /* 0x0206000000007b1d */ /* 0x000fec0000002000 */
[----:B------:R-:W-:-:S13]  /*2bb30*/  PLOP3.LUT P0, PT, PT, PT, PT, 0x8, 0x0 ;  /* 0x000000000000781c */ /* 0x000fda0003f0e170 */
.L_x_12540:
[----:B------:R-:W-:Y:S05]  /*2bb40*/  WARPSYNC.ALL ;  /* 0x0000000000007948 */ /* 0x000fea0003800000 */
[----:B------:R-:W0:Y:S08]  /*2bb50*/  S2UR UR5, SR_CgaCtaId ;  /* 0x00000000000579c3 */ /* 0x000e300000008800 */
[----:B------:R-:W-:Y:S06]  /*2bb60*/  BAR.SYNC.DEFER_BLOCKING 0x5, 0x180 ;  /* 0x0146000000007b1d */ /* 0x000fec0000010000 */
[----:B------:R-:W-:Y:S01]  /*2bb70*/  UMOV UR4, 0x400 ;  /* 0x0000040000047882 */ /* 0x000fe20000000000 */
[----:B------:R-:W-:Y:S01]  /*2bb80*/  BSSY B0, `(.L_x_12658) ;  /* 0x00004e3000007945 */ /* 0x000fe20003800000 */
[----:B0-----:R-:W-:-:S06]  /*2bb90*/  ULEA UR4, UR5, UR4, 0x18 ;  /* 0x0000000405047291 */ /* 0x001fcc000f8ec03f */
[----:B-1----:R-:W-:-:S05]  /*2bba0*/  IMAD.U32 R2, RZ, RZ, UR4 ;  /* 0x00000004ff027e24 */ /* 0x002fca000f8e00ff */
[----:B------:R0:W1:Y:S01]  /*2bbb0*/  LDS.128 R88, [R2+0x324d0] ;  /* 0x0324d00002587984 */ /* 0x0000620000000c00 */
[----:B------:R-:W-:Y:S06]  /*2bbc0*/  BAR.ARV 0x4, 0x180 ;  /* 0x0106000000007b1d */ /* 0x000fec0000002000 */
[----:B------:R-:W-:Y:S05]  /*2bbd0*/  @P0 BRA `(.L_x_12659) ;  /* 0x0000003c00ec0947 */ /* 0x000fea0003800000 */
[----:B------:R-:W3:Y:S04]  /*2bbe0*/  LDL R0, [R1+0x51c] ;  /* 0x00051c0001007983 */ /* 0x000ee80000100800 */
[----:B------:R-:W4:Y:S04]  /*2bbf0*/  LDL.128 R28, [R1+0x260] ;  /* 0x00026000011c7983 */ /* 0x000f280000100c00 */
[----:B------:R-:W2:Y:S04]  /*2bc00*/  LDL.128 R24, [R1+0x270] ;  /* 0x0002700001187983 */ /* 0x000ea80000100c00 */
[----:B------:R-:W2:Y:S04]  /*2bc10*/  LDL.128 R32, [R1+0x280] ;  /* 0x0002800001207983 */ /* 0x000ea80000100c00 */
[----:B------:R-:W2:Y:S04]  /*2bc20*/  LDL.128 R12, [R1+0x290] ;  /* 0x00029000010c7983 */ /* 0x000ea80000100c00 */
[----:B------:R-:W2:Y:S04]  /*2bc30*/  LDL.128 R4, [R1+0x2a0] ;  /* 0x0002a00001047983 */ /* 0x000ea80000100c00 */
[----:B------:R-:W2:Y:S01]  /*2bc40*/  LDL.128 R8, [R1+0x2b0] ;  /* 0x0002b00001087983 */ /* 0x000ea20000100c00 */
[C---:B------:R-:W-:Y:S01]  /*2bc50*/  ISETP.NE.AND P0, PT, R195.reuse, RZ, PT ;  /* 0x000000ffc300720c */ /* 0x040fe20003f05270 */
[----:B------:R-:W-:Y:S01]  /*2bc60*/  ULDC UR4, c[0x0][0xbd4] ;  /* 0x0002f50000047ab9 */ /* 0x000fe20000000800 */
[----:B------:R-:W0:Y:S02]  /*2bc70*/  S2R R3, SR_SWINHI ;  /* 0x0000000000037919 */ /* 0x000e240000002f00 */
[----:B------:R-:W-:Y:S01]  /*2bc80*/  SEL R195, R195, UR4, P0 ;  /* 0x00000004c3c37c07 */ /* 0x000fe20008000000 */
[----:B------:R-:W-:Y:S05]  /*2bc90*/  WARPSYNC.ALL ;  /* 0x0000000000007948 */ /* 0x000fea0003800000 */
[----:B------:R-:W2:Y:S01]  /*2bca0*/  LDL.128 R116, [R1+0x2c0] ;  /* 0x0002c00001747983 */ /* 0x000ea20000100c00 */
[----:B------:R-:W-:Y:S01]  /*2bcb0*/  ULDC.64 UR6, c[0x0][0xd08] ;  /* 0x0003420000067ab9 */ /* 0x000fe20000000a00 */
[----:B------:R-:W-:-:S02]  /*2bcc0*/  ULDC.64 UR4, c[0x0][0xd00] ;  /* 0x0003400000047ab9 */ /* 0x000fc40000000a00 */
[----:B------:R-:W2:Y:S04]  /*2bcd0*/  LDL.128 R108, [R1+0x2e0] ;  /* 0x0002e000016c7983 */ /* 0x000ea80000100c00 */
[----:B------:R-:W2:Y:S04]  /*2bce0*/  LDL.128 R112, [R1+0x2d0] ;  /* 0x0002d00001707983 */ /* 0x000ea80000100c00 */
[----:B------:R-:W2:Y:S04]  /*2bcf0*/  LDL.128 R100, [R1+0x300] ;  /* 0x0003000001647983 */ /* 0x000ea80000100c00 */
[----:B------:R-:W2:Y:S04]  /*2bd00*/  LDL.128 R104, [R1+0x2f0] ;  /* 0x0002f00001687983 */ /* 0x000ea80000100c00 */
[----:B------:R-:W2:Y:S04]  /*2bd10*/  LDL.128 R92, [R1+0x320] ;  /* 0x00032000015c7983 */ /* 0x000ea80000100c00 */
[----:B------:R-:W2:Y:S01]  /*2bd20*/  LDL.128 R96, [R1+0x310] ;  /* 0x0003100001607983 */ /* 0x000ea20000100c00 */
[----:B------:R-:W-:-:S02]  /*2bd30*/  MOV R16, R2 ;  /* 0x0000000200107202 */ /* 0x000fc40000000f00 */
[----:B0-----:R-:W-:Y:S01]  /*2bd40*/  MOV R17, R3 ;  /* 0x0000000300117202 */ /* 0x001fe20000000f00 */
[----:B------:R-:W2:Y:S04]  /*2bd50*/  LDL.128 R80, [R1+0x340] ;  /* 0x0003400001507983 */ /* 0x000ea80000100c00 */
        /* <DEDUP_REMOVED lines=9> */
[----:B-----5:R-:W2:Y:S01]  /*2bdf0*/  LDL.128 R44, [R1+0x3d0] ;  /* 0x0003d000012c7983 */ /* 0x020ea20000100c00 */
[----:B---3--:R-:W-:Y:S01]  /*2be00*/  IMAD.WIDE R20, R0, 0x2, R16 ;  /* 0x0000000200147825 */ /* 0x008fe200078e0210 */
[----:B----4-:R-:W-:-:S02]  /*2be10*/  F2FP.BF16.F32.PACK_AB R28, R29, R28 ;  /* 0x0000001c1d1c723e */ /* 0x010fc400000010ff */
[C---:B------:R-:W-:Y:S02]  /*2be20*/  IADD3 R37, P3, R20.reuse, 0x20, RZ ;  /* 0x0000002014257810 */ /* 0x040fe40007f7e0ff */
[C---:B------:R-:W-:Y:S02]  /*2be30*/  LOP3.LUT R41, R20.reuse, 0x380, RZ, 0xc0, !PT ;  /* 0x0000038014297812 */ /* 0x040fe400078ec0ff */
[----:B------:R-:W-:Y:S02]  /*2be40*/  IADD3 R38, P2, R20, 0x40, RZ ;  /* 0x0000004014267810 */ /* 0x000fe40007f5e0ff */
[----:B------:R-:W-:Y:S02]  /*2be50*/  LOP3.LUT R36, R37, 0x380, RZ, 0xc0, !PT ;  /* 0x0000038025247812 */ /* 0x000fe400078ec0ff */
[----:B------:R-:W-:Y:S02]  /*2be60*/  SHF.R.U64 R41, R41, 0x3, RZ ;  /* 0x0000000329297819 */ /* 0x000fe400000012ff */
[----:B------:R-:W-:-:S02]  /*2be70*/  LOP3.LUT R0, R38, 0x380, RZ, 0xc0, !PT ;  /* 0x0000038026007812 */ /* 0x000fc400078ec0ff */
[----:B------:R-:W-:Y:S02]  /*2be80*/  SHF.R.U64 R36, R36, 0x3, RZ ;  /* 0x0000000324247819 */ /* 0x000fe400000012ff */
[----:B------:R-:W-:Y:S01]  /*2be90*/  LOP3.LUT R40, R41, R20, RZ, 0x3c, !PT ;  /* 0x0000001429287212 */ /* 0x000fe200078e3cff */
[--C-:B------:R-:W-:Y:S01]  /*2bea0*/  IMAD.MOV.U32 R41, RZ, RZ, R21.reuse ;  /* 0x000000ffff297224 */ /* 0x100fe200078e0015 */
[----:B------:R-:W-:Y:S02]  /*2beb0*/  SHF.R.U64 R39, R0, 0x3, RZ ;  /* 0x0000000300277819 */ /* 0x000fe400000012ff */
[----:B------:R-:W-:Y:S01]  /*2bec0*/  LOP3.LUT R36, R36, R37, RZ, 0x3c, !PT ;  /* 0x0000002524247212 */ /* 0x000fe200078e3cff */
[--C-:B------:R-:W-:Y:S01]  /*2bed0*/  IMAD.X R37, RZ, RZ, R21.reuse, P3 ;  /* 0x000000ffff257224 */ /* 0x100fe200018e0615 */
[----:B------:R-:W-:Y:S01]  /*2bee0*/  LOP3.LUT R38, R39, R38, RZ, 0x3c, !PT ;  /* 0x0000002627267212 */ /* 0x000fe200078e3cff */
[----:B------:R-:W-:Y:S01]  /*2bef0*/  IMAD.X R39, RZ, RZ, R21, P2 ;  /* 0x000000ffff277224 */ /* 0x000fe200010e0615 */
[----:B------:R-:W-:-:S02]  /*2bf00*/  F2FP.BF16.F32.PACK_AB R29, R31, R30 ;  /* 0x0000001e1f1d723e */ /* 0x000fc400000010ff */
[----:B------:R-:W-:Y:S02]  /*2bf10*/  MOV R40, R40 ;  /* 0x0000002800287202 */ /* 0x000fe40000000f00 */
[----:B--2---:R-:W-:Y:S02]  /*2bf20*/  F2FP.BF16.F32.PACK_AB R30, R25, R24 ;  /* 0x00000018191e723e */ /* 0x004fe400000010ff */
[----:B------:R-:W-:Y:S01]  /*2bf30*/  F2FP.BF16.F32.PACK_AB R31, R27, R26 ;  /* 0x0000001a1b1f723e */ /* 0x000fe200000010ff */
[----:B------:R-:W-:Y:S01]  /*2bf40*/  BAR.SYNC.DEFER_BLOCKING 0x1, 0x100 ;  /* 0x0044000000007b1d */ /* 0x000fe20000010000 */
[----:B------:R-:W-:Y:S02]  /*2bf50*/  MOV R36, R36 ;  /* 0x0000002400247202 */ /* 0x000fe40000000f00 */
[----:B------:R-:W-:Y:S02]  /*2bf60*/  F2FP.BF16.F32.PACK_AB R24, R33, R32 ;  /* 0x000000202118723e */ /* 0x000fe400000010ff */
[----:B------:R-:W-:-:S02]  /*2bf70*/  F2FP.BF16.F32.PACK_AB R25, R35, R34 ;  /* 0x000000222319723e */ /* 0x000fc400000010ff */
[----:B------:R-:W-:Y:S01]  /*2bf80*/  F2FP.BF16.F32.PACK_AB R26, R13, R12 ;  /* 0x0000000c0d1a723e */ /* 0x000fe200000010ff */
[----:B------:R-:W2:Y:S01]  /*2bf90*/  LDL.128 R32, [R1+0x400] ;  /* 0x0004000001207983 */ /* 0x000ea20000100c00 */
[----:B------:R-:W-:Y:S02]  /*2bfa0*/  F2FP.BF16.F32.PACK_AB R27, R15, R14 ;  /* 0x0000000e0f1b723e */ /* 0x000fe400000010ff */
[----:B------:R-:W-:Y:S01]  /*2bfb0*/  F2FP.BF16.F32.PACK_AB R4, R5, R4 ;  /* 0x000000040504723e */ /* 0x000fe200000010ff */
[----:B------:R-:W3:Y:S01]  /*2bfc0*/  LDL.128 R12, [R1+0x430] ;  /* 0x00043000010c7983 */ /* 0x000ee20000100c00 */
[----:B------:R-:W-:Y:S02]  /*2bfd0*/  F2FP.BF16.F32.PACK_AB R5, R7, R6 ;  /* 0x000000060705723e */ /* 0x000fe400000010ff */
[----:B------:R-:W-:Y:S02]  /*2bfe0*/  MOV R0, R38 ;  /* 0x0000002600007202 */ /* 0x000fe40000000f00 */
[----:B------:R-:W-:-:S02]  /*2bff0*/  F2FP.BF16.F32.PACK_AB R6, R9, R8 ;  /* 0x000000080906723e */ /* 0x000fc400000010ff */
[----:B------:R-:W-:Y:S02]  /*2c000*/  F2FP.BF16.F32.PACK_AB R7, R11, R10 ;  /* 0x0000000a0b07723e */ /* 0x000fe400000010ff */
[----:B------:R-:W4:Y:S01]  /*2c010*/  LDL.128 R8, [R1+0x440] ;  /* 0x0004400001087983 */ /* 0x000f220000100c00 */
[C---:B------:R-:W-:Y:S02]  /*2c020*/  IADD3 R135, P0, R20.reuse, 0x4000, RZ ;  /* 0x0000400014877810 */ /* 0x040fe40007f1e0ff */
[C---:B------:R-:W-:Y:S01]  /*2c030*/  IADD3 R136, P1, R20.reuse, 0x60, RZ ;  /* 0x0000006014887810 */ /* 0x040fe20007f3e0ff */
[----:B------:R0:W-:Y:S01]  /*2c040*/  STSM.16.M88.4 [R40], R28 ;  /* 0x0000001c28007844 */ /* 0x0001e20000000200 */
[----:B------:R-:W-:Y:S02]  /*2c050*/  LOP3.LUT R134, R135, 0x380, RZ, 0xc0, !PT ;  /* 0x0000038087867812 */ /* 0x000fe400078ec0ff */
[----:B------:R-:W-:Y:S01]  /*2c060*/  IADD3 R129, P5, R20, 0x4020, RZ ;  /* 0x0000402014817810 */ /* 0x000fe20007fbe0ff */
[----:B------:R1:W-:Y:S01]  /*2c070*/  STSM.16.M88.4 [R36], R24 ;  /* 0x0000001824007844 */ /* 0x0003e20000000200 */
[----:B------:R-:W-:Y:S01]  /*2c080*/  SHF.R.U64 R134, R134, 0x3, RZ ;  /* 0x0000000386867819 */ /* 0x000fe200000012ff */
[----:B------:R-:W-:Y:S01]  /*2c090*/  IMAD.X R137, RZ, RZ, R21, P1 ;  /* 0x000000ffff897224 */ /* 0x000fe200008e0615 */
[C---:B------:R-:W-:Y:S01]  /*2c0a0*/  IADD3 R121, P4, R20.reuse, 0x4040, RZ ;  /* 0x0000404014797810 */ /* 0x040fe20007f9e0ff */
[----:B------:R1:W-:Y:S01]  /*2c0b0*/  STSM.16.M88.4 [R0], R4 ;  /* 0x0000000400007844 */ /* 0x0003e20000000200 */
[----:B------:R-:W-:-:S02]  /*2c0c0*/  IADD3 R123, P3, R20, 0x4060, RZ ;  /* 0x00004060147b7810 */ /* 0x000fc40007f7e0ff */
[----:B------:R-:W-:Y:S02]  /*2c0d0*/  IADD3 R125, P2, R20, 0x8000, RZ ;  /* 0x00008000147d7810 */ /* 0x000fe40007f5e0ff */
[----:B------:R-:W-:Y:S02]  /*2c0e0*/  LOP3.LUT R128, R129, 0x380, RZ, 0xc0, !PT ;  /* 0x0000038081807812 */ /* 0x000fe400078ec0ff */
[----:B------:R-:W-:Y:S01]  /*2c0f0*/  LOP3.LUT R134, R134, R135, RZ, 0x3c, !PT ;  /* 0x0000008786867212 */ /* 0x000fe200078e3cff */
[----:B0-----:R-:W3:Y:S01]  /*2c100*/  LDL.128 R40, [R1+0x3e0] ;  /* 0x0003e00001287983 */ /* 0x001ee20000100c00 */
[----:B------:R-:W-:Y:S01]  /*2c110*/  LOP3.LUT R120, R121, 0x380, RZ, 0xc0, !PT ;  /* 0x0000038079787812 */ /* 0x000fe200078ec0ff */
[----:B------:R-:W-:Y:S01]  /*2c120*/  IMAD.X R135, RZ, RZ, R21, P0 ;  /* 0x000000ffff877224 */ /* 0x000fe200000e0615 */
[----:B------:R-:W-:Y:S01]  /*2c130*/  LOP3.LUT R122, R123, 0x380, RZ, 0xc0, !PT ;  /* 0x000003807b7a7812 */ /* 0x000fe200078ec0ff */
[----:B-1----:R-:W3:Y:S01]  /*2c140*/  LDL.128 R36, [R1+0x3f0] ;  /* 0x0003f00001247983 */ /* 0x002ee20000100c00 */
[----:B------:R-:W-:-:S02]  /*2c150*/  IADD3 R127, P1, R20, 0x8020, RZ ;  /* 0x00008020147f7810 */ /* 0x000fc40007f3e0ff */
[----:B------:R-:W-:Y:S01]  /*2c160*/  IADD3 R131, P0, R20, 0x8040, RZ ;  /* 0x0000804014837810 */ /* 0x000fe20007f1e0ff */
[----:B------:R-:W3:Y:S01]  /*2c170*/  LDL.128 R24, [R1+0x420] ;  /* 0x0004200001187983 */ /* 0x000ee20000100c00 */
[----:B------:R-:W-:Y:S02]  /*2c180*/  LOP3.LUT R124, R125, 0x380, RZ, 0xc0, !PT ;  /* 0x000003807d7c7812 */ /* 0x000fe400078ec0ff */
[----:B------:R-:W-:Y:S01]  /*2c190*/  SHF.R.U64 R128, R128, 0x3, RZ ;  /* 0x0000000380807819 */ /* 0x000fe200000012ff */
[----:B------:R-:W3:Y:S01]  /*2c1a0*/  LDL.128 R28, [R1+0x410] ;  /* 0x00041000011c7983 */ /* 0x000ee20000100c00 */
[----:B------:R-:W-:Y:S02]  /*2c1b0*/  SHF.R.U64 R120, R120, 0x3, RZ ;  /* 0x0000000378787819 */ /* 0x000fe400000012ff */
[----:B------:R-:W-:Y:S01]  /*2c1c0*/  SHF.R.U64 R122, R122, 0x3, RZ ;  /* 0x000000037a7a7819 */ /* 0x000fe200000012ff */
[----:B------:R-:W3:Y:S01]  /*2c1d0*/  LDL.128 R4, [R1+0x450] ;  /* 0x0004500001047983 */ /* 0x000ee20000100c00 */
[----:B------:R-:W-:-:S02]  /*2c1e0*/  LOP3.LUT R126, R127, 0x380, RZ, 0xc0, !PT ;  /* 0x000003807f7e7812 */ /* 0x000fc400078ec0ff */
[----:B------:R-:W-:Y:S02]  /*2c1f0*/  LOP3.LUT R130, R131, 0x380, RZ, 0xc0, !PT ;  /* 0x0000038083827812 */ /* 0x000fe400078ec0ff */
[----:B------:R-:W-:Y:S02]  /*2c200*/  SHF.R.U64 R124, R124, 0x3, RZ ;  /* 0x000000037c7c7819 */ /* 0x000fe400000012ff */
[----:B------:R-:W-:Y:S02]  /*2c210*/  LOP3.LUT R3, R136, 0x380, RZ, 0xc0, !PT ;  /* 0x0000038088037812 */ /* 0x000fe400078ec0ff */
[----:B------:R-:W-:Y:S01]  /*2c220*/  LOP3.LUT R128, R128, R129, RZ, 0x3c, !PT ;  /* 0x0000008180807212 */ /* 0x000fe200078e3cff */
[--C-:B------:R-:W-:Y:S01]  /*2c230*/  IMAD.X R129, RZ, RZ, R21.reuse, P5 ;  /* 0x000000ffff817224 */ /* 0x100fe200028e0615 */
[----:B------:R-:W-:Y:S01]  /*2c240*/  LOP3.LUT R120, R120, R121, RZ, 0x3c, !PT ;  /* 0x0000007978787212 */ /* 0x000fe200078e3cff */
[--C-:B------:R-:W-:Y:S01]  /*2c250*/  IMAD.X R121, RZ, RZ, R21.reuse, P4 ;  /* 0x000000ffff797224 */ /* 0x100fe200020e0615 */
[----:B------:R-:W-:Y:S01]  /*2c260*/  LOP3.LUT R122, R122, R123, RZ, 0x3c, !PT ;  /* 0x0000007b7a7a7212 */ /* 0x000fe200078e3cff */
[----:B------:R-:W-:Y:S01]  /*2c270*/  IMAD.X R123, RZ, RZ, R21, P3 ;  /* 0x000000ffff7b7224 */ /* 0x000fe200018e0615 */
[----:B------:R-:W-:-:S02]  /*2c280*/  IADD3 R133, P5, R20, 0x8060, RZ ;  /* 0x0000806014857810 */ /* 0x000fc40007fbe0ff */
[----:B------:R-:W-:Y:S02]  /*2c290*/  SHF.R.U64 R126, R126, 0x3, RZ ;  /* 0x000000037e7e7819 */ /* 0x000fe400000012ff */
[----:B------:R-:W-:Y:S02]  /*2c2a0*/  SHF.R.U64 R130, R130, 0x3, RZ ;  /* 0x0000000382827819 */ /* 0x000fe400000012ff */
[----:B------:R-:W-:Y:S01]  /*2c2b0*/  LOP3.LUT R124, R124, R125, RZ, 0x3c, !PT ;  /* 0x0000007d7c7c7212 */ /* 0x000fe200078e3cff */
[----:B------:R-:W-:Y:S01]  /*2c2c0*/  IMAD.X R125, RZ, RZ, R21, P2 ;  /* 0x000000ffff7d7224 */ /* 0x000fe200010e0615 */
[C---:B------:R-:W-:Y:S02]  /*2c2d0*/  IADD3 R139, P4, R20.reuse, 0xc000, RZ ;  /* 0x0000c000148b7810 */ /* 0x040fe40007f9e0ff */
[----:B------:R-:W-:Y:S02]  /*2c2e0*/  SHF.R.U64 R3, R3, 0x3, RZ ;  /* 0x0000000303037819 */ /* 0x000fe400000012ff */
[----:B------:R-:W-:-:S02]  /*2c2f0*/  IADD3 R141, P3, R20, 0xc020, RZ ;  /* 0x0000c020148d7810 */ /* 0x000fc40007f7e0ff */
[----:B------:R-:W-:Y:S02]  /*2c300*/  IADD3 R143, P2, R20, 0xc040, RZ ;  /* 0x0000c040148f7810 */ /* 0x000fe40007f5e0ff */
[----:B------:R-:W-:Y:S02]  /*2c310*/  LOP3.LUT R132, R133, 0x380, RZ, 0xc0, !PT ;  /* 0x0000038085847812 */ /* 0x000fe400078ec0ff */
[----:B------:R-:W-:Y:S01]  /*2c320*/  LOP3.LUT R126, R126, R127, RZ, 0x3c, !PT ;  /* 0x0000007f7e7e7212 */ /* 0x000fe200078e3cff */
[--C-:B------:R-:W-:Y:S01]  /*2c330*/  IMAD.X R127, RZ, RZ, R21.reuse, P1 ;  /* 0x000000ffff7f7224 */ /* 0x100fe200008e0615 */
[----:B------:R-:W-:Y:S01]  /*2c340*/  LOP3.LUT R130, R130, R131, RZ, 0x3c, !PT ;  /* 0x0000008382827212 */ /* 0x000fe200078e3cff */
[----:B------:R-:W-:Y:S01]  /*2c350*/  IMAD.X R131, RZ, RZ, R21, P0 ;  /* 0x000000ffff837224 */ /* 0x000fe200000e0615 */
[----:B------:R-:W-:Y:S02]  /*2c360*/  LOP3.LUT R138, R139, 0x380, RZ, 0xc0, !PT ;  /* 0x000003808b8a7812 */ /* 0x000fe400078ec0ff */
[----:B------:R-:W-:-:S02]  /*2c370*/  LOP3.LUT R136, R3, R136, RZ, 0x3c, !PT ;  /* 0x0000008803887212 */ /* 0x000fc400078e3cff */
[----:B------:R-:W-:Y:S02]  /*2c380*/  LOP3.LUT R140, R141, 0x380, RZ, 0xc0, !PT ;  /* 0x000003808d8c7812 */ /* 0x000fe400078ec0ff */
[----:B------:R-:W-:Y:S02]  /*2c390*/  IADD3 R20, P1, R20, 0xc060, RZ ;  /* 0x0000c06014147810 */ /* 0x000fe40007f3e0ff */
[----:B------:R-:W-:Y:S02]  /*2c3a0*/  ISETP.NE.U32.AND P0, PT, RZ, UR6, PT ;  /* 0x00000006ff007c0c */ /* 0x000fe4000bf05070 */
[----:B------:R-:W-:Y:S02]  /*2c3b0*/  LOP3.LUT R142, R143, 0x380, RZ, 0xc0, !PT ;  /* 0x000003808f8e7812 */ /* 0x000fe400078ec0ff */
[----:B------:R-:W-:Y:S02]  /*2c3c0*/  SHF.R.U64 R132, R132, 0x3, RZ ;  /* 0x0000000384847819 */ /* 0x000fe400000012ff */
[----:B------:R-:W-:-:S02]  /*2c3d0*/  F2FP.BF16.F32.PACK_AB R116, R117, R116 ;  /* 0x000000747574723e */ /* 0x000fc400000010ff */
[----:B------:R-:W-:Y:S02]  /*2c3e0*/  SHF.R.U64 R138, R138, 0x3, RZ ;  /* 0x000000038a8a7819 */ /* 0x000fe400000012ff */
[----:B------:R-:W-:Y:S02]  /*2c3f0*/  F2FP.BF16.F32.PACK_AB R117, R119, R118 ;  /* 0x000000767775723e */ /* 0x000fe400000010ff */
[----:B------:R-:W-:Y:S02]  /*2c400*/  F2FP.BF16.F32.PACK_AB R108, R109, R108 ;  /* 0x0000006c6d6c723e */ /* 0x000fe400000010ff */
[----:B------:R-:W-:Y:S02]  /*2c410*/  SHF.R.U64 R140, R140, 0x3, RZ ;  /* 0x000000038c8c7819 */ /* 0x000fe400000012ff */
[----:B------:R-:W-:Y:S02]  /*2c420*/  MOV R136, R136 ;  /* 0x0000008800887202 */ /* 0x000fe40000000f00 */
[----:B------:R-:W-:-:S02]  /*2c430*/  LOP3.LUT R0, R20, 0x380, RZ, 0xc0, !PT ;  /* 0x0000038014007812 */ /* 0x000fc400078ec0ff */
[----:B------:R-:W-:Y:S02]  /*2c440*/  F2FP.BF16.F32.PACK_AB R118, R113, R112 ;  /* 0x000000707176723e */ /* 0x000fe400000010ff */
[----:B------:R-:W-:Y:S02]  /*2c450*/  F2FP.BF16.F32.PACK_AB R119, R115, R114 ;  /* 0x000000727377723e */ /* 0x000fe400000010ff */
[----:B------:R-:W-:Y:S02]  /*2c460*/  F2FP.BF16.F32.PACK_AB R109, R111, R110 ;  /* 0x0000006e6f6d723e */ /* 0x000fe400000010ff */
[----:B------:R-:W-:Y:S02]  /*2c470*/  F2FP.BF16.F32.PACK_AB R100, R101, R100 ;  /* 0x000000646564723e */ /* 0x000fe400000010ff */
[----:B------:R-:W-:Y:S02]  /*2c480*/  ISETP.NE.AND.EX P0, PT, RZ, UR7, PT, P0 ;  /* 0x00000007ff007c0c */ /* 0x000fe4000bf05300 */
        /* <DEDUP_REMOVED lines=23> */
[----:B------:R-:W-:-:S02]  /*2c600*/  SHF.R.U64 R0, R0, 0x3, RZ ;  /* 0x0000000300007819 */ /* 0x000fc400000012ff */
[----:B------:R-:W-:Y:S02]  /*2c610*/  MOV R122, R122 ;  /* 0x0000007a007a7202 */ /* 0x000fe40000000f00 */
        /* <DEDUP_REMOVED lines=17> */
[----:B------:R-:W-:Y:S02]  /*2c730*/  F2FP.BF16.F32.PACK_AB R57, R59, R58 ;  /* 0x0000003a3b39723e */ /* 0x000fe400000010ff */
[----:B------:R-:W-:Y:S01]  /*2c740*/  F2FP.BF16.F32.PACK_AB R48, R49, R48 ;  /* 0x000000303130723e */ /* 0x000fe200000010ff */
[----:B------:R0:W-:Y:S01]  /*2c750*/  STSM.16.M88.4 [R120], R92 ;  /* 0x0000005c78007844 */ /* 0x0001e20000000200 */
[----:B------:R-:W-:Y:S02]  /*2c760*/  MOV R130, R130 ;  /* 0x0000008200827202 */ /* 0x000fe40000000f00 */
[----:B------:R-:W-:Y:S02]  /*2c770*/  F2FP.BF16.F32.PACK_AB R58, R53, R52 ;  /* 0x00000034353a723e */ /* 0x000fe400000010ff */
[----:B------:R-:W-:-:S02]  /*2c780*/  F2FP.BF16.F32.PACK_AB R59, R55, R54 ;  /* 0x00000036373b723e */ /* 0x000fc400000010ff */
[----:B------:R-:W-:Y:S01]  /*2c790*/  F2FP.BF16.F32.PACK_AB R49, R51, R50 ;  /* 0x000000323331723e */ /* 0x000fe200000010ff */
[----:B------:R0:W-:Y:S01]  /*2c7a0*/  STSM.16.M88.4 [R122], R80 ;  /* 0x000000507a007844 */ /* 0x0001e20000000200 */
[----:B------:R-:W-:Y:S02]  /*2c7b0*/  LOP3.LUT R20, R0, R20, RZ, 0x3c, !PT ;  /* 0x0000001400147212 */ /* 0x000fe400078e3cff */
[----:B------:R-:W-:Y:S02]  /*2c7c0*/  MOV R132, R132 ;  /* 0x0000008400847202 */ /* 0x000fe40000000f00 */
[----:B------:R-:W-:Y:S02]  /*2c7d0*/  F2FP.BF16.F32.PACK_AB R50, R45, R44 ;  /* 0x0000002c2d32723e */ /* 0x000fe400000010ff */
[----:B------:R-:W-:Y:S01]  /*2c7e0*/  F2FP.BF16.F32.PACK_AB R51, R47, R46 ;  /* 0x0000002e2f33723e */ /* 0x000fe200000010ff */
[----:B------:R0:W-:Y:S01]  /*2c7f0*/  STSM.16.M88.4 [R124], R72 ;  /* 0x000000487c007844 */ /* 0x0001e20000000200 */
[----:B------:R-:W-:Y:S01]  /*2c800*/  MOV R138, R138 ;  /* 0x0000008a008a7202 */ /* 0x000fe20000000f00 */
[----:B------:R-:W1:Y:S01]  /*2c810*/  LDC.64 R44, c[0x0][0xd00] ;  /* 0x00034000ff2c7b82 */ /* 0x000e620000000a00 */
[----:B------:R-:W-:Y:S01]  /*2c820*/  MOV R140, R140 ;  /* 0x0000008c008c7202 */ /* 0x000fe20000000f00 */
[----:B------:R0:W-:Y:S01]  /*2c830*/  STSM.16.M88.4 [R126], R64 ;  /* 0x000000407e007844 */ /* 0x0001e20000000200 */
[----:B------:R-:W-:-:S02]  /*2c840*/  MOV R142, R142 ;  /* 0x0000008e008e7202 */ /* 0x000fc40000000f00 */
[----:B------:R-:W-:Y:S01]  /*2c850*/  MOV R20, R20 ;  /* 0x0000001400147202 */ /* 0x000fe20000000f00 */
[----:B------:R0:W-:Y:S04]  /*2c860*/  STSM.16.M88.4 [R130], R56 ;  /* 0x0000003882007844 */ /* 0x0001e80000000200 */
[----:B------:R0:W-:Y:S01]  /*2c870*/  STSM.16.M88.4 [R132], R48 ;  /* 0x0000003084007844 */ /* 0x0001e20000000200 */
[----:B------:R-:W-:-:S04]  /*2c880*/  ISETP.NE.U32.AND P1, PT, RZ, UR4, PT ;  /* 0x00000004ff007c0c */ /* 0x000fc8000bf25070 */
[----:B------:R-:W-:Y:S01]  /*2c890*/  ISETP.NE.AND.EX P1, PT, RZ, UR5, PT, P1 ;  /* 0x00000005ff007c0c */ /* 0x000fe2000bf25310 */
[----:B------:R-:W-:Y:S01]  /*2c8a0*/  ULDC UR6, c[0x0][0xb88] ;  /* 0x0002e20000067ab9 */ /* 0x000fe20000000800 */
[----:B------:R-:W-:Y:S02]  /*2c8b0*/  IMAD.MOV.U32 R3, RZ, RZ, RZ ;  /* 0x000000ffff037224 */ /* 0x000fe400078e00ff */
[----:B-1----:R-:W-:Y:S01]  /*2c8c0*/  IMAD.WIDE R44, R198, 0x4, R44 ;  /* 0x00000004c62c7825 */ /* 0x002fe200078e022c */
[----:B--2---:R-:W-:Y:S02]  /*2c8d0*/  F2FP.BF16.F32.PACK_AB R32, R33, R32 ;  /* 0x000000202120723e */ /* 0x004fe400000010ff */
[----:B------:R-:W-:Y:S02]  /*2c8e0*/  F2FP.BF16.F32.PACK_AB R33, R35, R34 ;  /* 0x000000222321723e */ /* 0x000fe400000010ff */
[----:B----4-:R-:W-:Y:S02]  /*2c8f0*/  F2FP.BF16.F32.PACK_AB R8, R9, R8 ;  /* 0x000000080908723e */ /* 0x010fe400000010ff */
[----:B------:R-:W-:-:S02]  /*2c900*/  F2FP.BF16.F32.PACK_AB R9, R11, R10 ;  /* 0x0000000a0b09723e */ /* 0x000fc400000010ff */
[----:B---3--:R-:W-:Y:S02]  /*2c910*/  F2FP.BF16.F32.PACK_AB R40, R41, R40 ;  /* 0x000000282928723e */ /* 0x008fe400000010ff */
        /* <DEDUP_REMOVED lines=11> */
[----:B------:R-:W1:Y:S01]  /*2c9d0*/  @P0 LDC.64 R4, c[0x0][0xd08] ;  /* 0x00034200ff040b82 */ /* 0x000e620000000a00 */
[----:B------:R0:W-:Y:S04]  /*2c9e0*/  STSM.16.M88.4 [R138], R40 ;  /* 0x000000288a007844 */ /* 0x0001e80000000200 */
[----:B------:R0:W-:Y:S03]  /*2c9f0*/  STSM.16.M88.4 [R140], R32 ;  /* 0x000000208c007844 */ /* 0x0001e60000000200 */
[----:B------:R-:W2:Y:S01]  /*2ca00*/  LDC R12, c[0x0][0xce8] ;  /* 0x00033a00ff0c7b82 */ /* 0x000ea20000000800 */
[----:B------:R0:W-:Y:S04]  /*2ca10*/  STSM.16.M88.4 [R142], R24 ;  /* 0x000000188e007844 */ /* 0x0001e80000000200 */
[----:B------:R0:W-:Y:S03]  /*2ca20*/  STSM.16.M88.4 [R20], R8 ;  /* 0x0000000814007844 */ /* 0x0001e60000000200 */
[----:B------:R-:W-:Y:S01]  /*2ca30*/  BAR.SYNC.DEFER_BLOCKING 0x1, 0x100 ;  /* 0x0044000000007b1d */ /* 0x000fe20000010000 */
[----:B------:R-:W-:-:S02]  /*2ca40*/  IMAD.U32 R7, RZ, RZ, UR6 ;  /* 0x00000006ff077e24 */ /* 0x000fc4000f8e00ff */
[----:B-1----:R-:W-:-:S03]  /*2ca50*/  @P0 IMAD.WIDE R4, R198, 0x4, R4 ;  /* 0x00000004c6040825 */ /* 0x002fc600078e0204 */
[----:B------:R0:W5:Y:S04]  /*2ca60*/  @P1 LDG.E R3, desc[UR42][R44.64] ;  /* 0x0000002a2c031981 */ /* 0x000168000c1e1900 */
[----:B------:R0:W5:Y:S01]  /*2ca70*/  @P0 LDG.E R7, desc[UR42][R4.64] ;  /* 0x0000002a04070981 */ /* 0x000162000c1e1900 */
[----:B------:R-:W-:Y:S05]  /*2ca80*/  @P0 BRA `(.L_x_12660) ;  /* 0x0000000000100947 */ /* 0x000fea0003800000 */
[----:B------:R-:W-:Y:S05]  /*2ca90*/  @!P1 BRA `(.L_x_12660) ;  /* 0x00000000000c9947 */ /* 0x000fea0003800000 */
[----:B------:R-:W3:Y:S04]  /*2caa0*/  LDG.E R0, desc[UR42][R44.64] ;  /* 0x0000002a2c007981 */ /* 0x000ee8000c1e1900 */
[----:B-----5:R-:W3:Y:S02]  /*2cab0*/  LDG.E R7, desc[UR42][R44.64+0x4] ;  /* 0x0000042a2c077981 */ /* 0x020ee4000c1e1900 */
[----:B---3--:R-:W-:-:S07]  /*2cac0*/  IMAD.IADD R7, R7, 0x1, -R0 ;  /* 0x0000000107077824 */ /* 0x008fce00078e0a00 */
.L_x_12660:
[----:B------:R-:W3:Y:S04]  /*2cad0*/  LDL R0, [R1+0x510] ;  /* 0x0005100001007983 */ /* 0x000ee80000100800 */
[----:B0-----:R-:W4:Y:S01]  /*2cae0*/  LDL R26, [R1+0x518] ;  /* 0x00051800011a7983 */ /* 0x001f220000100800 */
[----:B------:R-:W-:Y:S01]  /*2caf0*/  IMAD.IADD R37, R196, 0x1, R194 ;  /* 0x00000001c4257824 */ /* 0x000fe200078e02c2 */
[----:B------:R-:W-:Y:S01]  /*2cb00*/  ISETP.GT.AND P3, PT, R195, 0x1, PT ;  /* 0x00000001c300780c */ /* 0x000fe20003f64270 */
[----:B------:R-:W-:Y:S01]  /*2cb10*/  IMAD.MOV.U32 R13, RZ, RZ, 0xab8 ;  /* 0x00000ab8ff0d7424 */ /* 0x000fe200078e00ff */
[----:B--2---:R-:W-:Y:S01]  /*2cb20*/  ISETP.NE.AND P2, PT, R12, 0x1, PT ;  /* 0x000000010c00780c */ /* 0x004fe20003f45270 */
[----:B------:R-:W0:Y:S03]  /*2cb30*/  LDC.64 R20, c[0x0][0xca8] ;  /* 0x00032a00ff147b82 */ /* 0x000e260000000a00 */
[----:B------:R-:W-:-:S05]  /*2cb40*/  SEL R13, R13, 0xa78, P3 ;  /* 0x00000a780d0d7807 */ /* 0x000fca0001800000 */
[----:B------:R-:W1:Y:S08]  /*2cb50*/  LDC.64 R10, c[0x0][R13+0x218] ;  /* 0x000086000d0a7b82 */ /* 0x000e700000000a00 */
[----:B------:R-:W2:Y:S08]  /*2cb60*/  LDC.64 R4, c[0x0][R13+0x228] ;  /* 0x00008a000d047b82 */ /* 0x000eb00000000a00 */
[----:B------:R2:W2:Y:S01]  /*2cb70*/  LDC.64 R8, c[0x0][R13+0x210] ;  /* 0x000084000d087b82 */ /* 0x0004a20000000a00 */
[----:B------:R-:W-:-:S07]  /*2cb80*/  ISETP.NE.U32.AND P1, PT, RZ, UR4, PT ;  /* 0x00000004ff007c0c */ /* 0x000fce000bf25070 */
[----:B------:R-:W1:Y:S01]  /*2cb90*/  @P2 LDC R14, c[0x0][0xcec] ;  /* 0x00033b00ff0e2b82 */ /* 0x000e620000000800 */
[----:B------:R-:W-:-:S07]  /*2cba0*/  ISETP.NE.AND.EX P1, PT, RZ, UR5, PT, P1 ;  /* 0x00000005ff007c0c */ /* 0x000fce000bf25310 */
[----:B------:R-:W2:Y:S01]  /*2cbb0*/  @P2 LDC R33, c[0x0][0xcf0] ;  /* 0x00033c00ff212b82 */ /* 0x000ea20000000800 */
[----:B------:R-:W-:Y:S02]  /*2cbc0*/  SHF.R.S32.HI R24, RZ, 0x1f, R198 ;  /* 0x0000001fff187819 */ /* 0x000fe400000114c6 */
[----:B------:R-:W-:Y:S02]  /*2cbd0*/  SEL R15, R198, RZ, !P1 ;  /* 0x000000ffc60f7207 */ /* 0x000fe40004800000 */
[----:B---3--:R-:W-:Y:S01]  /*2cbe0*/  LOP3.LUT P0, RZ, R0, 0x3, RZ, 0xc0, !PT ;  /* 0x0000000300ff7812 */ /* 0x008fe2000780c0ff */
[----:B-----5:R-:W-:Y:S02]  /*2cbf0*/  IMAD R0, R7, R12, RZ ;  /* 0x0000000c07007224 */ /* 0x020fe400078e02ff */
[----:B0-----:R-:W0:Y:S03]  /*2cc00*/  @!P3 LDC R20, c[0x0][0xc50] ;  /* 0x00031400ff14bb82 */ /* 0x001e260000000800 */
[----:B------:R-:W-:Y:S01]  /*2cc10*/  ISETP.GE.OR P4, PT, R37, R0, P0 ;  /* 0x000000002500720c */ /* 0x000fe20000786670 */
[----:B----4-:R-:W-:-:S04]  /*2cc20*/  IMAD.IADD R35, R26, 0x1, R194 ;  /* 0x000000011a237824 */ /* 0x010fc800078e02c2 */
[----:B------:R-:W3:Y:S08]  /*2cc30*/  @!P3 LDC R21, c[0x0][0xc54] ;  /* 0x00031500ff15bb82 */ /* 0x000ef00000000800 */
[----:B------:R-:W4:Y:S01]  /*2cc40*/  @!P4 LDL R27, [R1+0x240] ;  /* 0x00024000011bc983 */ /* 0x000f220000100800 */
[----:B------:R-:W2:Y:S01]  /*2cc50*/  LDC.64 R6, c[0x0][R13+0x220] ;  /* 0x000088000d067b82 */ /* 0x000ea20000000a00 */
[----:B------:R-:W-:Y:S01]  /*2cc60*/  SEL R25, R24, RZ, !P1 ;  /* 0x000000ff18197207 */ /* 0x000fe20004800000 */
[----:B-1----:R-:W-:-:S04]  /*2cc70*/  @P2 IMAD.HI.U32 R14, R35, R14, RZ ;  /* 0x0000000e230e2227 */ /* 0x002fc800078e00ff */
[-C--:B------:R-:W-:Y:S02]  /*2cc80*/  IMAD R29, R11, R193.reuse, RZ ;  /* 0x000000c10b1d7224 */ /* 0x080fe400078e02ff */
[----:B------:R-:W-:-:S04]  /*2cc90*/  IMAD.WIDE.U32 R10, R10, R193, RZ ;  /* 0x000000c10a0a7225 */ /* 0x000fc800078e00ff */
[----:B------:R-:W-:Y:S02]  /*2cca0*/  IMAD.IADD R29, R11, 0x1, R29 ;  /* 0x000000010b1d7824 */ /* 0x000fe400078e021d */
[----:B--2---:R-:W-:-:S04]  /*2ccb0*/  IMAD R7, R7, R15, RZ ;  /* 0x0000000f07077224 */ /* 0x004fc800078e02ff */
[C---:B------:R-:W-:Y:S01]  /*2ccc0*/  IMAD R31, R6.reuse, R25, R7 ;  /* 0x00000019061f7224 */ /* 0x040fe200078e0207 */
[----:B------:R-:W-:Y:S01]  /*2ccd0*/  SEL R25, R203, RZ, P3 ;  /* 0x000000ffcb197207 */ /* 0x000fe20001800000 */
[----:B------:R-:W-:-:S04]  /*2cce0*/  IMAD.WIDE.U32 R6, R6, R15, RZ ;  /* 0x0000000f06067225 */ /* 0x000fc800078e00ff */
[----:B------:R-:W-:Y:S01]  /*2ccf0*/  IMAD.IADD R31, R7, 0x1, R31 ;  /* 0x00000001071f7824 */ /* 0x000fe200078e021f */
[----:B------:R-:W-:Y:S01]  /*2cd00*/  IADD3 R6, P1, P5, R6, R10, R3 ;  /* 0x0000000a06067210 */ /* 0x000fe20007d3e003 */
[----:B------:R-:W-:Y:S01]  /*2cd10*/  IMAD.MOV.U32 R7, RZ, RZ, R35 ;  /* 0x000000ffff077224 */ /* 0x000fe200078e0023 */
[----:B------:R-:W-:Y:S01]  /*2cd20*/  @P2 SHF.R.U32.HI R7, RZ, R33, R14 ;  /* 0x00000021ff072219 */ /* 0x000fe2000001160e */
[-C--:B------:R-:W-:Y:S01]  /*2cd30*/  IMAD R11, R5, R25.reuse, RZ ;  /* 0x00000019050b7224 */ /* 0x080fe200078e02ff */
[----:B------:R-:W-:Y:S01]  /*2cd40*/  SHF.R.S32.HI R10, RZ, 0x1f, R3 ;  /* 0x0000001fff0a7819 */ /* 0x000fe20000011403 */
[----:B------:R-:W-:-:S03]  /*2cd50*/  IMAD.WIDE.U32 R4, R4, R25, RZ ;  /* 0x0000001904047225 */ /* 0x000fc600078e00ff */
[----:B------:R-:W-:Y:S01]  /*2cd60*/  IADD3.X R14, R31, R29, R10, P1, P5 ;  /* 0x0000001d1f0e7210 */ /* 0x000fe20000fea40a */
[----:B------:R-:W-:Y:S01]  /*2cd70*/  IMAD.MOV R13, RZ, RZ, -R7 ;  /* 0x000000ffff0d7224 */ /* 0x000fe200078e0a07 */
[----:B------:R-:W-:Y:S01]  /*2cd80*/  IADD3 R4, P1, P5, R7, R6, R4 ;  /* 0x0000000607047210 */ /* 0x000fe20007d3e004 */
[----:B------:R-:W-:Y:S01]  /*2cd90*/  IMAD.IADD R11, R5, 0x1, R11 ;  /* 0x00000001050b7824 */ /* 0x000fe200078e020b */
[----:B------:R-:W-:Y:S01]  /*2cda0*/  SHF.R.S32.HI R5, RZ, 0x1f, R7 ;  /* 0x0000001fff057819 */ /* 0x000fe20000011407 */
[----:B------:R-:W-:Y:S02]  /*2cdb0*/  IMAD R7, R12, R13, R35 ;  /* 0x0000000d0c077224 */ /* 0x000fe400078e0223 */
[----:B------:R-:W-:Y:S01]  /*2cdc0*/  VIADD R25, R37, 0x8 ;  /* 0x0000000825197836 */ /* 0x000fe20000000000 */
[----:B------:R-:W-:Y:S01]  /*2cdd0*/  IADD3.X R5, R5, R14, R11, P1, P5 ;  /* 0x0000000e05057210 */ /* 0x000fe20000fea40b */
[----:B------:R-:W-:Y:S01]  /*2cde0*/  IMAD R6, R9, R7, RZ ;  /* 0x0000000709067224 */ /* 0x000fe200078e02ff */
[----:B------:R-:W-:-:S02]  /*2cdf0*/  SHF.R.S32.HI R11, RZ, 0x1f, R7 ;  /* 0x0000001fff0b7819 */ /* 0x000fc40000011407 */
[----:B------:R-:W-:Y:S01]  /*2ce00*/  ISETP.GE.OR P0, PT, R25, R0, P0 ;  /* 0x000000001900720c */ /* 0x000fe20000706670 */
[----:B------:R-:W-:-:S04]  /*2ce10*/  IMAD.WIDE.U32 R4, R8, R7, R4 ;  /* 0x0000000708047225 */ /* 0x000fc800078e0004 */
[----:B------:R-:W-:Y:S01]  /*2ce20*/  IMAD R11, R8, R11, R6 ;  /* 0x0000000b080b7224 */ /* 0x000fe200078e0206 */
[----:B0-----:R-:W-:-:S03]  /*2ce30*/  LEA R20, P1, R4, R20, 0x2 ;  /* 0x0000001404147211 */ /* 0x001fc600078210ff */
[----:B------:R-:W-:Y:S02]  /*2ce40*/  IMAD.IADD R5, R5, 0x1, R11 ;  /* 0x0000000105057824 */ /* 0x000fe400078e020b */
[----:B------:R-:W-:Y:S03]  /*2ce50*/  SHFL.IDX PT, R6, R20, RZ, 0x1c1f ;  /* 0x001c1fff14067589 */ /* 0x000fe600000e0000 */
[----:B---3--:R-:W-:-:S05]  /*2ce60*/  LEA.HI.X R21, R4, R21, R5, 0x2, P1 ;  /* 0x0000001504157211 */ /* 0x008fca00008f1405 */
[----:B------:R-:W4:Y:S04]  /*2ce70*/  SHFL.IDX PT, R7, R21, RZ, 0x1c1f ;  /* 0x001c1fff15077589 */ /* 0x000f2800000e0000 */
[----:B----4-:R-:W-:Y:S04]  /*2ce80*/  @!P4 ST.E desc[UR42][R6.64], R27 ;  /* 0x0000001b0600c985 */ /* 0x010fe8000c10192a */
[----:B------:R-:W2:Y:S04]  /*2ce90*/  @!P0 LDL R9, [R1+0x244] ;  /* 0x0002440001098983 */ /* 0x000ea80000100800 */
[----:B------:R-:W-:Y:S04]  /*2cea0*/  SHFL.IDX PT, R4, R20, 0x1, 0x1c1f ;  /* 0x003c1f0014047f89 */ /* 0x000fe800000e0000 */
[----:B------:R-:W2:Y:S04]  /*2ceb0*/  SHFL.IDX PT, R5, R21, 0x1, 0x1c1f ;  /* 0x003c1f0015057f89 */ /* 0x000ea800000e0000 */
[----:B--2---:R0:W-:Y:S01]  /*2cec0*/  @!P0 ST.E desc[UR42][R4.64], R9 ;  /* 0x0000000904008985 */ /* 0x0041e2000c10192a */
[----:B------:R-:W-:Y:S05]  /*2ced0*/  @P3 BRA `(.L_x_12661) ;  /* 0x0000000c00e83947 */ /* 0x000fea0003800000 */
[----:B------:R-:W2:Y:S01]  /*2cee0*/  LDL R84, [R1+0x478] ;  /* 0x0004780001547983 */ /* 0x000ea20000100800 */
[----:B------:R-:W1:Y:S01]  /*2cef0*/  @P2 LDC R13, c[0x0][0xcec] ;  /* 0x00033b00ff0d2b82 */ /* 0x000e620000000800 */
[----:B------:R-:W-:Y:S02]  /*2cf00*/  ULDC.64 UR4, c[0x0][0xba0] ;  /* 0x0002e80000047ab9 */ /* 0x000fe40000000a00 */
[----:B------:R-:W3:Y:S01]  /*2cf10*/  LDL R85, [R1+0x488] ;  /* 0x0004880001557983 */ /* 0x000ee20000100800 */
[----:B------:R-:W-:Y:S02]  /*2cf20*/  IMAD R10, R10, UR4, RZ ;  /* 0x000000040a0a7c24 */ /* 0x000fe4000f8e02ff */
[----:B0-----:R-:W-:-:S04]  /*2cf30*/  IMAD.WIDE.U32 R8, R3, UR4, RZ ;  /* 0x0000000403087c25 */ /* 0x001fc8000f8e00ff */
[----:B------:R-:W-:Y:S01]  /*2cf40*/  IMAD R11, R3, UR5, R10 ;  /* 0x00000005030b7c24 */ /* 0x000fe2000f8e020a */
        /* <DEDUP_REMOVED lines=8> */
[----:B--2---:R-:W-:-:S04]  /*2cfd0*/  IMAD R5, R84, 0x40, R181 ;  /* 0x0000004054057824 */ /* 0x004fc800078e02b5 */
        /* <DEDUP_REMOVED lines=27> */
[----:B---3--:R-:W-:Y:S01]  /*2d190*/  IMAD R3, R85, 0x20, R84 ;  /* 0x0000002055037824 */ /* 0x008fe200078e0254 */
        /* <DEDUP_REMOVED lines=27> */
[----:B------:R-:W-:Y:S01]  /*2d350*/  LOP3.LUT R5, R16, 0x380, RZ, 0xc0, !PT ;  /* 0x0000038010057812 */ /* 0x000fe200078ec0ff */
        /* <DEDUP_REMOVED lines=11> */
[----:B------:R-:W-:Y:S02]  /*2d410*/  SHF.R.U64 R5, R5, 0x3, RZ ;  /* 0x0000000305057819 */ /* 0x000fe400000012ff */
[----:B------:R-:W-:Y:S01]  /*2d420*/  LOP3.LUT R64, R65, 0x380, RZ, 0xc0, !PT ;  /* 0x0000038041407812 */ /* 0x000fe200078ec0ff */
[----:B------:R-:W5:Y:S01]  /*2d430*/  LD.E.128 R60, desc[UR42][R60.64] ;  /* 0x0000002a3c3c7980 */ /* 0x000f62000c101d00 */
[----:B------:R-:W-:-:S02]  /*2d440*/  LOP3.LUT R68, R69, 0x380, RZ, 0xc0, !PT ;  /* 0x0000038045447812 */ /* 0x000fc400078ec0ff */
[----:B------:R-:W-:Y:S02]  /*2d450*/  LOP3.LUT R72, R73, 0x380, RZ, 0xc0, !PT ;  /* 0x0000038049487812 */ /* 0x000fe400078ec0ff */
[----:B------:R-:W-:Y:S02]  /*2d460*/  LOP3.LUT R76, R77, 0x380, RZ, 0xc0, !PT ;  /* 0x000003804d4c7812 */ /* 0x000fe400078ec0ff */
[----:B------:R-:W-:Y:S02]  /*2d470*/  LOP3.LUT R6, R7, 0x380, RZ, 0xc0, !PT ;  /* 0x0000038007067812 */ /* 0x000fe400078ec0ff */
[----:B------:R-:W-:Y:S02]  /*2d480*/  LOP3.LUT R4, R5, R16, RZ, 0x3c, !PT ;  /* 0x0000001005047212 */ /* 0x000fe400078e3cff */
[----:B------:R-:W0:Y:S01]  /*2d490*/  @P2 LDC R16, c[0x0][0xcf0] ;  /* 0x00033c00ff102b82 */ /* 0x000e220000000800 */
[----:B------:R-:W-:Y:S02]  /*2d4a0*/  SHF.R.U64 R64, R64, 0x3, RZ ;  /* 0x0000000340407819 */ /* 0x000fe400000012ff */
[----:B------:R-:W-:-:S02]  /*2d4b0*/  SHF.R.U64 R68, R68, 0x3, RZ ;  /* 0x0000000344447819 */ /* 0x000fc400000012ff */
[----:B------:R-:W-:Y:S02]  /*2d4c0*/  SHF.R.U64 R72, R72, 0x3, RZ ;  /* 0x0000000348487819 */ /* 0x000fe400000012ff */
[----:B------:R-:W-:Y:S02]  /*2d4d0*/  SHF.R.U64 R76, R76, 0x3, RZ ;  /* 0x000000034c4c7819 */ /* 0x000fe400000012ff */
[----:B------:R-:W-:Y:S01]  /*2d4e0*/  SHF.R.U64 R6, R6, 0x3, RZ ;  /* 0x0000000306067819 */ /* 0x000fe200000012ff */
        /* <DEDUP_REMOVED lines=12> */
[----:B------:R-:W-:-:S03]  /*2d5b0*/  IMAD.IADD R14, R194, 0x1, R3 ;  /* 0x00000001c20e7824 */ /* 0x000fc600078e0203 */
[----:B------:R-:W5:Y:S04]  /*2d5c0*/  LD.E.128 R68, desc[UR42][R68.64] ;  /* 0x0000002a44447980 */ /* 0x000f68000c101d00 */
[----:B------:R-:W5:Y:S04]  /*2d5d0*/  LD.E.128 R4, desc[UR42][R4.64] ;  /* 0x0000002a04047980 */ /* 0x000f68000c101d00 */
        /* <DEDUP_REMOVED lines=8> */
[----:B--2---:R-:W2:Y:S01]  /*2d660*/  FENCE.VIEW.ASYNC.S ;  /* 0x00000000000073c6 */ /* 0x004ea20000000000 */
[----:B-1----:R-:W-:-:S04]  /*2d670*/  @P2 IMAD.HI.U32 R3, R14, R13, RZ ;  /* 0x0000000d0e032227 */ /* 0x002fc800078e00ff */
[----:B------:R-:W-:Y:S01]  /*2d680*/  IMAD.MOV.U32 R11, RZ, RZ, R14 ;  /* 0x000000ffff0b7224 */ /* 0x000fe200078e000e */
[----:B0-----:R-:W-:Y:S01]  /*2d690*/  @P2 SHF.R.U32.HI R11, RZ, R16, R3 ;  /* 0x00000010ff0b2219 */ /* 0x001fe20000011603 */
[----:B------:R-:W-:Y:S01]  /*2d6a0*/  IMAD R13, R15, UR5, R10 ;  /* 0x000000050f0d7c24 */ /* 0x000fe2000f8e020a */
[----:B------:R-:W-:Y:S01]  /*2d6b0*/  ULDC.64 UR4, c[0x0][0xbe0] ;  /* 0x0002f80000047ab9 */ /* 0x000fe20000000a00 */
[----:B------:R-:W-:Y:S02]  /*2d6c0*/  VIADD R3, R2, 0x32420 ;  /* 0x0003242002037836 */ /* 0x000fe40000000000 */
[----:B------:R-:W-:Y:S01]  /*2d6d0*/  IMAD.IADD R9, R9, 0x1, R13 ;  /* 0x0000000109097824 */ /* 0x000fe200078e020d */
[--C-:B------:R-:W-:Y:S01]  /*2d6e0*/  SHF.R.S32.HI R10, RZ, 0x1f, R11.reuse ;  /* 0x0000001fff0a7819 */ /* 0x100fe2000001140b */
[----:B------:R-:W-:Y:S01]  /*2d6f0*/  IMAD.MOV R13, RZ, RZ, -R11 ;  /* 0x000000ffff0d7224 */ /* 0x000fe200078e0a0b */
[----:B------:R-:W-:-:S03]  /*2d700*/  PRMT R3, RZ, 0x654, R3 ;  /* 0x00000654ff037816 */ /* 0x000fc60000000003 */
[----:B------:R-:W-:Y:S02]  /*2d710*/  IMAD R13, R12, R13, R14 ;  /* 0x0000000d0c0d7224 */ /* 0x000fe400078e020e */
[----:B------:R-:W-:Y:S02]  /*2d720*/  IMAD R10, R10, UR4, RZ ;  /* 0x000000040a0a7c24 */ /* 0x000fe4000f8e02ff */
[C---:B------:R-:W-:Y:S01]  /*2d730*/  IMAD.WIDE.U32 R8, R11.reuse, UR4, R8 ;  /* 0x000000040b087c25 */ /* 0x040fe2000f8e0008 */
[----:B--2---:R0:W-:Y:S03]  /*2d740*/  SYNCS.ARRIVE.TRANS64.RED.A1T0 RZ, [R3+URZ], RZ ;  /* 0x000000ff03ff79a7 */ /* 0x0041e6000810043f */
[----:B------:R-:W-:Y:S01]  /*2d750*/  IMAD R15, R11, UR5, R10 ;  /* 0x000000050b0f7c24 */ /* 0x000fe2000f8e020a */
[----:B------:R-:W-:Y:S01]  /*2d760*/  ULDC.64 UR4, c[0x0][0xbd8] ;  /* 0x0002f60000047ab9 */ /* 0x000fe20000000a00 */
[----:B0-----:R-:W-:-:S02]  /*2d770*/  SHF.R.S32.HI R3, RZ, 0x1f, R13 ;  /* 0x0000001fff037819 */ /* 0x001fc4000001140d */
[----:B------:R-:W-:-:S03]  /*2d780*/  IMAD.IADD R9, R9, 0x1, R15 ;  /* 0x0000000109097824 */ /* 0x000fc600078e020f */
[----:B------:R-:W-:Y:S02]  /*2d790*/  IMAD R10, R3, UR4, RZ ;  /* 0x00000004030a7c24 */ /* 0x000fe4000f8e02ff */
[----:B------:R-:W-:-:S04]  /*2d7a0*/  IMAD.WIDE.U32 R8, R13, UR4, R8 ;  /* 0x000000040d087c25 */ /* 0x000fc8000f8e0008 */
        /* <DEDUP_REMOVED lines=9> */
.L_x_12912:
[----:B------:R-:W-:Y:S01]  /*2d840*/  IMAD.IADD R21, R84, 0x1, R194 ;  /* 0x0000000154157824 */ /* 0x000fe200078e02c2 */
[----:B------:R-:W-:Y:S04]  /*2d850*/  BSSY B1, `(.L_x_12663) ;  /* 0x0000014000017945 */ /* 0x000fe80003800000 */
[----:B------:R-:W-:-:S13]  /*2d860*/  ISETP.GE.AND P0, PT, R21, R0, PT ;  /* 0x000000001500720c */ /* 0x000fda0003f06270 */
[----:B------:R-:W-:Y:S05]  /*2d870*/  @P0 BRA `(.L_x_12664) ;  /* 0x0000000000440947 */ /* 0x000fea0003800000 */
[----:B------:R-:W-:Y:S02]  /*2d880*/  ULDC UR4, c[0x0][0xbc8] ;  /* 0x0002f20000047ab9 */ /* 0x000fe40000000800 */
[----:B------:R-:W-:Y:S02]  /*2d890*/  ISETP.GE.AND P3, PT, R181, UR4, PT ;  /* 0x00000004b5007c0c */ /* 0x000fe4000bf66270 */
[----:B------:R-:W-:Y:S02]  /*2d8a0*/  ISETP.GE.AND P2, PT, R183, UR4, PT ;  /* 0x00000004b7007c0c */ /* 0x000fe4000bf46270 */
[----:B------:R-:W-:Y:S02]  /*2d8b0*/  ISETP.GE.AND P1, PT, R182, UR4, PT ;  /* 0x00000004b6007c0c */ /* 0x000fe4000bf26270 */
[----:B------:R-:W-:-:S07]  /*2d8c0*/  ISETP.GE.AND P0, PT, R188, UR4, PT ;  /* 0x00000004bc007c0c */ /* 0x000fce000bf06270 */
[-C--:B--2---:R-:W-:Y:S02]  /*2d8d0*/  @!P3 LEA R8, P5, R181, R14.reuse, 0x1 ;  /* 0x0000000eb508b211 */ /* 0x084fe400078a08ff */
[-C--:B------:R-:W-:Y:S02]  /*2d8e0*/  @!P2 LEA R10, P4, R183, R14.reuse, 0x1 ;  /* 0x0000000eb70aa211 */ /* 0x080fe400078808ff */
[-C--:B-1----:R-:W-:Y:S02]  /*2d8f0*/  @!P3 LEA.HI.X R9, R181, R3.reuse, R202, 0x1, P5 ;  /* 0x00000003b509b211 */ /* 0x082fe400028f0cca */
[-C--:B------:R-:W-:Y:S02]  /*2d900*/  @!P1 LEA R12, P5, R182, R14.reuse, 0x1 ;  /* 0x0000000eb60c9211 */ /* 0x080fe400078a08ff */
[----:B------:R-:W-:Y:S01]  /*2d910*/  @!P2 LEA.HI.X R11, R183, R3, R201, 0x1, P4 ;  /* 0x00000003b70ba211 */ /* 0x000fe200020f0cc9 */
[----:B-----5:R3:W-:Y:S01]  /*2d920*/  @!P3 ST.E.128 desc[UR42][R8.64], R4 ;  /* 0x000000040800b985 */ /* 0x0207e2000c101d2a */
[----:B------:R-:W-:-:S02]  /*2d930*/  @!P0 LEA R14, P4, R188, R14, 0x1 ;  /* 0x0000000ebc0e8211 */ /* 0x000fc400078808ff */
[-C--:B------:R-:W-:Y:S01]  /*2d940*/  @!P1 LEA.HI.X R13, R182, R3.reuse, R200, 0x1, P5 ;  /* 0x00000003b60d9211 */ /* 0x080fe200028f0cc8 */
[----:B------:R3:W-:Y:S01]  /*2d950*/  @!P2 ST.E.128 desc[UR42][R10.64], R36 ;  /* 0x000000240a00a985 */ /* 0x0007e2000c101d2a */
[----:B------:R-:W-:-:S03]  /*2d960*/  @!P0 LEA.HI.X R15, R188, R3, R199, 0x1, P4 ;  /* 0x00000003bc0f8211 */ /* 0x000fc600020f0cc7 */
[----:B------:R3:W-:Y:S04]  /*2d970*/  @!P1 ST.E.128 desc[UR42][R12.64], R52 ;  /* 0x000000340c009985 */ /* 0x0007e8000c101d2a */
[----:B------:R3:W-:Y:S02]  /*2d980*/  @!P0 ST.E.128 desc[UR42][R14.64], R68 ;  /* 0x000000440e008985 */ /* 0x0007e4000c101d2a */
.L_x_12664:
[----:B------:R-:W-:Y:S05]  /*2d990*/  BSYNC B1 ;  /* 0x0000000000017941 */ /* 0x000fea0003800000 */
.L_x_12663:
[----:B------:R-:W-:-:S03]  /*2d9a0*/  UMOV UR4, 0xffffffff ;  /* 0xffffffff00047882 */ /* 0x000fc60000000000 */
[----:B------:R-:W-:Y:S05]  /*2d9b0*/  BRA.DIV UR4, `(.L_x_12665) ;  /* 0x000000da04747947 */ /* 0x000fea000b800000 */
[----:B-1----:R1:W4:Y:S04]  /*2d9c0*/  SHFL.IDX PT, R3, R17, 0x1, 0x181f ;  /* 0x00381f0011037f89 */ /* 0x00232800000e0000 */
[----:B--23--:R1:W2:Y:S02]  /*2d9d0*/  SHFL.IDX PT, R14, R16, 0x1, 0x181f ;  /* 0x00381f00100e7f89 */ /* 0x00c2a400000e0000 */
.L_x_12916:
[----:B-----5:R-:W-:Y:S01]  /*2d9e0*/  VIADD R5, R21, 0x20 ;  /* 0x0000002015057836 */ /* 0x020fe20000000000 */
        /* <DEDUP_REMOVED lines=10> */
[-C--:B----4-:R-:W-:Y:S02]  /*2da90*/  @!P3 LEA.HI.X R5, R181, R3.reuse, R202, 0x1, P5 ;  /* 0x00000003b505b211 */ /* 0x090fe400028f0cca */
        /* <DEDUP_REMOVED lines=9> */
.L_x_12667:
[----:B------:R-:W-:Y:S05]  /*2db30*/  BSYNC B1 ;  /* 0x0000000000017941 */ /* 0x000fea0003800000 */
.L_x_12666:
[----:B------:R-:W-:-:S03]  /*2db40*/  UMOV UR4, 0xffffffff ;  /* 0xffffffff00047882 */ /* 0x000fc60000000000 */
[----:B------:R-:W-:Y:S05]  /*2db50*/  BRA.DIV UR4, `(.L_x_12668) ;  /* 0x000000da04547947 */ /* 0x000fea000b800000 */
[----:B----4-:R4:W0:Y:S04]  /*2db60*/  SHFL.IDX PT, R3, R17, 0x2, 0x181f ;  /* 0x00581f0011037f89 */ /* 0x01082800000e0000 */
[----:B--2---:R4:W2:Y:S02]  /*2db70*/  SHFL.IDX PT, R14, R16, 0x2, 0x181f ;  /* 0x00581f00100e7f89 */ /* 0x0048a400000e0000 */
.L_x_12920:
[----:B---3--:R-:W-:Y:S01]  /*2db80*/  VIADD R5, R21, 0x40 ;  /* 0x0000004015057836 */ /* 0x008fe20000000000 */
        /* <DEDUP_REMOVED lines=20> */
.L_x_12670:
[----:B------:R-:W-:Y:S05]  /*2dcd0*/  BSYNC B1 ;  /* 0x0000000000017941 */ /* 0x000fea0003800000 */
.L_x_12669:
[----:B------:R-:W-:-:S03]  /*2dce0*/  UMOV UR4, 0xffffffff ;  /* 0xffffffff00047882 */ /* 0x000fc60000000000 */
[----:B------:R-:W-:Y:S05]  /*2dcf0*/  BRA.DIV UR4, `(.L_x_12671) ;  /* 0x000000da04347947 */ /* 0x000fea000b800000 */
[----:B0-----:R0:W0:Y:S04]  /*2dd00*/  SHFL.IDX PT, R3, R17, 0x3, 0x181f ;  /* 0x00781f0011037f89 */ /* 0x00102800000e0000 */
[----:B--2---:R2:W0:Y:S02]  /*2dd10*/  SHFL.IDX PT, R14, R16, 0x3, 0x181f ;  /* 0x00781f00100e7f89 */ /* 0x00442400000e0000 */
.L_x_12924:
[----:B---3--:R-:W-:-:S05]  /*2dd20*/  VIADD R5, R21, 0x60 ;  /* 0x0000006015057836 */ /* 0x008fca0000000000 */
[----:B------:R-:W-:-:S13]  /*2dd30*/  ISETP.GE.AND P0, PT, R5, R0, PT ;  /* 0x000000000500720c */ /* 0x000fda0003f06270 */
[----:B------:R-:W-:Y:S05]  /*2dd40*/  @P0 BRA `(.L_x_12672) ;  /* 0x0000002c00180947 */ /* 0x000fea0003800000 */
[----:B------:R-:W-:Y:S02]  /*2dd50*/  ULDC UR4, c[0x0][0xbc8] ;  /* 0x0002f20000047ab9 */ /* 0x000fe40000000800 */
[----:B------:R-:W-:Y:S02]  /*2dd60*/  ISETP.GE.AND P3, PT, R181, UR4, PT ;  /* 0x00000004b5007c0c */ /* 0x000fe4000bf66270 */
[----:B------:R-:W-:Y:S02]  /*2dd70*/  ISETP.GE.AND P4, PT, R183, UR4, PT ;  /* 0x00000004b7007c0c */ /* 0x000fe4000bf86270 */
[----:B------:R-:W-:-:S09]  /*2dd80*/  ISETP.GE.AND P5, PT, R182, UR4, PT ;  /* 0x00000004b6007c0c */ /* 0x000fd2000bfa6270 */
[-C--:B0-----:R-:W-:Y:S02]  /*2dd90*/  @!P3 LEA R4, P0, R181, R14.reuse, 0x1 ;  /* 0x0000000eb504b211 */ /* 0x081fe400078008ff */
        /* <DEDUP_REMOVED lines=14> */
.L_x_12661:
[----:B------:R-:W-:Y:S01]  /*2de80*/  ULDC.64 UR4, c[0x0][0xc08] ;  /* 0x0003020000047ab9 */ /* 0x000fe20000000a00 */
[----:B------:R-:W1:Y:S01]  /*2de90*/  @P2 LDC R8, c[0x0][0xcec] ;  /* 0x00033b00ff082b82 */ /* 0x000e620000000800 */
[----:B------:R-:W-:Y:S01]  /*2dea0*/  IMAD R10, R10, UR4, RZ ;  /* 0x000000040a0a7c24 */ /* 0x000fe2000f8e02ff */
[----:B------:R-:W-:Y:S01]  /*2deb0*/  SHF.R.S32.HI R6, RZ, 0x1f, R15 ;  /* 0x0000001fff067819 */ /* 0x000fe2000001140f */
[----:B0-----:R-:W-:-:S04]  /*2dec0*/  IMAD.WIDE.U32 R4, R3, UR4, RZ ;  /* 0x0000000403047c25 */ /* 0x001fc8000f8e00ff */
[----:B------:R-:W-:Y:S01]  /*2ded0*/  IMAD R3, R3, UR5, R10 ;  /* 0x0000000503037c24 */ /* 0x000fe2000f8e020a */
[----:B------:R-:W0:Y:S01]  /*2dee0*/  @P2 LDC R9, c[0x0][0xcf0] ;  /* 0x00033c00ff092b82 */ /* 0x000e220000000800 */
[----:B------:R-:W-:Y:S02]  /*2def0*/  ULDC.64 UR4, c[0x0][0xc38] ;  /* 0x00030e0000047ab9 */ /* 0x000fe40000000a00 */
[----:B------:R-:W-:Y:S02]  /*2df00*/  IMAD.IADD R5, R5, 0x1, R3 ;  /* 0x0000000105057824 */ /* 0x000fe400078e0203 */
[----:B------:R-:W-:Y:S02]  /*2df10*/  IMAD.MOV.U32 R3, RZ, RZ, R35 ;  /* 0x000000ffff037224 */ /* 0x000fe400078e0023 */
[----:B------:R-:W-:-:S04]  /*2df20*/  IMAD.WIDE.U32 R4, R193, UR4, R4 ;  /* 0x00000004c1047c25 */ /* 0x000fc8000f8e0004 */
[----:B------:R-:W-:Y:S01]  /*2df30*/  IMAD R5, R193, UR5, R5 ;  /* 0x00000005c1057c24 */ /* 0x000fe2000f8e0205 */
[----:B------:R-:W-:Y:S02]  /*2df40*/  ULDC.64 UR4, c[0x0][0xc40] ;  /* 0x0003100000047ab9 */ /* 0x000fe40000000a00 */
[----:B------:R-:W-:Y:S02]  /*2df50*/  IMAD R6, R6, UR4, RZ ;  /* 0x0000000406067c24 */ /* 0x000fe4000f8e02ff */
[----:B------:R-:W-:-:S04]  /*2df60*/  IMAD.WIDE.U32 R4, R15, UR4, R4 ;  /* 0x000000040f047c25 */ /* 0x000fc8000f8e0004 */
[----:B------:R-:W-:Y:S01]  /*2df70*/  IMAD R7, R15, UR5, R6 ;  /* 0x000000050f077c24 */ /* 0x000fe2000f8e0206 */
[----:B------:R-:W-:Y:S01]  /*2df80*/  ULDC.64 UR4, c[0x0][0xc48] ;  /* 0x0003120000047ab9 */ /* 0x000fe20000000a00 */
[----:B-1----:R-:W-:-:S04]  /*2df90*/  @P2 IMAD.HI.U32 R8, R35, R8, RZ ;  /* 0x0000000823082227 */ /* 0x002fc800078e00ff */
[----:B------:R-:W-:Y:S01]  /*2dfa0*/  IMAD.IADD R5, R5, 0x1, R7 ;  /* 0x0000000105057824 */ /* 0x000fe200078e0207 */
[----:B0-----:R-:W-:Y:S01]  /*2dfb0*/  @P2 SHF.R.U32.HI R3, RZ, R9, R8 ;  /* 0x00000009ff032219 */ /* 0x001fe20000011608 */
[----:B------:R-:W-:Y:S02]  /*2dfc0*/  VIADD R8, R2, 0x32420 ;  /* 0x0003242002087836 */ /* 0x000fe40000000000 */
[C---:B------:R-:W-:Y:S01]  /*2dfd0*/  IMAD.WIDE.U32 R4, R203.reuse, UR4, R4 ;  /* 0x00000004cb047c25 */ /* 0x040fe2000f8e0004 */
[--C-:B------:R-:W-:Y:S02]  /*2dfe0*/  SHF.R.S32.HI R6, RZ, 0x1f, R3.reuse ;  /* 0x0000001fff067819 */ /* 0x100fe40000011403 */
[----:B------:R-:W-:Y:S01]  /*2dff0*/  PRMT R8, RZ, 0x654, R8 ;  /* 0x00000654ff087816 */ /* 0x000fe20000000008 */
[----:B------:R-:W-:Y:S02]  /*2e000*/  IMAD.MOV R7, RZ, RZ, -R3 ;  /* 0x000000ffff077224 */ /* 0x000fe400078e0a03 */
[----:B------:R-:W-:Y:S01]  /*2e010*/  IMAD R5, R203, UR5, R5 ;  /* 0x00000005cb057c24 */ /* 0x000fe2000f8e0205 */
[----:B------:R-:W-:Y:S01]  /*2e020*/  ULDC.64 UR4, c[0x0][0xc30] ;  /* 0x00030c0000047ab9 */ /* 0x000fe20000000a00 */
[----:B------:R-:W-:Y:S01]  /*2e030*/  IMAD R7, R12, R7, R35 ;  /* 0x000000070c077224 */ /* 0x000fe200078e0223 */
[----:B------:R0:W-:Y:S01]  /*2e040*/  SYNCS.ARRIVE.TRANS64.RED.A1T0 RZ, [R8+URZ], RZ ;  /* 0x000000ff08ff79a7 */ /* 0x0001e2000810043f */
[----:B------:R-:W-:-:S02]  /*2e050*/  IMAD R6, R6, UR4, RZ ;  /* 0x0000000406067c24 */ /* 0x000fc4000f8e02ff */
        /* <DEDUP_REMOVED lines=16> */
.L_x_12927:
[----:B------:R-:W-:Y:S01]  /*2e160*/  ISETP.GE.AND P0, PT, R37, R0, PT ;  /* 0x000000002500720c */ /* 0x000fe20003f06270 */
[----:B------:R-:W-:-:S12]  /*2e170*/  BSSY B1, `(.L_x_12674) ;  /* 0x00000c6000017945 */ /* 0x000fd80003800000 */
[----:B------:R-:W-:Y:S05]  /*2e180*/  @P0 BRA `(.L_x_12675) ;  /* 0x0000000c00100947 */ /* 0x000fea0003800000 */
[----:B------:R-:W-:Y:S01]  /*2e190*/  ULDC UR4, c[0x0][0xbc8] ;  /* 0x0002f20000047ab9 */ /* 0x000fe20000000800 */
[----:B------:R-:W3:Y:S01]  /*2e1a0*/  LDL R10, [R1+0x468] ;  /* 0x00046800010a7983 */ /* 0x000ee20000100800 */
[----:B------:R-:W-:-:S03]  /*2e1b0*/  ISETP.GE.AND P0, PT, R197, UR4, PT ;  /* 0x00000004c5007c0c */ /* 0x000fc6000bf06270 */
[----:B------:R-:W4:Y:S04]  /*2e1c0*/  LDL R28, [R1+0x464] ;  /* 0x00046400011c7983 */ /* 0x000f280000100800 */
[----:B------:R-:W5:Y:S04]  /*2e1d0*/  LDL R11, [R1+0x508] ;  /* 0x00050800010b7983 */ /* 0x000f680000100800 */
[----:B------:R-:W5:Y:S04]  /*2e1e0*/  LDL R31, [R1+0x504] ;  /* 0x00050400011f7983 */ /* 0x000f680000100800 */
[----:B------:R-:W4:Y:S01]  /*2e1f0*/  @!P0 LDL.64 R20, [R1+0x260] ;  /* 0x0002600001148983 */ /* 0x000f220000100a00 */
[----:B-1----:R-:W-:-:S03]  /*2e200*/  @!P0 IMAD.MOV.U32 R15, RZ, RZ, R5 ;  /* 0x000000ffff0f8224 */ /* 0x002fc600078e0005 */
[----:B------:R-:W5:Y:S01]  /*2e210*/  LDL R27, [R1+0x500] ;  /* 0x00050000011b7983 */ /* 0x000f620000100800 */
[----:B--2---:R-:W-:-:S03]  /*2e220*/  @!P0 IMAD.WIDE R6, R197, 0x4, R14 ;  /* 0x00000004c5068825 */ /* 0x004fc600078e020e */
[----:B------:R-:W2:Y:S04]  /*2e230*/  LDL R24, [R1+0x4fc] ;  /* 0x0004fc0001187983 */ /* 0x000ea80000100800 */
[----:B------:R-:W2:Y:S04]  /*2e240*/  LDL R30, [R1+0x4f8] ;  /* 0x0004f800011e7983 */ /* 0x000ea80000100800 */
[----:B------:R-:W2:Y:S04]  /*2e250*/  LDL R29, [R1+0x4f4] ;  /* 0x0004f400011d7983 */ /* 0x000ea80000100800 */
[----:B------:R-:W2:Y:S04]  /*2e260*/  LDL R26, [R1+0x4f0] ;  /* 0x0004f000011a7983 */ /* 0x000ea80000100800 */
[----:B------:R-:W2:Y:S04]  /*2e270*/  LDL R15, [R1+0x4e0] ;  /* 0x0004e000010f7983 */ /* 0x000ea80000100800 */
[----:B------:R-:W2:Y:S01]  /*2e280*/  LDL R32, [R1+0x4a8] ;  /* 0x0004a80001207983 */ /* 0x000ea20000100800 */
[----:B---3--:R-:W-:-:S03]  /*2e290*/  ISETP.GE.AND P1, PT, R10, UR4, PT ;  /* 0x000000040a007c0c */ /* 0x008fc6000bf26270 */
[----:B----4-:R1:W-:Y:S10]  /*2e2a0*/  @!P0 ST.E.64 desc[UR42][R6.64], R20 ;  /* 0x0000001406008985 */ /* 0x0103f4000c101b2a */
[----:B------:R-:W3:Y:S01]  /*2e2b0*/  @!P1 LDL.64 R8, [R1+0x270] ;  /* 0x0002700001089983 */ /* 0x000ee20000100a00 */
[----:B------:R-:W-:-:S02]  /*2e2c0*/  ISETP.GE.AND P0, PT, R28, UR4, PT ;  /* 0x000000041c007c0c */ /* 0x000fc4000bf06270 */
[----:B------:R-:W-:-:S04]  /*2e2d0*/  @!P1 LEA R12, P2, R10, R14, 0x2 ;  /* 0x0000000e0a0c9211 */ /* 0x000fc800078410ff */
[----:B-----5:R-:W-:-:S05]  /*2e2e0*/  @!P1 LEA.HI.X R13, R10, R5, R11, 0x2, P2 ;  /* 0x000000050a0d9211 */ /* 0x020fca00010f140b */
[----:B---3--:R3:W-:Y:S04]  /*2e2f0*/  @!P1 ST.E.64 desc[UR42][R12.64], R8 ;  /* 0x000000080c009985 */ /* 0x0087e8000c101b2a */
[----:B------:R-:W4:Y:S01]  /*2e300*/  @!P0 LDL.64 R10, [R1+0x280] ;  /* 0x00028000010a8983 */ /* 0x000f220000100a00 */
[----:B------:R-:W-:Y:S02]  /*2e310*/  ISETP.GE.AND P1, PT, R237, UR4, PT ;  /* 0x00000004ed007c0c */ /* 0x000fe4000bf26270 */
[----:B------:R-:W-:-:S04]  /*2e320*/  @!P0 LEA R16, P2, R28, R14, 0x2 ;  /* 0x0000000e1c108211 */ /* 0x000fc800078410ff */
[----:B------:R-:W-:Y:S02]  /*2e330*/  @!P0 LEA.HI.X R17, R28, R5, R31, 0x2, P2 ;  /* 0x000000051c118211 */ /* 0x000fe400010f141f */
[----:B------:R-:W5:Y:S04]  /*2e340*/  LDL R28, [R1+0x4ec] ;  /* 0x0004ec00011c7983 */ /* 0x000f680000100800 */
[----:B------:R-:W5:Y:S04]  /*2e350*/  LDL R31, [R1+0x4a4] ;  /* 0x0004a400011f7983 */ /* 0x000f680000100800 */
[----:B----4-:R4:W-:Y:S04]  /*2e360*/  @!P0 ST.E.64 desc[UR42][R16.64], R10 ;  /* 0x0000000a10008985 */ /* 0x0109e8000c101b2a */
[----:B-1----:R-:W2:Y:S01]  /*2e370*/  @!P1 LDL.64 R6, [R1+0x290] ;  /* 0x0002900001069983 */ /* 0x002ea20000100a00 */
[----:B------:R-:W-:-:S02]  /*2e380*/  ISETP.GE.AND P0, PT, R236, UR4, PT ;  /* 0x00000004ec007c0c */ /* 0x000fc4000bf06270 */
[----:B------:R-:W-:-:S04]  /*2e390*/  @!P1 LEA R20, P2, R237, R14, 0x2 ;  /* 0x0000000eed149211 */ /* 0x000fc800078410ff */
[----:B------:R-:W-:Y:S02]  /*2e3a0*/  @!P1 LEA.HI.X R21, R237, R5, R27, 0x2, P2 ;  /* 0x00000005ed159211 */ /* 0x000fe400010f141b */
[----:B------:R-:W5:Y:S04]  /*2e3b0*/  LDL R27, [R1+0x4e8] ;  /* 0x0004e800011b7983 */ /* 0x000f680000100800 */
[----:B--2---:R1:W-:Y:S04]  /*2e3c0*/  @!P1 ST.E.64 desc[UR42][R20.64], R6 ;  /* 0x0000000614009985 */ /* 0x0043e8000c101b2a */
[----:B---3--:R-:W2:Y:S01]  /*2e3d0*/  @!P0 LDL.64 R8, [R1+0x2a0] ;  /* 0x0002a00001088983 */ /* 0x008ea20000100a00 */
[----:B------:R-:W-:-:S02]  /*2e3e0*/  ISETP.GE.AND P1, PT, R235, UR4, PT ;  /* 0x00000004eb007c0c */ /* 0x000fc4000bf26270 */
[----:B------:R-:W-:-:S04]  /*2e3f0*/  @!P0 LEA R12, P2, R236, R14, 0x2 ;  /* 0x0000000eec0c8211 */ /* 0x000fc800078410ff */
[----:B------:R-:W-:Y:S02]  /*2e400*/  @!P0 LEA.HI.X R13, R236, R5, R24, 0x2, P2 ;  /* 0x00000005ec0d8211 */ /* 0x000fe400010f1418 */
[----:B------:R-:W3:Y:S04]  /*2e410*/  LDL R24, [R1+0x4e4] ;  /* 0x0004e40001187983 */ /* 0x000ee80000100800 */
[----:B--2---:R2:W-:Y:S04]  /*2e420*/  @!P0 ST.E.64 desc[UR42][R12.64], R8 ;  /* 0x000000080c008985 */ /* 0x0045e8000c101b2a */
[----:B----4-:R-:W4:Y:S01]  /*2e430*/  @!P1 LDL.64 R10, [R1+0x2b0] ;  /* 0x0002b000010a9983 */ /* 0x010f220000100a00 */
[----:B------:R-:W-:-:S02]  /*2e440*/  ISETP.GE.AND P0, PT, R234, UR4, PT ;  /* 0x00000004ea007c0c */ /* 0x000fc4000bf06270 */
[----:B------:R-:W-:-:S04]  /*2e450*/  @!P1 LEA R16, P2, R235, R14, 0x2 ;  /* 0x0000000eeb109211 */ /* 0x000fc800078410ff */
[----:B------:R-:W-:Y:S02]  /*2e460*/  @!P1 LEA.HI.X R17, R235, R5, R30, 0x2, P2 ;  /* 0x00000005eb119211 */ /* 0x000fe400010f141e */
[----:B------:R-:W3:Y:S04]  /*2e470*/  LDL R30, [R1+0x4a0] ;  /* 0x0004a000011e7983 */ /* 0x000ee80000100800 */
[----:B----4-:R4:W-:Y:S04]  /*2e480*/  @!P1 ST.E.64 desc[UR42][R16.64], R10 ;  /* 0x0000000a10009985 */ /* 0x0109e8000c101b2a */
[----:B-1----:R-:W5:Y:S01]  /*2e490*/  @!P0 LDL.64 R6, [R1+0x2c0] ;  /* 0x0002c00001068983 */ /* 0x002f620000100a00 */
[----:B------:R-:W-:-:S02]  /*2e4a0*/  ISETP.GE.AND P1, PT, R233, UR4, PT ;  /* 0x00000004e9007c0c */ /* 0x000fc4000bf26270 */
[----:B------:R-:W-:-:S04]  /*2e4b0*/  @!P0 LEA R20, P2, R234, R14, 0x2 ;  /* 0x0000000eea148211 */ /* 0x000fc800078410ff */
[----:B------:R-:W-:Y:S02]  /*2e4c0*/  @!P0 LEA.HI.X R21, R234, R5, R29, 0x2, P2 ;  /* 0x00000005ea158211 */ /* 0x000fe400010f141d */
[----:B------:R-:W3:Y:S04]  /*2e4d0*/  LDL R29, [R1+0x4dc] ;  /* 0x0004dc00011d7983 */ /* 0x000ee80000100800 */
[----:B-----5:R1:W-:Y:S04]  /*2e4e0*/  @!P0 ST.E.64 desc[UR42][R20.64], R6 ;  /* 0x0000000614008985 */ /* 0x0203e8000c101b2a */
[----:B--2---:R-:W2:Y:S01]  /*2e4f0*/  @!P1 LDL.64 R8, [R1+0x2d0] ;  /* 0x0002d00001089983 */ /* 0x004ea20000100a00 */
[----:B------:R-:W-:-:S02]  /*2e500*/  ISETP.GE.AND P0, PT, R232, UR4, PT ;  /* 0x00000004e8007c0c */ /* 0x000fc4000bf06270 */
[----:B------:R-:W-:-:S04]  /*2e510*/  @!P1 LEA R12, P2, R233, R14, 0x2 ;  /* 0x0000000ee90c9211 */ /* 0x000fc800078410ff */
[----:B------:R-:W-:Y:S02]  /*2e520*/  @!P1 LEA.HI.X R13, R233, R5, R26, 0x2, P2 ;  /* 0x00000005e90d9211 */ /* 0x000fe400010f141a */
[----:B------:R-:W5:Y:S04]  /*2e530*/  LDL R26, [R1+0x4d8] ;  /* 0x0004d800011a7983 */ /* 0x000f680000100800 */
[----:B--2---:R2:W-:Y:S04]  /*2e540*/  @!P1 ST.E.64 desc[UR42][R12.64], R8 ;  /* 0x000000080c009985 */ /* 0x0045e8000c101b2a */
[----:B----4-:R-:W4:Y:S01]  /*2e550*/  @!P0 LDL.64 R10, [R1+0x2e0] ;  /* 0x0002e000010a8983 */ /* 0x010f220000100a00 */
[----:B------:R-:W-:-:S02]  /*2e560*/  ISETP.GE.AND P1, PT, R231, UR4, PT ;  /* 0x00000004e7007c0c */ /* 0x000fc4000bf26270 */
[----:B------:R-:W-:-:S04]  /*2e570*/  @!P0 LEA R16, P2, R232, R14, 0x2 ;  /* 0x0000000ee8108211 */ /* 0x000fc800078410ff */
[----:B------:R-:W-:Y:S02]  /*2e580*/  @!P0 LEA.HI.X R17, R232, R5, R28, 0x2, P2 ;  /* 0x00000005e8118211 */ /* 0x000fe400010f141c */
[----:B------:R-:W5:Y:S04]  /*2e590*/  LDL R28, [R1+0x4d4] ;  /* 0x0004d400011c7983 */ /* 0x000f680000100800 */
[----:B----4-:R4:W-:Y:S04]  /*2e5a0*/  @!P0 ST.E.64 desc[UR42][R16.64], R10 ;  /* 0x0000000a10008985 */ /* 0x0109e8000c101b2a */
[----:B-1----:R-:W3:Y:S01]  /*2e5b0*/  @!P1 LDL.64 R6, [R1+0x2f0] ;  /* 0x0002f00001069983 */ /* 0x002ee20000100a00 */
[----:B------:R-:W-:-:S02]  /*2e5c0*/  ISETP.GE.AND P0, PT, R230, UR4, PT ;  /* 0x00000004e6007c0c */ /* 0x000fc4000bf06270 */
[----:B------:R-:W-:-:S04]  /*2e5d0*/  @!P1 LEA R20, P2, R231, R14, 0x2 ;  /* 0x0000000ee7149211 */ /* 0x000fc800078410ff */
[----:B------:R-:W-:Y:S02]  /*2e5e0*/  @!P1 LEA.HI.X R21, R231, R5, R27, 0x2, P2 ;  /* 0x00000005e7159211 */ /* 0x000fe400010f141b */
[----:B------:R-:W5:Y:S04]  /*2e5f0*/  LDL R27, [R1+0x4d0] ;  /* 0x0004d000011b7983 */ /* 0x000f680000100800 */
[----:B---3--:R1:W-:Y:S04]  /*2e600*/  @!P1 ST.E.64 desc[UR42][R20.64], R6 ;  /* 0x0000000614009985 */ /* 0x0083e8000c101b2a */
[----:B--2---:R-:W2:Y:S01]  /*2e610*/  @!P0 LDL.64 R8, [R1+0x300] ;  /* 0x0003000001088983 */ /* 0x004ea20000100a00 */
        /* <DEDUP_REMOVED lines=83> */
[----:B-1----:R-:W2:Y:S01]  /*2eb50*/  @!P0 LDL.64 R6, [R1+0x3e0] ;  /* 0x0003e00001068983 */ /* 0x002ea20000100a00 */
[----:B------:R-:W-:-:S02]  /*2eb60*/  ISETP.GE.AND P1, PT, R210, UR4, PT ;  /* 0x00000004d2007c0c */ /* 0x000fc4000bf26270 */
[----:B------:R-:W-:-:S04]  /*2eb70*/  @!P0 LEA R20, P2, R211, R14, 0x2 ;  /* 0x0000000ed3148211 */ /* 0x000fc800078410ff */
[----:B-----5:R-:W-:Y:S02]  /*2eb80*/  @!P0 LEA.HI.X R21, R211, R5, R26, 0x2, P2 ;  /* 0x00000005d3158211 */ /* 0x020fe400010f141a */
[----:B------:R-:W5:Y:S04]  /*2eb90*/  LDL R26, [R1+0x490] ;  /* 0x00049000011a7983 */ /* 0x000f680000100800 */
[----:B--2---:R1:W-:Y:S04]  /*2eba0*/  @!P0 ST.E.64 desc[UR42][R20.64], R6 ;  /* 0x0000000614008985 */ /* 0x0043e8000c101b2a */
[----:B------:R-:W2:Y:S01]  /*2ebb0*/  @!P1 LDL.64 R8, [R1+0x3f0] ;  /* 0x0003f00001089983 */ /* 0x000ea20000100a00 */
[----:B------:R-:W-:-:S02]  /*2ebc0*/  ISETP.GE.AND P0, PT, R209, UR4, PT ;  /* 0x00000004d1007c0c */ /* 0x000fc4000bf06270 */
[----:B------:R-:W-:-:S04]  /*2ebd0*/  @!P1 LEA R12, P2, R210, R14, 0x2 ;  /* 0x0000000ed20c9211 */ /* 0x000fc800078410ff */
[----:B------:R-:W-:-:S05]  /*2ebe0*/  @!P1 LEA.HI.X R13, R210, R5, R32, 0x2, P2 ;  /* 0x00000005d20d9211 */ /* 0x000fca00010f1420 */
[----:B--2---:R2:W-:Y:S04]  /*2ebf0*/  @!P1 ST.E.64 desc[UR42][R12.64], R8 ;  /* 0x000000080c009985 */ /* 0x0045e8000c101b2a */
[----:B----4-:R-:W4:Y:S01]  /*2ec00*/  @!P0 LDL.64 R10, [R1+0x400] ;  /* 0x00040000010a8983 */ /* 0x010f220000100a00 */
[----:B------:R-:W-:Y:S02]  /*2ec10*/  ISETP.GE.AND P1, PT, R208, UR4, PT ;  /* 0x00000004d0007c0c */ /* 0x000fe4000bf26270 */
[----:B------:R-:W-:-:S04]  /*2ec20*/  @!P0 LEA R16, P2, R209, R14, 0x2 ;  /* 0x0000000ed1108211 */ /* 0x000fc800078410ff */
[----:B------:R-:W-:-:S05]  /*2ec30*/  @!P0 LEA.HI.X R17, R209, R5, R31, 0x2, P2 ;  /* 0x00000005d1118211 */ /* 0x000fca00010f141f */
[----:B----4-:R4:W-:Y:S04]  /*2ec40*/  @!P0 ST.E.64 desc[UR42][R16.64], R10 ;  /* 0x0000000a10008985 */ /* 0x0109e8000c101b2a */
[----:B-1----:R-:W3:Y:S01]  /*2ec50*/  @!P1 LDL.64 R6, [R1+0x410] ;  /* 0x0004100001069983 */ /* 0x002ee20000100a00 */
        /* <DEDUP_REMOVED lines=9> */
[----:B----4-:R-:W3:Y:S01]  /*2ecf0*/  @!P1 LDL.64 R10, [R1+0x430] ;  /* 0x00043000010a9983 */ /* 0x010ee20000100a00 */
[----:B------:R-:W-:Y:S02]  /*2ed00*/  ISETP.GE.AND P0, PT, R15, UR4, PT ;  /* 0x000000040f007c0c */ /* 0x000fe4000bf06270 */
[----:B------:R-:W-:-:S04]  /*2ed10*/  @!P1 LEA R16, P2, R206, R14, 0x2 ;  /* 0x0000000ece109211 */ /* 0x000fc800078410ff */
[----:B------:R-:W-:-:S05]  /*2ed20*/  @!P1 LEA.HI.X R17, R206, R5, R28, 0x2, P2 ;  /* 0x00000005ce119211 */ /* 0x000fca00010f141c */
[----:B---3--:R3:W-:Y:S04]  /*2ed30*/  @!P1 ST.E.64 desc[UR42][R16.64], R10 ;  /* 0x0000000a10009985 */ /* 0x0087e8000c101b2a */
[----:B-1----:R-:W4:Y:S01]  /*2ed40*/  @!P0 LDL.64 R6, [R1+0x440] ;  /* 0x0004400001068983 */ /* 0x002f220000100a00 */
[----:B------:R-:W-:Y:S02]  /*2ed50*/  ISETP.GE.AND P1, PT, R24, UR4, PT ;  /* 0x0000000418007c0c */ /* 0x000fe4000bf26270 */
[----:B------:R-:W-:-:S04]  /*2ed60*/  @!P0 LEA R20, P2, R15, R14, 0x2 ;  /* 0x0000000e0f148211 */ /* 0x000fc800078410ff */
[----:B------:R-:W-:-:S05]  /*2ed70*/  @!P0 LEA.HI.X R21, R15, R5, R27, 0x2, P2 ;  /* 0x000000050f158211 */ /* 0x000fca00010f141b */
[----:B----4-:R3:W-:Y:S04]  /*2ed80*/  @!P0 ST.E.64 desc[UR42][R20.64], R6 ;  /* 0x0000000614008985 */ /* 0x0107e8000c101b2a */
[----:B--2---:R-:W2:Y:S01]  /*2ed90*/  @!P1 LDL.64 R8, [R1+0x450] ;  /* 0x0004500001089983 */ /* 0x004ea20000100a00 */
[----:B------:R-:W-:-:S04]  /*2eda0*/  @!P1 LEA R14, P0, R24, R14, 0x2 ;  /* 0x0000000e180e9211 */ /* 0x000fc800078010ff */
[----:B-----5:R-:W-:-:S05]  /*2edb0*/  @!P1 LEA.HI.X R15, R24, R5, R26, 0x2, P0 ;  /* 0x00000005180f9211 */ /* 0x020fca00000f141a */
[----:B--2---:R3:W-:Y:S04]  /*2edc0*/  @!P1 ST.E.64 desc[UR42][R14.64], R8 ;  /* 0x000000080e009985 */ /* 0x0047e8000c101b2a */
.L_x_12675:
[----:B------:R-:W-:Y:S05]  /*2edd0*/  BSYNC B1 ;  /* 0x0000000000017941 */ /* 0x000fea0003800000 */
.L_x_12674:
[----:B------:R-:W-:-:S03]  /*2ede0*/  UMOV UR4, 0xffffffff ;  /* 0xffffffff00047882 */ /* 0x000fc60000000000 */
[----:B------:R-:W-:Y:S05]  /*2edf0*/  BRA.DIV UR4, `(.L_x_12676) ;  /* 0x000000ca04707947 */ /* 0x000fea000b800000 */
[----:B0-----:R-:W0:Y:S04]  /*2ee00*/  SHFL.IDX PT, R4, R4, 0x1, 0x1c1f ;  /* 0x003c1f0004047f89 */ /* 0x001e2800000e0000 */
[----:B--23--:R2:W3:Y:S02]  /*2ee10*/  SHFL.IDX PT, R14, R3, 0x1, 0x1c1f ;  /* 0x003c1f00030e7f89 */ /* 0x00c4e400000e0000 */
.L_x_12931:
[----:B------:R-:W-:-:S13]  /*2ee20*/  ISETP.GE.AND P0, PT, R25, R0, PT ;  /* 0x000000001900720c */ /* 0x000fda0003f06270 */
[----:B------:R-:W-:Y:S05]  /*2ee30*/  @P0 BRA `(.L_x_12672) ;  /* 0x0000001800dc0947 */ /* 0x000fea0003800000 */
[----:B------:R-:W4:Y:S01]  /*2ee40*/  LDC R0, c[0x0][0xbc8] ;  /* 0x0002f200ff007b82 */ /* 0x000f220000000800 */
[----:B------:R-:W5:Y:S04]  /*2ee50*/  LDL R49, [R1+0x468] ;  /* 0x0004680001317983 */ /* 0x000f680000100800 */
[----:B------:R-:W5:Y:S04]  /*2ee60*/  LDL R52, [R1+0x464] ;  /* 0x0004640001347983 */ /* 0x000f680000100800 */
[----:B------:R-:W5:Y:S04]  /*2ee70*/  LDL R50, [R1+0x508] ;  /* 0x0005080001327983 */ /* 0x000f680000100800 */
[----:B------:R-:W5:Y:S04]  /*2ee80*/  LDL R45, [R1+0x4f8] ;  /* 0x0004f800012d7983 */ /* 0x000f680000100800 */
[----:B------:R-:W5:Y:S04]  /*2ee90*/  LDL R42, [R1+0x4e8] ;  /* 0x0004e800012a7983 */ /* 0x000f680000100800 */
[----:B------:R-:W5:Y:S01]  /*2eea0*/  LDL R46, [R1+0x4fc] ;  /* 0x0004fc00012e7983 */ /* 0x000f620000100800 */
[----:B----4-:R-:W-:-:S03]  /*2eeb0*/  ISETP.GE.AND P0, PT, R197, R0, PT ;  /* 0x00000000c500720c */ /* 0x010fc60003f06270 */
[----:B------:R-:W4:Y:S04]  /*2eec0*/  LDL R40, [R1+0x4dc] ;  /* 0x0004dc0001287983 */ /* 0x000f280000100800 */
[----:B------:R-:W4:Y:S04]  /*2eed0*/  LDL R10, [R1+0x4ec] ;  /* 0x0004ec00010a7983 */ /* 0x000f280000100800 */
[----:B------:R-:W4:Y:S04]  /*2eee0*/  LDL R11, [R1+0x4d4] ;  /* 0x0004d400010b7983 */ /* 0x000f280000100800 */
[----:B------:R-:W4:Y:S01]  /*2eef0*/  @!P0 LDL.64 R20, [R1+0x268] ;  /* 0x0002680001148983 */ /* 0x000f220000100a00 */
[----:B0-----:R-:W-:-:S03]  /*2ef00*/  @!P0 IMAD.MOV.U32 R15, RZ, RZ, R4 ;  /* 0x000000ffff0f8224 */ /* 0x001fc600078e0004 */
[----:B------:R-:W4:Y:S01]  /*2ef10*/  LDL R48, [R1+0x504] ;  /* 0x0005040001307983 */ /* 0x000f220000100800 */
[----:B---3--:R-:W-:-:S03]  /*2ef20*/  @!P0 IMAD.WIDE R6, R197, 0x4, R14 ;  /* 0x00000004c5068825 */ /* 0x008fc600078e020e */
        /* <DEDUP_REMOVED lines=21> */
[----:B-1----:R-:W3:Y:S04]  /*2f080*/  LDL R5, [R1+0x470] ;  /* 0x0004700001057983 */ /* 0x002ee80000100800 */
[----:B--2---:R-:W2:Y:S01]  /*2f090*/  LDL R3, [R1+0x46c] ;  /* 0x00046c0001037983 */ /* 0x004ea20000100800 */
[----:B-----5:R-:W-:-:S03]  /*2f0a0*/  ISETP.GE.AND P1, PT, R49, R0, PT ;  /* 0x000000003100720c */ /* 0x020fc60003f26270 */
[----:B----4-:R0:W-:Y:S10]  /*2f0b0*/  @!P0 ST.E.64 desc[UR42][R6.64], R20 ;  /* 0x0000001406008985 */ /* 0x0101f4000c101b2a */
[----:B------:R-:W4:Y:S01]  /*2f0c0*/  @!P1 LDL.64 R8, [R1+0x278] ;  /* 0x0002780001089983 */ /* 0x000f220000100a00 */
[----:B------:R-:W-:-:S02]  /*2f0d0*/  ISETP.GE.AND P2, PT, R52, R0, PT ;  /* 0x000000003400720c */ /* 0x000fc40003f46270 */
[----:B------:R-:W-:-:S04]  /*2f0e0*/  @!P1 LEA R12, P0, R49, R14, 0x2 ;  /* 0x0000000e310c9211 */ /* 0x000fc800078010ff */
[----:B------:R-:W-:Y:S01]  /*2f0f0*/  @!P1 LEA.HI.X R13, R49, R4, R50, 0x2, P0 ;  /* 0x00000004310d9211 */ /* 0x000fe200000f1432 */
[----:B------:R-:W-:Y:S02]  /*2f100*/  IMAD.MOV.U32 R49, RZ, RZ, R45 ;  /* 0x000000ffff317224 */ /* 0x000fe400078e002d */
[----:B------:R-:W-:Y:S02]  /*2f110*/  IMAD.MOV.U32 R45, RZ, RZ, R42 ;  /* 0x000000ffff2d7224 */ /* 0x000fe400078e002a */
[----:B------:R-:W-:Y:S02]  /*2f120*/  IMAD.MOV.U32 R50, RZ, RZ, R46 ;  /* 0x000000ffff327224 */ /* 0x000fe400078e002e */
[----:B------:R-:W-:Y:S02]  /*2f130*/  IMAD.MOV.U32 R42, RZ, RZ, R40 ;  /* 0x000000ffff2a7224 */ /* 0x000fe400078e0028 */
[----:B------:R-:W-:Y:S02]  /*2f140*/  IMAD.MOV.U32 R40, RZ, RZ, R11 ;  /* 0x000000ffff287224 */ /* 0x000fe400078e000b */
[----:B------:R-:W-:Y:S01]  /*2f150*/  IMAD.MOV.U32 R46, RZ, RZ, R10 ;  /* 0x000000ffff2e7224 */ /* 0x000fe200078e000a */
[----:B----4-:R1:W-:Y:S04]  /*2f160*/  @!P1 ST.E.64 desc[UR42][R12.64], R8 ;  /* 0x000000080c009985 */ /* 0x0103e8000c101b2a */
[----:B------:R-:W4:Y:S01]  /*2f170*/  @!P2 LDL.64 R10, [R1+0x288] ;  /* 0x00028800010aa983 */ /* 0x000f220000100a00 */
[----:B------:R-:W-:Y:S01]  /*2f180*/  ISETP.GE.AND P1, PT, R237, R0, PT ;  /* 0x00000000ed00720c */ /* 0x000fe20003f26270 */
[----:B------:R-:W-:-:S02]  /*2f190*/  IMAD.MOV.U32 R53, RZ, RZ, R48 ;  /* 0x000000ffff357224 */ /* 0x000fc400078e0030 */
[----:B---3--:R-:W-:Y:S01]  /*2f1a0*/  IMAD.MOV.U32 R48, RZ, RZ, R16 ;  /* 0x000000ffff307224 */ /* 0x008fe200078e0010 */
[C---:B------:R-:W-:Y:S01]  /*2f1b0*/  @!P2 LEA R16, P0, R52.reuse, R14, 0x2 ;  /* 0x0000000e3410a211 */ /* 0x040fe200078010ff */
[----:B------:R-:W-:Y:S02]  /*2f1c0*/  IMAD.MOV.U32 R51, RZ, RZ, R47 ;  /* 0x000000ffff337224 */ /* 0x000fe400078e002f */
[----:B------:R-:W-:Y:S02]  /*2f1d0*/  IMAD.MOV.U32 R47, RZ, RZ, R43 ;  /* 0x000000ffff2f7224 */ /* 0x000fe400078e002b */
[----:B------:R-:W-:Y:S02]  /*2f1e0*/  IMAD.MOV.U32 R43, RZ, RZ, R36 ;  /* 0x000000ffff2b7224 */ /* 0x000fe400078e0024 */
[----:B------:R-:W-:Y:S01]  /*2f1f0*/  IMAD.MOV.U32 R36, RZ, RZ, R17 ;  /* 0x000000ffff247224 */ /* 0x000fe200078e0011 */
[----:B------:R-:W-:-:S05]  /*2f200*/  @!P2 LEA.HI.X R17, R52, R4, R53, 0x2, P0 ;  /* 0x000000043411a211 */ /* 0x000fca00000f1435 */
[----:B----4-:R3:W-:Y:S04]  /*2f210*/  @!P2 ST.E.64 desc[UR42][R16.64], R10 ;  /* 0x0000000a1000a985 */ /* 0x0107e8000c101b2a */
[----:B0-----:R-:W4:Y:S01]  /*2f220*/  @!P1 LDL.64 R6, [R1+0x298] ;  /* 0x0002980001069983 */ /* 0x001f220000100a00 */
[----:B------:R-:W-:Y:S02]  /*2f230*/  ISETP.GE.AND P2, PT, R236, R0, PT ;  /* 0x00000000ec00720c */ /* 0x000fe40003f46270 */
[----:B------:R-:W-:-:S04]  /*2f240*/  @!P1 LEA R20, P0, R237, R14, 0x2 ;  /* 0x0000000eed149211 */ /* 0x000fc800078010ff */
[----:B------:R-:W-:-:S05]  /*2f250*/  @!P1 LEA.HI.X R21, R237, R4, R51, 0x2, P0 ;  /* 0x00000004ed159211 */ /* 0x000fca00000f1433 */
[----:B----4-:R0:W-:Y:S04]  /*2f260*/  @!P1 ST.E.64 desc[UR42][R20.64], R6 ;  /* 0x0000000614009985 */ /* 0x0101e8000c101b2a */
[----:B-1----:R-:W4:Y:S01]  /*2f270*/  @!P2 LDL.64 R8, [R1+0x2a8] ;  /* 0x0002a8000108a983 */ /* 0x002f220000100a00 */
[----:B------:R-:W-:Y:S02]  /*2f280*/  ISETP.GE.AND P1, PT, R235, R0, PT ;  /* 0x00000000eb00720c */ /* 0x000fe40003f26270 */
[----:B------:R-:W-:-:S04]  /*2f290*/  @!P2 LEA R12, P0, R236, R14, 0x2 ;  /* 0x0000000eec0ca211 */ /* 0x000fc800078010ff */
[----:B------:R-:W-:-:S05]  /*2f2a0*/  @!P2 LEA.HI.X R13, R236, R4, R50, 0x2, P0 ;  /* 0x00000004ec0da211 */ /* 0x000fca00000f1432 */
[----:B----4-:R1:W-:Y:S04]  /*2f2b0*/  @!P2 ST.E.64 desc[UR42][R12.64], R8 ;  /* 0x000000080c00a985 */ /* 0x0103e8000c101b2a */
[----:B---3--:R-:W3:Y:S01]  /*2f2c0*/  @!P1 LDL.64 R10, [R1+0x2b8] ;  /* 0x0002b800010a9983 */ /* 0x008ee20000100a00 */
[----:B------:R-:W-:Y:S02]  /*2f2d0*/  ISETP.GE.AND P2, PT, R234, R0, PT ;  /* 0x00000000ea00720c */ /* 0x000fe40003f46270 */
[----:B------:R-:W-:-:S04]  /*2f2e0*/  @!P1 LEA R16, P0, R235, R14, 0x2 ;  /* 0x0000000eeb109211 */ /* 0x000fc800078010ff */
[----:B------:R-:W-:-:S05]  /*2f2f0*/  @!P1 LEA.HI.X R17, R235, R4, R49, 0x2, P0 ;  /* 0x00000004eb119211 */ /* 0x000fca00000f1431 */
[----:B---3--:R3:W-:Y:S04]  /*2f300*/  @!P1 ST.E.64 desc[UR42][R16.64], R10 ;  /* 0x0000000a10009985 */ /* 0x0087e8000c101b2a */
        /* <DEDUP_REMOVED lines=113> */
[----:B------:R-:W-:-:S07]  /*2fa20*/  @!P2 LEA.HI.X R13, R207, R4, R26, 0x2, P0 ;  /* 0x00000004cf0da211 */ /* 0x000fce00000f141a */
[C---:B---3--:R-:W-:Y:S01]  /*2fa30*/  @!P1 LEA R16, P0, R206.reuse, R14, 0x2 ;  /* 0x0000000ece109211 */ /* 0x048fe200078010ff */
[----:B----4-:R0:W-:Y:S04]  /*2fa40*/  @!P2 ST.E.64 desc[UR42][R12.64], R8 ;  /* 0x000000080c00a985 */ /* 0x0101e8000c101b2a */
[----:B------:R-:W3:Y:S01]  /*2fa50*/  @!P1 LDL.64 R10, [R1+0x438] ;  /* 0x00043800010a9983 */ /* 0x000ee20000100a00 */
[----:B------:R-:W-:Y:S02]  /*2fa60*/  @!P1 LEA.HI.X R17, R206, R4, R24, 0x2, P0 ;  /* 0x00000004ce119211 */ /* 0x000fe400000f1418 */
[-C--:B------:R-:W-:Y:S01]  /*2fa70*/  ISETP.GE.AND P0, PT, R5, R0.reuse, PT ;  /* 0x000000000500720c */ /* 0x080fe20003f06270 */
[----:B------:R-:W-:Y:S02]  /*2fa80*/  BSSY B1, `(.L_x_12677) ;  /* 0x0000009000017945 */ /* 0x000fe40003800000 */
[----:B---3--:R0:W-:Y:S01]  /*2fa90*/  @!P1 ST.E.64 desc[UR42][R16.64], R10 ;  /* 0x0000000a10009985 */ /* 0x0081e2000c101b2a */
[----:B--2---:R-:W-:-:S09]  /*2faa0*/  ISETP.GE.AND P1, PT, R3, R0, PT ;  /* 0x000000000300720c */ /* 0x004fd20003f26270 */
[----:B------:R-:W-:Y:S05]  /*2fab0*/  @P0 BRA `(.L_x_12678) ;  /* 0x0000000000140947 */ /* 0x000fea0003800000 */
[----:B------:R-:W2:Y:S04]  /*2fac0*/  LDL R24, [R1+0x494] ;  /* 0x0004940001187983 */ /* 0x000ea80000100800 */
[----:B0-----:R-:W3:Y:S01]  /*2fad0*/  LDL.64 R8, [R1+0x448] ;  /* 0x0004480001087983 */ /* 0x001ee20000100a00 */
[----:B------:R-:W-:-:S04]  /*2fae0*/  LEA R6, P0, R5, R14, 0x2 ;  /* 0x0000000e05067211 */ /* 0x000fc800078010ff */
[----:B--2---:R-:W-:-:S05]  /*2faf0*/  LEA.HI.X R7, R5, R4, R24, 0x2, P0 ;  /* 0x0000000405077211 */ /* 0x004fca00000f1418 */
[----:B---3--:R1:W-:Y:S04]  /*2fb00*/  ST.E.64 desc[UR42][R6.64], R8 ;  /* 0x0000000806007985 */ /* 0x0083e8000c101b2a */
.L_x_12678:
[----:B------:R-:W-:Y:S05]  /*2fb10*/  BSYNC B1 ;  /* 0x0000000000017941 */ /* 0x000fea0003800000 */
.L_x_12677:
[----:B------:R-:W-:Y:S05]  /*2fb20*/  @P1 BRA `(.L_x_12672) ;  /* 0x0000000c00a01947 */ /* 0x000fea0003800000 */
[----:B------:R-:W2:Y:S04]  /*2fb30*/  LDL R0, [R1+0x490] ;  /* 0x0004900001007983 */ /* 0x000ea80000100800 */
[----:B01----:R-:W3:Y:S01]  /*2fb40*/  LDL.64 R6, [R1+0x458] ;  /* 0x0004580001067983 */ /* 0x003ee20000100a00 */
[----:B------:R-:W-:-:S04]  /*2fb50*/  LEA R14, P0, R3, R14, 0x2 ;  /* 0x0000000e030e7211 */ /* 0x000fc800078010ff */
[----:B--2---:R-:W-:-:S05]  /*2fb60*/  LEA.HI.X R15, R3, R4, R0, 0x2, P0 ;  /* 0x00000004030f7211 */ /* 0x004fca00000f1400 */
[----:B---3--:R4:W-:Y:S01]  /*2fb70*/  ST.E.64 desc[UR42][R14.64], R6 ;  /* 0x000000060e007985 */ /* 0x0089e2000c101b2a */
[----:B------:R-:W-:Y:S05]  /*2fb80*/  BRA `(.L_x_12672) ;  /* 0x0000000c00887947 */ /* 0x000fea0003800000 */
.L_x_12659:
[----:B------:R-:W-:Y:S01]  /*2fb90*/  ULDC.64 UR4, c[0x0][0xd08] ;  /* 0x0003420000047ab9 */ /* 0x000fe20000000a00 */
[----:B------:R-:W3:Y:S01]  /*2fba0*/  LDC.64 R4, c[0x0][0xd00] ;  /* 0x00034000ff047b82 */ /* 0x000ee20000000a00 */
[----:B------:R-:W-:Y:S01]  /*2fbb0*/  ISETP.NE.U32.AND P0, PT, RZ, UR4, PT ;  /* 0x00000004ff007c0c */ /* 0x000fe2000bf05070 */
[----:B------:R-:W4:Y:S01]  /*2fbc0*/  LDL R0, [R1+0x47c] ;  /* 0x00047c0001007983 */ /* 0x000f220000100800 */
[----:B------:R-:W-:Y:S02]  /*2fbd0*/  IMAD.MOV.U32 R3, RZ, RZ, RZ ;  /* 0x000000ffff037224 */ /* 0x000fe400078e00ff */
[----:B------:R-:W-:Y:S01]  /*2fbe0*/  ISETP.NE.AND.EX P1, PT, RZ, UR5, PT, P0 ;  /* 0x00000005ff007c0c */ /* 0x000fe2000bf25300 */
[----:B------:R-:W-:Y:S02]  /*2fbf0*/  ULDC.64 UR4, c[0x0][0xd00] ;  /* 0x0003400000047ab9 */ /* 0x000fe40000000a00 */
[----:B------:R-:W-:-:S04]  /*2fc00*/  ISETP.NE.U32.AND P0, PT, RZ, UR4, PT ;  /* 0x00000004ff007c0c */ /* 0x000fc8000bf05070 */
[----:B------:R-:W-:-:S06]  /*2fc10*/  ISETP.NE.AND.EX P0, PT, RZ, UR5, PT, P0 ;  /* 0x00000005ff007c0c */ /* 0x000fcc000bf05300 */
[----:B------:R-:W2:Y:S01]  /*2fc20*/  @P1 LDC.64 R6, c[0x0][0xd08] ;  /* 0x00034200ff061b82 */ /* 0x000ea20000000a00 */
[----:B------:R-:W-:Y:S02]  /*2fc30*/  ULDC UR4, c[0x0][0xb88] ;  /* 0x0002e20000047ab9 */ /* 0x000fe40000000800 */
[----:B------:R-:W-:Y:S02]  /*2fc40*/  IMAD.U32 R16, RZ, RZ, UR4 ;  /* 0x00000004ff107e24 */ /* 0x000fe4000f8e00ff */
[----:B---3--:R-:W-:-:S05]  /*2fc50*/  IMAD.WIDE R4, R198, 0x4, R4 ;  /* 0x00000004c6047825 */ /* 0x008fca00078e0204 */
[----:B------:R3:W5:Y:S01]  /*2fc60*/  @P0 LDG.E R3, desc[UR42][R4.64] ;  /* 0x0000002a04030981 */ /* 0x000762000c1e1900 */
[----:B--2---:R-:W-:-:S05]  /*2fc70*/  @P1 IMAD.WIDE R6, R198, 0x4, R6 ;  /* 0x00000004c6061825 */ /* 0x004fca00078e0206 */
[----:B------:R3:W5:Y:S01]  /*2fc80*/  @P1 LDG.E R16, desc[UR42][R6.64] ;  /* 0x0000002a06101981 */ /* 0x000762000c1e1900 */
[----:B------:R-:W-:Y:S02]  /*2fc90*/  ISETP.NE.AND P2, PT, R195, RZ, PT ;  /* 0x000000ffc300720c */ /* 0x000fe40003f45270 */
[----:B------:R-:W-:-:S11]  /*2fca0*/  SHF.R.S32.HI R26, RZ, 0x1f, R198 ;  /* 0x0000001fff1a7819 */ /* 0x000fd600000114c6 */
[----:B------:R-:W2:Y:S02]  /*2fcb0*/  @!P2 LDC R195, c[0x0][0xbd4] ;  /* 0x0002f500ffc3ab82 */ /* 0x000ea40000000800 */
[----:B--2---:R-:W-:Y:S02]  /*2fcc0*/  ISETP.GT.AND P2, PT, R195, 0x1, PT ;  /* 0x00000001c300780c */ /* 0x004fe40003f44270 */
[----:B----4-:R-:W-:Y:S01]  /*2fcd0*/  ISETP.GT.AND P3, PT, R0, 0x7f, PT ;  /* 0x0000007f0000780c */ /* 0x010fe20003f64270 */
[----:B---3--:R-:W-:-:S12]  /*2fce0*/  @P1 BRA `(.L_x_12679) ;  /* 0x0000000000101947 */ /* 0x008fd80003800000 */
[----:B------:R-:W-:Y:S05]  /*2fcf0*/  @!P0 BRA `(.L_x_12679) ;  /* 0x00000000000c8947 */ /* 0x000fea0003800000 */
[----:B------:R-:W2:Y:S04]  /*2fd00*/  LDG.E R7, desc[UR42][R4.64] ;  /* 0x0000002a04077981 */ /* 0x000ea8000c1e1900 */
[----:B-----5:R-:W2:Y:S02]  /*2fd10*/  LDG.E R16, desc[UR42][R4.64+0x4] ;  /* 0x0000042a04107981 */ /* 0x020ea4000c1e1900 */
[----:B--2---:R-:W-:-:S07]  /*2fd20*/  IMAD.IADD R16, R16, 0x1, -R7 ;  /* 0x0000000110107824 */ /* 0x004fce00078e0a07 */
.L_x_12679:
[----:B------:R-:W-:Y:S01]  /*2fd30*/  BSSY B1, `(.L_x_12680) ;  /* 0x0000036000017945 */ /* 0x000fe20003800000 */
[----:B------:R-:W-:Y:S02]  /*2fd40*/  SEL R25, R198, RZ, !P0 ;  /* 0x000000ffc6197207 */ /* 0x000fe40004000000 */
[----:B------:R-:W-:Y:S02]  /*2fd50*/  SEL R26, R26, RZ, !P0 ;  /* 0x000000ff1a1a7207 */ /* 0x000fe40004000000 */
[----:B-----5:R-:W-:Y:S01]  /*2fd60*/  SHF.R.S32.HI R24, RZ, 0x1f, R3 ;  /* 0x0000001fff187819 */ /* 0x020fe20000011403 */
[----:B------:R-:W-:Y:S06]  /*2fd70*/  @P3 BRA `(.L_x_12681) ;  /* 0x0000000000c43947 */ /* 0x000fec0003800000 */
[----:B------:R-:W2:Y:S01]  /*2fd80*/  S2R R4, SR_TID.X ;  /* 0x0000000000047919 */ /* 0x000ea20000002100 */
[----:B------:R-:W3:Y:S02]  /*2fd90*/  LDC R29, c[0x0][0xce8] ;  /* 0x00033a00ff1d7b82 */ /* 0x000ee40000000800 */
[----:B---3--:R-:W-:Y:S01]  /*2fda0*/  IMAD R0, R16, R29, RZ ;  /* 0x0000001d10007224 */ /* 0x008fe200078e02ff */
[----:B--2---:R-:W-:-:S04]  /*2fdb0*/  IADD3 R27, R194, -0x80, R4 ;  /* 0xffffff80c21b7810 */ /* 0x004fc80007ffe004 */
        /* <DEDUP_REMOVED lines=41> */
[----:B--2---:R-:W-:-:S03]  /*30050*/  LEA R4, P0, R8, R4, 0x2 ;  /* 0x0000000408047211 */ /* 0x004fc600078010ff */
[----:B------:R-:W-:-:S05]  /*30060*/  IMAD.IADD R0, R9, 0x1, R13 ;  /* 0x0000000109007824 */ /* 0x000fca00078e020d */
[----:B-1----:R-:W-:-:S05]  /*30070*/  LEA.HI.X R5, R8, R5, R0, 0x2, P0 ;  /* 0x0000000508057211 */ /* 0x002fca00000f1400 */
[----:B------:R2:W-:Y:S02]  /*30080*/  STG.E desc[UR42][R4.64], R7 ;  /* 0x0000000704007986 */ /* 0x0005e4000c10192a */
.L_x_12681:
[----:B------:R-:W-:Y:S05]  /*30090*/  BSYNC B1 ;  /* 0x0000000000017941 */ /* 0x000fea0003800000 */
.L_x_12680:
[----:B------:R-:W-:Y:S05]  /*300a0*/  @P2 BRA `(.L_x_12672) ;  /* 0x0000000800402947 */ /* 0x000fea0003800000 */
[----:B------:R-:W3:Y:S01]  /*300b0*/  LDL R6, [R1+0x488] ;  /* 0x0004880001067983 */ /* 0x000ee20000100800 */
[----:B------:R-:W4:Y:S01]  /*300c0*/  LDC R17, c[0x0][0xce8] ;  /* 0x00033a00ff117b82 */ /* 0x000f220000000800 */
[----:B------:R-:W-:Y:S01]  /*300d0*/  ULDC.64 UR4, c[0x0][0xba0] ;  /* 0x0002e80000047ab9 */ /* 0x000fe20000000a00 */
[----:B------:R-:W-:Y:S01]  /*300e0*/  ULDC.64 UR6, c[0x0][0xbf0] ;  /* 0x0002fc0000067ab9 */ /* 0x000fe20000000a00 */
[----:B------:R-:W3:Y:S01]  /*300f0*/  LDL R10, [R1+0x478] ;  /* 0x00047800010a7983 */ /* 0x000ee20000100800 */
[----:B------:R-:W-:Y:S02]  /*30100*/  IMAD R0, R24, UR4, RZ ;  /* 0x0000000418007c24 */ /* 0x000fe4000f8e02ff */
[----:B--2---:R-:W-:-:S04]  /*30110*/  IMAD.WIDE.U32 R4, R3, UR4, RZ ;  /* 0x0000000403047c25 */ /* 0x004fc8000f8e00ff */
[----:B------:R-:W-:Y:S01]  /*30120*/  IMAD R7, R3, UR5, R0 ;  /* 0x0000000503077c24 */ /* 0x000fe2000f8e0200 */
[----:B------:R-:W-:-:S03]  /*30130*/  ULDC.64 UR4, c[0x0][0xbe8] ;  /* 0x0002fa0000047ab9 */ /* 0x000fc60000000a00 */
[----:B------:R-:W-:Y:S02]  /*30140*/  IMAD.IADD R5, R5, 0x1, R7 ;  /* 0x0000000105057824 */ /* 0x000fe400078e0207 */
[----:B------:R-:W-:-:S04]  /*30150*/  IMAD.WIDE.U32 R4, R193, UR4, R4 ;  /* 0x00000004c1047c25 */ /* 0x000fc8000f8e0004 */
[----:B------:R-:W-:Y:S01]  /*30160*/  IMAD R5, R193, UR5, R5 ;  /* 0x00000005c1057c24 */ /* 0x000fe2000f8e0205 */
[----:B------:R-:W-:Y:S01]  /*30170*/  ULDC.64 UR4, c[0x0][0xbe0] ;  /* 0x0002f80000047ab9 */ /* 0x000fe20000000a00 */
[----:B----4-:R-:W-:Y:S01]  /*30180*/  ISETP.NE.AND P0, PT, R17, 0x1, PT ;  /* 0x000000011100780c */ /* 0x010fe20003f05270 */
[----:B------:R-:W-:-:S12]  /*30190*/  IMAD.WIDE.U32 R4, R25, UR6, R4 ;  /* 0x0000000619047c25 */ /* 0x000fd8000f8e0004 */
[----:B------:R-:W2:Y:S08]  /*301a0*/  @P0 LDC R9, c[0x0][0xcec] ;  /* 0x00033b00ff090b82 */ /* 0x000eb00000000800 */
[----:B------:R-:W4:Y:S01]  /*301b0*/  @P0 LDC R11, c[0x0][0xcf0] ;  /* 0x00033c00ff0b0b82 */ /* 0x000f220000000800 */
[----:B---3--:R-:W-:Y:S02]  /*301c0*/  IMAD R3, R6, 0x20, R10 ;  /* 0x0000002006037824 */ /* 0x008fe400078e020a */
[----:B------:R-:W-:-:S02]  /*301d0*/  IMAD R6, R26, UR6, RZ ;  /* 0x000000061a067c24 */ /* 0x000fc4000f8e02ff */
[----:B------:R-:W-:-:S04]  /*301e0*/  IMAD.IADD R8, R194, 0x1, R3 ;  /* 0x00000001c2087824 */ /* 0x000fc800078e0203 */
[----:B--2---:R-:W-:-:S04]  /*301f0*/  @P0 IMAD.HI.U32 R0, R8, R9, RZ ;  /* 0x0000000908000227 */ /* 0x004fc800078e00ff */
[----:B------:R-:W-:Y:S01]  /*30200*/  IMAD.MOV.U32 R3, RZ, RZ, R8 ;  /* 0x000000ffff037224 */ /* 0x000fe200078e0008 */
[----:B----4-:R-:W-:Y:S01]  /*30210*/  @P0 SHF.R.U32.HI R3, RZ, R11, R0 ;  /* 0x0000000bff030219 */ /* 0x010fe20000011600 */
[----:B------:R-:W-:-:S03]  /*30220*/  IMAD R9, R25, UR7, R6 ;  /* 0x0000000719097c24 */ /* 0x000fc6000f8e0206 */
        /* <DEDUP_REMOVED lines=21> */
.L_x_12934:
[----:B------:R-:W-:Y:S01]  /*30380*/  IMAD R16, R16, R17, RZ ;  /* 0x0000001110107224 */ /* 0x000fe200078e02ff */
[----:B------:R-:W-:Y:S01]  /*30390*/  BSSY B1, `(.L_x_12683) ;  /* 0x0000015000017945 */ /* 0x000fe20003800000 */
[----:B------:R-:W-:-:S05]  /*303a0*/  IMAD.IADD R7, R10, 0x1, R194 ;  /* 0x000000010a077824 */ /* 0x000fca00078e02c2 */
[----:B------:R-:W-:-:S13]  /*303b0*/  ISETP.GE.AND P0, PT, R7, R16, PT ;  /* 0x000000100700720c */ /* 0x000fda0003f06270 */
        /* <DEDUP_REMOVED lines=18> */
.L_x_12684:
[----:B------:R-:W-:Y:S05]  /*304e0*/  BSYNC B1 ;  /* 0x0000000000017941 */ /* 0x000fea0003800000 */
.L_x_12683:
[----:B------:R-:W-:-:S03]  /*304f0*/  UMOV UR4, 0xffffffff ;  /* 0xffffffff00047882 */ /* 0x000fc60000000000 */
[----:B------:R-:W-:Y:S05]  /*30500*/  BRA.DIV UR4, `(.L_x_12685) ;  /* 0x000000b604287947 */ /* 0x000fea000b800000 */
[----:B---3--:R3:W0:Y:S04]  /*30510*/  SHFL.IDX PT, R0, R4, 0x1, 0x181f ;  /* 0x00381f0004007f89 */ /* 0x00862800000e0000 */
[----:B----4-:R3:W4:Y:S02]  /*30520*/  SHFL.IDX PT, R14, R3, 0x1, 0x181f ;  /* 0x00381f00030e7f89 */ /* 0x01072400000e0000 */
.L_x_12938:
[----:B------:R-:W-:Y:S01]  /*30530*/  VIADD R5, R7, 0x20 ;  /* 0x0000002007057836 */ /* 0x000fe20000000000 */
        /* <DEDUP_REMOVED lines=20> */
.L_x_12687:
[----:B------:R-:W-:Y:S05]  /*30680*/  BSYNC B1 ;  /* 0x0000000000017941 */ /* 0x000fea0003800000 */
.L_x_12686:
[----:B------:R-:W-:-:S03]  /*30690*/  UMOV UR4, 0xffffffff ;  /* 0xffffffff00047882 */ /* 0x000fc60000000000 */
[----:B------:R-:W-:Y:S05]  /*306a0*/  BRA.DIV UR4, `(.L_x_12688) ;  /* 0x000000b604087947 */ /* 0x000fea000b800000 */
[----:B0-----:R0:W0:Y:S04]  /*306b0*/  SHFL.IDX PT, R0, R4, 0x2, 0x181f ;  /* 0x00581f0004007f89 */ /* 0x00102800000e0000 */
[----:B----4-:R4:W0:Y:S02]  /*306c0*/  SHFL.IDX PT, R14, R3, 0x2, 0x181f ;  /* 0x00581f00030e7f89 */ /* 0x01082400000e0000 */
.L_x_12942:
        /* <DEDUP_REMOVED lines=21> */
.L_x_12690:
[----:B------:R-:W-:Y:S05]  /*30820*/  BSYNC B1 ;  /* 0x0000000000017941 */ /* 0x000fea0003800000 */
.L_x_12689:
[----:B------:R-:W-:-:S03]  /*30830*/  UMOV UR4, 0xffffffff ;  /* 0xffffffff00047882 */ /* 0x000fc60000000000 */
[----:B------:R-:W-:Y:S05]  /*30840*/  BRA.DIV UR4, `(.L_x_12691) ;  /* 0x000000b204e87947 */ /* 0x000fea000b800000 */
[----:B0-----:R0:W0:Y:S04]  /*30850*/  SHFL.IDX PT, R0, R4, 0x3, 0x181f ;  /* 0x00781f0004007f89 */ /* 0x00102800000e0000 */
[----:B------:R0:W0:Y:S02]  /*30860*/  SHFL.IDX PT, R14, R3, 0x3, 0x181f ;  /* 0x00781f00030e7f89 */ /* 0x00002400000e0000 */
.L_x_12946:
[----:B0-234-:R-:W-:-:S05]  /*30870*/  VIADD R3, R7, 0x60 ;  /* 0x0000006007037836 */ /* 0x01dfca0000000000 */
[----:B------:R-:W-:-:S13]  /*30880*/  ISETP.GE.AND P0, PT, R3, R16, PT ;  /* 0x000000100300720c */ /* 0x000fda0003f06270 */
[----:B------:R-:W-:Y:S05]  /*30890*/  @P0 BRA `(.L_x_12672) ;  /* 0x0000000000440947 */ /* 0x000fea0003800000 */
[----:B------:R-:W-:Y:S02]  /*308a0*/  ULDC UR4, c[0x0][0xbc8] ;  /* 0x0002f20000047ab9 */ /* 0x000fe40000000800 */
[----:B------:R-:W-:Y:S02]  /*308b0*/  ISETP.GE.AND P3, PT, R181, UR4, PT ;  /* 0x00000004b5007c0c */ /* 0x000fe4000bf66270 */
[----:B------:R-:W-:Y:S02]  /*308c0*/  ISETP.GE.AND P2, PT, R183, UR4, PT ;  /* 0x00000004b7007c0c */ /* 0x000fe4000bf46270 */
[----:B------:R-:W-:Y:S02]  /*308d0*/  ISETP.GE.AND P1, PT, R182, UR4, PT ;  /* 0x00000004b6007c0c */ /* 0x000fe4000bf26270 */
[----:B------:R-:W-:-:S07]  /*308e0*/  ISETP.GE.AND P0, PT, R188, UR4, PT ;  /* 0x00000004bc007c0c */ /* 0x000fce000bf06270 */
        /* <DEDUP_REMOVED lines=12> */
.L_x_12672:
[----:B------:R-:W-:Y:S05]  /*309b0*/  BSYNC B0 ;  /* 0x0000000000007941 */ /* 0x000fea0003800000 */
.L_x_12658:
[----:B------:R-:W-:Y:S02]  /*309c0*/  ULDC UR4, c[0x0][0xd3c] ;  /* 0x00034f0000047ab9 */ /* 0x000fe40000000800 */
[----:B-1----:R-:W-:-:S13]  /*309d0*/  ISETP.GE.AND P0, PT, R91, UR4, PT ;  /* 0x000000045b007c0c */ /* 0x002fda000bf06270 */
[----:B------:R-:W-:Y:S05]  /*309e0*/  @!P0 BRA `(.L_x_12692) ;  /* 0xfffffd0c00848947 */ /* 0x000fea000383ffff */
[----:B------:R-:W-:Y:S05]  /*309f0*/  BRA `(.L_x_12458) ;  /* 0x0000009800c47947 */ /* 0x000fea0003800000 */
.L_x_12456:
        /* <DEDUP_REMOVED lines=19> */
.L_x_12693:
        /* <DEDUP_REMOVED lines=44> */
.L_x_12697:
        /* <DEDUP_REMOVED lines=39> */
.L_x_12695:
        /* <DEDUP_REMOVED lines=12> */
.L_x_12698:
        /* <DEDUP_REMOVED lines=63> */
.L_x_12699:
        /* <DEDUP_REMOVED lines=61> */
.L_x_12700:
[----:B01----:R-:W-:-:S05]  /*318e0*/  LOP3.LUT R3, RZ, R2, RZ, 0x33, !PT ;  /* 0x00000002ff037212 */ /* 0x003fca00078e33ff */
[----:B------:R-:W-:-:S05]  /*318f0*/  IMAD.IADD R2, R4, 0x1, R3 ;  /* 0x0000000104027824 */ /* 0x000fca00078e0203 */
[----:B------:R1:W-:Y:S01]  /*31900*/  STL [R1+0x464], R2 ;  /* 0x0004640201007387 */ /* 0x0003e20000100800 */
[----:B------:R-:W-:Y:S05]  /*31910*/  BRA `(.L_x_12701) ;  /* 0x0000000000107947 */ /* 0x000fea0003800000 */
.L_x_12696:
[----:B------:R-:W-:Y:S01]  /*31920*/  IMAD.U32 R2, RZ, RZ, UR6 ;  /* 0x00000006ff027e24 */ /* 0x000fe2000f8e00ff */
[----:B------:R0:W-:Y:S04]  /*31930*/  STL [R1+0x464], RZ ;  /* 0x000464ff01007387 */ /* 0x0001e80000100800 */
[----:B------:R0:W-:Y:S04]  /*31940*/  STL [R1+0x468], RZ ;  /* 0x000468ff01007387 */ /* 0x0001e80000100800 */
[----:B------:R0:W-:Y:S02]  /*31950*/  STL [R1+0x460], R2 ;  /* 0x0004600201007387 */ /* 0x0001e40000100800 */
.L_x_12701:
        /* <DEDUP_REMOVED lines=10> */
.L_x_12694:
        /* <DEDUP_REMOVED lines=8> */
[----:B-1----:R-:W1:Y:S01]  /*31a80*/  S2R R5, SR_TID.X ;  /* 0x0000000000057919 */ /* 0x002e620000002100 */
[----:B------:R-:W2:Y:S01]  /*31a90*/  S2UR UR5, SR_CgaCtaId ;  /* 0x00000000000579c3 */ /* 0x000ea20000008800 */
[----:B------:R-:W-:Y:S01]  /*31aa0*/  UMOV UR4, 0x400 ;  /* 0x0000040000047882 */ /* 0x000fe20000000000 */
[----:B------:R-:W-:Y:S01]  /*31ab0*/  BSSY B8, `(.L_x_12702) ;  /* 0x000086d000087945 */ /* 0x000fe20003800000 */
[----:B------:R-:W-:Y:S01]  /*31ac0*/  STL [R1+0x4e0], RZ ;  /* 0x0004e0ff01007387 */ /* 0x000fe20000100800 */
[----:B------:R-:W-:Y:S01]  /*31ad0*/  IMAD.MOV.U32 R19, RZ, RZ, RZ ;  /* 0x000000ffff137224 */ /* 0x000fe200078e00ff */
[----:B------:R-:W-:Y:S01]  /*31ae0*/  ULDC.64 UR40, c[0x0][0x198] ;  /* 0x0000660000287ab9 */ /* 0x000fe20000000a00 */
[----:B------:R-:W-:Y:S01]  /*31af0*/  ULDC UR39, c[0x0][0xc] ;  /* 0x0000030000277ab9 */ /* 0x000fe20000000800 */
[----:B------:R-:W-:Y:S01]  /*31b00*/  STL [R1+0x470], RZ ;  /* 0x000470ff01007387 */ /* 0x000fe20000100800 */
[----:B--2---:R-:W-:-:S06]  /*31b10*/  ULEA UR4, UR5, UR4, 0x18 ;  /* 0x0000000405047291 */ /* 0x004fcc000f8ec03f */
[----:B------:R-:W-:Y:S01]  /*31b20*/  IMAD.U32 R18, RZ, RZ, UR4 ;  /* 0x00000004ff127e24 */ /* 0x000fe2000f8e00ff */
[C---:B-1----:R-:W-:Y:S01]  /*31b30*/  LOP3.LUT R4, R5.reuse, 0x7f, RZ, 0xc0, !PT ;  /* 0x0000007f05047812 */ /* 0x042fe200078ec0ff */
[----:B---3--:R-:W-:-:S05]  /*31b40*/  IMAD.SHL.U32 R0, R5, 0x8, RZ ;  /* 0x0000000805007824 */ /* 0x008fca00078e00ff */
        /* <DEDUP_REMOVED lines=9> */
[----:B------:R-:W-:Y:S02]  /*31be0*/  IMAD.MOV.U32 R4, RZ, RZ, 0x1 ;  /* 0x00000001ff047424 */ /* 0x000fe400078e00ff */
[----:B------:R-:W-:Y:S01]  /*31bf0*/  IMAD.MOV.U32 R2, RZ, RZ, 0x1 ;  /* 0x00000001ff027424 */ /* 0x000fe200078e00ff */
[----:B------:R0:W-:Y:S04]  /*31c00*/  STL [R1+0x474], R3 ;  /* 0x0004740301007387 */ /* 0x0001e80000100800 */
[----:B------:R-:W-:Y:S04]  /*31c10*/  STL [R1+0x478], R4 ;  /* 0x0004780401007387 */ /* 0x000fe80000100800 */
[----:B------:R1:W-:Y:S01]  /*31c20*/  STL [R1+0x47c], R2 ;  /* 0x00047c0201007387 */ /* 0x0003e20000100800 */
[----:B0-----:R-:W-:-:S02]  /*31c30*/  LOP3.LUT R3, R0, 0x40, RZ, 0xfc, !PT ;  /* 0x0000004000037812 */ /* 0x001fc400078efcff */
[C---:B-1----:R-:W-:Y:S02]  /*31c40*/  LOP3.LUT R2, R0.reuse, 0x80, RZ, 0xfc, !PT ;  /* 0x0000008000027812 */ /* 0x042fe400078efcff */
[----:B------:R-:W-:-:S07]  /*31c50*/  LOP3.LUT R0, R0, 0xc0, RZ, 0xfc, !PT ;  /* 0x000000c000007812 */ /* 0x000fce00078efcff */
.L_x_12868:
        /* <DEDUP_REMOVED lines=20> */
[----:B------:R-:W-:Y:S01]  /*31da0*/  IMAD.MOV.U32 R8, RZ, RZ, RZ ;  /* 0x000000ffff087224 */ /* 0x000fe200078e00ff */
        /* <DEDUP_REMOVED lines=35> */
.L_x_12703:
        /* <DEDUP_REMOVED lines=16> */
.L_x_12704:
[----:B------:R-:W-:Y:S05]  /*320e0*/  @!P1 BRA `(.L_x_12705) ;  /* 0x00000000000c9947 */ /* 0x000fea0003800000 */
[----:B------:R-:W2:Y:S04]  /*320f0*/  LDG.E R7, desc[UR42][R4.64] ;  /* 0x0000002a04077981 */ /* 0x000ea8000c1e1900 */
[----:B------:R-:W2:Y:S02]  /*32100*/  LDG.E R4, desc[UR42][R4.64+0x4] ;  /* 0x0000042a04047981 */ /* 0x000ea4000c1e1900 */
[----:B--2---:R-:W-:-:S07]  /*32110*/  IMAD.IADD R7, R4, 0x1, -R7 ;  /* 0x0000000104077824 */ /* 0x004fce00078e0a07 */
.L_x_12705:
        /* <DEDUP_REMOVED lines=37> */
.L_x_12708:
[----:B------:R-:W-:-:S13]  /*32370*/  ISETP.NE.AND P0, PT, R3, 0x1, PT ;  /* 0x000000010300780c */ /* 0x000fda0003f05270 */
[----:B------:R-:W1:Y:S02]  /*32380*/  @P0 LDC.64 R4, c[0x0][0xae0] ;  /* 0x0002b800ff040b82 */ /* 0x000e640000000a00 */
[----:B-1----:R-:W-:-:S05]  /*32390*/  @P0 IMAD.HI.U32 R4, R2, R4, RZ ;  /* 0x0000000402040227 */ /* 0x002fca00078e00ff */
[----:B------:R-:W-:-:S07]  /*323a0*/  @P0 SHF.R.U32.HI R2, RZ, R5, R4 ;  /* 0x00000005ff020219 */ /* 0x000fce0000011604 */
.L_x_12709:
[----:B------:R-:W-:Y:S05]  /*323b0*/  BSYNC B0 ;  /* 0x0000000000007941 */ /* 0x000fea0003800000 */
.L_x_12707:
[----:B------:R-:W-:-:S05]  /*323c0*/  IMAD R2, R2, R3, R3 ;  /* 0x0000000302027224 */ /* 0x000fca00078e0203 */
[----:B------:R-:W-:-:S07]  /*323d0*/  VIMNMX R8, R8, R2, PT ;  /* 0x0000000208087248 */ /* 0x000fce0003fe0100 */
.L_x_12706:
        /* <DEDUP_REMOVED lines=25> */
.L_x_12712:
[----:B------:R-:W-:-:S13]  /*32570*/  ISETP.NE.AND P0, PT, R3, 0x1, PT ;  /* 0x000000010300780c */ /* 0x000fda0003f05270 */
[----:B------:R-:W1:Y:S02]  /*32580*/  @P0 LDC.64 R4, c[0x0][0xae0] ;  /* 0x0002b800ff040b82 */ /* 0x000e640000000a00 */
[----:B-1----:R-:W-:-:S05]  /*32590*/  @P0 IMAD.HI.U32 R4, R2, R4, RZ ;  /* 0x0000000402040227 */ /* 0x002fca00078e00ff */
[----:B------:R-:W-:-:S07]  /*325a0*/  @P0 SHF.R.U32.HI R2, RZ, R5, R4 ;  /* 0x00000005ff020219 */ /* 0x000fce0000011604 */
.L_x_12713:
[----:B------:R-:W-:Y:S05]  /*325b0*/  BSYNC B0 ;  /* 0x0000000000007941 */ /* 0x000fea0003800000 */
.L_x_12711:
[----:B------:R-:W-:-:S05]  /*325c0*/  IMAD R2, R2, R3, RZ ;  /* 0x0000000302027224 */ /* 0x000fca00078e02ff */
[----:B------:R-:W-:-:S07]  /*325d0*/  VIMNMX R6, R6, R2, !PT ;  /* 0x0000000206067248 */ /* 0x000fce0007fe0100 */
.L_x_12710:
        /* <DEDUP_REMOVED lines=41> */
.L_x_12715:
[----:B------:R-:W-:Y:S05]  /*32870*/  BSYNC B0 ;  /* 0x0000000000007941 */ /* 0x000fea0003800000 */
.L_x_12714:
        /* <DEDUP_REMOVED lines=25> */
.L_x_12949:
[----:B--2---:R-:W-:Y:S02]  /*32a10*/  ISETP.NE.AND P0, PT, R14, RZ, PT ;  /* 0x000000ff0e00720c */ /* 0x004fe40003f05270 */
[----:B------:R-:W-:-:S11]  /*32a20*/  PLOP3.LUT P6, PT, PT, PT, PT, 0x8, 0x0 ;  /* 0x000000000000781c */ /* 0x000fd60003fce170 */
[----:B------:R-:W-:Y:S05]  /*32a30*/  @P0 BRA `(.L_x_12719) ;  /* 0x00000000000c0947 */ /* 0x000fea0003800000 */
[----:B------:R-:W-:-:S03]  /*32a40*/  UMOV UR4, 0xffffffff ;  /* 0xffffffff00047882 */ /* 0x000fc60000000000 */
[----:B------:R-:W-:Y:S05]  /*32a50*/  BRA.DIV UR4, `(.L_x_12720) ;  /* 0x0000009204e07947 */ /* 0x000fea000b800000 */
[----:B------:R-:W-:-:S13]  /*32a60*/  ELECT P6, URZ, PT ;  /* 0x00000000003f782f */ /* 0x000fda00038c0000 */
.L_x_12719:
        /* <DEDUP_REMOVED lines=9> */
.L_x_12952:
[----:B------:R-:W-:Y:S05]  /*32b00*/  BSYNC B1 ;  /* 0x0000000000017941 */ /* 0x000fea0003800000 */
.L_x_12721:
[----:B------:R-:W-:Y:S04]  /*32b10*/  BSSY B1, `(.L_x_12723) ;  /* 0x000007f000017945 */ /* 0x000fe80003800000 */
[----:B------:R-:W-:Y:S05]  /*32b20*/  @!P6 BRA `(.L_x_12724) ;  /* 0x0000000400f4e947 */ /* 0x000fea0003800000 */
[----:B------:R-:W1:Y:S04]  /*32b30*/  LDL R8, [R1+0x470] ;  /* 0x0004700001087983 */ /* 0x000e680000100800 */
[----:B------:R-:W2:Y:S01]  /*32b40*/  LDL R7, [R1+0x47c] ;  /* 0x00047c0001077983 */ /* 0x000ea20000100800 */
[----:B------:R-:W3:Y:S01]  /*32b50*/  S2R R6, SR_TID.X ;  /* 0x0000000000067919 */ /* 0x000ee20000002100 */
[----:B------:R-:W-:Y:S01]  /*32b60*/  BSSY B2, `(.L_x_12725) ;  /* 0x0000007000027945 */ /* 0x000fe20003800000 */
[----:B---3--:R-:W-:-:S04]  /*32b70*/  LOP3.LUT R6, R6, 0x7f, RZ, 0xc0, !PT ;  /* 0x0000007f06067812 */ /* 0x008fc800078ec0ff */
[----:B------:R-:W-:Y:S01]  /*32b80*/  ISETP.NE.AND P1, PT, R6, RZ, PT ;  /* 0x000000ff0600720c */ /* 0x000fe20003f25270 */
[----:B-1----:R-:W-:Y:S01]  /*32b90*/  IMAD R5, R8, 0x8, R18 ;  /* 0x0000000808057824 */ /* 0x002fe200078e0212 */
[----:B--2---:R-:W-:-:S04]  /*32ba0*/  SHF.L.U32 R10, R7, 0x1f, RZ ;  /* 0x0000001f070a7819 */ /* 0x004fc800000006ff */
[----:B------:R-:W1:Y:S02]  /*32bb0*/  SYNCS.PHASECHK.TRANS64.TRYWAIT P0, [R5+URZ+0x324a0], R10 ;  /* 0x0324a00a050075a7 */ /* 0x000e64000800017f */
[----:B-1----:R-:W-:Y:S05]  /*32bc0*/  @!P0 BRA `(.L_x_12726) ;  /* 0x0000009000b88947 */ /* 0x002fea0003800000 */
.L_x_12953:
[----:B------:R-:W-:Y:S05]  /*32bd0*/  BSYNC B2 ;  /* 0x0000000000027941 */ /* 0x000fea0003800000 */
.L_x_12725:
        /* <DEDUP_REMOVED lines=9> */
.L_x_12728:
[----:B------:R-:W-:Y:S05]  /*32c70*/  BSYNC B2 ;  /* 0x0000000000027941 */ /* 0x000fea0003800000 */
.L_x_12727:
        /* <DEDUP_REMOVED lines=13> */
.L_x_12729:
        /* <DEDUP_REMOVED lines=13> */
.L_x_12954:
[----:B------:R-:W-:Y:S05]  /*32e20*/  BSYNC B2 ;  /* 0x0000000000027941 */ /* 0x000fea0003800000 */
.L_x_12730:
[----:B------:R-:W-:Y:S01]  /*32e30*/  BSSY B2, `(.L_x_12732) ;  /* 0x000000b000027945 */ /* 0x000fe20003800000 */
[----:B-12---:R-:W-:Y:S02]  /*32e40*/  IMAD.MOV.U32 R10, RZ, RZ, 0x0 ;  /* 0x00000000ff0a7424 */ /* 0x006fe400078e00ff */
        /* <DEDUP_REMOVED lines=9> */
.L_x_12733:
[----:B------:R-:W-:Y:S05]  /*32ee0*/  BSYNC B2 ;  /* 0x0000000000027941 */ /* 0x000fea0003800000 */
.L_x_12732:
        /* <DEDUP_REMOVED lines=10> */
.L_x_12734:
        /* <DEDUP_REMOVED lines=15> */
.L_x_12735:
        /* <DEDUP_REMOVED lines=15> */
.L_x_12736:
        /* <DEDUP_REMOVED lines=15> */
.L_x_12737:
        /* <DEDUP_REMOVED lines=10> */
.L_x_12724:
[----:B------:R-:W-:Y:S05]  /*33300*/  BSYNC B1 ;  /* 0x0000000000017941 */ /* 0x000fea0003800000 */
.L_x_12723:
        /* <DEDUP_REMOVED lines=13> */
.L_x_12753:
[----:B------:R-:W-:Y:S05]  /*333e0*/  YIELD ;  /* 0x0000000000007946 */ /* 0x000fea0003800000 */
[----:B------:R-:W-:Y:S04]  /*333f0*/  BSSY B1, `(.L_x_12738) ;  /* 0x000007e000017945 */ /* 0x000fe80003800000 */
[----:B--2---:R-:W-:Y:S05]  /*33400*/  @!P6 BRA `(.L_x_12739) ;  /* 0x0000000400f0e947 */ /* 0x004fea0003800000 */
[----:B-1----:R-:W2:Y:S04]  /*33410*/  LDL R6, [R1+0x470] ;  /* 0x0004700001067983 */ /* 0x002ea80000100800 */
[----:B------:R-:W3:Y:S01]  /*33420*/  LDL R7, [R1+0x47c] ;  /* 0x00047c0001077983 */ /* 0x000ee20000100800 */
[----:B------:R-:W1:Y:S01]  /*33430*/  S2R R8, SR_TID.X ;  /* 0x0000000000087919 */ /* 0x000e620000002100 */
[----:B------:R-:W-:Y:S01]  /*33440*/  BSSY B2, `(.L_x_12740) ;  /* 0x0000007000027945 */ /* 0x000fe20003800000 */
[----:B-1----:R-:W-:-:S04]  /*33450*/  LOP3.LUT R8, R8, 0x7f, RZ, 0xc0, !PT ;  /* 0x0000007f08087812 */ /* 0x002fc800078ec0ff */
[----:B------:R-:W-:Y:S01]  /*33460*/  ISETP.NE.AND P2, PT, R8, RZ, PT ;  /* 0x000000ff0800720c */ /* 0x000fe20003f45270 */
[----:B--2---:R-:W-:Y:S01]  /*33470*/  IMAD R6, R6, 0x8, R18 ;  /* 0x0000000806067824 */ /* 0x004fe200078e0212 */
[----:B---3--:R-:W-:-:S04]  /*33480*/  SHF.L.U32 R7, R7, 0x1f, RZ ;  /* 0x0000001f07077819 */ /* 0x008fc800000006ff */
[----:B------:R-:W1:Y:S02]  /*33490*/  SYNCS.PHASECHK.TRANS64.TRYWAIT P1, [R6+URZ+0x324a0], R7 ;  /* 0x0324a007060075a7 */ /* 0x000e64000802017f */
[----:B-1----:R-:W-:Y:S05]  /*334a0*/  @!P1 BRA `(.L_x_12741) ;  /* 0x0000008800a89947 */ /* 0x002fea0003800000 */
.L_x_12955:
[----:B------:R-:W-:Y:S05]  /*334b0*/  BSYNC B2 ;  /* 0x0000000000027941 */ /* 0x000fea0003800000 */
.L_x_12740:
        /* <DEDUP_REMOVED lines=9> */
.L_x_12743:
[----:B------:R-:W-:Y:S05]  /*33550*/  BSYNC B2 ;  /* 0x0000000000027941 */ /* 0x000fea0003800000 */
.L_x_12742:
        /* <DEDUP_REMOVED lines=12> */
.L_x_12744:
        /* <DEDUP_REMOVED lines=13> */
.L_x_12956:
[----:B------:R-:W-:Y:S05]  /*336f0*/  BSYNC B2 ;  /* 0x0000000000027941 */ /* 0x000fea0003800000 */
.L_x_12745:
        /* <DEDUP_REMOVED lines=11> */
.L_x_12748:
[----:B------:R-:W-:Y:S05]  /*337b0*/  BSYNC B2 ;  /* 0x0000000000027941 */ /* 0x000fea0003800000 */
.L_x_12747:
        /* <DEDUP_REMOVED lines=10> */
.L_x_12749:
        /* <DEDUP_REMOVED lines=15> */
.L_x_12750:
        /* <DEDUP_REMOVED lines=15> */
.L_x_12751:
        /* <DEDUP_REMOVED lines=15> */
.L_x_12752:
        /* <DEDUP_REMOVED lines=10> */
.L_x_12739:
[----:B------:R-:W-:Y:S05]  /*33bd0*/  BSYNC B1 ;  /* 0x0000000000017941 */ /* 0x000fea0003800000 */
.L_x_12738:
        /* <DEDUP_REMOVED lines=8> */
[----:B---3--:R-:W-:-:S03]  /*33c60*/  LOP3.LUT R8, R8, R7, RZ, 0x3c, !PT ;  /* 0x0000000708087212 */ /* 0x008fc600078e3cff */
[----:B------:R2:W-:Y:S04]  /*33c70*/  STL [R1+0x470], R6 ;  /* 0x0004700601007387 */ /* 0x0005e80000100800 */
[----:B------:R2:W-:Y:S01]  /*33c80*/  STL [R1+0x47c], R8 ;  /* 0x00047c0801007387 */ /* 0x0005e20000100800 */
[----:B------:R-:W-:Y:S05]  /*33c90*/  @P2 BRA `(.L_x_12753) ;  /* 0xfffffff400d02947 */ /* 0x000fea000383ffff */
.L_x_12717:
[----:B------:R-:W-:Y:S05]  /*33ca0*/  BSYNC B0 ;  /* 0x0000000000007941 */ /* 0x000fea0003800000 */
.L_x_12716:
        /* <DEDUP_REMOVED lines=26> */
.L_x_12756:
[----:B------:R-:W-:-:S13]  /*33e50*/  ISETP.NE.AND P0, PT, R3, 0x1, PT ;  /* 0x000000010300780c */ /* 0x000fda0003f05270 */
[----:B------:R-:W1:Y:S02]  /*33e60*/  @P0 LDC.64 R6, c[0x0][0xae0] ;  /* 0x0002b800ff060b82 */ /* 0x000e640000000a00 */
[----:B-1----:R-:W-:-:S05]  /*33e70*/  @P0 IMAD.HI.U32 R6, R2, R6, RZ ;  /* 0x0000000602060227 */ /* 0x002fca00078e00ff */
[----:B------:R-:W-:-:S07]  /*33e80*/  @P0 SHF.R.U32.HI R2, RZ, R7, R6 ;  /* 0x00000007ff020219 */ /* 0x000fce0000011606 */
.L_x_12757:
[----:B------:R-:W-:Y:S05]  /*33e90*/  BSYNC B0 ;  /* 0x0000000000007941 */ /* 0x000fea0003800000 */
.L_x_12755:
[----:B------:R-:W-:-:S05]  /*33ea0*/  IMAD R2, R2, R3, R3 ;  /* 0x0000000302027224 */ /* 0x000fca00078e0203 */
[----:B------:R-:W-:-:S07]  /*33eb0*/  VIMNMX R5, R5, R2, PT ;  /* 0x0000000205057248 */ /* 0x000fce0003fe0100 */
.L_x_12754:
[----:B------:R-:W2:Y:S01]  /*33ec0*/  LDL R7, [R1+0x4e8] ;  /* 0x0004e80001077983 */ /* 0x000ea20000100800 */
[----:B------:R-:W1:Y:S01]  /*33ed0*/  @P1 LDC R2, c[0x0][0x44c] ;  /* 0x00011300ff021b82 */ /* 0x000e620000000800 */
[----:B------:R-:W-:Y:S01]  /*33ee0*/  VIADD R5, R5, 0x5f ;  /* 0x0000005f05057836 */ /* 0x000fe20000000000 */
[----:B------:R-:W-:Y:S01]  /*33ef0*/  ULDC UR4, c[0x0][0xad4] ;  /* 0x0002b50000047ab9 */ /* 0x000fe20000000800 */
[----:B------:R-:W-:Y:S02]  /*33f00*/  IMAD.MOV.U32 R0, RZ, RZ, R8 ;  /* 0x000000ffff007224 */ /* 0x000fe400078e0008 */
[----:B------:R-:W-:-:S03]  /*33f10*/  IMAD.HI R5, R5, 0x2aaaaaab, RZ ;  /* 0x2aaaaaab05057827 */ /* 0x000fc600078e02ff */
[----:B------:R-:W3:Y:S01]  /*33f20*/  @P1 LDC R6, c[0x0][0x450] ;  /* 0x00011400ff061b82 */ /* 0x000ee20000000800 */
[----:B-1----:R-:W-:-:S05]  /*33f30*/  @P1 IMAD.HI.U32 R2, R8, R2, RZ ;  /* 0x0000000208021227 */ /* 0x002fca00078e00ff */
[----:B---3--:R-:W-:Y:S02]  /*33f40*/  @P1 SHF.R.U32.HI R0, RZ, R6, R2 ;  /* 0x00000006ff001219 */ /* 0x008fe40000011602 */
[----:B------:R-:W-:-:S03]  /*33f50*/  SHF.R.U32.HI R2, RZ, 0x1f, R5 ;  /* 0x0000001fff027819 */ /* 0x000fc60000011605 */
[----:B------:R-:W-:Y:S01]  /*33f60*/  IMAD.IADD R0, R17, 0x1, R0 ;  /* 0x0000000111007824 */ /* 0x000fe200078e0200 */
[----:B------:R-:W-:-:S03]  /*33f70*/  LEA.HI.SX32 R8, R5, R2, 0x1c ;  /* 0x0000000205087211 */ /* 0x000fc600078fe2ff */
[----:B------:R-:W-:Y:S02]  /*33f80*/  VIADD R2, R0, -UR4 ;  /* 0x8000000400027c36 */ /* 0x000fe40008000000 */
        /* <DEDUP_REMOVED lines=13> */
.L_x_12760:
[----:B------:R-:W-:-:S13]  /*34060*/  ISETP.NE.AND P0, PT, R3, 0x1, PT ;  /* 0x000000010300780c */ /* 0x000fda0003f05270 */
[----:B------:R-:W1:Y:S02]  /*34070*/  @P0 LDC.64 R6, c[0x0][0xae0] ;  /* 0x0002b800ff060b82 */ /* 0x000e640000000a00 */
[----:B-1----:R-:W-:-:S05]  /*34080*/  @P0 IMAD.HI.U32 R6, R0, R6, RZ ;  /* 0x0000000600060227 */ /* 0x002fca00078e00ff */
[----:B------:R-:W-:-:S07]  /*34090*/  @P0 SHF.R.U32.HI R0, RZ, R7, R6 ;  /* 0x00000007ff000219 */ /* 0x000fce0000011606 */
.L_x_12761:
[----:B------:R-:W-:Y:S05]  /*340a0*/  BSYNC B0 ;  /* 0x0000000000007941 */ /* 0x000fea0003800000 */
.L_x_12759:
[----:B------:R-:W-:-:S05]  /*340b0*/  IMAD R0, R0, R3, RZ ;  /* 0x0000000300007224 */ /* 0x000fca00078e02ff */
[----:B------:R-:W-:-:S07]  /*340c0*/  VIMNMX R2, R2, R0, !PT ;  /* 0x0000000002027248 */ /* 0x000fce0007fe0100 */
.L_x_12758:
[----:B------:R-:W-:Y:S01]  /*340d0*/  IMAD.HI R2, R2, 0x2aaaaaab, RZ ;  /* 0x2aaaaaab02027827 */ /* 0x000fe200078e02ff */
[----:B------:R-:W-:Y:S01]  /*340e0*/  ISETP.NE.AND P1, PT, R4, RZ, PT ;  /* 0x000000ff0400720c */ /* 0x000fe20003f25270 */
[----:B------:R1:W-:Y:S01]  /*340f0*/  STL [R1+0x4ac], RZ ;  /* 0x0004acff01007387 */ /* 0x0003e20000100800 */
[----:B------:R-:W-:Y:S02]  /*34100*/  BSSY B0, `(.L_x_12762) ;  /* 0x0000024000007945 */ /* 0x000fe40003800000 */
[----:B------:R-:W-:-:S04]  /*34110*/  SHF.R.U32.HI R0, RZ, 0x1f, R2 ;  /* 0x0000001fff007819 */ /* 0x000fc80000011602 */
[----:B------:R-:W-:-:S04]  /*34120*/  LEA.HI.SX32 R0, R2, R0, 0x1c ;  /* 0x0000000002007211 */ /* 0x000fc800078fe2ff */
[----:B------:R-:W-:Y:S01]  /*34130*/  VIMNMX R9, RZ, R0, !PT ;  /* 0x00000000ff097248 */ /* 0x000fe20007fe0100 */
[----:B------:R-:W2:Y:S03]  /*34140*/  @!P1 LDC R4, c[0x0][0xae8] ;  /* 0x0002ba00ff049b82 */ /* 0x000ea60000000800 */
[----:B------:R-:W-:Y:S01]  /*34150*/  ISETP.GT.AND P0, PT, R5, R9, PT ;  /* 0x000000090500720c */ /* 0x000fe20003f04270 */
[----:B------:R1:W-:-:S12]  /*34160*/  STL [R1+0x4a8], R9 ;  /* 0x0004a80901007387 */ /* 0x0003d80000100800 */
[----:B-1----:R-:W-:Y:S05]  /*34170*/  @!P0 BRA `(.L_x_12763) ;  /* 0x0000000000708947 */ /* 0x002fea0003800000 */
        /* <DEDUP_REMOVED lines=28> */
.L_x_12763:
[----:B------:R-:W-:Y:S05]  /*34340*/  BSYNC B0 ;  /* 0x0000000000007941 */ /* 0x000fea0003800000 */
.L_x_12762:
[----:B------:R-:W3:Y:S04]  /*34350*/  LDL R0, [R1+0x4ac] ;  /* 0x0004ac0001007983 */ /* 0x000ee80000100800 */
[----:B-1----:R-:W3:Y:S01]  /*34360*/  LDL R2, [R1+0x4e4] ;  /* 0x0004e40001027983 */ /* 0x002ee20000100800 */
[----:B------:R-:W-:Y:S01]  /*34370*/  BSSY B7, `(.L_x_12764) ;  /* 0x00004c2000077945 */ /* 0x000fe20003800000 */
[----:B---3--:R-:W-:-:S05]  /*34380*/  IMAD R2, R2, R0, R9 ;  /* 0x0000000002027224 */ /* 0x008fca00078e0209 */
[----:B------:R-:W-:Y:S01]  /*34390*/  VIADDMNMX R0, R2, R0, R5, PT ;  /* 0x0000000002007246 */ /* 0x000fe20003800105 */
        /* <DEDUP_REMOVED lines=10> */
[----:B--2---:R-:W2:Y:S01]  /*34440*/  LDC.64 R4, c[0x0][0xd60] ;  /* 0x00035800ff047b82 */ /* 0x004ea20000000a00 */
[----:B------:R-:W1:Y:S08]  /*34450*/  FLO.U32 R0, UR4 ;  /* 0x0000000400007d00 */ /* 0x000e7000080e0000 */
[----:B------:R-:W2:Y:S01]  /*34460*/  POPC R2, UR4 ;  /* 0x0000000400027d09 */ /* 0x000ea20008000000 */
[----:B-1----:R-:W-:-:S13]  /*34470*/  ISETP.EQ.U32.AND P0, PT, R0, R3, PT ;  /* 0x000000030000720c */ /* 0x002fda0003f02070 */
[----:B--2---:R-:W2:Y:S01]  /*34480*/  @P0 ATOMG.E.ADD.STRONG.GPU PT, R5, desc[UR42][R4.64], R2 ;  /* 0x00000002040509a8 */ /* 0x004ea200081ee1ea */
[----:B------:R-:W1:Y:S02]  /*34490*/  S2R R3, SR_LTMASK ;  /* 0x0000000000037919 */ /* 0x000e640000003900 */
[----:B-1----:R-:W-:-:S06]  /*344a0*/  LOP3.LUT R3, R3, UR4, RZ, 0xc0, !PT ;  /* 0x0000000403037c12 */ /* 0x002fcc000f8ec0ff */
[----:B------:R-:W1:Y:S01]  /*344b0*/  POPC R3, R3 ;  /* 0x0000000300037309 */ /* 0x000e620000000000 */
[----:B--2---:R-:W1:Y:S02]  /*344c0*/  SHFL.IDX PT, R0, R5, R0, 0x1f ;  /* 0x00001f0005007589 */ /* 0x004e6400000e0000 */
[----:B-1----:R-:W-:-:S05]  /*344d0*/  IADD3 R0, R0, UR39, R3 ;  /* 0x0000002700007c10 */ /* 0x002fca000fffe003 */
[----:B------:R4:W-:Y:S01]  /*344e0*/  STL [R1+0x460], R0 ;  /* 0x0004600001007387 */ /* 0x0009e20000100800 */
[----:B------:R-:W-:Y:S05]  /*344f0*/  BRA `(.L_x_12766) ;  /* 0x0000004800a47947 */ /* 0x000fea0003800000 */
.L_x_12765:
        /* <DEDUP_REMOVED lines=20> */
.L_x_12768:
[----:B------:R-:W-:Y:S05]  /*34640*/  BSYNC B6 ;  /* 0x0000000000067941 */ /* 0x000fea0003800000 */
.L_x_12767:
        /* <DEDUP_REMOVED lines=9> */
[----:B--2---:R-:W-:Y:S02]  /*346e0*/  IMAD.U32 R4, RZ, RZ, UR6 ;  /* 0x00000006ff047e24 */ /* 0x004fe4000f8e00ff */
        /* <DEDUP_REMOVED lines=9> */
[----:B0--3--:R-:W-:Y:S05]  /*34780*/  CALL.ABS.NOINC R2 ;  /* 0x0000000002007343 */ /* 0x009fea0003c00000 */
.L_x_12771:
        /* <DEDUP_REMOVED lines=15> */
.L_x_12770:
[----:B------:R-:W-:Y:S05]  /*34880*/  BSYNC B6 ;  /* 0x0000000000067941 */ /* 0x000fea0003800000 */
.L_x_12769:
[----:B------:R-:W3:Y:S01]  /*34890*/  LDL R0, [R1+0x46c] ;  /* 0x00046c0001007983 */ /* 0x000ee20000100800 */
[----:B------:R-:W-:Y:S02]  /*348a0*/  ULDC.64 UR4, c[0x0][0xaf0] ;  /* 0x0002bc0000047ab9 */ /* 0x000fe40000000a00 */
[----:B------:R-:W-:Y:S01]  /*348b0*/  ISETP.NE.U32.AND P0, PT, RZ, UR4, PT ;  /* 0x00000004ff007c0c */ /* 0x000fe2000bf05070 */
[----:B------:R-:W4:Y:S03]  /*348c0*/  LDL R17, [R1+0x4b0] ;  /* 0x0004b00001117983 */ /* 0x000f260000100800 */
[----:B------:R-:W-:Y:S01]  /*348d0*/  ISETP.NE.AND.EX P0, PT, RZ, UR5, PT, P0 ;  /* 0x00000005ff007c0c */ /* 0x000fe2000bf05300 */
[----:B------:R-:W-:-:S12]  /*348e0*/  ULDC.64 UR4, c[0x0][0xb00] ;  /* 0x0002c00000047ab9 */ /* 0x000fd80000000a00 */
[----:B------:R-:W1:Y:S01]  /*348f0*/  @P0 LDC.64 R2, c[0x0][0xaf0] ;  /* 0x0002bc00ff020b82 */ /* 0x000e620000000a00 */
[----:B---3--:R-:W-:Y:S02]  /*34900*/  IMAD.MOV.U32 R7, RZ, RZ, R0 ;  /* 0x000000ffff077224 */ /* 0x008fe400078e0000 */
[----:B-1----:R-:W-:-:S05]  /*34910*/  @P0 IMAD.WIDE R2, R0, 0x4, R2 ;  /* 0x0000000400020825 */ /* 0x002fca00078e0202 */
[----:B------:R1:W3:Y:S01]  /*34920*/  @P0 LDG.E R7, desc[UR42][R2.64] ;  /* 0x0000002a02070981 */ /* 0x0002e2000c1e1900 */
[----:B----4-:R-:W-:Y:S01]  /*34930*/  VIADD R0, R17, 0xffffffff ;  /* 0xffffffff11007836 */ /* 0x010fe20000000000 */
[----:B-1----:R-:W1:Y:S02]  /*34940*/  LDC.64 R2, c[0x0][0x418] ;  /* 0x00010600ff027b82 */ /* 0x002e640000000a00 */
[----:B-1----:R-:W-:Y:S01]  /*34950*/  LOP3.LUT P0, RZ, R2, UR4, RZ, 0xfc, !PT ;  /* 0x0000000402ff7c12 */ /* 0x002fe2000f80fcff */
[----:B------:R-:W-:-:S03]  /*34960*/  UMOV UR4, 0xffffffff ;  /* 0xffffffff00047882 */ /* 0x000fc60000000000 */
[----:B------:R-:W-:Y:S02]  /*34970*/  LOP3.LUT P0, RZ, R3, UR5, RZ, 0xfc, P0 ;  /* 0x0000000503ff7c12 */ /* 0x000fe4000800fcff */
[----:B---3--:R-:W-:Y:S01]  /*34980*/  SHF.R.S32.HI R8, RZ, 0x1f, R7 ;  /* 0x0000001fff087819 */ /* 0x008fe20000011407 */
[----:B------:R1:W-:Y:S01]  /*34990*/  STL [R1+0x464], R7 ;  /* 0x0004640701007387 */ /* 0x0003e20000100800 */
[----:B------:R-:W-:-:S03]  /*349a0*/  SEL R17, R7, RZ, !P0 ;  /* 0x000000ff07117207 */ /* 0x000fc60004000000 */
[----:B------:R1:W-:Y:S01]  /*349b0*/  STL [R1+0x468], R8 ;  /* 0x0004680801007387 */ /* 0x0003e20000100800 */
[----:B------:R-:W-:Y:S05]  /*349c0*/  BRA.DIV UR4, `(.L_x_12772) ;  /* 0x0000007604887947 */ /* 0x000fea000b800000 */
[----:B--2---:R-:W2:Y:S02]  /*349d0*/  S2R R4, SR_TID.X ;  /* 0x0000000000047919 */ /* 0x004ea40000002100 */
[----:B--2---:R-:W-:-:S04]  /*349e0*/  SHF.R.U32.HI R4, RZ, 0x5, R4 ;  /* 0x00000005ff047819 */ /* 0x004fc80000011604 */
[----:B------:R-:W-:-:S05]  /*349f0*/  LOP3.LUT R4, R4, 0x3, RZ, 0xc0, !PT ;  /* 0x0000000304047812 */ /* 0x000fca00078ec0ff */
[----:B------:R2:W3:Y:S02]  /*34a00*/  SHFL.IDX PT, R14, R4, RZ, 0x1f ;  /* 0x00001fff040e7589 */ /* 0x0004e400000e0000 */
.L_x_12959:
        /* <DEDUP_REMOVED lines=11> */
.L_x_12962:
        /* <DEDUP_REMOVED lines=24> */
.L_x_12775:
[----:B--2---:R-:W2:Y:S01]  /*34c40*/  LDL R2, [R1+0x478] ;  /* 0x0004780001027983 */ /* 0x004ea20000100800 */
[----:B---3--:R-:W-:Y:S01]  /*34c50*/  IMAD R0, R19, 0x8, R18 ;  /* 0x0000000813007824 */ /* 0x008fe200078e0212 */
[----:B--2---:R-:W-:-:S04]  /*34c60*/  SHF.L.U32 R2, R2, 0x1f, RZ ;  /* 0x0000001f02027819 */ /* 0x004fc800000006ff */
[----:B------:R-:W2:Y:S02]  /*34c70*/  SYNCS.PHASECHK.TRANS64.TRYWAIT P0, [R0+URZ+0x32440], R2 ;  /* 0x03244002000075a7 */ /* 0x000ea4000800017f */
[----:B--2---:R-:W-:Y:S05]  /*34c80*/  @!P0 BRA `(.L_x_12776) ;  /* 0x00000074002c8947 */ /* 0x004fea0003800000 */
.L_x_12963:
        /* <DEDUP_REMOVED lines=11> */
.L_x_12777:
        /* <DEDUP_REMOVED lines=24> */
.L_x_12773:
[----:B--2---:R-:W2:Y:S04]  /*34ec0*/  LDL R2, [R1+0x46c] ;  /* 0x00046c0001027983 */ /* 0x004ea80000100800 */
[----:B------:R-:W4:Y:S01]  /*34ed0*/  LDL R3, [R1+0x498] ;  /* 0x0004980001037983 */ /* 0x000f220000100800 */
[----:B------:R-:W-:Y:S05]  /*34ee0*/  WARPSYNC.ALL ;  /* 0x0000000000007948 */ /* 0x000fea0003800000 */
[----:B------:R-:W-:Y:S01]  /*34ef0*/  ULDC.64 UR4, c[0x0][0xaf8] ;  /* 0x0002be0000047ab9 */ /* 0x000fe20000000a00 */
[----:B---3--:R-:W-:Y:S01]  /*34f00*/  VIADD R0, R18, 0x18400 ;  /* 0x0001840012007836 */ /* 0x008fe20000000000 */
[----:B------:R-:W-:Y:S01]  /*34f10*/  BAR.SYNC.DEFER_BLOCKING 0x8, 0x180 ;  /* 0x0206000000007b1d */ /* 0x000fe20000010000 */
[----:B------:R-:W-:-:S03]  /*34f20*/  ISETP.NE.U32.AND P0, PT, RZ, UR4, PT ;  /* 0x00000004ff007c0c */ /* 0x000fc6000bf05070 */
[----:B------:R-:W-:Y:S02]  /*34f30*/  LOP3.LUT P1, RZ, R0, 0x3ff, RZ, 0xc0, !PT ;  /* 0x000003ff00ff7812 */ /* 0x000fe4000782c0ff */
[----:B------:R-:W-:Y:S01]  /*34f40*/  ISETP.NE.AND.EX P0, PT, RZ, UR5, PT, P0 ;  /* 0x00000005ff007c0c */ /* 0x000fe2000bf05300 */
[----:B------:R-:W-:Y:S01]  /*34f50*/  BSSY B6, `(.L_x_12778) ;  /* 0x0000019000067945 */ /* 0x000fe20003800000 */
[----:B--2---:R-:W-:-:S04]  /*34f60*/  SHF.R.S32.HI R0, RZ, 0x1f, R2 ;  /* 0x0000001fff007819 */ /* 0x004fc80000011402 */
[----:B------:R-:W-:Y:S02]  /*34f70*/  SEL R4, R0, RZ, !P0 ;  /* 0x000000ff00047207 */ /* 0x000fe40004000000 */
[----:B----4-:R-:W-:Y:S02]  /*34f80*/  SHF.R.S32.HI R3, RZ, 0x1f, R3 ;  /* 0x0000001fff037819 */ /* 0x010fe40000011403 */
        /* <DEDUP_REMOVED lines=21> */
.L_x_12779:
[----:B------:R-:W-:Y:S05]  /*350e0*/  BSYNC B6 ;  /* 0x0000000000067941 */ /* 0x000fea0003800000 */
.L_x_12778:
[----:B------:R-:W3:Y:S01]  /*350f0*/  LDL R11, [R1+0x488] ;  /* 0x00048800010b7983 */ /* 0x000ee20000100800 */
[----:B-1----:R-:W1:Y:S01]  /*35100*/  LDC R7, c[0x0][0x448] ;  /* 0x00011200ff077b82 */ /* 0x002e620000000800 */
        /* <DEDUP_REMOVED lines=15> */
[----:B---3--:R-:W-:-:S04]  /*35200*/  IMAD.IADD R5, R0, 0x1, R11 ;  /* 0x0000000100057824 */ /* 0x008fc800078e020b */
        /* <DEDUP_REMOVED lines=44> */
[----:B------:R-:W0:Y:S04]  /*354d0*/  SHFL.IDX PT, R5, R3, RZ, 0x181f ;  /* 0x00181fff03057589 */ /* 0x000e2800000e0000 */
[----:B------:R-:W1:Y:S01]  /*354e0*/  SHFL.IDX PT, R4, R2, RZ, 0x181f ;  /* 0x00181fff02047589 */ /* 0x000e6200000e0000 */
[----:B--2---:R-:W-:-:S03]  /*354f0*/  IMAD R0, R11, R7, RZ ;  /* 0x000000070b007224 */ /* 0x004fc600078e02ff */
[----:B------:R-:W-:Y:S01]  /*35500*/  SHFL.IDX PT, R7, R2, 0x1, 0x181f ;  /* 0x00381f0002077f89 */ /* 0x000fe200000e0000 */
[----:B---3--:R-:W-:-:S03]  /*35510*/  IMAD.IADD R10, R10, 0x1, R6 ;  /* 0x000000010a0a7824 */ /* 0x008fc600078e0206 */
[----:B------:R-:W2:Y:S01]  /*35520*/  SHFL.IDX PT, R6, R3, 0x1, 0x181f ;  /* 0x00381f0003067f89 */ /* 0x000ea200000e0000 */
[C---:B------:R-:W-:Y:S01]  /*35530*/  VIADD R11, R10.reuse, 0x10 ;  /* 0x000000100a0b7836 */ /* 0x040fe20000000000 */
[CC--:B------:R-:W-:Y:S02]  /*35540*/  ISETP.GE.AND P1, PT, R10.reuse, R0.reuse, PT ;  /* 0x000000000a00720c */ /* 0x0c0fe40003f26270 */
[----:B------:R-:W-:Y:S02]  /*35550*/  STL [R1+0x488], R10 ;  /* 0x0004880a01007387 */ /* 0x000fe40000100800 */
[----:B------:R-:W-:Y:S02]  /*35560*/  ISETP.GE.AND P2, PT, R11, R0, PT ;  /* 0x000000000b00720c */ /* 0x000fe40003f46270 */
[----:B------:R3:W-:Y:S07]  /*35570*/  STL [R1+0x4c0], R11 ;  /* 0x0004c00b01007387 */ /* 0x0007ee0000100800 */
[----:B0-----:R-:W-:Y:S01]  /*35580*/  @!P1 LEA R5, P3, R9, R5, 0x1 ;  /* 0x0000000509059211 */ /* 0x001fe200078608ff */
[----:B---3--:R-:W-:-:S04]  /*35590*/  VIADD R11, R10, 0x20 ;  /* 0x000000200a0b7836 */ /* 0x008fc80000000000 */
        /* <DEDUP_REMOVED lines=67> */
.L_x_12980:
        /* <DEDUP_REMOVED lines=12> */
.L_x_12781:
        /* <DEDUP_REMOVED lines=37> */
.L_x_12783:
[----:B------:R-:W-:Y:S05]  /*35ce0*/  BSYNC B6 ;  /* 0x0000000000067941 */ /* 0x000fea0003800000 */
.L_x_12782:
        /* <DEDUP_REMOVED lines=144> */
[----:B------:R2:W3:Y:S04]  /*365f0*/  SHFL.IDX PT, R6, R0, 0x7, 0x181f ;  /* 0x00f81f0000067f89 */ /* 0x0004e800000e0000 */
[----:B------:R2:W-:Y:S04]  /*36600*/  @!P4 LDGSTS.E.BYPASS.LTC128B.128 [R9+0x25400], desc[UR42][R4.64], !P3 ;  /* 0x254000000409cfae */ /* 0x0005e8000d901d6a */
[----:B------:R2:W-:Y:S04]  /*36610*/  @!P4 LDGSTS.E.BYPASS.LTC128B.128 [R9+0x29400], desc[UR42][R4.64+0x80], !P2 ;  /* 0x294000800409cfae */ /* 0x0005e8000d101d6a */
[----:B------:R2:W-:Y:S04]  /*36620*/  @!P4 LDGSTS.E.BYPASS.LTC128B.128 [R9+0x2d400], desc[UR42][R4.64+0x100], !P1 ;  /* 0x2d4001000409cfae */ /* 0x0005e8000c901d6a */
[----:B-1----:R2:W-:Y:S02]  /*36630*/  @!P4 LDGSTS.E.BYPASS.LTC128B.128 [R9+0x31400], desc[UR42][R4.64+0x180], !P0 ;  /* 0x314001800409cfae */ /* 0x0025e4000c101d6a */
.L_x_12998:
[----:B--2---:R-:W2:Y:S01]  /*36640*/  LDL.LU R0, [R1+0x4dc] ;  /* 0x0004dc0001007983 */ /* 0x004ea20000300800 */
[----:B------:R-:W-:Y:S01]  /*36650*/  BSSY B0, `(.L_x_12785) ;  /* 0x000000d000007945 */ /* 0x000fe20003800000 */
[----:B--2---:R-:W-:-:S13]  /*36660*/  ISETP.GE.AND P4, PT, R0, R3, PT ;  /* 0x000000030000720c */ /* 0x004fda0003f86270 */
[----:B------:R-:W-:Y:S05]  /*36670*/  @P4 BRA `(.L_x_12786) ;  /* 0x0000000000284947 */ /* 0x000fea0003800000 */
[----:B------:R-:W2:Y:S01]  /*36680*/  LDL R0, [R1+0x474] ;  /* 0x0004740001007983 */ /* 0x000ea20000100800 */
[----:B------:R-:W-:-:S05]  /*36690*/  LEA R2, P4, R8, R2, 0x1 ;  /* 0x0000000208027211 */ /* 0x000fca00078808ff */
[----:B---3--:R-:W-:-:S05]  /*366a0*/  IMAD.X R3, RZ, RZ, R6, P4 ;  /* 0x000000ffff037224 */ /* 0x008fca00020e0606 */
[----:B------:R-:W-:Y:S01]  /*366b0*/  @!PT LDS RZ, [RZ] ;  /* 0x00000000fffff984 */ /* 0x000fe20000000800 */
[----:B------:R-:W-:Y:S01]  /*366c0*/  @!PT LDS RZ, [RZ] ;  /* 0x00000000fffff984 */ /* 0x000fe20000000800 */
[----:B------:R-:W-:Y:S01]  /*366d0*/  @!PT LDS RZ, [RZ] ;  /* 0x00000000fffff984 */ /* 0x000fe20000000800 */
[----:B--2---:R1:W-:Y:S04]  /*366e0*/  LDGSTS.E.BYPASS.LTC128B.128 [R0+0x25c00], desc[UR42][R2.64], !P3 ;  /* 0x25c0000002007fae */ /* 0x0043e8000d901d6a */
[----:B------:R1:W-:Y:S04]  /*366f0*/  LDGSTS.E.BYPASS.LTC128B.128 [R0+0x29c00], desc[UR42][R2.64+0x80], !P2 ;  /* 0x29c0008002007fae */ /* 0x0003e8000d101d6a */
[----:B------:R1:W-:Y:S04]  /*36700*/  LDGSTS.E.BYPASS.LTC128B.128 [R0+0x2dc00], desc[UR42][R2.64+0x100], !P1 ;  /* 0x2dc0010002007fae */ /* 0x0003e8000c901d6a */
[----:B------:R1:W-:Y:S02]  /*36710*/  LDGSTS.E.BYPASS.LTC128B.128 [R0+0x31c00], desc[UR42][R2.64+0x180], !P0 ;  /* 0x31c0018002007fae */ /* 0x0003e4000c101d6a */
.L_x_12786:
[----:B------:R-:W-:Y:S05]  /*36720*/  BSYNC B0 ;  /* 0x0000000000007941 */ /* 0x000fea0003800000 */
.L_x_12785:
[----:B------:R-:W-:Y:S01]  /*36730*/  NOP ;  /* 0x0000000000007918 */ /* 0x000fe20000000000 */
[----:B------:R-:W-:-:S13]  /*36740*/  PLOP3.LUT P0, PT, PT, PT, PT, 0x80, 0x0 ;  /* 0x000000000000781c */ /* 0x000fda0003f0f070 */
.L_x_12787:
        /* <DEDUP_REMOVED lines=18> */
.L_x_12999:
[----:B------:R-:W-:Y:S05]  /*36870*/  BSYNC B0 ;  /* 0x0000000000007941 */ /* 0x000fea0003800000 */
.L_x_12788:
[----:B------:R-:W2:Y:S01]  /*36880*/  LDL R2, [R1+0x48c] ;  /* 0x00048c0001027983 */ /* 0x000ea20000100800 */
[----:B------:R-:W-:Y:S01]  /*36890*/  BSSY B0, `(.L_x_12790) ;  /* 0x000005a000007945 */ /* 0x000fe20003800000 */
[----:B--2---:R-:W-:-:S13]  /*368a0*/  LOP3.LUT P0, RZ, R2, 0x1, RZ, 0xc0, !PT ;  /* 0x0000000102ff7812 */ /* 0x004fda000780c0ff */
[----:B------:R-:W-:Y:S05]  /*368b0*/  @!P0 BRA `(.L_x_12791) ;  /* 0x00000004005c8947 */ /* 0x000fea0003800000 */
[----:B0-----:R-:W1:Y:S01]  /*368c0*/  LDL R4, [R1+0x478] ;  /* 0x0004780001047983 */ /* 0x001e620000100800 */
[----:B------:R-:W0:Y:S02]  /*368d0*/  S2R R2, SR_TID.X ;  /* 0x0000000000027919 */ /* 0x000e240000002100 */
[----:B0-----:R-:W-:Y:S01]  /*368e0*/  LOP3.LUT R3, R2, 0x7f, RZ, 0xc0, !PT ;  /* 0x0000007f02037812 */ /* 0x001fe200078ec0ff */
[----:B------:R-:W-:Y:S01]  /*368f0*/  IMAD R2, R19, 0x8, R18 ;  /* 0x0000000813027824 */ /* 0x000fe200078e0212 */
[----:B------:R-:W-:Y:S02]  /*36900*/  BSSY B1, `(.L_x_12792) ;  /* 0x0000005000017945 */ /* 0x000fe40003800000 */
[----:B------:R-:W-:Y:S02]  /*36910*/  ISETP.NE.AND P1, PT, R3, RZ, PT ;  /* 0x000000ff0300720c */ /* 0x000fe40003f25270 */
[----:B-1----:R-:W-:-:S04]  /*36920*/  SHF.L.U32 R0, R4, 0x1f, RZ ;  /* 0x0000001f04007819 */ /* 0x002fc800000006ff */
[----:B------:R-:W0:Y:S02]  /*36930*/  SYNCS.PHASECHK.TRANS64.TRYWAIT P0, [R2+URZ+0x32460], R0 ;  /* 0x03246000020075a7 */ /* 0x000e24000800017f */
[----:B0-----:R-:W-:Y:S05]  /*36940*/  @!P0 BRA `(.L_x_12793) ;  /* 0x0000007000648947 */ /* 0x001fea0003800000 */
.L_x_13000:
[----:B------:R-:W-:Y:S05]  /*36950*/  BSYNC B1 ;  /* 0x0000000000017941 */ /* 0x000fea0003800000 */
.L_x_12792:
        /* <DEDUP_REMOVED lines=9> */
.L_x_12795:
[----:B------:R-:W-:Y:S05]  /*369f0*/  BSYNC B1 ;  /* 0x0000000000017941 */ /* 0x000fea0003800000 */
.L_x_12794:
        /* <DEDUP_REMOVED lines=12> */
.L_x_12796:
        /* <DEDUP_REMOVED lines=15> */
.L_x_12797:
        /* <DEDUP_REMOVED lines=15> */
.L_x_12798:
        /* <DEDUP_REMOVED lines=15> */
.L_x_12799:
        /* <DEDUP_REMOVED lines=10> */
.L_x_12791:
[----:B------:R-:W-:Y:S05]  /*36e30*/  BSYNC B0 ;  /* 0x0000000000007941 */ /* 0x000fea0003800000 */
.L_x_12790:
[----:B0-----:R-:W1:Y:S04]  /*36e40*/  LDL R4, [R1+0x4b0] ;  /* 0x0004b00001047983 */ /* 0x001e680000100800 */
[----:B------:R-:W2:Y:S01]  /*36e50*/  LDL R5, [R1+0x484] ;  /* 0x0004840001057983 */ /* 0x000ea20000100800 */
[----:B------:R-:W-:Y:S01]  /*36e60*/  BSSY B0, `(.L_x_12800) ;  /* 0x00001f8000007945 */ /* 0x000fe20003800000 */
[----:B-1----:R-:W-:-:S05]  /*36e70*/  VIADD R0, R4, 0xfffffffe ;  /* 0xfffffffe04007836 */ /* 0x002fca0000000000 */
[----:B--2---:R-:W-:-:S13]  /*36e80*/  ISETP.GE.AND P0, PT, R0, R5, PT ;  /* 0x000000050000720c */ /* 0x004fda0003f06270 */
[----:B------:R-:W-:Y:S05]  /*36e90*/  @!P0 BRA `(.L_x_12801) ;  /* 0x0000001c00d08947 */ /* 0x000fea0003800000 */
[----:B------:R-:W2:Y:S04]  /*36ea0*/  LDL.LU R9, [R1+0x4e4] ;  /* 0x0004e40001097983 */ /* 0x000ea80000300800 */
[----:B------:R-:W4:Y:S04]  /*36eb0*/  LDL.LU R8, [R1+0x4ac] ;  /* 0x0004ac0001087983 */ /* 0x000f280000300800 */
[----:B------:R-:W5:Y:S04]  /*36ec0*/  LDL.LU R7, [R1+0x4ec] ;  /* 0x0004ec0001077983 */ /* 0x000f680000300800 */
[----:B---3--:R-:W3:Y:S04]  /*36ed0*/  LDL.LU R6, [R1+0x4a8] ;  /* 0x0004a80001067983 */ /* 0x008ee80000300800 */
[----:B------:R-:W3:Y:S01]  /*36ee0*/  LDL.LU R4, [R1+0x4e8] ;  /* 0x0004e80001047983 */ /* 0x000ee20000300800 */
[----:B------:R-:W-:Y:S01]  /*36ef0*/  BSSY B2, `(.L_x_12802) ;  /* 0x00000ad000027945 */ /* 0x000fe20003800000 */
[----:B--2---:R-:W-:-:S04]  /*36f00*/  VIADD R3, R9, 0x1 ;  /* 0x0000000109037836 */ /* 0x004fc80000000000 */
[----:B----4-:R-:W-:Y:S01]  /*36f10*/  IMAD R3, R3, R8, RZ ;  /* 0x0000000803037224 */ /* 0x010fe200078e02ff */
[----:B------:R-:W-:Y:S02]  /*36f20*/  LOP3.LUT R8, RZ, R5, RZ, 0x33, !PT ;  /* 0x00000005ff087212 */ /* 0x000fe400078e33ff */
[----:B-----5:R-:W-:Y:S02]  /*36f30*/  LOP3.LUT R2, RZ, R7, RZ, 0x33, !PT ;  /* 0x00000007ff027212 */ /* 0x020fe400078e33ff */
[----:B------:R-:W-:-:S04]  /*36f40*/  LOP3.LUT R3, RZ, R3, RZ, 0x33, !PT ;  /* 0x00000003ff037212 */ /* 0x000fc800078e33ff */
[----:B---3--:R-:W-:Y:S02]  /*36f50*/  VIADDMNMX R2, R3, -R6, R2, !PT ;  /* 0x8000000603027246 */ /* 0x008fe40007800102 */
        /* <DEDUP_REMOVED lines=42> */
.L_x_12806:
        /* <DEDUP_REMOVED lines=8> */
.L_x_13001:
[----:B------:R-:W-:Y:S05]  /*37280*/  BSYNC B3 ;  /* 0x0000000000037941 */ /* 0x000fea0003800000 */
.L_x_12807:
        /* <DEDUP_REMOVED lines=9> */
.L_x_12810:
[----:B------:R-:W-:Y:S05]  /*37320*/  BSYNC B3 ;  /* 0x0000000000037941 */ /* 0x000fea0003800000 */
.L_x_12809:
        /* <DEDUP_REMOVED lines=12> */
.L_x_12811:
        /* <DEDUP_REMOVED lines=13> */
.L_x_13002:
[----:B------:R-:W-:Y:S05]  /*374c0*/  BSYNC B3 ;  /* 0x0000000000037941 */ /* 0x000fea0003800000 */
.L_x_12812:
        /* <DEDUP_REMOVED lines=11> */
.L_x_12815:
[----:B------:R-:W-:Y:S05]  /*37580*/  BSYNC B3 ;  /* 0x0000000000037941 */ /* 0x000fea0003800000 */
.L_x_12814:
        /* <DEDUP_REMOVED lines=9> */
.L_x_12816:
        /* <DEDUP_REMOVED lines=15> */
.L_x_12817:
        /* <DEDUP_REMOVED lines=15> */
.L_x_12818:
        /* <DEDUP_REMOVED lines=15> */
.L_x_12819:
        /* <DEDUP_REMOVED lines=10> */
.L_x_12805:
[----:B------:R-:W-:Y:S05]  /*37990*/  BSYNC B1 ;  /* 0x0000000000017941 */ /* 0x000fea0003800000 */
.L_x_12804:
[----:B------:R-:W2:Y:S02]  /*379a0*/  LDL.LU R5, [R1+0x4b0] ;  /* 0x0004b00001057983 */ /* 0x000ea40000300800 */
[----:B--2---:R-:W-:-:S07]  /*379b0*/  VIADD R0, R5, 0xfffffffd ;  /* 0xfffffffd05007836 */ /* 0x004fce0000000000 */
.L_x_12803:
[----:B------:R-:W-:Y:S05]  /*379c0*/  BSYNC B2 ;  /* 0x0000000000027941 */ /* 0x000fea0003800000 */
.L_x_12802:
[----:B------:R-:W-:-:S05]  /*379d0*/  VIADD R8, R8, 0xfffffffe ;  /* 0xfffffffe08087836 */ /* 0x000fca0000000000 */
[----:B------:R-:W-:-:S13]  /*379e0*/  ISETP.NE.AND P0, PT, R8, R4, PT ;  /* 0x000000040800720c */ /* 0x000fda0003f05270 */
[----:B------:R-:W-:Y:S05]  /*379f0*/  @!P0 BRA `(.L_x_12801) ;  /* 0x0000001000f88947 */ /* 0x000fea0003800000 */
.L_x_12852:
        /* <DEDUP_REMOVED lines=35> */
.L_x_12822:
        /* <DEDUP_REMOVED lines=8> */
.L_x_13003:
[----:B------:R-:W-:Y:S05]  /*37cb0*/  BSYNC B2 ;  /* 0x0000000000027941 */ /* 0x000fea0003800000 */
.L_x_12823:
        /* <DEDUP_REMOVED lines=9> */
.L_x_12826:
[----:B------:R-:W-:Y:S05]  /*37d50*/  BSYNC B2 ;  /* 0x0000000000027941 */ /* 0x000fea0003800000 */
.L_x_12825:
        /* <DEDUP_REMOVED lines=12> */
.L_x_12827:
        /* <DEDUP_REMOVED lines=13> */
.L_x_13004:
[----:B------:R-:W-:Y:S05]  /*37ef0*/  BSYNC B2 ;  /* 0x0000000000027941 */ /* 0x000fea0003800000 */
.L_x_12828:
        /* <DEDUP_REMOVED lines=11> */
.L_x_12831:
[----:B------:R-:W-:Y:S05]  /*37fb0*/  BSYNC B2 ;  /* 0x0000000000027941 */ /* 0x000fea0003800000 */
.L_x_12830:
        /* <DEDUP_REMOVED lines=9> */
.L_x_12832:
        /* <DEDUP_REMOVED lines=15> */
.L_x_12833:
        /* <DEDUP_REMOVED lines=15> */
.L_x_12834:
        /* <DEDUP_REMOVED lines=15> */
.L_x_12835:
        /* <DEDUP_REMOVED lines=10> */
.L_x_12821:
[----:B------:R-:W-:Y:S05]  /*383c0*/  BSYNC B1 ;  /* 0x0000000000017941 */ /* 0x000fea0003800000 */
.L_x_12820:
        /* <DEDUP_REMOVED lines=35> */
.L_x_12838:
        /* <DEDUP_REMOVED lines=8> */
.L_x_13005:
[----:B------:R-:W-:Y:S05]  /*38680*/  BSYNC B2 ;  /* 0x0000000000027941 */ /* 0x000fea0003800000 */
.L_x_12839:
        /* <DEDUP_REMOVED lines=9> */
.L_x_12842:
[----:B------:R-:W-:Y:S05]  /*38720*/  BSYNC B2 ;  /* 0x0000000000027941 */ /* 0x000fea0003800000 */
.L_x_12841:
        /* <DEDUP_REMOVED lines=12> */
.L_x_12843:
        /* <DEDUP_REMOVED lines=13> */
.L_x_13006:
[----:B------:R-:W-:Y:S05]  /*388c0*/  BSYNC B2 ;  /* 0x0000000000027941 */ /* 0x000fea0003800000 */
.L_x_12844:
        /* <DEDUP_REMOVED lines=11> */
.L_x_12847:
[----:B------:R-:W-:Y:S05]  /*38980*/  BSYNC B2 ;  /* 0x0000000000027941 */ /* 0x000fea0003800000 */
.L_x_12846:
        /* <DEDUP_REMOVED lines=9> */
.L_x_12848:
        /* <DEDUP_REMOVED lines=15> */
.L_x_12849:
        /* <DEDUP_REMOVED lines=15> */
.L_x_12850:
        /* <DEDUP_REMOVED lines=15> */
.L_x_12851:
        /* <DEDUP_REMOVED lines=10> */
.L_x_12837:
[----:B------:R-:W-:Y:S05]  /*38d90*/  BSYNC B1 ;  /* 0x0000000000017941 */ /* 0x000fea0003800000 */
.L_x_12836:
[----:B------:R-:W2:Y:S01]  /*38da0*/  LDL R5, [R1+0x484] ;  /* 0x0004840001057983 */ /* 0x000ea20000100800 */
[----:B------:R-:W-:Y:S01]  /*38db0*/  VIADD R0, R0, 0xfffffffe ;  /* 0xfffffffe00007836 */ /* 0x000fe20000000000 */
[----:B--2---:R-:W-:-:S13]  /*38dc0*/  ISETP.GT.AND P0, PT, R6, R5, PT ;  /* 0x000000050600720c */ /* 0x004fda0003f04270 */
[----:B------:R-:W-:Y:S05]  /*38dd0*/  @P0 BRA `(.L_x_12852) ;  /* 0xffffffec00080947 */ /* 0x000fea000383ffff */
.L_x_12801:
[----:B------:R-:W-:Y:S05]  /*38de0*/  BSYNC B0 ;  /* 0x0000000000007941 */ /* 0x000fea0003800000 */
.L_x_12800:
[----:B------:R-:W0:Y:S02]  /*38df0*/  S2R R2, SR_TID.X ;  /* 0x0000000000027919 */ /* 0x000e240000002100 */
[----:B0-----:R-:W-:Y:S02]  /*38e00*/  LOP3.LUT R3, R2, 0x7f, RZ, 0xc0, !PT ;  /* 0x0000007f02037812 */ /* 0x001fe400078ec0ff */
[----:B------:R-:W2:Y:S01]  /*38e10*/  LDL.LU R2, [R1+0x478] ;  /* 0x0004780001027983 */ /* 0x000ea20000300800 */
[----:B------:R-:W-:Y:S01]  /*38e20*/  VIADD R19, R19, 0x1 ;  /* 0x0000000113137836 */ /* 0x000fe20000000000 */
[----:B------:R-:W-:Y:S01]  /*38e30*/  ISETP.NE.AND P1, PT, R3, RZ, PT ;  /* 0x000000ff0300720c */ /* 0x000fe20003f25270 */
[----:B------:R-:W-:Y:S03]  /*38e40*/  BSSY B0, `(.L_x_12853) ;  /* 0x0000013000007945 */ /* 0x000fe60003800000 */
[----:B------:R-:W-:-:S04]  /*38e50*/  ISETP.NE.AND P0, PT, R19, 0x2, PT ;  /* 0x000000021300780c */ /* 0x000fc80003f05270 */
[----:B------:R-:W-:-:S04]  /*38e60*/  SEL R0, RZ, 0x1, P0 ;  /* 0x00000001ff007807 */ /* 0x000fc80000000000 */
[----:B--2---:R-:W-:-:S05]  /*38e70*/  LOP3.LUT R2, R2, R0, RZ, 0x3c, !PT ;  /* 0x0000000002027212 */ /* 0x004fca00078e3cff */
[----:B------:R0:W-:Y:S01]  /*38e80*/  STL [R1+0x478], R2 ;  /* 0x0004780201007387 */ /* 0x0001e20000100800 */
[----:B------:R-:W-:Y:S05]  /*38e90*/  @P1 BRA `(.L_x_12854) ;  /* 0x0000000000341947 */ /* 0x000fea0003800000 */
[----:B------:R-:W1:Y:S01]  /*38ea0*/  S2R R3, SR_LANEID ;  /* 0x0000000000037919 */ /* 0x000e620000000000 */
[----:B------:R-:W-:Y:S01]  /*38eb0*/  VOTEU.ANY UR4, UPT, PT ;  /* 0x0000000000047886 */ /* 0x000fe200038e0100 */
[----:B------:R-:W2:Y:S01]  /*38ec0*/  LDC.64 R4, c[0x0][0xd60] ;  /* 0x00035800ff047b82 */ /* 0x000ea20000000a00 */
[----:B------:R-:W1:Y:S08]  /*38ed0*/  FLO.U32 R0, UR4 ;  /* 0x0000000400007d00 */ /* 0x000e7000080e0000 */
[----:B0-----:R-:W2:Y:S01]  /*38ee0*/  POPC R2, UR4 ;  /* 0x0000000400027d09 */ /* 0x001ea20008000000 */
[----:B-1----:R-:W-:-:S13]  /*38ef0*/  ISETP.EQ.U32.AND P1, PT, R0, R3, PT ;  /* 0x000000030000720c */ /* 0x002fda0003f22070 */
[----:B--2---:R-:W2:Y:S01]  /*38f00*/  @P1 ATOMG.E.ADD.STRONG.GPU PT, R5, desc[UR42][R4.64], R2 ;  /* 0x00000002040519a8 */ /* 0x004ea200081ee1ea */
[----:B------:R-:W0:Y:S02]  /*38f10*/  S2R R3, SR_LTMASK ;  /* 0x0000000000037919 */ /* 0x000e240000003900 */
[----:B0-----:R-:W-:-:S06]  /*38f20*/  LOP3.LUT R3, R3, UR4, RZ, 0xc0, !PT ;  /* 0x0000000403037c12 */ /* 0x001fcc000f8ec0ff */
[----:B------:R-:W0:Y:S01]  /*38f30*/  POPC R3, R3 ;  /* 0x0000000300037309 */ /* 0x000e220000000000 */
[----:B--2---:R-:W0:Y:S02]  /*38f40*/  SHFL.IDX PT, R0, R5, R0, 0x1f ;  /* 0x00001f0005007589 */ /* 0x004e2400000e0000 */
[----:B0-----:R-:W-:-:S05]  /*38f50*/  IADD3 R0, R0, UR39, R3 ;  /* 0x0000002700007c10 */ /* 0x001fca000fffe003 */
[----:B------:R1:W-:Y:S02]  /*38f60*/  STL [R1+0x460], R0 ;  /* 0x0004600001007387 */ /* 0x0003e40000100800 */
.L_x_12854:
[----:B------:R-:W-:Y:S05]  /*38f70*/  BSYNC B0 ;  /* 0x0000000000007941 */ /* 0x000fea0003800000 */
.L_x_12853:
[----:B------:R-:W-:-:S07]  /*38f80*/  SEL R19, R19, RZ, P0 ;  /* 0x000000ff13137207 */ /* 0x000fce0000000000 */
.L_x_12766:
[----:B------:R-:W-:Y:S05]  /*38f90*/  BSYNC B7 ;  /* 0x0000000000077941 */ /* 0x000fea0003800000 */
.L_x_12764:
[----:B-1--4-:R-:W4:Y:S02]  /*38fa0*/  LDL R0, [R1+0x48c] ;  /* 0x00048c0001007983 */ /* 0x012f240000100800 */
[----:B----4-:R-:W-:-:S13]  /*38fb0*/  LOP3.LUT P0, RZ, R0, 0x40, RZ, 0xc0, !PT ;  /* 0x0000004000ff7812 */ /* 0x010fda000780c0ff */
[----:B------:R-:W-:Y:S05]  /*38fc0*/  @!P0 BRA `(.L_x_12855) ;  /* 0x0000000000288947 */ /* 0x000fea0003800000 */
[----:B------:R-:W-:Y:S05]  /*38fd0*/  WARPSYNC.ALL ;  /* 0x0000000000007948 */ /* 0x000fea0003800000 */
[----:B------:R-:W1:Y:S08]  /*38fe0*/  S2UR UR5, SR_CgaCtaId ;  /* 0x00000000000579c3 */ /* 0x000e700000008800 */
[----:B------:R-:W-:Y:S06]  /*38ff0*/  BAR.SYNC.DEFER_BLOCKING 0x5, 0x180 ;  /* 0x0146000000007b1d */ /* 0x000fec0000010000 */
[----:B------:R-:W-:-:S02]  /*39000*/  UMOV UR4, 0x400 ;  /* 0x0000040000047882 */ /* 0x000fc40000000000 */
[----:B-1----:R-:W-:-:S06]  /*39010*/  ULEA UR4, UR5, UR4, 0x18 ;  /* 0x0000000405047291 */ /* 0x002fcc000f8ec03f */
[----:B------:R-:W-:-:S05]  /*39020*/  IMAD.U32 R18, RZ, RZ, UR4 ;  /* 0x00000004ff127e24 */ /* 0x000fca000f8e00ff */
[----:B--23--:R-:W1:Y:S04]  /*39030*/  LDS.128 R4, [R18+0x324d0] ;  /* 0x0324d00012047984 */ /* 0x00ce680000000c00 */
[----:B-1----:R1:W-:Y:S01]  /*39040*/  STL.128 [R1+0x460], R4 ;  /* 0x0004600401007387 */ /* 0x0023e20000100c00 */
[----:B------:R-:W-:Y:S06]  /*39050*/  BAR.ARV 0x4, 0x180 ;  /* 0x0106000000007b1d */ /* 0x000fec0000002000 */
[----:B------:R-:W-:Y:S05]  /*39060*/  BRA `(.L_x_12856) ;  /* 0x0000001000347947 */ /* 0x000fea0003800000 */
.L_x_12855:
[----:B------:R-:W1:Y:S01]  /*39070*/  S2R R0, SR_TID.X ;  /* 0x0000000000007919 */ /* 0x000e620000002100 */
[----:B------:R-:W-:Y:S01]  /*39080*/  UMOV UR4, 0xffffffff ;  /* 0xffffffff00047882 */ /* 0x000fe20000000000 */
[----:B-1----:R-:W-:-:S04]  /*39090*/  LOP3.LUT R16, R0, 0x1f, RZ, 0xc0, !PT ;  /* 0x0000001f00107812 */ /* 0x002fc800078ec0ff */
[----:B------:R-:W-:Y:S01]  /*390a0*/  ISETP.NE.AND P0, PT, R16, 0x1f, PT ;  /* 0x0000001f1000780c */ /* 0x000fe20003f05270 */
[----:B------:R-:W-:-:S12]  /*390b0*/  BRA.DIV UR4, `(.L_x_12857) ;  /* 0x0000004e04147947 */ /* 0x000fd8000b800000 */
[----:B------:R-:W4:Y:S01]  /*390c0*/  LDL R3, [R1+0x46c] ;  /* 0x00046c0001037983 */ /* 0x000f220000100800 */
[----:B------:R-:W-:-:S03]  /*390d0*/  ULDC UR4, c[0x0][0xd3c] ;  /* 0x00034f0000047ab9 */ /* 0x000fc60000000800 */
[----:B0-----:R-:W5:Y:S01]  /*390e0*/  LDL.LU R2, [R1+0x460] ;  /* 0x0004600001027983 */ /* 0x001f620000300800 */
[----:B----4-:R-:W-:-:S05]  /*390f0*/  IMAD.IADD R0, R3, 0x1, R16 ;  /* 0x0000000103007824 */ /* 0x010fca00078e0210 */
[----:B------:R-:W-:Y:S01]  /*39100*/  ISETP.GE.OR P1, PT, R0, UR4, !P0 ;  /* 0x0000000400007c0c */ /* 0x000fe2000c726670 */
[----:B-----5:R-:W-:-:S12]  /*39110*/  IMAD.MOV.U32 R10, RZ, RZ, R2 ;  /* 0x000000ffff0a7224 */ /* 0x020fd800078e0002 */
[----:B------:R-:W0:Y:S08]  /*39120*/  @!P1 LDC.64 R2, c[0x0][0xd80] ;  /* 0x00036000ff029b82 */ /* 0x000e300000000a00 */
[----:B---3--:R-:W1:Y:S01]  /*39130*/  @!P1 LDC.64 R6, c[0x0][0xd78] ;  /* 0x00035e00ff069b82 */ /* 0x008e620000000a00 */
[----:B0-----:R-:W-:-:S05]  /*39140*/  @!P1 IMAD.WIDE R2, R0, 0x4, R2 ;  /* 0x0000000400029825 */ /* 0x001fca00078e0202 */
[----:B------:R1:W3:Y:S02]  /*39150*/  @!P1 LDG.E R8, desc[UR42][R2.64] ;  /* 0x0000002a02089981 */ /* 0x0002e4000c1e1900 */
[----:B-1----:R-:W-:-:S06]  /*39160*/  @!P1 IMAD.WIDE R2, R0, 0x4, R6 ;  /* 0x0000000400029825 */ /* 0x002fcc00078e0206 */
[----:B------:R-:W4:Y:S01]  /*39170*/  @!P1 LDG.E R2, desc[UR42][R2.64] ;  /* 0x0000002a02029981 */ /* 0x000f22000c1e1900 */
[----:B--2---:R-:W-:Y:S02]  /*39180*/  IMAD.MOV.U32 R4, RZ, RZ, RZ ;  /* 0x000000ffff047224 */ /* 0x004fe400078e00ff */
[----:B------:R-:W-:Y:S01]  /*39190*/  IMAD.MOV.U32 R6, RZ, RZ, RZ ;  /* 0x000000ffff067224 */ /* 0x000fe200078e00ff */
[C---:B------:R-:W-:Y:S02]  /*391a0*/  ISETP.GE.U32.AND P2, PT, R16.reuse, 0x2, PT ;  /* 0x000000021000780c */ /* 0x040fe40003f46070 */
[C---:B------:R-:W-:Y:S02]  /*391b0*/  ISETP.GE.U32.AND P3, PT, R16.reuse, 0x4, PT ;  /* 0x000000041000780c */ /* 0x040fe40003f66070 */
[C---:B------:R-:W-:Y:S02]  /*391c0*/  ISETP.GE.U32.AND P4, PT, R16.reuse, 0x8, PT ;  /* 0x000000081000780c */ /* 0x040fe40003f86070 */
[----:B------:R-:W-:Y:S01]  /*391d0*/  ISETP.GE.U32.AND P5, PT, R16, 0x10, PT ;  /* 0x000000101000780c */ /* 0x000fe20003fa6070 */
[----:B------:R-:W-:Y:S04]  /*391e0*/  SHFL.IDX PT, R5, R10, RZ, 0x1f ;  /* 0x00001fff0a057589 */ /* 0x000fe800000e0000 */
[----:B------:R-:W-:Y:S01]  /*391f0*/  SHFL.IDX PT, R0, R10, 0x1, 0x1f ;  /* 0x00201f000a007f89 */ /* 0x000fe200000e0000 */
[----:B---3--:R-:W-:-:S02]  /*39200*/  @!P1 IMAD.MOV.U32 R4, RZ, RZ, R8 ;  /* 0x000000ffff049224 */ /* 0x008fc400078e0008 */
[----:B----4-:R-:W-:-:S04]  /*39210*/  @!P1 IMAD.MOV.U32 R6, RZ, RZ, R2 ;  /* 0x000000ffff069224 */ /* 0x010fc800078e0002 */
        /* <DEDUP_REMOVED lines=17> */
[----:B------:R0:W1:Y:S01]  /*39330*/  SHFL.IDX PT, R9, R7, 0x1f, 0x1f ;  /* 0x03e01f0007097f89 */ /* 0x00006200000e0000 */
[----:B------:R-:W-:-:S07]  /*39340*/  IMAD.MOV.U32 R8, RZ, RZ, RZ ;  /* 0x000000ffff087224 */ /* 0x000fce00078e00ff */
.L_x_13016:
[----:B------:R-:W-:Y:S02]  /*39350*/  ULDC UR4, c[0x0][0xd38] ;  /* 0x00034e0000047ab9 */ /* 0x000fe40000000800 */
[----:B------:R-:W-:-:S04]  /*39360*/  IMAD.U32 R2, RZ, RZ, UR4 ;  /* 0x00000004ff027e24 */ /* 0x000fc8000f8e00ff */
[----:B-1----:R-:W-:-:S04]  /*39370*/  IMAD R9, R9, R2, RZ ;  /* 0x0000000209097224 */ /* 0x002fc800078e02ff */
[----:B------:R-:W-:-:S05]  /*39380*/  IMAD.IADD R0, R0, 0x1, R9 ;  /* 0x0000000100007824 */ /* 0x000fca00078e0209 */
[----:B------:R-:W-:-:S13]  /*39390*/  ISETP.GT.AND P6, PT, R0, R5, PT ;  /* 0x000000050000720c */ /* 0x000fda0003fc4270 */
[----:B------:R-:W-:Y:S05]  /*393a0*/  @P6 BRA `(.L_x_12858) ;  /* 0x0000000000ac6947 */ /* 0x000fea0003800000 */
.L_x_12861:
        /* <DEDUP_REMOVED lines=37> */
.L_x_13024:
[----:B------:R-:W-:Y:S02]  /*39600*/  ULDC UR4, c[0x0][0xd38] ;  /* 0x00034e0000047ab9 */ /* 0x000fe40000000800 */
[----:B------:R-:W-:-:S04]  /*39610*/  IMAD.U32 R2, RZ, RZ, UR4 ;  /* 0x00000004ff027e24 */ /* 0x000fc8000f8e00ff */
[----:B-1----:R-:W-:-:S04]  /*39620*/  IMAD R9, R9, R2, RZ ;  /* 0x0000000209097224 */ /* 0x002fc800078e02ff */
[----:B------:R-:W-:-:S05]  /*39630*/  IMAD.IADD R0, R9, 0x1, R0 ;  /* 0x0000000109007824 */ /* 0x000fca00078e0200 */
[----:B------:R-:W-:-:S13]  /*39640*/  ISETP.GT.AND P6, PT, R0, R5, PT ;  /* 0x000000050000720c */ /* 0x000fda0003fc4270 */
[----:B------:R-:W-:Y:S05]  /*39650*/  @!P6 BRA `(.L_x_12861) ;  /* 0xfffffffc0054e947 */ /* 0x000fea000383ffff */
.L_x_12858:
        /* <DEDUP_REMOVED lines=12> */
.L_x_13029:
[----:B------:R-:W-:-:S13]  /*39720*/  ISETP.NE.AND P0, PT, R0, RZ, PT ;  /* 0x000000ff0000720c */ /* 0x000fda0003f05270 */
[----:B------:R-:W-:Y:S05]  /*39730*/  @!P0 BRA `(.L_x_12863) ;  /* 0x0000000000148947 */ /* 0x000fea0003800000 */
[----:B------:R-:W-:Y:S01]  /*39740*/  UMOV UR4, 0xffffffff ;  /* 0xffffffff00047882 */ /* 0x000fe20000000000 */
[----:B-1----:R-:W-:Y:S02]  /*39750*/  VIADD R3, R3, 0xffffffff ;  /* 0xffffffff03037836 */ /* 0x002fe40000000000 */
[----:B------:R-:W-:Y:S05]  /*39760*/  BRA.DIV UR4, `(.L_x_12864) ;  /* 0x0000005204087947 */ /* 0x000fea000b800000 */
[----:B------:R1:W3:Y:S02]  /*39770*/  SHFL.IDX PT, R3, R7, R3, 0x1f ;  /* 0x00001f0307037589 */ /* 0x0002e400000e0000 */
.L_x_13032:
[----:B---3--:R-:W-:-:S07]  /*39780*/  IMAD.MOV.U32 R8, RZ, RZ, R3 ;  /* 0x000000ffff087224 */ /* 0x008fce00078e0003 */
.L_x_12863:
[----:B------:R-:W-:Y:S01]  /*39790*/  ISETP.NE.AND P0, PT, R6, 0x1, PT ;  /* 0x000000010600780c */ /* 0x000fe20003f05270 */
[----:B------:R-:W-:-:S05]  /*397a0*/  IMAD R0, R8, R2, R9 ;  /* 0x0000000208007224 */ /* 0x000fca00078e0209 */
[----:B------:R3:W-:Y:S02]  /*397b0*/  STL [R1+0x460], R0 ;  /* 0x0004600001007387 */ /* 0x0007e40000100800 */
        /* <DEDUP_REMOVED lines=59> */
.L_x_12865:
        /* <DEDUP_REMOVED lines=63> */
.L_x_12866:
[----:B------:R-:W-:-:S05]  /*39f60*/  LOP3.LUT R0, RZ, R0, RZ, 0x33, !PT ;  /* 0x00000000ff007212 */ /* 0x000fca00078e33ff */
[----:B------:R-:W-:-:S05]  /*39f70*/  IMAD.IADD R0, R4, 0x1, R0 ;  /* 0x0000000104007824 */ /* 0x000fca00078e0200 */
[----:B------:R3:W-:Y:S01]  /*39f80*/  STL [R1+0x464], R0 ;  /* 0x0004640001007387 */ /* 0x0007e20000100800 */
[----:B------:R-:W-:Y:S05]  /*39f90*/  BRA `(.L_x_12867) ;  /* 0x0000000000287947 */ /* 0x000fea0003800000 */
.L_x_12859:
[----:B------:R-:W-:Y:S01]  /*39fa0*/  UMOV UR4, URZ ;  /* 0x0000003f00047c82 */ /* 0x000fe20008000000 */
[----:B------:R-:W-:Y:S01]  /*39fb0*/  UMOV UR5, URZ ;  /* 0x0000003f00057c82 */ /* 0x000fe20008000000 */
[----:B------:R-:W-:Y:S01]  /*39fc0*/  ULDC UR6, c[0x0][0xd3c] ;  /* 0x00034f0000067ab9 */ /* 0x000fe20000000800 */
[----:B------:R-:W-:Y:S01]  /*39fd0*/  IMAD.U32 R3, RZ, RZ, UR4 ;  /* 0x00000004ff037e24 */ /* 0x000fe2000f8e00ff */
[----:B------:R1:W-:Y:S01]  /*39fe0*/  STL [R1+0x460], R5 ;  /* 0x0004600501007387 */ /* 0x0003e20000100800 */
[----:B------:R-:W-:Y:S02]  /*39ff0*/  IMAD.U32 R2, RZ, RZ, UR5 ;  /* 0x00000005ff027e24 */ /* 0x000fe4000f8e00ff */
[----:B------:R-:W-:Y:S01]  /*3a000*/  IMAD.U32 R0, RZ, RZ, UR6 ;  /* 0x00000006ff007e24 */ /* 0x000fe2000f8e00ff */
[----:B------:R1:W-:Y:S04]  /*3a010*/  STL [R1+0x464], R3 ;  /* 0x0004640301007387 */ /* 0x0003e80000100800 */
[----:B------:R1:W-:Y:S04]  /*3a020*/  STL [R1+0x46c], R0 ;  /* 0x00046c0001007387 */ /* 0x0003e80000100800 */
[----:B------:R1:W-:Y:S02]  /*3a030*/  STL [R1+0x468], R2 ;  /* 0x0004680201007387 */ /* 0x0003e40000100800 */
.L_x_12867:
[----:B01----:R-:W4:Y:S04]  /*3a040*/  LDL R2, [R1+0x46c] ;  /* 0x00046c0001027983 */ /* 0x003f280000100800 */
[----:B------:R-:W5:Y:S04]  /*3a050*/  LDL R3, [R1+0x468] ;  /* 0x0004680001037983 */ /* 0x000f680000100800 */
[----:B------:R-:W2:Y:S04]  /*3a060*/  LDL R4, [R1+0x460] ;  /* 0x0004600001047983 */ /* 0x000ea80000100800 */
[----:B------:R-:W2:Y:S01]  /*3a070*/  LDL R5, [R1+0x464] ;  /* 0x0004640001057983 */ /* 0x000ea20000100800 */
        /* <DEDUP_REMOVED lines=12> */
.L_x_12856:
[----:B------:R-:W2:Y:S01]  /*3a140*/  LDL R0, [R1+0x46c] ;  /* 0x00046c0001007983 */ /* 0x000ea20000100800 */
[----:B------:R-:W-:Y:S02]  /*3a150*/  ULDC UR4, c[0x0][0xd3c] ;  /* 0x00034f0000047ab9 */ /* 0x000fe40000000800 */
[----:B--2---:R-:W-:-:S13]  /*3a160*/  ISETP.GE.AND P0, PT, R0, UR4, PT ;  /* 0x0000000400007c0c */ /* 0x004fda000bf06270 */
[----:B------:R-:W-:Y:S05]  /*3a170*/  @!P0 BRA `(.L_x_12868) ;  /* 0xffffff7800b88947 */ /* 0x000fea000383ffff */
[----:B------:R-:W-:Y:S05]  /*3a180*/  BSYNC B8 ;  /* 0x0000000000087941 */ /* 0x000fea0003800000 */
.L_x_12702:
        /* <DEDUP_REMOVED lines=12> */
.L_x_13033:
[----:B------:R-:W-:Y:S05]  /*3a250*/  BSYNC B0 ;  /* 0x0000000000007941 */ /* 0x000fea0003800000 */
.L_x_12869:
[----:B------:R-:W-:-:S03]  /*3a260*/  UMOV UR4, 0xffffffff ;  /* 0xffffffff00047882 */ /* 0x000fc60000000000 */
[----:B------:R-:W-:Y:S05]  /*3a270*/  BRA.DIV UR4, `(.L_x_12871) ;  /* 0x0000004604847947 */ /* 0x000fea000b800000 */
[----:B------:R-:W1:Y:S02]  /*3a280*/  S2R R2, SR_TID.X ;  /* 0x0000000000027919 */ /* 0x000e640000002100 */
[----:B-1----:R-:W-:-:S04]  /*3a290*/  SHF.R.U32.HI R2, RZ, 0x5, R2 ;  /* 0x00000005ff027819 */ /* 0x002fc80000011602 */
[----:B------:R-:W-:-:S05]  /*3a2a0*/  LOP3.LUT R2, R2, 0x3, RZ, 0xc0, !PT ;  /* 0x0000000302027812 */ /* 0x000fca00078ec0ff */
[----:B------:R1:W2:Y:S02]  /*3a2b0*/  SHFL.IDX PT, R14, R2, RZ, 0x1f ;  /* 0x00001fff020e7589 */ /* 0x0002a400000e0000 */
.L_x_13036:
[----:B--2---:R-:W-:-:S13]  /*3a2c0*/  ISETP.NE.AND P0, PT, R14, RZ, PT ;  /* 0x000000ff0e00720c */ /* 0x004fda0003f05270 */
[----:B------:R-:W-:Y:S05]  /*3a2d0*/  @P0 BRA `(.L_x_12458) ;  /* 0x00000000008c0947 */ /* 0x000fea0003800000 */
[----:B------:R-:W-:-:S03]  /*3a2e0*/  UMOV UR4, 0xffffffff ;  /* 0xffffffff00047882 */ /* 0x000fc60000000000 */
[----:B------:R-:W-:Y:S05]  /*3a2f0*/  BRA.DIV UR4, `(.L_x_12872) ;  /* 0x0000004604987947 */ /* 0x000fea000b800000 */
[----:B------:R-:W-:-:S13]  /*3a300*/  ELECT P6, URZ, PT ;  /* 0x00000000003f782f */ /* 0x000fda00038c0000 */
.L_x_13039:
[----:B------:R-:W-:Y:S05]  /*3a310*/  @!P6 BRA `(.L_x_12458) ;  /* 0x00000000007ce947 */ /* 0x000fea0003800000 */
[----:B------:R-:W-:-:S06]  /*3a320*/  ULOP3.LUT UR4, UR38, 0x2, URZ, 0xfc, !UPT ;  /* 0x0000000226047892 */ /* 0x000fcc000f8efc3f */
[----:B-1----:R-:W-:-:S05]  /*3a330*/  IMAD.U32 R2, RZ, RZ, UR4 ;  /* 0x00000004ff027e24 */ /* 0x002fca000f8e00ff */
[----:B------:R-:W-:-:S13]  /*3a340*/  ISETP.NE.AND P2, PT, R2, 0x3, PT ;  /* 0x000000030200780c */ /* 0x000fda0003f45270 */
[----:B------:R-:W-:Y:S05]  /*3a350*/  @!P2 BRA `(.L_x_12873) ;  /* 0x000000000004a947 */ /* 0x000fea0003800000 */
[----:B------:R-:W-:Y:S01]  /*3a360*/  BPT.TRAP 0x1 ;  /* 0x000000040000795c */ /* 0x000fe20000300000 */
.L_x_12873:
        /* <DEDUP_REMOVED lines=13> */
.L_x_13040:
[----:B------:R-:W1:Y:S02]  /*3a440*/  SYNCS.PHASECHK.TRANS64.TRYWAIT P0, [R7+URZ], R2 ;  /* 0x00000002070075a7 */ /* 0x000e64000800017f */
[----:B-1----:R-:W-:Y:S05]  /*3a450*/  @!P0 BRA `(.L_x_12875) ;  /* 0x0000004400748947 */ /* 0x002fea0003800000 */
.L_x_13041:
[----:B------:R-:W-:Y:S05]  /*3a460*/  @!P2 BRA `(.L_x_12876) ;  /* 0x000000000004a947 */ /* 0x000fea0003800000 */
[----:B------:R-:W-:Y:S01]  /*3a470*/  BPT.TRAP 0x1 ;  /* 0x000000040000795c */ /* 0x000fe20000300000 */
.L_x_12876:
[----:B------:R-:W-:-:S04]  /*3a480*/  VIADD R0, R0, 0x32460 ;  /* 0x0003246000007836 */ /* 0x000fc80000000000 */
[----:B------:R-:W-:-:S04]  /*3a490*/  IMAD R4, R19, 0x8, R0 ;  /* 0x0000000813047824 */ /* 0x000fc800078e0200 */
[----:B------:R-:W2:Y:S02]  /*3a4a0*/  SYNCS.PHASECHK.TRANS64.TRYWAIT P0, [R4+URZ], R5 ;  /* 0x00000005040075a7 */ /* 0x000ea4000800017f */
[----:B--2---:R-:W-:Y:S05]  /*3a4b0*/  @!P0 BRA `(.L_x_12877) ;  /* 0x0000004400708947 */ /* 0x004fea0003800000 */
.L_x_13042:
[----:B------:R-:W-:-:S07]  /*3a4c0*/  IMAD R3, R3, 0x8, R0 ;  /* 0x0000000803037824 */ /* 0x000fce00078e0200 */
.L_x_12878:
[----:B---3--:R3:W4:Y:S02]  /*3a4d0*/  SYNCS.PHASECHK.TRANS64.TRYWAIT P0, [R3+URZ], R2 ;  /* 0x00000002030075a7 */ /* 0x008724000800017f */
[----:B----4-:R-:W-:Y:S05]  /*3a4e0*/  @!P0 NANOSLEEP.SYNCS 0x989680 ;  /* 0x009896800000895d */ /* 0x010fea0003900000 */
[----:B------:R-:W4:Y:S02]  /*3a4f0*/  @!P0 SYNCS.PHASECHK.TRANS64 P0, [R3+URZ], R2 ;  /* 0x00000002030085a7 */ /* 0x000f24000800007f */
[----:B----4-:R-:W-:Y:S05]  /*3a500*/  @!P0 BRA `(.L_x_12878) ;  /* 0xfffffffc00f08947 */ /* 0x010fea000383ffff */
.L_x_12458:
[----:B------:R-:W-:Y:S05]  /*3a510*/  BSYNC B9 ;  /* 0x0000000000097941 */ /* 0x000fea0003800000 */
.L_x_12455:
[----:B------:R-:W-:Y:S05]  /*3a520*/  EXIT ;  /* 0x000000000000794d */ /* 0x000fea0003800000 */
.L_x_12486:
[----:B0-----:R0:W1:Y:S02]  /*3a530*/  SYNCS.PHASECHK.TRANS64.TRYWAIT P6, [R68+URZ+0x32490], R80 ;  /* 0x03249050440075a7 */ /* 0x00106400080c017f */
[----:B-1----:R-:W-:Y:S05]  /*3a540*/  @!P6 NANOSLEEP.SYNCS 0x989680 ;  /* 0x009896800000e95d */ /* 0x002fea0003900000 */
[----:B------:R-:W1:Y:S02]  /*3a550*/  @!P6 SYNCS.PHASECHK.TRANS64 P6, [R68+URZ+0x32490], R80 ;  /* 0x032490504400e5a7 */ /* 0x000e6400080c007f */
[----:B-1----:R-:W-:Y:S05]  /*3a560*/  @!P6 BRA `(.L_x_12486) ;  /* 0xfffffffc00f0e947 */ /* 0x002fea000383ffff */
[----:B------:R-:W-:Y:S05]  /*3a570*/  BRA `(.L_x_12879) ;  /* 0xfffffc9000e87947 */ /* 0x000fea000383ffff */
.L_x_12508:
[----:B0-----:R0:W1:Y:S02]  /*3a580*/  SYNCS.PHASECHK.TRANS64.TRYWAIT P5, [R68+URZ+0x32490], R80 ;  /* 0x03249050440075a7 */ /* 0x00106400080a017f */
[----:B-1----:R-:W-:Y:S05]  /*3a590*/  @!P5 NANOSLEEP.SYNCS 0x989680 ;  /* 0x009896800000d95d */ /* 0x002fea0003900000 */
[----:B------:R-:W1:Y:S02]  /*3a5a0*/  @!P5 SYNCS.PHASECHK.TRANS64 P5, [R68+URZ+0x32490], R80 ;  /* 0x032490504400d5a7 */ /* 0x000e6400080a007f */
[----:B-1----:R-:W-:Y:S05]  /*3a5b0*/  @!P5 BRA `(.L_x_12508) ;  /* 0xfffffffc00f0d947 */ /* 0x002fea000383ffff */
[----:B------:R-:W-:Y:S05]  /*3a5c0*/  BRA `(.L_x_12880) ;  /* 0xfffffca800547947 */ /* 0x000fea000383ffff */
.L_x_12517:
[----:B0-----:R0:W1:Y:S02]  /*3a5d0*/  SYNCS.PHASECHK.TRANS64.TRYWAIT P4, [R68+URZ+0x32490], R80 ;  /* 0x03249050440075a7 */ /* 0x001064000808017f */
[----:B-1----:R-:W-:Y:S05]  /*3a5e0*/  @!P4 NANOSLEEP.SYNCS 0x989680 ;  /* 0x009896800000c95d */ /* 0x002fea0003900000 */
[----:B------:R-:W1:Y:S02]  /*3a5f0*/  @!P4 SYNCS.PHASECHK.TRANS64 P4, [R68+URZ+0x32490], R80 ;  /* 0x032490504400c5a7 */ /* 0x000e64000808007f */
[----:B-1----:R-:W-:Y:S05]  /*3a600*/  @!P4 BRA `(.L_x_12517) ;  /* 0xfffffffc00f0c947 */ /* 0x002fea000383ffff */
[----:B------:R-:W-:Y:S05]  /*3a610*/  BRA `(.L_x_12881) ;  /* 0xfffffcb800a47947 */ /* 0x000fea000383ffff */
.L_x_12523:
[----:B-1----:R1:W2:Y:S02]  /*3a620*/  SYNCS.PHASECHK.TRANS64.TRYWAIT P3, [R68+URZ+0x324b0], R80 ;  /* 0x0324b050440075a7 */ /* 0x0022a4000806017f */
[----:B--2---:R-:W-:Y:S05]  /*3a630*/  @!P3 NANOSLEEP.SYNCS 0x989680 ;  /* 0x009896800000b95d */ /* 0x004fea0003900000 */
[----:B------:R-:W2:Y:S02]  /*3a640*/  @!P3 SYNCS.PHASECHK.TRANS64 P3, [R68+URZ+0x324b0], R80 ;  /* 0x0324b0504400b5a7 */ /* 0x000ea4000806007f */
[----:B--2---:R-:W-:Y:S05]  /*3a650*/  @!P3 BRA `(.L_x_12523) ;  /* 0xfffffffc00f0b947 */ /* 0x004fea000383ffff */
[----:B------:R-:W-:Y:S05]  /*3a660*/  BRA `(.L_x_12882) ;  /* 0xfffffcbc003c7947 */ /* 0x000fea000383ffff */
.L_x_12541:
[----:B------:R0:W5:Y:S01]  /*3a670*/  LDL R13, [R1+0x514] ;  /* 0x00051400010d7983 */ /* 0x0001620000100800 */
[----:B------:R-:W-:Y:S01]  /*3a680*/  BSSY B0, `(.L_x_12883) ;  /* 0x0000007000007945 */ /* 0x000fe20003800000 */
[----:B------:R-:W-:Y:S02]  /*3a690*/  IMAD.MOV.U32 R12, RZ, RZ, RZ ;  /* 0x000000ffff0c7224 */ /* 0x000fe400078e00ff */
[----:B------:R-:W-:Y:S02]  /*3a6a0*/  IMAD.MOV.U32 R11, RZ, RZ, 0x1f ;  /* 0x0000001fff0b7424 */ /* 0x000fe400078e00ff */
[----:B------:R-:W-:-:S07]  /*3a6b0*/  IMAD.MOV.U32 R15, RZ, RZ, -0x1 ;  /* 0xffffffffff0f7424 */ /* 0x000fce00078e00ff */
[----:B0-2--5:R-:W-:Y:S05]  /*3a6c0*/  WARPSYNC.COLLECTIVE R15, `(.L_x_12884) ;  /* 0x000000000f087348 */ /* 0x025fea0003c00000 */
[----:B-----5:R1:W3:Y:S02]  /*3a6d0*/  SHFL.IDX P6, R14, R13, R12, R11 ;  /* 0x0000000c0d0e7389 */ /* 0x0202e400000c000b */
[----:B0123--:R-:W-:Y:S01]  /*3a6e0*/  ENDCOLLECTIVE ;  /* 0x000000000000791b */ /* 0x00ffe20003800000 */
.L_x_12884:
[----:B------:R-:W-:Y:S05]  /*3a6f0*/  BSYNC B0 ;  /* 0x0000000000007941 */ /* 0x000fea0003800000 */
.L_x_12883:
[----:B------:R-:W-:Y:S05]  /*3a700*/  BRA `(.L_x_12885) ;  /* 0xfffffccc00f87947 */ /* 0x000fea000383ffff */
.L_x_12553:
        /* <DEDUP_REMOVED lines=8> */
.L_x_12887:
[----:B------:R-:W-:Y:S05]  /*3a790*/  BSYNC B1 ;  /* 0x0000000000017941 */ /* 0x000fea0003800000 */
.L_x_12886:
        /* <DEDUP_REMOVED lines=8> */
.L_x_12888:
[----:B------:R-:W-:Y:S02]  /*3a820*/  IMAD.MOV.U32 R13, RZ, RZ, R66 ;  /* 0x000000ffff0d7224 */ /* 0x000fe400078e0042 */
[----:B------:R-:W-:-:S07]  /*3a830*/  IMAD.MOV.U32 R6, RZ, RZ, R14 ;  /* 0x000000ffff067224 */ /* 0x000fce00078e000e */
[----:B------:R-:W-:Y:S05]  /*3a840*/  WARPSYNC.COLLECTIVE R15, `(.L_x_12889) ;  /* 0x000000000f087348 */ /* 0x000fea0003c00000 */
[----:B------:R0:W1:Y:S02]  /*3a850*/  SHFL.IDX P6, R14, R13, R12, R11 ;  /* 0x0000000c0d0e7389 */ /* 0x00006400000c000b */
[----:B01----:R-:W-:Y:S01]  /*3a860*/  ENDCOLLECTIVE ;  /* 0x000000000000791b */ /* 0x003fe20003800000 */
.L_x_12889:
[----:B------:R-:W-:Y:S02]  /*3a870*/  IMAD.MOV.U32 R13, RZ, RZ, R63 ;  /* 0x000000ffff0d7224 */ /* 0x000fe400078e003f */
[----:B------:R-:W-:-:S07]  /*3a880*/  IMAD.MOV.U32 R7, RZ, RZ, R14 ;  /* 0x000000ffff077224 */ /* 0x000fce00078e000e */
[----:B------:R-:W-:Y:S05]  /*3a890*/  WARPSYNC.COLLECTIVE R15, `(.L_x_12890) ;  /* 0x000000000f087348 */ /* 0x000fea0003c00000 */
[----:B------:R0:W1:Y:S02]  /*3a8a0*/  SHFL.IDX P6, R14, R13, R12, R11 ;  /* 0x0000000c0d0e7389 */ /* 0x00006400000c000b */
[----:B01----:R-:W-:Y:S01]  /*3a8b0*/  ENDCOLLECTIVE ;  /* 0x000000000000791b */ /* 0x003fe20003800000 */
.L_x_12890:
[----:B------:R-:W-:Y:S01]  /*3a8c0*/  IMAD.MOV.U32 R8, RZ, RZ, R14 ;  /* 0x000000ffff087224 */ /* 0x000fe200078e000e */
[----:B------:R-:W-:Y:S06]  /*3a8d0*/  BRA `(.L_x_12891) ;  /* 0xfffffcd800d87947 */ /* 0x000fec000383ffff */
.L_x_12556:
        /* <DEDUP_REMOVED lines=8> */
.L_x_12893:
[----:B------:R-:W-:Y:S05]  /*3a960*/  BSYNC B1 ;  /* 0x0000000000017941 */ /* 0x000fea0003800000 */
.L_x_12892:
        /* <DEDUP_REMOVED lines=8> */
.L_x_12894:
[----:B------:R-:W-:Y:S02]  /*3a9f0*/  IMAD.MOV.U32 R13, RZ, RZ, R66 ;  /* 0x000000ffff0d7224 */ /* 0x000fe400078e0042 */
[----:B------:R-:W-:-:S07]  /*3aa00*/  IMAD.MOV.U32 R6, RZ, RZ, R14 ;  /* 0x000000ffff067224 */ /* 0x000fce00078e000e */
[----:B------:R-:W-:Y:S05]  /*3aa10*/  WARPSYNC.COLLECTIVE R15, `(.L_x_12895) ;  /* 0x000000000f087348 */ /* 0x000fea0003c00000 */
[----:B------:R0:W1:Y:S02]  /*3aa20*/  SHFL.IDX P6, R14, R13, R12, R11 ;  /* 0x0000000c0d0e7389 */ /* 0x00006400000c000b */
[----:B01----:R-:W-:Y:S01]  /*3aa30*/  ENDCOLLECTIVE ;  /* 0x000000000000791b */ /* 0x003fe20003800000 */
.L_x_12895:
[----:B------:R-:W-:Y:S02]  /*3aa40*/  IMAD.MOV.U32 R13, RZ, RZ, R63 ;  /* 0x000000ffff0d7224 */ /* 0x000fe400078e003f */
[----:B------:R-:W-:-:S07]  /*3aa50*/  IMAD.MOV.U32 R7, RZ, RZ, R14 ;  /* 0x000000ffff077224 */ /* 0x000fce00078e000e */
[----:B------:R-:W-:Y:S05]  /*3aa60*/  WARPSYNC.COLLECTIVE R15, `(.L_x_12896) ;  /* 0x000000000f087348 */ /* 0x000fea0003c00000 */
[----:B------:R0:W1:Y:S02]  /*3aa70*/  SHFL.IDX P6, R14, R13, R12, R11 ;  /* 0x0000000c0d0e7389 */ /* 0x00006400000c000b */
[----:B01----:R-:W-:Y:S01]  /*3aa80*/  ENDCOLLECTIVE ;  /* 0x000000000000791b */ /* 0x003fe20003800000 */
.L_x_12896:
[----:B------:R-:W-:Y:S05]  /*3aa90*/  BRA `(.L_x_12897) ;  /* 0xfffffcdc00447947 */ /* 0x000fea000383ffff */
.L_x_12560:
[----:B-1----:R1:W4:Y:S02]  /*3aaa0*/  SYNCS.PHASECHK.TRANS64.TRYWAIT P0, [R2+URZ+0x32400], R63 ;  /* 0x0324003f020075a7 */ /* 0x002324000800017f */
[----:B----4-:R-:W-:Y:S05]  /*3aab0*/  @!P0 NANOSLEEP.SYNCS 0x989680 ;  /* 0x009896800000895d */ /* 0x010fea0003900000 */
[----:B------:R-:W4:Y:S02]  /*3aac0*/  @!P0 SYNCS.PHASECHK.TRANS64 P0, [R2+URZ+0x32400], R63 ;  /* 0x0324003f020085a7 */ /* 0x000f24000800007f */
[----:B----4-:R-:W-:Y:S05]  /*3aad0*/  @!P0 BRA `(.L_x_12560) ;  /* 0xfffffffc00f08947 */ /* 0x010fea000383ffff */
[----:B------:R-:W-:Y:S05]  /*3aae0*/  BRA `(.L_x_12898) ;  /* 0xfffffcdc00d07947 */ /* 0x000fea000383ffff */
.L_x_12568:
[----:B------:R-:W0:Y:S01]  /*3aaf0*/  LDC R69, c[0x0][0x3f4] ;  /* 0x0000fd00ff457b82 */ /* 0x000e220000000800 */
        /* <DEDUP_REMOVED lines=8> */
.L_x_12900:
[----:B------:R-:W-:Y:S05]  /*3ab80*/  BSYNC B1 ;  /* 0x0000000000017941 */ /* 0x000fea0003800000 */
.L_x_12899:
        /* <DEDUP_REMOVED lines=10> */
.L_x_12901:
        /* <DEDUP_REMOVED lines=8> */
.L_x_12902:
[----:B------:R-:W-:-:S05]  /*3acb0*/  @!P1 IADD3 R8, P2, R5, R7, RZ ;  /* 0x0000000705089210 */ /* 0x000fca0007f5e0ff */
[----:B------:R-:W-:Y:S02]  /*3acc0*/  @!P1 IMAD.X R9, R4, 0x1, R21, P2 ;  /* 0x0000000104099824 */ /* 0x000fe400010e0615 */
[----:B------:R-:W-:Y:S02]  /*3acd0*/  IMAD.MOV.U32 R13, RZ, RZ, R44 ;  /* 0x000000ffff0d7224 */ /* 0x000fe400078e002c */
[----:B------:R-:W-:-:S07]  /*3ace0*/  IMAD.MOV.U32 R6, RZ, RZ, R14 ;  /* 0x000000ffff067224 */ /* 0x000fce00078e000e */
[----:B------:R-:W-:Y:S05]  /*3acf0*/  WARPSYNC.COLLECTIVE R15, `(.L_x_12903) ;  /* 0x000000000f087348 */ /* 0x000fea0003c00000 */
[----:B------:R0:W1:Y:S02]  /*3ad00*/  SHFL.IDX P6, R14, R13, R12, R11 ;  /* 0x0000000c0d0e7389 */ /* 0x00006400000c000b */
[----:B01----:R-:W-:Y:S01]  /*3ad10*/  ENDCOLLECTIVE ;  /* 0x000000000000791b */ /* 0x003fe20003800000 */
.L_x_12903:
[----:B------:R-:W2:Y:S01]  /*3ad20*/  @!P1 LD.E.128 R8, desc[UR42][R8.64] ;  /* 0x0000002a08089980 */ /* 0x000ea2000c101d00 */
[----:B------:R-:W-:-:S05]  /*3ad30*/  @!P1 IADD3 R4, P2, R14, R7, RZ ;  /* 0x000000070e049210 */ /* 0x000fca0007f5e0ff */
[----:B------:R-:W-:-:S06]  /*3ad40*/  @!P1 IMAD.X R5, R6, 0x1, R21, P2 ;  /* 0x0000000106059824 */ /* 0x000fcc00010e0615 */
[----:B------:R-:W5:Y:S01]  /*3ad50*/  @!P1 LD.E.128 R4, desc[UR42][R4.64] ;  /* 0x0000002a04049980 */ /* 0x000f62000c101d00 */
[----:B------:R-:W-:Y:S01]  /*3ad60*/  CS2R R20, SRZ ;  /* 0x0000000000147805 */ /* 0x000fe2000001ff00 */
[----:B------:R-:W-:Y:S01]  /*3ad70*/  IMAD.MOV.U32 R13, RZ, RZ, R31 ;  /* 0x000000ffff0d7224 */ /* 0x000fe200078e001f */
[----:B------:R-:W-:Y:S01]  /*3ad80*/  CS2R R66, SRZ ;  /* 0x0000000000427805 */ /* 0x000fe2000001ff00 */
[----:B------:R-:W-:Y:S01]  /*3ad90*/  IMAD.MOV.U32 R12, RZ, RZ, 0x1 ;  /* 0x00000001ff0c7424 */ /* 0x000fe200078e00ff */
[----:B------:R-:W-:Y:S02]  /*3ada0*/  CS2R R54, SRZ ;  /* 0x0000000000367805 */ /* 0x000fe4000001ff00 */
[----:B------:R-:W-:Y:S01]  /*3adb0*/  CS2R R64, SRZ ;  /* 0x0000000000407805 */ /* 0x000fe2000001ff00 */
[----:B--2---:R-:W-:Y:S02]  /*3adc0*/  @!P1 IMAD.MOV.U32 R21, RZ, RZ, R11 ;  /* 0x000000ffff159224 */ /* 0x004fe400078e000b */
[----:B------:R-:W-:-:S02]  /*3add0*/  @!P1 IMAD.MOV.U32 R20, RZ, RZ, R10 ;  /* 0x000000ffff149224 */ /* 0x000fc400078e000a */
[----:B------:R-:W-:Y:S02]  /*3ade0*/  IMAD.MOV.U32 R11, RZ, RZ, R21 ;  /* 0x000000ffff0b7224 */ /* 0x000fe400078e0015 */
[----:B------:R-:W-:Y:S02]  /*3adf0*/  IMAD.MOV.U32 R10, RZ, RZ, R20 ;  /* 0x000000ffff0a7224 */ /* 0x000fe400078e0014 */
[----:B------:R-:W-:Y:S01]  /*3ae00*/  @!P1 IMAD.MOV.U32 R54, RZ, RZ, R8 ;  /* 0x000000ffff369224 */ /* 0x000fe200078e0008 */
[----:B------:R-:W-:Y:S01]  /*3ae10*/  PRMT R68, R68, 0x5410, R11 ;  /* 0x0000541044447816 */ /* 0x000fe2000000000b */
[----:B------:R-:W-:Y:S01]  /*3ae20*/  IMAD.MOV.U32 R11, RZ, RZ, 0x1c1f ;  /* 0x00001c1fff0b7424 */ /* 0x000fe200078e00ff */
[----:B------:R-:W-:Y:S01]  /*3ae30*/  PRMT R63, R63, 0x5410, R10 ;  /* 0x000054103f3f7816 */ /* 0x000fe2000000000a */
[----:B------:R-:W-:Y:S02]  /*3ae40*/  @!P1 IMAD.MOV.U32 R55, RZ, RZ, R9 ;  /* 0x000000ffff379224 */ /* 0x000fe400078e0009 */
[----:B------:R-:W-:-:S07]  /*3ae50*/  IMAD.MOV.U32 R8, RZ, RZ, R54 ;  /* 0x000000ffff087224 */ /* 0x000fce00078e0036 */
[----:B-----5:R-:W-:Y:S05]  /*3ae60*/  WARPSYNC.COLLECTIVE R15, `(.L_x_12904) ;  /* 0x000000000f087348 */ /* 0x020fea0003c00000 */
[----:B------:R0:W1:Y:S02]  /*3ae70*/  SHFL.IDX P6, R14, R13, R12, R11 ;  /* 0x0000000c0d0e7389 */ /* 0x00006400000c000b */
[----:B01---5:R-:W-:Y:S01]  /*3ae80*/  ENDCOLLECTIVE ;  /* 0x000000000000791b */ /* 0x023fe20003800000 */
.L_x_12904:
[----:B------:R-:W-:Y:S01]  /*3ae90*/  IMAD.MOV.U32 R9, RZ, RZ, R55 ;  /* 0x000000ffff097224 */ /* 0x000fe200078e0037 */
[----:B------:R-:W-:Y:S01]  /*3aea0*/  PRMT R63, R8, 0x7610, R63 ;  /* 0x00007610083f7816 */ /* 0x000fe2000000003f */
[----:B------:R-:W-:-:S03]  /*3aeb0*/  @!P1 IMAD.MOV.U32 R66, RZ, RZ, R4 ;  /* 0x000000ffff429224 */ /* 0x000fc600078e0004 */
[----:B------:R-:W-:Y:S01]  /*3aec0*/  PRMT R68, R9, 0x7610, R68 ;  /* 0x0000761009447816 */ /* 0x000fe20000000044 */
[----:B------:R-:W-:Y:S02]  /*3aed0*/  @!P1 IMAD.MOV.U32 R67, RZ, RZ, R5 ;  /* 0x000000ffff439224 */ /* 0x000fe400078e0005 */
[----:B------:R-:W-:Y:S02]  /*3aee0*/  @!P1 IMAD.MOV.U32 R64, RZ, RZ, R6 ;  /* 0x000000ffff409224 */ /* 0x000fe400078e0006 */
[----:B------:R-:W-:Y:S02]  /*3aef0*/  @!P1 IMAD.MOV.U32 R65, RZ, RZ, R7 ;  /* 0x000000ffff419224 */ /* 0x000fe400078e0007 */
[----:B------:R-:W-:Y:S02]  /*3af00*/  IMAD.MOV.U32 R13, RZ, RZ, R29 ;  /* 0x000000ffff0d7224 */ /* 0x000fe400078e001d */
[----:B------:R-:W-:Y:S02]  /*3af10*/  IMAD.MOV.U32 R6, RZ, RZ, R66 ;  /* 0x000000ffff067224 */ /* 0x000fe400078e0042 */
[----:B------:R-:W-:-:S02]  /*3af20*/  IMAD.MOV.U32 R7, RZ, RZ, R67 ;  /* 0x000000ffff077224 */ /* 0x000fc400078e0043 */
[----:B------:R-:W-:Y:S01]  /*3af30*/  IMAD.MOV.U32 R4, RZ, RZ, R64 ;  /* 0x000000ffff047224 */ /* 0x000fe200078e0040 */
[----:B------:R-:W-:Y:S01]  /*3af40*/  PRMT R75, R75, 0x5410, R6 ;  /* 0x000054104b4b7816 */ /* 0x000fe20000000006 */
[----:B------:R-:W-:Y:S01]  /*3af50*/  IMAD.MOV.U32 R5, RZ, RZ, R65 ;  /* 0x000000ffff057224 */ /* 0x000fe200078e0041 */
[----:B------:R-:W-:Y:S01]  /*3af60*/  PRMT R76, R76, 0x5410, R7 ;  /* 0x000054104c4c7816 */ /* 0x000fe20000000007 */
[----:B------:R-:W-:Y:S01]  /*3af70*/  IMAD.MOV.U32 R28, RZ, RZ, R14 ;  /* 0x000000ffff1c7224 */ /* 0x000fe200078e000e */
[----:B------:R-:W-:-:S07]  /*3af80*/  PRMT R83, R4, 0x7610, R83 ;  /* 0x0000761004537816 */ /* 0x000fce0000000053 */
[----:B------:R-:W-:Y:S05]  /*3af90*/  WARPSYNC.COLLECTIVE R15, `(.L_x_12905) ;  /* 0x000000000f087348 */ /* 0x000fea0003c00000 */
[----:B------:R0:W1:Y:S02]  /*3afa0*/  SHFL.IDX P6, R14, R13, R12, R11 ;  /* 0x0000000c0d0e7389 */ /* 0x00006400000c000b */
[----:B01----:R-:W-:Y:S01]  /*3afb0*/  ENDCOLLECTIVE ;  /* 0x000000000000791b */ /* 0x003fe20003800000 */
.L_x_12905:
[----:B------:R-:W-:Y:S01]  /*3afc0*/  CS2R R6, SRZ ;  /* 0x0000000000067805 */ /* 0x000fe2000001ff00 */
[----:B------:R-:W-:Y:S02]  /*3afd0*/  IMAD.MOV.U32 R13, RZ, RZ, R30 ;  /* 0x000000ffff0d7224 */ /* 0x000fe400078e001e */
[----:B------:R-:W-:-:S07]  /*3afe0*/  IMAD.MOV.U32 R29, RZ, RZ, R14 ;  /* 0x000000ffff1d7224 */ /* 0x000fce00078e000e */
[----:B------:R-:W-:Y:S05]  /*3aff0*/  WARPSYNC.COLLECTIVE R15, `(.L_x_12906) ;  /* 0x000000000f087348 */ /* 0x000fea0003c00000 */
[----:B------:R0:W1:Y:S02]  /*3b000*/  SHFL.IDX P6, R14, R13, R12, R11 ;  /* 0x0000000c0d0e7389 */ /* 0x00006400000c000b */
[----:B01----:R-:W-:Y:S01]  /*3b010*/  ENDCOLLECTIVE ;  /* 0x000000000000791b */ /* 0x003fe20003800000 */
.L_x_12906:
[----:B------:R-:W-:Y:S01]  /*3b020*/  IMAD.MOV.U32 R13, RZ, RZ, R44 ;  /* 0x000000ffff0d7224 */ /* 0x000fe200078e002c */
[----:B------:R-:W-:Y:S01]  /*3b030*/  PRMT R44, R44, 0x5410, R5 ;  /* 0x000054102c2c7816 */ /* 0x000fe20000000005 */
[----:B------:R-:W-:-:S07]  /*3b040*/  IMAD.MOV.U32 R30, RZ, RZ, R14 ;  /* 0x000000ffff1e7224 */ /* 0x000fce00078e000e */
[----:B------:R-:W-:Y:S05]  /*3b050*/  WARPSYNC.COLLECTIVE R15, `(.L_x_12907) ;  /* 0x000000000f087348 */ /* 0x000fea0003c00000 */
[----:B------:R0:W1:Y:S02]  /*3b060*/  SHFL.IDX P6, R14, R13, R12, R11 ;  /* 0x0000000c0d0e7389 */ /* 0x00006400000c000b */
[----:B01----:R-:W-:Y:S01]  /*3b070*/  ENDCOLLECTIVE ;  /* 0x000000000000791b */ /* 0x003fe20003800000 */
.L_x_12907:
[----:B------:R-:W-:Y:S05]  /*3b080*/  BRA `(.L_x_12908) ;  /* 0xfffffcec00507947 */ /* 0x000fea000383ffff */
.L_x_12572:
[----:B0-----:R0:W1:Y:S02]  /*3b090*/  SYNCS.PHASECHK.TRANS64.TRYWAIT P1, [R2+URZ+0x32400], R13 ;  /* 0x0324000d020075a7 */ /* 0x001064000802017f */
[----:B-1----:R-:W-:Y:S05]  /*3b0a0*/  @!P1 NANOSLEEP.SYNCS 0x989680 ;  /* 0x009896800000995d */ /* 0x002fea0003900000 */
[----:B------:R-:W1:Y:S02]  /*3b0b0*/  @!P1 SYNCS.PHASECHK.TRANS64 P1, [R2+URZ+0x32400], R13 ;  /* 0x0324000d020095a7 */ /* 0x000e64000802007f */
[----:B-1----:R-:W-:Y:S05]  /*3b0c0*/  @!P1 BRA `(.L_x_12572) ;  /* 0xfffffffc00f09947 */ /* 0x002fea000383ffff */
[----:B------:R-:W-:Y:S05]  /*3b0d0*/  BRA `(.L_x_12909) ;  /* 0xfffffcec00ac7947 */ /* 0x000fea000383ffff */
.L_x_12587:
[----:B0-----:R0:W1:Y:S02]  /*3b0e0*/  SYNCS.PHASECHK.TRANS64.TRYWAIT P0, [R2+URZ], R7 ;  /* 0x00000007020075a7 */ /* 0x001064000800017f */
[----:B-1----:R-:W-:Y:S05]  /*3b0f0*/  @!P0 NANOSLEEP.SYNCS 0x989680 ;  /* 0x009896800000895d */ /* 0x002fea0003900000 */
[----:B------:R-:W1:Y:S02]  /*3b100*/  @!P0 SYNCS.PHASECHK.TRANS64 P0, [R2+URZ], R7 ;  /* 0x00000007020085a7 */ /* 0x000e64000800007f */
[----:B-1----:R-:W-:Y:S05]  /*3b110*/  @!P0 BRA `(.L_x_12587) ;  /* 0xfffffffc00f08947 */ /* 0x002fea000383ffff */
[----:B------:R-:W-:Y:S05]  /*3b120*/  BRA `(.L_x_12586) ;  /* 0xfffffd0400987947 */ /* 0x000fea000383ffff */
.L_x_12594:
[----:B-1----:R1:W2:Y:S02]  /*3b130*/  SYNCS.PHASECHK.TRANS64.TRYWAIT P0, [R4+URZ], R5 ;  /* 0x00000005040075a7 */ /* 0x0022a4000800017f */
[----:B--2---:R-:W-:Y:S05]  /*3b140*/  @!P0 NANOSLEEP.SYNCS 0x989680 ;  /* 0x009896800000895d */ /* 0x004fea0003900000 */
[----:B------:R-:W2:Y:S02]  /*3b150*/  @!P0 SYNCS.PHASECHK.TRANS64 P0, [R4+URZ], R5 ;  /* 0x00000005040085a7 */ /* 0x000ea4000800007f */
[----:B--2---:R-:W-:Y:S05]  /*3b160*/  @!P0 BRA `(.L_x_12594) ;  /* 0xfffffffc00f08947 */ /* 0x004fea000383ffff */
[----:B------:R-:W-:Y:S05]  /*3b170*/  BRA `(.L_x_12593) ;  /* 0xfffffd0800bc7947 */ /* 0x000fea000383ffff */
.L_x_12619:
[----:B-1----:R1:W2:Y:S02]  /*3b180*/  SYNCS.PHASECHK.TRANS64.TRYWAIT P1, [R0+URZ], R9 ;  /* 0x00000009000075a7 */ /* 0x0022a4000802017f */
[----:B--2---:R-:W-:Y:S05]  /*3b190*/  @!P1 NANOSLEEP.SYNCS 0x989680 ;  /* 0x009896800000995d */ /* 0x004fea0003900000 */
[----:B------:R-:W2:Y:S02]  /*3b1a0*/  @!P1 SYNCS.PHASECHK.TRANS64 P1, [R0+URZ], R9 ;  /* 0x00000009000095a7 */ /* 0x000ea4000802007f */
[----:B--2---:R-:W-:Y:S05]  /*3b1b0*/  @!P1 BRA `(.L_x_12619) ;  /* 0xfffffffc00f09947 */ /* 0x004fea000383ffff */
[----:B------:R-:W-:Y:S05]  /*3b1c0*/  BRA `(.L_x_12618) ;  /* 0xfffffdb400107947 */ /* 0x000fea000383ffff */
.L_x_12626:
[----:B--2---:R2:W3:Y:S02]  /*3b1d0*/  SYNCS.PHASECHK.TRANS64.TRYWAIT P1, [R6+URZ], R7 ;  /* 0x00000007060075a7 */ /* 0x0044e4000802017f */
[----:B---3--:R-:W-:Y:S05]  /*3b1e0*/  @!P1 NANOSLEEP.SYNCS 0x989680 ;  /* 0x009896800000995d */ /* 0x008fea0003900000 */
[----:B------:R-:W3:Y:S02]  /*3b1f0*/  @!P1 SYNCS.PHASECHK.TRANS64 P1, [R6+URZ], R7 ;  /* 0x00000007060095a7 */ /* 0x000ee4000802007f */
[----:B---3--:R-:W-:Y:S05]  /*3b200*/  @!P1 BRA `(.L_x_12626) ;  /* 0xfffffffc00f09947 */ /* 0x008fea000383ffff */
[----:B------:R-:W-:Y:S05]  /*3b210*/  BRA `(.L_x_12625) ;  /* 0xfffffdb800347947 */ /* 0x000fea000383ffff */
.L_x_12637:
[----:B-1----:R1:W2:Y:S02]  /*3b220*/  SYNCS.PHASECHK.TRANS64.TRYWAIT P0, [R6+URZ], R7 ;  /* 0x00000007060075a7 */ /* 0x0022a4000800017f */
[----:B--2---:R-:W-:Y:S05]  /*3b230*/  @!P0 NANOSLEEP.SYNCS 0x989680 ;  /* 0x009896800000895d */ /* 0x004fea0003900000 */
[----:B------:R-:W2:Y:S02]  /*3b240*/  @!P0 SYNCS.PHASECHK.TRANS64 P0, [R6+URZ], R7 ;  /* 0x00000007060085a7 */ /* 0x000ea4000800007f */
[----:B--2---:R-:W-:Y:S05]  /*3b250*/  @!P0 BRA `(.L_x_12637) ;  /* 0xfffffffc00f08947 */ /* 0x004fea000383ffff */
[----:B------:R-:W-:Y:S05]  /*3b260*/  BRA `(.L_x_12636) ;  /* 0xfffffe4c00147947 */ /* 0x000fea000383ffff */
.L_x_12644:
[----:B--2---:R2:W3:Y:S02]  /*3b270*/  SYNCS.PHASECHK.TRANS64.TRYWAIT P0, [R6+URZ], R7 ;  /* 0x00000007060075a7 */ /* 0x0044e4000800017f */
[----:B---3--:R-:W-:Y:S05]  /*3b280*/  @!P0 NANOSLEEP.SYNCS 0x989680 ;  /* 0x009896800000895d */ /* 0x008fea0003900000 */
[----:B------:R-:W3:Y:S02]  /*3b290*/  @!P0 SYNCS.PHASECHK.TRANS64 P0, [R6+URZ], R7 ;  /* 0x00000007060085a7 */ /* 0x000ee4000800007f */
[----:B---3--:R-:W-:Y:S05]  /*3b2a0*/  @!P0 BRA `(.L_x_12644) ;  /* 0xfffffffc00f08947 */ /* 0x008fea000383ffff */
[----:B------:R-:W-:Y:S05]  /*3b2b0*/  BRA `(.L_x_12643) ;  /* 0xfffffe5000387947 */ /* 0x000fea000383ffff */
.L_x_12662:
[----:B------:R-:W-:Y:S02]  /*3b2c0*/  IMAD.MOV.U32 R13, RZ, RZ, R17 ;  /* 0x000000ffff0d7224 */ /* 0x000fe400078e0011 */
[----:B------:R-:W-:Y:S02]  /*3b2d0*/  IMAD.MOV.U32 R12, RZ, RZ, RZ ;  /* 0x000000ffff0c7224 */ /* 0x000fe400078e00ff */
[----:B------:R-:W-:Y:S02]  /*3b2e0*/  IMAD.MOV.U32 R11, RZ, RZ, 0x181f ;  /* 0x0000181fff0b7424 */ /* 0x000fe400078e00ff */
[----:B------:R-:W-:-:S07]  /*3b2f0*/  IMAD.MOV.U32 R15, RZ, RZ, -0x1 ;  /* 0xffffffffff0f7424 */ /* 0x000fce00078e00ff */
[----:B-----5:R-:W-:Y:S05]  /*3b300*/  WARPSYNC.COLLECTIVE R15, `(.L_x_12910) ;  /* 0x000000000f087348 */ /* 0x020fea0003c00000 */
[----:B------:R0:W1:Y:S02]  /*3b310*/  SHFL.IDX P6, R14, R13, R12, R11 ;  /* 0x0000000c0d0e7389 */ /* 0x00006400000c000b */
[----:B01---5:R-:W-:Y:S01]  /*3b320*/  ENDCOLLECTIVE ;  /* 0x000000000000791b */ /* 0x023fe20003800000 */
.L_x_12910:
[----:B------:R-:W-:Y:S02]  /*3b330*/  IMAD.MOV.U32 R13, RZ, RZ, R16 ;  /* 0x000000ffff0d7224 */ /* 0x000fe400078e0010 */
[----:B------:R-:W-:-:S07]  /*3b340*/  IMAD.MOV.U32 R3, RZ, RZ, R14 ;  /* 0x000000ffff037224 */ /* 0x000fce00078e000e */
[----:B------:R-:W-:Y:S05]  /*3b350*/  WARPSYNC.COLLECTIVE R15, `(.L_x_12911) ;  /* 0x000000000f087348 */ /* 0x000fea0003c00000 */
[----:B------:R0:W1:Y:S02]  /*3b360*/  SHFL.IDX P6, R14, R13, R12, R11 ;  /* 0x0000000c0d0e7389 */ /* 0x00006400000c000b */
[----:B01----:R-:W-:Y:S01]  /*3b370*/  ENDCOLLECTIVE ;  /* 0x000000000000791b */ /* 0x003fe20003800000 */
.L_x_12911:
[----:B------:R-:W-:Y:S05]  /*3b380*/  BRA `(.L_x_12912) ;  /* 0xffffff24002c7947 */ /* 0x000fea000383ffff */
.L_x_12665:
[----:B------:R-:W-:Y:S01]  /*3b390*/  BSSY B1, `(.L_x_12913) ;  /* 0x0000008000017945 */ /* 0x000fe20003800000 */
[----:B---3--:R-:W-:Y:S02]  /*3b3a0*/  IMAD.MOV.U32 R13, RZ, RZ, R17 ;  /* 0x000000ffff0d7224 */ /* 0x008fe400078e0011 */
[----:B------:R-:W-:Y:S02]  /*3b3b0*/  IMAD.MOV.U32 R12, RZ, RZ, 0x1 ;  /* 0x00000001ff0c7424 */ /* 0x000fe400078e00ff */
[----:B------:R-:W-:Y:S02]  /*3b3c0*/  IMAD.MOV.U32 R11, RZ, RZ, 0x181f ;  /* 0x0000181fff0b7424 */ /* 0x000fe400078e00ff */
[----:B------:R-:W-:-:S07]  /*3b3d0*/  IMAD.MOV.U32 R15, RZ, RZ, -0x1 ;  /* 0xffffffffff0f7424 */ /* 0x000fce00078e00ff */
[----:B012--5:R-:W-:Y:S05]  /*3b3e0*/  WARPSYNC.COLLECTIVE R15, `(.L_x_12914) ;  /* 0x000000000f087348 */ /* 0x027fea0003c00000 */
[----:B--2---:R2:W3:Y:S02]  /*3b3f0*/  SHFL.IDX P6, R14, R13, R12, R11 ;  /* 0x0000000c0d0e7389 */ /* 0x0044e400000c000b */
[----:B0123-5:R-:W-:Y:S01]  /*3b400*/  ENDCOLLECTIVE ;  /* 0x000000000000791b */ /* 0x02ffe20003800000 */
.L_x_12914:
[----:B------:R-:W-:Y:S05]  /*3b410*/  BSYNC B1 ;  /* 0x0000000000017941 */ /* 0x000fea0003800000 */
.L_x_12913:
        /* <DEDUP_REMOVED lines=8> */
.L_x_12915:
[----:B------:R-:W-:Y:S05]  /*3b4a0*/  BRA `(.L_x_12916) ;  /* 0xffffff24004c7947 */ /* 0x000fea000383ffff */
.L_x_12668:
[----:B------:R-:W-:Y:S01]  /*3b4b0*/  BSSY B1, `(.L_x_12917) ;  /* 0x0000008000017945 */ /* 0x000fe20003800000 */
[----:B------:R-:W-:Y:S02]  /*3b4c0*/  IMAD.MOV.U32 R13, RZ, RZ, R17 ;  /* 0x000000ffff0d7224 */ /* 0x000fe400078e0011 */
[----:B------:R-:W-:Y:S02]  /*3b4d0*/  IMAD.MOV.U32 R12, RZ, RZ, 0x2 ;  /* 0x00000002ff0c7424 */ /* 0x000fe400078e00ff */
[----:B---3--:R-:W-:Y:S02]  /*3b4e0*/  IMAD.MOV.U32 R11, RZ, RZ, 0x181f ;  /* 0x0000181fff0b7424 */ /* 0x008fe400078e00ff */
[----:B------:R-:W-:-:S07]  /*3b4f0*/  IMAD.MOV.U32 R15, RZ, RZ, -0x1 ;  /* 0xffffffffff0f7424 */ /* 0x000fce00078e00ff */
[----:B012-4-:R-:W-:Y:S05]  /*3b500*/  WARPSYNC.COLLECTIVE R15, `(.L_x_12918) ;  /* 0x000000000f087348 */ /* 0x017fea0003c00000 */
[----:B--2---:R2:W3:Y:S02]  /*3b510*/  SHFL.IDX P6, R14, R13, R12, R11 ;  /* 0x0000000c0d0e7389 */ /* 0x0044e400000c000b */
[----:B01234-:R-:W-:Y:S01]  /*3b520*/  ENDCOLLECTIVE ;  /* 0x000000000000791b */ /* 0x01ffe20003800000 */
.L_x_12918:
[----:B------:R-:W-:Y:S05]  /*3b530*/  BSYNC B1 ;  /* 0x0000000000017941 */ /* 0x000fea0003800000 */
.L_x_12917:
        /* <DEDUP_REMOVED lines=8> */
.L_x_12919:
[----:B------:R-:W-:Y:S05]  /*3b5c0*/  BRA `(.L_x_12920) ;  /* 0xffffff24006c7947 */ /* 0x000fea000383ffff */
.L_x_12671:
        /* <DEDUP_REMOVED lines=8> */
.L_x_12922:
[----:B------:R-:W-:Y:S05]  /*3b650*/  BSYNC B1 ;  /* 0x0000000000017941 */ /* 0x000fea0003800000 */
.L_x_12921:
        /* <DEDUP_REMOVED lines=8> */
.L_x_12923:
[----:B------:R-:W-:Y:S05]  /*3b6e0*/  BRA `(.L_x_12924) ;  /* 0xffffff24008c7947 */ /* 0x000fea000383ffff */
.L_x_12673:
[----:B------:R-:W-:Y:S02]  /*3b6f0*/  IMAD.MOV.U32 R13, RZ, RZ, R4 ;  /* 0x000000ffff0d7224 */ /* 0x000fe400078e0004 */
[----:B------:R-:W-:Y:S02]  /*3b700*/  IMAD.MOV.U32 R12, RZ, RZ, RZ ;  /* 0x000000ffff0c7224 */ /* 0x000fe400078e00ff */
[----:B------:R-:W-:Y:S02]  /*3b710*/  IMAD.MOV.U32 R11, RZ, RZ, 0x1c1f ;  /* 0x00001c1fff0b7424 */ /* 0x000fe400078e00ff */
[----:B------:R-:W-:-:S07]  /*3b720*/  IMAD.MOV.U32 R15, RZ, RZ, -0x1 ;  /* 0xffffffffff0f7424 */ /* 0x000fce00078e00ff */
[----:B------:R-:W-:Y:S05]  /*3b730*/  WARPSYNC.COLLECTIVE R15, `(.L_x_12925) ;  /* 0x000000000f087348 */ /* 0x000fea0003c00000 */
[----:B------:R0:W1:Y:S02]  /*3b740*/  SHFL.IDX P6, R14, R13, R12, R11 ;  /* 0x0000000c0d0e7389 */ /* 0x00006400000c000b */
[----:B01----:R-:W-:Y:S01]  /*3b750*/  ENDCOLLECTIVE ;  /* 0x000000000000791b */ /* 0x003fe20003800000 */
.L_x_12925:
[----:B------:R-:W-:Y:S02]  /*3b760*/  IMAD.MOV.U32 R13, RZ, RZ, R3 ;  /* 0x000000ffff0d7224 */ /* 0x000fe400078e0003 */
[----:B------:R-:W-:-:S07]  /*3b770*/  IMAD.MOV.U32 R5, RZ, RZ, R14 ;  /* 0x000000ffff057224 */ /* 0x000fce00078e000e */
[----:B------:R-:W-:Y:S05]  /*3b780*/  WARPSYNC.COLLECTIVE R15, `(.L_x_12926) ;  /* 0x000000000f087348 */ /* 0x000fea0003c00000 */
[----:B------:R0:W1:Y:S02]  /*3b790*/  SHFL.IDX P6, R14, R13, R12, R11 ;  /* 0x0000000c0d0e7389 */ /* 0x00006400000c000b */
[----:B01----:R-:W-:Y:S01]  /*3b7a0*/  ENDCOLLECTIVE ;  /* 0x000000000000791b */ /* 0x003fe20003800000 */
.L_x_12926:
[----:B------:R-:W-:Y:S05]  /*3b7b0*/  BRA `(.L_x_12927) ;  /* 0xffffff2800687947 */ /* 0x000fea000383ffff */
.L_x_12676:
[----:B------:R-:W-:Y:S01]  /*3b7c0*/  BSSY B1, `(.L_x_12928) ;  /* 0x0000008000017945 */ /* 0x000fe20003800000 */
[----:B------:R-:W-:Y:S02]  /*3b7d0*/  IMAD.MOV.U32 R13, RZ, RZ, R4 ;  /* 0x000000ffff0d7224 */ /* 0x000fe400078e0004 */
[----:B------:R-:W-:Y:S02]  /*3b7e0*/  IMAD.MOV.U32 R12, RZ, RZ, 0x1 ;  /* 0x00000001ff0c7424 */ /* 0x000fe400078e00ff */
[----:B---3--:R-:W-:Y:S02]  /*3b7f0*/  IMAD.MOV.U32 R11, RZ, RZ, 0x1c1f ;  /* 0x00001c1fff0b7424 */ /* 0x008fe400078e00ff */
[----:B------:R-:W-:-:S07]  /*3b800*/  IMAD.MOV.U32 R15, RZ, RZ, -0x1 ;  /* 0xffffffffff0f7424 */ /* 0x000fce00078e00ff */
[----:B012---:R-:W-:Y:S05]  /*3b810*/  WARPSYNC.COLLECTIVE R15, `(.L_x_12929) ;  /* 0x000000000f087348 */ /* 0x007fea0003c00000 */
[----:B--2---:R2:W3:Y:S02]  /*3b820*/  SHFL.IDX P6, R14, R13, R12, R11 ;  /* 0x0000000c0d0e7389 */ /* 0x0044e400000c000b */
[----:B0123--:R-:W-:Y:S01]  /*3b830*/  ENDCOLLECTIVE ;  /* 0x000000000000791b */ /* 0x00ffe20003800000 */
.L_x_12929:
[----:B------:R-:W-:Y:S05]  /*3b840*/  BSYNC B1 ;  /* 0x0000000000017941 */ /* 0x000fea0003800000 */
.L_x_12928:
        /* <DEDUP_REMOVED lines=8> */
.L_x_12930:
[----:B------:R-:W-:Y:S05]  /*3b8d0*/  BRA `(.L_x_12931) ;  /* 0xffffff3400507947 */ /* 0x000fea000383ffff */
.L_x_12682:
[----:B------:R-:W-:Y:S02]  /*3b8e0*/  IMAD.MOV.U32 R13, RZ, RZ, R4 ;  /* 0x000000ffff0d7224 */ /* 0x000fe400078e0004 */
[----:B------:R-:W-:Y:S02]  /*3b8f0*/  IMAD.MOV.U32 R12, RZ, RZ, RZ ;  /* 0x000000ffff0c7224 */ /* 0x000fe400078e00ff */
[----:B------:R-:W-:Y:S02]  /*3b900*/  IMAD.MOV.U32 R11, RZ, RZ, 0x181f ;  /* 0x0000181fff0b7424 */ /* 0x000fe400078e00ff */
[----:B------:R-:W-:-:S07]  /*3b910*/  IMAD.MOV.U32 R15, RZ, RZ, -0x1 ;  /* 0xffffffffff0f7424 */ /* 0x000fce00078e00ff */
[----:B01----:R-:W-:Y:S05]  /*3b920*/  WARPSYNC.COLLECTIVE R15, `(.L_x_12932) ;  /* 0x000000000f087348 */ /* 0x003fea0003c00000 */
[----:B------:R2:W3:Y:S02]  /*3b930*/  SHFL.IDX P6, R14, R13, R12, R11 ;  /* 0x0000000c0d0e7389 */ /* 0x0004e400000c000b */
[----:B0123--:R-:W-:Y:S01]  /*3b940*/  ENDCOLLECTIVE ;  /* 0x000000000000791b */ /* 0x00ffe20003800000 */
.L_x_12932:
[----:B------:R-:W-:Y:S02]  /*3b950*/  IMAD.MOV.U32 R13, RZ, RZ, R3 ;  /* 0x000000ffff0d7224 */ /* 0x000fe400078e0003 */
[----:B------:R-:W-:-:S07]  /*3b960*/  IMAD.MOV.U32 R0, RZ, RZ, R14 ;  /* 0x000000ffff007224 */ /* 0x000fce00078e000e */
[----:B------:R-:W-:Y:S05]  /*3b970*/  WARPSYNC.COLLECTIVE R15, `(.L_x_12933) ;  /* 0x000000000f087348 */ /* 0x000fea0003c00000 */
[----:B------:R0:W1:Y:S02]  /*3b980*/  SHFL.IDX P6, R14, R13, R12, R11 ;  /* 0x0000000c0d0e7389 */ /* 0x00006400000c000b */
[----:B01----:R-:W-:Y:S01]  /*3b990*/  ENDCOLLECTIVE ;  /* 0x000000000000791b */ /* 0x003fe20003800000 */
.L_x_12933:
[----:B------:R-:W-:Y:S05]  /*3b9a0*/  BRA `(.L_x_12934) ;  /* 0xffffff4800747947 */ /* 0x000fea000383ffff */
.L_x_12685:
        /* <DEDUP_REMOVED lines=8> */
.L_x_12936:
[----:B------:R-:W-:Y:S05]  /*3ba30*/  BSYNC B1 ;  /* 0x0000000000017941 */ /* 0x000fea0003800000 */
.L_x_12935:
        /* <DEDUP_REMOVED lines=8> */
.L_x_12937:
[----:B------:R-:W-:Y:S05]  /*3bac0*/  BRA `(.L_x_12938) ;  /* 0xffffff4800987947 */ /* 0x000fea000383ffff */
.L_x_12688:
        /* <DEDUP_REMOVED lines=8> */
.L_x_12940:
[----:B------:R-:W-:Y:S05]  /*3bb50*/  BSYNC B1 ;  /* 0x0000000000017941 */ /* 0x000fea0003800000 */
.L_x_12939:
        /* <DEDUP_REMOVED lines=8> */
.L_x_12941:
[----:B------:R-:W-:Y:S05]  /*3bbe0*/  BRA `(.L_x_12942) ;  /* 0xffffff4800b87947 */ /* 0x000fea000383ffff */
.L_x_12691:
        /* <DEDUP_REMOVED lines=8> */
.L_x_12944:
[----:B------:R-:W-:Y:S05]  /*3bc70*/  BSYNC B1 ;  /* 0x0000000000017941 */ /* 0x000fea0003800000 */
.L_x_12943:
        /* <DEDUP_REMOVED lines=8> */
.L_x_12945:
[----:B------:R-:W-:Y:S05]  /*3bd00*/  BRA `(.L_x_12946) ;  /* 0xffffff4800d87947 */ /* 0x000fea000383ffff */
.L_x_12718:
        /* <DEDUP_REMOVED lines=11> */
.L_x_12948:
[----:B------:R-:W-:Y:S05]  /*3bdc0*/  BSYNC B1 ;  /* 0x0000000000017941 */ /* 0x000fea0003800000 */
.L_x_12947:
[----:B------:R-:W-:Y:S05]  /*3bdd0*/  BRA `(.L_x_12949) ;  /* 0xffffff6c000c7947 */ /* 0x000fea000383ffff */
.L_x_12720:
[----:B------:R-:W-:Y:S01]  /*3bde0*/  BSSY B1, `(.L_x_12950) ;  /* 0x0000006000017945 */ /* 0x000fe20003800000 */
[----:B0-----:R-:W-:-:S07]  /*3bdf0*/  IMAD.MOV.U32 R15, RZ, RZ, -0x1 ;  /* 0xffffffffff0f7424 */ /* 0x001fce00078e00ff */
[----:B-1----:R-:W-:Y:S05]  /*3be00*/  WARPSYNC.COLLECTIVE R15, `(.L_x_12951) ;  /* 0x000000000f0c7348 */ /* 0x002fea0003c00000 */
[----:B------:R-:W-:Y:S02]  /*3be10*/  ELECT P6, UR62, PT ;  /* 0x00000000003e782f */ /* 0x000fe400038c0000 */
[----:B------:R-:W-:Y:S01]  /*3be20*/  MOV R14, UR62 ;  /* 0x0000003e000e7c02 */ /* 0x000fe20008000f00 */
[----:B-1----:R-:W-:Y:S10]  /*3be30*/  ENDCOLLECTIVE ;  /* 0x000000000000791b */ /* 0x002ff40003800000 */
.L_x_12951:
[----:B------:R-:W-:Y:S05]  /*3be40*/  BSYNC B1 ;  /* 0x0000000000017941 */ /* 0x000fea0003800000 */
.L_x_12950:
[----:B------:R-:W-:Y:S05]  /*3be50*/  BRA `(.L_x_12719) ;  /* 0xffffff6c00047947 */ /* 0x000fea000383ffff */
.L_x_12722:
[----:B-1----:R1:W2:Y:S02]  /*3be60*/  SYNCS.PHASECHK.TRANS64.TRYWAIT P0, [R18+URZ+0x32420], R5 ;  /* 0x03242005120075a7 */ /* 0x0022a4000800017f */
[----:B--2---:R-:W-:Y:S05]  /*3be70*/  @!P0 NANOSLEEP.SYNCS 0x989680 ;  /* 0x009896800000895d */ /* 0x004fea0003900000 */
[----:B------:R-:W2:Y:S02]  /*3be80*/  @!P0 SYNCS.PHASECHK.TRANS64 P0, [R18+URZ+0x32420], R5 ;  /* 0x03242005120085a7 */ /* 0x000ea4000800007f */
[----:B--2---:R-:W-:Y:S05]  /*3be90*/  @!P0 BRA `(.L_x_12722) ;  /* 0xfffffffc00f08947 */ /* 0x004fea000383ffff */
[----:B------:R-:W-:Y:S05]  /*3bea0*/  BRA `(.L_x_12952) ;  /* 0xffffff6c00147947 */ /* 0x000fea000383ffff */
.L_x_12726:
[----:B-1----:R1:W2:Y:S02]  /*3beb0*/  SYNCS.PHASECHK.TRANS64.TRYWAIT P0, [R5+URZ+0x324a0], R10 ;  /* 0x0324a00a050075a7 */ /* 0x0022a4000800017f */
[----:B--2---:R-:W-:Y:S05]  /*3bec0*/  @!P0 NANOSLEEP.SYNCS 0x989680 ;  /* 0x009896800000895d */ /* 0x004fea0003900000 */
[----:B------:R-:W2:Y:S02]  /*3bed0*/  @!P0 SYNCS.PHASECHK.TRANS64 P0, [R5+URZ+0x324a0], R10 ;  /* 0x0324a00a050085a7 */ /* 0x000ea4000800007f */
[----:B--2---:R-:W-:Y:S05]  /*3bee0*/  @!P0 BRA `(.L_x_12726) ;  /* 0xfffffffc00f08947 */ /* 0x004fea000383ffff */
[----:B------:R-:W-:Y:S05]  /*3bef0*/  BRA `(.L_x_12953) ;  /* 0xffffff6c00347947 */ /* 0x000fea000383ffff */
.L_x_12731:
[----:B--2---:R2:W3:Y:S02]  /*3bf00*/  SYNCS.PHASECHK.TRANS64.TRYWAIT P0, [R5+URZ+0x324c0], R10 ;  /* 0x0324c00a050075a7 */ /* 0x0044e4000800017f */
[----:B---3--:R-:W-:Y:S05]  /*3bf10*/  @!P0 NANOSLEEP.SYNCS 0x989680 ;  /* 0x009896800000895d */ /* 0x008fea0003900000 */
[----:B------:R-:W3:Y:S02]  /*3bf20*/  @!P0 SYNCS.PHASECHK.TRANS64 P0, [R5+URZ+0x324c0], R10 ;  /* 0x0324c00a050085a7 */ /* 0x000ee4000800007f */
[----:B---3--:R-:W-:Y:S05]  /*3bf30*/  @!P0 BRA `(.L_x_12731) ;  /* 0xfffffffc00f08947 */ /* 0x008fea000383ffff */
[----:B------:R-:W-:Y:S05]  /*3bf40*/  BRA `(.L_x_12954) ;  /* 0xffffff6c00b47947 */ /* 0x000fea000383ffff */
.L_x_12741:
[----:B-1----:R1:W2:Y:S02]  /*3bf50*/  SYNCS.PHASECHK.TRANS64.TRYWAIT P1, [R6+URZ+0x324a0], R7 ;  /* 0x0324a007060075a7 */ /* 0x0022a4000802017f */
[----:B--2---:R-:W-:Y:S05]  /*3bf60*/  @!P1 NANOSLEEP.SYNCS 0x989680 ;  /* 0x009896800000995d */ /* 0x004fea0003900000 */
[----:B------:R-:W2:Y:S02]  /*3bf70*/  @!P1 SYNCS.PHASECHK.TRANS64 P1, [R6+URZ+0x324a0], R7 ;  /* 0x0324a007060095a7 */ /* 0x000ea4000802007f */
[----:B--2---:R-:W-:Y:S05]  /*3bf80*/  @!P1 BRA `(.L_x_12741) ;  /* 0xfffffffc00f09947 */ /* 0x004fea000383ffff */
[----:B------:R-:W-:Y:S05]  /*3bf90*/  BRA `(.L_x_12955) ;  /* 0xffffff7400447947 */ /* 0x000fea000383ffff */
.L_x_12746:
[----:B--2---:R2:W3:Y:S02]  /*3bfa0*/  SYNCS.PHASECHK.TRANS64.TRYWAIT P1, [R6+URZ+0x324c0], R7 ;  /* 0x0324c007060075a7 */ /* 0x0044e4000802017f */
[----:B---3--:R-:W-:Y:S05]  /*3bfb0*/  @!P1 NANOSLEEP.SYNCS 0x989680 ;  /* 0x009896800000995d */ /* 0x008fea0003900000 */
[----:B------:R-:W3:Y:S02]  /*3bfc0*/  @!P1 SYNCS.PHASECHK.TRANS64 P1, [R6+URZ+0x324c0], R7 ;  /* 0x0324c007060095a7 */ /* 0x000ee4000802007f */
[----:B---3--:R-:W-:Y:S05]  /*3bfd0*/  @!P1 BRA `(.L_x_12746) ;  /* 0xfffffffc00f09947 */ /* 0x008fea000383ffff */
[----:B------:R-:W-:Y:S05]  /*3bfe0*/  BRA `(.L_x_12956) ;  /* 0xffffff7400c07947 */ /* 0x000fea000383ffff */
.L_x_12772:
[----:B--2---:R-:W2:Y:S01]  /*3bff0*/  S2R R4, SR_TID.X ;  /* 0x0000000000047919 */ /* 0x004ea20000002100 */
        /* <DEDUP_REMOVED lines=10> */
.L_x_12958:
[----:B------:R-:W-:Y:S05]  /*3c0a0*/  BSYNC B0 ;  /* 0x0000000000007941 */ /* 0x000fea0003800000 */
.L_x_12957:
[----:B------:R-:W-:Y:S05]  /*3c0b0*/  BRA `(.L_x_12959) ;  /* 0xffffff8800547947 */ /* 0x000fea000383ffff */
.L_x_12774:
[----:B------:R-:W-:Y:S01]  /*3c0c0*/  BSSY B0, `(.L_x_12960) ;  /* 0x0000006000007945 */ /* 0x000fe20003800000 */
[----:B0-----:R-:W-:-:S07]  /*3c0d0*/  IMAD.MOV.U32 R15, RZ, RZ, -0x1 ;  /* 0xffffffffff0f7424 */ /* 0x001fce00078e00ff */
[----:B-1-3--:R-:W-:Y:S05]  /*3c0e0*/  WARPSYNC.COLLECTIVE R15, `(.L_x_12961) ;  /* 0x000000000f0c7348 */ /* 0x00afea0003c00000 */
[----:B------:R-:W-:Y:S02]  /*3c0f0*/  ELECT P6, UR62, PT ;  /* 0x00000000003e782f */ /* 0x000fe400038c0000 */
[----:B------:R-:W-:Y:S01]  /*3c100*/  MOV R14, UR62 ;  /* 0x0000003e000e7c02 */ /* 0x000fe20008000f00 */
[----:B-1-3--:R-:W-:Y:S10]  /*3c110*/  ENDCOLLECTIVE ;  /* 0x000000000000791b */ /* 0x00aff40003800000 */
.L_x_12961:
[----:B------:R-:W-:Y:S05]  /*3c120*/  BSYNC B0 ;  /* 0x0000000000007941 */ /* 0x000fea0003800000 */
.L_x_12960:
[----:B------:R-:W-:Y:S05]  /*3c130*/  BRA `(.L_x_12962) ;  /* 0xffffff8800607947 */ /* 0x000fea000383ffff */
.L_x_12776:
[----:B--2---:R2:W3:Y:S02]  /*3c140*/  SYNCS.PHASECHK.TRANS64.TRYWAIT P0, [R0+URZ+0x32440], R2 ;  /* 0x03244002000075a7 */ /* 0x0044e4000800017f */
[----:B---3--:R-:W-:Y:S05]  /*3c150*/  @!P0 NANOSLEEP.SYNCS 0x989680 ;  /* 0x009896800000895d */ /* 0x008fea0003900000 */
[----:B------:R-:W3:Y:S02]  /*3c160*/  @!P0 SYNCS.PHASECHK.TRANS64 P0, [R0+URZ+0x32440], R2 ;  /* 0x03244002000085a7 */ /* 0x000ee4000800007f */
[----:B---3--:R-:W-:Y:S05]  /*3c170*/  @!P0 BRA `(.L_x_12776) ;  /* 0xfffffffc00f08947 */ /* 0x008fea000383ffff */
[----:B------:R-:W-:Y:S05]  /*3c180*/  BRA `(.L_x_12963) ;  /* 0xffffff8800c07947 */ /* 0x000fea000383ffff */
.L_x_12780:
        /* <DEDUP_REMOVED lines=10> */
.L_x_12964:
[----:B------:R0:W-:Y:S01]  /*3c230*/  STL [R1+0x488], R10 ;  /* 0x0004880a01007387 */ /* 0x0001e20000100800 */
[----:B------:R-:W-:Y:S02]  /*3c240*/  IMAD.MOV.U32 R13, RZ, RZ, R3 ;  /* 0x000000ffff0d7224 */ /* 0x000fe400078e0003 */
[----:B------:R-:W-:-:S07]  /*3c250*/  IMAD.MOV.U32 R4, RZ, RZ, R14 ;  /* 0x000000ffff047224 */ /* 0x000fce00078e000e */
[----:B0-----:R-:W-:Y:S05]  /*3c260*/  WARPSYNC.COLLECTIVE R15, `(.L_x_12965) ;  /* 0x000000000f087348 */ /* 0x001fea0003c00000 */
[----:B------:R1:W2:Y:S02]  /*3c270*/  SHFL.IDX P6, R14, R13, R12, R11 ;  /* 0x0000000c0d0e7389 */ /* 0x0002a400000c000b */
[----:B012---:R-:W-:Y:S01]  /*3c280*/  ENDCOLLECTIVE ;  /* 0x000000000000791b */ /* 0x007fe20003800000 */
.L_x_12965:
[----:B------:R-:W-:Y:S02]  /*3c290*/  IMAD.MOV.U32 R13, RZ, RZ, R2 ;  /* 0x000000ffff0d7224 */ /* 0x000fe400078e0002 */
[----:B------:R-:W-:Y:S02]  /*3c2a0*/  IMAD.MOV.U32 R12, RZ, RZ, 0x1 ;  /* 0x00000001ff0c7424 */ /* 0x000fe400078e00ff */
[----:B------:R-:W-:-:S07]  /*3c2b0*/  IMAD.MOV.U32 R5, RZ, RZ, R14 ;  /* 0x000000ffff057224 */ /* 0x000fce00078e000e */
[----:B------:R-:W-:Y:S05]  /*3c2c0*/  WARPSYNC.COLLECTIVE R15, `(.L_x_12966) ;  /* 0x000000000f087348 */ /* 0x000fea0003c00000 */
[----:B------:R0:W1:Y:S02]  /*3c2d0*/  SHFL.IDX P6, R14, R13, R12, R11 ;  /* 0x0000000c0d0e7389 */ /* 0x00006400000c000b */
[----:B01----:R-:W-:Y:S01]  /*3c2e0*/  ENDCOLLECTIVE ;  /* 0x000000000000791b */ /* 0x003fe20003800000 */
.L_x_12966:
[----:B------:R-:W-:Y:S02]  /*3c2f0*/  IMAD.MOV.U32 R13, RZ, RZ, R3 ;  /* 0x000000ffff0d7224 */ /* 0x000fe400078e0003 */
[----:B------:R-:W-:Y:S02]  /*3c300*/  IMAD R0, R0, R7, RZ ;  /* 0x0000000700007224 */ /* 0x000fe400078e02ff */
[----:B------:R-:W-:-:S07]  /*3c310*/  IMAD.MOV.U32 R7, RZ, RZ, R14 ;  /* 0x000000ffff077224 */ /* 0x000fce00078e000e */
[----:B------:R-:W-:Y:S05]  /*3c320*/  WARPSYNC.COLLECTIVE R15, `(.L_x_12967) ;  /* 0x000000000f087348 */ /* 0x000fea0003c00000 */
[----:B------:R0:W1:Y:S02]  /*3c330*/  SHFL.IDX P6, R14, R13, R12, R11 ;  /* 0x0000000c0d0e7389 */ /* 0x00006400000c000b */
[----:B01----:R-:W-:Y:S01]  /*3c340*/  ENDCOLLECTIVE ;  /* 0x000000000000791b */ /* 0x003fe20003800000 */
.L_x_12967:
        /* <DEDUP_REMOVED lines=10> */
.L_x_12968:
        /* <DEDUP_REMOVED lines=15> */
.L_x_12969:
        /* <DEDUP_REMOVED lines=19> */
.L_x_12970:
        /* <DEDUP_REMOVED lines=10> */
.L_x_12971:
        /* <DEDUP_REMOVED lines=13> */
.L_x_12972:
        /* <DEDUP_REMOVED lines=10> */
.L_x_12973:
        /* <DEDUP_REMOVED lines=13> */
.L_x_12974:
        /* <DEDUP_REMOVED lines=10> */
.L_x_12975:
        /* <DEDUP_REMOVED lines=13> */
.L_x_12976:
        /* <DEDUP_REMOVED lines=10> */
.L_x_12977:
        /* <DEDUP_REMOVED lines=11> */
.L_x_12978:
        /* <DEDUP_REMOVED lines=14> */
.L_x_12979:
[----:B------:R-:W-:Y:S01]  /*3cc90*/  IMAD.MOV.U32 R3, RZ, RZ, R14 ;  /* 0x000000ffff037224 */ /* 0x000fe200078e000e */
[----:B------:R-:W-:Y:S06]  /*3cca0*/  BRA `(.L_x_12980) ;  /* 0xffffff8c00487947 */ /* 0x000fec000383ffff */
.L_x_12784:
        /* <DEDUP_REMOVED lines=36> */
.L_x_12982:
[----:B------:R-:W-:Y:S05]  /*3cef0*/  BSYNC B0 ;  /* 0x0000000000007941 */ /* 0x000fea0003800000 */
.L_x_12981:
        /* <DEDUP_REMOVED lines=10> */
.L_x_12983:
        /* <DEDUP_REMOVED lines=16> */
.L_x_12984:
        /* <DEDUP_REMOVED lines=15> */
.L_x_12985:
        /* <DEDUP_REMOVED lines=9> */
.L_x_12986:
        /* <DEDUP_REMOVED lines=15> */
.L_x_12987:
        /* <DEDUP_REMOVED lines=9> */
.L_x_12988:
        /* <DEDUP_REMOVED lines=15> */
.L_x_12989:
        /* <DEDUP_REMOVED lines=9> */
.L_x_12990:
        /* <DEDUP_REMOVED lines=15> */
.L_x_12991:
        /* <DEDUP_REMOVED lines=9> */
.L_x_12992:
        /* <DEDUP_REMOVED lines=14> */
.L_x_12993:
        /* <DEDUP_REMOVED lines=19> */
.L_x_12994:
[----:B------:R-:W-:Y:S02]  /*3d8b0*/  IMAD.MOV.U32 R13, RZ, RZ, R2 ;  /* 0x000000ffff0d7224 */ /* 0x000fe400078e0002 */
[----:B------:R-:W-:-:S07]  /*3d8c0*/  IMAD.MOV.U32 R6, RZ, RZ, R14 ;  /* 0x000000ffff067224 */ /* 0x000fce00078e000e */
[----:B------:R-:W-:Y:S05]  /*3d8d0*/  WARPSYNC.COLLECTIVE R15, `(.L_x_12995) ;  /* 0x000000000f087348 */ /* 0x000fea0003c00000 */
[----:B------:R0:W1:Y:S02]  /*3d8e0*/  SHFL.IDX P6, R14, R13, R12, R11 ;  /* 0x0000000c0d0e7389 */ /* 0x00006400000c000b */
[----:B01----:R-:W-:Y:S01]  /*3d8f0*/  ENDCOLLECTIVE ;  /* 0x000000000000791b */ /* 0x003fe20003800000 */
.L_x_12995:
[----:B------:R-:W-:Y:S02]  /*3d900*/  IMAD.MOV.U32 R13, RZ, RZ, R0 ;  /* 0x000000ffff0d7224 */ /* 0x000fe400078e0000 */
[----:B------:R-:W-:Y:S02]  /*3d910*/  IMAD.MOV.U32 R12, RZ, RZ, 0x7 ;  /* 0x00000007ff0c7424 */ /* 0x000fe400078e00ff */
[----:B------:R-:W-:-:S07]  /*3d920*/  IMAD.MOV.U32 R5, RZ, RZ, R14 ;  /* 0x000000ffff057224 */ /* 0x000fce00078e000e */
[----:B------:R-:W-:Y:S05]  /*3d930*/  WARPSYNC.COLLECTIVE R15, `(.L_x_12996) ;  /* 0x000000000f087348 */ /* 0x000fea0003c00000 */
[----:B------:R0:W1:Y:S02]  /*3d940*/  SHFL.IDX P6, R14, R13, R12, R11 ;  /* 0x0000000c0d0e7389 */ /* 0x00006400000c000b */
[----:B01----:R-:W-:Y:S01]  /*3d950*/  ENDCOLLECTIVE ;  /* 0x000000000000791b */ /* 0x003fe20003800000 */
.L_x_12996:
        /* <DEDUP_REMOVED lines=10> */
.L_x_12997:
        /* <DEDUP_REMOVED lines=9> */
.L_x_12789:
[----:B-1----:R1:W2:Y:S02]  /*3da90*/  SYNCS.PHASECHK.TRANS64.TRYWAIT P0, [R18+URZ+0x32420], R0 ;  /* 0x03242000120075a7 */ /* 0x0022a4000800017f */
[----:B--2---:R-:W-:Y:S05]  /*3daa0*/  @!P0 NANOSLEEP.SYNCS 0x989680 ;  /* 0x009896800000895d */ /* 0x004fea0003900000 */
[----:B------:R-:W2:Y:S02]  /*3dab0*/  @!P0 SYNCS.PHASECHK.TRANS64 P0, [R18+URZ+0x32420], R0 ;  /* 0x03242000120085a7 */ /* 0x000ea4000800007f */
[----:B--2---:R-:W-:Y:S05]  /*3dac0*/  @!P0 BRA `(.L_x_12789) ;  /* 0xfffffffc00f08947 */ /* 0x004fea000383ffff */
[----:B------:R-:W-:Y:S05]  /*3dad0*/  BRA `(.L_x_12999) ;  /* 0xffffff8c00647947 */ /* 0x000fea000383ffff */
.L_x_12793:
[----:B0-----:R0:W1:Y:S02]  /*3dae0*/  SYNCS.PHASECHK.TRANS64.TRYWAIT P0, [R2+URZ+0x32460], R0 ;  /* 0x03246000020075a7 */ /* 0x001064000800017f */
[----:B-1----:R-:W-:Y:S05]  /*3daf0*/  @!P0 NANOSLEEP.SYNCS 0x989680 ;  /* 0x009896800000895d */ /* 0x002fea0003900000 */
[----:B------:R-:W1:Y:S02]  /*3db00*/  @!P0 SYNCS.PHASECHK.TRANS64 P0, [R2+URZ+0x32460], R0 ;  /* 0x03246000020085a7 */ /* 0x000e64000800007f */
[----:B-1----:R-:W-:Y:S05]  /*3db10*/  @!P0 BRA `(.L_x_12793) ;  /* 0xfffffffc00f08947 */ /* 0x002fea000383ffff */
[----:B------:R-:W-:Y:S05]  /*3db20*/  BRA `(.L_x_13000) ;  /* 0xffffff8c00887947 */ /* 0x000fea000383ffff */
.L_x_12808:
[----:B0-----:R0:W1:Y:S02]  /*3db30*/  SYNCS.PHASECHK.TRANS64.TRYWAIT P0, [R2+URZ+0x32440], R6 ;  /* 0x03244006020075a7 */ /* 0x001064000800017f */
[----:B-1----:R-:W-:Y:S05]  /*3db40*/  @!P0 NANOSLEEP.SYNCS 0x989680 ;  /* 0x009896800000895d */ /* 0x002fea0003900000 */
[----:B------:R-:W1:Y:S02]  /*3db50*/  @!P0 SYNCS.PHASECHK.TRANS64 P0, [R2+URZ+0x32440], R6 ;  /* 0x03244006020085a7 */ /* 0x000e64000800007f */
[----:B-1----:R-:W-:Y:S05]  /*3db60*/  @!P0 BRA `(.L_x_12808) ;  /* 0xfffffffc00f08947 */ /* 0x002fea000383ffff */
[----:B------:R-:W-:Y:S05]  /*3db70*/  BRA `(.L_x_13001) ;  /* 0xffffff9400c07947 */ /* 0x000fea000383ffff */
.L_x_12813:
[----:B-1----:R1:W2:Y:S02]  /*3db80*/  SYNCS.PHASECHK.TRANS64.TRYWAIT P0, [R2+URZ+0x32460], R6 ;  /* 0x03246006020075a7 */ /* 0x0022a4000800017f */
[----:B--2---:R-:W-:Y:S05]  /*3db90*/  @!P0 NANOSLEEP.SYNCS 0x989680 ;  /* 0x009896800000895d */ /* 0x004fea0003900000 */
[----:B------:R-:W2:Y:S02]  /*3dba0*/  @!P0 SYNCS.PHASECHK.TRANS64 P0, [R2+URZ+0x32460], R6 ;  /* 0x03246006020085a7 */ /* 0x000ea4000800007f */
[----:B--2---:R-:W-:Y:S05]  /*3dbb0*/  @!P0 BRA `(.L_x_12813) ;  /* 0xfffffffc00f08947 */ /* 0x004fea000383ffff */
[----:B------:R-:W-:Y:S05]  /*3dbc0*/  BRA `(.L_x_13002) ;  /* 0xffffff98003c7947 */ /* 0x000fea000383ffff */
.L_x_12824:
[----:B0-----:R0:W1:Y:S02]  /*3dbd0*/  SYNCS.PHASECHK.TRANS64.TRYWAIT P0, [R3+URZ+0x32440], R2 ;  /* 0x03244002030075a7 */ /* 0x001064000800017f */
[----:B-1----:R-:W-:Y:S05]  /*3dbe0*/  @!P0 NANOSLEEP.SYNCS 0x989680 ;  /* 0x009896800000895d */ /* 0x002fea0003900000 */
[----:B------:R-:W1:Y:S02]  /*3dbf0*/  @!P0 SYNCS.PHASECHK.TRANS64 P0, [R3+URZ+0x32440], R2 ;  /* 0x03244002030085a7 */ /* 0x000e64000800007f */
[----:B-1----:R-:W-:Y:S05]  /*3dc00*/  @!P0 BRA `(.L_x_12824) ;  /* 0xfffffffc00f08947 */ /* 0x002fea000383ffff */
[----:B------:R-:W-:Y:S05]  /*3dc10*/  BRA `(.L_x_13003) ;  /* 0xffffffa000247947 */ /* 0x000fea000383ffff */
.L_x_12829:
[----:B-1----:R1:W2:Y:S02]  /*3dc20*/  SYNCS.PHASECHK.TRANS64.TRYWAIT P0, [R3+URZ+0x32460], R2 ;  /* 0x03246002030075a7 */ /* 0x0022a4000800017f */
[----:B--2---:R-:W-:Y:S05]  /*3dc30*/  @!P0 NANOSLEEP.SYNCS 0x989680 ;  /* 0x009896800000895d */ /* 0x004fea0003900000 */
[----:B------:R-:W2:Y:S02]  /*3dc40*/  @!P0 SYNCS.PHASECHK.TRANS64 P0, [R3+URZ+0x32460], R2 ;  /* 0x03246002030085a7 */ /* 0x000ea4000800007f */
[----:B--2---:R-:W-:Y:S05]  /*3dc50*/  @!P0 BRA `(.L_x_12829) ;  /* 0xfffffffc00f08947 */ /* 0x004fea000383ffff */
[----:B------:R-:W-:Y:S05]  /*3dc60*/  BRA `(.L_x_13004) ;  /* 0xffffffa000a07947 */ /* 0x000fea000383ffff */
.L_x_12840:
[----:B0-----:R0:W1:Y:S02]  /*3dc70*/  SYNCS.PHASECHK.TRANS64.TRYWAIT P0, [R3+URZ+0x32440], R2 ;  /* 0x03244002030075a7 */ /* 0x001064000800017f */
[----:B-1----:R-:W-:Y:S05]  /*3dc80*/  @!P0 NANOSLEEP.SYNCS 0x989680 ;  /* 0x009896800000895d */ /* 0x002fea0003900000 */
[----:B------:R-:W1:Y:S02]  /*3dc90*/  @!P0 SYNCS.PHASECHK.TRANS64 P0, [R3+URZ+0x32440], R2 ;  /* 0x03244002030085a7 */ /* 0x000e64000800007f */
[----:B-1----:R-:W-:Y:S05]  /*3dca0*/  @!P0 BRA `(.L_x_12840) ;  /* 0xfffffffc00f08947 */ /* 0x002fea000383ffff */
[----:B------:R-:W-:Y:S05]  /*3dcb0*/  BRA `(.L_x_13005) ;  /* 0xffffffa800707947 */ /* 0x000fea000383ffff */
.L_x_12845:
[----:B-1----:R1:W2:Y:S02]  /*3dcc0*/  SYNCS.PHASECHK.TRANS64.TRYWAIT P0, [R3+URZ+0x32460], R2 ;  /* 0x03246002030075a7 */ /* 0x0022a4000800017f */
[----:B--2---:R-:W-:Y:S05]  /*3dcd0*/  @!P0 NANOSLEEP.SYNCS 0x989680 ;  /* 0x009896800000895d */ /* 0x004fea0003900000 */
[----:B------:R-:W2:Y:S02]  /*3dce0*/  @!P0 SYNCS.PHASECHK.TRANS64 P0, [R3+URZ+0x32460], R2 ;  /* 0x03246002030085a7 */ /* 0x000ea4000800007f */
[----:B--2---:R-:W-:Y:S05]  /*3dcf0*/  @!P0 BRA `(.L_x_12845) ;  /* 0xfffffffc00f08947 */ /* 0x004fea000383ffff */
[----:B------:R-:W-:Y:S05]  /*3dd00*/  BRA `(.L_x_13006) ;  /* 0xffffffa800ec7947 */ /* 0x000fea000383ffff */
.L_x_12857:
[----:B------:R-:W4:Y:S01]  /*3dd10*/  LDL R0, [R1+0x460] ;  /* 0x0004600001007983 */ /* 0x000f220000100800 */
[----:B------:R-:W-:Y:S01]  /*3dd20*/  BSSY B0, `(.L_x_13007) ;  /* 0x0000008000007945 */ /* 0x000fe20003800000 */
[----:B------:R-:W-:Y:S02]  /*3dd30*/  IMAD.MOV.U32 R12, RZ, RZ, RZ ;  /* 0x000000ffff0c7224 */ /* 0x000fe400078e00ff */
[----:B------:R-:W-:Y:S02]  /*3dd40*/  IMAD.MOV.U32 R11, RZ, RZ, 0x1f ;  /* 0x0000001fff0b7424 */ /* 0x000fe400078e00ff */
[----:B0-----:R-:W-:Y:S02]  /*3dd50*/  IMAD.MOV.U32 R15, RZ, RZ, -0x1 ;  /* 0xffffffffff0f7424 */ /* 0x001fe400078e00ff */
[----:B----4-:R-:W-:-:S07]  /*3dd60*/  IMAD.MOV.U32 R13, RZ, RZ, R0 ;  /* 0x000000ffff0d7224 */ /* 0x010fce00078e0000 */
[----:B--23--:R-:W-:Y:S05]  /*3dd70*/  WARPSYNC.COLLECTIVE R15, `(.L_x_13008) ;  /* 0x000000000f087348 */ /* 0x00cfea0003c00000 */
[----:B------:R0:W1:Y:S02]  /*3dd80*/  SHFL.IDX P6, R14, R13, R12, R11 ;  /* 0x0000000c0d0e7389 */ /* 0x00006400000c000b */
[----:B0123--:R-:W-:Y:S01]  /*3dd90*/  ENDCOLLECTIVE ;  /* 0x000000000000791b */ /* 0x00ffe20003800000 */
.L_x_13008:
[----:B------:R-:W-:Y:S05]  /*3dda0*/  BSYNC B0 ;  /* 0x0000000000007941 */ /* 0x000fea0003800000 */
.L_x_13007:
        /* <DEDUP_REMOVED lines=9> */
.L_x_13009:
        /* <DEDUP_REMOVED lines=26> */
.L_x_13010:
        /* <DEDUP_REMOVED lines=8> */
.L_x_13011:
        /* <DEDUP_REMOVED lines=8> */
.L_x_13012:
        /* <DEDUP_REMOVED lines=8> */
.L_x_13013:
        /* <DEDUP_REMOVED lines=8> */
.L_x_13014:
        /* <DEDUP_REMOVED lines=9> */
.L_x_13015:
[----:B------:R-:W-:Y:S01]  /*3e270*/  IMAD.MOV.U32 R9, RZ, RZ, R14 ;  /* 0x000000ffff097224 */ /* 0x000fe200078e000e */
[----:B------:R-:W-:Y:S06]  /*3e280*/  BRA `(.L_x_13016) ;  /* 0xffffffb000307947 */ /* 0x000fec000383ffff */
.L_x_12860:
        /* <DEDUP_REMOVED lines=8> */
.L_x_13018:
[----:B------:R-:W-:Y:S05]  /*3e310*/  BSYNC B0 ;  /* 0x0000000000007941 */ /* 0x000fea0003800000 */
.L_x_13017:
        /* <DEDUP_REMOVED lines=10> */
.L_x_13019:
        /* <DEDUP_REMOVED lines=8> */
.L_x_13020:
        /* <DEDUP_REMOVED lines=8> */
.L_x_13021:
        /* <DEDUP_REMOVED lines=8> */
.L_x_13022:
        /* <DEDUP_REMOVED lines=9> */
.L_x_13023:
[----:B------:R-:W-:Y:S01]  /*3e5d0*/  IMAD.MOV.U32 R9, RZ, RZ, R14 ;  /* 0x000000ffff097224 */ /* 0x000fe200078e000e */
[----:B------:R-:W-:Y:S06]  /*3e5e0*/  BRA `(.L_x_13024) ;  /* 0xffffffb000047947 */ /* 0x000fec000383ffff */
.L_x_12862:
[----:B------:R-:W-:Y:S01]  /*3e5f0*/  BSSY B0, `(.L_x_13025) ;  /* 0x0000006000007945 */ /* 0x000fe20003800000 */
[----:B------:R-:W-:Y:S01]  /*3e600*/  PLOP3.LUT P6, PT, P6, PT, PT, 0x8, 0x0 ;  /* 0x000000000000781c */ /* 0x000fe200037ce170 */
[----:B------:R-:W-:-:S12]  /*3e610*/  IMAD.MOV.U32 R15, RZ, RZ, -0x1 ;  /* 0xffffffffff0f7424 */ /* 0x000fd800078e00ff */
[----:B0-----:R-:W-:Y:S05]  /*3e620*/  WARPSYNC.COLLECTIVE R15, `(.L_x_13026) ;  /* 0x000000000f087348 */ /* 0x001fea0003c00000 */
[----:B------:R-:W-:Y:S01]  /*3e630*/  VOTE.ANY R14, PT, P6 ;  /* 0x00000000000e7806 */ /* 0x000fe200030e0100 */
[----:B0-----:R-:W-:Y:S06]  /*3e640*/  ENDCOLLECTIVE ;  /* 0x000000000000791b */ /* 0x001fec0003800000 */
.L_x_13026:
[----:B------:R-:W-:Y:S05]  /*3e650*/  BSYNC B0 ;  /* 0x0000000000007941 */ /* 0x000fea0003800000 */
.L_x_13025:
        /* <DEDUP_REMOVED lines=10> */
.L_x_13027:
[----:B------:R-:W-:Y:S02]  /*3e700*/  IMAD.MOV.U32 R13, RZ, RZ, R6 ;  /* 0x000000ffff0d7224 */ /* 0x000fe400078e0006 */
[----:B------:R-:W-:-:S07]  /*3e710*/  IMAD.MOV.U32 R4, RZ, RZ, R14 ;  /* 0x000000ffff047224 */ /* 0x000fce00078e000e */
[----:B------:R-:W-:Y:S05]  /*3e720*/  WARPSYNC.COLLECTIVE R15, `(.L_x_13028) ;  /* 0x000000000f087348 */ /* 0x000fea0003c00000 */
[----:B------:R0:W1:Y:S02]  /*3e730*/  SHFL.IDX P6, R14, R13, R12, R11 ;  /* 0x0000000c0d0e7389 */ /* 0x00006400000c000b */
[----:B01----:R-:W-:Y:S01]  /*3e740*/  ENDCOLLECTIVE ;  /* 0x000000000000791b */ /* 0x003fe20003800000 */
.L_x_13028:
[----:B------:R-:W-:Y:S02]  /*3e750*/  IMAD.MOV.U32 R6, RZ, RZ, R14 ;  /* 0x000000ffff067224 */ /* 0x000fe400078e000e */
[----:B------:R-:W-:-:S05]  /*3e760*/  IMAD.IADD R10, R3, 0x1, R10 ;  /* 0x00000001030a7824 */ /* 0x000fca00078e020a */
[----:B------:R2:W-:Y:S01]  /*3e770*/  STL [R1+0x46c], R10 ;  /* 0x00046c0a01007387 */ /* 0x0005e20000100800 */
[----:B------:R-:W-:Y:S05]  /*3e780*/  BRA `(.L_x_13029) ;  /* 0xffffffac00e47947 */ /* 0x000fea000383ffff */
.L_x_12864:
        /* <DEDUP_REMOVED lines=8> */
.L_x_13031:
[----:B------:R-:W-:Y:S05]  /*3e810*/  BSYNC B0 ;  /* 0x0000000000007941 */ /* 0x000fea0003800000 */
.L_x_13030:
[----:B------:R-:W-:Y:S01]  /*3e820*/  IMAD.MOV.U32 R3, RZ, RZ, R14 ;  /* 0x000000ffff037224 */ /* 0x000fe200078e000e */
[----:B------:R-:W-:Y:S06]  /*3e830*/  BRA `(.L_x_13032) ;  /* 0xffffffac00d07947 */ /* 0x000fec000383ffff */
.L_x_12870:
[----:B0-----:R0:W1:Y:S02]  /*3e840*/  SYNCS.PHASECHK.TRANS64.TRYWAIT P0, [R0+URZ+0x32420], R3 ;  /* 0x03242003000075a7 */ /* 0x001064000800017f */
[----:B-1----:R-:W-:Y:S05]  /*3e850*/  @!P0 NANOSLEEP.SYNCS 0x989680 ;  /* 0x009896800000895d */ /* 0x002fea0003900000 */
[----:B------:R-:W1:Y:S02]  /*3e860*/  @!P0 SYNCS.PHASECHK.TRANS64 P0, [R0+URZ+0x32420], R3 ;  /* 0x03242003000085a7 */ /* 0x000e64000800007f */
[----:B-1----:R-:W-:Y:S05]  /*3e870*/  @!P0 BRA `(.L_x_12870) ;  /* 0xfffffffc00f08947 */ /* 0x002fea000383ffff */
[----:B------:R-:W-:Y:S05]  /*3e880*/  BRA `(.L_x_13033) ;  /* 0xffffffb800707947 */ /* 0x000fea000383ffff */
.L_x_12871:
        /* <DEDUP_REMOVED lines=11> */
.L_x_13035:
[----:B------:R-:W-:Y:S05]  /*3e940*/  BSYNC B0 ;  /* 0x0000000000007941 */ /* 0x000fea0003800000 */
.L_x_13034:
[----:B------:R-:W-:Y:S05]  /*3e950*/  BRA `(.L_x_13036) ;  /* 0xffffffb800587947 */ /* 0x000fea000383ffff */
.L_x_12872:
[----:B------:R-:W-:Y:S01]  /*3e960*/  BSSY B0, `(.L_x_13037) ;  /* 0x0000006000007945 */ /* 0x000fe20003800000 */
[----:B------:R-:W-:-:S07]  /*3e970*/  IMAD.MOV.U32 R15, RZ, RZ, -0x1 ;  /* 0xffffffffff0f7424 */ /* 0x000fce00078e00ff */
[----:B01----:R-:W-:Y:S05]  /*3e980*/  WARPSYNC.COLLECTIVE R15, `(.L_x_13038) ;  /* 0x000000000f0c7348 */ /* 0x003fea0003c00000 */
[----:B------:R-:W-:Y:S02]  /*3e990*/  ELECT P6, UR62, PT ;  /* 0x00000000003e782f */ /* 0x000fe400038c0000 */
[----:B------:R-:W-:Y:S01]  /*3e9a0*/  MOV R14, UR62 ;  /* 0x0000003e000e7c02 */ /* 0x000fe20008000f00 */
[----:B01----:R-:W-:Y:S10]  /*3e9b0*/  ENDCOLLECTIVE ;  /* 0x000000000000791b */ /* 0x003ff40003800000 */
.L_x_13038:
[----:B------:R-:W-:Y:S05]  /*3e9c0*/  BSYNC B0 ;  /* 0x0000000000007941 */ /* 0x000fea0003800000 */
.L_x_13037:
[----:B------:R-:W-:Y:S05]  /*3e9d0*/  BRA `(.L_x_13039) ;  /* 0xffffffb8004c7947 */ /* 0x000fea000383ffff */
.L_x_12874:
[----:B0-----:R0:W1:Y:S02]  /*3e9e0*/  SYNCS.PHASECHK.TRANS64.TRYWAIT P0, [R6+URZ], R5 ;  /* 0x00000005060075a7 */ /* 0x001064000800017f */
[----:B-1----:R-:W-:Y:S05]  /*3e9f0*/  @!P0 NANOSLEEP.SYNCS 0x989680 ;  /* 0x009896800000895d */ /* 0x002fea0003900000 */
[----:B------:R-:W1:Y:S02]  /*3ea00*/  @!P0 SYNCS.PHASECHK.TRANS64 P0, [R6+URZ], R5 ;  /* 0x00000005060085a7 */ /* 0x000e64000800007f */
[----:B-1----:R-:W-:Y:S05]  /*3ea10*/  @!P0 BRA `(.L_x_12874) ;  /* 0xfffffffc00f08947 */ /* 0x002fea000383ffff */
[----:B------:R-:W-:Y:S05]  /*3ea20*/  BRA `(.L_x_13040) ;  /* 0xffffffb800847947 */ /* 0x000fea000383ffff */
.L_x_12875:
[----:B-1----:R1:W2:Y:S02]  /*3ea30*/  SYNCS.PHASECHK.TRANS64.TRYWAIT P0, [R7+URZ], R2 ;  /* 0x00000002070075a7 */ /* 0x0022a4000800017f */
[----:B--2---:R-:W-:Y:S05]  /*3ea40*/  @!P0 NANOSLEEP.SYNCS 0x989680 ;  /* 0x009896800000895d */ /* 0x004fea0003900000 */
[----:B------:R-:W2:Y:S02]  /*3ea50*/  @!P0 SYNCS.PHASECHK.TRANS64 P0, [R7+URZ], R2 ;  /* 0x00000002070085a7 */ /* 0x000ea4000800007f */
[----:B--2---:R-:W-:Y:S05]  /*3ea60*/  @!P0 BRA `(.L_x_12875) ;  /* 0xfffffffc00f08947 */ /* 0x004fea000383ffff */
[----:B------:R-:W-:Y:S05]  /*3ea70*/  BRA `(.L_x_13041) ;  /* 0xffffffb800787947 */ /* 0x000fea000383ffff */
.L_x_12877:
[----:B--2---:R2:W3:Y:S02]  /*3ea80*/  SYNCS.PHASECHK.TRANS64.TRYWAIT P0, [R4+URZ], R5 ;  /* 0x00000005040075a7 */ /* 0x0044e4000800017f */
[----:B---3--:R-:W-:Y:S05]  /*3ea90*/  @!P0 NANOSLEEP.SYNCS 0x989680 ;  /* 0x009896800000895d */ /* 0x008fea0003900000 */
[----:B------:R-:W3:Y:S02]  /*3eaa0*/  @!P0 SYNCS.PHASECHK.TRANS64 P0, [R4+URZ], R5 ;  /* 0x00000005040085a7 */ /* 0x000ee4000800007f */
[----:B---3--:R-:W-:Y:S05]  /*3eab0*/  @!P0 BRA `(.L_x_12877) ;  /* 0xfffffffc00f08947 */ /* 0x008fea000383ffff */
[----:B------:R-:W-:Y:S05]  /*3eac0*/  BRA `(.L_x_13042) ;  /* 0xffffffb8007c7947 */ /* 0x000fea000383ffff */
        .type           $_ZN7cutlass13device_kernelIN5flash11enable_sm90INS1_16FlashAttnFwdSm90INS1_25CollectiveMainloopFwdSm90ILi2EN4cute5tupleIJNS5_1CILi1EEES8_S8_EEENS6_IJNS7_ILi128EEENS7_ILi96EEENS7_ILi64EEEEEELi256ENS_10bfloat16_tEfNS_4arch4Sm90ELb0ELb1ELb0ELb1ELb0ELb1ELb1ELb1ELb0ELb1ELb1ELb0EEENS1_21CollectiveEpilogueFwdINS6_IJSA_NS7_ILi256EEESB_EEES9_SE_SG_Li256ELb1ELb1ELb1ELb0EEENS1_36VarlenDynamicPersistentTileSchedulerILi128ELi96ELi256ELi128ELb1ELb1ELb1ELb1ELb0ELb1EEEEEEEEEvNT_6ParamsE$_ZZN5flash25CollectiveMainloopFwdSm90ILi2EN4cute5tupleIJNS1_1CILi1EEES4_S4_EEENS2_IJNS3_ILi128EEENS3_ILi96EEENS3_ILi64EEEEEELi256EN7cutlass10bfloat16_tEfNSA_4arch4Sm90ELb0ELb1ELb0ELb1ELb0ELb1ELb1ELb1ELb0ELb1ELb1ELb0EE3mmaINS_16FlashAttnFwdSm90ISE_NS_21CollectiveEpilogueFwdINS2_IJS6_NS3_ILi256EEES7_EEES5_SB_SD_Li256ELb1ELb1ELb1ELb0EEENS_36VarlenDynamicPersistentTileSchedulerILi128ELi96ELi256ELi128ELb1ELb1ELb1ELb1ELb0ELb1EEEE13SharedStorageENS1_6TensorINS1_11ArrayEngineIfLm128EEENS1_6LayoutINS2_IJNS2_IJNS3_ILi2EEEST_NS3_ILi32EEEEEES4_S4_EEENS2_IJNS2_IJS4_ST_NS3_ILi4EEEEEENS3_ILi0EEESZ_EEEEEEENS_7SoftmaxILi2ELi0EEEEEbRKNSE_6ParamsENSA_25PipelineTmaAsyncNoClusterILi2ENSA_16PipelineTmaAsyncILi2EEEEES1B_RNSA_13PipelineStateILj2EEERT0_RT1_iRiRKNS_16SeqlenInfoQKNewKILb1ELb1EEENS2_IJiiiiEEERT_ENKUliT_T0_T1_E_clIZSF_ISO_S12_S14_EbS17_S1B_S1B_S1E_S1G_S1I_iS1J_S1N_S1O_S1Q_EUlRS1R_iE0_NS3_ILb1EEES1Y_EEDaiS1R_S1S_S1T_,@function
        .size           $_ZN7cutlass13device_kernelIN5flash11enable_sm90INS1_16FlashAttnFwdSm90INS1_25CollectiveMainloopFwdSm90ILi2EN4cute5tupleIJNS5_1CILi1EEES8_S8_EEENS6_IJNS7_ILi128EEENS7_ILi96EEENS7_ILi64EEEEEELi256ENS_10bfloat16_tEfNS_4arch4Sm90ELb0ELb1ELb0ELb1ELb0ELb1ELb1ELb1ELb0ELb1ELb1ELb0EEENS1_21CollectiveEpilogueFwdINS6_IJSA_NS7_ILi256EEESB_EEES9_SE_SG_Li256ELb1ELb1ELb1ELb0EEENS1_36VarlenDynamicPersistentTileSchedulerILi128ELi96ELi256ELi128ELb1ELb1ELb1ELb1ELb0ELb1EEEEEEEEEvNT_6ParamsE$_ZZN5flash25CollectiveMainloopFwdSm90ILi2EN4cute5tupleIJNS1_1CILi1EEES4_S4_EEENS2_IJNS3_ILi128EEENS3_ILi96EEENS3_ILi64EEEEEELi256EN7cutlass10bfloat16_tEfNSA_4arch4Sm90ELb0ELb1ELb0ELb1ELb0ELb1ELb1ELb1ELb0ELb1ELb1ELb0EE3mmaINS_16FlashAttnFwdSm90ISE_NS_21CollectiveEpilogueFwdINS2_IJS6_NS3_ILi256EEES7_EEES5_SB_SD_Li256ELb1ELb1ELb1ELb0EEENS_36VarlenDynamicPersistentTileSchedulerILi128ELi96ELi256ELi128ELb1ELb1ELb1ELb1ELb0ELb1EEEE13SharedStorageENS1_6TensorINS1_11ArrayEngineIfLm128EEENS1_6LayoutINS2_IJNS2_IJNS3_ILi2EEEST_NS3_ILi32EEEEEES4_S4_EEENS2_IJNS2_IJS4_ST_NS3_ILi4EEEEEENS3_ILi0EEESZ_EEEEEEENS_7SoftmaxILi2ELi0EEEEEbRKNSE_6ParamsENSA_25PipelineTmaAsyncNoClusterILi2ENSA_16PipelineTmaAsyncILi2EEEEES1B_RNSA_13PipelineStateILj2EEERT0_RT1_iRiRKNS_16SeqlenInfoQKNewKILb1ELb1EEENS2_IJiiiiEEERT_ENKUliT_T0_T1_E_clIZSF_ISO_S12_S14_EbS17_S1B_S1B_S1E_S1G_S1I_iS1J_S1N_S1O_S1Q_EUlRS1R_iE0_NS3_ILb1EEES1Y_EEDaiS1R_S1S_S1T_,(.L_x_15027 - $_ZN7cutlass13device_kernelIN5flash11enable_sm90INS1_16FlashAttnFwdSm90INS1_25CollectiveMainloopFwdSm90ILi2EN4cute5tupleIJNS5_1CILi1EEES8_S8_EEENS6_IJNS7_ILi128EEENS7_ILi96EEENS7_ILi64EEEEEELi256ENS_10bfloat16_tEfNS_4arch4Sm90ELb0ELb1ELb0ELb1ELb0ELb1ELb1ELb1ELb0ELb1ELb1ELb0EEENS1_21CollectiveEpilogueFwdINS6_IJSA_NS7_ILi256EEESB_EEES9_SE_SG_Li256ELb1ELb1ELb1ELb0EEENS1_36VarlenDynamicPersistentTileSchedulerILi128ELi96ELi256ELi128ELb1ELb1ELb1ELb1ELb0ELb1EEEEEEEEEvNT_6ParamsE$_ZZN5flash25CollectiveMainloopFwdSm90ILi2EN4cute5tupleIJNS1_1CILi1EEES4_S4_EEENS2_IJNS3_ILi128EEENS3_ILi96EEENS3_ILi64EEEEEELi256EN7cutlass10bfloat16_tEfNSA_4arch4Sm90ELb0ELb1ELb0ELb1ELb0ELb1ELb1ELb1ELb0ELb1ELb1ELb0EE3mmaINS_16FlashAttnFwdSm90ISE_NS_21CollectiveEpilogueFwdINS2_IJS6_NS3_ILi256EEES7_EEES5_SB_SD_Li256ELb1ELb1ELb1ELb0EEENS_36VarlenDynamicPersistentTileSchedulerILi128ELi96ELi256ELi128ELb1ELb1ELb1ELb1ELb0ELb1EEEE13SharedStorageENS1_6TensorINS1_11ArrayEngineIfLm128EEENS1_6LayoutINS2_IJNS2_IJNS3_ILi2EEEST_NS3_ILi32EEEEEES4_S4_EEENS2_IJNS2_IJS4_ST_NS3_ILi4EEEEEENS3_ILi0EEESZ_EEEEEEENS_7SoftmaxILi2ELi0EEEEEbRKNSE_6ParamsENSA_25PipelineTmaAsyncNoClusterILi2ENSA_16PipelineTmaAsyncILi2EEEEES1B_RNSA_13PipelineStateILj2EEERT0_RT1_iRiRKNS_16SeqlenInfoQKNewKILb1ELb1EEENS2_IJiiiiEEERT_ENKUliT_T0_T1_E_clIZSF_ISO_S12_S14_EbS17_S1B_S1B_S1E_S1G_S1I_iS1J_S1N_S1O_S1Q_EUlRS1R_iE0_NS3_ILb1EEES1Y_EEDaiS1R_S1S_S1T_)
$_ZN7cutlass13device_kernelIN5flash11enable_sm90INS1_16FlashAttnFwdSm90INS1_25CollectiveMainloopFwdSm90ILi2EN4cute5tupleIJNS5_1CILi1EEES8_S8_EEENS6_IJNS7_ILi128EEENS7_ILi96EEENS7_ILi64EEEEEELi256ENS_10bfloat16_tEfNS_4arch4Sm90ELb0ELb1ELb0ELb1ELb0ELb1ELb1ELb1ELb0ELb1ELb1ELb0EEENS1_21CollectiveEpilogueFwdINS6_IJSA_NS7_ILi256EEESB_EEES9_SE_SG_Li256ELb1ELb1ELb1ELb0EEENS1_36VarlenDynamicPersistentTileSchedulerILi128ELi96ELi256ELi128ELb1ELb1ELb1ELb1ELb0ELb1EEEEEEEEEvNT_6ParamsE$_ZZN5flash25CollectiveMainloopFwdSm90ILi2EN4cute5tupleIJNS1_1CILi1EEES4_S4_EEENS2_IJNS3_ILi128EEENS3_ILi96EEENS3_ILi64EEEEEELi256EN7cutlass10bfloat16_tEfNSA_4arch4Sm90ELb0ELb1ELb0ELb1ELb0ELb1ELb1ELb1ELb0ELb1ELb1ELb0EE3mmaINS_16FlashAttnFwdSm90ISE_NS_21CollectiveEpilogueFwdINS2_IJS6_NS3_ILi256EEES7_EEES5_SB_SD_Li256ELb1ELb1ELb1ELb0EEENS_36VarlenDynamicPersistentTileSchedulerILi128ELi96ELi256ELi128ELb1ELb1ELb1ELb1ELb0ELb1EEEE13SharedStorageENS1_6TensorINS1_11ArrayEngineIfLm128EEENS1_6LayoutINS2_IJNS2_IJNS3_ILi2EEEST_NS3_ILi32EEEEEES4_S4_EEENS2_IJNS2_IJS4_ST_NS3_ILi4EEEEEENS3_ILi0EEESZ_EEEEEEENS_7SoftmaxILi2ELi0EEEEEbRKNSE_6ParamsENSA_25PipelineTmaAsyncNoClusterILi2ENSA_16PipelineTmaAsyncILi2EEEEES1B_RNSA_13PipelineStateILj2EEERT0_RT1_iRiRKNS_16SeqlenInfoQKNewKILb1ELb1EEENS2_IJiiiiEEERT_ENKUliT_T0_T1_E_clIZSF_ISO_S12_S14_EbS17_S1B_S1B_S1E_S1G_S1I_iS1J_S1N_S1O_S1Q_EUlRS1R_iE0_NS3_ILb1EEES1Y_EEDaiS1R_S1S_S1T_:
[----:B------:R-:W-:Y:S02]  /*3ead0*/  ULDC UR4, c[0x0][0x20] ;  /* 0x0000080000047ab9 */ /* 0x000fe40000000800 */
[----:B------:R-:W-:-:S09]  /*3eae0*/  UIADD3 UR4, -UR4, UR5, URZ ;  /* 0x0000000504047290 */ /* 0x000fd2000fffe13f */
[----:B------:R-:W2:Y:S04]  /*3eaf0*/  LDL.64 R8, [UR4+0x18] ;  /* 0x00001804ff087983 */ /* 0x000ea80008100a00 */
[----:B------:R-:W3:Y:S01]  /*3eb00*/  LDL.64 R4, [UR4] ;  /* 0x00000004ff047983 */ /* 0x000ee20008100a00 */
[----:B------:R-:W-:-:S03]  /*3eb10*/  ULDC.64 UR6, c[0x0][0x208] ;  /* 0x0000820000067ab9 */ /* 0x000fc60000000a00 */
[----:B--2---:R-:W2:Y:S04]  /*3eb20*/  LD.E R6, desc[UR6][R8.64+0x1c] ;  /* 0x00001c0608067980 */ /* 0x004ea8000c101900 */
[----:B---3--:R0:W5:Y:S04]  /*3eb30*/  LD.E R0, desc[UR6][R4.64] ;  /* 0x0000000604007980 */ /* 0x008168000c101900 */
[----:B------:R0:W5:Y:S01]  /*3eb40*/  LD.E R3, desc[UR6][R4.64+0x4] ;  /* 0x0000040604037980 */ /* 0x000162000c101900 */
[----:B------:R-:W-:Y:S01]  /*3eb50*/  BSSY B1, `(.L_x_13043) ;  /* 0x0000007000017945 */ /* 0x000fe20003800000 */
[----:B------:R-:W-:Y:S01]  /*3eb60*/  IMAD.MOV.U32 R7, RZ, RZ, R41 ;  /* 0x000000ffff077224 */ /* 0x000fe200078e0029 */
[----:B--2---:R-:W-:-:S04]  /*3eb70*/  LOP3.LUT R6, R6, 0x1, RZ, 0xfc, !PT ;  /* 0x0000000106067812 */ /* 0x004fc800078efcff */
[----:B------:R-:W-:Y:S01]  /*3eb80*/  ISETP.NE.AND P0, PT, R6, 0x3, PT ;  /* 0x000000030600780c */ /* 0x000fe20003f05270 */
[----:B------:R-:W-:-:S12]  /*3eb90*/  IMAD.MOV.U32 R6, RZ, RZ, R32 ;  /* 0x000000ffff067224 */ /* 0x000fd800078e0020 */
[----:B0-----:R-:W-:Y:S05]  /*3eba0*/  @!P0 BRA `(.L_x_13044) ;  /* 0x0000000000048947 */ /* 0x001fea0003800000 */
[----:B------:R-:W-:Y:S01]  /*3ebb0*/  BPT.TRAP 0x1 ;  /* 0x000000040000795c */ /* 0x000fe20000300000 */
.L_x_13044:
[----:B------:R-:W-:Y:S05]  /*3ebc0*/  BSYNC B1 ;  /* 0x0000000000017941 */ /* 0x000fea0003800000 */
.L_x_13043:
        /* <DEDUP_REMOVED lines=13> */
.L_x_13046:
[----:B------:R-:W-:Y:S05]  /*3eca0*/  BSYNC B1 ;  /* 0x0000000000017941 */ /* 0x000fea0003800000 */
.L_x_13045:
        /* <DEDUP_REMOVED lines=8> */
.L_x_13048:
[----:B------:R-:W-:Y:S05]  /*3ed30*/  BSYNC B1 ;  /* 0x0000000000017941 */ /* 0x000fea0003800000 */
.L_x_13047:
[----:B------:R-:W2:Y:S04]  /*3ed40*/  LDL.64 R12, [UR4] ;  /* 0x00000004ff0c7983 */ /* 0x000ea80008100a00 */
[----:B------:R-:W3:Y:S04]  /*3ed50*/  LDL.64 R4, [UR4+0x28] ;  /* 0x00002804ff047983 */ /* 0x000ee80008100a00 */
[----:B0----5:R-:W4:Y:S04]  /*3ed60*/  LDL.64 R10, [UR4+0x20] ;  /* 0x00002004ff0a7983 */ /* 0x021f280008100a00 */
[----:B------:R-:W4:Y:S04]  /*3ed70*/  LDL.64 R8, [UR4+0x8] ;  /* 0x00000804ff087983 */ /* 0x000f280008100a00 */
[----:B--2---:R-:W2:Y:S04]  /*3ed80*/  LD.E R3, desc[UR6][R12.64] ;  /* 0x000000060c037980 */ /* 0x004ea8000c101900 */
[----:B---3--:R-:W2:Y:S01]  /*3ed90*/  LD.E.64 R4, desc[UR6][R4.64] ;  /* 0x0000000604047980 */ /* 0x008ea2000c101b00 */
[----:B------:R-:W-:Y:S05]  /*3eda0*/  WARPSYNC.ALL ;  /* 0x0000000000007948 */ /* 0x000fea0003800000 */
[----:B----4-:R0:W-:Y:S04]  /*3edb0*/  ST.E desc[UR6][R8.64], RZ ;  /* 0x000000ff08007985 */ /* 0x0101e8000c101906 */
[----:B------:R-:W3:Y:S01]  /*3edc0*/  LD.E.64 R12, desc[UR6][R10.64] ;  /* 0x000000060a0c7980 */ /* 0x000ee2000c101b00 */
[----:B--2---:R-:W-:Y:S01]  /*3edd0*/  IMAD R4, R3, 0x300, R4 ;  /* 0x0000030003047824 */ /* 0x004fe200078e0204 */
[----:B------:R-:W-:Y:S01]  /*3ede0*/  R2UR UR11, R5 ;  /* 0x00000000050b72ca */ /* 0x000fe200000e0000 */
[----:B------:R-:W-:Y:S01]  /*3edf0*/  WARPGROUP.ARRIVE ;  /* 0x00000000000079c5 */ /* 0x000fe20000000000 */
[----:B------:R-:W-:-:S02]  /*3ee00*/  IMAD.MOV.U32 R0, RZ, RZ, 0x1 ;  /* 0x00000001ff007424 */ /* 0x000fc400078e00ff */
        /* <DEDUP_REMOVED lines=8> */
[----:B------:R-:W-:Y:S01]  /*3ee90*/  WARPGROUP.ARRIVE ;  /* 0x00000000000079c5 */ /* 0x000fe20000000000 */
[----:B------:R-:W-:-:S03]  /*3eea0*/  IMAD.MOV.U32 R15, RZ, RZ, R5 ;  /* 0x000000ffff0f7224 */ /* 0x000fc600078e0005 */
        /* <DEDUP_REMOVED lines=23> */
[----:B------:R-:W-:-:S03]  /*3f020*/  WARPGROUP.ARRIVE ;  /* 0x00000000000079c5 */ /* 0x000fc60000000000 */
[----:B------:R-:W-:Y:S01]  /*3f030*/  R2UR UR10, R4 ;  /* 0x00000000040a72ca */ /* 0x000fe200000e0000 */
[----:B--2---:R-:W-:Y:S01]  /*3f040*/  VIADD R10, R10, 0x6 ;  /* 0x000000060a0a7836 */ /* 0x004fe20000000000 */
[----:B------:R-:W-:-:S04]  /*3f050*/  R2UR UR9, R11 ;  /* 0x000000000b0972ca */ /* 0x000fc800000e0000 */
[----:B------:R-:W-:-:S13]  /*3f060*/  R2UR UR8, R10 ;  /* 0x000000000a0872ca */ /* 0x000fda00000e0000 */
[----:B------:R-:W-:Y:S03]  /*3f070*/  HGMMA.64x96x16.F32.BF16 R24, gdesc[UR8], R24, gsb0 ;  /* 0x01600000081879f0 */ /* 0x000fe60008001818 */
[----:B------:R-:W-:Y:S02]  /*3f080*/  WARPGROUP.DEPBAR.LE gsb0, 0x0 ;  /* 0x00008000000079c5 */ /* 0x000fe40000010000 */
[----:B------:R0:W-:Y:S04]  /*3f090*/  ST.E desc[UR6][R8.64], R0 ;  /* 0x0000000008007985 */ /* 0x0001e8000c101906 */
[----:B------:R-:W2:Y:S04]  /*3f0a0*/  LDL.64 R4, [UR4+0x38] ;  /* 0x00003804ff047983 */ /* 0x000ea80008100a00 */
[----:B--2---:R-:W2:Y:S04]  /*3f0b0*/  LD.E R3, desc[UR6][R4.64] ;  /* 0x0000000604037980 */ /* 0x004ea8000c101900 */
[----:B------:R-:W3:Y:S01]  /*3f0c0*/  LDL.64 R4, [UR4+0x30] ;  /* 0x00003004ff047983 */ /* 0x000ee20008100a00 */
[----:B------:R-:W-:Y:S01]  /*3f0d0*/  BSSY B1, `(.L_x_13050) ;  /* 0x0000008000017945 */ /* 0x000fe20003800000 */
[----:B--2---:R-:W-:-:S04]  /*3f0e0*/  LEA.HI R10, R3, R3, RZ, 0x1 ;  /* 0x00000003030a7211 */ /* 0x004fc800078f08ff */
[----:B------:R-:W-:-:S05]  /*3f0f0*/  LOP3.LUT R10, R10, 0xfffffffe, RZ, 0xc0, !PT ;  /* 0xfffffffe0a0a7812 */ /* 0x000fca00078ec0ff */
[----:B------:R-:W-:Y:S01]  /*3f100*/  IMAD.IADD R10, R3, 0x1, -R10 ;  /* 0x00000001030a7824 */ /* 0x000fe200078e0a0a */
[----:B---3--:R-:W-:-:S04]  /*3f110*/  MOV R3, R4 ;  /* 0x0000000400037202 */ /* 0x008fc80000000f00 */
[----:B------:R-:W-:-:S04]  /*3f120*/  SHF.L.U32 R10, R10, 0x1f, RZ ;  /* 0x0000001f0a0a7819 */ /* 0x000fc800000006ff */
[----:B------:R-:W1:Y:S02]  /*3f130*/  SYNCS.PHASECHK.TRANS64.TRYWAIT P0, [R3+URZ+0x32410], R10 ;  /* 0x0324100a030075a7 */ /* 0x000e64000800017f */
[----:B01----:R-:W-:Y:S05]  /*3f140*/  @!P0 BRA `(.L_x_13051) ;  /* 0x000000ac00d08947 */ /* 0x003fea0003800000 */
.L_x_13074:
[----:B------:R-:W-:Y:S05]  /*3f150*/  BSYNC B1 ;  /* 0x0000000000017941 */ /* 0x000fea0003800000 */
.L_x_13050:
[----:B------:R-:W0:Y:S04]  /*3f160*/  LDL.64 R4, [UR4+0x40] ;  /* 0x00004004ff047983 */ /* 0x000e280008100a00 */
[----:B------:R-:W2:Y:S04]  /*3f170*/  LDL.64 R8, [UR4] ;  /* 0x00000004ff087983 */ /* 0x000ea80008100a00 */
[----:B0-----:R-:W3:Y:S04]  /*3f180*/  LD.E R10, desc[UR6][R4.64+0x1c] ;  /* 0x00001c06040a7980 */ /* 0x001ee8000c101900 */
[----:B--2---:R0:W5:Y:S04]  /*3f190*/  LD.E R3, desc[UR6][R8.64] ;  /* 0x0000000608037980 */ /* 0x004168000c101900 */
[----:B------:R0:W5:Y:S01]  /*3f1a0*/  LD.E R12, desc[UR6][R8.64+0x4] ;  /* 0x00000406080c7980 */ /* 0x000162000c101900 */
[----:B------:R-:W-:Y:S01]  /*3f1b0*/  BSSY B1, `(.L_x_13052) ;  /* 0x0000005000017945 */ /* 0x000fe20003800000 */
[----:B---3--:R-:W-:-:S04]  /*3f1c0*/  LOP3.LUT R10, R10, 0x1, RZ, 0xfc, !PT ;  /* 0x000000010a0a7812 */ /* 0x008fc800078efcff */
[----:B------:R-:W-:-:S13]  /*3f1d0*/  ISETP.NE.AND P0, PT, R10, 0x3, PT ;  /* 0x000000030a00780c */ /* 0x000fda0003f05270 */
[----:B0-----:R-:W-:Y:S05]  /*3f1e0*/  @!P0 BRA `(.L_x_13053) ;  /* 0x0000000000048947 */ /* 0x001fea0003800000 */
[----:B------:R-:W-:Y:S01]  /*3f1f0*/  BPT.TRAP 0x1 ;  /* 0x000000040000795c */ /* 0x000fe20000300000 */
.L_x_13053:
[----:B------:R-:W-:Y:S05]  /*3f200*/  BSYNC B1 ;  /* 0x0000000000017941 */ /* 0x000fea0003800000 */
.L_x_13052:
        /* <DEDUP_REMOVED lines=13> */
.L_x_13055:
[----:B------:R-:W-:Y:S05]  /*3f2e0*/  BSYNC B1 ;  /* 0x0000000000017941 */ /* 0x000fea0003800000 */
.L_x_13054:
        /* <DEDUP_REMOVED lines=8> */
.L_x_13057:
[----:B------:R-:W-:Y:S05]  /*3f370*/  BSYNC B1 ;  /* 0x0000000000017941 */ /* 0x000fea0003800000 */
.L_x_13056:
[----:B------:R-:W2:Y:S04]  /*3f380*/  LDL.64 R4, [UR4] ;  /* 0x00000004ff047983 */ /* 0x000ea80008100a00 */
[----:B------:R-:W3:Y:S04]  /*3f390*/  LDL.64 R12, [UR4+0x58] ;  /* 0x00005804ff0c7983 */ /* 0x000ee80008100a00 */
[----:B------:R-:W4:Y:S04]  /*3f3a0*/  LDL.64 R8, [UR4+0x48] ;  /* 0x00004804ff087983 */ /* 0x000f280008100a00 */
[----:B0----5:R-:W3:Y:S04]  /*3f3b0*/  LDL.64 R10, [UR4+0x50] ;  /* 0x00005004ff0a7983 */ /* 0x021ee80008100a00 */
[----:B------:R-:W3:Y:S04]  /*3f3c0*/  LDL.LU R16, [R1+0x48c] ;  /* 0x00048c0001107983 */ /* 0x000ee80000300800 */
[----:B--2---:R-:W2:Y:S04]  /*3f3d0*/  LD.E R3, desc[UR6][R4.64] ;  /* 0x0000000604037980 */ /* 0x004ea8000c101900 */
[----:B----4-:R-:W4:Y:S04]  /*3f3e0*/  LD.E R14, desc[UR6][R8.64] ;  /* 0x00000006080e7980 */ /* 0x010f28000c101900 */
[----:B---3--:R-:W2:Y:S04]  /*3f3f0*/  LD.E.64 R4, desc[UR6][R12.64] ;  /* 0x000000060c047980 */ /* 0x008ea8000c101b00 */
[----:B------:R-:W3:Y:S01]  /*3f400*/  LD.E.64 R12, desc[UR6][R10.64] ;  /* 0x000000060a0c7980 */ /* 0x000ee2000c101b00 */
[----:B------:R-:W-:Y:S05]  /*3f410*/  WARPSYNC.ALL ;  /* 0x0000000000007948 */ /* 0x000fea0003800000 */
[----:B------:R-:W-:Y:S01]  /*3f420*/  WARPGROUP.ARRIVE ;  /* 0x00000000000079c5 */ /* 0x000fe20000000000 */
[----:B----4-:R-:W-:Y:S01]  /*3f430*/  ISETP.NE.U32.AND P0, PT, R14, RZ, PT ;  /* 0x000000ff0e00720c */ /* 0x010fe20003f05070 */
[----:B--2---:R-:W-:Y:S01]  /*3f440*/  IMAD R4, R3, 0xc00, R4 ;  /* 0x00000c0003047824 */ /* 0x004fe200078e0204 */
[----:B------:R-:W-:-:S04]  /*3f450*/  R2UR UR11, R5 ;  /* 0x00000000050b72ca */ /* 0x000fc800000e0000 */
[----:B------:R-:W-:Y:S02]  /*3f460*/  R2UR UR10, R4 ;  /* 0x00000000040a72ca */ /* 0x000fe400000e0000 */
[----:B---3--:R-:W-:Y:S02]  /*3f470*/  R2UR UR8, R12 ;  /* 0x000000000c0872ca */ /* 0x008fe400000e0000 */
[----:B------:R-:W-:-:S03]  /*3f480*/  R2UR UR9, R13 ;  /* 0x000000000d0972ca */ /* 0x000fc600000e0000 */
[----:B------:R-:W-:-:S10]  /*3f490*/  VOTEU.ANY UP0, P0 ;  /* 0x00000000003f7886 */ /* 0x000fd40000000100 */
        /* <DEDUP_REMOVED lines=176> */
[----:B------:R-:W0:Y:S02]  /*3ffa0*/  S2R R216, SR_TID.X ;  /* 0x0000000000d87919 */ /* 0x000e240000002100 */
[----:B0-----:R-:W-:Y:S01]  /*3ffb0*/  LOP3.LUT P1, RZ, R216, 0x7f, RZ, 0xc0, !PT ;  /* 0x0000007fd8ff7812 */ /* 0x001fe2000782c0ff */
[----:B--2---:R-:W-:Y:S01]  /*3ffc0*/  VIADD R10, R10, 0xc06 ;  /* 0x00000c060a0a7836 */ /* 0x004fe20000000000 */
[----:B------:R-:W-:-:S04]  /*3ffd0*/  R2UR UR9, R11 ;  /* 0x000000000b0972ca */ /* 0x000fc800000e0000 */
[----:B------:R-:W-:-:S13]  /*3ffe0*/  R2UR UR8, R10 ;  /* 0x000000000a0872ca */ /* 0x000fda00000e0000 */
[----:B------:R-:W-:Y:S03]  /*3fff0*/  HGMMA.64x96x16.F32.BF16 R24, gdesc[UR8], R24, gsb0 ;  /* 0x01600000081879f0 */ /* 0x000fe60008001818 */
[----:B------:R-:W-:Y:S02]  /*40000*/  WARPGROUP.DEPBAR.LE gsb0, 0x0 ;  /* 0x00008000000079c5 */ /* 0x000fe40000010000 */
[----:B------:R0:W-:Y:S04]  /*40010*/  ST.E desc[UR6][R8.64], R0 ;  /* 0x0000000008007985 */ /* 0x0001e8000c101906 */
[----:B------:R-:W2:Y:S04]  /*40020*/  @!P1 LDL.64 R4, [UR4] ;  /* 0x00000004ff049983 */ /* 0x000ea80008100a00 */
[----:B0-----:R-:W3:Y:S01]  /*40030*/  @!P1 LDL.64 R8, [UR4+0x18] ;  /* 0x00001804ff089983 */ /* 0x001ee20008100a00 */
[----:B------:R-:W-:-:S04]  /*40040*/  SHF.R.U32.HI R3, RZ, 0x7, R216 ;  /* 0x00000007ff037819 */ /* 0x000fc800000116d8 */
[----:B------:R-:W-:-:S05]  /*40050*/  IADD3 R3, -R3, 0xb, RZ ;  /* 0x0000000b03037810 */ /* 0x000fca0007ffe1ff */
[----:B------:R0:W-:Y:S06]  /*40060*/  BAR.ARV R3, 0x100 ;  /* 0x000400030000751d */ /* 0x0001ec0000002000 */
[----:B--2---:R-:W2:Y:S04]  /*40070*/  @!P1 LD.E R4, desc[UR6][R4.64] ;  /* 0x0000000604049980 */ /* 0x004ea8000c101900 */
[----:B---3--:R-:W3:Y:S02]  /*40080*/  @!P1 LD.E.64 R8, desc[UR6][R8.64+0x30] ;  /* 0x0000300608089980 */ /* 0x008ee4000c101b00 */
[----:B---3--:R-:W-:-:S05]  /*40090*/  @!P1 MOV R11, R8 ;  /* 0x00000008000b9202 */ /* 0x008fca0000000f00 */
[----:B--2---:R-:W-:-:S05]  /*400a0*/  @!P1 IMAD R10, R4, 0x8, R11 ;  /* 0x00000008040a9824 */ /* 0x004fca00078e020b */
[----:B------:R-:W-:-:S04]  /*400b0*/  @!P1 PRMT R10, RZ, 0x654, R10 ;  /* 0x00000654ff0a9816 */ /* 0x000fc8000000000a */
[----:B------:R1:W-:Y:S01]  /*400c0*/  @!P1 SYNCS.ARRIVE.TRANS64.RED.A1T0 RZ, [R10+URZ], RZ ;  /* 0x000000ff0aff99a7 */ /* 0x0003e2000810043f */
[----:B------:R-:W2:Y:S04]  /*400d0*/  LD.E R11, desc[UR6][R6.64+0x24] ;  /* 0x00002406060b7980 */ /* 0x000ea8000c101900 */
[----:B------:R-:W3:Y:S04]  /*400e0*/  LD.E R73, desc[UR6][R72.64] ;  /* 0x0000000648497980 */ /* 0x000ee8000c101900 */
[----:B-1----:R-:W4:Y:S04]  /*400f0*/  LD.E R10, desc[UR6][R6.64] ;  /* 0x00000006060a7980 */ /* 0x002f28000c101900 */
[----:B------:R-:W3:Y:S04]  /*40100*/  LD.E R5, desc[UR6][R6.64+0x8] ;  /* 0x0000080606057980 */ /* 0x000ee8000c101900 */
[----:B0-----:R-:W3:Y:S04]  /*40110*/  LD.E R3, desc[UR6][R6.64+0x18] ;  /* 0x0000180606037980 */ /* 0x001ee8000c101900 */
[----:B------:R-:W3:Y:S04]  /*40120*/  LD.E R74, desc[UR6][R6.64+0xc] ;  /* 0x00000c06064a7980 */ /* 0x000ee8000c101900 */
[----:B------:R-:W3:Y:S04]  /*40130*/  LD.E R4, desc[UR6][R6.64+0x4] ;  /* 0x0000040606047980 */ /* 0x000ee8000c101900 */
[----:B------:R-:W3:Y:S04]  /*40140*/  LD.E R75, desc[UR6][R6.64+0x10] ;  /* 0x00001006064b7980 */ /* 0x000ee8000c101900 */
[----:B------:R-:W3:Y:S01]  /*40150*/  LD.E R77, desc[UR6][R6.64+0x14] ;  /* 0x00001406064d7980 */ /* 0x000ee2000c101900 */
[----:B--2---:R-:W-:-:S13]  /*40160*/  ISETP.NE.AND P0, PT, R11, 0x1, PT ;  /* 0x000000010b00780c */ /* 0x004fda0003f05270 */
[----:B------:R-:W2:Y:S04]  /*40170*/  @P0 LD.E R20, desc[UR6][R6.64+0x28] ;  /* 0x0000280606140980 */ /* 0x000ea8000c101900 */
[----:B------:R-:W2:Y:S01]  /*40180*/  @P0 LD.E R21, desc[UR6][R6.64+0x2c] ;  /* 0x00002c0606150980 */ /* 0x000ea2000c101900 */
[----:B----4-:R-:W-:-:S04]  /*40190*/  SHF.R.S32.HI R9, RZ, 0x1f, R10 ;  /* 0x0000001fff097819 */ /* 0x010fc8000001140a */
[----:B------:R-:W-:-:S04]  /*401a0*/  LEA.HI R8, R9, R10, RZ, 0x7 ;  /* 0x0000000a09087211 */ /* 0x000fc800078f38ff */
[----:B------:R-:W-:Y:S02]  /*401b0*/  LOP3.LUT R11, R8, 0xffffff80, RZ, 0xc0, !PT ;  /* 0xffffff80080b7812 */ /* 0x000fe400078ec0ff */
[----:B------:R-:W-:-:S03]  /*401c0*/  LOP3.LUT R16, R16, 0xfff7ffff, RZ, 0xc0, !PT ;  /* 0xfff7ffff10107812 */ /* 0x000fc600078ec0ff */
[----:B------:R-:W-:Y:S01]  /*401d0*/  IMAD.IADD R11, R10, 0x1, -R11 ;  /* 0x000000010a0b7824 */ /* 0x000fe200078e0a0b */
[----:B------:R-:W-:-:S04]  /*401e0*/  @P1 LOP3.LUT R16, R16, 0x80000, RZ, 0xfc, !PT ;  /* 0x0008000010101812 */ /* 0x000fc800078efcff */
[----:B------:R-:W-:Y:S01]  /*401f0*/  SHF.R.S32.HI R12, RZ, 0x1f, R11 ;  /* 0x0000001fff0c7819 */ /* 0x000fe2000001140b */
[----:B------:R0:W-:Y:S03]  /*40200*/  STL [R1+0x48c], R16 ;  /* 0x00048c1001007387 */ /* 0x0001e60000100800 */
[----:B------:R-:W-:-:S04]  /*40210*/  LEA.HI R13, R12, R11, RZ, 0x2 ;  /* 0x0000000b0c0d7211 */ /* 0x000fc800078f10ff */
[--C-:B------:R-:W-:Y:S02]  /*40220*/  SHF.R.S32.HI R14, RZ, 0x2, R13.reuse ;  /* 0x00000002ff0e7819 */ /* 0x100fe4000001140d */
[----:B0-----:R-:W-:Y:S02]  /*40230*/  LEA.HI R16, R9, R10, RZ, 0x2 ;  /* 0x0000000a09107211 */ /* 0x001fe400078f10ff */
[----:B------:R-:W-:Y:S02]  /*40240*/  SHF.R.S32.HI R15, RZ, 0x1f, R13 ;  /* 0x0000001fff0f7819 */ /* 0x000fe4000001140d */
[----:B------:R-:W-:Y:S02]  /*40250*/  LOP3.LUT R17, R16, 0xfffffffc, RZ, 0xc0, !PT ;  /* 0xfffffffc10117812 */ /* 0x000fe400078ec0ff */
[----:B------:R-:W-:Y:S02]  /*40260*/  LEA.HI R12, R12, R11, RZ, 0x5 ;  /* 0x0000000b0c0c7211 */ /* 0x000fe400078f28ff */
[----:B------:R-:W-:-:S02]  /*40270*/  SHF.R.S32.HI R9, RZ, 0x7, R8 ;  /* 0x00000007ff097819 */ /* 0x000fc40000011408 */
[----:B------:R-:W-:Y:S01]  /*40280*/  LEA.HI R15, R15, R14, RZ, 0x3 ;  /* 0x0000000e0f0f7211 */ /* 0x000fe200078f18ff */
[----:B------:R-:W-:Y:S01]  /*40290*/  IMAD.IADD R17, R10, 0x1, -R17 ;  /* 0x000000010a117824 */ /* 0x000fe200078e0a11 */
[----:B------:R-:W-:Y:S02]  /*402a0*/  SHF.R.S32.HI R12, RZ, 0x5, R12 ;  /* 0x00000005ff0c7819 */ /* 0x000fe4000001140c */
[----:B------:R-:W-:Y:S02]  /*402b0*/  LEA.HI R8, R8, R9, RZ, 0x1 ;  /* 0x0000000908087211 */ /* 0x000fe400078f08ff */
[----:B------:R-:W-:Y:S01]  /*402c0*/  LOP3.LUT R15, R15, 0xfffffff8, RZ, 0xc0, !PT ;  /* 0xfffffff80f0f7812 */ /* 0x000fe200078ec0ff */
[----:B---3--:R-:W-:Y:S01]  /*402d0*/  IMAD R12, R73, 0x8, R12 ;  /* 0x00000008490c7824 */ /* 0x008fe200078e020c */
[----:B------:R-:W-:Y:S02]  /*402e0*/  LOP3.LUT R8, R8, 0x3fffffe, RZ, 0xc0, !PT ;  /* 0x03fffffe08087812 */ /* 0x000fe400078ec0ff */
[----:B------:R-:W-:Y:S01]  /*402f0*/  LEA.HI R10, R17, R17, RZ, 0x1 ;  /* 0x00000011110a7211 */ /* 0x000fe200078f08ff */
[----:B------:R-:W-:-:S02]  /*40300*/  IMAD.IADD R15, R14, 0x1, -R15 ;  /* 0x000000010e0f7824 */ /* 0x000fc400078e0a0f */
[----:B------:R-:W-:Y:S01]  /*40310*/  IMAD.IADD R8, R9, 0x1, -R8 ;  /* 0x0000000109087824 */ /* 0x000fe200078e0a08 */
[----:B------:R-:W-:Y:S01]  /*40320*/  LOP3.LUT R10, R10, 0x1ffffffe, RZ, 0xc0, !PT ;  /* 0x1ffffffe0a0a7812 */ /* 0x000fe200078ec0ff */
[----:B------:R-:W-:-:S04]  /*40330*/  IMAD.U32 R15, R12, 0x10, R15 ;  /* 0x000000100c0f7824 */ /* 0x000fc800078e000f */
[----:B------:R-:W-:Y:S02]  /*40340*/  IMAD.IADD R10, R17, 0x1, -R10 ;  /* 0x00000001110a7824 */ /* 0x000fe400078e0a0a */
[----:B------:R-:W-:-:S04]  /*40350*/  IMAD R15, R8, 0x40, R15 ;  /* 0x00000040080f7824 */ /* 0x000fc800078e020f */
[----:B------:R-:W-:Y:S01]  /*40360*/  IMAD R9, R10, 0x8, R15 ;  /* 0x000000080a097824 */ /* 0x000fe200078e020f */
[----:B------:R-:W-:Y:S01]  /*40370*/  LOP3.LUT R8, R13, 0x7ffffffc, RZ, 0xc0, !PT ;  /* 0x7ffffffc0d087812 */ /* 0x000fe200078ec0ff */
[----:B------:R-:W-:Y:S01]  /*40380*/  IMAD R15, R2, -0x60, R5 ;  /* 0xffffffa0020f7824 */ /* 0x000fe200078e0205 */
[----:B------:R-:W-:-:S03]  /*40390*/  ISETP.GE.AND P1, PT, R3, 0x1, PT ;  /* 0x000000010300780c */ /* 0x000fc60003f26270 */
[----:B------:R-:W-:Y:S02]  /*403a0*/  IMAD.IADD R8, R11, 0x1, -R8 ;  /* 0x000000010b087824 */ /* 0x000fe400078e0a08 */
[----:B------:R-:W-:-:S04]  /*403b0*/  VIADD R11, R15, 0x1 ;  /* 0x000000010f0b7836 */ /* 0x000fc80000000000 */
[----:B------:R-:W-:Y:S01]  /*403c0*/  IMAD R11, R8, -0x2, R11 ;  /* 0xfffffffe080b7824 */ /* 0x000fe200078e020b */
[----:B------:R-:W-:-:S03]  /*403d0*/  LOP3.LUT R13, RZ, R74, RZ, 0x33, !PT ;  /* 0x0000004aff0d7212 */ /* 0x000fc600078e33ff */
[----:B------:R-:W-:Y:S02]  /*403e0*/  IMAD.IADD R10, R11, 0x1, -R4 ;  /* 0x000000010b0a7824 */ /* 0x000fe400078e0a04 */
[C---:B------:R-:W-:Y:S02]  /*403f0*/  IMAD.SHL.U32 R11, R8.reuse, 0x2, RZ ;  /* 0x00000002080b7824 */ /* 0x040fe400078e00ff */
[----:B------:R-:W-:Y:S02]  /*40400*/  IMAD R12, R8, -0x2, R15 ;  /* 0xfffffffe080c7824 */ /* 0x000fe400078e020f */
[C---:B------:R-:W-:Y:S01]  /*40410*/  IMAD.IADD R75, R10.reuse, 0x1, R75 ;  /* 0x000000010a4b7824 */ /* 0x040fe200078e024b */
[----:B------:R-:W-:Y:S01]  /*40420*/  BSSY B1, `(.L_x_13059) ;  /* 0x0000023000017945 */ /* 0x000fe20003800000 */
[----:B------:R-:W-:Y:S02]  /*40430*/  IMAD.IADD R14, R10, 0x1, R13 ;  /* 0x000000010a0e7824 */ /* 0x000fe400078e020d */
[----:B------:R-:W-:-:S02]  /*40440*/  IMAD R10, R2, -0x60, -R11 ;  /* 0xffffffa0020a7824 */ /* 0x000fc400078e0a0b */
[----:B------:R-:W-:Y:S02]  /*40450*/  IMAD R77, R2, -0x60, R77 ;  /* 0xffffffa0024d7824 */ /* 0x000fe400078e024d */
[----:B--2---:R-:W-:-:S05]  /*40460*/  @P0 IMAD.HI.U32 R20, R9, R20, RZ ;  /* 0x0000001409140227 */ /* 0x004fca00078e00ff */
[----:B------:R-:W-:-:S05]  /*40470*/  @P0 SHF.R.U32.HI R9, RZ, R21, R20 ;  /* 0x00000015ff090219 */ /* 0x000fca0000011614 */
[----:B------:R-:W0:Y:S02]  /*40480*/  SHFL.IDX PT, R17, R9, RZ, 0x1c1f ;  /* 0x001c1fff09117589 */ /* 0x000e2400000e0000 */
[----:B0-----:R-:W-:Y:S01]  /*40490*/  VIADDMNMX R2, R17, R75, R12, PT ;  /* 0x0000004b11027246 */ /* 0x001fe2000380010c */
        /* <DEDUP_REMOVED lines=10> */
[----:B------:R-:W2:Y:S04]  /*40540*/  LD.E R13, desc[UR6][R6.64+0x1c] ;  /* 0x00001c06060d7980 */ /* 0x000ea8000c101900 */
[----:B------:R-:W3:Y:S01]  /*40550*/  LD.E R15, desc[UR6][R6.64+0x20] ;  /* 0x00002006060f7980 */ /* 0x000ee2000c101900 */
[----:B--2---:R-:W-:-:S05]  /*40560*/  IMAD.HI.U32 R8, R8, R13, RZ ;  /* 0x0000000d08087227 */ /* 0x004fca00078e00ff */
[----:B---3--:R-:W-:-:S07]  /*40570*/  SHF.R.U32.HI R8, RZ, R15, R8 ;  /* 0x0000000fff087219 */ /* 0x008fce0000011608 */
.L_x_13064:
[----:B------:R-:W-:Y:S05]  /*40580*/  BSYNC B3 ;  /* 0x0000000000037941 */ /* 0x000fea0003800000 */
.L_x_13063:
[----:B------:R-:W-:Y:S01]  /*40590*/  LOP3.LUT R8, RZ, R8, RZ, 0x33, !PT ;  /* 0x00000008ff087212 */ /* 0x000fe200078e33ff */
[----:B------:R-:W-:Y:S06]  /*405a0*/  BRA `(.L_x_13065) ;  /* 0x0000000000187947 */ /* 0x000fec0003800000 */
.L_x_13062:
[----:B------:R-:W-:-:S13]  /*405b0*/  ISETP.NE.AND P0, PT, R3, 0x1, PT ;  /* 0x000000010300780c */ /* 0x000fda0003f05270 */
[----:B------:R-:W-:Y:S05]  /*405c0*/  @!P0 BRA `(.L_x_13065) ;  /* 0x0000000000108947 */ /* 0x000fea0003800000 */
[----:B------:R-:W2:Y:S04]  /*405d0*/  LD.E R13, desc[UR6][R6.64+0x1c] ;  /* 0x00001c06060d7980 */ /* 0x000ea8000c101900 */
[----:B------:R-:W3:Y:S01]  /*405e0*/  LD.E R15, desc[UR6][R6.64+0x20] ;  /* 0x00002006060f7980 */ /* 0x000ee2000c101900 */
[----:B--2---:R-:W-:-:S05]  /*405f0*/  IMAD.HI.U32 R8, R8, R13, RZ ;  /* 0x0000000d08087227 */ /* 0x004fca00078e00ff */
[----:B---3--:R-:W-:-:S07]  /*40600*/  SHF.R.U32.HI R8, RZ, R15, R8 ;  /* 0x0000000fff087219 */ /* 0x008fce0000011608 */
.L_x_13065:
[----:B------:R-:W-:Y:S05]  /*40610*/  BSYNC B2 ;  /* 0x0000000000027941 */ /* 0x000fea0003800000 */
.L_x_13061:
[----:B------:R-:W-:-:S05]  /*40620*/  IMAD R8, R3, R8, R10 ;  /* 0x0000000803087224 */ /* 0x000fca00078e020a */
[----:B------:R-:W-:Y:S02]  /*40630*/  VIMNMX R11, R11, R8, !PT ;  /* 0x000000080b0b7248 */ /* 0x000fe40007fe0100 */
[----:B------:R-:W-:-:S07]  /*40640*/  VIADDMNMX R2, R8, R3, R2, PT ;  /* 0x0000000308027246 */ /* 0x000fce0003800102 */
.L_x_13060:
[----:B------:R-:W-:Y:S05]  /*40650*/  BSYNC B1 ;  /* 0x0000000000017941 */ /* 0x000fea0003800000 */
.L_x_13059:
        /* <DEDUP_REMOVED lines=9> */
[C---:B------:R-:W-:Y:S02]  /*406f0*/  ISETP.LT.OR P3, PT, R2.reuse, 0x2, P3 ;  /* 0x000000020200780c */ /* 0x040fe40001f61670 */
[----:B------:R-:W-:Y:S02]  /*40700*/  ISETP.GT.AND P2, PT, R11, 0x9, !P4 ;  /* 0x000000090b00780c */ /* 0x000fe40006744270 */
[----:B------:R-:W-:Y:S02]  /*40710*/  FSEL R25, R25, -INF , !P3 ;  /* 0xff80000019197808 */ /* 0x000fe40005800000 */
[----:B------:R-:W-:Y:S02]  /*40720*/  ISETP.LT.OR P2, PT, R2, 0xa, P2 ;  /* 0x0000000a0200780c */ /* 0x000fe40001741670 */
[----:B------:R-:W-:-:S02]  /*40730*/  ISETP.GE.AND P3, PT, R77, 0x11, PT ;  /* 0x000000114d00780c */ /* 0x000fc40003f66270 */
[----:B------:R-:W-:Y:S01]  /*40740*/  FSEL R29, R29, -INF , !P2 ;  /* 0xff8000001d1d7808 */ /* 0x000fe20005000000 */
[----:B0-----:R-:W-:Y:S01]  /*40750*/  IMAD.IADD R13, R14, 0x1, R9 ;  /* 0x000000010e0d7824 */ /* 0x001fe200078e0209 */
        /* <DEDUP_REMOVED lines=116> */
.L_x_13071:
[----:B------:R-:W-:Y:S05]  /*40ea0*/  BSYNC B3 ;  /* 0x0000000000037941 */ /* 0x000fea0003800000 */
.L_x_13070:
[----:B------:R-:W-:Y:S01]  /*40eb0*/  LOP3.LUT R4, RZ, R4, RZ, 0x33, !PT ;  /* 0x00000004ff047212 */ /* 0x000fe200078e33ff */
[----:B------:R-:W-:Y:S06]  /*40ec0*/  BRA `(.L_x_13072) ;  /* 0x0000000000187947 */ /* 0x000fec0003800000 */
.L_x_13069:
[----:B------:R-:W-:-:S13]  /*40ed0*/  ISETP.NE.AND P6, PT, R3, 0x1, PT ;  /* 0x000000010300780c */ /* 0x000fda0003fc5270 */
[----:B------:R-:W-:Y:S05]  /*40ee0*/  @!P6 BRA `(.L_x_13072) ;  /* 0x000000000010e947 */ /* 0x000fea0003800000 */
[----:B------:R-:W2:Y:S04]  /*40ef0*/  LD.E R5, desc[UR6][R6.64+0x1c] ;  /* 0x00001c0606057980 */ /* 0x000ea8000c101900 */
[----:B------:R-:W3:Y:S01]  /*40f00*/  LD.E R9, desc[UR6][R6.64+0x20] ;  /* 0x0000200606097980 */ /* 0x000ee2000c101900 */
[----:B--2---:R-:W-:-:S05]  /*40f10*/  IMAD.HI.U32 R4, R4, R5, RZ ;  /* 0x0000000504047227 */ /* 0x004fca00078e00ff */
[----:B---3--:R-:W-:-:S07]  /*40f20*/  SHF.R.U32.HI R4, RZ, R9, R4 ;  /* 0x00000009ff047219 */ /* 0x008fce0000011604 */
.L_x_13072:
[----:B------:R-:W-:Y:S05]  /*40f30*/  BSYNC B2 ;  /* 0x0000000000027941 */ /* 0x000fea0003800000 */
.L_x_13068:
[----:B------:R-:W-:-:S05]  /*40f40*/  IMAD R4, R3, R4, R10 ;  /* 0x0000000403047224 */ /* 0x000fca00078e020a */
[----:B------:R-:W-:Y:S02]  /*40f50*/  VIADDMNMX R2, R4, R3, R2, PT ;  /* 0x0000000304027246 */ /* 0x000fe40003800102 */
[----:B------:R-:W-:-:S07]  /*40f60*/  VIMNMX R13, R13, R4, !PT ;  /* 0x000000040d0d7248 */ /* 0x000fce0007fe0100 */
.L_x_13067:
[----:B------:R-:W-:Y:S05]  /*40f70*/  BSYNC B1 ;  /* 0x0000000000017941 */ /* 0x000fea0003800000 */
.L_x_13066:
[C---:B------:R-:W-:Y:S01]  /*40f80*/  ISETP.GT.AND P0, PT, R13.reuse, 0x1, !P0 ;  /* 0x000000010d00780c */ /* 0x040fe20004704270 */
[----:B------:R-:W2:Y:S01]  /*40f90*/  LDL.64 R4, [UR4+0x70] ;  /* 0x00007004ff047983 */ /* 0x000ea20008100a00 */
        /* <DEDUP_REMOVED lines=70> */
[C---:B------:R-:W-:Y:S02]  /*41400*/  ISETP.GT.AND P0, PT, R13.reuse, RZ, !P6 ;  /* 0x000000ff0d00720c */ /* 0x040fe40007704270 */
[C---:B------:R-:W-:Y:S02]  /*41410*/  ISETP.GT.AND P2, PT, R13.reuse, 0x49, !P2 ;  /* 0x000000490d00780c */ /* 0x040fe40005744270 */
[----:B------:R-:W-:Y:S02]  /*41420*/  ISETP.LT.OR P0, PT, R2, 0x1, P0 ;  /* 0x000000010200780c */ /* 0x000fe40000701670 */
[----:B------:R-:W-:Y:S02]  /*41430*/  ISETP.GT.AND P3, PT, R13, 0x50, !P3 ;  /* 0x000000500d00780c */ /* 0x000fe40005f64270 */
[----:B------:R-:W-:-:S02]  /*41440*/  FSEL R12, R26, -INF , !P0 ;  /* 0xff8000001a0c7808 */ /* 0x000fc40004000000 */
        /* <DEDUP_REMOVED lines=18> */
[C---:B------:R-:W-:Y:S02]  /*41570*/  ISETP.LT.OR P2, PT, R2.reuse, 0x4a, P2 ;  /* 0x0000004a0200780c */ /* 0x040fe40001741670 */
        /* <DEDUP_REMOVED lines=16> */
[----:B------:R-:W-:-:S04]  /*41680*/  FMNMX.FTZ R2, R70, R3, !PT ;  /* 0x0000000346027209 */ /* 0x000fc80007810000 */
[----:B------:R-:W-:-:S05]  /*41690*/  FMNMX.FTZ R13, R71, R2, !PT ;  /* 0x00000002470d7209 */ /* 0x000fca0007810000 */
[----:B--2---:R0:W-:Y:S04]  /*416a0*/  ST.E desc[UR6][R4.64+0x4], R13 ;  /* 0x0000040d04007985 */ /* 0x0041e8000c101906 */
[----:B------:R-:W2:Y:S01]  /*416b0*/  LD.E R16, desc[UR6][R4.64+0x4] ;  /* 0x0000040604107980 */ /* 0x000ea2000c101900 */
        /* <DEDUP_REMOVED lines=22> */
[----:B0-----:R-:W-:-:S05]  /*41820*/  FMNMX.FTZ R13, R69, R2, !PT ;  /* 0x00000002450d7209 */ /* 0x001fca0007810000 */
[----:B------:R-:W0:Y:S02]  /*41830*/  SHFL.BFLY PT, R2, R13, 0x2, 0x1f ;  /* 0x0c401f000d027f89 */ /* 0x000e2400000e0000 */
[----:B0-----:R-:W-:Y:S02]  /*41840*/  FMNMX.FTZ R14, R13, R2, !PT ;  /* 0x000000020d0e7209 */ /* 0x001fe40007810000 */
[----:B------:R-:W-:Y:S04]  /*41850*/  ST.E desc[UR6][R4.64], R13 ;  /* 0x0000000d04007985 */ /* 0x000fe8000c101906 */
[----:B--2---:R-:W0:Y:S02]  /*41860*/  SHFL.BFLY PT, R3, R16, 0x2, 0x1f ;  /* 0x0c401f0010037f89 */ /* 0x004e2400000e0000 */
[----:B0-----:R-:W-:-:S02]  /*41870*/  FMNMX.FTZ R17, R16, R3, !PT ;  /* 0x0000000310117209 */ /* 0x001fc40007810000 */
[----:B------:R-:W0:Y:S04]  /*41880*/  SHFL.BFLY PT, R3, R14, 0x1, 0x1f ;  /* 0x0c201f000e037f89 */ /* 0x000e2800000e0000 */
[----:B------:R-:W1:Y:S01]  /*41890*/  SHFL.BFLY PT, R2, R17, 0x1, 0x1f ;  /* 0x0c201f0011027f89 */ /* 0x000e6200000e0000 */
[----:B0-----:R-:W-:Y:S02]  /*418a0*/  FMNMX.FTZ R15, R14, R3, !PT ;  /* 0x000000030e0f7209 */ /* 0x001fe40007810000 */
[----:B-1----:R-:W-:-:S03]  /*418b0*/  FMNMX.FTZ R21, R17, R2, !PT ;  /* 0x0000000211157209 */ /* 0x002fc60007810000 */
[----:B------:R-:W-:Y:S04]  /*418c0*/  ST.E desc[UR6][R4.64], R15 ;  /* 0x0000000f04007985 */ /* 0x000fe8000c101906 */
[----:B------:R0:W-:Y:S04]  /*418d0*/  ST.E desc[UR6][R4.64+0x4], R21 ;  /* 0x0000041504007985 */ /* 0x0001e8000c101906 */
[----:B------:R-:W2:Y:S04]  /*418e0*/  LDL.64 R2, [UR4+0x70] ;  /* 0x00007004ff027983 */ /* 0x000ea80008100a00 */
[----:B--2---:R-:W2:Y:S04]  /*418f0*/  LD.E R73, desc[UR6][R2.64+0x20] ;  /* 0x0000200602497980 */ /* 0x004ea8000c101900 */
[----:B------:R-:W2:Y:S04]  /*41900*/  LD.E R16, desc[UR6][R2.64] ;  /* 0x0000000602107980 */ /* 0x000ea8000c101900 */
[----:B------:R-:W0:Y:S01]  /*41910*/  LD.E R20, desc[UR6][R2.64+0x4] ;  /* 0x0000040602147980 */ /* 0x000e22000c101900 */
[C---:B--2---:R-:W-:Y:S01]  /*41920*/  FMUL.FTZ R14, R16.reuse, R73 ;  /* 0x00000049100e7220 */ /* 0x044fe20000410000 */
[----:B------:R-:W-:Y:S01]  /*41930*/  FSETP.NEU.FTZ.AND P0, PT, R16, -INF , PT ;  /* 0xff8000001000780b */ /* 0x000fe20003f1d000 */
[----:B0-----:R-:W-:-:S03]  /*41940*/  FMUL.FTZ R4, R73, R20 ;  /* 0x0000001449047220 */ /* 0x001fc60000410000 */
[----:B------:R-:W-:Y:S02]  /*41950*/  FSEL R14, R14, RZ, P0 ;  /* 0x000000ff0e0e7208 */ /* 0x000fe40000000000 */
[----:B------:R-:W-:-:S04]  /*41960*/  FSETP.NEU.FTZ.AND P0, PT, R20, -INF , PT ;  /* 0xff8000001400780b */ /* 0x000fc80003f1d000 */
[----:B------:R-:W-:Y:S01]  /*41970*/  FSEL R4, R4, RZ, P0 ;  /* 0x000000ff04047208 */ /* 0x000fe20000000000 */
[-CC-:B------:R-:W-:Y:S01]  /*41980*/  FFMA.FTZ R35, R24, R73.reuse, -R14.reuse ;  /* 0x0000004918237223 */ /* 0x180fe2000001080e */
[----:B------:R-:W-:-:S03]  /*41990*/  FFMA.FTZ R184, R25, R73, -R14 ;  /* 0x0000004919b87223 */ /* 0x000fc6000001080e */
[-CC-:B------:R-:W-:Y:S01]  /*419a0*/  FFMA.FTZ R21, R12, R73.reuse, -R4.reuse ;  /* 0x000000490c157223 */ /* 0x180fe20000010804 */
[-C--:B------:R-:W-:Y:S01]  /*419b0*/  FFMA.FTZ R185, R11, R73.reuse, -R4 ;  /* 0x000000490bb97223 */ /* 0x080fe20000010804 */
[-C--:B------:R-:W-:Y:S01]  /*419c0*/  FFMA.FTZ R34, R28, R73.reuse, -R14 ;  /* 0x000000491c227223 */ /* 0x080fe2000001080e */
[-C--:B------:R-:W-:Y:S01]  /*419d0*/  FFMA.FTZ R20, R6, R73.reuse, -R4 ;  /* 0x0000004906147223 */ /* 0x080fe20000010804 */
[----:B------:R-:W-:Y:S01]  /*419e0*/  MUFU.EX2 R35, R35 ;  /* 0x0000002300237308 */ /* 0x000fe20000000800 */
[-C--:B------:R-:W-:Y:S01]  /*419f0*/  FFMA.FTZ R186, R29, R73.reuse, -R14 ;  /* 0x000000491dba7223 */ /* 0x080fe2000001080e */
[----:B------:R-:W-:-:S06]  /*41a00*/  FFMA.FTZ R187, R10, R73, -R4 ;  /* 0x000000490abb7223 */ /* 0x000fcc0000010804 */
[----:B------:R-:W0:Y:S01]  /*41a10*/  MUFU.EX2 R184, R184 ;  /* 0x000000b800b87308 */ /* 0x000e220000000800 */
[-C--:B------:R-:W-:Y:S01]  /*41a20*/  FFMA.FTZ R33, R32, R73.reuse, -R14 ;  /* 0x0000004920217223 */ /* 0x080fe2000001080e */
[----:B------:R-:W-:-:S06]  /*41a30*/  FFMA.FTZ R17, R7, R73, -R4 ;  /* 0x0000004907117223 */ /* 0x000fcc0000010804 */
[----:B------:R-:W-:Y:S08]  /*41a40*/  MUFU.EX2 R21, R21 ;  /* 0x0000001500157308 */ /* 0x000ff00000000800 */
[----:B------:R-:W1:Y:S01]  /*41a50*/  MUFU.EX2 R185, R185 ;  /* 0x000000b900b97308 */ /* 0x000e620000000800 */
[-C--:B------:R-:W-:Y:S01]  /*41a60*/  FFMA.FTZ R160, R8, R73.reuse, -R14 ;  /* 0x0000004908a07223 */ /* 0x080fe2000001080e */
[----:B------:R-:W-:-:S06]  /*41a70*/  FFMA.FTZ R161, R9, R73, -R4 ;  /* 0x0000004909a17223 */ /* 0x000fcc0000010804 */
[----:B------:R-:W2:Y:S08]  /*41a80*/  MUFU.EX2 R34, R34 ;  /* 0x0000002200227308 */ /* 0x000eb00000000800 */
[----:B------:R-:W3:Y:S01]  /*41a90*/  MUFU.EX2 R20, R20 ;  /* 0x0000001400147308 */ /* 0x000ee20000000800 */
[-C--:B------:R-:W-:Y:S01]  /*41aa0*/  FFMA.FTZ R32, R36, R73.reuse, -R14 ;  /* 0x0000004924207223 */ /* 0x080fe2000001080e */
[----:B------:R-:W-:-:S06]  /*41ab0*/  FFMA.FTZ R16, R38, R73, -R4 ;  /* 0x0000004926107223 */ /* 0x000fcc0000010804 */
[----:B------:R-:W4:Y:S08]  /*41ac0*/  MUFU.EX2 R186, R186 ;  /* 0x000000ba00ba7308 */ /* 0x000f300000000800 */
[----:B------:R-:W5:Y:S01]  /*41ad0*/  MUFU.EX2 R187, R187 ;  /* 0x000000bb00bb7308 */ /* 0x000f620000000800 */
[----:B0-----:R-:W-:Y:S01]  /*41ae0*/  FADD.FTZ R5, R35, R184 ;  /* 0x000000b823057221 */ /* 0x001fe20000010000 */
[----:B-1----:R-:W-:-:S06]  /*41af0*/  FADD.FTZ R7, R21, R185 ;  /* 0x000000b915077221 */ /* 0x002fcc0000010000 */
[----:B------:R-:W0:Y:S01]  /*41b00*/  MUFU.EX2 R33, R33 ;  /* 0x0000002100217308 */ /* 0x000e220000000800 */
[-C--:B------:R-:W-:Y:S01]  /*41b10*/  FFMA.FTZ R162, R37, R73.reuse, -R14 ;  /* 0x0000004925a27223 */ /* 0x080fe2000001080e */
[----:B------:R-:W-:-:S06]  /*41b20*/  FFMA.FTZ R163, R39, R73, -R4 ;  /* 0x0000004927a37223 */ /* 0x000fcc0000010804 */
[----:B------:R-:W1:Y:S01]  /*41b30*/  MUFU.EX2 R17, R17 ;  /* 0x0000001100117308 */ /* 0x000e620000000800 */
[----:B--2---:R-:W-:Y:S01]  /*41b40*/  FADD.FTZ R5, R34, R5 ;  /* 0x0000000522057221 */ /* 0x004fe20000010000 */
[----:B---3--:R-:W-:-:S06]  /*41b50*/  FADD.FTZ R6, R20, R7 ;  /* 0x0000000714067221 */ /* 0x008fcc0000010000 */
[----:B------:R-:W2:Y:S01]  /*41b60*/  MUFU.EX2 R160, R160 ;  /* 0x000000a000a07308 */ /* 0x000ea20000000800 */
[-C--:B------:R-:W-:Y:S01]  /*41b70*/  FFMA.FTZ R31, R40, R73.reuse, -R14 ;  /* 0x00000049281f7223 */ /* 0x080fe2000001080e */
[----:B------:R-:W-:-:S06]  /*41b80*/  FFMA.FTZ R15, R42, R73, -R4 ;  /* 0x000000492a0f7223 */ /* 0x000fcc0000010804 */
[----:B------:R-:W3:Y:S01]  /*41b90*/  MUFU.EX2 R161, R161 ;  /* 0x000000a100a17308 */ /* 0x000ee20000000800 */
[----:B----4-:R-:W-:Y:S01]  /*41ba0*/  FADD.FTZ R8, R186, R5 ;  /* 0x00000005ba087221 */ /* 0x010fe20000010000 */
[----:B-----5:R-:W-:-:S06]  /*41bb0*/  FADD.FTZ R6, R187, R6 ;  /* 0x00000006bb067221 */ /* 0x020fcc0000010000 */
[----:B------:R-:W4:Y:S01]  /*41bc0*/  MUFU.EX2 R32, R32 ;  /* 0x0000002000207308 */ /* 0x000f220000000800 */
[-C--:B------:R-:W-:Y:S01]  /*41bd0*/  FFMA.FTZ R164, R41, R73.reuse, -R14 ;  /* 0x0000004929a47223 */ /* 0x080fe2000001080e */
[----:B------:R-:W-:-:S06]  /*41be0*/  FFMA.FTZ R165, R43, R73, -R4 ;  /* 0x000000492ba57223 */ /* 0x000fcc0000010804 */
[----:B------:R-:W5:Y:S01]  /*41bf0*/  MUFU.EX2 R16, R16 ;  /* 0x0000001000107308 */ /* 0x000f620000000800 */
[-CC-:B------:R-:W-:Y:S01]  /*41c00*/  FFMA.FTZ R30, R44, R73.reuse, -R14.reuse ;  /* 0x000000492c1e7223 */ /* 0x180fe2000001080e */
[-CC-:B------:R-:W-:Y:S01]  /*41c10*/  FFMA.FTZ R166, R45, R73.reuse, -R14.reuse ;  /* 0x000000492da67223 */ /* 0x180fe2000001080e */
[----:B------:R-:W-:-:S05]  /*41c20*/  FFMA.FTZ R29, R48, R73, -R14 ;  /* 0x00000049301d7223 */ /* 0x000fca000001080e */
        /* <DEDUP_REMOVED lines=13> */
[-C--:B------:R-:W-:Y:S01]  /*41d00*/  FFMA.FTZ R178, R69, R73.reuse, -R14 ;  /* 0x0000004945b27223 */ /* 0x080fe2000001080e */
[----:B0-----:R-:W-:Y:S01]  /*41d10*/  FADD.FTZ R5, R33, R8 ;  /* 0x0000000821057221 */ /* 0x001fe20000010000 */
[----:B-1----:R-:W-:Y:S01]  /*41d20*/  FADD.FTZ R6, R17, R6 ;  /* 0x0000000611067221 */ /* 0x002fe20000010000 */
[----:B------:R-:W-:-:S04]  /*41d30*/  FFMA.FTZ R14, R46, R73, -R4 ;  /* 0x000000492e0e7223 */ /* 0x000fc80000010804 */
[----:B------:R-:W0:Y:S01]  /*41d40*/  MUFU.EX2 R15, R15 ;  /* 0x0000000f000f7308 */ /* 0x000e220000000800 */
[----:B--2---:R-:W-:Y:S01]  /*41d50*/  FADD.FTZ R5, R160, R5 ;  /* 0x00000005a0057221 */ /* 0x004fe20000010000 */
[----:B---3--:R-:W-:Y:S01]  /*41d60*/  FADD.FTZ R7, R161, R6 ;  /* 0x00000006a1077221 */ /* 0x008fe20000010000 */
[----:B------:R-:W-:-:S05]  /*41d70*/  FFMA.FTZ R167, R47, R73, -R4 ;  /* 0x000000492fa77223 */ /* 0x000fca0000010804 */
[----:B------:R-:W1:Y:S01]  /*41d80*/  MUFU.EX2 R164, R164 ;  /* 0x000000a400a47308 */ /* 0x000e620000000800 */
[----:B----4-:R-:W-:Y:S01]  /*41d90*/  FADD.FTZ R5, R32, R5 ;  /* 0x0000000520057221 */ /* 0x010fe20000010000 */
[----:B-----5:R-:W-:-:S06]  /*41da0*/  FADD.FTZ R6, R16, R7 ;  /* 0x0000000710067221 */ /* 0x020fcc0000010000 */
[----:B------:R-:W2:Y:S01]  /*41db0*/  MUFU.EX2 R165, R165 ;  /* 0x000000a500a57308 */ /* 0x000ea20000000800 */
[----:B------:R-:W-:Y:S01]  /*41dc0*/  FFMA.FTZ R13, R50, R73, -R4 ;  /* 0x00000049320d7223 */ /* 0x000fe20000010804 */
[----:B------:R-:W-:Y:S01]  /*41dd0*/  FADD.FTZ R8, R162, R5 ;  /* 0x00000005a2087221 */ /* 0x000fe20000010000 */
[----:B------:R-:W-:-:S05]  /*41de0*/  FADD.FTZ R6, R163, R6 ;  /* 0x00000006a3067221 */ /* 0x000fca0000010000 */
[----:B------:R-:W3:Y:S01]  /*41df0*/  MUFU.EX2 R30, R30 ;  /* 0x0000001e001e7308 */ /* 0x000ee20000000800 */
[----:B------:R-:W-:-:S07]  /*41e00*/  FFMA.FTZ R169, R51, R73, -R4 ;  /* 0x0000004933a97223 */ /* 0x000fce0000010804 */
[----:B------:R-:W4:Y:S01]  /*41e10*/  MUFU.EX2 R14, R14 ;  /* 0x0000000e000e7308 */ /* 0x000f220000000800 */
[----:B------:R-:W-:Y:S01]  /*41e20*/  FADD.FTZ R5, R31, R8 ;  /* 0x000000081f057221 */ /* 0x000fe20000010000 */
        /* <DEDUP_REMOVED lines=66> */
[----:B-----5:R-:W-:-:S04]  /*42250*/  FADD.FTZ R39, R179, R4 ;  /* 0x00000004b3277221 */ /* 0x020fc80000010000 */
[----:B------:R-:W-:Y:S04]  /*42260*/  ST.E desc[UR6][R2.64+0x10], R37 ;  /* 0x0000102502007985 */ /* 0x000fe8000c101906 */
[----:B------:R0:W-:Y:S04]  /*42270*/  ST.E desc[UR6][R2.64+0x14], R39 ;  /* 0x0000142702007985 */ /* 0x0001e8000c101906 */
[----:B------:R-:W2:Y:S04]  /*42280*/  LDL.64 R4, [UR4] ;  /* 0x00000004ff047983 */ /* 0x000ea80008100a00 */
[----:B------:R-:W3:Y:S04]  /*42290*/  LDL.64 R6, [UR4+0x98] ;  /* 0x00009804ff067983 */ /* 0x000ee80008100a00 */
[----:B0-----:R-:W4:Y:S01]  /*422a0*/  LDL.64 R2, [UR4+0x80] ;  /* 0x00008004ff027983 */ /* 0x001f220008100a00 */
[----:B------:R-:W-:-:S05]  /*422b0*/  LEA.HI R36, R216, 0x8, RZ, 0x19 ;  /* 0x00000008d8247811 */ /* 0x000fca00078fc8ff */
[----:B------:R0:W-:Y:S06]  /*422c0*/  BAR.SYNC.DEFER_BLOCKING R36, 0x100 ;  /* 0x000400240000751d */ /* 0x0001ec0000010000 */
[----:B--2---:R-:W2:Y:S04]  /*422d0*/  LD.E R41, desc[UR6][R4.64] ;  /* 0x0000000604297980 */ /* 0x004ea8000c101900 */
[----:B----4-:R-:W4:Y:S04]  /*422e0*/  LD.E R43, desc[UR6][R2.64] ;  /* 0x00000006022b7980 */ /* 0x010f28000c101900 */
[----:B---3--:R-:W2:Y:S04]  /*422f0*/  LD.E.64 R4, desc[UR6][R6.64] ;  /* 0x0000000606047980 */ /* 0x008ea8000c101b00 */
[----:B------:R-:W3:Y:S04]  /*42300*/  LD.E R45, desc[UR6][R2.64+0x4] ;  /* 0x00000406022d7980 */ /* 0x000ee8000c101900 */
        /* <DEDUP_REMOVED lines=26> */
[----:B------:R-:W5:Y:S04]  /*424b0*/  LDL.64 R6, [UR4+0x88] ;  /* 0x00008804ff067983 */ /* 0x000f680008100a00 */
[----:B0-----:R-:W5:Y:S04]  /*424c0*/  LD.E R36, desc[UR6][R2.64+0x70] ;  /* 0x0000700602247980 */ /* 0x001f68000c101900 */
        /* <DEDUP_REMOVED lines=44> */
[----:B----4-:R-:W-:Y:S01]  /*42790*/  ST.E desc[UR6][R2.64], R43 ;  /* 0x0000002b02007985 */ /* 0x010fe2000c101906 */
[----:B--2---:R-:W-:-:S03]  /*427a0*/  IMAD R4, R41, 0xc00, R4 ;  /* 0x00000c0029047824 */ /* 0x004fc600078e0204 */
[----:B------:R-:W2:Y:S04]  /*427b0*/  LD.E R110, desc[UR6][R2.64+0x198] ;  /* 0x00019806026e7980 */ /* 0x000ea8000c101900 */
[----:B---3--:R-:W-:Y:S04]  /*427c0*/  ST.E desc[UR6][R2.64+0x4], R45 ;  /* 0x0000042d02007985 */ /* 0x008fe8000c101906 */
[----:B-----5:R0:W-:Y:S04]  /*427d0*/  ST.E desc[UR6][R2.64+0x8], R37 ;  /* 0x0000082502007985 */ /* 0x0201e8000c101906 */
        /* <DEDUP_REMOVED lines=25> */
[----:B0-----:R-:W2:Y:S04]  /*42970*/  LD.E R37, desc[UR6][R2.64+0x74] ;  /* 0x0000740602257980 */ /* 0x001ea8000c101900 */
[----:B-1----:R-:W2:Y:S04]  /*42980*/  LD.E R39, desc[UR6][R2.64+0x7c] ;  /* 0x00007c0602277980 */ /* 0x002ea8000c101900 */
[----:B------:R-:W2:Y:S04]  /*42990*/  LD.E R41, desc[UR6][R2.64+0x84] ;  /* 0x0000840602297980 */ /* 0x000ea8000c101900 */
[----:B------:R-:W2:Y:S04]  /*429a0*/  LD.E R43, desc[UR6][R2.64+0x8c] ;  /* 0x00008c06022b7980 */ /* 0x000ea8000c101900 */
[----:B------:R-:W2:Y:S04]  /*429b0*/  LD.E R45, desc[UR6][R2.64+0x94] ;  /* 0x00009406022d7980 */ /* 0x000ea8000c101900 */
[----:B---3--:R-:W3:Y:S04]  /*429c0*/  LD.E R47, desc[UR6][R2.64+0x9c] ;  /* 0x00009c06022f7980 */ /* 0x008ee8000c101900 */
[----:B----4-:R-:W4:Y:S04]  /*429d0*/  LD.E R49, desc[UR6][R2.64+0xa4] ;  /* 0x0000a40602317980 */ /* 0x010f28000c101900 */
        /* <DEDUP_REMOVED lines=49> */
[----:B------:R-:W-:Y:S02]  /*42cf0*/  F2FP.BF16.F32.PACK_AB R184, R184, R35 ;  /* 0x00000023b8b8723e */ /* 0x000fe400000010ff */
[----:B------:R-:W-:Y:S02]  /*42d00*/  F2FP.BF16.F32.PACK_AB R186, R186, R34 ;  /* 0x00000022baba723e */ /* 0x000fe400000010ff */
[----:B------:R-:W-:Y:S02]  /*42d10*/  F2FP.BF16.F32.PACK_AB R185, R185, R21 ;  /* 0x00000015b9b9723e */ /* 0x000fe400000010ff */
[----:B------:R-:W-:Y:S01]  /*42d20*/  F2FP.BF16.F32.PACK_AB R187, R187, R20 ;  /* 0x00000014bbbb723e */ /* 0x000fe200000010ff */
[----:B------:R-:W-:Y:S01]  /*42d30*/  ST.E desc[UR6][R2.64+0x70], R36 ;  /* 0x0000702402007985 */ /* 0x000fe2000c101906 */
[----:B------:R-:W-:-:S02]  /*42d40*/  F2FP.BF16.F32.PACK_AB R160, R160, R33 ;  /* 0x00000021a0a0723e */ /* 0x000fc400000010ff */
[----:B------:R-:W-:Y:S01]  /*42d50*/  F2FP.BF16.F32.PACK_AB R162, R162, R32 ;  /* 0x00000020a2a2723e */ /* 0x000fe200000010ff */
[----:B------:R-:W-:Y:S01]  /*42d60*/  ST.E desc[UR6][R2.64+0x78], R38 ;  /* 0x0000782602007985 */ /* 0x000fe2000c101906 */
[----:B------:R-:W-:Y:S02]  /*42d70*/  F2FP.BF16.F32.PACK_AB R164, R164, R31 ;  /* 0x0000001fa4a4723e */ /* 0x000fe400000010ff */
[----:B------:R-:W-:Y:S01]  /*42d80*/  F2FP.BF16.F32.PACK_AB R166, R166, R30 ;  /* 0x0000001ea6a6723e */ /* 0x000fe200000010ff */
[----:B------:R-:W-:Y:S01]  /*42d90*/  ST.E desc[UR6][R2.64+0x80], R40 ;  /* 0x0000802802007985 */ /* 0x000fe2000c101906 */
        /* <DEDUP_REMOVED lines=22> */
[----:B--2---:R-:W-:Y:S04]  /*42f00*/  ST.E desc[UR6][R2.64+0x74], R37 ;  /* 0x0000742502007985 */ /* 0x004fe8000c101906 */
[----:B------:R-:W-:Y:S04]  /*42f10*/  ST.E desc[UR6][R2.64+0x7c], R39 ;  /* 0x00007c2702007985 */ /* 0x000fe8000c101906 */
[----:B------:R-:W-:Y:S04]  /*42f20*/  ST.E desc[UR6][R2.64+0x84], R41 ;  /* 0x0000842902007985 */ /* 0x000fe8000c101906 */
[----:B------:R-:W-:Y:S04]  /*42f30*/  ST.E desc[UR6][R2.64+0x8c], R43 ;  /* 0x00008c2b02007985 */ /* 0x000fe8000c101906 */
[----:B------:R-:W-:Y:S04]  /*42f40*/  ST.E desc[UR6][R2.64+0x94], R45 ;  /* 0x0000942d02007985 */ /* 0x000fe8000c101906 */
[----:B---3--:R-:W-:Y:S04]  /*42f50*/  ST.E desc[UR6][R2.64+0x9c], R47 ;  /* 0x00009c2f02007985 */ /* 0x008fe8000c101906 */
[----:B----4-:R-:W-:Y:S04]  /*42f60*/  ST.E desc[UR6][R2.64+0xa4], R49 ;  /* 0x0000a43102007985 */ /* 0x010fe8000c101906 */
        /* <DEDUP_REMOVED lines=74> */
[----:B------:R-:W-:Y:S01]  /*43410*/  ST.E desc[UR6][R6.64], RZ ;  /* 0x000000ff06007985 */ /* 0x000fe2000c101906 */
[----:B0-----:R-:W-:-:S06]  /*43420*/  WARPGROUP.ARRIVE ;  /* 0x00000000000079c5 */ /* 0x001fcc0000000000 */
[----:B------:R-:W-:Y:S03]  /*43430*/  HGMMA.64x256x16.F32.BF16 R24, R184, gdesc[UR8].tnspB, RZ, !UPT, gsb0 ;  /* 0x43e00008b8187df0 */ /* 0x000fe6000c0018ff */
[----:B------:R-:W-:Y:S02]  /*43440*/  WARPGROUP.DEPBAR.LE gsb0, 0x0 ;  /* 0x00008000000079c5 */ /* 0x000fe40000010000 */
        /* <DEDUP_REMOVED lines=128> */
[----:B------:R-:W-:Y:S04]  /*43c50*/  ST.E desc[UR6][R6.64], R0 ;  /* 0x0000000006007985 */ /* 0x000fe8000c101906 */
[----:B0-----:R-:W5:Y:S04]  /*43c60*/  LD.E R24, desc[UR6][R2.64] ;  /* 0x0000000602187980 */ /* 0x001f68000c101900 */
[----:B-1----:R-:W5:Y:S04]  /*43c70*/  LD.E R25, desc[UR6][R2.64+0x4] ;  /* 0x0000040602197980 */ /* 0x002f68000c101900 */
[----:B--2---:R-:W2:Y:S04]  /*43c80*/  LD.E R26, desc[UR6][R2.64+0x8] ;  /* 0x00000806021a7980 */ /* 0x004ea8000c101900 */
[----:B---3--:R-:W2:Y:S04]  /*43c90*/  LD.E R27, desc[UR6][R2.64+0xc] ;  /* 0x00000c06021b7980 */ /* 0x008ea8000c101900 */
[----:B----4-:R-:W2:Y:S04]  /*43ca0*/  LD.E R28, desc[UR6][R2.64+0x10] ;  /* 0x00001006021c7980 */ /* 0x010ea8000c101900 */
        /* <DEDUP_REMOVED lines=123> */
[----:B------:R-:W-:Y:S01]  /*44460*/  F2FP.BF16.F32.PACK_AB R177, R177, R9 ;  /* 0x00000009b1b1723e */ /* 0x000fe200000010ff */
[----:B------:R-:W-:Y:S01]  /*44470*/  IMAD.MOV.U32 R9, RZ, RZ, R5 ;  /* 0x000000ffff097224 */ /* 0x000fe200078e0005 */
[----:B------:R-:W-:Y:S01]  /*44480*/  F2FP.BF16.F32.PACK_AB R179, R179, R8 ;  /* 0x00000008b3b3723e */ /* 0x000fe200000010ff */
[----:B------:R-:W-:-:S03]  /*44490*/  VIADD R8, R4, 0x80 ;  /* 0x0000008004087836 */ /* 0x000fc60000000000 */
[----:B------:R-:W-:Y:S02]  /*444a0*/  R2UR UR11, R9 ;  /* 0x00000000090b72ca */ /* 0x000fe400000e0000 */
[----:B------:R-:W-:Y:S02]  /*444b0*/  R2UR UR10, R8 ;  /* 0x00000000080a72ca */ /* 0x000fe400000e0000 */
[----:B------:R-:W-:Y:S02]  /*444c0*/  F2FP.BF16.F32.PACK_AB R161, R161, R17 ;  /* 0x00000011a1a1723e */ /* 0x000fe400000010ff */
[----:B------:R-:W-:-:S04]  /*444d0*/  F2FP.BF16.F32.PACK_AB R163, R163, R16 ;  /* 0x00000010a3a3723e */ /* 0x000fc800000010ff */
[----:B--2---:R-:W-:-:S06]  /*444e0*/  WARPGROUP.ARRIVE ;  /* 0x00000000000079c5 */ /* 0x004fcc0000000000 */
[----:B------:R-:W-:Y:S03]  /*444f0*/  HGMMA.64x256x16.F32.BF16 R24, R160, gdesc[UR8].tnspB, R24, gsb0 ;  /* 0x43e00008a0187df0 */ /* 0x000fe60008001818 */
        /* <DEDUP_REMOVED lines=1058> */
[----:B------:R-:W-:Y:S01]  /*48720*/  R2UR UR10, R4 ;  /* 0x00000000040a72ca */ /* 0x000fe200000e0000 */
[----:B--2---:R-:W-:-:S12]  /*48730*/  WARPGROUP.ARRIVE ;  /* 0x00000000000079c5 */ /* 0x004fd80000000000 */
[----:B------:R-:W-:Y:S03]  /*48740*/  HGMMA.64x256x16.F32.BF16 R24, R176, gdesc[UR8].tnspB, R24, gsb0 ;  /* 0x43e00008b0187df0 */ /* 0x000fe60008001818 */
        /* <DEDUP_REMOVED lines=130> */
[----:B------:R-:W2:Y:S04]  /*48f70*/  LD.E R4, desc[UR6][R2.64] ;  /* 0x0000000602047980 */ /* 0x000ea8000c101900 */
[----:B------:R-:W3:Y:S04]  /*48f80*/  LD.E R5, desc[UR6][R2.64+0x4] ;  /* 0x0000040602057980 */ /* 0x000ee8000c101900 */
[----:B0-----:R-:W4:Y:S04]  /*48f90*/  LD.E R0, desc[UR6][R2.64+0x1fc] ;  /* 0x0001fc0602007980 */ /* 0x001f28000c101900 */
        /* <DEDUP_REMOVED lines=126> */
[----:B--2---:R0:W-:Y:S04]  /*49780*/  ST.E desc[UR6][R2.64], R4 ;  /* 0x0000000402007985 */ /* 0x0041e8000c101906 */
[----:B---3--:R0:W-:Y:S04]  /*49790*/  ST.E desc[UR6][R2.64+0x4], R5 ;  /* 0x0000040502007985 */ /* 0x0081e8000c101906 */
        /* <DEDUP_REMOVED lines=125> */
[----:B------:R-:W-:-:S13]  /*49f70*/  LOP3.LUT P6, RZ, R216, 0x7f, RZ, 0xc0, !PT ;  /* 0x0000007fd8ff7812 */ /* 0x000fda00078cc0ff */
[----:B0-----:R-:W-:Y:S05]  /*49f80*/  @P6 BRA `(.L_x_13073) ;  /* 0x0000000000206947 */ /* 0x001fea0003800000 */
[----:B------:R-:W2:Y:S04]  /*49f90*/  LDL.64 R2, [UR4+0x40] ;  /* 0x00004004ff027983 */ /* 0x000ea80008100a00 */
[----:B------:R-:W3:Y:S04]  /*49fa0*/  LDL.64 R4, [UR4] ;  /* 0x00000004ff047983 */ /* 0x000ee80008100a00 */
[----:B--2---:R-:W2:Y:S04]  /*49fb0*/  LD.E.64 R2, desc[UR6][R2.64+0x30] ;  /* 0x0000300602027980 */ /* 0x004ea8000c101b00 */
[----:B---3--:R-:W3:Y:S01]  /*49fc0*/  LD.E R4, desc[UR6][R4.64] ;  /* 0x0000000604047980 */ /* 0x008ee2000c101900 */
[----:B--2---:R-:W-:-:S05]  /*49fd0*/  MOV R7, R2 ;  /* 0x0000000200077202 */ /* 0x004fca0000000f00 */
[----:B---3--:R-:W-:-:S05]  /*49fe0*/  IMAD R0, R4, 0x8, R7 ;  /* 0x0000000804007824 */ /* 0x008fca00078e0207 */
[----:B------:R-:W-:-:S04]  /*49ff0*/  PRMT R0, RZ, 0x654, R0 ;  /* 0x00000654ff007816 */ /* 0x000fc80000000000 */
[----:B------:R0:W-:Y:S03]  /*4a000*/  SYNCS.ARRIVE.TRANS64.RED.A1T0 RZ, [R0+URZ], RZ ;  /* 0x000000ff00ff79a7 */ /* 0x0001e6000810043f */
.L_x_13073:
[----:B------:R-:W-:Y:S02]  /*4a010*/  IMAD.MOV.U32 R2, RZ, RZ, R217 ;  /* 0x000000ffff027224 */ /* 0x000fe400078e00d9 */
[----:B------:R-:W-:-:S04]  /*4a020*/  IMAD.MOV.U32 R3, RZ, RZ, 0x0 ;  /* 0x00000000ff037424 */ /* 0x000fc800078e00ff */
[----:B0-----:R-:W-:Y:S05]  /*4a030*/  RET.REL.NODEC R2 `(_ZN7cutlass13device_kernelIN5flash11enable_sm90INS1_16FlashAttnFwdSm90INS1_25CollectiveMainloopFwdSm90ILi2EN4cute5tupleIJNS5_1CILi1EEES8_S8_EEENS6_IJNS7_ILi128EEENS7_ILi96EEENS7_ILi64EEEEEELi256ENS_10bfloat16_tEfNS_4arch4Sm90ELb0ELb1ELb0ELb1ELb0ELb1ELb1ELb1ELb0ELb1ELb1ELb0EEENS1_21CollectiveEpilogueFwdINS6_IJSA_NS7_ILi256EEESB_EEES9_SE_SG_Li256ELb1ELb1ELb1ELb0EEENS1_36VarlenDynamicPersistentTileSchedulerILi128ELi96ELi256ELi128ELb1ELb1ELb1ELb1ELb0ELb1EEEEEEEEEvNT_6ParamsE) ;  /* 0xfffffb5c02f07950 */ /* 0x001fea0003c3ffff */
.L_x_13049:
[----:B0-----:R0:W1:Y:S02]  /*4a040*/  SYNCS.PHASECHK.TRANS64.TRYWAIT P0, [R3+URZ], R10 ;  /* 0x0000000a030075a7 */ /* 0x001064000800017f */
[----:B-1----:R-:W-:Y:S05]  /*4a050*/  @!P0 NANOSLEEP.SYNCS 0x989680 ;  /* 0x009896800000895d */ /* 0x002fea0003900000 */
[----:B------:R-:W1:Y:S02]  /*4a060*/  @!P0 SYNCS.PHASECHK.TRANS64 P0, [R3+URZ], R10 ;  /* 0x0000000a030085a7 */ /* 0x000e64000800007f */
[----:B-1----:R-:W-:Y:S05]  /*4a070*/  @!P0 BRA `(.L_x_13049) ;  /* 0xfffffffc00f08947 */ /* 0x002fea000383ffff */
[----:B------:R-:W-:Y:S05]  /*4a080*/  BRA `(.L_x_13048) ;  /* 0xffffff4c00287947 */ /* 0x000fea000383ffff */
.L_x_13051:
[----:B0-----:R0:W1:Y:S02]  /*4a090*/  SYNCS.PHASECHK.TRANS64.TRYWAIT P0, [R3+URZ+0x32410], R10 ;  /* 0x0324100a030075a7 */ /* 0x001064000800017f */
[----:B-1----:R-:W-:Y:S05]  /*4a0a0*/  @!P0 NANOSLEEP.SYNCS 0x989680 ;  /* 0x009896800000895d */ /* 0x002fea0003900000 */
[----:B------:R-:W1:Y:S02]  /*4a0b0*/  @!P0 SYNCS.PHASECHK.TRANS64 P0, [R3+URZ+0x32410], R10 ;  /* 0x0324100a030085a7 */ /* 0x000e64000800007f */
[----:B-1----:R-:W-:Y:S05]  /*4a0c0*/  @!P0 BRA `(.L_x_13051) ;  /* 0xfffffffc00f08947 */ /* 0x002fea000383ffff */
[----:B------:R-:W-:Y:S05]  /*4a0d0*/  BRA `(.L_x_13074) ;  /* 0xffffff50001c7947 */ /* 0x000fea000383ffff */
.L_x_13058:
[----:B0-----:R0:W1:Y:S02]  /*4a0e0*/  SYNCS.PHASECHK.TRANS64.TRYWAIT P0, [R10+URZ], R11 ;  /* 0x0000000b0a0075a7 */ /* 0x001064000800017f */
[----:B-1----:R-:W-:Y:S05]  /*4a0f0*/  @!P0 NANOSLEEP.SYNCS 0x989680 ;  /* 0x009896800000895d */ /* 0x002fea0003900000 */
[----:B------:R-:W1:Y:S02]  /*4a100*/  @!P0 SYNCS.PHASECHK.TRANS64 P0, [R10+URZ], R11 ;  /* 0x0000000b0a0085a7 */ /* 0x000e64000800007f */
[----:B-1----:R-:W-:Y:S05]  /*4a110*/  @!P0 BRA `(.L_x_13058) ;  /* 0xfffffffc00f08947 */ /* 0x002fea000383ffff */
[----:B------:R-:W-:Y:S05]  /*4a120*/  BRA `(.L_x_13057) ;  /* 0xffffff5000907947 */ /* 0x000fea000383ffff */
.L_x_13075:
        /* <DEDUP_REMOVED lines=13> */
.L_x_15027:


//--------------------- .text._ZN7cutlass13device_kernelIN5flash11enable_sm90INS1_16FlashAttnFwdSm90INS1_25CollectiveMainloopFwdSm90ILi2EN4cute5tupleIJNS5_1CILi1EEES8_S8_EEENS6_IJNS7_ILi128EEENS7_ILi96EEENS7_ILi64EEEEEELi256ENS_10bfloat16_tEfNS_4arch4Sm90ELb1ELb0ELb0ELb0ELb0ELb0ELb0ELb1ELb0ELb1ELb1ELb0EEENS1_21CollectiveEpilogueFwdINS6_IJSA_NS7_ILi256EEESB_EEES9_SE_SG_Li256ELb0ELb1ELb1ELb0EEENS1_19SingleTileSchedulerILb0ELb1ELb1ELi128EEEEEEEEEvNT_6ParamsE --------------------------
	.section	.text._ZN7cutlass13device_kernelIN5flash11enable_sm90INS1_16FlashAttnFwdSm90INS1_25CollectiveMainloopFwdSm90ILi2EN4cute5tupleIJNS5_1CILi1EEES8_S8_EEENS6_IJNS7_ILi128EEENS7_ILi96EEENS7_ILi64EEEEEELi256ENS_10bfloat16_tEfNS_4arch4Sm90ELb1ELb0ELb0ELb0ELb0ELb0ELb0ELb1ELb0ELb1ELb1ELb0EEENS1_21CollectiveEpilogueFwdINS6_IJSA_NS7_ILi256EEESB_EEES9_SE_SG_Li256ELb0ELb1ELb1ELb0EEENS1_19SingleTileSchedulerILb0ELb1ELb1ELi128EEEEEEEEEvNT_6ParamsE,"ax",@progbits
	.align	128
.text._ZN7cutlass13device_kernelIN5flash11enable_sm90INS1_16FlashAttnFwdSm90INS1_25CollectiveMainloopFwdSm90ILi2EN4cute5tupleIJNS5_1CILi1EEES8_S8_EEENS6_IJNS7_ILi128EEENS7_ILi96EEENS7_ILi64EEEEEELi256ENS_10bfloat16_tEfNS_4arch4Sm90ELb1ELb0ELb0ELb0ELb0ELb0ELb0ELb1ELb0ELb1ELb1ELb0EEENS1_21CollectiveEpilogueFwdINS6_IJSA_NS7_ILi256EEESB_EEES9_SE_SG_Li256ELb0ELb1ELb1ELb0EEENS1_19SingleTileSchedulerILb0ELb1ELb1ELi128EEEEEEEEEvNT_6ParamsE:
        .type           _ZN7cutlass13device_kernelIN5flash11enable_sm90INS1_16FlashAttnFwdSm90INS1_25CollectiveMainloopFwdSm90ILi2EN4cute5tupleIJNS5_1CILi1EEES8_S8_EEENS6_IJNS7_ILi128EEENS7_ILi96EEENS7_ILi64EEEEEELi256ENS_10bfloat16_tEfNS_4arch4Sm90ELb1ELb0ELb0ELb0ELb0ELb0ELb0ELb1ELb0ELb1ELb1ELb0EEENS1_21CollectiveEpilogueFwdINS6_IJSA_NS7_ILi256EEESB_EEES9_SE_SG_Li256ELb0ELb1ELb1ELb0EEENS1_19SingleTileSchedulerILb0ELb1ELb1ELi128EEEEEEEEEvNT_6ParamsE,@function
        .size           _ZN7cutlass13device_kernelIN5flash11enable_sm90INS1_16FlashAttnFwdSm90INS1_25CollectiveMainloopFwdSm90ILi2EN4cute5tupleIJNS5_1CILi1EEES8_S8_EEENS6_IJNS7_ILi128EEENS7_ILi96EEENS7_ILi64EEEEEELi256ENS_10bfloat16_tEfNS_4arch4Sm90ELb1ELb0ELb0ELb0ELb0ELb0ELb0ELb1ELb0ELb1ELb1ELb0EEENS1_21CollectiveEpilogueFwdINS6_IJSA_NS7_ILi256EEESB_EEES9_SE_SG_Li256ELb0ELb1ELb1ELb0EEENS1_19SingleTileSchedulerILb0ELb1ELb1ELi128EEEEEEEEEvNT_6ParamsE,(.L_x_15029 - _ZN7cutlass13device_kernelIN5flash11enable_sm90INS1_16FlashAttnFwdSm90INS1_25CollectiveMainloopFwdSm90ILi2EN4cute5tupleIJNS5_1CILi1EEES8_S8_EEENS6_IJNS7_ILi128EEENS7_ILi96EEENS7_ILi64EEEEEELi256ENS_10bfloat16_tEfNS_4arch4Sm90ELb1ELb0ELb0ELb0ELb0ELb0ELb0ELb1ELb0ELb1ELb1ELb0EEENS1_21CollectiveEpilogueFwdINS6_IJSA_NS7_ILi256EEESB_EEES9_SE_SG_Li256ELb0ELb1ELb1ELb0EEENS1_19SingleTileSchedulerILb0ELb1ELb1ELi128EEEEEEEEEvNT_6ParamsE)
        .other          _ZN7cutlass13device_kernelIN5flash11enable_sm90INS1_16FlashAttnFwdSm90INS1_25CollectiveMainloopFwdSm90ILi2EN4cute5tupleIJNS5_1CILi1EEES8_S8_EEENS6_IJNS7_ILi128EEENS7_ILi96EEENS7_ILi64EEEEEELi256ENS_10bfloat16_tEfNS_4arch4Sm90ELb1ELb0ELb0ELb0ELb0ELb0ELb0ELb1ELb0ELb1ELb1ELb0EEENS1_21CollectiveEpilogueFwdINS6_IJSA_NS7_ILi256EEESB_EEES9_SE_SG_Li256ELb0ELb1ELb1ELb0EEENS1_19SingleTileSchedulerILb0ELb1ELb1ELi128EEEEEEEEEvNT_6ParamsE,@"STO_CUDA_ENTRY STV_DEFAULT"
_ZN7cutlass13device_kernelIN5flash11enable_sm90INS1_16FlashAttnFwdSm90INS1_25CollectiveMainloopFwdSm90ILi2EN4cute5tupleIJNS5_1CILi1EEES8_S8_EEENS6_IJNS7_ILi128EEENS7_ILi96EEENS7_ILi64EEEEEELi256ENS_10bfloat16_tEfNS_4arch4Sm90ELb1ELb0ELb0ELb0ELb0ELb0ELb0ELb1ELb0ELb1ELb1ELb0EEENS1_21CollectiveEpilogueFwdINS6_IJSA_NS7_ILi256EEESB_EEES9_SE_SG_Li256ELb0ELb1ELb1ELb0EEENS1_19SingleTileSchedulerILb0ELb1ELb1ELi128EEEEEEEEEvNT_6ParamsE:
        /* <DEDUP_REMOVED lines=18> */
.L_x_13077:
[----:B------:R-:W-:Y:S05]  /*0120*/  BSYNC B0 ;  /* 0x0000000000007941 */ /* 0x000fea0003800000 */
.L_x_13076:
        /* <DEDUP_REMOVED lines=41> */
.L_x_13078:
        /* <DEDUP_REMOVED lines=22> */
.L_x_13079:
        /* <DEDUP_REMOVED lines=18> */
.L_x_13080:
        /* <DEDUP_REMOVED lines=22> */
.L_x_13081:
        /* <DEDUP_REMOVED lines=22> */
.L_x_13082:
        /* <DEDUP_REMOVED lines=8> */
.L_x_13085:
        /* <DEDUP_REMOVED lines=20> */
[----:B------:R-:W0:Y:S01]  /*0ac0*/  S2UR UR43, SR_CTAID.X ;  /* 0x00000000002b79c3 */ /* 0x000e220000002500 */
[----:B------:R-:W-:Y:S01]  /*0ad0*/  ULDC UR4, c[0x0][0x448] ;  /* 0x0001120000047ab9 */ /* 0x000fe20000000800 */
[----:B------:R-:W-:Y:S01]  /*0ae0*/  ULDC UR36, c[0x0][0x424] ;  /* 0x0001090000247ab9 */ /* 0x000fe20000000800 */
[----:B------:R-:W-:Y:S01]  /*0af0*/  UISETP.NE.AND UP1, UPT, UR4, 0x1, UPT ;  /* 0x000000010400788c */ /* 0x000fe2000bf25270 */
[----:B------:R-:W-:Y:S02]  /*0b00*/  ULDC UR40, c[0x0][0x2f0] ;  /* 0x0000bc0000287ab9 */ /* 0x000fe40000000800 */
[----:B------:R-:W-:Y:S01]  /*0b10*/  ULDC.64 UR4, c[0x0][0x418] ;  /* 0x0001060000047ab9 */ /* 0x000fe20000000a00 */
[----:B------:R-:W-:Y:S01]  /*0b20*/  ULDC UR7, c[0x0][0x288] ;  /* 0x0000a20000077ab9 */ /* 0x000fe20000000800 */
[----:B------:R-:W-:Y:S02]  /*0b30*/  UISETP.NE.U32.AND UP0, UPT, UR4, URZ, UPT ;  /* 0x0000003f0400728c */ /* 0x000fe4000bf05070 */
[----:B------:R-:W-:-:S02]  /*0b40*/  USHF.R.U32.HI UR10, URZ, 0x10, UR38 ;  /* 0x000000103f0a7899 */ /* 0x000fc40008011626 */
[----:B------:R-:W-:Y:S02]  /*0b50*/  UISETP.NE.AND.EX UP0, UPT, UR5, URZ, UPT, UP0 ;  /* 0x0000003f0500728c */ /* 0x000fe4000bf05300 */
[----:B------:R-:W-:Y:S01]  /*0b60*/  @UP1 ULDC UR4, c[0x0][0x44c] ;  /* 0x0001130000041ab9 */ /* 0x000fe20000000800 */
[----:B------:R-:W-:Y:S01]  /*0b70*/  @UP1 ULDC UR8, c[0x0][0x450] ;  /* 0x0001140000081ab9 */ /* 0x000fe20000000800 */
[----:B------:R-:W-:Y:S02]  /*0b80*/  USEL UR36, UR36, 0x1, UP0 ;  /* 0x0000000124247887 */ /* 0x000fe40008000000 */
[----:B------:R-:W-:Y:S02]  /*0b90*/  ULOP3.LUT UR38, UR38, 0xffff, URZ, 0xc0, !UPT ;  /* 0x0000ffff26267892 */ /* 0x000fe4000f8ec03f */
[----:B------:R-:W-:Y:S02]  /*0ba0*/  UIMAD UR40, UR36, UR40, URZ ;  /* 0x00000028242872a4 */ /* 0x000fe4000f8e023f */
[----:B0-----:R-:W-:-:S04]  /*0bb0*/  USHF.L.U32 UR43, UR43, 0x7, URZ ;  /* 0x000000072b2b7899 */ /* 0x001fc8000800063f */
[----:B------:R-:W-:-:S04]  /*0bc0*/  UIADD3 UR6, UR43, 0x7f, URZ ;  /* 0x0000007f2b067890 */ /* 0x000fc8000fffe03f */
[----:B------:R-:W-:Y:S02]  /*0bd0*/  UIMAD.WIDE.U32 UR4, UR6, UR4, URZ ;  /* 0x00000004060472a5 */ /* 0x000fe4000f8e003f */
[----:B------:R-:W-:Y:S02]  /*0be0*/  UIADD3 UR4, UR40, 0x5f, URZ ;  /* 0x0000005f28047890 */ /* 0x000fe4000fffe03f */
[----:B------:R-:W-:Y:S02]  /*0bf0*/  @UP1 USHF.R.U32.HI UR6, URZ, UR8, UR5 ;  /* 0x000000083f061299 */ /* 0x000fe40008011605 */
[----:B------:R-:W-:-:S04]  /*0c00*/  UIADD3 UR5, UR40, 0x60, -UR7 ;  /* 0x0000006028057890 */ /* 0x000fc8000fffe807 */
[----:B------:R-:W-:Y:S02]  /*0c10*/  UIADD3 UR6, UR5, UR6, URZ ;  /* 0x0000000605067290 */ /* 0x000fe4000fffe03f */
[----:B------:R-:W-:Y:S02]  /*0c20*/  UIMAD.WIDE UR4, UR4, 0x2aaaaaab, URZ ;  /* 0x2aaaaaab040478a5 */ /* 0x000fe4000f8e023f */
[----:B------:R-:W-:Y:S02]  /*0c30*/  UIMAD.WIDE UR6, UR6, 0x2aaaaaab, URZ ;  /* 0x2aaaaaab060678a5 */ /* 0x000fe4000f8e023f */
[----:B------:R-:W-:Y:S02]  /*0c40*/  USHF.R.U32.HI UR4, URZ, 0x1f, UR5 ;  /* 0x0000001f3f047899 */ /* 0x000fe40008011605 */
[----:B------:R-:W-:Y:S02]  /*0c50*/  USHF.R.U32.HI UR6, URZ, 0x1f, UR7 ;  /* 0x0000001f3f067899 */ /* 0x000fe40008011607 */
[----:B------:R-:W-:-:S02]  /*0c60*/  ULEA.HI.SX32 UR4, UR5, UR4, 0x1c ;  /* 0x0000000405047291 */ /* 0x000fc4000f8fe23f */
[----:B------:R-:W-:-:S04]  /*0c70*/  ULEA.HI.SX32 UR6, UR7, UR6, 0x1c ;  /* 0x0000000607067291 */ /* 0x000fc8000f8fe23f */
[----:B------:R-:W-:-:S04]  /*0c80*/  UISETP.LT.AND UP0, UPT, UR4, UR6, UPT ;  /* 0x000000060400728c */ /* 0x000fc8000bf01270 */
[----:B------:R-:W-:Y:S02]  /*0c90*/  USEL UR9, UR4, UR6, UP0 ;  /* 0x0000000604097287 */ /* 0x000fe40008000000 */
[----:B------:R-:W-:Y:S02]  /*0ca0*/  UISETP.NE.AND UP0, UPT, UR10, URZ, UPT ;  /* 0x0000003f0a00728c */ /* 0x000fe4000bf05270 */
[----:B------:R-:W-:Y:S01]  /*0cb0*/  UISETP.GE.AND UP1, UPT, UR9, 0x1, UPT ;  /* 0x000000010900788c */ /* 0x000fe2000bf26270 */
[----:B------:R-:W-:-:S05]  /*0cc0*/  UMOV UR4, URZ ;  /* 0x0000003f00047c82 */ /* 0x000fca0008000000 */
[----:B------:R-:W-:-:S03]  /*0cd0*/  PLOP3.LUT P0, PT, PT, PT, UP1, 0x80, 0x0 ;  /* 0x000000000000781c */ /* 0x000fc60003f0f018 */
[----:B------:R-:W-:-:S10]  /*0ce0*/  @!UP0 ULDC UR10, c[0x0][0x9f0] ;  /* 0x00027c00000a8ab9 */ /* 0x000fd40000000800 */
        /* <DEDUP_REMOVED lines=34> */
.L_x_13087:
[----:B------:R-:W-:Y:S01]  /*0f10*/  UIMAD UR38, UR38, UR4, URZ ;  /* 0x00000004262672a4 */ /* 0x000fe2000f8e023f */
[----:B------:R-:W-:Y:S01]  /*0f20*/  IMAD.U32 R0, RZ, RZ, UR9 ;  /* 0x00000009ff007e24 */ /* 0x000fe2000f8e00ff */
[----:B------:R-:W0:Y:S01]  /*0f30*/  S2R R4, SR_TID.X ;  /* 0x0000000000047919 */ /* 0x000e220000002100 */
[----:B------:R-:W-:Y:S01]  /*0f40*/  IMAD.U32 R3, RZ, RZ, UR4 ;  /* 0x00000004ff037e24 */ /* 0x000fe2000f8e00ff */
[----:B------:R-:W-:Y:S02]  /*0f50*/  PLOP3.LUT P0, PT, PT, PT, PT, 0x80, 0x0 ;  /* 0x000000000000781c */ /* 0x000fe40003f0f070 */
[----:B------:R-:W-:Y:S02]  /*0f60*/  CS2R R150, SRZ ;  /* 0x0000000000967805 */ /* 0x000fe4000001ff00 */
[----:B------:R-:W-:Y:S02]  /*0f70*/  CS2R R148, SRZ ;  /* 0x0000000000947805 */ /* 0x000fe4000001ff00 */
[----:B------:R-:W-:-:S02]  /*0f80*/  CS2R R146, SRZ ;  /* 0x0000000000927805 */ /* 0x000fc4000001ff00 */
[----:B------:R-:W-:Y:S01]  /*0f90*/  VIADDMNMX R0, R3, UR38, R0, PT ;  /* 0x0000002603007c46 */ /* 0x000fe2000b800100 */
[----:B------:R-:W-:Y:S01]  /*0fa0*/  IMAD.MOV.U32 R3, RZ, RZ, RZ ;  /* 0x000000ffff037224 */ /* 0x000fe200078e00ff */
        /* <DEDUP_REMOVED lines=24> */
[----:B0-----:R-:W-:Y:S01]  /*1130*/  IADD3 R16, R4, -0x80, RZ ;  /* 0xffffff8004107810 */ /* 0x001fe20007ffe0ff */
[----:B------:R-:W-:Y:S01]  /*1140*/  IMAD.MOV.U32 R4, RZ, RZ, RZ ;  /* 0x000000ffff047224 */ /* 0x000fe200078e00ff */
        /* <DEDUP_REMOVED lines=75> */
.L_x_13089:
[----:B------:R-:W-:Y:S01]  /*1600*/  SHF.L.U32 R10, RZ, 0x1f, RZ ;  /* 0x0000001fff0a7819 */ /* 0x000fe200000006ff */
[----:B------:R-:W-:-:S03]  /*1610*/  VIADD R0, R2, 0x8 ;  /* 0x0000000802007836 */ /* 0x000fc60000000000 */
[----:B------:R-:W0:Y:S02]  /*1620*/  SYNCS.PHASECHK.TRANS64.TRYWAIT P0, [UR39+0x22800], R10 ;  /* 0x0228000aff0075a7 */ /* 0x000e240008000167 */
[----:B0-----:R-:W-:Y:S05]  /*1630*/  @!P0 BRA `(.L_x_13090) ;  /* 0x000000c800d88947 */ /* 0x001fea0003800000 */
.L_x_13206:
[----:B------:R-:W-:Y:S05]  /*1640*/  WARPSYNC.ALL ;  /* 0x0000000000007948 */ /* 0x000fea0003800000 */
[----:B------:R-:W-:Y:S01]  /*1650*/  ULOP3.LUT UR4, UR42, 0x1, URZ, 0xfc, !UPT ;  /* 0x000000012a047892 */ /* 0x000fe2000f8efc3f */
[----:B------:R1:W-:Y:S03]  /*1660*/  BAR.SYNC.DEFER_BLOCKING R0, 0x100 ;  /* 0x000400000000751d */ /* 0x0003e60000010000 */
[----:B------:R-:W-:-:S06]  /*1670*/  UISETP.NE.AND UP0, UPT, UR4, 0x3, UPT ;  /* 0x000000030400788c */ /* 0x000fcc000bf05270 */
[----:B------:R-:W-:-:S13]  /*1680*/  PLOP3.LUT P0, PT, PT, PT, UP0, 0x80, 0x0 ;  /* 0x000000000000781c */ /* 0x000fda0003f0f008 */
[----:B-1----:R-:W-:Y:S05]  /*1690*/  @!P0 BRA `(.L_x_13091) ;  /* 0x0000000000048947 */ /* 0x002fea0003800000 */
[----:B------:R-:W-:Y:S01]  /*16a0*/  BPT.TRAP 0x1 ;  /* 0x000000040000795c */ /* 0x000fe20000300000 */
.L_x_13091:
[----:B------:R1:W2:Y:S01]  /*16b0*/  SYNCS.PHASECHK.TRANS64.TRYWAIT P1, [UR39+0x22830], R10 ;  /* 0x0228300aff0075a7 */ /* 0x0002a20008020167 */
[----:B------:R-:W-:Y:S05]  /*16c0*/  @!P0 BRA `(.L_x_13092) ;  /* 0x0000000000048947 */ /* 0x000fea0003800000 */
[----:B------:R-:W-:Y:S01]  /*16d0*/  BPT.TRAP 0x1 ;  /* 0x000000040000795c */ /* 0x000fe20000300000 */
.L_x_13092:
[----:B--2---:R-:W-:Y:S05]  /*16e0*/  @P1 BRA `(.L_x_13093) ;  /* 0x0000000000081947 */ /* 0x004fea0003800000 */
[----:B------:R-:W2:Y:S02]  /*16f0*/  SYNCS.PHASECHK.TRANS64.TRYWAIT P1, [UR39+0x22830], R10 ;  /* 0x0228300aff0075a7 */ /* 0x000ea40008020167 */
[----:B--2---:R-:W-:Y:S05]  /*1700*/  @!P1 BRA `(.L_x_13094) ;  /* 0x000000c800bc9947 */ /* 0x004fea0003800000 */
.L_x_13093:
[----:B------:R-:W-:Y:S01]  /*1710*/  UIADD3 UR4, UR39, 0x1c400, URZ ;  /* 0x0001c40027047890 */ /* 0x000fe2000fffe03f */
[----:B------:R-:W-:Y:S01]  /*1720*/  WARPGROUP.ARRIVE ;  /* 0x00000000000079c5 */ /* 0x000fe20000000000 */
[----:B------:R-:W-:Y:S01]  /*1730*/  ULOP3.LUT UR8, UR46, 0x10000, URZ, 0xfc, !UPT ;  /* 0x000100002e087892 */ /* 0x000fe2000f8efc3f */
[----:B0-----:R-:W-:Y:S01]  /*1740*/  LOP3.LUT R3, R18, 0xffffff80, RZ, 0xc0, !PT ;  /* 0xffffff8012037812 */ /* 0x001fe200078ec0ff */
[----:B------:R-:W-:Y:S01]  /*1750*/  USHF.R.U32.HI UR4, URZ, 0x4, UR4 ;  /* 0x000000043f047899 */ /* 0x000fe20008011604 */
[----:B------:R-:W-:Y:S01]  /*1760*/  LEA.HI R17, R17, R16, RZ, 0x2 ;  /* 0x0000001011117211 */ /* 0x000fe200078f10ff */
[----:B------:R-:W-:Y:S01]  /*1770*/  UMOV UR9, 0x40000040 ;  /* 0x4000004000097882 */ /* 0x000fe20000000000 */
[----:B------:R-:W-:Y:S01]  /*1780*/  UMOV UR7, 0x40000040 ;  /* 0x4000004000077882 */ /* 0x000fe20000000000 */
[----:B------:R-:W-:Y:S01]  /*1790*/  ULOP3.LUT UR4, UR4, 0x3fff, URZ, 0xc0, !UPT ;  /* 0x00003fff04047892 */ /* 0x000fe2000f8ec03f */
[----:B------:R-:W-:Y:S01]  /*17a0*/  IMAD.IADD R3, R16, 0x1, -R3 ;  /* 0x0000000110037824 */ /* 0x000fe200078e0a03 */
[----:B------:R-:W-:Y:S01]  /*17b0*/  UMOV UR5, UR9 ;  /* 0x0000000900057c82 */ /* 0x000fe20008000000 */
[----:B------:R-:W-:Y:S01]  /*17c0*/  UIADD3 UR12, UR8, 0x2, URZ ;  /* 0x00000002080c7890 */ /* 0x000fe2000fffe03f */
[----:B------:R-:W-:Y:S01]  /*17d0*/  LOP3.LUT R17, R17, 0xfffffffc, RZ, 0xc0, !PT ;  /* 0xfffffffc11117812 */ /* 0x000fe200078ec0ff */
[----:B------:R-:W-:Y:S01]  /*17e0*/  ULOP3.LUT UR6, UR4, 0x10000, URZ, 0xfc, !UPT ;  /* 0x0001000004067892 */ /* 0x000fe2000f8efc3f */
[----:B------:R-:W-:Y:S01]  /*17f0*/  SHF.R.S32.HI R4, RZ, 0x1f, R3 ;  /* 0x0000001fff047819 */ /* 0x000fe20000011403 */
[----:B------:R-:W-:Y:S01]  /*1800*/  UMOV UR13, 0x40000040 ;  /* 0x40000040000d7882 */ /* 0x000fe20000000000 */
[----:B------:R-:W-:Y:S01]  /*1810*/  UMOV UR4, UR8 ;  /* 0x0000000800047c82 */ /* 0x000fe20008000000 */
[----:B------:R-:W-:Y:S01]  /*1820*/  UIADD3 UR14, UR6, 0x2, URZ ;  /* 0x00000002060e7890 */ /* 0x000fe2000fffe03f */
[CC--:B------:R-:W-:Y:S01]  /*1830*/  LEA.HI R5, R4.reuse, R3.reuse, RZ, 0x2 ;  /* 0x0000000304057211 */ /* 0x0c0fe200078f10ff */
[----:B------:R-:W-:Y:S01]  /*1840*/  UMOV UR15, 0x40000040 ;  /* 0x40000040000f7882 */ /* 0x000fe20000000000 */
[----:B------:R-:W-:Y:S01]  /*1850*/  UIADD3 UR16, UR8, 0x4, URZ ;  /* 0x0000000408107890 */ /* 0x000fe2000fffe03f */
[----:B------:R-:W-:Y:S01]  /*1860*/  LEA.HI R6, R4, R3, RZ, 0x5 ;  /* 0x0000000304067211 */ /* 0x000fe200078f28ff */
[----:B------:R-:W-:Y:S01]  /*1870*/  HGMMA.64x96x16.F32.BF16 R24, gdesc[UR4], RZ, !UPT, gsb0 ;  /* 0x01600000041879f0 */ /* 0x000fe2000c0018ff */
[----:B------:R-:W-:Y:S01]  /*1880*/  UIADD3 UR18, UR6, 0x4, URZ ;  /* 0x0000000406127890 */ /* 0x000fe2000fffe03f */
[--C-:B------:R-:W-:Y:S01]  /*1890*/  SHF.R.S32.HI R4, RZ, 0x2, R5.reuse ;  /* 0x00000002ff047819 */ /* 0x100fe20000011405 */
[----:B------:R-:W-:Y:S01]  /*18a0*/  UMOV UR17, 0x40000040 ;  /* 0x4000004000117882 */ /* 0x000fe20000000000 */
[----:B------:R-:W-:Y:S01]  /*18b0*/  UMOV UR19, 0x40000040 ;  /* 0x4000004000137882 */ /* 0x000fe20000000000 */
[----:B------:R-:W-:Y:S01]  /*18c0*/  UIADD3 UR20, UR8, 0x6, URZ ;  /* 0x0000000608147890 */ /* 0x000fe2000fffe03f */
[----:B------:R-:W-:Y:S01]  /*18d0*/  SHF.R.S32.HI R7, RZ, 0x1f, R5 ;  /* 0x0000001fff077819 */ /* 0x000fe20000011405 */
[----:B------:R-:W-:Y:S01]  /*18e0*/  UIADD3 UR22, UR6, 0x6, URZ ;  /* 0x0000000606167890 */ /* 0x000fe2000fffe03f */
[----:B------:R-:W-:Y:S01]  /*18f0*/  IMAD.IADD R17, R16, 0x1, -R17 ;  /* 0x0000000110117824 */ /* 0x000fe200078e0a11 */
[----:B------:R-:W-:Y:S01]  /*1900*/  UMOV UR21, 0x40000040 ;  /* 0x4000004000157882 */ /* 0x000fe20000000000 */
[----:B------:R-:W-:Y:S01]  /*1910*/  UMOV UR23, 0x40000040 ;  /* 0x4000004000177882 */ /* 0x000fe20000000000 */
[----:B------:R-:W-:Y:S01]  /*1920*/  SHF.R.S32.HI R6, RZ, 0x5, R6 ;  /* 0x00000005ff067819 */ /* 0x000fe20000011406 */
[----:B------:R-:W-:Y:S01]  /*1930*/  ULDC UR4, c[0x0][0x448] ;  /* 0x0001120000047ab9 */ /* 0x000fe20000000800 */
[----:B------:R-:W-:Y:S01]  /*1940*/  LEA.HI R8, R19, R19, RZ, 0x1 ;  /* 0x0000001313087211 */ /* 0x000fe200078f08ff */
[----:B------:R-:W-:Y:S01]  /*1950*/  UISETP.NE.AND UP0, UPT, UR4, 0x1, UPT ;  /* 0x000000010400788c */ /* 0x000fe2000bf05270 */
[----:B------:R-:W-:Y:S01]  /*1960*/  LEA.HI R7, R7, R4, RZ, 0x3 ;  /* 0x0000000407077211 */ /* 0x000fe200078f18ff */
[----:B------:R-:W-:Y:S01]  /*1970*/  ULDC UR11, c[0x0][0x288] ;  /* 0x0000a200000b7ab9 */ /* 0x000fe20000000800 */
[----:B------:R-:W-:Y:S01]  /*1980*/  LEA R9, R6, UR43, 0x4 ;  /* 0x0000002b06097c11 */ /* 0x000fe2000f8e20ff */
[----:B------:R-:W-:Y:S01]  /*1990*/  ULDC UR7, c[0x0][0x988] ;  /* 0x0002620000077ab9 */ /* 0x000fe20000000800 */
[----:B------:R-:W-:Y:S01]  /*19a0*/  LOP3.LUT R8, R8, 0x3fffffe, RZ, 0xc0, !PT ;  /* 0x03fffffe08087812 */ /* 0x000fe200078ec0ff */
[----:B------:R-:W0:Y:S01]  /*19b0*/  S2R R11, SR_TID.X ;  /* 0x00000000000b7919 */ /* 0x000e220000002100 */
[----:B------:R-:W-:-:S02]  /*19c0*/  LOP3.LUT R7, R7, 0xfffffff8, RZ, 0xc0, !PT ;  /* 0xfffffff807077812 */ /* 0x000fc400078ec0ff */
[----:B------:R-:W-:Y:S01]  /*19d0*/  LEA.HI R6, R17, R17, RZ, 0x1 ;  /* 0x0000001111067211 */ /* 0x000fe200078f08ff */
[----:B------:R-:W-:Y:S01]  /*19e0*/  IMAD.IADD R8, R19, 0x1, -R8 ;  /* 0x0000000113087824 */ /* 0x000fe200078e0a08 */
[----:B------:R-:W-:Y:S01]  /*19f0*/  IADD3 R7, R9, R4, -R7 ;  /* 0x0000000409077210 */ /* 0x000fe20007ffe807 */
[----:B------:R-:W-:Y:S01]  /*1a00*/  @UP0 ULDC UR4, c[0x0][0x44c] ;  /* 0x0001130000040ab9 */ /* 0x000fe20000000800 */
[----:B------:R-:W-:Y:S02]  /*1a10*/  LOP3.LUT R6, R6, 0x1ffffffe, RZ, 0xc0, !PT ;  /* 0x1ffffffe06067812 */ /* 0x000fe400078ec0ff */
[----:B------:R-:W-:Y:S01]  /*1a20*/  PLOP3.LUT P1, PT, PT, PT, UP0, 0x80, 0x0 ;  /* 0x000000000000781c */ /* 0x000fe20003f2f008 */
[----:B------:R-:W-:Y:S02]  /*1a30*/  IMAD R7, R8, 0x40, R7 ;  /* 0x0000004008077824 */ /* 0x000fe400078e0207 */
[----:B------:R-:W-:-:S05]  /*1a40*/  IMAD.IADD R4, R17, 0x1, -R6 ;  /* 0x0000000111047824 */ /* 0x000fca00078e0a06 */
[----:B------:R-:W-:-:S05]  /*1a50*/  LEA R4, R4, R7, 0x3 ;  /* 0x0000000704047211 */ /* 0x000fca00078e18ff */
[----:B------:R-:W-:Y:S01]  /*1a60*/  @P1 IMAD.HI.U32 R6, R4, UR4, RZ ;  /* 0x0000000404061c27 */ /* 0x000fe2000f8e00ff */
[----:B------:R-:W-:-:S03]  /*1a70*/  @UP0 ULDC UR4, c[0x0][0x450] ;  /* 0x0001140000040ab9 */ /* 0x000fc60000000800 */
[----:B------:R-:W-:Y:S01]  /*1a80*/  IMAD.MOV.U32 R7, RZ, RZ, R4 ;  /* 0x000000ffff077224 */ /* 0x000fe200078e0004 */
[----:B------:R-:W-:Y:S01]  /*1a90*/  @P1 SHF.R.U32.HI R7, RZ, UR4, R6 ;  /* 0x00000004ff071c19 */ /* 0x000fe20008011606 */
[----:B------:R-:W-:Y:S01]  /*1aa0*/  UIMAD UR4, UR41, -0x60, UR40 ;  /* 0xffffffa0290478a4 */ /* 0x000fe2000f8e0228 */
[----:B------:R-:W-:-:S03]  /*1ab0*/  LOP3.LUT R6, R5, 0x7ffffffc, RZ, 0xc0, !PT ;  /* 0x7ffffffc05067812 */ /* 0x000fc600078ec0ff */
[----:B------:R-:W2:Y:S01]  /*1ac0*/  SHFL.IDX PT, R8, R7, 0x1, 0x1c1f ;  /* 0x003c1f0007087f89 */ /* 0x000ea200000e0000 */
[----:B------:R-:W-:Y:S01]  /*1ad0*/  UIADD3 UR4, UR4, 0x60, URZ ;  /* 0x0000006004047890 */ /* 0x000fe2000fffe03f */
[----:B------:R-:W-:Y:S01]  /*1ae0*/  IMAD.IADD R3, R3, 0x1, -R6 ;  /* 0x0000000103037824 */ /* 0x000fe200078e0a06 */
[----:B0-----:R-:W-:Y:S01]  /*1af0*/  LOP3.LUT R11, R11, 0x7f, RZ, 0xc0, !PT ;  /* 0x0000007f0b0b7812 */ /* 0x001fe200078ec0ff */
[----:B------:R-:W0:Y:S03]  /*1b00*/  SHFL.IDX PT, R7, R7, RZ, 0x1c1f ;  /* 0x001c1fff07077589 */ /* 0x000e2600000e0000 */
[----:B------:R-:W-:-:S04]  /*1b10*/  IMAD.U32 R6, RZ, RZ, UR4 ;  /* 0x00000004ff067e24 */ /* 0x000fc8000f8e00ff */
[----:B------:R-:W-:Y:S02]  /*1b20*/  IMAD R5, R3, -0x2, R6 ;  /* 0xfffffffe03057824 */ /* 0x000fe400078e0206 */
[----:B------:R-:W-:-:S05]  /*1b30*/  IMAD.U32 R6, RZ, RZ, UR11 ;  /* 0x0000000bff067e24 */ /* 0x000fca000f8e00ff */
[----:B------:R-:W-:-:S04]  /*1b40*/  IADD3 R6, R5, 0x1, -R6 ;  /* 0x0000000105067810 */ /* 0x000fc80007ffe806 */
[----:B--2---:R-:W-:-:S04]  /*1b50*/  VIADDMNMX R8, R8, R6, R5, PT ;  /* 0x0000000608087246 */ /* 0x004fc80003800105 */
[C---:B------:R-:W-:Y:S02]  /*1b60*/  ISETP.GT.AND P2, PT, R8.reuse, RZ, PT ;  /* 0x000000ff0800720c */ /* 0x040fe40003f44270 */
[C---:B------:R-:W-:Y:S02]  /*1b70*/  ISETP.GT.AND P3, PT, R8.reuse, 0x1, PT ;  /* 0x000000010800780c */ /* 0x040fe40003f64270 */
[----:B------:R-:W-:Y:S02]  /*1b80*/  ISETP.GT.AND P4, PT, R8, 0x8, PT ;  /* 0x000000080800780c */ /* 0x000fe40003f84270 */
[----:B0-----:R-:W-:-:S04]  /*1b90*/  VIADDMNMX R6, R7, R6, R5, PT ;  /* 0x0000000607067246 */ /* 0x001fc80003800105 */
[----:B------:R-:W-:Y:S01]  /*1ba0*/  ISETP.GT.AND P5, PT, R6, 0x8, PT ;  /* 0x000000080600780c */ /* 0x000fe20003fa4270 */
        /* <DEDUP_REMOVED lines=80> */
[----:B------:R-:W-:Y:S01]  /*20b0*/  FSEL R24, R24, -INF , P3 ;  /* 0xff80000018187808 */ /* 0x000fe20001800000 */
[----:B------:R-:W0:Y:S01]  /*20c0*/  SHFL.BFLY PT, R9, R8, 0x2, 0x1f ;  /* 0x0c401f0008097f89 */ /* 0x000e2200000e0000 */
[----:B------:R-:W-:Y:S02]  /*20d0*/  FSEL R25, R25, -INF , P4 ;  /* 0xff80000019197808 */ /* 0x000fe40002000000 */
[----:B------:R-:W-:Y:S02]  /*20e0*/  ISETP.GT.AND P2, PT, R6, 0x9, PT ;  /* 0x000000090600780c */ /* 0x000fe40003f44270 */
[----:B------:R-:W-:Y:S02]  /*20f0*/  FSEL R28, R28, -INF , P5 ;  /* 0xff8000001c1c7808 */ /* 0x000fe40002800000 */
[----:B------:R-:W-:Y:S02]  /*2100*/  FMNMX.FTZ R7, R24, R25, !PT ;  /* 0x0000001918077209 */ /* 0x000fe40007810000 */
[----:B------:R-:W-:-:S02]  /*2110*/  ISETP.GT.AND P3, PT, R6, 0x10, PT ;  /* 0x000000100600780c */ /* 0x000fc40003f64270 */
[----:B------:R-:W-:Y:S02]  /*2120*/  FSEL R29, R29, -INF , P2 ;  /* 0xff8000001d1d7808 */ /* 0x000fe40001000000 */
[----:B------:R-:W-:Y:S02]  /*2130*/  ISETP.GT.AND P2, PT, R6, 0x11, PT ;  /* 0x000000110600780c */ /* 0x000fe40003f44270 */
[----:B------:R-:W-:Y:S02]  /*2140*/  FSEL R32, R32, -INF , P3 ;  /* 0xff80000020207808 */ /* 0x000fe40001800000 */
[C---:B------:R-:W-:Y:S02]  /*2150*/  ISETP.GT.AND P3, PT, R6.reuse, 0x18, PT ;  /* 0x000000180600780c */ /* 0x040fe40003f64270 */
[----:B------:R-:W-:Y:S02]  /*2160*/  FSEL R33, R33, -INF , P2 ;  /* 0xff80000021217808 */ /* 0x000fe40001000000 */
[----:B------:R-:W-:-:S02]  /*2170*/  ISETP.GT.AND P2, PT, R6, 0x19, PT ;  /* 0x000000190600780c */ /* 0x000fc40003f44270 */
[----:B------:R-:W-:Y:S02]  /*2180*/  FSEL R36, R36, -INF , P3 ;  /* 0xff80000024247808 */ /* 0x000fe40001800000 */
[----:B0-----:R-:W-:Y:S02]  /*2190*/  FMNMX.FTZ R9, R8, R9, !PT ;  /* 0x0000000908097209 */ /* 0x001fe40007810000 */
[C---:B------:R-:W-:Y:S02]  /*21a0*/  ISETP.GT.AND P3, PT, R6.reuse, 0x20, PT ;  /* 0x000000200600780c */ /* 0x040fe40003f64270 */
[----:B------:R-:W-:Y:S01]  /*21b0*/  FSEL R37, R37, -INF , P2 ;  /* 0xff80000025257808 */ /* 0x000fe20001000000 */
[----:B------:R-:W0:Y:S01]  /*21c0*/  SHFL.BFLY PT, R12, R9, 0x1, 0x1f ;  /* 0x0c201f00090c7f89 */ /* 0x000e2200000e0000 */
[----:B------:R-:W-:Y:S02]  /*21d0*/  ISETP.GT.AND P2, PT, R6, 0x21, PT ;  /* 0x000000210600780c */ /* 0x000fe40003f44270 */
[----:B------:R-:W-:-:S02]  /*21e0*/  FSEL R40, R40, -INF , P3 ;  /* 0xff80000028287808 */ /* 0x000fc40001800000 */
[C---:B------:R-:W-:Y:S02]  /*21f0*/  ISETP.GT.AND P3, PT, R6.reuse, 0x28, PT ;  /* 0x000000280600780c */ /* 0x040fe40003f64270 */
[----:B------:R-:W-:Y:S02]  /*2200*/  FSEL R41, R41, -INF , P2 ;  /* 0xff80000029297808 */ /* 0x000fe40001000000 */
[----:B------:R-:W-:Y:S02]  /*2210*/  ISETP.GT.AND P2, PT, R6, 0x29, PT ;  /* 0x000000290600780c */ /* 0x000fe40003f44270 */
[----:B------:R-:W-:Y:S02]  /*2220*/  FSEL R44, R44, -INF , P3 ;  /* 0xff8000002c2c7808 */ /* 0x000fe40001800000 */
[----:B------:R-:W-:Y:S02]  /*2230*/  ISETP.GT.AND P3, PT, R6, 0x30, PT ;  /* 0x000000300600780c */ /* 0x000fe40003f64270 */
[----:B------:R-:W-:-:S02]  /*2240*/  FSEL R45, R45, -INF , P2 ;  /* 0xff8000002d2d7808 */ /* 0x000fc40001000000 */
[----:B------:R-:W-:Y:S02]  /*2250*/  ISETP.GT.AND P2, PT, R6, 0x31, PT ;  /* 0x000000310600780c */ /* 0x000fe40003f44270 */
[----:B------:R-:W-:Y:S02]  /*2260*/  FSEL R48, R48, -INF , P3 ;  /* 0xff80000030307808 */ /* 0x000fe40001800000 */
[C---:B------:R-:W-:Y:S02]  /*2270*/  ISETP.GT.AND P3, PT, R6.reuse, 0x38, PT ;  /* 0x000000380600780c */ /* 0x040fe40003f64270 */
[----:B------:R-:W-:Y:S02]  /*2280*/  FSEL R49, R49, -INF , P2 ;  /* 0xff80000031317808 */ /* 0x000fe40001000000 */
[----:B0-----:R-:W-:Y:S02]  /*2290*/  FMNMX.FTZ R5, R9, R12, !PT ;  /* 0x0000000c09057209 */ /* 0x001fe40007810000 */
[----:B------:R-:W-:-:S02]  /*22a0*/  ISETP.GT.AND P2, PT, R6, 0x39, PT ;  /* 0x000000390600780c */ /* 0x000fc40003f44270 */
[C---:B------:R-:W-:Y:S01]  /*22b0*/  FSETP.NEU.FTZ.AND P4, PT, R5.reuse, -INF , PT ;  /* 0xff8000000500780b */ /* 0x040fe20003f9d000 */
[----:B------:R-:W-:Y:S01]  /*22c0*/  FMUL.FTZ R8, R5, UR7 ;  /* 0x0000000705087c20 */ /* 0x000fe20008410000 */
[----:B------:R-:W-:Y:S02]  /*22d0*/  FSEL R52, R52, -INF , P3 ;  /* 0xff80000034347808 */ /* 0x000fe40001800000 */
[----:B------:R-:W-:Y:S02]  /*22e0*/  ISETP.GT.AND P3, PT, R6, 0x40, PT ;  /* 0x000000400600780c */ /* 0x000fe40003f64270 */
[----:B------:R-:W-:Y:S02]  /*22f0*/  FSEL R9, R8, RZ, P4 ;  /* 0x000000ff08097208 */ /* 0x000fe40002000000 */
[----:B------:R-:W-:Y:S02]  /*2300*/  FMNMX.FTZ R8, R28, R7, !PT ;  /* 0x000000071c087209 */ /* 0x000fe40007810000 */
[----:B------:R-:W-:Y:S01]  /*2310*/  FSEL R53, R53, -INF , P2 ;  /* 0xff80000035357808 */ /* 0x000fe20001000000 */
[--C-:B------:R-:W-:Y:S01]  /*2320*/  FFMA.FTZ R26, R26, UR7, -R9.reuse ;  /* 0x000000071a1a7c23 */ /* 0x100fe20008010809 */
[----:B------:R-:W-:Y:S01]  /*2330*/  FMNMX.FTZ R7, R29, R8, !PT ;  /* 0x000000081d077209 */ /* 0x000fe20007810000 */
[--C-:B------:R-:W-:Y:S01]  /*2340*/  FFMA.FTZ R27, R27, UR7, -R9.reuse ;  /* 0x000000071b1b7c23 */ /* 0x100fe20008010809 */
[----:B------:R-:W-:Y:S01]  /*2350*/  ISETP.GT.AND P2, PT, R6, 0x41, PT ;  /* 0x000000410600780c */ /* 0x000fe20003f44270 */
[--C-:B------:R-:W-:Y:S01]  /*2360*/  FFMA.FTZ R30, R30, UR7, -R9.reuse ;  /* 0x000000071e1e7c23 */ /* 0x100fe20008010809 */
[----:B------:R-:W-:Y:S01]  /*2370*/  FMNMX.FTZ R8, R32, R7, !PT ;  /* 0x0000000720087209 */ /* 0x000fe20007810000 */
[----:B------:R-:W-:Y:S01]  /*2380*/  MUFU.EX2 R26, R26 ;  /* 0x0000001a001a7308 */ /* 0x000fe20000000800 */
[----:B------:R-:W-:Y:S01]  /*2390*/  FSEL R56, R56, -INF , P3 ;  /* 0xff80000038387808 */ /* 0x000fe20001800000 */
[--C-:B------:R-:W-:Y:S01]  /*23a0*/  FFMA.FTZ R31, R31, UR7, -R9.reuse ;  /* 0x000000071f1f7c23 */ /* 0x100fe20008010809 */
[----:B------:R-:W-:Y:S01]  /*23b0*/  FMNMX.FTZ R7, R33, R8, !PT ;  /* 0x0000000821077209 */ /* 0x000fe20007810000 */
[--C-:B------:R-:W-:Y:S01]  /*23c0*/  FFMA.FTZ R34, R34, UR7, -R9.reuse ;  /* 0x0000000722227c23 */ /* 0x100fe20008010809 */
[----:B------:R-:W-:Y:S01]  /*23d0*/  ISETP.GT.AND P3, PT, R6, 0x48, PT ;  /* 0x000000480600780c */ /* 0x000fe20003f64270 */
[--C-:B------:R-:W-:Y:S01]  /*23e0*/  FFMA.FTZ R35, R35, UR7, -R9.reuse ;  /* 0x0000000723237c23 */ /* 0x100fe20008010809 */
[----:B------:R-:W-:Y:S01]  /*23f0*/  FMNMX.FTZ R8, R36, R7, !PT ;  /* 0x0000000724087209 */ /* 0x000fe20007810000 */
[----:B------:R-:W0:Y:S01]  /*2400*/  MUFU.EX2 R27, R27 ;  /* 0x0000001b001b7308 */ /* 0x000e220000000800 */
        /* <DEDUP_REMOVED lines=15> */
[----:B------:R-:W2:Y:S01]  /*2500*/  MUFU.EX2 R31, R31 ;  /* 0x0000001f001f7308 */ /* 0x000ea20000000800 */
[----:B------:R-:W-:Y:S01]  /*2510*/  FSEL R61, R61, -INF , P2 ;  /* 0xff8000003d3d7808 */ /* 0x000fe20001000000 */
[--C-:B------:R-:W-:Y:S01]  /*2520*/  FFMA.FTZ R50, R50, UR7, -R9.reuse ;  /* 0x0000000732327c23 */ /* 0x100fe20008010809 */
[----:B------:R-:W-:Y:S01]  /*2530*/  FMNMX.FTZ R7, R45, R8, !PT ;  /* 0x000000082d077209 */ /* 0x000fe20007810000 */
[--C-:B------:R-:W-:Y:S01]  /*2540*/  FFMA.FTZ R51, R51, UR7, -R9.reuse ;  /* 0x0000000733337c23 */ /* 0x100fe20008010809 */
[----:B------:R-:W-:Y:S01]  /*2550*/  ISETP.GT.AND P2, PT, R6, 0x51, PT ;  /* 0x000000510600780c */ /* 0x000fe20003f44270 */
[--C-:B------:R-:W-:Y:S01]  /*2560*/  FFMA.FTZ R54, R54, UR7, -R9.reuse ;  /* 0x0000000736367c23 */ /* 0x100fe20008010809 */
[----:B------:R-:W-:Y:S01]  /*2570*/  FMNMX.FTZ R8, R48, R7, !PT ;  /* 0x0000000730087209 */ /* 0x000fe20007810000 */
[--C-:B------:R-:W-:Y:S01]  /*2580*/  FFMA.FTZ R55, R55, UR7, -R9.reuse ;  /* 0x0000000737377c23 */ /* 0x100fe20008010809 */
        /* <DEDUP_REMOVED lines=17> */
[----:B------:R-:W-:Y:S01]  /*26a0*/  FFMA.FTZ R9, R71, UR7, -R9 ;  /* 0x0000000747097c23 */ /* 0x000fe20008010809 */
[----:B------:R-:W-:-:S02]  /*26b0*/  FMNMX.FTZ R7, R57, R8, !PT ;  /* 0x0000000839077209 */ /* 0x000fc40007810000 */
[----:B------:R-:W-:Y:S02]  /*26c0*/  FSEL R69, R69, -INF , P2 ;  /* 0xff80000045457808 */ /* 0x000fe40001000000 */
[----:B------:R-:W-:Y:S01]  /*26d0*/  FMNMX.FTZ R8, R60, R7, !PT ;  /* 0x000000073c087209 */ /* 0x000fe20007810000 */
[----:B------:R-:W3:Y:S01]  /*26e0*/  MUFU.EX2 R35, R35 ;  /* 0x0000002300237308 */ /* 0x000ee20000000800 */
[----:B0-----:R-:W-:Y:S02]  /*26f0*/  F2FP.BF16.F32.PACK_AB R153, R27, R26 ;  /* 0x0000001a1b99723e */ /* 0x001fe400000010ff */
[----:B------:R-:W-:Y:S02]  /*2700*/  FMNMX.FTZ R7, R61, R8, !PT ;  /* 0x000000083d077209 */ /* 0x000fe40007810000 */
[----:B--2---:R-:W-:Y:S02]  /*2710*/  F2FP.BF16.F32.PACK_AB R155, R31, R30 ;  /* 0x0000001e1f9b723e */ /* 0x004fe400000010ff */
[----:B------:R-:W-:Y:S01]  /*2720*/  FMNMX.FTZ R8, R64, R7, !PT ;  /* 0x0000000740087209 */ /* 0x000fe20007810000 */
[----:B------:R0:W-:Y:S03]  /*2730*/  MUFU.EX2 R175, R9 ;  /* 0x0000000900af7308 */ /* 0x0001e60000000800 */
[----:B------:R-:W-:-:S04]  /*2740*/  FMNMX.FTZ R7, R65, R8, !PT ;  /* 0x0000000841077209 */ /* 0x000fc80007810000 */
[----:B------:R-:W-:Y:S01]  /*2750*/  FMNMX.FTZ R6, R68, R7, !PT ;  /* 0x0000000744067209 */ /* 0x000fe20007810000 */
[----:B------:R-:W-:Y:S01]  /*2760*/  MUFU.EX2 R38, R38 ;  /* 0x0000002600267308 */ /* 0x000fe20000000800 */
[----:B0-----:R-:W-:Y:S01]  /*2770*/  FADD.FTZ R9, R26, R27 ;  /* 0x0000001b1a097221 */ /* 0x001fe20000010000 */
[----:B---3--:R-:W-:Y:S02]  /*2780*/  F2FP.BF16.F32.PACK_AB R157, R35, R34 ;  /* 0x00000022239d723e */ /* 0x008fe400000010ff */
[----:B------:R-:W-:-:S04]  /*2790*/  FMNMX.FTZ R6, R69, R6, !PT ;  /* 0x0000000645067209 */ /* 0x000fc80007810000 */
[----:B------:R-:W0:Y:S01]  /*27a0*/  MUFU.EX2 R39, R39 ;  /* 0x0000002700277308 */ /* 0x000e220000000800 */
[----:B------:R-:W2:Y:S07]  /*27b0*/  SHFL.BFLY PT, R7, R6, 0x2, 0x1f ;  /* 0x0c401f0006077f89 */ /* 0x000eae00000e0000 */
[----:B------:R-:W-:Y:S08]  /*27c0*/  MUFU.EX2 R42, R42 ;  /* 0x0000002a002a7308 */ /* 0x000ff00000000800 */
[----:B------:R-:W3:Y:S01]  /*27d0*/  MUFU.EX2 R43, R43 ;  /* 0x0000002b002b7308 */ /* 0x000ee20000000800 */
[----:B0-----:R-:W-:-:S07]  /*27e0*/  F2FP.BF16.F32.PACK_AB R159, R39, R38 ;  /* 0x00000026279f723e */ /* 0x001fce00000010ff */
[----:B------:R-:W-:Y:S01]  /*27f0*/  MUFU.EX2 R46, R46 ;  /* 0x0000002e002e7308 */ /* 0x000fe20000000800 */
[----:B--2---:R-:W-:-:S05]  /*2800*/  FMNMX.FTZ R7, R6, R7, !PT ;  /* 0x0000000706077209 */ /* 0x004fca0007810000 */
[----:B------:R-:W0:Y:S02]  /*2810*/  SHFL.BFLY PT, R8, R7, 0x1, 0x1f ;  /* 0x0c201f0007087f89 */ /* 0x000e2400000e0000 */
[----:B------:R-:W2:Y:S01]  /*2820*/  MUFU.EX2 R47, R47 ;  /* 0x0000002f002f7308 */ /* 0x000ea20000000800 */
[----:B---3--:R-:W-:-:S07]  /*2830*/  F2FP.BF16.F32.PACK_AB R161, R43, R42 ;  /* 0x0000002a2ba1723e */ /* 0x008fce00000010ff */
[----:B------:R-:W-:Y:S08]  /*2840*/  MUFU.EX2 R50, R50 ;  /* 0x0000003200327308 */ /* 0x000ff00000000800 */
[----:B------:R-:W3:Y:S01]  /*2850*/  MUFU.EX2 R51, R51 ;  /* 0x0000003300337308 */ /* 0x000ee20000000800 */
[----:B--2---:R-:W-:Y:S02]  /*2860*/  F2FP.BF16.F32.PACK_AB R163, R47, R46 ;  /* 0x0000002e2fa3723e */ /* 0x004fe400000010ff */
[----:B0-----:R-:W-:-:S05]  /*2870*/  FMNMX.FTZ R8, R7, R8, !PT ;  /* 0x0000000807087209 */ /* 0x001fca0007810000 */
[----:B------:R-:W-:Y:S01]  /*2880*/  MUFU.EX2 R54, R54 ;  /* 0x0000003600367308 */ /* 0x000fe20000000800 */
[C---:B------:R-:W-:Y:S01]  /*2890*/  FSETP.NEU.FTZ.AND P2, PT, R8.reuse, -INF , PT ;  /* 0xff8000000800780b */ /* 0x040fe20003f5d000 */
[----:B------:R-:W-:-:S05]  /*28a0*/  FMUL.FTZ R6, R8, UR7 ;  /* 0x0000000708067c20 */ /* 0x000fca0008410000 */
[----:B------:R-:W-:Y:S01]  /*28b0*/  FSEL R7, R6, RZ, P2 ;  /* 0x000000ff06077208 */ /* 0x000fe20001000000 */
[----:B------:R-:W-:Y:S01]  /*28c0*/  FADD.FTZ R6, R30, R9 ;  /* 0x000000091e067221 */ /* 0x000fe20000010000 */
[----:B------:R-:W-:Y:S01]  /*28d0*/  ISETP.NE.AND P2, PT, R11, RZ, PT ;  /* 0x000000ff0b00720c */ /* 0x000fe20003f45270 */
[----:B------:R-:W-:Y:S01]  /*28e0*/  MUFU.EX2 R55, R55 ;  /* 0x0000003700377308 */ /* 0x000fe20000000800 */
        /* <DEDUP_REMOVED lines=8> */
[----:B------:R-:W-:Y:S01]  /*2970*/  FADD.FTZ R9, R31, R6 ;  /* 0x000000061f097221 */ /* 0x000fe20000010000 */
[--C-:B------:R-:W-:Y:S01]  /*2980*/  FFMA.FTZ R36, R36, UR7, -R7.reuse ;  /* 0x0000000724247c23 */ /* 0x100fe20008010807 */
[--C-:B------:R-:W-:Y:S01]  /*2990*/  FFMA.FTZ R37, R37, UR7, -R7.reuse ;  /* 0x0000000725257c23 */ /* 0x100fe20008010807 */
[----:B------:R-:W-:Y:S01]  /*29a0*/  FFMA.FTZ R40, R40, UR7, -R7 ;  /* 0x0000000728287c23 */ /* 0x000fe20008010807 */
[----:B------:R-:W-:Y:S01]  /*29b0*/  FADD.FTZ R6, R34, R9 ;  /* 0x0000000922067221 */ /* 0x000fe20000010000 */
[--C-:B------:R-:W-:Y:S01]  /*29c0*/  FFMA.FTZ R41, R41, UR7, -R7.reuse ;  /* 0x0000000729297c23 */ /* 0x100fe20008010807 */
[--C-:B------:R-:W-:Y:S01]  /*29d0*/  FFMA.FTZ R44, R44, UR7, -R7.reuse ;  /* 0x000000072c2c7c23 */ /* 0x100fe20008010807 */
[----:B------:R-:W0:Y:S01]  /*29e0*/  MUFU.EX2 R25, R25 ;  /* 0x0000001900197308 */ /* 0x000e220000000800 */
[----:B------:R-:W-:Y:S01]  /*29f0*/  FADD.FTZ R13, R35, R6 ;  /* 0x00000006230d7221 */ /* 0x000fe20000010000 */
[--C-:B------:R-:W-:Y:S01]  /*2a00*/  FFMA.FTZ R45, R45, UR7, -R7.reuse ;  /* 0x000000072d2d7c23 */ /* 0x100fe20008010807 */
[----:B------:R-:W-:Y:S01]  /*2a10*/  FFMA.FTZ R48, R48, UR7, -R7 ;  /* 0x0000000730307c23 */ /* 0x000fe20008010807 */
[----:B------:R-:W-:Y:S01]  /*2a20*/  IADD3 R9, -R2, 0xb, RZ ;  /* 0x0000000b02097810 */ /* 0x000fe20007ffe1ff */
[----:B------:R-:W-:Y:S01]  /*2a30*/  FADD.FTZ R12, R38, R13 ;  /* 0x0000000d260c7221 */ /* 0x000fe20000010000 */
[--C-:B------:R-:W-:Y:S01]  /*2a40*/  FFMA.FTZ R49, R49, UR7, -R7.reuse ;  /* 0x0000000731317c23 */ /* 0x100fe20008010807 */
[--C-:B------:R-:W-:Y:S01]  /*2a50*/  FFMA.FTZ R52, R52, UR7, -R7.reuse ;  /* 0x0000000734347c23 */ /* 0x100fe20008010807 */
[----:B------:R-:W2:Y:S01]  /*2a60*/  MUFU.EX2 R28, R28 ;  /* 0x0000001c001c7308 */ /* 0x000ea20000000800 */
[----:B------:R-:W-:Y:S01]  /*2a70*/  FADD.FTZ R15, R39, R12 ;  /* 0x0000000c270f7221 */ /* 0x000fe20000010000 */
[--C-:B------:R-:W-:Y:S01]  /*2a80*/  FFMA.FTZ R53, R53, UR7, -R7.reuse ;  /* 0x0000000735357c23 */ /* 0x100fe20008010807 */
[--C-:B------:R-:W-:Y:S01]  /*2a90*/  FFMA.FTZ R56, R56, UR7, -R7.reuse ;  /* 0x0000000738387c23 */ /* 0x100fe20008010807 */
[----:B------:R-:W-:Y:S01]  /*2aa0*/  FFMA.FTZ R57, R57, UR7, -R7 ;  /* 0x0000000739397c23 */ /* 0x000fe20008010807 */
[----:B------:R-:W-:Y:S01]  /*2ab0*/  FADD.FTZ R14, R42, R15 ;  /* 0x0000000f2a0e7221 */ /* 0x000fe20000010000 */
[--C-:B------:R-:W-:Y:S01]  /*2ac0*/  FFMA.FTZ R60, R60, UR7, -R7.reuse ;  /* 0x000000073c3c7c23 */ /* 0x100fe20008010807 */
[----:B------:R-:W-:Y:S01]  /*2ad0*/  FFMA.FTZ R61, R61, UR7, -R7 ;  /* 0x000000073d3d7c23 */ /* 0x000fe20008010807 */
[----:B------:R-:W3:Y:S01]  /*2ae0*/  MUFU.EX2 R29, R29 ;  /* 0x0000001d001d7308 */ /* 0x000ee20000000800 */
[----:B0-----:R-:W-:Y:S01]  /*2af0*/  FADD.FTZ R11, R24, R25 ;  /* 0x00000019180b7221 */ /* 0x001fe20000010000 */
[----:B------:R-:W-:Y:S01]  /*2b00*/  FADD.FTZ R15, R43, R14 ;  /* 0x0000000e2b0f7221 */ /* 0x000fe20000010000 */
[--C-:B------:R-:W-:Y:S01]  /*2b10*/  FFMA.FTZ R64, R64, UR7, -R7.reuse ;  /* 0x0000000740407c23 */ /* 0x100fe20008010807 */
[--C-:B------:R-:W-:Y:S01]  /*2b20*/  FFMA.FTZ R65, R65, UR7, -R7.reuse ;  /* 0x0000000741417c23 */ /* 0x100fe20008010807 */
[----:B------:R-:W-:Y:S01]  /*2b30*/  FFMA.FTZ R68, R68, UR7, -R7 ;  /* 0x0000000744447c23 */ /* 0x000fe20008010807 */
[----:B------:R-:W-:Y:S01]  /*2b40*/  FADD.FTZ R14, R46, R15 ;  /* 0x0000000f2e0e7221 */ /* 0x000fe20000010000 */
[----:B------:R-:W-:Y:S01]  /*2b50*/  FFMA.FTZ R69, R69, UR7, -R7 ;  /* 0x0000000745457c23 */ /* 0x000fe20008010807 */
[----:B------:R-:W0:Y:S01]  /*2b60*/  MUFU.EX2 R32, R32 ;  /* 0x0000002000207308 */ /* 0x000e220000000800 */
[----:B--2---:R-:W-:Y:S01]  /*2b70*/  FADD.FTZ R6, R28, R11 ;  /* 0x0000000b1c067221 */ /* 0x004fe20000010000 */
[----:B------:R-:W-:-:S02]  /*2b80*/  IMAD.U32 R11, RZ, RZ, UR39 ;  /* 0x00000027ff0b7e24 */ /* 0x000fc4000f8e00ff */
[----:B------:R-:W-:Y:S01]  /*2b90*/  FADD.FTZ R15, R47, R14 ;  /* 0x0000000e2f0f7221 */ /* 0x000fe20000010000 */
[----:B------:R-:W-:Y:S02]  /*2ba0*/  F2FP.BF16.F32.PACK_AB R167, R55, R54 ;  /* 0x0000003637a7723e */ /* 0x000fe400000010ff */
[----:B------:R-:W-:Y:S01]  /*2bb0*/  F2FP.BF16.F32.PACK_AB R152, R25, R24 ;  /* 0x000000181998723e */ /* 0x000fe200000010ff */
[----:B------:R-:W2:Y:S01]  /*2bc0*/  MUFU.EX2 R33, R33 ;  /* 0x0000002100217308 */ /* 0x000ea20000000800 */
[----:B---3--:R-:W-:Y:S01]  /*2bd0*/  FADD.FTZ R13, R29, R6 ;  /* 0x000000061d0d7221 */ /* 0x008fe20000010000 */
[----:B------:R-:W-:Y:S01]  /*2be0*/  @!P2 VIADD R6, R11, 0x22840 ;  /* 0x000228400b06a836 */ /* 0x000fe20000000000 */
[----:B------:R-:W-:-:S04]  /*2bf0*/  F2FP.BF16.F32.PACK_AB R154, R29, R28 ;  /* 0x0000001c1d9a723e */ /* 0x000fc800000010ff */
[----:B------:R-:W-:Y:S01]  /*2c00*/  @!P2 PRMT R6, RZ, 0x654, R6 ;  /* 0x00000654ff06a816 */ /* 0x000fe20000000006 */
[----:B------:R-:W3:Y:S01]  /*2c10*/  MUFU.EX2 R36, R36 ;  /* 0x0000002400247308 */ /* 0x000ee20000000800 */
[----:B0-----:R-:W-:Y:S01]  /*2c20*/  FADD.FTZ R12, R32, R13 ;  /* 0x0000000d200c7221 */ /* 0x001fe20000010000 */
[----:B------:R0:W-:Y:S06]  /*2c30*/  BAR.ARV R9, 0x100 ;  /* 0x000400090000751d */ /* 0x0001ec0000002000 */
[----:B------:R-:W4:Y:S01]  /*2c40*/  MUFU.EX2 R37, R37 ;  /* 0x0000002500257308 */ /* 0x000f220000000800 */
[C---:B--2---:R-:W-:Y:S01]  /*2c50*/  FADD.FTZ R13, R33.reuse, R12 ;  /* 0x0000000c210d7221 */ /* 0x044fe20000010000 */
[----:B------:R2:W-:Y:S01]  /*2c60*/  @!P2 SYNCS.ARRIVE.TRANS64.RED.A1T0 RZ, [R6+URZ], RZ ;  /* 0x000000ff06ffa9a7 */ /* 0x0005e2000810043f */
[----:B------:R-:W-:-:S05]  /*2c70*/  F2FP.BF16.F32.PACK_AB R156, R33, R32 ;  /* 0x00000020219c723e */ /* 0x000fca00000010ff */
[----:B------:R-:W2:Y:S01]  /*2c80*/  MUFU.EX2 R40, R40 ;  /* 0x0000002800287308 */ /* 0x000ea20000000800 */
[----:B---3--:R-:W-:-:S07]  /*2c90*/  FADD.FTZ R12, R36, R13 ;  /* 0x0000000d240c7221 */ /* 0x008fce0000010000 */
        /* <DEDUP_REMOVED lines=50> */
[----:B----4-:R-:W-:-:S04]  /*2fc0*/  FADD.FTZ R12, R70, R13 ;  /* 0x0000000d460c7221 */ /* 0x010fc80000010000 */
[C---:B------:R-:W-:Y:S01]  /*2fd0*/  FADD.FTZ R7, R175.reuse, R12 ;  /* 0x0000000caf077221 */ /* 0x040fe20000010000 */
[----:B------:R-:W-:Y:S02]  /*2fe0*/  F2FP.BF16.F32.PACK_AB R175, R175, R70 ;  /* 0x00000046afaf723e */ /* 0x000fe400000010ff */
[----:B------:R-:W4:Y:S01]  /*2ff0*/  MUFU.EX2 R65, R65 ;  /* 0x0000004100417308 */ /* 0x000f220000000800 */
[C---:B--2---:R-:W-:Y:S01]  /*3000*/  FADD.FTZ R13, R61.reuse, R6 ;  /* 0x000000063d0d7221 */ /* 0x044fe20000010000 */
[----:B------:R-:W-:-:S06]  /*3010*/  F2FP.BF16.F32.PACK_AB R170, R61, R60 ;  /* 0x0000003c3daa723e */ /* 0x000fcc00000010ff */
[----:B------:R-:W2:Y:S01]  /*3020*/  MUFU.EX2 R68, R68 ;  /* 0x0000004400447308 */ /* 0x000ea20000000800 */
[----:B---3--:R-:W-:-:S07]  /*3030*/  FADD.FTZ R6, R64, R13 ;  /* 0x0000000d40067221 */ /* 0x008fce0000010000 */
[----:B------:R-:W3:Y:S01]  /*3040*/  MUFU.EX2 R69, R69 ;  /* 0x0000004500457308 */ /* 0x000ee20000000800 */
[C---:B----4-:R-:W-:Y:S01]  /*3050*/  FADD.FTZ R13, R65.reuse, R6 ;  /* 0x00000006410d7221 */ /* 0x050fe20000010000 */
[----:B------:R-:W-:-:S03]  /*3060*/  F2FP.BF16.F32.PACK_AB R172, R65, R64 ;  /* 0x0000004041ac723e */ /* 0x000fc600000010ff */
[----:B--2---:R-:W-:-:S04]  /*3070*/  FADD.FTZ R6, R68, R13 ;  /* 0x0000000d44067221 */ /* 0x004fc80000010000 */
[C---:B---3--:R-:W-:Y:S01]  /*3080*/  FADD.FTZ R6, R69.reuse, R6 ;  /* 0x0000000645067221 */ /* 0x048fe20000010000 */
[----:B------:R-:W-:Y:S01]  /*3090*/  F2FP.BF16.F32.PACK_AB R174, R69, R68 ;  /* 0x0000004445ae723e */ /* 0x000fe200000010ff */
[----:B0-----:R-:W-:Y:S06]  /*30a0*/  @!P0 BRA `(.L_x_13095) ;  /* 0x0000000000048947 */ /* 0x001fec0003800000 */
[----:B------:R-:W-:Y:S01]  /*30b0*/  BPT.TRAP 0x1 ;  /* 0x000000040000795c */ /* 0x000fe20000300000 */
.L_x_13095:
[----:B------:R0:W2:Y:S01]  /*30c0*/  SYNCS.PHASECHK.TRANS64.TRYWAIT P3, [UR39+0x22850], R10 ;  /* 0x0228500aff0075a7 */ /* 0x0000a20008060167 */
[----:B------:R-:W-:Y:S05]  /*30d0*/  @!P0 BRA `(.L_x_13096) ;  /* 0x0000000000048947 */ /* 0x000fea0003800000 */
[----:B------:R-:W-:Y:S01]  /*30e0*/  BPT.TRAP 0x1 ;  /* 0x000000040000795c */ /* 0x000fe20000300000 */
.L_x_13096:
[----:B--2---:R-:W-:Y:S05]  /*30f0*/  @P3 BRA `(.L_x_13097) ;  /* 0x0000000000083947 */ /* 0x004fea0003800000 */
[----:B------:R-:W2:Y:S02]  /*3100*/  SYNCS.PHASECHK.TRANS64.TRYWAIT P3, [UR39+0x22850], R10 ;  /* 0x0228500aff0075a7 */ /* 0x000ea40008060167 */
[----:B--2---:R-:W-:Y:S05]  /*3110*/  @!P3 BRA `(.L_x_13098) ;  /* 0x000000b00050b947 */ /* 0x004fea0003800000 */
.L_x_13097:
[----:B------:R3:W-:Y:S01]  /*3120*/  BAR.SYNC.DEFER_BLOCKING R0, 0x100 ;  /* 0x000400000000751d */ /* 0x0007e20000010000 */
[----:B------:R-:W-:Y:S01]  /*3130*/  UIADD3 UR4, UR39, 0x400, URZ ;  /* 0x0000040027047890 */ /* 0x000fe2000fffe03f */
[----:B--2---:R-:W-:Y:S01]  /*3140*/  @!P2 VIADD R11, R11, 0x22860 ;  /* 0x000228600b0ba836 */ /* 0x004fe20000000000 */
[----:B------:R-:W-:Y:S02]  /*3150*/  UIADD3 UR26, UR41, -0x2, URZ ;  /* 0xfffffffe291a7890 */ /* 0x000fe4000fffe03f */
[----:B------:R-:W-:Y:S01]  /*3160*/  USHF.R.U32.HI UR4, URZ, 0x4, UR4 ;  /* 0x000000043f047899 */ /* 0x000fe20008011604 */
[----:B------:R-:W-:Y:S01]  /*3170*/  UMOV UR15, 0x40000040 ;  /* 0x40000040000f7882 */ /* 0x000fe20000000000 */
[----:B------:R-:W-:Y:S02]  /*3180*/  @!P2 PRMT R11, RZ, 0x654, R11 ;  /* 0x00000654ff0ba816 */ /* 0x000fe4000000000b */
[----:B------:R-:W-:-:S04]  /*3190*/  ULOP3.LUT UR4, UR4, 0x3fff, URZ, 0xc0, !UPT ;  /* 0x00003fff04047892 */ /* 0x000fc8000f8ec03f */
[----:B------:R-:W-:-:S04]  /*31a0*/  ULOP3.LUT UR24, UR4, 0x3000000, URZ, 0xfc, !UPT ;  /* 0x0300000004187892 */ /* 0x000fc8000f8efc3f */
        /* <DEDUP_REMOVED lines=34> */
[----:B------:R-:W2:Y:S02]  /*33d0*/  S2UR UR4, SR_CTAID.X ;  /* 0x00000000000479c3 */ /* 0x000ea40000002500 */
[----:B--2---:R-:W-:-:S03]  /*33e0*/  USHF.L.U32 UR10, UR4, 0x7, URZ ;  /* 0x00000007040a7899 */ /* 0x004fc6000800063f */
[----:B------:R-:W-:Y:S02]  /*33f0*/  @UP0 ULDC UR4, c[0x0][0x44c] ;  /* 0x0001130000040ab9 */ /* 0x000fe40000000800 */
[----:B------:R-:W-:Y:S01]  /*3400*/  UIMAD.WIDE.U32 UR4, UR10, UR4, URZ ;  /* 0x000000040a0472a5 */ /* 0x000fe2000f8e003f */
[----:B------:R-:W-:Y:S02]  /*3410*/  WARPGROUP.DEPBAR.LE gsb0, 0x0 ;  /* 0x00008000000079c5 */ /* 0x000fe40000010000 */
[----:B------:R-:W-:-:S15]  /*3420*/  WARPGROUP.ARRIVE ;  /* 0x00000000000079c5 */ /* 0x000fde0000000000 */
[----:B------:R-:W-:Y:S01]  /*3430*/  HGMMA.64x256x16.F32.BF16 R24, R172, gdesc[UR12].tnspB, R24, gsb0 ;  /* 0x43e0000cac187df0 */ /* 0x000fe20008001818 */
[----:B------:R-:W-:Y:S02]  /*3440*/  @UP0 ULDC UR14, c[0x0][0x450] ;  /* 0x00011400000e0ab9 */ /* 0x000fe40000000800 */
[----:B------:R-:W-:-:S04]  /*3450*/  @UP0 USHF.R.U32.HI UR10, URZ, UR14, UR5 ;  /* 0x0000000e3f0a0299 */ /* 0x000fc80008011605 */
[----:B------:R-:W-:-:S04]  /*3460*/  UIADD3 UR4, UR10, -UR11, UR40 ;  /* 0x8000000b0a047290 */ /* 0x000fc8000fffe028 */
[----:B------:R-:W-:-:S04]  /*3470*/  UIMAD.WIDE UR4, UR4, 0x2aaaaaab, URZ ;  /* 0x2aaaaaab040478a5 */ /* 0x000fc8000f8e023f */
[----:B------:R-:W-:-:S04]  /*3480*/  USHF.R.U32.HI UR4, URZ, 0x1f, UR5 ;  /* 0x0000001f3f047899 */ /* 0x000fc80008011605 */
[----:B------:R-:W-:-:S03]  /*3490*/  ULEA.HI.SX32 UR4, UR5, UR4, 0x1c ;  /* 0x0000000405047291 */ /* 0x000fc6000f8fe23f */
[----:B------:R-:W-:Y:S01]  /*34a0*/  UMOV UR5, URZ ;  /* 0x0000003f00057c82 */ /* 0x000fe20008000000 */
[----:B------:R-:W-:-:S04]  /*34b0*/  UISETP.LT.AND UP1, UPT, UR38, UR4, UPT ;  /* 0x000000042600728c */ /* 0x000fc8000bf21270 */
[----:B------:R-:W-:-:S03]  /*34c0*/  USEL UR25, UR38, UR4, !UP1 ;  /* 0x0000000426197287 */ /* 0x000fc6000c800000 */
[----:B------:R-:W-:Y:S01]  /*34d0*/  UMOV UR4, URZ ;  /* 0x0000003f00047c82 */ /* 0x000fe20008000000 */
[----:B------:R-:W-:-:S06]  /*34e0*/  UISETP.GE.AND UP1, UPT, UR26, UR25, UPT ;  /* 0x000000191a00728c */ /* 0x000fcc000bf26270 */
[----:B------:R-:W-:Y:S01]  /*34f0*/  PLOP3.LUT P3, PT, PT, PT, UP1, 0x80, 0x0 ;  /* 0x000000000000781c */ /* 0x000fe20003f6f018 */
[----:B------:R-:W-:Y:S02]  /*3500*/  WARPGROUP.DEPBAR.LE gsb0, 0x0 ;  /* 0x00008000000079c5 */ /* 0x000fe40000010000 */
[----:B------:R3:W-:Y:S10]  /*3510*/  @!P2 SYNCS.ARRIVE.TRANS64.RED.A1T0 RZ, [R11+URZ], RZ ;  /* 0x000000ff0bffa9a7 */ /* 0x0007f4000810043f */
[----:B---3--:R-:W-:Y:S05]  /*3520*/  @!P3 BRA `(.L_x_13099) ;  /* 0x000000240010b947 */ /* 0x008fea0003800000 */
[----:B------:R-:W-:Y:S01]  /*3530*/  IMAD.MOV.U32 R11, RZ, RZ, R5 ;  /* 0x000000ffff0b7224 */ /* 0x000fe200078e0005 */
[----:B------:R-:W-:Y:S01]  /*3540*/  MOV R12, R8 ;  /* 0x00000008000c7202 */ /* 0x000fe20000000f00 */
[----:B------:R-:W-:Y:S01]  /*3550*/  UMOV UR4, URZ ;  /* 0x0000003f00047c82 */ /* 0x000fe20008000000 */
[----:B------:R-:W-:Y:S01]  /*3560*/  UMOV UR5, URZ ;  /* 0x0000003f00057c82 */ /* 0x000fe20008000000 */
[----:B------:R-:W-:Y:S01]  /*3570*/  ULDC UR27, c[0x0][0x288] ;  /* 0x0000a200001b7ab9 */ /* 0x000fe20000000800 */
[----:B------:R-:W-:Y:S01]  /*3580*/  ULDC UR28, c[0x0][0x2f0] ;  /* 0x0000bc00001c7ab9 */ /* 0x000fe20000000800 */
[----:B------:R-:W-:-:S05]  /*3590*/  ULDC UR7, c[0x0][0x988] ;  /* 0x0002620000077ab9 */ /* 0x000fca0000000800 */
.L_x_13108:
[----:B------:R-:W-:-:S04]  /*35a0*/  UIADD3 UR5, UR5, 0x1, URZ ;  /* 0x0000000105057890 */ /* 0x000fc8000fffe03f */
[----:B------:R-:W-:-:S04]  /*35b0*/  UISETP.NE.AND UP1, UPT, UR5, 0x2, UPT ;  /* 0x000000020500788c */ /* 0x000fc8000bf25270 */
[----:B------:R-:W-:Y:S02]  /*35c0*/  USEL UR10, URZ, 0x1, UP1 ;  /* 0x000000013f0a7887 */ /* 0x000fe40008800000 */
[----:B------:R-:W-:Y:S02]  /*35d0*/  USEL UR5, UR5, URZ, UP1 ;  /* 0x0000003f05057287 */ /* 0x000fe40008800000 */
[----:B------:R-:W-:Y:S01]  /*35e0*/  ULOP3.LUT UR4, UR4, UR10, URZ, 0x3c, !UPT ;  /* 0x0000000a04047292 */ /* 0x000fe2000f8e3c3f */
[----:B---3--:R-:W-:Y:S11]  /*35f0*/  @!P0 BRA `(.L_x_13100) ;  /* 0x0000000000048947 */ /* 0x008ff60003800000 */
[----:B------:R-:W-:Y:S01]  /*3600*/  BPT.TRAP 0x1 ;  /* 0x000000040000795c */ /* 0x000fe20000300000 */
.L_x_13100:
[----:B------:R-:W-:Y:S01]  /*3610*/  ULEA UR29, UR5, UR39, 0x3 ;  /* 0x00000027051d7291 */ /* 0x000fe2000f8e183f */
[----:B01----:R-:W-:-:S05]  /*3620*/  IMAD.U32 R10, RZ, RZ, UR4 ;  /* 0x00000004ff0a7e24 */ /* 0x003fca000f8e00ff */
[----:B------:R-:W-:-:S04]  /*3630*/  SHF.L.U32 R10, R10, 0x1f, RZ ;  /* 0x0000001f0a0a7819 */ /* 0x000fc800000006ff */
[----:B------:R0:W1:Y:S01]  /*3640*/  SYNCS.PHASECHK.TRANS64.TRYWAIT P3, [UR29+0x22830], R10 ;  /* 0x0228300aff0075a7 */ /* 0x000062000806015d */
[----:B------:R-:W-:Y:S05]  /*3650*/  @!P0 BRA `(.L_x_13101) ;  /* 0x0000000000048947 */ /* 0x000fea0003800000 */
[----:B------:R-:W-:Y:S01]  /*3660*/  BPT.TRAP 0x1 ;  /* 0x000000040000795c */ /* 0x000fe20000300000 */
.L_x_13101:
[----:B-1----:R-:W-:Y:S05]  /*3670*/  @P3 BRA `(.L_x_13102) ;  /* 0x0000000000083947 */ /* 0x002fea0003800000 */
[----:B------:R-:W1:Y:S02]  /*3680*/  SYNCS.PHASECHK.TRANS64.TRYWAIT P3, [UR29+0x22830], R10 ;  /* 0x0228300aff0075a7 */ /* 0x000e64000806015d */
[----:B-1----:R-:W-:Y:S05]  /*3690*/  @!P3 BRA `(.L_x_13103) ;  /* 0x000000ac0004b947 */ /* 0x002fea0003800000 */
.L_x_13102:
[----:B------:R-:W-:Y:S01]  /*36a0*/  UIMAD UR10, UR5, 0x300, UR6 ;  /* 0x00000300050a78a4 */ /* 0x000fe2000f8e0206 */
[----:B------:R-:W-:Y:S01]  /*36b0*/  WARPGROUP.ARRIVE ;  /* 0x00000000000079c5 */ /* 0x000fe20000000000 */
[----:B------:R-:W-:Y:S01]  /*36c0*/  UMOV UR11, 0x40000040 ;  /* 0x40000040000b7882 */ /* 0x000fe20000000000 */
[----:B------:R-:W-:Y:S01]  /*36d0*/  UMOV UR15, 0x40000040 ;  /* 0x40000040000f7882 */ /* 0x000fe20000000000 */
[----:B------:R-:W-:Y:S01]  /*36e0*/  UIADD3 UR14, UR10, 0x2, URZ ;  /* 0x000000020a0e7890 */ /* 0x000fe2000fffe03f */
[----:B------:R-:W-:Y:S01]  /*36f0*/  IMAD.MOV.U32 R13, RZ, RZ, R4 ;  /* 0x000000ffff0d7224 */ /* 0x000fe200078e0004 */
[----:B------:R-:W-:Y:S01]  /*3700*/  UIADD3 UR18, UR10, 0x4, URZ ;  /* 0x000000040a127890 */ /* 0x000fe2000fffe03f */
[----:B------:R-:W-:Y:S01]  /*3710*/  IMAD.MOV.U32 R8, RZ, RZ, -0x2 ;  /* 0xfffffffeff087424 */ /* 0x000fe200078e00ff */
[----:B------:R-:W-:Y:S01]  /*3720*/  UMOV UR19, 0x40000040 ;  /* 0x4000004000137882 */ /* 0x000fe20000000000 */
[----:B------:R-:W-:Y:S01]  /*3730*/  HGMMA.64x96x16.F32.BF16 R152, gdesc[UR8], RZ, !UPT, gsb0 ;  /* 0x01600000089879f0 */ /* 0x000fe2000c0018ff */
[----:B------:R-:W-:Y:S01]  /*3740*/  UIADD3 UR22, UR10, 0x6, URZ ;  /* 0x000000060a167890 */ /* 0x000fe2000fffe03f */
[----:B------:R-:W-:Y:S01]  /*3750*/  IMAD.U32 R9, RZ, RZ, UR28 ;  /* 0x0000001cff097e24 */ /* 0x000fe2000f8e00ff */
[----:B------:R-:W-:Y:S01]  /*3760*/  UMOV UR23, 0x40000040 ;  /* 0x4000004000177882 */ /* 0x000fe20000000000 */
[----:B------:R-:W-:-:S02]  /*3770*/  @UP0 ULDC UR10, c[0x0][0x44c] ;  /* 0x00011300000a0ab9 */ /* 0x000fc40000000800 */
[----:B-1----:R-:W-:Y:S01]  /*3780*/  @P1 IMAD.HI.U32 R5, R4, UR10, RZ ;  /* 0x0000000a04051c27 */ /* 0x002fe2000f8e00ff */
[----:B------:R-:W-:-:S04]  /*3790*/  @UP0 ULDC UR10, c[0x0][0x450] ;  /* 0x00011400000a0ab9 */ /* 0x000fc80000000800 */
[----:B------:R-:W-:Y:S01]  /*37a0*/  @P1 SHF.R.U32.HI R13, RZ, UR10, R5 ;  /* 0x0000000aff0d1c19 */ /* 0x000fe20008011605 */
[----:B------:R-:W-:Y:S02]  /*37b0*/  UMOV UR10, 0x1 ;  /* 0x00000001000a7882 */ /* 0x000fe40000000000 */
[----:B------:R-:W-:Y:S02]  /*37c0*/  UIMAD UR10, UR26, -0x60, UR10 ;  /* 0xffffffa01a0a78a4 */ /* 0x000fe4000f8e020a */
[----:B------:R-:W1:Y:S04]  /*37d0*/  SHFL.IDX PT, R5, R13, 0x1, 0x1c1f ;  /* 0x003c1f000d057f89 */ /* 0x000e6800000e0000 */
[----:B------:R-:W-:-:S04]  /*37e0*/  IMAD R8, R3, R8, UR10 ;  /* 0x0000000a03087e24 */ /* 0x000fc8000f8e0208 */
[----:B------:R-:W-:-:S05]  /*37f0*/  IMAD R8, R9, UR36, R8 ;  /* 0x0000002409087c24 */ /* 0x000fca000f8e0208 */
[----:B-1----:R-:W-:-:S04]  /*3800*/  IADD3 R5, R5, -UR27, R8 ;  /* 0x8000001b05057c10 */ /* 0x002fc8000fffe008 */
[C---:B------:R-:W-:Y:S02]  /*3810*/  ISETP.GT.AND P3, PT, R5.reuse, RZ, PT ;  /* 0x000000ff0500720c */ /* 0x040fe40003f64270 */
        /* <DEDUP_REMOVED lines=80> */
[----:B------:R-:W1:Y:S02]  /*3d20*/  SHFL.IDX PT, R5, R13, RZ, 0x1c1f ;  /* 0x001c1fff0d057589 */ /* 0x000e6400000e0000 */
[----:B------:R-:W-:-:S05]  /*3d30*/  FMNMX.FTZ R14, R199, R14, !PT ;  /* 0x0000000ec70e7209 */ /* 0x000fca0007810000 */
[----:B------:R-:W2:Y:S01]  /*3d40*/  SHFL.BFLY PT, R9, R14, 0x2, 0x1f ;  /* 0x0c401f000e097f89 */ /* 0x000ea200000e0000 */
[----:B-1----:R-:W-:-:S04]  /*3d50*/  IADD3 R8, R5, -UR27, R8 ;  /* 0x8000001b05087c10 */ /* 0x002fc8000fffe008 */
[C---:B------:R-:W-:Y:S02]  /*3d60*/  ISETP.GT.AND P3, PT, R8.reuse, RZ, PT ;  /* 0x000000ff0800720c */ /* 0x040fe40003f64270 */
[----:B------:R-:W-:Y:S02]  /*3d70*/  ISETP.GT.AND P4, PT, R8, 0x1, PT ;  /* 0x000000010800780c */ /* 0x000fe40003f84270 */
[----:B--2---:R-:W-:Y:S02]  /*3d80*/  FMNMX.FTZ R15, R14, R9, !PT ;  /* 0x000000090e0f7209 */ /* 0x004fe40007810000 */
[----:B------:R-:W-:Y:S02]  /*3d90*/  FSEL R9, R152, -INF , P3 ;  /* 0xff80000098097808 */ /* 0x000fe40001800000 */
[----:B------:R-:W-:Y:S01]  /*3da0*/  ISETP.GT.AND P5, PT, R8, 0x8, PT ;  /* 0x000000080800780c */ /* 0x000fe20003fa4270 */
[----:B------:R-:W1:Y:S01]  /*3db0*/  SHFL.BFLY PT, R16, R15, 0x1, 0x1f ;  /* 0x0c201f000f107f89 */ /* 0x000e6200000e0000 */
[----:B------:R-:W-:-:S02]  /*3dc0*/  FSEL R13, R153, -INF , P4 ;  /* 0xff800000990d7808 */ /* 0x000fc40002000000 */
[----:B------:R-:W-:Y:S02]  /*3dd0*/  FMNMX.FTZ R14, R9, R12, !PT ;  /* 0x0000000c090e7209 */ /* 0x000fe40007810000 */
[----:B------:R-:W-:Y:S02]  /*3de0*/  ISETP.GT.AND P3, PT, R8, 0x9, PT ;  /* 0x000000090800780c */ /* 0x000fe40003f64270 */
[----:B------:R-:W-:Y:S02]  /*3df0*/  FSEL R156, R156, -INF , P5 ;  /* 0xff8000009c9c7808 */ /* 0x000fe40002800000 */
[----:B------:R-:W-:Y:S02]  /*3e00*/  FMNMX.FTZ R23, R13, R14, !PT ;  /* 0x0000000e0d177209 */ /* 0x000fe40007810000 */
[----:B------:R-:W-:Y:S02]  /*3e10*/  ISETP.GT.AND P5, PT, R8, 0x10, PT ;  /* 0x000000100800780c */ /* 0x000fe40003fa4270 */
[----:B------:R-:W-:-:S02]  /*3e20*/  FMNMX.FTZ R14, R156, R23, !PT ;  /* 0x000000179c0e7209 */ /* 0x000fc40007810000 */
[----:B------:R-:W-:Y:S02]  /*3e30*/  FSEL R160, R160, -INF , P5 ;  /* 0xff800000a0a07808 */ /* 0x000fe40002800000 */
[----:B------:R-:W-:-:S04]  /*3e40*/  ISETP.GT.AND P5, PT, R8, 0x18, PT ;  /* 0x000000180800780c */ /* 0x000fc80003fa4270 */
[----:B------:R-:W-:Y:S02]  /*3e50*/  FSEL R164, R164, -INF , P5 ;  /* 0xff800000a4a47808 */ /* 0x000fe40002800000 */
[C---:B------:R-:W-:Y:S02]  /*3e60*/  ISETP.GT.AND P5, PT, R8.reuse, 0x20, PT ;  /* 0x000000200800780c */ /* 0x040fe40003fa4270 */
[----:B-1----:R-:W-:Y:S02]  /*3e70*/  FMNMX.FTZ R5, R15, R16, !PT ;  /* 0x000000100f057209 */ /* 0x002fe40007810000 */
[----:B------:R-:W-:Y:S02]  /*3e80*/  FSEL R15, R157, -INF , P3 ;  /* 0xff8000009d0f7808 */ /* 0x000fe40001800000 */
[C---:B------:R-:W-:Y:S01]  /*3e90*/  FSETP.NEU.FTZ.AND P4, PT, R5.reuse, -INF , PT ;  /* 0xff8000000500780b */ /* 0x040fe20003f9d000 */
[----:B------:R-:W-:Y:S01]  /*3ea0*/  FMUL.FTZ R22, R5, UR7 ;  /* 0x0000000705167c20 */ /* 0x000fe20008410000 */
[----:B------:R-:W-:-:S02]  /*3eb0*/  ISETP.GT.AND P3, PT, R8, 0x11, PT ;  /* 0x000000110800780c */ /* 0x000fc40003f64270 */
[----:B------:R-:W-:Y:S02]  /*3ec0*/  FSEL R168, R168, -INF , P5 ;  /* 0xff800000a8a87808 */ /* 0x000fe40002800000 */
[----:B------:R-:W-:Y:S02]  /*3ed0*/  FSEL R22, R22, RZ, P4 ;  /* 0x000000ff16167208 */ /* 0x000fe40002000000 */
[----:B------:R-:W-:Y:S02]  /*3ee0*/  FSEL R161, R161, -INF , P3 ;  /* 0xff800000a1a17808 */ /* 0x000fe40001800000 */
[----:B------:R-:W-:Y:S01]  /*3ef0*/  ISETP.GT.AND P3, PT, R8, 0x19, PT ;  /* 0x000000190800780c */ /* 0x000fe20003f64270 */
[--C-:B------:R-:W-:Y:S01]  /*3f00*/  FFMA.FTZ R18, R21, UR7, -R22.reuse ;  /* 0x0000000715127c23 */ /* 0x100fe20008010816 */
[----:B------:R-:W-:Y:S01]  /*3f10*/  FMNMX.FTZ R21, R15, R14, !PT ;  /* 0x0000000e0f157209 */ /* 0x000fe20007810000 */
[--C-:B------:R-:W-:Y:S01]  /*3f20*/  FFMA.FTZ R153, R155, UR7, -R22.reuse ;  /* 0x000000079b997c23 */ /* 0x100fe20008010816 */
[----:B------:R-:W-:Y:S01]  /*3f30*/  FSEL R165, R165, -INF , P3 ;  /* 0xff800000a5a57808 */ /* 0x000fe20001800000 */
[--C-:B------:R-:W-:Y:S01]  /*3f40*/  FFMA.FTZ R155, R19, UR7, -R22.reuse ;  /* 0x00000007139b7c23 */ /* 0x100fe20008010816 */
[----:B------:R-:W-:Y:S01]  /*3f50*/  FMNMX.FTZ R16, R160, R21, !PT ;  /* 0x00000015a0107209 */ /* 0x000fe20007810000 */
[----:B------:R1:W-:Y:S01]  /*3f60*/  MUFU.EX2 R14, R18 ;  /* 0x00000012000e7308 */ /* 0x0003e20000000800 */
[C---:B------:R-:W-:Y:S01]  /*3f70*/  ISETP.GT.AND P3, PT, R8.reuse, 0x21, PT ;  /* 0x000000210800780c */ /* 0x040fe20003f64270 */
        /* <DEDUP_REMOVED lines=10> */
[----:B------:R-:W-:Y:S01]  /*4020*/  MUFU.EX2 R153, R153 ;  /* 0x0000009900997308 */ /* 0x000fe20000000800 */
        /* <DEDUP_REMOVED lines=10> */
[----:B------:R-:W-:Y:S01]  /*40d0*/  FSEL R173, R173, -INF , P3 ;  /* 0xff800000adad7808 */ /* 0x000fe20001800000 */
[----:B------:R-:W-:Y:S01]  /*40e0*/  FFMA.FTZ R23, R194, UR7, -R22 ;  /* 0x00000007c2177c23 */ /* 0x000fe20008010816 */
[----:B-1----:R-:W-:-:S02]  /*40f0*/  FMNMX.FTZ R18, R172, R19, !PT ;  /* 0x00000013ac127209 */ /* 0x002fc40007810000 */
        /* <DEDUP_REMOVED lines=8> */
[--C-:B-1----:R-:W-:Y:S01]  /*4180*/  FFMA.FTZ R159, R166, UR7, -R22.reuse ;  /* 0x00000007a69f7c23 */ /* 0x102fe20008010816 */
[----:B------:R-:W-:Y:S01]  /*4190*/  ISETP.GT.AND P3, PT, R8, 0x39, PT ;  /* 0x000000390800780c */ /* 0x000fe20003f64270 */
[----:B------:R-:W-:Y:S01]  /*41a0*/  FFMA.FTZ R166, R187, UR7, -R22 ;  /* 0x00000007bba67c23 */ /* 0x000fe20008010816 */
[----:B------:R-:W-:-:S02]  /*41b0*/  FSEL R180, R180, -INF , P5 ;  /* 0xff800000b4b47808 */ /* 0x000fc40002800000 */
[----:B------:R-:W-:Y:S01]  /*41c0*/  FMNMX.FTZ R17, R177, R18, !PT ;  /* 0x00000012b1117209 */ /* 0x000fe20007810000 */
[----:B------:R-:W-:Y:S01]  /*41d0*/  MUFU.EX2 R159, R159 ;  /* 0x0000009f009f7308 */ /* 0x000fe20000000800 */
[----:B------:R-:W-:Y:S02]  /*41e0*/  ISETP.GT.AND P5, PT, R8, 0x40, PT ;  /* 0x000000400800780c */ /* 0x000fe40003fa4270 */
[----:B------:R-:W-:Y:S02]  /*41f0*/  FSEL R181, R181, -INF , P3 ;  /* 0xff800000b5b57808 */ /* 0x000fe40001800000 */
[----:B------:R-:W-:Y:S02]  /*4200*/  FMNMX.FTZ R20, R180, R17, !PT ;  /* 0x00000011b4147209 */ /* 0x000fe40007810000 */
[----:B------:R-:W-:Y:S01]  /*4210*/  ISETP.GT.AND P3, PT, R8, 0x41, PT ;  /* 0x000000410800780c */ /* 0x000fe20003f64270 */
[----:B------:R1:W-:Y:S01]  /*4220*/  MUFU.EX2 R18, R163 ;  /* 0x000000a300127308 */ /* 0x0003e20000000800 */
[----:B------:R-:W-:-:S02]  /*4230*/  FSEL R184, R184, -INF , P5 ;  /* 0xff800000b8b87808 */ /* 0x000fc40002800000 */
[----:B------:R-:W-:Y:S02]  /*4240*/  FMNMX.FTZ R17, R181, R20, !PT ;  /* 0x00000014b5117209 */ /* 0x000fe40007810000 */
[----:B------:R-:W-:Y:S02]  /*4250*/  ISETP.GT.AND P5, PT, R8, 0x48, PT ;  /* 0x000000480800780c */ /* 0x000fe40003fa4270 */
[----:B------:R-:W-:Y:S01]  /*4260*/  FSEL R185, R185, -INF , P3 ;  /* 0xff800000b9b97808 */ /* 0x000fe20001800000 */
[----:B------:R-:W-:Y:S01]  /*4270*/  MUFU.EX2 R154, R154 ;  /* 0x0000009a009a7308 */ /* 0x000fe20000000800 */
[----:B------:R-:W-:Y:S01]  /*4280*/  FMNMX.FTZ R20, R184, R17, !PT ;  /* 0x00000011b8147209 */ /* 0x000fe20007810000 */
[----:B-1----:R-:W-:Y:S01]  /*4290*/  FFMA.FTZ R163, R174, UR7, -R22 ;  /* 0x00000007aea37c23 */ /* 0x002fe20008010816 */
[----:B------:R-:W-:Y:S02]  /*42a0*/  ISETP.GT.AND P3, PT, R8, 0x49, PT ;  /* 0x000000490800780c */ /* 0x000fe40003f64270 */
[----:B------:R-:W-:-:S02]  /*42b0*/  FSEL R188, R188, -INF , P5 ;  /* 0xff800000bcbc7808 */ /* 0x000fc40002800000 */
[----:B------:R-:W-:Y:S01]  /*42c0*/  FMNMX.FTZ R17, R185, R20, !PT ;  /* 0x00000014b9117209 */ /* 0x000fe20007810000 */
[----:B------:R-:W-:Y:S01]  /*42d0*/  MUFU.EX2 R163, R163 ;  /* 0x000000a300a37308 */ /* 0x000fe20000000800 */
[----:B------:R-:W-:Y:S02]  /*42e0*/  ISETP.GT.AND P5, PT, R8, 0x50, PT ;  /* 0x000000500800780c */ /* 0x000fe40003fa4270 */
[----:B------:R-:W-:Y:S02]  /*42f0*/  FSEL R189, R189, -INF , P3 ;  /* 0xff800000bdbd7808 */ /* 0x000fe40001800000 */
[----:B------:R-:W-:Y:S01]  /*4300*/  FMNMX.FTZ R152, R188, R17, !PT ;  /* 0x00000011bc987209 */ /* 0x000fe20007810000 */
[--C-:B------:R-:W-:Y:S01]  /*4310*/  FFMA.FTZ R17, R170, UR7, -R22.reuse ;  /* 0x00000007aa117c23 */ /* 0x100fe20008010816 */
[----:B------:R-:W-:Y:S01]  /*4320*/  ISETP.GT.AND P3, PT, R8, 0x51, PT ;  /* 0x000000510800780c */ /* 0x000fe20003f64270 */
[----:B------:R1:W-:Y:S01]  /*4330*/  MUFU.EX2 R20, R167 ;  /* 0x000000a700147308 */ /* 0x0003e20000000800 */
[----:B------:R-:W-:Y:S01]  /*4340*/  FSEL R192, R192, -INF , P5 ;  /* 0xff800000c0c07808 */ /* 0x000fe20002800000 */
[----:B------:R-:W-:Y:S01]  /*4350*/  FFMA.FTZ R170, R191, UR7, -R22 ;  /* 0x00000007bfaa7c23 */ /* 0x000fe20008010816 */
[----:B------:R-:W-:-:S02]  /*4360*/  FMNMX.FTZ R19, R189, R152, !PT ;  /* 0x00000098bd137209 */ /* 0x000fc40007810000 */
[----:B------:R-:W-:Y:S02]  /*4370*/  ISETP.GT.AND P5, PT, R8, 0x58, PT ;  /* 0x000000580800780c */ /* 0x000fe40003fa4270 */
[----:B------:R-:W-:Y:S01]  /*4380*/  FSEL R193, R193, -INF , P3 ;  /* 0xff800000c1c17808 */ /* 0x000fe20001800000 */
[----:B------:R-:W-:Y:S01]  /*4390*/  MUFU.EX2 R17, R17 ;  /* 0x0000001100117308 */ /* 0x000fe20000000800 */
[----:B------:R-:W-:Y:S01]  /*43a0*/  FMNMX.FTZ R152, R192, R19, !PT ;  /* 0x00000013c0987209 */ /* 0x000fe20007810000 */
[----:B-1----:R-:W-:Y:S01]  /*43b0*/  FFMA.FTZ R167, R182, UR7, -R22 ;  /* 0x00000007b6a77c23 */ /* 0x002fe20008010816 */
[----:B------:R-:W-:Y:S02]  /*43c0*/  ISETP.GT.AND P3, PT, R8, 0x59, PT ;  /* 0x000000590800780c */ /* 0x000fe40003f64270 */
[----:B------:R-:W-:Y:S02]  /*43d0*/  FSEL R196, R196, -INF , P5 ;  /* 0xff800000c4c47808 */ /* 0x000fe40002800000 */
[----:B------:R-:W-:Y:S01]  /*43e0*/  FMNMX.FTZ R19, R193, R152, !PT ;  /* 0x00000098c1137209 */ /* 0x000fe20007810000 */
[----:B------:R-:W-:Y:S01]  /*43f0*/  MUFU.EX2 R158, R158 ;  /* 0x0000009e009e7308 */ /* 0x000fe20000000800 */
[----:B------:R-:W-:-:S02]  /*4400*/  FSEL R197, R197, -INF , P3 ;  /* 0xff800000c5c57808 */ /* 0x000fc40001800000 */
[----:B------:R-:W-:Y:S01]  /*4410*/  FMNMX.FTZ R8, R196, R19, !PT ;  /* 0x00000013c4087209 */ /* 0x000fe20007810000 */
[----:B------:R-:W-:-:S03]  /*4420*/  FFMA.FTZ R19, R178, UR7, -R22 ;  /* 0x00000007b2137c23 */ /* 0x000fc60008010816 */
[----:B------:R-:W-:Y:S01]  /*4430*/  FMNMX.FTZ R8, R197, R8, !PT ;  /* 0x00000008c5087209 */ /* 0x000fe20007810000 */
[----:B------:R1:W-:Y:S04]  /*4440*/  MUFU.EX2 R152, R171 ;  /* 0x000000ab00987308 */ /* 0x0003e80000000800 */
[----:B------:R-:W2:Y:S04]  /*4450*/  SHFL.BFLY PT, R21, R8, 0x2, 0x1f ;  /* 0x0c401f0008157f89 */ /* 0x000ea800000e0000 */
[----:B------:R-:W-:Y:S01]  /*4460*/  MUFU.EX2 R19, R19 ;  /* 0x0000001300137308 */ /* 0x000fe20000000800 */
[----:B-1----:R-:W-:-:S07]  /*4470*/  FFMA.FTZ R171, R190, UR7, -R22 ;  /* 0x00000007beab7c23 */ /* 0x002fce0008010816 */
[----:B------:R-:W-:Y:S08]  /*4480*/  MUFU.EX2 R167, R167 ;  /* 0x000000a700a77308 */ /* 0x000ff00000000800 */
[----:B------:R-:W-:Y:S01]  /*4490*/  MUFU.EX2 R162, R162 ;  /* 0x000000a200a27308 */ /* 0x000fe20000000800 */
[----:B--2---:R-:W-:Y:S01]  /*44a0*/  FMNMX.FTZ R174, R8, R21, !PT ;  /* 0x0000001508ae7209 */ /* 0x004fe20007810000 */
[----:B------:R-:W-:Y:S01]  /*44b0*/  FFMA.FTZ R21, R186, UR7, -R22 ;  /* 0x00000007ba157c23 */ /* 0x000fe20008010816 */
[----:B------:R-:W-:-:S05]  /*44c0*/  FSEL R186, R5, RZ, P4 ;  /* 0x000000ff05ba7208 */ /* 0x000fca0002000000 */
[----:B------:R-:W-:Y:S01]  /*44d0*/  MUFU.EX2 R166, R166 ;  /* 0x000000a600a67308 */ /* 0x000fe20000000800 */
[----:B------:R-:W1:Y:S01]  /*44e0*/  SHFL.BFLY PT, R175, R174, 0x1, 0x1f ;  /* 0x0c201f00aeaf7f89 */ /* 0x000e6200000e0000 */
[----:B------:R-:W-:-:S04]  /*44f0*/  FADD.FTZ R186, -R186, R11 ;  /* 0x0000000bbaba7221 */ /* 0x000fc80000010100 */
[----:B------:R-:W-:Y:S02]  /*4500*/  FMUL.FTZ R11, R186, UR7 ;  /* 0x00000007ba0b7c20 */ /* 0x000fe40008410000 */
[----:B------:R-:W-:Y:S08]  /*4510*/  MUFU.EX2 R21, R21 ;  /* 0x0000001500157308 */ /* 0x000ff00000000800 */
[----:B------:R-:W2:Y:S08]  /*4520*/  MUFU.EX2 R11, R11 ;  /* 0x0000000b000b7308 */ /* 0x000eb00000000800 */
[----:B------:R-:W-:Y:S01]  /*4530*/  MUFU.EX2 R171, R171 ;  /* 0x000000ab00ab7308 */ /* 0x000fe20000000800 */
[----:B-1----:R-:W-:Y:S01]  /*4540*/  FMNMX.FTZ R8, R174, R175, !PT ;  /* 0x000000afae087209 */ /* 0x002fe20007810000 */
[--C-:B------:R-:W-:Y:S01]  /*4550*/  FFMA.FTZ R175, R198, UR7, -R22.reuse ;  /* 0x00000007c6af7c23 */ /* 0x100fe20008010816 */
[----:B------:R-:W-:-:S02]  /*4560*/  FFMA.FTZ R22, R199, UR7, -R22 ;  /* 0x00000007c7167c23 */ /* 0x000fc40008010816 */
[C---:B------:R-:W-:Y:S01]  /*4570*/  FSETP.NEU.FTZ.AND P3, PT, R8.reuse, -INF , PT ;  /* 0xff8000000800780b */ /* 0x040fe20003f7d000 */
[----:B------:R-:W-:Y:S02]  /*4580*/  FMUL.FTZ R182, R8, UR7 ;  /* 0x0000000708b67c20 */ /* 0x000fe40008410000 */
[----:B------:R1:W-:Y:S01]  /*4590*/  MUFU.EX2 R174, R195 ;  /* 0x000000c300ae7308 */ /* 0x0003e20000000800 */
[----:B--2---:R-:W-:Y:S01]  /*45a0*/  FFMA.FTZ R186, R11, R7, R14 ;  /* 0x000000070bba7223 */ /* 0x004fe2000001000e */
[-C--:B------:R-:W-:Y:S01]  /*45b0*/  FMUL.FTZ R26, R26, R11.reuse ;  /* 0x0000000b1a1a7220 */ /* 0x080fe20000410000 */
[----:B------:R-:W-:Y:S01]  /*45c0*/  FSEL R182, R182, RZ, P3 ;  /* 0x000000ffb6b67208 */ /* 0x000fe20001800000 */
[-C--:B------:R-:W-:Y:S01]  /*45d0*/  FMUL.FTZ R27, R27, R11.reuse ;  /* 0x0000000b1b1b7220 */ /* 0x080fe20000410000 */
[C---:B------:R-:W-:Y:S01]  /*45e0*/  FADD.FTZ R186, R153.reuse, R186 ;  /* 0x000000ba99ba7221 */ /* 0x040fe20000010000 */
[----:B------:R-:W-:Y:S01]  /*45f0*/  F2FP.BF16.F32.PACK_AB R153, R153, R14 ;  /* 0x0000000e9999723e */ /* 0x000fe200000010ff */
[----:B------:R-:W-:Y:S01]  /*4600*/  FMUL.FTZ R30, R30, R11 ;  /* 0x0000000b1e1e7220 */ /* 0x000fe20000410000 */
[--C-:B------:R-:W-:Y:S01]  /*4610*/  FFMA.FTZ R179, R9, UR7, -R182.reuse ;  /* 0x0000000709b37c23 */ /* 0x100fe200080108b6 */
[----:B------:R-:W-:Y:S01]  /*4620*/  FSEL R9, R8, RZ, P3 ;  /* 0x000000ff08097208 */ /* 0x000fe20001800000 */
[--C-:B------:R-:W-:Y:S01]  /*4630*/  FFMA.FTZ R178, R13, UR7, -R182.reuse ;  /* 0x000000070db27c23 */ /* 0x100fe200080108b6 */
[--C-:B------:R-:W-:Y:S01]  /*4640*/  FFMA.FTZ R13, R156, UR7, -R182.reuse ;  /* 0x000000079c0d7c23 */ /* 0x100fe200080108b6 */
[--C-:B------:R-:W-:Y:S01]  /*4650*/  FFMA.FTZ R156, R15, UR7, -R182.reuse ;  /* 0x000000070f9c7c23 */ /* 0x100fe200080108b6 */
[----:B------:R-:W-:Y:S01]  /*4660*/  FFMA.FTZ R15, R160, UR7, -R182 ;  /* 0x00000007a00f7c23 */ /* 0x000fe200080108b6 */
[----:B------:R-:W-:Y:S01]  /*4670*/  FADD.FTZ R9, -R9, R12 ;  /* 0x0000000c09097221 */ /* 0x000fe20000010100 */
[----:B------:R-:W-:Y:S01]  /*4680*/  MUFU.EX2 R179, R179 ;  /* 0x000000b300b37308 */ /* 0x000fe20000000800 */
[----:B------:R-:W-:Y:S01]  /*4690*/  FADD.FTZ R7, R155, R186 ;  /* 0x000000ba9b077221 */ /* 0x000fe20000010000 */
[--C-:B------:R-:W-:Y:S01]  /*46a0*/  FFMA.FTZ R160, R161, UR7, -R182.reuse ;  /* 0x00000007a1a07c23 */ /* 0x100fe200080108b6 */
[----:B------:R-:W-:Y:S01]  /*46b0*/  FMUL.FTZ R9, R9, UR7 ;  /* 0x0000000709097c20 */ /* 0x000fe20008410000 */
[--C-:B------:R-:W-:Y:S01]  /*46c0*/  FFMA.FTZ R164, R164, UR7, -R182.reuse ;  /* 0x00000007a4a47c23 */ /* 0x100fe200080108b6 */
[----:B------:R-:W-:Y:S01]  /*46d0*/  FADD.FTZ R186, R16, R7 ;  /* 0x0000000710ba7221 */ /* 0x000fe20000010000 */
[--C-:B------:R-:W-:Y:S01]  /*46e0*/  FFMA.FTZ R183, R165, UR7, -R182.reuse ;  /* 0x00000007a5b77c23 */ /* 0x100fe200080108b6 */
[--C-:B------:R-:W-:Y:S01]  /*46f0*/  FFMA.FTZ R168, R168, UR7, -R182.reuse ;  /* 0x00000007a8a87c23 */ /* 0x100fe200080108b6 */
[----:B------:R2:W3:Y:S01]  /*4700*/  MUFU.EX2 R12, R9 ;  /* 0x00000009000c7308 */ /* 0x0004e20000000800 */
[--C-:B------:R-:W-:Y:S01]  /*4710*/  FFMA.FTZ R187, R169, UR7, -R182.reuse ;  /* 0x00000007a9bb7c23 */ /* 0x100fe200080108b6 */
[--C-:B------:R-:W-:Y:S01]  /*4720*/  FFMA.FTZ R172, R172, UR7, -R182.reuse ;  /* 0x00000007acac7c23 */ /* 0x100fe200080108b6 */
[--C-:B------:R-:W-:Y:S01]  /*4730*/  FFMA.FTZ R191, R173, UR7, -R182.reuse ;  /* 0x00000007adbf7c23 */ /* 0x100fe200080108b6 */
[----:B-1----:R-:W-:Y:S01]  /*4740*/  FFMA.FTZ R195, R177, UR7, -R182 ;  /* 0x00000007b1c37c23 */ /* 0x002fe200080108b6 */
[----:B------:R-:W-:-:S02]  /*4750*/  IMAD.U32 R177, RZ, RZ, UR29 ;  /* 0x0000001dffb17e24 */ /* 0x000fc4000f8e00ff */
[--C-:B------:R-:W-:Y:S01]  /*4760*/  FFMA.FTZ R176, R176, UR7, -R182.reuse ;  /* 0x00000007b0b07c23 */ /* 0x100fe200080108b6 */
[----:B------:R-:W-:Y:S01]  /*4770*/  FFMA.FTZ R181, R181, UR7, -R182 ;  /* 0x00000007b5b57c23 */ /* 0x000fe200080108b6 */
[----:B------:R-:W1:Y:S01]  /*4780*/  MUFU.EX2 R178, R178 ;  /* 0x000000b200b27308 */ /* 0x000e620000000800 */
[----:B--2---:R-:W-:Y:S01]  /*4790*/  FADD.FTZ R9, R157, R186 ;  /* 0x000000ba9d097221 */ /* 0x004fe20000010000 */
[--C-:B------:R-:W-:Y:S01]  /*47a0*/  FFMA.FTZ R185, R185, UR7, -R182.reuse ;  /* 0x00000007b9b97c23 */ /* 0x100fe200080108b6 */
[--C-:B------:R-:W-:Y:S01]  /*47b0*/  FFMA.FTZ R189, R189, UR7, -R182.reuse ;  /* 0x00000007bdbd7c23 */ /* 0x100fe200080108b6 */
[----:B------:R-:W-:Y:S01]  /*47c0*/  F2FP.BF16.F32.PACK_AB R155, R16, R155 ;  /* 0x0000009b109b723e */ /* 0x000fe200000010ff */
[----:B------:R-:W-:Y:S01]  /*47d0*/  FADD.FTZ R186, R18, R9 ;  /* 0x0000000912ba7221 */ /* 0x000fe20000010000 */
[----:B------:R-:W-:Y:S01]  /*47e0*/  IADD3 R9, -R2, 0xb, RZ ;  /* 0x0000000b02097810 */ /* 0x000fe20007ffe1ff */
[--C-:B------:R-:W-:Y:S01]  /*47f0*/  FFMA.FTZ R192, R192, UR7, -R182.reuse ;  /* 0x00000007c0c07c23 */ /* 0x100fe200080108b6 */
[----:B------:R-:W2:Y:S01]  /*4800*/  MUFU.EX2 R13, R13 ;  /* 0x0000000d000d7308 */ /* 0x000ea20000000800 */
[----:B---3--:R-:W-:Y:S01]  /*4810*/  FFMA.FTZ R7, R12, R6, R179 ;  /* 0x000000060c077223 */ /* 0x008fe200000100b3 */
[----:B------:R-:W-:Y:S01]  /*4820*/  FFMA.FTZ R6, R180, UR7, -R182 ;  /* 0x00000007b4067c23 */ /* 0x000fe200080108b6 */
[----:B------:R-:W-:Y:S01]  /*4830*/  FADD.FTZ R161, R159, R186 ;  /* 0x000000ba9fa17221 */ /* 0x000fe20000010000 */
[--C-:B------:R-:W-:Y:S01]  /*4840*/  FFMA.FTZ R193, R193, UR7, -R182.reuse ;  /* 0x00000007c1c17c23 */ /* 0x100fe200080108b6 */
[----:B------:R-:W-:Y:S01]  /*4850*/  FFMA.FTZ R196, R196, UR7, -R182 ;  /* 0x00000007c4c47c23 */ /* 0x000fe200080108b6 */
[----:B------:R-:W-:Y:S01]  /*4860*/  F2FP.BF16.F32.PACK_AB R169, R166, R21 ;  /* 0x00000015a6a9723e */ /* 0x000fe200000010ff */
[----:B------:R-:W-:Y:S01]  /*4870*/  FADD.FTZ R186, R20, R161 ;  /* 0x000000a114ba7221 */ /* 0x000fe20000010000 */
[----:B------:R-:W3:Y:S01]  /*4880*/  MUFU.EX2 R156, R156 ;  /* 0x0000009c009c7308 */ /* 0x000ee20000000800 */
[----:B-1----:R-:W-:Y:S01]  /*4890*/  FADD.FTZ R180, R178, R7 ;  /* 0x00000007b2b47221 */ /* 0x002fe20000010000 */
[----:B------:R-:W-:Y:S01]  /*48a0*/  F2FP.BF16.F32.PACK_AB R157, R18, R157 ;  /* 0x0000009d129d723e */ /* 0x000fe200000010ff */
[----:B------:R-:W-:Y:S01]  /*48b0*/  FADD.FTZ R165, R17, R186 ;  /* 0x000000ba11a57221 */ /* 0x000fe20000010000 */
[----:B------:R-:W-:Y:S01]  /*48c0*/  F2FP.BF16.F32.PACK_AB R159, R20, R159 ;  /* 0x0000009f149f723e */ /* 0x000fe200000010ff */
[-C--:B------:R-:W-:Y:S01]  /*48d0*/  FMUL.FTZ R31, R31, R11.reuse ;  /* 0x0000000b1f1f7220 */ /* 0x080fe20000410000 */
[-C--:B------:R-:W-:Y:S01]  /*48e0*/  FMUL.FTZ R34, R34, R11.reuse ;  /* 0x0000000b22227220 */ /* 0x080fe20000410000 */
[----:B------:R-:W-:Y:S01]  /*48f0*/  FADD.FTZ R186, R152, R165 ;  /* 0x000000a598ba7221 */ /* 0x000fe20000010000 */
[----:B------:R-:W1:Y:S01]  /*4900*/  MUFU.EX2 R15, R15 ;  /* 0x0000000f000f7308 */ /* 0x000e620000000800 */
[----:B--2---:R-:W-:Y:S01]  /*4910*/  FADD.FTZ R7, R13, R180 ;  /* 0x000000b40d077221 */ /* 0x004fe20000010000 */
[----:B------:R-:W-:Y:S01]  /*4920*/  FMUL.FTZ R35, R35, R11 ;  /* 0x0000000b23237220 */ /* 0x000fe20000410000 */
[----:B------:R-:W-:Y:S01]  /*4930*/  FADD.FTZ R165, R163, R186 ;  /* 0x000000baa3a57221 */ /* 0x000fe20000010000 */
[----:B------:R-:W-:Y:S01]  /*4940*/  F2FP.BF16.F32.PACK_AB R163, R154, R163 ;  /* 0x000000a39aa3723e */ /* 0x000fe200000010ff */
[-C--:B------:R-:W-:Y:S01]  /*4950*/  FMUL.FTZ R38, R38, R11.reuse ;  /* 0x0000000b26267220 */ /* 0x080fe20000410000 */
[----:B------:R-:W-:Y:S01]  /*4960*/  FMUL.FTZ R39, R39, R11 ;  /* 0x0000000b27277220 */ /* 0x000fe20000410000 */
[----:B------:R-:W-:Y:S01]  /*4970*/  FADD.FTZ R190, R154, R165 ;  /* 0x000000a59abe7221 */ /* 0x000fe20000010000 */
[----:B------:R-:W2:Y:S01]  /*4980*/  MUFU.EX2 R160, R160 ;  /* 0x000000a000a07308 */ /* 0x000ea20000000800 */
[C---:B---3--:R-:W-:Y:S01]  /*4990*/  FADD.FTZ R180, R156.reuse, R7 ;  /* 0x000000079cb47221 */ /* 0x048fe20000010000 */
[----:B------:R-:W-:Y:S01]  /*49a0*/  @!P2 VIADD R7, R177, 0x22840 ;  /* 0x00022840b107a836 */ /* 0x000fe20000000000 */
[----:B------:R-:W-:Y:S01]  /*49b0*/  F2FP.BF16.F32.PACK_AB R154, R156, R13 ;  /* 0x0000000d9c9a723e */ /* 0x000fe200000010ff */
[-C--:B------:R-:W-:Y:S01]  /*49c0*/  FMUL.FTZ R42, R42, R11.reuse ;  /* 0x0000000b2a2a7220 */ /* 0x080fe20000410000 */
[-C--:B------:R-:W-:Y:S01]  /*49d0*/  FMUL.FTZ R43, R43, R11.reuse ;  /* 0x0000000b2b2b7220 */ /* 0x080fe20000410000 */
[----:B------:R-:W-:Y:S01]  /*49e0*/  FMUL.FTZ R46, R46, R11 ;  /* 0x0000000b2e2e7220 */ /* 0x000fe20000410000 */
[----:B------:R-:W-:Y:S01]  /*49f0*/  @!P2 PRMT R7, RZ, 0x654, R7 ;  /* 0x00000654ff07a816 */ /* 0x000fe20000000007 */
[----:B------:R-:W3:Y:S01]  /*4a00*/  MUFU.EX2 R164, R164 ;  /* 0x000000a400a47308 */ /* 0x000ee20000000800 */
[----:B-1----:R-:W-:Y:S01]  /*4a10*/  FADD.FTZ R161, R15, R180 ;  /* 0x000000b40fa17221 */ /* 0x002fe20000010000 */
[----:B------:R-:W-:Y:S01]  /*4a20*/  FFMA.FTZ R180, R184, UR7, -R182 ;  /* 0x00000007b8b47c23 */ /* 0x000fe200080108b6 */
[----:B------:R1:W-:Y:S06]  /*4a30*/  BAR.ARV R9, 0x100 ;  /* 0x000400090000751d */ /* 0x0003ec0000002000 */
[----:B------:R-:W4:Y:S01]  /*4a40*/  MUFU.EX2 R183, R183 ;  /* 0x000000b700b77308 */ /* 0x000f220000000800 */
[C---:B--2---:R-:W-:Y:S01]  /*4a50*/  FADD.FTZ R161, R160.reuse, R161 ;  /* 0x000000a1a0a17221 */ /* 0x044fe20000010000 */
[----:B------:R2:W-:Y:S01]  /*4a60*/  @!P2 SYNCS.ARRIVE.TRANS64.RED.A1T0 RZ, [R7+URZ], RZ ;  /* 0x000000ff07ffa9a7 */ /* 0x0005e2000810043f */
[----:B------:R-:W-:Y:S01]  /*4a70*/  F2FP.BF16.F32.PACK_AB R156, R160, R15 ;  /* 0x0000000fa09c723e */ /* 0x000fe200000010ff */
        /* <DEDUP_REMOVED lines=14> */
[--C-:B------:R-:W-:Y:S01]  /*4b60*/  FFMA.FTZ R184, R188, UR7, -R182.reuse ;  /* 0x00000007bcb87c23 */ /* 0x100fe200080108b6 */
[----:B------:R-:W-:Y:S01]  /*4b70*/  FFMA.FTZ R182, R197, UR7, -R182 ;  /* 0x00000007c5b67c23 */ /* 0x000fe200080108b6 */
[-C--:B------:R-:W-:Y:S01]  /*4b80*/  FMUL.FTZ R67, R67, R11.reuse ;  /* 0x0000000b43437220 */ /* 0x080fe20000410000 */
[-C--:B------:R-:W-:Y:S01]  /*4b90*/  FMUL.FTZ R70, R70, R11.reuse ;  /* 0x0000000b46467220 */ /* 0x080fe20000410000 */
[-C--:B------:R-:W-:Y:S01]  /*4ba0*/  FMUL.FTZ R71, R71, R11.reuse ;  /* 0x0000000b47477220 */ /* 0x080fe20000410000 */
[-C--:B------:R-:W-:Y:S01]  /*4bb0*/  FMUL.FTZ R74, R74, R11.reuse ;  /* 0x0000000b4a4a7220 */ /* 0x080fe20000410000 */
[----:B------:R-:W3:Y:S01]  /*4bc0*/  MUFU.EX2 R172, R172 ;  /* 0x000000ac00ac7308 */ /* 0x000ee20000000800 */
[----:B-----5:R-:W-:Y:S01]  /*4bd0*/  FADD.FTZ R186, R168, R161 ;  /* 0x000000a1a8ba7221 */ /* 0x020fe20000010000 */
[----:B------:R-:W-:Y:S01]  /*4be0*/  FADD.FTZ R161, R19, R190 ;  /* 0x000000be13a17221 */ /* 0x000fe20000010000 */
[-C--:B------:R-:W-:Y:S01]  /*4bf0*/  FMUL.FTZ R75, R75, R11.reuse ;  /* 0x0000000b4b4b7220 */ /* 0x080fe20000410000 */
[-C--:B------:R-:W-:Y:S01]  /*4c00*/  FMUL.FTZ R78, R78, R11.reuse ;  /* 0x0000000b4e4e7220 */ /* 0x080fe20000410000 */
[-C--:B------:R-:W-:Y:S01]  /*4c10*/  FMUL.FTZ R79, R79, R11.reuse ;  /* 0x0000000b4f4f7220 */ /* 0x080fe20000410000 */
[----:B------:R-:W-:Y:S01]  /*4c20*/  FADD.FTZ R188, R158, R161 ;  /* 0x000000a19ebc7221 */ /* 0x000fe20000010000 */
[----:B------:R-:W-:Y:S01]  /*4c30*/  FMUL.FTZ R82, R82, R11 ;  /* 0x0000000b52527220 */ /* 0x000fe20000410000 */
[----:B------:R-:W4:Y:S01]  /*4c40*/  MUFU.EX2 R191, R191 ;  /* 0x000000bf00bf7308 */ /* 0x000f220000000800 */
[----:B--2---:R-:W-:Y:S01]  /*4c50*/  FADD.FTZ R7, R187, R186 ;  /* 0x000000babb077221 */ /* 0x004fe20000010000 */
[----:B------:R-:W-:Y:S01]  /*4c60*/  FADD.FTZ R161, R167, R188 ;  /* 0x000000bca7a17221 */ /* 0x000fe20000010000 */
[----:B------:R-:W-:Y:S01]  /*4c70*/  F2FP.BF16.F32.PACK_AB R167, R162, R167 ;  /* 0x000000a7a2a7723e */ /* 0x000fe200000010ff */
[-C--:B------:R-:W-:Y:S01]  /*4c80*/  FMUL.FTZ R83, R83, R11.reuse ;  /* 0x0000000b53537220 */ /* 0x080fe20000410000 */
[----:B------:R-:W-:Y:S01]  /*4c90*/  F2FP.BF16.F32.PACK_AB R160, R187, R168 ;  /* 0x000000a8bba0723e */ /* 0x000fe200000010ff */
        /* <DEDUP_REMOVED lines=12> */
[----:B------:R-:W-:Y:S01]  /*4d60*/  FADD.FTZ R186, R162, R161 ;  /* 0x000000a1a2ba7221 */ /* 0x000fe20000010000 */
[----:B------:R-:W-:Y:S01]  /*4d70*/  F2FP.BF16.F32.PACK_AB R162, R191, R172 ;  /* 0x000000acbfa2723e */ /* 0x000fe200000010ff */
        /* <DEDUP_REMOVED lines=8> */
[----:B------:R-:W-:Y:S01]  /*4e00*/  FMUL.FTZ R107, R107, R11 ;  /* 0x0000000b6b6b7220 */ /* 0x000fe20000410000 */
[----:B------:R-:W-:Y:S01]  /*4e10*/  F2FP.BF16.F32.PACK_AB R152, R178, R179 ;  /* 0x000000b3b298723e */ /* 0x000fe200000010ff */
[----:B------:R-:W-:Y:S01]  /*4e20*/  FADD.FTZ R165, R171, R16 ;  /* 0x00000010aba57221 */ /* 0x000fe20000010000 */
        /* <DEDUP_REMOVED lines=30> */
[----:B------:R-:W-:Y:S01]  /*5010*/  FMUL.FTZ R151, R151, R11 ;  /* 0x0000000b97977220 */ /* 0x000fe20000410000 */
[-C--:B------:R-:W-:Y:S01]  /*5020*/  FMUL.FTZ R24, R24, R12.reuse ;  /* 0x0000000c18187220 */ /* 0x080fe20000410000 */
[-C--:B------:R-:W-:Y:S01]  /*5030*/  FMUL.FTZ R25, R25, R12.reuse ;  /* 0x0000000c19197220 */ /* 0x080fe20000410000 */
[----:B------:R-:W3:Y:S01]  /*5040*/  MUFU.EX2 R23, R23 ;  /* 0x0000001700177308 */ /* 0x000ee20000000800 */
[----:B----4-:R-:W-:Y:S01]  /*5050*/  FADD.FTZ R16, R170, R165 ;  /* 0x000000a5aa107221 */ /* 0x010fe20000010000 */
[----:B------:R-:W-:Y:S01]  /*5060*/  F2FP.BF16.F32.PACK_AB R165, R158, R19 ;  /* 0x000000139ea5723e */ /* 0x000fe200000010ff */
[-C--:B------:R-:W-:Y:S01]  /*5070*/  FMUL.FTZ R28, R28, R12.reuse ;  /* 0x0000000c1c1c7220 */ /* 0x080fe20000410000 */
[----:B------:R-:W-:Y:S01]  /*5080*/  F2FP.BF16.F32.PACK_AB R171, R170, R171 ;  /* 0x000000abaaab723e */ /* 0x000fe200000010ff */
[----:B------:R-:W-:Y:S01]  /*5090*/  FMUL.FTZ R29, R29, R12 ;  /* 0x0000000c1d1d7220 */ /* 0x000fe20000410000 */
[----:B------:R-:W-:Y:S01]  /*50a0*/  F2FP.BF16.F32.PACK_AB R158, R183, R164 ;  /* 0x000000a4b79e723e */ /* 0x000fe200000010ff */
[----:B------:R-:W-:Y:S01]  /*50b0*/  FMUL.FTZ R32, R32, R12 ;  /* 0x0000000c20207220 */ /* 0x000fe20000410000 */
[----:B------:R-:W4:Y:S01]  /*50c0*/  MUFU.EX2 R184, R184 ;  /* 0x000000b800b87308 */ /* 0x000f220000000800 */
[----:B--2---:R-:W-:Y:S01]  /*50d0*/  FADD.FTZ R7, R185, R14 ;  /* 0x0000000eb9077221 */ /* 0x004fe20000010000 */
[----:B------:R-:W-:Y:S01]  /*50e0*/  F2FP.BF16.F32.PACK_AB R164, R195, R176 ;  /* 0x000000b0c3a4723e */ /* 0x000fe200000010ff */
[----:B------:R-:W-:Y:S01]  /*50f0*/  FMUL.FTZ R33, R33, R12 ;  /* 0x0000000c21217220 */ /* 0x000fe20000410000 */
[----:B------:R-:W-:Y:S01]  /*5100*/  F2FP.BF16.F32.PACK_AB R168, R185, R180 ;  /* 0x000000b4b9a8723e */ /* 0x000fe200000010ff */
[-C--:B------:R-:W-:Y:S01]  /*5110*/  FMUL.FTZ R36, R36, R12.reuse ;  /* 0x0000000c24247220 */ /* 0x080fe20000410000 */
[-C--:B------:R-:W-:Y:S01]  /*5120*/  FMUL.FTZ R37, R37, R12.reuse ;  /* 0x0000000c25257220 */ /* 0x080fe20000410000 */
[-C--:B------:R-:W-:Y:S01]  /*5130*/  FMUL.FTZ R40, R40, R12.reuse ;  /* 0x0000000c28287220 */ /* 0x080fe20000410000 */
[----:B------:R-:W2:Y:S01]  /*5140*/  MUFU.EX2 R189, R189 ;  /* 0x000000bd00bd7308 */ /* 0x000ea20000000800 */
[----:B---3--:R-:W-:Y:S01]  /*5150*/  FADD.FTZ R17, R23, R16 ;  /* 0x0000001017117221 */ /* 0x008fe20000010000 */
        /* <DEDUP_REMOVED lines=54> */
[-C--:B------:R-:W-:Y:S01]  /*54c0*/  FMUL.FTZ R117, R117, R12.reuse ;  /* 0x0000000c75757220 */ /* 0x080fe20000410000 */
[C---:B----4-:R-:W-:Y:S01]  /*54d0*/  FADD.FTZ R7, R22.reuse, R7 ;  /* 0x0000000716077221 */ /* 0x050fe20000010000 */
[----:B------:R-:W-:Y:S01]  /*54e0*/  F2FP.BF16.F32.PACK_AB R175, R22, R175 ;  /* 0x000000af16af723e */ /* 0x000fe200000010ff */
[-C--:B------:R-:W-:Y:S01]  /*54f0*/  FMUL.FTZ R120, R120, R12.reuse ;  /* 0x0000000c78787220 */ /* 0x080fe20000410000 */
[-C--:B------:R-:W-:Y:S01]  /*5500*/  FMUL.FTZ R121, R121, R12.reuse ;  /* 0x0000000c79797220 */ /* 0x080fe20000410000 */
[-C--:B------:R-:W-:Y:S01]  /*5510*/  FMUL.FTZ R124, R124, R12.reuse ;  /* 0x0000000c7c7c7220 */ /* 0x080fe20000410000 */
[-C--:B------:R-:W-:Y:S01]  /*5520*/  FMUL.FTZ R125, R125, R12.reuse ;  /* 0x0000000c7d7d7220 */ /* 0x080fe20000410000 */
[-C--:B------:R-:W-:Y:S01]  /*5530*/  FMUL.FTZ R128, R128, R12.reuse ;  /* 0x0000000c80807220 */ /* 0x080fe20000410000 */
[----:B------:R-:W-:Y:S01]  /*5540*/  FMUL.FTZ R129, R129, R12 ;  /* 0x0000000c81817220 */ /* 0x000fe20000410000 */
        /* <DEDUP_REMOVED lines=12> */
[----:B-1----:R-:W-:Y:S06]  /*5610*/  @!P0 BRA `(.L_x_13104) ;  /* 0x0000000000048947 */ /* 0x002fec0003800000 */
[----:B------:R-:W-:Y:S01]  /*5620*/  BPT.TRAP 0x1 ;  /* 0x000000040000795c */ /* 0x000fe20000300000 */
.L_x_13104:
[----:B------:R1:W2:Y:S01]  /*5630*/  SYNCS.PHASECHK.TRANS64.TRYWAIT P3, [UR29+0x22850], R10 ;  /* 0x0228500aff0075a7 */ /* 0x0002a2000806015d */
[----:B------:R-:W-:Y:S05]  /*5640*/  @!P0 BRA `(.L_x_13105) ;  /* 0x0000000000048947 */ /* 0x000fea0003800000 */
[----:B------:R-:W-:Y:S01]  /*5650*/  BPT.TRAP 0x1 ;  /* 0x000000040000795c */ /* 0x000fe20000300000 */
.L_x_13105:
[----:B--2---:R-:W-:Y:S05]  /*5660*/  @P3 BRA `(.L_x_13106) ;  /* 0x0000000000083947 */ /* 0x004fea0003800000 */
[----:B------:R-:W2:Y:S02]  /*5670*/  SYNCS.PHASECHK.TRANS64.TRYWAIT P3, [UR29+0x22850], R10 ;  /* 0x0228500aff0075a7 */ /* 0x000ea4000806015d */
[----:B--2---:R-:W-:Y:S05]  /*5680*/  @!P3 BRA `(.L_x_13107) ;  /* 0x0000008c0020b947 */ /* 0x004fea0003800000 */
.L_x_13106:
[----:B------:R3:W-:Y:S01]  /*5690*/  BAR.SYNC.DEFER_BLOCKING R0, 0x100 ;  /* 0x000400000000751d */ /* 0x0007e20000010000 */
[----:B------:R-:W-:Y:S01]  /*56a0*/  UIMAD UR14, UR5, 0xc00, UR24 ;  /* 0x00000c00050e78a4 */ /* 0x000fe2000f8e0218 */
[----:B--2---:R-:W-:Y:S01]  /*56b0*/  @!P2 VIADD R177, R177, 0x22860 ;  /* 0x00022860b1b1a836 */ /* 0x004fe20000000000 */
[----:B------:R-:W-:Y:S01]  /*56c0*/  UISETP.GT.AND UP1, UPT, UR26, UR25, UPT ;  /* 0x000000191a00728c */ /* 0x000fe2000bf24270 */
[----:B------:R-:W-:Y:S01]  /*56d0*/  IMAD.MOV.U32 R11, RZ, RZ, R5 ;  /* 0x000000ffff0b7224 */ /* 0x000fe200078e0005 */
[----:B------:R-:W-:Y:S01]  /*56e0*/  UIADD3 UR26, UR26, -0x1, URZ ;  /* 0xffffffff1a1a7890 */ /* 0x000fe2000fffe03f */
[----:B------:R-:W-:Y:S01]  /*56f0*/  MOV R12, R8 ;  /* 0x00000008000c7202 */ /* 0x000fe20000000f00 */
[----:B------:R-:W-:Y:S01]  /*5700*/  UMOV UR11, 0x40000040 ;  /* 0x40000040000b7882 */ /* 0x000fe20000000000 */
[----:B------:R-:W-:Y:S01]  /*5710*/  UMOV UR10, UR14 ;  /* 0x0000000e000a7c82 */ /* 0x000fe20008000000 */
[----:B------:R-:W-:Y:S02]  /*5720*/  PLOP3.LUT P3, PT, PT, PT, UP1, 0x80, 0x0 ;  /* 0x000000000000781c */ /* 0x000fe40003f6f018 */
[----:B------:R-:W-:Y:S01]  /*5730*/  @!P2 PRMT R177, RZ, 0x654, R177 ;  /* 0x00000654ffb1a816 */ /* 0x000fe200000000b1 */
        /* <DEDUP_REMOVED lines=35> */
.L_x_13099:
[----:B------:R-:W-:-:S06]  /*5970*/  UISETP.GE.AND UP0, UPT, UR26, UR38, UPT ;  /* 0x000000261a00728c */ /* 0x000fcc000bf06270 */
[----:B------:R-:W-:-:S13]  /*5980*/  PLOP3.LUT P1, PT, PT, PT, UP0, 0x80, 0x0 ;  /* 0x000000000000781c */ /* 0x000fda0003f2f008 */
[----:B------:R-:W-:Y:S05]  /*5990*/  @!P1 BRA `(.L_x_13109) ;  /* 0x0000001c00249947 */ /* 0x000fea0003800000 */
[----:B01----:R-:W-:Y:S01]  /*59a0*/  IMAD.MOV.U32 R10, RZ, RZ, R5 ;  /* 0x000000ffff0a7224 */ /* 0x003fe200078e0005 */
[----:B------:R-:W-:Y:S01]  /*59b0*/  ULDC UR7, c[0x0][0x988] ;  /* 0x0002620000077ab9 */ /* 0x000fe20000000800 */
[----:B------:R-:W-:-:S07]  /*59c0*/  IMAD.MOV.U32 R11, RZ, RZ, R8 ;  /* 0x000000ffff0b7224 */ /* 0x000fce00078e0008 */
.L_x_13118:
[----:B------:R-:W-:-:S04]  /*59d0*/  UIADD3 UR5, UR5, 0x1, URZ ;  /* 0x0000000105057890 */ /* 0x000fc8000fffe03f */
[----:B------:R-:W-:-:S04]  /*59e0*/  UISETP.NE.AND UP0, UPT, UR5, 0x2, UPT ;  /* 0x000000020500788c */ /* 0x000fc8000bf05270 */
[----:B------:R-:W-:Y:S02]  /*59f0*/  USEL UR10, URZ, 0x1, UP0 ;  /* 0x000000013f0a7887 */ /* 0x000fe40008000000 */
[----:B------:R-:W-:Y:S02]  /*5a00*/  USEL UR5, UR5, URZ, UP0 ;  /* 0x0000003f05057287 */ /* 0x000fe40008000000 */
[----:B------:R-:W-:Y:S01]  /*5a10*/  ULOP3.LUT UR4, UR4, UR10, URZ, 0x3c, !UPT ;  /* 0x0000000a04047292 */ /* 0x000fe2000f8e3c3f */
[----:B01--4-:R-:W-:Y:S11]  /*5a20*/  @!P0 BRA `(.L_x_13110) ;  /* 0x0000000000048947 */ /* 0x013ff60003800000 */
[----:B------:R-:W-:Y:S01]  /*5a30*/  BPT.TRAP 0x1 ;  /* 0x000000040000795c */ /* 0x000fe20000300000 */
.L_x_13110:
[----:B------:R-:W-:Y:S01]  /*5a40*/  ULEA UR25, UR5, UR39, 0x3 ;  /* 0x0000002705197291 */ /* 0x000fe2000f8e183f */
[----:B------:R-:W-:-:S05]  /*5a50*/  IMAD.U32 R3, RZ, RZ, UR4 ;  /* 0x00000004ff037e24 */ /* 0x000fca000f8e00ff */
[----:B------:R-:W-:-:S04]  /*5a60*/  SHF.L.U32 R3, R3, 0x1f, RZ ;  /* 0x0000001f03037819 */ /* 0x000fc800000006ff */
[----:B------:R0:W1:Y:S01]  /*5a70*/  SYNCS.PHASECHK.TRANS64.TRYWAIT P1, [UR25+0x22830], R3 ;  /* 0x02283003ff0075a7 */ /* 0x0000620008020159 */
[----:B------:R-:W-:Y:S05]  /*5a80*/  @!P0 BRA `(.L_x_13111) ;  /* 0x0000000000048947 */ /* 0x000fea0003800000 */
[----:B------:R-:W-:Y:S01]  /*5a90*/  BPT.TRAP 0x1 ;  /* 0x000000040000795c */ /* 0x000fe20000300000 */
.L_x_13111:
[----:B-1----:R-:W-:Y:S05]  /*5aa0*/  @P1 BRA `(.L_x_13112) ;  /* 0x0000000000081947 */ /* 0x002fea0003800000 */
[----:B------:R-:W1:Y:S02]  /*5ab0*/  SYNCS.PHASECHK.TRANS64.TRYWAIT P1, [UR25+0x22830], R3 ;  /* 0x02283003ff0075a7 */ /* 0x000e640008020159 */
[----:B-1----:R-:W-:Y:S05]  /*5ac0*/  @!P1 BRA `(.L_x_13113) ;  /* 0x0000008800249947 */ /* 0x002fea0003800000 */
.L_x_13112:
[----:B------:R-:W-:Y:S01]  /*5ad0*/  UIMAD UR10, UR5, 0x300, UR6 ;  /* 0x00000300050a78a4 */ /* 0x000fe2000f8e0206 */
[----:B---3--:R-:W-:Y:S01]  /*5ae0*/  WARPGROUP.ARRIVE ;  /* 0x00000000000079c5 */ /* 0x008fe20000000000 */
        /* <DEDUP_REMOVED lines=70> */
[----:B------:R-:W2:Y:S01]  /*5f50*/  MUFU.EX2 R13, R13 ;  /* 0x0000000d000d7308 */ /* 0x000ea20000000800 */
[--C-:B------:R-:W-:Y:S01]  /*5f60*/  FFMA.FTZ R21, R169, UR7, -R14.reuse ;  /* 0x00000007a9157c23 */ /* 0x100fe2000801080e */
[--C-:B------:R-:W-:Y:S01]  /*5f70*/  FFMA.FTZ R23, R173, UR7, -R14.reuse ;  /* 0x00000007ad177c23 */ /* 0x100fe2000801080e */
[----:B------:R-:W-:Y:S01]  /*5f80*/  FMNMX.FTZ R12, R166, R5, !PT ;  /* 0x00000005a60c7209 */ /* 0x000fe20007810000 */
[--C-:B------:R-:W-:Y:S01]  /*5f90*/  FFMA.FTZ R157, R181, UR7, -R14.reuse ;  /* 0x00000007b59d7c23 */ /* 0x100fe2000801080e */
[--C-:B------:R-:W-:Y:S01]  /*5fa0*/  FFMA.FTZ R168, R184, UR7, -R14.reuse ;  /* 0x00000007b8a87c23 */ /* 0x100fe2000801080e */
[----:B------:R-:W-:Y:S01]  /*5fb0*/  FFMA.FTZ R165, R189, UR7, -R14 ;  /* 0x00000007bda57c23 */ /* 0x000fe2000801080e */
[----:B------:R-:W-:Y:S01]  /*5fc0*/  FMNMX.FTZ R5, R167, R12, !PT ;  /* 0x0000000ca7057209 */ /* 0x000fe20007810000 */
[----:B------:R3:W-:Y:S01]  /*5fd0*/  MUFU.EX2 R4, R16 ;  /* 0x0000001000047308 */ /* 0x0007e20000000800 */
[----:B-1----:R-:W-:Y:S01]  /*5fe0*/  FFMA.FTZ R6, R11, R6, R152 ;  /* 0x000000060b067223 */ /* 0x002fe20000010098 */
[--C-:B------:R-:W-:Y:S01]  /*5ff0*/  FFMA.FTZ R169, R193, UR7, -R14.reuse ;  /* 0x00000007c1a97c23 */ /* 0x100fe2000801080e */
[----:B------:R-:W-:Y:S01]  /*6000*/  FMNMX.FTZ R12, R170, R5, !PT ;  /* 0x00000005aa0c7209 */ /* 0x000fe20007810000 */
[--C-:B------:R-:W-:Y:S01]  /*6010*/  FFMA.FTZ R173, R197, UR7, -R14.reuse ;  /* 0x00000007c5ad7c23 */ /* 0x100fe2000801080e */
[-C--:B------:R-:W-:Y:S01]  /*6020*/  FMUL.FTZ R24, R24, R11.reuse ;  /* 0x0000000b18187220 */ /* 0x080fe20000410000 */
[-C--:B------:R-:W-:Y:S01]  /*6030*/  FMUL.FTZ R25, R25, R11.reuse ;  /* 0x0000000b19197220 */ /* 0x080fe20000410000 */
[----:B------:R-:W-:Y:S01]  /*6040*/  FMNMX.FTZ R5, R171, R12, !PT ;  /* 0x0000000cab057209 */ /* 0x000fe20007810000 */
[----:B------:R-:W-:Y:S01]  /*6050*/  MUFU.EX2 R15, R15 ;  /* 0x0000000f000f7308 */ /* 0x000fe20000000800 */
[-C--:B------:R-:W-:Y:S01]  /*6060*/  FMUL.FTZ R28, R28, R11.reuse ;  /* 0x0000000b1c1c7220 */ /* 0x080fe20000410000 */
[----:B------:R-:W-:Y:S01]  /*6070*/  FMUL.FTZ R29, R29, R11 ;  /* 0x0000000b1d1d7220 */ /* 0x000fe20000410000 */
[----:B------:R-:W-:Y:S01]  /*6080*/  FMNMX.FTZ R12, R174, R5, !PT ;  /* 0x00000005ae0c7209 */ /* 0x000fe20007810000 */
[-C--:B------:R-:W-:Y:S01]  /*6090*/  FMUL.FTZ R32, R32, R11.reuse ;  /* 0x0000000b20207220 */ /* 0x080fe20000410000 */
        /* <DEDUP_REMOVED lines=14> */
[----:B---3--:R-:W-:Y:S01]  /*6180*/  FMNMX.FTZ R16, R182, R5, !PT ;  /* 0x00000005b6107209 */ /* 0x008fe20007810000 */
[-C--:B------:R-:W-:Y:S01]  /*6190*/  FMUL.FTZ R52, R52, R11.reuse ;  /* 0x0000000b34347220 */ /* 0x080fe20000410000 */
[-C--:B------:R-:W-:Y:S01]  /*61a0*/  FMUL.FTZ R53, R53, R11.reuse ;  /* 0x0000000b35357220 */ /* 0x080fe20000410000 */
[-C--:B------:R-:W-:Y:S01]  /*61b0*/  FMUL.FTZ R56, R56, R11.reuse ;  /* 0x0000000b38387220 */ /* 0x080fe20000410000 */
[----:B------:R-:W-:Y:S01]  /*61c0*/  FMNMX.FTZ R5, R183, R16, !PT ;  /* 0x00000010b7057209 */ /* 0x000fe20007810000 */
[----:B------:R1:W-:Y:S01]  /*61d0*/  MUFU.EX2 R12, R164 ;  /* 0x000000a4000c7308 */ /* 0x0003e20000000800 */
[-C--:B------:R-:W-:Y:S01]  /*61e0*/  FMUL.FTZ R57, R57, R11.reuse ;  /* 0x0000000b39397220 */ /* 0x080fe20000410000 */
[----:B------:R-:W-:Y:S01]  /*61f0*/  FMUL.FTZ R60, R60, R11 ;  /* 0x0000000b3c3c7220 */ /* 0x000fe20000410000 */
[----:B------:R-:W-:Y:S01]  /*6200*/  FMNMX.FTZ R16, R186, R5, !PT ;  /* 0x00000005ba107209 */ /* 0x000fe20007810000 */
[-C--:B------:R-:W-:Y:S01]  /*6210*/  FMUL.FTZ R61, R61, R11.reuse ;  /* 0x0000000b3d3d7220 */ /* 0x080fe20000410000 */
[-C--:B------:R-:W-:Y:S01]  /*6220*/  FMUL.FTZ R64, R64, R11.reuse ;  /* 0x0000000b40407220 */ /* 0x080fe20000410000 */
[-C--:B------:R-:W-:Y:S01]  /*6230*/  FMUL.FTZ R65, R65, R11.reuse ;  /* 0x0000000b41417220 */ /* 0x080fe20000410000 */
[----:B------:R-:W-:Y:S01]  /*6240*/  FMNMX.FTZ R5, R187, R16, !PT ;  /* 0x00000010bb057209 */ /* 0x000fe20007810000 */
[----:B------:R-:W3:Y:S01]  /*6250*/  MUFU.EX2 R19, R19 ;  /* 0x0000001300137308 */ /* 0x000ee20000000800 */
[--C-:B-1----:R-:W-:Y:S01]  /*6260*/  FFMA.FTZ R164, R176, UR7, -R14.reuse ;  /* 0x00000007b0a47c23 */ /* 0x102fe2000801080e */
        /* <DEDUP_REMOVED lines=22> */
[----:B------:R1:W-:Y:S01]  /*63d0*/  MUFU.EX2 R16, R172 ;  /* 0x000000ac00107308 */ /* 0x0003e20000000800 */
[--C-:B------:R-:W-:Y:S01]  /*63e0*/  FFMA.FTZ R18, R180, UR7, -R14.reuse ;  /* 0x00000007b4127c23 */ /* 0x100fe2000801080e */
[-C--:B------:R-:W-:Y:S01]  /*63f0*/  FMUL.FTZ R96, R96, R11.reuse ;  /* 0x0000000b60607220 */ /* 0x080fe20000410000 */
[-C--:B------:R-:W-:Y:S01]  /*6400*/  FMUL.FTZ R97, R97, R11.reuse ;  /* 0x0000000b61617220 */ /* 0x080fe20000410000 */
[----:B------:R-:W4:Y:S01]  /*6410*/  SHFL.BFLY PT, R20, R5, 0x2, 0x1f ;  /* 0x0c401f0005147f89 */ /* 0x000f2200000e0000 */
[-C--:B------:R-:W-:Y:S01]  /*6420*/  FMUL.FTZ R100, R100, R11.reuse ;  /* 0x0000000b64647220 */ /* 0x080fe20000410000 */
[-C--:B------:R-:W-:Y:S01]  /*6430*/  FMUL.FTZ R101, R101, R11.reuse ;  /* 0x0000000b65657220 */ /* 0x080fe20000410000 */
[-C--:B------:R-:W-:Y:S01]  /*6440*/  FMUL.FTZ R104, R104, R11.reuse ;  /* 0x0000000b68687220 */ /* 0x080fe20000410000 */
[----:B------:R-:W-:Y:S01]  /*6450*/  MUFU.EX2 R23, R23 ;  /* 0x0000001700177308 */ /* 0x000fe20000000800 */
[--C-:B-1----:R-:W-:Y:S01]  /*6460*/  FFMA.FTZ R172, R192, UR7, -R14.reuse ;  /* 0x00000007c0ac7c23 */ /* 0x102fe2000801080e */
        /* <DEDUP_REMOVED lines=18> */
[----:B----4-:R-:W-:Y:S01]  /*6590*/  FMNMX.FTZ R22, R5, R20, !PT ;  /* 0x0000001405167209 */ /* 0x010fe20007810000 */
[----:B------:R-:W-:Y:S01]  /*65a0*/  FFMA.FTZ R20, R188, UR7, -R14 ;  /* 0x00000007bc147c23 */ /* 0x000fe2000801080e */
[-C--:B------:R-:W-:Y:S01]  /*65b0*/  FMUL.FTZ R137, R137, R11.reuse ;  /* 0x0000000b89897220 */ /* 0x080fe20000410000 */
[-C--:B------:R-:W-:Y:S01]  /*65c0*/  FMUL.FTZ R140, R140, R11.reuse ;  /* 0x0000000b8c8c7220 */ /* 0x080fe20000410000 */
[----:B------:R-:W-:Y:S01]  /*65d0*/  MUFU.EX2 R18, R18 ;  /* 0x0000001200127308 */ /* 0x000fe20000000800 */
[----:B------:R-:W1:Y:S01]  /*65e0*/  SHFL.BFLY PT, R5, R22, 0x1, 0x1f ;  /* 0x0c201f0016057f89 */ /* 0x000e6200000e0000 */
[-C--:B------:R-:W-:Y:S01]  /*65f0*/  FMUL.FTZ R141, R141, R11.reuse ;  /* 0x0000000b8d8d7220 */ /* 0x080fe20000410000 */
[-C--:B------:R-:W-:Y:S01]  /*6600*/  FMUL.FTZ R144, R144, R11.reuse ;  /* 0x0000000b90907220 */ /* 0x080fe20000410000 */
[-C--:B------:R-:W-:Y:S01]  /*6610*/  FMUL.FTZ R145, R145, R11.reuse ;  /* 0x0000000b91917220 */ /* 0x080fe20000410000 */
[-C--:B------:R-:W-:Y:S01]  /*6620*/  FMUL.FTZ R148, R148, R11.reuse ;  /* 0x0000000b94947220 */ /* 0x080fe20000410000 */
[----:B------:R-:W-:Y:S01]  /*6630*/  FMUL.FTZ R149, R149, R11 ;  /* 0x0000000b95957220 */ /* 0x000fe20000410000 */
[----:B--2---:R-:W-:Y:S01]  /*6640*/  F2FP.BF16.F32.PACK_AB R152, R13, R152 ;  /* 0x000000980d98723e */ /* 0x004fe200000010ff */
[----:B------:R-:W-:Y:S08]  /*6650*/  MUFU.EX2 R157, R157 ;  /* 0x0000009d009d7308 */ /* 0x000ff00000000800 */
[----:B------:R-:W-:Y:S08]  /*6660*/  MUFU.EX2 R168, R168 ;  /* 0x000000a800a87308 */ /* 0x000ff00000000800 */
[----:B------:R-:W-:Y:S01]  /*6670*/  MUFU.EX2 R161, R161 ;  /* 0x000000a100a17308 */ /* 0x000fe20000000800 */
[----:B-1----:R-:W-:-:S05]  /*6680*/  FMNMX.FTZ R5, R22, R5, !PT ;  /* 0x0000000516057209 */ /* 0x002fca0007810000 */
[C---:B------:R-:W-:Y:S01]  /*6690*/  FADD.FTZ R10, -R5.reuse, R10 ;  /* 0x0000000a050a7221 */ /* 0x040fe20000010100 */
[----:B------:R-:W-:Y:S01]  /*66a0*/  FMUL.FTZ R185, R5, UR7 ;  /* 0x0000000705b97c20 */ /* 0x000fe20008410000 */
[----:B------:R1:W-:Y:S02]  /*66b0*/  MUFU.EX2 R22, R196 ;  /* 0x000000c400167308 */ /* 0x0003e40000000800 */
[----:B------:R-:W-:Y:S01]  /*66c0*/  FMUL.FTZ R10, R10, UR7 ;  /* 0x000000070a0a7c20 */ /* 0x000fe20008410000 */
[--C-:B------:R-:W-:Y:S01]  /*66d0*/  FFMA.FTZ R177, R154, UR7, -R185.reuse ;  /* 0x000000079ab17c23 */ /* 0x100fe200080108b9 */
[--C-:B------:R-:W-:Y:S01]  /*66e0*/  FFMA.FTZ R14, R155, UR7, -R185.reuse ;  /* 0x000000079b0e7c23 */ /* 0x100fe200080108b9 */
[--C-:B------:R-:W-:Y:S01]  /*66f0*/  FFMA.FTZ R155, R158, UR7, -R185.reuse ;  /* 0x000000079e9b7c23 */ /* 0x100fe200080108b9 */
[--C-:B------:R-:W-:Y:S01]  /*6700*/  FFMA.FTZ R176, R159, UR7, -R185.reuse ;  /* 0x000000079fb07c23 */ /* 0x100fe200080108b9 */
[--C-:B------:R-:W-:Y:S01]  /*6710*/  FFMA.FTZ R159, R162, UR7, -R185.reuse ;  /* 0x00000007a29f7c23 */ /* 0x100fe200080108b9 */
[----:B------:R-:W-:Y:S01]  /*6720*/  MUFU.EX2 R10, R10 ;  /* 0x0000000a000a7308 */ /* 0x000fe20000000800 */
[--C-:B-1----:R-:W-:Y:S01]  /*6730*/  FFMA.FTZ R196, R187, UR7, -R185.reuse ;  /* 0x00000007bbc47c23 */ /* 0x102fe200080108b9 */
[----:B------:R-:W-:Y:S01]  /*6740*/  FADD.FTZ R187, R13, R6 ;  /* 0x000000060dbb7221 */ /* 0x000fe20000010000 */
[--C-:B------:R-:W-:Y:S01]  /*6750*/  FFMA.FTZ R180, R163, UR7, -R185.reuse ;  /* 0x00000007a3b47c23 */ /* 0x100fe200080108b9 */
[----:B------:R-:W-:Y:S01]  /*6760*/  FFMA.FTZ R163, R166, UR7, -R185 ;  /* 0x00000007a6a37c23 */ /* 0x000fe200080108b9 */
[----:B---3--:R-:W-:Y:S01]  /*6770*/  F2FP.BF16.F32.PACK_AB R158, R19, R12 ;  /* 0x0000000c139e723e */ /* 0x008fe200000010ff */
[----:B------:R-:W-:Y:S01]  /*6780*/  FADD.FTZ R6, R4, R187 ;  /* 0x000000bb04067221 */ /* 0x000fe20000010000 */
[--C-:B------:R-:W-:Y:S01]  /*6790*/  FFMA.FTZ R184, R167, UR7, -R185.reuse ;  /* 0x00000007a7b87c23 */ /* 0x100fe200080108b9 */
[----:B------:R-:W1:Y:S01]  /*67a0*/  MUFU.EX2 R177, R177 ;  /* 0x000000b100b17308 */ /* 0x000e620000000800 */
[--C-:B------:R-:W-:Y:S01]  /*67b0*/  FFMA.FTZ R167, R170, UR7, -R185.reuse ;  /* 0x00000007aaa77c23 */ /* 0x100fe200080108b9 */
[----:B------:R-:W-:Y:S01]  /*67c0*/  FADD.FTZ R187, R15, R6 ;  /* 0x000000060fbb7221 */ /* 0x000fe20000010000 */
[--C-:B------:R-:W-:Y:S01]  /*67d0*/  FFMA.FTZ R188, R171, UR7, -R185.reuse ;  /* 0x00000007abbc7c23 */ /* 0x100fe200080108b9 */
[--C-:B------:R-:W-:Y:S01]  /*67e0*/  FFMA.FTZ R171, R174, UR7, -R185.reuse ;  /* 0x00000007aeab7c23 */ /* 0x100fe200080108b9 */
[----:B------:R-:W-:Y:S01]  /*67f0*/  FFMA.FTZ R192, R175, UR7, -R185 ;  /* 0x00000007afc07c23 */ /* 0x000fe200080108b9 */
[----:B------:R-:W-:Y:S01]  /*6800*/  FADD.FTZ R6, R156, R187 ;  /* 0x000000bb9c067221 */ /* 0x000fe20000010000 */
[--C-:B------:R-:W-:Y:S01]  /*6810*/  FFMA.FTZ R175, R178, UR7, -R185.reuse ;  /* 0x00000007b2af7c23 */ /* 0x100fe200080108b9 */
[----:B------:R-:W2:Y:S01]  /*6820*/  MUFU.EX2 R14, R14 ;  /* 0x0000000e000e7308 */ /* 0x000ea20000000800 */
[--C-:B------:R-:W-:Y:S01]  /*6830*/  FFMA.FTZ R178, R179, UR7, -R185.reuse ;  /* 0x00000007b3b27c23 */ /* 0x100fe200080108b9 */
[----:B------:R-:W-:Y:S01]  /*6840*/  FADD.FTZ R187, R17, R6 ;  /* 0x0000000611bb7221 */ /* 0x000fe20000010000 */
[--C-:B------:R-:W-:Y:S01]  /*6850*/  FFMA.FTZ R179, R182, UR7, -R185.reuse ;  /* 0x00000007b6b37c23 */ /* 0x100fe200080108b9 */
[--C-:B------:R-:W-:Y:S01]  /*6860*/  FFMA.FTZ R182, R183, UR7, -R185.reuse ;  /* 0x00000007b7b67c23 */ /* 0x100fe200080108b9 */
[----:B------:R-:W-:Y:S01]  /*6870*/  FFMA.FTZ R181, R186, UR7, -R185 ;  /* 0x00000007bab57c23 */ /* 0x000fe200080108b9 */
[----:B------:R-:W-:Y:S01]  /*6880*/  FADD.FTZ R6, R12, R187 ;  /* 0x000000bb0c067221 */ /* 0x000fe20000010000 */
[----:B------:R-:W-:Y:S01]  /*6890*/  FFMA.FTZ R183, R190, UR7, -R185 ;  /* 0x00000007beb77c23 */ /* 0x000fe200080108b9 */
[----:B------:R-:W3:Y:S01]  /*68a0*/  MUFU.EX2 R155, R155 ;  /* 0x0000009b009b7308 */ /* 0x000ee20000000800 */
[----:B-1----:R-:W-:Y:S01]  /*68b0*/  FFMA.FTZ R7, R10, R7, R177 ;  /* 0x000000070a077223 */ /* 0x002fe200000100b1 */
[----:B------:R-:W-:Y:S01]  /*68c0*/  FADD.FTZ R187, R19, R6 ;  /* 0x0000000613bb7221 */ /* 0x000fe20000010000 */
[----:B------:R-:W-:-:S02]  /*68d0*/  IMAD.U32 R186, RZ, RZ, UR25 ;  /* 0x00000019ffba7e24 */ /* 0x000fc4000f8e00ff */
[--C-:B------:R-:W-:Y:S01]  /*68e0*/  FFMA.FTZ R190, R191, UR7, -R185.reuse ;  /* 0x00000007bfbe7c23 */ /* 0x100fe200080108b9 */
[----:B------:R-:W-:Y:S01]  /*68f0*/  FFMA.FTZ R194, R194, UR7, -R185 ;  /* 0x00000007c2c27c23 */ /* 0x000fe200080108b9 */
[----:B------:R-:W-:Y:S01]  /*6900*/  FADD.FTZ R6, R160, R187 ;  /* 0x000000bba0067221 */ /* 0x000fe20000010000 */
[----:B------:R-:W-:Y:S01]  /*6910*/  @!P2 VIADD R154, R186, 0x22840 ;  /* 0x00022840ba9aa836 */ /* 0x000fe20000000000 */
[----:B------:R-:W1:Y:S01]  /*6920*/  MUFU.EX2 R176, R176 ;  /* 0x000000b000b07308 */ /* 0x000e620000000800 */
[----:B--2---:R-:W-:Y:S01]  /*6930*/  FADD.FTZ R12, R14, R7 ;  /* 0x000000070e0c7221 */ /* 0x004fe20000010000 */
[----:B------:R-:W-:Y:S01]  /*6940*/  FADD.FTZ R187, R21, R6 ;  /* 0x0000000615bb7221 */ /* 0x000fe20000010000 */
[--C-:B------:R-:W-:Y:S01]  /*6950*/  FFMA.FTZ R195, R195, UR7, -R185.reuse ;  /* 0x00000007c3c37c23 */ /* 0x100fe200080108b9 */
[----:B------:R-:W-:Y:S01]  /*6960*/  @!P2 PRMT R154, RZ, 0x654, R154 ;  /* 0x00000654ff9aa816 */ /* 0x000fe2000000009a */
[----:B------:R-:W-:Y:S01]  /*6970*/  FFMA.FTZ R198, R198, UR7, -R185 ;  /* 0x00000007c6c67c23 */ /* 0x000fe200080108b9 */
[----:B------:R-:W-:Y:S01]  /*6980*/  FADD.FTZ R6, R16, R187 ;  /* 0x000000bb10067221 */ /* 0x000fe20000010000 */
[----:B------:R-:W-:Y:S01]  /*6990*/  FFMA.FTZ R199, R199, UR7, -R185 ;  /* 0x00000007c7c77c23 */ /* 0x000fe200080108b9 */
[----:B------:R-:W2:Y:S01]  /*69a0*/  MUFU.EX2 R159, R159 ;  /* 0x0000009f009f7308 */ /* 0x000ea20000000800 */
[----:B---3--:R-:W-:Y:S01]  /*69b0*/  FADD.FTZ R7, R155, R12 ;  /* 0x0000000c9b077221 */ /* 0x008fe20000010000 */
[----:B------:R-:W-:Y:S01]  /*69c0*/  FADD.FTZ R187, R23, R6 ;  /* 0x0000000617bb7221 */ /* 0x000fe20000010000 */
[----:B------:R3:W-:Y:S06]  /*69d0*/  BAR.ARV R9, 0x100 ;  /* 0x000400090000751d */ /* 0x0007ec0000002000 */
[----:B------:R-:W4:Y:S01]  /*69e0*/  MUFU.EX2 R180, R180 ;  /* 0x000000b400b47308 */ /* 0x000f220000000800 */
[----:B-1----:R-:W-:Y:S01]  /*69f0*/  FADD.FTZ R12, R176, R7 ;  /* 0x00000007b00c7221 */ /* 0x002fe20000010000 */
[----:B------:R-:W-:Y:S01]  /*6a00*/  FADD.FTZ R6, R164, R187 ;  /* 0x000000bba4067221 */ /* 0x000fe20000010000 */
[----:B------:R1:W-:Y:S01]  /*6a10*/  @!P2 SYNCS.ARRIVE.TRANS64.RED.A1T0 RZ, [R154+URZ], RZ ;  /* 0x000000ff9affa9a7 */ /* 0x0003e2000810043f */
[-C--:B------:R-:W-:Y:S01]  /*6a20*/  FMUL.FTZ R26, R26, R10.reuse ;  /* 0x0000000a1a1a7220 */ /* 0x080fe20000410000 */
[-C--:B------:R-:W-:Y:S01]  /*6a30*/  FMUL.FTZ R27, R27, R10.reuse ;  /* 0x0000000a1b1b7220 */ /* 0x080fe20000410000 */
[----:B------:R-:W-:Y:S01]  /*6a40*/  FADD.FTZ R187, R153, R6 ;  /* 0x0000000699bb7221 */ /* 0x000fe20000010000 */
[----:B------:R-:W-:Y:S01]  /*6a50*/  FMUL.FTZ R30, R30, R10 ;  /* 0x0000000a1e1e7220 */ /* 0x000fe20000410000 */
[----:B------:R-:W5:Y:S01]  /*6a60*/  MUFU.EX2 R163, R163 ;  /* 0x000000a300a37308 */ /* 0x000f620000000800 */
[----:B--2---:R-:W-:Y:S01]  /*6a70*/  FADD.FTZ R7, R159, R12 ;  /* 0x0000000c9f077221 */ /* 0x004fe20000010000 */
[----:B------:R-:W-:Y:S01]  /*6a80*/  FADD.FTZ R6, R18, R187 ;  /* 0x000000bb12067221 */ /* 0x000fe20000010000 */
[----:B-1----:R-:W-:Y:S01]  /*6a90*/  F2FP.BF16.F32.PACK_AB R154, R15, R4 ;  /* 0x000000040f9a723e */ /* 0x002fe200000010ff */
[-C--:B------:R-:W-:Y:S01]  /*6aa0*/  FMUL.FTZ R31, R31, R10.reuse ;  /* 0x0000000a1f1f7220 */ /* 0x080fe20000410000 */
[-C--:B------:R-:W-:Y:S01]  /*6ab0*/  FMUL.FTZ R34, R34, R10.reuse ;  /* 0x0000000a22227220 */ /* 0x080fe20000410000 */
[----:B------:R-:W-:Y:S01]  /*6ac0*/  FADD.FTZ R187, R157, R6 ;  /* 0x000000069dbb7221 */ /* 0x000fe20000010000 */
[-C--:B------:R-:W-:Y:S01]  /*6ad0*/  FMUL.FTZ R35, R35, R10.reuse ;  /* 0x0000000a23237220 */ /* 0x080fe20000410000 */
[----:B------:R-:W1:Y:S01]  /*6ae0*/  MUFU.EX2 R184, R184 ;  /* 0x000000b800b87308 */ /* 0x000e620000000800 */
[----:B----4-:R-:W-:Y:S01]  /*6af0*/  FADD.FTZ R12, R180, R7 ;  /* 0x00000007b40c7221 */ /* 0x010fe20000010000 */
[----:B------:R-:W-:Y:S01]  /*6b00*/  FADD.FTZ R6, R168, R187 ;  /* 0x000000bba8067221 */ /* 0x000fe20000010000 */
[-C--:B------:R-:W-:Y:S01]  /*6b10*/  FMUL.FTZ R38, R38, R10.reuse ;  /* 0x0000000a26267220 */ /* 0x080fe20000410000 */
[-C--:B------:R-:W-:Y:S01]  /*6b20*/  FMUL.FTZ R39, R39, R10.reuse ;  /* 0x0000000a27277220 */ /* 0x080fe20000410000 */
[-C--:B------:R-:W-:Y:S01]  /*6b30*/  FMUL.FTZ R42, R42, R10.reuse ;  /* 0x0000000a2a2a7220 */ /* 0x080fe20000410000 */
[----:B------:R-:W-:Y:S01]  /*6b40*/  FADD.FTZ R187, R161, R6 ;  /* 0x00000006a1bb7221 */ /* 0x000fe20000010000 */
        /* <DEDUP_REMOVED lines=74> */
[----:B----4-:R-:W-:Y:S01]  /*6ff0*/  FADD.FTZ R12, R182, R7 ;  /* 0x00000007b60c7221 */ /* 0x010fe20000010000 */
[----:B------:R-:W-:-:S02]  /*7000*/  F2FP.BF16.F32.PACK_AB R166, R157, R18 ;  /* 0x000000129da6723e */ /* 0x000fc400000010ff */
[----:B------:R-:W-:Y:S02]  /*7010*/  F2FP.BF16.F32.PACK_AB R157, R180, R159 ;  /* 0x0000009fb49d723e */ /* 0x000fe400000010ff */
[----:B------:R-:W-:Y:S02]  /*7020*/  F2FP.BF16.F32.PACK_AB R168, R161, R168 ;  /* 0x000000a8a1a8723e */ /* 0x000fe400000010ff */
[----:B------:R-:W4:Y:S01]  /*7030*/  MUFU.EX2 R20, R20 ;  /* 0x0000001400147308 */ /* 0x000f220000000800 */
[----:B-1----:R-:W-:Y:S01]  /*7040*/  FADD.FTZ R7, R181, R12 ;  /* 0x0000000cb5077221 */ /* 0x002fe20000010000 */
[----:B------:R-:W-:Y:S02]  /*7050*/  F2FP.BF16.F32.PACK_AB R159, R184, R163 ;  /* 0x000000a3b89f723e */ /* 0x000fe400000010ff */
[----:B------:R-:W-:Y:S02]  /*7060*/  F2FP.BF16.F32.PACK_AB R164, R153, R164 ;  /* 0x000000a499a4723e */ /* 0x000fe400000010ff */
[----:B------:R-:W-:-:S02]  /*7070*/  F2FP.BF16.F32.PACK_AB R161, R188, R167 ;  /* 0x000000a7bca1723e */ /* 0x000fc400000010ff */
[----:B------:R-:W1:Y:S01]  /*7080*/  MUFU.EX2 R183, R183 ;  /* 0x000000b700b77308 */ /* 0x000e620000000800 */
[----:B--2---:R-:W-:Y:S01]  /*7090*/  FADD.FTZ R12, R196, R7 ;  /* 0x00000007c40c7221 */ /* 0x004fe20000010000 */
[----:B------:R-:W-:Y:S02]  /*70a0*/  F2FP.BF16.F32.PACK_AB R163, R192, R171 ;  /* 0x000000abc0a3723e */ /* 0x000fe400000010ff */
[----:B------:R-:W-:Y:S02]  /*70b0*/  F2FP.BF16.F32.PACK_AB R156, R17, R156 ;  /* 0x0000009c119c723e */ /* 0x000fe400000010ff */
[----:B------:R-:W-:Y:S02]  /*70c0*/  F2FP.BF16.F32.PACK_AB R160, R21, R160 ;  /* 0x000000a015a0723e */ /* 0x000fe400000010ff */
[----:B------:R-:W2:Y:S01]  /*70d0*/  MUFU.EX2 R165, R165 ;  /* 0x000000a500a57308 */ /* 0x000ea20000000800 */
[----:B----4-:R-:W-:Y:S01]  /*70e0*/  FADD.FTZ R6, R20, R187 ;  /* 0x000000bb14067221 */ /* 0x010fe20000010000 */
[----:B------:R-:W-:-:S02]  /*70f0*/  F2FP.BF16.F32.PACK_AB R162, R23, R16 ;  /* 0x0000001017a2723e */ /* 0x000fc400000010ff */
[----:B------:R-:W-:Y:S02]  /*7100*/  F2FP.BF16.F32.PACK_AB R153, R14, R177 ;  /* 0x000000b10e99723e */ /* 0x000fe400000010ff */
[----:B------:R-:W-:Y:S02]  /*7110*/  F2FP.BF16.F32.PACK_AB R155, R176, R155 ;  /* 0x0000009bb09b723e */ /* 0x000fe400000010ff */
[----:B------:R-:W4:Y:S01]  /*7120*/  MUFU.EX2 R190, R190 ;  /* 0x000000be00be7308 */ /* 0x000f220000000800 */
[----:B-1----:R-:W-:Y:S01]  /*7130*/  FADD.FTZ R7, R183, R12 ;  /* 0x0000000cb7077221 */ /* 0x002fe20000010000 */
[----:B------:R-:W-:-:S06]  /*7140*/  F2FP.BF16.F32.PACK_AB R167, R182, R179 ;  /* 0x000000b3b6a7723e */ /* 0x000fcc00000010ff */
[----:B------:R-:W1:Y:S01]  /*7150*/  MUFU.EX2 R172, R172 ;  /* 0x000000ac00ac7308 */ /* 0x000e620000000800 */
[C---:B--2---:R-:W-:Y:S01]  /*7160*/  FADD.FTZ R11, R165.reuse, R6 ;  /* 0x00000006a50b7221 */ /* 0x044fe20000010000 */
[----:B------:R-:W-:Y:S02]  /*7170*/  F2FP.BF16.F32.PACK_AB R170, R165, R20 ;  /* 0x00000014a5aa723e */ /* 0x000fe400000010ff */
[----:B------:R-:W-:-:S04]  /*7180*/  F2FP.BF16.F32.PACK_AB R165, R178, R175 ;  /* 0x000000afb2a5723e */ /* 0x000fc800000010ff */
[----:B------:R-:W2:Y:S01]  /*7190*/  MUFU.EX2 R185, R194 ;  /* 0x000000c200b97308 */ /* 0x000ea20000000800 */
[C---:B----4-:R-:W-:Y:S01]  /*71a0*/  FADD.FTZ R12, R190.reuse, R7 ;  /* 0x00000007be0c7221 */ /* 0x050fe20000010000 */
[----:B------:R-:W-:-:S06]  /*71b0*/  F2FP.BF16.F32.PACK_AB R171, R190, R183 ;  /* 0x000000b7beab723e */ /* 0x000fcc00000010ff */
[----:B------:R-:W4:Y:S01]  /*71c0*/  MUFU.EX2 R169, R169 ;  /* 0x000000a900a97308 */ /* 0x000f220000000800 */
[----:B-1----:R-:W-:-:S07]  /*71d0*/  FADD.FTZ R6, R172, R11 ;  /* 0x0000000bac067221 */ /* 0x002fce0000010000 */
[----:B------:R-:W1:Y:S01]  /*71e0*/  MUFU.EX2 R4, R195 ;  /* 0x000000c300047308 */ /* 0x000e620000000800 */
[----:B--2---:R-:W-:-:S07]  /*71f0*/  FADD.FTZ R7, R185, R12 ;  /* 0x0000000cb9077221 */ /* 0x004fce0000010000 */
[----:B------:R-:W2:Y:S01]  /*7200*/  MUFU.EX2 R198, R198 ;  /* 0x000000c600c67308 */ /* 0x000ea20000000800 */
[C---:B----4-:R-:W-:Y:S01]  /*7210*/  FADD.FTZ R11, R169.reuse, R6 ;  /* 0x00000006a90b7221 */ /* 0x050fe20000010000 */
[----:B------:R-:W-:Y:S02]  /*7220*/  F2FP.BF16.F32.PACK_AB R172, R169, R172 ;  /* 0x000000aca9ac723e */ /* 0x000fe400000010ff */
[----:B------:R-:W-:Y:S01]  /*7230*/  F2FP.BF16.F32.PACK_AB R169, R196, R181 ;  /* 0x000000b5c4a9723e */ /* 0x000fe200000010ff */
[----:B------:R-:W-:-:S03]  /*7240*/  FADD.FTZ R6, R22, R11 ;  /* 0x0000000b16067221 */ /* 0x000fc60000010000 */
[----:B------:R-:W4:Y:S01]  /*7250*/  MUFU.EX2 R173, R173 ;  /* 0x000000ad00ad7308 */ /* 0x000f220000000800 */
[----:B-1----:R-:W-:-:S07]  /*7260*/  FADD.FTZ R7, R4, R7 ;  /* 0x0000000704077221 */ /* 0x002fce0000010000 */
[----:B------:R-:W1:Y:S01]  /*7270*/  MUFU.EX2 R199, R199 ;  /* 0x000000c700c77308 */ /* 0x000e620000000800 */
[----:B--2---:R-:W-:Y:S01]  /*7280*/  FADD.FTZ R10, R198, R7 ;  /* 0x00000007c60a7221 */ /* 0x004fe20000010000 */
[C---:B----4-:R-:W-:Y:S01]  /*7290*/  FADD.FTZ R6, R173.reuse, R6 ;  /* 0x00000006ad067221 */ /* 0x050fe20000010000 */
[----:B------:R-:W-:Y:S02]  /*72a0*/  F2FP.BF16.F32.PACK_AB R174, R173, R22 ;  /* 0x00000016adae723e */ /* 0x000fe400000010ff */
[----:B------:R-:W-:Y:S01]  /*72b0*/  F2FP.BF16.F32.PACK_AB R173, R4, R185 ;  /* 0x000000b904ad723e */ /* 0x000fe200000010ff */
[C---:B-1----:R-:W-:Y:S01]  /*72c0*/  FADD.FTZ R7, R199.reuse, R10 ;  /* 0x0000000ac7077221 */ /* 0x042fe20000010000 */
[----:B------:R-:W-:Y:S01]  /*72d0*/  F2FP.BF16.F32.PACK_AB R175, R199, R198 ;  /* 0x000000c6c7af723e */ /* 0x000fe200000010ff */
[----:B---3--:R-:W-:Y:S06]  /*72e0*/  @!P0 BRA `(.L_x_13114) ;  /* 0x0000000000048947 */ /* 0x008fec0003800000 */
[----:B------:R-:W-:Y:S01]  /*72f0*/  BPT.TRAP 0x1 ;  /* 0x000000040000795c */ /* 0x000fe20000300000 */
.L_x_13114:
[----:B------:R1:W2:Y:S01]  /*7300*/  SYNCS.PHASECHK.TRANS64.TRYWAIT P1, [UR25+0x22850], R3 ;  /* 0x02285003ff0075a7 */ /* 0x0002a20008020159 */
[----:B------:R-:W-:Y:S05]  /*7310*/  @!P0 BRA `(.L_x_13115) ;  /* 0x0000000000048947 */ /* 0x000fea0003800000 */
[----:B------:R-:W-:Y:S01]  /*7320*/  BPT.TRAP 0x1 ;  /* 0x000000040000795c */ /* 0x000fe20000300000 */
.L_x_13115:
[----:B--2---:R-:W-:Y:S05]  /*7330*/  @P1 BRA `(.L_x_13116) ;  /* 0x0000000000081947 */ /* 0x004fea0003800000 */
[----:B------:R-:W2:Y:S02]  /*7340*/  SYNCS.PHASECHK.TRANS64.TRYWAIT P1, [UR25+0x22850], R3 ;  /* 0x02285003ff0075a7 */ /* 0x000ea40008020159 */
[----:B--2---:R-:W-:Y:S05]  /*7350*/  @!P1 BRA `(.L_x_13117) ;  /* 0x0000007000189947 */ /* 0x004fea0003800000 */
.L_x_13116:
[----:B------:R4:W-:Y:S01]  /*7360*/  BAR.SYNC.DEFER_BLOCKING R0, 0x100 ;  /* 0x000400000000751d */ /* 0x0009e20000010000 */
[----:B------:R-:W-:Y:S01]  /*7370*/  UIMAD UR10, UR5, 0xc00, UR24 ;  /* 0x00000c00050a78a4 */ /* 0x000fe2000f8e0218 */
[----:B--2---:R-:W-:Y:S01]  /*7380*/  @!P2 VIADD R186, R186, 0x22860 ;  /* 0x00022860babaa836 */ /* 0x004fe20000000000 */
[----:B------:R-:W-:Y:S01]  /*7390*/  UISETP.GT.AND UP0, UPT, UR26, UR38, UPT ;  /* 0x000000261a00728c */ /* 0x000fe2000bf04270 */
[----:B------:R-:W-:Y:S01]  /*73a0*/  IMAD.MOV.U32 R10, RZ, RZ, R5 ;  /* 0x000000ffff0a7224 */ /* 0x000fe200078e0005 */
[----:B------:R-:W-:Y:S01]  /*73b0*/  UIADD3 UR14, UR10, 0x80, URZ ;  /* 0x000000800a0e7890 */ /* 0x000fe2000fffe03f */
[----:B------:R-:W-:Y:S01]  /*73c0*/  IMAD.MOV.U32 R11, RZ, RZ, R8 ;  /* 0x000000ffff0b7224 */ /* 0x000fe200078e0008 */
[----:B------:R-:W-:Y:S01]  /*73d0*/  UMOV UR11, 0x40000040 ;  /* 0x40000040000b7882 */ /* 0x000fe20000000000 */
[----:B------:R-:W-:Y:S01]  /*73e0*/  UMOV UR15, 0x40000040 ;  /* 0x40000040000f7882 */ /* 0x000fe20000000000 */
[----:B------:R-:W-:Y:S01]  /*73f0*/  PLOP3.LUT P1, PT, PT, PT, UP0, 0x80, 0x0 ;  /* 0x000000000000781c */ /* 0x000fe20003f2f008 */
[----:B------:R-:W-:Y:S01]  /*7400*/  UIADD3 UR26, UR26, -0x1, URZ ;  /* 0xffffffff1a1a7890 */ /* 0x000fe2000fffe03f */
        /* <DEDUP_REMOVED lines=34> */
.L_x_13109:
[----:B01----:R-:W0:Y:S01]  /*7630*/  SHFL.BFLY PT, R3, R6, 0x2, 0x1f ;  /* 0x0c401f0006037f89 */ /* 0x003e2200000e0000 */
[----:B------:R-:W-:-:S03]  /*7640*/  PLOP3.LUT P0, PT, PT, PT, PT, 0x8, 0x0 ;  /* 0x000000000000781c */ /* 0x000fc60003f0e170 */
[----:B------:R-:W1:Y:S01]  /*7650*/  SHFL.BFLY PT, R4, R7, 0x2, 0x1f ;  /* 0x0c401f0007047f89 */ /* 0x000e6200000e0000 */
[----:B0-----:R-:W-:Y:S01]  /*7660*/  FADD.FTZ R3, R3, R6 ;  /* 0x0000000603037221 */ /* 0x001fe20000010000 */
[----:B-1----:R-:W-:-:S04]  /*7670*/  FADD.FTZ R4, R4, R7 ;  /* 0x0000000704047221 */ /* 0x002fc80000010000 */
[----:B---34-:R-:W0:Y:S01]  /*7680*/  SHFL.BFLY PT, R0, R3, 0x1, 0x1f ;  /* 0x0c201f0003007f89 */ /* 0x018e2200000e0000 */
[----:B------:R-:W-:-:S03]  /*7690*/  IMAD.U32 R7, RZ, RZ, UR7 ;  /* 0x00000007ff077e24 */ /* 0x000fc6000f8e00ff */
[----:B------:R-:W1:Y:S01]  /*76a0*/  SHFL.BFLY PT, R9, R4, 0x1, 0x1f ;  /* 0x0c201f0004097f89 */ /* 0x000e6200000e0000 */
[----:B0-----:R-:W-:Y:S01]  /*76b0*/  FADD.FTZ R10, R3, R0 ;  /* 0x00000000030a7221 */ /* 0x001fe20000010000 */
[----:B------:R-:W-:Y:S01]  /*76c0*/  IADD3 R3, -R2, 0xb, RZ ;  /* 0x0000000b02037810 */ /* 0x000fe20007ffe1ff */
[----:B------:R-:W-:Y:S02]  /*76d0*/  IMAD.MOV.U32 R0, RZ, RZ, RZ ;  /* 0x000000ffff007224 */ /* 0x000fe400078e00ff */
[----:B-1----:R-:W-:Y:S02]  /*76e0*/  FADD.FTZ R11, R4, R9 ;  /* 0x00000009040b7221 */ /* 0x002fe40000010000 */
[----:B------:R0:W-:Y:S08]  /*76f0*/  BAR.ARV R3, 0x100 ;  /* 0x000400030000751d */ /* 0x0001f00000002000 */
[----:B------:R-:W-:Y:S06]  /*7700*/  BAR.ARV 0x8, 0x180 ;  /* 0x0206000000007b1d */ /* 0x000fec0000002000 */
[----:B------:R-:W-:Y:S01]  /*7710*/  FSETP.NE.FTZ.AND P1, PT, R10, RZ, PT ;  /* 0x000000ff0a00720b */ /* 0x000fe20003f35000 */
[----:B------:R-:W-:Y:S01]  /*7720*/  IMAD.MOV.U32 R4, RZ, RZ, -0x800000 ;  /* 0xff800000ff047424 */ /* 0x000fe200078e00ff */
[----:B------:R-:W-:Y:S01]  /*7730*/  FSETP.NE.FTZ.AND P2, PT, R11, RZ, PT ;  /* 0x000000ff0b00720b */ /* 0x000fe20003f55000 */
[----:B0-----:R-:W-:Y:S01]  /*7740*/  IMAD.MOV.U32 R3, RZ, RZ, -0x800000 ;  /* 0xff800000ff037424 */ /* 0x001fe200078e00ff */
[----:B------:R-:W-:-:S09]  /*7750*/  MOV R9, RZ ;  /* 0x000000ff00097202 */ /* 0x000fd20000000f00 */
[----:B------:R-:W0:Y:S01]  /*7760*/  @P1 MUFU.RCP R9, R10 ;  /* 0x0000000a00091308 */ /* 0x000e220000001000 */
[----:B------:R-:W-:-:S07]  /*7770*/  @P1 FMUL.FTZ R7, R7, 0.69314718246459960938 ;  /* 0x3f31721807071820 */ /* 0x000fce0000410000 */
[----:B------:R-:W1:Y:S08]  /*7780*/  @P1 MUFU.LG2 R6, R10 ;  /* 0x0000000a00061308 */ /* 0x000e700000000c00 */
[----:B------:R-:W2:Y:S01]  /*7790*/  @P2 MUFU.LG2 R2, R11 ;  /* 0x0000000b00022308 */ /* 0x000ea20000000c00 */
[-C--:B0-----:R-:W-:Y:S01]  /*77a0*/  FMUL.FTZ R24, R24, R9.reuse ;  /* 0x0000000918187220 */ /* 0x081fe20000410000 */
[-C--:B------:R-:W-:Y:S01]  /*77b0*/  FMUL.FTZ R25, R25, R9.reuse ;  /* 0x0000000919197220 */ /* 0x080fe20000410000 */
        /* <DEDUP_REMOVED lines=65> */
[----:B--2---:R-:W-:Y:S01]  /*7bd0*/  @P2 FMUL.FTZ R2, R2, 0.69314718246459960938 ;  /* 0x3f31721802022820 */ /* 0x004fe20000410000 */
[-C--:B0-----:R-:W-:Y:S01]  /*7be0*/  FMUL.FTZ R26, R26, R0.reuse ;  /* 0x000000001a1a7220 */ /* 0x081fe20000410000 */
        /* <DEDUP_REMOVED lines=66> */
.L_x_13088:
        /* <DEDUP_REMOVED lines=36> */
[----:B------:R-:W-:-:S02]  /*8250*/  LEA.HI R9, R9, R0, RZ, 0x5 ;  /* 0x0000000009097211 */ /* 0x000fc400078f28ff */
[--C-:B------:R-:W-:Y:S02]  /*8260*/  SHF.R.S32.HI R11, RZ, 0x2, R10.reuse ;  /* 0x00000002ff0b7819 */ /* 0x100fe4000001140a */
[----:B------:R-:W-:Y:S02]  /*8270*/  SHF.R.S32.HI R12, RZ, 0x1f, R10 ;  /* 0x0000001fff0c7819 */ /* 0x000fe4000001140a */
[----:B------:R-:W-:Y:S01]  /*8280*/  LEA.HI R6, R13, R13, RZ, 0x1 ;  /* 0x0000000d0d067211 */ /* 0x000fe200078f08ff */
[----:B------:R-:W5:Y:S01]  /*8290*/  @P0 LDC R17, c[0x0][0xbf0] ;  /* 0x0002fc00ff110b82 */ /* 0x000f620000000800 */
[----:B------:R-:W-:Y:S02]  /*82a0*/  LEA.HI R12, R12, R11, RZ, 0x3 ;  /* 0x0000000b0c0c7211 */ /* 0x000fe400078f18ff */
[----:B------:R-:W-:Y:S01]  /*82b0*/  IADD3 R2, R7, -R2, RZ ;  /* 0x8000000207027210 */ /* 0x000fe20007ffe0ff */
[----:B------:R-:W-:Y:S01]  /*82c0*/  IMAD.U32 R7, RZ, RZ, UR5 ;  /* 0x00000005ff077e24 */ /* 0x000fe2000f8e00ff */
[----:B------:R-:W-:Y:S01]  /*82d0*/  LOP3.LUT R12, R12, 0xfffffff8, RZ, 0xc0, !PT ;  /* 0xfffffff80c0c7812 */ /* 0x000fe200078ec0ff */
[----:B------:R-:W-:Y:S01]  /*82e0*/  IMAD.U32 R7, RZ, RZ, UR6 ;  /* 0x00000006ff077e24 */ /* 0x000fe2000f8e00ff */
[----:B------:R-:W-:Y:S01]  /*82f0*/  UIMAD UR6, UR37, UR9, UR7 ;  /* 0x00000009250672a4 */ /* 0x000fe2000f8e0207 */
[----:B------:R-:W5:Y:S02]  /*8300*/  @P0 LDC R153, c[0x0][0xbf0] ;  /* 0x0002fc00ff990b82 */ /* 0x000f640000000800 */
[----:B------:R-:W-:Y:S01]  /*8310*/  IMAD.IADD R5, R11, 0x1, -R12 ;  /* 0x000000010b057824 */ /* 0x000fe200078e0a0c */
[----:B------:R-:W-:-:S02]  /*8320*/  LOP3.LUT R12, R6, 0x1ffffffe, RZ, 0xc0, !PT ;  /* 0x1ffffffe060c7812 */ /* 0x000fc400078ec0ff */
        /* <DEDUP_REMOVED lines=11> */
[----:B------:R-:W-:Y:S01]  /*83e0*/  IMAD R15, R19, UR12, R12 ;  /* 0x0000000c130f7c24 */ /* 0x000fe2000f8e020c */
[----:B--2---:R-:W-:Y:S01]  /*83f0*/  LEA R5, R22, R2, 0x7 ;  /* 0x0000000216057211 */ /* 0x004fe200078e38ff */
[----:B-1----:R-:W-:Y:S02]  /*8400*/  IMAD R23, R23, R16, UR11 ;  /* 0x0000000b17177e24 */ /* 0x002fe4000f8e0210 */
[----:B------:R-:W-:-:S03]  /*8410*/  IMAD.WIDE.U32 R6, R18, UR12, R6 ;  /* 0x0000000c12067c25 */ /* 0x000fc6000f8e0006 */
[----:B------:R-:W-:Y:S01]  /*8420*/  SHF.R.S32.HI R16, RZ, 0x1f, R23 ;  /* 0x0000001fff107819 */ /* 0x000fe20000011417 */
        /* <DEDUP_REMOVED lines=13> */
[----:B------:R-:W-:-:S04]  /*8500*/  IMAD.WIDE.U32 R6, R23, UR4, R6 ;  /* 0x0000000417067c25 */ /* 0x000fc8000f8e0006 */
[----:B------:R-:W-:Y:S01]  /*8510*/  IMAD.MOV.U32 R15, RZ, RZ, R5 ;  /* 0x000000ffff0f7224 */ /* 0x000fe200078e0005 */
[----:B------:R-:W-:Y:S01]  /*8520*/  @P0 SHF.R.U32.HI R15, RZ, R153, R152 ;  /* 0x00000099ff0f0219 */ /* 0x000fe20000011698 */
[C---:B------:R-:W-:Y:S01]  /*8530*/  IMAD R2, R16.reuse, UR4, RZ ;  /* 0x0000000410027c24 */ /* 0x040fe2000f8e02ff */
[----:B------:R-:W-:Y:S01]  /*8540*/  IADD3 R6, P0, R11, R6, RZ ;  /* 0x000000060b067210 */ /* 0x000fe20007f1e0ff */
[----:B------:R-:W-:Y:S01]  /*8550*/  IMAD.IADD R13, R13, 0x1, R17 ;  /* 0x000000010d0d7824 */ /* 0x000fe200078e0211 */
[----:B------:R-:W-:Y:S01]  /*8560*/  SHF.R.S32.HI R17, RZ, 0x1f, R11 ;  /* 0x0000001fff117819 */ /* 0x000fe2000001140b */
[----:B------:R-:W-:Y:S01]  /*8570*/  IMAD R14, R23, UR5, R2 ;  /* 0x00000005170e7c24 */ /* 0x000fe2000f8e0202 */
[----:B------:R-:W-:Y:S01]  /*8580*/  SHF.R.S32.HI R2, RZ, 0x1f, R15 ;  /* 0x0000001fff027819 */ /* 0x000fe2000001140f */
[----:B------:R-:W-:Y:S01]  /*8590*/  IMAD R16, R16, UR6, RZ ;  /* 0x0000000610107c24 */ /* 0x000fe2000f8e02ff */
[----:B------:R-:W-:Y:S01]  /*85a0*/  IADD3 R11, -R11, RZ, RZ ;  /* 0x000000ff0b0b7210 */ /* 0x000fe20007ffe1ff */
[----:B------:R-:W-:Y:S01]  /*85b0*/  ULDC.64 UR4, c[0x0][0xb30] ;  /* 0x0002cc0000047ab9 */ /* 0x000fe20000000a00 */
[----:B------:R-:W-:Y:S01]  /*85c0*/  IMAD.WIDE.U32 R12, R23, UR6, R12 ;  /* 0x00000006170c7c25 */ /* 0x000fe2000f8e000c */
[----:B------:R-:W-:-:S03]  /*85d0*/  IADD3.X R7, R17, R7, R14, P0, !PT ;  /* 0x0000000711077210 */ /* 0x000fc600007fe40e */
[----:B------:R-:W-:Y:S01]  /*85e0*/  IMAD R19, R23, UR7, R16 ;  /* 0x0000000717137c24 */ /* 0x000fe2000f8e0210 */
[----:B------:R-:W-:Y:S01]  /*85f0*/  ULDC.64 UR6, c[0x0][0xbc8] ;  /* 0x0002f20000067ab9 */ /* 0x000fe20000000a00 */
[----:B------:R-:W-:Y:S02]  /*8600*/  IMAD.MOV R16, RZ, RZ, -R15 ;  /* 0x000000ffff107224 */ /* 0x000fe400078e0a0f */
        /* <DEDUP_REMOVED lines=44> */
[----:B------:R-:W-:-:S05]  /*88d0*/  IMAD.IADD R0, R0, 0x1, -R17 ;  /* 0x0000000100007824 */ /* 0x000fca00078e0a11 */
[----:B------:R-:W-:Y:S01]  /*88e0*/  SHF.L.U32 R0, R0, 0x1, RZ ;  /* 0x0000000100007819 */ /* 0x000fe200000006ff */
        /* <DEDUP_REMOVED lines=18> */
[----:B------:R-:W-:-:S02]  /*8a10*/  IADD3 R21, R0, 0x48, RZ ;  /* 0x0000004800157810 */ /* 0x000fc40007ffe0ff */
[----:B------:R-:W-:Y:S02]  /*8a20*/  ISETP.GE.AND P6, PT, R22, UR4, PT ;  /* 0x0000000416007c0c */ /* 0x000fe4000bfc6270 */
        /* <DEDUP_REMOVED lines=8> */
[----:B------:R-:W-:-:S02]  /*8ab0*/  @!P0 LEA.HI R18, R18, R18, RZ, 0x1 ;  /* 0x0000001212128211 */ /* 0x000fc400078f08ff */
        /* <DEDUP_REMOVED lines=11> */
[----:B------:R-:W-:-:S03]  /*8b70*/  ISETP.GE.AND P4, PT, R20, UR4, PT ;  /* 0x0000000414007c0c */ /* 0x000fc6000bf86270 */
[----:B------:R3:W-:Y:S01]  /*8b80*/  @!P5 ST.E.64 desc[UR44][R16.64], R36 ;  /* 0x000000241000d985 */ /* 0x0007e2000c101b2c */
[----:B------:R-:W-:Y:S01]  /*8b90*/  ISETP.GE.AND P5, PT, R21, UR4, PT ;  /* 0x0000000415007c0c */ /* 0x000fe2000bfa6270 */
[----:B0-----:R-:W-:Y:S01]  /*8ba0*/  VIADD R24, R0, 0x60 ;  /* 0x0000006000187836 */ /* 0x001fe20000000000 */
[----:B------:R-:W-:Y:S02]  /*8bb0*/  @!P0 LOP3.LUT R11, R18, 0xfffffffe, RZ, 0xc0, !PT ;  /* 0xfffffffe120b8812 */ /* 0x000fe400078ec0ff */
[----:B-1----:R-:W-:Y:S02]  /*8bc0*/  @!P1 LOP3.LUT R13, R19, 0xfffffffe, RZ, 0xc0, !PT ;  /* 0xfffffffe130d9812 */ /* 0x002fe400078ec0ff */
        /* <DEDUP_REMOVED lines=16> */
[----:B------:R-:W-:Y:S02]  /*8cd0*/  ISETP.GE.AND P1, PT, R23, UR4, PT ;  /* 0x0000000417007c0c */ /* 0x000fe4000bf26270 */
        /* <DEDUP_REMOVED lines=43> */
[----:B------:R-:W-:Y:S01]  /*8f90*/  VIADD R3, R0, 0xa0 ;  /* 0x000000a000037836 */ /* 0x000fe20000000000 */
[----:B------:R0:W-:Y:S01]  /*8fa0*/  @!P2 ST.E.64 desc[UR44][R10.64], R76 ;  /* 0x0000004c0a00a985 */ /* 0x0001e2000c101b2c */
[----:B-1----:R-:W-:-:S03]  /*8fb0*/  @!P6 IMAD.WIDE R12, R15, 0x4, R6 ;  /* 0x000000040f0ce825 */ /* 0x002fc600078e0206 */
[----:B------:R-:W-:Y:S01]  /*8fc0*/  ISETP.GE.AND P2, PT, R3, UR4, PT ;  /* 0x0000000403007c0c */ /* 0x000fe2000bf46270 */
[--C-:B------:R-:W-:Y:S01]  /*8fd0*/  @!P5 IMAD.WIDE R14, R17, 0x4, R6.reuse ;  /* 0x00000004110ed825 */ /* 0x100fe200078e0206 */
[----:B------:R1:W-:Y:S03]  /*8fe0*/  @!P6 ST.E.64 desc[UR44][R12.64], R80 ;  /* 0x000000500c00e985 */ /* 0x0003e6000c101b2c */
        /* <DEDUP_REMOVED lines=9> */
[----:B------:R-:W-:Y:S02]  /*9080*/  ISETP.GE.AND P3, PT, R4, UR4, PT ;  /* 0x0000000404007c0c */ /* 0x000fe4000bf66270 */
[----:B------:R-:W-:Y:S02]  /*9090*/  ISETP.GE.AND P6, PT, R22, UR4, PT ;  /* 0x0000000416007c0c */ /* 0x000fe4000bfc6270 */
[----:B------:R-:W-:Y:S02]  /*90a0*/  ISETP.GE.AND P5, PT, R21, UR4, PT ;  /* 0x0000000415007c0c */ /* 0x000fe4000bfa6270 */
[----:B------:R-:W-:Y:S02]  /*90b0*/  @!P1 LEA.HI R24, R24, R24, RZ, 0x1 ;  /* 0x0000001818189211 */ /* 0x000fe400078f08ff */
[----:B------:R-:W-:-:S02]  /*90c0*/  @!P2 LEA.HI R3, R3, R3, RZ, 0x1 ;  /* 0x000000030303a211 */ /* 0x000fc400078f08ff */
[----:B0-----:R-:W-:Y:S02]  /*90d0*/  @!P0 LOP3.LUT R11, R23, 0xfffffffe, RZ, 0xc0, !PT ;  /* 0xfffffffe170b8812 */ /* 0x001fe400078ec0ff */
        /* <DEDUP_REMOVED lines=9> */
[----:B--2---:R-:W-:Y:S01]  /*9170*/  @!P2 IMAD.WIDE R14, R3, 0x4, R6 ;  /* 0x00000004030ea825 */ /* 0x004fe200078e0206 */
[----:B---3--:R-:W-:Y:S01]  /*9180*/  @!P3 LOP3.LUT R17, R4, 0xfffffffe, RZ, 0xc0, !PT ;  /* 0xfffffffe0411b812 */ /* 0x008fe200078ec0ff */
[----:B------:R1:W-:Y:S01]  /*9190*/  @!P1 ST.E.64 desc[UR44][R12.64], R100 ;  /* 0x000000640c009985 */ /* 0x0003e2000c101b2c */
[----:B----4-:R-:W-:Y:S01]  /*91a0*/  @!P4 LOP3.LUT R19, R20, 0xfffffffe, RZ, 0xc0, !PT ;  /* 0xfffffffe1413c812 */ /* 0x010fe200078ec0ff */
[----:B------:R-:W-:Y:S01]  /*91b0*/  VIADD R4, R0, 0xd0 ;  /* 0x000000d000047836 */ /* 0x000fe20000000000 */
[----:B------:R-:W-:Y:S01]  /*91c0*/  @!P6 LOP3.LUT R3, R22, 0xfffffffe, RZ, 0xc0, !PT ;  /* 0xfffffffe1603e812 */ /* 0x000fe200078ec0ff */
[----:B------:R2:W-:Y:S01]  /*91d0*/  @!P2 ST.E.64 desc[UR44][R14.64], R104 ;  /* 0x000000680e00a985 */ /* 0x0005e2000c101b2c */
[----:B------:R-:W-:-:S02]  /*91e0*/  @!P5 LOP3.LUT R21, R21, 0xfffffffe, RZ, 0xc0, !PT ;  /* 0xfffffffe1515d812 */ /* 0x000fc400078ec0ff */
[----:B------:R-:W-:Y:S02]  /*91f0*/  IADD3 R20, R0, 0xd8, RZ ;  /* 0x000000d800147810 */ /* 0x000fe40007ffe0ff */
        /* <DEDUP_REMOVED lines=8> */
[----:B------:R-:W-:Y:S01]  /*9280*/  @!P1 LEA.HI R4, R4, R4, RZ, 0x1 ;  /* 0x0000000404049211 */ /* 0x000fe200078f08ff */
[----:B------:R-:W-:Y:S01]  /*9290*/  @!P5 IMAD.WIDE R16, R21, 0x4, R6 ;  /* 0x000000041510d825 */ /* 0x000fe200078e0206 */
[----:B------:R-:W-:-:S02]  /*92a0*/  @!P2 LEA.HI R20, R20, R20, RZ, 0x1 ;  /* 0x000000141414a211 */ /* 0x000fc400078f08ff */
[----:B------:R-:W-:Y:S01]  /*92b0*/  ISETP.GE.AND P0, PT, R3, UR4, PT ;  /* 0x0000000403007c0c */ /* 0x000fe2000bf06270 */
[C---:B------:R-:W-:Y:S01]  /*92c0*/  VIADD R21, R0.reuse, 0xe0 ;  /* 0x000000e000157836 */ /* 0x040fe20000000000 */
[----:B------:R3:W-:Y:S01]  /*92d0*/  @!P5 ST.E.64 desc[UR44][R16.64], R116 ;  /* 0x000000741000d985 */ /* 0x0007e2000c101b2c */
[C---:B--2---:R-:W-:Y:S02]  /*92e0*/  VIADD R14, R0.reuse, 0xe8 ;  /* 0x000000e8000e7836 */ /* 0x044fe40000000000 */
[C---:B------:R-:W-:Y:S01]  /*92f0*/  VIADD R15, R0.reuse, 0xf0 ;  /* 0x000000f0000f7836 */ /* 0x040fe20000000000 */
[----:B------:R2:W-:Y:S01]  /*9300*/  @!P6 ST.E.64 desc[UR44][R18.64], R120 ;  /* 0x000000781200e985 */ /* 0x0005e2000c101b2c */
[----:B0-----:R-:W-:Y:S01]  /*9310*/  VIADD R11, R0, 0xf8 ;  /* 0x000000f8000b7836 */ /* 0x001fe20000000000 */
[----:B------:R-:W-:Y:S02]  /*9320*/  ISETP.GE.AND P3, PT, R21, UR4, PT ;  /* 0x0000000415007c0c */ /* 0x000fe4000bf66270 */
[----:B------:R-:W-:-:S02]  /*9330*/  ISETP.GE.AND P4, PT, R14, UR4, PT ;  /* 0x000000040e007c0c */ /* 0x000fc4000bf86270 */
[----:B------:R-:W-:Y:S02]  /*9340*/  ISETP.GE.AND P5, PT, R15, UR4, PT ;  /* 0x000000040f007c0c */ /* 0x000fe4000bfa6270 */
[----:B------:R-:W-:Y:S02]  /*9350*/  ISETP.GE.AND P6, PT, R11, UR4, PT ;  /* 0x000000040b007c0c */ /* 0x000fe4000bfc6270 */
[----:B------:R-:W-:Y:S02]  /*9360*/  @!P0 LEA.HI R3, R3, R3, RZ, 0x1 ;  /* 0x0000000303038211 */ /* 0x000fe400078f08ff */
[----:B-1----:R-:W-:Y:S02]  /*9370*/  @!P1 LOP3.LUT R13, R4, 0xfffffffe, RZ, 0xc0, !PT ;  /* 0xfffffffe040d9812 */ /* 0x002fe400078ec0ff */
[----:B------:R-:W-:Y:S02]  /*9380*/  @!P0 LOP3.LUT R3, R3, 0xfffffffe, RZ, 0xc0, !PT ;  /* 0xfffffffe03038812 */ /* 0x000fe400078ec0ff */
[----:B------:R-:W-:Y:S01]  /*9390*/  @!P3 LEA.HI R21, R21, R21, RZ, 0x1 ;  /* 0x000000151515b211 */ /* 0x000fe200078f08ff */
[----:B------:R-:W-:Y:S01]  /*93a0*/  @!P1 IMAD.WIDE R12, R13, 0x4, R6 ;  /* 0x000000040d0c9825 */ /* 0x000fe200078e0206 */
[----:B------:R-:W-:-:S02]  /*93b0*/  @!P4 LEA.HI R14, R14, R14, RZ, 0x1 ;  /* 0x0000000e0e0ec211 */ /* 0x000fc400078f08ff */
[----:B------:R-:W-:Y:S02]  /*93c0*/  @!P5 LEA.HI R10, R15, R15, RZ, 0x1 ;  /* 0x0000000f0f0ad211 */ /* 0x000fe400078f08ff */
[----:B------:R-:W-:Y:S02]  /*93d0*/  @!P6 LEA.HI R11, R11, R11, RZ, 0x1 ;  /* 0x0000000b0b0be211 */ /* 0x000fe400078f08ff */
[----:B------:R-:W-:Y:S02]  /*93e0*/  @!P2 LOP3.LUT R15, R20, 0xfffffffe, RZ, 0xc0, !PT ;  /* 0xfffffffe140fa812 */ /* 0x000fe400078ec0ff */
[----:B---3--:R-:W-:Y:S02]  /*93f0*/  @!P3 LOP3.LUT R17, R21, 0xfffffffe, RZ, 0xc0, !PT ;  /* 0xfffffffe1511b812 */ /* 0x008fe400078ec0ff */
[----:B--2---:R-:W-:Y:S01]  /*9400*/  @!P4 LOP3.LUT R19, R14, 0xfffffffe, RZ, 0xc0, !PT ;  /* 0xfffffffe0e13c812 */ /* 0x004fe200078ec0ff */
[----:B------:R-:W-:Y:S01]  /*9410*/  @!P2 IMAD.WIDE R14, R15, 0x4, R6 ;  /* 0x000000040f0ea825 */ /* 0x000fe200078e0206 */
[----:B------:R-:W-:-:S02]  /*9420*/  @!P5 LOP3.LUT R21, R10, 0xfffffffe, RZ, 0xc0, !PT ;  /* 0xfffffffe0a15d812 */ /* 0x000fc400078ec0ff */
        /* <DEDUP_REMOVED lines=13> */
.L_x_13121:
[----:B------:R-:W-:Y:S05]  /*9500*/  BSYNC B0 ;  /* 0x0000000000007941 */ /* 0x000fea0003800000 */
.L_x_13120:
        /* <DEDUP_REMOVED lines=19> */
[C---:B------:R-:W-:Y:S01]  /*9640*/  VIADD R18, R0.reuse, 0x50 ;  /* 0x0000005000127836 */ /* 0x040fe20000000000 */
[----:B------:R-:W-:Y:S01]  /*9650*/  ISETP.GE.AND P3, PT, R15, UR4, PT ;  /* 0x000000040f007c0c */ /* 0x000fe2000bf66270 */
[----:B------:R-:W-:Y:S01]  /*9660*/  VIADD R19, R0, 0x58 ;  /* 0x0000005800137836 */ /* 0x000fe20000000000 */
[----:B------:R-:W-:Y:S01]  /*9670*/  @!P1 LEA.HI R4, R4, R4, RZ, 0x1 ;  /* 0x0000000404049211 */ /* 0x000fe200078f08ff */
[----:B------:R-:W-:Y:S01]  /*9680*/  VIADD R20, R0, 0x80 ;  /* 0x0000008000147836 */ /* 0x000fe20000000000 */
[----:B------:R-:W-:Y:S02]  /*9690*/  @!P2 LEA.HI R5, R5, R5, RZ, 0x1 ;  /* 0x000000050505a211 */ /* 0x000fe400078f08ff */
[----:B-1----:R-:W-:Y:S02]  /*96a0*/  @!P1 LOP3.LUT R7, R4, 0xfffffffe, RZ, 0xc0, !PT ;  /* 0xfffffffe04079812 */ /* 0x002fe400078ec0ff */
[----:B------:R-:W-:Y:S01]  /*96b0*/  @!P2 LOP3.LUT R9, R5, 0xfffffffe, RZ, 0xc0, !PT ;  /* 0xfffffffe0509a812 */ /* 0x000fe200078ec0ff */
[----:B---3--:R-:W-:Y:S01]  /*96c0*/  @!P0 IMAD.WIDE R4, R0, 0x4, R2 ;  /* 0x0000000400048825 */ /* 0x008fe200078e0202 */
[----:B------:R-:W-:-:S02]  /*96d0*/  ISETP.GE.AND P4, PT, R16, UR4, PT ;  /* 0x0000000410007c0c */ /* 0x000fc4000bf86270 */
[----:B------:R-:W-:Y:S01]  /*96e0*/  @!P5 LEA.HI R10, R10, R10, RZ, 0x1 ;  /* 0x0000000a0a0ad211 */ /* 0x000fe200078f08ff */
        /* <DEDUP_REMOVED lines=25> */
[----:B------:R-:W-:-:S02]  /*9880*/  @!P4 LOP3.LUT R17, R16, 0xfffffffe, RZ, 0xc0, !PT ;  /* 0xfffffffe1011c812 */ /* 0x000fc400078ec0ff */
[----:B------:R-:W-:Y:S02]  /*9890*/  ISETP.GE.AND P5, PT, R18, UR4, PT ;  /* 0x0000000412007c0c */ /* 0x000fe4000bfa6270 */
[----:B------:R-:W-:Y:S02]  /*98a0*/  ISETP.GE.AND P6, PT, R19, UR4, PT ;  /* 0x0000000413007c0c */ /* 0x000fe4000bfc6270 */
[----:B------:R-:W-:Y:S01]  /*98b0*/  IADD3 R16, R0, 0x70, RZ ;  /* 0x0000007000107810 */ /* 0x000fe20007ffe0ff */
        /* <DEDUP_REMOVED lines=38> */
[----:B----4-:R-:W-:Y:S02]  /*9b20*/  @!P0 LOP3.LUT R13, R20, 0xfffffffe, RZ, 0xc0, !PT ;  /* 0xfffffffe140d8812 */ /* 0x010fe400078ec0ff */
        /* <DEDUP_REMOVED lines=98> */
.L_x_13119:
        /* <DEDUP_REMOVED lines=34> */
[----:B--2---:R-:W-:-:S03]  /*a370*/  @P0 IMAD.HI.U32 R4, R0, R7, RZ ;  /* 0x0000000700040227 */ /* 0x004fc600078e00ff */
[----:B------:R-:W-:Y:S01]  /*a380*/  IADD3 R3, R11, R3, RZ ;  /* 0x000000030b037210 */ /* 0x000fe20007ffe0ff */
[----:B------:R-:W-:Y:S01]  /*a390*/  IMAD R7, RZ, RZ, -UR37 ;  /* 0x80000025ff077e24 */ /* 0x000fe2000f8e02ff */
[----:B---3--:R-:W-:-:S03]  /*a3a0*/  @P0 SHF.R.U32.HI R5, RZ, R9, R4 ;  /* 0x00000009ff050219 */ /* 0x008fc60000011604 */
[----:B0-----:R-:W-:Y:S02]  /*a3b0*/  IMAD R9, R8, R7, UR10 ;  /* 0x0000000a08097e24 */ /* 0x001fe4000f8e0207 */
        /* <DEDUP_REMOVED lines=21> */
.L_x_13084:
        /* <DEDUP_REMOVED lines=18> */
.L_x_13122:
[----:B------:R-:W-:Y:S01]  /*a630*/  ULDC UR40, c[0x0][0xc50] ;  /* 0x0003140000287ab9 */ /* 0x000fe20000000800 */
[----:B------:R-:W-:Y:S01]  /*a640*/  UMOV UR36, UR6 ;  /* 0x0000000600247c82 */ /* 0x000fe20008000000 */
[----:B------:R-:W-:-:S11]  /*a650*/  UISETP.NE.AND UP0, UPT, UR40, 0x1, UPT ;  /* 0x000000012800788c */ /* 0x000fd6000bf05270 */
[----:B------:R-:W-:Y:S01]  /*a660*/  @UP0 ULDC UR4, c[0x0][0xc54] ;  /* 0x0003150000040ab9 */ /* 0x000fe20000000800 */
[----:B------:R-:W-:Y:S01]  /*a670*/  @UP0 ULDC UR7, c[0x0][0xc58] ;  /* 0x0003160000070ab9 */ /* 0x000fe20000000800 */
[----:B------:R-:W-:-:S04]  /*a680*/  UIMAD.WIDE.U32 UR4, UR6, UR4, URZ ;  /* 0x00000004060472a5 */ /* 0x000fc8000f8e003f */
[----:B------:R-:W-:-:S12]  /*a690*/  @UP0 USHF.R.U32.HI UR36, URZ, UR7, UR5 ;  /* 0x000000073f240299 */ /* 0x000fd80008011605 */
.L_x_13123:
        /* <DEDUP_REMOVED lines=12> */
[----:B------:R-:W-:Y:S01]  /*a760*/  ULDC UR8, c[0x0][0x424] ;  /* 0x0001090000087ab9 */ /* 0x000fe20000000800 */
[----:B------:R-:W-:Y:S02]  /*a770*/  ULDC UR7, c[0x0][0x288] ;  /* 0x0000a20000077ab9 */ /* 0x000fe40000000800 */
[----:B------:R-:W-:Y:S02]  /*a780*/  UISETP.NE.AND.EX UP0, UPT, UR5, URZ, UPT, UP0 ;  /* 0x0000003f0500728c */ /* 0x000fe4000bf05300 */
[----:B------:R-:W-:-:S02]  /*a790*/  UIADD3 UR7, -UR7, 0x60, URZ ;  /* 0x0000006007077890 */ /* 0x000fc4000fffe13f */
[----:B------:R-:W-:Y:S01]  /*a7a0*/  USEL UR8, UR8, 0x1, UP0 ;  /* 0x0000000108087887 */ /* 0x000fe20008000000 */
[----:B------:R-:W-:Y:S01]  /*a7b0*/  @UP1 ULDC UR4, c[0x0][0x44c] ;  /* 0x0001130000041ab9 */ /* 0x000fe20000000800 */
[----:B------:R-:W-:Y:S01]  /*a7c0*/  ULDC UR9, c[0x0][0x2f0] ;  /* 0x0000bc0000097ab9 */ /* 0x000fe20000000800 */
[----:B------:R-:W-:Y:S01]  /*a7d0*/  @UP1 ULDC UR10, c[0x0][0x450] ;  /* 0x00011400000a1ab9 */ /* 0x000fe20000000800 */
[----:B------:R-:W-:Y:S01]  /*a7e0*/  UIMAD UR7, UR8, UR9, UR7 ;  /* 0x00000009080772a4 */ /* 0x000fe2000f8e0207 */
[----:B------:R-:W-:Y:S01]  /*a7f0*/  UMOV UR43, URZ ;  /* 0x0000003f002b7c82 */ /* 0x000fe20008000000 */
[----:B0-----:R-:W-:-:S04]  /*a800*/  ULEA UR6, UR6, 0x7f, 0x7 ;  /* 0x0000007f06067891 */ /* 0x001fc8000f8e383f */
[----:B------:R-:W-:Y:S02]  /*a810*/  UIMAD.WIDE.U32 UR4, UR6, UR4, URZ ;  /* 0x00000004060472a5 */ /* 0x000fe4000f8e003f */
[----:B------:R-:W-:Y:S02]  /*a820*/  UIMAD UR4, UR8, UR9, 0x5f ;  /* 0x0000005f080474a4 */ /* 0x000fe4000f8e0209 */
[----:B------:R-:W-:Y:S02]  /*a830*/  @UP1 USHF.R.U32.HI UR6, URZ, UR10, UR5 ;  /* 0x0000000a3f061299 */ /* 0x000fe40008011605 */
[----:B------:R-:W-:Y:S02]  /*a840*/  UIMAD.WIDE UR4, UR4, 0x2aaaaaab, URZ ;  /* 0x2aaaaaab040478a5 */ /* 0x000fe4000f8e023f */
[----:B------:R-:W-:Y:S02]  /*a850*/  UIADD3 UR7, UR7, UR6, URZ ;  /* 0x0000000607077290 */ /* 0x000fe4000fffe03f */
[----:B------:R-:W-:-:S02]  /*a860*/  USHF.R.U32.HI UR4, URZ, 0x1f, UR5 ;  /* 0x0000001f3f047899 */ /* 0x000fc40008011605 */
[----:B------:R-:W-:Y:S02]  /*a870*/  UIMAD.WIDE UR6, UR7, 0x2aaaaaab, URZ ;  /* 0x2aaaaaab070678a5 */ /* 0x000fe4000f8e023f */
[----:B------:R-:W-:Y:S02]  /*a880*/  ULEA.HI.SX32 UR4, UR5, UR4, 0x1c ;  /* 0x0000000405047291 */ /* 0x000fe4000f8fe23f */
[----:B------:R-:W-:Y:S02]  /*a890*/  USHF.R.U32.HI UR6, URZ, 0x1f, UR7 ;  /* 0x0000001f3f067899 */ /* 0x000fe40008011607 */
[----:B------:R-:W-:Y:S02]  /*a8a0*/  USHF.R.U32.HI UR10, URZ, 0x10, UR40 ;  /* 0x000000103f0a7899 */ /* 0x000fe40008011628 */
[----:B------:R-:W-:Y:S02]  /*a8b0*/  ULEA.HI.SX32 UR6, UR7, UR6, 0x1c ;  /* 0x0000000607067291 */ /* 0x000fe4000f8fe23f */
[----:B------:R-:W-:-:S02]  /*a8c0*/  ULOP3.LUT UR40, UR40, 0xffff, URZ, 0xc0, !UPT ;  /* 0x0000ffff28287892 */ /* 0x000fc4000f8ec03f */
        /* <DEDUP_REMOVED lines=40> */
.L_x_13125:
        /* <DEDUP_REMOVED lines=32> */
.L_x_13126:
        /* <DEDUP_REMOVED lines=20> */
.L_x_13128:
        /* <DEDUP_REMOVED lines=15> */
.L_x_13127:
        /* <DEDUP_REMOVED lines=17> */
.L_x_13208:
        /* <DEDUP_REMOVED lines=8> */
.L_x_13211:
        /* <DEDUP_REMOVED lines=23> */
.L_x_13132:
[----:B------:R-:W-:Y:S01]  /*b280*/  IMAD.MOV.U32 R0, RZ, RZ, 0x1 ;  /* 0x00000001ff007424 */ /* 0x000fe200078e00ff */
[----:B0-----:R-:W0:Y:S04]  /*b290*/  S2R R8, SR_TID.X ;  /* 0x0000000000087919 */ /* 0x001e280000002100 */
[----:B------:R-:W-:-:S04]  /*b2a0*/  SHF.L.U32 R0, R0, 0x1f, RZ ;  /* 0x0000001f00007819 */ /* 0x000fc800000006ff */
[----:B------:R-:W1:Y:S01]  /*b2b0*/  SYNCS.PHASECHK.TRANS64.TRYWAIT P0, [UR38+0x22840], R0 ;  /* 0x02284000ff0075a7 */ /* 0x000e620008000166 */
[----:B0-----:R-:W-:-:S04]  /*b2c0*/  LOP3.LUT R2, R8, 0x7f, RZ, 0xc0, !PT ;  /* 0x0000007f08027812 */ /* 0x001fc800078ec0ff */
[----:B------:R-:W-:Y:S01]  /*b2d0*/  ISETP.NE.AND P1, PT, R2, RZ, PT ;  /* 0x000000ff0200720c */ /* 0x000fe20003f25270 */
[----:B-1----:R-:W-:-:S12]  /*b2e0*/  @!P0 BRA `(.L_x_13133) ;  /* 0x0000003000888947 */ /* 0x002fd80003800000 */
.L_x_13212:
[----:B------:R-:W-:Y:S05]  /*b2f0*/  @P1 BRA `(.L_x_13134) ;  /* 0x0000000000181947 */ /* 0x000fea0003800000 */
[----:B------:R-:W1:Y:S01]  /*b300*/  S2R R2, SR_TID.X ;  /* 0x0000000000027919 */ /* 0x000e620000002100 */
[----:B0-----:R-:W-:-:S04]  /*b310*/  IMAD.MOV.U32 R0, RZ, RZ, 0x3000 ;  /* 0x00003000ff007424 */ /* 0x001fc800078e00ff */
[----:B------:R2:W-:Y:S01]  /*b320*/  SYNCS.ARRIVE.TRANS64 RZ, [UR38+0x22830], R0 ;  /* 0x02283000ffff79a7 */ /* 0x0005e20008000026 */
[----:B-1----:R-:W-:-:S13]  /*b330*/  LOP3.LUT P0, RZ, R2, 0x1f, RZ, 0xc0, !PT ;  /* 0x0000001f02ff7812 */ /* 0x002fda000780c0ff */
[----:B--2---:R-:W-:Y:S05]  /*b340*/  @!P0 BRA `(.L_x_13134) ;  /* 0x0000000000048947 */ /* 0x004fea0003800000 */
[----:B------:R-:W-:Y:S01]  /*b350*/  BPT.TRAP 0x1 ;  /* 0x000000040000795c */ /* 0x000fe20000300000 */
.L_x_13134:
        /* <DEDUP_REMOVED lines=17> */
.L_x_13130:
        /* <DEDUP_REMOVED lines=22> */
.L_x_13135:
        /* <DEDUP_REMOVED lines=27> */
[--C-:B------:R-:W-:Y:S02]  /*b780*/  SHF.R.S32.HI R6, RZ, 0x1f, R5.reuse ;  /* 0x0000001fff067819 */ /* 0x100fe40000011405 */
[----:B------:R-:W-:Y:S01]  /*b790*/  IADD3 R3, R3, R9, RZ ;  /* 0x0000000903037210 */ /* 0x000fe20007ffe0ff */
[----:B------:R-:W-:Y:S02]  /*b7a0*/  IMAD.MOV R9, RZ, RZ, -R5 ;  /* 0x000000ffff097224 */ /* 0x000fe400078e0a05 */
[----:B------:R-:W-:-:S02]  /*b7b0*/  IMAD R6, R6, UR4, RZ ;  /* 0x0000000406067c24 */ /* 0x000fc4000f8e02ff */
[----:B------:R-:W-:Y:S02]  /*b7c0*/  IMAD R0, R4, R9, R0 ;  /* 0x0000000904007224 */ /* 0x000fe400078e0200 */
[C---:B------:R-:W-:Y:S02]  /*b7d0*/  IMAD R9, R5.reuse, UR5, R6 ;  /* 0x0000000505097c24 */ /* 0x040fe4000f8e0206 */
[----:B------:R-:W-:Y:S01]  /*b7e0*/  IMAD.WIDE.U32 R2, R5, UR4, R2 ;  /* 0x0000000405027c25 */ /* 0x000fe2000f8e0002 */
[----:B------:R-:W-:Y:S01]  /*b7f0*/  SHF.R.S32.HI R5, RZ, 0x1f, R0 ;  /* 0x0000001fff057819 */ /* 0x000fe20000011400 */
[----:B------:R-:W-:Y:S02]  /*b800*/  ULDC.64 UR4, c[0x0][0x2c8] ;  /* 0x0000b20000047ab9 */ /* 0x000fe40000000a00 */
[----:B------:R-:W-:Y:S02]  /*b810*/  IMAD.IADD R3, R3, 0x1, R9 ;  /* 0x0000000103037824 */ /* 0x000fe400078e0209 */
[----:B------:R-:W-:-:S02]  /*b820*/  IMAD R5, R5, UR4, RZ ;  /* 0x0000000405057c24 */ /* 0x000fc4000f8e02ff */
        /* <DEDUP_REMOVED lines=21> */
[----:B------:R-:W-:-:S03]  /*b980*/  IADD3 R11, R7, 0x10, RZ ;  /* 0x00000010070b7810 */ /* 0x000fc60007ffe0ff */
        /* <DEDUP_REMOVED lines=54> */
[----:B------:R-:W-:Y:S01]  /*bcf0*/  @!P1 LEA R9, R6, UR38, 0x1 ;  /* 0x0000002606099c11 */ /* 0x000fe2000f8e08ff */
[----:B------:R-:W2:Y:S01]  /*bd00*/  SHFL.IDX PT, R5, R5, 0x7, 0x181f ;  /* 0x00f81f0005057f89 */ /* 0x000ea200000e0000 */
[----:B0-----:R-:W-:-:S04]  /*bd10*/  @!P1 LEA R14, P2, R8, R14, 0x1 ;  /* 0x0000000e080e9211 */ /* 0x001fc800078408ff */
[----:B-1----:R-:W-:Y:S01]  /*bd20*/  @!P1 IADD3.X R3, RZ, R2, RZ, P2, !PT ;  /* 0x00000002ff039210 */ /* 0x002fe200017fe4ff */
[----:B------:R-:W-:Y:S02]  /*bd30*/  @!P1 IMAD.MOV.U32 R2, RZ, RZ, R14 ;  /* 0x000000ffff029224 */ /* 0x000fe400078e000e */
[----:B------:R0:W1:Y:S04]  /*bd40*/  SHFL.IDX PT, R14, R0, 0x7, 0x181f ;  /* 0x00f81f00000e7f89 */ /* 0x00006800000e0000 */
[----:B--2---:R0:W-:Y:S02]  /*bd50*/  @!P1 LDGSTS.E.BYPASS.LTC128B.128 [R9+0x1b400], desc[UR44][R2.64], !P0 ;  /* 0x1b40000002099fae */ /* 0x0041e4000c101d6c */
.L_x_13229:
        /* <DEDUP_REMOVED lines=18> */
.L_x_13230:
        /* <DEDUP_REMOVED lines=9> */
.L_x_13231:
        /* <DEDUP_REMOVED lines=8> */
.L_x_13142:
[----:B------:R-:W-:Y:S05]  /*bf90*/  BSYNC B1 ;  /* 0x0000000000017941 */ /* 0x000fea0003800000 */
.L_x_13141:
        /* <DEDUP_REMOVED lines=11> */
.L_x_13143:
        /* <DEDUP_REMOVED lines=13> */
.L_x_13144:
        /* <DEDUP_REMOVED lines=13> */
.L_x_13145:
        /* <DEDUP_REMOVED lines=13> */
.L_x_13146:
        /* <DEDUP_REMOVED lines=8> */
.L_x_13139:
[----:B------:R-:W-:Y:S05]  /*c340*/  BSYNC B0 ;  /* 0x0000000000007941 */ /* 0x000fea0003800000 */
.L_x_13138:
[----:B0-----:R-:W2:Y:S01]  /*c350*/  LDL.LU R3, [R1+0x8] ;  /* 0x0000080001037983 */ /* 0x001ea20000300800 */
[----:B------:R-:W-:Y:S01]  /*c360*/  MOV R9, RZ ;  /* 0x000000ff00097202 */ /* 0x000fe20000000f00 */
[----:B------:R-:W-:Y:S02]  /*c370*/  IMAD.MOV.U32 R6, RZ, RZ, 0x1 ;  /* 0x00000001ff067424 */ /* 0x000fe400078e00ff */
[----:B--2---:R-:W-:-:S05]  /*c380*/  VIADD R7, R3, 0xfffffffe ;  /* 0xfffffffe03077836 */ /* 0x004fca0000000000 */
        /* <DEDUP_REMOVED lines=26> */
.L_x_13180:
[----:B------:R-:W-:Y:S01]  /*c530*/  ISETP.NE.AND P0, PT, R19, RZ, PT ;  /* 0x000000ff1300720c */ /* 0x000fe20003f05270 */
[----:B------:R-:W-:Y:S01]  /*c540*/  BSSY B1, `(.L_x_13148) ;  /* 0x0000083000017945 */ /* 0x000fe20003800000 */
[----:B------:R-:W-:-:S04]  /*c550*/  IADD3 R8, R8, -0x2, RZ ;  /* 0xfffffffe08087810 */ /* 0x000fc80007ffe0ff */
[----:B------:R-:W-:-:S07]  /*c560*/  ISETP.NE.AND P1, PT, R8, RZ, PT ;  /* 0x000000ff0800720c */ /* 0x000fce0003f25270 */
[----:B------:R-:W-:Y:S06]  /*c570*/  @!P0 BRA `(.L_x_13149) ;  /* 0x0000000400fc8947 */ /* 0x000fec0003800000 */
        /* <DEDUP_REMOVED lines=23> */
.L_x_13150:
[----:B------:R-:W1:Y:S01]  /*c6f0*/  S2R R2, SR_TID.X ;  /* 0x0000000000027919 */ /* 0x000e620000002100 */
[----:B------:R-:W-:Y:S01]  /*c700*/  BSSY B2, `(.L_x_13151) ;  /* 0x0000006000027945 */ /* 0x000fe20003800000 */
[----:B-1----:R-:W-:Y:S02]  /*c710*/  LOP3.LUT R3, R2, 0x7f, RZ, 0xc0, !PT ;  /* 0x0000007f02037812 */ /* 0x002fe400078ec0ff */
[----:B------:R-:W-:Y:S02]  /*c720*/  SHF.L.U32 R2, R0, 0x1f, RZ ;  /* 0x0000001f00027819 */ /* 0x000fe400000006ff */
[----:B------:R-:W-:Y:S02]  /*c730*/  ISETP.NE.AND P2, PT, R3, RZ, PT ;  /* 0x000000ff0300720c */ /* 0x000fe40003f45270 */
[----:B------:R-:W1:Y:S02]  /*c740*/  SYNCS.PHASECHK.TRANS64.TRYWAIT P0, [UR38+0x22848], R2 ;  /* 0x02284802ff0075a7 */ /* 0x000e640008000166 */
[----:B-1----:R-:W-:Y:S09]  /*c750*/  @!P0 BRA `(.L_x_13152) ;  /* 0x0000002800208947 */ /* 0x002ff20003800000 */
.L_x_13232:
[----:B------:R-:W-:Y:S05]  /*c760*/  BSYNC B2 ;  /* 0x0000000000027941 */ /* 0x000fea0003800000 */
.L_x_13151:
[----:B------:R-:W-:Y:S04]  /*c770*/  BSSY B2, `(.L_x_13153) ;  /* 0x0000007000027945 */ /* 0x000fe80003800000 */
[----:B------:R-:W-:Y:S05]  /*c780*/  @P2 BRA `(.L_x_13154) ;  /* 0x0000000000142947 */ /* 0x000fea0003800000 */
[----:B------:R-:W-:Y:S01]  /*c790*/  ISETP.NE.AND P0, PT, R10, RZ, PT ;  /* 0x000000ff0a00720c */ /* 0x000fe20003f05270 */
[----:B-1----:R-:W-:-:S04]  /*c7a0*/  IMAD.MOV.U32 R3, RZ, RZ, 0x3000 ;  /* 0x00003000ff037424 */ /* 0x002fc800078e00ff */
[----:B------:R2:W-:Y:S08]  /*c7b0*/  SYNCS.ARRIVE.TRANS64 RZ, [UR38+0x22838], R3 ;  /* 0x02283803ffff79a7 */ /* 0x0005f00008000026 */
[----:B--2---:R-:W-:Y:S05]  /*c7c0*/  @!P0 BRA `(.L_x_13154) ;  /* 0x0000000000048947 */ /* 0x004fea0003800000 */
[----:B------:R-:W-:Y:S01]  /*c7d0*/  BPT.TRAP 0x1 ;  /* 0x000000040000795c */ /* 0x000fe20000300000 */
.L_x_13154:
[----:B------:R-:W-:Y:S05]  /*c7e0*/  BSYNC B2 ;  /* 0x0000000000027941 */ /* 0x000fea0003800000 */
.L_x_13153:
        /* <DEDUP_REMOVED lines=11> */
.L_x_13155:
        /* <DEDUP_REMOVED lines=10> */
.L_x_13233:
[----:B------:R-:W-:Y:S05]  /*c940*/  BSYNC B2 ;  /* 0x0000000000027941 */ /* 0x000fea0003800000 */
.L_x_13156:
[----:B------:R-:W-:Y:S01]  /*c950*/  BSSY B2, `(.L_x_13158) ;  /* 0x0000009000027945 */ /* 0x000fe20003800000 */
[----:B01----:R-:W-:Y:S01]  /*c960*/  MOV R2, 0x0 ;  /* 0x0000000000027802 */ /* 0x003fe20000000f00 */
[----:B------:R-:W-:Y:S02]  /*c970*/  IMAD.MOV.U32 R3, RZ, RZ, 0x14f00000 ;  /* 0x14f00000ff037424 */ /* 0x000fe400078e00ff */
[----:B------:R-:W-:Y:S05]  /*c980*/  @P2 BRA `(.L_x_13159) ;  /* 0x0000000000142947 */ /* 0x000fea0003800000 */
[----:B------:R-:W-:Y:S01]  /*c990*/  ISETP.NE.AND P0, PT, R10, RZ, PT ;  /* 0x000000ff0a00720c */ /* 0x000fe20003f05270 */
[----:B------:R-:W-:-:S04]  /*c9a0*/  IMAD.MOV.U32 R12, RZ, RZ, 0xc000 ;  /* 0x0000c000ff0c7424 */ /* 0x000fc800078e00ff */
[----:B------:R0:W-:Y:S08]  /*c9b0*/  SYNCS.ARRIVE.TRANS64 RZ, [UR38+0x22858], R12 ;  /* 0x0228580cffff79a7 */ /* 0x0001f00008000026 */
[----:B0-----:R-:W-:Y:S05]  /*c9c0*/  @!P0 BRA `(.L_x_13159) ;  /* 0x0000000000048947 */ /* 0x001fea0003800000 */
[----:B------:R-:W-:Y:S01]  /*c9d0*/  BPT.TRAP 0x1 ;  /* 0x000000040000795c */ /* 0x000fe20000300000 */
.L_x_13159:
[----:B------:R-:W-:Y:S05]  /*c9e0*/  BSYNC B2 ;  /* 0x0000000000027941 */ /* 0x000fea0003800000 */
.L_x_13158:
        /* <DEDUP_REMOVED lines=9> */
.L_x_13160:
        /* <DEDUP_REMOVED lines=13> */
.L_x_13161:
        /* <DEDUP_REMOVED lines=13> */
.L_x_13162:
        /* <DEDUP_REMOVED lines=13> */
.L_x_13163:
        /* <DEDUP_REMOVED lines=8> */
.L_x_13149:
[----:B------:R-:W-:Y:S05]  /*cd70*/  BSYNC B1 ;  /* 0x0000000000017941 */ /* 0x000fea0003800000 */
.L_x_13148:
[----:B------:R-:W-:Y:S01]  /*cd80*/  ISETP.NE.AND P3, PT, R19, RZ, PT ;  /* 0x000000ff1300720c */ /* 0x000fe20003f65270 */
[----:B------:R-:W-:Y:S01]  /*cd90*/  BSSY B1, `(.L_x_13164) ;  /* 0x0000083000017945 */ /* 0x000fe20003800000 */
[----:B------:R-:W-:-:S11]  /*cda0*/  LOP3.LUT R0, R0, 0x1, RZ, 0x3c, !PT ;  /* 0x0000000100007812 */ /* 0x000fd600078e3cff */
[----:B------:R-:W-:Y:S05]  /*cdb0*/  @!P3 BRA `(.L_x_13165) ;  /* 0x000000080000b947 */ /* 0x000fea0003800000 */
[----:B------:R-:W2:Y:S01]  /*cdc0*/  LDL R2, [R1] ;  /* 0x0000000001027983 */ /* 0x000ea20000100800 */
[----:B------:R-:W-:Y:S01]  /*cdd0*/  VIADD R12, R7, 0xffffffff ;  /* 0xffffffff070c7836 */ /* 0x000fe20000000000 */
        /* <DEDUP_REMOVED lines=21> */
.L_x_13166:
[----:B------:R-:W1:Y:S01]  /*cf30*/  S2R R2, SR_TID.X ;  /* 0x0000000000027919 */ /* 0x000e620000002100 */
[----:B------:R-:W-:Y:S01]  /*cf40*/  BSSY B2, `(.L_x_13167) ;  /* 0x0000006000027945 */ /* 0x000fe20003800000 */
[----:B-1----:R-:W-:Y:S02]  /*cf50*/  LOP3.LUT R3, R2, 0x7f, RZ, 0xc0, !PT ;  /* 0x0000007f02037812 */ /* 0x002fe400078ec0ff */
[----:B------:R-:W-:Y:S02]  /*cf60*/  SHF.L.U32 R2, R0, 0x1f, RZ ;  /* 0x0000001f00027819 */ /* 0x000fe400000006ff */
[----:B------:R-:W-:Y:S02]  /*cf70*/  ISETP.NE.AND P2, PT, R3, RZ, PT ;  /* 0x000000ff0300720c */ /* 0x000fe40003f45270 */
[----:B------:R-:W1:Y:S02]  /*cf80*/  SYNCS.PHASECHK.TRANS64.TRYWAIT P0, [UR38+0x22840], R2 ;  /* 0x02284002ff0075a7 */ /* 0x000e640008000166 */
[----:B-1----:R-:W-:Y:S09]  /*cf90*/  @!P0 BRA `(.L_x_13168) ;  /* 0x0000002000408947 */ /* 0x002ff20003800000 */
.L_x_13234:
[----:B------:R-:W-:Y:S05]  /*cfa0*/  BSYNC B2 ;  /* 0x0000000000027941 */ /* 0x000fea0003800000 */
.L_x_13167:
[----:B------:R-:W-:Y:S04]  /*cfb0*/  BSSY B2, `(.L_x_13169) ;  /* 0x0000007000027945 */ /* 0x000fe80003800000 */
[----:B------:R-:W-:Y:S05]  /*cfc0*/  @P2 BRA `(.L_x_13170) ;  /* 0x0000000000142947 */ /* 0x000fea0003800000 */
[----:B------:R-:W-:Y:S02]  /*cfd0*/  ISETP.NE.AND P0, PT, R10, RZ, PT ;  /* 0x000000ff0a00720c */ /* 0x000fe40003f05270 */
[----:B-1----:R-:W-:-:S04]  /*cfe0*/  MOV R3, 0x3000 ;  /* 0x0000300000037802 */ /* 0x002fc80000000f00 */
[----:B------:R2:W-:Y:S07]  /*cff0*/  SYNCS.ARRIVE.TRANS64 RZ, [UR38+0x22830], R3 ;  /* 0x02283003ffff79a7 */ /* 0x0005ee0008000026 */
[----:B------:R-:W-:Y:S05]  /*d000*/  @!P0 BRA `(.L_x_13170) ;  /* 0x0000000000048947 */ /* 0x000fea0003800000 */
[----:B------:R-:W-:Y:S01]  /*d010*/  BPT.TRAP 0x1 ;  /* 0x000000040000795c */ /* 0x000fe20000300000 */
.L_x_13170:
[----:B------:R-:W-:Y:S05]  /*d020*/  BSYNC B2 ;  /* 0x0000000000027941 */ /* 0x000fea0003800000 */
.L_x_13169:
        /* <DEDUP_REMOVED lines=11> */
.L_x_13171:
        /* <DEDUP_REMOVED lines=11> */
.L_x_13235:
[----:B------:R-:W-:Y:S05]  /*d190*/  BSYNC B2 ;  /* 0x0000000000027941 */ /* 0x000fea0003800000 */
.L_x_13172:
[----:B------:R-:W-:Y:S01]  /*d1a0*/  BSSY B2, `(.L_x_13174) ;  /* 0x0000009000027945 */ /* 0x000fe20003800000 */
[----:B01----:R-:W-:Y:S02]  /*d1b0*/  IMAD.MOV.U32 R2, RZ, RZ, 0x0 ;  /* 0x00000000ff027424 */ /* 0x003fe400078e00ff */
[----:B--2---:R-:W-:Y:S01]  /*d1c0*/  IMAD.MOV.U32 R3, RZ, RZ, 0x14f00000 ;  /* 0x14f00000ff037424 */ /* 0x004fe200078e00ff */
[----:B------:R-:W-:Y:S06]  /*d1d0*/  @P2 BRA `(.L_x_13175) ;  /* 0x0000000000142947 */ /* 0x000fec0003800000 */
[----:B------:R-:W-:Y:S01]  /*d1e0*/  ISETP.NE.AND P0, PT, R10, RZ, PT ;  /* 0x000000ff0a00720c */ /* 0x000fe20003f05270 */
[----:B------:R-:W-:-:S04]  /*d1f0*/  IMAD.MOV.U32 R5, RZ, RZ, 0xc000 ;  /* 0x0000c000ff057424 */ /* 0x000fc800078e00ff */
[----:B------:R0:W-:Y:S08]  /*d200*/  SYNCS.ARRIVE.TRANS64 RZ, [UR38+0x22850], R5 ;  /* 0x02285005ffff79a7 */ /* 0x0001f00008000026 */
[----:B0-----:R-:W-:Y:S05]  /*d210*/  @!P0 BRA `(.L_x_13175) ;  /* 0x0000000000048947 */ /* 0x001fea0003800000 */
[----:B------:R-:W-:Y:S01]  /*d220*/  BPT.TRAP 0x1 ;  /* 0x000000040000795c */ /* 0x000fe20000300000 */
.L_x_13175:
[----:B------:R-:W-:Y:S05]  /*d230*/  BSYNC B2 ;  /* 0x0000000000027941 */ /* 0x000fea0003800000 */
.L_x_13174:
        /* <DEDUP_REMOVED lines=9> */
.L_x_13176:
        /* <DEDUP_REMOVED lines=13> */
.L_x_13177:
        /* <DEDUP_REMOVED lines=13> */
.L_x_13178:
        /* <DEDUP_REMOVED lines=13> */
.L_x_13179:
        /* <DEDUP_REMOVED lines=8> */
.L_x_13165:
[----:B------:R-:W-:Y:S05]  /*d5c0*/  BSYNC B1 ;  /* 0x0000000000017941 */ /* 0x000fea0003800000 */
.L_x_13164:
[----:B------:R-:W-:Y:S01]  /*d5d0*/  VIADD R7, R7, 0xfffffffe ;  /* 0xfffffffe07077836 */ /* 0x000fe20000000000 */
[----:B------:R-:W-:Y:S06]  /*d5e0*/  @P1 BRA `(.L_x_13180) ;  /* 0xffffffec00d01947 */ /* 0x000fec000383ffff */
[----:B------:R-:W-:Y:S05]  /*d5f0*/  BSYNC B0 ;  /* 0x0000000000007941 */ /* 0x000fea0003800000 */
.L_x_13147:
        /* <DEDUP_REMOVED lines=20> */
[----:B------:R-:W-:-:S04]  /*d740*/  ULDC.64 UR4, c[0x0][0x418] ;  /* 0x0001060000047ab9 */ /* 0x000fc80000000a00 */
[----:B------:R-:W-:Y:S02]  /*d750*/  IADD3 R3, R9, R3, RZ ;  /* 0x0000000309037210 */ /* 0x000fe40007ffe0ff */
[----:B------:R-:W-:-:S04]  /*d760*/  LEA R16, P0, R2, UR4, 0x2 ;  /* 0x0000000402107c11 */ /* 0x000fc8000f8010ff */
[----:B------:R-:W-:-:S05]  /*d770*/  LEA.HI.X R17, R2, UR5, R3, 0x2, P0 ;  /* 0x0000000502117c11 */ /* 0x000fca00080f1403 */
[----:B------:R0:W5:Y:S01]  /*d780*/  LDG.E R16, desc[UR44][R16.64] ;  /* 0x0000002c10107981 */ /* 0x000162000c1e1900 */
[----:B------:R-:W-:-:S04]  /*d790*/  IMAD.MOV R2, RZ, RZ, -R5 ;  /* 0x000000ffff027224 */ /* 0x000fc800078e0a05 */
[----:B------:R-:W-:-:S07]  /*d7a0*/  IMAD R7, R4, R2, R7 ;  /* 0x0000000204077224 */ /* 0x000fce00078e0207 */
.L_x_13183:
[----:B------:R-:W1:Y:S01]  /*d7b0*/  S2R R2, SR_TID.X ;  /* 0x0000000000027919 */ /* 0x000e620000002100 */
[----:B------:R-:W-:Y:S01]  /*d7c0*/  BSSY B1, `(.L_x_13184) ;  /* 0x0000006000017945 */ /* 0x000fe20003800000 */
[----:B-1----:R-:W-:Y:S02]  /*d7d0*/  LOP3.LUT R3, R2, 0x7f, RZ, 0xc0, !PT ;  /* 0x0000007f02037812 */ /* 0x002fe400078ec0ff */
[----:B------:R-:W-:Y:S02]  /*d7e0*/  SHF.L.U32 R2, R0, 0x1f, RZ ;  /* 0x0000001f00027819 */ /* 0x000fe400000006ff */
[----:B------:R-:W-:Y:S02]  /*d7f0*/  ISETP.NE.AND P1, PT, R3, RZ, PT ;  /* 0x000000ff0300720c */ /* 0x000fe40003f25270 */
[----:B------:R-:W1:Y:S02]  /*d800*/  SYNCS.PHASECHK.TRANS64.TRYWAIT P0, [UR38+0x22848], R2 ;  /* 0x02284802ff0075a7 */ /* 0x000e640008000166 */
[----:B-1----:R-:W-:Y:S09]  /*d810*/  @!P0 BRA `(.L_x_13185) ;  /* 0x0000001800508947 */ /* 0x002ff20003800000 */
.L_x_13236:
[----:B------:R-:W-:Y:S05]  /*d820*/  BSYNC B1 ;  /* 0x0000000000017941 */ /* 0x000fea0003800000 */
.L_x_13184:
[----:B------:R-:W-:Y:S04]  /*d830*/  BSSY B1, `(.L_x_13186) ;  /* 0x0000007000017945 */ /* 0x000fe80003800000 */
[----:B------:R-:W-:Y:S05]  /*d840*/  @P1 BRA `(.L_x_13187) ;  /* 0x0000000000141947 */ /* 0x000fea0003800000 */
[----:B------:R-:W-:Y:S01]  /*d850*/  ISETP.NE.AND P0, PT, R10, RZ, PT ;  /* 0x000000ff0a00720c */ /* 0x000fe20003f05270 */
[----:B-1----:R-:W-:-:S04]  /*d860*/  IMAD.MOV.U32 R3, RZ, RZ, 0x3000 ;  /* 0x00003000ff037424 */ /* 0x002fc800078e00ff */
[----:B------:R2:W-:Y:S08]  /*d870*/  SYNCS.ARRIVE.TRANS64 RZ, [UR38+0x22838], R3 ;  /* 0x02283803ffff79a7 */ /* 0x0005f00008000026 */
[----:B--2---:R-:W-:Y:S05]  /*d880*/  @!P0 BRA `(.L_x_13187) ;  /* 0x0000000000048947 */ /* 0x004fea0003800000 */
[----:B------:R-:W-:Y:S01]  /*d890*/  BPT.TRAP 0x1 ;  /* 0x000000040000795c */ /* 0x000fe20000300000 */
.L_x_13187:
[----:B------:R-:W-:Y:S05]  /*d8a0*/  BSYNC B1 ;  /* 0x0000000000017941 */ /* 0x000fea0003800000 */
.L_x_13186:
        /* <DEDUP_REMOVED lines=11> */
.L_x_13188:
        /* <DEDUP_REMOVED lines=11> */
.L_x_13237:
[----:B------:R-:W-:Y:S05]  /*da10*/  BSYNC B1 ;  /* 0x0000000000017941 */ /* 0x000fea0003800000 */
.L_x_13189:
        /* <DEDUP_REMOVED lines=9> */
.L_x_13192:
[----:B------:R-:W-:Y:S05]  /*dab0*/  BSYNC B1 ;  /* 0x0000000000017941 */ /* 0x000fea0003800000 */
.L_x_13191:
        /* <DEDUP_REMOVED lines=9> */
.L_x_13193:
        /* <DEDUP_REMOVED lines=13> */
.L_x_13194:
        /* <DEDUP_REMOVED lines=13> */
.L_x_13195:
        /* <DEDUP_REMOVED lines=13> */
.L_x_13196:
        /* <DEDUP_REMOVED lines=8> */
.L_x_13182:
[----:B------:R-:W-:Y:S05]  /*de40*/  BSYNC B0 ;  /* 0x0000000000007941 */ /* 0x000fea0003800000 */
.L_x_13181:
[----:B------:R-:W-:Y:S01]  /*de50*/  LOP3.LUT R0, R0, 0x1, RZ, 0x3c, !PT ;  /* 0x0000000100007812 */ /* 0x000fe200078e3cff */
[----:B------:R-:W-:Y:S01]  /*de60*/  IMAD.MOV.U32 R6, RZ, RZ, RZ ;  /* 0x000000ffff067224 */ /* 0x000fe200078e00ff */
[----:B------:R-:W-:-:S07]  /*de70*/  MOV R9, RZ ;  /* 0x000000ff00097202 */ /* 0x000fce0000000f00 */
.L_x_13124:
[----:B------:R-:W1:Y:S01]  /*de80*/  S2R R3, SR_CgaCtaId ;  /* 0x0000000000037919 */ /* 0x000e620000008800 */
[----:B------:R-:W-:Y:S02]  /*de90*/  MOV R2, 0x400 ;  /* 0x0000040000027802 */ /* 0x000fe40000000f00 */
[----:B------:R-:W-:Y:S02]  /*dea0*/  SHF.L.U32 R9, R9, 0x1f, RZ ;  /* 0x0000001f09097819 */ /* 0x000fe400000006ff */
[----:B-1----:R-:W-:-:S04]  /*deb0*/  LEA R2, R3, R2, 0x18 ;  /* 0x0000000203027211 */ /* 0x002fc800078ec0ff */
[----:B------:R-:W1:Y:S02]  /*dec0*/  SYNCS.PHASECHK.TRANS64.TRYWAIT P0, [R2+URZ+0x22820], R9 ;  /* 0x02282009020075a7 */ /* 0x000e64000800017f */
[----:B-1----:R-:W-:Y:S05]  /*ded0*/  @!P0 BRA `(.L_x_13197) ;  /* 0x0000001000d08947 */ /* 0x002fea0003800000 */
.L_x_13238:
[----:B------:R-:W-:-:S03]  /*dee0*/  UMOV UR4, 0xffffffff ;  /* 0xffffffff00047882 */ /* 0x000fc60000000000 */
[----:B------:R-:W-:Y:S05]  /*def0*/  BRA.DIV UR4, `(.L_x_13198) ;  /* 0x0000001204dc7947 */ /* 0x000fea000b800000 */
[----:B------:R-:W2:Y:S02]  /*df00*/  S2R R3, SR_TID.X ;  /* 0x0000000000037919 */ /* 0x000ea40000002100 */
[----:B--2---:R-:W-:-:S04]  /*df10*/  SHF.R.U32.HI R3, RZ, 0x5, R3 ;  /* 0x00000005ff037819 */ /* 0x004fc80000011603 */
[----:B------:R-:W-:-:S05]  /*df20*/  LOP3.LUT R3, R3, 0x3, RZ, 0xc0, !PT ;  /* 0x0000000303037812 */ /* 0x000fca00078ec0ff */
[----:B------:R2:W3:Y:S02]  /*df30*/  SHFL.IDX PT, R14, R3, RZ, 0x1f ;  /* 0x00001fff030e7589 */ /* 0x0004e400000e0000 */
.L_x_13241:
[----:B---3--:R-:W-:-:S13]  /*df40*/  ISETP.NE.AND P0, PT, R14, RZ, PT ;  /* 0x000000ff0e00720c */ /* 0x008fda0003f05270 */
[----:B------:R-:W-:Y:S05]  /*df50*/  @P0 BRA `(.L_x_13086) ;  /* 0x0000000000880947 */ /* 0x000fea0003800000 */
[----:B------:R-:W-:-:S03]  /*df60*/  UMOV UR4, 0xffffffff ;  /* 0xffffffff00047882 */ /* 0x000fc60000000000 */
[----:B------:R-:W-:Y:S05]  /*df70*/  BRA.DIV UR4, `(.L_x_13199) ;  /* 0x0000001204f07947 */ /* 0x000fea000b800000 */
[----:B------:R-:W-:-:S13]  /*df80*/  ELECT P6, URZ, PT ;  /* 0x00000000003f782f */ /* 0x000fda00038c0000 */
.L_x_13244:
[----:B------:R-:W-:Y:S05]  /*df90*/  @!P6 BRA `(.L_x_13086) ;  /* 0x000000000078e947 */ /* 0x000fea0003800000 */
[----:B------:R-:W-:-:S06]  /*dfa0*/  ULOP3.LUT UR4, UR42, 0x2, URZ, 0xfc, !UPT ;  /* 0x000000022a047892 */ /* 0x000fcc000f8efc3f */
[----:B--2---:R-:W-:-:S05]  /*dfb0*/  IMAD.U32 R3, RZ, RZ, UR4 ;  /* 0x00000004ff037e24 */ /* 0x004fca000f8e00ff */
[----:B------:R-:W-:-:S13]  /*dfc0*/  ISETP.NE.AND P2, PT, R3, 0x3, PT ;  /* 0x000000030300780c */ /* 0x000fda0003f45270 */
[----:B------:R-:W-:Y:S05]  /*dfd0*/  @!P2 BRA `(.L_x_13200) ;  /* 0x000000000004a947 */ /* 0x000fea0003800000 */
[----:B------:R-:W-:Y:S01]  /*dfe0*/  BPT.TRAP 0x1 ;  /* 0x000000040000795c */ /* 0x000fe20000300000 */
.L_x_13200:
        /* <DEDUP_REMOVED lines=12> */
.L_x_13245:
[----:B------:R-:W3:Y:S02]  /*e0b0*/  SYNCS.PHASECHK.TRANS64.TRYWAIT P0, [R5+URZ], R0 ;  /* 0x00000000050075a7 */ /* 0x000ee4000800017f */
[----:B---3--:R-:W-:Y:S05]  /*e0c0*/  @!P0 BRA `(.L_x_13202) ;  /* 0x0000001000d08947 */ /* 0x008fea0003800000 */
.L_x_13246:
[----:B------:R-:W-:Y:S05]  /*e0d0*/  @!P2 BRA `(.L_x_13203) ;  /* 0x000000000004a947 */ /* 0x000fea0003800000 */
[----:B------:R-:W-:Y:S01]  /*e0e0*/  BPT.TRAP 0x1 ;  /* 0x000000040000795c */ /* 0x000fe20000300000 */
.L_x_13203:
[----:B-1----:R-:W-:-:S04]  /*e0f0*/  VIADD R2, R2, 0x22860 ;  /* 0x0002286002027836 */ /* 0x002fc80000000000 */
[----:B---3--:R-:W-:-:S04]  /*e100*/  IMAD R5, R6, 0x8, R2 ;  /* 0x0000000806057824 */ /* 0x008fc800078e0202 */
[----:B------:R-:W1:Y:S02]  /*e110*/  SYNCS.PHASECHK.TRANS64.TRYWAIT P0, [R5+URZ], R4 ;  /* 0x00000004050075a7 */ /* 0x000e64000800017f */
[----:B-1----:R-:W-:Y:S05]  /*e120*/  @!P0 BRA `(.L_x_13204) ;  /* 0x0000001000cc8947 */ /* 0x002fea0003800000 */
.L_x_13247:
[----:B------:R-:W-:-:S07]  /*e130*/  LEA R3, R3, R2, 0x3 ;  /* 0x0000000203037211 */ /* 0x000fce00078e18ff */
.L_x_13205:
[----:B---3--:R3:W4:Y:S02]  /*e140*/  SYNCS.PHASECHK.TRANS64.TRYWAIT P0, [R3+URZ], R0 ;  /* 0x00000000030075a7 */ /* 0x008724000800017f */
[----:B----4-:R-:W-:Y:S05]  /*e150*/  @!P0 NANOSLEEP.SYNCS 0x989680 ;  /* 0x009896800000895d */ /* 0x010fea0003900000 */
[----:B------:R-:W4:Y:S02]  /*e160*/  @!P0 SYNCS.PHASECHK.TRANS64 P0, [R3+URZ], R0 ;  /* 0x00000000030085a7 */ /* 0x000f24000800007f */
[----:B----4-:R-:W-:Y:S05]  /*e170*/  @!P0 BRA `(.L_x_13205) ;  /* 0xfffffffc00f08947 */ /* 0x010fea000383ffff */
.L_x_13086:
[----:B------:R-:W-:Y:S05]  /*e180*/  BSYNC B6 ;  /* 0x0000000000067941 */ /* 0x000fea0003800000 */
.L_x_13083:
[----:B------:R-:W-:Y:S05]  /*e190*/  EXIT ;  /* 0x000000000000794d */ /* 0x000fea0003800000 */
.L_x_13090:
[----:B0-----:R-:W-:-:S04]  /*e1a0*/  IMAD.U32 R3, RZ, RZ, UR39 ;  /* 0x00000027ff037e24 */ /* 0x001fc8000f8e00ff */
[----:B------:R0:W1:Y:S03]  /*e1b0*/  SYNCS.PHASECHK.TRANS64.TRYWAIT P0, [R3+URZ+0x22800], R10 ;  /* 0x0228000a030075a7 */ /* 0x000066000800017f */
[----:B-1----:R-:W-:Y:S05]  /*e1c0*/  @!P0 NANOSLEEP.SYNCS 0x989680 ;  /* 0x009896800000895d */ /* 0x002fea0003900000 */
[----:B------:R-:W1:Y:S02]  /*e1d0*/  @!P0 SYNCS.PHASECHK.TRANS64 P0, [R3+URZ+0x22800], R10 ;  /* 0x0228000a030085a7 */ /* 0x000e64000800007f */
[----:B-1----:R-:W-:Y:S05]  /*e1e0*/  @!P0 BRA `(.L_x_13090) ;  /* 0xfffffffc00ec8947 */ /* 0x002fea000383ffff */
[----:B------:R-:W-:Y:S05]  /*e1f0*/  BRA `(.L_x_13206) ;  /* 0xffffff3400107947 */ /* 0x000fea000383ffff */
.L_x_13094:
[----:B0-----:R-:W-:-:S04]  /*e200*/  IMAD.U32 R3, RZ, RZ, UR39 ;  /* 0x00000027ff037e24 */ /* 0x001fc8000f8e00ff */
[----:B------:R0:W2:Y:S03]  /*e210*/  SYNCS.PHASECHK.TRANS64.TRYWAIT P1, [R3+URZ+0x22830], R10 ;  /* 0x0228300a030075a7 */ /* 0x0000a6000802017f */
[----:B--2---:R-:W-:Y:S05]  /*e220*/  @!P1 NANOSLEEP.SYNCS 0x989680 ;  /* 0x009896800000995d */ /* 0x004fea0003900000 */
[----:B------:R-:W2:Y:S02]  /*e230*/  @!P1 SYNCS.PHASECHK.TRANS64 P1, [R3+URZ+0x22830], R10 ;  /* 0x0228300a030095a7 */ /* 0x000ea4000802007f */
[----:B--2---:R-:W-:Y:S05]  /*e240*/  @!P1 BRA `(.L_x_13094) ;  /* 0xfffffffc00ec9947 */ /* 0x004fea000383ffff */
[----:B------:R-:W-:Y:S05]  /*e250*/  BRA `(.L_x_13093) ;  /* 0xffffff34002c7947 */ /* 0x000fea000383ffff */
.L_x_13098:
[----:B--2---:R2:W3:Y:S02]  /*e260*/  SYNCS.PHASECHK.TRANS64.TRYWAIT P3, [R11+URZ+0x22850], R10 ;  /* 0x0228500a0b0075a7 */ /* 0x0044e4000806017f */
[----:B---3--:R-:W-:Y:S05]  /*e270*/  @!P3 NANOSLEEP.SYNCS 0x989680 ;  /* 0x009896800000b95d */ /* 0x008fea0003900000 */
[----:B------:R-:W3:Y:S02]  /*e280*/  @!P3 SYNCS.PHASECHK.TRANS64 P3, [R11+URZ+0x22850], R10 ;  /* 0x0228500a0b00b5a7 */ /* 0x000ee4000806007f */
[----:B---3--:R-:W-:Y:S05]  /*e290*/  @!P3 BRA `(.L_x_13098) ;  /* 0xfffffffc00f0b947 */ /* 0x008fea000383ffff */
[----:B------:R-:W-:Y:S05]  /*e2a0*/  BRA `(.L_x_13097) ;  /* 0xffffff4c009c7947 */ /* 0x000fea000383ffff */
.L_x_13103:
[----:B-1----:R-:W-:-:S04]  /*e2b0*/  IMAD.U32 R5, RZ, RZ, UR29 ;  /* 0x0000001dff057e24 */ /* 0x002fc8000f8e00ff */
[----:B------:R1:W2:Y:S03]  /*e2c0*/  SYNCS.PHASECHK.TRANS64.TRYWAIT P3, [R5+URZ+0x22830], R10 ;  /* 0x0228300a050075a7 */ /* 0x0002a6000806017f */
[----:B--2---:R-:W-:Y:S05]  /*e2d0*/  @!P3 NANOSLEEP.SYNCS 0x989680 ;  /* 0x009896800000b95d */ /* 0x004fea0003900000 */
[----:B------:R-:W2:Y:S02]  /*e2e0*/  @!P3 SYNCS.PHASECHK.TRANS64 P3, [R5+URZ+0x22830], R10 ;  /* 0x0228300a0500b5a7 */ /* 0x000ea4000806007f */
[----:B--2---:R-:W-:Y:S05]  /*e2f0*/  @!P3 BRA `(.L_x_13103) ;  /* 0xfffffffc00ecb947 */ /* 0x004fea000383ffff */
[----:B------:R-:W-:Y:S05]  /*e300*/  BRA `(.L_x_13102) ;  /* 0xffffff5000e47947 */ /* 0x000fea000383ffff */
.L_x_13107:
[----:B--2---:R2:W3:Y:S02]  /*e310*/  SYNCS.PHASECHK.TRANS64.TRYWAIT P3, [R177+URZ+0x22850], R10 ;  /* 0x0228500ab10075a7 */ /* 0x0044e4000806017f */
[----:B---3--:R-:W-:Y:S05]  /*e320*/  @!P3 NANOSLEEP.SYNCS 0x989680 ;  /* 0x009896800000b95d */ /* 0x008fea0003900000 */
[----:B------:R-:W3:Y:S02]  /*e330*/  @!P3 SYNCS.PHASECHK.TRANS64 P3, [R177+URZ+0x22850], R10 ;  /* 0x0228500ab100b5a7 */ /* 0x000ee4000806007f */
[----:B---3--:R-:W-:Y:S05]  /*e340*/  @!P3 BRA `(.L_x_13107) ;  /* 0xfffffffc00f0b947 */ /* 0x008fea000383ffff */
[----:B------:R-:W-:Y:S05]  /*e350*/  BRA `(.L_x_13106) ;  /* 0xffffff7000cc7947 */ /* 0x000fea000383ffff */
.L_x_13113:
[----:B-1----:R-:W-:-:S04]  /*e360*/  IMAD.U32 R4, RZ, RZ, UR25 ;  /* 0x00000019ff047e24 */ /* 0x002fc8000f8e00ff */
[----:B------:R1:W2:Y:S03]  /*e370*/  SYNCS.PHASECHK.TRANS64.TRYWAIT P1, [R4+URZ+0x22830], R3 ;  /* 0x02283003040075a7 */ /* 0x0002a6000802017f */
[----:B--2---:R-:W-:Y:S05]  /*e380*/  @!P1 NANOSLEEP.SYNCS 0x989680 ;  /* 0x009896800000995d */ /* 0x004fea0003900000 */
[----:B------:R-:W2:Y:S02]  /*e390*/  @!P1 SYNCS.PHASECHK.TRANS64 P1, [R4+URZ+0x22830], R3 ;  /* 0x02283003040095a7 */ /* 0x000ea4000802007f */
[----:B--2---:R-:W-:Y:S05]  /*e3a0*/  @!P1 BRA `(.L_x_13113) ;  /* 0xfffffffc00ec9947 */ /* 0x004fea000383ffff */
[----:B------:R-:W-:Y:S05]  /*e3b0*/  BRA `(.L_x_13112) ;  /* 0xffffff7400c47947 */ /* 0x000fea000383ffff */
.L_x_13117:
[----:B--2---:R2:W3:Y:S02]  /*e3c0*/  SYNCS.PHASECHK.TRANS64.TRYWAIT P1, [R186+URZ+0x22850], R3 ;  /* 0x02285003ba0075a7 */ /* 0x0044e4000802017f */
[----:B---3--:R-:W-:Y:S05]  /*e3d0*/  @!P1 NANOSLEEP.SYNCS 0x989680 ;  /* 0x009896800000995d */ /* 0x008fea0003900000 */
[----:B------:R-:W3:Y:S02]  /*e3e0*/  @!P1 SYNCS.PHASECHK.TRANS64 P1, [R186+URZ+0x22850], R3 ;  /* 0x02285003ba0095a7 */ /* 0x000ee4000802007f */
[----:B---3--:R-:W-:Y:S05]  /*e3f0*/  @!P1 BRA `(.L_x_13117) ;  /* 0xfffffffc00f09947 */ /* 0x008fea000383ffff */
[----:B------:R-:W-:Y:S05]  /*e400*/  BRA `(.L_x_13116) ;  /* 0xffffff8c00d47947 */ /* 0x000fea000383ffff */
.L_x_13129:
[----:B------:R-:W-:Y:S01]  /*e410*/  IMAD.MOV.U32 R13, RZ, RZ, R19 ;  /* 0x000000ffff0d7224 */ /* 0x000fe200078e0013 */
[----:B------:R-:W-:Y:S01]  /*e420*/  MOV R15, 0xffffffff ;  /* 0xffffffff000f7802 */ /* 0x000fe20000000f00 */
[----:B------:R-:W-:Y:S02]  /*e430*/  IMAD.MOV.U32 R12, RZ, RZ, RZ ;  /* 0x000000ffff0c7224 */ /* 0x000fe400078e00ff */
[----:B------:R-:W-:-:S07]  /*e440*/  IMAD.MOV.U32 R11, RZ, RZ, 0x1f ;  /* 0x0000001fff0b7424 */ /* 0x000fce00078e00ff */
[----:B------:R-:W-:Y:S05]  /*e450*/  WARPSYNC.COLLECTIVE R15, `(.L_x_13207) ;  /* 0x000000000f087348 */ /* 0x000fea0003c00000 */
[----:B------:R0:W1:Y:S02]  /*e460*/  SHFL.IDX P6, R14, R13, R12, R11 ;  /* 0x0000000c0d0e7389 */ /* 0x00006400000c000b */
[----:B01----:R-:W-:Y:S01]  /*e470*/  ENDCOLLECTIVE ;  /* 0x000000000000791b */ /* 0x003fe20003800000 */
.L_x_13207:
[----:B------:R-:W-:Y:S05]  /*e480*/  BRA `(.L_x_13208) ;  /* 0xffffffcc00007947 */ /* 0x000fea000383ffff */
.L_x_13131:
[----:B------:R-:W-:Y:S01]  /*e490*/  BSSY B0, `(.L_x_13209) ;  /* 0x0000006000007945 */ /* 0x000fe20003800000 */
[----:B------:R-:W-:-:S07]  /*e4a0*/  IMAD.MOV.U32 R15, RZ, RZ, -0x1 ;  /* 0xffffffffff0f7424 */ /* 0x000fce00078e00ff */
[----:B------:R-:W-:Y:S05]  /*e4b0*/  WARPSYNC.COLLECTIVE R15, `(.L_x_13210) ;  /* 0x000000000f0c7348 */ /* 0x000fea0003c00000 */
[----:B------:R-:W-:Y:S02]  /*e4c0*/  ELECT P6, UR62, PT ;  /* 0x00000000003e782f */ /* 0x000fe400038c0000 */
[----:B------:R-:W-:Y:S01]  /*e4d0*/  MOV R14, UR62 ;  /* 0x0000003e000e7c02 */ /* 0x000fe20008000f00 */
[----:B------:R-:W-:Y:S10]  /*e4e0*/  ENDCOLLECTIVE ;  /* 0x000000000000791b */ /* 0x000ff40003800000 */
.L_x_13210:
[----:B------:R-:W-:Y:S05]  /*e4f0*/  BSYNC B0 ;  /* 0x0000000000007941 */ /* 0x000fea0003800000 */
.L_x_13209:
[----:B------:R-:W-:Y:S05]  /*e500*/  BRA `(.L_x_13211) ;  /* 0xffffffcc00007947 */ /* 0x000fea000383ffff */
.L_x_13133:
[----:B0-----:R-:W-:-:S04]  /*e510*/  IMAD.U32 R3, RZ, RZ, UR38 ;  /* 0x00000026ff037e24 */ /* 0x001fc8000f8e00ff */
[----:B------:R0:W1:Y:S03]  /*e520*/  SYNCS.PHASECHK.TRANS64.TRYWAIT P0, [R3+URZ+0x22840], R0 ;  /* 0x02284000030075a7 */ /* 0x000066000800017f */
[----:B-1----:R-:W-:Y:S05]  /*e530*/  @!P0 NANOSLEEP.SYNCS 0x989680 ;  /* 0x009896800000895d */ /* 0x002fea0003900000 */
[----:B------:R-:W1:Y:S02]  /*e540*/  @!P0 SYNCS.PHASECHK.TRANS64 P0, [R3+URZ+0x22840], R0 ;  /* 0x02284000030085a7 */ /* 0x000e64000800007f */
[----:B-1----:R-:W-:Y:S05]  /*e550*/  @!P0 BRA `(.L_x_13133) ;  /* 0xfffffffc00ec8947 */ /* 0x002fea000383ffff */
[----:B------:R-:W-:Y:S05]  /*e560*/  BRA `(.L_x_13212) ;  /* 0xffffffcc00607947 */ /* 0x000fea000383ffff */
.L_x_13136:
        /* <DEDUP_REMOVED lines=8> */
.L_x_13213:
[----:B------:R-:W-:Y:S02]  /*e5f0*/  VIADD R21, R7, 0x10 ;  /* 0x0000001007157836 */ /* 0x000fe40000000000 */
[----:B------:R-:W-:Y:S01]  /*e600*/  IMAD.MOV.U32 R13, RZ, RZ, R0 ;  /* 0x000000ffff0d7224 */ /* 0x000fe200078e0000 */
[----:B------:R-:W-:-:S07]  /*e610*/  MOV R2, R14 ;  /* 0x0000000e00027202 */ /* 0x000fce0000000f00 */
[----:B------:R-:W-:Y:S05]  /*e620*/  WARPSYNC.COLLECTIVE R15, `(.L_x_13214) ;  /* 0x000000000f087348 */ /* 0x000fea0003c00000 */
[----:B------:R0:W1:Y:S02]  /*e630*/  SHFL.IDX P6, R14, R13, R12, R11 ;  /* 0x0000000c0d0e7389 */ /* 0x00006400000c000b */
[----:B01----:R-:W-:Y:S01]  /*e640*/  ENDCOLLECTIVE ;  /* 0x000000000000791b */ /* 0x003fe20003800000 */
.L_x_13214:
        /* <DEDUP_REMOVED lines=12> */
.L_x_13215:
        /* <DEDUP_REMOVED lines=12> */
.L_x_13216:
        /* <DEDUP_REMOVED lines=8> */
.L_x_13217:
        /* <DEDUP_REMOVED lines=12> */
.L_x_13218:
        /* <DEDUP_REMOVED lines=8> */
.L_x_13219:
        /* <DEDUP_REMOVED lines=12> */
.L_x_13220:
        /* <DEDUP_REMOVED lines=8> */
.L_x_13221:
[----:B------:R-:W-:Y:S01]  /*ead0*/  @!PT LDS RZ, [RZ] ;  /* 0x00000000fffff984 */ /* 0x000fe20000000800 */
[----:B------:R-:W-:Y:S01]  /*eae0*/  @!PT LDS RZ, [RZ] ;  /* 0x00000000fffff984 */ /* 0x000fe20000000800 */
[----:B------:R-:W-:Y:S01]  /*eaf0*/  @!PT LDS RZ, [RZ] ;  /* 0x00000000fffff984 */ /* 0x000fe20000000800 */
[----:B------:R0:W-:Y:S01]  /*eb00*/  @!P1 LDGSTS.E.BYPASS.LTC128B.128 [R21+0x19c00], desc[UR44][R2.64], !P0 ;  /* 0x19c0000002159fae */ /* 0x0001e2000c101d6c */
[----:B------:R-:W-:Y:S01]  /*eb10*/  ISETP.GE.AND P1, PT, R9, R4, PT ;  /* 0x000000040900720c */ /* 0x000fe20003f26270 */
[----:B------:R-:W-:Y:S01]  /*eb20*/  IMAD.MOV.U32 R13, RZ, RZ, R0 ;  /* 0x000000ffff0d7224 */ /* 0x000fe200078e0000 */
[----:B0-----:R-:W-:-:S11]  /*eb30*/  IADD3 R21, R7, 0x50, RZ ;  /* 0x0000005007157810 */ /* 0x001fd60007ffe0ff */
[----:B------:R-:W-:Y:S01]  /*eb40*/  @!P1 LEA R9, R6, UR38, 0x1 ;  /* 0x0000002606099c11 */ /* 0x000fe2000f8e08ff */
[----:B------:R-:W-:-:S07]  /*eb50*/  IMAD.MOV.U32 R2, RZ, RZ, R14 ;  /* 0x000000ffff027224 */ /* 0x000fce00078e000e */
[----:B------:R-:W-:Y:S05]  /*eb60*/  WARPSYNC.COLLECTIVE R15, `(.L_x_13222) ;  /* 0x000000000f087348 */ /* 0x000fea0003c00000 */
[----:B------:R0:W1:Y:S02]  /*eb70*/  SHFL.IDX P6, R14, R13, R12, R11 ;  /* 0x0000000c0d0e7389 */ /* 0x00006400000c000b */
[----:B01----:R-:W-:Y:S01]  /*eb80*/  ENDCOLLECTIVE ;  /* 0x000000000000791b */ /* 0x003fe20003800000 */
.L_x_13222:
        /* <DEDUP_REMOVED lines=8> */
.L_x_13223:
        /* <DEDUP_REMOVED lines=11> */
.L_x_13224:
        /* <DEDUP_REMOVED lines=8> */
.L_x_13225:
        /* <DEDUP_REMOVED lines=11> */
.L_x_13226:
[----:B------:R-:W-:Y:S01]  /*edf0*/  @!P1 LEA R9, R6, UR38, 0x1 ;  /* 0x0000002606099c11 */ /* 0x000fe2000f8e08ff */
        /* <DEDUP_REMOVED lines=8> */
.L_x_13227:
        /* <DEDUP_REMOVED lines=9> */
.L_x_13228:
[----:B------:R-:W-:Y:S05]  /*ef10*/  BRA `(.L_x_13229) ;  /* 0xffffffcc00907947 */ /* 0x000fea000383ffff */
.L_x_13137:
[----:B0-----:R-:W-:-:S04]  /*ef20*/  IMAD.U32 R3, RZ, RZ, UR38 ;  /* 0x00000026ff037e24 */ /* 0x001fc8000f8e00ff */
[----:B------:R0:W1:Y:S03]  /*ef30*/  SYNCS.PHASECHK.TRANS64.TRYWAIT P0, [R3+URZ+0x22820], R4 ;  /* 0x02282004030075a7 */ /* 0x000066000800017f */
[----:B-1----:R-:W-:Y:S05]  /*ef40*/  @!P0 NANOSLEEP.SYNCS 0x989680 ;  /* 0x009896800000895d */ /* 0x002fea0003900000 */
[----:B------:R-:W1:Y:S02]  /*ef50*/  @!P0 SYNCS.PHASECHK.TRANS64 P0, [R3+URZ+0x22820], R4 ;  /* 0x02282004030085a7 */ /* 0x000e64000800007f */
[----:B-1----:R-:W-:Y:S05]  /*ef60*/  @!P0 BRA `(.L_x_13137) ;  /* 0xfffffffc00ec8947 */ /* 0x002fea000383ffff */
[----:B------:R-:W-:Y:S05]  /*ef70*/  BRA `(.L_x_13230) ;  /* 0xffffffcc00c07947 */ /* 0x000fea000383ffff */
.L_x_13140:
[----:B0-----:R-:W-:-:S04]  /*ef80*/  IMAD.U32 R3, RZ, RZ, UR38 ;  /* 0x00000026ff037e24 */ /* 0x001fc8000f8e00ff */
[----:B------:R0:W1:Y:S03]  /*ef90*/  SYNCS.PHASECHK.TRANS64.TRYWAIT P0, [R3+URZ+0x22860], R4 ;  /* 0x02286004030075a7 */ /* 0x000066000800017f */
[----:B-1----:R-:W-:Y:S05]  /*efa0*/  @!P0 NANOSLEEP.SYNCS 0x989680 ;  /* 0x009896800000895d */ /* 0x002fea0003900000 */
[----:B------:R-:W1:Y:S02]  /*efb0*/  @!P0 SYNCS.PHASECHK.TRANS64 P0, [R3+URZ+0x22860], R4 ;  /* 0x02286004030085a7 */ /* 0x000e64000800007f */
[----:B-1----:R-:W-:Y:S05]  /*efc0*/  @!P0 BRA `(.L_x_13140) ;  /* 0xfffffffc00ec8947 */ /* 0x002fea000383ffff */
[----:B------:R-:W-:Y:S05]  /*efd0*/  BRA `(.L_x_13231) ;  /* 0xffffffcc00cc7947 */ /* 0x000fea000383ffff */
.L_x_13152:
[----:B-1----:R-:W-:-:S04]  /*efe0*/  IMAD.U32 R3, RZ, RZ, UR38 ;  /* 0x00000026ff037e24 */ /* 0x002fc8000f8e00ff */
[----:B------:R1:W2:Y:S03]  /*eff0*/  SYNCS.PHASECHK.TRANS64.TRYWAIT P0, [R3+URZ+0x22848], R2 ;  /* 0x02284802030075a7 */ /* 0x0002a6000800017f */
[----:B--2---:R-:W-:Y:S05]  /*f000*/  @!P0 NANOSLEEP.SYNCS 0x989680 ;  /* 0x009896800000895d */ /* 0x004fea0003900000 */
[----:B------:R-:W2:Y:S02]  /*f010*/  @!P0 SYNCS.PHASECHK.TRANS64 P0, [R3+URZ+0x22848], R2 ;  /* 0x02284802030085a7 */ /* 0x000ea4000800007f */
[----:B--2---:R-:W-:Y:S05]  /*f020*/  @!P0 BRA `(.L_x_13152) ;  /* 0xfffffffc00ec8947 */ /* 0x004fea000383ffff */
[----:B------:R-:W-:Y:S05]  /*f030*/  BRA `(.L_x_13232) ;  /* 0xffffffd400c87947 */ /* 0x000fea000383ffff */
.L_x_13157:
[----:B01----:R-:W-:-:S04]  /*f040*/  IMAD.U32 R3, RZ, RZ, UR38 ;  /* 0x00000026ff037e24 */ /* 0x003fc8000f8e00ff */
[----:B------:R0:W1:Y:S03]  /*f050*/  SYNCS.PHASECHK.TRANS64.TRYWAIT P0, [R3+URZ+0x22868], R2 ;  /* 0x02286802030075a7 */ /* 0x000066000800017f */
[----:B-1----:R-:W-:Y:S05]  /*f060*/  @!P0 NANOSLEEP.SYNCS 0x989680 ;  /* 0x009896800000895d */ /* 0x002fea0003900000 */
[----:B------:R-:W1:Y:S02]  /*f070*/  @!P0 SYNCS.PHASECHK.TRANS64 P0, [R3+URZ+0x22868], R2 ;  /* 0x02286802030085a7 */ /* 0x000e64000800007f */
[----:B-1----:R-:W-:Y:S05]  /*f080*/  @!P0 BRA `(.L_x_13157) ;  /* 0xfffffffc00ec8947 */ /* 0x002fea000383ffff */
[----:B------:R-:W-:Y:S05]  /*f090*/  BRA `(.L_x_13233) ;  /* 0xffffffd800287947 */ /* 0x000fea000383ffff */
.L_x_13168:
[----:B-1----:R-:W-:-:S04]  /*f0a0*/  IMAD.U32 R3, RZ, RZ, UR38 ;  /* 0x00000026ff037e24 */ /* 0x002fc8000f8e00ff */
[----:B------:R1:W2:Y:S03]  /*f0b0*/  SYNCS.PHASECHK.TRANS64.TRYWAIT P0, [R3+URZ+0x22840], R2 ;  /* 0x02284002030075a7 */ /* 0x0002a6000800017f */
[----:B--2---:R-:W-:Y:S05]  /*f0c0*/  @!P0 NANOSLEEP.SYNCS 0x989680 ;  /* 0x009896800000895d */ /* 0x004fea0003900000 */
[----:B------:R-:W2:Y:S02]  /*f0d0*/  @!P0 SYNCS.PHASECHK.TRANS64 P0, [R3+URZ+0x22840], R2 ;  /* 0x02284002030085a7 */ /* 0x000ea4000800007f */
[----:B--2---:R-:W-:Y:S05]  /*f0e0*/  @!P0 BRA `(.L_x_13168) ;  /* 0xfffffffc00ec8947 */ /* 0x004fea000383ffff */
[----:B------:R-:W-:Y:S05]  /*f0f0*/  BRA `(.L_x_13234) ;  /* 0xffffffdc00a87947 */ /* 0x000fea000383ffff */
.L_x_13173:
[----:B012---:R-:W-:-:S04]  /*f100*/  IMAD.U32 R3, RZ, RZ, UR38 ;  /* 0x00000026ff037e24 */ /* 0x007fc8000f8e00ff */
[----:B------:R0:W1:Y:S03]  /*f110*/  SYNCS.PHASECHK.TRANS64.TRYWAIT P0, [R3+URZ+0x22860], R2 ;  /* 0x02286002030075a7 */ /* 0x000066000800017f */
[----:B-1----:R-:W-:Y:S05]  /*f120*/  @!P0 NANOSLEEP.SYNCS 0x989680 ;  /* 0x009896800000895d */ /* 0x002fea0003900000 */
[----:B------:R-:W1:Y:S02]  /*f130*/  @!P0 SYNCS.PHASECHK.TRANS64 P0, [R3+URZ+0x22860], R2 ;  /* 0x02286002030085a7 */ /* 0x000e64000800007f */
[----:B-1----:R-:W-:Y:S05]  /*f140*/  @!P0 BRA `(.L_x_13173) ;  /* 0xfffffffc00ec8947 */ /* 0x002fea000383ffff */
[----:B------:R-:W-:Y:S05]  /*f150*/  BRA `(.L_x_13235) ;  /* 0xffffffe0000c7947 */ /* 0x000fea000383ffff */
.L_x_13185:
[----:B-1----:R-:W-:-:S04]  /*f160*/  MOV R3, UR38 ;  /* 0x0000002600037c02 */ /* 0x002fc80008000f00 */
[----:B------:R1:W2:Y:S03]  /*f170*/  SYNCS.PHASECHK.TRANS64.TRYWAIT P0, [R3+URZ+0x22848], R2 ;  /* 0x02284802030075a7 */ /* 0x0002a6000800017f */
[----:B--2---:R-:W-:Y:S05]  /*f180*/  @!P0 NANOSLEEP.SYNCS 0x989680 ;  /* 0x009896800000895d */ /* 0x004fea0003900000 */
[----:B------:R-:W2:Y:S02]  /*f190*/  @!P0 SYNCS.PHASECHK.TRANS64 P0, [R3+URZ+0x22848], R2 ;  /* 0x02284802030085a7 */ /* 0x000ea4000800007f */
[----:B--2---:R-:W-:Y:S05]  /*f1a0*/  @!P0 BRA `(.L_x_13185) ;  /* 0xfffffffc00ec8947 */ /* 0x004fea000383ffff */
[----:B------:R-:W-:Y:S05]  /*f1b0*/  BRA `(.L_x_13236) ;  /* 0xffffffe400987947 */ /* 0x000fea000383ffff */
.L_x_13190:
[----:B-1----:R-:W-:-:S04]  /*f1c0*/  IMAD.U32 R3, RZ, RZ, UR38 ;  /* 0x00000026ff037e24 */ /* 0x002fc8000f8e00ff */
[----:B------:R1:W2:Y:S03]  /*f1d0*/  SYNCS.PHASECHK.TRANS64.TRYWAIT P0, [R3+URZ+0x22868], R2 ;  /* 0x02286802030075a7 */ /* 0x0002a6000800017f */
[----:B--2---:R-:W-:Y:S05]  /*f1e0*/  @!P0 NANOSLEEP.SYNCS 0x989680 ;  /* 0x009896800000895d */ /* 0x004fea0003900000 */
[----:B------:R-:W2:Y:S02]  /*f1f0*/  @!P0 SYNCS.PHASECHK.TRANS64 P0, [R3+URZ+0x22868], R2 ;  /* 0x02286802030085a7 */ /* 0x000ea4000800007f */
[----:B--2---:R-:W-:Y:S05]  /*f200*/  @!P0 BRA `(.L_x_13190) ;  /* 0xfffffffc00ec8947 */ /* 0x004fea000383ffff */
[----:B------:R-:W-:Y:S05]  /*f210*/  BRA `(.L_x_13237) ;  /* 0xffffffe400fc7947 */ /* 0x000fea000383ffff */
.L_x_13197:
[----:B-1----:R1:W2:Y:S02]  /*f220*/  SYNCS.PHASECHK.TRANS64.TRYWAIT P0, [R2+URZ+0x22820], R9 ;  /* 0x02282009020075a7 */ /* 0x0022a4000800017f */
[----:B--2---:R-:W-:Y:S05]  /*f230*/  @!P0 NANOSLEEP.SYNCS 0x989680 ;  /* 0x009896800000895d */ /* 0x004fea0003900000 */
[----:B------:R-:W2:Y:S02]  /*f240*/  @!P0 SYNCS.PHASECHK.TRANS64 P0, [R2+URZ+0x22820], R9 ;  /* 0x02282009020085a7 */ /* 0x000ea4000800007f */
[----:B--2---:R-:W-:Y:S05]  /*f250*/  @!P0 BRA `(.L_x_13197) ;  /* 0xfffffffc00f08947 */ /* 0x004fea000383ffff */
[----:B------:R-:W-:Y:S05]  /*f260*/  BRA `(.L_x_13238) ;  /* 0xffffffec001c7947 */ /* 0x000fea000383ffff */
.L_x_13198:
        /* <DEDUP_REMOVED lines=11> */
.L_x_13240:
[----:B------:R-:W-:Y:S05]  /*f320*/  BSYNC B0 ;  /* 0x0000000000007941 */ /* 0x000fea0003800000 */
.L_x_13239:
[----:B------:R-:W-:Y:S05]  /*f330*/  BRA `(.L_x_13241) ;  /* 0xffffffec00007947 */ /* 0x000fea000383ffff */
.L_x_13199:
[----:B------:R-:W-:Y:S01]  /*f340*/  BSSY B0, `(.L_x_13242) ;  /* 0x0000006000007945 */ /* 0x000fe20003800000 */
[----:B------:R-:W-:-:S07]  /*f350*/  IMAD.MOV.U32 R15, RZ, RZ, -0x1 ;  /* 0xffffffffff0f7424 */ /* 0x000fce00078e00ff */
[----:B012---:R-:W-:Y:S05]  /*f360*/  WARPSYNC.COLLECTIVE R15, `(.L_x_13243) ;  /* 0x000000000f0c7348 */ /* 0x007fea0003c00000 */
[----:B------:R-:W-:Y:S02]  /*f370*/  ELECT P6, UR62, PT ;  /* 0x00000000003e782f */ /* 0x000fe400038c0000 */
[----:B------:R-:W-:Y:S01]  /*f380*/  MOV R14, UR62 ;  /* 0x0000003e000e7c02 */ /* 0x000fe20008000f00 */
[----:B012---:R-:W-:Y:S10]  /*f390*/  ENDCOLLECTIVE ;  /* 0x000000000000791b */ /* 0x007ff40003800000 */
.L_x_13243:
[----:B------:R-:W-:Y:S05]  /*f3a0*/  BSYNC B0 ;  /* 0x0000000000007941 */ /* 0x000fea0003800000 */
.L_x_13242:
[----:B------:R-:W-:Y:S05]  /*f3b0*/  BRA `(.L_x_13244) ;  /* 0xffffffe800f47947 */ /* 0x000fea000383ffff */
.L_x_13201:
[----:B--2---:R2:W3:Y:S02]  /*f3c0*/  SYNCS.PHASECHK.TRANS64.TRYWAIT P0, [R7+URZ], R4 ;  /* 0x00000004070075a7 */ /* 0x0044e4000800017f */
[----:B---3--:R-:W-:Y:S05]  /*f3d0*/  @!P0 NANOSLEEP.SYNCS 0x989680 ;  /* 0x009896800000895d */ /* 0x008fea0003900000 */
[----:B------:R-:W3:Y:S02]  /*f3e0*/  @!P0 SYNCS.PHASECHK.TRANS64 P0, [R7+URZ], R4 ;  /* 0x00000004070085a7 */ /* 0x000ee4000800007f */
[----:B---3--:R-:W-:Y:S05]  /*f3f0*/  @!P0 BRA `(.L_x_13201) ;  /* 0xfffffffc00f08947 */ /* 0x008fea000383ffff */
[----:B------:R-:W-:Y:S05]  /*f400*/  BRA `(.L_x_13245) ;  /* 0xffffffec00287947 */ /* 0x000fea000383ffff */
.L_x_13202:
[----:B---3--:R3:W4:Y:S02]  /*f410*/  SYNCS.PHASECHK.TRANS64.TRYWAIT P0, [R5+URZ], R0 ;  /* 0x00000000050075a7 */ /* 0x008724000800017f */
[----:B----4-:R-:W-:Y:S05]  /*f420*/  @!P0 NANOSLEEP.SYNCS 0x989680 ;  /* 0x009896800000895d */ /* 0x010fea0003900000 */
[----:B------:R-:W4:Y:S02]  /*f430*/  @!P0 SYNCS.PHASECHK.TRANS64 P0, [R5+URZ], R0 ;  /* 0x00000000050085a7 */ /* 0x000f24000800007f */
[----:B----4-:R-:W-:Y:S05]  /*f440*/  @!P0 BRA `(.L_x_13202) ;  /* 0xfffffffc00f08947 */ /* 0x010fea000383ffff */
[----:B------:R-:W-:Y:S05]  /*f450*/  BRA `(.L_x_13246) ;  /* 0xffffffec001c7947 */ /* 0x000fea000383ffff */
.L_x_13204:
[----:B-1----:R1:W3:Y:S02]  /*f460*/  SYNCS.PHASECHK.TRANS64.TRYWAIT P0, [R5+URZ], R4 ;  /* 0x00000004050075a7 */ /* 0x0022e4000800017f */
[----:B---3--:R-:W-:Y:S05]  /*f470*/  @!P0 NANOSLEEP.SYNCS 0x989680 ;  /* 0x009896800000895d */ /* 0x008fea0003900000 */
[----:B------:R-:W3:Y:S02]  /*f480*/  @!P0 SYNCS.PHASECHK.TRANS64 P0, [R5+URZ], R4 ;  /* 0x00000004050085a7 */ /* 0x000ee4000800007f */
[----:B---3--:R-:W-:Y:S05]  /*f490*/  @!P0 BRA `(.L_x_13204) ;  /* 0xfffffffc00f08947 */ /* 0x008fea000383ffff */
[----:B------:R-:W-:Y:S05]  /*f4a0*/  BRA `(.L_x_13247) ;  /* 0xffffffec00207947 */ /* 0x000fea000383ffff */
.L_x_13248:
        /* <DEDUP_REMOVED lines=13> */
.L_x_15029:


//--------------------- .text._ZN7cutlass13device_kernelIN5flash11enable_sm90INS1_16FlashAttnFwdSm90INS1_25CollectiveMainloopFwdSm90ILi2EN4cute5tupleIJNS5_1CILi1EEES8_S8_EEENS6_IJNS7_ILi128EEENS7_ILi96EEENS7_ILi64EEEEEELi256ENS_10bfloat16_tEfNS_4arch4Sm90ELb1ELb0ELb0ELb0ELb0ELb0ELb1ELb1ELb0ELb1ELb1ELb0EEENS1_21CollectiveEpilogueFwdINS6_IJSA_NS7_ILi256EEESB_EEES9_SE_SG_Li256ELb0ELb1ELb1ELb0EEENS1_19SingleTileSchedulerILb0ELb1ELb1ELi128EEEEEEEEEvNT_6ParamsE --------------------------
	.section	.text._ZN7cutlass13device_kernelIN5flash11enable_sm90INS1_16FlashAttnFwdSm90INS1_25CollectiveMainloopFwdSm90ILi2EN4cute5tupleIJNS5_1CILi1EEES8_S8_EEENS6_IJNS7_ILi128EEENS7_ILi96EEENS7_ILi64EEEEEELi256ENS_10bfloat16_tEfNS_4arch4Sm90ELb1ELb0ELb0ELb0ELb0ELb0ELb1ELb1ELb0ELb1ELb1ELb0EEENS1_21CollectiveEpilogueFwdINS6_IJSA_NS7_ILi256EEESB_EEES9_SE_SG_Li256ELb0ELb1ELb1ELb0EEENS1_19SingleTileSchedulerILb0ELb1ELb1ELi128EEEEEEEEEvNT_6ParamsE,"ax",@progbits
	.align	128
.text._ZN7cutlass13device_kernelIN5flash11enable_sm90INS1_16FlashAttnFwdSm90INS1_25CollectiveMainloopFwdSm90ILi2EN4cute5tupleIJNS5_1CILi1EEES8_S8_EEENS6_IJNS7_ILi128EEENS7_ILi96EEENS7_ILi64EEEEEELi256ENS_10bfloat16_tEfNS_4arch4Sm90ELb1ELb0ELb0ELb0ELb0ELb0ELb1ELb1ELb0ELb1ELb1ELb0EEENS1_21CollectiveEpilogueFwdINS6_IJSA_NS7_ILi256EEESB_EEES9_SE_SG_Li256ELb0ELb1ELb1ELb0EEENS1_19SingleTileSchedulerILb0ELb1ELb1ELi128EEEEEEEEEvNT_6ParamsE:
        .type           _ZN7cutlass13device_kernelIN5flash11enable_sm90INS1_16FlashAttnFwdSm90INS1_25CollectiveMainloopFwdSm90ILi2EN4cute5tupleIJNS5_1CILi1EEES8_S8_EEENS6_IJNS7_ILi128EEENS7_ILi96EEENS7_ILi64EEEEEELi256ENS_10bfloat16_tEfNS_4arch4Sm90ELb1ELb0ELb0ELb0ELb0ELb0ELb1ELb1ELb0ELb1ELb1ELb0EEENS1_21CollectiveEpilogueFwdINS6_IJSA_NS7_ILi256EEESB_EEES9_SE_SG_Li256ELb0ELb1ELb1ELb0EEENS1_19SingleTileSchedulerILb0ELb1ELb1ELi128EEEEEEEEEvNT_6ParamsE,@function
        .size           _ZN7cutlass13device_kernelIN5flash11enable_sm90INS1_16FlashAttnFwdSm90INS1_25CollectiveMainloopFwdSm90ILi2EN4cute5tupleIJNS5_1CILi1EEES8_S8_EEENS6_IJNS7_ILi128EEENS7_ILi96EEENS7_ILi64EEEEEELi256ENS_10bfloat16_tEfNS_4arch4Sm90ELb1ELb0ELb0ELb0ELb0ELb0ELb1ELb1ELb0ELb1ELb1ELb0EEENS1_21CollectiveEpilogueFwdINS6_IJSA_NS7_ILi256EEESB_EEES9_SE_SG_Li256ELb0ELb1ELb1ELb0EEENS1_19SingleTileSchedulerILb0ELb1ELb1ELi128EEEEEEEEEvNT_6ParamsE,(.L_x_15030 - _ZN7cutlass13device_kernelIN5flash11enable_sm90INS1_16FlashAttnFwdSm90INS1_25CollectiveMainloopFwdSm90ILi2EN4cute5tupleIJNS5_1CILi1EEES8_S8_EEENS6_IJNS7_ILi128EEENS7_ILi96EEENS7_ILi64EEEEEELi256ENS_10bfloat16_tEfNS_4arch4Sm90ELb1ELb0ELb0ELb0ELb0ELb0ELb1ELb1ELb0ELb1ELb1ELb0EEENS1_21CollectiveEpilogueFwdINS6_IJSA_NS7_ILi256EEESB_EEES9_SE_SG_Li256ELb0ELb1ELb1ELb0EEENS1_19SingleTileSchedulerILb0ELb1ELb1ELi128EEEEEEEEEvNT_6ParamsE)
        .other          _ZN7cutlass13device_kernelIN5flash11enable_sm90INS1_16FlashAttnFwdSm90INS1_25CollectiveMainloopFwdSm90ILi2EN4cute5tupleIJNS5_1CILi1EEES8_S8_EEENS6_IJNS7_ILi128EEENS7_ILi96EEENS7_ILi64EEEEEELi256ENS_10bfloat16_tEfNS_4arch4Sm90ELb1ELb0ELb0ELb0ELb0ELb0ELb1ELb1ELb0ELb1ELb1ELb0EEENS1_21CollectiveEpilogueFwdINS6_IJSA_NS7_ILi256EEESB_EEES9_SE_SG_Li256ELb0ELb1ELb1ELb0EEENS1_19SingleTileSchedulerILb0ELb1ELb1ELi128EEEEEEEEEvNT_6ParamsE,@"STO_CUDA_ENTRY STV_DEFAULT"
_ZN7cutlass13device_kernelIN5flash11enable_sm90INS1_16FlashAttnFwdSm90INS1_25CollectiveMainloopFwdSm90ILi2EN4cute5tupleIJNS5_1CILi1EEES8_S8_EEENS6_IJNS7_ILi128EEENS7_ILi96EEENS7_ILi64EEEEEELi256ENS_10bfloat16_tEfNS_4arch4Sm90ELb1ELb0ELb0ELb0ELb0ELb0ELb1ELb1ELb0ELb1ELb1ELb0EEENS1_21CollectiveEpilogueFwdINS6_IJSA_NS7_ILi256EEESB_EEES9_SE_SG_Li256ELb0ELb1ELb1ELb0EEENS1_19SingleTileSchedulerILb0ELb1ELb1ELi128EEEEEEEEEvNT_6ParamsE:
        /* <DEDUP_REMOVED lines=17> */
.L_x_13250:
[----:B------:R-:W-:Y:S05]  /*0110*/  BSYNC B0 ;  /* 0x0000000000007941 */ /* 0x000fea0003800000 */
.L_x_13249:
        /* <DEDUP_REMOVED lines=42> */
.L_x_13251:
        /* <DEDUP_REMOVED lines=22> */
.L_x_13252:
        /* <DEDUP_REMOVED lines=18> */
.L_x_13253:
        /* <DEDUP_REMOVED lines=22> */
.L_x_13254:
        /* <DEDUP_REMOVED lines=22> */
.L_x_13255:
[----:B--2---:R-:W-:Y:S01]  /*0900*/  ISETP.NE.AND P0, PT, R2, RZ, PT ;  /* 0x000000ff0200720c */ /* 0x004fe20003f05270 */
[----:B------:R-:W-:Y:S01]  /*0910*/  IMAD.MOV.U32 R2, RZ, RZ, 0x1 ;  /* 0x00000001ff027424 */ /* 0x000fe200078e00ff */
[----:B------:R-:W-:Y:S01]  /*0920*/  NOP ;  /* 0x0000000000007918 */ /* 0x000fe20000000000 */
[----:B------:R-:W-:Y:S03]  /*0930*/  BSSY B6, `(.L_x_13256) ;  /* 0x000102b000067945 */ /* 0x000fe60003800000 */
[----:B------:R-:W-:-:S05]  /*0940*/  SEL R2, R2, 0x2, !P0 ;  /* 0x0000000202027807 */ /* 0x000fca0004000000 */
[----:B------:R2:W-:Y:S01]  /*0950*/  STL [R1+0x3c], R2 ;  /* 0x00003c0201007387 */ /* 0x0005e20000100800 */
[----:B01-34-:R-:W-:Y:S06]  /*0960*/  BAR.SYNC.DEFER_BLOCKING 0x0 ;  /* 0x0000000000007b1d */ /* 0x01bfec0000010000 */
[----:B------:R-:W-:Y:S05]  /*0970*/  @!P0 BRA `(.L_x_13257) ;  /* 0x000000b400ac8947 */ /* 0x000fea0003800000 */
.L_x_13258:
        /* <DEDUP_REMOVED lines=8> */
[----:B------:R-:W3:Y:S06]  /*0a00*/  S2UR UR8, SR_CTAID.Z ;  /* 0x00000000000879c3 */ /* 0x000eec0000002700 */
[----:B------:R-:W-:Y:S01]  /*0a10*/  @UP0 ULDC UR4, c[0x0][0xd54] ;  /* 0x0003550000040ab9 */ /* 0x000fe20000000800 */
[----:B------:R-:W-:Y:S01]  /*0a20*/  @UP0 ULDC UR9, c[0x0][0xd58] ;  /* 0x0003560000090ab9 */ /* 0x000fe20000000800 */
[----:B-1----:R-:W-:Y:S02]  /*0a30*/  UIMAD.WIDE.U32 UR4, UR6, UR4, URZ ;  /* 0x00000004060472a5 */ /* 0x002fe4000f8e003f */
[----:B------:R-:W-:-:S02]  /*0a40*/  UMOV UR10, UR6 ;  /* 0x00000006000a7c82 */ /* 0x000fc40008000000 */
[----:B------:R-:W-:Y:S01]  /*0a50*/  @UP0 USHF.R.U32.HI UR10, URZ, UR9, UR5 ;  /* 0x000000093f0a0299 */ /* 0x000fe20008011605 */
[----:B0-----:R-:W-:-:S03]  /*0a60*/  SHF.R.U32.HI R16, RZ, 0x7, R0 ;  /* 0x00000007ff107819 */ /* 0x001fc60000011600 */
[----:B------:R-:W-:Y:S02]  /*0a70*/  UIADD3 UR4, -UR10, URZ, URZ ;  /* 0x0000003f0a047290 */ /* 0x000fe4000fffe13f */
[----:B------:R-:W-:Y:S01]  /*0a80*/  IMAD.U32 R0, RZ, RZ, UR10 ;  /* 0x0000000aff007e24 */ /* 0x000fe2000f8e00ff */
[----:B------:R-:W-:Y:S06]  /*0a90*/  BAR.ARV 0x8, 0x180 ;  /* 0x0206000000007b1d */ /* 0x000fec0000002000 */
[----:B------:R-:W-:Y:S01]  /*0aa0*/  ISETP.NE.AND P0, PT, R16, 0x1, PT ;  /* 0x000000011000780c */ /* 0x000fe20003f05270 */
[----:B------:R4:W-:-:S12]  /*0ab0*/  STL [R1], R0 ;  /* 0x0000000001007387 */ /* 0x0009d80000100800 */
[----:B------:R-:W-:Y:S06]  /*0ac0*/  @!P0 BAR.ARV 0x9, 0x100 ;  /* 0x0244000000008b1d */ /* 0x000fec0000002000 */
[----:B---3--:R-:W-:Y:S01]  /*0ad0*/  ISETP.LE.AND P0, PT, RZ, UR8, PT ;  /* 0x00000008ff007c0c */ /* 0x008fe2000bf03270 */
[----:B------:R-:W-:-:S12]  /*0ae0*/  UIMAD UR8, UR7, UR4, UR6 ;  /* 0x00000004070872a4 */ /* 0x000fd8000f8e0206 */
[----:B----4-:R-:W-:Y:S05]  /*0af0*/  @!P0 BRA `(.L_x_13259) ;  /* 0x0000010000388947 */ /* 0x010fea0003800000 */
        /* <DEDUP_REMOVED lines=12> */
[----:B------:R-:W-:-:S04]  /*0bc0*/  USEL UR57, UR57, 0x1, UP0 ;  /* 0x0000000139397887 */ /* 0x000fc80008000000 */
[----:B------:R-:W-:Y:S02]  /*0bd0*/  UIMAD UR39, UR57, UR39, URZ ;  /* 0x00000027392772a4 */ /* 0x000fe4000f8e023f */
[----:B0-----:R-:W-:-:S04]  /*0be0*/  USHF.L.U32 UR38, UR38, 0x7, URZ ;  /* 0x0000000726267899 */ /* 0x001fc8000800063f */
[----:B------:R-:W-:Y:S02]  /*0bf0*/  @UP1 UIADD3 UR4, UR38, 0x7f, URZ ;  /* 0x0000007f26041890 */ /* 0x000fe4000fffe03f */
[----:B------:R-:W-:Y:S02]  /*0c00*/  UIADD3 UR6, UR38, 0x7f, URZ ;  /* 0x0000007f26067890 */ /* 0x000fe4000fffe03f */
        /* <DEDUP_REMOVED lines=10> */
[----:B------:R-:W-:Y:S02]  /*0cb0*/  ULEA.HI.SX32 UR6, UR7, UR6, 0x1c ;  /* 0x0000000607067291 */ /* 0x000fe4000f8fe23f */
[----:B------:R-:W-:Y:S02]  /*0cc0*/  ULOP3.LUT UR7, UR8, 0xffff, URZ, 0xc0, !UPT ;  /* 0x0000ffff08077892 */ /* 0x000fe4000f8ec03f */
        /* <DEDUP_REMOVED lines=20> */
[----:B0-----:R-:W2:Y:S02]  /*0e10*/  MUFU.RCP R0, R0 ;  /* 0x0000000000007308 */ /* 0x001ea40000001000 */
[----:B--2---:R-:W-:-:S02]  /*0e20*/  VIADD R2, R0, 0xffffffe ;  /* 0x0ffffffe00027836 */ /* 0x004fc40000000000 */
        /* <DEDUP_REMOVED lines=19> */
.L_x_13260:
[----:B------:R-:W-:Y:S01]  /*0f60*/  UIMAD UR5, UR7, UR4, URZ ;  /* 0x00000004070572a4 */ /* 0x000fe2000f8e023f */
[----:B------:R-:W-:Y:S01]  /*0f70*/  IMAD.U32 R0, RZ, RZ, UR10 ;  /* 0x0000000aff007e24 */ /* 0x000fe2000f8e00ff */
[----:B--2---:R-:W0:Y:S01]  /*0f80*/  S2R R2, SR_TID.X ;  /* 0x0000000000027919 */ /* 0x004e220000002100 */
        /* <DEDUP_REMOVED lines=88> */
[----:B------:R-:W-:-:S04]  /*1510*/  UIADD3 UR5, UR4, -UR5, URZ ;  /* 0x8000000504057290 */ /* 0x000fc8000fffe03f */
[----:B------:R-:W-:-:S04]  /*1520*/  ULEA UR5, UR5, UR6, 0xd ;  /* 0x0000000605057291 */ /* 0x000fc8000f8e683f */
[----:B------:R-:W-:Y:S02]  /*1530*/  USHF.R.U32.HI UR4, URZ, 0x4, UR5 ;  /* 0x000000043f047899 */ /* 0x000fe40008011605 */
[----:B------:R-:W-:Y:S02]  /*1540*/  UIADD3 UR5, UR5, 0xa000, URZ ;  /* 0x0000a00005057890 */ /* 0x000fe4000fffe03f */
[----:B------:R-:W-:Y:S02]  /*1550*/  ULOP3.LUT UR4, UR4, 0x3fff, URZ, 0xc0, !UPT ;  /* 0x00003fff04047892 */ /* 0x000fe4000f8ec03f */
[----:B------:R-:W-:Y:S02]  /*1560*/  USHF.R.U32.HI UR5, URZ, 0x4, UR5 ;  /* 0x000000043f057899 */ /* 0x000fe40008011605 */
[----:B------:R-:W-:Y:S02]  /*1570*/  ULOP3.LUT UR37, UR4, 0x10000, URZ, 0xfc, !UPT ;  /* 0x0001000004257892 */ /* 0x000fe4000f8efc3f */
[----:B------:R-:W-:-:S03]  /*1580*/  ULOP3.LUT UR36, UR5, 0x3fff, URZ, 0xc0, !UPT ;  /* 0x00003fff05247892 */ /* 0x000fc6000f8ec03f */
[----:B------:R-:W-:Y:S02]  /*1590*/  UMOV UR5, 0x40000040 ;  /* 0x4000004000057882 */ /* 0x000fe40000000000 */
[----:B------:R-:W-:Y:S01]  /*15a0*/  UMOV UR4, UR37 ;  /* 0x0000002500047c82 */ /* 0x000fe20008000000 */
[----:B------:R-:W-:Y:S02]  /*15b0*/  IMAD.U32 R19, RZ, RZ, UR5 ;  /* 0x00000005ff137e24 */ /* 0x000fe4000f8e00ff */
[----:B------:R-:W-:Y:S01]  /*15c0*/  IMAD.U32 R18, RZ, RZ, UR4 ;  /* 0x00000004ff127e24 */ /* 0x000fe2000f8e00ff */
        /* <DEDUP_REMOVED lines=17> */
.L_x_13262:
[----:B------:R-:W-:Y:S01]  /*16e0*/  R2UR UR4, R22 ;  /* 0x00000000160472ca */ /* 0x000fe200000e0000 */
[----:B------:R-:W-:Y:S01]  /*16f0*/  VIADD R203, R16, 0x8 ;  /* 0x0000000810cb7836 */ /* 0x000fe20000000000 */
[----:B------:R-:W-:-:S11]  /*1700*/  SHF.L.U32 R2, RZ, 0x1f, RZ ;  /* 0x0000001fff027819 */ /* 0x000fd600000006ff */
[----:B------:R-:W0:Y:S02]  /*1710*/  SYNCS.PHASECHK.TRANS64.TRYWAIT P0, [UR4+0x32400], R2 ;  /* 0x03240002ff0075a7 */ /* 0x000e240008000144 */
[----:B0-----:R-:W-:Y:S05]  /*1720*/  @!P0 BRA `(.L_x_13263) ;  /* 0x000000f400348947 */ /* 0x001fea0003800000 */
.L_x_13384:
[----:B------:R-:W-:Y:S05]  /*1730*/  WARPSYNC.ALL ;  /* 0x0000000000007948 */ /* 0x000fea0003800000 */
[----:B------:R-:W2:Y:S01]  /*1740*/  LDL.LU R0, [R1+0x3c] ;  /* 0x00003c0001007983 */ /* 0x000ea20000300800 */
[----:B------:R1:W-:Y:S01]  /*1750*/  BAR.SYNC.DEFER_BLOCKING R203, 0x100 ;  /* 0x000400cb0000751d */ /* 0x0003e20000010000 */
[----:B--2---:R-:W-:-:S04]  /*1760*/  LOP3.LUT R0, R0, 0x1, RZ, 0xfc, !PT ;  /* 0x0000000100007812 */ /* 0x004fc800078efcff */
[----:B------:R-:W-:-:S13]  /*1770*/  ISETP.NE.AND P0, PT, R0, 0x3, PT ;  /* 0x000000030000780c */ /* 0x000fda0003f05270 */
[----:B-1----:R-:W-:Y:S05]  /*1780*/  @!P0 BRA `(.L_x_13264) ;  /* 0x0000000000048947 */ /* 0x002fea0003800000 */
[----:B------:R-:W-:Y:S01]  /*1790*/  BPT.TRAP 0x1 ;  /* 0x000000040000795c */ /* 0x000fe20000300000 */
.L_x_13264:
[----:B------:R-:W-:-:S13]  /*17a0*/  R2UR UR4, R22 ;  /* 0x00000000160472ca */ /* 0x000fda00000e0000 */
[----:B------:R1:W2:Y:S01]  /*17b0*/  SYNCS.PHASECHK.TRANS64.TRYWAIT P1, [UR4+0x32430], R2 ;  /* 0x03243002ff0075a7 */ /* 0x0002a20008020144 */
[----:B------:R-:W-:Y:S05]  /*17c0*/  @!P0 BRA `(.L_x_13265) ;  /* 0x0000000000048947 */ /* 0x000fea0003800000 */
[----:B------:R-:W-:Y:S01]  /*17d0*/  BPT.TRAP 0x1 ;  /* 0x000000040000795c */ /* 0x000fe20000300000 */
.L_x_13265:
[----:B--2---:R-:W-:Y:S05]  /*17e0*/  @P1 BRA `(.L_x_13266) ;  /* 0x00000000000c1947 */ /* 0x004fea0003800000 */
[----:B------:R-:W-:-:S13]  /*17f0*/  R2UR UR4, R22 ;  /* 0x00000000160472ca */ /* 0x000fda00000e0000 */
[----:B------:R-:W2:Y:S02]  /*1800*/  SYNCS.PHASECHK.TRANS64.TRYWAIT P1, [UR4+0x32430], R2 ;  /* 0x03243002ff0075a7 */ /* 0x000ea40008020144 */
[----:B--2---:R-:W-:Y:S05]  /*1810*/  @!P1 BRA `(.L_x_13267) ;  /* 0x000000f400149947 */ /* 0x004fea0003800000 */
.L_x_13266:
[----:B------:R-:W-:Y:S01]  /*1820*/  R2UR UR8, R22 ;  /* 0x00000000160872ca */ /* 0x000fe200000e0000 */
[----:B------:R-:W-:Y:S01]  /*1830*/  WARPGROUP.ARRIVE ;  /* 0x00000000000079c5 */ /* 0x000fe20000000000 */
[----:B------:R-:W-:Y:S01]  /*1840*/  UMOV UR6, UR37 ;  /* 0x0000002500067c82 */ /* 0x000fe20008000000 */
[----:B------:R-:W-:Y:S01]  /*1850*/  UMOV UR7, 0x40000040 ;  /* 0x4000004000077882 */ /* 0x000fe20000000000 */
[----:B------:R-:W-:Y:S01]  /*1860*/  UMOV UR11, 0x40000040 ;  /* 0x40000040000b7882 */ /* 0x000fe20000000000 */
[----:B------:R-:W-:Y:S01]  /*1870*/  UMOV UR5, UR7 ;  /* 0x0000000700057c82 */ /* 0x000fe20008000000 */
[----:B------:R-:W-:-:S07]  /*1880*/  IMAD.U32 R9, RZ, RZ, UR11 ;  /* 0x0000000bff097e24 */ /* 0x000fce000f8e00ff */
[----:B------:R-:W-:-:S04]  /*1890*/  UIADD3 UR4, UR8, 0x1c400, URZ ;  /* 0x0001c40008047890 */ /* 0x000fc8000fffe03f */
[----:B------:R-:W-:-:S04]  /*18a0*/  USHF.R.U32.HI UR4, URZ, 0x4, UR4 ;  /* 0x000000043f047899 */ /* 0x000fc80008011604 */
[----:B------:R-:W-:-:S04]  /*18b0*/  ULOP3.LUT UR4, UR4, 0x3fff, URZ, 0xc0, !UPT ;  /* 0x00003fff04047892 */ /* 0x000fc8000f8ec03f */
[----:B------:R-:W-:-:S03]  /*18c0*/  ULOP3.LUT UR9, UR4, 0x10000, URZ, 0xfc, !UPT ;  /* 0x0001000004097892 */ /* 0x000fc6000f8efc3f */
[----:B------:R-:W-:-:S03]  /*18d0*/  UMOV UR4, UR6 ;  /* 0x0000000600047c82 */ /* 0x000fc60008000000 */
[----:B------:R-:W-:Y:S01]  /*18e0*/  IMAD.U32 R21, RZ, RZ, UR9 ;  /* 0x00000009ff157e24 */ /* 0x000fe2000f8e00ff */
[----:B------:R-:W-:Y:S02]  /*18f0*/  UMOV UR6, UR9 ;  /* 0x0000000900067c82 */ /* 0x000fe40008000000 */
[----:B------:R-:W-:Y:S01]  /*1900*/  HGMMA.64x96x16.F32.BF16 R24, gdesc[UR4], RZ, !UPT, gsb0 ;  /* 0x01600000041879f0 */ /* 0x000fe2000c0018ff */
[----:B------:R-:W-:Y:S02]  /*1910*/  UIADD3 UR4, UR37, 0x2, URZ ;  /* 0x0000000225047890 */ /* 0x000fe4000fffe03f */
[----:B------:R-:W-:Y:S01]  /*1920*/  UIADD3 UR6, UR9, 0x2, URZ ;  /* 0x0000000209067890 */ /* 0x000fe2000fffe03f */
[----:B------:R-:W-:Y:S01]  /*1930*/  UMOV UR5, UR11 ;  /* 0x0000000b00057c82 */ /* 0x000fe20008000000 */
[----:B------:R-:W-:Y:S01]  /*1940*/  UMOV UR7, 0x40000040 ;  /* 0x4000004000077882 */ /* 0x000fe20000000000 */
[----:B------:R-:W-:Y:S02]  /*1950*/  UMOV UR11, 0x40000040 ;  /* 0x40000040000b7882 */ /* 0x000fe40000000000 */
[----:B------:R-:W-:Y:S01]  /*1960*/  UMOV UR10, UR4 ;  /* 0x00000004000a7c82 */ /* 0x000fe20008000000 */
[----:B------:R-:W-:Y:S01]  /*1970*/  IMAD.U32 R7, RZ, RZ, UR11 ;  /* 0x0000000bff077e24 */ /* 0x000fe2000f8e00ff */
[----:B------:R-:W-:Y:S01]  /*1980*/  UMOV UR4, UR10 ;  /* 0x0000000a00047c82 */ /* 0x000fe20008000000 */
[----:B------:R-:W-:Y:S01]  /*1990*/  IMAD.U32 R8, RZ, RZ, UR10 ;  /* 0x0000000aff087e24 */ /* 0x000fe2000f8e00ff */
[----:B------:R-:W-:-:S02]  /*19a0*/  WARPGROUP.DEPBAR.LE gsb0, 0x0 ;  /* 0x00008000000079c5 */ /* 0x000fc40000010000 */
        /* <DEDUP_REMOVED lines=22> */
[----:B------:R-:W2:Y:S02]  /*1b10*/  SYNCS.PHASECHK.TRANS64.TRYWAIT P1, [UR8+0x32410], R2 ;  /* 0x03241002ff0075a7 */ /* 0x000ea40008020148 */
[----:B--2---:R-:W-:Y:S05]  /*1b20*/  @!P1 BRA `(.L_x_13268) ;  /* 0x000000f0006c9947 */ /* 0x004fea0003800000 */
.L_x_13385:
[----:B------:R-:W-:Y:S05]  /*1b30*/  @!P0 BRA `(.L_x_13269) ;  /* 0x0000000000048947 */ /* 0x000fea0003800000 */
[----:B------:R-:W-:Y:S01]  /*1b40*/  BPT.TRAP 0x1 ;  /* 0x000000040000795c */ /* 0x000fe20000300000 */
.L_x_13269:
[----:B------:R-:W-:-:S13]  /*1b50*/  R2UR UR4, R22 ;  /* 0x00000000160472ca */ /* 0x000fda00000e0000 */
[----:B------:R2:W3:Y:S01]  /*1b60*/  SYNCS.PHASECHK.TRANS64.TRYWAIT P1, [UR4+0x32450], R2 ;  /* 0x03245002ff0075a7 */ /* 0x0004e20008020144 */
[----:B------:R-:W-:Y:S05]  /*1b70*/  @!P0 BRA `(.L_x_13270) ;  /* 0x0000000000048947 */ /* 0x000fea0003800000 */
[----:B------:R-:W-:Y:S01]  /*1b80*/  BPT.TRAP 0x1 ;  /* 0x000000040000795c */ /* 0x000fe20000300000 */
.L_x_13270:
[----:B---3--:R-:W-:Y:S05]  /*1b90*/  @P1 BRA `(.L_x_13271) ;  /* 0x00000000000c1947 */ /* 0x008fea0003800000 */
[----:B------:R-:W-:-:S13]  /*1ba0*/  R2UR UR4, R22 ;  /* 0x00000000160472ca */ /* 0x000fda00000e0000 */
[----:B------:R-:W3:Y:S02]  /*1bb0*/  SYNCS.PHASECHK.TRANS64.TRYWAIT P1, [UR4+0x32450], R2 ;  /* 0x03245002ff0075a7 */ /* 0x000ee40008020144 */
[----:B---3--:R-:W-:Y:S05]  /*1bc0*/  @!P1 BRA `(.L_x_13272) ;  /* 0x000000f000609947 */ /* 0x008fea0003800000 */
.L_x_13271:
[----:B------:R-:W-:Y:S01]  /*1bd0*/  R2UR UR14, R22 ;  /* 0x00000000160e72ca */ /* 0x000fe200000e0000 */
[----:B------:R-:W-:Y:S01]  /*1be0*/  ULOP3.LUT UR10, UR36, 0x10000, URZ, 0xfc, !UPT ;  /* 0x00010000240a7892 */ /* 0x000fe2000f8efc3f */
[----:B------:R-:W-:Y:S01]  /*1bf0*/  WARPGROUP.ARRIVE ;  /* 0x00000000000079c5 */ /* 0x000fe20000000000 */
[----:B------:R-:W-:Y:S01]  /*1c00*/  UMOV UR7, 0x40000040 ;  /* 0x4000004000077882 */ /* 0x000fe20000000000 */
[----:B------:R-:W-:Y:S01]  /*1c10*/  UMOV UR9, 0x40000040 ;  /* 0x4000004000097882 */ /* 0x000fe20000000000 */
[----:B------:R-:W-:Y:S01]  /*1c20*/  UMOV UR5, UR7 ;  /* 0x0000000700057c82 */ /* 0x000fe20008000000 */
[----:B------:R-:W-:Y:S01]  /*1c30*/  IMAD.U32 R5, RZ, RZ, UR7 ;  /* 0x00000007ff057e24 */ /* 0x000fe2000f8e00ff */
[----:B------:R-:W-:Y:S01]  /*1c40*/  UIADD3 UR12, UR10, 0x400, URZ ;  /* 0x000004000a0c7890 */ /* 0x000fe2000fffe03f */
[----:B0-----:R-:W-:Y:S01]  /*1c50*/  IMAD.U32 R3, RZ, RZ, UR9 ;  /* 0x00000009ff037e24 */ /* 0x001fe2000f8e00ff */
[----:B------:R-:W-:Y:S01]  /*1c60*/  UMOV UR6, UR10 ;  /* 0x0000000a00067c82 */ /* 0x000fe20008000000 */
[----:B------:R-:W-:Y:S01]  /*1c70*/  UMOV UR13, 0x40000040 ;  /* 0x40000040000d7882 */ /* 0x000fe20000000000 */
[----:B------:R-:W-:Y:S01]  /*1c80*/  IMAD.U32 R4, RZ, RZ, UR6 ;  /* 0x00000006ff047e24 */ /* 0x000fe2000f8e00ff */
[----:B------:R-:W-:Y:S01]  /*1c90*/  UIADD3 UR16, UR10, 0x402, URZ ;  /* 0x000004020a107890 */ /* 0x000fe2000fffe03f */
[----:B------:R-:W-:Y:S01]  /*1ca0*/  LOP3.LUT R0, R73, 0xffffff80, RZ, 0xc0, !PT ;  /* 0xffffff8049007812 */ /* 0x000fe200078ec0ff */
[----:B------:R-:W-:Y:S01]  /*1cb0*/  UIADD3 UR4, UR14, 0x400, URZ ;  /* 0x000004000e047890 */ /* 0x000fe2000fffe03f */
[----:B------:R-:W-:Y:S01]  /*1cc0*/  LEA.HI R72, R72, R23, RZ, 0x2 ;  /* 0x0000001748487211 */ /* 0x000fe200078f10ff */
[----:B------:R-:W-:Y:S01]  /*1cd0*/  UMOV UR17, 0x40000040 ;  /* 0x4000004000117882 */ /* 0x000fe20000000000 */
[----:B------:R-:W-:Y:S01]  /*1ce0*/  UIADD3 UR20, UR10, 0x404, URZ ;  /* 0x000004040a147890 */ /* 0x000fe2000fffe03f */
[C---:B------:R-:W-:Y:S01]  /*1cf0*/  IMAD.IADD R0, R23.reuse, 0x1, -R0 ;  /* 0x0000000117007824 */ /* 0x040fe200078e0a00 */
[----:B------:R-:W-:Y:S01]  /*1d00*/  USHF.R.U32.HI UR4, URZ, 0x4, UR4 ;  /* 0x000000043f047899 */ /* 0x000fe20008011604 */
[----:B------:R-:W-:Y:S01]  /*1d10*/  LOP3.LUT R72, R72, 0xfffffffc, RZ, 0xc0, !PT ;  /* 0xfffffffc48487812 */ /* 0x000fe200078ec0ff */
[----:B------:R-:W-:Y:S01]  /*1d20*/  UMOV UR21, 0x40000040 ;  /* 0x4000004000157882 */ /* 0x000fe20000000000 */
[----:B------:R-:W-:Y:S01]  /*1d30*/  UIADD3 UR24, UR10, 0x406, URZ ;  /* 0x000004060a187890 */ /* 0x000fe2000fffe03f */
[----:B------:R-:W-:Y:S01]  /*1d40*/  SHF.R.S32.HI R13, RZ, 0x1f, R0 ;  /* 0x0000001fff0d7819 */ /* 0x000fe20000011400 */
[----:B------:R-:W-:Y:S01]  /*1d50*/  ULOP3.LUT UR11, UR4, 0x3fff, URZ, 0xc0, !UPT ;  /* 0x00003fff040b7892 */ /* 0x000fe2000f8ec03f */
[----:B------:R-:W-:Y:S01]  /*1d60*/  IMAD.IADD R73, R23, 0x1, -R72 ;  /* 0x0000000117497824 */ /* 0x000fe200078e0a48 */
[----:B------:R-:W-:Y:S01]  /*1d70*/  UMOV UR25, 0x40000040 ;  /* 0x4000004000197882 */ /* 0x000fe20000000000 */
[----:B------:R-:W-:Y:S01]  /*1d80*/  UMOV UR4, UR6 ;  /* 0x0000000600047c82 */ /* 0x000fe20008000000 */
[----:B------:R-:W-:Y:S01]  /*1d90*/  ULOP3.LUT UR61, UR11, 0x10000, URZ, 0xfc, !UPT ;  /* 0x000100000b3d7892 */ /* 0x000fe2000f8efc3f */
[CC--:B------:R-:W-:Y:S01]  /*1da0*/  LEA.HI R12, R13.reuse, R0.reuse, RZ, 0x2 ;  /* 0x000000000d0c7211 */ /* 0x0c0fe200078f10ff */
[----:B------:R-:W-:Y:S01]  /*1db0*/  UIADD3 UR28, UR10, 0x800, URZ ;  /* 0x000008000a1c7890 */ /* 0x000fe2000fffe03f */
[----:B------:R-:W-:Y:S01]  /*1dc0*/  LEA.HI R20, R13, R0, RZ, 0x5 ;  /* 0x000000000d147211 */ /* 0x000fe200078f28ff */
[----:B------:R-:W-:Y:S01]  /*1dd0*/  UMOV UR29, 0x40000040 ;  /* 0x40000040001d7882 */ /* 0x000fe20000000000 */
[----:B------:R-:W-:Y:S01]  /*1de0*/  UIADD3 UR32, UR10, 0x802, URZ ;  /* 0x000008020a207890 */ /* 0x000fe2000fffe03f */
[--C-:B------:R-:W-:Y:S01]  /*1df0*/  SHF.R.S32.HI R13, RZ, 0x2, R12.reuse ;  /* 0x00000002ff0d7819 */ /* 0x100fe2000001140c */
[----:B------:R-:W-:Y:S01]  /*1e00*/  UMOV UR6, UR61 ;  /* 0x0000003d00067c82 */ /* 0x000fe20008000000 */
[----:B------:R-:W-:Y:S01]  /*1e10*/  UMOV UR33, 0x40000040 ;  /* 0x4000004000217882 */ /* 0x000fe20000000000 */
[----:B------:R-:W-:Y:S01]  /*1e20*/  HGMMA.64x96x16.F32.BF16 R24, gdesc[UR4], R24, gsb0 ;  /* 0x01600000041879f0 */ /* 0x000fe20008001818 */
[----:B------:R-:W-:Y:S01]  /*1e30*/  UIADD3 UR4, UR10, 0x2, URZ ;  /* 0x000000020a047890 */ /* 0x000fe2000fffe03f */
[----:B------:R-:W-:Y:S01]  /*1e40*/  SHF.R.S32.HI R72, RZ, 0x1f, R12 ;  /* 0x0000001fff487819 */ /* 0x000fe2000001140c */
[----:B------:R-:W-:Y:S01]  /*1e50*/  UIADD3 UR6, UR61, 0x2, URZ ;  /* 0x000000023d067890 */ /* 0x000fe2000fffe03f */
[----:B------:R-:W-:Y:S01]  /*1e60*/  SHF.R.S32.HI R20, RZ, 0x5, R20 ;  /* 0x00000005ff147819 */ /* 0x000fe20000011414 */
[----:B------:R-:W-:Y:S01]  /*1e70*/  UMOV UR5, UR9 ;  /* 0x0000000900057c82 */ /* 0x000fe20008000000 */
[----:B------:R-:W-:Y:S01]  /*1e80*/  UMOV UR7, 0x40000040 ;  /* 0x4000004000077882 */ /* 0x000fe20000000000 */
[----:B------:R-:W-:Y:S01]  /*1e90*/  UMOV UR9, 0x40000040 ;  /* 0x4000004000097882 */ /* 0x000fe20000000000 */
[----:B------:R-:W-:Y:S01]  /*1ea0*/  UMOV UR8, UR4 ;  /* 0x0000000400087c82 */ /* 0x000fe20008000000 */
[----:B------:R-:W-:Y:S01]  /*1eb0*/  IMAD.U32 R15, RZ, RZ, UR9 ;  /* 0x00000009ff0f7e24 */ /* 0x000fe2000f8e00ff */
[----:B------:R-:W-:Y:S01]  /*1ec0*/  UMOV UR4, UR8 ;  /* 0x0000000800047c82 */ /* 0x000fe20008000000 */
[----:B-12---:R-:W-:Y:S01]  /*1ed0*/  IMAD.U32 R2, RZ, RZ, UR8 ;  /* 0x00000008ff027e24 */ /* 0x006fe2000f8e00ff */
[----:B------:R-:W-:Y:S01]  /*1ee0*/  UIADD3 UR36, UR10, 0x804, URZ ;  /* 0x000008040a247890 */ /* 0x000fe2000fffe03f */
[----:B------:R-:W-:Y:S01]  /*1ef0*/  LEA.HI R23, R74, R74, RZ, 0x1 ;  /* 0x0000004a4a177211 */ /* 0x000fe200078f08ff */
[----:B------:R-:W-:Y:S01]  /*1f00*/  UMOV UR37, 0x40000040 ;  /* 0x4000004000257882 */ /* 0x000fe20000000000 */
[----:B------:R-:W-:Y:S01]  /*1f10*/  UIADD3 UR40, UR10, 0x806, URZ ;  /* 0x000008060a287890 */ /* 0x000fe2000fffe03f */
[----:B------:R-:W-:Y:S01]  /*1f20*/  LEA.HI R72, R72, R13, RZ, 0x3 ;  /* 0x0000000d48487211 */ /* 0x000fe200078f18ff */
[----:B------:R-:W-:Y:S01]  /*1f30*/  UMOV UR41, 0x40000040 ;  /* 0x4000004000297882 */ /* 0x000fe20000000000 */
[----:B------:R-:W-:Y:S01]  /*1f40*/  UIADD3 UR44, UR10, 0xc00, URZ ;  /* 0x00000c000a2c7890 */ /* 0x000fe2000fffe03f */
[----:B------:R-:W-:Y:S01]  /*1f50*/  LEA R75, R20, UR38, 0x4 ;  /* 0x00000026144b7c11 */ /* 0x000fe2000f8e20ff */
[----:B------:R-:W-:Y:S01]  /*1f60*/  UMOV UR45, 0x40000040 ;  /* 0x40000040002d7882 */ /* 0x000fe20000000000 */
[----:B------:R-:W-:Y:S01]  /*1f70*/  UIADD3 UR48, UR10, 0xc02, URZ ;  /* 0x00000c020a307890 */ /* 0x000fe2000fffe03f */
[----:B------:R-:W-:Y:S01]  /*1f80*/  LOP3.LUT R23, R23, 0x3fffffe, RZ, 0xc0, !PT ;  /* 0x03fffffe17177812 */ /* 0x000fe200078ec0ff */
[----:B------:R-:W-:Y:S01]  /*1f90*/  UMOV UR49, 0x40000040 ;  /* 0x4000004000317882 */ /* 0x000fe20000000000 */
[----:B------:R-:W-:Y:S01]  /*1fa0*/  UIADD3 UR52, UR10, 0xc04, URZ ;  /* 0x00000c040a347890 */ /* 0x000fe2000fffe03f */
[----:B------:R-:W-:Y:S01]  /*1fb0*/  LOP3.LUT R72, R72, 0xfffffff8, RZ, 0xc0, !PT ;  /* 0xfffffff848487812 */ /* 0x000fe200078ec0ff */
[----:B------:R-:W-:Y:S01]  /*1fc0*/  UMOV UR53, 0x40000040 ;  /* 0x4000004000357882 */ /* 0x000fe20000000000 */
[----:B------:R-:W-:Y:S01]  /*1fd0*/  UMOV UR19, 0x40000040 ;  /* 0x4000004000137882 */ /* 0x000fe20000000000 */
[----:B------:R-:W-:Y:S01]  /*1fe0*/  LEA.HI R20, R73, R73, RZ, 0x1 ;  /* 0x0000004949147211 */ /* 0x000fe200078f08ff */
[----:B------:R-:W-:Y:S01]  /*1ff0*/  IMAD.IADD R23, R74, 0x1, -R23 ;  /* 0x000000014a177824 */ /* 0x000fe200078e0a17 */
[----:B------:R-:W-:Y:S01]  /*2000*/  IADD3 R72, R75, R13, -R72 ;  /* 0x0000000d4b487210 */ /* 0x000fe20007ffe848 */
[----:B------:R-:W0:Y:S01]  /*2010*/  S2R R76, SR_TID.X ;  /* 0x00000000004c7919 */ /* 0x000e220000002100 */
[----:B------:R-:W-:Y:S01]  /*2020*/  LOP3.LUT R20, R20, 0x1ffffffe, RZ, 0xc0, !PT ;  /* 0x1ffffffe14147812 */ /* 0x000fe200078ec0ff */
[----:B------:R-:W-:Y:S01]  /*2030*/  IMAD.U32 R190, RZ, RZ, UR14 ;  /* 0x0000000effbe7e24 */ /* 0x000fe2000f8e00ff */
[----:B------:R-:W-:Y:S01]  /*2040*/  UMOV UR15, 0x40000040 ;  /* 0x40000040000f7882 */ /* 0x000fe20000000000 */
[----:B------:R-:W-:Y:S01]  /*2050*/  IMAD R72, R23, 0x40, R72 ;  /* 0x0000004017487824 */ /* 0x000fe200078e0248 */
[----:B------:R-:W-:Y:S01]  /*2060*/  UMOV UR60, URZ ;  /* 0x0000003f003c7c82 */ /* 0x000fe20008000000 */
[----:B------:R-:W-:-:S02]  /*2070*/  IMAD.IADD R13, R73, 0x1, -R20 ;  /* 0x00000001490d7824 */ /* 0x000fc400078e0a14 */
[----:B------:R-:W-:Y:S02]  /*2080*/  IMAD.U32 R11, RZ, RZ, UR19 ;  /* 0x00000013ff0b7e24 */ /* 0x000fe4000f8e00ff */
[----:B------:R-:W-:-:S04]  /*2090*/  IMAD R13, R13, 0x8, R72 ;  /* 0x000000080d0d7824 */ /* 0x000fc800078e0248 */
[----:B------:R-:W-:Y:S01]  /*20a0*/  IMAD.MOV.U32 R20, RZ, RZ, R13 ;  /* 0x000000ffff147224 */ /* 0x000fe200078e000d */
[----:B0-----:R-:W-:Y:S01]  /*20b0*/  LOP3.LUT R76, R76, 0x7f, RZ, 0xc0, !PT ;  /* 0x0000007f4c4c7812 */ /* 0x001fe200078ec0ff */
[----:B------:R-:W-:Y:S02]  /*20c0*/  WARPGROUP.DEPBAR.LE gsb0, 0x0 ;  /* 0x00008000000079c5 */ /* 0x000fe40000010000 */
[----:B------:R-:W-:-:S06]  /*20d0*/  WARPGROUP.ARRIVE ;  /* 0x00000000000079c5 */ /* 0x000fcc0000000000 */
[----:B------:R-:W-:Y:S01]  /*20e0*/  HGMMA.64x96x16.F32.BF16 R24, gdesc[UR4], R24, gsb0 ;  /* 0x01600000041879f0 */ /* 0x000fe20008001818 */
[----:B------:R-:W-:Y:S02]  /*20f0*/  UIADD3 UR4, UR10, 0x4, URZ ;  /* 0x000000040a047890 */ /* 0x000fe4000fffe03f */
[----:B------:R-:W-:Y:S01]  /*2100*/  UIADD3 UR6, UR61, 0x4, URZ ;  /* 0x000000043d067890 */ /* 0x000fe2000fffe03f */
[----:B------:R-:W-:Y:S01]  /*2110*/  UMOV UR5, UR9 ;  /* 0x0000000900057c82 */ /* 0x000fe20008000000 */
[----:B------:R-:W-:Y:S01]  /*2120*/  UMOV UR7, 0x40000040 ;  /* 0x4000004000077882 */ /* 0x000fe20000000000 */
[----:B------:R-:W-:Y:S02]  /*2130*/  UMOV UR9, 0x40000040 ;  /* 0x4000004000097882 */ /* 0x000fe40000000000 */
[----:B------:R-:W-:Y:S02]  /*2140*/  UMOV UR8, UR4 ;  /* 0x0000000400087c82 */ /* 0x000fe40008000000 */
[----:B------:R-:W-:Y:S01]  /*2150*/  UMOV UR4, UR8 ;  /* 0x0000000800047c82 */ /* 0x000fe20008000000 */
[----:B------:R-:W-:Y:S01]  /*2160*/  IMAD.U32 R14, RZ, RZ, UR8 ;  /* 0x00000008ff0e7e24 */ /* 0x000fe2000f8e00ff */
[----:B------:R-:W-:Y:S01]  /*2170*/  UIADD3 UR8, UR10, 0x6, URZ ;  /* 0x000000060a087890 */ /* 0x000fe2000fffe03f */
        /* <DEDUP_REMOVED lines=89> */
[----:B------:R-:W-:Y:S01]  /*2710*/  UMOV UR5, UR19 ;  /* 0x0000001300057c82 */ /* 0x000fe20008000000 */
[----:B------:R-:W-:Y:S01]  /*2720*/  UMOV UR7, 0x40000040 ;  /* 0x4000004000077882 */ /* 0x000fe20000000000 */
[----:B------:R-:W-:Y:S02]  /*2730*/  ULDC UR10, c[0x0][0xa80] ;  /* 0x0002a000000a7ab9 */ /* 0x000fe40000000800 */
[----:B------:R-:W-:Y:S02]  /*2740*/  UMOV UR18, UR4 ;  /* 0x0000000400127c82 */ /* 0x000fe40008000000 */
[----:B------:R-:W-:Y:S01]  /*2750*/  UMOV UR4, UR18 ;  /* 0x0000001200047c82 */ /* 0x000fe20008000000 */
[----:B------:R-:W-:Y:S01]  /*2760*/  IMAD.U32 R10, RZ, RZ, UR18 ;  /* 0x00000012ff0a7e24 */ /* 0x000fe2000f8e00ff */
[----:B------:R-:W-:-:S02]  /*2770*/  WARPGROUP.DEPBAR.LE gsb0, 0x0 ;  /* 0x00008000000079c5 */ /* 0x000fc40000010000 */
[----:B------:R-:W-:-:S06]  /*2780*/  WARPGROUP.ARRIVE ;  /* 0x00000000000079c5 */ /* 0x000fcc0000000000 */
[----:B------:R-:W-:Y:S01]  /*2790*/  HGMMA.64x96x16.F32.BF16 R24, gdesc[UR4], R24, gsb0 ;  /* 0x01600000041879f0 */ /* 0x000fe20008001818 */
[----:B------:R-:W-:Y:S01]  /*27a0*/  ULDC UR4, c[0x0][0x448] ;  /* 0x0001120000047ab9 */ /* 0x000fe20000000800 */
[----:B------:R-:W-:Y:S01]  /*27b0*/  ULDC UR6, c[0x0][0x288] ;  /* 0x0000a20000067ab9 */ /* 0x000fe20000000800 */
[----:B------:R-:W-:Y:S01]  /*27c0*/  UISETP.NE.AND UP0, UPT, UR4, 0x1, UPT ;  /* 0x000000010400788c */ /* 0x000fe2000bf05270 */
[----:B------:R-:W-:Y:S01]  /*27d0*/  IMAD.U32 R73, RZ, RZ, UR6 ;  /* 0x00000006ff497e24 */ /* 0x000fe2000f8e00ff */
[----:B------:R-:W-:Y:S01]  /*27e0*/  ULOP3.LUT UR5, UR11, 0x3000000, URZ, 0xfc, !UPT ;  /* 0x030000000b057892 */ /* 0x000fe2000f8efc3f */
[----:B------:R-:W-:-:S03]  /*27f0*/  R2UR UR11, R200 ;  /* 0x00000000c80b72ca */ /* 0x000fc600000e0000 */
[----:B------:R-:W-:-:S03]  /*2800*/  PLOP3.LUT P1, PT, PT, PT, UP0, 0x80, 0x0 ;  /* 0x000000000000781c */ /* 0x000fc60003f2f008 */
[----:B------:R-:W-:Y:S02]  /*2810*/  UMOV UR14, UR5 ;  /* 0x00000005000e7c82 */ /* 0x000fe40008000000 */
[----:B------:R-:W-:Y:S01]  /*2820*/  @UP0 ULDC UR4, c[0x0][0x44c] ;  /* 0x0001130000040ab9 */ /* 0x000fe20000000800 */
[----:B------:R-:W-:-:S07]  /*2830*/  @UP0 ULDC UR7, c[0x0][0x450] ;  /* 0x0001140000070ab9 */ /* 0x000fce0000000800 */
[----:B------:R-:W-:Y:S01]  /*2840*/  @P1 IMAD.HI.U32 R23, R13, UR4, RZ ;  /* 0x000000040d171c27 */ /* 0x000fe2000f8e00ff */
[----:B------:R-:W-:-:S04]  /*2850*/  @UP0 ULDC UR4, c[0x0][0x450] ;  /* 0x0001140000040ab9 */ /* 0x000fc80000000800 */
[----:B------:R-:W-:Y:S01]  /*2860*/  @P1 SHF.R.U32.HI R20, RZ, UR4, R23 ;  /* 0x00000004ff141c19 */ /* 0x000fe20008011617 */
[----:B------:R-:W-:Y:S01]  /*2870*/  UIMAD UR4, UR42, -0x60, UR39 ;  /* 0xffffffa02a0478a4 */ /* 0x000fe2000f8e0227 */
[----:B------:R-:W-:-:S03]  /*2880*/  LOP3.LUT R23, R12, 0x7ffffffc, RZ, 0xc0, !PT ;  /* 0x7ffffffc0c177812 */ /* 0x000fc600078ec0ff */
[----:B------:R-:W0:Y:S01]  /*2890*/  SHFL.IDX PT, R72, R20, RZ, 0x1c1f ;  /* 0x001c1fff14487589 */ /* 0x000e2200000e0000 */
[----:B------:R-:W-:Y:S01]  /*28a0*/  UIADD3 UR4, UR4, 0x60, URZ ;  /* 0x0000006004047890 */ /* 0x000fe2000fffe03f */
[----:B------:R-:W-:Y:S02]  /*28b0*/  IMAD.IADD R23, R0, 0x1, -R23 ;  /* 0x0000000100177824 */ /* 0x000fe400078e0a17 */
[----:B------:R-:W1:Y:S03]  /*28c0*/  SHFL.IDX PT, R74, R20, 0x1, 0x1c1f ;  /* 0x003c1f00144a7f89 */ /* 0x000e6600000e0000 */
[----:B------:R-:W-:Y:S01]  /*28d0*/  IMAD.U32 R0, RZ, RZ, UR4 ;  /* 0x00000004ff007e24 */ /* 0x000fe2000f8e00ff */
[----:B------:R-:W-:-:S03]  /*28e0*/  UIADD3 UR4, UR5, 0x80, URZ ;  /* 0x0000008005047890 */ /* 0x000fc6000fffe03f */
[----:B------:R-:W-:-:S05]  /*28f0*/  IMAD R0, R23, -0x2, R0 ;  /* 0xfffffffe17007824 */ /* 0x000fca00078e0200 */
[----:B------:R-:W-:-:S04]  /*2900*/  IADD3 R73, R0, 0x1, -R73 ;  /* 0x0000000100497810 */ /* 0x000fc80007ffe849 */
[----:B0-----:R-:W-:-:S04]  /*2910*/  VIADDMNMX R72, R72, R73, R0, PT ;  /* 0x0000004948487246 */ /* 0x001fc80003800100 */
[C---:B------:R-:W-:Y:S02]  /*2920*/  ISETP.GT.AND P6, PT, R72.reuse, RZ, PT ;  /* 0x000000ff4800720c */ /* 0x040fe40003fc4270 */
[C---:B------:R-:W-:Y:S02]  /*2930*/  ISETP.GT.AND P5, PT, R72.reuse, 0x1, PT ;  /* 0x000000014800780c */ /* 0x040fe40003fa4270 */
[C---:B------:R-:W-:Y:S02]  /*2940*/  ISETP.GT.AND P3, PT, R72.reuse, 0x10, PT ;  /* 0x000000104800780c */ /* 0x040fe40003f64270 */
[C---:B------:R-:W-:Y:S02]  /*2950*/  ISETP.GT.AND P4, PT, R72.reuse, 0x8, PT ;  /* 0x000000084800780c */ /* 0x040fe40003f84270 */
[----:B------:R-:W-:Y:S02]  /*2960*/  ISETP.GT.AND P2, PT, R72, 0x9, PT ;  /* 0x000000094800780c */ /* 0x000fe40003f44270 */
[----:B-1----:R-:W-:Y:S01]  /*2970*/  VIADDMNMX R73, R74, R73, R0, PT ;  /* 0x000000494a497246 */ /* 0x002fe20003800100 */
[----:B------:R-:W-:-:S02]  /*2980*/  WARPGROUP.DEPBAR.LE gsb0, 0x0 ;  /* 0x00008000000079c5 */ /* 0x000fc40000010000 */
[----:B------:R-:W-:Y:S02]  /*2990*/  FSEL R24, R24, -INF , P6 ;  /* 0xff80000018187808 */ /* 0x000fe40003000000 */
[C---:B------:R-:W-:Y:S02]  /*29a0*/  ISETP.GT.AND P6, PT, R72.reuse, 0x11, PT ;  /* 0x000000114800780c */ /* 0x040fe40003fc4270 */
[----:B------:R-:W-:Y:S02]  /*29b0*/  FSEL R20, R25, -INF , P5 ;  /* 0xff80000019147808 */ /* 0x000fe40002800000 */
[----:B------:R-:W-:Y:S02]  /*29c0*/  ISETP.GT.AND P5, PT, R72, 0x18, PT ;  /* 0x000000184800780c */ /* 0x000fe40003fa4270 */
[----:B------:R-:W-:Y:S02]  /*29d0*/  FSEL R12, R32, -INF , P3 ;  /* 0xff800000200c7808 */ /* 0x000fe40001800000 */
[----:B------:R-:W-:-:S02]  /*29e0*/  FSEL R160, R33, -INF , P6 ;  /* 0xff80000021a07808 */ /* 0x000fc40003000000 */
[C---:B------:R-:W-:Y:S02]  /*29f0*/  ISETP.GT.AND P3, PT, R72.reuse, 0x21, PT ;  /* 0x000000214800780c */ /* 0x040fe40003f64270 */
[----:B------:R-:W-:Y:S02]  /*2a00*/  ISETP.GT.AND P6, PT, R72, 0x28, PT ;  /* 0x000000284800780c */ /* 0x000fe40003fc4270 */
[----:B------:R-:W-:Y:S02]  /*2a10*/  FSEL R28, R28, -INF , P4 ;  /* 0xff8000001c1c7808 */ /* 0x000fe40002000000 */
[----:B------:R-:W-:Y:S02]  /*2a20*/  ISETP.GT.AND P4, PT, R72, 0x19, PT ;  /* 0x000000194800780c */ /* 0x000fe40003f84270 */
[----:B------:R-:W-:Y:S02]  /*2a30*/  FSEL R165, R36, -INF , P5 ;  /* 0xff80000024a57808 */ /* 0x000fe40002800000 */
[----:B------:R-:W-:-:S02]  /*2a40*/  ISETP.GT.AND P5, PT, R72, 0x29, PT ;  /* 0x000000294800780c */ /* 0x000fc40003fa4270 */
[----:B------:R-:W-:Y:S02]  /*2a50*/  FSEL R161, R41, -INF , P3 ;  /* 0xff80000029a17808 */ /* 0x000fe40001800000 */
[----:B------:R-:W-:Y:S02]  /*2a60*/  FSEL R166, R44, -INF , P6 ;  /* 0xff8000002ca67808 */ /* 0x000fe40003000000 */
[C---:B------:R-:W-:Y:S02]  /*2a70*/  ISETP.GT.AND P3, PT, R72.reuse, 0x38, PT ;  /* 0x000000384800780c */ /* 0x040fe40003f64270 */
[----:B------:R-:W-:Y:S02]  /*2a80*/  ISETP.GT.AND P6, PT, R72, 0x39, PT ;  /* 0x000000394800780c */ /* 0x000fe40003fc4270 */
[----:B------:R-:W-:Y:S02]  /*2a90*/  FMNMX.FTZ R25, R24, R20, !PT ;  /* 0x0000001418197209 */ /* 0x000fe40007810000 */
[----:B------:R-:W-:-:S02]  /*2aa0*/  FSEL R170, R37, -INF , P4 ;  /* 0xff80000025aa7808 */ /* 0x000fc40002000000 */
[C---:B------:R-:W-:Y:S02]  /*2ab0*/  ISETP.GT.AND P4, PT, R72.reuse, 0x30, PT ;  /* 0x000000304800780c */ /* 0x040fe40003f84270 */
[----:B------:R-:W-:Y:S02]  /*2ac0*/  FSEL R171, R45, -INF , P5 ;  /* 0xff8000002dab7808 */ /* 0x000fe40002800000 */
[----:B------:R-:W-:Y:S02]  /*2ad0*/  ISETP.GT.AND P5, PT, R72, 0x40, PT ;  /* 0x000000404800780c */ /* 0x000fe40003fa4270 */
[----:B------:R-:W-:Y:S02]  /*2ae0*/  FSEL R167, R52, -INF , P3 ;  /* 0xff80000034a77808 */ /* 0x000fe40001800000 */
[----:B------:R-:W-:Y:S02]  /*2af0*/  FSEL R172, R53, -INF , P6 ;  /* 0xff80000035ac7808 */ /* 0x000fe40003000000 */
[----:B------:R-:W-:-:S02]  /*2b00*/  FSEL R74, R29, -INF , P2 ;  /* 0xff8000001d4a7808 */ /* 0x000fc40001000000 */
[C---:B------:R-:W-:Y:S02]  /*2b10*/  ISETP.GT.AND P3, PT, R72.reuse, 0x49, PT ;  /* 0x000000494800780c */ /* 0x040fe40003f64270 */
[----:B------:R-:W-:Y:S02]  /*2b20*/  ISETP.GT.AND P6, PT, R72, 0x50, PT ;  /* 0x000000504800780c */ /* 0x000fe40003fc4270 */
[----:B------:R-:W-:Y:S02]  /*2b30*/  FMNMX.FTZ R25, R28, R25, !PT ;  /* 0x000000191c197209 */ /* 0x000fe40007810000 */
[----:B------:R-:W-:Y:S02]  /*2b40*/  FSEL R158, R48, -INF , P4 ;  /* 0xff800000309e7808 */ /* 0x000fe40002000000 */
[----:B------:R-:W-:Y:S02]  /*2b50*/  ISETP.GT.AND P4, PT, R72, 0x41, PT ;  /* 0x000000414800780c */ /* 0x000fe40003f84270 */
[----:B------:R-:W-:-:S02]  /*2b60*/  FSEL R159, R56, -INF , P5 ;  /* 0xff800000389f7808 */ /* 0x000fc40002800000 */
[----:B------:R-:W-:Y:S02]  /*2b70*/  ISETP.GT.AND P5, PT, R72, 0x51, PT ;  /* 0x000000514800780c */ /* 0x000fe40003fa4270 */
[----:B------:R-:W-:Y:S02]  /*2b80*/  FSEL R173, R61, -INF , P3 ;  /* 0xff8000003dad7808 */ /* 0x000fe40001800000 */
[----:B------:R-:W-:Y:S02]  /*2b90*/  FSEL R0, R64, -INF , P6 ;  /* 0xff80000040007808 */ /* 0x000fe40003000000 */
[----:B------:R-:W-:Y:S02]  /*2ba0*/  FMNMX.FTZ R25, R74, R25, !PT ;  /* 0x000000194a197209 */ /* 0x000fe40007810000 */
[C---:B------:R-:W-:Y:S02]  /*2bb0*/  ISETP.GT.AND P3, PT, R73.reuse, RZ, PT ;  /* 0x000000ff4900720c */ /* 0x040fe40003f64270 */
[----:B------:R-:W-:-:S02]  /*2bc0*/  ISETP.GT.AND P6, PT, R73, 0x1, PT ;  /* 0x000000014900780c */ /* 0x000fc40003fc4270 */
[----:B------:R-:W-:Y:S02]  /*2bd0*/  FSEL R163, R57, -INF , P4 ;  /* 0xff80000039a37808 */ /* 0x000fe40002000000 */
[----:B------:R-:W-:Y:S02]  /*2be0*/  ISETP.GT.AND P4, PT, R72, 0x58, PT ;  /* 0x000000584800780c */ /* 0x000fe40003f84270 */
[----:B------:R-:W-:Y:S02]  /*2bf0*/  FSEL R164, R65, -INF , P5 ;  /* 0xff80000041a47808 */ /* 0x000fe40002800000 */
[----:B------:R-:W-:Y:S02]  /*2c00*/  FMNMX.FTZ R29, R12, R25, !PT ;  /* 0x000000190c1d7209 */ /* 0x000fe40007810000 */
[----:B------:R-:W-:Y:S02]  /*2c10*/  ISETP.GT.AND P5, PT, R73, 0x8, PT ;  /* 0x000000084900780c */ /* 0x000fe40003fa4270 */
[----:B------:R-:W-:-:S02]  /*2c20*/  FSEL R25, R26, -INF , P3 ;  /* 0xff8000001a197808 */ /* 0x000fc40001800000 */
[----:B------:R-:W-:Y:S02]  /*2c30*/  FSEL R27, R27, -INF , P6 ;  /* 0xff8000001b1b7808 */ /* 0x000fe40003000000 */
        /* <DEDUP_REMOVED lines=18> */
[----:B------:R-:W-:Y:S02]  /*2d60*/  FMNMX.FTZ R30, R157, R30, !PT ;  /* 0x0000001e9d1e7209 */ /* 0x000fe40007810000 */
[----:B------:R-:W-:Y:S02]  /*2d70*/  ISETP.GT.AND P3, PT, R73, 0x19, PT ;  /* 0x000000194900780c */ /* 0x000fe40003f64270 */
[----:B------:R-:W-:Y:S02]  /*2d80*/  FSEL R213, R38, -INF , P4 ;  /* 0xff80000026d57808 */ /* 0x000fe40002000000 */
[----:B------:R-:W-:Y:S02]  /*2d90*/  FMNMX.FTZ R26, R211, R26, !PT ;  /* 0x0000001ad31a7209 */ /* 0x000fe40007810000 */
[----:B------:R-:W-:-:S02]  /*2da0*/  FMNMX.FTZ R33, R161, R30, !PT ;  /* 0x0000001ea1217209 */ /* 0x000fc40007810000 */
[----:B------:R-:W-:Y:S02]  /*2db0*/  ISETP.GT.AND P5, PT, R73, 0x20, PT ;  /* 0x000000204900780c */ /* 0x000fe40003fa4270 */
[----:B------:R-:W-:Y:S02]  /*2dc0*/  FSEL R215, R39, -INF , P3 ;  /* 0xff80000027d77808 */ /* 0x000fe40001800000 */
[----:B------:R-:W-:Y:S02]  /*2dd0*/  FMNMX.FTZ R26, R213, R26, !PT ;  /* 0x0000001ad51a7209 */ /* 0x000fe40007810000 */
        /* <DEDUP_REMOVED lines=32> */
[----:B------:R-:W-:-:S02]  /*2fe0*/  ISETP.GT.AND P2, PT, R72, 0x48, PT ;  /* 0x000000484800780c */ /* 0x000fc40003f44270 */
        /* <DEDUP_REMOVED lines=50> */
[--C-:B------:R-:W-:Y:S01]  /*3310*/  FFMA.FTZ R178, R28, UR10, -R199.reuse ;  /* 0x0000000a1cb27c23 */ /* 0x100fe200080108c7 */
[----:B------:R-:W-:Y:S01]  /*3320*/  FSEL R204, R204, RZ, P2 ;  /* 0x000000ffcccc7208 */ /* 0x000fe20001000000 */
[--C-:B------:R-:W-:Y:S01]  /*3330*/  FFMA.FTZ R179, R74, UR10, -R199.reuse ;  /* 0x0000000a4ab37c23 */ /* 0x100fe200080108c7 */
[----:B------:R-:W-:Y:S01]  /*3340*/  ISETP.NE.AND P2, PT, R76, RZ, PT ;  /* 0x000000ff4c00720c */ /* 0x000fe20003f45270 */
[----:B------:R-:W-:Y:S01]  /*3350*/  MUFU.EX2 R175, R175 ;  /* 0x000000af00af7308 */ /* 0x000fe20000000800 */
[----:B------:R-:W0:Y:S01]  /*3360*/  S2R R76, SR_TID.X ;  /* 0x00000000004c7919 */ /* 0x000e220000002100 */
        /* <DEDUP_REMOVED lines=8> */
[----:B------:R-:W-:Y:S01]  /*33f0*/  FFMA.FTZ R170, R211, UR10, -R204 ;  /* 0x0000000ad3aa7c23 */ /* 0x000fe200080108cc */
[----:B------:R-:W-:Y:S01]  /*3400*/  FFMA.FTZ R12, R12, UR10, -R199 ;  /* 0x0000000a0c0c7c23 */ /* 0x000fe200080108c7 */
[----:B------:R-:W-:-:S02]  /*3410*/  @!P2 VIADD R20, R190, 0x32440 ;  /* 0x00032440be14a836 */ /* 0x000fc40000000000 */
[--C-:B------:R-:W-:Y:S01]  /*3420*/  FFMA.FTZ R165, R217, UR10, -R204.reuse ;  /* 0x0000000ad9a57c23 */ /* 0x100fe200080108cc */
[--C-:B------:R-:W-:Y:S01]  /*3430*/  FFMA.FTZ R206, R213, UR10, -R204.reuse ;  /* 0x0000000ad5ce7c23 */ /* 0x100fe200080108cc */
[----:B------:R-:W-:Y:S01]  /*3440*/  FFMA.FTZ R211, R215, UR10, -R204 ;  /* 0x0000000ad7d37c23 */ /* 0x000fe200080108cc */
[----:B------:R-:W-:Y:S01]  /*3450*/  MUFU.EX2 R178, R178 ;  /* 0x000000b200b27308 */ /* 0x000fe20000000800 */
[----:B------:R-:W-:Y:S01]  /*3460*/  @!P2 PRMT R20, RZ, 0x654, R20 ;  /* 0x00000654ff14a816 */ /* 0x000fe20000000014 */
[--C-:B------:R-:W-:Y:S01]  /*3470*/  FFMA.FTZ R208, R161, UR10, -R199.reuse ;  /* 0x0000000aa1d07c23 */ /* 0x100fe200080108c7 */
[--C-:B------:R-:W-:Y:S01]  /*3480*/  FFMA.FTZ R161, R166, UR10, -R199.reuse ;  /* 0x0000000aa6a17c23 */ /* 0x100fe200080108c7 */
[--C-:B------:R-:W-:Y:S01]  /*3490*/  FFMA.FTZ R166, R171, UR10, -R199.reuse ;  /* 0x0000000aaba67c23 */ /* 0x100fe200080108c7 */
[--C-:B------:R-:W-:Y:S01]  /*34a0*/  FFMA.FTZ R171, R180, UR10, -R204.reuse ;  /* 0x0000000ab4ab7c23 */ /* 0x100fe200080108cc */
[--C-:B------:R-:W-:Y:S01]  /*34b0*/  FFMA.FTZ R180, R185, UR10, -R204.reuse ;  /* 0x0000000ab9b47c23 */ /* 0x100fe200080108cc */
[--C-:B------:R-:W-:Y:S01]  /*34c0*/  FFMA.FTZ R157, R157, UR10, -R199.reuse ;  /* 0x0000000a9d9d7c23 */ /* 0x100fe200080108c7 */
[----:B------:R-:W2:Y:S01]  /*34d0*/  MUFU.EX2 R179, R179 ;  /* 0x000000b300b37308 */ /* 0x000ea20000000800 */
[----:B-1----:R-:W-:Y:S01]  /*34e0*/  F2FP.BF16.F32.PACK_AB R152, R175, R176 ;  /* 0x000000b0af98723e */ /* 0x002fe200000010ff */
[--C-:B------:R-:W-:Y:S01]  /*34f0*/  FFMA.FTZ R185, R191, UR10, -R204.reuse ;  /* 0x0000000abfb97c23 */ /* 0x100fe200080108cc */
[--C-:B------:R-:W-:Y:S01]  /*3500*/  FFMA.FTZ R194, R194, UR10, -R204.reuse ;  /* 0x0000000ac2c27c23 */ /* 0x100fe200080108cc */
[--C-:B------:R-:W-:Y:S01]  /*3510*/  FFMA.FTZ R191, R162, UR10, -R199.reuse ;  /* 0x0000000aa2bf7c23 */ /* 0x100fe200080108c7 */
[--C-:B------:R-:W-:Y:S01]  /*3520*/  FFMA.FTZ R162, R167, UR10, -R199.reuse ;  /* 0x0000000aa7a27c23 */ /* 0x100fe200080108c7 */
[--C-:B------:R-:W-:Y:S01]  /*3530*/  FFMA.FTZ R167, R172, UR10, -R199.reuse ;  /* 0x0000000aaca77c23 */ /* 0x100fe200080108c7 */
[----:B------:R-:W-:Y:S01]  /*3540*/  FFMA.FTZ R172, R181, UR10, -R204 ;  /* 0x0000000ab5ac7c23 */ /* 0x000fe200080108cc */
[----:B------:R-:W-:Y:S01]  /*3550*/  MUFU.EX2 R177, R177 ;  /* 0x000000b100b17308 */ /* 0x000fe20000000800 */
[----:B0-----:R-:W-:Y:S01]  /*3560*/  SHF.R.U32.HI R76, RZ, 0x7, R76 ;  /* 0x00000007ff4c7819 */ /* 0x001fe2000001164c */
[--C-:B------:R-:W-:Y:S01]  /*3570*/  FFMA.FTZ R181, R186, UR10, -R204.reuse ;  /* 0x0000000abab57c23 */ /* 0x100fe200080108cc */
[--C-:B------:R-:W-:Y:S01]  /*3580*/  FFMA.FTZ R158, R158, UR10, -R199.reuse ;  /* 0x0000000a9e9e7c23 */ /* 0x100fe200080108c7 */
[--C-:B------:R-:W-:Y:S01]  /*3590*/  FFMA.FTZ R186, R192, UR10, -R204.reuse ;  /* 0x0000000ac0ba7c23 */ /* 0x100fe200080108cc */
[----:B------:R-:W-:Y:S01]  /*35a0*/  IADD3 R202, -R76, 0xb, RZ ;  /* 0x0000000b4cca7810 */ /* 0x000fe20007ffe1ff */
[--C-:B------:R-:W-:Y:S01]  /*35b0*/  FFMA.FTZ R195, R195, UR10, -R204.reuse ;  /* 0x0000000ac3c37c23 */ /* 0x100fe200080108cc */
[--C-:B------:R-:W-:Y:S01]  /*35c0*/  FFMA.FTZ R192, R163, UR10, -R199.reuse ;  /* 0x0000000aa3c07c23 */ /* 0x100fe200080108c7 */
[----:B------:R-:W0:Y:S01]  /*35d0*/  MUFU.EX2 R188, R188 ;  /* 0x000000bc00bc7308 */ /* 0x000e220000000800 */
[----:B--2---:R-:W-:Y:S01]  /*35e0*/  F2FP.BF16.F32.PACK_AB R154, R179, R178 ;  /* 0x000000b2b39a723e */ /* 0x004fe200000010ff */
[----:B------:R1:W-:Y:S06]  /*35f0*/  BAR.ARV R202, 0x100 ;  /* 0x000400ca0000751d */ /* 0x0003ec0000002000 */
[----:B------:R2:W-:Y:S01]  /*3600*/  @!P2 SYNCS.ARRIVE.TRANS64.RED.A1T0 RZ, [R20+URZ], RZ ;  /* 0x000000ff14ffa9a7 */ /* 0x0005e2000810043f */
        /* <DEDUP_REMOVED lines=12> */
[--C-:B------:R-:W-:Y:S01]  /*36d0*/  FFMA.FTZ R169, R174, UR10, -R199.reuse ;  /* 0x0000000aaea97c23 */ /* 0x100fe200080108c7 */
[--C-:B------:R-:W-:Y:S01]  /*36e0*/  FFMA.FTZ R174, R189, UR10, -R204.reuse ;  /* 0x0000000abdae7c23 */ /* 0x100fe200080108cc */
[--C-:B------:R-:W-:Y:S01]  /*36f0*/  FFMA.FTZ R189, R193, UR10, -R204.reuse ;  /* 0x0000000ac1bd7c23 */ /* 0x100fe200080108cc */
[----:B------:R-:W-:Y:S01]  /*3700*/  FFMA.FTZ R0, R0, UR10, -R199 ;  /* 0x0000000a00007c23 */ /* 0x000fe200080108c7 */
[----:B------:R-:W-:Y:S01]  /*3710*/  MUFU.EX2 R12, R12 ;  /* 0x0000000c000c7308 */ /* 0x000fe20000000800 */
[--C-:B------:R-:W-:Y:S01]  /*3720*/  FFMA.FTZ R193, R197, UR10, -R204.reuse ;  /* 0x0000000ac5c17c23 */ /* 0x100fe200080108cc */
[----:B------:R-:W-:Y:S01]  /*3730*/  FFMA.FTZ R198, R205, UR10, -R204 ;  /* 0x0000000acdc67c23 */ /* 0x000fe200080108cc */
[----:B------:R-:W-:Y:S01]  /*3740*/  FADD.FTZ R175, R176, R175 ;  /* 0x000000afb0af7221 */ /* 0x000fe20000010000 */
[----:B------:R-:W-:Y:S01]  /*3750*/  FADD.FTZ R188, R177, R188 ;  /* 0x000000bcb1bc7221 */ /* 0x000fe20000010000 */
[----:B--2---:R-:W-:-:S02]  /*3760*/  IMAD.U32 R20, RZ, RZ, UR5 ;  /* 0x00000005ff147e24 */ /* 0x004fc4000f8e00ff */
[----:B------:R-:W-:Y:S01]  /*3770*/  FADD.FTZ R178, R178, R175 ;  /* 0x000000afb2b27221 */ /* 0x000fe20000010000 */
[----:B------:R-:W0:Y:S01]  /*3780*/  MUFU.EX2 R207, R207 ;  /* 0x000000cf00cf7308 */ /* 0x000e220000000800 */
[----:B---3--:R-:W-:Y:S01]  /*3790*/  F2FP.BF16.F32.PACK_AB R155, R184, R183 ;  /* 0x000000b7b89b723e */ /* 0x008fe200000010ff */
[----:B------:R1:W-:Y:S01]  /*37a0*/  BAR.SYNC.DEFER_BLOCKING R203, 0x100 ;  /* 0x000400cb0000751d */ /* 0x0003e20000010000 */
[----:B------:R-:W-:Y:S01]  /*37b0*/  FADD.FTZ R183, R183, R188 ;  /* 0x000000bcb7b77221 */ /* 0x000fe20000010000 */
[----:B------:R-:W-:Y:S01]  /*37c0*/  FADD.FTZ R179, R179, R178 ;  /* 0x000000b2b3b37221 */ /* 0x000fe20000010000 */
[----:B------:R-:W-:Y:S02]  /*37d0*/  @!P2 VIADD R190, R190, 0x32460 ;  /* 0x00032460bebea836 */ /* 0x000fe40000000000 */
[----:B------:R-:W-:Y:S01]  /*37e0*/  FADD.FTZ R184, R184, R183 ;  /* 0x000000b7b8b87221 */ /* 0x000fe20000010000 */
[----:B------:R-:W-:Y:S02]  /*37f0*/  MUFU.EX2 R160, R160 ;  /* 0x000000a000a07308 */ /* 0x000fe40000000800 */
[----:B------:R-:W-:-:S06]  /*3800*/  @!P2 PRMT R190, RZ, 0x654, R190 ;  /* 0x00000654ffbea816 */ /* 0x000fcc00000000be */
[----:B------:R-:W-:Y:S08]  /*3810*/  MUFU.EX2 R209, R209 ;  /* 0x000000d100d17308 */ /* 0x000ff00000000800 */
[----:B------:R-:W-:Y:S01]  /*3820*/  MUFU.EX2 R165, R165 ;  /* 0x000000a500a57308 */ /* 0x000fe20000000800 */
[----:B------:R-:W-:-:S06]  /*3830*/  WARPGROUP.ARRIVE ;  /* 0x00000000000079c5 */ /* 0x000fcc0000000000 */
[----:B------:R-:W-:Y:S01]  /*3840*/  HGMMA.64x256x16.F32.BF16 R24, R152, gdesc[UR12].tnspB, RZ, !UPT, gsb0 ;  /* 0x43e0000c98187df0 */ /* 0x000fe2000c0018ff */
[----:B------:R-:W2:Y:S01]  /*3850*/  MUFU.EX2 R170, R170 ;  /* 0x000000aa00aa7308 */ /* 0x000ea20000000800 */
[----:B------:R-:W-:Y:S01]  /*3860*/  UMOV UR14, UR4 ;  /* 0x00000004000e7c82 */ /* 0x000fe20008000000 */
[----:B------:R-:W-:Y:S01]  /*3870*/  UMOV UR15, 0x40000040 ;  /* 0x40000040000f7882 */ /* 0x000fe20000000000 */
[----:B------:R-:W-:-:S05]  /*3880*/  UIADD3 UR4, UR5, 0x100, URZ ;  /* 0x0000010005047890 */ /* 0x000fca000fffe03f */
        /* <DEDUP_REMOVED lines=48> */
[----:B------:R-:W-:Y:S01]  /*3b90*/  UMOV UR14, UR4 ;  /* 0x00000004000e7c82 */ /* 0x000fe20008000000 */
[----:B------:R-:W-:Y:S01]  /*3ba0*/  UMOV UR15, 0x40000040 ;  /* 0x40000040000f7882 */ /* 0x000fe20000000000 */
[----:B------:R-:W-:Y:S01]  /*3bb0*/  UIADD3 UR4, UR5, 0x180, URZ ;  /* 0x0000018005047890 */ /* 0x000fe2000fffe03f */
        /* <DEDUP_REMOVED lines=14> */
[----:B------:R-:W-:-:S06]  /*3ca0*/  FADD.FTZ R185, R194, R185 ;  /* 0x000000b9c2b97221 */ /* 0x000fcc0000010000 */
[----:B------:R-:W-:Y:S01]  /*3cb0*/  HGMMA.64x256x16.F32.BF16 R24, R152, gdesc[UR12].tnspB, R24, gsb0 ;  /* 0x43e0000c98187df0 */ /* 0x000fe20008001818 */
[----:B------:R-:W-:Y:S01]  /*3cc0*/  UMOV UR14, UR4 ;  /* 0x00000004000e7c82 */ /* 0x000fe20008000000 */
[----:B------:R-:W-:Y:S01]  /*3cd0*/  UMOV UR15, 0x40000040 ;  /* 0x40000040000f7882 */ /* 0x000fe20000000000 */
[----:B------:R-:W-:Y:S01]  /*3ce0*/  UIADD3 UR4, UR5, 0x200, URZ ;  /* 0x0000020005047890 */ /* 0x000fe2000fffe03f */
        /* <DEDUP_REMOVED lines=13> */
[----:B------:R-:W-:-:S07]  /*3dc0*/  FADD.FTZ R186, R195, R186 ;  /* 0x000000bac3ba7221 */ /* 0x000fce0000010000 */
        /* <DEDUP_REMOVED lines=21> */
[----:B------:R-:W-:Y:S02]  /*3f20*/  @UP0 ULDC UR4, c[0x0][0x44c] ;  /* 0x0001130000040ab9 */ /* 0x000fe40000000800 */
[----:B------:R-:W-:-:S04]  /*3f30*/  UIMAD.WIDE.U32 UR4, UR38, UR4, URZ ;  /* 0x00000004260472a5 */ /* 0x000fc8000f8e003f */
[----:B------:R-:W-:Y:S02]  /*3f40*/  @UP0 USHF.R.U32.HI UR38, URZ, UR7, UR5 ;  /* 0x000000073f260299 */ /* 0x000fe40008011605 */
[----:B------:R-:W-:Y:S02]  /*3f50*/  UIADD3 UR7, UR42, -0x2, URZ ;  /* 0xfffffffe2a077890 */ /* 0x000fe4000fffe03f */
[----:B------:R-:W-:-:S04]  /*3f60*/  UIADD3 UR4, UR38, -UR6, UR39 ;  /* 0x8000000626047290 */ /* 0x000fc8000fffe027 */
[----:B------:R-:W-:-:S04]  /*3f70*/  UIMAD.WIDE UR4, UR4, 0x2aaaaaab, URZ ;  /* 0x2aaaaaab040478a5 */ /* 0x000fc8000f8e023f */
[----:B------:R-:W-:-:S04]  /*3f80*/  USHF.R.U32.HI UR4, URZ, 0x1f, UR5 ;  /* 0x0000001f3f047899 */ /* 0x000fc80008011605 */
[----:B------:R-:W-:-:S04]  /*3f90*/  ULEA.HI.SX32 UR4, UR5, UR4, 0x1c ;  /* 0x0000000405047291 */ /* 0x000fc8000f8fe23f */
[----:B------:R-:W-:-:S04]  /*3fa0*/  UISETP.LT.AND UP1, UPT, UR11, UR4, UPT ;  /* 0x000000040b00728c */ /* 0x000fc8000bf21270 */
[----:B------:R-:W-:-:S03]  /*3fb0*/  USEL UR56, UR11, UR4, !UP1 ;  /* 0x000000040b387287 */ /* 0x000fc6000c800000 */
[----:B------:R-:W-:Y:S01]  /*3fc0*/  UMOV UR4, URZ ;  /* 0x0000003f00047c82 */ /* 0x000fe20008000000 */
[----:B------:R-:W-:-:S06]  /*3fd0*/  UISETP.GE.AND UP1, UPT, UR7, UR56, UPT ;  /* 0x000000380700728c */ /* 0x000fcc000bf26270 */
[----:B------:R-:W-:Y:S01]  /*3fe0*/  PLOP3.LUT P3, PT, PT, PT, UP1, 0x80, 0x0 ;  /* 0x000000000000781c */ /* 0x000fe20003f6f018 */
[----:B------:R-:W-:Y:S02]  /*3ff0*/  WARPGROUP.DEPBAR.LE gsb0, 0x0 ;  /* 0x00008000000079c5 */ /* 0x000fe40000010000 */
[----:B------:R-:W-:Y:S01]  /*4000*/  F2FP.BF16.F32.PACK_AB R152, R213, R0 ;  /* 0x00000000d598723e */ /* 0x000fe200000010ff */
[----:B------:R-:W-:Y:S01]  /*4010*/  FADD.FTZ R0, R0, R163 ;  /* 0x000000a300007221 */ /* 0x000fe20000010000 */
[----:B------:R-:W-:Y:S01]  /*4020*/  F2FP.BF16.F32.PACK_AB R153, R189, R174 ;  /* 0x000000aebd99723e */ /* 0x000fe200000010ff */
        /* <DEDUP_REMOVED lines=14> */
[----:B------:R-:W-:Y:S01]  /*4110*/  IMAD.MOV.U32 R205, RZ, RZ, R156 ;  /* 0x000000ffffcd7224 */ /* 0x000fe200078e009c */
[----:B------:R-:W-:Y:S01]  /*4120*/  UMOV UR60, URZ ;  /* 0x0000003f003c7c82 */ /* 0x000fe20008000000 */
[----:B------:R-:W-:Y:S01]  /*4130*/  IMAD.MOV.U32 R204, RZ, RZ, R201 ;  /* 0x000000ffffcc7224 */ /* 0x000fe200078e00c9 */
[----:B------:R-:W-:-:S06]  /*4140*/  UMOV UR4, URZ ;  /* 0x0000003f00047c82 */ /* 0x000fcc0008000000 */
.L_x_13282:
[----:B------:R-:W-:-:S04]  /*4150*/  UIADD3 UR4, UR4, 0x1, URZ ;  /* 0x0000000104047890 */ /* 0x000fc8000fffe03f */
[----:B------:R-:W-:-:S04]  /*4160*/  UISETP.NE.AND UP1, UPT, UR4, 0x2, UPT ;  /* 0x000000020400788c */ /* 0x000fc8000bf25270 */
[----:B------:R-:W-:Y:S02]  /*4170*/  USEL UR5, URZ, 0x1, UP1 ;  /* 0x000000013f057887 */ /* 0x000fe40008800000 */
[----:B------:R-:W-:Y:S02]  /*4180*/  USEL UR4, UR4, URZ, UP1 ;  /* 0x0000003f04047287 */ /* 0x000fe40008800000 */
[----:B------:R-:W-:Y:S01]  /*4190*/  ULOP3.LUT UR60, UR60, UR5, URZ, 0x3c, !UPT ;  /* 0x000000053c3c7292 */ /* 0x000fe2000f8e3c3f */
[----:B-1----:R-:W-:Y:S11]  /*41a0*/  @!P0 BRA `(.L_x_13274) ;  /* 0x0000000000048947 */ /* 0x002ff60003800000 */
[----:B------:R-:W-:Y:S01]  /*41b0*/  BPT.TRAP 0x1 ;  /* 0x000000040000795c */ /* 0x000fe20000300000 */
.L_x_13274:
[----:B------:R-:W-:Y:S01]  /*41c0*/  R2UR UR5, R22 ;  /* 0x00000000160572ca */ /* 0x000fe200000e0000 */
[----:B------:R-:W-:-:S05]  /*41d0*/  IMAD.U32 R201, RZ, RZ, UR60 ;  /* 0x0000003cffc97e24 */ /* 0x000fca000f8e00ff */
[----:B------:R-:W-:-:S07]  /*41e0*/  SHF.L.U32 R201, R201, 0x1f, RZ ;  /* 0x0000001fc9c97819 */ /* 0x000fce00000006ff */
[----:B------:R-:W-:-:S09]  /*41f0*/  ULEA UR5, UR4, UR5, 0x3 ;  /* 0x0000000504057291 */ /* 0x000fd2000f8e183f */
[----:B------:R1:W2:Y:S01]  /*4200*/  SYNCS.PHASECHK.TRANS64.TRYWAIT P3, [UR5+0x32430], R201 ;  /* 0x032430c9ff0075a7 */ /* 0x0002a20008060145 */
[----:B------:R-:W-:Y:S05]  /*4210*/  @!P0 BRA `(.L_x_13275) ;  /* 0x0000000000048947 */ /* 0x000fea0003800000 */
[----:B------:R-:W-:Y:S01]  /*4220*/  BPT.TRAP 0x1 ;  /* 0x000000040000795c */ /* 0x000fe20000300000 */
.L_x_13275:
[----:B--2---:R-:W-:Y:S05]  /*4230*/  @P3 BRA `(.L_x_13276) ;  /* 0x0000000000083947 */ /* 0x004fea0003800000 */
[----:B------:R-:W2:Y:S02]  /*4240*/  SYNCS.PHASECHK.TRANS64.TRYWAIT P3, [UR5+0x32430], R201 ;  /* 0x032430c9ff0075a7 */ /* 0x000ea40008060145 */
[----:B--2---:R-:W-:Y:S05]  /*4250*/  @!P3 BRA `(.L_x_13277) ;  /* 0x000000c800d8b947 */ /* 0x004fea0003800000 */
.L_x_13276:
[----:B------:R-:W-:Y:S01]  /*4260*/  R2UR UR6, R21 ;  /* 0x00000000150672ca */ /* 0x000fe200000e0000 */
[----:B0-2---:R-:W-:Y:S01]  /*4270*/  WARPGROUP.ARRIVE ;  /* 0x00000000000079c5 */ /* 0x005fe20000000000 */
        /* <DEDUP_REMOVED lines=49> */
.L_x_13278:
[----:B------:R0:W2:Y:S01]  /*4590*/  SYNCS.PHASECHK.TRANS64.TRYWAIT P3, [UR5+0x32450], R201 ;  /* 0x032450c9ff0075a7 */ /* 0x0000a20008060145 */
[----:B------:R-:W-:Y:S05]  /*45a0*/  @!P0 BRA `(.L_x_13279) ;  /* 0x0000000000048947 */ /* 0x000fea0003800000 */
[----:B------:R-:W-:Y:S01]  /*45b0*/  BPT.TRAP 0x1 ;  /* 0x000000040000795c */ /* 0x000fe20000300000 */
.L_x_13279:
[----:B--2---:R-:W-:Y:S05]  /*45c0*/  @P3 BRA `(.L_x_13280) ;  /* 0x0000000000083947 */ /* 0x004fea0003800000 */
[----:B------:R-:W2:Y:S02]  /*45d0*/  SYNCS.PHASECHK.TRANS64.TRYWAIT P3, [UR5+0x32450], R201 ;  /* 0x032450c9ff0075a7 */ /* 0x000ea40008060145 */
[----:B--2---:R-:W-:Y:S05]  /*45e0*/  @!P3 BRA `(.L_x_13281) ;  /* 0x000000c8000cb947 */ /* 0x004fea0003800000 */
.L_x_13280:
[----:B012---:R-:W-:Y:S01]  /*45f0*/  MOV R201, UR49 ;  /* 0x0000003100c97c02 */ /* 0x007fe20008000f00 */
[----:B------:R-:W-:Y:S01]  /*4600*/  UIMAD UR6, UR4, 0xc00, UR61 ;  /* 0x00000c00040678a4 */ /* 0x000fe2000f8e023d */
[----:B------:R-:W-:Y:S01]  /*4610*/  MOV R202, UR48 ;  /* 0x0000003000ca7c02 */ /* 0x000fe20008000f00 */
[----:B------:R-:W-:Y:S01]  /*4620*/  WARPGROUP.ARRIVE ;  /* 0x00000000000079c5 */ /* 0x000fe20000000000 */
[----:B------:R-:W-:Y:S01]  /*4630*/  R2UR UR48, R4 ;  /* 0x00000000043072ca */ /* 0x000fe200000e0000 */
[----:B------:R-:W-:Y:S01]  /*4640*/  UMOV UR51, 0x40000040 ;  /* 0x4000004000337882 */ /* 0x000fe20000000000 */
[----:B------:R-:W-:Y:S01]  /*4650*/  R2UR UR49, R5 ;  /* 0x00000000053172ca */ /* 0x000fe200000e0000 */
[----:B------:R-:W-:Y:S01]  /*4660*/  UIADD3 UR10, UR6, 0x2, URZ ;  /* 0x00000002060a7890 */ /* 0x000fe2000fffe03f */
[----:B------:R-:W-:Y:S01]  /*4670*/  MOV R206, UR53 ;  /* 0x0000003500ce7c02 */ /* 0x000fe20008000f00 */
[----:B------:R-:W-:Y:S01]  /*4680*/  UMOV UR50, UR6 ;  /* 0x0000000600327c82 */ /* 0x000fe20008000000 */
[----:B------:R-:W-:Y:S01]  /*4690*/  MOV R207, UR52 ;  /* 0x0000003400cf7c02 */ /* 0x000fe20008000f00 */
[----:B------:R-:W-:Y:S01]  /*46a0*/  UMOV UR55, 0x40000040 ;  /* 0x4000004000377882 */ /* 0x000fe20000000000 */
[----:B------:R-:W-:Y:S01]  /*46b0*/  R2UR UR52, R2 ;  /* 0x00000000023472ca */ /* 0x000fe200000e0000 */
[----:B------:R-:W-:Y:S01]  /*46c0*/  UMOV UR59, 0x40000040 ;  /* 0x40000040003b7882 */ /* 0x000fe20000000000 */
[----:B------:R-:W-:Y:S01]  /*46d0*/  R2UR UR53, R3 ;  /* 0x00000000033572ca */ /* 0x000fe200000e0000 */
[----:B------:R-:W-:Y:S01]  /*46e0*/  UMOV UR54, UR10 ;  /* 0x0000000a00367c82 */ /* 0x000fe20008000000 */
[----:B------:R-:W-:Y:S01]  /*46f0*/  MOV R208, UR57 ;  /* 0x0000003900d07c02 */ /* 0x000fe20008000f00 */
[----:B------:R-:W-:Y:S01]  /*4700*/  UIADD3 UR10, UR6, 0x4, URZ ;  /* 0x00000004060a7890 */ /* 0x000fe2000fffe03f */
[----:B------:R-:W-:Y:S01]  /*4710*/  MOV R209, UR56 ;  /* 0x0000003800d17c02 */ /* 0x000fe20008000f00 */
[----:B------:R-:W-:Y:S01]  /*4720*/  HGMMA.64x96x16.F32.BF16 R152, gdesc[UR48], R152, gsb0 ;  /* 0x01600000309879f0 */ /* 0x000fe20008001898 */
[----:B------:R-:W-:Y:S01]  /*4730*/  R2UR UR56, R14 ;  /* 0x000000000e3872ca */ /* 0x000fe200000e0000 */
[----:B------:R-:W-:Y:S01]  /*4740*/  UMOV UR11, 0x40000040 ;  /* 0x40000040000b7882 */ /* 0x000fe20000000000 */
[----:B------:R-:W-:Y:S01]  /*4750*/  R2UR UR57, R15 ;  /* 0x000000000f3972ca */ /* 0x000fe200000e0000 */
[----:B------:R-:W-:Y:S01]  /*4760*/  UIADD3 UR14, UR6, 0x300, URZ ;  /* 0x00000300060e7890 */ /* 0x000fe2000fffe03f */
[----:B------:R-:W-:Y:S01]  /*4770*/  R2UR UR49, R201 ;  /* 0x00000000c93172ca */ /* 0x000fe200000e0000 */
[----:B------:R-:W-:Y:S01]  /*4780*/  UMOV UR58, UR10 ;  /* 0x0000000a003a7c82 */ /* 0x000fe20008000000 */
[----:B------:R-:W-:Y:S01]  /*4790*/  UIADD3 UR10, UR6, 0x6, URZ ;  /* 0x00000006060a7890 */ /* 0x000fe2000fffe03f */
[----:B------:R-:W-:Y:S01]  /*47a0*/  R2UR UR48, R202 ;  /* 0x00000000ca3072ca */ /* 0x000fe200000e0000 */
[----:B------:R-:W-:Y:S01]  /*47b0*/  UMOV UR15, 0x40000040 ;  /* 0x40000040000f7882 */ /* 0x000fe20000000000 */
[----:B------:R-:W-:Y:S01]  /*47c0*/  UIADD3 UR18, UR6, 0x302, URZ ;  /* 0x0000030206127890 */ /* 0x000fe2000fffe03f */
[----:B------:R-:W0:Y:S01]  /*47d0*/  S2R R213, SR_TID.X ;  /* 0x0000000000d57919 */ /* 0x000e220000002100 */
        /* <DEDUP_REMOVED lines=17> */
[----:B0-----:R-:W-:Y:S01]  /*48f0*/  SHF.R.U32.HI R213, RZ, 0x7, R213 ;  /* 0x00000007ffd57819 */ /* 0x001fe200000116d5 */
        /* <DEDUP_REMOVED lines=8> */
[----:B------:R-:W-:Y:S01]  /*4980*/  IMAD.MOV.U32 R206, RZ, RZ, R13 ;  /* 0x000000ffffce7224 */ /* 0x000fe200078e000d */
[----:B------:R-:W-:Y:S02]  /*4990*/  WARPGROUP.DEPBAR.LE gsb0, 0x0 ;  /* 0x00008000000079c5 */ /* 0x000fe40000010000 */
[----:B------:R-:W-:-:S06]  /*49a0*/  WARPGROUP.ARRIVE ;  /* 0x00000000000079c5 */ /* 0x000fcc0000000000 */
[----:B------:R-:W-:Y:S01]  /*49b0*/  HGMMA.64x96x16.F32.BF16 R152, gdesc[UR56], R152, gsb0 ;  /* 0x01600000389879f0 */ /* 0x000fe20008001898 */
[----:B------:R-:W-:Y:S01]  /*49c0*/  R2UR UR56, R10 ;  /* 0x000000000a3872ca */ /* 0x000fe200000e0000 */
[----:B------:R-:W-:Y:S01]  /*49d0*/  UMOV UR58, UR6 ;  /* 0x00000006003a7c82 */ /* 0x000fe20008000000 */
[----:B------:R-:W-:Y:S01]  /*49e0*/  R2UR UR57, R11 ;  /* 0x000000000b3972ca */ /* 0x000fe200000e0000 */
[----:B------:R-:W-:Y:S01]  /*49f0*/  UMOV UR59, 0x40000040 ;  /* 0x40000040003b7882 */ /* 0x000fe20000000000 */
[----:B------:R-:W-:Y:S02]  /*4a00*/  @UP0 ULDC UR6, c[0x0][0x44c] ;  /* 0x0001130000060ab9 */ /* 0x000fe40000000800 */
[----:B------:R-:W-:Y:S01]  /*4a10*/  @P1 IMAD.HI.U32 R201, R13, UR6, RZ ;  /* 0x000000060dc91c27 */ /* 0x000fe2000f8e00ff */
[----:B------:R-:W-:-:S04]  /*4a20*/  @UP0 ULDC UR6, c[0x0][0x450] ;  /* 0x0001140000060ab9 */ /* 0x000fc80000000800 */
[----:B------:R-:W-:Y:S01]  /*4a30*/  @P1 SHF.R.U32.HI R206, RZ, UR6, R201 ;  /* 0x00000006ffce1c19 */ /* 0x000fe200080116c9 */
[----:B------:R-:W-:Y:S02]  /*4a40*/  UMOV UR6, 0x1 ;  /* 0x0000000100067882 */ /* 0x000fe40000000000 */
[----:B------:R-:W-:Y:S02]  /*4a50*/  UIMAD UR6, UR7, -0x60, UR6 ;  /* 0xffffffa0070678a4 */ /* 0x000fe4000f8e0206 */
[----:B------:R-:W0:Y:S01]  /*4a60*/  SHFL.IDX PT, R207, R206, RZ, 0x1c1f ;  /* 0x001c1fffcecf7589 */ /* 0x000e2200000e0000 */
[----:B------:R-:W-:Y:S02]  /*4a70*/  WARPGROUP.DEPBAR.LE gsb0, 0x0 ;  /* 0x00008000000079c5 */ /* 0x000fe40000010000 */
[----:B------:R-:W-:-:S06]  /*4a80*/  WARPGROUP.ARRIVE ;  /* 0x00000000000079c5 */ /* 0x000fcc0000000000 */
[----:B------:R-:W-:Y:S01]  /*4a90*/  HGMMA.64x96x16.F32.BF16 R152, gdesc[UR8], R152, gsb0 ;  /* 0x01600000089879f0 */ /* 0x000fe20008001898 */
[----:B------:R-:W-:Y:S01]  /*4aa0*/  ULDC UR10, c[0x0][0x2f0] ;  /* 0x0000bc00000a7ab9 */ /* 0x000fe20000000800 */
[----:B------:R-:W-:Y:S01]  /*4ab0*/  R2UR UR11, R20 ;  /* 0x00000000140b72ca */ /* 0x000fe200000e0000 */
[----:B------:R-:W-:Y:S01]  /*4ac0*/  IMAD.U32 R202, RZ, RZ, UR10 ;  /* 0x0000000affca7e24 */ /* 0x000fe2000f8e00ff */
[----:B------:R-:W-:Y:S01]  /*4ad0*/  ULDC UR10, c[0x0][0xa80] ;  /* 0x0002a000000a7ab9 */ /* 0x000fe20000000800 */
        /* <DEDUP_REMOVED lines=37> */
[----:B------:R-:W-:Y:S01]  /*4d30*/  R2UR UR57, R208 ;  /* 0x00000000d03972ca */ /* 0x000fe200000e0000 */
[----:B------:R-:W-:Y:S01]  /*4d40*/  IMAD.MOV.U32 R208, RZ, RZ, -0x2 ;  /* 0xfffffffeffd07424 */ /* 0x000fe200078e00ff */
[----:B------:R-:W-:Y:S02]  /*4d50*/  R2UR UR56, R209 ;  /* 0x00000000d13872ca */ /* 0x000fe400000e0000 */
[----:B------:R-:W1:Y:S01]  /*4d60*/  SHFL.IDX PT, R209, R206, 0x1, 0x1c1f ;  /* 0x003c1f00ced17f89 */ /* 0x000e6200000e0000 */
[----:B------:R-:W-:Y:S01]  /*4d70*/  IMAD R201, R23, R208, UR6 ;  /* 0x0000000617c97e24 */ /* 0x000fe2000f8e02d0 */
[----:B------:R-:W-:-:S07]  /*4d80*/  ULDC UR6, c[0x0][0x288] ;  /* 0x0000a20000067ab9 */ /* 0x000fce0000000800 */
[----:B------:R-:W-:Y:S02]  /*4d90*/  IMAD R202, R202, UR57, R201 ;  /* 0x00000039caca7c24 */ /* 0x000fe4000f8e02c9 */
[----:B------:R-:W-:Y:S02]  /*4da0*/  UISETP.GT.AND UP1, UPT, UR7, UR56, UPT ;  /* 0x000000380700728c */ /* 0x000fe4000bf24270 */
[----:B------:R-:W-:Y:S01]  /*4db0*/  UIADD3 UR7, UR7, -0x1, URZ ;  /* 0xffffffff07077890 */ /* 0x000fe2000fffe03f */
[----:B0-----:R-:W-:-:S04]  /*4dc0*/  IADD3 R201, R207, -UR6, R202 ;  /* 0x80000006cfc97c10 */ /* 0x001fc8000fffe0ca */
[C---:B------:R-:W-:Y:S02]  /*4dd0*/  ISETP.GT.AND P5, PT, R201.reuse, 0x1, PT ;  /* 0x00000001c900780c */ /* 0x040fe40003fa4270 */
[C---:B------:R-:W-:Y:S02]  /*4de0*/  ISETP.GT.AND P4, PT, R201.reuse, RZ, PT ;  /* 0x000000ffc900720c */ /* 0x040fe40003f84270 */
[C---:B------:R-:W-:Y:S02]  /*4df0*/  ISETP.GT.AND P6, PT, R201.reuse, 0x8, PT ;  /* 0x00000008c900780c */ /* 0x040fe40003fc4270 */
[----:B------:R-:W-:Y:S02]  /*4e00*/  ISETP.GT.AND P3, PT, R201, 0x9, PT ;  /* 0x00000009c900780c */ /* 0x000fe40003f64270 */
[----:B-1----:R-:W-:Y:S01]  /*4e10*/  IADD3 R202, R209, -UR6, R202 ;  /* 0x80000006d1ca7c10 */ /* 0x002fe2000fffe0ca */
[----:B------:R-:W-:Y:S02]  /*4e20*/  WARPGROUP.DEPBAR.LE gsb0, 0x0 ;  /* 0x00008000000079c5 */ /* 0x000fe40000010000 */
[----:B------:R-:W-:-:S02]  /*4e30*/  FSEL R153, R153, -INF , P5 ;  /* 0xff80000099997808 */ /* 0x000fc40002800000 */
[C---:B------:R-:W-:Y:S02]  /*4e40*/  ISETP.GT.AND P5, PT, R201.reuse, 0x11, PT ;  /* 0x00000011c900780c */ /* 0x040fe40003fa4270 */
[----:B------:R-:W-:Y:S02]  /*4e50*/  FSEL R207, R152, -INF , P4 ;  /* 0xff80000098cf7808 */ /* 0x000fe40002000000 */
[----:B------:R-:W-:Y:S02]  /*4e60*/  FSEL R152, R156, -INF , P6 ;  /* 0xff8000009c987808 */ /* 0x000fe40003000000 */
[----:B------:R-:W-:Y:S02]  /*4e70*/  ISETP.GT.AND P6, PT, R201, 0x18, PT ;  /* 0x00000018c900780c */ /* 0x000fe40003fc4270 */
        /* <DEDUP_REMOVED lines=14> */
[----:B------:R-:W-:Y:S02]  /*4f60*/  ISETP.GT.AND P5, PT, R202, RZ, PT ;  /* 0x000000ffca00720c */ /* 0x000fe40003fa4270 */
[----:B------:R-:W-:Y:S02]  /*4f70*/  FSEL R173, R173, -INF , P3 ;  /* 0xff800000adad7808 */ /* 0x000fe40001800000 */
[----:B------:R-:W-:Y:S02]  /*4f80*/  ISETP.GT.AND P3, PT, R201, 0x39, PT ;  /* 0x00000039c900780c */ /* 0x000fe40003f64270 */
[----:B------:R-:W-:Y:S02]  /*4f90*/  FSEL R180, R180, -INF , P6 ;  /* 0xff800000b4b47808 */ /* 0x000fe40003000000 */
[----:B------:R-:W-:Y:S02]  /*4fa0*/  FSEL R160, R160, -INF , P4 ;  /* 0xff800000a0a07808 */ /* 0x000fe40002000000 */
[----:B------:R-:W-:-:S02]  /*4fb0*/  ISETP.GT.AND P6, PT, R202, 0x1, PT ;  /* 0x00000001ca00780c */ /* 0x000fc40003fc4270 */
[----:B------:R-:W-:Y:S02]  /*4fc0*/  FSEL R154, R154, -INF , P5 ;  /* 0xff8000009a9a7808 */ /* 0x000fe40002800000 */
[----:B------:R-:W-:Y:S02]  /*4fd0*/  ISETP.GT.AND P4, PT, R201, 0x20, PT ;  /* 0x00000020c900780c */ /* 0x000fe40003f84270 */
[----:B------:R-:W-:Y:S02]  /*4fe0*/  FSEL R181, R181, -INF , P3 ;  /* 0xff800000b5b57808 */ /* 0x000fe40001800000 */
[----:B------:R-:W-:Y:S02]  /*4ff0*/  ISETP.GT.AND P3, PT, R202, 0x8, PT ;  /* 0x00000008ca00780c */ /* 0x000fe40003f64270 */
[----:B------:R-:W-:Y:S02]  /*5000*/  FSEL R155, R155, -INF , P6 ;  /* 0xff8000009b9b7808 */ /* 0x000fe40003000000 */
[----:B------:R-:W-:-:S02]  /*5010*/  FMNMX.FTZ R156, R154, R205, !PT ;  /* 0x000000cd9a9c7209 */ /* 0x000fc40007810000 */
[----:B------:R-:W-:Y:S02]  /*5020*/  FSEL R168, R168, -INF , P4 ;  /* 0xff800000a8a87808 */ /* 0x000fe40002000000 */
[----:B------:R-:W-:Y:S02]  /*5030*/  ISETP.GT.AND P4, PT, R201, 0x30, PT ;  /* 0x00000030c900780c */ /* 0x000fe40003f84270 */
[----:B------:R-:W-:Y:S02]  /*5040*/  ISETP.GT.AND P6, PT, R202, 0x9, PT ;  /* 0x00000009ca00780c */ /* 0x000fe40003fc4270 */
[----:B------:R-:W-:Y:S02]  /*5050*/  FSEL R158, R158, -INF , P3 ;  /* 0xff8000009e9e7808 */ /* 0x000fe40001800000 */
[----:B------:R-:W-:Y:S02]  /*5060*/  FMNMX.FTZ R209, R155, R156, !PT ;  /* 0x0000009c9bd17209 */ /* 0x000fe40007810000 */
[----:B------:R-:W-:-:S02]  /*5070*/  FSEL R176, R176, -INF , P4 ;  /* 0xff800000b0b07808 */ /* 0x000fc40002000000 */
[----:B------:R-:W-:Y:S02]  /*5080*/  ISETP.GT.AND P4, PT, R201, 0x40, PT ;  /* 0x00000040c900780c */ /* 0x000fe40003f84270 */
[----:B------:R-:W-:Y:S02]  /*5090*/  ISETP.GT.AND P3, PT, R202, 0x10, PT ;  /* 0x00000010ca00780c */ /* 0x000fe40003f64270 */
[----:B------:R-:W-:Y:S02]  /*50a0*/  FSEL R159, R159, -INF , P6 ;  /* 0xff8000009f9f7808 */ /* 0x000fe40003000000 */
[----:B------:R-:W-:Y:S02]  /*50b0*/  FMNMX.FTZ R156, R158, R209, !PT ;  /* 0x000000d19e9c7209 */ /* 0x000fe40007810000 */
[----:B------:R-:W-:Y:S02]  /*50c0*/  ISETP.GT.AND P5, PT, R201, 0x41, PT ;  /* 0x00000041c900780c */ /* 0x000fe40003fa4270 */
        /* <DEDUP_REMOVED lines=10> */
[----:B------:R-:W-:Y:S02]  /*5170*/  ISETP.GT.AND P3, PT, R202, 0x19, PT ;  /* 0x00000019ca00780c */ /* 0x000fe40003f64270 */
[----:B------:R-:W-:Y:S02]  /*5180*/  FSEL R166, R166, -INF , P5 ;  /* 0xff800000a6a67808 */ /* 0x000fe40002800000 */
[----:B------:R-:W-:-:S02]  /*5190*/  FMNMX.FTZ R211, R163, R206, !PT ;  /* 0x000000cea3d37209 */ /* 0x000fc40007810000 */
        /* <DEDUP_REMOVED lines=56> */
[----:B------:R-:W-:Y:S02]  /*5520*/  ISETP.GT.AND P6, PT, R201, 0x48, PT ;  /* 0x00000048c900780c */ /* 0x000fe40003fc4270 */
[----:B------:R-:W-:Y:S02]  /*5530*/  FMNMX.FTZ R156, R184, R209, !PT ;  /* 0x000000d1b89c7209 */ /* 0x000fe40007810000 */
[C---:B------:R-:W-:Y:S02]  /*5540*/  ISETP.GT.AND P5, PT, R202.reuse, 0x58, PT ;  /* 0x00000058ca00780c */ /* 0x040fe40003fa4270 */
[----:B------:R-:W-:-:S02]  /*5550*/  ISETP.GT.AND P3, PT, R202, 0x59, PT ;  /* 0x00000059ca00780c */ /* 0x000fc40003f64270 */
[----:B------:R-:W-:Y:S02]  /*5560*/  FSEL R195, R195, -INF , P4 ;  /* 0xff800000c3c37808 */ /* 0x000fe40002000000 */
[----:B------:R-:W-:Y:S02]  /*5570*/  FMNMX.FTZ R202, R194, R211, !PT ;  /* 0x000000d3c2ca7209 */ /* 0x000fe40007810000 */
[----:B------:R-:W-:Y:S02]  /*5580*/  ISETP.GT.AND P4, PT, R201, 0x49, PT ;  /* 0x00000049c900780c */ /* 0x000fe40003f84270 */
[----:B------:R-:W-:Y:S02]  /*5590*/  FSEL R188, R188, -INF , P6 ;  /* 0xff800000bcbc7808 */ /* 0x000fe40003000000 */
[----:B------:R-:W-:Y:S02]  /*55a0*/  FMNMX.FTZ R209, R185, R156, !PT ;  /* 0x0000009cb9d17209 */ /* 0x000fe40007810000 */
[----:B------:R-:W-:-:S02]  /*55b0*/  FSEL R198, R198, -INF , P5 ;  /* 0xff800000c6c67808 */ /* 0x000fc40002800000 */
[----:B------:R-:W-:Y:S02]  /*55c0*/  FMNMX.FTZ R211, R195, R202, !PT ;  /* 0x000000cac3d37209 */ /* 0x000fe40007810000 */
[----:B------:R-:W-:Y:S02]  /*55d0*/  FSEL R199, R199, -INF , P3 ;  /* 0xff800000c7c77808 */ /* 0x000fe40001800000 */
        /* <DEDUP_REMOVED lines=13> */
[----:B------:R-:W-:Y:S02]  /*56b0*/  FSEL R208, R196, -INF , P3 ;  /* 0xff800000c4d07808 */ /* 0x000fe40001800000 */
[----:B------:R-:W-:Y:S02]  /*56c0*/  FMNMX.FTZ R189, R193, R156, !PT ;  /* 0x0000009cc1bd7209 */ /* 0x000fe40007810000 */
[----:B------:R-:W-:Y:S02]  /*56d0*/  FSEL R209, R197, -INF , P4 ;  /* 0xff800000c5d17808 */ /* 0x000fe40002000000 */
[----:B------:R-:W-:-:S04]  /*56e0*/  FMNMX.FTZ R156, R208, R189, !PT ;  /* 0x000000bdd09c7209 */ /* 0x000fc80007810000 */
        /* <DEDUP_REMOVED lines=14> */
[----:B------:R0:W-:Y:S01]  /*57d0*/  MUFU.EX2 R189, R154 ;  /* 0x0000009a00bd7308 */ /* 0x0001e20000000800 */
[----:B-1----:R-:W-:Y:S01]  /*57e0*/  FMNMX.FTZ R201, R202, R201, !PT ;  /* 0x000000c9cac97209 */ /* 0x002fe20007810000 */
[--C-:B------:R-:W-:Y:S01]  /*57f0*/  FFMA.FTZ R162, R162, UR10, -R197.reuse ;  /* 0x0000000aa2a27c23 */ /* 0x100fe200080108c5 */
[----:B------:R-:W-:Y:S01]  /*5800*/  IADD3 R202, -R213, 0xb, RZ ;  /* 0x0000000bd5ca7810 */ /* 0x000fe20007ffe1ff */
[--C-:B------:R-:W-:Y:S01]  /*5810*/  FFMA.FTZ R163, R163, UR10, -R197.reuse ;  /* 0x0000000aa3a37c23 */ /* 0x100fe200080108c5 */
[C---:B------:R-:W-:Y:S01]  /*5820*/  FSETP.NEU.FTZ.AND P3, PT, R201.reuse, -INF , PT ;  /* 0xff800000c900780b */ /* 0x040fe20003f7d000 */
[----:B------:R-:W-:Y:S01]  /*5830*/  FMUL.FTZ R212, R201, UR10 ;  /* 0x0000000ac9d47c20 */ /* 0x000fe20008410000 */
[--C-:B------:R-:W-:Y:S01]  /*5840*/  FFMA.FTZ R166, R166, UR10, -R197.reuse ;  /* 0x0000000aa6a67c23 */ /* 0x100fe200080108c5 */
[----:B------:R-:W1:Y:S01]  /*5850*/  MUFU.EX2 R196, R196 ;  /* 0x000000c400c47308 */ /* 0x000e620000000800 */
[--C-:B------:R-:W-:Y:S01]  /*5860*/  FFMA.FTZ R167, R167, UR10, -R197.reuse ;  /* 0x0000000aa7a77c23 */ /* 0x100fe200080108c5 */
[--C-:B------:R-:W-:Y:S01]  /*5870*/  FFMA.FTZ R170, R170, UR10, -R197.reuse ;  /* 0x0000000aaaaa7c23 */ /* 0x100fe200080108c5 */
[----:B------:R-:W-:Y:S01]  /*5880*/  FSEL R212, R212, RZ, P3 ;  /* 0x000000ffd4d47208 */ /* 0x000fe20001800000 */
[--C-:B------:R-:W-:Y:S01]  /*5890*/  FFMA.FTZ R171, R171, UR10, -R197.reuse ;  /* 0x0000000aabab7c23 */ /* 0x100fe200080108c5 */
[--C-:B------:R-:W-:Y:S01]  /*58a0*/  FFMA.FTZ R174, R174, UR10, -R197.reuse ;  /* 0x0000000aaeae7c23 */ /* 0x100fe200080108c5 */
[--C-:B------:R-:W-:Y:S01]  /*58b0*/  FFMA.FTZ R175, R175, UR10, -R197.reuse ;  /* 0x0000000aafaf7c23 */ /* 0x100fe200080108c5 */
[----:B------:R-:W-:Y:S01]  /*58c0*/  FFMA.FTZ R178, R178, UR10, -R197 ;  /* 0x0000000ab2b27c23 */ /* 0x000fe200080108c5 */
[--C-:B------:R-:W-:Y:S01]  /*58d0*/  FFMA.FTZ R211, R152, UR10, -R212.reuse ;  /* 0x0000000a98d37c23 */ /* 0x100fe200080108d4 */
[----:B------:R-:W-:Y:S01]  /*58e0*/  FSEL R152, R156, RZ, P4 ;  /* 0x000000ff9c987208 */ /* 0x000fe20002000000 */
[--C-:B------:R-:W-:Y:S01]  /*58f0*/  FFMA.FTZ R210, R153, UR10, -R212.reuse ;  /* 0x0000000a99d27c23 */ /* 0x100fe200080108d4 */
[----:B------:R-:W-:Y:S01]  /*5900*/  FFMA.FTZ R155, R157, UR10, -R212 ;  /* 0x0000000a9d9b7c23 */ /* 0x000fe200080108d4 */
[----:B------:R-:W-:Y:S01]  /*5910*/  FSEL R153, R201, RZ, P3 ;  /* 0x000000ffc9997208 */ /* 0x000fe20001800000 */
[----:B------:R-:W-:-:S02]  /*5920*/  IMAD.U32 R157, RZ, RZ, UR5 ;  /* 0x00000005ff9d7e24 */ /* 0x000fc4000f8e00ff */
[----:B0-----:R-:W-:Y:S01]  /*5930*/  FADD.FTZ R154, -R152, R205 ;  /* 0x000000cd989a7221 */ /* 0x001fe20000010100 */
[----:B------:R-:W-:Y:S01]  /*5940*/  FFMA.FTZ R207, R207, UR10, -R212 ;  /* 0x0000000acfcf7c23 */ /* 0x000fe200080108d4 */
[----:B------:R-:W-:Y:S01]  /*5950*/  MUFU.EX2 R158, R158 ;  /* 0x0000009e009e7308 */ /* 0x000fe20000000800 */
[----:B------:R-:W-:Y:S02]  /*5960*/  @!P2 VIADD R152, R157, 0x32440 ;  /* 0x000324409d98a836 */ /* 0x000fe40000000000 */
[----:B------:R-:W-:Y:S01]  /*5970*/  FADD.FTZ R153, -R153, R204 ;  /* 0x000000cc99997221 */ /* 0x000fe20000010100 */
[----:B------:R-:W-:Y:S01]  /*5980*/  FMUL.FTZ R214, R154, UR10 ;  /* 0x0000000a9ad67c20 */ /* 0x000fe20008410000 */
[----:B------:R-:W-:Y:S01]  /*5990*/  UIMAD UR5, UR4, 0xc00, UR11 ;  /* 0x00000c00040578a4 */ /* 0x000fe2000f8e020b */
[----:B------:R-:W-:Y:S01]  /*59a0*/  FFMA.FTZ R160, R160, UR10, -R212 ;  /* 0x0000000aa0a07c23 */ /* 0x000fe200080108d4 */
[----:B------:R-:W-:Y:S01]  /*59b0*/  FMUL.FTZ R216, R153, UR10 ;  /* 0x0000000a99d87c20 */ /* 0x000fe20008410000 */
[----:B------:R-:W-:Y:S01]  /*59c0*/  @!P2 PRMT R152, RZ, 0x654, R152 ;  /* 0x00000654ff98a816 */ /* 0x000fe20000000098 */
[----:B------:R2:W-:Y:S06]  /*59d0*/  BAR.ARV R202, 0x100 ;  /* 0x000400ca0000751d */ /* 0x0005ec0000002000 */
[----:B------:R0:W-:Y:S01]  /*59e0*/  @!P2 SYNCS.ARRIVE.TRANS64.RED.A1T0 RZ, [R152+URZ], RZ ;  /* 0x000000ff98ffa9a7 */ /* 0x0001e2000810043f */
[----:B------:R-:W3:Y:S01]  /*59f0*/  MUFU.EX2 R216, R216 ;  /* 0x000000d800d87308 */ /* 0x000ee20000000800 */
[----:B-1----:R-:W-:Y:S01]  /*5a00*/  F2FP.BF16.F32.PACK_AB R153, R196, R189 ;  /* 0x000000bdc499723e */ /* 0x002fe200000010ff */
[----:B------:R-:W-:Y:S01]  /*5a10*/  UMOV UR14, UR5 ;  /* 0x00000005000e7c82 */ /* 0x000fe20008000000 */
        /* <DEDUP_REMOVED lines=14> */
[-C--:B---3--:R-:W-:Y:S01]  /*5b00*/  FMUL.FTZ R24, R24, R216.reuse ;  /* 0x000000d818187220 */ /* 0x088fe20000410000 */
        /* <DEDUP_REMOVED lines=131> */
[----:B----4-:R-:W-:Y:S01]  /*6340*/  F2FP.BF16.F32.PACK_AB R155, R159, R158 ;  /* 0x0000009e9f9b723e */ /* 0x010fe200000010ff */
[----:B------:R-:W-:Y:S01]  /*6350*/  MUFU.EX2 R162, R162 ;  /* 0x000000a200a27308 */ /* 0x000fe20000000800 */
[----:B0-----:R-:W-:Y:S01]  /*6360*/  F2FP.BF16.F32.PACK_AB R152, R210, R207 ;  /* 0x000000cfd298723e */ /* 0x001fe200000010ff */
[--C-:B------:R-:W-:Y:S01]  /*6370*/  FFMA.FTZ R181, R181, UR10, -R212.reuse ;  /* 0x0000000ab5b57c23 */ /* 0x100fe200080108d4 */
[----:B---3--:R-:W-:Y:S01]  /*6380*/  F2FP.BF16.F32.PACK_AB R154, R204, R211 ;  /* 0x000000d3cc9a723e */ /* 0x008fe200000010ff */
[----:B------:R2:W-:Y:S01]  /*6390*/  BAR.SYNC.DEFER_BLOCKING R203, 0x100 ;  /* 0x000400cb0000751d */ /* 0x0005e20000010000 */
        /* <DEDUP_REMOVED lines=17> */
[----:B------:R-:W-:Y:S01]  /*64b0*/  FFMA.FTZ R209, R209, UR10, -R212 ;  /* 0x0000000ad1d17c23 */ /* 0x000fe200080108d4 */
[----:B------:R-:W-:Y:S01]  /*64c0*/  FFMA.FTZ R197, R199, UR10, -R197 ;  /* 0x0000000ac7c57c23 */ /* 0x000fe200080108c5 */
[----:B------:R-:W-:Y:S01]  /*64d0*/  UIADD3 UR6, UR5, 0x280, URZ ;  /* 0x0000028005067890 */ /* 0x000fe2000fffe03f */
[----:B------:R-:W-:Y:S01]  /*64e0*/  FFMA.FTZ R189, R214, R12, R189 ;  /* 0x0000000cd6bd7223 */ /* 0x000fe200000100bd */
[----:B------:R-:W1:Y:S01]  /*64f0*/  MUFU.EX2 R167, R167 ;  /* 0x000000a700a77308 */ /* 0x000e620000000800 */
[----:B------:R-:W-:Y:S01]  /*6500*/  FFMA.FTZ R207, R216, R0, R207 ;  /* 0x00000000d8cf7223 */ /* 0x000fe200000100cf */
[----:B------:R-:W-:Y:S01]  /*6510*/  WARPGROUP.ARRIVE ;  /* 0x00000000000079c5 */ /* 0x000fe20000000000 */
[----:B------:R-:W-:Y:S01]  /*6520*/  FADD.FTZ R189, R196, R189 ;  /* 0x000000bdc4bd7221 */ /* 0x000fe20000010000 */
[----:B------:R-:W-:Y:S01]  /*6530*/  PLOP3.LUT P3, PT, PT, PT, UP1, 0x80, 0x0 ;  /* 0x000000000000781c */ /* 0x000fe20003f6f018 */
[----:B------:R-:W-:Y:S01]  /*6540*/  FADD.FTZ R210, R210, R207 ;  /* 0x000000cfd2d27221 */ /* 0x000fe20000010000 */
[----:B------:R-:W-:-:S02]  /*6550*/  @!P2 VIADD R157, R157, 0x32460 ;  /* 0x000324609d9da836 */ /* 0x000fc40000000000 */
[----:B------:R-:W-:Y:S01]  /*6560*/  FADD.FTZ R158, R158, R189 ;  /* 0x000000bd9e9e7221 */ /* 0x000fe20000010000 */
[----:B------:R-:W-:Y:S01]  /*6570*/  HGMMA.64x256x16.F32.BF16 R24, R152, gdesc[UR12].tnspB, R24, gsb0 ;  /* 0x43e0000c98187df0 */ /* 0x000fe20008001818 */
[----:B------:R-:W-:Y:S01]  /*6580*/  MUFU.EX2 R160, R160 ;  /* 0x000000a000a07308 */ /* 0x000fe20000000800 */
[----:B------:R-:W-:Y:S01]  /*6590*/  UIADD3 UR14, UR5, 0x80, URZ ;  /* 0x00000080050e7890 */ /* 0x000fe2000fffe03f */
[----:B------:R-:W-:Y:S01]  /*65a0*/  FADD.FTZ R211, R211, R210 ;  /* 0x000000d2d3d37221 */ /* 0x000fe20000010000 */
[----:B------:R-:W-:Y:S01]  /*65b0*/  UMOV UR15, 0x40000040 ;  /* 0x40000040000f7882 */ /* 0x000fe20000000000 */
[----:B------:R-:W-:Y:S01]  /*65c0*/  FADD.FTZ R159, R159, R158 ;  /* 0x0000009e9f9f7221 */ /* 0x000fe20000010000 */
[----:B------:R-:W-:Y:S01]  /*65d0*/  @!P2 PRMT R157, RZ, 0x654, R157 ;  /* 0x00000654ff9da816 */ /* 0x000fe2000000009d */
[----:B------:R-:W-:Y:S01]  /*65e0*/  FADD.FTZ R211, R204, R211 ;  /* 0x000000d3ccd37221 */ /* 0x000fe20000010000 */
[----:B------:R-:W-:Y:S01]  /*65f0*/  IMAD.MOV.U32 R204, RZ, RZ, R201 ;  /* 0x000000ffffcc7224 */ /* 0x000fe200078e00c9 */
[----:B------:R-:W3:Y:S08]  /*6600*/  MUFU.EX2 R161, R161 ;  /* 0x000000a100a17308 */ /* 0x000ef00000000800 */
[----:B------:R-:W-:Y:S08]  /*6610*/  MUFU.EX2 R164, R164 ;  /* 0x000000a400a47308 */ /* 0x000ff00000000800 */
[----:B------:R-:W4:Y:S08]  /*6620*/  MUFU.EX2 R165, R165 ;  /* 0x000000a500a57308 */ /* 0x000f300000000800 */
[----:B------:R-:W-:Y:S08]  /*6630*/  MUFU.EX2 R170, R170 ;  /* 0x000000aa00aa7308 */ /* 0x000ff00000000800 */
[----:B------:R-:W5:Y:S08]  /*6640*/  MUFU.EX2 R171, R171 ;  /* 0x000000ab00ab7308 */ /* 0x000f700000000800 */
[----:B------:R-:W-:Y:S08]  /*6650*/  MUFU.EX2 R174, R174 ;  /* 0x000000ae00ae7308 */ /* 0x000ff00000000800 */
[----:B------:R-:W-:Y:S08]  /*6660*/  MUFU.EX2 R168, R168 ;  /* 0x000000a800a87308 */ /* 0x000ff00000000800 */
[----:B------:R-:W2:Y:S08]  /*6670*/  MUFU.EX2 R169, R169 ;  /* 0x000000a900a97308 */ /* 0x000eb00000000800 */
[----:B------:R-:W-:Y:S08]  /*6680*/  MUFU.EX2 R172, R172 ;  /* 0x000000ac00ac7308 */ /* 0x000ff00000000800 */
[----:B------:R-:W2:Y:S08]  /*6690*/  MUFU.EX2 R173, R173 ;  /* 0x000000ad00ad7308 */ /* 0x000eb00000000800 */
[----:B------:R-:W2:Y:S08]  /*66a0*/  MUFU.EX2 R175, R175 ;  /* 0x000000af00af7308 */ /* 0x000eb00000000800 */
[----:B------:R-:W-:Y:S08]  /*66b0*/  MUFU.EX2 R178, R178 ;  /* 0x000000b200b27308 */ /* 0x000ff00000000800 */
[----:B------:R-:W-:Y:S08]  /*66c0*/  MUFU.EX2 R179, R179 ;  /* 0x000000b300b37308 */ /* 0x000ff00000000800 */
        /* <DEDUP_REMOVED lines=19> */
[----:B------:R-:W-:Y:S01]  /*6800*/  MUFU.EX2 R206, R206 ;  /* 0x000000ce00ce7308 */ /* 0x000fe20000000800 */
[----:B------:R-:W-:-:S02]  /*6810*/  WARPGROUP.DEPBAR.LE gsb0, 0x0 ;  /* 0x00008000000079c5 */ /* 0x000fc40000010000 */
[----:B0-----:R-:W-:-:S05]  /*6820*/  F2FP.BF16.F32.PACK_AB R153, R163, R162 ;  /* 0x000000a2a399723e */ /* 0x001fca00000010ff */
[----:B------:R-:W0:Y:S01]  /*6830*/  MUFU.EX2 R209, R209 ;  /* 0x000000d100d17308 */ /* 0x000e220000000800 */
[----:B-1----:R-:W-:Y:S01]  /*6840*/  F2FP.BF16.F32.PACK_AB R155, R167, R166 ;  /* 0x000000a6a79b723e */ /* 0x002fe200000010ff */
[----:B------:R-:W-:Y:S01]  /*6850*/  FADD.FTZ R162, R162, R159 ;  /* 0x0000009fa2a27221 */ /* 0x000fe20000010000 */
[----:B---3--:R-:W-:Y:S01]  /*6860*/  F2FP.BF16.F32.PACK_AB R152, R161, R160 ;  /* 0x000000a0a198723e */ /* 0x008fe200000010ff */
[----:B------:R-:W-:Y:S01]  /*6870*/  FADD.FTZ R160, R160, R211 ;  /* 0x000000d3a0a07221 */ /* 0x000fe20000010000 */
[----:B----4-:R-:W-:Y:S01]  /*6880*/  F2FP.BF16.F32.PACK_AB R154, R165, R164 ;  /* 0x000000a4a59a723e */ /* 0x010fe200000010ff */
[----:B------:R-:W-:Y:S02]  /*6890*/  FADD.FTZ R163, R163, R162 ;  /* 0x000000a2a3a37221 */ /* 0x000fe40000010000 */
[----:B------:R-:W1:Y:S01]  /*68a0*/  MUFU.EX2 R197, R197 ;  /* 0x000000c500c57308 */ /* 0x000e620000000800 */
[----:B------:R-:W-:Y:S01]  /*68b0*/  WARPGROUP.ARRIVE ;  /* 0x00000000000079c5 */ /* 0x000fe20000000000 */
[----:B------:R-:W-:Y:S01]  /*68c0*/  FADD.FTZ R161, R161, R160 ;  /* 0x000000a0a1a17221 */ /* 0x000fe20000010000 */
[----:B------:R-:W-:-:S03]  /*68d0*/  FADD.FTZ R166, R166, R163 ;  /* 0x000000a3a6a67221 */ /* 0x000fc60000010000 */
[----:B------:R-:W-:Y:S01]  /*68e0*/  FADD.FTZ R164, R164, R161 ;  /* 0x000000a1a4a47221 */ /* 0x000fe20000010000 */
[----:B------:R-:W-:Y:S01]  /*68f0*/  HGMMA.64x256x16.F32.BF16 R24, R152, gdesc[UR12].tnspB, R24, gsb0 ;  /* 0x43e0000c98187df0 */ /* 0x000fe20008001818 */
[----:B------:R-:W-:Y:S01]  /*6900*/  UIADD3 UR14, UR5, 0x100, URZ ;  /* 0x00000100050e7890 */ /* 0x000fe2000fffe03f */
[----:B------:R-:W-:Y:S01]  /*6910*/  FADD.FTZ R167, R167, R166 ;  /* 0x000000a6a7a77221 */ /* 0x000fe20000010000 */
[----:B------:R-:W-:Y:S01]  /*6920*/  UMOV UR15, 0x40000040 ;  /* 0x40000040000f7882 */ /* 0x000fe20000000000 */
[----:B------:R-:W-:Y:S01]  /*6930*/  FADD.FTZ R165, R165, R164 ;  /* 0x000000a4a5a57221 */ /* 0x000fe20000010000 */
[----:B------:R-:W-:Y:S02]  /*6940*/  WARPGROUP.DEPBAR.LE gsb0, 0x0 ;  /* 0x00008000000079c5 */ /* 0x000fe40000010000 */
[----:B-----5:R-:W-:Y:S01]  /*6950*/  F2FP.BF16.F32.PACK_AB R153, R171, R170 ;  /* 0x000000aaab99723e */ /* 0x020fe200000010ff */
[----:B------:R-:W-:Y:S01]  /*6960*/  FADD.FTZ R170, R170, R167 ;  /* 0x000000a7aaaa7221 */ /* 0x000fe20000010000 */
[----:B--2---:R-:W-:Y:S01]  /*6970*/  F2FP.BF16.F32.PACK_AB R152, R169, R168 ;  /* 0x000000a8a998723e */ /* 0x004fe200000010ff */
        /* <DEDUP_REMOVED lines=9> */
[----:B------:R-:W-:-:S06]  /*6a10*/  FADD.FTZ R173, R173, R172 ;  /* 0x000000acadad7221 */ /* 0x000fcc0000010000 */
        /* <DEDUP_REMOVED lines=42> */
[----:B0-----:R-:W-:Y:S01]  /*6cc0*/  F2FP.BF16.F32.PACK_AB R154, R209, R206 ;  /* 0x000000ced19a723e */ /* 0x001fe200000010ff */
[----:B------:R-:W-:Y:S01]  /*6cd0*/  FADD.FTZ R193, R193, R192 ;  /* 0x000000c0c1c17221 */ /* 0x000fe20000010000 */
[----:B-1----:R-:W-:Y:S01]  /*6ce0*/  F2FP.BF16.F32.PACK_AB R155, R197, R198 ;  /* 0x000000c6c59b723e */ /* 0x002fe200000010ff */
[----:B------:R-:W-:Y:S01]  /*6cf0*/  FADD.FTZ R195, R195, R194 ;  /* 0x000000c2c3c37221 */ /* 0x000fe20000010000 */
[----:B------:R-:W-:-:S02]  /*6d00*/  IMAD.MOV.U32 R205, RZ, RZ, R156 ;  /* 0x000000ffffcd7224 */ /* 0x000fc400078e009c */
[----:B------:R-:W-:Y:S01]  /*6d10*/  FADD.FTZ R0, R206, R193 ;  /* 0x000000c1ce007221 */ /* 0x000fe20000010000 */
[----:B------:R-:W-:Y:S01]  /*6d20*/  WARPGROUP.ARRIVE ;  /* 0x00000000000079c5 */ /* 0x000fe20000000000 */
[----:B------:R-:W-:Y:S02]  /*6d30*/  FADD.FTZ R12, R198, R195 ;  /* 0x000000c3c60c7221 */ /* 0x000fe40000010000 */
[----:B------:R-:W-:Y:S02]  /*6d40*/  FADD.FTZ R0, R209, R0 ;  /* 0x00000000d1007221 */ /* 0x000fe40000010000 */
[----:B------:R-:W-:-:S07]  /*6d50*/  FADD.FTZ R12, R197, R12 ;  /* 0x0000000cc50c7221 */ /* 0x000fce0000010000 */
[----:B------:R-:W-:Y:S03]  /*6d60*/  HGMMA.64x256x16.F32.BF16 R24, R152, gdesc[UR12].tnspB, R24, gsb0 ;  /* 0x43e0000c98187df0 */ /* 0x000fe60008001818 */
[----:B------:R-:W-:Y:S02]  /*6d70*/  WARPGROUP.DEPBAR.LE gsb0, 0x0 ;  /* 0x00008000000079c5 */ /* 0x000fe40000010000 */
[----:B------:R1:W-:Y:S01]  /*6d80*/  @!P2 SYNCS.ARRIVE.TRANS64.RED.A1T0 RZ, [R157+URZ], RZ ;  /* 0x000000ff9dffa9a7 */ /* 0x0003e2000810043f */
[----:B------:R-:W-:Y:S05]  /*6d90*/  @P3 BRA `(.L_x_13282) ;  /* 0xffffffd000ec3947 */ /* 0x000fea000383ffff */
.L_x_13273:
[----:B------:R-:W-:-:S13]  /*6da0*/  R2UR UR5, R200 ;  /* 0x00000000c80572ca */ /* 0x000fda00000e0000 */
[----:B------:R-:W-:-:S06]  /*6db0*/  UISETP.GE.AND UP0, UPT, UR7, UR5, UPT ;  /* 0x000000050700728c */ /* 0x000fcc000bf06270 */
[----:B------:R-:W-:-:S13]  /*6dc0*/  PLOP3.LUT P1, PT, PT, PT, UP0, 0x80, 0x0 ;  /* 0x000000000000781c */ /* 0x000fda0003f2f008 */
[----:B------:R-:W-:Y:S05]  /*6dd0*/  @!P1 BRA `(.L_x_13283) ;  /* 0x0000002000b09947 */ /* 0x000fea0003800000 */
[----:B------:R-:W-:Y:S02]  /*6de0*/  IMAD.MOV.U32 R209, RZ, RZ, R156 ;  /* 0x000000ffffd17224 */ /* 0x000fe400078e009c */
[----:B------:R-:W-:-:S07]  /*6df0*/  IMAD.MOV.U32 R13, RZ, RZ, R201 ;  /* 0x000000ffff0d7224 */ /* 0x000fce00078e00c9 */
.L_x_13292:
[----:B------:R-:W-:-:S04]  /*6e00*/  UIADD3 UR4, UR4, 0x1, URZ ;  /* 0x0000000104047890 */ /* 0x000fc8000fffe03f */
[----:B------:R-:W-:-:S04]  /*6e10*/  UISETP.NE.AND UP0, UPT, UR4, 0x2, UPT ;  /* 0x000000020400788c */ /* 0x000fc8000bf05270 */
[----:B------:R-:W-:Y:S02]  /*6e20*/  USEL UR5, URZ, 0x1, UP0 ;  /* 0x000000013f057887 */ /* 0x000fe40008000000 */
[----:B------:R-:W-:Y:S02]  /*6e30*/  USEL UR4, UR4, URZ, UP0 ;  /* 0x0000003f04047287 */ /* 0x000fe40008000000 */
[----:B------:R-:W-:Y:S01]  /*6e40*/  ULOP3.LUT UR60, UR60, UR5, URZ, 0x3c, !UPT ;  /* 0x000000053c3c7292 */ /* 0x000fe2000f8e3c3f */
[----:B--2---:R-:W-:Y:S11]  /*6e50*/  @!P0 BRA `(.L_x_13284) ;  /* 0x0000000000048947 */ /* 0x004ff60003800000 */
[----:B------:R-:W-:Y:S01]  /*6e60*/  BPT.TRAP 0x1 ;  /* 0x000000040000795c */ /* 0x000fe20000300000 */
.L_x_13284:
[----:B------:R-:W-:Y:S01]  /*6e70*/  R2UR UR5, R22 ;  /* 0x00000000160572ca */ /* 0x000fe200000e0000 */
[----:B------:R-:W-:-:S05]  /*6e80*/  IMAD.U32 R23, RZ, RZ, UR60 ;  /* 0x0000003cff177e24 */ /* 0x000fca000f8e00ff */
[----:B------:R-:W-:-:S07]  /*6e90*/  SHF.L.U32 R23, R23, 0x1f, RZ ;  /* 0x0000001f17177819 */ /* 0x000fce00000006ff */
[----:B------:R-:W-:-:S09]  /*6ea0*/  ULEA UR6, UR4, UR5, 0x3 ;  /* 0x0000000504067291 */ /* 0x000fd2000f8e183f */
[----:B------:R2:W3:Y:S01]  /*6eb0*/  SYNCS.PHASECHK.TRANS64.TRYWAIT P1, [UR6+0x32430], R23 ;  /* 0x03243017ff0075a7 */ /* 0x0004e20008020146 */
[----:B------:R-:W-:Y:S05]  /*6ec0*/  @!P0 BRA `(.L_x_13285) ;  /* 0x0000000000048947 */ /* 0x000fea0003800000 */
[----:B------:R-:W-:Y:S01]  /*6ed0*/  BPT.TRAP 0x1 ;  /* 0x000000040000795c */ /* 0x000fe20000300000 */
.L_x_13285:
[----:B---3--:R-:W-:Y:S05]  /*6ee0*/  @P1 BRA `(.L_x_13286) ;  /* 0x0000000000081947 */ /* 0x008fea0003800000 */
[----:B------:R-:W3:Y:S02]  /*6ef0*/  SYNCS.PHASECHK.TRANS64.TRYWAIT P1, [UR6+0x32430], R23 ;  /* 0x03243017ff0075a7 */ /* 0x000ee40008020146 */
[----:B---3--:R-:W-:Y:S05]  /*6f00*/  @!P1 BRA `(.L_x_13287) ;  /* 0x0000009c00dc9947 */ /* 0x008fea0003800000 */
.L_x_13286:
[----:B------:R-:W-:Y:S01]  /*6f10*/  R2UR UR5, R21 ;  /* 0x00000000150572ca */ /* 0x000fe200000e0000 */
[----:B01-3--:R-:W-:Y:S01]  /*6f20*/  WARPGROUP.ARRIVE ;  /* 0x00000000000079c5 */ /* 0x00bfe20000000000 */
[----:B------:R-:W-:Y:S01]  /*6f30*/  R2UR UR56, R18 ;  /* 0x00000000123872ca */ /* 0x000fe200000e0000 */
[----:B------:R-:W-:Y:S01]  /*6f40*/  UMOV UR59, 0x40000040 ;  /* 0x40000040003b7882 */ /* 0x000fe20000000000 */
[----:B------:R-:W-:-:S09]  /*6f50*/  R2UR UR57, R19 ;  /* 0x00000000133972ca */ /* 0x000fd200000e0000 */
[----:B------:R-:W-:-:S07]  /*6f60*/  UIMAD UR5, UR4, 0x300, UR5 ;  /* 0x00000300040578a4 */ /* 0x000fce000f8e0205 */
[----:B------:R-:W-:Y:S02]  /*6f70*/  UMOV UR58, UR5 ;  /* 0x00000005003a7c82 */ /* 0x000fe40008000000 */
        /* <DEDUP_REMOVED lines=25> */
.L_x_13288:
[----:B------:R0:W1:Y:S01]  /*7110*/  SYNCS.PHASECHK.TRANS64.TRYWAIT P1, [UR6+0x32450], R23 ;  /* 0x03245017ff0075a7 */ /* 0x0000620008020146 */
[----:B------:R-:W-:Y:S05]  /*7120*/  @!P0 BRA `(.L_x_13289) ;  /* 0x0000000000048947 */ /* 0x000fea0003800000 */
[----:B------:R-:W-:Y:S01]  /*7130*/  BPT.TRAP 0x1 ;  /* 0x000000040000795c */ /* 0x000fe20000300000 */
.L_x_13289:
[----:B-1----:R-:W-:Y:S05]  /*7140*/  @P1 BRA `(.L_x_13290) ;  /* 0x0000000000081947 */ /* 0x002fea0003800000 */
[----:B------:R-:W1:Y:S02]  /*7150*/  SYNCS.PHASECHK.TRANS64.TRYWAIT P1, [UR6+0x32450], R23 ;  /* 0x03245017ff0075a7 */ /* 0x000e640008020146 */
[----:B-1----:R-:W-:Y:S05]  /*7160*/  @!P1 BRA `(.L_x_13291) ;  /* 0x0000009c005c9947 */ /* 0x002fea0003800000 */
.L_x_13290:
        /* <DEDUP_REMOVED lines=50> */
[----:B------:R-:W-:-:S13]  /*7490*/  R2UR UR5, R20 ;  /* 0x00000000140572ca */ /* 0x000fda00000e0000 */
[----:B------:R-:W-:Y:S01]  /*74a0*/  UIMAD UR6, UR4, 0xc00, UR5 ;  /* 0x00000c00040678a4 */ /* 0x000fe2000f8e0205 */
[----:B------:R-:W-:-:S13]  /*74b0*/  R2UR UR5, R200 ;  /* 0x00000000c80572ca */ /* 0x000fda00000e0000 */
[----:B------:R-:W-:Y:S02]  /*74c0*/  UISETP.GT.AND UP0, UPT, UR7, UR5, UPT ;  /* 0x000000050700728c */ /* 0x000fe4000bf04270 */
[----:B------:R-:W-:-:S04]  /*74d0*/  UIADD3 UR7, UR7, -0x1, URZ ;  /* 0xffffffff07077890 */ /* 0x000fc8000fffe03f */
[----:B------:R-:W-:Y:S01]  /*74e0*/  PLOP3.LUT P1, PT, PT, PT, UP0, 0x80, 0x0 ;  /* 0x000000000000781c */ /* 0x000fe20003f2f008 */
[----:B------:R-:W-:Y:S02]  /*74f0*/  WARPGROUP.DEPBAR.LE gsb0, 0x0 ;  /* 0x00008000000079c5 */ /* 0x000fe40000010000 */
[----:B------:R-:W-:-:S06]  /*7500*/  WARPGROUP.ARRIVE ;  /* 0x00000000000079c5 */ /* 0x000fcc0000000000 */
[----:B------:R-:W-:Y:S01]  /*7510*/  HGMMA.64x96x16.F32.BF16 R152, gdesc[UR8], R152, gsb0 ;  /* 0x01600000089879f0 */ /* 0x000fe20008001898 */
[----:B------:R-:W-:Y:S02]  /*7520*/  ULDC UR10, c[0x0][0xa80] ;  /* 0x0002a000000a7ab9 */ /* 0x000fe40000000800 */
        /* <DEDUP_REMOVED lines=40> */
[----:B0-2---:R-:W-:-:S04]  /*77b0*/  FMNMX.FTZ R23, R153, R204, !PT ;  /* 0x000000cc99177209 */ /* 0x005fc80007810000 */
        /* <DEDUP_REMOVED lines=46> */
[----:B------:R-:W-:Y:S02]  /*7aa0*/  FMNMX.FTZ R204, R199, R204, !PT ;  /* 0x000000ccc7cc7209 */ /* 0x000fe40007810000 */
[----:B0-----:R-:W-:-:S03]  /*7ab0*/  FMNMX.FTZ R23, R206, R201, !PT ;  /* 0x000000c9ce177209 */ /* 0x001fc60007810000 */
[----:B------:R-:W0:Y:S04]  /*7ac0*/  SHFL.BFLY PT, R201, R204, 0x2, 0x1f ;  /* 0x0c401f00ccc97f89 */ /* 0x000e2800000e0000 */
[----:B------:R-:W1:Y:S01]  /*7ad0*/  SHFL.BFLY PT, R208, R23, 0x1, 0x1f ;  /* 0x0c201f0017d07f89 */ /* 0x000e6200000e0000 */
[----:B0-----:R-:W-:Y:S02]  /*7ae0*/  FMNMX.FTZ R205, R204, R201, !PT ;  /* 0x000000c9cccd7209 */ /* 0x001fe40007810000 */
[----:B-1----:R-:W-:-:S03]  /*7af0*/  FMNMX.FTZ R201, R23, R208, !PT ;  /* 0x000000d017c97209 */ /* 0x002fc60007810000 */
[----:B------:R-:W0:Y:S02]  /*7b00*/  SHFL.BFLY PT, R206, R205, 0x1, 0x1f ;  /* 0x0c201f00cdce7f89 */ /* 0x000e2400000e0000 */
[C---:B------:R-:W-:Y:S01]  /*7b10*/  FMUL.FTZ R207, R201.reuse, UR10 ;  /* 0x0000000ac9cf7c20 */ /* 0x040fe20008410000 */
[----:B------:R-:W-:-:S03]  /*7b20*/  FADD.FTZ R13, -R201, R13 ;  /* 0x0000000dc90d7221 */ /* 0x000fc60000010100 */
[--C-:B------:R-:W-:Y:S01]  /*7b30*/  FFMA.FTZ R23, R153, UR10, -R207.reuse ;  /* 0x0000000a99177c23 */ /* 0x100fe200080108cf */
[--C-:B------:R-:W-:Y:S01]  /*7b40*/  FFMA.FTZ R153, R156, UR10, -R207.reuse ;  /* 0x0000000a9c997c23 */ /* 0x100fe200080108cf */
[--C-:B------:R-:W-:Y:S01]  /*7b50*/  FFMA.FTZ R208, R152, UR10, -R207.reuse ;  /* 0x0000000a98d07c23 */ /* 0x100fe200080108cf */
[----:B------:R-:W-:Y:S01]  /*7b60*/  FMUL.FTZ R13, R13, UR10 ;  /* 0x0000000a0d0d7c20 */ /* 0x000fe20008410000 */
        /* <DEDUP_REMOVED lines=12> */
[----:B0-----:R-:W-:Y:S01]  /*7c30*/  FMNMX.FTZ R156, R205, R206, !PT ;  /* 0x000000cecd9c7209 */ /* 0x001fe20007810000 */
[--C-:B------:R-:W-:Y:S01]  /*7c40*/  FFMA.FTZ R206, R157, UR10, -R207.reuse ;  /* 0x0000000a9dce7c23 */ /* 0x100fe200080108cf */
[--C-:B------:R-:W-:Y:S01]  /*7c50*/  FFMA.FTZ R180, R180, UR10, -R207.reuse ;  /* 0x0000000ab4b47c23 */ /* 0x100fe200080108cf */
[--C-:B------:R-:W-:Y:S01]  /*7c60*/  FFMA.FTZ R181, R181, UR10, -R207.reuse ;  /* 0x0000000ab5b57c23 */ /* 0x100fe200080108cf */
[----:B------:R-:W-:Y:S01]  /*7c70*/  FFMA.FTZ R184, R184, UR10, -R207 ;  /* 0x0000000ab8b87c23 */ /* 0x000fe200080108cf */
[C---:B------:R-:W-:Y:S01]  /*7c80*/  FADD.FTZ R152, -R156.reuse, R209 ;  /* 0x000000d19c987221 */ /* 0x040fe20000010100 */
[----:B------:R-:W-:Y:S01]  /*7c90*/  FMUL.FTZ R211, R156, UR10 ;  /* 0x0000000a9cd37c20 */ /* 0x000fe20008410000 */
[----:B------:R-:W-:Y:S01]  /*7ca0*/  MUFU.EX2 R23, R23 ;  /* 0x0000001700177308 */ /* 0x000fe20000000800 */
[----:B------:R-:W-:Y:S01]  /*7cb0*/  FFMA.FTZ R185, R185, UR10, -R207 ;  /* 0x0000000ab9b97c23 */ /* 0x000fe200080108cf */
[----:B------:R-:W-:Y:S01]  /*7cc0*/  FMUL.FTZ R157, R152, UR10 ;  /* 0x0000000a989d7c20 */ /* 0x000fe20008410000 */
[----:B------:R-:W-:-:S02]  /*7cd0*/  @!P2 VIADD R152, R210, 0x32440 ;  /* 0x00032440d298a836 */ /* 0x000fc40000000000 */
[--C-:B-1----:R-:W-:Y:S01]  /*7ce0*/  FFMA.FTZ R208, R154, UR10, -R211.reuse ;  /* 0x0000000a9ad07c23 */ /* 0x102fe200080108d3 */
[--C-:B------:R-:W-:Y:S01]  /*7cf0*/  FFMA.FTZ R209, R155, UR10, -R211.reuse ;  /* 0x0000000a9bd17c23 */ /* 0x100fe200080108d3 */
[--C-:B------:R-:W-:Y:S01]  /*7d00*/  FFMA.FTZ R158, R158, UR10, -R211.reuse ;  /* 0x0000000a9e9e7c23 */ /* 0x100fe200080108d3 */
[--C-:B------:R-:W-:Y:S01]  /*7d10*/  FFMA.FTZ R159, R159, UR10, -R211.reuse ;  /* 0x0000000a9f9f7c23 */ /* 0x100fe200080108d3 */
[----:B------:R-:W-:Y:S01]  /*7d20*/  @!P2 PRMT R152, RZ, 0x654, R152 ;  /* 0x00000654ff98a816 */ /* 0x000fe20000000098 */
[----:B------:R3:W-:Y:S06]  /*7d30*/  BAR.ARV R202, 0x100 ;  /* 0x000400ca0000751d */ /* 0x0007ec0000002000 */
[----:B------:R0:W-:Y:S01]  /*7d40*/  @!P2 SYNCS.ARRIVE.TRANS64.RED.A1T0 RZ, [R152+URZ], RZ ;  /* 0x000000ff98ffa9a7 */ /* 0x0001e2000810043f */
[----:B------:R-:W1:Y:S01]  /*7d50*/  MUFU.EX2 R157, R157 ;  /* 0x0000009d009d7308 */ /* 0x000e620000000800 */
[-C--:B--2---:R-:W-:Y:S01]  /*7d60*/  FMUL.FTZ R24, R24, R13.reuse ;  /* 0x0000000d18187220 */ /* 0x084fe20000410000 */
        /* <DEDUP_REMOVED lines=133> */
[----:B0-----:R-:W-:Y:S01]  /*85c0*/  F2FP.BF16.F32.PACK_AB R152, R23, R204 ;  /* 0x000000cc1798723e */ /* 0x001fe200000010ff */
[--C-:B------:R-:W-:Y:S01]  /*85d0*/  FFMA.FTZ R162, R162, UR10, -R211.reuse ;  /* 0x0000000aa2a27c23 */ /* 0x100fe200080108d3 */
[----:B--2---:R-:W-:Y:S01]  /*85e0*/  F2FP.BF16.F32.PACK_AB R154, R206, R205 ;  /* 0x000000cdce9a723e */ /* 0x004fe200000010ff */
        /* <DEDUP_REMOVED lines=15> */
[--C-:B------:R-:W-:Y:S01]  /*86e0*/  FFMA.FTZ R188, R188, UR10, -R207.reuse ;  /* 0x0000000abcbc7c23 */ /* 0x100fe200080108cf */
[----:B------:R-:W-:Y:S01]  /*86f0*/  FFMA.FTZ R189, R189, UR10, -R207 ;  /* 0x0000000abdbd7c23 */ /* 0x000fe200080108cf */
[--C-:B------:R-:W-:Y:S01]  /*8700*/  FFMA.FTZ R186, R186, UR10, -R211.reuse ;  /* 0x0000000ababa7c23 */ /* 0x100fe200080108d3 */
[----:B------:R-:W0:Y:S01]  /*8710*/  MUFU.EX2 R161, R161 ;  /* 0x000000a100a17308 */ /* 0x000e220000000800 */
[--C-:B------:R-:W-:Y:S01]  /*8720*/  FFMA.FTZ R187, R187, UR10, -R211.reuse ;  /* 0x0000000abbbb7c23 */ /* 0x100fe200080108d3 */
[--C-:B------:R-:W-:Y:S01]  /*8730*/  FFMA.FTZ R190, R190, UR10, -R211.reuse ;  /* 0x0000000abebe7c23 */ /* 0x100fe200080108d3 */
[----:B------:R-:W-:Y:S01]  /*8740*/  FFMA.FTZ R191, R191, UR10, -R211 ;  /* 0x0000000abfbf7c23 */ /* 0x000fe200080108d3 */
[--C-:B------:R-:W-:Y:S01]  /*8750*/  FFMA.FTZ R192, R192, UR10, -R207.reuse ;  /* 0x0000000ac0c07c23 */ /* 0x100fe200080108cf */
[--C-:B------:R-:W-:Y:S01]  /*8760*/  FFMA.FTZ R193, R193, UR10, -R207.reuse ;  /* 0x0000000ac1c17c23 */ /* 0x100fe200080108cf */
[--C-:B------:R-:W-:Y:S01]  /*8770*/  FFMA.FTZ R196, R196, UR10, -R207.reuse ;  /* 0x0000000ac4c47c23 */ /* 0x100fe200080108cf */
[----:B------:R-:W-:Y:S01]  /*8780*/  FFMA.FTZ R197, R197, UR10, -R207 ;  /* 0x0000000ac5c57c23 */ /* 0x000fe200080108cf */
[----:B------:R-:W-:Y:S01]  /*8790*/  MUFU.EX2 R164, R164 ;  /* 0x000000a400a47308 */ /* 0x000fe20000000800 */
[--C-:B------:R-:W-:Y:S01]  /*87a0*/  FFMA.FTZ R194, R194, UR10, -R211.reuse ;  /* 0x0000000ac2c27c23 */ /* 0x100fe200080108d3 */
[----:B------:R-:W-:Y:S01]  /*87b0*/  WARPGROUP.ARRIVE ;  /* 0x00000000000079c5 */ /* 0x000fe20000000000 */
[--C-:B------:R-:W-:Y:S01]  /*87c0*/  FFMA.FTZ R195, R195, UR10, -R211.reuse ;  /* 0x0000000ac3c37c23 */ /* 0x100fe200080108d3 */
[--C-:B------:R-:W-:Y:S01]  /*87d0*/  FFMA.FTZ R198, R198, UR10, -R211.reuse ;  /* 0x0000000ac6c67c23 */ /* 0x100fe200080108d3 */
[----:B------:R-:W-:Y:S01]  /*87e0*/  FFMA.FTZ R199, R199, UR10, -R211 ;  /* 0x0000000ac7c77c23 */ /* 0x000fe200080108d3 */
[----:B------:R-:W-:Y:S01]  /*87f0*/  FFMA.FTZ R0, R13, R0, R204 ;  /* 0x000000000d007223 */ /* 0x000fe200000100cc */
[----:B------:R-:W-:Y:S01]  /*8800*/  FFMA.FTZ R12, R157, R12, R208 ;  /* 0x0000000c9d0c7223 */ /* 0x000fe200000100d0 */
[----:B------:R-:W-:Y:S01]  /*8810*/  HGMMA.64x256x16.F32.BF16 R24, R152, gdesc[UR12].tnspB, R24, gsb0 ;  /* 0x43e0000c98187df0 */ /* 0x000fe20008001818 */
[----:B------:R-:W1:Y:S01]  /*8820*/  MUFU.EX2 R165, R165 ;  /* 0x000000a500a57308 */ /* 0x000e620000000800 */
[----:B------:R-:W-:Y:S01]  /*8830*/  UIADD3 UR14, UR6, 0x80, URZ ;  /* 0x00000080060e7890 */ /* 0x000fe2000fffe03f */
[----:B------:R-:W-:Y:S01]  /*8840*/  FADD.FTZ R0, R23, R0 ;  /* 0x0000000017007221 */ /* 0x000fe20000010000 */
[----:B------:R-:W-:Y:S01]  /*8850*/  UMOV UR15, 0x40000040 ;  /* 0x40000040000f7882 */ /* 0x000fe20000000000 */
[----:B------:R-:W-:Y:S01]  /*8860*/  FADD.FTZ R209, R209, R12 ;  /* 0x0000000cd1d17221 */ /* 0x000fe20000010000 */
[----:B------:R-:W-:-:S02]  /*8870*/  @!P2 VIADD R210, R210, 0x32460 ;  /* 0x00032460d2d2a836 */ /* 0x000fc40000000000 */
[----:B------:R-:W-:Y:S01]  /*8880*/  FADD.FTZ R205, R205, R0 ;  /* 0x00000000cdcd7221 */ /* 0x000fe20000010000 */
[----:B------:R-:W-:Y:S01]  /*8890*/  IMAD.MOV.U32 R13, RZ, RZ, R201 ;  /* 0x000000ffff0d7224 */ /* 0x000fe200078e00c9 */
[----:B------:R-:W-:Y:S01]  /*88a0*/  MUFU.EX2 R162, R162 ;  /* 0x000000a200a27308 */ /* 0x000fe20000000800 */
[----:B------:R-:W-:Y:S01]  /*88b0*/  FADD.FTZ R158, R158, R209 ;  /* 0x000000d19e9e7221 */ /* 0x000fe20000010000 */
[----:B------:R-:W-:Y:S01]  /*88c0*/  FADD.FTZ R205, R206, R205 ;  /* 0x000000cdcecd7221 */ /* 0x000fe20000010000 */
[----:B------:R-:W-:Y:S01]  /*88d0*/  @!P2 PRMT R210, RZ, 0x654, R210 ;  /* 0x00000654ffd2a816 */ /* 0x000fe200000000d2 */
[----:B------:R-:W-:Y:S02]  /*88e0*/  IMAD.MOV.U32 R209, RZ, RZ, R156 ;  /* 0x000000ffffd17224 */ /* 0x000fe400078e009c */
[----:B------:R-:W-:Y:S02]  /*88f0*/  FADD.FTZ R159, R159, R158 ;  /* 0x0000009e9f9f7221 */ /* 0x000fe40000010000 */
[----:B------:R-:W2:Y:S08]  /*8900*/  MUFU.EX2 R163, R163 ;  /* 0x000000a300a37308 */ /* 0x000eb00000000800 */
[----:B------:R-:W-:Y:S08]  /*8910*/  MUFU.EX2 R166, R166 ;  /* 0x000000a600a67308 */ /* 0x000ff00000000800 */
[----:B------:R-:W4:Y:S08]  /*8920*/  MUFU.EX2 R167, R167 ;  /* 0x000000a700a77308 */ /* 0x000f300000000800 */
[----:B------:R-:W-:Y:S08]  /*8930*/  MUFU.EX2 R168, R168 ;  /* 0x000000a800a87308 */ /* 0x000ff00000000800 */
[----:B------:R-:W5:Y:S08]  /*8940*/  MUFU.EX2 R169, R169 ;  /* 0x000000a900a97308 */ /* 0x000f700000000800 */
[----:B------:R-:W-:Y:S08]  /*8950*/  MUFU.EX2 R172, R172 ;  /* 0x000000ac00ac7308 */ /* 0x000ff00000000800 */
[----:B------:R-:W3:Y:S08]  /*8960*/  MUFU.EX2 R173, R173 ;  /* 0x000000ad00ad7308 */ /* 0x000ef00000000800 */
        /* <DEDUP_REMOVED lines=24> */
[----:B------:R-:W-:Y:S01]  /*8af0*/  MUFU.EX2 R194, R194 ;  /* 0x000000c200c27308 */ /* 0x000fe20000000800 */
[----:B------:R-:W-:-:S02]  /*8b00*/  WARPGROUP.DEPBAR.LE gsb0, 0x0 ;  /* 0x00008000000079c5 */ /* 0x000fc40000010000 */
[----:B0-----:R-:W-:-:S05]  /*8b10*/  F2FP.BF16.F32.PACK_AB R152, R161, R160 ;  /* 0x000000a0a198723e */ /* 0x001fca00000010ff */
[----:B------:R-:W0:Y:S01]  /*8b20*/  MUFU.EX2 R195, R195 ;  /* 0x000000c300c37308 */ /* 0x000e220000000800 */
[----:B-1----:R-:W-:Y:S01]  /*8b30*/  F2FP.BF16.F32.PACK_AB R154, R165, R164 ;  /* 0x000000a4a59a723e */ /* 0x002fe200000010ff */
[----:B------:R-:W-:Y:S01]  /*8b40*/  FADD.FTZ R160, R160, R205 ;  /* 0x000000cda0a07221 */ /* 0x000fe20000010000 */
[----:B--2---:R-:W-:Y:S01]  /*8b50*/  F2FP.BF16.F32.PACK_AB R153, R163, R162 ;  /* 0x000000a2a399723e */ /* 0x004fe200000010ff */
[----:B------:R-:W-:Y:S01]  /*8b60*/  FADD.FTZ R162, R162, R159 ;  /* 0x0000009fa2a27221 */ /* 0x000fe20000010000 */
[----:B----4-:R-:W-:Y:S01]  /*8b70*/  F2FP.BF16.F32.PACK_AB R155, R167, R166 ;  /* 0x000000a6a79b723e */ /* 0x010fe200000010ff */
        /* <DEDUP_REMOVED lines=8> */
[----:B------:R-:W1:Y:S01]  /*8c00*/  MUFU.EX2 R199, R199 ;  /* 0x000000c700c77308 */ /* 0x000e620000000800 */
[----:B------:R-:W-:Y:S01]  /*8c10*/  UMOV UR15, 0x40000040 ;  /* 0x40000040000f7882 */ /* 0x000fe20000000000 */
[----:B------:R-:W-:Y:S01]  /*8c20*/  FADD.FTZ R165, R165, R164 ;  /* 0x000000a4a5a57221 */ /* 0x000fe20000010000 */
[----:B------:R-:W-:Y:S01]  /*8c30*/  FADD.FTZ R167, R167, R166 ;  /* 0x000000a6a7a77221 */ /* 0x000fe20000010000 */
[----:B------:R-:W-:Y:S02]  /*8c40*/  WARPGROUP.DEPBAR.LE gsb0, 0x0 ;  /* 0x00008000000079c5 */ /* 0x000fe40000010000 */
[----:B-----5:R-:W-:Y:S01]  /*8c50*/  F2FP.BF16.F32.PACK_AB R152, R169, R168 ;  /* 0x000000a8a998723e */ /* 0x020fe200000010ff */
[----:B------:R-:W-:Y:S01]  /*8c60*/  FADD.FTZ R168, R168, R165 ;  /* 0x000000a5a8a87221 */ /* 0x000fe20000010000 */
[----:B---3--:R-:W-:-:S02]  /*8c70*/  F2FP.BF16.F32.PACK_AB R154, R173, R172 ;  /* 0x000000acad9a723e */ /* 0x008fc400000010ff */
[----:B------:R-:W-:Y:S01]  /*8c80*/  F2FP.BF16.F32.PACK_AB R153, R171, R170 ;  /* 0x000000aaab99723e */ /* 0x000fe200000010ff */
[----:B------:R-:W-:Y:S01]  /*8c90*/  FADD.FTZ R170, R170, R167 ;  /* 0x000000a7aaaa7221 */ /* 0x000fe20000010000 */
[----:B------:R-:W-:Y:S01]  /*8ca0*/  F2FP.BF16.F32.PACK_AB R155, R175, R174 ;  /* 0x000000aeaf9b723e */ /* 0x000fe200000010ff */
[----:B------:R-:W-:Y:S02]  /*8cb0*/  FADD.FTZ R169, R169, R168 ;  /* 0x000000a8a9a97221 */ /* 0x000fe40000010000 */
[----:B------:R-:W-:Y:S01]  /*8cc0*/  FADD.FTZ R171, R171, R170 ;  /* 0x000000aaabab7221 */ /* 0x000fe20000010000 */
[----:B------:R-:W-:Y:S01]  /*8cd0*/  WARPGROUP.ARRIVE ;  /* 0x00000000000079c5 */ /* 0x000fe20000000000 */
[----:B------:R-:W-:Y:S02]  /*8ce0*/  FADD.FTZ R172, R172, R169 ;  /* 0x000000a9acac7221 */ /* 0x000fe40000010000 */
[----:B------:R-:W-:Y:S02]  /*8cf0*/  FADD.FTZ R174, R174, R171 ;  /* 0x000000abaeae7221 */ /* 0x000fe40000010000 */
[----:B------:R-:W-:-:S05]  /*8d00*/  FADD.FTZ R173, R173, R172 ;  /* 0x000000acadad7221 */ /* 0x000fca0000010000 */
[----:B------:R-:W-:Y:S01]  /*8d10*/  HGMMA.64x256x16.F32.BF16 R24, R152, gdesc[UR12].tnspB, R24, gsb0 ;  /* 0x43e0000c98187df0 */ /* 0x000fe20008001818 */
[----:B------:R-:W-:Y:S01]  /*8d20*/  UIADD3 UR14, UR6, 0x180, URZ ;  /* 0x00000180060e7890 */ /* 0x000fe2000fffe03f */
[----:B------:R-:W-:Y:S01]  /*8d30*/  FADD.FTZ R175, R175, R174 ;  /* 0x000000aeafaf7221 */ /* 0x000fe20000010000 */
[----:B------:R-:W-:Y:S01]  /*8d40*/  UMOV UR15, 0x40000040 ;  /* 0x40000040000f7882 */ /* 0x000fe20000000000 */
[----:B------:R-:W-:Y:S02]  /*8d50*/  WARPGROUP.DEPBAR.LE gsb0, 0x0 ;  /* 0x00008000000079c5 */ /* 0x000fe40000010000 */
[----:B------:R-:W-:Y:S01]  /*8d60*/  F2FP.BF16.F32.PACK_AB R152, R177, R176 ;  /* 0x000000b0b198723e */ /* 0x000fe200000010ff */
[----:B------:R-:W-:Y:S01]  /*8d70*/  FADD.FTZ R176, R176, R173 ;  /* 0x000000adb0b07221 */ /* 0x000fe20000010000 */
[----:B------:R-:W-:Y:S02]  /*8d80*/  F2FP.BF16.F32.PACK_AB R154, R181, R180 ;  /* 0x000000b4b59a723e */ /* 0x000fe400000010ff */
        /* <DEDUP_REMOVED lines=11> */
[----:B------:R-:W-:Y:S01]  /*8e40*/  FADD.FTZ R183, R183, R182 ;  /* 0x000000b6b7b77221 */ /* 0x000fe20000010000 */
[----:B------:R-:W-:Y:S01]  /*8e50*/  UMOV UR15, 0x40000040 ;  /* 0x40000040000f7882 */ /* 0x000fe20000000000 */
[----:B------:R-:W-:Y:S01]  /*8e60*/  UIADD3 UR6, UR6, 0x280, URZ ;  /* 0x0000028006067890 */ /* 0x000fe2000fffe03f */
        /* <DEDUP_REMOVED lines=16> */
[----:B------:R-:W-:Y:S01]  /*8f70*/  FADD.FTZ R191, R191, R190 ;  /* 0x000000bebfbf7221 */ /* 0x000fe20000010000 */
[----:B------:R-:W-:Y:S02]  /*8f80*/  WARPGROUP.DEPBAR.LE gsb0, 0x0 ;  /* 0x00008000000079c5 */ /* 0x000fe40000010000 */
[----:B------:R-:W-:Y:S01]  /*8f90*/  F2FP.BF16.F32.PACK_AB R152, R193, R192 ;  /* 0x000000c0c198723e */ /* 0x000fe200000010ff */
[----:B------:R-:W-:Y:S01]  /*8fa0*/  FADD.FTZ R192, R192, R189 ;  /* 0x000000bdc0c07221 */ /* 0x000fe20000010000 */
[----:B------:R-:W-:Y:S02]  /*8fb0*/  F2FP.BF16.F32.PACK_AB R154, R197, R196 ;  /* 0x000000c4c59a723e */ /* 0x000fe400000010ff */
[----:B0-----:R-:W-:Y:S01]  /*8fc0*/  F2FP.BF16.F32.PACK_AB R153, R195, R194 ;  /* 0x000000c2c399723e */ /* 0x001fe200000010ff */
        /* <DEDUP_REMOVED lines=9> */
[----:B------:R-:W-:Y:S02]  /*9060*/  FADD.FTZ R12, R199, R12 ;  /* 0x0000000cc70c7221 */ /* 0x000fe40000010000 */
[----:B------:R-:W-:Y:S02]  /*9070*/  WARPGROUP.DEPBAR.LE gsb0, 0x0 ;  /* 0x00008000000079c5 */ /* 0x000fe40000010000 */
[----:B------:R2:W-:Y:S01]  /*9080*/  @!P2 SYNCS.ARRIVE.TRANS64.RED.A1T0 RZ, [R210+URZ], RZ ;  /* 0x000000ffd2ffa9a7 */ /* 0x0005e2000810043f */
[----:B------:R-:W-:Y:S05]  /*9090*/  @P1 BRA `(.L_x_13292) ;  /* 0xffffffdc00581947 */ /* 0x000fea000383ffff */
.L_x_13283:
[----:B------:R-:W3:Y:S01]  /*90a0*/  SHFL.BFLY PT, R3, R0, 0x2, 0x1f ;  /* 0x0c401f0000037f89 */ /* 0x000ee200000e0000 */
[----:B------:R-:W-:-:S03]  /*90b0*/  PLOP3.LUT P0, PT, PT, PT, PT, 0x8, 0x0 ;  /* 0x000000000000781c */ /* 0x000fc60003f0e170 */
[----:B------:R-:W4:Y:S01]  /*90c0*/  SHFL.BFLY PT, R5, R12, 0x2, 0x1f ;  /* 0x0c401f000c057f89 */ /* 0x000f2200000e0000 */
[----:B------:R-:W5:Y:S01]  /*90d0*/  S2R R23, SR_TID.X ;  /* 0x0000000000177919 */ /* 0x000f620000002100 */
[----:B---3--:R-:W-:Y:S01]  /*90e0*/  FADD.FTZ R3, R3, R0 ;  /* 0x0000000003037221 */ /* 0x008fe20000010000 */
[----:B------:R-:W-:Y:S02]  /*90f0*/  IMAD.MOV.U32 R0, RZ, RZ, RZ ;  /* 0x000000ffff007224 */ /* 0x000fe400078e00ff */
[----:B----4-:R-:W-:Y:S02]  /*9100*/  FADD.FTZ R5, R5, R12 ;  /* 0x0000000c05057221 */ /* 0x010fe40000010000 */
[----:B------:R-:W3:Y:S04]  /*9110*/  SHFL.BFLY PT, R2, R3, 0x1, 0x1f ;  /* 0x0c201f0003027f89 */ /* 0x000ee800000e0000 */
[----:B------:R-:W4:Y:S01]  /*9120*/  SHFL.BFLY PT, R4, R5, 0x1, 0x1f ;  /* 0x0c201f0005047f89 */ /* 0x000f2200000e0000 */
[----:B-----5:R-:W-:Y:S01]  /*9130*/  SHF.R.U32.HI R23, RZ, 0x7, R23 ;  /* 0x00000007ff177819 */ /* 0x020fe20000011617 */
[----:B---3--:R-:W-:-:S03]  /*9140*/  FADD.FTZ R8, R3, R2 ;  /* 0x0000000203087221 */ /* 0x008fc60000010000 */
[----:B------:R-:W-:Y:S01]  /*9150*/  IADD3 R3, -R23, 0xb, RZ ;  /* 0x0000000b17037810 */ /* 0x000fe20007ffe1ff */
[----:B------:R-:W-:Y:S02]  /*9160*/  IMAD.MOV.U32 R2, RZ, RZ, RZ ;  /* 0x000000ffff027224 */ /* 0x000fe400078e00ff */
[----:B----4-:R-:W-:Y:S02]  /*9170*/  FADD.FTZ R4, R5, R4 ;  /* 0x0000000405047221 */ /* 0x010fe40000010000 */
[----:B------:R3:W-:Y:S08]  /*9180*/  BAR.ARV R3, 0x100 ;  /* 0x000400030000751d */ /* 0x0007f00000002000 */
[----:B------:R-:W-:Y:S06]  /*9190*/  BAR.ARV 0x8, 0x180 ;  /* 0x0206000000007b1d */ /* 0x000fec0000002000 */
[----:B------:R-:W-:Y:S01]  /*91a0*/  FSETP.NE.FTZ.AND P1, PT, R8, RZ, PT ;  /* 0x000000ff0800720b */ /* 0x000fe20003f35000 */
[----:B---3--:R-:W-:Y:S01]  /*91b0*/  IMAD.MOV.U32 R3, RZ, RZ, -0x800000 ;  /* 0xff800000ff037424 */ /* 0x008fe200078e00ff */
[----:B------:R-:W-:-:S11]  /*91c0*/  FSETP.NE.FTZ.AND P2, PT, R4, RZ, PT ;  /* 0x000000ff0400720b */ /* 0x000fd60003f55000 */
[----:B------:R-:W3:Y:S08]  /*91d0*/  @P1 MUFU.LG2 R6, R8 ;  /* 0x0000000800061308 */ /* 0x000ef00000000c00 */
[----:B------:R-:W4:Y:S08]  /*91e0*/  @P2 MUFU.LG2 R7, R4 ;  /* 0x0000000400072308 */ /* 0x000f300000000c00 */
[----:B------:R5:W0:Y:S01]  /*91f0*/  @P1 MUFU.RCP R2, R8 ;  /* 0x0000000800021308 */ /* 0x000a220000001000 */
[----:B---3--:R-:W-:-:S07]  /*9200*/  @P1 FMUL.FTZ R5, R6, 0.69314718246459960938 ;  /* 0x3f31721806051820 */ /* 0x008fce0000410000 */
[----:B------:R3:W1:Y:S01]  /*9210*/  @P2 MUFU.RCP R0, R4 ;  /* 0x0000000400002308 */ /* 0x0006620000001000 */
[----:B-----5:R-:W-:Y:S02]  /*9220*/  IMAD.U32 R8, RZ, RZ, UR10 ;  /* 0x0000000aff087e24 */ /* 0x020fe4000f8e00ff */
[----:B----4-:R-:W-:Y:S02]  /*9230*/  @P2 FMUL.FTZ R7, R7, 0.69314718246459960938 ;  /* 0x3f31721807072820 */ /* 0x010fe40000410000 */
[----:B------:R-:W-:Y:S01]  /*9240*/  @P2 FMUL.FTZ R8, R8, 0.69314718246459960938 ;  /* 0x3f31721808082820 */ /* 0x000fe20000410000 */
[----:B---3--:R-:W-:Y:S02]  /*9250*/  IMAD.U32 R4, RZ, RZ, UR10 ;  /* 0x0000000aff047e24 */ /* 0x008fe4000f8e00ff */
[-C--:B0-----:R-:W-:Y:S01]  /*9260*/  FMUL.FTZ R24, R24, R2.reuse ;  /* 0x0000000218187220 */ /* 0x081fe20000410000 */
        /* <DEDUP_REMOVED lines=131> */
.L_x_13261:
[----:B------:R-:W-:Y:S05]  /*9aa0*/  @P0 BRA `(.L_x_13293) ;  /* 0x0000002000640947 */ /* 0x000fea0003800000 */
[----:B------:R-:W3:Y:S01]  /*9ab0*/  LDL R0, [R1] ;  /* 0x0000000001007983 */ /* 0x000ee20000100800 */
[----:B------:R-:W0:Y:S01]  /*9ac0*/  LDC R8, c[0x0][0xce8] ;  /* 0x00033a00ff087b82 */ /* 0x000e220000000800 */
[----:B------:R-:W-:Y:S01]  /*9ad0*/  ULDC.64 UR8, c[0x0][0xcd0] ;  /* 0x0003340000087ab9 */ /* 0x000fe20000000a00 */
[----:B------:R-:W-:Y:S01]  /*9ae0*/  ULDC.64 UR14, c[0x0][0x208] ;  /* 0x00008200000e7ab9 */ /* 0x000fe20000000a00 */
[----:B------:R-:W1:Y:S01]  /*9af0*/  S2R R22, SR_CTAID.X ;  /* 0x0000000000167919 */ /* 0x000e620000002500 */
[----:B------:R-:W-:Y:S04]  /*9b00*/  BSSY B0, `(.L_x_13294) ;  /* 0x000014d000007945 */ /* 0x000fe80003800000 */
[----:B------:R-:W4:Y:S08]  /*9b10*/  S2UR UR12, SR_CTAID.Z ;  /* 0x00000000000c79c3 */ /* 0x000f300000002700 */
[----:B------:R-:W5:Y:S08]  /*9b20*/  LDC.64 R18, c[0x0][0xcd8] ;  /* 0x00033600ff127b82 */ /* 0x000f700000000a00 */
[----:B------:R-:W-:Y:S01]  /*9b30*/  BAR.SYNC.DEFER_BLOCKING 0x1, 0x100 ;  /* 0x0044000000007b1d */ /* 0x000fe20000010000 */
[----:B0-----:R-:W-:-:S07]  /*9b40*/  ISETP.NE.AND P0, PT, R8, 0x1, PT ;  /* 0x000000010800780c */ /* 0x001fce0003f05270 */
[----:B------:R-:W0:Y:S01]  /*9b50*/  S2UR UR11, SR_CTAID.Y ;  /* 0x00000000000b79c3 */ /* 0x000e220000002600 */
[----:B----4-:R-:W-:-:S07]  /*9b60*/  USHF.R.S32.HI UR10, URZ, 0x1f, UR12 ;  /* 0x0000001f3f0a7899 */ /* 0x010fce000801140c */
[----:B------:R-:W0:Y:S08]  /*9b70*/  LDC R23, c[0x0][0xd50] ;  /* 0x00035400ff177b82 */ /* 0x000e300000000800 */
[----:B------:R-:W4:Y:S08]  /*9b80*/  @P0 LDC R14, c[0x0][0xcec] ;  /* 0x00033b00ff0e0b82 */ /* 0x000f300000000800 */
[----:B------:R-:W2:Y:S08]  /*9b90*/  LDC.64 R20, c[0x0][0xc40] ;  /* 0x00031000ff147b82 */ /* 0x000eb00000000a00 */
[----:B------:R-:W2:Y:S08]  /*9ba0*/  @P0 LDC R152, c[0x0][0xcec] ;  /* 0x00033b00ff980b82 */ /* 0x000eb00000000800 */
[----:B------:R-:W2:Y:S08]  /*9bb0*/  @P0 LDC R17, c[0x0][0xcf0] ;  /* 0x00033c00ff110b82 */ /* 0x000eb00000000800 */
[----:B------:R-:W2:Y:S01]  /*9bc0*/  @P0 LDC R153, c[0x0][0xcf0] ;  /* 0x00033c00ff990b82 */ /* 0x000ea20000000800 */
[----:B---3--:R-:W-:-:S02]  /*9bd0*/  R2UR UR13, R0 ;  /* 0x00000000000d72ca */ /* 0x008fc400000e0000 */
[----:B------:R-:W3:Y:S11]  /*9be0*/  S2R R0, SR_TID.X ;  /* 0x0000000000007919 */ /* 0x000ef60000002100 */
[----:B------:R-:W-:-:S02]  /*9bf0*/  USHF.R.S32.HI UR7, URZ, 0x1f, UR13 ;  /* 0x0000001f3f077899 */ /* 0x000fc4000801140d */
[----:B------:R-:W-:Y:S02]  /*9c00*/  UIMAD.WIDE.U32 UR4, UR13, UR8, URZ ;  /* 0x000000080d0472a5 */ /* 0x000fe4000f8e003f */
[----:B------:R-:W-:-:S04]  /*9c10*/  UIMAD UR6, UR7, UR8, URZ ;  /* 0x00000008070672a4 */ /* 0x000fc8000f8e023f */
[----:B------:R-:W-:-:S03]  /*9c20*/  UIMAD UR6, UR13, UR9, UR6 ;  /* 0x000000090d0672a4 */ /* 0x000fc6000f8e0206 */
[----:B------:R-:W-:Y:S01]  /*9c30*/  ULDC.64 UR8, c[0x0][0xc38] ;  /* 0x00030e0000087ab9 */ /* 0x000fe20000000a00 */
[----:B------:R-:W-:Y:S02]  /*9c40*/  UIADD3 UR6, UR5, UR6, URZ ;  /* 0x0000000605067290 */ /* 0x000fe4000fffe03f */
[----:B------:R-:W-:Y:S01]  /*9c50*/  UIMAD UR7, UR7, UR8, URZ ;  /* 0x00000008070772a4 */ /* 0x000fe2000f8e023f */
[----:B---3--:R-:W-:-:S05]  /*9c60*/  VIADD R5, R0, 0xffffff80 ;  /* 0xffffff8000057836 */ /* 0x008fca0000000000 */
[----:B------:R-:W-:-:S04]  /*9c70*/  SHF.R.S32.HI R4, RZ, 0x1f, R5 ;  /* 0x0000001fff047819 */ /* 0x000fc80000011405 */
[CC--:B------:R-:W-:Y:S02]  /*9c80*/  LEA.HI R6, R4.reuse, R5.reuse, RZ, 0x7 ;  /* 0x0000000504067211 */ /* 0x0c0fe400078f38ff */
[----:B------:R-:W-:Y:S02]  /*9c90*/  LEA.HI R13, R4, R5, RZ, 0x2 ;  /* 0x00000005040d7211 */ /* 0x000fe400078f10ff */
[----:B------:R-:W-:Y:S02]  /*9ca0*/  LOP3.LUT R0, R6, 0xffffff80, RZ, 0xc0, !PT ;  /* 0xffffff8006007812 */ /* 0x000fe400078ec0ff */
[----:B------:R-:W-:-:S03]  /*9cb0*/  SHF.R.S32.HI R7, RZ, 0x7, R6 ;  /* 0x00000007ff077819 */ /* 0x000fc60000011406 */
[----:B------:R-:W-:Y:S01]  /*9cc0*/  IMAD.IADD R0, R5, 0x1, -R0 ;  /* 0x0000000105007824 */ /* 0x000fe200078e0a00 */
[----:B------:R-:W-:Y:S02]  /*9cd0*/  LEA.HI R4, R6, R7, RZ, 0x1 ;  /* 0x0000000706047211 */ /* 0x000fe400078f08ff */
[----:B------:R-:W-:Y:S02]  /*9ce0*/  LOP3.LUT R6, R13, 0xfffffffc, RZ, 0xc0, !PT ;  /* 0xfffffffc0d067812 */ /* 0x000fe400078ec0ff */
[----:B------:R-:W-:Y:S02]  /*9cf0*/  SHF.R.S32.HI R9, RZ, 0x1f, R0 ;  /* 0x0000001fff097819 */ /* 0x000fe40000011400 */
[----:B------:R-:W-:Y:S01]  /*9d00*/  LOP3.LUT R4, R4, 0x3fffffe, RZ, 0xc0, !PT ;  /* 0x03fffffe04047812 */ /* 0x000fe200078ec0ff */
[----:B------:R-:W-:Y:S01]  /*9d10*/  IMAD.IADD R5, R5, 0x1, -R6 ;  /* 0x0000000105057824 */ /* 0x000fe200078e0a06 */
[CC--:B------:R-:W-:Y:S02]  /*9d20*/  LEA.HI R10, R9.reuse, R0.reuse, RZ, 0x2 ;  /* 0x00000000090a7211 */ /* 0x0c0fe400078f10ff */
[----:B------:R-:W-:Y:S01]  /*9d30*/  LEA.HI R9, R9, R0, RZ, 0x5 ;  /* 0x0000000009097211 */ /* 0x000fe200078f28ff */
[----:B------:R-:W-:Y:S01]  /*9d40*/  IMAD.IADD R6, R7, 0x1, -R4 ;  /* 0x0000000107067824 */ /* 0x000fe200078e0a04 */
[----:B------:R-:W-:-:S02]  /*9d50*/  SHF.R.S32.HI R11, RZ, 0x2, R10 ;  /* 0x00000002ff0b7819 */ /* 0x000fc4000001140a */
[----:B------:R-:W-:Y:S02]  /*9d60*/  SHF.R.S32.HI R12, RZ, 0x1f, R10 ;  /* 0x0000001fff0c7819 */ /* 0x000fe4000001140a */
[----:B------:R-:W-:Y:S02]  /*9d70*/  LEA.HI R7, R5, R5, RZ, 0x1 ;  /* 0x0000000505077211 */ /* 0x000fe400078f08ff */
[----:B------:R-:W-:-:S04]  /*9d80*/  LEA.HI R12, R12, R11, RZ, 0x3 ;  /* 0x0000000b0c0c7211 */ /* 0x000fc800078f18ff */
[----:B------:R-:W-:-:S05]  /*9d90*/  LOP3.LUT R12, R12, 0xfffffff8, RZ, 0xc0, !PT ;  /* 0xfffffff80c0c7812 */ /* 0x000fca00078ec0ff */
        /* <DEDUP_REMOVED lines=12> */
[----:B------:R-:W-:Y:S01]  /*9e60*/  IMAD R16, RZ, RZ, -UR13 ;  /* 0x8000000dff107e24 */ /* 0x000fe2000f8e02ff */
[----:B------:R-:W-:Y:S01]  /*9e70*/  UIADD3 UR6, UR5, UR6, URZ ;  /* 0x0000000605067290 */ /* 0x000fe2000fffe03f */
[----:B-----5:R-:W-:Y:S01]  /*9e80*/  IMAD R12, R18, UR10, RZ ;  /* 0x0000000a120c7c24 */ /* 0x020fe2000f8e02ff */
[----:B------:R-:W-:Y:S01]  /*9e90*/  ULDC.64 UR8, c[0x0][0xc28] ;  /* 0x00030a0000087ab9 */ /* 0x000fe20000000a00 */
[----:B-1----:R-:W-:Y:S02]  /*9ea0*/  IMAD R11, R22, 0x80, R6 ;  /* 0x00000080160b7824 */ /* 0x002fe400078e0206 */
[----:B0-----:R-:W-:Y:S02]  /*9eb0*/  IMAD R23, R23, R16, UR11 ;  /* 0x0000000b17177e24 */ /* 0x001fe4000f8e0210 */
[----:B------:R-:W-:Y:S02]  /*9ec0*/  IMAD R15, R19, UR12, R12 ;  /* 0x0000000c130f7c24 */ /* 0x000fe4000f8e020c */
[----:B------:R-:W-:Y:S01]  /*9ed0*/  IMAD.WIDE.U32 R4, R18, UR12, R4 ;  /* 0x0000000c12047c25 */ /* 0x000fe2000f8e0004 */
[----:B------:R-:W-:-:S03]  /*9ee0*/  SHF.R.S32.HI R16, RZ, 0x1f, R23 ;  /* 0x0000001fff107819 */ /* 0x000fc60000011417 */
[----:B----4-:R-:W-:-:S04]  /*9ef0*/  @P0 IMAD.HI.U32 R12, R11, R14, RZ ;  /* 0x0000000e0b0c0227 */ /* 0x010fc800078e00ff */
[----:B------:R-:W-:Y:S02]  /*9f00*/  IMAD.U32 R7, RZ, RZ, UR5 ;  /* 0x00000005ff077e24 */ /* 0x000fe4000f8e00ff */
[----:B------:R-:W-:Y:S01]  /*9f10*/  IMAD.U32 R6, RZ, RZ, UR4 ;  /* 0x00000004ff067e24 */ /* 0x000fe2000f8e00ff */
[----:B------:R-:W-:Y:S01]  /*9f20*/  ULDC.64 UR4, c[0x0][0xce0] ;  /* 0x0003380000047ab9 */ /* 0x000fe20000000a00 */
[----:B------:R-:W-:Y:S01]  /*9f30*/  IMAD.U32 R7, RZ, RZ, UR6 ;  /* 0x00000006ff077e24 */ /* 0x000fe2000f8e00ff */
[----:B------:R-:W-:Y:S01]  /*9f40*/  ULDC.64 UR6, c[0x0][0xc48] ;  /* 0x0003120000067ab9 */ /* 0x000fe20000000a00 */
[----:B------:R-:W-:Y:S02]  /*9f50*/  IMAD.IADD R5, R5, 0x1, R15 ;  /* 0x0000000105057824 */ /* 0x000fe400078e020f */
[----:B--2---:R-:W-:Y:S02]  /*9f60*/  IMAD R14, R20, UR10, RZ ;  /* 0x0000000a140e7c24 */ /* 0x004fe4000f8e02ff */
[----:B------:R-:W-:-:S04]  /*9f70*/  @P0 IMAD.HI.U32 R152, R11, R152, RZ ;  /* 0x000000980b980227 */ /* 0x000fc800078e00ff */
        /* <DEDUP_REMOVED lines=88> */
[C---:B------:R-:W-:Y:S01]  /*a500*/  VIADD R22, R0.reuse, 0x50 ;  /* 0x0000005000167836 */ /* 0x040fe20000000000 */
[----:B------:R-:W-:Y:S01]  /*a510*/  @!P4 LEA.HI R3, R3, R3, RZ, 0x1 ;  /* 0x000000030303c211 */ /* 0x000fe200078f08ff */
[----:B------:R-:W-:Y:S01]  /*a520*/  VIADD R23, R0, 0x58 ;  /* 0x0000005800177836 */ /* 0x000fe20000000000 */
        /* <DEDUP_REMOVED lines=170> */
.L_x_13295:
[----:B------:R-:W-:Y:S05]  /*afd0*/  BSYNC B0 ;  /* 0x0000000000007941 */ /* 0x000fea0003800000 */
.L_x_13294:
[----:B------:R-:W-:Y:S01]  /*afe0*/  ISETP.GE.AND P0, PT, R9, R8, PT ;  /* 0x000000080900720c */ /* 0x000fe20003f06270 */
[----:B0--3--:R0:W2:Y:S04]  /*aff0*/  SHFL.IDX PT, R3, R7, 0x1, 0x1c1f ;  /* 0x003c1f0007037f89 */ /* 0x0090a800000e0000 */
[----:B------:R0:W3:Y:S08]  /*b000*/  SHFL.IDX PT, R2, R6, 0x1, 0x1c1f ;  /* 0x003c1f0006027f89 */ /* 0x0000f000000e0000 */
[----:B0-----:R-:W-:Y:S05]  /*b010*/  @P0 BRA `(.L_x_13259) ;  /* 0x0000005800f00947 */ /* 0x001fea0003800000 */
        /* <DEDUP_REMOVED lines=23> */
[----:B--23--:R-:W-:Y:S01]  /*b190*/  @!P0 IMAD.WIDE R4, R0, 0x4, R2 ;  /* 0x0000000400048825 */ /* 0x00cfe200078e0202 */
        /* <DEDUP_REMOVED lines=170> */
.L_x_13293:
        /* <DEDUP_REMOVED lines=12> */
[----:B------:R-:W3:Y:S01]  /*bd00*/  LDL R4, [R1] ;  /* 0x0000000001047983 */ /* 0x000ee20000100800 */
[----:B------:R-:W-:Y:S01]  /*bd10*/  ISETP.NE.AND P0, PT, R6, 0x1, PT ;  /* 0x000000010600780c */ /* 0x000fe20003f05270 */
[----:B------:R-:W-:Y:S01]  /*bd20*/  S2UR UR7, SR_CTAID.Z ;  /* 0x00000000000779c3 */ /* 0x000fe20000002700 */
[----:B------:R-:W-:Y:S01]  /*bd30*/  ULDC.64 UR8, c[0x0][0xcd0] ;  /* 0x0003340000087ab9 */ /* 0x000fe20000000a00 */
[----:B------:R-:W-:Y:S01]  /*bd40*/  IMAD.MOV.U32 R5, RZ, RZ, R0 ;  /* 0x000000ffff057224 */ /* 0x000fe200078e0000 */
[----:B------:R-:W-:-:S05]  /*bd50*/  ULDC.64 UR12, c[0x0][0x208] ;  /* 0x00008200000c7ab9 */ /* 0x000fca0000000a00 */
[----:B------:R-:W0:Y:S08]  /*bd60*/  LDC.64 R10, c[0x0][0xcd8] ;  /* 0x00033600ff0a7b82 */ /* 0x000e300000000a00 */
[----:B------:R-:W1:Y:S08]  /*bd70*/  @P0 LDC R7, c[0x0][0xcec] ;  /* 0x00033b00ff070b82 */ /* 0x000e700000000800 */
[----:B------:R-:W4:Y:S08]  /*bd80*/  @P0 LDC R9, c[0x0][0xcf0] ;  /* 0x00033c00ff090b82 */ /* 0x000f300000000800 */
[----:B------:R-:W5:Y:S08]  /*bd90*/  S2UR UR10, SR_CTAID.Y ;  /* 0x00000000000a79c3 */ /* 0x000f700000002600 */
[----:B------:R-:W5:Y:S01]  /*bda0*/  LDC R8, c[0x0][0xd50] ;  /* 0x00035400ff087b82 */ /* 0x000f620000000800 */
[----:B---3--:R-:W-:Y:S01]  /*bdb0*/  R2UR UR11, R4 ;  /* 0x00000000040b72ca */ /* 0x008fe200000e0000 */
[----:B-1----:R-:W-:-:S05]  /*bdc0*/  @P0 IMAD.HI.U32 R4, R0, R7, RZ ;  /* 0x0000000700040227 */ /* 0x002fca00078e00ff */
[----:B----4-:R-:W-:-:S07]  /*bdd0*/  @P0 SHF.R.U32.HI R5, RZ, R9, R4 ;  /* 0x00000009ff050219 */ /* 0x010fce0000011604 */
[----:B------:R-:W-:Y:S02]  /*bde0*/  USHF.R.S32.HI UR6, URZ, 0x1f, UR11 ;  /* 0x0000001f3f067899 */ /* 0x000fe4000801140b */
[----:B------:R-:W-:Y:S01]  /*bdf0*/  IMAD R7, RZ, RZ, -UR11 ;  /* 0x8000000bff077e24 */ /* 0x000fe2000f8e02ff */
[----:B------:R-:W-:Y:S02]  /*be00*/  UIMAD.WIDE.U32 UR4, UR11, UR8, URZ ;  /* 0x000000080b0472a5 */ /* 0x000fe4000f8e003f */
[----:B------:R-:W-:Y:S01]  /*be10*/  UIMAD UR6, UR6, UR8, URZ ;  /* 0x00000008060672a4 */ /* 0x000fe2000f8e023f */
[----:B-----5:R-:W-:Y:S01]  /*be20*/  IMAD R9, R8, R7, UR10 ;  /* 0x0000000a08097e24 */ /* 0x020fe2000f8e0207 */
        /* <DEDUP_REMOVED lines=32> */
.L_x_13257:
[----:B------:R-:W-:-:S08]  /*c030*/  NOP ;  /* 0x0000000000007918 */ /* 0x000fd00000000000 */
[----:B--2---:R-:W0:-:S00]  /*c040*/  USETMAXREG.DEALLOC.CTAPOOL 0x18 ;  /* 0x00000018000079c8 */ /* 0x004e0000080e0500 */
        /* <DEDUP_REMOVED lines=16> */
.L_x_13296:
[----:B------:R-:W-:Y:S01]  /*c150*/  ULDC UR43, c[0x0][0xd50] ;  /* 0x00035400002b7ab9 */ /* 0x000fe20000000800 */
[----:B------:R-:W-:Y:S01]  /*c160*/  UMOV UR36, UR6 ;  /* 0x0000000600247c82 */ /* 0x000fe20008000000 */
[----:B------:R-:W-:-:S11]  /*c170*/  UISETP.NE.AND UP0, UPT, UR43, 0x1, UPT ;  /* 0x000000012b00788c */ /* 0x000fd6000bf05270 */
[----:B------:R-:W-:Y:S01]  /*c180*/  @UP0 ULDC UR4, c[0x0][0xd54] ;  /* 0x0003550000040ab9 */ /* 0x000fe20000000800 */
[----:B------:R-:W-:Y:S01]  /*c190*/  @UP0 ULDC UR7, c[0x0][0xd58] ;  /* 0x0003560000070ab9 */ /* 0x000fe20000000800 */
[----:B------:R-:W-:-:S04]  /*c1a0*/  UIMAD.WIDE.U32 UR4, UR6, UR4, URZ ;  /* 0x00000004060472a5 */ /* 0x000fc8000f8e003f */
[----:B------:R-:W-:-:S12]  /*c1b0*/  @UP0 USHF.R.U32.HI UR36, URZ, UR7, UR5 ;  /* 0x000000073f240299 */ /* 0x000fd80008011605 */
.L_x_13297:
        /* <DEDUP_REMOVED lines=75> */
.L_x_13299:
        /* <DEDUP_REMOVED lines=32> */
.L_x_13300:
        /* <DEDUP_REMOVED lines=20> */
.L_x_13302:
        /* <DEDUP_REMOVED lines=15> */
.L_x_13301:
        /* <DEDUP_REMOVED lines=25> */
.L_x_13387:
        /* <DEDUP_REMOVED lines=9> */
.L_x_13390:
        /* <DEDUP_REMOVED lines=24> */
.L_x_13306:
[----:B------:R-:W-:Y:S01]  /*ce40*/  IMAD.MOV.U32 R0, RZ, RZ, 0x1 ;  /* 0x00000001ff007424 */ /* 0x000fe200078e00ff */
[----:B01----:R-:W0:Y:S04]  /*ce50*/  S2R R6, SR_TID.X ;  /* 0x0000000000067919 */ /* 0x003e280000002100 */
[----:B------:R-:W-:-:S04]  /*ce60*/  SHF.L.U32 R0, R0, 0x1f, RZ ;  /* 0x0000001f00007819 */ /* 0x000fc800000006ff */
[----:B------:R-:W1:Y:S01]  /*ce70*/  SYNCS.PHASECHK.TRANS64.TRYWAIT P0, [UR38+0x32440], R0 ;  /* 0x03244000ff0075a7 */ /* 0x000e620008000166 */
[----:B0-----:R-:W-:-:S04]  /*ce80*/  LOP3.LUT R2, R6, 0x7f, RZ, 0xc0, !PT ;  /* 0x0000007f06027812 */ /* 0x001fc800078ec0ff */
[----:B------:R-:W-:Y:S01]  /*ce90*/  ISETP.NE.AND P1, PT, R2, RZ, PT ;  /* 0x000000ff0200720c */ /* 0x000fe20003f25270 */
[----:B-1----:R-:W-:-:S12]  /*cea0*/  @!P0 BRA `(.L_x_13307) ;  /* 0x0000004000648947 */ /* 0x002fd80003800000 */
.L_x_13391:
[----:B------:R-:W-:Y:S05]  /*ceb0*/  @P1 BRA `(.L_x_13308) ;  /* 0x0000000000181947 */ /* 0x000fea0003800000 */
[----:B------:R-:W1:Y:S01]  /*cec0*/  S2R R2, SR_TID.X ;  /* 0x0000000000027919 */ /* 0x000e620000002100 */
[----:B0-----:R-:W-:-:S04]  /*ced0*/  IMAD.MOV.U32 R0, RZ, RZ, 0x3000 ;  /* 0x00003000ff007424 */ /* 0x001fc800078e00ff */
[----:B------:R2:W-:Y:S01]  /*cee0*/  SYNCS.ARRIVE.TRANS64 RZ, [UR38+0x32430], R0 ;  /* 0x03243000ffff79a7 */ /* 0x0005e20008000026 */
[----:B-1----:R-:W-:-:S13]  /*cef0*/  LOP3.LUT P0, RZ, R2, 0x1f, RZ, 0xc0, !PT ;  /* 0x0000001f02ff7812 */ /* 0x002fda000780c0ff */
[----:B--2---:R-:W-:Y:S05]  /*cf00*/  @!P0 BRA `(.L_x_13308) ;  /* 0x0000000000048947 */ /* 0x004fea0003800000 */
[----:B------:R-:W-:Y:S01]  /*cf10*/  BPT.TRAP 0x1 ;  /* 0x000000040000795c */ /* 0x000fe20000300000 */
.L_x_13308:
        /* <DEDUP_REMOVED lines=18> */
.L_x_13304:
        /* <DEDUP_REMOVED lines=24> */
.L_x_13309:
        /* <DEDUP_REMOVED lines=48> */
[C---:B--2---:R-:W-:Y:S02]  /*d4c0*/  LOP3.LUT R10, R2.reuse, 0x38, RZ, 0xc0, !PT ;  /* 0x00000038020a7812 */ /* 0x044fe400078ec0ff */
        /* <DEDUP_REMOVED lines=8> */
[----:B------:R-:W1:Y:S01]  /*d550*/  SHFL.IDX PT, R5, R0, RZ, 0x181f ;  /* 0x00181fff00057589 */ /* 0x000e6200000e0000 */
[----:B------:R-:W-:Y:S01]  /*d560*/  ULDC UR4, c[0x0][0x288] ;  /* 0x0000a20000047ab9 */ /* 0x000fe20000000800 */
[----:B------:R-:W-:Y:S01]  /*d570*/  IMAD R11, R8, 0x80, R6 ;  /* 0x00000080080b7824 */ /* 0x000fe200078e0206 */
[----:B------:R-:W-:Y:S01]  /*d580*/  ULDC.64 UR6, c[0x0][0x208] ;  /* 0x0000820000067ab9 */ /* 0x000fe20000000a00 */
[----:B------:R-:W2:Y:S01]  /*d590*/  SHFL.IDX PT, R4, R3, RZ, 0x181f ;  /* 0x00181fff03047589 */ /* 0x000ea200000e0000 */
[----:B------:R-:W-:Y:S02]  /*d5a0*/  IMAD R2, R7, UR4, RZ ;  /* 0x0000000407027c24 */ /* 0x000fe4000f8e02ff */
[C---:B------:R-:W-:Y:S01]  /*d5b0*/  VIADD R12, R11.reuse, 0x10 ;  /* 0x000000100b0c7836 */ /* 0x040fe20000000000 */
[----:B------:R-:W3:Y:S02]  /*d5c0*/  SHFL.IDX PT, R7, R0, 0x1, 0x181f ;  /* 0x00381f0000077f89 */ /* 0x000ee400000e0000 */
[----:B------:R-:W-:-:S02]  /*d5d0*/  ISETP.GE.AND P1, PT, R11, R2, PT ;  /* 0x000000020b00720c */ /* 0x000fc40003f26270 */
[----:B------:R-:W4:Y:S01]  /*d5e0*/  SHFL.IDX PT, R6, R3, 0x1, 0x181f ;  /* 0x00381f0003067f89 */ /* 0x000f2200000e0000 */
[----:B------:R-:W-:-:S03]  /*d5f0*/  ISETP.GE.AND P2, PT, R12, R2, PT ;  /* 0x000000020c00720c */ /* 0x000fc60003f46270 */
[----:B------:R-:W5:Y:S04]  /*d600*/  SHFL.IDX PT, R14, R0, 0x2, 0x181f ;  /* 0x00581f00000e7f89 */ /* 0x000f6800000e0000 */
[----:B------:R-:W-:Y:S03]  /*d610*/  STL [R1+0x4], R11 ;  /* 0x0000040b01007387 */ /* 0x000fe60000100800 */
[----:B------:R-:W-:Y:S01]  /*d620*/  @!P1 LEA R8, R9, UR38, 0x1 ;  /* 0x0000002609089c11 */ /* 0x000fe2000f8e08ff */
[----:B------:R0:W-:Y:S01]  /*d630*/  STL [R1+0x14], R12 ;  /* 0x0000140c01007387 */ /* 0x0001e20000100800 */
[----:B-1----:R-:W-:-:S05]  /*d640*/  @!P1 LEA R5, P3, R10, R5, 0x1 ;  /* 0x000000050a059211 */ /* 0x002fca00078608ff */
[----:B--2---:R-:W-:Y:S02]  /*d650*/  @!P1 IMAD.X R4, RZ, RZ, R4, P3 ;  /* 0x000000ffff049224 */ /* 0x004fe400018e0604 */
[----:B0-----:R-:W-:-:S03]  /*d660*/  VIADD R12, R11, 0x20 ;  /* 0x000000200b0c7836 */ /* 0x001fc60000000000 */
[----:B------:R-:W-:-:S04]  /*d670*/  @!P1 LOP3.LUT R5, R5, R4, RZ, 0x3c, !PT ;  /* 0x0000000405059212 */ /* 0x000fc800078e3cff */
[C---:B------:R-:W-:Y:S01]  /*d680*/  @!P1 LOP3.LUT R4, R5.reuse, R4, RZ, 0x3c, !PT ;  /* 0x0000000405049212 */ /* 0x040fe200078e3cff */
[----:B------:R-:W-:Y:S03]  /*d690*/  STL [R1+0x18], R12 ;  /* 0x0000180c01007387 */ /* 0x000fe60000100800 */
[----:B------:R-:W-:-:S05]  /*d6a0*/  @!P1 LOP3.LUT R5, R5, R4, RZ, 0x3c, !PT ;  /* 0x0000000405059212 */ /* 0x000fca00078e3cff */
[----:B------:R3:W-:Y:S02]  /*d6b0*/  @!P1 LDGSTS.E.BYPASS.LTC128B.128 [R8+0x18400], desc[UR6][R4.64], !P0 ;  /* 0x1840000004089fae */ /* 0x0007e4000c101d46 */
[----:B---3--:R-:W-:Y:S02]  /*d6c0*/  @!P2 LEA R4, P1, R10, R7, 0x1 ;  /* 0x000000070a04a211 */ /* 0x008fe400078208ff */
[----:B------:R-:W-:-:S03]  /*d6d0*/  @!P2 LEA R7, R9, UR38, 0x1 ;  /* 0x000000260907ac11 */ /* 0x000fc6000f8e08ff */
[----:B----4-:R-:W-:Y:S01]  /*d6e0*/  @!P2 IMAD.X R5, RZ, RZ, R6, P1 ;  /* 0x000000ffff05a224 */ /* 0x010fe200008e0606 */
[----:B------:R-:W-:-:S04]  /*d6f0*/  ISETP.GE.AND P1, PT, R12, R2, PT ;  /* 0x000000020c00720c */ /* 0x000fc80003f26270 */
[----:B------:R0:W-:Y:S09]  /*d700*/  @!P2 LDGSTS.E.BYPASS.LTC128B.128 [R7+0x18c00], desc[UR6][R4.64], !P0 ;  /* 0x18c000000407afae */ /* 0x0001f2000c101d46 */
[----:B------:R-:W-:Y:S01]  /*d710*/  @!P1 LEA R6, R9, UR38, 0x1 ;  /* 0x0000002609069c11 */ /* 0x000fe2000f8e08ff */
[----:B0-----:R-:W0:Y:S01]  /*d720*/  SHFL.IDX PT, R4, R3, 0x2, 0x181f ;  /* 0x00581f0003047f89 */ /* 0x001e2200000e0000 */
[----:B-----5:R-:W-:Y:S01]  /*d730*/  @!P1 LEA R5, P2, R10, R14, 0x1 ;  /* 0x0000000e0a059211 */ /* 0x020fe200078408ff */
[----:B------:R-:W-:-:S05]  /*d740*/  VIADD R7, R11, 0x30 ;  /* 0x000000300b077836 */ /* 0x000fca0000000000 */
[----:B------:R1:W-:Y:S01]  /*d750*/  STL [R1+0x1c], R7 ;  /* 0x00001c0701007387 */ /* 0x0003e20000100800 */
[----:B0-----:R-:W-:-:S05]  /*d760*/  @!P1 IMAD.X R4, RZ, RZ, R4, P2 ;  /* 0x000000ffff049224 */ /* 0x001fca00010e0604 */
[----:B------:R-:W-:-:S04]  /*d770*/  @!P1 LOP3.LUT R5, R5, R4, RZ, 0x3c, !PT ;  /* 0x0000000405059212 */ /* 0x000fc800078e3cff */
[----:B------:R-:W-:-:S04]  /*d780*/  @!P1 LOP3.LUT R4, R5, R4, RZ, 0x3c, !PT ;  /* 0x0000000405049212 */ /* 0x000fc800078e3cff */
[----:B------:R-:W-:-:S05]  /*d790*/  @!P1 LOP3.LUT R5, R5, R4, RZ, 0x3c, !PT ;  /* 0x0000000405059212 */ /* 0x000fca00078e3cff */
[----:B------:R0:W-:Y:S01]  /*d7a0*/  @!P1 LDGSTS.E.BYPASS.LTC128B.128 [R6+0x19400], desc[UR6][R4.64], !P0 ;  /* 0x1940000004069fae */ /* 0x0001e2000c101d46 */
[----:B------:R-:W-:Y:S01]  /*d7b0*/  ISETP.GE.AND P1, PT, R7, R2, PT ;  /* 0x000000020700720c */ /* 0x000fe20003f26270 */
[----:B-1----:R-:W-:-:S05]  /*d7c0*/  VIADD R7, R11, 0x40 ;  /* 0x000000400b077836 */ /* 0x002fca0000000000 */
        /* <DEDUP_REMOVED lines=46> */
.L_x_13408:
        /* <DEDUP_REMOVED lines=44> */
.L_x_13311:
[----:B------:R-:W2:Y:S01]  /*dd70*/  LDL.LU.64 R6, [R1+0x30] ;  /* 0x0000300001067983 */ /* 0x000ea20000300a00 */
[----:B------:R-:W-:-:S03]  /*dd80*/  ULDC.64 UR8, c[0x0][0x3e0] ;  /* 0x0000f80000087ab9 */ /* 0x000fc60000000a00 */
[----:B------:R-:W3:Y:S04]  /*dd90*/  LDL.LU R2, [R1+0x40] ;  /* 0x0000400001027983 */ /* 0x000ee80000300800 */
[----:B0-----:R-:W4:Y:S01]  /*dda0*/  LDL.LU R4, [R1+0x8] ;  /* 0x0000080001047983 */ /* 0x001f220000300800 */
[----:B------:R-:W-:Y:S01]  /*ddb0*/  UIMAD UR6, UR45, UR8, URZ ;  /* 0x000000082d0672a4 */ /* 0x000fe2000f8e023f */
[----:B------:R-:W0:Y:S03]  /*ddc0*/  S2R R5, SR_TID.X ;  /* 0x0000000000057919 */ /* 0x000e260000002100 */
[----:B------:R-:W-:Y:S01]  /*ddd0*/  UIMAD UR6, UR44, UR9, UR6 ;  /* 0x000000092c0672a4 */ /* 0x000fe2000f8e0206 */
[----:B0-----:R-:W-:-:S05]  /*dde0*/  IMAD.SHL.U32 R8, R5, 0x8, RZ ;  /* 0x0000000805087824 */ /* 0x001fca00078e00ff */
[----:B------:R-:W-:Y:S02]  /*ddf0*/  LOP3.LUT R8, R8, 0x38, RZ, 0xc0, !PT ;  /* 0x0000003808087812 */ /* 0x000fe400078ec0ff */
[----:B--2---:R-:W-:Y:S02]  /*de00*/  R2UR UR4, R6 ;  /* 0x00000000060472ca */ /* 0x004fe400000e0000 */
[----:B------:R-:W0:Y:S01]  /*de10*/  LDC R6, c[0x0][0x448] ;  /* 0x00011200ff067b82 */ /* 0x000e220000000800 */
[----:B------:R-:W-:Y:S02]  /*de20*/  R2UR UR5, R7 ;  /* 0x00000000070572ca */ /* 0x000fe400000e0000 */
[----:B---3--:R-:W-:Y:S01]  /*de30*/  R2UR UR5, R2 ;  /* 0x00000000020572ca */ /* 0x008fe200000e0000 */
[----:B----4-:R-:W-:-:S12]  /*de40*/  IMAD.MOV.U32 R2, RZ, RZ, R4 ;  /* 0x000000ffff027224 */ /* 0x010fd800078e0004 */
[----:B------:R-:W-:-:S03]  /*de50*/  UIMAD.WIDE.U32 UR4, UR44, UR8, UR4 ;  /* 0x000000082c0472a5 */ /* 0x000fc6000f8e0004 */
[----:B------:R-:W-:Y:S01]  /*de60*/  ULDC.64 UR8, c[0x0][0x3d0] ;  /* 0x0000f40000087ab9 */ /* 0x000fe20000000a00 */
[----:B------:R-:W-:Y:S01]  /*de70*/  UIADD3 UR5, UR5, UR6, URZ ;  /* 0x0000000605057290 */ /* 0x000fe2000fffe03f */
[----:B0-----:R-:W-:-:S13]  /*de80*/  ISETP.NE.AND P0, PT, R6, 0x1, PT ;  /* 0x000000010600780c */ /* 0x001fda0003f05270 */
[----:B------:R-:W0:Y:S08]  /*de90*/  @P0 LDC R0, c[0x0][0x44c] ;  /* 0x00011300ff000b82 */ /* 0x000e300000000800 */
[----:B------:R-:W1:Y:S01]  /*dea0*/  @P0 LDC R3, c[0x0][0x450] ;  /* 0x00011400ff030b82 */ /* 0x000e620000000800 */
[----:B0-----:R-:W-:-:S05]  /*deb0*/  @P0 IMAD.HI.U32 R0, R4, R0, RZ ;  /* 0x0000000004000227 */ /* 0x001fca00078e00ff */
[----:B-1----:R-:W-:Y:S01]  /*dec0*/  @P0 SHF.R.U32.HI R2, RZ, R3, R0 ;  /* 0x00000003ff020219 */ /* 0x002fe20000011600 */
        /* <DEDUP_REMOVED lines=31> */
[----:B------:R-:W4:Y:S04]  /*e0c0*/  LDL.LU R15, [R1+0x18] ;  /* 0x00001800010f7983 */ /* 0x000f280000300800 */
[----:B------:R-:W5:Y:S01]  /*e0d0*/  LDL.LU R13, [R1+0x1c] ;  /* 0x00001c00010d7983 */ /* 0x000f620000300800 */
[----:B------:R-:W0:Y:S01]  /*e0e0*/  S2R R7, SR_TID.X ;  /* 0x0000000000077919 */ /* 0x000e220000002100 */
[----:B------:R-:W1:Y:S01]  /*e0f0*/  S2R R10, SR_TID.X ;  /* 0x00000000000a7919 */ /* 0x000e620000002100 */
[----:B------:R-:W-:Y:S01]  /*e100*/  ULDC.64 UR6, c[0x0][0x208] ;  /* 0x0000820000067ab9 */ /* 0x000fe20000000a00 */
[----:B------:R-:W-:Y:S04]  /*e110*/  SHFL.IDX PT, R6, R4, 0x1, 0x181f ;  /* 0x00381f0004067f89 */ /* 0x000fe800000e0000 */
[----:B------:R-:W5:Y:S01]  /*e120*/  LDL.LU R8, [R1+0x20] ;  /* 0x0000200001087983 */ /* 0x000f620000300800 */
[----:B0-----:R-:W-:Y:S01]  /*e130*/  IMAD.SHL.U32 R12, R7, 0x8, RZ ;  /* 0x00000008070c7824 */ /* 0x001fe200078e00ff */
[----:B-1----:R-:W-:-:S04]  /*e140*/  LOP3.LUT R10, R10, 0x7f, RZ, 0xc0, !PT ;  /* 0x0000007f0a0a7812 */ /* 0x002fc800078ec0ff */
[----:B------:R-:W-:Y:S01]  /*e150*/  LOP3.LUT R12, R12, 0x38, RZ, 0xc0, !PT ;  /* 0x000000380c0c7812 */ /* 0x000fe200078ec0ff */
[----:B------:R-:W-:Y:S02]  /*e160*/  IMAD.SHL.U32 R11, R10, 0x8, RZ ;  /* 0x000000080a0b7824 */ /* 0x000fe400078e00ff */
[----:B------:R-:W-:-:S05]  /*e170*/  IMAD.SHL.U32 R10, R7, 0x8, RZ ;  /* 0x00000008070a7824 */ /* 0x000fca00078e00ff */
[----:B------:R-:W-:-:S04]  /*e180*/  LOP3.LUT R10, R10, 0x1f8, RZ, 0xc0, !PT ;  /* 0x000001f80a0a7812 */ /* 0x000fc800078ec0ff */
[----:B------:R-:W-:-:S04]  /*e190*/  LOP3.LUT R10, R10, 0x38, R7, 0x78, !PT ;  /* 0x000000380a0a7812 */ /* 0x000fc800078e7807 */
[----:B------:R-:W-:Y:S02]  /*e1a0*/  LOP3.LUT R10, R10, 0x200, R11, 0xf8, !PT ;  /* 0x000002000a0a7812 */ /* 0x000fe400078ef80b */
[-C--:B--2---:R-:W-:Y:S02]  /*e1b0*/  ISETP.GE.AND P5, PT, R3, R0.reuse, PT ;  /* 0x000000000300720c */ /* 0x084fe40003fa6270 */
[----:B------:R-:W0:Y:S01]  /*e1c0*/  SHFL.IDX PT, R3, R5, RZ, 0x181f ;  /* 0x00181fff05037589 */ /* 0x000e2200000e0000 */
[----:B---3--:R-:W-:-:S03]  /*e1d0*/  ISETP.GE.AND P4, PT, R2, R0, PT ;  /* 0x000000000200720c */ /* 0x008fc60003f86270 */
[----:B------:R-:W1:Y:S07]  /*e1e0*/  SHFL.IDX PT, R2, R4, RZ, 0x181f ;  /* 0x00181fff04027589 */ /* 0x000e6e00000e0000 */
        /* <DEDUP_REMOVED lines=19> */
[----:B------:R-:W-:Y:S04]  /*e320*/  SHFL.IDX PT, R6, R4, 0x2, 0x181f ;  /* 0x00581f0004067f89 */ /* 0x000fe800000e0000 */
[----:B------:R-:W2:Y:S04]  /*e330*/  LDL.LU R15, [R1+0x24] ;  /* 0x00002400010f7983 */ /* 0x000ea80000300800 */
[----:B0-----:R-:W0:Y:S02]  /*e340*/  SHFL.IDX PT, R2, R5, 0x2, 0x181f ;  /* 0x00581f0005027f89 */ /* 0x001e2400000e0000 */
[----:B------:R-:W-:-:S02]  /*e350*/  @!P4 LEA R9, R10, UR38, 0x1 ;  /* 0x000000260a09cc11 */ /* 0x000fc4000f8e08ff */
[----:B0-----:R-:W-:-:S05]  /*e360*/  @!P4 LEA R2, P6, R12, R2, 0x1 ;  /* 0x000000020c02c211 */ /* 0x001fca00078c08ff */
[----:B------:R-:W-:-:S05]  /*e370*/  @!P4 IMAD.X R3, RZ, RZ, R6, P6 ;  /* 0x000000ffff03c224 */ /* 0x000fca00030e0606 */
[----:B------:R-:W-:Y:S04]  /*e380*/  @!P4 LDGSTS.E.BYPASS.LTC128B.128 [R9+0x23400], desc[UR6][R2.64], !P3 ;  /* 0x234000000209cfae */ /* 0x000fe8000d901d46 */
[----:B------:R-:W-:Y:S04]  /*e390*/  @!P4 LDGSTS.E.BYPASS.LTC128B.128 [R9+0x27400], desc[UR6][R2.64+0x80], !P0 ;  /* 0x274000800209cfae */ /* 0x000fe8000c101d46 */
[----:B------:R-:W-:Y:S04]  /*e3a0*/  @!P4 LDGSTS.E.BYPASS.LTC128B.128 [R9+0x2b400], desc[UR6][R2.64+0x100], !P1 ;  /* 0x2b4001000209cfae */ /* 0x000fe8000c901d46 */
[----:B------:R0:W-:Y:S01]  /*e3b0*/  @!P4 LDGSTS.E.BYPASS.LTC128B.128 [R9+0x2f400], desc[UR6][R2.64+0x180], !P2 ;  /* 0x2f4001800209cfae */ /* 0x0001e2000d101d46 */
[----:B-----5:R-:W-:-:S03]  /*e3c0*/  ISETP.GE.AND P4, PT, R13, R0, PT ;  /* 0x000000000d00720c */ /* 0x020fc60003f86270 */
[----:B------:R-:W3:Y:S04]  /*e3d0*/  LDL.LU R13, [R1+0x28] ;  /* 0x00002800010d7983 */ /* 0x000ee80000300800 */
[----:B------:R-:W0:Y:S04]  /*e3e0*/  SHFL.IDX PT, R14, R5, 0x3, 0x181f ;  /* 0x00781f00050e7f89 */ /* 0x000e2800000e0000 */
[----:B------:R-:W1:Y:S02]  /*e3f0*/  SHFL.IDX PT, R6, R4, 0x3, 0x181f ;  /* 0x00781f0004067f89 */ /* 0x000e6400000e0000 */
[----:B------:R-:W-:-:S02]  /*e400*/  @!P4 LEA R7, R10, UR38, 0x1 ;  /* 0x000000260a07cc11 */ /* 0x000fc4000f8e08ff */
[----:B0-----:R-:W-:Y:S02]  /*e410*/  @!P4 LEA R2, P6, R12, R14, 0x1 ;  /* 0x0000000e0c02c211 */ /* 0x001fe400078c08ff */
[----:B------:R-:W0:Y:S03]  /*e420*/  SHFL.IDX PT, R14, R5, 0x4, 0x181f ;  /* 0x00981f00050e7f89 */ /* 0x000e2600000e0000 */
[----:B-1----:R-:W-:Y:S02]  /*e430*/  @!P4 IMAD.X R3, RZ, RZ, R6, P6 ;  /* 0x000000ffff03c224 */ /* 0x002fe400030e0606 */
[----:B------:R-:W1:Y:S04]  /*e440*/  SHFL.IDX PT, R6, R4, 0x4, 0x181f ;  /* 0x00981f0004067f89 */ /* 0x000e6800000e0000 */
[----:B------:R-:W-:Y:S04]  /*e450*/  @!P4 LDGSTS.E.BYPASS.LTC128B.128 [R7+0x23c00], desc[UR6][R2.64], !P3 ;  /* 0x23c000000207cfae */ /* 0x000fe8000d901d46 */
[----:B------:R-:W-:Y:S04]  /*e460*/  @!P4 LDGSTS.E.BYPASS.LTC128B.128 [R7+0x27c00], desc[UR6][R2.64+0x80], !P0 ;  /* 0x27c000800207cfae */ /* 0x000fe8000c101d46 */
[----:B------:R-:W-:Y:S04]  /*e470*/  @!P4 LDGSTS.E.BYPASS.LTC128B.128 [R7+0x2bc00], desc[UR6][R2.64+0x100], !P1 ;  /* 0x2bc001000207cfae */ /* 0x000fe8000c901d46 */
[----:B------:R4:W-:Y:S01]  /*e480*/  @!P4 LDGSTS.E.BYPASS.LTC128B.128 [R7+0x2fc00], desc[UR6][R2.64+0x180], !P2 ;  /* 0x2fc001800207cfae */ /* 0x0009e2000d101d46 */
[----:B------:R-:W-:-:S13]  /*e490*/  ISETP.GE.AND P4, PT, R8, R0, PT ;  /* 0x000000000800720c */ /* 0x000fda0003f86270 */
[----:B0-----:R-:W-:Y:S02]  /*e4a0*/  @!P4 LEA R8, P6, R12, R14, 0x1 ;  /* 0x0000000e0c08c211 */ /* 0x001fe400078c08ff */
[----:B------:R-:W0:Y:S03]  /*e4b0*/  SHFL.IDX PT, R14, R5, 0x5, 0x181f ;  /* 0x00b81f00050e7f89 */ /* 0x000e2600000e0000 */
[----:B-1----:R-:W-:Y:S01]  /*e4c0*/  @!P4 IMAD.X R21, RZ, RZ, R6, P6 ;  /* 0x000000ffff15c224 */ /* 0x002fe200030e0606 */
[----:B------:R-:W-:Y:S01]  /*e4d0*/  @!P4 LEA R9, R10, UR38, 0x1 ;  /* 0x000000260a09cc11 */ /* 0x000fe2000f8e08ff */
[----:B----4-:R-:W-:Y:S02]  /*e4e0*/  @!P4 IMAD.MOV.U32 R2, RZ, RZ, R8 ;  /* 0x000000ffff02c224 */ /* 0x010fe400078e0008 */
[----:B------:R-:W-:Y:S01]  /*e4f0*/  @!P4 IMAD.MOV.U32 R3, RZ, RZ, R21 ;  /* 0x000000ffff03c224 */ /* 0x000fe200078e0015 */
[----:B------:R-:W1:Y:S04]  /*e500*/  SHFL.IDX PT, R6, R4, 0x5, 0x181f ;  /* 0x00b81f0004067f89 */ /* 0x000e6800000e0000 */
[----:B------:R-:W-:Y:S04]  /*e510*/  @!P4 LDGSTS.E.BYPASS.LTC128B.128 [R9+0x24400], desc[UR6][R2.64], !P3 ;  /* 0x244000000209cfae */ /* 0x000fe8000d901d46 */
[----:B------:R-:W-:Y:S04]  /*e520*/  @!P4 LDGSTS.E.BYPASS.LTC128B.128 [R9+0x28400], desc[UR6][R2.64+0x80], !P0 ;  /* 0x284000800209cfae */ /* 0x000fe8000c101d46 */
[----:B------:R-:W-:Y:S04]  /*e530*/  @!P4 LDGSTS.E.BYPASS.LTC128B.128 [R9+0x2c400], desc[UR6][R2.64+0x100], !P1 ;  /* 0x2c4001000209cfae */ /* 0x000fe8000c901d46 */
[----:B------:R4:W-:Y:S01]  /*e540*/  @!P4 LDGSTS.E.BYPASS.LTC128B.128 [R9+0x30400], desc[UR6][R2.64+0x180], !P2 ;  /* 0x304001800209cfae */ /* 0x0009e2000d101d46 */
[----:B--2---:R-:W-:-:S13]  /*e550*/  ISETP.GE.AND P4, PT, R15, R0, PT ;  /* 0x000000000f00720c */ /* 0x004fda0003f86270 */
[----:B0-----:R-:W-:-:S05]  /*e560*/  @!P4 LEA R14, P6, R12, R14, 0x1 ;  /* 0x0000000e0c0ec211 */ /* 0x001fca00078c08ff */
[----:B-1----:R-:W-:Y:S02]  /*e570*/  @!P4 IMAD.X R21, RZ, RZ, R6, P6 ;  /* 0x000000ffff15c224 */ /* 0x002fe400030e0606 */
[----:B----4-:R-:W-:Y:S02]  /*e580*/  @!P4 IMAD.MOV.U32 R2, RZ, RZ, R14 ;  /* 0x000000ffff02c224 */ /* 0x010fe400078e000e */
        /* <DEDUP_REMOVED lines=8> */
[----:B---3--:R-:W-:-:S13]  /*e610*/  ISETP.GE.AND P4, PT, R13, R0, PT ;  /* 0x000000000d00720c */ /* 0x008fda0003f86270 */
[----:B0-----:R-:W-:-:S05]  /*e620*/  @!P4 LEA R14, P6, R12, R14, 0x1 ;  /* 0x0000000e0c0ec211 */ /* 0x001fca00078c08ff */
[----:B-1----:R-:W-:Y:S01]  /*e630*/  @!P4 IMAD.X R9, RZ, RZ, R6, P6 ;  /* 0x000000ffff09c224 */ /* 0x002fe200030e0606 */
[----:B------:R-:W-:Y:S01]  /*e640*/  @!P4 LEA R21, R10, UR38, 0x1 ;  /* 0x000000260a15cc11 */ /* 0x000fe2000f8e08ff */
[----:B--2---:R-:W-:Y:S02]  /*e650*/  @!P4 IMAD.MOV.U32 R2, RZ, RZ, R14 ;  /* 0x000000ffff02c224 */ /* 0x004fe400078e000e */
[----:B------:R-:W-:Y:S01]  /*e660*/  @!P4 IMAD.MOV.U32 R3, RZ, RZ, R9 ;  /* 0x000000ffff03c224 */ /* 0x000fe200078e0009 */
[----:B------:R0:W1:Y:S04]  /*e670*/  SHFL.IDX PT, R6, R4, 0x7, 0x181f ;  /* 0x00f81f0004067f89 */ /* 0x00006800000e0000 */
[----:B------:R0:W-:Y:S04]  /*e680*/  @!P4 LDGSTS.E.BYPASS.LTC128B.128 [R21+0x25400], desc[UR6][R2.64], !P3 ;  /* 0x254000000215cfae */ /* 0x0001e8000d901d46 */
[----:B------:R0:W-:Y:S04]  /*e690*/  @!P4 LDGSTS.E.BYPASS.LTC128B.128 [R21+0x29400], desc[UR6][R2.64+0x80], !P0 ;  /* 0x294000800215cfae */ /* 0x0001e8000c101d46 */
[----:B------:R0:W-:Y:S04]  /*e6a0*/  @!P4 LDGSTS.E.BYPASS.LTC128B.128 [R21+0x2d400], desc[UR6][R2.64+0x100], !P1 ;  /* 0x2d4001000215cfae */ /* 0x0001e8000c901d46 */
[----:B------:R0:W-:Y:S04]  /*e6b0*/  @!P4 LDGSTS.E.BYPASS.LTC128B.128 [R21+0x31400], desc[UR6][R2.64+0x180], !P2 ;  /* 0x314001800215cfae */ /* 0x0001e8000d101d46 */
[----:B------:R0:W2:Y:S02]  /*e6c0*/  SHFL.IDX PT, R14, R5, 0x7, 0x181f ;  /* 0x00f81f00050e7f89 */ /* 0x0000a400000e0000 */
.L_x_13426:
        /* <DEDUP_REMOVED lines=25> */
.L_x_13314:
[----:B------:R-:W-:Y:S05]  /*e860*/  BSYNC B0 ;  /* 0x0000000000007941 */ /* 0x000fea0003800000 */
.L_x_13313:
        /* <DEDUP_REMOVED lines=9> */
.L_x_13427:
        /* <DEDUP_REMOVED lines=9> */
.L_x_13428:
        /* <DEDUP_REMOVED lines=8> */
.L_x_13320:
[----:B------:R-:W-:Y:S05]  /*ea10*/  BSYNC B1 ;  /* 0x0000000000017941 */ /* 0x000fea0003800000 */
.L_x_13319:
        /* <DEDUP_REMOVED lines=11> */
.L_x_13321:
        /* <DEDUP_REMOVED lines=13> */
.L_x_13322:
        /* <DEDUP_REMOVED lines=13> */
.L_x_13323:
        /* <DEDUP_REMOVED lines=13> */
.L_x_13324:
        /* <DEDUP_REMOVED lines=8> */
.L_x_13317:
[----:B------:R-:W-:Y:S05]  /*edc0*/  BSYNC B0 ;  /* 0x0000000000007941 */ /* 0x000fea0003800000 */
.L_x_13316:
        /* <DEDUP_REMOVED lines=30> */
.L_x_13358:
        /* <DEDUP_REMOVED lines=28> */
.L_x_13328:
[----:B------:R-:W1:Y:S01]  /*f170*/  S2R R2, SR_TID.X ;  /* 0x0000000000027919 */ /* 0x000e620000002100 */
[----:B------:R-:W-:Y:S01]  /*f180*/  BSSY B2, `(.L_x_13329) ;  /* 0x0000006000027945 */ /* 0x000fe20003800000 */
[----:B-1----:R-:W-:Y:S02]  /*f190*/  LOP3.LUT R3, R2, 0x7f, RZ, 0xc0, !PT ;  /* 0x0000007f02037812 */ /* 0x002fe400078ec0ff */
[----:B------:R-:W-:Y:S02]  /*f1a0*/  SHF.L.U32 R2, R0, 0x1f, RZ ;  /* 0x0000001f00027819 */ /* 0x000fe400000006ff */
[----:B------:R-:W-:Y:S02]  /*f1b0*/  ISETP.NE.AND P2, PT, R3, RZ, PT ;  /* 0x000000ff0300720c */ /* 0x000fe40003f45270 */
[----:B------:R-:W1:Y:S02]  /*f1c0*/  SYNCS.PHASECHK.TRANS64.TRYWAIT P0, [UR38+0x32448], R2 ;  /* 0x03244802ff0075a7 */ /* 0x000e640008000166 */
[----:B-1----:R-:W-:Y:S09]  /*f1d0*/  @!P0 BRA `(.L_x_13330) ;  /* 0x0000003800388947 */ /* 0x002ff20003800000 */
.L_x_13429:
[----:B------:R-:W-:Y:S05]  /*f1e0*/  BSYNC B2 ;  /* 0x0000000000027941 */ /* 0x000fea0003800000 */
.L_x_13329:
[----:B------:R-:W-:Y:S04]  /*f1f0*/  BSSY B2, `(.L_x_13331) ;  /* 0x0000007000027945 */ /* 0x000fe80003800000 */
[----:B------:R-:W-:Y:S05]  /*f200*/  @P2 BRA `(.L_x_13332) ;  /* 0x0000000000142947 */ /* 0x000fea0003800000 */
[----:B------:R-:W-:Y:S01]  /*f210*/  ISETP.NE.AND P0, PT, R10, RZ, PT ;  /* 0x000000ff0a00720c */ /* 0x000fe20003f05270 */
[----:B-1----:R-:W-:-:S04]  /*f220*/  IMAD.MOV.U32 R3, RZ, RZ, 0x3000 ;  /* 0x00003000ff037424 */ /* 0x002fc800078e00ff */
[----:B------:R3:W-:Y:S08]  /*f230*/  SYNCS.ARRIVE.TRANS64 RZ, [UR38+0x32438], R3 ;  /* 0x03243803ffff79a7 */ /* 0x0007f00008000026 */
[----:B---3--:R-:W-:Y:S05]  /*f240*/  @!P0 BRA `(.L_x_13332) ;  /* 0x0000000000048947 */ /* 0x008fea0003800000 */
[----:B------:R-:W-:Y:S01]  /*f250*/  BPT.TRAP 0x1 ;  /* 0x000000040000795c */ /* 0x000fe20000300000 */
.L_x_13332:
[----:B------:R-:W-:Y:S05]  /*f260*/  BSYNC B2 ;  /* 0x0000000000027941 */ /* 0x000fea0003800000 */
.L_x_13331:
        /* <DEDUP_REMOVED lines=11> */
.L_x_13333:
        /* <DEDUP_REMOVED lines=10> */
.L_x_13430:
[----:B------:R-:W-:Y:S05]  /*f3c0*/  BSYNC B2 ;  /* 0x0000000000027941 */ /* 0x000fea0003800000 */
.L_x_13334:
        /* <DEDUP_REMOVED lines=9> */
.L_x_13337:
[----:B------:R-:W-:Y:S05]  /*f460*/  BSYNC B2 ;  /* 0x0000000000027941 */ /* 0x000fea0003800000 */
.L_x_13336:
        /* <DEDUP_REMOVED lines=9> */
.L_x_13338:
        /* <DEDUP_REMOVED lines=13> */
.L_x_13339:
        /* <DEDUP_REMOVED lines=13> */
.L_x_13340:
        /* <DEDUP_REMOVED lines=13> */
.L_x_13341:
        /* <DEDUP_REMOVED lines=8> */
.L_x_13327:
[----:B------:R-:W-:Y:S05]  /*f7f0*/  BSYNC B1 ;  /* 0x0000000000017941 */ /* 0x000fea0003800000 */
.L_x_13326:
        /* <DEDUP_REMOVED lines=26> */
.L_x_13344:
[----:B------:R-:W1:Y:S01]  /*f9a0*/  S2R R2, SR_TID.X ;  /* 0x0000000000027919 */ /* 0x000e620000002100 */
[----:B------:R-:W-:Y:S01]  /*f9b0*/  BSSY B2, `(.L_x_13345) ;  /* 0x0000006000027945 */ /* 0x000fe20003800000 */
[----:B-1----:R-:W-:Y:S02]  /*f9c0*/  LOP3.LUT R3, R2, 0x7f, RZ, 0xc0, !PT ;  /* 0x0000007f02037812 */ /* 0x002fe400078ec0ff */
[----:B------:R-:W-:Y:S02]  /*f9d0*/  SHF.L.U32 R2, R0, 0x1f, RZ ;  /* 0x0000001f00027819 */ /* 0x000fe400000006ff */
[----:B------:R-:W-:Y:S02]  /*f9e0*/  ISETP.NE.AND P2, PT, R3, RZ, PT ;  /* 0x000000ff0300720c */ /* 0x000fe40003f45270 */
[----:B------:R-:W1:Y:S02]  /*f9f0*/  SYNCS.PHASECHK.TRANS64.TRYWAIT P0, [UR38+0x32440], R2 ;  /* 0x03244002ff0075a7 */ /* 0x000e640008000166 */
[----:B-1----:R-:W-:Y:S09]  /*fa00*/  @!P0 BRA `(.L_x_13346) ;  /* 0x00000030005c8947 */ /* 0x002ff20003800000 */
.L_x_13431:
[----:B------:R-:W-:Y:S05]  /*fa10*/  BSYNC B2 ;  /* 0x0000000000027941 */ /* 0x000fea0003800000 */
.L_x_13345:
[----:B------:R-:W-:Y:S04]  /*fa20*/  BSSY B2, `(.L_x_13347) ;  /* 0x0000007000027945 */ /* 0x000fe80003800000 */
[----:B------:R-:W-:Y:S05]  /*fa30*/  @P2 BRA `(.L_x_13348) ;  /* 0x0000000000142947 */ /* 0x000fea0003800000 */
[----:B------:R-:W-:Y:S01]  /*fa40*/  ISETP.NE.AND P0, PT, R10, RZ, PT ;  /* 0x000000ff0a00720c */ /* 0x000fe20003f05270 */
[----:B-1----:R-:W-:-:S04]  /*fa50*/  IMAD.MOV.U32 R3, RZ, RZ, 0x3000 ;  /* 0x00003000ff037424 */ /* 0x002fc800078e00ff */
[----:B------:R3:W-:Y:S08]  /*fa60*/  SYNCS.ARRIVE.TRANS64 RZ, [UR38+0x32430], R3 ;  /* 0x03243003ffff79a7 */ /* 0x0007f00008000026 */
[----:B---3--:R-:W-:Y:S05]  /*fa70*/  @!P0 BRA `(.L_x_13348) ;  /* 0x0000000000048947 */ /* 0x008fea0003800000 */
[----:B------:R-:W-:Y:S01]  /*fa80*/  BPT.TRAP 0x1 ;  /* 0x000000040000795c */ /* 0x000fe20000300000 */
.L_x_13348:
[----:B------:R-:W-:Y:S05]  /*fa90*/  BSYNC B2 ;  /* 0x0000000000027941 */ /* 0x000fea0003800000 */
.L_x_13347:
        /* <DEDUP_REMOVED lines=11> */
.L_x_13349:
        /* <DEDUP_REMOVED lines=11> */
.L_x_13432:
[----:B------:R-:W-:Y:S05]  /*fc00*/  BSYNC B2 ;  /* 0x0000000000027941 */ /* 0x000fea0003800000 */
.L_x_13350:
        /* <DEDUP_REMOVED lines=9> */
.L_x_13353:
[----:B------:R-:W-:Y:S05]  /*fca0*/  BSYNC B2 ;  /* 0x0000000000027941 */ /* 0x000fea0003800000 */
.L_x_13352:
        /* <DEDUP_REMOVED lines=9> */
.L_x_13354:
        /* <DEDUP_REMOVED lines=13> */
.L_x_13355:
        /* <DEDUP_REMOVED lines=13> */
.L_x_13356:
        /* <DEDUP_REMOVED lines=13> */
.L_x_13357:
        /* <DEDUP_REMOVED lines=8> */
.L_x_13343:
[----:B------:R-:W-:Y:S05]  /*10030*/  BSYNC B1 ;  /* 0x0000000000017941 */ /* 0x000fea0003800000 */
.L_x_13342:
[----:B------:R-:W-:Y:S01]  /*10040*/  VIADD R7, R7, 0xfffffffe ;  /* 0xfffffffe07077836 */ /* 0x000fe20000000000 */
[----:B------:R-:W-:Y:S06]  /*10050*/  @P1 BRA `(.L_x_13358) ;  /* 0xffffffec00d41947 */ /* 0x000fec000383ffff */
[----:B------:R-:W-:Y:S05]  /*10060*/  BSYNC B0 ;  /* 0x0000000000007941 */ /* 0x000fea0003800000 */
.L_x_13325:
        /* <DEDUP_REMOVED lines=26> */
.L_x_13361:
[----:B------:R-:W1:Y:S01]  /*10210*/  S2R R2, SR_TID.X ;  /* 0x0000000000027919 */ /* 0x000e620000002100 */
[----:B------:R-:W-:Y:S01]  /*10220*/  BSSY B1, `(.L_x_13362) ;  /* 0x0000006000017945 */ /* 0x000fe20003800000 */
[----:B-1----:R-:W-:Y:S02]  /*10230*/  LOP3.LUT R3, R2, 0x7f, RZ, 0xc0, !PT ;  /* 0x0000007f02037812 */ /* 0x002fe400078ec0ff */
[----:B------:R-:W-:Y:S02]  /*10240*/  SHF.L.U32 R2, R0, 0x1f, RZ ;  /* 0x0000001f00027819 */ /* 0x000fe400000006ff */
[----:B------:R-:W-:Y:S02]  /*10250*/  ISETP.NE.AND P1, PT, R3, RZ, PT ;  /* 0x000000ff0300720c */ /* 0x000fe40003f25270 */
[----:B------:R-:W1:Y:S02]  /*10260*/  SYNCS.PHASECHK.TRANS64.TRYWAIT P0, [UR38+0x32448], R2 ;  /* 0x03244802ff0075a7 */ /* 0x000e640008000166 */
[----:B-1----:R-:W-:Y:S09]  /*10270*/  @!P0 BRA `(.L_x_13363) ;  /* 0x0000002800708947 */ /* 0x002ff20003800000 */
.L_x_13433:
[----:B------:R-:W-:Y:S05]  /*10280*/  BSYNC B1 ;  /* 0x0000000000017941 */ /* 0x000fea0003800000 */
.L_x_13362:
[----:B------:R-:W-:Y:S04]  /*10290*/  BSSY B1, `(.L_x_13364) ;  /* 0x0000007000017945 */ /* 0x000fe80003800000 */
[----:B------:R-:W-:Y:S05]  /*102a0*/  @P1 BRA `(.L_x_13365) ;  /* 0x0000000000141947 */ /* 0x000fea0003800000 */
[----:B------:R-:W-:Y:S01]  /*102b0*/  ISETP.NE.AND P0, PT, R10, RZ, PT ;  /* 0x000000ff0a00720c */ /* 0x000fe20003f05270 */
[----:B-1----:R-:W-:-:S04]  /*102c0*/  IMAD.MOV.U32 R3, RZ, RZ, 0x3000 ;  /* 0x00003000ff037424 */ /* 0x002fc800078e00ff */
[----:B------:R3:W-:Y:S08]  /*102d0*/  SYNCS.ARRIVE.TRANS64 RZ, [UR38+0x32438], R3 ;  /* 0x03243803ffff79a7 */ /* 0x0007f00008000026 */
[----:B---3--:R-:W-:Y:S05]  /*102e0*/  @!P0 BRA `(.L_x_13365) ;  /* 0x0000000000048947 */ /* 0x008fea0003800000 */
[----:B------:R-:W-:Y:S01]  /*102f0*/  BPT.TRAP 0x1 ;  /* 0x000000040000795c */ /* 0x000fe20000300000 */
.L_x_13365:
[----:B------:R-:W-:Y:S05]  /*10300*/  BSYNC B1 ;  /* 0x0000000000017941 */ /* 0x000fea0003800000 */
.L_x_13364:
        /* <DEDUP_REMOVED lines=11> */
.L_x_13366:
        /* <DEDUP_REMOVED lines=11> */
.L_x_13434:
[----:B------:R-:W-:Y:S05]  /*10470*/  BSYNC B1 ;  /* 0x0000000000017941 */ /* 0x000fea0003800000 */
.L_x_13367:
        /* <DEDUP_REMOVED lines=9> */
.L_x_13370:
[----:B------:R-:W-:Y:S05]  /*10510*/  BSYNC B1 ;  /* 0x0000000000017941 */ /* 0x000fea0003800000 */
.L_x_13369:
        /* <DEDUP_REMOVED lines=9> */
.L_x_13371:
        /* <DEDUP_REMOVED lines=13> */
.L_x_13372:
        /* <DEDUP_REMOVED lines=13> */
.L_x_13373:
        /* <DEDUP_REMOVED lines=13> */
.L_x_13374:
        /* <DEDUP_REMOVED lines=8> */
.L_x_13360:
[----:B------:R-:W-:Y:S05]  /*108a0*/  BSYNC B0 ;  /* 0x0000000000007941 */ /* 0x000fea0003800000 */
.L_x_13359:
[----:B------:R-:W-:Y:S01]  /*108b0*/  LOP3.LUT R0, R0, 0x1, RZ, 0x3c, !PT ;  /* 0x0000000100007812 */ /* 0x000fe200078e3cff */
[----:B------:R-:W-:Y:S02]  /*108c0*/  IMAD.MOV.U32 R6, RZ, RZ, RZ ;  /* 0x000000ffff067224 */ /* 0x000fe400078e00ff */
[----:B------:R-:W-:-:S07]  /*108d0*/  IMAD.MOV.U32 R8, RZ, RZ, RZ ;  /* 0x000000ffff087224 */ /* 0x000fce00078e00ff */
.L_x_13298:
[----:B------:R-:W1:Y:S01]  /*108e0*/  S2R R3, SR_CgaCtaId ;  /* 0x0000000000037919 */ /* 0x000e620000008800 */
[----:B------:R-:W-:-:S04]  /*108f0*/  MOV R2, 0x400 ;  /* 0x0000040000027802 */ /* 0x000fc80000000f00 */
[----:B-1----:R-:W-:Y:S02]  /*10900*/  LEA R2, R3, R2, 0x18 ;  /* 0x0000000203027211 */ /* 0x002fe400078ec0ff */
[----:B------:R-:W-:-:S04]  /*10910*/  SHF.L.U32 R3, R8, 0x1f, RZ ;  /* 0x0000001f08037819 */ /* 0x000fc800000006ff */
[----:B------:R-:W1:Y:S02]  /*10920*/  SYNCS.PHASECHK.TRANS64.TRYWAIT P0, [R2+URZ+0x32420], R3 ;  /* 0x03242003020075a7 */ /* 0x000e64000800017f */
[----:B-1----:R-:W-:Y:S05]  /*10930*/  @!P0 BRA `(.L_x_13375) ;  /* 0x0000002000f08947 */ /* 0x002fea0003800000 */
.L_x_13435:
[----:B------:R-:W-:-:S03]  /*10940*/  UMOV UR4, 0xffffffff ;  /* 0xffffffff00047882 */ /* 0x000fc60000000000 */
[----:B------:R-:W-:Y:S05]  /*10950*/  BRA.DIV UR4, `(.L_x_13376) ;  /* 0x0000002204fc7947 */ /* 0x000fea000b800000 */
[----:B-1----:R-:W1:Y:S02]  /*10960*/  S2R R3, SR_TID.X ;  /* 0x0000000000037919 */ /* 0x002e640000002100 */
[----:B-1----:R-:W-:-:S04]  /*10970*/  SHF.R.U32.HI R3, RZ, 0x5, R3 ;  /* 0x00000005ff037819 */ /* 0x002fc80000011603 */
[----:B------:R-:W-:-:S05]  /*10980*/  LOP3.LUT R3, R3, 0x3, RZ, 0xc0, !PT ;  /* 0x0000000303037812 */ /* 0x000fca00078ec0ff */
[----:B--2---:R1:W2:Y:S02]  /*10990*/  SHFL.IDX PT, R14, R3, RZ, 0x1f ;  /* 0x00001fff030e7589 */ /* 0x0042a400000e0000 */
.L_x_13438:
[----:B--2---:R-:W-:-:S13]  /*109a0*/  ISETP.NE.AND P0, PT, R14, RZ, PT ;  /* 0x000000ff0e00720c */ /* 0x004fda0003f05270 */
[----:B------:R-:W-:Y:S05]  /*109b0*/  @P0 BRA `(.L_x_13259) ;  /* 0x0000000000880947 */ /* 0x000fea0003800000 */
[----:B------:R-:W-:-:S03]  /*109c0*/  UMOV UR4, 0xffffffff ;  /* 0xffffffff00047882 */ /* 0x000fc60000000000 */
[----:B------:R-:W-:Y:S05]  /*109d0*/  BRA.DIV UR4, `(.L_x_13377) ;  /* 0x0000002604107947 */ /* 0x000fea000b800000 */
[----:B------:R-:W-:-:S13]  /*109e0*/  ELECT P6, URZ, PT ;  /* 0x00000000003f782f */ /* 0x000fda00038c0000 */
.L_x_13441:
[----:B------:R-:W-:Y:S05]  /*109f0*/  @!P6 BRA `(.L_x_13259) ;  /* 0x000000000078e947 */ /* 0x000fea0003800000 */
[----:B-1----:R-:W2:Y:S02]  /*10a00*/  LDL.LU R3, [R1+0x3c] ;  /* 0x00003c0001037983 */ /* 0x002ea40000300800 */
[----:B--2---:R-:W-:-:S04]  /*10a10*/  LOP3.LUT R3, R3, 0x2, RZ, 0xfc, !PT ;  /* 0x0000000203037812 */ /* 0x004fc800078efcff */
[----:B------:R-:W-:-:S13]  /*10a20*/  ISETP.NE.AND P2, PT, R3, 0x3, PT ;  /* 0x000000030300780c */ /* 0x000fda0003f45270 */
[----:B------:R-:W-:Y:S05]  /*10a30*/  @!P2 BRA `(.L_x_13378) ;  /* 0x000000000004a947 */ /* 0x000fea0003800000 */
[----:B------:R-:W-:Y:S01]  /*10a40*/  BPT.TRAP 0x1 ;  /* 0x000000040000795c */ /* 0x000fe20000300000 */
.L_x_13378:
        /* <DEDUP_REMOVED lines=12> */
.L_x_13442:
[----:B------:R-:W2:Y:S02]  /*10b10*/  SYNCS.PHASECHK.TRANS64.TRYWAIT P0, [R5+URZ], R0 ;  /* 0x00000000050075a7 */ /* 0x000ea4000800017f */
[----:B--2---:R-:W-:Y:S05]  /*10b20*/  @!P0 BRA `(.L_x_13380) ;  /* 0x0000002000f08947 */ /* 0x004fea0003800000 */
.L_x_13443:
[----:B------:R-:W-:Y:S05]  /*10b30*/  @!P2 BRA `(.L_x_13381) ;  /* 0x000000000004a947 */ /* 0x000fea0003800000 */
[----:B------:R-:W-:Y:S01]  /*10b40*/  BPT.TRAP 0x1 ;  /* 0x000000040000795c */ /* 0x000fe20000300000 */
.L_x_13381:
[----:B------:R-:W-:-:S04]  /*10b50*/  VIADD R2, R2, 0x32460 ;  /* 0x0003246002027836 */ /* 0x000fc80000000000 */
[----:B--2---:R-:W-:-:S04]  /*10b60*/  IMAD R5, R6, 0x8, R2 ;  /* 0x0000000806057824 */ /* 0x004fc800078e0202 */
[----:B------:R-:W2:Y:S02]  /*10b70*/  SYNCS.PHASECHK.TRANS64.TRYWAIT P0, [R5+URZ], R4 ;  /* 0x00000004050075a7 */ /* 0x000ea4000800017f */
[----:B--2---:R-:W-:Y:S05]  /*10b80*/  @!P0 BRA `(.L_x_13382) ;  /* 0x0000002000ec8947 */ /* 0x004fea0003800000 */
.L_x_13444:
[----:B------:R-:W-:-:S07]  /*10b90*/  IMAD R3, R3, 0x8, R2 ;  /* 0x0000000803037824 */ /* 0x000fce00078e0202 */
.L_x_13383:
[----:B---3--:R3:W4:Y:S02]  /*10ba0*/  SYNCS.PHASECHK.TRANS64.TRYWAIT P0, [R3+URZ], R0 ;  /* 0x00000000030075a7 */ /* 0x008724000800017f */
[----:B----4-:R-:W-:Y:S05]  /*10bb0*/  @!P0 NANOSLEEP.SYNCS 0x989680 ;  /* 0x009896800000895d */ /* 0x010fea0003900000 */
[----:B------:R-:W4:Y:S02]  /*10bc0*/  @!P0 SYNCS.PHASECHK.TRANS64 P0, [R3+URZ], R0 ;  /* 0x00000000030085a7 */ /* 0x000f24000800007f */
[----:B----4-:R-:W-:Y:S05]  /*10bd0*/  @!P0 BRA `(.L_x_13383) ;  /* 0xfffffffc00f08947 */ /* 0x010fea000383ffff */
.L_x_13259:
[----:B------:R-:W-:Y:S05]  /*10be0*/  BSYNC B6 ;  /* 0x0000000000067941 */ /* 0x000fea0003800000 */
.L_x_13256:
[----:B------:R-:W-:Y:S05]  /*10bf0*/  EXIT ;  /* 0x000000000000794d */ /* 0x000fea0003800000 */
.L_x_13263:
[----:B------:R-:W-:-:S13]  /*10c00*/  R2UR UR4, R22 ;  /* 0x00000000160472ca */ /* 0x000fda00000e0000 */
[----:B0-----:R-:W-:-:S04]  /*10c10*/  IMAD.U32 R3, RZ, RZ, UR4 ;  /* 0x00000004ff037e24 */ /* 0x001fc8000f8e00ff */
[----:B------:R0:W1:Y:S03]  /*10c20*/  SYNCS.PHASECHK.TRANS64.TRYWAIT P0, [R3+URZ+0x32400], R2 ;  /* 0x03240002030075a7 */ /* 0x000066000800017f */
[----:B-1----:R-:W-:Y:S05]  /*10c30*/  @!P0 NANOSLEEP.SYNCS 0x989680 ;  /* 0x009896800000895d */ /* 0x002fea0003900000 */
[----:B------:R-:W1:Y:S02]  /*10c40*/  @!P0 SYNCS.PHASECHK.TRANS64 P0, [R3+URZ+0x32400], R2 ;  /* 0x03240002030085a7 */ /* 0x000e64000800007f */
[----:B-1----:R-:W-:Y:S05]  /*10c50*/  @!P0 BRA `(.L_x_13263) ;  /* 0xfffffffc00e88947 */ /* 0x002fea000383ffff */
[----:B------:R-:W-:Y:S05]  /*10c60*/  BRA `(.L_x_13384) ;  /* 0xffffff0800b07947 */ /* 0x000fea000383ffff */
.L_x_13267:
[----:B------:R-:W-:-:S13]  /*10c70*/  R2UR UR4, R22 ;  /* 0x00000000160472ca */ /* 0x000fda00000e0000 */
[----:B0-----:R-:W-:-:S04]  /*10c80*/  IMAD.U32 R3, RZ, RZ, UR4 ;  /* 0x00000004ff037e24 */ /* 0x001fc8000f8e00ff */
[----:B------:R0:W2:Y:S03]  /*10c90*/  SYNCS.PHASECHK.TRANS64.TRYWAIT P1, [R3+URZ+0x32430], R2 ;  /* 0x03243002030075a7 */ /* 0x0000a6000802017f */
[----:B--2---:R-:W-:Y:S05]  /*10ca0*/  @!P1 NANOSLEEP.SYNCS 0x989680 ;  /* 0x009896800000995d */ /* 0x004fea0003900000 */
[----:B------:R-:W2:Y:S02]  /*10cb0*/  @!P1 SYNCS.PHASECHK.TRANS64 P1, [R3+URZ+0x32430], R2 ;  /* 0x03243002030095a7 */ /* 0x000ea4000802007f */
[----:B--2---:R-:W-:Y:S05]  /*10cc0*/  @!P1 BRA `(.L_x_13267) ;  /* 0xfffffffc00e89947 */ /* 0x004fea000383ffff */
[----:B------:R-:W-:Y:S05]  /*10cd0*/  BRA `(.L_x_13266) ;  /* 0xffffff0800d07947 */ /* 0x000fea000383ffff */
.L_x_13268:
[----:B------:R-:W-:-:S13]  /*10ce0*/  R2UR UR4, R22 ;  /* 0x00000000160472ca */ /* 0x000fda00000e0000 */
[----:B0-----:R-:W-:-:S04]  /*10cf0*/  IMAD.U32 R3, RZ, RZ, UR4 ;  /* 0x00000004ff037e24 */ /* 0x001fc8000f8e00ff */
[----:B------:R0:W2:Y:S03]  /*10d00*/  SYNCS.PHASECHK.TRANS64.TRYWAIT P1, [R3+URZ+0x32410], R2 ;  /* 0x03241002030075a7 */ /* 0x0000a6000802017f */
[----:B--2---:R-:W-:Y:S05]  /*10d10*/  @!P1 NANOSLEEP.SYNCS 0x989680 ;  /* 0x009896800000995d */ /* 0x004fea0003900000 */
[----:B------:R-:W2:Y:S02]  /*10d20*/  @!P1 SYNCS.PHASECHK.TRANS64 P1, [R3+URZ+0x32410], R2 ;  /* 0x03241002030095a7 */ /* 0x000ea4000802007f */
[----:B--2---:R-:W-:Y:S05]  /*10d30*/  @!P1 BRA `(.L_x_13268) ;  /* 0xfffffffc00e89947 */ /* 0x004fea000383ffff */
[----:B------:R-:W-:Y:S05]  /*10d40*/  BRA `(.L_x_13385) ;  /* 0xffffff0c00787947 */ /* 0x000fea000383ffff */
.L_x_13272:
[----:B------:R-:W-:-:S13]  /*10d50*/  R2UR UR4, R22 ;  /* 0x00000000160472ca */ /* 0x000fda00000e0000 */
[----:B0-----:R-:W-:-:S04]  /*10d60*/  IMAD.U32 R3, RZ, RZ, UR4 ;  /* 0x00000004ff037e24 */ /* 0x001fc8000f8e00ff */
[----:B------:R0:W3:Y:S03]  /*10d70*/  SYNCS.PHASECHK.TRANS64.TRYWAIT P1, [R3+URZ+0x32450], R2 ;  /* 0x03245002030075a7 */ /* 0x0000e6000802017f */
[----:B---3--:R-:W-:Y:S05]  /*10d80*/  @!P1 NANOSLEEP.SYNCS 0x989680 ;  /* 0x009896800000995d */ /* 0x008fea0003900000 */
[----:B------:R-:W3:Y:S02]  /*10d90*/  @!P1 SYNCS.PHASECHK.TRANS64 P1, [R3+URZ+0x32450], R2 ;  /* 0x03245002030095a7 */ /* 0x000ee4000802007f */
[----:B---3--:R-:W-:Y:S05]  /*10da0*/  @!P1 BRA `(.L_x_13272) ;  /* 0xfffffffc00e89947 */ /* 0x008fea000383ffff */
[----:B------:R-:W-:Y:S05]  /*10db0*/  BRA `(.L_x_13271) ;  /* 0xffffff0c00847947 */ /* 0x000fea000383ffff */
.L_x_13277:
[----:B--2---:R-:W-:-:S04]  /*10dc0*/  IMAD.U32 R152, RZ, RZ, UR5 ;  /* 0x00000005ff987e24 */ /* 0x004fc8000f8e00ff */
[----:B------:R2:W3:Y:S03]  /*10dd0*/  SYNCS.PHASECHK.TRANS64.TRYWAIT P3, [R152+URZ+0x32430], R201 ;  /* 0x032430c9980075a7 */ /* 0x0004e6000806017f */
[----:B---3--:R-:W-:Y:S05]  /*10de0*/  @!P3 NANOSLEEP.SYNCS 0x989680 ;  /* 0x009896800000b95d */ /* 0x008fea0003900000 */
[----:B------:R-:W3:Y:S02]  /*10df0*/  @!P3 SYNCS.PHASECHK.TRANS64 P3, [R152+URZ+0x32430], R201 ;  /* 0x032430c99800b5a7 */ /* 0x000ee4000806007f */
[----:B---3--:R-:W-:Y:S05]  /*10e00*/  @!P3 BRA `(.L_x_13277) ;  /* 0xfffffffc00ecb947 */ /* 0x008fea000383ffff */
[----:B------:R-:W-:Y:S05]  /*10e10*/  BRA `(.L_x_13276) ;  /* 0xffffff3400107947 */ /* 0x000fea000383ffff */
.L_x_13281:
[----:B--2---:R-:W-:-:S04]  /*10e20*/  IMAD.U32 R202, RZ, RZ, UR5 ;  /* 0x00000005ffca7e24 */ /* 0x004fc8000f8e00ff */
[----:B------:R2:W3:Y:S03]  /*10e30*/  SYNCS.PHASECHK.TRANS64.TRYWAIT P3, [R202+URZ+0x32450], R201 ;  /* 0x032450c9ca0075a7 */ /* 0x0004e6000806017f */
[----:B---3--:R-:W-:Y:S05]  /*10e40*/  @!P3 NANOSLEEP.SYNCS 0x989680 ;  /* 0x009896800000b95d */ /* 0x008fea0003900000 */
[----:B------:R-:W3:Y:S02]  /*10e50*/  @!P3 SYNCS.PHASECHK.TRANS64 P3, [R202+URZ+0x32450], R201 ;  /* 0x032450c9ca00b5a7 */ /* 0x000ee4000806007f */
[----:B---3--:R-:W-:Y:S05]  /*10e60*/  @!P3 BRA `(.L_x_13281) ;  /* 0xfffffffc00ecb947 */ /* 0x008fea000383ffff */
[----:B------:R-:W-:Y:S05]  /*10e70*/  BRA `(.L_x_13280) ;  /* 0xffffff3400dc7947 */ /* 0x000fea000383ffff */
.L_x_13287:
[----:B---3--:R-:W-:-:S04]  /*10e80*/  IMAD.U32 R152, RZ, RZ, UR6 ;  /* 0x00000006ff987e24 */ /* 0x008fc8000f8e00ff */
[----:B------:R3:W4:Y:S03]  /*10e90*/  SYNCS.PHASECHK.TRANS64.TRYWAIT P1, [R152+URZ+0x32430], R23 ;  /* 0x03243017980075a7 */ /* 0x000726000802017f */
[----:B----4-:R-:W-:Y:S05]  /*10ea0*/  @!P1 NANOSLEEP.SYNCS 0x989680 ;  /* 0x009896800000995d */ /* 0x010fea0003900000 */
[----:B------:R-:W4:Y:S02]  /*10eb0*/  @!P1 SYNCS.PHASECHK.TRANS64 P1, [R152+URZ+0x32430], R23 ;  /* 0x03243017980095a7 */ /* 0x000f24000802007f */
[----:B----4-:R-:W-:Y:S05]  /*10ec0*/  @!P1 BRA `(.L_x_13287) ;  /* 0xfffffffc00ec9947 */ /* 0x010fea000383ffff */
[----:B------:R-:W-:Y:S05]  /*10ed0*/  BRA `(.L_x_13286) ;  /* 0xffffff60000c7947 */ /* 0x000fea000383ffff */
.L_x_13291:
[----:B-1----:R-:W-:-:S04]  /*10ee0*/  IMAD.U32 R204, RZ, RZ, UR6 ;  /* 0x00000006ffcc7e24 */ /* 0x002fc8000f8e00ff */
[----:B------:R1:W3:Y:S03]  /*10ef0*/  SYNCS.PHASECHK.TRANS64.TRYWAIT P1, [R204+URZ+0x32450], R23 ;  /* 0x03245017cc0075a7 */ /* 0x0002e6000802017f */
[----:B---3--:R-:W-:Y:S05]  /*10f00*/  @!P1 NANOSLEEP.SYNCS 0x989680 ;  /* 0x009896800000995d */ /* 0x008fea0003900000 */
[----:B------:R-:W3:Y:S02]  /*10f10*/  @!P1 SYNCS.PHASECHK.TRANS64 P1, [R204+URZ+0x32450], R23 ;  /* 0x03245017cc0095a7 */ /* 0x000ee4000802007f */
[----:B---3--:R-:W-:Y:S05]  /*10f20*/  @!P1 BRA `(.L_x_13291) ;  /* 0xfffffffc00ec9947 */ /* 0x008fea000383ffff */
[----:B------:R-:W-:Y:S05]  /*10f30*/  BRA `(.L_x_13290) ;  /* 0xffffff60008c7947 */ /* 0x000fea000383ffff */
.L_x_13303:
[----:B------:R-:W-:Y:S02]  /*10f40*/  IMAD.MOV.U32 R13, RZ, RZ, R6 ;  /* 0x000000ffff0d7224 */ /* 0x000fe400078e0006 */
[----:B------:R-:W-:Y:S02]  /*10f50*/  IMAD.MOV.U32 R12, RZ, RZ, RZ ;  /* 0x000000ffff0c7224 */ /* 0x000fe400078e00ff */
[----:B------:R-:W-:Y:S02]  /*10f60*/  IMAD.MOV.U32 R11, RZ, RZ, 0x1f ;  /* 0x0000001fff0b7424 */ /* 0x000fe400078e00ff */
[----:B------:R-:W-:-:S07]  /*10f70*/  IMAD.MOV.U32 R15, RZ, RZ, -0x1 ;  /* 0xffffffffff0f7424 */ /* 0x000fce00078e00ff */
[----:B------:R-:W-:Y:S05]  /*10f80*/  WARPSYNC.COLLECTIVE R15, `(.L_x_13386) ;  /* 0x000000000f087348 */ /* 0x000fea0003c00000 */
[----:B------:R0:W1:Y:S02]  /*10f90*/  SHFL.IDX P6, R14, R13, R12, R11 ;  /* 0x0000000c0d0e7389 */ /* 0x00006400000c000b */
[----:B01----:R-:W-:Y:S01]  /*10fa0*/  ENDCOLLECTIVE ;  /* 0x000000000000791b */ /* 0x003fe20003800000 */
.L_x_13386:
[----:B------:R-:W-:Y:S05]  /*10fb0*/  BRA `(.L_x_13387) ;  /* 0xffffffbc001c7947 */ /* 0x000fea000383ffff */
.L_x_13305:
[----:B------:R-:W-:Y:S01]  /*10fc0*/  BSSY B0, `(.L_x_13388) ;  /* 0x0000006000007945 */ /* 0x000fe20003800000 */
[----:B------:R-:W-:-:S07]  /*10fd0*/  IMAD.MOV.U32 R15, RZ, RZ, -0x1 ;  /* 0xffffffffff0f7424 */ /* 0x000fce00078e00ff */
[----:B0-----:R-:W-:Y:S05]  /*10fe0*/  WARPSYNC.COLLECTIVE R15, `(.L_x_13389) ;  /* 0x000000000f0c7348 */ /* 0x001fea0003c00000 */
[----:B------:R-:W-:Y:S02]  /*10ff0*/  ELECT P6, UR62, PT ;  /* 0x00000000003e782f */ /* 0x000fe400038c0000 */
[----:B------:R-:W-:Y:S01]  /*11000*/  MOV R14, UR62 ;  /* 0x0000003e000e7c02 */ /* 0x000fe20008000f00 */
[----:B0-----:R-:W-:Y:S10]  /*11010*/  ENDCOLLECTIVE ;  /* 0x000000000000791b */ /* 0x001ff40003800000 */
.L_x_13389:
[----:B------:R-:W-:Y:S05]  /*11020*/  BSYNC B0 ;  /* 0x0000000000007941 */ /* 0x000fea0003800000 */
.L_x_13388:
[----:B------:R-:W-:Y:S05]  /*11030*/  BRA `(.L_x_13390) ;  /* 0xffffffbc00207947 */ /* 0x000fea000383ffff */
.L_x_13307:
[----:B0-----:R-:W-:-:S04]  /*11040*/  IMAD.U32 R3, RZ, RZ, UR38 ;  /* 0x00000026ff037e24 */ /* 0x001fc8000f8e00ff */
[----:B------:R0:W1:Y:S03]  /*11050*/  SYNCS.PHASECHK.TRANS64.TRYWAIT P0, [R3+URZ+0x32440], R0 ;  /* 0x03244000030075a7 */ /* 0x000066000800017f */
[----:B-1----:R-:W-:Y:S05]  /*11060*/  @!P0 NANOSLEEP.SYNCS 0x989680 ;  /* 0x009896800000895d */ /* 0x002fea0003900000 */
[----:B------:R-:W1:Y:S02]  /*11070*/  @!P0 SYNCS.PHASECHK.TRANS64 P0, [R3+URZ+0x32440], R0 ;  /* 0x03244000030085a7 */ /* 0x000e64000800007f */
[----:B-1----:R-:W-:Y:S05]  /*11080*/  @!P0 BRA `(.L_x_13307) ;  /* 0xfffffffc00ec8947 */ /* 0x002fea000383ffff */
[----:B------:R-:W-:Y:S05]  /*11090*/  BRA `(.L_x_13391) ;  /* 0xffffffbc00847947 */ /* 0x000fea000383ffff */
.L_x_13310:
[----:B------:R-:W-:Y:S02]  /*110a0*/  IMAD.MOV.U32 R13, RZ, RZ, R3 ;  /* 0x000000ffff0d7224 */ /* 0x000fe400078e0003 */
[----:B------:R-:W-:Y:S02]  /*110b0*/  IMAD.MOV.U32 R12, RZ, RZ, RZ ;  /* 0x000000ffff0c7224 */ /* 0x000fe400078e00ff */
[----:B------:R-:W-:Y:S02]  /*110c0*/  IMAD.MOV.U32 R11, RZ, RZ, 0x181f ;  /* 0x0000181fff0b7424 */ /* 0x000fe400078e00ff */
[----:B------:R-:W-:Y:S02]  /*110d0*/  IMAD.MOV.U32 R15, RZ, RZ, -0x1 ;  /* 0xffffffffff0f7424 */ /* 0x000fe400078e00ff */
[----:B------:R-:W-:-:S07]  /*110e0*/  IMAD R6, R8, 0x80, R6 ;  /* 0x0000008008067824 */ /* 0x000fce00078e0206 */
[----:B0-----:R-:W-:Y:S05]  /*110f0*/  WARPSYNC.COLLECTIVE R15, `(.L_x_13392) ;  /* 0x000000000f087348 */ /* 0x001fea0003c00000 */
[----:B------:R1:W2:Y:S02]  /*11100*/  SHFL.IDX P6, R14, R13, R12, R11 ;  /* 0x0000000c0d0e7389 */ /* 0x0002a400000c000b */
[----:B012---:R-:W-:Y:S01]  /*11110*/  ENDCOLLECTIVE ;  /* 0x000000000000791b */ /* 0x007fe20003800000 */
.L_x_13392:
[----:B------:R0:W-:Y:S01]  /*11120*/  STL [R1+0x4], R6 ;  /* 0x0000040601007387 */ /* 0x0001e20000100800 */
[----:B------:R-:W-:Y:S02]  /*11130*/  IMAD.MOV.U32 R13, RZ, RZ, R0 ;  /* 0x000000ffff0d7224 */ /* 0x000fe400078e0000 */
[----:B------:R-:W-:-:S07]  /*11140*/  IMAD.MOV.U32 R4, RZ, RZ, R14 ;  /* 0x000000ffff047224 */ /* 0x000fce00078e000e */
[----:B0-----:R-:W-:Y:S05]  /*11150*/  WARPSYNC.COLLECTIVE R15, `(.L_x_13393) ;  /* 0x000000000f087348 */ /* 0x001fea0003c00000 */
[----:B------:R1:W2:Y:S02]  /*11160*/  SHFL.IDX P6, R14, R13, R12, R11 ;  /* 0x0000000c0d0e7389 */ /* 0x0002a400000c000b */
[----:B012---:R-:W-:Y:S01]  /*11170*/  ENDCOLLECTIVE ;  /* 0x000000000000791b */ /* 0x007fe20003800000 */
.L_x_13393:
[----:B------:R-:W-:Y:S01]  /*11180*/  ULDC UR4, c[0x0][0x288] ;  /* 0x0000a20000047ab9 */ /* 0x000fe20000000800 */
[----:B------:R-:W-:Y:S01]  /*11190*/  ULDC.64 UR6, c[0x0][0x208] ;  /* 0x0000820000067ab9 */ /* 0x000fe20000000a00 */
[----:B------:R-:W-:-:S05]  /*111a0*/  IMAD R2, R7, UR4, RZ ;  /* 0x0000000407027c24 */ /* 0x000fca000f8e02ff */
[----:B------:R-:W-:Y:S01]  /*111b0*/  ISETP.GE.AND P1, PT, R6, R2, PT ;  /* 0x000000020600720c */ /* 0x000fe20003f26270 */
[----:B------:R-:W-:Y:S02]  /*111c0*/  IMAD.MOV.U32 R13, RZ, RZ, R3 ;  /* 0x000000ffff0d7224 */ /* 0x000fe400078e0003 */
[----:B------:R-:W-:-:S10]  /*111d0*/  IMAD.MOV.U32 R12, RZ, RZ, 0x1 ;  /* 0x00000001ff0c7424 */ /* 0x000fd400078e00ff */
[----:B------:R-:W-:Y:S01]  /*111e0*/  @!P1 LEA R8, R9, UR38, 0x1 ;  /* 0x0000002609089c11 */ /* 0x000fe2000f8e08ff */
        /* <DEDUP_REMOVED lines=13> */
.L_x_13394:
[----:B------:R-:W-:-:S04]  /*112c0*/  IMAD.MOV.U32 R8, RZ, RZ, R6 ;  /* 0x000000ffff087224 */ /* 0x000fc800078e0006 */
[----:B------:R-:W-:Y:S02]  /*112d0*/  VIADD R4, R8, 0x10 ;  /* 0x0000001008047836 */ /* 0x000fe40000000000 */
[----:B------:R-:W-:-:S03]  /*112e0*/  IMAD.MOV.U32 R13, RZ, RZ, R0 ;  /* 0x000000ffff0d7224 */ /* 0x000fc600078e0000 */
[----:B------:R-:W-:Y:S01]  /*112f0*/  ISETP.GE.AND P2, PT, R4, R2, PT ;  /* 0x000000020400720c */ /* 0x000fe20003f46270 */
[----:B------:R0:W-:Y:S01]  /*11300*/  STL [R1+0x14], R4 ;  /* 0x0000140401007387 */ /* 0x0001e20000100800 */
[----:B------:R-:W-:-:S11]  /*11310*/  IMAD.MOV.U32 R6, RZ, RZ, R14 ;  /* 0x000000ffff067224 */ /* 0x000fd600078e000e */
[----:B0-----:R-:W-:Y:S05]  /*11320*/  WARPSYNC.COLLECTIVE R15, `(.L_x_13395) ;  /* 0x000000000f087348 */ /* 0x001fea0003c00000 */
[----:B------:R1:W2:Y:S02]  /*11330*/  SHFL.IDX P6, R14, R13, R12, R11 ;  /* 0x0000000c0d0e7389 */ /* 0x0002a400000c000b */
[----:B012---:R-:W-:Y:S01]  /*11340*/  ENDCOLLECTIVE ;  /* 0x000000000000791b */ /* 0x007fe20003800000 */
.L_x_13395:
[----:B------:R-:W-:Y:S01]  /*11350*/  ULDC.64 UR4, c[0x0][0x208] ;  /* 0x0000820000047ab9 */ /* 0x000fe20000000a00 */
[----:B------:R-:W-:Y:S02]  /*11360*/  IMAD.MOV.U32 R13, RZ, RZ, R3 ;  /* 0x000000ffff0d7224 */ /* 0x000fe400078e0003 */
[----:B------:R-:W-:Y:S02]  /*11370*/  IMAD.MOV.U32 R12, RZ, RZ, 0x2 ;  /* 0x00000002ff0c7424 */ /* 0x000fe400078e00ff */
[----:B------:R-:W-:-:S05]  /*11380*/  IMAD.MOV.U32 R7, RZ, RZ, R14 ;  /* 0x000000ffff077224 */ /* 0x000fca00078e000e */
[----:B------:R-:W-:Y:S02]  /*11390*/  @!P2 LEA R4, P1, R10, R7, 0x1 ;  /* 0x000000070a04a211 */ /* 0x000fe400078208ff */
[----:B------:R-:W-:-:S03]  /*113a0*/  @!P2 LEA R7, R9, UR38, 0x1 ;  /* 0x000000260907ac11 */ /* 0x000fc6000f8e08ff */
[----:B------:R-:W-:Y:S02]  /*113b0*/  @!P2 IMAD.X R5, RZ, RZ, R6, P1 ;  /* 0x000000ffff05a224 */ /* 0x000fe400008e0606 */
        /* <DEDUP_REMOVED lines=9> */
.L_x_13396:
        /* <DEDUP_REMOVED lines=9> */
.L_x_13397:
        /* <DEDUP_REMOVED lines=17> */
.L_x_13398:
[----:B------:R0:W-:Y:S01]  /*115f0*/  STL [R1+0x20], R7 ;  /* 0x0000200701007387 */ /* 0x0001e20000100800 */
[----:B------:R-:W-:Y:S01]  /*11600*/  @!P1 LEA R6, R9, UR38, 0x1 ;  /* 0x0000002609069c11 */ /* 0x000fe2000f8e08ff */
[----:B------:R-:W-:Y:S02]  /*11610*/  IMAD.MOV.U32 R13, RZ, RZ, R0 ;  /* 0x000000ffff0d7224 */ /* 0x000fe400078e0000 */
[----:B------:R-:W-:-:S07]  /*11620*/  IMAD.MOV.U32 R4, RZ, RZ, R14 ;  /* 0x000000ffff047224 */ /* 0x000fce00078e000e */
[----:B0-----:R-:W-:Y:S05]  /*11630*/  WARPSYNC.COLLECTIVE R15, `(.L_x_13399) ;  /* 0x000000000f087348 */ /* 0x001fea0003c00000 */
[----:B------:R1:W2:Y:S02]  /*11640*/  SHFL.IDX P6, R14, R13, R12, R11 ;  /* 0x0000000c0d0e7389 */ /* 0x0002a400000c000b */
[----:B012---:R-:W-:Y:S01]  /*11650*/  ENDCOLLECTIVE ;  /* 0x000000000000791b */ /* 0x007fe20003800000 */
.L_x_13399:
        /* <DEDUP_REMOVED lines=18> */
.L_x_13400:
[----:B------:R0:W-:Y:S01]  /*11780*/  STL [R1+0x24], R7 ;  /* 0x0000240701007387 */ /* 0x0001e20000100800 */
[----:B------:R-:W-:Y:S01]  /*11790*/  @!P1 LEA R6, R9, UR38, 0x1 ;  /* 0x0000002609069c11 */ /* 0x000fe2000f8e08ff */
[----:B------:R-:W-:Y:S02]  /*117a0*/  IMAD.MOV.U32 R13, RZ, RZ, R0 ;  /* 0x000000ffff0d7224 */ /* 0x000fe400078e0000 */
[----:B------:R-:W-:-:S07]  /*117b0*/  IMAD.MOV.U32 R4, RZ, RZ, R14 ;  /* 0x000000ffff047224 */ /* 0x000fce00078e000e */
[----:B0-----:R-:W-:Y:S05]  /*117c0*/  WARPSYNC.COLLECTIVE R15, `(.L_x_13401) ;  /* 0x000000000f087348 */ /* 0x001fea0003c00000 */
[----:B------:R1:W2:Y:S02]  /*117d0*/  SHFL.IDX P6, R14, R13, R12, R11 ;  /* 0x0000000c0d0e7389 */ /* 0x0002a400000c000b */
[----:B012---:R-:W-:Y:S01]  /*117e0*/  ENDCOLLECTIVE ;  /* 0x000000000000791b */ /* 0x007fe20003800000 */
.L_x_13401:
        /* <DEDUP_REMOVED lines=18> */
.L_x_13402:
[----:B------:R0:W-:Y:S01]  /*11910*/  STL [R1+0x28], R7 ;  /* 0x0000280701007387 */ /* 0x0001e20000100800 */
[----:B------:R-:W-:Y:S01]  /*11920*/  @!P1 LEA R6, R9, UR38, 0x1 ;  /* 0x0000002609069c11 */ /* 0x000fe2000f8e08ff */
[----:B------:R-:W-:Y:S02]  /*11930*/  IMAD.MOV.U32 R13, RZ, RZ, R0 ;  /* 0x000000ffff0d7224 */ /* 0x000fe400078e0000 */
[----:B------:R-:W-:-:S07]  /*11940*/  IMAD.MOV.U32 R4, RZ, RZ, R14 ;  /* 0x000000ffff047224 */ /* 0x000fce00078e000e */
[----:B0-----:R-:W-:Y:S05]  /*11950*/  WARPSYNC.COLLECTIVE R15, `(.L_x_13403) ;  /* 0x000000000f087348 */ /* 0x001fea0003c00000 */
[----:B------:R1:W2:Y:S02]  /*11960*/  SHFL.IDX P6, R14, R13, R12, R11 ;  /* 0x0000000c0d0e7389 */ /* 0x0002a400000c000b */
[----:B012---:R-:W-:Y:S01]  /*11970*/  ENDCOLLECTIVE ;  /* 0x000000000000791b */ /* 0x007fe20003800000 */
.L_x_13403:
        /* <DEDUP_REMOVED lines=17> */
.L_x_13404:
[----:B------:R-:W-:Y:S01]  /*11a90*/  @!P1 LEA R6, R9, UR38, 0x1 ;  /* 0x0000002609069c11 */ /* 0x000fe2000f8e08ff */
[----:B------:R-:W-:Y:S02]  /*11aa0*/  IMAD.MOV.U32 R13, RZ, RZ, R0 ;  /* 0x000000ffff0d7224 */ /* 0x000fe400078e0000 */
[----:B------:R-:W-:-:S07]  /*11ab0*/  IMAD.MOV.U32 R4, RZ, RZ, R14 ;  /* 0x000000ffff047224 */ /* 0x000fce00078e000e */
[----:B------:R-:W-:Y:S05]  /*11ac0*/  WARPSYNC.COLLECTIVE R15, `(.L_x_13405) ;  /* 0x000000000f087348 */ /* 0x000fea0003c00000 */
[----:B------:R0:W1:Y:S02]  /*11ad0*/  SHFL.IDX P6, R14, R13, R12, R11 ;  /* 0x0000000c0d0e7389 */ /* 0x00006400000c000b */
[----:B01----:R-:W-:Y:S01]  /*11ae0*/  ENDCOLLECTIVE ;  /* 0x000000000000791b */ /* 0x003fe20003800000 */
.L_x_13405:
        /* <DEDUP_REMOVED lines=16> */
.L_x_13406:
[----:B------:R-:W-:Y:S02]  /*11bf0*/  IMAD.MOV.U32 R13, RZ, RZ, R0 ;  /* 0x000000ffff0d7224 */ /* 0x000fe400078e0000 */
[----:B------:R-:W-:-:S07]  /*11c00*/  IMAD.MOV.U32 R3, RZ, RZ, R14 ;  /* 0x000000ffff037224 */ /* 0x000fce00078e000e */
[----:B------:R-:W-:Y:S05]  /*11c10*/  WARPSYNC.COLLECTIVE R15, `(.L_x_13407) ;  /* 0x000000000f087348 */ /* 0x000fea0003c00000 */
[----:B------:R0:W1:Y:S02]  /*11c20*/  SHFL.IDX P6, R14, R13, R12, R11 ;  /* 0x0000000c0d0e7389 */ /* 0x00006400000c000b */
[----:B01----:R-:W-:Y:S01]  /*11c30*/  ENDCOLLECTIVE ;  /* 0x000000000000791b */ /* 0x003fe20003800000 */
.L_x_13407:
[----:B------:R-:W-:Y:S01]  /*11c40*/  IMAD.MOV.U32 R0, RZ, RZ, R14 ;  /* 0x000000ffff007224 */ /* 0x000fe200078e000e */
[----:B------:R-:W-:Y:S06]  /*11c50*/  BRA `(.L_x_13408) ;  /* 0xffffffbc00947947 */ /* 0x000fec000383ffff */
.L_x_13312:
        /* <DEDUP_REMOVED lines=8> */
.L_x_13410:
[----:B------:R-:W-:Y:S05]  /*11ce0*/  BSYNC B0 ;  /* 0x0000000000007941 */ /* 0x000fea0003800000 */
.L_x_13409:
        /* <DEDUP_REMOVED lines=11> */
.L_x_13411:
        /* <DEDUP_REMOVED lines=29> */
[----:B------:R-:W-:-:S04]  /*11f70*/  LOP3.LUT R17, R17, 0xffffff7f, RZ, 0xc0, !PT ;  /* 0xffffff7f11117812 */ /* 0x000fc800078ec0ff */
[----:B------:R-:W-:-:S04]  /*11f80*/  LOP3.LUT R17, R17, 0xfffffffb, RZ, 0xc0, !PT ;  /* 0xfffffffb11117812 */ /* 0x000fc800078ec0ff */
[----:B------:R-:W-:Y:S02]  /*11f90*/  @P6 LOP3.LUT R17, R17, 0x4, RZ, 0xfc, !PT ;  /* 0x0000000411116812 */ /* 0x000fe400078efcff */
[----:B------:R-:W-:Y:S02]  /*11fa0*/  @!P4 LEA R3, P6, R8, R3, 0x1 ;  /* 0x000000030803c211 */ /* 0x000fe400078c08ff */
[----:B------:R-:W-:-:S03]  /*11fb0*/  @P5 LOP3.LUT R17, R17, 0x80, RZ, 0xfc, !PT ;  /* 0x0000008011115812 */ /* 0x000fc600078efcff */
        /* <DEDUP_REMOVED lines=16> */
.L_x_13412:
[C---:B------:R-:W-:Y:S02]  /*120c0*/  @!P5 LEA R9, R10.reuse, UR38, 0x1 ;  /* 0x000000260a09dc11 */ /* 0x040fe4000f8e08ff */
[----:B------:R-:W-:Y:S01]  /*120d0*/  @!P4 LEA R7, R10, UR38, 0x1 ;  /* 0x000000260a07cc11 */ /* 0x000fe2000f8e08ff */
[----:B------:R-:W-:Y:S02]  /*120e0*/  IMAD.MOV.U32 R13, RZ, RZ, R5 ;  /* 0x000000ffff0d7224 */ /* 0x000fe400078e0005 */
[----:B------:R-:W-:-:S07]  /*120f0*/  IMAD.MOV.U32 R6, RZ, RZ, R14 ;  /* 0x000000ffff067224 */ /* 0x000fce00078e000e */
[----:B------:R-:W-:Y:S05]  /*12100*/  WARPSYNC.COLLECTIVE R15, `(.L_x_13413) ;  /* 0x000000000f087348 */ /* 0x000fea0003c00000 */
[----:B------:R0:W1:Y:S02]  /*12110*/  SHFL.IDX P6, R14, R13, R12, R11 ;  /* 0x0000000c0d0e7389 */ /* 0x00006400000c000b */
[----:B01----:R-:W-:Y:S01]  /*12120*/  ENDCOLLECTIVE ;  /* 0x000000000000791b */ /* 0x003fe20003800000 */
.L_x_13413:
        /* <DEDUP_REMOVED lines=17> */
.L_x_13414:
[----:B------:R-:W-:Y:S01]  /*12240*/  @!P4 LEA R7, R10, UR38, 0x1 ;  /* 0x000000260a07cc11 */ /* 0x000fe2000f8e08ff */
[----:B------:R-:W-:Y:S02]  /*12250*/  IMAD.MOV.U32 R13, RZ, RZ, R5 ;  /* 0x000000ffff0d7224 */ /* 0x000fe400078e0005 */
[----:B------:R-:W-:-:S07]  /*12260*/  IMAD.MOV.U32 R6, RZ, RZ, R14 ;  /* 0x000000ffff067224 */ /* 0x000fce00078e000e */
[----:B------:R-:W-:Y:S05]  /*12270*/  WARPSYNC.COLLECTIVE R15, `(.L_x_13415) ;  /* 0x000000000f087348 */ /* 0x000fea0003c00000 */
[----:B------:R0:W1:Y:S02]  /*12280*/  SHFL.IDX P6, R14, R13, R12, R11 ;  /* 0x0000000c0d0e7389 */ /* 0x00006400000c000b */
[----:B01----:R-:W-:Y:S01]  /*12290*/  ENDCOLLECTIVE ;  /* 0x000000000000791b */ /* 0x003fe20003800000 */
.L_x_13415:
        /* <DEDUP_REMOVED lines=17> */
.L_x_13416:
[----:B------:R-:W-:Y:S02]  /*123b0*/  IMAD.MOV.U32 R13, RZ, RZ, R5 ;  /* 0x000000ffff0d7224 */ /* 0x000fe400078e0005 */
[----:B------:R-:W-:-:S07]  /*123c0*/  IMAD.MOV.U32 R6, RZ, RZ, R14 ;  /* 0x000000ffff067224 */ /* 0x000fce00078e000e */
[----:B------:R-:W-:Y:S05]  /*123d0*/  WARPSYNC.COLLECTIVE R15, `(.L_x_13417) ;  /* 0x000000000f087348 */ /* 0x000fea0003c00000 */
[----:B------:R0:W1:Y:S02]  /*123e0*/  SHFL.IDX P6, R14, R13, R12, R11 ;  /* 0x0000000c0d0e7389 */ /* 0x00006400000c000b */
[----:B01----:R-:W-:Y:S01]  /*123f0*/  ENDCOLLECTIVE ;  /* 0x000000000000791b */ /* 0x003fe20003800000 */
.L_x_13417:
        /* <DEDUP_REMOVED lines=16> */
.L_x_13418:
[----:B------:R-:W0:Y:S01]  /*12500*/  S2R R7, SR_TID.X ;  /* 0x0000000000077919 */ /* 0x000e220000002100 */
[----:B------:R-:W-:Y:S02]  /*12510*/  IMAD.MOV.U32 R13, RZ, RZ, R5 ;  /* 0x000000ffff0d7224 */ /* 0x000fe400078e0005 */
[----:B------:R-:W-:-:S07]  /*12520*/  IMAD.MOV.U32 R6, RZ, RZ, R14 ;  /* 0x000000ffff067224 */ /* 0x000fce00078e000e */
[----:B0-----:R-:W-:Y:S05]  /*12530*/  WARPSYNC.COLLECTIVE R15, `(.L_x_13419) ;  /* 0x000000000f087348 */ /* 0x001fea0003c00000 */
[----:B------:R1:W2:Y:S02]  /*12540*/  SHFL.IDX P6, R14, R13, R12, R11 ;  /* 0x0000000c0d0e7389 */ /* 0x0002a400000c000b */
[----:B012---:R-:W-:Y:S01]  /*12550*/  ENDCOLLECTIVE ;  /* 0x000000000000791b */ /* 0x007fe20003800000 */
.L_x_13419:
[----:B------:R-:W-:Y:S01]  /*12560*/  ULDC.64 UR4, c[0x0][0x208] ;  /* 0x0000820000047ab9 */ /* 0x000fe20000000a00 */
[----:B------:R-:W-:Y:S02]  /*12570*/  IMAD.MOV.U32 R13, RZ, RZ, R4 ;  /* 0x000000ffff0d7224 */ /* 0x000fe400078e0004 */
[----:B------:R-:W-:Y:S01]  /*12580*/  IMAD.MOV.U32 R12, RZ, RZ, 0x5 ;  /* 0x00000005ff0c7424 */ /* 0x000fe200078e00ff */
[----:B------:R-:W-:-:S05]  /*12590*/  @!P5 LEA R8, P6, R8, R14, 0x1 ;  /* 0x0000000e0808d211 */ /* 0x000fca00078c08ff */
[----:B------:R-:W-:Y:S01]  /*125a0*/  @!P5 IMAD.X R21, RZ, RZ, R6, P6 ;  /* 0x000000ffff15d224 */ /* 0x000fe200030e0606 */
[C---:B------:R-:W-:Y:S02]  /*125b0*/  LOP3.LUT P6, RZ, R17.reuse, 0x8, RZ, 0xc0, !PT ;  /* 0x0000000811ff7812 */ /* 0x040fe400078cc0ff */
[----:B------:R-:W-:-:S11]  /*125c0*/  LOP3.LUT P5, RZ, R17, 0x80, RZ, 0xc0, !PT ;  /* 0x0000008011ff7812 */ /* 0x000fd600078ac0ff */
[C---:B------:R-:W-:Y:S01]  /*125d0*/  @!P6 LEA R9, R10.reuse, UR38, 0x1 ;  /* 0x000000260a09ec11 */ /* 0x040fe2000f8e08ff */
[----:B------:R-:W-:Y:S02]  /*125e0*/  @!P6 IMAD.MOV.U32 R2, RZ, RZ, R8 ;  /* 0x000000ffff02e224 */ /* 0x000fe400078e0008 */
[----:B------:R-:W-:Y:S02]  /*125f0*/  @!P6 IMAD.MOV.U32 R3, RZ, RZ, R21 ;  /* 0x000000ffff03e224 */ /* 0x000fe400078e0015 */
[----:B------:R-:W-:Y:S01]  /*12600*/  IMAD.SHL.U32 R8, R7, 0x8, RZ ;  /* 0x0000000807087824 */ /* 0x000fe200078e00ff */
[----:B------:R-:W-:Y:S02]  /*12610*/  @!P4 LEA R7, R10, UR38, 0x1 ;  /* 0x000000260a07cc11 */ /* 0x000fe4000f8e08ff */
[----:B------:R-:W-:Y:S01]  /*12620*/  @!PT LDS RZ, [RZ] ;  /* 0x00000000fffff984 */ /* 0x000fe20000000800 */
[----:B------:R-:W-:Y:S01]  /*12630*/  @!PT LDS RZ, [RZ] ;  /* 0x00000000fffff984 */ /* 0x000fe20000000800 */
[----:B------:R-:W-:Y:S01]  /*12640*/  @!PT LDS RZ, [RZ] ;  /* 0x00000000fffff984 */ /* 0x000fe20000000800 */
[----:B------:R0:W-:Y:S02]  /*12650*/  @!P6 LDGSTS.E.BYPASS.LTC128B.128 [R9+0x24400], desc[UR4][R2.64], !P3 ;  /* 0x244000000209efae */ /* 0x0001e4000d901d44 */
[----:B------:R-:W-:-:S02]  /*12660*/  LOP3.LUT R8, R8, 0x38, RZ, 0xc0, !PT ;  /* 0x0000003808087812 */ /* 0x000fc400078ec0ff */
[----:B------:R0:W-:Y:S04]  /*12670*/  @!P6 LDGSTS.E.BYPASS.LTC128B.128 [R9+0x28400], desc[UR4][R2.64+0x80], !P0 ;  /* 0x284000800209efae */ /* 0x0001e8000c101d44 */
[----:B------:R0:W-:Y:S04]  /*12680*/  @!P6 LDGSTS.E.BYPASS.LTC128B.128 [R9+0x2c400], desc[UR4][R2.64+0x100], !P1 ;  /* 0x2c4001000209efae */ /* 0x0001e8000c901d44 */
[----:B------:R0:W-:Y:S02]  /*12690*/  @!P6 LDGSTS.E.BYPASS.LTC128B.128 [R9+0x30400], desc[UR4][R2.64+0x180], !P2 ;  /* 0x304001800209efae */ /* 0x0001e4000d101d44 */
[----:B0-----:R-:W-:Y:S05]  /*126a0*/  WARPSYNC.COLLECTIVE R15, `(.L_x_13420) ;  /* 0x000000000f087348 */ /* 0x001fea0003c00000 */
[----:B------:R1:W2:Y:S02]  /*126b0*/  SHFL.IDX P6, R14, R13, R12, R11 ;  /* 0x0000000c0d0e7389 */ /* 0x0002a400000c000b */
[----:B012---:R-:W-:Y:S01]  /*126c0*/  ENDCOLLECTIVE ;  /* 0x000000000000791b */ /* 0x007fe20003800000 */
.L_x_13420:
[----:B------:R-:W-:Y:S02]  /*126d0*/  IMAD.MOV.U32 R13, RZ, RZ, R5 ;  /* 0x000000ffff0d7224 */ /* 0x000fe400078e0005 */
[----:B------:R-:W-:-:S07]  /*126e0*/  IMAD.MOV.U32 R6, RZ, RZ, R14 ;  /* 0x000000ffff067224 */ /* 0x000fce00078e000e */
[----:B------:R-:W-:Y:S05]  /*126f0*/  WARPSYNC.COLLECTIVE R15, `(.L_x_13421) ;  /* 0x000000000f087348 */ /* 0x000fea0003c00000 */
[----:B------:R0:W1:Y:S02]  /*12700*/  SHFL.IDX P6, R14, R13, R12, R11 ;  /* 0x0000000c0d0e7389 */ /* 0x00006400000c000b */
[----:B01----:R-:W-:Y:S01]  /*12710*/  ENDCOLLECTIVE ;  /* 0x000000000000791b */ /* 0x003fe20003800000 */
.L_x_13421:
        /* <DEDUP_REMOVED lines=18> */
.L_x_13422:
[----:B------:R-:W-:Y:S02]  /*12840*/  IMAD.MOV.U32 R13, RZ, RZ, R5 ;  /* 0x000000ffff0d7224 */ /* 0x000fe400078e0005 */
[----:B------:R-:W-:-:S07]  /*12850*/  IMAD.MOV.U32 R6, RZ, RZ, R14 ;  /* 0x000000ffff067224 */ /* 0x000fce00078e000e */
[----:B------:R-:W-:Y:S05]  /*12860*/  WARPSYNC.COLLECTIVE R15, `(.L_x_13423) ;  /* 0x000000000f087348 */ /* 0x000fea0003c00000 */
[----:B------:R0:W1:Y:S02]  /*12870*/  SHFL.IDX P6, R14, R13, R12, R11 ;  /* 0x0000000c0d0e7389 */ /* 0x00006400000c000b */
[----:B01----:R-:W-:Y:S01]  /*12880*/  ENDCOLLECTIVE ;  /* 0x000000000000791b */ /* 0x003fe20003800000 */
.L_x_13423:
        /* <DEDUP_REMOVED lines=17> */
.L_x_13424:
[----:B------:R-:W-:Y:S02]  /*129a0*/  IMAD.MOV.U32 R13, RZ, RZ, R5 ;  /* 0x000000ffff0d7224 */ /* 0x000fe400078e0005 */
[----:B------:R-:W-:-:S07]  /*129b0*/  IMAD.MOV.U32 R6, RZ, RZ, R14 ;  /* 0x000000ffff067224 */ /* 0x000fce00078e000e */
[----:B------:R-:W-:Y:S05]  /*129c0*/  WARPSYNC.COLLECTIVE R15, `(.L_x_13425) ;  /* 0x000000000f087348 */ /* 0x000fea0003c00000 */
[----:B------:R0:W1:Y:S02]  /*129d0*/  SHFL.IDX P6, R14, R13, R12, R11 ;  /* 0x0000000c0d0e7389 */ /* 0x00006400000c000b */
[----:B01----:R-:W-:Y:S01]  /*129e0*/  ENDCOLLECTIVE ;  /* 0x000000000000791b */ /* 0x003fe20003800000 */
.L_x_13425:
[----:B------:R-:W-:Y:S05]  /*129f0*/  BRA `(.L_x_13426) ;  /* 0xffffffbc00347947 */ /* 0x000fea000383ffff */
.L_x_13315:
[----:B0-----:R-:W-:-:S04]  /*12a00*/  IMAD.U32 R3, RZ, RZ, UR38 ;  /* 0x00000026ff037e24 */ /* 0x001fc8000f8e00ff */
[----:B------:R0:W3:Y:S03]  /*12a10*/  SYNCS.PHASECHK.TRANS64.TRYWAIT P0, [R3+URZ+0x32420], R2 ;  /* 0x03242002030075a7 */ /* 0x0000e6000800017f */
[----:B---3--:R-:W-:Y:S05]  /*12a20*/  @!P0 NANOSLEEP.SYNCS 0x989680 ;  /* 0x009896800000895d */ /* 0x008fea0003900000 */
[----:B------:R-:W3:Y:S02]  /*12a30*/  @!P0 SYNCS.PHASECHK.TRANS64 P0, [R3+URZ+0x32420], R2 ;  /* 0x03242002030085a7 */ /* 0x000ee4000800007f */
[----:B---3--:R-:W-:Y:S05]  /*12a40*/  @!P0 BRA `(.L_x_13315) ;  /* 0xfffffffc00ec8947 */ /* 0x008fea000383ffff */
[----:B------:R-:W-:Y:S05]  /*12a50*/  BRA `(.L_x_13427) ;  /* 0xffffffbc00a87947 */ /* 0x000fea000383ffff */
.L_x_13318:
[----:B0-----:R-:W-:-:S04]  /*12a60*/  IMAD.U32 R3, RZ, RZ, UR38 ;  /* 0x00000026ff037e24 */ /* 0x001fc8000f8e00ff */
[----:B------:R0:W3:Y:S03]  /*12a70*/  SYNCS.PHASECHK.TRANS64.TRYWAIT P0, [R3+URZ+0x32460], R2 ;  /* 0x03246002030075a7 */ /* 0x0000e6000800017f */
[----:B---3--:R-:W-:Y:S05]  /*12a80*/  @!P0 NANOSLEEP.SYNCS 0x989680 ;  /* 0x009896800000895d */ /* 0x008fea0003900000 */
[----:B------:R-:W3:Y:S02]  /*12a90*/  @!P0 SYNCS.PHASECHK.TRANS64 P0, [R3+URZ+0x32460], R2 ;  /* 0x03246002030085a7 */ /* 0x000ee4000800007f */
[----:B---3--:R-:W-:Y:S05]  /*12aa0*/  @!P0 BRA `(.L_x_13318) ;  /* 0xfffffffc00ec8947 */ /* 0x008fea000383ffff */
[----:B------:R-:W-:Y:S05]  /*12ab0*/  BRA `(.L_x_13428) ;  /* 0xffffffbc00b47947 */ /* 0x000fea000383ffff */
.L_x_13330:
[----:B-1----:R-:W-:-:S04]  /*12ac0*/  IMAD.U32 R3, RZ, RZ, UR38 ;  /* 0x00000026ff037e24 */ /* 0x002fc8000f8e00ff */
[----:B------:R1:W3:Y:S03]  /*12ad0*/  SYNCS.PHASECHK.TRANS64.TRYWAIT P0, [R3+URZ+0x32448], R2 ;  /* 0x03244802030075a7 */ /* 0x0002e6000800017f */
[----:B---3--:R-:W-:Y:S05]  /*12ae0*/  @!P0 NANOSLEEP.SYNCS 0x989680 ;  /* 0x009896800000895d */ /* 0x008fea0003900000 */
[----:B------:R-:W3:Y:S02]  /*12af0*/  @!P0 SYNCS.PHASECHK.TRANS64 P0, [R3+URZ+0x32448], R2 ;  /* 0x03244802030085a7 */ /* 0x000ee4000800007f */
[----:B---3--:R-:W-:Y:S05]  /*12b00*/  @!P0 BRA `(.L_x_13330) ;  /* 0xfffffffc00ec8947 */ /* 0x008fea000383ffff */
[----:B------:R-:W-:Y:S05]  /*12b10*/  BRA `(.L_x_13429) ;  /* 0xffffffc400b07947 */ /* 0x000fea000383ffff */
.L_x_13335:
[----:B01----:R-:W-:-:S04]  /*12b20*/  IMAD.U32 R3, RZ, RZ, UR38 ;  /* 0x00000026ff037e24 */ /* 0x003fc8000f8e00ff */
[----:B------:R0:W1:Y:S03]  /*12b30*/  SYNCS.PHASECHK.TRANS64.TRYWAIT P0, [R3+URZ+0x32468], R2 ;  /* 0x03246802030075a7 */ /* 0x000066000800017f */
[----:B-1----:R-:W-:Y:S05]  /*12b40*/  @!P0 NANOSLEEP.SYNCS 0x989680 ;  /* 0x009896800000895d */ /* 0x002fea0003900000 */
[----:B------:R-:W1:Y:S02]  /*12b50*/  @!P0 SYNCS.PHASECHK.TRANS64 P0, [R3+URZ+0x32468], R2 ;  /* 0x03246802030085a7 */ /* 0x000e64000800007f */
[----:B-1----:R-:W-:Y:S05]  /*12b60*/  @!P0 BRA `(.L_x_13335) ;  /* 0xfffffffc00ec8947 */ /* 0x002fea000383ffff */
[----:B------:R-:W-:Y:S05]  /*12b70*/  BRA `(.L_x_13430) ;  /* 0xffffffc800107947 */ /* 0x000fea000383ffff */
.L_x_13346:
[----:B-1----:R-:W-:-:S04]  /*12b80*/  IMAD.U32 R3, RZ, RZ, UR38 ;  /* 0x00000026ff037e24 */ /* 0x002fc8000f8e00ff */
[----:B------:R1:W3:Y:S03]  /*12b90*/  SYNCS.PHASECHK.TRANS64.TRYWAIT P0, [R3+URZ+0x32440], R2 ;  /* 0x03244002030075a7 */ /* 0x0002e6000800017f */
[----:B---3--:R-:W-:Y:S05]  /*12ba0*/  @!P0 NANOSLEEP.SYNCS 0x989680 ;  /* 0x009896800000895d */ /* 0x008fea0003900000 */
[----:B------:R-:W3:Y:S02]  /*12bb0*/  @!P0 SYNCS.PHASECHK.TRANS64 P0, [R3+URZ+0x32440], R2 ;  /* 0x03244002030085a7 */ /* 0x000ee4000800007f */
[----:B---3--:R-:W-:Y:S05]  /*12bc0*/  @!P0 BRA `(.L_x_13346) ;  /* 0xfffffffc00ec8947 */ /* 0x008fea000383ffff */
[----:B------:R-:W-:Y:S05]  /*12bd0*/  BRA `(.L_x_13431) ;  /* 0xffffffcc008c7947 */ /* 0x000fea000383ffff */
.L_x_13351:
[----:B01----:R-:W-:-:S04]  /*12be0*/  IMAD.U32 R3, RZ, RZ, UR38 ;  /* 0x00000026ff037e24 */ /* 0x003fc8000f8e00ff */
[----:B------:R0:W1:Y:S03]  /*12bf0*/  SYNCS.PHASECHK.TRANS64.TRYWAIT P0, [R3+URZ+0x32460], R2 ;  /* 0x03246002030075a7 */ /* 0x000066000800017f */
[----:B-1----:R-:W-:Y:S05]  /*12c00*/  @!P0 NANOSLEEP.SYNCS 0x989680 ;  /* 0x009896800000895d */ /* 0x002fea0003900000 */
[----:B------:R-:W1:Y:S02]  /*12c10*/  @!P0 SYNCS.PHASECHK.TRANS64 P0, [R3+URZ+0x32460], R2 ;  /* 0x03246002030085a7 */ /* 0x000e64000800007f */
[----:B-1----:R-:W-:Y:S05]  /*12c20*/  @!P0 BRA `(.L_x_13351) ;  /* 0xfffffffc00ec8947 */ /* 0x002fea000383ffff */
[----:B------:R-:W-:Y:S05]  /*12c30*/  BRA `(.L_x_13432) ;  /* 0xffffffcc00f07947 */ /* 0x000fea000383ffff */
.L_x_13363:
[----:B-1----:R-:W-:-:S04]  /*12c40*/  IMAD.U32 R3, RZ, RZ, UR38 ;  /* 0x00000026ff037e24 */ /* 0x002fc8000f8e00ff */
[----:B------:R1:W3:Y:S03]  /*12c50*/  SYNCS.PHASECHK.TRANS64.TRYWAIT P0, [R3+URZ+0x32448], R2 ;  /* 0x03244802030075a7 */ /* 0x0002e6000800017f */
[----:B---3--:R-:W-:Y:S05]  /*12c60*/  @!P0 NANOSLEEP.SYNCS 0x989680 ;  /* 0x009896800000895d */ /* 0x008fea0003900000 */
[----:B------:R-:W3:Y:S02]  /*12c70*/  @!P0 SYNCS.PHASECHK.TRANS64 P0, [R3+URZ+0x32448], R2 ;  /* 0x03244802030085a7 */ /* 0x000ee4000800007f */
[----:B---3--:R-:W-:Y:S05]  /*12c80*/  @!P0 BRA `(.L_x_13363) ;  /* 0xfffffffc00ec8947 */ /* 0x008fea000383ffff */
[----:B------:R-:W-:Y:S05]  /*12c90*/  BRA `(.L_x_13433) ;  /* 0xffffffd400787947 */ /* 0x000fea000383ffff */
.L_x_13368:
[----:B-1----:R-:W-:-:S04]  /*12ca0*/  IMAD.U32 R3, RZ, RZ, UR38 ;  /* 0x00000026ff037e24 */ /* 0x002fc8000f8e00ff */
[----:B------:R1:W3:Y:S03]  /*12cb0*/  SYNCS.PHASECHK.TRANS64.TRYWAIT P0, [R3+URZ+0x32468], R2 ;  /* 0x03246802030075a7 */ /* 0x0002e6000800017f */
[----:B---3--:R-:W-:Y:S05]  /*12cc0*/  @!P0 NANOSLEEP.SYNCS 0x989680 ;  /* 0x009896800000895d */ /* 0x008fea0003900000 */
[----:B------:R-:W3:Y:S02]  /*12cd0*/  @!P0 SYNCS.PHASECHK.TRANS64 P0, [R3+URZ+0x32468], R2 ;  /* 0x03246802030085a7 */ /* 0x000ee4000800007f */
[----:B---3--:R-:W-:Y:S05]  /*12ce0*/  @!P0 BRA `(.L_x_13368) ;  /* 0xfffffffc00ec8947 */ /* 0x008fea000383ffff */
[----:B------:R-:W-:Y:S05]  /*12cf0*/  BRA `(.L_x_13434) ;  /* 0xffffffd400dc7947 */ /* 0x000fea000383ffff */
.L_x_13375:
[----:B-1----:R1:W3:Y:S02]  /*12d00*/  SYNCS.PHASECHK.TRANS64.TRYWAIT P0, [R2+URZ+0x32420], R3 ;  /* 0x03242003020075a7 */ /* 0x0022e4000800017f */
[----:B---3--:R-:W-:Y:S05]  /*12d10*/  @!P0 NANOSLEEP.SYNCS 0x989680 ;  /* 0x009896800000895d */ /* 0x008fea0003900000 */
[----:B------:R-:W3:Y:S02]  /*12d20*/  @!P0 SYNCS.PHASECHK.TRANS64 P0, [R2+URZ+0x32420], R3 ;  /* 0x03242003020085a7 */ /* 0x000ee4000800007f */
[----:B---3--:R-:W-:Y:S05]  /*12d30*/  @!P0 BRA `(.L_x_13375) ;  /* 0xfffffffc00f08947 */ /* 0x008fea000383ffff */
[----:B------:R-:W-:Y:S05]  /*12d40*/  BRA `(.L_x_13435) ;  /* 0xffffffd800fc7947 */ /* 0x000fea000383ffff */
.L_x_13376:
        /* <DEDUP_REMOVED lines=11> */
.L_x_13437:
[----:B------:R-:W-:Y:S05]  /*12e00*/  BSYNC B0 ;  /* 0x0000000000007941 */ /* 0x000fea0003800000 */
.L_x_13436:
[----:B------:R-:W-:Y:S05]  /*12e10*/  BRA `(.L_x_13438) ;  /* 0xffffffd800e07947 */ /* 0x000fea000383ffff */
.L_x_13377:
[----:B------:R-:W-:Y:S01]  /*12e20*/  BSSY B0, `(.L_x_13439) ;  /* 0x0000006000007945 */ /* 0x000fe20003800000 */
[----:B------:R-:W-:-:S07]  /*12e30*/  IMAD.MOV.U32 R15, RZ, RZ, -0x1 ;  /* 0xffffffffff0f7424 */ /* 0x000fce00078e00ff */
[----:B01----:R-:W-:Y:S05]  /*12e40*/  WARPSYNC.COLLECTIVE R15, `(.L_x_13440) ;  /* 0x000000000f0c7348 */ /* 0x003fea0003c00000 */
[----:B------:R-:W-:Y:S02]  /*12e50*/  ELECT P6, UR62, PT ;  /* 0x00000000003e782f */ /* 0x000fe400038c0000 */
[----:B------:R-:W-:Y:S01]  /*12e60*/  MOV R14, UR62 ;  /* 0x0000003e000e7c02 */ /* 0x000fe20008000f00 */
[----:B01----:R-:W-:Y:S10]  /*12e70*/  ENDCOLLECTIVE ;  /* 0x000000000000791b */ /* 0x003ff40003800000 */
.L_x_13440:
[----:B------:R-:W-:Y:S05]  /*12e80*/  BSYNC B0 ;  /* 0x0000000000007941 */ /* 0x000fea0003800000 */
.L_x_13439:
[----:B------:R-:W-:Y:S05]  /*12e90*/  BRA `(.L_x_13441) ;  /* 0xffffffd800d47947 */ /* 0x000fea000383ffff */
.L_x_13379:
[----:B-1----:R1:W2:Y:S02]  /*12ea0*/  SYNCS.PHASECHK.TRANS64.TRYWAIT P0, [R7+URZ], R4 ;  /* 0x00000004070075a7 */ /* 0x0022a4000800017f */
[----:B--2---:R-:W-:Y:S05]  /*12eb0*/  @!P0 NANOSLEEP.SYNCS 0x989680 ;  /* 0x009896800000895d */ /* 0x004fea0003900000 */
[----:B------:R-:W2:Y:S02]  /*12ec0*/  @!P0 SYNCS.PHASECHK.TRANS64 P0, [R7+URZ], R4 ;  /* 0x00000004070085a7 */ /* 0x000ea4000800007f */
[----:B--2---:R-:W-:Y:S05]  /*12ed0*/  @!P0 BRA `(.L_x_13379) ;  /* 0xfffffffc00f08947 */ /* 0x004fea000383ffff */
[----:B------:R-:W-:Y:S05]  /*12ee0*/  BRA `(.L_x_13442) ;  /* 0xffffffdc00087947 */ /* 0x000fea000383ffff */
.L_x_13380:
[----:B--2---:R2:W3:Y:S02]  /*12ef0*/  SYNCS.PHASECHK.TRANS64.TRYWAIT P0, [R5+URZ], R0 ;  /* 0x00000000050075a7 */ /* 0x0044e4000800017f */
[----:B---3--:R-:W-:Y:S05]  /*12f00*/  @!P0 NANOSLEEP.SYNCS 0x989680 ;  /* 0x009896800000895d */ /* 0x008fea0003900000 */
[----:B------:R-:W3:Y:S02]  /*12f10*/  @!P0 SYNCS.PHASECHK.TRANS64 P0, [R5+URZ], R0 ;  /* 0x00000000050085a7 */ /* 0x000ee4000800007f */
[----:B---3--:R-:W-:Y:S05]  /*12f20*/  @!P0 BRA `(.L_x_13380) ;  /* 0xfffffffc00f08947 */ /* 0x008fea000383ffff */
[----:B------:R-:W-:Y:S05]  /*12f30*/  BRA `(.L_x_13443) ;  /* 0xffffffd800fc7947 */ /* 0x000fea000383ffff */
.L_x_13382:
[----:B--2---:R2:W3:Y:S02]  /*12f40*/  SYNCS.PHASECHK.TRANS64.TRYWAIT P0, [R5+URZ], R4 ;  /* 0x00000004050075a7 */ /* 0x0044e4000800017f */
[----:B---3--:R-:W-:Y:S05]  /*12f50*/  @!P0 NANOSLEEP.SYNCS 0x989680 ;  /* 0x009896800000895d */ /* 0x008fea0003900000 */
[----:B------:R-:W3:Y:S02]  /*12f60*/  @!P0 SYNCS.PHASECHK.TRANS64 P0, [R5+URZ], R4 ;  /* 0x00000004050085a7 */ /* 0x000ee4000800007f */
[----:B---3--:R-:W-:Y:S05]  /*12f70*/  @!P0 BRA `(.L_x_13382) ;  /* 0xfffffffc00f08947 */ /* 0x008fea000383ffff */
[----:B------:R-:W-:Y:S05]  /*12f80*/  BRA `(.L_x_13444) ;  /* 0xffffffdc00007947 */ /* 0x000fea000383ffff */
.L_x_13445:
        /* <DEDUP_REMOVED lines=15> */
.L_x_15030:


//--------------------- .text._ZN7cutlass13device_kernelIN5flash11enable_sm90INS1_16FlashAttnFwdSm90INS1_25CollectiveMainloopFwdSm90ILi2EN4cute5tupleIJNS5_1CILi1EEES8_S8_EEENS6_IJNS7_ILi128EEENS7_ILi96EEENS7_ILi64EEEEEELi256ENS_10bfloat16_tEfNS_4arch4Sm90ELb1ELb0ELb0ELb1ELb0ELb0ELb0ELb1ELb0ELb1ELb1ELb0EEENS1_21CollectiveEpilogueFwdINS6_IJSA_NS7_ILi256EEESB_EEES9_SE_SG_Li256ELb1ELb1ELb1ELb0EEENS1_36VarlenDynamicPersistentTileSchedulerILi128ELi96ELi256ELi128ELb1ELb1ELb1ELb1ELb1ELb1EEEEEEEEEvNT_6ParamsE --------------------------
	.section	.text._ZN7cutlass13device_kernelIN5flash11enable_sm90INS1_16FlashAttnFwdSm90INS1_25CollectiveMainloopFwdSm90ILi2EN4cute5tupleIJNS5_1CILi1EEES8_S8_EEENS6_IJNS7_ILi128EEENS7_ILi96EEENS7_ILi64EEEEEELi256ENS_10bfloat16_tEfNS_4arch4Sm90ELb1ELb0ELb0ELb1ELb0ELb0ELb0ELb1ELb0ELb1ELb1ELb0EEENS1_21CollectiveEpilogueFwdINS6_IJSA_NS7_ILi256EEESB_EEES9_SE_SG_Li256ELb1ELb1ELb1ELb0EEENS1_36VarlenDynamicPersistentTileSchedulerILi128ELi96ELi256ELi128ELb1ELb1ELb1ELb1ELb1ELb1EEEEEEEEEvNT_6ParamsE,"ax",@progbits
	.align	128
.text._ZN7cutlass13device_kernelIN5flash11enable_sm90INS1_16FlashAttnFwdSm90INS1_25CollectiveMainloopFwdSm90ILi2EN4cute5tupleIJNS5_1CILi1EEES8_S8_EEENS6_IJNS7_ILi128EEENS7_ILi96EEENS7_ILi64EEEEEELi256ENS_10bfloat16_tEfNS_4arch4Sm90ELb1ELb0ELb0ELb1ELb0ELb0ELb0ELb1ELb0ELb1ELb1ELb0EEENS1_21CollectiveEpilogueFwdINS6_IJSA_NS7_ILi256EEESB_EEES9_SE_SG_Li256ELb1ELb1ELb1ELb0EEENS1_36VarlenDynamicPersistentTileSchedulerILi128ELi96ELi256ELi128ELb1ELb1ELb1ELb1ELb1ELb1EEEEEEEEEvNT_6ParamsE:
        .type           _ZN7cutlass13device_kernelIN5flash11enable_sm90INS1_16FlashAttnFwdSm90INS1_25CollectiveMainloopFwdSm90ILi2EN4cute5tupleIJNS5_1CILi1EEES8_S8_EEENS6_IJNS7_ILi128EEENS7_ILi96EEENS7_ILi64EEEEEELi256ENS_10bfloat16_tEfNS_4arch4Sm90ELb1ELb0ELb0ELb1ELb0ELb0ELb0ELb1ELb0ELb1ELb1ELb0EEENS1_21CollectiveEpilogueFwdINS6_IJSA_NS7_ILi256EEESB_EEES9_SE_SG_Li256ELb1ELb1ELb1ELb0EEENS1_36VarlenDynamicPersistentTileSchedulerILi128ELi96ELi256ELi128ELb1ELb1ELb1ELb1ELb1ELb1EEEEEEEEEvNT_6ParamsE,@function
        .size           _ZN7cutlass13device_kernelIN5flash11enable_sm90INS1_16FlashAttnFwdSm90INS1_25CollectiveMainloopFwdSm90ILi2EN4cute5tupleIJNS5_1CILi1EEES8_S8_EEENS6_IJNS7_ILi128EEENS7_ILi96EEENS7_ILi64EEEEEELi256ENS_10bfloat16_tEfNS_4arch4Sm90ELb1ELb0ELb0ELb1ELb0ELb0ELb0ELb1ELb0ELb1ELb1ELb0EEENS1_21CollectiveEpilogueFwdINS6_IJSA_NS7_ILi256EEESB_EEES9_SE_SG_Li256ELb1ELb1ELb1ELb0EEENS1_36VarlenDynamicPersistentTileSchedulerILi128ELi96ELi256ELi128ELb1ELb1ELb1ELb1ELb1ELb1EEEEEEEEEvNT_6ParamsE,(.L_x_15031 - _ZN7cutlass13device_kernelIN5flash11enable_sm90INS1_16FlashAttnFwdSm90INS1_25CollectiveMainloopFwdSm90ILi2EN4cute5tupleIJNS5_1CILi1EEES8_S8_EEENS6_IJNS7_ILi128EEENS7_ILi96EEENS7_ILi64EEEEEELi256ENS_10bfloat16_tEfNS_4arch4Sm90ELb1ELb0ELb0ELb1ELb0ELb0ELb0ELb1ELb0ELb1ELb1ELb0EEENS1_21CollectiveEpilogueFwdINS6_IJSA_NS7_ILi256EEESB_EEES9_SE_SG_Li256ELb1ELb1ELb1ELb0EEENS1_36VarlenDynamicPersistentTileSchedulerILi128ELi96ELi256ELi128ELb1ELb1ELb1ELb1ELb1ELb1EEEEEEEEEvNT_6ParamsE)
        .other          _ZN7cutlass13device_kernelIN5flash11enable_sm90INS1_16FlashAttnFwdSm90INS1_25CollectiveMainloopFwdSm90ILi2EN4cute5tupleIJNS5_1CILi1EEES8_S8_EEENS6_IJNS7_ILi128EEENS7_ILi96EEENS7_ILi64EEEEEELi256ENS_10bfloat16_tEfNS_4arch4Sm90ELb1ELb0ELb0ELb1ELb0ELb0ELb0ELb1ELb0ELb1ELb1ELb0EEENS1_21CollectiveEpilogueFwdINS6_IJSA_NS7_ILi256EEESB_EEES9_SE_SG_Li256ELb1ELb1ELb1ELb0EEENS1_36VarlenDynamicPersistentTileSchedulerILi128ELi96ELi256ELi128ELb1ELb1ELb1ELb1ELb1ELb1EEEEEEEEEvNT_6ParamsE,@"STO_CUDA_ENTRY STV_DEFAULT"
_ZN7cutlass13device_kernelIN5flash11enable_sm90INS1_16FlashAttnFwdSm90INS1_25CollectiveMainloopFwdSm90ILi2EN4cute5tupleIJNS5_1CILi1EEES8_S8_EEENS6_IJNS7_ILi128EEENS7_ILi96EEENS7_ILi64EEEEEELi256ENS_10bfloat16_tEfNS_4arch4Sm90ELb1ELb0ELb0ELb1ELb0ELb0ELb0ELb1ELb0ELb1ELb1ELb0EEENS1_21CollectiveEpilogueFwdINS6_IJSA_NS7_ILi256EEESB_EEES9_SE_SG_Li256ELb1ELb1ELb1ELb0EEENS1_36VarlenDynamicPersistentTileSchedulerILi128ELi96ELi256ELi128ELb1ELb1ELb1ELb1ELb1ELb1EEEEEEEEEvNT_6ParamsE:
        /* <DEDUP_REMOVED lines=18> */
.L_x_13447:
[----:B------:R-:W-:Y:S05]  /*0120*/  BSYNC B0 ;  /* 0x0000000000007941 */ /* 0x000fea0003800000 */
.L_x_13446:
        /* <DEDUP_REMOVED lines=41> */
.L_x_13448:
        /* <DEDUP_REMOVED lines=22> */
.L_x_13449:
        /* <DEDUP_REMOVED lines=18> */
.L_x_13450:
        /* <DEDUP_REMOVED lines=22> */
.L_x_13451:
        /* <DEDUP_REMOVED lines=22> */
.L_x_13452:
[----:B------:R-:W-:Y:S01]  /*0900*/  PLOP3.LUT P0, PT, PT, PT, UP0, 0x80, 0x0 ;  /* 0x000000000000781c */ /* 0x000fe20003f0f008 */
[----:B------:R-:W-:Y:S01]  /*0910*/  UMOV UR36, 0x1 ;  /* 0x0000000100247882 */ /* 0x000fe20000000000 */
[----:B------:R-:W-:Y:S01]  /*0920*/  NOP ;  /* 0x0000000000007918 */ /* 0x000fe20000000000 */
[----:B------:R-:W-:Y:S01]  /*0930*/  USEL UR36, UR36, 0x2, !UP0 ;  /* 0x0000000224247887 */ /* 0x000fe2000c000000 */
[----:B------:R-:W-:Y:S01]  /*0940*/  ULDC.64 UR38, c[0x0][0x208] ;  /* 0x0000820000267ab9 */ /* 0x000fe20000000a00 */
[----:B012-4-:R-:W-:Y:S08]  /*0950*/  BAR.SYNC.DEFER_BLOCKING 0x0 ;  /* 0x0000000000007b1d */ /* 0x017ff00000010000 */
[----:B------:R-:W-:Y:S05]  /*0960*/  @!P0 BRA `(.L_x_13453) ;  /* 0x000000c800ac8947 */ /* 0x000fea0003800000 */
.L_x_13454:
        /* <DEDUP_REMOVED lines=45> */
[----:B------:R-:W-:Y:S02]  /*0c40*/  LEA.HI R0, R0, R3, RZ, 0x1 ;  /* 0x0000000300007211 */ /* 0x000fe400078f08ff */
[----:B------:R-:W-:Y:S02]  /*0c50*/  LOP3.LUT R11, R11, 0xfffffff8, RZ, 0xc0, !PT ;  /* 0xfffffff80b0b7812 */ /* 0x000fe400078ec0ff */
[----:B------:R-:W-:Y:S02]  /*0c60*/  LEA.HI R8, R8, R227, RZ, 0x5 ;  /* 0x000000e308087211 */ /* 0x000fe400078f28ff */
[----:B------:R-:W-:Y:S01]  /*0c70*/  LOP3.LUT R6, R7, 0xfffffc00, RZ, 0xc0, !PT ;  /* 0xfffffc0007067812 */ /* 0x000fe200078ec0ff */
[----:B------:R-:W-:Y:S01]  /*0c80*/  IMAD.IADD R11, R10, 0x1, -R11 ;  /* 0x000000010a0b7824 */ /* 0x000fe200078e0a0b */
[----:B------:R-:W-:Y:S02]  /*0c90*/  LOP3.LUT R7, R4, 0x1ffffffe, RZ, 0xc0, !PT ;  /* 0x1ffffffe04077812 */ /* 0x000fe400078ec0ff */
[----:B------:R-:W-:Y:S01]  /*0ca0*/  LOP3.LUT R0, R0, 0x3fffffe, RZ, 0xc0, !PT ;  /* 0x03fffffe00007812 */ /* 0x000fe200078ec0ff */
[----:B------:R-:W-:Y:S01]  /*0cb0*/  IMAD R6, R5, 0x40, R6 ;  /* 0x0000004005067824 */ /* 0x000fe200078e0206 */
[----:B------:R-:W-:Y:S01]  /*0cc0*/  SHF.R.S32.HI R8, RZ, 0x5, R8 ;  /* 0x00000005ff087819 */ /* 0x000fe20000011408 */
[----:B------:R-:W-:Y:S01]  /*0cd0*/  IMAD.IADD R7, R2, 0x1, -R7 ;  /* 0x0000000102077824 */ /* 0x000fe200078e0a07 */
[----:B------:R-:W-:Y:S01]  /*0ce0*/  LEA.HI R2, R13, R13, RZ, 0x1 ;  /* 0x0000000d0d027211 */ /* 0x000fe200078f08ff */
[----:B------:R-:W-:Y:S01]  /*0cf0*/  IMAD.IADD R0, R3, 0x1, -R0 ;  /* 0x0000000103007824 */ /* 0x000fe200078e0a00 */
[----:B------:R-:W-:Y:S01]  /*0d00*/  LOP3.LUT R4, R9, 0x7ffffffc, RZ, 0xc0, !PT ;  /* 0x7ffffffc09047812 */ /* 0x000fe200078ec0ff */
[----:B------:R-:W-:Y:S01]  /*0d10*/  IMAD R11, R8, 0x10, R11 ;  /* 0x00000010080b7824 */ /* 0x000fe200078e020b */
[----:B------:R-:W-:Y:S01]  /*0d20*/  LOP3.LUT R2, R2, 0x1ffffffe, RZ, 0xc0, !PT ;  /* 0x1ffffffe02027812 */ /* 0x000fe200078ec0ff */
[----:B------:R-:W-:-:S02]  /*0d30*/  IMAD R3, R7, 0x8, R6 ;  /* 0x0000000807037824 */ /* 0x000fc400078e0206 */
[----:B------:R-:W-:Y:S02]  /*0d40*/  IMAD R0, R0, 0x40, R11 ;  /* 0x0000004000007824 */ /* 0x000fe400078e020b */
[----:B------:R-:W-:Y:S01]  /*0d50*/  IMAD.IADD R4, R227, 0x1, -R4 ;  /* 0x00000001e3047824 */ /* 0x000fe200078e0a04 */
[----:B------:R0:W-:Y:S01]  /*0d60*/  STL [R1+0x4c], R3 ;  /* 0x00004c0301007387 */ /* 0x0001e20000100800 */
[----:B------:R-:W-:Y:S02]  /*0d70*/  IMAD.IADD R16, R13, 0x1, -R2 ;  /* 0x000000010d107824 */ /* 0x000fe400078e0a02 */
[----:B------:R-:W-:Y:S01]  /*0d80*/  IMAD.SHL.U32 R2, R4, 0x2, RZ ;  /* 0x0000000204027824 */ /* 0x000fe200078e00ff */
[----:B------:R1:W-:Y:S01]  /*0d90*/  STL [R1+0x48], R0 ;  /* 0x0000480001007387 */ /* 0x0003e20000100800 */
[----:B------:R-:W-:Y:S02]  /*0da0*/  IMAD R16, R16, 0x8, R0 ;  /* 0x0000000810107824 */ /* 0x000fe400078e0200 */
        /* <DEDUP_REMOVED lines=55> */
.L_x_13512:
[----:B------:R-:W-:Y:S01]  /*1120*/  ULDC.64 UR8, c[0x0][0xc88] ;  /* 0x0003220000087ab9 */ /* 0x000fe20000000a00 */
[----:B------:R-:W-:Y:S01]  /*1130*/  ULDC.64 UR10, c[0x0][0xa18] ;  /* 0x00028600000a7ab9 */ /* 0x000fe20000000a00 */
[----:B------:R-:W-:Y:S02]  /*1140*/  UIMAD.WIDE UR8, UR7, 0x4, UR8 ;  /* 0x00000004070878a5 */ /* 0x000fe4000f8e0208 */
[----:B------:R-:W-:Y:S02]  /*1150*/  UISETP.NE.U32.AND UP1, UPT, UR10, URZ, UPT ;  /* 0x0000003f0a00728c */ /* 0x000fe4000bf25070 */
[----:B------:R-:W-:Y:S02]  /*1160*/  ULOP3.LUT UR4, UR6, 0xff000000, URZ, 0xc0, !UPT ;  /* 0xff00000006047892 */ /* 0x000fe4000f8ec03f */
[----:B01-34-:R-:W-:Y:S01]  /*1170*/  IMAD.U32 R4, RZ, RZ, UR8 ;  /* 0x00000008ff047e24 */ /* 0x01bfe2000f8e00ff */
[----:B------:R-:W-:Y:S01]  /*1180*/  ULDC UR7, c[0x0][0x424] ;  /* 0x0001090000077ab9 */ /* 0x000fe20000000800 */
[----:B------:R-:W-:Y:S01]  /*1190*/  IMAD.U32 R5, RZ, RZ, UR9 ;  /* 0x00000009ff057e24 */ /* 0x000fe2000f8e00ff */
[----:B------:R-:W-:-:S04]  /*11a0*/  ULDC.64 UR8, c[0x0][0xa28] ;  /* 0x00028a0000087ab9 */ /* 0x000fc80000000a00 */
[----:B--2---:R-:W2:Y:S01]  /*11b0*/  LDG.E R4, desc[UR38][R4.64] ;  /* 0x0000002604047981 */ /* 0x004ea2000c1e1900 */
        /* <DEDUP_REMOVED lines=48> */
.L_x_13455:
        /* <DEDUP_REMOVED lines=8> */
.L_x_13456:
        /* <DEDUP_REMOVED lines=13> */
.L_x_13457:
[----:B------:R-:W-:Y:S01]  /*1610*/  ULDC UR6, c[0x0][0x448] ;  /* 0x0001120000067ab9 */ /* 0x000fe20000000800 */
[----:B------:R-:W-:Y:S02]  /*1620*/  USHF.L.U32 UR43, UR5, 0x7, URZ ;  /* 0x00000007052b7899 */ /* 0x000fe4000800063f */
[----:B------:R-:W-:Y:S02]  /*1630*/  UISETP.NE.AND UP0, UPT, UR6, 0x1, UPT ;  /* 0x000000010600788c */ /* 0x000fe4000bf05270 */
[----:B------:R-:W-:Y:S02]  /*1640*/  UIADD3 UR6, UR43, 0x7f, URZ ;  /* 0x0000007f2b067890 */ /* 0x000fe4000fffe03f */
[----:B------:R-:W-:Y:S02]  /*1650*/  UIADD3 UR50, -UR50, UR4, URZ ;  /* 0x0000000432327290 */ /* 0x000fe4000fffe13f */
[----:B------:R-:W-:Y:S02]  /*1660*/  ULOP3.LUT UR42, UR41, 0xff, URZ, 0xc0, !UPT ;  /* 0x000000ff292a7892 */ /* 0x000fe4000f8ec03f */
[----:B------:R-:W-:-:S02]  /*1670*/  UIADD3 UR7, UR50, 0x60, -UR51 ;  /* 0x0000006032077890 */ /* 0x000fc4000fffe833 */
[----:B------:R-:W-:Y:S01]  /*1680*/  USHF.R.U32.HI UR41, URZ, 0x10, UR41 ;  /* 0x000000103f297899 */ /* 0x000fe20008011629 */
[----:B------:R-:W-:Y:S01]  /*1690*/  @UP0 ULDC UR4, c[0x0][0x44c] ;  /* 0x0001130000040ab9 */ /* 0x000fe20000000800 */
[----:B------:R-:W-:Y:S01]  /*16a0*/  @UP0 ULDC UR8, c[0x0][0x450] ;  /* 0x0001140000080ab9 */ /* 0x000fe20000000800 */
[----:B------:R-:W-:Y:S02]  /*16b0*/  UIMAD.WIDE.U32 UR4, UR6, UR4, URZ ;  /* 0x00000004060472a5 */ /* 0x000fe4000f8e003f */
[----:B------:R-:W-:Y:S02]  /*16c0*/  UIADD3 UR4, UR50, 0x5f, URZ ;  /* 0x0000005f32047890 */ /* 0x000fe4000fffe03f */
[----:B------:R-:W-:Y:S02]  /*16d0*/  @UP0 USHF.R.U32.HI UR6, URZ, UR8, UR5 ;  /* 0x000000083f060299 */ /* 0x000fe40008011605 */
[----:B------:R-:W-:Y:S02]  /*16e0*/  UIMAD.WIDE UR4, UR4, 0x2aaaaaab, URZ ;  /* 0x2aaaaaab040478a5 */ /* 0x000fe4000f8e023f */
[----:B------:R-:W-:-:S02]  /*16f0*/  UIADD3 UR6, UR7, UR6, URZ ;  /* 0x0000000607067290 */ /* 0x000fc4000fffe03f */
[----:B------:R-:W-:Y:S02]  /*1700*/  USHF.R.U32.HI UR4, URZ, 0x1f, UR5 ;  /* 0x0000001f3f047899 */ /* 0x000fe40008011605 */
[----:B------:R-:W-:Y:S02]  /*1710*/  UIMAD.WIDE UR6, UR6, 0x2aaaaaab, URZ ;  /* 0x2aaaaaab060678a5 */ /* 0x000fe4000f8e023f */
[----:B------:R-:W-:Y:S02]  /*1720*/  ULEA.HI.SX32 UR4, UR5, UR4, 0x1c ;  /* 0x0000000405047291 */ /* 0x000fe4000f8fe23f */
[----:B------:R-:W-:-:S04]  /*1730*/  USHF.R.U32.HI UR6, URZ, 0x1f, UR7 ;  /* 0x0000001f3f067899 */ /* 0x000fc80008011607 */
[----:B------:R-:W-:-:S04]  /*1740*/  ULEA.HI.SX32 UR6, UR7, UR6, 0x1c ;  /* 0x0000000607067291 */ /* 0x000fc8000f8fe23f */
[----:B------:R-:W-:-:S04]  /*1750*/  UISETP.LT.AND UP0, UPT, UR4, UR6, UPT ;  /* 0x000000060400728c */ /* 0x000fc8000bf01270 */
[----:B------:R-:W-:-:S03]  /*1760*/  USEL UR9, UR4, UR6, UP0 ;  /* 0x0000000604097287 */ /* 0x000fc60008000000 */
[----:B------:R-:W-:Y:S01]  /*1770*/  UMOV UR4, URZ ;  /* 0x0000003f00047c82 */ /* 0x000fe20008000000 */
[----:B------:R-:W-:-:S06]  /*1780*/  UISETP.GE.AND UP0, UPT, UR9, 0x1, UPT ;  /* 0x000000010900788c */ /* 0x000fcc000bf06270 */
[----:B------:R-:W-:-:S13]  /*1790*/  PLOP3.LUT P0, PT, PT, PT, UP0, 0x80, 0x0 ;  /* 0x000000000000781c */ /* 0x000fda0003f0f008 */
[----:B------:R-:W-:Y:S05]  /*17a0*/  @!P0 BRA `(.L_x_13458) ;  /* 0x0000000000908947 */ /* 0x000fea0003800000 */
        /* <DEDUP_REMOVED lines=36> */
.L_x_13458:
[----:B------:R-:W-:Y:S01]  /*19f0*/  UIMAD UR40, UR42, UR4, URZ ;  /* 0x000000042a2872a4 */ /* 0x000fe2000f8e023f */
        /* <DEDUP_REMOVED lines=110> */
.L_x_13460:
        /* <DEDUP_REMOVED lines=13> */
.L_x_13639:
[----:B------:R-:W-:Y:S01]  /*21b0*/  IMAD.U32 R0, RZ, RZ, UR49 ;  /* 0x00000031ff007e24 */ /* 0x000fe2000f8e00ff */
[----:B------:R-:W-:Y:S05]  /*21c0*/  WARPSYNC.ALL ;  /* 0x0000000000007948 */ /* 0x000fea0003800000 */
[----:B------:R1:W-:Y:S01]  /*21d0*/  BAR.SYNC.DEFER_BLOCKING R7, 0x100 ;  /* 0x000400070000751d */ /* 0x0003e20000010000 */
[----:B------:R-:W-:-:S13]  /*21e0*/  ISETP.NE.AND P0, PT, R0, 0x3, PT ;  /* 0x000000030000780c */ /* 0x000fda0003f05270 */
[----:B-1----:R-:W-:Y:S05]  /*21f0*/  @!P0 BRA `(.L_x_13462) ;  /* 0x0000000000048947 */ /* 0x002fea0003800000 */
[----:B------:R-:W-:Y:S01]  /*2200*/  BPT.TRAP 0x1 ;  /* 0x000000040000795c */ /* 0x000fe20000300000 */
.L_x_13462:
[----:B------:R-:W-:Y:S01]  /*2210*/  R2UR UR22, R6 ;  /* 0x00000000061672ca */ /* 0x000fe200000e0000 */
[----:B------:R-:W-:-:S05]  /*2220*/  IMAD.U32 R9, RZ, RZ, UR47 ;  /* 0x0000002fff097e24 */ /* 0x000fca000f8e00ff */
[----:B------:R-:W-:-:S07]  /*2230*/  SHF.L.U32 R9, R9, 0x1f, RZ ;  /* 0x0000001f09097819 */ /* 0x000fce00000006ff */
[----:B------:R-:W-:-:S09]  /*2240*/  ULEA UR22, UR37, UR22, 0x3 ;  /* 0x0000001625167291 */ /* 0x000fd2000f8e183f */
[----:B------:R1:W2:Y:S01]  /*2250*/  SYNCS.PHASECHK.TRANS64.TRYWAIT P1, [UR22+0x22830], R9 ;  /* 0x02283009ff0075a7 */ /* 0x0002a20008020156 */
[----:B------:R-:W-:Y:S05]  /*2260*/  @!P0 BRA `(.L_x_13463) ;  /* 0x0000000000048947 */ /* 0x000fea0003800000 */
[----:B------:R-:W-:Y:S01]  /*2270*/  BPT.TRAP 0x1 ;  /* 0x000000040000795c */ /* 0x000fe20000300000 */
.L_x_13463:
[----:B--2---:R-:W-:Y:S05]  /*2280*/  @P1 BRA `(.L_x_13464) ;  /* 0x0000000000081947 */ /* 0x004fea0003800000 */
[----:B------:R-:W2:Y:S02]  /*2290*/  SYNCS.PHASECHK.TRANS64.TRYWAIT P1, [UR22+0x22830], R9 ;  /* 0x02283009ff0075a7 */ /* 0x000ea40008020156 */
[----:B--2---:R-:W-:Y:S05]  /*22a0*/  @!P1 BRA `(.L_x_13465) ;  /* 0x00000120001c9947 */ /* 0x004fea0003800000 */
.L_x_13464:
        /* <DEDUP_REMOVED lines=8> */
[----:B--2---:R-:W-:Y:S01]  /*2330*/  VIADD R0, R16, UR43 ;  /* 0x0000002b10007c36 */ /* 0x004fe20008000000 */
[----:B------:R-:W-:Y:S01]  /*2340*/  UMOV UR9, 0x40000040 ;  /* 0x4000004000097882 */ /* 0x000fe20000000000 */
[----:B------:R-:W-:Y:S01]  /*2350*/  UMOV UR11, 0x40000040 ;  /* 0x40000040000b7882 */ /* 0x000fe20000000000 */
[----:B------:R-:W-:Y:S01]  /*2360*/  UIADD3 UR12, UR16, 0x6, URZ ;  /* 0x00000006100c7890 */ /* 0x000fe2000fffe03f */
[----:B------:R-:W2:Y:S01]  /*2370*/  S2R R13, SR_TID.X ;  /* 0x00000000000d7919 */ /* 0x000ea20000002100 */
[----:B------:R-:W-:Y:S01]  /*2380*/  UIADD3 UR4, UR4, 0x1c400, URZ ;  /* 0x0001c40004047890 */ /* 0x000fe2000fffe03f */
[----:B------:R-:W-:Y:S01]  /*2390*/  IMAD.U32 R15, RZ, RZ, UR22 ;  /* 0x00000016ff0f7e24 */ /* 0x000fe2000f8e00ff */
[----:B------:R-:W-:Y:S01]  /*23a0*/  UMOV UR13, 0x40000040 ;  /* 0x40000040000d7882 */ /* 0x000fe20000000000 */
[----:B------:R-:W-:Y:S01]  /*23b0*/  UMOV UR15, 0x40000040 ;  /* 0x40000040000f7882 */ /* 0x000fe20000000000 */
[----:B------:R-:W-:Y:S01]  /*23c0*/  USHF.R.U32.HI UR4, URZ, 0x4, UR4 ;  /* 0x000000043f047899 */ /* 0x000fe20008011604 */
[----:B------:R-:W3:Y:S03]  /*23d0*/  S2R R21, SR_TID.X ;  /* 0x0000000000157919 */ /* 0x000ee60000002100 */
[----:B------:R-:W-:-:S04]  /*23e0*/  ULOP3.LUT UR4, UR4, 0x3fff, URZ, 0xc0, !UPT ;  /* 0x00003fff04047892 */ /* 0x000fc8000f8ec03f */
[----:B------:R-:W-:Y:S02]  /*23f0*/  ULOP3.LUT UR20, UR4, 0x10000, URZ, 0xfc, !UPT ;  /* 0x0001000004147892 */ /* 0x000fe4000f8efc3f */
[----:B------:R-:W-:Y:S02]  /*2400*/  UIADD3 UR4, UR16, 0x2, URZ ;  /* 0x0000000210047890 */ /* 0x000fe4000fffe03f */
[----:B------:R-:W-:-:S04]  /*2410*/  UIMAD UR18, UR37, 0x300, UR20 ;  /* 0x00000300251278a4 */ /* 0x000fc8000f8e0214 */
[----:B------:R-:W-:Y:S02]  /*2420*/  UIADD3 UR6, UR18, 0x2, URZ ;  /* 0x0000000212067890 */ /* 0x000fe4000fffe03f */
[----:B------:R-:W-:Y:S02]  /*2430*/  UIADD3 UR10, UR18, 0x4, URZ ;  /* 0x00000004120a7890 */ /* 0x000fe4000fffe03f */
[----:B------:R-:W-:Y:S02]  /*2440*/  UIADD3 UR14, UR18, 0x6, URZ ;  /* 0x00000006120e7890 */ /* 0x000fe4000fffe03f */
[----:B------:R-:W-:Y:S01]  /*2450*/  HGMMA.64x96x16.F32.BF16 R24, gdesc[UR16], RZ, !UPT, gsb0 ;  /* 0x01600000101879f0 */ /* 0x000fe2000c0018ff */
[----:B--2---:R-:W-:Y:S02]  /*2460*/  LOP3.LUT R13, R13, 0x7f, RZ, 0xc0, !PT ;  /* 0x0000007f0d0d7812 */ /* 0x004fe400078ec0ff */
[----:B---3--:R-:W-:Y:S01]  /*2470*/  SHF.R.U32.HI R21, RZ, 0x7, R21 ;  /* 0x00000007ff157819 */ /* 0x008fe20000011615 */
[----:B------:R-:W-:-:S02]  /*2480*/  WARPGROUP.DEPBAR.LE gsb0, 0x0 ;  /* 0x00008000000079c5 */ /* 0x000fc40000010000 */
[----:B------:R-:W-:-:S06]  /*2490*/  WARPGROUP.ARRIVE ;  /* 0x00000000000079c5 */ /* 0x000fcc0000000000 */
[----:B------:R-:W-:Y:S01]  /*24a0*/  HGMMA.64x96x16.F32.BF16 R24, gdesc[UR4], R24, gsb0 ;  /* 0x01600000041879f0 */ /* 0x000fe20008001818 */
[----:B------:R-:W-:Y:S02]  /*24b0*/  ULDC UR6, c[0x0][0x448] ;  /* 0x0001120000067ab9 */ /* 0x000fe40000000800 */
[----:B------:R-:W-:-:S06]  /*24c0*/  UISETP.NE.AND UP0, UPT, UR6, 0x1, UPT ;  /* 0x000000010600788c */ /* 0x000fcc000bf05270 */
[----:B------:R-:W-:-:S05]  /*24d0*/  PLOP3.LUT P1, PT, PT, PT, UP0, 0x80, 0x0 ;  /* 0x000000000000781c */ /* 0x000fca0003f2f008 */
[----:B------:R-:W-:-:S08]  /*24e0*/  @UP0 ULDC UR6, c[0x0][0x44c] ;  /* 0x0001130000060ab9 */ /* 0x000fd00000000800 */
[----:B0-----:R-:W-:Y:S01]  /*24f0*/  @P1 IMAD.HI.U32 R3, R0, UR6, RZ ;  /* 0x0000000600031c27 */ /* 0x001fe2000f8e00ff */
[----:B------:R-:W-:-:S04]  /*2500*/  @UP0 ULDC UR6, c[0x0][0x450] ;  /* 0x0001140000060ab9 */ /* 0x000fc80000000800 */
[----:B------:R-:W-:Y:S01]  /*2510*/  @P1 SHF.R.U32.HI R0, RZ, UR6, R3 ;  /* 0x00000006ff001c19 */ /* 0x000fe20008011603 */
[----:B------:R-:W-:-:S04]  /*2520*/  UIMAD UR6, UR52, -0x60, UR50 ;  /* 0xffffffa0340678a4 */ /* 0x000fc8000f8e0232 */
[----:B------:R-:W0:Y:S02]  /*2530*/  SHFL.IDX PT, R5, R0, 0x1, 0x1c1f ;  /* 0x003c1f0000057f89 */ /* 0x000e2400000e0000 */
[----:B------:R-:W-:Y:S02]  /*2540*/  IMAD.U32 R3, RZ, RZ, UR6 ;  /* 0x00000006ff037e24 */ /* 0x000fe4000f8e00ff */
[----:B------:R-:W2:Y:S03]  /*2550*/  SHFL.IDX PT, R0, R0, RZ, 0x1c1f ;  /* 0x001c1fff00007589 */ /* 0x000ea600000e0000 */
[C-C-:B------:R-:W-:Y:S02]  /*2560*/  IADD3 R4, -R2.reuse, 0x61, R3.reuse ;  /* 0x0000006102047810 */ /* 0x140fe40007ffe103 */
[----:B------:R-:W-:-:S03]  /*2570*/  IADD3 R3, -R2, 0x60, R3 ;  /* 0x0000006002037810 */ /* 0x000fc60007ffe103 */
[----:B------:R-:W-:-:S05]  /*2580*/  VIADD R4, R4, -UR51 ;  /* 0x8000003304047c36 */ /* 0x000fca0008000000 */
[----:B0-----:R-:W-:-:S04]  /*2590*/  VIADDMNMX R5, R5, R4, R3, PT ;  /* 0x0000000405057246 */ /* 0x001fc80003800103 */
[C---:B------:R-:W-:Y:S02]  /*25a0*/  ISETP.GT.AND P2, PT, R5.reuse, RZ, PT ;  /* 0x000000ff0500720c */ /* 0x040fe40003f44270 */
[C---:B------:R-:W-:Y:S02]  /*25b0*/  ISETP.GT.AND P3, PT, R5.reuse, 0x1, PT ;  /* 0x000000010500780c */ /* 0x040fe40003f64270 */
[----:B------:R-:W-:Y:S02]  /*25c0*/  ISETP.GT.AND P4, PT, R5, 0x8, PT ;  /* 0x000000080500780c */ /* 0x000fe40003f84270 */
[----:B--2---:R-:W-:-:S04]  /*25d0*/  VIADDMNMX R3, R0, R4, R3, PT ;  /* 0x0000000400037246 */ /* 0x004fc80003800103 */
[----:B------:R-:W-:Y:S01]  /*25e0*/  ISETP.GT.AND P5, PT, R3, 0x8, PT ;  /* 0x000000080300780c */ /* 0x000fe20003fa4270 */
        /* <DEDUP_REMOVED lines=78> */
[----:B------:R-:W-:Y:S01]  /*2ad0*/  FSEL R24, R24, -INF , P3 ;  /* 0xff80000018187808 */ /* 0x000fe20001800000 */
[----:B------:R-:W0:Y:S01]  /*2ae0*/  SHFL.BFLY PT, R5, R8, 0x2, 0x1f ;  /* 0x0c401f0008057f89 */ /* 0x000e2200000e0000 */
[----:B------:R-:W-:Y:S02]  /*2af0*/  FSEL R25, R25, -INF , P4 ;  /* 0xff80000019197808 */ /* 0x000fe40002000000 */
[C---:B------:R-:W-:Y:S02]  /*2b00*/  ISETP.GT.AND P2, PT, R3.reuse, 0x9, PT ;  /* 0x000000090300780c */ /* 0x040fe40003f44270 */
[----:B------:R-:W-:Y:S02]  /*2b10*/  FSEL R28, R28, -INF , P5 ;  /* 0xff8000001c1c7808 */ /* 0x000fe40002800000 */
        /* <DEDUP_REMOVED lines=9> */
[----:B0-----:R-:W-:Y:S02]  /*2bb0*/  FMNMX.FTZ R5, R8, R5, !PT ;  /* 0x0000000508057209 */ /* 0x001fe40007810000 */
[----:B------:R-:W-:Y:S02]  /*2bc0*/  FSEL R37, R37, -INF , P2 ;  /* 0xff80000025257808 */ /* 0x000fe40001000000 */
[C---:B------:R-:W-:Y:S01]  /*2bd0*/  ISETP.GT.AND P2, PT, R3.reuse, 0x21, PT ;  /* 0x000000210300780c */ /* 0x040fe20003f44270 */
[----:B------:R-:W0:Y:S01]  /*2be0*/  SHFL.BFLY PT, R10, R5, 0x1, 0x1f ;  /* 0x0c201f00050a7f89 */ /* 0x000e2200000e0000 */
        /* <DEDUP_REMOVED lines=9> */
[----:B------:R-:W-:Y:S02]  /*2c80*/  ISETP.GT.AND P3, PT, R3, 0x38, PT ;  /* 0x000000380300780c */ /* 0x000fe40003f64270 */
[----:B------:R-:W-:Y:S02]  /*2c90*/  FSEL R49, R49, -INF , P2 ;  /* 0xff80000031317808 */ /* 0x000fe40001000000 */
[----:B------:R-:W-:Y:S02]  /*2ca0*/  ISETP.GT.AND P2, PT, R3, 0x39, PT ;  /* 0x000000390300780c */ /* 0x000fe40003f44270 */
[----:B0-----:R-:W-:Y:S02]  /*2cb0*/  FMNMX.FTZ R4, R5, R10, !PT ;  /* 0x0000000a05047209 */ /* 0x001fe40007810000 */
[----:B------:R-:W-:-:S02]  /*2cc0*/  FMNMX.FTZ R5, R24, R25, !PT ;  /* 0x0000001918057209 */ /* 0x000fc40007810000 */
        /* <DEDUP_REMOVED lines=57> */
[----:B------:R-:W-:Y:S01]  /*3060*/  FFMA.FTZ R71, R71, UR10, -R11 ;  /* 0x0000000a47477c23 */ /* 0x000fe2000801080b */
[----:B------:R-:W-:Y:S01]  /*3070*/  ISETP.GT.AND P2, PT, R3, 0x59, PT ;  /* 0x000000590300780c */ /* 0x000fe20003f44270 */
[----:B------:R-:W-:Y:S01]  /*3080*/  MUFU.EX2 R203, R203 ;  /* 0x000000cb00cb7308 */ /* 0x000fe20000000800 */
[----:B------:R-:W-:-:S02]  /*3090*/  FMNMX.FTZ R8, R56, R5, !PT ;  /* 0x0000000538087209 */ /* 0x000fc40007810000 */
[----:B------:R-:W-:Y:S02]  /*30a0*/  FSEL R68, R68, -INF , P3 ;  /* 0xff80000044447808 */ /* 0x000fe40001800000 */
[----:B------:R-:W-:Y:S02]  /*30b0*/  FMNMX.FTZ R5, R57, R8, !PT ;  /* 0x0000000839057209 */ /* 0x000fe40007810000 */
[----:B------:R-:W-:Y:S01]  /*30c0*/  FSEL R69, R69, -INF , P2 ;  /* 0xff80000045457808 */ /* 0x000fe20001000000 */
        /* <DEDUP_REMOVED lines=10> */
[----:B------:R-:W2:Y:S06]  /*3170*/  SHFL.BFLY PT, R3, R8, 0x2, 0x1f ;  /* 0x0c401f0008037f89 */ /* 0x000eac00000e0000 */
[----:B------:R-:W-:Y:S08]  /*3180*/  MUFU.EX2 R14, R14 ;  /* 0x0000000e000e7308 */ /* 0x000ff00000000800 */
[----:B------:R-:W-:Y:S08]  /*3190*/  MUFU.EX2 R157, R157 ;  /* 0x0000009d009d7308 */ /* 0x000ff00000000800 */
[----:B------:R-:W-:Y:S01]  /*31a0*/  MUFU.EX2 R20, R43 ;  /* 0x0000002b00147308 */ /* 0x000fe20000000800 */
[----:B--2---:R-:W-:-:S05]  /*31b0*/  FMNMX.FTZ R3, R8, R3, !PT ;  /* 0x0000000308037209 */ /* 0x004fca0007810000 */
[----:B------:R-:W2:Y:S02]  /*31c0*/  SHFL.BFLY PT, R8, R3, 0x1, 0x1f ;  /* 0x0c201f0003087f89 */ /* 0x000ea400000e0000 */
[----:B------:R-:W-:Y:S08]  /*31d0*/  MUFU.EX2 R46, R46 ;  /* 0x0000002e002e7308 */ /* 0x000ff00000000800 */
[----:B------:R-:W3:Y:S08]  /*31e0*/  MUFU.EX2 R47, R47 ;  /* 0x0000002f002f7308 */ /* 0x000ef00000000800 */
[----:B------:R-:W-:Y:S01]  /*31f0*/  MUFU.EX2 R50, R50 ;  /* 0x0000003200327308 */ /* 0x000fe20000000800 */
[----:B--2---:R-:W-:Y:S01]  /*3200*/  FMNMX.FTZ R5, R3, R8, !PT ;  /* 0x0000000803057209 */ /* 0x004fe20007810000 */
[----:B0-----:R-:W-:-:S06]  /*3210*/  FADD.FTZ R8, R201, R0 ;  /* 0x00000000c9087221 */ /* 0x001fcc0000010000 */
[----:B------:R-:W-:Y:S01]  /*3220*/  MUFU.EX2 R51, R51 ;  /* 0x0000003300337308 */ /* 0x000fe20000000800 */
[----:B------:R-:W-:Y:S01]  /*3230*/  F2FP.BF16.F32.PACK_AB R201, R0, R201 ;  /* 0x000000c900c9723e */ /* 0x000fe200000010ff */
[C---:B------:R-:W-:Y:S01]  /*3240*/  FMUL.FTZ R3, R5.reuse, UR10 ;  /* 0x0000000a05037c20 */ /* 0x040fe20008410000 */
[----:B------:R-:W-:Y:S02]  /*3250*/  FSETP.NEU.FTZ.AND P2, PT, R5, -INF , PT ;  /* 0xff8000000500780b */ /* 0x000fe40003f5d000 */
[----:B---3--:R-:W-:Y:S02]  /*3260*/  F2FP.BF16.F32.PACK_AB R159, R47, R46 ;  /* 0x0000002e2f9f723e */ /* 0x008fe400000010ff */
[----:B------:R-:W-:Y:S01]  /*3270*/  FSEL R11, R3, RZ, P2 ;  /* 0x000000ff030b7208 */ /* 0x000fe20001000000 */
[----:B------:R-:W-:Y:S01]  /*3280*/  FADD.FTZ R3, R203, R8 ;  /* 0x00000008cb037221 */ /* 0x000fe20000010000 */
[----:B------:R-:W-:Y:S01]  /*3290*/  ISETP.NE.AND P2, PT, R13, RZ, PT ;  /* 0x000000ff0d00720c */ /* 0x000fe20003f45270 */
[----:B------:R-:W-:Y:S01]  /*32a0*/  MUFU.EX2 R54, R54 ;  /* 0x0000003600367308 */ /* 0x000fe20000000800 */
        /* <DEDUP_REMOVED lines=30> */
[----:B------:R-:W-:Y:S01]  /*3490*/  FFMA.FTZ R11, R69, UR10, -R11 ;  /* 0x0000000a450b7c23 */ /* 0x000fe2000801080b */
[----:B------:R-:W3:Y:S01]  /*34a0*/  MUFU.EX2 R29, R29 ;  /* 0x0000001d001d7308 */ /* 0x000ee20000000800 */
[----:B0-----:R-:W-:Y:S01]  /*34b0*/  FADD.FTZ R3, R24, R25 ;  /* 0x0000001918037221 */ /* 0x001fe20000010000 */
[----:B------:R-:W-:-:S02]  /*34c0*/  F2FP.BF16.F32.PACK_AB R153, R12, R153 ;  /* 0x000000990c99723e */ /* 0x000fc400000010ff */
[----:B------:R-:W-:Y:S02]  /*34d0*/  F2FP.BF16.F32.PACK_AB R161, R51, R50 ;  /* 0x0000003233a1723e */ /* 0x000fe400000010ff */
[----:B------:R-:W-:Y:S02]  /*34e0*/  F2FP.BF16.F32.PACK_AB R200, R25, R24 ;  /* 0x0000001819c8723e */ /* 0x000fe400000010ff */
[----:B------:R-:W0:Y:S01]  /*34f0*/  MUFU.EX2 R32, R32 ;  /* 0x0000002000207308 */ /* 0x000e220000000800 */
[----:B--2---:R-:W-:Y:S01]  /*3500*/  FADD.FTZ R26, R28, R3 ;  /* 0x000000031c1a7221 */ /* 0x004fe20000010000 */
[----:B------:R-:W-:Y:S01]  /*3510*/  FADD.FTZ R3, R155, R8 ;  /* 0x000000089b037221 */ /* 0x000fe20000010000 */
[----:B------:R-:W-:Y:S02]  /*3520*/  IADD3 R8, -R21, 0xb, RZ ;  /* 0x0000000b15087810 */ /* 0x000fe40007ffe1ff */
[C---:B------:R-:W-:Y:S01]  /*3530*/  F2FP.BF16.F32.PACK_AB R155, R14.reuse, R155 ;  /* 0x0000009b0e9b723e */ /* 0x040fe200000010ff */
[----:B------:R-:W-:Y:S01]  /*3540*/  FADD.FTZ R30, R14, R3 ;  /* 0x000000030e1e7221 */ /* 0x000fe20000010000 */
[----:B------:R-:W-:Y:S01]  /*3550*/  @!P2 VIADD R3, R15, 0x22840 ;  /* 0x000228400f03a836 */ /* 0x000fe20000000000 */
[----:B------:R-:W2:Y:S01]  /*3560*/  MUFU.EX2 R33, R33 ;  /* 0x0000002100217308 */ /* 0x000ea20000000800 */
[----:B---3--:R-:W-:Y:S01]  /*3570*/  FADD.FTZ R13, R29, R26 ;  /* 0x0000001a1d0d7221 */ /* 0x008fe20000010000 */
[----:B------:R-:W-:Y:S01]  /*3580*/  FADD.FTZ R15, R157, R30 ;  /* 0x0000001e9d0f7221 */ /* 0x000fe20000010000 */
[----:B------:R-:W-:-:S02]  /*3590*/  F2FP.BF16.F32.PACK_AB R157, R20, R157 ;  /* 0x0000009d149d723e */ /* 0x000fc400000010ff */
[----:B------:R-:W-:Y:S01]  /*35a0*/  @!P2 PRMT R3, RZ, 0x654, R3 ;  /* 0x00000654ff03a816 */ /* 0x000fe20000000003 */
[----:B------:R-:W-:Y:S01]  /*35b0*/  FADD.FTZ R15, R20, R15 ;  /* 0x0000000f140f7221 */ /* 0x000fe20000010000 */
[----:B------:R3:W-:Y:S06]  /*35c0*/  BAR.ARV R8, 0x100 ;  /* 0x000400080000751d */ /* 0x0007ec0000002000 */
[----:B------:R-:W4:Y:S01]  /*35d0*/  MUFU.EX2 R36, R36 ;  /* 0x0000002400247308 */ /* 0x000f220000000800 */
[----:B0-----:R-:W-:Y:S01]  /*35e0*/  FADD.FTZ R26, R32, R13 ;  /* 0x0000000d201a7221 */ /* 0x001fe20000010000 */
[----:B------:R-:W-:Y:S01]  /*35f0*/  FADD.FTZ R30, R46, R15 ;  /* 0x0000000f2e1e7221 */ /* 0x000fe20000010000 */
[----:B------:R0:W-:Y:S01]  /*3600*/  @!P2 SYNCS.ARRIVE.TRANS64.RED.A1T0 RZ, [R3+URZ], RZ ;  /* 0x000000ff03ffa9a7 */ /* 0x0001e2000810043f */
[----:B------:R-:W-:Y:S01]  /*3610*/  F2FP.BF16.F32.PACK_AB R202, R29, R28 ;  /* 0x0000001c1dca723e */ /* 0x000fe200000010ff */
[----:B--2---:R-:W-:Y:S01]  /*3620*/  FADD.FTZ R13, R33, R26 ;  /* 0x0000001a210d7221 */ /* 0x004fe20000010000 */
[----:B------:R-:W-:Y:S01]  /*3630*/  FADD.FTZ R15, R47, R30 ;  /* 0x0000001e2f0f7221 */ /* 0x000fe20000010000 */
[----:B------:R-:W-:Y:S01]  /*3640*/  F2FP.BF16.F32.PACK_AB R152, R33, R32 ;  /* 0x000000202198723e */ /* 0x000fe200000010ff */
[----:B------:R-:W2:Y:S02]  /*3650*/  MUFU.EX2 R37, R37 ;  /* 0x0000002500257308 */ /* 0x000ea40000000800 */
[----:B------:R-:W-:-:S06]  /*3660*/  FADD.FTZ R30, R50, R15 ;  /* 0x0000000f321e7221 */ /* 0x000fcc0000010000 */
[----:B------:R-:W5:Y:S01]  /*3670*/  MUFU.EX2 R40, R40 ;  /* 0x0000002800287308 */ /* 0x000f620000000800 */
[----:B----4-:R-:W-:-:S07]  /*3680*/  FADD.FTZ R26, R36, R13 ;  /* 0x0000000d241a7221 */ /* 0x010fce0000010000 */
[----:B------:R-:W0:Y:S01]  /*3690*/  MUFU.EX2 R41, R41 ;  /* 0x0000002900297308 */ /* 0x000e220000000800 */
[C---:B--2---:R-:W-:Y:S01]  /*36a0*/  FADD.FTZ R13, R37.reuse, R26 ;  /* 0x0000001a250d7221 */ /* 0x044fe20000010000 */
[----:B------:R-:W-:-:S06]  /*36b0*/  F2FP.BF16.F32.PACK_AB R154, R37, R36 ;  /* 0x00000024259a723e */ /* 0x000fcc00000010ff */
[----:B------:R-:W2:Y:S01]  /*36c0*/  MUFU.EX2 R44, R44 ;  /* 0x0000002c002c7308 */ /* 0x000ea20000000800 */
[----:B-----5:R-:W-:Y:S01]  /*36d0*/  FADD.FTZ R26, R40, R13 ;  /* 0x0000000d281a7221 */ /* 0x020fe20000010000 */
[----:B------:R-:W-:-:S04]  /*36e0*/  FADD.FTZ R13, R51, R30 ;  /* 0x0000001e330d7221 */ /* 0x000fc80000010000 */
[----:B------:R-:W-:Y:S02]  /*36f0*/  FADD.FTZ R30, R54, R13 ;  /* 0x0000000d361e7221 */ /* 0x000fe40000010000 */
[----:B------:R-:W4:Y:S01]  /*3700*/  MUFU.EX2 R45, R45 ;  /* 0x0000002d002d7308 */ /* 0x000f220000000800 */
[C---:B0-----:R-:W-:Y:S01]  /*3710*/  FADD.FTZ R3, R41.reuse, R26 ;  /* 0x0000001a29037221 */ /* 0x041fe20000010000 */
[----:B------:R-:W-:-:S06]  /*3720*/  F2FP.BF16.F32.PACK_AB R156, R41, R40 ;  /* 0x00000028299c723e */ /* 0x000fcc00000010ff */
        /* <DEDUP_REMOVED lines=51> */
[C---:B0-----:R-:W-:Y:S01]  /*3a60*/  FADD.FTZ R3, R65.reuse, R10 ;  /* 0x0000000a41037221 */ /* 0x041fe20000010000 */
[----:B------:R-:W-:-:S03]  /*3a70*/  F2FP.BF16.F32.PACK_AB R168, R65, R64 ;  /* 0x0000004041a8723e */ /* 0x000fc600000010ff */
[----:B--2---:R-:W-:-:S04]  /*3a80*/  FADD.FTZ R10, R68, R3 ;  /* 0x00000003440a7221 */ /* 0x004fc80000010000 */
[C---:B----4-:R-:W-:Y:S01]  /*3a90*/  FADD.FTZ R3, R11.reuse, R10 ;  /* 0x0000000a0b037221 */ /* 0x050fe20000010000 */
[----:B------:R-:W-:Y:S01]  /*3aa0*/  F2FP.BF16.F32.PACK_AB R170, R11, R68 ;  /* 0x000000440baa723e */ /* 0x000fe200000010ff */
[----:B---3--:R-:W-:Y:S06]  /*3ab0*/  @!P0 BRA `(.L_x_13466) ;  /* 0x0000000000048947 */ /* 0x008fec0003800000 */
[----:B------:R-:W-:Y:S01]  /*3ac0*/  BPT.TRAP 0x1 ;  /* 0x000000040000795c */ /* 0x000fe20000300000 */
.L_x_13466:
[----:B------:R0:W2:Y:S01]  /*3ad0*/  SYNCS.PHASECHK.TRANS64.TRYWAIT P3, [UR22+0x22850], R9 ;  /* 0x02285009ff0075a7 */ /* 0x0000a20008060156 */
[----:B------:R-:W-:Y:S05]  /*3ae0*/  @!P0 BRA `(.L_x_13467) ;  /* 0x0000000000048947 */ /* 0x000fea0003800000 */
[----:B------:R-:W-:Y:S01]  /*3af0*/  BPT.TRAP 0x1 ;  /* 0x000000040000795c */ /* 0x000fe20000300000 */
.L_x_13467:
[----:B--2---:R-:W-:Y:S05]  /*3b00*/  @P3 BRA `(.L_x_13468) ;  /* 0x0000000000083947 */ /* 0x004fea0003800000 */
[----:B------:R-:W2:Y:S02]  /*3b10*/  SYNCS.PHASECHK.TRANS64.TRYWAIT P3, [UR22+0x22850], R9 ;  /* 0x02285009ff0075a7 */ /* 0x000ea40008060156 */
[----:B--2---:R-:W-:Y:S05]  /*3b20*/  @!P3 BRA `(.L_x_13469) ;  /* 0x000001080014b947 */ /* 0x004fea0003800000 */
.L_x_13468:
[----:B------:R-:W-:Y:S01]  /*3b30*/  R2UR UR6, R6 ;  /* 0x00000000060672ca */ /* 0x000fe200000e0000 */
[----:B------:R3:W-:Y:S01]  /*3b40*/  BAR.SYNC.DEFER_BLOCKING R7, 0x100 ;  /* 0x000400070000751d */ /* 0x0007e20000010000 */
[----:B------:R-:W-:-:S05]  /*3b50*/  UIADD3 UR52, UR52, -0x2, URZ ;  /* 0xfffffffe34347890 */ /* 0x000fca000fffe03f */
[----:B------:R-:W-:Y:S01]  /*3b60*/  UMOV UR7, 0x40000040 ;  /* 0x4000004000077882 */ /* 0x000fe20000000000 */
[----:B------:R-:W-:Y:S01]  /*3b70*/  @UP0 ULDC UR14, c[0x0][0x450] ;  /* 0x00011400000e0ab9 */ /* 0x000fe20000000800 */
[----:B------:R-:W-:-:S04]  /*3b80*/  VOTEU.ALL UP1, P2 ;  /* 0x00000000003f7886 */ /* 0x000fc80001020000 */
        /* <DEDUP_REMOVED lines=45> */
[----:B------:R-:W-:-:S04]  /*3e60*/  UIMAD.WIDE UR6, UR6, 0x2aaaaaab, URZ ;  /* 0x2aaaaaab060678a5 */ /* 0x000fc8000f8e023f */
[----:B------:R-:W-:-:S04]  /*3e70*/  USHF.R.U32.HI UR6, URZ, 0x1f, UR7 ;  /* 0x0000001f3f067899 */ /* 0x000fc80008011607 */
[----:B------:R-:W-:-:S04]  /*3e80*/  ULEA.HI.SX32 UR6, UR7, UR6, 0x1c ;  /* 0x0000000607067291 */ /* 0x000fc8000f8fe23f */
[----:B------:R-:W-:Y:S01]  /*3e90*/  UISETP.LT.AND UP1, UPT, UR40, UR6, UPT ;  /* 0x000000062800728c */ /* 0x000fe2000bf21270 */
[----:B------:R-:W-:Y:S02]  /*3ea0*/  WARPGROUP.DEPBAR.LE gsb0, 0x0 ;  /* 0x00008000000079c5 */ /* 0x000fe40000010000 */
[----:B------:R-:W-:Y:S01]  /*3eb0*/  @!P2 SYNCS.ARRIVE.TRANS64.RED.A1T0 RZ, [UR22], RZ ;  /* 0x000000ffffffa9a7 */ /* 0x000fe20008100416 */
[----:B------:R-:W-:-:S04]  /*3ec0*/  USEL UR22, UR40, UR6, !UP1 ;  /* 0x0000000628167287 */ /* 0x000fc8000c800000 */
[----:B------:R-:W-:-:S06]  /*3ed0*/  UISETP.GE.AND UP1, UPT, UR52, UR22, UPT ;  /* 0x000000163400728c */ /* 0x000fcc000bf26270 */
[----:B------:R-:W-:-:S13]  /*3ee0*/  PLOP3.LUT P3, PT, PT, PT, UP1, 0x80, 0x0 ;  /* 0x000000000000781c */ /* 0x000fda0003f6f018 */
[----:B---3--:R-:W-:Y:S05]  /*3ef0*/  @!P3 BRA `(.L_x_13470) ;  /* 0x000000240074b947 */ /* 0x008fea0003800000 */
[----:B012---:R-:W-:Y:S01]  /*3f00*/  IMAD.MOV.U32 R9, RZ, RZ, R4 ;  /* 0x000000ffff097224 */ /* 0x007fe200078e0004 */
[----:B------:R-:W-:Y:S01]  /*3f10*/  ULDC UR23, c[0x0][0x988] ;  /* 0x0002620000177ab9 */ /* 0x000fe20000000800 */
[----:B------:R-:W-:-:S07]  /*3f20*/  IMAD.MOV.U32 R7, RZ, RZ, R5 ;  /* 0x000000ffff077224 */ /* 0x000fce00078e0005 */
.L_x_13479:
[----:B------:R-:W-:-:S04]  /*3f30*/  UIADD3 UR37, UR37, 0x1, URZ ;  /* 0x0000000125257890 */ /* 0x000fc8000fffe03f */
[----:B------:R-:W-:-:S04]  /*3f40*/  UISETP.NE.AND UP1, UPT, UR37, 0x2, UPT ;  /* 0x000000022500788c */ /* 0x000fc8000bf25270 */
[----:B------:R-:W-:Y:S02]  /*3f50*/  USEL UR6, URZ, 0x1, UP1 ;  /* 0x000000013f067887 */ /* 0x000fe40008800000 */
[----:B------:R-:W-:Y:S02]  /*3f60*/  USEL UR37, UR37, URZ, UP1 ;  /* 0x0000003f25257287 */ /* 0x000fe40008800000 */
[----:B------:R-:W-:Y:S01]  /*3f70*/  ULOP3.LUT UR47, UR47, UR6, URZ, 0x3c, !UPT ;  /* 0x000000062f2f7292 */ /* 0x000fe2000f8e3c3f */
[----:B------:R-:W-:Y:S11]  /*3f80*/  @!P0 BRA `(.L_x_13471) ;  /* 0x0000000000048947 */ /* 0x000ff60003800000 */
[----:B------:R-:W-:Y:S01]  /*3f90*/  BPT.TRAP 0x1 ;  /* 0x000000040000795c */ /* 0x000fe20000300000 */
.L_x_13471:
        /* <DEDUP_REMOVED lines=9> */
.L_x_13472:
[----:B------:R-:W-:Y:S01]  /*4030*/  VIADD R8, R16, UR43 ;  /* 0x0000002b10087c36 */ /* 0x000fe20008000000 */
[----:B-1----:R-:W-:Y:S06]  /*4040*/  @P3 BRA `(.L_x_13473) ;  /* 0x0000000000083947 */ /* 0x002fec0003800000 */
[----:B------:R-:W1:Y:S02]  /*4050*/  SYNCS.PHASECHK.TRANS64.TRYWAIT P3, [UR24+0x22830], R6 ;  /* 0x02283006ff0075a7 */ /* 0x000e640008060158 */
[----:B-1----:R-:W-:Y:S05]  /*4060*/  @!P3 BRA `(.L_x_13474) ;  /* 0x0000010000dcb947 */ /* 0x002fea0003800000 */
.L_x_13473:
[----:B------:R-:W-:Y:S01]  /*4070*/  UIMAD UR18, UR37, 0x300, UR20 ;  /* 0x00000300251278a4 */ /* 0x000fe2000f8e0214 */
[----:B------:R-:W-:Y:S01]  /*4080*/  WARPGROUP.ARRIVE ;  /* 0x00000000000079c5 */ /* 0x000fe20000000000 */
[----:B------:R-:W-:Y:S01]  /*4090*/  UMOV UR19, 0x40000040 ;  /* 0x4000004000137882 */ /* 0x000fe20000000000 */
[----:B------:R-:W-:Y:S01]  /*40a0*/  @UP0 ULDC UR6, c[0x0][0x44c] ;  /* 0x0001130000060ab9 */ /* 0x000fe20000000800 */
[----:B------:R-:W-:Y:S01]  /*40b0*/  UMOV UR7, 0x40000040 ;  /* 0x4000004000077882 */ /* 0x000fe20000000000 */
[----:B------:R-:W-:Y:S01]  /*40c0*/  @P1 IMAD.HI.U32 R4, R8, UR6, RZ ;  /* 0x0000000608041c27 */ /* 0x000fe2000f8e00ff */
[----:B------:R-:W-:Y:S01]  /*40d0*/  @UP0 ULDC UR6, c[0x0][0x450] ;  /* 0x0001140000060ab9 */ /* 0x000fe20000000800 */
[----:B------:R-:W-:Y:S01]  /*40e0*/  UIADD3 UR10, UR18, 0x4, URZ ;  /* 0x00000004120a7890 */ /* 0x000fe2000fffe03f */
[----:B------:R-:W-:Y:S01]  /*40f0*/  LOP3.LUT R11, R11, 0xffffdfff, RZ, 0xc0, !PT ;  /* 0xffffdfff0b0b7812 */ /* 0x000fe200078ec0ff */
[----:B------:R-:W-:Y:S01]  /*4100*/  HGMMA.64x96x16.F32.BF16 R152, gdesc[UR16], RZ, !UPT, gsb0 ;  /* 0x01600000109879f0 */ /* 0x000fe2000c0018ff */
[----:B------:R-:W-:Y:S01]  /*4110*/  @P1 SHF.R.U32.HI R8, RZ, UR6, R4 ;  /* 0x00000006ff081c19 */ /* 0x000fe20008011604 */
[----:B------:R-:W-:Y:S01]  /*4120*/  UIMAD UR6, UR52, -0x60, URZ ;  /* 0xffffffa0340678a4 */ /* 0x000fe2000f8e023f */
[----:B------:R-:W-:Y:S01]  /*4130*/  @P2 LOP3.LUT R11, R11, 0x2000, RZ, 0xfc, !PT ;  /* 0x000020000b0b2812 */ /* 0x000fe200078efcff */
[----:B------:R-:W-:Y:S01]  /*4140*/  UMOV UR11, 0x40000040 ;  /* 0x40000040000b7882 */ /* 0x000fe20000000000 */
[----:B------:R-:W-:Y:S01]  /*4150*/  UIADD3 UR14, UR18, 0x6, URZ ;  /* 0x00000006120e7890 */ /* 0x000fe2000fffe03f */
[----:B-1----:R-:W1:Y:S01]  /*4160*/  SHFL.IDX PT, R5, R8, RZ, 0x1c1f ;  /* 0x001c1fff08057589 */ /* 0x002e6200000e0000 */
[----:B------:R-:W-:Y:S01]  /*4170*/  UMOV UR15, 0x40000040 ;  /* 0x40000040000f7882 */ /* 0x000fe20000000000 */
[----:B------:R-:W-:Y:S01]  /*4180*/  IMAD.U32 R15, RZ, RZ, UR6 ;  /* 0x00000006ff0f7e24 */ /* 0x000fe2000f8e00ff */
[----:B------:R-:W-:Y:S01]  /*4190*/  UIADD3 UR6, UR18, 0x2, URZ ;  /* 0x0000000212067890 */ /* 0x000fe2000fffe03f */
[----:B------:R-:W2:Y:S01]  /*41a0*/  SHFL.IDX PT, R13, R8, 0x1, 0x1c1f ;  /* 0x003c1f00080d7f89 */ /* 0x000ea200000e0000 */
[----:B------:R-:W-:Y:S01]  /*41b0*/  IMAD.U32 R21, RZ, RZ, UR51 ;  /* 0x00000033ff157e24 */ /* 0x000fe2000f8e00ff */
[----:B------:R-:W-:-:S02]  /*41c0*/  LOP3.LUT R11, R11, 0xffffefff, RZ, 0xc0, !PT ;  /* 0xffffefff0b0b7812 */ /* 0x000fc400078ec0ff */
[----:B------:R-:W-:Y:S01]  /*41d0*/  IADD3 R4, -R2, 0x1, R15 ;  /* 0x0000000102047810 */ /* 0x000fe20007ffe10f */
[----:B------:R-:W3:Y:S01]  /*41e0*/  S2R R200, SR_TID.X ;  /* 0x0000000000c87919 */ /* 0x000ee20000002100 */
[----:B------:R-:W-:Y:S02]  /*41f0*/  @P0 LOP3.LUT R11, R11, 0x1000, RZ, 0xfc, !PT ;  /* 0x000010000b0b0812 */ /* 0x000fe400078efcff */
[----:B------:R-:W-:Y:S02]  /*4200*/  IADD3 R4, -R21, UR50, R4 ;  /* 0x0000003215047c10 */ /* 0x000fe4000fffe104 */
[----:B------:R-:W-:-:S04]  /*4210*/  LOP3.LUT R11, R11, 0xffffbfff, RZ, 0xc0, !PT ;  /* 0xffffbfff0b0b7812 */ /* 0x000fc800078ec0ff */
[----:B------:R-:W-:-:S04]  /*4220*/  @P1 LOP3.LUT R11, R11, 0x4000, RZ, 0xfc, !PT ;  /* 0x000040000b0b1812 */ /* 0x000fc800078efcff */
[----:B------:R-:W-:Y:S01]  /*4230*/  LOP3.LUT R11, R11, 0xffff7fff, RZ, 0xc0, !PT ;  /* 0xffff7fff0b0b7812 */ /* 0x000fe200078ec0ff */
[C---:B-1----:R-:W-:Y:S02]  /*4240*/  IMAD.IADD R5, R4.reuse, 0x1, R5 ;  /* 0x0000000104057824 */ /* 0x042fe400078e0205 */
[----:B--2---:R-:W-:-:S05]  /*4250*/  IMAD.IADD R4, R4, 0x1, R13 ;  /* 0x0000000104047824 */ /* 0x004fca00078e020d */
        /* <DEDUP_REMOVED lines=9> */
[----:B------:R-:W-:Y:S02]  /*42f0*/  LOP3.LUT R11, R11, 0xfffeffff, RZ, 0xc0, !PT ;  /* 0xfffeffff0b0b7812 */ /* 0x000fe400078ec0ff */
[----:B---3--:R-:W-:Y:S02]  /*4300*/  SHF.R.U32.HI R200, RZ, 0x7, R200 ;  /* 0x00000007ffc87819 */ /* 0x008fe400000116c8 */
[----:B------:R-:W-:-:S02]  /*4310*/  @P2 LOP3.LUT R11, R11, 0x10000, RZ, 0xfc, !PT ;  /* 0x000100000b0b2812 */ /* 0x000fc400078efcff */
        /* <DEDUP_REMOVED lines=42> */
[----:B------:R-:W-:Y:S02]  /*45c0*/  ISETP.GT.AND P2, PT, R5, 0x39, PT ;  /* 0x000000390500780c */ /* 0x000fe40003f44270 */
[----:B------:R-:W-:Y:S02]  /*45d0*/  ISETP.GT.AND P1, PT, R4, RZ, PT ;  /* 0x000000ff0400720c */ /* 0x000fe40003f24270 */
        /* <DEDUP_REMOVED lines=41> */
[----:B------:R-:W-:Y:S02]  /*4870*/  LOP3.LUT P1, RZ, R11, 0x8000, RZ, 0xc0, !PT ;  /* 0x000080000bff7812 */ /* 0x000fe4000782c0ff */
        /* <DEDUP_REMOVED lines=21> */
[C---:B------:R-:W-:Y:S02]  /*49d0*/  LOP3.LUT P1, RZ, R11.reuse, 0x4000, RZ, 0xc0, !PT ;  /* 0x000040000bff7812 */ /* 0x040fe4000782c0ff */
[----:B------:R-:W-:Y:S02]  /*49e0*/  FMNMX.FTZ R4, R186, R4, !PT ;  /* 0x00000004ba047209 */ /* 0x000fe40007810000 */
[----:B------:R-:W-:Y:S02]  /*49f0*/  LOP3.LUT P2, RZ, R11, 0x2000, RZ, 0xc0, !PT ;  /* 0x000020000bff7812 */ /* 0x000fe4000784c0ff */
[----:B------:R-:W-:Y:S02]  /*4a00*/  FMNMX.FTZ R4, R187, R4, !PT ;  /* 0x00000004bb047209 */ /* 0x000fe40007810000 */
[----:B------:R-:W-:-:S02]  /*4a10*/  LOP3.LUT P0, RZ, R11, 0x1000, RZ, 0xc0, !PT ;  /* 0x000010000bff7812 */ /* 0x000fc4000780c0ff */
[----:B------:R-:W-:Y:S02]  /*4a20*/  FMNMX.FTZ R4, R190, R4, !PT ;  /* 0x00000004be047209 */ /* 0x000fe40007810000 */
[----:B------:R-:W-:Y:S02]  /*4a30*/  ISETP.GT.AND P6, PT, R5, 0x41, PT ;  /* 0x000000410500780c */ /* 0x000fe40003fc4270 */
[----:B------:R-:W-:Y:S02]  /*4a40*/  FMNMX.FTZ R4, R191, R4, !PT ;  /* 0x00000004bf047209 */ /* 0x000fe40007810000 */
[----:B------:R-:W-:Y:S02]  /*4a50*/  ISETP.GT.AND P5, PT, R5, 0x48, PT ;  /* 0x000000480500780c */ /* 0x000fe40003fa4270 */
[----:B------:R-:W-:Y:S02]  /*4a60*/  FMNMX.FTZ R4, R194, R4, !PT ;  /* 0x00000004c2047209 */ /* 0x000fe40007810000 */
[----:B------:R-:W-:-:S02]  /*4a70*/  FSEL R185, R185, -INF , P6 ;  /* 0xff800000b9b97808 */ /* 0x000fc40003000000 */
[----:B------:R-:W-:Y:S02]  /*4a80*/  FMNMX.FTZ R4, R195, R4, !PT ;  /* 0x00000004c3047209 */ /* 0x000fe40007810000 */
[----:B------:R-:W-:Y:S02]  /*4a90*/  ISETP.GT.AND P4, PT, R5, 0x49, PT ;  /* 0x000000490500780c */ /* 0x000fe40003f84270 */
[----:B------:R-:W-:Y:S02]  /*4aa0*/  FMNMX.FTZ R4, R198, R4, !PT ;  /* 0x00000004c6047209 */ /* 0x000fe40007810000 */
[----:B------:R-:W-:Y:S02]  /*4ab0*/  FSEL R188, R188, -INF , P5 ;  /* 0xff800000bcbc7808 */ /* 0x000fe40002800000 */
[----:B------:R-:W-:Y:S02]  /*4ac0*/  FMNMX.FTZ R4, R199, R4, !PT ;  /* 0x00000004c7047209 */ /* 0x000fe40007810000 */
[----:B------:R-:W-:-:S02]  /*4ad0*/  FSEL R189, R189, -INF , P4 ;  /* 0xff800000bdbd7808 */ /* 0x000fc40002000000 */
[C---:B------:R-:W-:Y:S01]  /*4ae0*/  ISETP.GT.AND P5, PT, R5.reuse, 0x50, PT ;  /* 0x000000500500780c */ /* 0x040fe20003fa4270 */
[----:B------:R-:W1:Y:S01]  /*4af0*/  SHFL.BFLY PT, R11, R4, 0x2, 0x1f ;  /* 0x0c401f00040b7f89 */ /* 0x000e6200000e0000 */
[C---:B------:R-:W-:Y:S02]  /*4b00*/  ISETP.GT.AND P4, PT, R5.reuse, 0x51, PT ;  /* 0x000000510500780c */ /* 0x040fe40003f84270 */
[----:B------:R-:W-:Y:S02]  /*4b10*/  FSEL R192, R192, -INF , P5 ;  /* 0xff800000c0c07808 */ /* 0x000fe40002800000 */
[----:B------:R-:W-:Y:S02]  /*4b20*/  ISETP.GT.AND P5, PT, R5, 0x58, PT ;  /* 0x000000580500780c */ /* 0x000fe40003fa4270 */
[----:B------:R-:W-:Y:S02]  /*4b30*/  FSEL R193, R193, -INF , P4 ;  /* 0xff800000c1c17808 */ /* 0x000fe40002000000 */
[----:B------:R-:W-:-:S02]  /*4b40*/  ISETP.GT.AND P4, PT, R5, 0x59, PT ;  /* 0x000000590500780c */ /* 0x000fc40003f84270 */
[----:B------:R-:W-:Y:S02]  /*4b50*/  FSEL R196, R196, -INF , P5 ;  /* 0xff800000c4c47808 */ /* 0x000fe40002800000 */
[----:B------:R-:W-:Y:S02]  /*4b60*/  FSEL R197, R197, -INF , P4 ;  /* 0xff800000c5c57808 */ /* 0x000fe40002000000 */
[----:B-1----:R-:W-:-:S05]  /*4b70*/  FMNMX.FTZ R4, R4, R11, !PT ;  /* 0x0000000b04047209 */ /* 0x002fca0007810000 */
[----:B------:R-:W1:Y:S02]  /*4b80*/  SHFL.BFLY PT, R11, R4, 0x1, 0x1f ;  /* 0x0c201f00040b7f89 */ /* 0x000e6400000e0000 */
[----:B-1----:R-:W-:-:S04]  /*4b90*/  FMNMX.FTZ R4, R4, R11, !PT ;  /* 0x0000000b04047209 */ /* 0x002fc80007810000 */
[----:B------:R-:W-:-:S04]  /*4ba0*/  FSETP.NEU.FTZ.AND P3, PT, R4, -INF , PT ;  /* 0xff8000000400780b */ /* 0x000fc80003f7d000 */
[----:B------:R-:W-:-:S05]  /*4bb0*/  FSEL R11, R4, RZ, P3 ;  /* 0x000000ff040b7208 */ /* 0x000fca0001800000 */
[----:B------:R-:W-:Y:S01]  /*4bc0*/  FADD.FTZ R11, -R11, R9 ;  /* 0x000000090b0b7221 */ /* 0x000fe20000010100 */
[----:B------:R-:W-:-:S05]  /*4bd0*/  FMUL.FTZ R9, R4, UR10 ;  /* 0x0000000a04097c20 */ /* 0x000fca0008410000 */
[----:B------:R-:W-:Y:S02]  /*4be0*/  FSEL R9, R9, RZ, P3 ;  /* 0x000000ff09097208 */ /* 0x000fe40001800000 */
[----:B------:R-:W-:-:S03]  /*4bf0*/  ISETP.GT.AND P3, PT, R5, 0x40, PT ;  /* 0x000000400500780c */ /* 0x000fc60003f64270 */
        /* <DEDUP_REMOVED lines=27> */
[----:B------:R-:W-:-:S02]  /*4db0*/  FSEL R184, R184, -INF , P3 ;  /* 0xff800000b8b87808 */ /* 0x000fc40001800000 */
[----:B------:R-:W-:-:S04]  /*4dc0*/  FMNMX.FTZ R11, R8, R11, !PT ;  /* 0x0000000b080b7209 */ /* 0x000fc80007810000 */
[----:B------:R-:W-:Y:S01]  /*4dd0*/  FMNMX.FTZ R11, R156, R11, !PT ;  /* 0x0000000b9c0b7209 */ /* 0x000fe20007810000 */
[----:B------:R-:W1:Y:S03]  /*4de0*/  MUFU.EX2 R9, R9 ;  /* 0x0000000900097308 */ /* 0x000e660000000800 */
[----:B------:R-:W-:-:S04]  /*4df0*/  FMNMX.FTZ R11, R10, R11, !PT ;  /* 0x0000000b0a0b7209 */ /* 0x000fc80007810000 */
[----:B------:R-:W-:Y:S01]  /*4e00*/  FMNMX.FTZ R11, R160, R11, !PT ;  /* 0x0000000ba00b7209 */ /* 0x000fe20007810000 */
[----:B------:R-:W2:Y:S03]  /*4e10*/  MUFU.EX2 R155, R155 ;  /* 0x0000009b009b7308 */ /* 0x000ea60000000800 */
[----:B------:R-:W-:-:S04]  /*4e20*/  FMNMX.FTZ R11, R161, R11, !PT ;  /* 0x0000000ba10b7209 */ /* 0x000fc80007810000 */
[----:B------:R-:W-:Y:S01]  /*4e30*/  FMNMX.FTZ R11, R164, R11, !PT ;  /* 0x0000000ba40b7209 */ /* 0x000fe20007810000 */
[----:B------:R-:W3:Y:S01]  /*4e40*/  MUFU.EX2 R158, R158 ;  /* 0x0000009e009e7308 */ /* 0x000ee20000000800 */
        /* <DEDUP_REMOVED lines=10> */
[----:B------:R-:W-:Y:S01]  /*4ef0*/  FMUL.FTZ R34, R34, R9 ;  /* 0x0000000922227220 */ /* 0x000fe20000410000 */
[----:B------:R-:W-:Y:S01]  /*4f00*/  FMNMX.FTZ R11, R169, R11, !PT ;  /* 0x0000000ba90b7209 */ /* 0x000fe20007810000 */
[-C--:B------:R-:W-:Y:S01]  /*4f10*/  FMUL.FTZ R35, R35, R9.reuse ;  /* 0x0000000923237220 */ /* 0x080fe20000410000 */
[-C--:B------:R-:W-:Y:S01]  /*4f20*/  FMUL.FTZ R38, R38, R9.reuse ;  /* 0x0000000926267220 */ /* 0x080fe20000410000 */
[----:B------:R-:W-:Y:S01]  /*4f30*/  FMUL.FTZ R39, R39, R9 ;  /* 0x0000000927277220 */ /* 0x000fe20000410000 */
[----:B------:R-:W-:Y:S01]  /*4f40*/  FMNMX.FTZ R11, R172, R11, !PT ;  /* 0x0000000bac0b7209 */ /* 0x000fe20007810000 */
[----:B---3--:R-:W-:Y:S01]  /*4f50*/  FADD.FTZ R0, R158, R0 ;  /* 0x000000009e007221 */ /* 0x008fe20000010000 */
[----:B------:R-:W2:Y:S01]  /*4f60*/  MUFU.EX2 R153, R162 ;  /* 0x000000a200997308 */ /* 0x000ea20000000800 */
[----:B------:R-:W-:Y:S01]  /*4f70*/  FMUL.FTZ R42, R42, R9 ;  /* 0x000000092a2a7220 */ /* 0x000fe20000410000 */
[----:B------:R-:W-:Y:S01]  /*4f80*/  FMNMX.FTZ R11, R173, R11, !PT ;  /* 0x0000000bad0b7209 */ /* 0x000fe20007810000 */
[-C--:B------:R-:W-:Y:S01]  /*4f90*/  FMUL.FTZ R43, R43, R9.reuse ;  /* 0x000000092b2b7220 */ /* 0x080fe20000410000 */
[-C--:B------:R-:W-:Y:S01]  /*4fa0*/  FMUL.FTZ R46, R46, R9.reuse ;  /* 0x000000092e2e7220 */ /* 0x080fe20000410000 */
[----:B------:R-:W-:Y:S01]  /*4fb0*/  FMUL.FTZ R47, R47, R9 ;  /* 0x000000092f2f7220 */ /* 0x000fe20000410000 */
[----:B------:R-:W-:Y:S01]  /*4fc0*/  FMNMX.FTZ R11, R176, R11, !PT ;  /* 0x0000000bb00b7209 */ /* 0x000fe20007810000 */
[C---:B-1----:R-:W-:Y:S01]  /*4fd0*/  FADD.FTZ R0, R159.reuse, R0 ;  /* 0x000000009f007221 */ /* 0x042fe20000010000 */
[----:B------:R-:W-:Y:S01]  /*4fe0*/  F2FP.BF16.F32.PACK_AB R159, R159, R158 ;  /* 0x0000009e9f9f723e */ /* 0x000fe200000010ff */
[----:B------:R-:W1:Y:S01]  /*4ff0*/  MUFU.EX2 R163, R163 ;  /* 0x000000a300a37308 */ /* 0x000e620000000800 */
[----:B------:R-:W-:Y:S01]  /*5000*/  FMNMX.FTZ R11, R177, R11, !PT ;  /* 0x0000000bb10b7209 */ /* 0x000fe20007810000 */
[-C--:B------:R-:W-:Y:S01]  /*5010*/  FMUL.FTZ R50, R50, R9.reuse ;  /* 0x0000000932327220 */ /* 0x080fe20000410000 */
[-C--:B------:R-:W-:Y:S01]  /*5020*/  FMUL.FTZ R51, R51, R9.reuse ;  /* 0x0000000933337220 */ /* 0x080fe20000410000 */
[----:B------:R-:W-:Y:S01]  /*5030*/  FMUL.FTZ R54, R54, R9 ;  /* 0x0000000936367220 */ /* 0x000fe20000410000 */
[----:B------:R-:W-:Y:S01]  /*5040*/  FMNMX.FTZ R11, R180, R11, !PT ;  /* 0x0000000bb40b7209 */ /* 0x000fe20007810000 */
[-C--:B------:R-:W-:Y:S01]  /*5050*/  FMUL.FTZ R55, R55, R9.reuse ;  /* 0x0000000937377220 */ /* 0x080fe20000410000 */
[----:B------:R-:W-:Y:S01]  /*5060*/  FMUL.FTZ R58, R58, R9 ;  /* 0x000000093a3a7220 */ /* 0x000fe20000410000 */
[----:B------:R-:W3:Y:S01]  /*5070*/  MUFU.EX2 R155, R166 ;  /* 0x000000a6009b7308 */ /* 0x000ee20000000800 */
[----:B------:R-:W-:Y:S01]  /*5080*/  FMNMX.FTZ R11, R181, R11, !PT ;  /* 0x0000000bb50b7209 */ /* 0x000fe20007810000 */
[----:B--2---:R-:W-:Y:S01]  /*5090*/  FADD.FTZ R0, R153, R0 ;  /* 0x0000000099007221 */ /* 0x004fe20000010000 */
[-C--:B------:R-:W-:Y:S01]  /*50a0*/  FMUL.FTZ R59, R59, R9.reuse ;  /* 0x000000093b3b7220 */ /* 0x080fe20000410000 */
[----:B------:R-:W-:Y:S01]  /*50b0*/  FMUL.FTZ R62, R62, R9 ;  /* 0x000000093e3e7220 */ /* 0x000fe20000410000 */
[----:B------:R-:W-:Y:S01]  /*50c0*/  FMNMX.FTZ R11, R184, R11, !PT ;  /* 0x0000000bb80b7209 */ /* 0x000fe20007810000 */
[-C--:B------:R-:W-:Y:S01]  /*50d0*/  FMUL.FTZ R63, R63, R9.reuse ;  /* 0x000000093f3f7220 */ /* 0x080fe20000410000 */
[----:B------:R-:W-:Y:S01]  /*50e0*/  FMUL.FTZ R66, R66, R9 ;  /* 0x0000000942427220 */ /* 0x000fe20000410000 */
[----:B------:R-:W2:Y:S01]  /*50f0*/  MUFU.EX2 R167, R167 ;  /* 0x000000a700a77308 */ /* 0x000ea20000000800 */
[----:B------:R-:W-:Y:S01]  /*5100*/  FMNMX.FTZ R11, R185, R11, !PT ;  /* 0x0000000bb90b7209 */ /* 0x000fe20007810000 */
[C---:B-1----:R-:W-:Y:S01]  /*5110*/  FADD.FTZ R0, R163.reuse, R0 ;  /* 0x00000000a3007221 */ /* 0x042fe20000010000 */
[----:B------:R-:W-:Y:S01]  /*5120*/  F2FP.BF16.F32.PACK_AB R153, R163, R153 ;  /* 0x00000099a399723e */ /* 0x000fe200000010ff */
[----:B------:R-:W-:Y:S01]  /*5130*/  FMUL.FTZ R67, R67, R9 ;  /* 0x0000000943437220 */ /* 0x000fe20000410000 */
[----:B------:R-:W-:Y:S01]  /*5140*/  FMNMX.FTZ R11, R188, R11, !PT ;  /* 0x0000000bbc0b7209 */ /* 0x000fe20007810000 */
[-C--:B------:R-:W-:Y:S01]  /*5150*/  FMUL.FTZ R70, R70, R9.reuse ;  /* 0x0000000946467220 */ /* 0x080fe20000410000 */
[----:B------:R-:W-:Y:S01]  /*5160*/  FMUL.FTZ R71, R71, R9 ;  /* 0x0000000947477220 */ /* 0x000fe20000410000 */
[----:B------:R-:W1:Y:S01]  /*5170*/  MUFU.EX2 R170, R170 ;  /* 0x000000aa00aa7308 */ /* 0x000e620000000800 */
[----:B------:R-:W-:Y:S01]  /*5180*/  FMNMX.FTZ R11, R189, R11, !PT ;  /* 0x0000000bbd0b7209 */ /* 0x000fe20007810000 */
[----:B---3--:R-:W-:Y:S01]  /*5190*/  FADD.FTZ R0, R155, R0 ;  /* 0x000000009b007221 */ /* 0x008fe20000010000 */
[-C--:B------:R-:W-:Y:S01]  /*51a0*/  FMUL.FTZ R74, R74, R9.reuse ;  /* 0x000000094a4a7220 */ /* 0x080fe20000410000 */
[----:B------:R-:W-:Y:S01]  /*51b0*/  FMUL.FTZ R75, R75, R9 ;  /* 0x000000094b4b7220 */ /* 0x000fe20000410000 */
[----:B------:R-:W-:Y:S01]  /*51c0*/  FMNMX.FTZ R11, R192, R11, !PT ;  /* 0x0000000bc00b7209 */ /* 0x000fe20007810000 */
[-C--:B------:R-:W-:Y:S01]  /*51d0*/  FMUL.FTZ R78, R78, R9.reuse ;  /* 0x000000094e4e7220 */ /* 0x080fe20000410000 */
[----:B------:R-:W-:Y:S01]  /*51e0*/  FMUL.FTZ R79, R79, R9 ;  /* 0x000000094f4f7220 */ /* 0x000fe20000410000 */
[----:B------:R-:W3:Y:S01]  /*51f0*/  MUFU.EX2 R171, R171 ;  /* 0x000000ab00ab7308 */ /* 0x000ee20000000800 */
[----:B------:R-:W-:Y:S01]  /*5200*/  FMNMX.FTZ R11, R193, R11, !PT ;  /* 0x0000000bc10b7209 */ /* 0x000fe20007810000 */
[C---:B--2---:R-:W-:Y:S01]  /*5210*/  FADD.FTZ R0, R167.reuse, R0 ;  /* 0x00000000a7007221 */ /* 0x044fe20000010000 */
[----:B------:R-:W-:Y:S01]  /*5220*/  F2FP.BF16.F32.PACK_AB R155, R167, R155 ;  /* 0x0000009ba79b723e */ /* 0x000fe200000010ff */
[----:B------:R-:W-:Y:S01]  /*5230*/  FMUL.FTZ R82, R82, R9 ;  /* 0x0000000952527220 */ /* 0x000fe20000410000 */
[----:B------:R-:W-:Y:S01]  /*5240*/  FMNMX.FTZ R5, R196, R11, !PT ;  /* 0x0000000bc4057209 */ /* 0x000fe20007810000 */
[-C--:B------:R-:W-:Y:S01]  /*5250*/  FMUL.FTZ R83, R83, R9.reuse ;  /* 0x0000000953537220 */ /* 0x080fe20000410000 */
[----:B------:R-:W-:Y:S01]  /*5260*/  FMUL.FTZ R86, R86, R9 ;  /* 0x0000000956567220 */ /* 0x000fe20000410000 */
[----:B------:R-:W2:Y:S01]  /*5270*/  MUFU.EX2 R163, R174 ;  /* 0x000000ae00a37308 */ /* 0x000ea20000000800 */
[----:B------:R-:W-:Y:S01]  /*5280*/  FMNMX.FTZ R5, R197, R5, !PT ;  /* 0x00000005c5057209 */ /* 0x000fe20007810000 */
[----:B-1----:R-:W-:Y:S01]  /*5290*/  FADD.FTZ R0, R170, R0 ;  /* 0x00000000aa007221 */ /* 0x002fe20000010000 */
[-C--:B------:R-:W-:Y:S01]  /*52a0*/  FMUL.FTZ R87, R87, R9.reuse ;  /* 0x0000000957577220 */ /* 0x080fe20000410000 */
[-C--:B------:R-:W-:Y:S01]  /*52b0*/  FMUL.FTZ R90, R90, R9.reuse ;  /* 0x000000095a5a7220 */ /* 0x080fe20000410000 */
[-C--:B------:R-:W-:Y:S01]  /*52c0*/  FMUL.FTZ R91, R91, R9.reuse ;  /* 0x000000095b5b7220 */ /* 0x080fe20000410000 */
[----:B------:R-:W1:Y:S01]  /*52d0*/  SHFL.BFLY PT, R11, R5, 0x2, 0x1f ;  /* 0x0c401f00050b7f89 */ /* 0x000e6200000e0000 */
[-C--:B------:R-:W-:Y:S01]  /*52e0*/  FMUL.FTZ R94, R94, R9.reuse ;  /* 0x000000095e5e7220 */ /* 0x080fe20000410000 */
        /* <DEDUP_REMOVED lines=21> */
[----:B------:R-:W-:Y:S01]  /*5440*/  FMUL.FTZ R123, R123, R9 ;  /* 0x000000097b7b7220 */ /* 0x000fe20000410000 */
[----:B-1----:R-:W-:Y:S01]  /*5450*/  FMNMX.FTZ R5, R5, R11, !PT ;  /* 0x0000000b05057209 */ /* 0x002fe20007810000 */
[-C--:B------:R-:W-:Y:S01]  /*5460*/  FMUL.FTZ R126, R126, R9.reuse ;  /* 0x000000097e7e7220 */ /* 0x080fe20000410000 */
[----:B------:R-:W1:Y:S01]  /*5470*/  MUFU.EX2 R182, R182 ;  /* 0x000000b600b67308 */ /* 0x000e620000000800 */
[----:B---3--:R-:W-:Y:S01]  /*5480*/  FADD.FTZ R0, R178, R0 ;  /* 0x00000000b2007221 */ /* 0x008fe20000010000 */
[-C--:B------:R-:W-:Y:S01]  /*5490*/  FMUL.FTZ R127, R127, R9.reuse ;  /* 0x000000097f7f7220 */ /* 0x080fe20000410000 */
[----:B------:R-:W3:Y:S01]  /*54a0*/  SHFL.BFLY PT, R11, R5, 0x1, 0x1f ;  /* 0x0c201f00050b7f89 */ /* 0x000ee200000e0000 */
        /* <DEDUP_REMOVED lines=15> */
[----:B------:R-:W-:-:S05]  /*55a0*/  FMUL.FTZ R151, R151, R9 ;  /* 0x0000000997977220 */ /* 0x000fca0000410000 */
[----:B------:R-:W1:Y:S01]  /*55b0*/  MUFU.EX2 R187, R187 ;  /* 0x000000bb00bb7308 */ /* 0x000e620000000800 */
[C---:B----4-:R-:W-:Y:S01]  /*55c0*/  FADD.FTZ R0, R183.reuse, R0 ;  /* 0x00000000b7007221 */ /* 0x050fe20000010000 */
[----:B------:R-:W-:Y:S02]  /*55d0*/  F2FP.BF16.F32.PACK_AB R167, R183, R182 ;  /* 0x000000b6b7a7723e */ /* 0x000fe400000010ff */
[----:B---3--:R-:W-:-:S04]  /*55e0*/  FMNMX.FTZ R5, R5, R11, !PT ;  /* 0x0000000b05057209 */ /* 0x008fc80007810000 */
[C---:B------:R-:W-:Y:S01]  /*55f0*/  FSETP.NEU.FTZ.AND P3, PT, R5.reuse, -INF , PT ;  /* 0xff8000000500780b */ /* 0x040fe20003f7d000 */
[C---:B------:R-:W-:Y:S01]  /*5600*/  FMUL.FTZ R11, R5.reuse, UR10 ;  /* 0x0000000a050b7c20 */ /* 0x040fe20008410000 */
[----:B------:R-:W-:Y:S01]  /*5610*/  MUFU.EX2 R190, R190 ;  /* 0x000000be00be7308 */ /* 0x000fe20000000800 */
[----:B--2---:R-:W-:Y:S01]  /*5620*/  FADD.FTZ R0, R186, R0 ;  /* 0x00000000ba007221 */ /* 0x004fe20000010000 */
[----:B------:R-:W-:Y:S02]  /*5630*/  FSEL R15, R5, RZ, P3 ;  /* 0x000000ff050f7208 */ /* 0x000fe40001800000 */
[----:B------:R-:W-:-:S03]  /*5640*/  FSEL R11, R11, RZ, P3 ;  /* 0x000000ff0b0b7208 */ /* 0x000fc60001800000 */
[----:B------:R-:W-:Y:S01]  /*5650*/  FADD.FTZ R15, -R15, R7 ;  /* 0x000000070f0f7221 */ /* 0x000fe20000010100 */
[----:B------:R-:W-:Y:S02]  /*5660*/  IMAD.U32 R7, RZ, RZ, UR24 ;  /* 0x00000018ff077e24 */ /* 0x000fe4000f8e00ff */
        /* <DEDUP_REMOVED lines=15> */
[----:B--2---:R-:W-:Y:S01]  /*5760*/  IADD3 R8, -R200, 0xb, RZ ;  /* 0x0000000bc8087810 */ /* 0x004fe20007ffe1ff */
[----:B------:R-:W-:Y:S01]  /*5770*/  FFMA.FTZ R173, R173, UR10, -R11 ;  /* 0x0000000aadad7c23 */ /* 0x000fe2000801080b */
[----:B------:R-:W-:Y:S01]  /*5780*/  @!P2 PRMT R21, RZ, 0x654, R21 ;  /* 0x00000654ff15a816 */ /* 0x000fe20000000015 */
[--C-:B------:R-:W-:Y:S01]  /*5790*/  FFMA.FTZ R176, R176, UR10, -R11.reuse ;  /* 0x0000000ab0b07c23 */ /* 0x100fe2000801080b */
[--C-:B------:R-:W-:Y:S01]  /*57a0*/  FFMA.FTZ R177, R177, UR10, -R11.reuse ;  /* 0x0000000ab1b17c23 */ /* 0x100fe2000801080b */
[----:B------:R2:W-:Y:S06]  /*57b0*/  BAR.ARV R8, 0x100 ;  /* 0x000400080000751d */ /* 0x0005ec0000002000 */
[----:B------:R-:W3:Y:S01]  /*57c0*/  MUFU.EX2 R15, R15 ;  /* 0x0000000f000f7308 */ /* 0x000ee20000000800 */
[----:B------:R4:W-:Y:S01]  /*57d0*/  @!P2 SYNCS.ARRIVE.TRANS64.RED.A1T0 RZ, [R21+URZ], RZ ;  /* 0x000000ff15ffa9a7 */ /* 0x0009e2000810043f */
[--C-:B------:R-:W-:Y:S01]  /*57e0*/  FFMA.FTZ R180, R180, UR10, -R11.reuse ;  /* 0x0000000ab4b47c23 */ /* 0x100fe2000801080b */
[--C-:B------:R-:W-:Y:S01]  /*57f0*/  FFMA.FTZ R181, R181, UR10, -R11.reuse ;  /* 0x0000000ab5b57c23 */ /* 0x100fe2000801080b */
[--C-:B------:R-:W-:Y:S01]  /*5800*/  FFMA.FTZ R184, R184, UR10, -R11.reuse ;  /* 0x0000000ab8b87c23 */ /* 0x100fe2000801080b */
[--C-:B------:R-:W-:Y:S01]  /*5810*/  FFMA.FTZ R185, R185, UR10, -R11.reuse ;  /* 0x0000000ab9b97c23 */ /* 0x100fe2000801080b */
[--C-:B------:R-:W-:Y:S01]  /*5820*/  FFMA.FTZ R188, R188, UR10, -R11.reuse ;  /* 0x0000000abcbc7c23 */ /* 0x100fe2000801080b */
[--C-:B------:R-:W-:Y:S01]  /*5830*/  FFMA.FTZ R189, R189, UR10, -R11.reuse ;  /* 0x0000000abdbd7c23 */ /* 0x100fe2000801080b */
[----:B------:R5:W0:Y:S01]  /*5840*/  MUFU.EX2 R158, R156 ;  /* 0x0000009c009e7308 */ /* 0x000a220000000800 */
[--C-:B------:R-:W-:Y:S01]  /*5850*/  FFMA.FTZ R192, R192, UR10, -R11.reuse ;  /* 0x0000000ac0c07c23 */ /* 0x100fe2000801080b */
[--C-:B------:R-:W-:Y:S01]  /*5860*/  FFMA.FTZ R193, R193, UR10, -R11.reuse ;  /* 0x0000000ac1c17c23 */ /* 0x100fe2000801080b */
[--C-:B------:R-:W-:Y:S01]  /*5870*/  FFMA.FTZ R196, R196, UR10, -R11.reuse ;  /* 0x0000000ac4c47c23 */ /* 0x100fe2000801080b */
[----:B-1----:R-:W-:Y:S01]  /*5880*/  FADD.FTZ R0, R187, R0 ;  /* 0x00000000bb007221 */ /* 0x002fe20000010000 */
[----:B------:R-:W-:-:S03]  /*5890*/  FFMA.FTZ R11, R197, UR10, -R11 ;  /* 0x0000000ac50b7c23 */ /* 0x000fc6000801080b */
[----:B------:R-:W1:Y:S01]  /*58a0*/  MUFU.EX2 R10, R10 ;  /* 0x0000000a000a7308 */ /* 0x000e620000000800 */
[----:B---3--:R-:W-:Y:S01]  /*58b0*/  FFMA.FTZ R3, R15, R3, R152 ;  /* 0x000000030f037223 */ /* 0x008fe20000010098 */
[----:B------:R-:W-:Y:S01]  /*58c0*/  FADD.FTZ R0, R190, R0 ;  /* 0x00000000be007221 */ /* 0x000fe20000010000 */
[----:B-----5:R-:W-:Y:S01]  /*58d0*/  F2FP.BF16.F32.PACK_AB R156, R12, R152 ;  /* 0x000000980c9c723e */ /* 0x020fe200000010ff */
[-C--:B------:R-:W-:Y:S01]  /*58e0*/  FMUL.FTZ R24, R24, R15.reuse ;  /* 0x0000000f18187220 */ /* 0x080fe20000410000 */
[----:B------:R-:W-:Y:S01]  /*58f0*/  FADD.FTZ R3, R12, R3 ;  /* 0x000000030c037221 */ /* 0x000fe20000010000 */
        /* <DEDUP_REMOVED lines=10> */
[----:B------:R0:W5:Y:S01]  /*59a0*/  MUFU.EX2 R13, R161 ;  /* 0x000000a1000d7308 */ /* 0x0001620000000800 */
        /* <DEDUP_REMOVED lines=9> */
[----:B0-----:R-:W-:Y:S01]  /*5a40*/  F2FP.BF16.F32.PACK_AB R161, R171, R170 ;  /* 0x000000aaaba1723e */ /* 0x001fe200000010ff */
[-C--:B------:R-:W-:Y:S01]  /*5a50*/  FMUL.FTZ R52, R52, R15.reuse ;  /* 0x0000000f34347220 */ /* 0x080fe20000410000 */
[-C--:B------:R-:W-:Y:S01]  /*5a60*/  FMUL.FTZ R53, R53, R15.reuse ;  /* 0x0000000f35357220 */ /* 0x080fe20000410000 */
[-C--:B------:R-:W-:Y:S01]  /*5a70*/  FMUL.FTZ R56, R56, R15.reuse ;  /* 0x0000000f38387220 */ /* 0x080fe20000410000 */
[-C--:B------:R-:W-:Y:S01]  /*5a80*/  FMUL.FTZ R57, R57, R15.reuse ;  /* 0x0000000f39397220 */ /* 0x080fe20000410000 */
[-C--:B------:R-:W-:Y:S01]  /*5a90*/  FMUL.FTZ R60, R60, R15.reuse ;  /* 0x0000000f3c3c7220 */ /* 0x080fe20000410000 */
[----:B------:R0:W3:Y:S01]  /*5aa0*/  MUFU.EX2 R14, R165 ;  /* 0x000000a5000e7308 */ /* 0x0000e20000000800 */
[C---:B-----5:R-:W-:Y:S01]  /*5ab0*/  FADD.FTZ R3, R13.reuse, R3 ;  /* 0x000000030d037221 */ /* 0x060fe20000010000 */
[----:B------:R-:W-:Y:S01]  /*5ac0*/  F2FP.BF16.F32.PACK_AB R152, R13, R160 ;  /* 0x000000a00d98723e */ /* 0x000fe200000010ff */
[-C--:B------:R-:W-:Y:S01]  /*5ad0*/  FMUL.FTZ R61, R61, R15.reuse ;  /* 0x0000000f3d3d7220 */ /* 0x080fe20000410000 */
[-C--:B------:R-:W-:Y:S01]  /*5ae0*/  FMUL.FTZ R64, R64, R15.reuse ;  /* 0x0000000f40407220 */ /* 0x080fe20000410000 */
[-C--:B------:R-:W-:Y:S01]  /*5af0*/  FMUL.FTZ R65, R65, R15.reuse ;  /* 0x0000000f41417220 */ /* 0x080fe20000410000 */
[-C--:B------:R-:W-:Y:S01]  /*5b00*/  FMUL.FTZ R68, R68, R15.reuse ;  /* 0x0000000f44447220 */ /* 0x080fe20000410000 */
[-C--:B------:R-:W-:Y:S01]  /*5b10*/  FMUL.FTZ R69, R69, R15.reuse ;  /* 0x0000000f45457220 */ /* 0x080fe20000410000 */
[----:B------:R-:W5:Y:S01]  /*5b20*/  MUFU.EX2 R168, R168 ;  /* 0x000000a800a87308 */ /* 0x000f620000000800 */
[----:B-1----:R-:W-:Y:S01]  /*5b30*/  FADD.FTZ R3, R154, R3 ;  /* 0x000000039a037221 */ /* 0x002fe20000010000 */
[----:B0-----:R-:W-:Y:S01]  /*5b40*/  F2FP.BF16.F32.PACK_AB R165, R179, R178 ;  /* 0x000000b2b3a5723e */ /* 0x001fe200000010ff */
[-C--:B------:R-:W-:Y:S01]  /*5b50*/  FMUL.FTZ R72, R72, R15.reuse ;  /* 0x0000000f48487220 */ /* 0x080fe20000410000 */
[-C--:B------:R-:W-:Y:S01]  /*5b60*/  FMUL.FTZ R73, R73, R15.reuse ;  /* 0x0000000f49497220 */ /* 0x080fe20000410000 */
[-C--:B------:R-:W-:Y:S01]  /*5b70*/  FMUL.FTZ R76, R76, R15.reuse ;  /* 0x0000000f4c4c7220 */ /* 0x080fe20000410000 */
[-C--:B------:R-:W-:Y:S01]  /*5b80*/  FMUL.FTZ R77, R77, R15.reuse ;  /* 0x0000000f4d4d7220 */ /* 0x080fe20000410000 */
[-C--:B------:R-:W-:Y:S01]  /*5b90*/  FMUL.FTZ R80, R80, R15.reuse ;  /* 0x0000000f50507220 */ /* 0x080fe20000410000 */
[----:B------:R0:W1:Y:S01]  /*5ba0*/  MUFU.EX2 R20, R169 ;  /* 0x000000a900147308 */ /* 0x0000620000000800 */
        /* <DEDUP_REMOVED lines=8> */
[----:B-----5:R-:W-:Y:S01]  /*5c30*/  FADD.FTZ R3, R168, R3 ;  /* 0x00000003a8037221 */ /* 0x020fe20000010000 */
[----:B0-----:R-:W-:Y:S01]  /*5c40*/  F2FP.BF16.F32.PACK_AB R169, R187, R186 ;  /* 0x000000babba9723e */ /* 0x001fe200000010ff */
[-C--:B------:R-:W-:Y:S01]  /*5c50*/  FMUL.FTZ R92, R92, R15.reuse ;  /* 0x0000000f5c5c7220 */ /* 0x080fe20000410000 */
[-C--:B------:R-:W-:Y:S01]  /*5c60*/  FMUL.FTZ R93, R93, R15.reuse ;  /* 0x0000000f5d5d7220 */ /* 0x080fe20000410000 */
[-C--:B------:R-:W-:Y:S01]  /*5c70*/  FMUL.FTZ R96, R96, R15.reuse ;  /* 0x0000000f60607220 */ /* 0x080fe20000410000 */
[-C--:B------:R-:W-:Y:S01]  /*5c80*/  FMUL.FTZ R97, R97, R15.reuse ;  /* 0x0000000f61617220 */ /* 0x080fe20000410000 */
[-C--:B------:R-:W-:Y:S01]  /*5c90*/  FMUL.FTZ R100, R100, R15.reuse ;  /* 0x0000000f64647220 */ /* 0x080fe20000410000 */
[----:B----4-:R-:W0:Y:S01]  /*5ca0*/  MUFU.EX2 R21, R173 ;  /* 0x000000ad00157308 */ /* 0x010e220000000800 */
        /* <DEDUP_REMOVED lines=36> */
[----:B------:R-:W-:-:S03]  /*5ef0*/  FMUL.FTZ R149, R149, R15 ;  /* 0x0000000f95957220 */ /* 0x000fc60000410000 */
        /* <DEDUP_REMOVED lines=11> */
[----:B-1----:R-:W-:-:S07]  /*5fb0*/  FADD.FTZ R10, R170, R3 ;  /* 0x00000003aa0a7221 */ /* 0x002fce0000010000 */
[----:B------:R-:W1:Y:S01]  /*5fc0*/  MUFU.EX2 R194, R194 ;  /* 0x000000c200c27308 */ /* 0x000e620000000800 */
[C---:B---3--:R-:W-:Y:S01]  /*5fd0*/  FADD.FTZ R0, R191.reuse, R0 ;  /* 0x00000000bf007221 */ /* 0x048fe20000010000 */
[----:B------:R-:W-:-:S06]  /*5fe0*/  F2FP.BF16.F32.PACK_AB R171, R191, R190 ;  /* 0x000000bebfab723e */ /* 0x000fcc00000010ff */
[----:B------:R-:W3:Y:S01]  /*5ff0*/  MUFU.EX2 R172, R192 ;  /* 0x000000c000ac7308 */ /* 0x000ee20000000800 */
[C---:B0-----:R-:W-:Y:S01]  /*6000*/  FADD.FTZ R3, R189.reuse, R10 ;  /* 0x0000000abd037221 */ /* 0x041fe20000010000 */
[----:B------:R-:W-:-:S06]  /*6010*/  F2FP.BF16.F32.PACK_AB R170, R189, R170 ;  /* 0x000000aabdaa723e */ /* 0x000fcc00000010ff */
        /* <DEDUP_REMOVED lines=13> */
[----:B0-----:R-:W-:Y:S01]  /*60f0*/  FADD.FTZ R10, R174, R3 ;  /* 0x00000003ae0a7221 */ /* 0x001fe20000010000 */
[C---:B-1----:R-:W-:Y:S01]  /*6100*/  FADD.FTZ R0, R199.reuse, R0 ;  /* 0x00000000c7007221 */ /* 0x042fe20000010000 */
[----:B------:R-:W-:Y:S02]  /*6110*/  F2FP.BF16.F32.PACK_AB R175, R199, R198 ;  /* 0x000000c6c7af723e */ /* 0x000fe400000010ff */
[C---:B---3--:R-:W-:Y:S01]  /*6120*/  FADD.FTZ R3, R11.reuse, R10 ;  /* 0x0000000a0b037221 */ /* 0x048fe20000010000 */
[----:B------:R-:W-:Y:S01]  /*6130*/  F2FP.BF16.F32.PACK_AB R174, R11, R174 ;  /* 0x000000ae0bae723e */ /* 0x000fe200000010ff */
[----:B--2---:R-:W-:Y:S06]  /*6140*/  @!P0 BRA `(.L_x_13475) ;  /* 0x0000000000048947 */ /* 0x004fec0003800000 */
[----:B------:R-:W-:Y:S01]  /*6150*/  BPT.TRAP 0x1 ;  /* 0x000000040000795c */ /* 0x000fe20000300000 */
.L_x_13475:
[----:B------:R0:W1:Y:S01]  /*6160*/  SYNCS.PHASECHK.TRANS64.TRYWAIT P3, [UR24+0x22850], R6 ;  /* 0x02285006ff0075a7 */ /* 0x0000620008060158 */
[----:B------:R-:W-:Y:S05]  /*6170*/  @!P0 BRA `(.L_x_13476) ;  /* 0x0000000000048947 */ /* 0x000fea0003800000 */
[----:B------:R-:W-:Y:S01]  /*6180*/  BPT.TRAP 0x1 ;  /* 0x000000040000795c */ /* 0x000fe20000300000 */
.L_x_13476:
[----:B-1----:R-:W-:Y:S05]  /*6190*/  @P3 BRA `(.L_x_13477) ;  /* 0x0000000000083947 */ /* 0x002fea0003800000 */
[----:B------:R-:W1:Y:S02]  /*61a0*/  SYNCS.PHASECHK.TRANS64.TRYWAIT P3, [UR24+0x22850], R6 ;  /* 0x02285006ff0075a7 */ /* 0x000e640008060158 */
[----:B-1----:R-:W-:Y:S05]  /*61b0*/  @!P3 BRA `(.L_x_13478) ;  /* 0x000000e000a0b947 */ /* 0x002fea0003800000 */
.L_x_13477:
[----:B------:R-:W2:Y:S01]  /*61c0*/  S2R R9, SR_TID.X ;  /* 0x0000000000097919 */ /* 0x000ea20000002100 */
[----:B------:R-:W-:Y:S01]  /*61d0*/  UIMAD UR11, UR37, 0xc00, UR21 ;  /* 0x00000c00250b78a4 */ /* 0x000fe2000f8e0215 */
[----:B-1----:R-:W-:Y:S01]  /*61e0*/  @!P2 VIADD R7, R7, 0x22860 ;  /* 0x000228600707a836 */ /* 0x002fe20000000000 */
[----:B------:R-:W-:Y:S01]  /*61f0*/  UMOV UR7, 0x40000040 ;  /* 0x4000004000077882 */ /* 0x000fe20000000000 */
[----:B------:R-:W-:Y:S02]  /*6200*/  UISETP.GT.AND UP1, UPT, UR52, UR22, UPT ;  /* 0x000000163400728c */ /* 0x000fe4000bf24270 */
[----:B------:R-:W-:Y:S01]  /*6210*/  UIADD3 UR52, UR52, -0x1, URZ ;  /* 0xffffffff34347890 */ /* 0x000fe2000fffe03f */
[----:B------:R-:W-:Y:S01]  /*6220*/  @!P2 PRMT R7, RZ, 0x654, R7 ;  /* 0x00000654ff07a816 */ /* 0x000fe20000000007 */
[----:B------:R-:W-:Y:S02]  /*6230*/  UMOV UR6, UR11 ;  /* 0x0000000b00067c82 */ /* 0x000fe40008000000 */
[----:B------:R-:W-:-:S02]  /*6240*/  PLOP3.LUT P3, PT, PT, PT, UP1, 0x80, 0x0 ;  /* 0x000000000000781c */ /* 0x000fc40003f6f018 */
        /* <DEDUP_REMOVED lines=37> */
[----:B------:R0:W-:Y:S02]  /*64a0*/  @!P2 SYNCS.ARRIVE.TRANS64.RED.A1T0 RZ, [R7+URZ], RZ ;  /* 0x000000ff07ffa9a7 */ /* 0x0001e4000810043f */
[----:B0-----:R-:W-:Y:S01]  /*64b0*/  IMAD.MOV.U32 R7, RZ, RZ, R5 ;  /* 0x000000ffff077224 */ /* 0x001fe200078e0005 */
[----:B---3--:R-:W-:Y:S06]  /*64c0*/  @P3 BRA `(.L_x_13479) ;  /* 0xffffffd800983947 */ /* 0x008fec000383ffff */
.L_x_13470:
[----:B------:R-:W-:-:S06]  /*64d0*/  UISETP.GE.AND UP0, UPT, UR52, UR40, UPT ;  /* 0x000000283400728c */ /* 0x000fcc000bf06270 */
[----:B------:R-:W-:-:S13]  /*64e0*/  PLOP3.LUT P1, PT, PT, PT, UP0, 0x80, 0x0 ;  /* 0x000000000000781c */ /* 0x000fda0003f2f008 */
[----:B------:R-:W-:Y:S05]  /*64f0*/  @!P1 BRA `(.L_x_13480) ;  /* 0x0000001c00509947 */ /* 0x000fea0003800000 */
[----:B------:R-:W-:Y:S01]  /*6500*/  IMAD.MOV.U32 R7, RZ, RZ, R4 ;  /* 0x000000ffff077224 */ /* 0x000fe200078e0004 */
[----:B------:R-:W-:Y:S01]  /*6510*/  ULDC UR22, c[0x0][0x988] ;  /* 0x0002620000167ab9 */ /* 0x000fe20000000800 */
[----:B012---:R-:W-:-:S07]  /*6520*/  IMAD.MOV.U32 R9, RZ, RZ, R5 ;  /* 0x000000ffff097224 */ /* 0x007fce00078e0005 */
.L_x_13489:
[----:B------:R-:W-:-:S04]  /*6530*/  UIADD3 UR37, UR37, 0x1, URZ ;  /* 0x0000000125257890 */ /* 0x000fc8000fffe03f */
[----:B------:R-:W-:-:S04]  /*6540*/  UISETP.NE.AND UP0, UPT, UR37, 0x2, UPT ;  /* 0x000000022500788c */ /* 0x000fc8000bf05270 */
[----:B------:R-:W-:Y:S02]  /*6550*/  USEL UR6, URZ, 0x1, UP0 ;  /* 0x000000013f067887 */ /* 0x000fe40008000000 */
[----:B------:R-:W-:Y:S02]  /*6560*/  USEL UR37, UR37, URZ, UP0 ;  /* 0x0000003f25257287 */ /* 0x000fe40008000000 */
[----:B------:R-:W-:Y:S01]  /*6570*/  ULOP3.LUT UR47, UR47, UR6, URZ, 0x3c, !UPT ;  /* 0x000000062f2f7292 */ /* 0x000fe2000f8e3c3f */
[----:B------:R-:W-:Y:S11]  /*6580*/  @!P0 BRA `(.L_x_13481) ;  /* 0x0000000000048947 */ /* 0x000ff60003800000 */
[----:B------:R-:W-:Y:S01]  /*6590*/  BPT.TRAP 0x1 ;  /* 0x000000040000795c */ /* 0x000fe20000300000 */
.L_x_13481:
        /* <DEDUP_REMOVED lines=9> */
.L_x_13482:
[----:B-1----:R-:W-:Y:S05]  /*6630*/  @P1 BRA `(.L_x_13483) ;  /* 0x0000000000081947 */ /* 0x002fea0003800000 */
[----:B------:R-:W1:Y:S02]  /*6640*/  SYNCS.PHASECHK.TRANS64.TRYWAIT P1, [UR23+0x22830], R6 ;  /* 0x02283006ff0075a7 */ /* 0x000e640008020157 */
[----:B-1----:R-:W-:Y:S05]  /*6650*/  @!P1 BRA `(.L_x_13484) ;  /* 0x000000dc008c9947 */ /* 0x002fea0003800000 */
.L_x_13483:
        /* <DEDUP_REMOVED lines=11> */
[----:B--2---:R-:W-:Y:S01]  /*6710*/  SHF.R.U32.HI R12, RZ, 0x7, R12 ;  /* 0x00000007ff0c7819 */ /* 0x004fe2000001160c */
        /* <DEDUP_REMOVED lines=77> */
[----:B-1----:R-:W-:Y:S01]  /*6bf0*/  FMUL.FTZ R24, R24, R8 ;  /* 0x0000000818187220 */ /* 0x002fe20000410000 */
        /* <DEDUP_REMOVED lines=99> */
[----:B------:R-:W-:Y:S01]  /*7230*/  MUFU.EX2 R169, R169 ;  /* 0x000000a900a97308 */ /* 0x000fe20000000800 */
[----:B----4-:R-:W-:Y:S01]  /*7240*/  FADD.FTZ R3, R165, R3 ;  /* 0x00000003a5037221 */ /* 0x010fe20000010000 */
[----:B--2---:R-:W-:-:S06]  /*7250*/  FMNMX.FTZ R4, R4, R8, !PT ;  /* 0x0000000804047209 */ /* 0x004fcc0007810000 */
[----:B------:R-:W-:Y:S01]  /*7260*/  MUFU.EX2 R172, R172 ;  /* 0x000000ac00ac7308 */ /* 0x000fe20000000800 */
        /* <DEDUP_REMOVED lines=30> */
[----:B------:R-:W-:Y:S01]  /*7450*/  FFMA.FTZ R199, R199, UR10, -R8 ;  /* 0x0000000ac7c77c23 */ /* 0x000fe20008010808 */
[----:B------:R-:W-:Y:S01]  /*7460*/  IADD3 R8, -R12, 0xb, RZ ;  /* 0x0000000b0c087810 */ /* 0x000fe20007ffe1ff */
[----:B------:R-:W3:Y:S01]  /*7470*/  MUFU.EX2 R203, R158 ;  /* 0x0000009e00cb7308 */ /* 0x000ee20000000800 */
[----:B-1----:R-:W-:Y:S01]  /*7480*/  FFMA.FTZ R0, R7, R0, R201 ;  /* 0x0000000007007223 */ /* 0x002fe200000100c9 */
[----:B------:R-:W-:Y:S01]  /*7490*/  FADD.FTZ R3, R169, R3 ;  /* 0x00000003a9037221 */ /* 0x000fe20000010000 */
[----:B------:R-:W-:Y:S01]  /*74a0*/  F2FP.BF16.F32.PACK_AB R154, R165, R164 ;  /* 0x000000a4a59a723e */ /* 0x000fe200000010ff */
[-C--:B------:R-:W-:Y:S01]  /*74b0*/  FMUL.FTZ R26, R26, R7.reuse ;  /* 0x000000071a1a7220 */ /* 0x080fe20000410000 */
[-C--:B------:R-:W-:Y:S01]  /*74c0*/  FMUL.FTZ R27, R27, R7.reuse ;  /* 0x000000071b1b7220 */ /* 0x080fe20000410000 */
[----:B------:R-:W-:Y:S01]  /*74d0*/  FADD.FTZ R3, R172, R3 ;  /* 0x00000003ac037221 */ /* 0x000fe20000010000 */
        /* <DEDUP_REMOVED lines=34> */
[----:B-1----:R-:W-:-:S02]  /*7700*/  IMAD.U32 R9, RZ, RZ, UR23 ;  /* 0x00000017ff097e24 */ /* 0x002fc4000f8e00ff */
[-C--:B------:R-:W-:Y:S01]  /*7710*/  FMUL.FTZ R79, R79, R7.reuse ;  /* 0x000000074f4f7220 */ /* 0x080fe20000410000 */
[-C--:B------:R-:W-:Y:S01]  /*7720*/  FMUL.FTZ R82, R82, R7.reuse ;  /* 0x0000000752527220 */ /* 0x080fe20000410000 */
[-C--:B------:R-:W-:Y:S01]  /*7730*/  FMUL.FTZ R83, R83, R7.reuse ;  /* 0x0000000753537220 */ /* 0x080fe20000410000 */
[----:B------:R-:W-:Y:S02]  /*7740*/  @!P2 VIADD R11, R9, 0x22840 ;  /* 0x00022840090ba836 */ /* 0x000fe40000000000 */
[-C--:B------:R-:W-:Y:S01]  /*7750*/  FMUL.FTZ R86, R86, R7.reuse ;  /* 0x0000000756567220 */ /* 0x080fe20000410000 */
[-C--:B------:R-:W-:Y:S01]  /*7760*/  FMUL.FTZ R87, R87, R7.reuse ;  /* 0x0000000757577220 */ /* 0x080fe20000410000 */
[----:B------:R-:W1:Y:S01]  /*7770*/  MUFU.EX2 R167, R167 ;  /* 0x000000a700a77308 */ /* 0x000e620000000800 */
[-C--:B------:R-:W-:Y:S01]  /*7780*/  FMUL.FTZ R90, R90, R7.reuse ;  /* 0x000000075a5a7220 */ /* 0x080fe20000410000 */
[----:B------:R-:W-:Y:S01]  /*7790*/  @!P2 PRMT R11, RZ, 0x654, R11 ;  /* 0x00000654ff0ba816 */ /* 0x000fe2000000000b */
[----:B------:R4:W-:Y:S06]  /*77a0*/  BAR.ARV R8, 0x100 ;  /* 0x000400080000751d */ /* 0x0009ec0000002000 */
[----:B------:R-:W5:Y:S01]  /*77b0*/  MUFU.EX2 R171, R171 ;  /* 0x000000ab00ab7308 */ /* 0x000f620000000800 */
[----:B------:R3:W-:Y:S01]  /*77c0*/  @!P2 SYNCS.ARRIVE.TRANS64.RED.A1T0 RZ, [R11+URZ], RZ ;  /* 0x000000ff0bffa9a7 */ /* 0x0007e2000810043f */
[-C--:B------:R-:W-:Y:S01]  /*77d0*/  FMUL.FTZ R91, R91, R7.reuse ;  /* 0x000000075b5b7220 */ /* 0x080fe20000410000 */
        /* <DEDUP_REMOVED lines=22> */
[----:B-----5:R-:W-:Y:S01]  /*7940*/  FADD.FTZ R11, R171, R0 ;  /* 0x00000000ab0b7221 */ /* 0x020fe20000010000 */
[-C--:B------:R-:W-:Y:S01]  /*7950*/  FMUL.FTZ R123, R123, R7.reuse ;  /* 0x000000077b7b7220 */ /* 0x080fe20000410000 */
[-C--:B------:R-:W-:Y:S01]  /*7960*/  FMUL.FTZ R126, R126, R7.reuse ;  /* 0x000000077e7e7220 */ /* 0x080fe20000410000 */
[-C--:B------:R-:W-:Y:S01]  /*7970*/  FMUL.FTZ R127, R127, R7.reuse ;  /* 0x000000077f7f7220 */ /* 0x080fe20000410000 */
[----:B0-----:R-:W-:Y:S01]  /*7980*/  FADD.FTZ R0, R174, R11 ;  /* 0x0000000bae007221 */ /* 0x001fe20000010000 */
        /* <DEDUP_REMOVED lines=15> */
[----:B------:R-:W-:Y:S01]  /*7a80*/  FMUL.FTZ R151, R151, R7 ;  /* 0x0000000797977220 */ /* 0x000fe20000410000 */
[----:B------:R-:W-:-:S02]  /*7a90*/  F2FP.BF16.F32.PACK_AB R156, R169, R156 ;  /* 0x0000009ca99c723e */ /* 0x000fc400000010ff */
[----:B------:R-:W1:Y:S01]  /*7aa0*/  MUFU.EX2 R177, R177 ;  /* 0x000000b100b17308 */ /* 0x000e620000000800 */
[----:B0-----:R-:W-:Y:S01]  /*7ab0*/  FADD.FTZ R3, R160, R3 ;  /* 0x00000003a0037221 */ /* 0x001fe20000010000 */
[----:B------:R-:W-:Y:S02]  /*7ac0*/  F2FP.BF16.F32.PACK_AB R201, R155, R201 ;  /* 0x000000c99bc9723e */ /* 0x000fe400000010ff */
[----:B------:R-:W-:Y:S02]  /*7ad0*/  F2FP.BF16.F32.PACK_AB R203, R159, R203 ;  /* 0x000000cb9fcb723e */ /* 0x000fe400000010ff */
[----:B------:R-:W-:Y:S02]  /*7ae0*/  F2FP.BF16.F32.PACK_AB R153, R163, R153 ;  /* 0x00000099a399723e */ /* 0x000fe400000010ff */
[----:B------:R-:W0:Y:S01]  /*7af0*/  MUFU.EX2 R179, R179 ;  /* 0x000000b300b37308 */ /* 0x000e220000000800 */
[----:B--2---:R-:W-:Y:S01]  /*7b00*/  FADD.FTZ R0, R161, R0 ;  /* 0x00000000a1007221 */ /* 0x004fe20000010000 */
[----:B------:R-:W-:-:S02]  /*7b10*/  F2FP.BF16.F32.PACK_AB R155, R167, R10 ;  /* 0x0000000aa79b723e */ /* 0x000fc400000010ff */
[----:B------:R-:W-:Y:S02]  /*7b20*/  F2FP.BF16.F32.PACK_AB R157, R171, R157 ;  /* 0x0000009dab9d723e */ /* 0x000fe400000010ff */
[----:B------:R-:W-:Y:S02]  /*7b30*/  F2FP.BF16.F32.PACK_AB R158, R173, R172 ;  /* 0x000000acad9e723e */ /* 0x000fe400000010ff */
[----:B------:R-:W2:Y:S01]  /*7b40*/  MUFU.EX2 R180, R180 ;  /* 0x000000b400b47308 */ /* 0x000ea20000000800 */
[C---:B-1----:R-:W-:Y:S01]  /*7b50*/  FADD.FTZ R3, R177.reuse, R3 ;  /* 0x00000003b1037221 */ /* 0x042fe20000010000 */
[----:B------:R-:W-:Y:S02]  /*7b60*/  F2FP.BF16.F32.PACK_AB R160, R177, R160 ;  /* 0x000000a0b1a0723e */ /* 0x000fe400000010ff */
[----:B------:R-:W-:-:S04]  /*7b70*/  F2FP.BF16.F32.PACK_AB R159, R175, R174 ;  /* 0x000000aeaf9f723e */ /* 0x000fc800000010ff */
        /* <DEDUP_REMOVED lines=46> */
[----:B0-----:R-:W-:Y:S01]  /*7e60*/  FADD.FTZ R0, R198, R7 ;  /* 0x00000007c6007221 */ /* 0x001fe20000010000 */
[C---:B--2---:R-:W-:Y:S01]  /*7e70*/  FADD.FTZ R3, R170.reuse, R3 ;  /* 0x00000003aa037221 */ /* 0x044fe20000010000 */
[----:B------:R-:W-:Y:S02]  /*7e80*/  F2FP.BF16.F32.PACK_AB R170, R170, R196 ;  /* 0x000000c4aaaa723e */ /* 0x000fe400000010ff */
[C---:B-1----:R-:W-:Y:S01]  /*7e90*/  FADD.FTZ R0, R199.reuse, R0 ;  /* 0x00000000c7007221 */ /* 0x042fe20000010000 */
[----:B------:R-:W-:Y:S01]  /*7ea0*/  F2FP.BF16.F32.PACK_AB R171, R199, R198 ;  /* 0x000000c6c7ab723e */ /* 0x000fe200000010ff */
[----:B----4-:R-:W-:Y:S06]  /*7eb0*/  @!P0 BRA `(.L_x_13485) ;  /* 0x0000000000048947 */ /* 0x010fec0003800000 */
[----:B------:R-:W-:Y:S01]  /*7ec0*/  BPT.TRAP 0x1 ;  /* 0x000000040000795c */ /* 0x000fe20000300000 */
.L_x_13485:
[----:B------:R0:W1:Y:S01]  /*7ed0*/  SYNCS.PHASECHK.TRANS64.TRYWAIT P1, [UR23+0x22850], R6 ;  /* 0x02285006ff0075a7 */ /* 0x0000620008020157 */
[----:B------:R-:W-:Y:S05]  /*7ee0*/  @!P0 BRA `(.L_x_13486) ;  /* 0x0000000000048947 */ /* 0x000fea0003800000 */
[----:B------:R-:W-:Y:S01]  /*7ef0*/  BPT.TRAP 0x1 ;  /* 0x000000040000795c */ /* 0x000fe20000300000 */
.L_x_13486:
[----:B-1----:R-:W-:Y:S05]  /*7f00*/  @P1 BRA `(.L_x_13487) ;  /* 0x0000000000081947 */ /* 0x002fea0003800000 */
[----:B------:R-:W1:Y:S02]  /*7f10*/  SYNCS.PHASECHK.TRANS64.TRYWAIT P1, [UR23+0x22850], R6 ;  /* 0x02285006ff0075a7 */ /* 0x000e640008020157 */
[----:B-1----:R-:W-:Y:S05]  /*7f20*/  @!P1 BRA `(.L_x_13488) ;  /* 0x000000c400709947 */ /* 0x002fea0003800000 */
.L_x_13487:
        /* <DEDUP_REMOVED lines=49> */
.L_x_13480:
[----:B------:R-:W3:Y:S01]  /*8240*/  SHFL.BFLY PT, R6, R3, 0x2, 0x1f ;  /* 0x0c401f0003067f89 */ /* 0x000ee200000e0000 */
[----:B------:R-:W-:Y:S01]  /*8250*/  UIADD3 UR37, UR37, 0x1, URZ ;  /* 0x0000000125257890 */ /* 0x000fe2000fffe03f */
[----:B------:R4:W-:Y:S06]  /*8260*/  BAR.ARV R8, 0x100 ;  /* 0x000400080000751d */ /* 0x0009ec0000002000 */
[----:B------:R-:W-:Y:S02]  /*8270*/  UISETP.NE.AND UP0, UPT, UR37, 0x2, UPT ;  /* 0x000000022500788c */ /* 0x000fe4000bf05270 */
[----:B------:R-:W-:Y:S06]  /*8280*/  BAR.ARV 0x8, 0x180 ;  /* 0x0206000000007b1d */ /* 0x000fec0000002000 */
[----:B----4-:R-:W-:Y:S01]  /*8290*/  IMAD.U32 R8, RZ, RZ, UR10 ;  /* 0x0000000aff087e24 */ /* 0x010fe2000f8e00ff */
[----:B------:R-:W-:Y:S01]  /*82a0*/  USEL UR4, URZ, 0x1, UP0 ;  /* 0x000000013f047887 */ /* 0x000fe20008000000 */
[----:B012---:R-:W0:Y:S01]  /*82b0*/  SHFL.BFLY PT, R9, R0, 0x2, 0x1f ;  /* 0x0c401f0000097f89 */ /* 0x007e2200000e0000 */
[----:B------:R-:W-:Y:S01]  /*82c0*/  PLOP3.LUT P0, PT, PT, PT, PT, 0x8, 0x0 ;  /* 0x000000000000781c */ /* 0x000fe20003f0e170 */
[----:B------:R-:W-:Y:S01]  /*82d0*/  UIADD3 UR48, UR48, 0x1, URZ ;  /* 0x0000000130307890 */ /* 0x000fe2000fffe03f */
[----:B---3--:R-:W-:Y:S01]  /*82e0*/  FADD.FTZ R7, R6, R3 ;  /* 0x0000000306077221 */ /* 0x008fe20000010000 */
[----:B------:R-:W-:-:S02]  /*82f0*/  USEL UR37, UR37, URZ, UP0 ;  /* 0x0000003f25257287 */ /* 0x000fc40008000000 */
[----:B------:R-:W-:Y:S02]  /*8300*/  ULOP3.LUT UR47, UR47, UR4, URZ, 0x3c, !UPT ;  /* 0x000000042f2f7292 */ /* 0x000fe4000f8e3c3f */
[----:B------:R-:W1:Y:S01]  /*8310*/  SHFL.BFLY PT, R6, R7, 0x1, 0x1f ;  /* 0x0c201f0007067f89 */ /* 0x000e6200000e0000 */
[----:B0-----:R-:W-:Y:S01]  /*8320*/  FADD.FTZ R10, R9, R0 ;  /* 0x00000000090a7221 */ /* 0x001fe20000010000 */
[----:B------:R-:W-:-:S04]  /*8330*/  IMAD.MOV.U32 R0, RZ, RZ, RZ ;  /* 0x000000ffff007224 */ /* 0x000fc800078e00ff */
[----:B------:R-:W0:Y:S01]  /*8340*/  SHFL.BFLY PT, R9, R10, 0x1, 0x1f ;  /* 0x0c201f000a097f89 */ /* 0x000e2200000e0000 */
[----:B-1----:R-:W-:Y:S01]  /*8350*/  FADD.FTZ R11, R7, R6 ;  /* 0x00000006070b7221 */ /* 0x002fe20000010000 */
[----:B------:R-:W-:Y:S02]  /*8360*/  IMAD.MOV.U32 R6, RZ, RZ, RZ ;  /* 0x000000ffff067224 */ /* 0x000fe400078e00ff */
[----:B------:R-:W-:Y:S02]  /*8370*/  IMAD.U32 R7, RZ, RZ, UR10 ;  /* 0x0000000aff077e24 */ /* 0x000fe4000f8e00ff */
[----:B------:R-:W-:-:S13]  /*8380*/  FSETP.NE.FTZ.AND P1, PT, R11, RZ, PT ;  /* 0x000000ff0b00720b */ /* 0x000fda0003f35000 */
[----:B------:R-:W1:Y:S01]  /*8390*/  @P1 MUFU.RCP R6, R11 ;  /* 0x0000000b00061308 */ /* 0x000e620000001000 */
[----:B------:R-:W-:Y:S01]  /*83a0*/  @P1 FMUL.FTZ R7, R7, 0.69314718246459960938 ;  /* 0x3f31721807071820 */ /* 0x000fe20000410000 */
[----:B0-----:R-:W-:-:S05]  /*83b0*/  FADD.FTZ R3, R10, R9 ;  /* 0x000000090a037221 */ /* 0x001fca0000010000 */
[----:B------:R-:W-:Y:S01]  /*83c0*/  FSETP.NE.FTZ.AND P2, PT, R3, RZ, PT ;  /* 0x000000ff0300720b */ /* 0x000fe20003f55000 */
[----:B------:R-:W0:Y:S01]  /*83d0*/  @P1 MUFU.LG2 R9, R11 ;  /* 0x0000000b00091308 */ /* 0x000e220000000c00 */
[-C--:B-1----:R-:W-:Y:S01]  /*83e0*/  FMUL.FTZ R24, R24, R6.reuse ;  /* 0x0000000618187220 */ /* 0x082fe20000410000 */
[-C--:B------:R-:W-:Y:S01]  /*83f0*/  FMUL.FTZ R25, R25, R6.reuse ;  /* 0x0000000619197220 */ /* 0x080fe20000410000 */
[----:B------:R-:W-:-:S09]  /*8400*/  FMUL.FTZ R28, R28, R6 ;  /* 0x000000061c1c7220 */ /* 0x000fd20000410000 */
[----:B------:R-:W1:Y:S01]  /*8410*/  @P2 MUFU.LG2 R10, R3 ;  /* 0x00000003000a2308 */ /* 0x000e620000000c00 */
        /* <DEDUP_REMOVED lines=133> */
.L_x_13459:
        /* <DEDUP_REMOVED lines=17> */
[----:B------:R-:W-:Y:S01]  /*8d80*/  ULDC.64 UR12, c[0x0][0xc00] ;  /* 0x00030000000c7ab9 */ /* 0x000fe20000000a00 */
[----:B------:R-:W-:Y:S01]  /*8d90*/  ULDC.64 UR14, c[0x0][0xc08] ;  /* 0x00030200000e7ab9 */ /* 0x000fe20000000a00 */
[----:B------:R-:W-:Y:S01]  /*8da0*/  UIMAD.WIDE UR12, UR46, 0x4, UR12 ;  /* 0x000000042e0c78a5 */ /* 0x000fe2000f8e020c */
[----:B------:R-:W-:Y:S01]  /*8db0*/  ULDC UR22, c[0x0][0xbe8] ;  /* 0x0002fa0000167ab9 */ /* 0x000fe20000000800 */
[----:B------:R-:W-:Y:S01]  /*8dc0*/  UMOV UR10, UR8 ;  /* 0x00000008000a7c82 */ /* 0x000fe20008000000 */
[----:B0-----:R-:W-:Y:S01]  /*8dd0*/  UMOV UR11, UR4 ;  /* 0x00000004000b7c82 */ /* 0x001fe20008000000 */
[----:B------:R-:W-:Y:S01]  /*8de0*/  UISETP.NE.U32.AND UP0, UPT, UR14, URZ, UPT ;  /* 0x0000003f0e00728c */ /* 0x000fe2000bf05070 */
[----:B------:R-:W-:-:S03]  /*8df0*/  ULDC UR4, c[0x0][0xad4] ;  /* 0x0002b50000047ab9 */ /* 0x000fc60000000800 */
[----:B------:R-:W-:-:S11]  /*8e00*/  UISETP.NE.AND.EX UP0, UPT, UR15, URZ, UPT, UP0 ;  /* 0x0000003f0f00728c */ /* 0x000fd6000bf05300 */
[----:B------:R-:W-:-:S04]  /*8e10*/  @UP0 ULEA UR14, UP1, UR46, UR14, 0x2 ;  /* 0x0000000e2e0e0291 */ /* 0x000fc8000f82103f */
[----:B------:R-:W-:Y:S01]  /*8e20*/  @UP0 ULEA.HI.X UR15, UR46, UR15, UR45, 0x2, UP1 ;  /* 0x0000000f2e0f0291 */ /* 0x000fe200088f142d */
[----:B------:R-:W-:Y:S01]  /*8e30*/  BAR.SYNC.DEFER_BLOCKING 0x1, 0x100 ;  /* 0x0044000000007b1d */ /* 0x000fe20000010000 */
[----:B--2---:R-:W-:-:S03]  /*8e40*/  IMAD.WIDE R4, R0, R4, UR10 ;  /* 0x0000000a00047e25 */ /* 0x004fc6000f8e0204 */
        /* <DEDUP_REMOVED lines=10> */
[C---:B------:R-:W-:Y:S02]  /*8ef0*/  IADD3 R161, P6, R4.reuse, 0x4020, RZ ;  /* 0x0000402004a17810 */ /* 0x040fe40007fde0ff */
[C---:B------:R-:W-:Y:S02]  /*8f00*/  IADD3 R163, P5, R4.reuse, 0x4040, RZ ;  /* 0x0000404004a37810 */ /* 0x040fe40007fbe0ff */
[----:B------:R-:W-:-:S02]  /*8f10*/  IADD3 R167, P1, R4, 0x8000, RZ ;  /* 0x0000800004a77810 */ /* 0x000fc40007f3e0ff */
[----:B------:R-:W-:Y:S02]  /*8f20*/  SHF.R.U64 R14, R14, 0x3, RZ ;  /* 0x000000030e0e7819 */ /* 0x000fe400000012ff */
[----:B------:R-:W-:Y:S02]  /*8f30*/  SHF.R.U64 R156, R156, 0x3, RZ ;  /* 0x000000039c9c7819 */ /* 0x000fe400000012ff */
[----:B------:R-:W-:Y:S02]  /*8f40*/  IADD3 R165, P2, R4, 0x4060, RZ ;  /* 0x0000406004a57810 */ /* 0x000fe40007f5e0ff */
[----:B------:R-:W-:Y:S02]  /*8f50*/  LOP3.LUT R158, R159, 0x380, RZ, 0xc0, !PT ;  /* 0x000003809f9e7812 */ /* 0x000fe400078ec0ff */
[----:B------:R-:W-:Y:S02]  /*8f60*/  LOP3.LUT R160, R161, 0x380, RZ, 0xc0, !PT ;  /* 0x00000380a1a07812 */ /* 0x000fe400078ec0ff */
[----:B------:R-:W-:-:S02]  /*8f70*/  LOP3.LUT R162, R163, 0x380, RZ, 0xc0, !PT ;  /* 0x00000380a3a27812 */ /* 0x000fc400078ec0ff */
[----:B------:R-:W-:Y:S02]  /*8f80*/  LOP3.LUT R9, R4, 0x380, RZ, 0xc0, !PT ;  /* 0x0000038004097812 */ /* 0x000fe400078ec0ff */
[----:B------:R-:W-:Y:S02]  /*8f90*/  LOP3.LUT R166, R167, 0x380, RZ, 0xc0, !PT ;  /* 0x00000380a7a67812 */ /* 0x000fe400078ec0ff */
[----:B------:R-:W-:Y:S01]  /*8fa0*/  LOP3.LUT R14, R14, R15, RZ, 0x3c, !PT ;  /* 0x0000000f0e0e7212 */ /* 0x000fe200078e3cff */
[--C-:B------:R-:W-:Y:S01]  /*8fb0*/  IMAD.X R15, RZ, RZ, R5.reuse, P0 ;  /* 0x000000ffff0f7224 */ /* 0x100fe200000e0605 */
[----:B------:R-:W-:Y:S01]  /*8fc0*/  LOP3.LUT R156, R156, R157, RZ, 0x3c, !PT ;  /* 0x0000009d9c9c7212 */ /* 0x000fe200078e3cff */
[----:B------:R-:W-:Y:S01]  /*8fd0*/  IMAD.X R157, RZ, RZ, R5, P4 ;  /* 0x000000ffff9d7224 */ /* 0x000fe200020e0605 */
[----:B------:R-:W-:Y:S02]  /*8fe0*/  LOP3.LUT R164, R165, 0x380, RZ, 0xc0, !PT ;  /* 0x00000380a5a47812 */ /* 0x000fe400078ec0ff */
[----:B------:R-:W-:-:S02]  /*8ff0*/  SHF.R.U64 R158, R158, 0x3, RZ ;  /* 0x000000039e9e7819 */ /* 0x000fc400000012ff */
[----:B------:R-:W-:Y:S02]  /*9000*/  SHF.R.U64 R160, R160, 0x3, RZ ;  /* 0x00000003a0a07819 */ /* 0x000fe400000012ff */
[----:B------:R-:W-:Y:S02]  /*9010*/  SHF.R.U64 R162, R162, 0x3, RZ ;  /* 0x00000003a2a27819 */ /* 0x000fe400000012ff */
[----:B------:R-:W-:Y:S02]  /*9020*/  SHF.R.U64 R166, R166, 0x3, RZ ;  /* 0x00000003a6a67819 */ /* 0x000fe400000012ff */
[----:B------:R-:W-:Y:S02]  /*9030*/  SHF.R.U64 R9, R9, 0x3, RZ ;  /* 0x0000000309097819 */ /* 0x000fe400000012ff */
[C---:B------:R-:W-:Y:S02]  /*9040*/  IADD3 R169, P0, R4.reuse, 0x8020, RZ ;  /* 0x0000802004a97810 */ /* 0x040fe40007f1e0ff */
[----:B------:R-:W-:-:S02]  /*9050*/  IADD3 R171, P4, R4, 0x8040, RZ ;  /* 0x0000804004ab7810 */ /* 0x000fc40007f9e0ff */
        /* <DEDUP_REMOVED lines=11> */
[----:B------:R-:W-:-:S02]  /*9110*/  LOP3.LUT R168, R169, 0x380, RZ, 0xc0, !PT ;  /* 0x00000380a9a87812 */ /* 0x000fc400078ec0ff */
[----:B------:R-:W-:Y:S02]  /*9120*/  LOP3.LUT R170, R171, 0x380, RZ, 0xc0, !PT ;  /* 0x00000380abaa7812 */ /* 0x000fe400078ec0ff */
[C---:B------:R-:W-:Y:S02]  /*9130*/  IADD3 R173, P3, R4.reuse, 0x8060, RZ ;  /* 0x0000806004ad7810 */ /* 0x040fe40007f7e0ff */
[C---:B------:R-:W-:Y:S02]  /*9140*/  IADD3 R153, P6, R4.reuse, 0xc000, RZ ;  /* 0x0000c00004997810 */ /* 0x040fe40007fde0ff */
[C---:B------:R-:W-:Y:S02]  /*9150*/  IADD3 R155, P5, R4.reuse, 0xc020, RZ ;  /* 0x0000c020049b7810 */ /* 0x040fe40007fbe0ff */
[----:B------:R-:W-:Y:S02]  /*9160*/  IADD3 R7, P1, R4, 0xc060, RZ ;  /* 0x0000c06004077810 */ /* 0x000fe40007f3e0ff */
[----:B------:R-:W-:Y:S01]  /*9170*/  LOP3.LUT R164, R164, R165, RZ, 0x3c, !PT ;  /* 0x000000a5a4a47212 */ /* 0x000fe200078e3cff */
[----:B------:R-:W-:Y:S01]  /*9180*/  IMAD.X R165, RZ, RZ, R5, P2 ;  /* 0x000000ffffa57224 */ /* 0x000fe200010e0605 */
[----:B------:R-:W-:-:S02]  /*9190*/  SHF.R.U64 R168, R168, 0x3, RZ ;  /* 0x00000003a8a87819 */ /* 0x000fc400000012ff */
[----:B------:R-:W-:Y:S02]  /*91a0*/  SHF.R.U64 R170, R170, 0x3, RZ ;  /* 0x00000003aaaa7819 */ /* 0x000fe400000012ff */
[----:B------:R-:W-:Y:S02]  /*91b0*/  LOP3.LUT R172, R173, 0x380, RZ, 0xc0, !PT ;  /* 0x00000380adac7812 */ /* 0x000fe400078ec0ff */
[----:B------:R-:W-:Y:S02]  /*91c0*/  IADD3 R21, P2, R4, 0xc040, RZ ;  /* 0x0000c04004157810 */ /* 0x000fe40007f5e0ff */
[----:B------:R-:W-:Y:S02]  /*91d0*/  MOV R0, R8 ;  /* 0x0000000800007202 */ /* 0x000fe40000000f00 */
[----:B------:R-:W-:Y:S02]  /*91e0*/  LOP3.LUT R152, R153, 0x380, RZ, 0xc0, !PT ;  /* 0x0000038099987812 */ /* 0x000fe400078ec0ff */
[----:B------:R-:W-:-:S02]  /*91f0*/  LOP3.LUT R154, R155, 0x380, RZ, 0xc0, !PT ;  /* 0x000003809b9a7812 */ /* 0x000fc400078ec0ff */
[----:B------:R-:W-:Y:S02]  /*9200*/  LOP3.LUT R4, R7, 0x380, RZ, 0xc0, !PT ;  /* 0x0000038007047812 */ /* 0x000fe400078ec0ff */
[----:B------:R-:W-:Y:S02]  /*9210*/  F2FP.BF16.F32.PACK_AB R8, R25, R24 ;  /* 0x000000181908723e */ /* 0x000fe400000010ff */
[----:B------:R-:W-:Y:S02]  /*9220*/  F2FP.BF16.F32.PACK_AB R9, R27, R26 ;  /* 0x0000001a1b09723e */ /* 0x000fe400000010ff */
[----:B------:R-:W-:Y:S01]  /*9230*/  LOP3.LUT R168, R168, R169, RZ, 0x3c, !PT ;  /* 0x000000a9a8a87212 */ /* 0x000fe200078e3cff */
[--C-:B------:R-:W-:Y:S01]  /*9240*/  IMAD.X R169, RZ, RZ, R5.reuse, P0 ;  /* 0x000000ffffa97224 */ /* 0x100fe200000e0605 */
[----:B------:R-:W-:Y:S01]  /*9250*/  LOP3.LUT R170, R170, R171, RZ, 0x3c, !PT ;  /* 0x000000abaaaa7212 */ /* 0x000fe200078e3cff */
[----:B------:R-:W-:Y:S01]  /*9260*/  IMAD.X R171, RZ, RZ, R5, P4 ;  /* 0x000000ffffab7224 */ /* 0x000fe200020e0605 */
[----:B------:R-:W-:Y:S01]  /*9270*/  SHF.R.U64 R172, R172, 0x3, RZ ;  /* 0x00000003acac7819 */ /* 0x000fe200000012ff */
[----:B------:R0:W-:Y:S01]  /*9280*/  STSM.16.M88.4 [R0], R8 ;  /* 0x0000000800007844 */ /* 0x0001e20000000200 */
[----:B------:R-:W-:-:S02]  /*9290*/  SHF.R.U64 R152, R152, 0x3, RZ ;  /* 0x0000000398987819 */ /* 0x000fc400000012ff */
[----:B------:R-:W-:Y:S02]  /*92a0*/  SHF.R.U64 R154, R154, 0x3, RZ ;  /* 0x000000039a9a7819 */ /* 0x000fe400000012ff */
[----:B------:R-:W-:Y:S02]  /*92b0*/  SHF.R.U64 R4, R4, 0x3, RZ ;  /* 0x0000000304047819 */ /* 0x000fe400000012ff */
[----:B------:R-:W-:Y:S01]  /*92c0*/  LOP3.LUT R172, R172, R173, RZ, 0x3c, !PT ;  /* 0x000000adacac7212 */ /* 0x000fe200078e3cff */
[--C-:B------:R-:W-:Y:S01]  /*92d0*/  IMAD.X R173, RZ, RZ, R5.reuse, P3 ;  /* 0x000000ffffad7224 */ /* 0x100fe200018e0605 */
[----:B------:R-:W-:Y:S02]  /*92e0*/  MOV R179, R12 ;  /* 0x0000000c00b37202 */ /* 0x000fe40000000f00 */
[----:B------:R-:W-:Y:S02]  /*92f0*/  MOV R180, R14 ;  /* 0x0000000e00b47202 */ /* 0x000fe40000000f00 */
[----:B------:R-:W-:Y:S01]  /*9300*/  LOP3.LUT R152, R152, R153, RZ, 0x3c, !PT ;  /* 0x0000009998987212 */ /* 0x000fe200078e3cff */
[--C-:B------:R-:W-:Y:S01]  /*9310*/  IMAD.X R153, RZ, RZ, R5.reuse, P6 ;  /* 0x000000ffff997224 */ /* 0x100fe200030e0605 */
[----:B------:R-:W-:Y:S01]  /*9320*/  LOP3.LUT R154, R154, R155, RZ, 0x3c, !PT ;  /* 0x0000009b9a9a7212 */ /* 0x000fe200078e3cff */
[----:B------:R-:W-:Y:S01]  /*9330*/  IMAD.X R155, RZ, RZ, R5, P5 ;  /* 0x000000ffff9b7224 */ /* 0x000fe200028e0605 */
[----:B0-----:R-:W-:-:S02]  /*9340*/  F2FP.BF16.F32.PACK_AB R8, R33, R32 ;  /* 0x000000202108723e */ /* 0x001fc400000010ff */
[----:B------:R-:W-:Y:S02]  /*9350*/  F2FP.BF16.F32.PACK_AB R9, R35, R34 ;  /* 0x000000222309723e */ /* 0x000fe400000010ff */
[----:B------:R-:W-:Y:S02]  /*9360*/  F2FP.BF16.F32.PACK_AB R10, R37, R36 ;  /* 0x00000024250a723e */ /* 0x000fe400000010ff */
[----:B------:R-:W-:Y:S02]  /*9370*/  F2FP.BF16.F32.PACK_AB R11, R39, R38 ;  /* 0x00000026270b723e */ /* 0x000fe400000010ff */
[----:B------:R-:W-:Y:S02]  /*9380*/  LOP3.LUT R4, R4, R7, RZ, 0x3c, !PT ;  /* 0x0000000704047212 */ /* 0x000fe400078e3cff */
[----:B------:R-:W-:Y:S01]  /*9390*/  MOV R178, R164 ;  /* 0x000000a400b27202 */ /* 0x000fe20000000f00 */
[----:B------:R-:W-:Y:S01]  /*93a0*/  STSM.16.M88.4 [R179], R8 ;  /* 0x00000008b3007844 */ /* 0x000fe20000000200 */
[----:B------:R-:W-:-:S02]  /*93b0*/  MOV R0, R166 ;  /* 0x000000a600007202 */ /* 0x000fc40000000f00 */
[----:B------:R-:W-:Y:S02]  /*93c0*/  F2FP.BF16.F32.PACK_AB R12, R41, R40 ;  /* 0x00000028290c723e */ /* 0x000fe400000010ff */
[----:B------:R-:W-:Y:S02]  /*93d0*/  F2FP.BF16.F32.PACK_AB R13, R43, R42 ;  /* 0x0000002a2b0d723e */ /* 0x000fe400000010ff */
[----:B------:R-:W-:Y:S02]  /*93e0*/  F2FP.BF16.F32.PACK_AB R14, R45, R44 ;  /* 0x0000002c2d0e723e */ /* 0x000fe400000010ff */
[----:B------:R-:W-:Y:S02]  /*93f0*/  F2FP.BF16.F32.PACK_AB R15, R47, R46 ;  /* 0x0000002e2f0f723e */ /* 0x000fe400000010ff */
[----:B------:R-:W-:Y:S02]  /*9400*/  MOV R156, R156 ;  /* 0x0000009c009c7202 */ /* 0x000fe40000000f00 */
        /* <DEDUP_REMOVED lines=13> */
[----:B------:R-:W-:Y:S02]  /*94e0*/  LOP3.LUT R20, R21, 0x380, RZ, 0xc0, !PT ;  /* 0x0000038015147812 */ /* 0x000fe400078ec0ff */
[----:B------:R-:W-:Y:S01]  /*94f0*/  MOV R175, R172 ;  /* 0x000000ac00af7202 */ /* 0x000fe20000000f00 */
[----:B------:R1:W-:Y:S01]  /*9500*/  STSM.16.M88.4 [R158], R168 ;  /* 0x000000a89e007844 */ /* 0x0003e20000000200 */
[----:B------:R-:W-:Y:S02]  /*9510*/  MOV R172, R152 ;  /* 0x0000009800ac7202 */ /* 0x000fe40000000f00 */
[----:B------:R-:W-:-:S02]  /*9520*/  MOV R173, R154 ;  /* 0x0000009a00ad7202 */ /* 0x000fc40000000f00 */
[----:B------:R-:W-:Y:S02]  /*9530*/  SHF.R.U64 R20, R20, 0x3, RZ ;  /* 0x0000000314147819 */ /* 0x000fe400000012ff */
[----:B------:R-:W-:Y:S02]  /*9540*/  MOV R176, R160 ;  /* 0x000000a000b07202 */ /* 0x000fe40000000f00 */
[----:B------:R-:W-:Y:S02]  /*9550*/  F2FP.BF16.F32.PACK_AB R152, R65, R64 ;  /* 0x000000404198723e */ /* 0x000fe400000010ff */
[----:B------:R-:W-:Y:S02]  /*9560*/  F2FP.BF16.F32.PACK_AB R153, R67, R66 ;  /* 0x000000424399723e */ /* 0x000fe400000010ff */
[----:B------:R-:W-:Y:S02]  /*9570*/  F2FP.BF16.F32.PACK_AB R154, R69, R68 ;  /* 0x00000044459a723e */ /* 0x000fe400000010ff */
[----:B------:R-:W-:-:S02]  /*9580*/  F2FP.BF16.F32.PACK_AB R155, R71, R70 ;  /* 0x00000046479b723e */ /* 0x000fc400000010ff */
[----:B------:R-:W-:Y:S02]  /*9590*/  MOV R177, R162 ;  /* 0x000000a200b17202 */ /* 0x000fe40000000f00 */
[----:B0-----:R-:W-:Y:S01]  /*95a0*/  F2FP.BF16.F32.PACK_AB R156, R73, R72 ;  /* 0x00000048499c723e */ /* 0x001fe200000010ff */
[----:B------:R0:W-:Y:S01]  /*95b0*/  STSM.16.M88.4 [R176], R152 ;  /* 0x00000098b0007844 */ /* 0x0001e20000000200 */
[----:B------:R-:W-:Y:S02]  /*95c0*/  F2FP.BF16.F32.PACK_AB R157, R75, R74 ;  /* 0x0000004a4b9d723e */ /* 0x000fe400000010ff */
[----:B-1----:R-:W-:Y:S02]  /*95d0*/  F2FP.BF16.F32.PACK_AB R158, R77, R76 ;  /* 0x0000004c4d9e723e */ /* 0x002fe400000010ff */
[----:B------:R-:W-:Y:S02]  /*95e0*/  F2FP.BF16.F32.PACK_AB R159, R79, R78 ;  /* 0x0000004e4f9f723e */ /* 0x000fe400000010ff */
[----:B------:R-:W-:-:S02]  /*95f0*/  F2FP.BF16.F32.PACK_AB R160, R81, R80 ;  /* 0x0000005051a0723e */ /* 0x000fc400000010ff */
[----:B------:R-:W-:Y:S01]  /*9600*/  F2FP.BF16.F32.PACK_AB R161, R83, R82 ;  /* 0x0000005253a1723e */ /* 0x000fe200000010ff */
[----:B------:R1:W-:Y:S01]  /*9610*/  STSM.16.M88.4 [R177], R156 ;  /* 0x0000009cb1007844 */ /* 0x0003e20000000200 */
[----:B------:R-:W-:Y:S02]  /*9620*/  F2FP.BF16.F32.PACK_AB R162, R85, R84 ;  /* 0x0000005455a2723e */ /* 0x000fe400000010ff */
[----:B------:R-:W-:Y:S02]  /*9630*/  F2FP.BF16.F32.PACK_AB R163, R87, R86 ;  /* 0x0000005657a3723e */ /* 0x000fe400000010ff */
[----:B------:R-:W-:Y:S01]  /*9640*/  LOP3.LUT R20, R20, R21, RZ, 0x3c, !PT ;  /* 0x0000001514147212 */ /* 0x000fe200078e3cff */
[--C-:B------:R-:W-:Y:S01]  /*9650*/  IMAD.X R21, RZ, RZ, R5.reuse, P2 ;  /* 0x000000ffff157224 */ /* 0x100fe200010e0605 */
[----:B------:R-:W-:Y:S01]  /*9660*/  F2FP.BF16.F32.PACK_AB R8, R89, R88 ;  /* 0x000000585908723e */ /* 0x000fe200000010ff */
[----:B------:R-:W-:Y:S01]  /*9670*/  IMAD.X R5, RZ, RZ, R5, P1 ;  /* 0x000000ffff057224 */ /* 0x000fe200008e0605 */
[----:B------:R-:W-:Y:S01]  /*9680*/  F2FP.BF16.F32.PACK_AB R9, R91, R90 ;  /* 0x0000005a5b09723e */ /* 0x000fe200000010ff */
[----:B------:R2:W-:Y:S01]  /*9690*/  STSM.16.M88.4 [R178], R160 ;  /* 0x000000a0b2007844 */ /* 0x0005e20000000200 */
[----:B------:R-:W-:-:S02]  /*96a0*/  F2FP.BF16.F32.PACK_AB R10, R93, R92 ;  /* 0x0000005c5d0a723e */ /* 0x000fc400000010ff */
[----:B------:R-:W-:Y:S02]  /*96b0*/  F2FP.BF16.F32.PACK_AB R11, R95, R94 ;  /* 0x0000005e5f0b723e */ /* 0x000fe400000010ff */
[----:B------:R-:W-:Y:S02]  /*96c0*/  F2FP.BF16.F32.PACK_AB R12, R97, R96 ;  /* 0x00000060610c723e */ /* 0x000fe400000010ff */
[----:B------:R-:W-:Y:S01]  /*96d0*/  F2FP.BF16.F32.PACK_AB R13, R99, R98 ;  /* 0x00000062630d723e */ /* 0x000fe200000010ff */
[----:B------:R3:W-:Y:S01]  /*96e0*/  STSM.16.M88.4 [R0], R8 ;  /* 0x0000000800007844 */ /* 0x0007e20000000200 */
[----:B------:R-:W-:Y:S02]  /*96f0*/  F2FP.BF16.F32.PACK_AB R14, R101, R100 ;  /* 0x00000064650e723e */ /* 0x000fe400000010ff */
[----:B------:R-:W-:Y:S02]  /*9700*/  F2FP.BF16.F32.PACK_AB R15, R103, R102 ;  /* 0x00000066670f723e */ /* 0x000fe400000010ff */
[----:B0-----:R-:W-:-:S02]  /*9710*/  F2FP.BF16.F32.PACK_AB R152, R105, R104 ;  /* 0x000000686998723e */ /* 0x001fc400000010ff */
[----:B------:R-:W-:Y:S01]  /*9720*/  F2FP.BF16.F32.PACK_AB R153, R107, R106 ;  /* 0x0000006a6b99723e */ /* 0x000fe200000010ff */
[----:B------:R0:W-:Y:S01]  /*9730*/  STSM.16.M88.4 [R7], R12 ;  /* 0x0000000c07007844 */ /* 0x0001e20000000200 */
[----:B------:R-:W-:Y:S02]  /*9740*/  F2FP.BF16.F32.PACK_AB R154, R109, R108 ;  /* 0x0000006c6d9a723e */ /* 0x000fe400000010ff */
[----:B------:R-:W-:Y:S02]  /*9750*/  F2FP.BF16.F32.PACK_AB R155, R111, R110 ;  /* 0x0000006e6f9b723e */ /* 0x000fe400000010ff */
[----:B-1----:R-:W-:Y:S02]  /*9760*/  F2FP.BF16.F32.PACK_AB R156, R113, R112 ;  /* 0x00000070719c723e */ /* 0x002fe400000010ff */
[----:B------:R-:W-:Y:S01]  /*9770*/  F2FP.BF16.F32.PACK_AB R157, R115, R114 ;  /* 0x00000072739d723e */ /* 0x000fe200000010ff */
[----:B------:R-:W-:Y:S01]  /*9780*/  STSM.16.M88.4 [R174], R152 ;  /* 0x00000098ae007844 */ /* 0x000fe20000000200 */
[----:B------:R-:W-:-:S02]  /*9790*/  F2FP.BF16.F32.PACK_AB R158, R117, R116 ;  /* 0x00000074759e723e */ /* 0x000fc400000010ff */
[----:B------:R-:W-:Y:S02]  /*97a0*/  F2FP.BF16.F32.PACK_AB R159, R119, R118 ;  /* 0x00000076779f723e */ /* 0x000fe400000010ff */
[----:B--2---:R-:W-:Y:S02]  /*97b0*/  F2FP.BF16.F32.PACK_AB R160, R121, R120 ;  /* 0x0000007879a0723e */ /* 0x004fe400000010ff */
[----:B------:R-:W-:Y:S01]  /*97c0*/  F2FP.BF16.F32.PACK_AB R161, R123, R122 ;  /* 0x0000007a7ba1723e */ /* 0x000fe200000010ff */
[----:B------:R-:W-:Y:S01]  /*97d0*/  STSM.16.M88.4 [R175], R156 ;  /* 0x0000009caf007844 */ /* 0x000fe20000000200 */
        /* <DEDUP_REMOVED lines=8> */
[----:B---3--:R-:W-:Y:S01]  /*9860*/  F2FP.BF16.F32.PACK_AB R8, R137, R136 ;  /* 0x000000888908723e */ /* 0x008fe200000010ff */
[----:B------:R-:W-:Y:S01]  /*9870*/  STSM.16.M88.4 [R173], R164 ;  /* 0x000000a4ad007844 */ /* 0x000fe20000000200 */
[----:B------:R-:W-:-:S02]  /*9880*/  F2FP.BF16.F32.PACK_AB R9, R139, R138 ;  /* 0x0000008a8b09723e */ /* 0x000fc400000010ff */
[----:B------:R-:W-:Y:S02]  /*9890*/  F2FP.BF16.F32.PACK_AB R10, R141, R140 ;  /* 0x0000008c8d0a723e */ /* 0x000fe400000010ff */
[----:B------:R-:W-:Y:S02]  /*98a0*/  F2FP.BF16.F32.PACK_AB R11, R143, R142 ;  /* 0x0000008e8f0b723e */ /* 0x000fe400000010ff */
[----:B------:R-:W-:Y:S01]  /*98b0*/  MOV R21, R4 ;  /* 0x0000000400157202 */ /* 0x000fe20000000f00 */
[----:B------:R-:W-:Y:S01]  /*98c0*/  IMAD.U32 R4, RZ, RZ, UR12 ;  /* 0x0000000cff047e24 */ /* 0x000fe2000f8e00ff */
[----:B0-----:R-:W-:Y:S01]  /*98d0*/  F2FP.BF16.F32.PACK_AB R12, R145, R144 ;  /* 0x00000090910c723e */ /* 0x001fe200000010ff */
[----:B------:R-:W-:Y:S01]  /*98e0*/  STSM.16.M88.4 [R20], R8 ;  /* 0x0000000814007844 */ /* 0x000fe20000000200 */
[----:B------:R-:W-:Y:S01]  /*98f0*/  F2FP.BF16.F32.PACK_AB R13, R147, R146 ;  /* 0x00000092930d723e */ /* 0x000fe200000010ff */
[----:B------:R-:W-:Y:S01]  /*9900*/  IMAD.U32 R5, RZ, RZ, UR13 ;  /* 0x0000000dff057e24 */ /* 0x000fe2000f8e00ff */
[----:B------:R-:W-:-:S02]  /*9910*/  F2FP.BF16.F32.PACK_AB R14, R149, R148 ;  /* 0x00000094950e723e */ /* 0x000fc400000010ff */
[----:B------:R-:W-:Y:S02]  /*9920*/  F2FP.BF16.F32.PACK_AB R15, R151, R150 ;  /* 0x00000096970f723e */ /* 0x000fe400000010ff */
[----:B------:R-:W-:-:S03]  /*9930*/  ISETP.NE.U32.AND P0, PT, RZ, UR16, PT ;  /* 0x00000010ff007c0c */ /* 0x000fc6000bf05070 */
[----:B------:R0:W-:Y:S01]  /*9940*/  STSM.16.M88.4 [R21], R12 ;  /* 0x0000000c15007844 */ /* 0x0001e20000000200 */
[----:B------:R-:W-:Y:S01]  /*9950*/  BAR.SYNC.DEFER_BLOCKING 0x1, 0x100 ;  /* 0x0044000000007b1d */ /* 0x000fe20000010000 */
[----:B------:R-:W-:-:S13]  /*9960*/  ISETP.NE.AND.EX P0, PT, RZ, UR17, PT, P0 ;  /* 0x00000011ff007c0c */ /* 0x000fda000bf05300 */
[----:B------:R1:W2:Y:S01]  /*9970*/  @P0 LDG.E R0, desc[UR38][R4.64] ;  /* 0x0000002604000981 */ /* 0x0002a2000c1e1900 */
[----:B------:R-:W-:Y:S01]  /*9980*/  PLOP3.LUT P4, PT, PT, PT, UP0, 0x80, 0x0 ;  /* 0x000000000000781c */ /* 0x000fe20003f8f008 */
[----:B-1----:R-:W-:Y:S02]  /*9990*/  IMAD.U32 R4, RZ, RZ, UR14 ;  /* 0x0000000eff047e24 */ /* 0x002fe4000f8e00ff */
[----:B------:R-:W-:-:S10]  /*99a0*/  IMAD.U32 R5, RZ, RZ, UR15 ;  /* 0x0000000fff057e24 */ /* 0x000fd4000f8e00ff */
[----:B------:R1:W3:Y:S01]  /*99b0*/  @P4 LDG.E R7, desc[UR38][R4.64] ;  /* 0x0000002604074981 */ /* 0x0002e2000c1e1900 */
[----:B------:R-:W-:Y:S01]  /*99c0*/  UISETP.NE.AND UP0, UPT, UR41, URZ, UPT ;  /* 0x0000003f2900728c */ /* 0x000fe2000bf05270 */
[----:B0-----:R-:W-:Y:S01]  /*99d0*/  VIADD R14, R16, UR43 ;  /* 0x0000002b100e7c36 */ /* 0x001fe20008000000 */
[----:B------:R-:W-:Y:S02]  /*99e0*/  UISETP.NE.AND UP1, UPT, UR22, 0x1, UPT ;  /* 0x000000011600788c */ /* 0x000fe4000bf25270 */
[----:B------:R-:W-:Y:S01]  /*99f0*/  USEL UR4, UR41, UR4, UP0 ;  /* 0x0000000429047287 */ /* 0x000fe20008000000 */
[----:B------:R-:W-:Y:S01]  /*9a00*/  UMOV UR23, 0x9b8 ;  /* 0x000009b800177882 */ /* 0x000fe20000000000 */
[----:B------:R-:W-:Y:S02]  /*9a10*/  UISETP.NE.U32.AND UP0, UPT, UR16, URZ, UPT ;  /* 0x0000003f1000728c */ /* 0x000fe4000bf05070 */
[----:B------:R-:W-:Y:S01]  /*9a20*/  PLOP3.LUT P1, PT, PT, PT, UP1, 0x80, 0x0 ;  /* 0x000000000000781c */ /* 0x000fe20003f2f018 */
[----:B------:R-:W-:-:S02]  /*9a30*/  UISETP.GT.AND UP2, UPT, UR4, 0x1, UPT ;  /* 0x000000010400788c */ /* 0x000fc4000bf44270 */
[----:B------:R-:W-:Y:S02]  /*9a40*/  UISETP.NE.AND.EX UP0, UPT, UR17, URZ, UPT, UP0 ;  /* 0x0000003f1100728c */ /* 0x000fe4000bf05300 */
[----:B------:R-:W-:Y:S01]  /*9a50*/  USEL UR23, UR23, 0x978, UP2 ;  /* 0x0000097817177887 */ /* 0x000fe20009000000 */
[----:B------:R-:W-:Y:S01]  /*9a60*/  UMOV UR4, URZ ;  /* 0x0000003f00047c82 */ /* 0x000fe20008000000 */
[----:B------:R-:W-:Y:S01]  /*9a70*/  USEL UR46, UR46, URZ, !UP0 ;  /* 0x0000003f2e2e7287 */ /* 0x000fe2000c000000 */
[----:B------:R-:W-:Y:S01]  /*9a80*/  @UP1 ULDC UR25, c[0x0][0xbec] ;  /* 0x0002fb0000191ab9 */ /* 0x000fe20000000800 */
[----:B------:R-:W-:-:S04]  /*9a90*/  USEL UR9, UR42, URZ, UP2 ;  /* 0x0000003f2a097287 */ /* 0x000fc80009000000 */
[----:B-1----:R-:W-:Y:S01]  /*9aa0*/  @P1 IMAD.HI.U32 R4, R14, UR25, RZ ;  /* 0x000000190e041c27 */ /* 0x002fe2000f8e00ff */
[----:B------:R-:W-:Y:S01]  /*9ab0*/  USEL UR45, UR45, URZ, !UP0 ;  /* 0x0000003f2d2d7287 */ /* 0x000fe2000c000000 */
[----:B------:R-:W-:Y:S02]  /*9ac0*/  @UP1 ULDC UR28, c[0x0][0xbf0] ;  /* 0x0002fc00001c1ab9 */ /* 0x000fe40000000800 */
[----:B------:R-:W-:Y:S01]  /*9ad0*/  ULDC.64 UR18, c[0x0][UR23+0x220] ;  /* 0x0000880017127abb */ /* 0x000fe20008000a00 */
[----:B------:R-:W-:Y:S01]  /*9ae0*/  ULDC.64 UR16, c[0x0][UR23+0x218] ;  /* 0x0000860017107abb */ /* 0x000fe20008000a00 */
[----:B------:R-:W-:Y:S01]  /*9af0*/  ULDC.64 UR20, c[0x0][UR23+0x228] ;  /* 0x00008a0017147abb */ /* 0x000fe20008000a00 */
[----:B------:R-:W-:Y:S02]  /*9b00*/  UIMAD UR19, UR19, UR46, URZ ;  /* 0x0000002e131372a4 */ /* 0x000fe4000f8e023f */
[----:B------:R-:W-:Y:S02]  /*9b10*/  UIMAD.WIDE.U32 UR14, UR16, UR44, URZ ;  /* 0x0000002c100e72a5 */ /* 0x000fe4000f8e003f */
[----:B------:R-:W-:-:S02]  /*9b20*/  UIMAD UR24, UR17, UR44, URZ ;  /* 0x0000002c111872a4 */ /* 0x000fc4000f8e023f */
[----:B------:R-:W-:Y:S02]  /*9b30*/  UIMAD.WIDE.U32 UR26, UR20, UR9, URZ ;  /* 0x00000009141a72a5 */ /* 0x000fe4000f8e003f */
[----:B------:R-:W-:Y:S02]  /*9b40*/  UIMAD.WIDE.U32 UR16, UR18, UR46, URZ ;  /* 0x0000002e121072a5 */ /* 0x000fe4000f8e003f */
[----:B------:R-:W-:Y:S02]  /*9b50*/  UIMAD UR9, UR21, UR9, URZ ;  /* 0x00000009150972a4 */ /* 0x000fe4000f8e023f */
[----:B------:R-:W-:Y:S01]  /*9b60*/  UIMAD UR19, UR18, UR45, UR19 ;  /* 0x0000002d121372a4 */ /* 0x000fe2000f8e0213 */
[----:B------:R-:W-:Y:S01]  /*9b70*/  IMAD.U32 R5, RZ, RZ, UR26 ;  /* 0x0000001aff057e24 */ /* 0x000fe2000f8e00ff */
[----:B------:R-:W-:Y:S02]  /*9b80*/  UIADD3 UR24, UR15, UR24, URZ ;  /* 0x000000180f187290 */ /* 0x000fe4000fffe03f */
[----:B------:R-:W-:-:S02]  /*9b90*/  UIADD3 UR15, UR27, UR9, URZ ;  /* 0x000000091b0f7290 */ /* 0x000fc4000fffe03f */
[----:B------:R-:W-:-:S03]  /*9ba0*/  UIADD3 UR9, UR17, UR19, URZ ;  /* 0x0000001311097290 */ /* 0x000fc6000fffe03f */
[----:B------:R-:W-:Y:S01]  /*9bb0*/  ULDC.64 UR18, c[0x0][0xba8] ;  /* 0x0002ea0000127ab9 */ /* 0x000fe20000000a00 */
[----:B------:R-:W-:Y:S01]  /*9bc0*/  IMAD.U32 R8, RZ, RZ, UR15 ;  /* 0x0000000fff087e24 */ /* 0x000fe2000f8e00ff */
[----:B------:R-:W-:Y:S01]  /*9bd0*/  @!UP2 ULDC UR18, c[0x0][0xb50] ;  /* 0x0002d4000012aab9 */ /* 0x000fe20000000800 */
[----:B------:R-:W-:Y:S01]  /*9be0*/  @!UP2 ULDC UR19, c[0x0][0xb54] ;  /* 0x0002d5000013aab9 */ /* 0x000fe20000000800 */
[----:B--2---:R-:W-:Y:S01]  /*9bf0*/  @P0 R2UR UR4, R0 ;  /* 0x00000000000402ca */ /* 0x004fe200000e0000 */
[----:B------:R-:W-:Y:S01]  /*9c00*/  IMAD.MOV.U32 R0, RZ, RZ, R14 ;  /* 0x000000ffff007224 */ /* 0x000fe200078e000e */
[----:B------:R-:W-:-:S05]  /*9c10*/  @P1 SHF.R.U32.HI R0, RZ, UR28, R4 ;  /* 0x0000001cff001c19 */ /* 0x000fca0008011604 */
[----:B------:R-:W-:-:S04]  /*9c20*/  IMAD.MOV R9, RZ, RZ, -R0 ;  /* 0x000000ffff097224 */ /* 0x000fc800078e0a00 */
[----:B------:R-:W-:Y:S02]  /*9c30*/  IMAD R9, R9, UR22, R14 ;  /* 0x0000001609097c24 */ /* 0x000fe4000f8e020e */
[----:B------:R-:W-:Y:S02]  /*9c40*/  UIADD3 UR14, UP0, UP3, UR16, UR14, UR4 ;  /* 0x0000000e100e7290 */ /* 0x000fe4000fb1e004 */
[----:B------:R-:W-:-:S04]  /*9c50*/  USHF.R.S32.HI UR16, URZ, 0x1f, UR4 ;  /* 0x0000001f3f107899 */ /* 0x000fc80008011404 */
[----:B------:R-:W-:Y:S01]  /*9c60*/  UIADD3.X UR9, UR9, UR24, UR16, UP0, UP3 ;  /* 0x0000001809097290 */ /* 0x000fe200087e6410 */
[----:B------:R-:W-:Y:S01]  /*9c70*/  IADD3 R4, P2, P3, R0, UR14, R5 ;  /* 0x0000000e00047c10 */ /* 0x000fe2000fb5e005 */
[----:B------:R-:W-:Y:S01]  /*9c80*/  ULDC.64 UR14, c[0x0][UR23+0x210] ;  /* 0x00008400170e7abb */ /* 0x000fe20008000a00 */
[----:B------:R-:W-:Y:S01]  /*9c90*/  SHF.R.S32.HI R5, RZ, 0x1f, R0 ;  /* 0x0000001fff057819 */ /* 0x000fe20000011400 */
[----:B------:R-:W-:Y:S01]  /*9ca0*/  IMAD R11, R9, UR15, RZ ;  /* 0x0000000f090b7c24 */ /* 0x000fe2000f8e02ff */
[----:B------:R-:W-:Y:S02]  /*9cb0*/  SHF.R.S32.HI R0, RZ, 0x1f, R9 ;  /* 0x0000001fff007819 */ /* 0x000fe40000011409 */
[----:B------:R-:W-:Y:S01]  /*9cc0*/  IADD3.X R5, R5, UR9, R8, P2, P3 ;  /* 0x0000000905057c10 */ /* 0x000fe200097e6408 */
[----:B------:R-:W-:Y:S01]  /*9cd0*/  ULDC UR9, c[0x0][0xa88] ;  /* 0x0002a20000097ab9 */ /* 0x000fe20000000800 */
[----:B---3--:R-:W-:Y:S01]  /*9ce0*/  @P4 R2UR UR9, R7 ;  /* 0x00000000070942ca */ /* 0x008fe200000e0000 */
[----:B------:R-:W-:-:S02]  /*9cf0*/  IMAD R11, R0, UR14, R11 ;  /* 0x0000000e000b7c24 */ /* 0x000fc4000f8e020b */
[----:B------:R-:W-:-:S04]  /*9d00*/  IMAD.WIDE.U32 R4, R9, UR14, R4 ;  /* 0x0000000e09047c25 */ /* 0x000fc8000f8e0004 */
[----:B------:R-:W-:Y:S01]  /*9d10*/  IMAD.IADD R5, R5, 0x1, R11 ;  /* 0x0000000105057824 */ /* 0x000fe200078e020b */
[----:B------:R-:W-:-:S04]  /*9d20*/  LEA R10, P2, R4, UR18, 0x2 ;  /* 0x00000012040a7c11 */ /* 0x000fc8000f8410ff */
[----:B------:R-:W-:Y:S01]  /*9d30*/  LEA.HI.X R11, R4, UR19, R5, 0x2, P2 ;  /* 0x00000013040b7c11 */ /* 0x000fe200090f1405 */
[----:B------:R-:W-:Y:S08]  /*9d40*/  @P4 BRA `(.L_x_13492) ;  /* 0x0000000000284947 */ /* 0x000ff00003800000 */
        /* <DEDUP_REMOVED lines=10> */
.L_x_13492:
        /* <DEDUP_REMOVED lines=35> */
[----:B------:R-:W-:Y:S01]  /*a020*/  IMAD.X R25, RZ, RZ, R5, P2 ;  /* 0x000000ffff197224 */ /* 0x000fe200010e0605 */
[----:B------:R-:W-:Y:S02]  /*a030*/  IADD3 R49, P2, R4, 0x9000, RZ ;  /* 0x0000900004317810 */ /* 0x000fe40007f5e0ff */
[----:B------:R-:W-:Y:S02]  /*a040*/  LOP3.LUT R12, R13, 0x380, RZ, 0xc0, !PT ;  /* 0x000003800d0c7812 */ /* 0x000fe400078ec0ff */
[----:B------:R-:W-:Y:S01]  /*a050*/  LOP3.LUT R48, R49, 0x380, RZ, 0xc0, !PT ;  /* 0x0000038031307812 */ /* 0x000fe200078ec0ff */
[----:B------:R-:W-:Y:S01]  /*a060*/  UIMAD UR12, UR4, UR15, UR12 ;  /* 0x0000000f040c72a4 */ /* 0x000fe2000f8e020c */
[----:B------:R-:W-:Y:S01]  /*a070*/  SHF.R.U64 R8, R8, 0x3, RZ ;  /* 0x0000000308087819 */ /* 0x000fe200000012ff */
[----:B------:R-:W-:Y:S01]  /*a080*/  UIMAD.WIDE.U32 UR10, UR4, UR14, URZ ;  /* 0x0000000e040a72a5 */ /* 0x000fe2000f8e003f */
[----:B------:R-:W-:Y:S01]  /*a090*/  SHF.R.U64 R48, R48, 0x3, RZ ;  /* 0x0000000330307819 */ /* 0x000fe200000012ff */
[----:B------:R-:W5:Y:S01]  /*a0a0*/  LD.E.128 R24, desc[UR38][R24.64] ;  /* 0x0000002618187980 */ /* 0x000f62000c101d00 */
[----:B------:R-:W-:-:S02]  /*a0b0*/  SHF.R.U64 R12, R12, 0x3, RZ ;  /* 0x000000030c0c7819 */ /* 0x000fc400000012ff */
[----:B------:R-:W-:Y:S01]  /*a0c0*/  LOP3.LUT R8, R8, R9, RZ, 0x3c, !PT ;  /* 0x0000000908087212 */ /* 0x000fe200078e3cff */
[----:B------:R-:W-:Y:S01]  /*a0d0*/  UIADD3 UR11, UR11, UR12, URZ ;  /* 0x0000000c0b0b7290 */ /* 0x000fe2000fffe03f */
[----:B------:R-:W-:Y:S01]  /*a0e0*/  LOP3.LUT R48, R48, R49, RZ, 0x3c, !PT ;  /* 0x0000003130307212 */ /* 0x000fe200078e3cff */
[--C-:B------:R-:W-:Y:S01]  /*a0f0*/  IMAD.X R49, RZ, RZ, R5.reuse, P2 ;  /* 0x000000ffff317224 */ /* 0x100fe200010e0605 */
[----:B------:R-:W-:Y:S01]  /*a100*/  IADD3 R6, P2, R4, 0xf000, RZ ;  /* 0x0000f00004067810 */ /* 0x000fe20007f5e0ff */
[--C-:B------:R-:W-:Y:S01]  /*a110*/  IMAD.X R9, RZ, RZ, R5.reuse, P4 ;  /* 0x000000ffff097224 */ /* 0x100fe200020e0605 */
[----:B------:R-:W-:Y:S01]  /*a120*/  LOP3.LUT R12, R12, R13, RZ, 0x3c, !PT ;  /* 0x0000000d0c0c7212 */ /* 0x000fe200078e3cff */
[----:B------:R-:W-:Y:S01]  /*a130*/  IMAD.X R13, RZ, RZ, R5, P3 ;  /* 0x000000ffff0d7224 */ /* 0x000fe200018e0605 */
[----:B------:R-:W-:Y:S01]  /*a140*/  LOP3.LUT R3, R6, 0x380, RZ, 0xc0, !PT ;  /* 0x0000038006037812 */ /* 0x000fe200078ec0ff */
[----:B------:R-:W-:Y:S01]  /*a150*/  ULDC.64 UR12, c[0x0][0xae8] ;  /* 0x0002ba00000c7ab9 */ /* 0x000fe20000000a00 */
[----:B------:R-:W-:-:S02]  /*a160*/  IADD3 R29, P0, R4, 0x4000, RZ ;  /* 0x00004000041d7810 */ /* 0x000fc40007f1e0ff */
[C---:B------:R-:W-:Y:S02]  /*a170*/  IADD3 R33, P6, R4.reuse, 0x5000, RZ ;  /* 0x0000500004217810 */ /* 0x040fe40007fde0ff */
[C---:B------:R-:W-:Y:S01]  /*a180*/  IADD3 R37, P5, R4.reuse, 0x6000, RZ ;  /* 0x0000600004257810 */ /* 0x040fe20007fbe0ff */
[----:B------:R-:W-:Y:S01]  /*a190*/  USHF.R.S32.HI UR4, URZ, 0x1f, UR46 ;  /* 0x0000001f3f047899 */ /* 0x000fe2000801142e */
[----:B------:R-:W-:Y:S01]  /*a1a0*/  SHF.R.U64 R3, R3, 0x3, RZ ;  /* 0x0000000303037819 */ /* 0x000fe200000012ff */
[----:B------:R-:W-:Y:S01]  /*a1b0*/  UIMAD.WIDE.U32 UR10, UR44, UR12, UR10 ;  /* 0x0000000c2c0a72a5 */ /* 0x000fe2000f8e000a */
[----:B------:R-:W-:Y:S01]  /*a1c0*/  IADD3 R41, P4, R4, 0x7000, RZ ;  /* 0x0000700004297810 */ /* 0x000fe20007f9e0ff */
[----:B------:R-:W-:Y:S01]  /*a1d0*/  @UP1 ULDC UR14, c[0x0][0xbec] ;  /* 0x0002fb00000e1ab9 */ /* 0x000fe20000000800 */
[----:B------:R-:W-:Y:S01]  /*a1e0*/  LOP3.LUT R72, R3, R6, RZ, 0x3c, !PT ;  /* 0x0000000603487212 */ /* 0x000fe200078e3cff */
[----:B------:R-:W-:Y:S01]  /*a1f0*/  IMAD R3, R20, 0x20, R81 ;  /* 0x0000002014037824 */ /* 0x000fe200078e0251 */
[----:B------:R-:W-:Y:S01]  /*a200*/  IADD3 R45, P3, R4, 0x8000, RZ ;  /* 0x00008000042d7810 */ /* 0x000fe20007f7e0ff */
[----:B------:R-:W-:Y:S01]  /*a210*/  UIMAD UR11, UR44, UR13, UR11 ;  /* 0x0000000d2c0b72a4 */ /* 0x000fe2000f8e020b */
[----:B------:R-:W-:Y:S01]  /*a220*/  LOP3.LUT R28, R29, 0x380, RZ, 0xc0, !PT ;  /* 0x000003801d1c7812 */ /* 0x000fe200078ec0ff */
[----:B------:R-:W-:Y:S01]  /*a230*/  VIADD R78, R3, UR43 ;  /* 0x0000002b034e7c36 */ /* 0x000fe20008000000 */
[----:B------:R-:W-:Y:S01]  /*a240*/  LOP3.LUT R32, R33, 0x380, RZ, 0xc0, !PT ;  /* 0x0000038021207812 */ /* 0x000fe200078ec0ff */
[----:B------:R-:W-:Y:S01]  /*a250*/  ULDC.64 UR12, c[0x0][0xaf0] ;  /* 0x0002bc00000c7ab9 */ /* 0x000fe20000000a00 */
[----:B------:R-:W-:Y:S01]  /*a260*/  LOP3.LUT R36, R37, 0x380, RZ, 0xc0, !PT ;  /* 0x0000038025247812 */ /* 0x000fe200078ec0ff */
[--C-:B------:R-:W-:Y:S01]  /*a270*/  IMAD.X R73, RZ, RZ, R5.reuse, P2 ;  /* 0x000000ffff497224 */ /* 0x100fe200010e0605 */
[----:B------:R-:W-:Y:S01]  /*a280*/  LOP3.LUT R40, R41, 0x380, RZ, 0xc0, !PT ;  /* 0x0000038029287812 */ /* 0x000fe200078ec0ff */
[----:B------:R-:W5:Y:S01]  /*a290*/  LD.E.128 R8, desc[UR38][R8.64] ;  /* 0x0000002608087980 */ /* 0x000f62000c101d00 */
[----:B------:R-:W-:Y:S01]  /*a2a0*/  LOP3.LUT R44, R45, 0x380, RZ, 0xc0, !PT ;  /* 0x000003802d2c7812 */ /* 0x000fe200078ec0ff */
[----:B------:R-:W-:Y:S01]  /*a2b0*/  UIMAD UR4, UR4, UR12, URZ ;  /* 0x0000000c040472a4 */ /* 0x000fe2000f8e023f */
[----:B------:R-:W-:Y:S01]  /*a2c0*/  SHF.R.U64 R28, R28, 0x3, RZ ;  /* 0x000000031c1c7819 */ /* 0x000fe200000012ff */
[----:B------:R-:W-:Y:S01]  /*a2d0*/  @P1 IMAD.HI.U32 R20, R78, UR14, RZ ;  /* 0x0000000e4e141c27 */ /* 0x000fe2000f8e00ff */
[----:B------:R-:W-:Y:S01]  /*a2e0*/  SHF.R.U64 R32, R32, 0x3, RZ ;  /* 0x0000000320207819 */ /* 0x000fe200000012ff */
[----:B------:R-:W-:Y:S01]  /*a2f0*/  UIMAD.WIDE.U32 UR10, UR46, UR12, UR10 ;  /* 0x0000000c2e0a72a5 */ /* 0x000fe2000f8e000a */
[----:B------:R-:W-:Y:S01]  /*a300*/  SHF.R.U64 R36, R36, 0x3, RZ ;  /* 0x0000000324247819 */ /* 0x000fe200000012ff */
[----:B------:R-:W-:Y:S01]  /*a310*/  IMAD.MOV.U32 R3, RZ, RZ, R78 ;  /* 0x000000ffff037224 */ /* 0x000fe200078e004e */
[----:B------:R-:W-:Y:S01]  /*a320*/  SHF.R.U64 R40, R40, 0x3, RZ ;  /* 0x0000000328287819 */ /* 0x000fe200000012ff */
[----:B------:R-:W-:Y:S01]  /*a330*/  @UP1 ULDC UR12, c[0x0][0xbf0] ;  /* 0x0002fc00000c1ab9 */ /* 0x000fe20000000800 */
[----:B------:R-:W-:Y:S01]  /*a340*/  SHF.R.U64 R44, R44, 0x3, RZ ;  /* 0x000000032c2c7819 */ /* 0x000fe200000012ff */
[----:B------:R-:W-:Y:S01]  /*a350*/  UIMAD UR4, UR46, UR13, UR4 ;  /* 0x0000000d2e0472a4 */ /* 0x000fe2000f8e0204 */
        /* <DEDUP_REMOVED lines=10> */
[----:B------:R-:W-:Y:S01]  /*a400*/  @P1 SHF.R.U32.HI R3, RZ, UR12, R20 ;  /* 0x0000000cff031c19 */ /* 0x000fe20008011614 */
[----:B------:R-:W-:Y:S01]  /*a410*/  UIADD3 UR4, UR11, UR4, URZ ;  /* 0x000000040b047290 */ /* 0x000fe2000fffe03f */
[C---:B------:R-:W-:Y:S01]  /*a420*/  IADD3 R53, P0, R4.reuse, 0xa000, RZ ;  /* 0x0000a00004357810 */ /* 0x040fe20007f1e0ff */
[----:B------:R-:W-:Y:S01]  /*a430*/  IMAD.U32 R21, RZ, RZ, UR11 ;  /* 0x0000000bff157e24 */ /* 0x000fe2000f8e00ff */
[C---:B------:R-:W-:Y:S01]  /*a440*/  IADD3 R57, P6, R4.reuse, 0xb000, RZ ;  /* 0x0000b00004397810 */ /* 0x040fe20007fde0ff */
[----:B------:R-:W5:Y:S01]  /*a450*/  LD.E.128 R12, desc[UR38][R12.64] ;  /* 0x000000260c0c7980 */ /* 0x000f62000c101d00 */
[----:B------:R-:W-:-:S02]  /*a460*/  IADD3 R61, P5, R4, 0xc000, RZ ;  /* 0x0000c000043d7810 */ /* 0x000fc40007fbe0ff */
[C---:B------:R-:W-:Y:S01]  /*a470*/  IADD3 R65, P4, R4.reuse, 0xd000, RZ ;  /* 0x0000d00004417810 */ /* 0x040fe20007f9e0ff */
[----:B------:R-:W5:Y:S01]  /*a480*/  LD.E.128 R28, desc[UR38][R28.64] ;  /* 0x000000261c1c7980 */ /* 0x000f62000c101d00 */
[----:B------:R-:W-:Y:S01]  /*a490*/  IADD3 R69, P3, R4, 0xe000, RZ ;  /* 0x0000e00004457810 */ /* 0x000fe20007f7e0ff */
[--C-:B------:R-:W-:Y:S01]  /*a4a0*/  IMAD.MOV R77, RZ, RZ, -R3.reuse ;  /* 0x000000ffff4d7224 */ /* 0x100fe200078e0a03 */
[----:B------:R-:W-:Y:S01]  /*a4b0*/  SHF.R.S32.HI R76, RZ, 0x1f, R3 ;  /* 0x0000001fff4c7819 */ /* 0x000fe20000011403 */
[----:B------:R-:W-:Y:S01]  /*a4c0*/  IMAD.U32 R20, RZ, RZ, UR10 ;  /* 0x0000000aff147e24 */ /* 0x000fe2000f8e00ff */
[----:B------:R-:W-:Y:S01]  /*a4d0*/  LOP3.LUT R52, R53, 0x380, RZ, 0xc0, !PT ;  /* 0x0000038035347812 */ /* 0x000fe200078ec0ff */
[----:B------:R-:W-:Y:S01]  /*a4e0*/  ULDC.64 UR10, c[0x0][0xae0] ;  /* 0x0002b800000a7ab9 */ /* 0x000fe20000000a00 */
[----:B------:R-:W-:Y:S01]  /*a4f0*/  LOP3.LUT R56, R57, 0x380, RZ, 0xc0, !PT ;  /* 0x0000038039387812 */ /* 0x000fe200078ec0ff */
[----:B------:R-:W5:Y:S01]  /*a500*/  LD.E.128 R32, desc[UR38][R32.64] ;  /* 0x0000002620207980 */ /* 0x000f62000c101d00 */
[----:B------:R-:W-:-:S02]  /*a510*/  LOP3.LUT R60, R61, 0x380, RZ, 0xc0, !PT ;  /* 0x000003803d3c7812 */ /* 0x000fc400078ec0ff */
[----:B------:R-:W-:Y:S01]  /*a520*/  LOP3.LUT R64, R65, 0x380, RZ, 0xc0, !PT ;  /* 0x0000038041407812 */ /* 0x000fe200078ec0ff */
[----:B------:R-:W5:Y:S01]  /*a530*/  LD.E.128 R36, desc[UR38][R36.64] ;  /* 0x0000002624247980 */ /* 0x000f62000c101d00 */
        /* <DEDUP_REMOVED lines=49> */
[----:B------:R-:W-:Y:S01]  /*a850*/  VIADD R84, R81, UR43 ;  /* 0x0000002b51547c36 */ /* 0x000fe20008000000 */
        /* <DEDUP_REMOVED lines=37> */
.L_x_13495:
[----:B------:R-:W-:Y:S05]  /*aab0*/  BSYNC B1 ;  /* 0x0000000000017941 */ /* 0x000fea0003800000 */
.L_x_13494:
        /* <DEDUP_REMOVED lines=21> */
.L_x_13497:
[----:B------:R-:W-:Y:S05]  /*ac10*/  BSYNC B1 ;  /* 0x0000000000017941 */ /* 0x000fea0003800000 */
.L_x_13496:
        /* <DEDUP_REMOVED lines=21> */
.L_x_13499:
[----:B------:R-:W-:Y:S05]  /*ad70*/  BSYNC B1 ;  /* 0x0000000000017941 */ /* 0x000fea0003800000 */
.L_x_13498:
[----:B0-----:R-:W-:Y:S01]  /*ad80*/  VIADD R3, R84, 0x60 ;  /* 0x0000006054037836 */ /* 0x001fe20000000000 */
[----:B--23--:R-:W0:Y:S04]  /*ad90*/  SHFL.IDX PT, R83, R83, 0x3, 0x181f ;  /* 0x00781f0053537f89 */ /* 0x00ce2800000e0000 */
[----:B------:R-:W-:Y:S01]  /*ada0*/  ISETP.GE.AND P0, PT, R3, UR9, PT ;  /* 0x0000000903007c0c */ /* 0x000fe2000bf06270 */
[----:B----4-:R4:W2:-:S12]  /*adb0*/  SHFL.IDX PT, R11, R82, 0x3, 0x181f ;  /* 0x00781f00520b7f89 */ /* 0x01089800000e0000 */
[----:B----4-:R-:W-:Y:S05]  /*adc0*/  @P0 BRA `(.L_x_13500) ;  /* 0x00000024007c0947 */ /* 0x010fea0003800000 */
[----:B------:R-:W-:Y:S02]  /*add0*/  ULDC UR4, c[0x0][0xac8] ;  /* 0x0002b20000047ab9 */ /* 0x000fe40000000800 */
[----:B------:R-:W-:Y:S02]  /*ade0*/  ISETP.GE.AND P3, PT, R0, UR4, PT ;  /* 0x0000000400007c0c */ /* 0x000fe4000bf66270 */
[----:B------:R-:W-:Y:S02]  /*adf0*/  ISETP.GE.AND P4, PT, R86, UR4, PT ;  /* 0x0000000456007c0c */ /* 0x000fe4000bf86270 */
[----:B------:R-:W-:-:S09]  /*ae00*/  ISETP.GE.AND P5, PT, R88, UR4, PT ;  /* 0x0000000458007c0c */ /* 0x000fd2000bfa6270 */
[-C--:B--2---:R-:W-:Y:S02]  /*ae10*/  @!P3 LEA R4, P0, R0, R11.reuse, 0x1 ;  /* 0x0000000b0004b211 */ /* 0x084fe400078008ff */
        /* <DEDUP_REMOVED lines=10> */
[----:B----4-:R-:W-:-:S04]  /*aec0*/  LEA R4, P0, R90, R11, 0x1 ;  /* 0x0000000b5a047211 */ /* 0x010fc800078008ff */
[----:B------:R-:W-:-:S05]  /*aed0*/  LEA.HI.X R5, R90, R83, R89, 0x1, P0 ;  /* 0x000000535a057211 */ /* 0x000fca00000f0c59 */
[----:B------:R0:W-:Y:S01]  /*aee0*/  ST.E.128 desc[UR38][R4.64], R72 ;  /* 0x0000004804007985 */ /* 0x0001e2000c101d26 */
[----:B------:R-:W-:Y:S05]  /*aef0*/  BRA `(.L_x_13500) ;  /* 0x0000002400307947 */ /* 0x000fea0003800000 */
.L_x_13493:
        /* <DEDUP_REMOVED lines=55> */
[----:B------:R-:W-:Y:S01]  /*b270*/  IMAD R6, R6, UR10, RZ ;  /* 0x0000000a06067c24 */ /* 0x000fe2000f8e02ff */
[----:B------:R-:W-:Y:S01]  /*b280*/  SHF.R.S32.HI R168, RZ, 0x1f, R226 ;  /* 0x0000001fffa87819 */ /* 0x000fe200000114e2 */
        /* <DEDUP_REMOVED lines=28> */
[-C--:B-1----:R-:W-:Y:S01]  /*b450*/  @!P0 LEA R6, P6, R224, R4.reuse, 0x2 ;  /* 0x00000004e0068211 */ /* 0x082fe200078c10ff */
        /* <DEDUP_REMOVED lines=89> */
[----:B------:R-:W-:Y:S01]  /*b9f0*/  ISETP.GE.AND P3, PT, R29, UR4, PT ;  /* 0x000000041d007c0c */ /* 0x000fe2000bf66270 */
[----:B------:R4:W-:Y:S01]  /*ba00*/  @!P4 ST.E.64 desc[UR38][R8.64], R124 ;  /* 0x0000007c0800c985 */ /* 0x0009e2000c101b26 */
[----:B------:R-:W-:-:S02]  /*ba10*/  ISETP.GE.AND P4, PT, R13, UR4, PT ;  /* 0x000000040d007c0c */ /* 0x000fc4000bf86270 */
[CC--:B---3--:R-:W-:Y:S01]  /*ba20*/  @!P2 LEA R10, P5, R19.reuse, R4.reuse, 0x2 ;  /* 0x00000004130aa211 */ /* 0x0c8fe200078a10ff */
[----:B-1----:R-:W-:Y:S01]  /*ba30*/  VIADD R25, R2, 0xf8 ;  /* 0x000000f802197836 */ /* 0x002fe20000000000 */
[----:B------:R-:W-:Y:S02]  /*ba40*/  SHF.R.S32.HI R21, RZ, 0x1f, R17 ;  /* 0x0000001fff157819 */ /* 0x000fe40000011411 */
[CC--:B------:R-:W-:Y:S02]  /*ba50*/  @!P1 LEA R14, P6, R18.reuse, R4.reuse, 0x2 ;  /* 0x00000004120e9211 */ /* 0x0c0fe400078c10ff */
[-C--:B------:R-:W-:Y:S02]  /*ba60*/  @!P2 LEA.HI.X R11, R19, R5.reuse, R229, 0x2, P5 ;  /* 0x00000005130ba211 */ /* 0x080fe400028f14e5 */
[----:B------:R-:W-:Y:S02]  /*ba70*/  @!P0 LEA R20, P5, R17, R4, 0x2 ;  /* 0x0000000411148211 */ /* 0x000fe400078a10ff */
[----:B------:R-:W-:Y:S01]  /*ba80*/  @!P1 LEA.HI.X R15, R18, R5, R228, 0x2, P6 ;  /* 0x00000005120f9211 */ /* 0x000fe200030f14e4 */
[----:B------:R3:W-:Y:S01]  /*ba90*/  @!P2 ST.E.64 desc[UR38][R10.64], R128 ;  /* 0x000000800a00a985 */ /* 0x0007e2000c101b26 */
[----:B------:R-:W-:-:S02]  /*baa0*/  ISETP.GE.AND P6, PT, R25, UR4, PT ;  /* 0x0000000419007c0c */ /* 0x000fc4000bfc6270 */
[-C--:B------:R-:W-:Y:S01]  /*bab0*/  @!P0 LEA.HI.X R21, R17, R5.reuse, R21, 0x2, P5 ;  /* 0x0000000511158211 */ /* 0x080fe200028f1415 */
[----:B------:R3:W-:Y:S01]  /*bac0*/  @!P1 ST.E.64 desc[UR38][R14.64], R132 ;  /* 0x000000840e009985 */ /* 0x0007e2000c101b26 */
[----:B--2---:R-:W-:Y:S02]  /*bad0*/  SHF.R.S32.HI R7, RZ, 0x1f, R13 ;  /* 0x0000001fff077819 */ /* 0x004fe4000001140d */
[CC--:B------:R-:W-:Y:S01]  /*bae0*/  @!P4 LEA R6, P5, R13.reuse, R4.reuse, 0x2 ;  /* 0x000000040d06c211 */ /* 0x0c0fe200078a10ff */
[----:B------:R3:W-:Y:S01]  /*baf0*/  @!P0 ST.E.64 desc[UR38][R20.64], R136 ;  /* 0x0000008814008985 */ /* 0x0007e2000c101b26 */
[----:B----4-:R-:W-:Y:S02]  /*bb00*/  SHF.R.S32.HI R9, RZ, 0x1f, R29 ;  /* 0x0000001fff097819 */ /* 0x010fe4000001141d */
[----:B------:R-:W-:Y:S02]  /*bb10*/  @!P4 LEA.HI.X R7, R13, R5, R7, 0x2, P5 ;  /* 0x000000050d07c211 */ /* 0x000fe400028f1407 */
[----:B------:R-:W-:-:S02]  /*bb20*/  @!P3 LEA R8, P5, R29, R4, 0x2 ;  /* 0x000000041d08b211 */ /* 0x000fc400078a10ff */
[----:B------:R-:W-:Y:S01]  /*bb30*/  SHF.R.S32.HI R13, RZ, 0x1f, R25 ;  /* 0x0000001fff0d7819 */ /* 0x000fe20000011419 */
[----:B------:R3:W-:Y:S01]  /*bb40*/  @!P4 ST.E.64 desc[UR38][R6.64], R140 ;  /* 0x0000008c0600c985 */ /* 0x0007e2000c101b26 */
[----:B------:R-:W-:Y:S02]  /*bb50*/  @!P3 LEA.HI.X R9, R29, R5, R9, 0x2, P5 ;  /* 0x000000051d09b211 */ /* 0x000fe400028f1409 */
[----:B------:R-:W-:-:S03]  /*bb60*/  @!P6 LEA R4, P5, R25, R4, 0x2 ;  /* 0x000000041904e211 */ /* 0x000fc600078a10ff */
[----:B------:R3:W-:Y:S01]  /*bb70*/  @!P3 ST.E.64 desc[UR38][R8.64], R144 ;  /* 0x000000900800b985 */ /* 0x0007e2000c101b26 */
[----:B------:R-:W-:-:S05]  /*bb80*/  @!P6 LEA.HI.X R5, R25, R5, R13, 0x2, P5 ;  /* 0x000000051905e211 */ /* 0x000fca00028f140d */
[----:B------:R3:W-:Y:S04]  /*bb90*/  @!P6 ST.E.64 desc[UR38][R4.64], R148 ;  /* 0x000000940400e985 */ /* 0x0007e8000c101b26 */
.L_x_13502:
[----:B------:R-:W-:Y:S05]  /*bba0*/  BSYNC B1 ;  /* 0x0000000000017941 */ /* 0x000fea0003800000 */
.L_x_13501:
[----:B------:R-:W-:Y:S01]  /*bbb0*/  ISETP.GE.AND P0, PT, R0, UR9, PT ;  /* 0x0000000900007c0c */ /* 0x000fe2000bf06270 */
[----:B--23--:R2:W3:Y:S04]  /*bbc0*/  SHFL.IDX PT, R5, R12, 0x1, 0x1c1f ;  /* 0x003c1f000c057f89 */ /* 0x00c4e800000e0000 */
[----:B-1----:R2:W1:Y:S08]  /*bbd0*/  SHFL.IDX PT, R4, R3, 0x1, 0x1c1f ;  /* 0x003c1f0003047f89 */ /* 0x00247000000e0000 */
[----:B--2---:R-:W-:Y:S05]  /*bbe0*/  @P0 BRA `(.L_x_13500) ;  /* 0x0000001400f40947 */ /* 0x004fea0003800000 */
[----:B------:R-:W-:Y:S01]  /*bbf0*/  ULDC UR4, c[0x0][0xac8] ;  /* 0x0002b20000047ab9 */ /* 0x000fe20000000800 */
[----:B------:R-:W-:Y:S01]  /*bc00*/  VIADD R25, R2, 0xe8 ;  /* 0x000000e802197836 */ /* 0x000fe20000000000 */
[----:B------:R-:W-:Y:S01]  /*bc10*/  ISETP.GE.AND P5, PT, R226, UR4, PT ;  /* 0x00000004e2007c0c */ /* 0x000fe2000bfa6270 */
[C---:B0-----:R-:W-:Y:S01]  /*bc20*/  VIADD R3, R2.reuse, 0xf0 ;  /* 0x000000f002037836 */ /* 0x041fe20000000000 */
[----:B------:R-:W-:Y:S02]  /*bc30*/  ISETP.GE.AND P4, PT, R2, UR4, PT ;  /* 0x0000000402007c0c */ /* 0x000fe4000bf86270 */
[----:B------:R-:W-:Y:S02]  /*bc40*/  ISETP.GE.AND P2, PT, R225, UR4, PT ;  /* 0x00000004e1007c0c */ /* 0x000fe4000bf46270 */
[----:B------:R-:W-:Y:S02]  /*bc50*/  ISETP.GE.AND P1, PT, R224, UR4, PT ;  /* 0x00000004e0007c0c */ /* 0x000fe4000bf26270 */
[----:B------:R-:W-:-:S02]  /*bc60*/  ISETP.GE.AND P0, PT, R223, UR4, PT ;  /* 0x00000004df007c0c */ /* 0x000fc4000bf06270 */
[----:B------:R-:W-:Y:S02]  /*bc70*/  SHF.R.S32.HI R0, RZ, 0x1f, R25 ;  /* 0x0000001fff007819 */ /* 0x000fe40000011419 */
[----:B------:R-:W-:Y:S02]  /*bc80*/  SHF.R.S32.HI R24, RZ, 0x1f, R17 ;  /* 0x0000001fff187819 */ /* 0x000fe40000011411 */
[-C--:B-1----:R-:W-:Y:S01]  /*bc90*/  @!P5 LEA R8, P3, R226, R4.reuse, 0x2 ;  /* 0x00000004e208d211 */ /* 0x082fe200078610ff */
[----:B---3--:R-:W-:Y:S02]  /*bca0*/  @!P4 IMAD.WIDE R6, R2, 0x4, R4 ;  /* 0x000000040206c825 */ /* 0x008fe400078e0204 */
[----:B------:R-:W-:Y:S02]  /*bcb0*/  @!P2 LEA R10, P6, R225, R4, 0x2 ;  /* 0x00000004e10aa211 */ /* 0x000fe400078c10ff */
[----:B------:R-:W-:Y:S01]  /*bcc0*/  @!P5 LEA.HI.X R9, R226, R5, R168, 0x2, P3 ;  /* 0x00000005e209d211 */ /* 0x000fe200018f14a8 */
[----:B------:R0:W-:Y:S01]  /*bcd0*/  @!P4 ST.E.64 desc[UR38][R6.64], R26 ;  /* 0x0000001a0600c985 */ /* 0x0001e2000c101b26 */
[----:B------:R-:W-:-:S02]  /*bce0*/  ISETP.GE.AND P3, PT, R222, UR4, PT ;  /* 0x00000004de007c0c */ /* 0x000fc4000bf66270 */
[-C--:B------:R-:W-:Y:S01]  /*bcf0*/  @!P2 LEA.HI.X R11, R225, R5.reuse, R167, 0x2, P6 ;  /* 0x00000005e10ba211 */ /* 0x080fe200030f14a7 */
[----:B------:R1:W-:Y:S01]  /*bd00*/  @!P5 ST.E.64 desc[UR38][R8.64], R30 ;  /* 0x0000001e0800d985 */ /* 0x0003e2000c101b26 */
[CC--:B------:R-:W-:Y:S02]  /*bd10*/  @!P1 LEA R12, P5, R224.reuse, R4.reuse, 0x2 ;  /* 0x00000004e00c9211 */ /* 0x0c0fe400078a10ff */
        /* <DEDUP_REMOVED lines=32> */
[CC--:B-1----:R-:W-:Y:S02]  /*bf20*/  @!P3 LEA R6, P6, R216.reuse, R4.reuse, 0x2 ;  /* 0x00000004d806b211 */ /* 0x0c2fe400078c10ff */
        /* <DEDUP_REMOVED lines=60> */
[-C--:B----4-:R-:W-:Y:S01]  /*c2f0*/  @!P0 LEA R10, P6, R19, R4.reuse, 0x2 ;  /* 0x00000004130a8211 */ /* 0x090fe200078c10ff */
[----:B------:R3:W-:Y:S01]  /*c300*/  @!P3 ST.E.64 desc[UR38][R20.64], R126 ;  /* 0x0000007e1400b985 */ /* 0x0007e2000c101b26 */
[----:B--2---:R-:W-:Y:S02]  /*c310*/  @!P1 LEA R12, P3, R25, R4, 0x2 ;  /* 0x00000004190c9211 */ /* 0x004fe400078610ff */
[----:B------:R-:W-:-:S02]  /*c320*/  @!P0 LEA.HI.X R11, R19, R5, R229, 0x2, P6 ;  /* 0x00000005130b8211 */ /* 0x000fc400030f14e5 */
[CC--:B0-----:R-:W-:Y:S02]  /*c330*/  @!P4 LEA R6, P6, R18.reuse, R4.reuse, 0x2 ;  /* 0x000000041206c211 */ /* 0x0c1fe400078c10ff */
[-C--:B------:R-:W-:Y:S01]  /*c340*/  @!P1 LEA.HI.X R13, R25, R5.reuse, R0, 0x2, P3 ;  /* 0x00000005190d9211 */ /* 0x080fe200018f1400 */
[----:B------:R3:W-:Y:S01]  /*c350*/  @!P0 ST.E.64 desc[UR38][R10.64], R130 ;  /* 0x000000820a008985 */ /* 0x0007e2000c101b26 */
[-C--:B-1----:R-:W-:Y:S02]  /*c360*/  @!P5 LEA R8, P3, R17, R4.reuse, 0x2 ;  /* 0x000000041108d211 */ /* 0x082fe400078610ff */
[-C--:B------:R-:W-:Y:S02]  /*c370*/  @!P4 LEA.HI.X R7, R18, R5.reuse, R228, 0x2, P6 ;  /* 0x000000051207c211 */ /* 0x080fe400030f14e4 */
[----:B------:R-:W-:Y:S02]  /*c380*/  SHF.R.S32.HI R0, RZ, 0x1f, R3 ;  /* 0x0000001fff007819 */ /* 0x000fe40000011403 */
[----:B------:R-:W-:Y:S01]  /*c390*/  @!P2 LEA R14, P6, R3, R4, 0x2 ;  /* 0x00000004030ea211 */ /* 0x000fe200078c10ff */
[----:B------:R3:W-:Y:S01]  /*c3a0*/  @!P4 ST.E.64 desc[UR38][R6.64], R134 ;  /* 0x000000860600c985 */ /* 0x0007e2000c101b26 */
[----:B------:R-:W-:-:S02]  /*c3b0*/  @!P5 LEA.HI.X R9, R17, R5, R24, 0x2, P3 ;  /* 0x000000051109d211 */ /* 0x000fc400018f1418 */
[----:B------:R-:W-:Y:S01]  /*c3c0*/  @!P2 LEA.HI.X R15, R3, R5, R0, 0x2, P6 ;  /* 0x00000005030fa211 */ /* 0x000fe200030f1400 */
[----:B------:R-:W-:Y:S02]  /*c3d0*/  VIADD R3, R2, 0xf8 ;  /* 0x000000f802037836 */ /* 0x000fe40000000000 */
        /* <DEDUP_REMOVED lines=10> */
.L_x_13491:
        /* <DEDUP_REMOVED lines=33> */
.L_x_13503:
        /* <DEDUP_REMOVED lines=57> */
.L_x_13505:
[----:B------:R-:W-:Y:S05]  /*ca20*/  BSYNC B1 ;  /* 0x0000000000017941 */ /* 0x000fea0003800000 */
.L_x_13504:
        /* <DEDUP_REMOVED lines=14> */
[----:B------:R-:W-:-:S03]  /*cb10*/  UIADD3 UR9, UR9, UR10, URZ ;  /* 0x0000000a09097290 */ /* 0x000fc6000fffe03f */
[----:B------:R-:W-:Y:S01]  /*cb20*/  IMAD R3, R10, 0x20, R13 ;  /* 0x000000200a037824 */ /* 0x000fe200078e020d */
[----:B------:R-:W-:Y:S02]  /*cb30*/  ULDC.64 UR10, c[0x0][0xae8] ;  /* 0x0002ba00000a7ab9 */ /* 0x000fe40000000a00 */
[----:B------:R-:W-:Y:S01]  /*cb40*/  UIMAD.WIDE.U32 UR8, UR44, UR10, UR8 ;  /* 0x0000000a2c0872a5 */ /* 0x000fe2000f8e0008 */
[----:B------:R-:W-:Y:S01]  /*cb50*/  VIADD R8, R3, UR43 ;  /* 0x0000002b03087c36 */ /* 0x000fe20008000000 */
[----:B-1----:R-:W-:Y:S02]  /*cb60*/  ISETP.NE.AND P0, PT, R11, 0x1, PT ;  /* 0x000000010b00780c */ /* 0x002fe40003f05270 */
[----:B------:R-:W-:Y:S01]  /*cb70*/  UIMAD UR9, UR44, UR11, UR9 ;  /* 0x0000000b2c0972a4 */ /* 0x000fe2000f8e0209 */
[----:B------:R-:W-:Y:S02]  /*cb80*/  IMAD.MOV.U32 R3, RZ, RZ, R8 ;  /* 0x000000ffff037224 */ /* 0x000fe400078e0008 */
[----:B------:R-:W-:-:S02]  /*cb90*/  ULDC.64 UR10, c[0x0][0xaf0] ;  /* 0x0002bc00000a7ab9 */ /* 0x000fc40000000a00 */
        /* <DEDUP_REMOVED lines=18> */
[----:B------:R-:W-:Y:S02]  /*ccc0*/  VIADD R8, R13, UR43 ;  /* 0x0000002b0d087c36 */ /* 0x000fe40008000000 */
[----:B------:R-:W-:Y:S01]  /*ccd0*/  IMAD R9, R3, UR11, R6 ;  /* 0x0000000b03097c24 */ /* 0x000fe2000f8e0206 */
[----:B------:R-:W-:Y:S01]  /*cce0*/  SHF.R.S32.HI R6, RZ, 0x1f, R7 ;  /* 0x0000001fff067819 */ /* 0x000fe20000011407 */
[----:B-----5:R-:W-:Y:S02]  /*ccf0*/  IMAD R11, R0, R11, RZ ;  /* 0x0000000b000b7224 */ /* 0x020fe400078e02ff */
[----:B------:R-:W-:-:S02]  /*cd00*/  IMAD.IADD R5, R5, 0x1, R9 ;  /* 0x0000000105057824 */ /* 0x000fc400078e0209 */
[----:B------:R-:W-:Y:S02]  /*cd10*/  IMAD R6, R6, UR8, RZ ;  /* 0x0000000806067c24 */ /* 0x000fe4000f8e02ff */
[----:B------:R-:W-:-:S04]  /*cd20*/  IMAD.WIDE.U32 R4, R7, UR8, R4 ;  /* 0x0000000807047c25 */ /* 0x000fc8000f8e0004 */
[----:B------:R-:W-:Y:S01]  /*cd30*/  IMAD R9, R7, UR9, R6 ;  /* 0x0000000907097c24 */ /* 0x000fe2000f8e0206 */
[----:B------:R-:W-:Y:S01]  /*cd40*/  ULDC.64 UR8, c[0x0][0xa80] ;  /* 0x0002a00000087ab9 */ /* 0x000fe20000000a00 */
[----:B------:R-:W-:Y:S01]  /*cd50*/  VIADD R3, R8, 0x40 ;  /* 0x0000004008037836 */ /* 0x000fe20000000000 */
[----:B------:R-:W-:Y:S01]  /*cd60*/  LEA R6, P2, R4, UR8, 0x1 ;  /* 0x0000000804067c11 */ /* 0x000fe2000f8408ff */
[----:B------:R-:W-:Y:S02]  /*cd70*/  IMAD.IADD R5, R5, 0x1, R9 ;  /* 0x0000000105057824 */ /* 0x000fe400078e0209 */
[----:B------:R-:W-:Y:S01]  /*cd80*/  VIADD R0, R8, 0x20 ;  /* 0x0000002008007836 */ /* 0x000fe20000000000 */
[-C--:B------:R-:W-:Y:S01]  /*cd90*/  ISETP.GE.AND P0, PT, R3, R11.reuse, PT ;  /* 0x0000000b0300720c */ /* 0x080fe20003f06270 */
[----:B------:R-:W-:Y:S01]  /*cda0*/  IMAD.SHL.U32 R7, R10, 0x8, RZ ;  /* 0x000000080a077824 */ /* 0x000fe200078e00ff */
[----:B------:R-:W-:Y:S02]  /*cdb0*/  LEA.HI.X R3, R4, UR9, R5, 0x1, P2 ;  /* 0x0000000904037c11 */ /* 0x000fe400090f0c05 */
[-C--:B------:R-:W-:Y:S01]  /*cdc0*/  ISETP.GE.AND P2, PT, R8, R11.reuse, PT ;  /* 0x0000000b0800720c */ /* 0x080fe20003f46270 */
[C---:B------:R-:W-:Y:S01]  /*cdd0*/  VIADD R9, R7.reuse, 0x40 ;  /* 0x0000004007097836 */ /* 0x040fe20000000000 */
[----:B------:R-:W-:Y:S01]  /*cde0*/  ISETP.GE.AND P1, PT, R0, R11, PT ;  /* 0x0000000b0000720c */ /* 0x000fe20003f26270 */
[C---:B------:R-:W-:Y:S01]  /*cdf0*/  VIADD R13, R7.reuse, 0x80 ;  /* 0x00000080070d7836 */ /* 0x040fe20000000000 */
[----:B------:R0:W1:Y:S01]  /*ce00*/  SHFL.IDX PT, R4, R6, RZ, 0x181f ;  /* 0x00181fff06047589 */ /* 0x00006200000e0000 */
[----:B------:R-:W-:Y:S01]  /*ce10*/  VIADD R15, R7, 0xc0 ;  /* 0x000000c0070f7836 */ /* 0x000fe20000000000 */
[----:B------:R-:W-:-:S02]  /*ce20*/  SHF.R.S32.HI R12, RZ, 0x1f, R7 ;  /* 0x0000001fff0c7819 */ /* 0x000fc40000011407 */
[----:B------:R0:W2:Y:S01]  /*ce30*/  SHFL.IDX PT, R0, R3, RZ, 0x181f ;  /* 0x00181fff03007589 */ /* 0x0000a200000e0000 */
[----:B------:R-:W-:Y:S02]  /*ce40*/  SHF.R.S32.HI R10, RZ, 0x1f, R9 ;  /* 0x0000001fff0a7819 */ /* 0x000fe40000011409 */
[----:B------:R-:W-:Y:S02]  /*ce50*/  SHF.R.S32.HI R14, RZ, 0x1f, R13 ;  /* 0x0000001fff0e7819 */ /* 0x000fe4000001140d */
        /* <DEDUP_REMOVED lines=19> */
.L_x_13507:
[----:B------:R-:W-:Y:S05]  /*cf90*/  BSYNC B1 ;  /* 0x0000000000017941 */ /* 0x000fea0003800000 */
.L_x_13506:
        /* <DEDUP_REMOVED lines=21> */
.L_x_13509:
[----:B------:R-:W-:Y:S05]  /*d0f0*/  BSYNC B1 ;  /* 0x0000000000017941 */ /* 0x000fea0003800000 */
.L_x_13508:
        /* <DEDUP_REMOVED lines=21> */
.L_x_13511:
[----:B------:R-:W-:Y:S05]  /*d250*/  BSYNC B1 ;  /* 0x0000000000017941 */ /* 0x000fea0003800000 */
.L_x_13510:
        /* <DEDUP_REMOVED lines=11> */
[-C--:B--2---:R-:W-:Y:S02]  /*d310*/  @!P3 LEA.HI.X R7, R7, R3.reuse, R12, 0x1, P4 ;  /* 0x000000030707b211 */ /* 0x084fe400020f0c0c */
        /* <DEDUP_REMOVED lines=10> */
.L_x_13500:
[----:B------:R-:W-:Y:S05]  /*d3c0*/  BSYNC B0 ;  /* 0x0000000000007941 */ /* 0x000fea0003800000 */
.L_x_13490:
[----:B------:R-:W-:Y:S02]  /*d3d0*/  ULDC UR4, c[0x0][0xc3c] ;  /* 0x00030f0000047ab9 */ /* 0x000fe40000000800 */
[----:B------:R-:W-:-:S06]  /*d3e0*/  UISETP.GE.AND UP0, UPT, UR7, UR4, UPT ;  /* 0x000000040700728c */ /* 0x000fcc000bf06270 */
[----:B------:R-:W-:-:S13]  /*d3f0*/  PLOP3.LUT P0, PT, PT, PT, UP0, 0x80, 0x0 ;  /* 0x000000000000781c */ /* 0x000fda0003f0f008 */
[----:B------:R-:W-:Y:S05]  /*d400*/  @!P0 BRA `(.L_x_13512) ;  /* 0xffffff3c00448947 */ /* 0x000fea000383ffff */
[----:B------:R-:W-:Y:S05]  /*d410*/  EXIT ;  /* 0x000000000000794d */ /* 0x000fea0003800000 */
.L_x_13453:
        /* <DEDUP_REMOVED lines=20> */
.L_x_13513:
        /* <DEDUP_REMOVED lines=43> */
.L_x_13517:
        /* <DEDUP_REMOVED lines=39> */
.L_x_13515:
        /* <DEDUP_REMOVED lines=12> */
.L_x_13518:
        /* <DEDUP_REMOVED lines=63> */
.L_x_13519:
        /* <DEDUP_REMOVED lines=61> */
.L_x_13520:
[----:B01----:R-:W-:-:S05]  /*e300*/  LOP3.LUT R3, RZ, R2, RZ, 0x33, !PT ;  /* 0x00000002ff037212 */ /* 0x003fca00078e33ff */
[----:B------:R-:W-:-:S05]  /*e310*/  IMAD.IADD R2, R4, 0x1, R3 ;  /* 0x0000000104027824 */ /* 0x000fca00078e0203 */
[----:B------:R1:W-:Y:S01]  /*e320*/  STL [R1+0x4], R2 ;  /* 0x0000040201007387 */ /* 0x0003e20000100800 */
[----:B------:R-:W-:Y:S05]  /*e330*/  BRA `(.L_x_13521) ;  /* 0x0000000000107947 */ /* 0x000fea0003800000 */
.L_x_13516:
[----:B------:R-:W-:Y:S01]  /*e340*/  IMAD.U32 R2, RZ, RZ, UR6 ;  /* 0x00000006ff027e24 */ /* 0x000fe2000f8e00ff */
[----:B------:R0:W-:Y:S04]  /*e350*/  STL [R1+0x4], RZ ;  /* 0x000004ff01007387 */ /* 0x0001e80000100800 */
[----:B------:R0:W-:Y:S04]  /*e360*/  STL [R1+0x8], RZ ;  /* 0x000008ff01007387 */ /* 0x0001e80000100800 */
[----:B------:R0:W-:Y:S02]  /*e370*/  STL [R1], R2 ;  /* 0x0000000201007387 */ /* 0x0001e40000100800 */
.L_x_13521:
        /* <DEDUP_REMOVED lines=10> */
.L_x_13514:
        /* <DEDUP_REMOVED lines=9> */
[C---:B----4-:R-:W-:Y:S01]  /*e4b0*/  IMAD.SHL.U32 R0, R6.reuse, 0x8, RZ ;  /* 0x0000000806007824 */ /* 0x050fe200078e00ff */
[----:B------:R-:W-:Y:S01]  /*e4c0*/  LOP3.LUT R4, R6, 0x7f, RZ, 0xc0, !PT ;  /* 0x0000007f06047812 */ /* 0x000fe200078ec0ff */
[----:B------:R-:W-:Y:S01]  /*e4d0*/  UMOV UR4, 0x400 ;  /* 0x0000040000047882 */ /* 0x000fe20000000000 */
[----:B------:R-:W-:Y:S01]  /*e4e0*/  BSSY B8, `(.L_x_13522) ;  /* 0x00005a3000087945 */ /* 0x000fe20003800000 */
[----:B------:R-:W-:Y:S01]  /*e4f0*/  IMAD.MOV.U32 R19, RZ, RZ, RZ ;  /* 0x000000ffff137224 */ /* 0x000fe200078e00ff */
[----:B------:R-:W-:Y:S01]  /*e500*/  LOP3.LUT R3, R0, 0x1f8, RZ, 0xc0, !PT ;  /* 0x000001f800037812 */ /* 0x000fe200078ec0ff */
[----:B01----:R-:W-:Y:S01]  /*e510*/  IMAD.SHL.U32 R2, R4, 0x8, RZ ;  /* 0x0000000804027824 */ /* 0x003fe200078e00ff */
        /* <DEDUP_REMOVED lines=14> */
.L_x_13626:
[----:B0-2---:R-:W2:Y:S01]  /*e600*/  LDL R0, [R1+0xc] ;  /* 0x00000c0001007983 */ /* 0x005ea20000100800 */
        /* <DEDUP_REMOVED lines=8> */
[----:B---3--:R-:W2:Y:S01]  /*e690*/  LDG.E R11, desc[UR38][R2.64] ;  /* 0x00000026020b7981 */ /* 0x008ea2000c1e1900 */
        /* <DEDUP_REMOVED lines=46> */
.L_x_13523:
        /* <DEDUP_REMOVED lines=18> */
.L_x_13524:
[----:B------:R-:W-:Y:S05]  /*eaa0*/  @!P0 BRA `(.L_x_13525) ;  /* 0x00000000000c8947 */ /* 0x000fea0003800000 */
[----:B------:R-:W3:Y:S04]  /*eab0*/  LDG.E R6, desc[UR38][R4.64] ;  /* 0x0000002604067981 */ /* 0x000ee8000c1e1900 */
[----:B------:R-:W3:Y:S02]  /*eac0*/  LDG.E R4, desc[UR38][R4.64+0x4] ;  /* 0x0000042604047981 */ /* 0x000ee4000c1e1900 */
[----:B---3--:R-:W-:-:S07]  /*ead0*/  IMAD.IADD R6, R4, 0x1, -R6 ;  /* 0x0000000104067824 */ /* 0x008fce00078e0a06 */
.L_x_13525:
        /* <DEDUP_REMOVED lines=12> */
[----:B--2---:R-:W-:Y:S01]  /*eba0*/  @P0 SHF.R.U32.HI R0, RZ, R4, R3 ;  /* 0x00000004ff000219 */ /* 0x004fe20000011603 */
[C---:B------:R-:W-:Y:S01]  /*ebb0*/  VIADD R4, R6.reuse, 0x5f ;  /* 0x0000005f06047836 */ /* 0x040fe20000000000 */
[----:B------:R-:W-:Y:S02]  /*ebc0*/  IADD3 R6, R6, 0x60, -R9 ;  /* 0x0000006006067810 */ /* 0x000fe40007ffe809 */
[----:B-1----:R-:W-:Y:S01]  /*ebd0*/  LOP3.LUT R9, R2, 0xff, RZ, 0xc0, !PT ;  /* 0x000000ff02097812 */ /* 0x002fe200078ec0ff */
[----:B------:R-:W-:-:S04]  /*ebe0*/  IMAD.HI R4, R4, 0x2aaaaaab, RZ ;  /* 0x2aaaaaab04047827 */ /* 0x000fc800078e02ff */
[----:B------:R-:W-:Y:S01]  /*ebf0*/  IMAD.IADD R0, R6, 0x1, R0 ;  /* 0x0000000106007824 */ /* 0x000fe200078e0200 */
[----:B------:R-:W-:-:S03]  /*ec00*/  SHF.R.U32.HI R3, RZ, 0x1f, R4 ;  /* 0x0000001fff037819 */ /* 0x000fc60000011604 */
[----:B------:R-:W-:Y:S01]  /*ec10*/  IMAD.HI R0, R0, 0x2aaaaaab, RZ ;  /* 0x2aaaaaab00007827 */ /* 0x000fe200078e02ff */
[----:B------:R-:W-:-:S04]  /*ec20*/  LEA.HI.SX32 R4, R4, R3, 0x1c ;  /* 0x0000000304047211 */ /* 0x000fc800078fe2ff */
[----:B------:R-:W-:-:S04]  /*ec30*/  SHF.R.U32.HI R3, RZ, 0x1f, R0 ;  /* 0x0000001fff037819 */ /* 0x000fc80000011600 */
[----:B------:R-:W-:Y:S02]  /*ec40*/  LEA.HI.SX32 R3, R0, R3, 0x1c ;  /* 0x0000000300037211 */ /* 0x000fe400078fe2ff */
[----:B------:R-:W-:Y:S02]  /*ec50*/  SHF.R.U32.HI R0, RZ, 0x10, R2 ;  /* 0x00000010ff007819 */ /* 0x000fe40000011602 */
[----:B------:R-:W-:Y:S02]  /*ec60*/  VIMNMX R8, R4, R3, PT ;  /* 0x0000000304087248 */ /* 0x000fe40003fe0100 */
[----:B------:R-:W-:Y:S02]  /*ec70*/  ISETP.NE.AND P0, PT, R0, RZ, PT ;  /* 0x000000ff0000720c */ /* 0x000fe40003f05270 */
[----:B------:R-:W-:Y:S01]  /*ec80*/  ISETP.GE.AND P1, PT, R8, 0x1, PT ;  /* 0x000000010800780c */ /* 0x000fe20003f26270 */
[----:B------:R0:W-:Y:S04]  /*ec90*/  STL [R1+0x34], R8 ;  /* 0x0000340801007387 */ /* 0x0001e80000100800 */
[----:B------:R0:W-:Y:S04]  /*eca0*/  STL [R1+0x40], R5 ;  /* 0x0000400501007387 */ /* 0x0001e80000100800 */
[----:B------:R0:W-:Y:S02]  /*ecb0*/  STL [R1+0x58], R9 ;  /* 0x0000580901007387 */ /* 0x0001e40000100800 */
[----:B------:R-:W1:Y:S02]  /*ecc0*/  @!P0 LDC R0, c[0x0][0x9f0] ;  /* 0x00027c00ff008b82 */ /* 0x000e640000000800 */
        /* <DEDUP_REMOVED lines=29> */
.L_x_13527:
[----:B------:R-:W-:Y:S05]  /*eea0*/  BSYNC B0 ;  /* 0x0000000000007941 */ /* 0x000fea0003800000 */
.L_x_13526:
        /* <DEDUP_REMOVED lines=18> */
[----:B-1----:R-:W4:Y:S01]  /*efd0*/  @P0 ATOMG.E.ADD.STRONG.GPU PT, R3, desc[UR38][R2.64], R5 ;  /* 0x00000005020309a8 */ /* 0x002f2200081ee1e6 */
[----:B------:R-:W0:Y:S02]  /*efe0*/  S2R R4, SR_LTMASK ;  /* 0x0000000000047919 */ /* 0x000e240000003900 */
[----:B0-----:R-:W-:-:S04]  /*eff0*/  LOP3.LUT R4, R4, UR4, RZ, 0xc0, !PT ;  /* 0x0000000404047c12 */ /* 0x001fc8000f8ec0ff */
[----:B---3--:R-:W0:Y:S01]  /*f000*/  POPC R7, R4 ;  /* 0x0000000400077309 */ /* 0x008e220000000000 */
[----:B----4-:R-:W0:Y:S02]  /*f010*/  SHFL.IDX PT, R0, R3, R0, 0x1f ;  /* 0x00001f0003007589 */ /* 0x010e2400000e0000 */
[----:B0-----:R-:W-:-:S05]  /*f020*/  IADD3 R0, R0, UR37, R7 ;  /* 0x0000002500007c10 */ /* 0x001fca000fffe007 */
[----:B------:R4:W-:Y:S01]  /*f030*/  STL [R1], R0 ;  /* 0x0000000001007387 */ /* 0x0009e20000100800 */
[----:B------:R-:W-:Y:S05]  /*f040*/  BRA `(.L_x_13530) ;  /* 0x0000003c00347947 */ /* 0x000fea0003800000 */
.L_x_13529:
        /* <DEDUP_REMOVED lines=20> */
.L_x_13532:
[----:B------:R-:W-:Y:S05]  /*f190*/  BSYNC B6 ;  /* 0x0000000000067941 */ /* 0x000fea0003800000 */
.L_x_13531:
        /* <DEDUP_REMOVED lines=20> */
.L_x_13535:
        /* <DEDUP_REMOVED lines=16> */
.L_x_13534:
[----:B------:R-:W-:Y:S05]  /*f3e0*/  BSYNC B6 ;  /* 0x0000000000067941 */ /* 0x000fea0003800000 */
.L_x_13533:
        /* <DEDUP_REMOVED lines=24> */
.L_x_13642:
[----:B0-----:R-:W3:Y:S01]  /*f570*/  LDL.LU R4, [R1+0x14] ;  /* 0x0000140001047983 */ /* 0x001ee20000300800 */
[----:B------:R-:W-:Y:S02]  /*f580*/  PLOP3.LUT P1, PT, PT, PT, PT, 0x8, 0x0 ;  /* 0x000000000000781c */ /* 0x000fe40003f2e170 */
[----:B-1----:R-:W-:Y:S01]  /*f590*/  ISETP.NE.AND P0, PT, R14, RZ, PT ;  /* 0x000000ff0e00720c */ /* 0x002fe20003f05270 */
        /* <DEDUP_REMOVED lines=8> */
.L_x_13645:
        /* <DEDUP_REMOVED lines=24> */
.L_x_13539:
[----:B-1----:R-:W3:Y:S01]  /*f7a0*/  LDL R2, [R1+0x10] ;  /* 0x0000100001027983 */ /* 0x002ee20000100800 */
[----:B0-----:R-:W-:Y:S01]  /*f7b0*/  IMAD R0, R19, 0x8, R18 ;  /* 0x0000000813007824 */ /* 0x001fe200078e0212 */
[----:B---3--:R-:W-:-:S04]  /*f7c0*/  SHF.L.U32 R2, R2, 0x1f, RZ ;  /* 0x0000001f02027819 */ /* 0x008fc800000006ff */
[----:B------:R-:W0:Y:S02]  /*f7d0*/  SYNCS.PHASECHK.TRANS64.TRYWAIT P0, [R0+URZ+0x22840], R2 ;  /* 0x02284002000075a7 */ /* 0x000e24000800017f */
[----:B0-----:R-:W-:Y:S05]  /*f7e0*/  @!P0 BRA `(.L_x_13540) ;  /* 0x0000004c00a88947 */ /* 0x001fea0003800000 */
.L_x_13646:
        /* <DEDUP_REMOVED lines=11> */
.L_x_13541:
[----:B------:R-:W3:Y:S04]  /*f8a0*/  LDL R4, [R1+0x2c] ;  /* 0x00002c0001047983 */ /* 0x000ee80000100800 */
[----:B------:R-:W4:Y:S04]  /*f8b0*/  LDL R3, [R1+0x1c] ;  /* 0x00001c0001037983 */ /* 0x000f280000100800 */
[----:B0-----:R-:W2:Y:S01]  /*f8c0*/  LDL.LU R2, [R1+0x14] ;  /* 0x0000140001027983 */ /* 0x001ea20000300800 */
        /* <DEDUP_REMOVED lines=21> */
.L_x_13537:
[----:B------:R-:W3:Y:S04]  /*fa20*/  LDL.LU R3, [R1+0x3c] ;  /* 0x00003c0001037983 */ /* 0x000ee80000300800 */
[----:B------:R-:W4:Y:S04]  /*fa30*/  LDL.LU R5, [R1+0x24] ;  /* 0x0000240001057983 */ /* 0x000f280000300800 */
[----:B0-----:R-:W5:Y:S01]  /*fa40*/  LDL.LU R4, [R1+0x48] ;  /* 0x0000480001047983 */ /* 0x001f620000300800 */
        /* <DEDUP_REMOVED lines=37> */
.L_x_13543:
[----:B------:R-:W-:Y:S05]  /*fca0*/  BSYNC B6 ;  /* 0x0000000000067941 */ /* 0x000fea0003800000 */
.L_x_13542:
[----:B0-----:R-:W3:Y:S01]  /*fcb0*/  LDL.LU R0, [R1+0x48] ;  /* 0x0000480001007983 */ /* 0x001ee20000300800 */
[----:B------:R-:W-:Y:S01]  /*fcc0*/  ULDC.64 UR4, c[0x0][0x2d8] ;  /* 0x0000b60000047ab9 */ /* 0x000fe20000000a00 */
[----:B------:R-:W0:Y:S01]  /*fcd0*/  LDC R7, c[0x0][0x448] ;  /* 0x00011200ff077b82 */ /* 0x000e220000000800 */
[----:B------:R-:W-:Y:S01]  /*fce0*/  ULDC UR6, c[0x0][0x2b8] ;  /* 0x0000ae0000067ab9 */ /* 0x000fe20000000800 */
[----:B------:R-:W4:Y:S04]  /*fcf0*/  LDL.LU R4, [R1+0x3c] ;  /* 0x00003c0001047983 */ /* 0x000f280000300800 */
[----:B------:R-:W4:Y:S04]  /*fd00*/  LDL.LU.64 R2, [R1+0x50] ;  /* 0x0000500001027983 */ /* 0x000f280000300a00 */
[----:B------:R-:W3:Y:S04]  /*fd10*/  LDL.LU R5, [R1+0x24] ;  /* 0x0000240001057983 */ /* 0x000ee80000300800 */
[----:B------:R-:W3:Y:S04]  /*fd20*/  LDL R8, [R1+0x4] ;  /* 0x0000040001087983 */ /* 0x000ee80000100800 */
[----:B------:R1:W5:Y:S01]  /*fd30*/  LDL R9, [R1+0x28] ;  /* 0x0000280001097983 */ /* 0x0003620000100800 */
[----:B0-----:R-:W-:-:S13]  /*fd40*/  ISETP.NE.AND P0, PT, R7, 0x1, PT ;  /* 0x000000010700780c */ /* 0x001fda0003f05270 */
[----:B------:R-:W0:Y:S01]  /*fd50*/  @P0 LDC R6, c[0x0][0x450] ;  /* 0x00011400ff060b82 */ /* 0x000e220000000800 */
[----:B--2---:R-:W2:Y:S02]  /*fd60*/  S2R R10, SR_TID.X ;  /* 0x00000000000a7919 */ /* 0x004ea40000002100 */
[----:B--2---:R-:W-:-:S05]  /*fd70*/  IMAD.SHL.U32 R10, R10, 0x8, RZ ;  /* 0x000000080a0a7824 */ /* 0x004fca00078e00ff */
[----:B------:R-:W-:Y:S01]  /*fd80*/  LOP3.LUT R10, R10, 0x38, RZ, 0xc0, !PT ;  /* 0x000000380a0a7812 */ /* 0x000fe200078ec0ff */
[----:B----4-:R-:W-:Y:S02]  /*fd90*/  IMAD.MOV.U32 R3, RZ, RZ, R4 ;  /* 0x000000ffff037224 */ /* 0x010fe400078e0004 */
[----:B------:R-:W2:Y:S01]  /*fda0*/  S2R R4, SR_TID.X ;  /* 0x0000000000047919 */ /* 0x000ea20000002100 */
        /* <DEDUP_REMOVED lines=8> */
[----:B--2---:R-:W-:-:S04]  /*fe30*/  LOP3.LUT R4, R4, 0x7f, RZ, 0xc0, !PT ;  /* 0x0000007f04047812 */ /* 0x004fc800078ec0ff */
[----:B------:R-:W-:Y:S02]  /*fe40*/  SHF.R.U32.HI R5, RZ, 0x3, R4 ;  /* 0x00000003ff057819 */ /* 0x000fe40000011604 */
[----:B------:R-:W2:Y:S02]  /*fe50*/  S2R R4, SR_TID.X ;  /* 0x0000000000047919 */ /* 0x000ea40000002100 */
[----:B--2---:R-:W-:-:S05]  /*fe60*/  IMAD.SHL.U32 R4, R4, 0x10, RZ ;  /* 0x0000001004047824 */ /* 0x004fca00078e00ff */
[----:B------:R-:W-:Y:S02]  /*fe70*/  LOP3.LUT R4, R5, 0x70, R4, 0xf8, !PT ;  /* 0x0000007005047812 */ /* 0x000fe400078ef804 */
[----:B------:R-:W2:Y:S03]  /*fe80*/  @P0 LDC R5, c[0x0][0x44c] ;  /* 0x00011300ff050b82 */ /* 0x000ea60000000800 */
[----:B------:R-:W-:-:S04]  /*fe90*/  IMAD R4, R8, 0x80, R4 ;  /* 0x0000008008047824 */ /* 0x000fc800078e0204 */
[----:B------:R-:W-:Y:S02]  /*fea0*/  IMAD.MOV.U32 R0, RZ, RZ, R4 ;  /* 0x000000ffff007224 */ /* 0x000fe400078e0004 */
[----:B--2---:R-:W-:-:S05]  /*feb0*/  @P0 IMAD.HI.U32 R5, R4, R5, RZ ;  /* 0x0000000504050227 */ /* 0x004fca00078e00ff */
        /* <DEDUP_REMOVED lines=20> */
[----:B------:R-:W2:Y:S04]  /*10000*/  LDL.LU R6, [R1+0x44] ;  /* 0x0000440001067983 */ /* 0x000ea80000300800 */
[----:B------:R-:W3:Y:S01]  /*10010*/  LDL.LU R5, [R1+0x4] ;  /* 0x0000040001057983 */ /* 0x000ee20000300800 */
[----:B------:R-:W0:Y:S02]  /*10020*/  S2R R8, SR_TID.X ;  /* 0x0000000000087919 */ /* 0x000e240000002100 */
[----:B0-----:R-:W-:-:S04]  /*10030*/  LOP3.LUT R8, R8, 0x7f, RZ, 0xc0, !PT ;  /* 0x0000007f08087812 */ /* 0x001fc800078ec0ff */
[----:B------:R-:W-:Y:S01]  /*10040*/  SHF.R.U32.HI R8, RZ, 0x3, R8 ;  /* 0x00000003ff087819 */ /* 0x000fe20000011608 */
[----:B--2---:R-:W-:Y:S02]  /*10050*/  IMAD R3, R6, R7, RZ ;  /* 0x0000000706037224 */ /* 0x004fe400078e02ff */
[----:B------:R-:W0:Y:S02]  /*10060*/  SHFL.IDX PT, R7, R2, RZ, 0x181f ;  /* 0x00181fff02077589 */ /* 0x000e2400000e0000 */
[----:B---3--:R-:W-:Y:S02]  /*10070*/  IMAD R4, R5, 0x80, R8 ;  /* 0x0000008005047824 */ /* 0x008fe400078e0208 */
[----:B------:R-:W1:Y:S03]  /*10080*/  SHFL.IDX PT, R6, R0, RZ, 0x181f ;  /* 0x00181fff00067589 */ /* 0x000e6600000e0000 */
[----:B------:R-:W-:-:S13]  /*10090*/  ISETP.GE.AND P1, PT, R4, R3, PT ;  /* 0x000000030400720c */ /* 0x000fda0003f26270 */
[----:B0-----:R-:W-:-:S05]  /*100a0*/  @!P1 LEA R7, P2, R10, R7, 0x1 ;  /* 0x000000070a079211 */ /* 0x001fca00078408ff */
[----:B-1----:R-:W-:-:S05]  /*100b0*/  @!P1 IMAD.X R6, RZ, RZ, R6, P2 ;  /* 0x000000ffff069224 */ /* 0x002fca00010e0606 */
[----:B------:R-:W-:-:S04]  /*100c0*/  @!P1 LOP3.LUT R7, R7, R6, RZ, 0x3c, !PT ;  /* 0x0000000607079212 */ /* 0x000fc800078e3cff */
[----:B------:R-:W-:Y:S01]  /*100d0*/  @!P1 LOP3.LUT R6, R7, R6, RZ, 0x3c, !PT ;  /* 0x0000000607069212 */ /* 0x000fe200078e3cff */
[----:B------:R-:W-:-:S03]  /*100e0*/  VIADD R5, R4, 0x10 ;  /* 0x0000001004057836 */ /* 0x000fc60000000000 */
        /* <DEDUP_REMOVED lines=58> */
.L_x_13663:
        /* <DEDUP_REMOVED lines=10> */
.L_x_13545:
        /* <DEDUP_REMOVED lines=18> */
.L_x_13664:
[----:B------:R-:W-:Y:S05]  /*10650*/  BSYNC B0 ;  /* 0x0000000000007941 */ /* 0x000fea0003800000 */
.L_x_13546:
[----:B------:R-:W2:Y:S01]  /*10660*/  LDL R2, [R1+0x14] ;  /* 0x0000140001027983 */ /* 0x000ea20000100800 */
[----:B------:R-:W-:Y:S01]  /*10670*/  BSSY B0, `(.L_x_13548) ;  /* 0x000005a000007945 */ /* 0x000fe20003800000 */
[----:B--2---:R-:W-:-:S13]  /*10680*/  LOP3.LUT P0, RZ, R2, 0x1, RZ, 0xc0, !PT ;  /* 0x0000000102ff7812 */ /* 0x004fda000780c0ff */
[----:B------:R-:W-:Y:S05]  /*10690*/  @!P0 BRA `(.L_x_13549) ;  /* 0x00000004005c8947 */ /* 0x000fea0003800000 */
[----:B------:R-:W0:Y:S01]  /*106a0*/  LDL R4, [R1+0x10] ;  /* 0x0000100001047983 */ /* 0x000e220000100800 */
[----:B------:R-:W-:Y:S01]  /*106b0*/  IMAD R2, R19, 0x8, R18 ;  /* 0x0000000813027824 */ /* 0x000fe200078e0212 */
[----:B------:R-:W-:Y:S01]  /*106c0*/  BSSY B1, `(.L_x_13550) ;  /* 0x0000007000017945 */ /* 0x000fe20003800000 */
[----:B------:R-:W2:Y:S02]  /*106d0*/  S2R R3, SR_TID.X ;  /* 0x0000000000037919 */ /* 0x000ea40000002100 */
[----:B--2---:R-:W-:-:S04]  /*106e0*/  LOP3.LUT R3, R3, 0x7f, RZ, 0xc0, !PT ;  /* 0x0000007f03037812 */ /* 0x004fc800078ec0ff */
[----:B------:R-:W-:Y:S02]  /*106f0*/  ISETP.NE.AND P1, PT, R3, RZ, PT ;  /* 0x000000ff0300720c */ /* 0x000fe40003f25270 */
[----:B0-----:R-:W-:-:S04]  /*10700*/  SHF.L.U32 R0, R4, 0x1f, RZ ;  /* 0x0000001f04007819 */ /* 0x001fc800000006ff */
[----:B------:R-:W0:Y:S02]  /*10710*/  SYNCS.PHASECHK.TRANS64.TRYWAIT P0, [R2+URZ+0x22860], R0 ;  /* 0x02286000020075a7 */ /* 0x000e24000800017f */
[----:B0-----:R-:W-:Y:S05]  /*10720*/  @!P0 BRA `(.L_x_13551) ;  /* 0x00000048009c8947 */ /* 0x001fea0003800000 */
.L_x_13665:
[----:B------:R-:W-:Y:S05]  /*10730*/  BSYNC B1 ;  /* 0x0000000000017941 */ /* 0x000fea0003800000 */
.L_x_13550:
        /* <DEDUP_REMOVED lines=9> */
.L_x_13553:
[----:B------:R-:W-:Y:S05]  /*107d0*/  BSYNC B1 ;  /* 0x0000000000017941 */ /* 0x000fea0003800000 */
.L_x_13552:
        /* <DEDUP_REMOVED lines=12> */
.L_x_13554:
        /* <DEDUP_REMOVED lines=15> */
.L_x_13555:
        /* <DEDUP_REMOVED lines=15> */
.L_x_13556:
        /* <DEDUP_REMOVED lines=15> */
.L_x_13557:
        /* <DEDUP_REMOVED lines=10> */
.L_x_13549:
[----:B------:R-:W-:Y:S05]  /*10c10*/  BSYNC B0 ;  /* 0x0000000000007941 */ /* 0x000fea0003800000 */
.L_x_13548:
        /* <DEDUP_REMOVED lines=54> */
.L_x_13564:
        /* <DEDUP_REMOVED lines=8> */
.L_x_13666:
[----:B------:R-:W-:Y:S05]  /*11000*/  BSYNC B3 ;  /* 0x0000000000037941 */ /* 0x000fea0003800000 */
.L_x_13565:
        /* <DEDUP_REMOVED lines=9> */
.L_x_13568:
[----:B------:R-:W-:Y:S05]  /*110a0*/  BSYNC B3 ;  /* 0x0000000000037941 */ /* 0x000fea0003800000 */
.L_x_13567:
        /* <DEDUP_REMOVED lines=12> */
.L_x_13569:
        /* <DEDUP_REMOVED lines=13> */
.L_x_13667:
[----:B------:R-:W-:Y:S05]  /*11240*/  BSYNC B3 ;  /* 0x0000000000037941 */ /* 0x000fea0003800000 */
.L_x_13570:
        /* <DEDUP_REMOVED lines=11> */
.L_x_13573:
[----:B------:R-:W-:Y:S05]  /*11300*/  BSYNC B3 ;  /* 0x0000000000037941 */ /* 0x000fea0003800000 */
.L_x_13572:
        /* <DEDUP_REMOVED lines=9> */
.L_x_13574:
        /* <DEDUP_REMOVED lines=15> */
.L_x_13575:
        /* <DEDUP_REMOVED lines=15> */
.L_x_13576:
        /* <DEDUP_REMOVED lines=15> */
.L_x_13577:
        /* <DEDUP_REMOVED lines=10> */
.L_x_13563:
[----:B------:R-:W-:Y:S05]  /*11710*/  BSYNC B1 ;  /* 0x0000000000017941 */ /* 0x000fea0003800000 */
.L_x_13562:
[----:B------:R-:W2:Y:S02]  /*11720*/  LDL.LU R5, [R1+0x38] ;  /* 0x0000380001057983 */ /* 0x000ea40000300800 */
[----:B--2---:R-:W-:-:S07]  /*11730*/  VIADD R0, R5, 0xfffffffd ;  /* 0xfffffffd05007836 */ /* 0x004fce0000000000 */
.L_x_13561:
[----:B------:R-:W-:Y:S05]  /*11740*/  BSYNC B2 ;  /* 0x0000000000027941 */ /* 0x000fea0003800000 */
.L_x_13560:
[----:B------:R-:W-:Y:S01]  /*11750*/  VIADD R8, R8, 0xfffffffe ;  /* 0xfffffffe08087836 */ /* 0x000fe20000000000 */
[----:B------:R-:W-:-:S04]  /*11760*/  LOP3.LUT R4, RZ, R4, RZ, 0x33, !PT ;  /* 0x00000004ff047212 */ /* 0x000fc800078e33ff */
[----:B------:R-:W-:-:S13]  /*11770*/  ISETP.NE.AND P0, PT, R8, R4, PT ;  /* 0x000000040800720c */ /* 0x000fda0003f05270 */
[----:B------:R-:W-:Y:S05]  /*11780*/  @!P0 BRA `(.L_x_13559) ;  /* 0x0000001000f88947 */ /* 0x000fea0003800000 */
.L_x_13610:
        /* <DEDUP_REMOVED lines=35> */
.L_x_13580:
        /* <DEDUP_REMOVED lines=8> */
.L_x_13668:
[----:B------:R-:W-:Y:S05]  /*11a40*/  BSYNC B2 ;  /* 0x0000000000027941 */ /* 0x000fea0003800000 */
.L_x_13581:
        /* <DEDUP_REMOVED lines=9> */
.L_x_13584:
[----:B------:R-:W-:Y:S05]  /*11ae0*/  BSYNC B2 ;  /* 0x0000000000027941 */ /* 0x000fea0003800000 */
.L_x_13583:
        /* <DEDUP_REMOVED lines=12> */
.L_x_13585:
        /* <DEDUP_REMOVED lines=13> */
.L_x_13669:
[----:B------:R-:W-:Y:S05]  /*11c80*/  BSYNC B2 ;  /* 0x0000000000027941 */ /* 0x000fea0003800000 */
.L_x_13586:
        /* <DEDUP_REMOVED lines=11> */
.L_x_13589:
[----:B------:R-:W-:Y:S05]  /*11d40*/  BSYNC B2 ;  /* 0x0000000000027941 */ /* 0x000fea0003800000 */
.L_x_13588:
        /* <DEDUP_REMOVED lines=9> */
.L_x_13590:
        /* <DEDUP_REMOVED lines=15> */
.L_x_13591:
        /* <DEDUP_REMOVED lines=15> */
.L_x_13592:
        /* <DEDUP_REMOVED lines=15> */
.L_x_13593:
        /* <DEDUP_REMOVED lines=10> */
.L_x_13579:
[----:B------:R-:W-:Y:S05]  /*12150*/  BSYNC B1 ;  /* 0x0000000000017941 */ /* 0x000fea0003800000 */
.L_x_13578:
[----:B------:R-:W2:Y:S01]  /*12160*/  LDL R2, [R1+0x14] ;  /* 0x0000140001027983 */ /* 0x000ea20000100800 */
[----:B------:R-:W-:Y:S01]  /*12170*/  VIADD R7, R7, 0x1 ;  /* 0x0000000107077836 */ /* 0x000fe20000000000 */
[----:B------:R-:W-:Y:S04]  /*12180*/  BSSY B1, `(.L_x_13594) ;  /* 0x000009a000017945 */ /* 0x000fe80003800000 */
[----:B------:R-:W-:-:S04]  /*12190*/  ISETP.NE.AND P0, PT, R7, 0x2, PT ;  /* 0x000000020700780c */ /* 0x000fc80003f05270 */
[----:B------:R-:W-:Y:S02]  /*121a0*/  SEL R19, R7, RZ, P0 ;  /* 0x000000ff07137207 */ /* 0x000fe40000000000 */
[----:B--2---:R-:W-:Y:S02]  /*121b0*/  LOP3.LUT P2, RZ, R2, 0x1, RZ, 0xc0, !PT ;  /* 0x0000000102ff7812 */ /* 0x004fe4000784c0ff */
        /* <DEDUP_REMOVED lines=29> */
.L_x_13596:
        /* <DEDUP_REMOVED lines=8> */
.L_x_13670:
[----:B------:R-:W-:Y:S05]  /*12410*/  BSYNC B2 ;  /* 0x0000000000027941 */ /* 0x000fea0003800000 */
.L_x_13597:
        /* <DEDUP_REMOVED lines=9> */
.L_x_13600:
[----:B------:R-:W-:Y:S05]  /*124b0*/  BSYNC B2 ;  /* 0x0000000000027941 */ /* 0x000fea0003800000 */
.L_x_13599:
        /* <DEDUP_REMOVED lines=12> */
.L_x_13601:
        /* <DEDUP_REMOVED lines=13> */
.L_x_13671:
[----:B------:R-:W-:Y:S05]  /*12650*/  BSYNC B2 ;  /* 0x0000000000027941 */ /* 0x000fea0003800000 */
.L_x_13602:
        /* <DEDUP_REMOVED lines=11> */
.L_x_13605:
[----:B------:R-:W-:Y:S05]  /*12710*/  BSYNC B2 ;  /* 0x0000000000027941 */ /* 0x000fea0003800000 */
.L_x_13604:
        /* <DEDUP_REMOVED lines=9> */
.L_x_13606:
        /* <DEDUP_REMOVED lines=15> */
.L_x_13607:
        /* <DEDUP_REMOVED lines=15> */
.L_x_13608:
        /* <DEDUP_REMOVED lines=15> */
.L_x_13609:
        /* <DEDUP_REMOVED lines=10> */
.L_x_13595:
[----:B------:R-:W-:Y:S05]  /*12b20*/  BSYNC B1 ;  /* 0x0000000000017941 */ /* 0x000fea0003800000 */
.L_x_13594:
[----:B------:R-:W2:Y:S01]  /*12b30*/  LDL R5, [R1+0x20] ;  /* 0x0000200001057983 */ /* 0x000ea20000100800 */
[----:B------:R-:W-:Y:S01]  /*12b40*/  VIADD R0, R0, 0xfffffffe ;  /* 0xfffffffe00007836 */ /* 0x000fe20000000000 */
[----:B--2---:R-:W-:-:S13]  /*12b50*/  ISETP.GT.AND P0, PT, R6, R5, PT ;  /* 0x000000050600720c */ /* 0x004fda0003f04270 */
[----:B------:R-:W-:Y:S05]  /*12b60*/  @P0 BRA `(.L_x_13610) ;  /* 0xffffffec00080947 */ /* 0x000fea000383ffff */
.L_x_13559:
[----:B------:R-:W-:Y:S05]  /*12b70*/  BSYNC B0 ;  /* 0x0000000000007941 */ /* 0x000fea0003800000 */
.L_x_13558:
        /* <DEDUP_REMOVED lines=20> */
[----:B-1----:R-:W1:Y:S01]  /*12cc0*/  POPC R7, R4 ;  /* 0x0000000400077309 */ /* 0x002e620000000000 */
[----:B--2---:R-:W1:Y:S02]  /*12cd0*/  SHFL.IDX PT, R0, R3, R0, 0x1f ;  /* 0x00001f0003007589 */ /* 0x004e6400000e0000 */
[----:B-1----:R-:W-:-:S05]  /*12ce0*/  IADD3 R0, R0, UR37, R7 ;  /* 0x0000002500007c10 */ /* 0x002fca000fffe007 */
[----:B------:R3:W-:Y:S02]  /*12cf0*/  STL [R1], R0 ;  /* 0x0000000001007387 */ /* 0x0007e40000100800 */
.L_x_13612:
[----:B------:R-:W-:Y:S05]  /*12d00*/  BSYNC B0 ;  /* 0x0000000000007941 */ /* 0x000fea0003800000 */
.L_x_13611:
[----:B------:R-:W-:-:S07]  /*12d10*/  SEL R19, R19, RZ, P0 ;  /* 0x000000ff13137207 */ /* 0x000fce0000000000 */
.L_x_13530:
[----:B------:R-:W-:Y:S05]  /*12d20*/  BSYNC B7 ;  /* 0x0000000000077941 */ /* 0x000fea0003800000 */
.L_x_13528:
        /* <DEDUP_REMOVED lines=9> */
[----:B01----:R-:W0:Y:S04]  /*12dc0*/  LDS.128 R4, [R18+0x228d0] ;  /* 0x0228d00012047984 */ /* 0x003e280000000c00 */
[----:B0-----:R1:W-:Y:S04]  /*12dd0*/  STL.64 [R1], R4 ;  /* 0x0000000401007387 */ /* 0x0013e80000100a00 */
[----:B------:R1:W-:Y:S01]  /*12de0*/  STL.64 [R1+0x8], R6 ;  /* 0x0000080601007387 */ /* 0x0003e20000100a00 */
[----:B------:R-:W-:Y:S06]  /*12df0*/  BAR.ARV 0x4, 0x180 ;  /* 0x0106000000007b1d */ /* 0x000fec0000002000 */
[----:B------:R-:W-:Y:S05]  /*12e00*/  BRA `(.L_x_13614) ;  /* 0x0000001000307947 */ /* 0x000fea0003800000 */
.L_x_13613:
[----:B------:R-:W3:Y:S01]  /*12e10*/  S2R R16, SR_TID.X ;  /* 0x0000000000107919 */ /* 0x000ee20000002100 */
[----:B------:R-:W-:Y:S01]  /*12e20*/  UMOV UR4, 0xffffffff ;  /* 0xffffffff00047882 */ /* 0x000fe20000000000 */
[----:B---3--:R-:W-:-:S04]  /*12e30*/  LOP3.LUT R16, R16, 0x1f, RZ, 0xc0, !PT ;  /* 0x0000001f10107812 */ /* 0x008fc800078ec0ff */
        /* <DEDUP_REMOVED lines=8> */
[----:B------:R-:W2:Y:S08]  /*12ec0*/  @!P1 LDC.64 R2, c[0x0][0xc80] ;  /* 0x00032000ff029b82 */ /* 0x000eb00000000a00 */
[----:B0-----:R-:W0:Y:S01]  /*12ed0*/  @!P1 LDC.64 R4, c[0x0][0xc78] ;  /* 0x00031e00ff049b82 */ /* 0x001e220000000a00 */
[----:B--2---:R-:W-:-:S05]  /*12ee0*/  @!P1 IMAD.WIDE R2, R0, 0x4, R2 ;  /* 0x0000000400029825 */ /* 0x004fca00078e0202 */
[----:B-1----:R0:W2:Y:S02]  /*12ef0*/  @!P1 LDG.E R6, desc[UR38][R2.64] ;  /* 0x0000002602069981 */ /* 0x0020a4000c1e1900 */
[----:B0-----:R-:W-:-:S05]  /*12f00*/  @!P1 IMAD.WIDE R2, R0, 0x4, R4 ;  /* 0x0000000400029825 */ /* 0x001fca00078e0204 */
        /* <DEDUP_REMOVED lines=30> */
.L_x_13681:
[----:B------:R-:W-:Y:S02]  /*130f0*/  ULDC UR4, c[0x0][0xc38] ;  /* 0x00030e0000047ab9 */ /* 0x000fe40000000800 */
[----:B------:R-:W-:-:S04]  /*13100*/  IMAD.U32 R7, RZ, RZ, UR4 ;  /* 0x00000004ff077e24 */ /* 0x000fc8000f8e00ff */
[----:B-1----:R-:W-:-:S04]  /*13110*/  IMAD R10, R14, R7, RZ ;  /* 0x000000070e0a7224 */ /* 0x002fc800078e02ff */
[----:B------:R-:W-:-:S05]  /*13120*/  IMAD.IADD R4, R9, 0x1, R10 ;  /* 0x0000000109047824 */ /* 0x000fca00078e020a */
[----:B------:R-:W-:-:S13]  /*13130*/  ISETP.GT.AND P6, PT, R4, R0, PT ;  /* 0x000000000400720c */ /* 0x000fda0003fc4270 */
[----:B------:R-:W-:Y:S05]  /*13140*/  @P6 BRA `(.L_x_13616) ;  /* 0x0000000000ac6947 */ /* 0x000fea0003800000 */
.L_x_13619:
        /* <DEDUP_REMOVED lines=37> */
.L_x_13689:
[----:B------:R-:W-:Y:S02]  /*133a0*/  ULDC UR4, c[0x0][0xc38] ;  /* 0x00030e0000047ab9 */ /* 0x000fe40000000800 */
[----:B------:R-:W-:-:S04]  /*133b0*/  IMAD.U32 R7, RZ, RZ, UR4 ;  /* 0x00000004ff077e24 */ /* 0x000fc8000f8e00ff */
[----:B-1----:R-:W-:-:S04]  /*133c0*/  IMAD R10, R14, R7, RZ ;  /* 0x000000070e0a7224 */ /* 0x002fc800078e02ff */
[----:B------:R-:W-:-:S05]  /*133d0*/  IMAD.IADD R4, R10, 0x1, R4 ;  /* 0x000000010a047824 */ /* 0x000fca00078e0204 */
[----:B------:R-:W-:-:S13]  /*133e0*/  ISETP.GT.AND P6, PT, R4, R0, PT ;  /* 0x000000000400720c */ /* 0x000fda0003fc4270 */
[----:B------:R-:W-:Y:S05]  /*133f0*/  @!P6 BRA `(.L_x_13619) ;  /* 0xfffffffc0054e947 */ /* 0x000fea000383ffff */
.L_x_13616:
        /* <DEDUP_REMOVED lines=12> */
.L_x_13694:
[----:B------:R-:W-:-:S13]  /*134c0*/  ISETP.NE.AND P0, PT, R3, RZ, PT ;  /* 0x000000ff0300720c */ /* 0x000fda0003f05270 */
[----:B------:R-:W-:Y:S05]  /*134d0*/  @!P0 BRA `(.L_x_13621) ;  /* 0x0000000000108947 */ /* 0x000fea0003800000 */
[----:B------:R-:W-:Y:S01]  /*134e0*/  UMOV UR4, 0xffffffff ;  /* 0xffffffff00047882 */ /* 0x000fe20000000000 */
[----:B------:R-:W-:Y:S02]  /*134f0*/  VIADD R12, R9, 0xffffffff ;  /* 0xffffffff090c7836 */ /* 0x000fe40000000000 */
[----:B------:R-:W-:Y:S05]  /*13500*/  BRA.DIV UR4, `(.L_x_13622) ;  /* 0x0000002a04207947 */ /* 0x000fea000b800000 */
[----:B------:R2:W4:Y:S02]  /*13510*/  SHFL.IDX PT, R8, R2, R12, 0x1f ;  /* 0x00001f0c02087589 */ /* 0x00052400000e0000 */
.L_x_13621:
        /* <DEDUP_REMOVED lines=62> */
.L_x_13623:
        /* <DEDUP_REMOVED lines=63> */
.L_x_13624:
[----:B-1----:R-:W-:-:S05]  /*13cf0*/  LOP3.LUT R3, RZ, R0, RZ, 0x33, !PT ;  /* 0x00000000ff037212 */ /* 0x002fca00078e33ff */
[----:B------:R-:W-:-:S05]  /*13d00*/  IMAD.IADD R0, R4, 0x1, R3 ;  /* 0x0000000104007824 */ /* 0x000fca00078e0203 */
[----:B------:R2:W-:Y:S01]  /*13d10*/  STL [R1+0x4], R0 ;  /* 0x0000040001007387 */ /* 0x0005e20000100800 */
[----:B------:R-:W-:Y:S05]  /*13d20*/  BRA `(.L_x_13625) ;  /* 0x0000000000287947 */ /* 0x000fea0003800000 */
.L_x_13617:
        /* <DEDUP_REMOVED lines=10> */
.L_x_13625:
        /* <DEDUP_REMOVED lines=16> */
.L_x_13614:
[----:B------:R-:W3:Y:S01]  /*13ed0*/  LDL R0, [R1+0xc] ;  /* 0x00000c0001007983 */ /* 0x000ee20000100800 */
[----:B------:R-:W-:Y:S02]  /*13ee0*/  ULDC UR4, c[0x0][0xc3c] ;  /* 0x00030f0000047ab9 */ /* 0x000fe40000000800 */
[----:B---3--:R-:W-:-:S13]  /*13ef0*/  ISETP.GE.AND P0, PT, R0, UR4, PT ;  /* 0x0000000400007c0c */ /* 0x008fda000bf06270 */
[----:B------:R-:W-:Y:S05]  /*13f00*/  @!P0 BRA `(.L_x_13626) ;  /* 0xffffffa400bc8947 */ /* 0x000fea000383ffff */
[----:B------:R-:W-:Y:S05]  /*13f10*/  BSYNC B8 ;  /* 0x0000000000087941 */ /* 0x000fea0003800000 */
.L_x_13522:
        /* <DEDUP_REMOVED lines=12> */
.L_x_13697:
[----:B------:R-:W-:Y:S05]  /*13fe0*/  BSYNC B0 ;  /* 0x0000000000007941 */ /* 0x000fea0003800000 */
.L_x_13627:
[----:B------:R-:W-:-:S03]  /*13ff0*/  UMOV UR4, 0xffffffff ;  /* 0xffffffff00047882 */ /* 0x000fc60000000000 */
[----:B------:R-:W-:Y:S05]  /*14000*/  BRA.DIV UR4, `(.L_x_13629) ;  /* 0x0000001e049c7947 */ /* 0x000fea000b800000 */
[----:B------:R-:W1:Y:S02]  /*14010*/  S2R R2, SR_TID.X ;  /* 0x0000000000027919 */ /* 0x000e640000002100 */
[----:B-1----:R-:W-:-:S04]  /*14020*/  SHF.R.U32.HI R2, RZ, 0x5, R2 ;  /* 0x00000005ff027819 */ /* 0x002fc80000011602 */
[----:B------:R-:W-:-:S05]  /*14030*/  LOP3.LUT R2, R2, 0x3, RZ, 0xc0, !PT ;  /* 0x0000000302027812 */ /* 0x000fca00078ec0ff */
[----:B------:R1:W2:Y:S02]  /*14040*/  SHFL.IDX PT, R14, R2, RZ, 0x1f ;  /* 0x00001fff020e7589 */ /* 0x0002a400000e0000 */
.L_x_13700:
[----:B--2---:R-:W-:Y:S01]  /*14050*/  ISETP.NE.AND P0, PT, R14, RZ, PT ;  /* 0x000000ff0e00720c */ /* 0x004fe20003f05270 */
[----:B------:R-:W-:-:S12]  /*14060*/  BSSY B0, `(.L_x_13630) ;  /* 0x0000025000007945 */ /* 0x000fd80003800000 */
[----:B------:R-:W-:Y:S05]  /*14070*/  @P0 BRA `(.L_x_13631) ;  /* 0x00000000008c0947 */ /* 0x000fea0003800000 */
[----:B------:R-:W-:-:S03]  /*14080*/  UMOV UR4, 0xffffffff ;  /* 0xffffffff00047882 */ /* 0x000fc60000000000 */
[----:B------:R-:W-:Y:S05]  /*14090*/  BRA.DIV UR4, `(.L_x_13632) ;  /* 0x0000001e04ac7947 */ /* 0x000fea000b800000 */
[----:B------:R-:W-:-:S13]  /*140a0*/  ELECT P6, URZ, PT ;  /* 0x00000000003f782f */ /* 0x000fda00038c0000 */
.L_x_13703:
[----:B------:R-:W-:Y:S05]  /*140b0*/  @!P6 BRA `(.L_x_13631) ;  /* 0x00000000007ce947 */ /* 0x000fea0003800000 */
[----:B------:R-:W-:-:S06]  /*140c0*/  ULOP3.LUT UR4, UR36, 0x2, URZ, 0xfc, !UPT ;  /* 0x0000000224047892 */ /* 0x000fcc000f8efc3f */
[----:B-1----:R-:W-:-:S05]  /*140d0*/  IMAD.U32 R2, RZ, RZ, UR4 ;  /* 0x00000004ff027e24 */ /* 0x002fca000f8e00ff */
[----:B------:R-:W-:-:S13]  /*140e0*/  ISETP.NE.AND P2, PT, R2, 0x3, PT ;  /* 0x000000030200780c */ /* 0x000fda0003f45270 */
[----:B------:R-:W-:Y:S05]  /*140f0*/  @!P2 BRA `(.L_x_13633) ;  /* 0x000000000004a947 */ /* 0x000fea0003800000 */
[----:B------:R-:W-:Y:S01]  /*14100*/  BPT.TRAP 0x1 ;  /* 0x000000040000795c */ /* 0x000fe20000300000 */
.L_x_13633:
        /* <DEDUP_REMOVED lines=13> */
.L_x_13704:
[----:B------:R-:W1:Y:S02]  /*141e0*/  SYNCS.PHASECHK.TRANS64.TRYWAIT P0, [R7+URZ], R2 ;  /* 0x00000002070075a7 */ /* 0x000e64000800017f */
[----:B-1----:R-:W-:Y:S05]  /*141f0*/  @!P0 BRA `(.L_x_13635) ;  /* 0x0000001c00888947 */ /* 0x002fea0003800000 */
.L_x_13705:
[----:B------:R-:W-:Y:S05]  /*14200*/  @!P2 BRA `(.L_x_13636) ;  /* 0x000000000004a947 */ /* 0x000fea0003800000 */
[----:B------:R-:W-:Y:S01]  /*14210*/  BPT.TRAP 0x1 ;  /* 0x000000040000795c */ /* 0x000fe20000300000 */
.L_x_13636:
[----:B------:R-:W-:-:S04]  /*14220*/  VIADD R0, R0, 0x22860 ;  /* 0x0002286000007836 */ /* 0x000fc80000000000 */
[----:B------:R-:W-:-:S04]  /*14230*/  IMAD R4, R19, 0x8, R0 ;  /* 0x0000000813047824 */ /* 0x000fc800078e0200 */
[----:B------:R-:W2:Y:S02]  /*14240*/  SYNCS.PHASECHK.TRANS64.TRYWAIT P0, [R4+URZ], R5 ;  /* 0x00000005040075a7 */ /* 0x000ea4000800017f */
[----:B--2---:R-:W-:Y:S05]  /*14250*/  @!P0 BRA `(.L_x_13637) ;  /* 0x0000001c00848947 */ /* 0x004fea0003800000 */
.L_x_13706:
[----:B------:R-:W-:-:S07]  /*14260*/  IMAD R3, R3, 0x8, R0 ;  /* 0x0000000803037824 */ /* 0x000fce00078e0200 */
.L_x_13638:
[----:B----4-:R4:W0:Y:S02]  /*14270*/  SYNCS.PHASECHK.TRANS64.TRYWAIT P0, [R3+URZ], R2 ;  /* 0x00000002030075a7 */ /* 0x010824000800017f */
[----:B0-----:R-:W-:Y:S05]  /*14280*/  @!P0 NANOSLEEP.SYNCS 0x989680 ;  /* 0x009896800000895d */ /* 0x001fea0003900000 */
[----:B------:R-:W0:Y:S02]  /*14290*/  @!P0 SYNCS.PHASECHK.TRANS64 P0, [R3+URZ], R2 ;  /* 0x00000002030085a7 */ /* 0x000e24000800007f */
[----:B0-----:R-:W-:Y:S05]  /*142a0*/  @!P0 BRA `(.L_x_13638) ;  /* 0xfffffffc00f08947 */ /* 0x001fea000383ffff */
.L_x_13631:
[----:B------:R-:W-:Y:S05]  /*142b0*/  BSYNC B0 ;  /* 0x0000000000007941 */ /* 0x000fea0003800000 */
.L_x_13630:
[----:B------:R-:W-:Y:S05]  /*142c0*/  EXIT ;  /* 0x000000000000794d */ /* 0x000fea0003800000 */
.L_x_13461:
[----:B0-----:R0:W1:Y:S02]  /*142d0*/  SYNCS.PHASECHK.TRANS64.TRYWAIT P0, [R6+URZ+0x22800], R3 ;  /* 0x02280003060075a7 */ /* 0x001064000800017f */
[----:B-1----:R-:W-:Y:S05]  /*142e0*/  @!P0 NANOSLEEP.SYNCS 0x989680 ;  /* 0x009896800000895d */ /* 0x002fea0003900000 */
[----:B------:R-:W1:Y:S02]  /*142f0*/  @!P0 SYNCS.PHASECHK.TRANS64 P0, [R6+URZ+0x22800], R3 ;  /* 0x02280003060085a7 */ /* 0x000e64000800007f */
[----:B-1----:R-:W-:Y:S05]  /*14300*/  @!P0 BRA `(.L_x_13461) ;  /* 0xfffffffc00f08947 */ /* 0x002fea000383ffff */
[----:B------:R-:W-:Y:S05]  /*14310*/  BRA `(.L_x_13639) ;  /* 0xfffffedc00a47947 */ /* 0x000fea000383ffff */
.L_x_13465:
[----:B--2---:R-:W-:-:S04]  /*14320*/  IMAD.U32 R0, RZ, RZ, UR22 ;  /* 0x00000016ff007e24 */ /* 0x004fc8000f8e00ff */
[----:B------:R2:W3:Y:S03]  /*14330*/  SYNCS.PHASECHK.TRANS64.TRYWAIT P1, [R0+URZ+0x22830], R9 ;  /* 0x02283009000075a7 */ /* 0x0004e6000802017f */
[----:B---3--:R-:W-:Y:S05]  /*14340*/  @!P1 NANOSLEEP.SYNCS 0x989680 ;  /* 0x009896800000995d */ /* 0x008fea0003900000 */
[----:B------:R-:W3:Y:S02]  /*14350*/  @!P1 SYNCS.PHASECHK.TRANS64 P1, [R0+URZ+0x22830], R9 ;  /* 0x02283009000095a7 */ /* 0x000ee4000802007f */
[----:B---3--:R-:W-:Y:S05]  /*14360*/  @!P1 BRA `(.L_x_13465) ;  /* 0xfffffffc00ec9947 */ /* 0x008fea000383ffff */
[----:B------:R-:W-:Y:S05]  /*14370*/  BRA `(.L_x_13464) ;  /* 0xfffffedc00cc7947 */ /* 0x000fea000383ffff */
.L_x_13469:
[----:B--2---:R-:W-:-:S04]  /*14380*/  IMAD.U32 R10, RZ, RZ, UR22 ;  /* 0x00000016ff0a7e24 */ /* 0x004fc8000f8e00ff */
[----:B------:R2:W3:Y:S03]  /*14390*/  SYNCS.PHASECHK.TRANS64.TRYWAIT P3, [R10+URZ+0x22850], R9 ;  /* 0x022850090a0075a7 */ /* 0x0004e6000806017f */
[----:B---3--:R-:W-:Y:S05]  /*143a0*/  @!P3 NANOSLEEP.SYNCS 0x989680 ;  /* 0x009896800000b95d */ /* 0x008fea0003900000 */
[----:B------:R-:W3:Y:S02]  /*143b0*/  @!P3 SYNCS.PHASECHK.TRANS64 P3, [R10+URZ+0x22850], R9 ;  /* 0x022850090a00b5a7 */ /* 0x000ee4000806007f */
[----:B---3--:R-:W-:Y:S05]  /*143c0*/  @!P3 BRA `(.L_x_13469) ;  /* 0xfffffffc00ecb947 */ /* 0x008fea000383ffff */
[----:B------:R-:W-:Y:S05]  /*143d0*/  BRA `(.L_x_13468) ;  /* 0xfffffef400d47947 */ /* 0x000fea000383ffff */
.L_x_13474:
[----:B-1----:R-:W-:-:S04]  /*143e0*/  IMAD.U32 R5, RZ, RZ, UR24 ;  /* 0x00000018ff057e24 */ /* 0x002fc8000f8e00ff */
[----:B------:R1:W2:Y:S03]  /*143f0*/  SYNCS.PHASECHK.TRANS64.TRYWAIT P3, [R5+URZ+0x22830], R6 ;  /* 0x02283006050075a7 */ /* 0x0002a6000806017f */
[----:B--2---:R-:W-:Y:S05]  /*14400*/  @!P3 NANOSLEEP.SYNCS 0x989680 ;  /* 0x009896800000b95d */ /* 0x004fea0003900000 */
[----:B------:R-:W2:Y:S02]  /*14410*/  @!P3 SYNCS.PHASECHK.TRANS64 P3, [R5+URZ+0x22830], R6 ;  /* 0x022830060500b5a7 */ /* 0x000ea4000806007f */
[----:B--2---:R-:W-:Y:S05]  /*14420*/  @!P3 BRA `(.L_x_13474) ;  /* 0xfffffffc00ecb947 */ /* 0x004fea000383ffff */
[----:B------:R-:W-:Y:S05]  /*14430*/  BRA `(.L_x_13473) ;  /* 0xfffffefc000c7947 */ /* 0x000fea000383ffff */
.L_x_13478:
[----:B-1----:R1:W2:Y:S02]  /*14440*/  SYNCS.PHASECHK.TRANS64.TRYWAIT P3, [R7+URZ+0x22850], R6 ;  /* 0x02285006070075a7 */ /* 0x0022a4000806017f */
[----:B--2---:R-:W-:Y:S05]  /*14450*/  @!P3 NANOSLEEP.SYNCS 0x989680 ;  /* 0x009896800000b95d */ /* 0x004fea0003900000 */
[----:B------:R-:W2:Y:S02]  /*14460*/  @!P3 SYNCS.PHASECHK.TRANS64 P3, [R7+URZ+0x22850], R6 ;  /* 0x022850060700b5a7 */ /* 0x000ea4000806007f */
[----:B--2---:R-:W-:Y:S05]  /*14470*/  @!P3 BRA `(.L_x_13478) ;  /* 0xfffffffc00f0b947 */ /* 0x004fea000383ffff */
[----:B------:R-:W-:Y:S05]  /*14480*/  BRA `(.L_x_13477) ;  /* 0xffffff1c004c7947 */ /* 0x000fea000383ffff */
.L_x_13484:
[----:B-1----:R-:W-:-:S04]  /*14490*/  IMAD.U32 R5, RZ, RZ, UR23 ;  /* 0x00000017ff057e24 */ /* 0x002fc8000f8e00ff */
[----:B------:R1:W2:Y:S03]  /*144a0*/  SYNCS.PHASECHK.TRANS64.TRYWAIT P1, [R5+URZ+0x22830], R6 ;  /* 0x02283006050075a7 */ /* 0x0002a6000802017f */
[----:B--2---:R-:W-:Y:S05]  /*144b0*/  @!P1 NANOSLEEP.SYNCS 0x989680 ;  /* 0x009896800000995d */ /* 0x004fea0003900000 */
[----:B------:R-:W2:Y:S02]  /*144c0*/  @!P1 SYNCS.PHASECHK.TRANS64 P1, [R5+URZ+0x22830], R6 ;  /* 0x02283006050095a7 */ /* 0x000ea4000802007f */
[----:B--2---:R-:W-:Y:S05]  /*144d0*/  @!P1 BRA `(.L_x_13484) ;  /* 0xfffffffc00ec9947 */ /* 0x004fea000383ffff */
[----:B------:R-:W-:Y:S05]  /*144e0*/  BRA `(.L_x_13483) ;  /* 0xffffff20005c7947 */ /* 0x000fea000383ffff */
.L_x_13488:
[----:B-1----:R1:W2:Y:S02]  /*144f0*/  SYNCS.PHASECHK.TRANS64.TRYWAIT P1, [R9+URZ+0x22850], R6 ;  /* 0x02285006090075a7 */ /* 0x0022a4000802017f */
[----:B--2---:R-:W-:Y:S05]  /*14500*/  @!P1 NANOSLEEP.SYNCS 0x989680 ;  /* 0x009896800000995d */ /* 0x004fea0003900000 */
[----:B------:R-:W2:Y:S02]  /*14510*/  @!P1 SYNCS.PHASECHK.TRANS64 P1, [R9+URZ+0x22850], R6 ;  /* 0x02285006090095a7 */ /* 0x000ea4000802007f */
[----:B--2---:R-:W-:Y:S05]  /*14520*/  @!P1 BRA `(.L_x_13488) ;  /* 0xfffffffc00f09947 */ /* 0x004fea000383ffff */
[----:B------:R-:W-:Y:S05]  /*14530*/  BRA `(.L_x_13487) ;  /* 0xffffff38007c7947 */ /* 0x000fea000383ffff */
.L_x_13536:
        /* <DEDUP_REMOVED lines=11> */
.L_x_13641:
[----:B------:R-:W-:Y:S05]  /*145f0*/  BSYNC B0 ;  /* 0x0000000000007941 */ /* 0x000fea0003800000 */
.L_x_13640:
[----:B------:R-:W-:Y:S05]  /*14600*/  BRA `(.L_x_13642) ;  /* 0xffffffac00d87947 */ /* 0x000fea000383ffff */
.L_x_13538:
[----:B------:R-:W-:Y:S01]  /*14610*/  BSSY B0, `(.L_x_13643) ;  /* 0x0000006000007945 */ /* 0x000fe20003800000 */
[----:B------:R-:W-:-:S07]  /*14620*/  IMAD.MOV.U32 R15, RZ, RZ, -0x1 ;  /* 0xffffffffff0f7424 */ /* 0x000fce00078e00ff */
[----:B0-2---:R-:W-:Y:S05]  /*14630*/  WARPSYNC.COLLECTIVE R15, `(.L_x_13644) ;  /* 0x000000000f0c7348 */ /* 0x005fea0003c00000 */
[----:B------:R-:W-:Y:S02]  /*14640*/  ELECT P6, UR62, PT ;  /* 0x00000000003e782f */ /* 0x000fe400038c0000 */
[----:B------:R-:W-:Y:S01]  /*14650*/  MOV R14, UR62 ;  /* 0x0000003e000e7c02 */ /* 0x000fe20008000f00 */
[----:B0-2---:R-:W-:Y:S10]  /*14660*/  ENDCOLLECTIVE ;  /* 0x000000000000791b */ /* 0x005ff40003800000 */
.L_x_13644:
[----:B------:R-:W-:Y:S05]  /*14670*/  BSYNC B0 ;  /* 0x0000000000007941 */ /* 0x000fea0003800000 */
.L_x_13643:
[----:B------:R-:W-:Y:S05]  /*14680*/  BRA `(.L_x_13645) ;  /* 0xffffffac00e47947 */ /* 0x000fea000383ffff */
.L_x_13540:
[----:B0-----:R0:W1:Y:S02]  /*14690*/  SYNCS.PHASECHK.TRANS64.TRYWAIT P0, [R0+URZ+0x22840], R2 ;  /* 0x02284002000075a7 */ /* 0x001064000800017f */
[----:B-1----:R-:W-:Y:S05]  /*146a0*/  @!P0 NANOSLEEP.SYNCS 0x989680 ;  /* 0x009896800000895d */ /* 0x002fea0003900000 */
[----:B------:R-:W1:Y:S02]  /*146b0*/  @!P0 SYNCS.PHASECHK.TRANS64 P0, [R0+URZ+0x22840], R2 ;  /* 0x02284002000085a7 */ /* 0x000e64000800007f */
[----:B-1----:R-:W-:Y:S05]  /*146c0*/  @!P0 BRA `(.L_x_13540) ;  /* 0xfffffffc00f08947 */ /* 0x002fea000383ffff */
[----:B------:R-:W-:Y:S05]  /*146d0*/  BRA `(.L_x_13646) ;  /* 0xffffffb000447947 */ /* 0x000fea000383ffff */
.L_x_13544:
        /* <DEDUP_REMOVED lines=8> */
[C---:B------:R-:W-:Y:S02]  /*14760*/  VIADD R5, R4.reuse, 0x10 ;  /* 0x0000001004057836 */ /* 0x040fe40000000000 */
[----:B------:R-:W-:Y:S02]  /*14770*/  VIADD R8, R4, 0x60 ;  /* 0x0000006004087836 */ /* 0x000fe40000000000 */
[----:B--2---:R-:W-:Y:S02]  /*14780*/  IMAD R3, R11, R7, RZ ;  /* 0x000000070b037224 */ /* 0x004fe400078e02ff */
[----:B------:R-:W-:-:S03]  /*14790*/  IMAD.MOV.U32 R11, RZ, RZ, 0x181f ;  /* 0x0000181fff0b7424 */ /* 0x000fc600078e00ff */
[----:B------:R-:W-:-:S13]  /*147a0*/  ISETP.GE.AND P1, PT, R4, R3, PT ;  /* 0x000000030400720c */ /* 0x000fda0003f26270 */
[----:B-----5:R-:W-:Y:S05]  /*147b0*/  WARPSYNC.COLLECTIVE R15, `(.L_x_13647) ;  /* 0x000000000f087348 */ /* 0x020fea0003c00000 */
[----:B------:R0:W1:Y:S02]  /*147c0*/  SHFL.IDX P6, R14, R13, R12, R11 ;  /* 0x0000000c0d0e7389 */ /* 0x00006400000c000b */
[----:B01---5:R-:W-:Y:S01]  /*147d0*/  ENDCOLLECTIVE ;  /* 0x000000000000791b */ /* 0x023fe20003800000 */
.L_x_13647:
[----:B------:R-:W-:Y:S02]  /*147e0*/  IMAD.MOV.U32 R13, RZ, RZ, R2 ;  /* 0x000000ffff0d7224 */ /* 0x000fe400078e0002 */
[----:B------:R-:W-:-:S07]  /*147f0*/  IMAD.MOV.U32 R6, RZ, RZ, R14 ;  /* 0x000000ffff067224 */ /* 0x000fce00078e000e */
[----:B------:R-:W-:Y:S05]  /*14800*/  WARPSYNC.COLLECTIVE R15, `(.L_x_13648) ;  /* 0x000000000f087348 */ /* 0x000fea0003c00000 */
[----:B------:R0:W1:Y:S02]  /*14810*/  SHFL.IDX P6, R14, R13, R12, R11 ;  /* 0x0000000c0d0e7389 */ /* 0x00006400000c000b */
[----:B01----:R-:W-:Y:S01]  /*14820*/  ENDCOLLECTIVE ;  /* 0x000000000000791b */ /* 0x003fe20003800000 */
.L_x_13648:
[----:B------:R-:W-:Y:S02]  /*14830*/  IMAD.MOV.U32 R13, RZ, RZ, R0 ;  /* 0x000000ffff0d7224 */ /* 0x000fe400078e0000 */
[----:B------:R-:W-:Y:S02]  /*14840*/  IMAD.MOV.U32 R12, RZ, RZ, 0x1 ;  /* 0x00000001ff0c7424 */ /* 0x000fe400078e00ff */
[----:B------:R-:W-:-:S07]  /*14850*/  IMAD.MOV.U32 R7, RZ, RZ, R14 ;  /* 0x000000ffff077224 */ /* 0x000fce00078e000e */
[----:B------:R-:W-:Y:S05]  /*14860*/  WARPSYNC.COLLECTIVE R15, `(.L_x_13649) ;  /* 0x000000000f087348 */ /* 0x000fea0003c00000 */
[----:B------:R0:W1:Y:S02]  /*14870*/  SHFL.IDX P6, R14, R13, R12, R11 ;  /* 0x0000000c0d0e7389 */ /* 0x00006400000c000b */
[----:B01----:R-:W-:Y:S01]  /*14880*/  ENDCOLLECTIVE ;  /* 0x000000000000791b */ /* 0x003fe20003800000 */
.L_x_13649:
        /* <DEDUP_REMOVED lines=15> */
.L_x_13650:
[----:B------:R-:W-:Y:S02]  /*14980*/  IMAD.MOV.U32 R13, RZ, RZ, R0 ;  /* 0x000000ffff0d7224 */ /* 0x000fe400078e0000 */
[----:B------:R-:W-:Y:S02]  /*14990*/  IMAD.MOV.U32 R12, RZ, RZ, 0x2 ;  /* 0x00000002ff0c7424 */ /* 0x000fe400078e00ff */
[----:B------:R-:W-:-:S07]  /*149a0*/  IMAD.MOV.U32 R5, RZ, RZ, R14 ;  /* 0x000000ffff057224 */ /* 0x000fce00078e000e */
[----:B------:R-:W-:Y:S05]  /*149b0*/  WARPSYNC.COLLECTIVE R15, `(.L_x_13651) ;  /* 0x000000000f087348 */ /* 0x000fea0003c00000 */
[----:B------:R0:W1:Y:S02]  /*149c0*/  SHFL.IDX P6, R14, R13, R12, R11 ;  /* 0x0000000c0d0e7389 */ /* 0x00006400000c000b */
[----:B01----:R-:W-:Y:S01]  /*149d0*/  ENDCOLLECTIVE ;  /* 0x000000000000791b */ /* 0x003fe20003800000 */
.L_x_13651:
        /* <DEDUP_REMOVED lines=15> */
.L_x_13652:
[----:B------:R-:W-:Y:S02]  /*14ad0*/  IMAD.MOV.U32 R13, RZ, RZ, R0 ;  /* 0x000000ffff0d7224 */ /* 0x000fe400078e0000 */
[----:B------:R-:W-:Y:S02]  /*14ae0*/  IMAD.MOV.U32 R12, RZ, RZ, 0x3 ;  /* 0x00000003ff0c7424 */ /* 0x000fe400078e00ff */
[----:B------:R-:W-:-:S07]  /*14af0*/  IMAD.MOV.U32 R5, RZ, RZ, R14 ;  /* 0x000000ffff057224 */ /* 0x000fce00078e000e */
[----:B------:R-:W-:Y:S05]  /*14b00*/  WARPSYNC.COLLECTIVE R15, `(.L_x_13653) ;  /* 0x000000000f087348 */ /* 0x000fea0003c00000 */
[----:B------:R0:W1:Y:S02]  /*14b10*/  SHFL.IDX P6, R14, R13, R12, R11 ;  /* 0x0000000c0d0e7389 */ /* 0x00006400000c000b */
[----:B01----:R-:W-:Y:S01]  /*14b20*/  ENDCOLLECTIVE ;  /* 0x000000000000791b */ /* 0x003fe20003800000 */
.L_x_13653:
        /* <DEDUP_REMOVED lines=15> */
.L_x_13654:
[----:B------:R-:W-:Y:S02]  /*14c20*/  IMAD.MOV.U32 R13, RZ, RZ, R0 ;  /* 0x000000ffff0d7224 */ /* 0x000fe400078e0000 */
[----:B------:R-:W-:Y:S02]  /*14c30*/  IMAD.MOV.U32 R12, RZ, RZ, 0x4 ;  /* 0x00000004ff0c7424 */ /* 0x000fe400078e00ff */
[----:B------:R-:W-:-:S07]  /*14c40*/  IMAD.MOV.U32 R5, RZ, RZ, R14 ;  /* 0x000000ffff057224 */ /* 0x000fce00078e000e */
[----:B------:R-:W-:Y:S05]  /*14c50*/  WARPSYNC.COLLECTIVE R15, `(.L_x_13655) ;  /* 0x000000000f087348 */ /* 0x000fea0003c00000 */
[----:B------:R0:W1:Y:S02]  /*14c60*/  SHFL.IDX P6, R14, R13, R12, R11 ;  /* 0x0000000c0d0e7389 */ /* 0x00006400000c000b */
[----:B01----:R-:W-:Y:S01]  /*14c70*/  ENDCOLLECTIVE ;  /* 0x000000000000791b */ /* 0x003fe20003800000 */
.L_x_13655:
        /* <DEDUP_REMOVED lines=15> */
.L_x_13656:
[----:B------:R-:W-:Y:S02]  /*14d70*/  IMAD.MOV.U32 R13, RZ, RZ, R0 ;  /* 0x000000ffff0d7224 */ /* 0x000fe400078e0000 */
[----:B------:R-:W-:Y:S02]  /*14d80*/  IMAD.MOV.U32 R12, RZ, RZ, 0x5 ;  /* 0x00000005ff0c7424 */ /* 0x000fe400078e00ff */
[----:B------:R-:W-:-:S07]  /*14d90*/  IMAD.MOV.U32 R5, RZ, RZ, R14 ;  /* 0x000000ffff057224 */ /* 0x000fce00078e000e */
[----:B------:R-:W-:Y:S05]  /*14da0*/  WARPSYNC.COLLECTIVE R15, `(.L_x_13657) ;  /* 0x000000000f087348 */ /* 0x000fea0003c00000 */
[----:B------:R0:W1:Y:S02]  /*14db0*/  SHFL.IDX P6, R14, R13, R12, R11 ;  /* 0x0000000c0d0e7389 */ /* 0x00006400000c000b */
[----:B01----:R-:W-:Y:S01]  /*14dc0*/  ENDCOLLECTIVE ;  /* 0x000000000000791b */ /* 0x003fe20003800000 */
.L_x_13657:
        /* <DEDUP_REMOVED lines=15> */
.L_x_13658:
[----:B------:R-:W-:Y:S02]  /*14ec0*/  IMAD.MOV.U32 R13, RZ, RZ, R0 ;  /* 0x000000ffff0d7224 */ /* 0x000fe400078e0000 */
[----:B------:R-:W-:Y:S02]  /*14ed0*/  IMAD.MOV.U32 R12, RZ, RZ, 0x6 ;  /* 0x00000006ff0c7424 */ /* 0x000fe400078e00ff */
[----:B------:R-:W-:-:S07]  /*14ee0*/  IMAD.MOV.U32 R5, RZ, RZ, R14 ;  /* 0x000000ffff057224 */ /* 0x000fce00078e000e */
[----:B------:R-:W-:Y:S05]  /*14ef0*/  WARPSYNC.COLLECTIVE R15, `(.L_x_13659) ;  /* 0x000000000f087348 */ /* 0x000fea0003c00000 */
[----:B------:R0:W1:Y:S02]  /*14f00*/  SHFL.IDX P6, R14, R13, R12, R11 ;  /* 0x0000000c0d0e7389 */ /* 0x00006400000c000b */
[----:B01----:R-:W-:Y:S01]  /*14f10*/  ENDCOLLECTIVE ;  /* 0x000000000000791b */ /* 0x003fe20003800000 */
.L_x_13659:
        /* <DEDUP_REMOVED lines=14> */
.L_x_13660:
[----:B------:R-:W-:Y:S02]  /*15000*/  IMAD.MOV.U32 R13, RZ, RZ, R0 ;  /* 0x000000ffff0d7224 */ /* 0x000fe400078e0000 */
[----:B------:R-:W-:Y:S02]  /*15010*/  IMAD.MOV.U32 R12, RZ, RZ, 0x7 ;  /* 0x00000007ff0c7424 */ /* 0x000fe400078e00ff */
[----:B------:R-:W-:-:S07]  /*15020*/  IMAD.MOV.U32 R5, RZ, RZ, R14 ;  /* 0x000000ffff057224 */ /* 0x000fce00078e000e */
[----:B------:R-:W-:Y:S05]  /*15030*/  WARPSYNC.COLLECTIVE R15, `(.L_x_13661) ;  /* 0x000000000f087348 */ /* 0x000fea0003c00000 */
[----:B------:R0:W1:Y:S02]  /*15040*/  SHFL.IDX P6, R14, R13, R12, R11 ;  /* 0x0000000c0d0e7389 */ /* 0x00006400000c000b */
[----:B01----:R-:W-:Y:S01]  /*15050*/  ENDCOLLECTIVE ;  /* 0x000000000000791b */ /* 0x003fe20003800000 */
.L_x_13661:
        /* <DEDUP_REMOVED lines=13> */
.L_x_13662:
[----:B------:R-:W-:Y:S01]  /*15130*/  IMAD.MOV.U32 R2, RZ, RZ, R14 ;  /* 0x000000ffff027224 */ /* 0x000fe200078e000e */
[----:B------:R-:W-:Y:S06]  /*15140*/  BRA `(.L_x_13663) ;  /* 0xffffffb000d07947 */ /* 0x000fec000383ffff */
.L_x_13547:
[----:B0-----:R0:W2:Y:S02]  /*15150*/  SYNCS.PHASECHK.TRANS64.TRYWAIT P0, [R18+URZ+0x22820], R0 ;  /* 0x02282000120075a7 */ /* 0x0010a4000800017f */
[----:B--2---:R-:W-:Y:S05]  /*15160*/  @!P0 NANOSLEEP.SYNCS 0x989680 ;  /* 0x009896800000895d */ /* 0x004fea0003900000 */
[----:B------:R-:W2:Y:S02]  /*15170*/  @!P0 SYNCS.PHASECHK.TRANS64 P0, [R18+URZ+0x22820], R0 ;  /* 0x02282000120085a7 */ /* 0x000ea4000800007f */
[----:B--2---:R-:W-:Y:S05]  /*15180*/  @!P0 BRA `(.L_x_13547) ;  /* 0xfffffffc00f08947 */ /* 0x004fea000383ffff */
[----:B------:R-:W-:Y:S05]  /*15190*/  BRA `(.L_x_13664) ;  /* 0xffffffb4002c7947 */ /* 0x000fea000383ffff */
.L_x_13551:
[----:B0-----:R0:W2:Y:S02]  /*151a0*/  SYNCS.PHASECHK.TRANS64.TRYWAIT P0, [R2+URZ+0x22860], R0 ;  /* 0x02286000020075a7 */ /* 0x0010a4000800017f */
[----:B--2---:R-:W-:Y:S05]  /*151b0*/  @!P0 NANOSLEEP.SYNCS 0x989680 ;  /* 0x009896800000895d */ /* 0x004fea0003900000 */
[----:B------:R-:W2:Y:S02]  /*151c0*/  @!P0 SYNCS.PHASECHK.TRANS64 P0, [R2+URZ+0x22860], R0 ;  /* 0x02286000020085a7 */ /* 0x000ea4000800007f */
[----:B--2---:R-:W-:Y:S05]  /*151d0*/  @!P0 BRA `(.L_x_13551) ;  /* 0xfffffffc00f08947 */ /* 0x004fea000383ffff */
[----:B------:R-:W-:Y:S05]  /*151e0*/  BRA `(.L_x_13665) ;  /* 0xffffffb400507947 */ /* 0x000fea000383ffff */
.L_x_13566:
[----:B--2---:R2:W3:Y:S02]  /*151f0*/  SYNCS.PHASECHK.TRANS64.TRYWAIT P0, [R3+URZ+0x22840], R2 ;  /* 0x02284002030075a7 */ /* 0x0044e4000800017f */
[----:B---3--:R-:W-:Y:S05]  /*15200*/  @!P0 NANOSLEEP.SYNCS 0x989680 ;  /* 0x009896800000895d */ /* 0x008fea0003900000 */
[----:B------:R-:W3:Y:S02]  /*15210*/  @!P0 SYNCS.PHASECHK.TRANS64 P0, [R3+URZ+0x22840], R2 ;  /* 0x02284002030085a7 */ /* 0x000ee4000800007f */
[----:B---3--:R-:W-:Y:S05]  /*15220*/  @!P0 BRA `(.L_x_13566) ;  /* 0xfffffffc00f08947 */ /* 0x008fea000383ffff */
[----:B------:R-:W-:Y:S05]  /*15230*/  BRA `(.L_x_13666) ;  /* 0xffffffbc00707947 */ /* 0x000fea000383ffff */
.L_x_13571:
[----:B0-----:R0:W1:Y:S02]  /*15240*/  SYNCS.PHASECHK.TRANS64.TRYWAIT P0, [R3+URZ+0x22860], R2 ;  /* 0x02286002030075a7 */ /* 0x001064000800017f */
[----:B-1----:R-:W-:Y:S05]  /*15250*/  @!P0 NANOSLEEP.SYNCS 0x989680 ;  /* 0x009896800000895d */ /* 0x002fea0003900000 */
[----:B------:R-:W1:Y:S02]  /*15260*/  @!P0 SYNCS.PHASECHK.TRANS64 P0, [R3+URZ+0x22860], R2 ;  /* 0x02286002030085a7 */ /* 0x000e64000800007f */
[----:B-1----:R-:W-:Y:S05]  /*15270*/  @!P0 BRA `(.L_x_13571) ;  /* 0xfffffffc00f08947 */ /* 0x002fea000383ffff */
[----:B------:R-:W-:Y:S05]  /*15280*/  BRA `(.L_x_13667) ;  /* 0xffffffbc00ec7947 */ /* 0x000fea000383ffff */
.L_x_13582:
[----:B-1----:R1:W2:Y:S02]  /*15290*/  SYNCS.PHASECHK.TRANS64.TRYWAIT P0, [R4+URZ+0x22840], R2 ;  /* 0x02284002040075a7 */ /* 0x0022a4000800017f */
[----:B--2---:R-:W-:Y:S05]  /*152a0*/  @!P0 NANOSLEEP.SYNCS 0x989680 ;  /* 0x009896800000895d */ /* 0x004fea0003900000 */
[----:B------:R-:W2:Y:S02]  /*152b0*/  @!P0 SYNCS.PHASECHK.TRANS64 P0, [R4+URZ+0x22840], R2 ;  /* 0x02284002040085a7 */ /* 0x000ea4000800007f */
[----:B--2---:R-:W-:Y:S05]  /*152c0*/  @!P0 BRA `(.L_x_13582) ;  /* 0xfffffffc00f08947 */ /* 0x004fea000383ffff */
[----:B------:R-:W-:Y:S05]  /*152d0*/  BRA `(.L_x_13668) ;  /* 0xffffffc400d87947 */ /* 0x000fea000383ffff */
.L_x_13587:
[----:B0-----:R0:W2:Y:S02]  /*152e0*/  SYNCS.PHASECHK.TRANS64.TRYWAIT P0, [R4+URZ+0x22860], R2 ;  /* 0x02286002040075a7 */ /* 0x0010a4000800017f */
[----:B--2---:R-:W-:Y:S05]  /*152f0*/  @!P0 NANOSLEEP.SYNCS 0x989680 ;  /* 0x009896800000895d */ /* 0x004fea0003900000 */
[----:B------:R-:W2:Y:S02]  /*15300*/  @!P0 SYNCS.PHASECHK.TRANS64 P0, [R4+URZ+0x22860], R2 ;  /* 0x02286002040085a7 */ /* 0x000ea4000800007f */
[----:B--2---:R-:W-:Y:S05]  /*15310*/  @!P0 BRA `(.L_x_13587) ;  /* 0xfffffffc00f08947 */ /* 0x004fea000383ffff */
[----:B------:R-:W-:Y:S05]  /*15320*/  BRA `(.L_x_13669) ;  /* 0xffffffc800547947 */ /* 0x000fea000383ffff */
.L_x_13598:
[----:B--2---:R2:W3:Y:S02]  /*15330*/  SYNCS.PHASECHK.TRANS64.TRYWAIT P0, [R2+URZ+0x22840], R3 ;  /* 0x02284003020075a7 */ /* 0x0044e4000800017f */
[----:B---3--:R-:W-:Y:S05]  /*15340*/  @!P0 NANOSLEEP.SYNCS 0x989680 ;  /* 0x009896800000895d */ /* 0x008fea0003900000 */
[----:B------:R-:W3:Y:S02]  /*15350*/  @!P0 SYNCS.PHASECHK.TRANS64 P0, [R2+URZ+0x22840], R3 ;  /* 0x02284003020085a7 */ /* 0x000ee4000800007f */
[----:B---3--:R-:W-:Y:S05]  /*15360*/  @!P0 BRA `(.L_x_13598) ;  /* 0xfffffffc00f08947 */ /* 0x008fea000383ffff */
[----:B------:R-:W-:Y:S05]  /*15370*/  BRA `(.L_x_13670) ;  /* 0xffffffd000247947 */ /* 0x000fea000383ffff */
.L_x_13603:
[----:B---3--:R3:W4:Y:S02]  /*15380*/  SYNCS.PHASECHK.TRANS64.TRYWAIT P0, [R2+URZ+0x22860], R3 ;  /* 0x02286003020075a7 */ /* 0x008724000800017f */
[----:B----4-:R-:W-:Y:S05]  /*15390*/  @!P0 NANOSLEEP.SYNCS 0x989680 ;  /* 0x009896800000895d */ /* 0x010fea0003900000 */
[----:B------:R-:W4:Y:S02]  /*153a0*/  @!P0 SYNCS.PHASECHK.TRANS64 P0, [R2+URZ+0x22860], R3 ;  /* 0x02286003020085a7 */ /* 0x000f24000800007f */
[----:B----4-:R-:W-:Y:S05]  /*153b0*/  @!P0 BRA `(.L_x_13603) ;  /* 0xfffffffc00f08947 */ /* 0x010fea000383ffff */
[----:B------:R-:W-:Y:S05]  /*153c0*/  BRA `(.L_x_13671) ;  /* 0xffffffd000a07947 */ /* 0x000fea000383ffff */
.L_x_13615:
[----:B------:R-:W3:Y:S01]  /*153d0*/  LDL R3, [R1] ;  /* 0x0000000001037983 */ /* 0x000ee20000100800 */
        /* <DEDUP_REMOVED lines=8> */
.L_x_13673:
[----:B------:R-:W-:Y:S05]  /*15460*/  BSYNC B0 ;  /* 0x0000000000007941 */ /* 0x000fea0003800000 */
.L_x_13672:
        /* <DEDUP_REMOVED lines=9> */
.L_x_13674:
        /* <DEDUP_REMOVED lines=26> */
.L_x_13675:
[----:B------:R-:W-:Y:S01]  /*156a0*/  IMAD.MOV.U32 R12, RZ, RZ, 0x2 ;  /* 0x00000002ff0c7424 */ /* 0x000fe200078e00ff */
[----:B------:R-:W-:-:S05]  /*156b0*/  SEL R3, R14, RZ, P1 ;  /* 0x000000ff0e037207 */ /* 0x000fca0000800000 */
[----:B------:R-:W-:-:S04]  /*156c0*/  IMAD.IADD R2, R2, 0x1, R3 ;  /* 0x0000000102027824 */ /* 0x000fc800078e0203 */
[----:B------:R-:W-:-:S07]  /*156d0*/  IMAD.MOV.U32 R13, RZ, RZ, R2 ;  /* 0x000000ffff0d7224 */ /* 0x000fce00078e0002 */
[----:B------:R-:W-:Y:S05]  /*156e0*/  WARPSYNC.COLLECTIVE R15, `(.L_x_13676) ;  /* 0x000000000f087348 */ /* 0x000fea0003c00000 */
[----:B------:R0:W1:Y:S02]  /*156f0*/  SHFL.UP P6, R14, R13, R12, R11 ;  /* 0x0400000c0d0e7389 */ /* 0x00006400000c000b */
[----:B01----:R-:W-:Y:S01]  /*15700*/  ENDCOLLECTIVE ;  /* 0x000000000000791b */ /* 0x003fe20003800000 */
.L_x_13676:
[----:B------:R-:W-:Y:S01]  /*15710*/  IMAD.MOV.U32 R12, RZ, RZ, 0x4 ;  /* 0x00000004ff0c7424 */ /* 0x000fe200078e00ff */
[----:B------:R-:W-:-:S05]  /*15720*/  SEL R3, R14, RZ, P2 ;  /* 0x000000ff0e037207 */ /* 0x000fca0001000000 */
[----:B------:R-:W-:-:S04]  /*15730*/  IMAD.IADD R2, R2, 0x1, R3 ;  /* 0x0000000102027824 */ /* 0x000fc800078e0203 */
[----:B------:R-:W-:-:S07]  /*15740*/  IMAD.MOV.U32 R13, RZ, RZ, R2 ;  /* 0x000000ffff0d7224 */ /* 0x000fce00078e0002 */
[----:B------:R-:W-:Y:S05]  /*15750*/  WARPSYNC.COLLECTIVE R15, `(.L_x_13677) ;  /* 0x000000000f087348 */ /* 0x000fea0003c00000 */
[----:B------:R0:W1:Y:S02]  /*15760*/  SHFL.UP P6, R14, R13, R12, R11 ;  /* 0x0400000c0d0e7389 */ /* 0x00006400000c000b */
[----:B01----:R-:W-:Y:S01]  /*15770*/  ENDCOLLECTIVE ;  /* 0x000000000000791b */ /* 0x003fe20003800000 */
.L_x_13677:
[----:B------:R-:W-:Y:S01]  /*15780*/  IMAD.MOV.U32 R12, RZ, RZ, 0x8 ;  /* 0x00000008ff0c7424 */ /* 0x000fe200078e00ff */
[----:B------:R-:W-:-:S05]  /*15790*/  SEL R3, R14, RZ, P3 ;  /* 0x000000ff0e037207 */ /* 0x000fca0001800000 */
[----:B------:R-:W-:-:S04]  /*157a0*/  IMAD.IADD R2, R2, 0x1, R3 ;  /* 0x0000000102027824 */ /* 0x000fc800078e0203 */
[----:B------:R-:W-:-:S07]  /*157b0*/  IMAD.MOV.U32 R13, RZ, RZ, R2 ;  /* 0x000000ffff0d7224 */ /* 0x000fce00078e0002 */
[----:B------:R-:W-:Y:S05]  /*157c0*/  WARPSYNC.COLLECTIVE R15, `(.L_x_13678) ;  /* 0x000000000f087348 */ /* 0x000fea0003c00000 */
[----:B------:R0:W1:Y:S02]  /*157d0*/  SHFL.UP P6, R14, R13, R12, R11 ;  /* 0x0400000c0d0e7389 */ /* 0x00006400000c000b */
[----:B01----:R-:W-:Y:S01]  /*157e0*/  ENDCOLLECTIVE ;  /* 0x000000000000791b */ /* 0x003fe20003800000 */
.L_x_13678:
[----:B------:R-:W-:Y:S01]  /*157f0*/  IMAD.MOV.U32 R12, RZ, RZ, 0x10 ;  /* 0x00000010ff0c7424 */ /* 0x000fe200078e00ff */
[----:B------:R-:W-:-:S05]  /*15800*/  SEL R3, R14, RZ, P4 ;  /* 0x000000ff0e037207 */ /* 0x000fca0002000000 */
[----:B------:R-:W-:-:S04]  /*15810*/  IMAD.IADD R2, R2, 0x1, R3 ;  /* 0x0000000102027824 */ /* 0x000fc800078e0203 */
[----:B------:R-:W-:-:S07]  /*15820*/  IMAD.MOV.U32 R13, RZ, RZ, R2 ;  /* 0x000000ffff0d7224 */ /* 0x000fce00078e0002 */
[----:B------:R-:W-:Y:S05]  /*15830*/  WARPSYNC.COLLECTIVE R15, `(.L_x_13679) ;  /* 0x000000000f087348 */ /* 0x000fea0003c00000 */
[----:B------:R0:W1:Y:S02]  /*15840*/  SHFL.UP P6, R14, R13, R12, R11 ;  /* 0x0400000c0d0e7389 */ /* 0x00006400000c000b */
[----:B01----:R-:W-:Y:S01]  /*15850*/  ENDCOLLECTIVE ;  /* 0x000000000000791b */ /* 0x003fe20003800000 */
.L_x_13679:
        /* <DEDUP_REMOVED lines=8> */
.L_x_13680:
[----:B------:R-:W-:Y:S05]  /*158e0*/  BRA `(.L_x_13681) ;  /* 0xffffffd800007947 */ /* 0x000fea000383ffff */
.L_x_13618:
        /* <DEDUP_REMOVED lines=8> */
.L_x_13683:
[----:B------:R-:W-:Y:S05]  /*15970*/  BSYNC B0 ;  /* 0x0000000000007941 */ /* 0x000fea0003800000 */
.L_x_13682:
        /* <DEDUP_REMOVED lines=9> */
.L_x_13684:
[----:B------:R-:W-:Y:S01]  /*15a10*/  IMAD.MOV.U32 R12, RZ, RZ, 0x4 ;  /* 0x00000004ff0c7424 */ /* 0x000fe200078e00ff */
[----:B------:R-:W-:-:S05]  /*15a20*/  SEL R3, R14, RZ, P2 ;  /* 0x000000ff0e037207 */ /* 0x000fca0001000000 */
[----:B------:R-:W-:-:S04]  /*15a30*/  IMAD.IADD R2, R2, 0x1, R3 ;  /* 0x0000000102027824 */ /* 0x000fc800078e0203 */
[----:B------:R-:W-:-:S07]  /*15a40*/  IMAD.MOV.U32 R13, RZ, RZ, R2 ;  /* 0x000000ffff0d7224 */ /* 0x000fce00078e0002 */
[----:B------:R-:W-:Y:S05]  /*15a50*/  WARPSYNC.COLLECTIVE R15, `(.L_x_13685) ;  /* 0x000000000f087348 */ /* 0x000fea0003c00000 */
[----:B------:R0:W1:Y:S02]  /*15a60*/  SHFL.UP P6, R14, R13, R12, R11 ;  /* 0x0400000c0d0e7389 */ /* 0x00006400000c000b */
[----:B01----:R-:W-:Y:S01]  /*15a70*/  ENDCOLLECTIVE ;  /* 0x000000000000791b */ /* 0x003fe20003800000 */
.L_x_13685:
[----:B------:R-:W-:Y:S01]  /*15a80*/  IMAD.MOV.U32 R12, RZ, RZ, 0x8 ;  /* 0x00000008ff0c7424 */ /* 0x000fe200078e00ff */
[----:B------:R-:W-:-:S05]  /*15a90*/  SEL R3, R14, RZ, P3 ;  /* 0x000000ff0e037207 */ /* 0x000fca0001800000 */
[----:B------:R-:W-:-:S04]  /*15aa0*/  IMAD.IADD R2, R2, 0x1, R3 ;  /* 0x0000000102027824 */ /* 0x000fc800078e0203 */
[----:B------:R-:W-:-:S07]  /*15ab0*/  IMAD.MOV.U32 R13, RZ, RZ, R2 ;  /* 0x000000ffff0d7224 */ /* 0x000fce00078e0002 */
[----:B------:R-:W-:Y:S05]  /*15ac0*/  WARPSYNC.COLLECTIVE R15, `(.L_x_13686) ;  /* 0x000000000f087348 */ /* 0x000fea0003c00000 */
[----:B------:R0:W1:Y:S02]  /*15ad0*/  SHFL.UP P6, R14, R13, R12, R11 ;  /* 0x0400000c0d0e7389 */ /* 0x00006400000c000b */
[----:B01----:R-:W-:Y:S01]  /*15ae0*/  ENDCOLLECTIVE ;  /* 0x000000000000791b */ /* 0x003fe20003800000 */
.L_x_13686:
[----:B------:R-:W-:Y:S01]  /*15af0*/  IMAD.MOV.U32 R12, RZ, RZ, 0x10 ;  /* 0x00000010ff0c7424 */ /* 0x000fe200078e00ff */
[----:B------:R-:W-:-:S05]  /*15b00*/  SEL R3, R14, RZ, P4 ;  /* 0x000000ff0e037207 */ /* 0x000fca0002000000 */
[----:B------:R-:W-:-:S04]  /*15b10*/  IMAD.IADD R2, R2, 0x1, R3 ;  /* 0x0000000102027824 */ /* 0x000fc800078e0203 */
[----:B------:R-:W-:-:S07]  /*15b20*/  IMAD.MOV.U32 R13, RZ, RZ, R2 ;  /* 0x000000ffff0d7224 */ /* 0x000fce00078e0002 */
[----:B------:R-:W-:Y:S05]  /*15b30*/  WARPSYNC.COLLECTIVE R15, `(.L_x_13687) ;  /* 0x000000000f087348 */ /* 0x000fea0003c00000 */
[----:B------:R0:W1:Y:S02]  /*15b40*/  SHFL.UP P6, R14, R13, R12, R11 ;  /* 0x0400000c0d0e7389 */ /* 0x00006400000c000b */
[----:B01----:R-:W-:Y:S01]  /*15b50*/  ENDCOLLECTIVE ;  /* 0x000000000000791b */ /* 0x003fe20003800000 */
.L_x_13687:
        /* <DEDUP_REMOVED lines=8> */
.L_x_13688:
[----:B------:R-:W-:Y:S05]  /*15be0*/  BRA `(.L_x_13689) ;  /* 0xffffffd400ec7947 */ /* 0x000fea000383ffff */
.L_x_13620:
[----:B------:R-:W-:Y:S01]  /*15bf0*/  BSSY B0, `(.L_x_13690) ;  /* 0x0000006000007945 */ /* 0x000fe20003800000 */
[----:B------:R-:W-:Y:S01]  /*15c00*/  PLOP3.LUT P6, PT, P6, PT, PT, 0x8, 0x0 ;  /* 0x000000000000781c */ /* 0x000fe200037ce170 */
[----:B------:R-:W-:-:S12]  /*15c10*/  IMAD.MOV.U32 R15, RZ, RZ, -0x1 ;  /* 0xffffffffff0f7424 */ /* 0x000fd800078e00ff */
[----:B0-----:R-:W-:Y:S05]  /*15c20*/  WARPSYNC.COLLECTIVE R15, `(.L_x_13691) ;  /* 0x000000000f087348 */ /* 0x001fea0003c00000 */
[----:B------:R-:W-:Y:S01]  /*15c30*/  VOTE.ANY R14, PT, P6 ;  /* 0x00000000000e7806 */ /* 0x000fe200030e0100 */
[----:B0-----:R-:W-:Y:S06]  /*15c40*/  ENDCOLLECTIVE ;  /* 0x000000000000791b */ /* 0x001fec0003800000 */
.L_x_13691:
[----:B------:R-:W-:Y:S05]  /*15c50*/  BSYNC B0 ;  /* 0x0000000000007941 */ /* 0x000fea0003800000 */
.L_x_13690:
        /* <DEDUP_REMOVED lines=10> */
.L_x_13692:
[----:B------:R-:W-:Y:S02]  /*15d00*/  IMAD.MOV.U32 R13, RZ, RZ, R6 ;  /* 0x000000ffff0d7224 */ /* 0x000fe400078e0006 */
[----:B------:R-:W-:-:S07]  /*15d10*/  IMAD.MOV.U32 R4, RZ, RZ, R14 ;  /* 0x000000ffff047224 */ /* 0x000fce00078e000e */
[----:B------:R-:W-:Y:S05]  /*15d20*/  WARPSYNC.COLLECTIVE R15, `(.L_x_13693) ;  /* 0x000000000f087348 */ /* 0x000fea0003c00000 */
[----:B------:R0:W1:Y:S02]  /*15d30*/  SHFL.IDX P6, R14, R13, R12, R11 ;  /* 0x0000000c0d0e7389 */ /* 0x00006400000c000b */
[----:B01----:R-:W-:Y:S01]  /*15d40*/  ENDCOLLECTIVE ;  /* 0x000000000000791b */ /* 0x003fe20003800000 */
.L_x_13693:
[----:B------:R-:W-:Y:S02]  /*15d50*/  IMAD.MOV.U32 R6, RZ, RZ, R14 ;  /* 0x000000ffff067224 */ /* 0x000fe400078e000e */
[----:B------:R-:W-:-:S05]  /*15d60*/  IMAD.IADD R5, R9, 0x1, R16 ;  /* 0x0000000109057824 */ /* 0x000fca00078e0210 */
[----:B------:R1:W-:Y:S01]  /*15d70*/  STL [R1+0xc], R5 ;  /* 0x00000c0501007387 */ /* 0x0003e20000100800 */
[----:B------:R-:W-:Y:S05]  /*15d80*/  BRA `(.L_x_13694) ;  /* 0xffffffd400cc7947 */ /* 0x000fea000383ffff */
.L_x_13622:
[----:B------:R-:W-:Y:S01]  /*15d90*/  BSSY B0, `(.L_x_13695) ;  /* 0x0000007000007945 */ /* 0x000fe20003800000 */
[----:B------:R-:W-:Y:S02]  /*15da0*/  IMAD.MOV.U32 R13, RZ, RZ, R2 ;  /* 0x000000ffff0d7224 */ /* 0x000fe400078e0002 */
[----:B------:R-:W-:Y:S02]  /*15db0*/  IMAD.MOV.U32 R11, RZ, RZ, 0x1f ;  /* 0x0000001fff0b7424 */ /* 0x000fe400078e00ff */
[----:B------:R-:W-:-:S07]  /*15dc0*/  IMAD.MOV.U32 R15, RZ, RZ, -0x1 ;  /* 0xffffffffff0f7424 */ /* 0x000fce00078e00ff */
[----:B01-3--:R-:W-:Y:S05]  /*15dd0*/  WARPSYNC.COLLECTIVE R15, `(.L_x_13696) ;  /* 0x000000000f087348 */ /* 0x00bfea0003c00000 */
[----:B------:R2:W4:Y:S02]  /*15de0*/  SHFL.IDX P6, R14, R13, R12, R11 ;  /* 0x0000000c0d0e7389 */ /* 0x00052400000c000b */
[----:B01234-:R-:W-:Y:S01]  /*15df0*/  ENDCOLLECTIVE ;  /* 0x000000000000791b */ /* 0x01ffe20003800000 */
.L_x_13696:
[----:B------:R-:W-:Y:S05]  /*15e00*/  BSYNC B0 ;  /* 0x0000000000007941 */ /* 0x000fea0003800000 */
.L_x_13695:
[----:B------:R-:W-:Y:S01]  /*15e10*/  IMAD.MOV.U32 R8, RZ, RZ, R14 ;  /* 0x000000ffff087224 */ /* 0x000fe200078e000e */
[----:B------:R-:W-:Y:S06]  /*15e20*/  BRA `(.L_x_13621) ;  /* 0xffffffd400bc7947 */ /* 0x000fec000383ffff */
.L_x_13628:
[----:B0-----:R0:W1:Y:S02]  /*15e30*/  SYNCS.PHASECHK.TRANS64.TRYWAIT P0, [R0+URZ+0x22820], R3 ;  /* 0x02282003000075a7 */ /* 0x001064000800017f */
[----:B-1----:R-:W-:Y:S05]  /*15e40*/  @!P0 NANOSLEEP.SYNCS 0x989680 ;  /* 0x009896800000895d */ /* 0x002fea0003900000 */
[----:B------:R-:W1:Y:S02]  /*15e50*/  @!P0 SYNCS.PHASECHK.TRANS64 P0, [R0+URZ+0x22820], R3 ;  /* 0x02282003000085a7 */ /* 0x000e64000800007f */
[----:B-1----:R-:W-:Y:S05]  /*15e60*/  @!P0 BRA `(.L_x_13628) ;  /* 0xfffffffc00f08947 */ /* 0x002fea000383ffff */
[----:B------:R-:W-:Y:S05]  /*15e70*/  BRA `(.L_x_13697) ;  /* 0xffffffe000587947 */ /* 0x000fea000383ffff */
.L_x_13629:
        /* <DEDUP_REMOVED lines=11> */
.L_x_13699:
[----:B------:R-:W-:Y:S05]  /*15f30*/  BSYNC B0 ;  /* 0x0000000000007941 */ /* 0x000fea0003800000 */
.L_x_13698:
[----:B------:R-:W-:Y:S05]  /*15f40*/  BRA `(.L_x_13700) ;  /* 0xffffffe000407947 */ /* 0x000fea000383ffff */
.L_x_13632:
[----:B------:R-:W-:Y:S01]  /*15f50*/  BSSY B1, `(.L_x_13701) ;  /* 0x0000006000017945 */ /* 0x000fe20003800000 */
[----:B------:R-:W-:-:S07]  /*15f60*/  IMAD.MOV.U32 R15, RZ, RZ, -0x1 ;  /* 0xffffffffff0f7424 */ /* 0x000fce00078e00ff */
[----:B01-3--:R-:W-:Y:S05]  /*15f70*/  WARPSYNC.COLLECTIVE R15, `(.L_x_13702) ;  /* 0x000000000f0c7348 */ /* 0x00bfea0003c00000 */
[----:B------:R-:W-:Y:S02]  /*15f80*/  ELECT P6, UR62, PT ;  /* 0x00000000003e782f */ /* 0x000fe400038c0000 */
[----:B------:R-:W-:Y:S01]  /*15f90*/  MOV R14, UR62 ;  /* 0x0000003e000e7c02 */ /* 0x000fe20008000f00 */
[----:B01-3--:R-:W-:Y:S10]  /*15fa0*/  ENDCOLLECTIVE ;  /* 0x000000000000791b */ /* 0x00bff40003800000 */
.L_x_13702:
[----:B------:R-:W-:Y:S05]  /*15fb0*/  BSYNC B1 ;  /* 0x0000000000017941 */ /* 0x000fea0003800000 */
.L_x_13701:
[----:B------:R-:W-:Y:S05]  /*15fc0*/  BRA `(.L_x_13703) ;  /* 0xffffffe000387947 */ /* 0x000fea000383ffff */
.L_x_13634:
[----:B0-----:R0:W1:Y:S02]  /*15fd0*/  SYNCS.PHASECHK.TRANS64.TRYWAIT P0, [R6+URZ], R5 ;  /* 0x00000005060075a7 */ /* 0x001064000800017f */
[----:B-1----:R-:W-:Y:S05]  /*15fe0*/  @!P0 NANOSLEEP.SYNCS 0x989680 ;  /* 0x009896800000895d */ /* 0x002fea0003900000 */
[----:B------:R-:W1:Y:S02]  /*15ff0*/  @!P0 SYNCS.PHASECHK.TRANS64 P0, [R6+URZ], R5 ;  /* 0x00000005060085a7 */ /* 0x000e64000800007f */
[----:B-1----:R-:W-:Y:S05]  /*16000*/  @!P0 BRA `(.L_x_13634) ;  /* 0xfffffffc00f08947 */ /* 0x002fea000383ffff */
[----:B------:R-:W-:Y:S05]  /*16010*/  BRA `(.L_x_13704) ;  /* 0xffffffe000707947 */ /* 0x000fea000383ffff */
.L_x_13635:
[----:B-1----:R1:W2:Y:S02]  /*16020*/  SYNCS.PHASECHK.TRANS64.TRYWAIT P0, [R7+URZ], R2 ;  /* 0x00000002070075a7 */ /* 0x0022a4000800017f */
[----:B--2---:R-:W-:Y:S05]  /*16030*/  @!P0 NANOSLEEP.SYNCS 0x989680 ;  /* 0x009896800000895d */ /* 0x004fea0003900000 */
[----:B------:R-:W2:Y:S02]  /*16040*/  @!P0 SYNCS.PHASECHK.TRANS64 P0, [R7+URZ], R2 ;  /* 0x00000002070085a7 */ /* 0x000ea4000800007f */
[----:B--2---:R-:W-:Y:S05]  /*16050*/  @!P0 BRA `(.L_x_13635) ;  /* 0xfffffffc00f08947 */ /* 0x004fea000383ffff */
[----:B------:R-:W-:Y:S05]  /*16060*/  BRA `(.L_x_13705) ;  /* 0xffffffe000647947 */ /* 0x000fea000383ffff */
.L_x_13637:
[----:B--2---:R2:W4:Y:S02]  /*16070*/  SYNCS.PHASECHK.TRANS64.TRYWAIT P0, [R4+URZ], R5 ;  /* 0x00000005040075a7 */ /* 0x004524000800017f */
[----:B----4-:R-:W-:Y:S05]  /*16080*/  @!P0 NANOSLEEP.SYNCS 0x989680 ;  /* 0x009896800000895d */ /* 0x010fea0003900000 */
[----:B------:R-:W4:Y:S02]  /*16090*/  @!P0 SYNCS.PHASECHK.TRANS64 P0, [R4+URZ], R5 ;  /* 0x00000005040085a7 */ /* 0x000f24000800007f */
[----:B----4-:R-:W-:Y:S05]  /*160a0*/  @!P0 BRA `(.L_x_13637) ;  /* 0xfffffffc00f08947 */ /* 0x010fea000383ffff */
[----:B------:R-:W-:Y:S05]  /*160b0*/  BRA `(.L_x_13706) ;  /* 0xffffffe000687947 */ /* 0x000fea000383ffff */
.L_x_13707:
        /* <DEDUP_REMOVED lines=12> */
.L_x_15031:


//--------------------- .text._ZN7cutlass13device_kernelIN5flash11enable_sm90INS1_16FlashAttnFwdSm90INS1_25CollectiveMainloopFwdSm90ILi2EN4cute5tupleIJNS5_1CILi1EEES8_S8_EEENS6_IJNS7_ILi128EEENS7_ILi96EEENS7_ILi64EEEEEELi256ENS_10bfloat16_tEfNS_4arch4Sm90ELb1ELb0ELb0ELb1ELb0ELb1ELb0ELb1ELb0ELb1ELb1ELb0EEENS1_21CollectiveEpilogueFwdINS6_IJSA_NS7_ILi256EEESB_EEES9_SE_SG_Li256ELb1ELb1ELb1ELb0EEENS1_36VarlenDynamicPersistentTileSchedulerILi128ELi96ELi256ELi128ELb1ELb1ELb1ELb1ELb1ELb1EEEEEEEEEvNT_6ParamsE --------------------------
	.section	.text._ZN7cutlass13device_kernelIN5flash11enable_sm90INS1_16FlashAttnFwdSm90INS1_25CollectiveMainloopFwdSm90ILi2EN4cute5tupleIJNS5_1CILi1EEES8_S8_EEENS6_IJNS7_ILi128EEENS7_ILi96EEENS7_ILi64EEEEEELi256ENS_10bfloat16_tEfNS_4arch4Sm90ELb1ELb0ELb0ELb1ELb0ELb1ELb0ELb1ELb0ELb1ELb1ELb0EEENS1_21CollectiveEpilogueFwdINS6_IJSA_NS7_ILi256EEESB_EEES9_SE_SG_Li256ELb1ELb1ELb1ELb0EEENS1_36VarlenDynamicPersistentTileSchedulerILi128ELi96ELi256ELi128ELb1ELb1ELb1ELb1ELb1ELb1EEEEEEEEEvNT_6ParamsE,"ax",@progbits
	.align	128
.text._ZN7cutlass13device_kernelIN5flash11enable_sm90INS1_16FlashAttnFwdSm90INS1_25CollectiveMainloopFwdSm90ILi2EN4cute5tupleIJNS5_1CILi1EEES8_S8_EEENS6_IJNS7_ILi128EEENS7_ILi96EEENS7_ILi64EEEEEELi256ENS_10bfloat16_tEfNS_4arch4Sm90ELb1ELb0ELb0ELb1ELb0ELb1ELb0ELb1ELb0ELb1ELb1ELb0EEENS1_21CollectiveEpilogueFwdINS6_IJSA_NS7_ILi256EEESB_EEES9_SE_SG_Li256ELb1ELb1ELb1ELb0EEENS1_36VarlenDynamicPersistentTileSchedulerILi128ELi96ELi256ELi128ELb1ELb1ELb1ELb1ELb1ELb1EEEEEEEEEvNT_6ParamsE:
        .type           _ZN7cutlass13device_kernelIN5flash11enable_sm90INS1_16FlashAttnFwdSm90INS1_25CollectiveMainloopFwdSm90ILi2EN4cute5tupleIJNS5_1CILi1EEES8_S8_EEENS6_IJNS7_ILi128EEENS7_ILi96EEENS7_ILi64EEEEEELi256ENS_10bfloat16_tEfNS_4arch4Sm90ELb1ELb0ELb0ELb1ELb0ELb1ELb0ELb1ELb0ELb1ELb1ELb0EEENS1_21CollectiveEpilogueFwdINS6_IJSA_NS7_ILi256EEESB_EEES9_SE_SG_Li256ELb1ELb1ELb1ELb0EEENS1_36VarlenDynamicPersistentTileSchedulerILi128ELi96ELi256ELi128ELb1ELb1ELb1ELb1ELb1ELb1EEEEEEEEEvNT_6ParamsE,@function
        .size           _ZN7cutlass13device_kernelIN5flash11enable_sm90INS1_16FlashAttnFwdSm90INS1_25CollectiveMainloopFwdSm90ILi2EN4cute5tupleIJNS5_1CILi1EEES8_S8_EEENS6_IJNS7_ILi128EEENS7_ILi96EEENS7_ILi64EEEEEELi256ENS_10bfloat16_tEfNS_4arch4Sm90ELb1ELb0ELb0ELb1ELb0ELb1ELb0ELb1ELb0ELb1ELb1ELb0EEENS1_21CollectiveEpilogueFwdINS6_IJSA_NS7_ILi256EEESB_EEES9_SE_SG_Li256ELb1ELb1ELb1ELb0EEENS1_36VarlenDynamicPersistentTileSchedulerILi128ELi96ELi256ELi128ELb1ELb1ELb1ELb1ELb1ELb1EEEEEEEEEvNT_6ParamsE,(.L_x_15032 - _ZN7cutlass13device_kernelIN5flash11enable_sm90INS1_16FlashAttnFwdSm90INS1_25CollectiveMainloopFwdSm90ILi2EN4cute5tupleIJNS5_1CILi1EEES8_S8_EEENS6_IJNS7_ILi128EEENS7_ILi96EEENS7_ILi64EEEEEELi256ENS_10bfloat16_tEfNS_4arch4Sm90ELb1ELb0ELb0ELb1ELb0ELb1ELb0ELb1ELb0ELb1ELb1ELb0EEENS1_21CollectiveEpilogueFwdINS6_IJSA_NS7_ILi256EEESB_EEES9_SE_SG_Li256ELb1ELb1ELb1ELb0EEENS1_36VarlenDynamicPersistentTileSchedulerILi128ELi96ELi256ELi128ELb1ELb1ELb1ELb1ELb1ELb1EEEEEEEEEvNT_6ParamsE)
        .other          _ZN7cutlass13device_kernelIN5flash11enable_sm90INS1_16FlashAttnFwdSm90INS1_25CollectiveMainloopFwdSm90ILi2EN4cute5tupleIJNS5_1CILi1EEES8_S8_EEENS6_IJNS7_ILi128EEENS7_ILi96EEENS7_ILi64EEEEEELi256ENS_10bfloat16_tEfNS_4arch4Sm90ELb1ELb0ELb0ELb1ELb0ELb1ELb0ELb1ELb0ELb1ELb1ELb0EEENS1_21CollectiveEpilogueFwdINS6_IJSA_NS7_ILi256EEESB_EEES9_SE_SG_Li256ELb1ELb1ELb1ELb0EEENS1_36VarlenDynamicPersistentTileSchedulerILi128ELi96ELi256ELi128ELb1ELb1ELb1ELb1ELb1ELb1EEEEEEEEEvNT_6ParamsE,@"STO_CUDA_ENTRY STV_DEFAULT"
_ZN7cutlass13device_kernelIN5flash11enable_sm90INS1_16FlashAttnFwdSm90INS1_25CollectiveMainloopFwdSm90ILi2EN4cute5tupleIJNS5_1CILi1EEES8_S8_EEENS6_IJNS7_ILi128EEENS7_ILi96EEENS7_ILi64EEEEEELi256ENS_10bfloat16_tEfNS_4arch4Sm90ELb1ELb0ELb0ELb1ELb0ELb1ELb0ELb1ELb0ELb1ELb1ELb0EEENS1_21CollectiveEpilogueFwdINS6_IJSA_NS7_ILi256EEESB_EEES9_SE_SG_Li256ELb1ELb1ELb1ELb0EEENS1_36VarlenDynamicPersistentTileSchedulerILi128ELi96ELi256ELi128ELb1ELb1ELb1ELb1ELb1ELb1EEEEEEEEEvNT_6ParamsE:
        /* <DEDUP_REMOVED lines=24> */
.L_x_13709:
[----:B------:R-:W-:Y:S05]  /*0180*/  BSYNC B0 ;  /* 0x0000000000007941 */ /* 0x000fea0003800000 */
.L_x_13708:
        /* <DEDUP_REMOVED lines=41> */
.L_x_13710:
        /* <DEDUP_REMOVED lines=22> */
.L_x_13711:
        /* <DEDUP_REMOVED lines=18> */
.L_x_13712:
        /* <DEDUP_REMOVED lines=22> */
.L_x_13713:
        /* <DEDUP_REMOVED lines=22> */
.L_x_13714:
        /* <DEDUP_REMOVED lines=8> */
.L_x_13717:
        /* <DEDUP_REMOVED lines=74> */
[C---:B------:R-:W-:Y:S01]  /*0e80*/  IMAD.SHL.U32 R204, R3.reuse, 0x4, RZ ;  /* 0x0000000403cc7824 */ /* 0x040fe200078e00ff */
[----:B------:R-:W-:Y:S01]  /*0e90*/  LOP3.LUT R212, R212, 0x1c0, RZ, 0xc0, !PT ;  /* 0x000001c0d4d47812 */ /* 0x000fe200078ec0ff */
[----:B------:R-:W-:Y:S01]  /*0ea0*/  IMAD.SHL.U32 R4, R4, 0x40, RZ ;  /* 0x0000004004047824 */ /* 0x000fe200078e00ff */
[----:B------:R-:W-:Y:S01]  /*0eb0*/  STL [R1+0x70], R12 ;  /* 0x0000700c01007387 */ /* 0x000fe20000100800 */
[----:B------:R-:W-:Y:S01]  /*0ec0*/  IMAD.IADD R0, R3, 0x1, -R0 ;  /* 0x0000000103007824 */ /* 0x000fe200078e0a00 */
[----:B------:R-:W-:Y:S01]  /*0ed0*/  SHF.R.S32.HI R3, RZ, 0x1f, R209 ;  /* 0x0000001fff037819 */ /* 0x000fe200000114d1 */
[----:B------:R-:W-:Y:S01]  /*0ee0*/  IMAD.IADD R9, R20, 0x1, -R9 ;  /* 0x0000000114097824 */ /* 0x000fe200078e0a09 */
[----:B------:R-:W-:Y:S01]  /*0ef0*/  SHF.R.U32.HI R3, RZ, 0x3, R212 ;  /* 0x00000003ff037819 */ /* 0x000fe200000116d4 */
[----:B------:R-:W-:Y:S01]  /*0f00*/  VIADD R220, R209, 0x40 ;  /* 0x00000040d1dc7836 */ /* 0x000fe20000000000 */
[----:B------:R-:W-:Y:S01]  /*0f10*/  LOP3.LUT R8, R212, 0x38, R16, 0xf8, !PT ;  /* 0x00000038d4087812 */ /* 0x000fe200078ef810 */
[----:B------:R-:W-:Y:S01]  /*0f20*/  IMAD.SHL.U32 R214, R9, 0x2, RZ ;  /* 0x0000000209d67824 */ /* 0x000fe200078e00ff */
[----:B------:R-:W-:Y:S01]  /*0f30*/  LOP3.LUT R217, R4, 0xfffffe00, RZ, 0xc0, !PT ;  /* 0xfffffe0004d97812 */ /* 0x000fe200078ec0ff */
[----:B------:R-:W-:Y:S01]  /*0f40*/  VIADD R219, R209, 0x80 ;  /* 0x00000080d1db7836 */ /* 0x000fe20000000000 */
[----:B------:R-:W-:Y:S01]  /*0f50*/  SHF.R.S32.HI R4, RZ, 0x1f, R220 ;  /* 0x0000001fff047819 */ /* 0x000fe200000114dc */
[C---:B------:R-:W-:Y:S01]  /*0f60*/  VIADD R38, R214.reuse, 0x10 ;  /* 0x00000010d6267836 */ /* 0x040fe20000000000 */
[----:B------:R-:W-:Y:S01]  /*0f70*/  LOP3.LUT R8, R217, R8, R3, 0xf6, !PT ;  /* 0x00000008d9087212 */ /* 0x000fe200078ef603 */
[----:B------:R-:W-:Y:S01]  /*0f80*/  VIADD R35, R214, 0x28 ;  /* 0x00000028d6237836 */ /* 0x000fe20000000000 */
[----:B------:R-:W-:Y:S01]  /*0f90*/  SHF.R.S32.HI R9, RZ, 0x1f, R219 ;  /* 0x0000001fff097819 */ /* 0x000fe200000114db */
[----:B------:R-:W-:-:S02]  /*0fa0*/  IMAD.SHL.U32 R4, R10, 0x8, RZ ;  /* 0x000000080a047824 */ /* 0x000fc400078e00ff */
[----:B------:R-:W-:Y:S02]  /*0fb0*/  VIADD R32, R214, 0x40 ;  /* 0x00000040d6207836 */ /* 0x000fe40000000000 */
[----:B------:R-:W-:Y:S01]  /*0fc0*/  IMAD R3, R8, 0x2, R19 ;  /* 0x0000000208037824 */ /* 0x000fe200078e0213 */
[----:B------:R-:W-:Y:S01]  /*0fd0*/  SHF.R.S32.HI R8, RZ, 0x1f, R38 ;  /* 0x0000001fff087819 */ /* 0x000fe20000011426 */
[C---:B------:R-:W-:Y:S01]  /*0fe0*/  VIADD R29, R214.reuse, 0x58 ;  /* 0x00000058d61d7836 */ /* 0x040fe20000000000 */
[----:B------:R-:W-:Y:S01]  /*0ff0*/  SHF.R.S32.HI R8, RZ, 0x1f, R35 ;  /* 0x0000001fff087819 */ /* 0x000fe20000011423 */
[C---:B------:R-:W-:Y:S01]  /*1000*/  VIADD R26, R214.reuse, 0x70 ;  /* 0x00000070d61a7836 */ /* 0x040fe20000000000 */
[----:B------:R0:W-:Y:S01]  /*1010*/  STL [R1+0x74], R4 ;  /* 0x0000740401007387 */ /* 0x0001e20000100800 */
[----:B------:R-:W-:Y:S01]  /*1020*/  IMAD.MOV.U32 R6, RZ, RZ, R14 ;  /* 0x000000ffff067224 */ /* 0x000fe200078e000e */
        /* <DEDUP_REMOVED lines=9> */
[C---:B0-----:R-:W-:Y:S01]  /*10c0*/  VIADD R4, R214.reuse, 0xc8 ;  /* 0x000000c8d6047836 */ /* 0x041fe20000000000 */
[----:B------:R-:W-:Y:S01]  /*10d0*/  SHF.R.S32.HI R8, RZ, 0x1f, R14 ;  /* 0x0000001fff087819 */ /* 0x000fe2000001140e */
[----:B------:R-:W-:Y:S01]  /*10e0*/  IMAD.MOV.U32 R5, RZ, RZ, R13 ;  /* 0x000000ffff057224 */ /* 0x000fe200078e000d */
[----:B------:R-:W-:Y:S01]  /*10f0*/  SHF.R.S32.HI R8, RZ, 0x1f, R10 ;  /* 0x0000001fff087819 */ /* 0x000fe2000001140a */
[C---:B-1----:R-:W-:Y:S01]  /*1100*/  VIADD R3, R214.reuse, 0xd0 ;  /* 0x000000d0d6037836 */ /* 0x042fe20000000000 */
[----:B------:R-:W-:Y:S01]  /*1110*/  SHF.R.S32.HI R10, RZ, 0x1f, R9 ;  /* 0x0000001fff0a7819 */ /* 0x000fe20000011409 */
[----:B------:R-:W-:Y:S01]  /*1120*/  IMAD.MOV.U32 R7, RZ, RZ, R15 ;  /* 0x000000ffff077224 */ /* 0x000fe200078e000f */
        /* <DEDUP_REMOVED lines=43> */
[----:B------:R-:W-:-:S07]  /*13e0*/  SHF.R.S32.HI R3, RZ, 0x1f, R233 ;  /* 0x0000001fff037819 */ /* 0x000fce00000114e9 */
.L_x_13878:
[----:B01----:R-:W0:Y:S02]  /*13f0*/  LDC.64 R8, c[0x0][0xc88] ;  /* 0x00032200ff087b82 */ /* 0x003e240000000a00 */
[----:B0-----:R-:W-:-:S05]  /*1400*/  IMAD.WIDE R8, R7, 0x4, R8 ;  /* 0x0000000407087825 */ /* 0x001fca00078e0208 */
[----:B--2---:R-:W2:Y:S01]  /*1410*/  LDG.E R224, desc[UR40][R8.64] ;  /* 0x0000002808e07981 */ /* 0x004ea2000c1e1900 */
[----:B------:R-:W-:Y:S05]  /*1420*/  YIELD ;  /* 0x0000000000007946 */ /* 0x000fea0003800000 */
[----:B------:R-:W-:Y:S01]  /*1430*/  ULDC.64 UR4, c[0x0][0xa28] ;  /* 0x00028a0000047ab9 */ /* 0x000fe20000000a00 */
[----:B------:R-:W-:Y:S01]  /*1440*/  ULDC.64 UR8, c[0x0][0xa18] ;  /* 0x0002860000087ab9 */ /* 0x000fe20000000a00 */
[----:B------:R-:W-:Y:S01]  /*1450*/  ISETP.NE.U32.AND P1, PT, RZ, UR4, PT ;  /* 0x00000004ff007c0c */ /* 0x000fe2000bf25070 */
[----:B------:R-:W-:Y:S01]  /*1460*/  ULDC.64 UR6, c[0x0][0xa08] ;  /* 0x0002820000067ab9 */ /* 0x000fe20000000a00 */
[----:B------:R-:W-:Y:S01]  /*1470*/  IMAD.MOV.U32 R15, RZ, RZ, RZ ;  /* 0x000000ffff0f7224 */ /* 0x000fe200078e00ff */
[----:B------:R-:W-:Y:S01]  /*1480*/  ISETP.NE.U32.AND P0, PT, RZ, UR6, PT ;  /* 0x00000006ff007c0c */ /* 0x000fe2000bf05070 */
[----:B-----5:R-:W-:Y:S01]  /*1490*/  IMAD.MOV.U32 R31, RZ, RZ, RZ ;  /* 0x000000ffff1f7224 */ /* 0x020fe200078e00ff */
[----:B------:R-:W-:-:S02]  /*14a0*/  ISETP.NE.AND.EX P1, PT, RZ, UR5, PT, P1 ;  /* 0x00000005ff007c0c */ /* 0x000fc4000bf25310 */
[----:B------:R-:W-:Y:S02]  /*14b0*/  ISETP.NE.AND.EX P0, PT, RZ, UR7, PT, P0 ;  /* 0x00000007ff007c0c */ /* 0x000fe4000bf05300 */
[----:B--2-4-:R-:W-:Y:S01]  /*14c0*/  SHF.R.S32.HI R0, RZ, 0x1f, R224 ;  /* 0x0000001fff007819 */ /* 0x014fe200000114e0 */
        /* <DEDUP_REMOVED lines=36> */
.L_x_13719:
[----:B------:R-:W-:Y:S01]  /*1710*/  ULDC.64 UR4, c[0x0][0xa20] ;  /* 0x0002880000047ab9 */ /* 0x000fe20000000a00 */
[C---:B------:R-:W-:Y:S02]  /*1720*/  LOP3.LUT R3, R6.reuse, 0xff000000, RZ, 0xc0, !PT ;  /* 0xff00000006037812 */ /* 0x040fe400078ec0ff */
        /* <DEDUP_REMOVED lines=11> */
.L_x_13720:
[----:B------:R-:W-:Y:S05]  /*17e0*/  @!P0 BRA `(.L_x_13721) ;  /* 0x00000000000c8947 */ /* 0x000fea0003800000 */
[----:B------:R-:W2:Y:S04]  /*17f0*/  LDG.E R3, desc[UR40][R12.64] ;  /* 0x000000280c037981 */ /* 0x000ea8000c1e1900 */
[----:B------:R-:W2:Y:S02]  /*1800*/  LDG.E R30, desc[UR40][R12.64+0x4] ;  /* 0x000004280c1e7981 */ /* 0x000ea4000c1e1900 */
[----:B--2---:R-:W-:-:S07]  /*1810*/  IMAD.IADD R30, R30, 0x1, -R3 ;  /* 0x000000011e1e7824 */ /* 0x004fce00078e0a03 */
.L_x_13721:
        /* <DEDUP_REMOVED lines=29> */
[----:B------:R-:W-:-:S03]  /*19f0*/  IADD3 R60, R213, 0x60, -R211 ;  /* 0x00000060d53c7810 */ /* 0x000fc60007ffe8d3 */
[----:B------:R-:W-:-:S04]  /*1a00*/  IMAD.HI R0, R0, 0x2aaaaaab, RZ ;  /* 0x2aaaaaab00007827 */ /* 0x000fc800078e02ff */
[----:B------:R-:W-:Y:S01]  /*1a10*/  IMAD.IADD R4, R60, 0x1, R4 ;  /* 0x000000013c047824 */ /* 0x000fe200078e0204 */
[----:B------:R-:W-:-:S03]  /*1a20*/  SHF.R.U32.HI R29, RZ, 0x1f, R0 ;  /* 0x0000001fff1d7819 */ /* 0x000fc60000011600 */
[----:B------:R-:W-:Y:S01]  /*1a30*/  IMAD.HI R4, R4, 0x2aaaaaab, RZ ;  /* 0x2aaaaaab04047827 */ /* 0x000fe200078e02ff */
[----:B------:R-:W-:-:S03]  /*1a40*/  LEA.HI.SX32 R29, R0, R29, 0x1c ;  /* 0x0000001d001d7211 */ /* 0x000fc600078fe2ff */
[----:B------:R-:W-:Y:S01]  /*1a50*/  IMAD.MOV.U32 R0, RZ, RZ, RZ ;  /* 0x000000ffff007224 */ /* 0x000fe200078e00ff */
[----:B------:R-:W-:-:S04]  /*1a60*/  SHF.R.U32.HI R3, RZ, 0x1f, R4 ;  /* 0x0000001fff037819 */ /* 0x000fc80000011604 */
[----:B------:R-:W-:-:S04]  /*1a70*/  LEA.HI.SX32 R4, R4, R3, 0x1c ;  /* 0x0000000304047211 */ /* 0x000fc800078fe2ff */
        /* <DEDUP_REMOVED lines=32> */
.L_x_13723:
[----:B------:R-:W-:Y:S05]  /*1c80*/  BSYNC B0 ;  /* 0x0000000000007941 */ /* 0x000fea0003800000 */
.L_x_13722:
        /* <DEDUP_REMOVED lines=37> */
.L_x_13726:
[----:B------:R-:W-:Y:S05]  /*1ee0*/  BSYNC B6 ;  /* 0x0000000000067941 */ /* 0x000fea0003800000 */
.L_x_13725:
        /* <DEDUP_REMOVED lines=20> */
.L_x_13728:
[----:B------:R-:W-:Y:S05]  /*2030*/  BSYNC B6 ;  /* 0x0000000000067941 */ /* 0x000fea0003800000 */
.L_x_13727:
        /* <DEDUP_REMOVED lines=9> */
[----:B------:R-:W3:Y:S08]  /*20d0*/  LDC R75, c[0x0][0x3f4] ;  /* 0x0000fd00ff4b7b82 */ /* 0x000ef00000000800 */
[----:B------:R-:W-:Y:S01]  /*20e0*/  @P0 IADD3 R6, P1, R225, UR4, RZ ;  /* 0x00000004e1060c10 */ /* 0x000fe2000ff3e0ff */
[----:B------:R-:W-:-:S02]  /*20f0*/  VIADD R64, R16, 0x60 ;  /* 0x0000006010407836 */ /* 0x000fc40000000000 */
[----:B------:R-:W-:Y:S01]  /*2100*/  VIADD R12, R16, 0xe0 ;  /* 0x000000e0100c7836 */ /* 0x000fe20000000000 */
[----:B------:R-:W-:Y:S01]  /*2110*/  @P0 IADD3.X R7, R227, UR5, RZ, P1, !PT ;  /* 0x00000005e3070c10 */ /* 0x000fe20008ffe4ff */
[----:B------:R-:W-:Y:S01]  /*2120*/  ULDC.64 UR4, c[0x0][0xa08] ;  /* 0x0002820000047ab9 */ /* 0x000fe20000000a00 */
[----:B------:R-:W4:Y:S03]  /*2130*/  LDC.64 R14, c[0x0][0x3f8] ;  /* 0x0000fe00ff0e7b82 */ /* 0x000f260000000a00 */
[----:B------:R2:W3:Y:S01]  /*2140*/  @P0 LDG.E R0, desc[UR40][R6.64] ;  /* 0x0000002806000981 */ /* 0x0004e2000c1e1900 */
        /* <DEDUP_REMOVED lines=15> */
[----:B------:R-:W-:Y:S01]  /*2240*/  SHF.R.S32.HI R73, RZ, 0x1f, R229 ;  /* 0x0000001fff497819 */ /* 0x000fe200000114e5 */
[----:B------:R-:W-:Y:S01]  /*2250*/  VIADD R65, R16, 0x80 ;  /* 0x0000008010417836 */ /* 0x000fe20000000000 */
[----:B------:R-:W-:Y:S01]  /*2260*/  SHF.R.S32.HI R6, RZ, 0x1f, R11 ;  /* 0x0000001fff067819 */ /* 0x000fe2000001140b */
[----:B------:R-:W-:Y:S01]  /*2270*/  IMAD.WIDE.U32 R4, R222, UR4, R4 ;  /* 0x00000004de047c25 */ /* 0x000fe2000f8e0004 */
[----:B----4-:R-:W-:-:S02]  /*2280*/  SHF.L.U64.HI R69, R14, 0x6, R15 ;  /* 0x000000060e457819 */ /* 0x010fc4000001020f */
[----:B------:R-:W-:Y:S01]  /*2290*/  LEA.HI R36, R6, R11, RZ, 0x2 ;  /* 0x0000000b06247211 */ /* 0x000fe200078f10ff */
[----:B------:R-:W-:Y:S01]  /*22a0*/  IMAD R5, R222, UR5, R5 ;  /* 0x00000005de057c24 */ /* 0x000fe2000f8e0205 */
[----:B------:R-:W-:Y:S01]  /*22b0*/  ULDC.64 UR4, c[0x0][0x310] ;  /* 0x0000c40000047ab9 */ /* 0x000fe20000000a00 */
[----:B------:R-:W-:Y:S01]  /*22c0*/  IMAD R6, R232, R8, RZ ;  /* 0x00000008e8067224 */ /* 0x000fe200078e02ff */
[----:B------:R-:W-:Y:S01]  /*22d0*/  SHF.R.S32.HI R36, RZ, 0x1f, R36 ;  /* 0x0000001fff247819 */ /* 0x000fe20000011424 */
[----:B------:R-:W-:Y:S01]  /*22e0*/  VIADD R11, R16, 0xc0 ;  /* 0x000000c0100b7836 */ /* 0x000fe20000000000 */
[----:B0-----:R-:W-:Y:S01]  /*22f0*/  SHF.L.U64.HI R71, R56, 0x6, R57 ;  /* 0x0000000638477819 */ /* 0x001fe20000010239 */
[----:B------:R-:W-:Y:S01]  /*2300*/  IMAD R10, R23, R9, R6 ;  /* 0x00000009170a7224 */ /* 0x000fe200078e0206 */
[----:B------:R-:W-:Y:S01]  /*2310*/  LEA.HI R36, R36, R23, RZ, 0x3 ;  /* 0x0000001724247211 */ /* 0x000fe200078f18ff */
[----:B------:R-:W-:Y:S02]  /*2320*/  VIADD R66, R16, 0xa0 ;  /* 0x000000a010427836 */ /* 0x000fe40000000000 */
[----:B------:R-:W-:Y:S01]  /*2330*/  IMAD.SHL.U32 R68, R8, 0x40, RZ ;  /* 0x0000004008447824 */ /* 0x000fe200078e00ff */
[----:B------:R-:W-:Y:S01]  /*2340*/  LOP3.LUT R36, R36, 0xfffffff8, RZ, 0xc0, !PT ;  /* 0xfffffff824247812 */ /* 0x000fe200078ec0ff */
[----:B------:R-:W-:-:S02]  /*2350*/  IMAD R30, R232, R56, RZ ;  /* 0x00000038e81e7224 */ /* 0x000fc400078e02ff */
[----:B------:R-:W-:Y:S01]  /*2360*/  VIADD R74, R38, 0x8 ;  /* 0x00000008264a7836 */ /* 0x000fe20000000000 */
[----:B------:R-:W-:Y:S01]  /*2370*/  SHF.R.U32.HI R38, RZ, 0x3, R212 ;  /* 0x00000003ff267819 */ /* 0x000fe200000116d4 */
        /* <DEDUP_REMOVED lines=8> */
[----:B------:R-:W-:Y:S02]  /*2400*/  IMAD R77, R15, 0x60, RZ ;  /* 0x000000600f4d7824 */ /* 0x000fe400078e02ff */
[----:B------:R-:W-:Y:S02]  /*2410*/  IMAD.SHL.U32 R70, R14, 0x40, RZ ;  /* 0x000000400e467824 */ /* 0x000fe400078e00ff */
[----:B------:R-:W-:Y:S02]  /*2420*/  IMAD R41, R57, 0x60, RZ ;  /* 0x0000006039297824 */ /* 0x000fe400078e02ff */
[----:B------:R-:W-:-:S02]  /*2430*/  IMAD.SHL.U32 R72, R56, 0x40, RZ ;  /* 0x0000004038487824 */ /* 0x000fc400078e00ff */
[----:B-----5:R-:W-:Y:S01]  /*2440*/  IMAD.WIDE.U32 R30, R152, R56, R30 ;  /* 0x00000038981e7225 */ /* 0x020fe200078e001e */
[----:B---3--:R-:W-:Y:S02]  /*2450*/  SHF.R.S32.HI R3, RZ, 0x1f, R0 ;  /* 0x0000001fff037819 */ /* 0x008fe40000011400 */
[----:B------:R-:W-:Y:S02]  /*2460*/  SEL R21, R0, RZ, !P0 ;  /* 0x000000ff00157207 */ /* 0x000fe40004000000 */
[----:B------:R-:W-:-:S03]  /*2470*/  SEL R13, R3, RZ, !P0 ;  /* 0x000000ff030d7207 */ /* 0x000fc60004000000 */
[----:B------:R-:W-:-:S04]  /*2480*/  IMAD.WIDE.U32 R4, R21, UR4, R4 ;  /* 0x0000000415047c25 */ /* 0x000fc8000f8e0004 */
[----:B------:R-:W-:Y:S01]  /*2490*/  IMAD R0, R13, UR4, RZ ;  /* 0x000000040d007c24 */ /* 0x000fe2000f8e02ff */
[----:B------:R-:W-:-:S03]  /*24a0*/  IADD3 R3, P2, R4, R62, RZ ;  /* 0x0000003e04037210 */ /* 0x000fc60007f5e0ff */
[----:B------:R-:W-:Y:S01]  /*24b0*/  IMAD R61, R21, UR5, R0 ;  /* 0x00000005153d7c24 */ /* 0x000fe2000f8e0200 */
[----:B------:R-:W-:Y:S05]  /*24c0*/  @!P6 WARPSYNC.ALL ;  /* 0x000000000000e948 */ /* 0x000fea0003800000 */
[C---:B------:R-:W-:Y:S01]  /*24d0*/  VIADD R0, R16.reuse, 0x20 ;  /* 0x0000002010007836 */ /* 0x040fe20000000000 */
[----:B------:R-:W-:Y:S01]  /*24e0*/  ULDC UR4, c[0x0][0x320] ;  /* 0x0000c80000047ab9 */ /* 0x000fe20000000800 */
[----:B------:R-:W-:Y:S01]  /*24f0*/  IMAD.IADD R61, R5, 0x1, R61 ;  /* 0x00000001053d7824 */ /* 0x000fe200078e023d */
[----:B------:R-:W-:Y:S01]  /*2500*/  @!P6 BAR.SYNC.DEFER_BLOCKING 0x9, 0x100 ;  /* 0x024400000000eb1d */ /* 0x000fe20000010000 */
[----:B------:R-:W-:-:S02]  /*2510*/  ISETP.GE.AND P0, PT, R16, UR4, PT ;  /* 0x0000000410007c0c */ /* 0x000fc4000bf06270 */
[----:B------:R-:W-:Y:S02]  /*2520*/  ISETP.GE.AND P1, PT, R0, UR4, PT ;  /* 0x0000000400007c0c */ /* 0x000fe4000bf26270 */
[----:B------:R-:W-:Y:S01]  /*2530*/  IADD3.X R62, R61, R63, R10, P2, !PT ;  /* 0x0000003f3d3e7210 */ /* 0x000fe200017fe40a */
[----:B------:R-:W-:Y:S01]  /*2540*/  VIADD R63, R16, 0x40 ;  /* 0x00000040103f7836 */ /* 0x000fe20000000000 */
[----:B------:R-:W-:Y:S01]  /*2550*/  SEL R7, RZ, 0xffffffff, P1 ;  /* 0xffffffffff077807 */ /* 0x000fe20000800000 */
[----:B------:R-:W-:Y:S01]  /*2560*/  ULDC.64 UR6, c[0x0][0x330] ;  /* 0x0000cc0000067ab9 */ /* 0x000fe20000000a00 */
[----:B------:R-:W-:Y:S02]  /*2570*/  SEL R6, RZ, 0x1, P0 ;  /* 0x00000001ff067807 */ /* 0x000fe40000000000 */
[----:B------:R-:W-:Y:S01]  /*2580*/  ISETP.GE.AND P0, PT, R63, UR4, PT ;  /* 0x000000043f007c0c */ /* 0x000fe2000bf06270 */
[----:B------:R-:W-:Y:S01]  /*2590*/  IMAD.SHL.U32 R7, R7, 0x2, RZ ;  /* 0x0000000207077824 */ /* 0x000fe200078e00ff */
[----:B------:R-:W-:-:S02]  /*25a0*/  ISETP.GE.AND P1, PT, R64, UR4, PT ;  /* 0x0000000440007c0c */ /* 0x000fc4000bf26270 */
        /* <DEDUP_REMOVED lines=8> */
[----:B------:R-:W-:Y:S02]  /*2630*/  LOP3.LUT R10, R12, R10, R11, 0xfe, !PT ;  /* 0x0000000a0c0a7212 */ /* 0x000fe400078efe0b */
[----:B------:R-:W-:Y:S01]  /*2640*/  ISETP.GE.AND P1, PT, R66, UR4, PT ;  /* 0x0000000442007c0c */ /* 0x000fe2000bf26270 */
[----:B------:R-:W-:Y:S01]  /*2650*/  ULDC.64 UR4, c[0x0][0x338] ;  /* 0x0000ce0000047ab9 */ /* 0x000fe20000000a00 */
[----:B------:R-:W-:Y:S01]  /*2660*/  SEL R11, RZ, 0x10, P0 ;  /* 0x00000010ff0b7807 */ /* 0x000fe20000000000 */
[----:B------:R-:W-:Y:S01]  /*2670*/  IMAD R13, R13, UR4, RZ ;  /* 0x000000040d0d7c24 */ /* 0x000fe2000f8e02ff */
[----:B------:R-:W-:Y:S01]  /*2680*/  ISETP.GE.AND P0, PT, R16, R75, PT ;  /* 0x0000004b1000720c */ /* 0x000fe20003f06270 */
[----:B------:R-:W-:Y:S01]  /*2690*/  IMAD.WIDE.U32 R6, R21, UR4, R6 ;  /* 0x0000000415067c25 */ /* 0x000fe2000f8e0006 */
[----:B------:R-:W-:Y:S01]  /*26a0*/  SEL R12, RZ, 0x20, P1 ;  /* 0x00000020ff0c7807 */ /* 0x000fe20000800000 */
[----:B------:R-:W-:Y:S01]  /*26b0*/  ULDC UR4, c[0x0][0x2f4] ;  /* 0x0000bd0000047ab9 */ /* 0x000fe20000000800 */
[----:B------:R-:W-:Y:S01]  /*26c0*/  SEL R35, R75, RZ, P0 ;  /* 0x000000ff4b237207 */ /* 0x000fe20000000000 */
[----:B------:R-:W-:Y:S01]  /*26d0*/  IMAD R93, R21, UR5, R13 ;  /* 0x00000005155d7c24 */ /* 0x000fe2000f8e020d */
[----:B------:R-:W-:Y:S01]  /*26e0*/  LOP3.LUT R11, R12, R10, R11, 0xfe, !PT ;  /* 0x0000000a0c0b7212 */ /* 0x000fe200078efe0b */
[----:B------:R-:W-:Y:S01]  /*26f0*/  IMAD.WIDE.U32 R12, R23, R14, R16 ;  /* 0x0000000e170c7225 */ /* 0x000fe200078e0010 */
[----:B------:R-:W-:-:S02]  /*2700*/  SEL R10, RZ, 0x40, P2 ;  /* 0x00000040ff0a7807 */ /* 0x000fc40001000000 */
[----:B------:R-:W-:Y:S01]  /*2710*/  IADD3 R58, P1, R23, R58, RZ ;  /* 0x0000003a173a7210 */ /* 0x000fe20007f3e0ff */
[----:B------:R-:W-:Y:S01]  /*2720*/  IMAD.IADD R35, R16, 0x1, R35 ;  /* 0x0000000110237824 */ /* 0x000fe200078e0223 */
[----:B------:R-:W-:Y:S01]  /*2730*/  LOP3.LUT R95, R11, R10, RZ, 0xfc, !PT ;  /* 0x0000000a0b5f7212 */ /* 0x000fe200078efcff */
[CC--:B------:R-:W-:Y:S01]  /*2740*/  IMAD R10, R232.reuse, R14.reuse, RZ ;  /* 0x0000000ee80a7224 */ /* 0x0c0fe200078e02ff */
[----:B------:R-:W-:Y:S01]  /*2750*/  SEL R94, RZ, 0xffffff80, P3 ;  /* 0xffffff80ff5e7807 */ /* 0x000fe20001800000 */
[----:B------:R-:W-:Y:S01]  /*2760*/  IMAD.X R59, R232, 0x1, R33, P1 ;  /* 0x00000001e83b7824 */ /* 0x000fe200008e0621 */
[----:B------:R-:W-:Y:S01]  /*2770*/  SHF.R.S32.HI R32, RZ, 0x1f, R35 ;  /* 0x0000001fff207819 */ /* 0x000fe20000011423 */
[C---:B------:R-:W-:Y:S01]  /*2780*/  IMAD R37, R23.reuse, R15, R10 ;  /* 0x0000000f17257224 */ /* 0x040fe200078e020a */
[----:B------:R-:W-:Y:S01]  /*2790*/  LOP3.LUT P1, RZ, R36, 0x4, RZ, 0xc0, !PT ;  /* 0x0000000424ff7812 */ /* 0x000fe2000782c0ff */
[----:B------:R-:W-:Y:S01]  /*27a0*/  IMAD.WIDE.U32 R10, R23, R14, R204 ;  /* 0x0000000e170a7225 */ /* 0x000fe200078e00cc */
[----:B------:R-:W-:-:S02]  /*27b0*/  LEA.HI R32, R32, R35, RZ, 0x3 ;  /* 0x0000002320207211 */ /* 0x000fc400078f18ff */
[----:B------:R-:W-:Y:S01]  /*27c0*/  SEL R89, R89, 0xffffffe0, !P1 ;  /* 0xffffffe059597807 */ /* 0x000fe20004800000 */
[----:B------:R-:W-:Y:S01]  /*27d0*/  IMAD R35, R9, 0x60, RZ ;  /* 0x0000006009237824 */ /* 0x000fe200078e02ff */
[--C-:B------:R-:W-:Y:S01]  /*27e0*/  LOP3.LUT R33, R212, 0x38, R32.reuse, 0xf8, !PT ;  /* 0x00000038d4217812 */ /* 0x100fe200078ef820 */
[----:B------:R-:W-:Y:S01]  /*27f0*/  IMAD.WIDE.U32 R8, R8, 0x60, RZ ;  /* 0x0000006008087825 */ /* 0x000fe200078e00ff */
[----:B------:R-:W-:Y:S02]  /*2800*/  LOP3.LUT R85, R32, 0xfffffff8, RZ, 0xc0, !PT ;  /* 0xfffffff820557812 */ /* 0x000fe400078ec0ff */
[----:B------:R-:W-:Y:S01]  /*2810*/  LOP3.LUT R88, R33, R38, RZ, 0x3c, !PT ;  /* 0x0000002621587212 */ /* 0x000fe200078e3cff */
[----:B------:R-:W-:Y:S01]  /*2820*/  IMAD.IADD R11, R11, 0x1, R37 ;  /* 0x000000010b0b7824 */ /* 0x000fe200078e0225 */
[----:B------:R-:W-:Y:S01]  /*2830*/  LOP3.LUT R33, R83, 0x38, R32, 0xf8, !PT ;  /* 0x0000003853217812 */ /* 0x000fe200078ef820 */
[----:B------:R-:W-:Y:S01]  /*2840*/  IMAD.IADD R13, R37, 0x1, R13 ;  /* 0x00000001250d7824 */ /* 0x000fe200078e020d */
[----:B------:R-:W-:Y:S01]  /*2850*/  SHF.R.S32.HI R37, RZ, 0x1f, R152 ;  /* 0x0000001fff257819 */ /* 0x000fe20000011498 */
[----:B------:R-:W-:Y:S01]  /*2860*/  IMAD.IADD R76, R9, 0x1, R35 ;  /* 0x00000001094c7824 */ /* 0x000fe200078e0223 */
[----:B------:R-:W-:Y:S01]  /*2870*/  LOP3.LUT R35, R83, 0x18, R16, 0xf8, !PT ;  /* 0x0000001853237812 */ /* 0x000fe200078ef810 */
[----:B------:R-:W-:Y:S01]  /*2880*/  IMAD.WIDE.U32 R20, R23, R56, R204 ;  /* 0x0000003817147225 */ /* 0x000fe200078e00cc */
[----:B------:R-:W-:-:S02]  /*2890*/  LOP3.LUT R33, R33, R86, RZ, 0x3c, !PT ;  /* 0x0000005621217212 */ /* 0x000fc400078e3cff */
[----:B------:R-:W-:Y:S01]  /*28a0*/  LOP3.LUT R35, R35, R86, RZ, 0x3c, !PT ;  /* 0x0000005623237212 */ /* 0x000fe200078e3cff */
[----:B------:R-:W-:Y:S01]  /*28b0*/  IMAD R34, R37, R14, RZ ;  /* 0x0000000e25227224 */ /* 0x000fe200078e02ff */
[----:B------:R-:W-:Y:S01]  /*28c0*/  LOP3.LUT R94, R95, 0x80, R94, 0xc8, !PT ;  /* 0x000000805f5e7812 */ /* 0x000fe200078ec85e */
[----:B------:R-:W-:Y:S01]  /*28d0*/  IMAD.IADD R21, R21, 0x1, R39 ;  /* 0x0000000115157824 */ /* 0x000fe200078e0227 */
[----:B------:R-:W-:Y:S01]  /*28e0*/  SHF.R.S32.HI R84, RZ, 0x3, R32 ;  /* 0x00000003ff547819 */ /* 0x000fe20000011420 */
[----:B------:R-:W-:Y:S01]  /*28f0*/  IMAD R37, R37, R56, RZ ;  /* 0x0000003825257224 */ /* 0x000fe200078e02ff */
[----:B------:R-:W-:Y:S01]  /*2900*/  SHF.R.S32.HI R87, RZ, 0x1f, R85 ;  /* 0x0000001fff577819 */ /* 0x000fe20000011455 */
[----:B------:R-:W-:Y:S01]  /*2910*/  IMAD R39, R152, R15, R34 ;  /* 0x0000000f98277224 */ /* 0x000fe200078e0222 */
[----:B------:R-:W-:Y:S01]  /*2920*/  ISETP.GE.AND P1, PT, R16, UR4, PT ;  /* 0x0000000410007c0c */ /* 0x000fe2000bf26270 */
[----:B------:R-:W-:Y:S01]  /*2930*/  IMAD.WIDE.U32 R10, R152, R14, R10 ;  /* 0x0000000e980a7225 */ /* 0x000fe200078e000a */
[----:B------:R-:W-:-:S02]  /*2940*/  ISETP.GE.AND P2, PT, R0, UR4, PT ;  /* 0x0000000400007c0c */ /* 0x000fc4000bf46270 */
[----:B------:R-:W-:Y:S01]  /*2950*/  LOP3.LUT R95, R95, 0x40, RZ, 0xc0, !PT ;  /* 0x000000405f5f7812 */ /* 0x000fe200078ec0ff */
[----:B------:R-:W-:-:S04]  /*2960*/  IMAD.WIDE.U32 R12, R152, R14, R12 ;  /* 0x0000000e980c7225 */ /* 0x000fc800078e000c */
[C---:B------:R-:W-:Y:S02]  /*2970*/  IMAD R37, R152.reuse, R57, R37 ;  /* 0x0000003998257224 */ /* 0x040fe400078e0225 */
[----:B------:R-:W-:-:S04]  /*2980*/  IMAD.WIDE.U32 R20, R152, R56, R20 ;  /* 0x0000003898147225 */ /* 0x000fc800078e0014 */
[----:B------:R-:W-:-:S04]  /*2990*/  IMAD.WIDE.U32 R14, R14, 0x60, RZ ;  /* 0x000000600e0e7825 */ /* 0x000fc800078e00ff */
[----:B------:R-:W-:-:S04]  /*29a0*/  IMAD.WIDE.U32 R56, R56, 0x60, RZ ;  /* 0x0000006038387825 */ /* 0x000fc800078e00ff */
[----:B------:R-:W-:Y:S02]  /*29b0*/  IMAD R90, R216, 0x200, R35 ;  /* 0x00000200d85a7824 */ /* 0x000fe400078e0223 */
[----:B------:R-:W-:Y:S02]  /*29c0*/  IMAD.SHL.U32 R75, R75, 0x2, RZ ;  /* 0x000000024b4b7824 */ /* 0x000fe400078e00ff */
[----:B------:R-:W-:Y:S02]  /*29d0*/  IMAD.IADD R77, R15, 0x1, R77 ;  /* 0x000000010f4d7824 */ /* 0x000fe400078e024d */
[----:B------:R-:W-:Y:S02]  /*29e0*/  IMAD.IADD R78, R57, 0x1, R41 ;  /* 0x00000001394e7824 */ /* 0x000fe400078e0229 */
[----:B------:R-:W-:Y:S02]  /*29f0*/  IMAD.IADD R79, R11, 0x1, R39 ;  /* 0x000000010b4f7824 */ /* 0x000fe400078e0227 */
[----:B------:R-:W-:-:S02]  /*2a00*/  IMAD.IADD R80, R39, 0x1, R13 ;  /* 0x0000000127507824 */ /* 0x000fc400078e020d */
[----:B------:R-:W-:Y:S02]  /*2a10*/  IMAD.IADD R81, R21, 0x1, R37 ;  /* 0x0000000115517824 */ /* 0x000fe400078e0225 */
[----:B------:R-:W-:Y:S02]  /*2a20*/  IMAD.IADD R82, R37, 0x1, R31 ;  /* 0x0000000125527824 */ /* 0x000fe400078e021f */
[----:B------:R-:W-:Y:S02]  /*2a30*/  IMAD.IADD R88, R217, 0x1, R88 ;  /* 0x00000001d9587824 */ /* 0x000fe400078e0258 */
[----:B------:R-:W-:Y:S02]  /*2a40*/  IMAD R91, R216, 0x200, R33 ;  /* 0x00000200d85b7824 */ /* 0x000fe400078e0221 */
[----:B------:R-:W-:Y:S02]  /*2a50*/  IMAD.IADD R92, R89, 0x1, R90 ;  /* 0x00000001595c7824 */ /* 0x000fe400078e025a */
[----:B------:R-:W-:-:S07]  /*2a60*/  IMAD.IADD R93, R7, 0x1, R93 ;  /* 0x00000001075d7824 */ /* 0x000fce00078e025d */
.L_x_13776:
        /* <DEDUP_REMOVED lines=26> */
[----:B----4-:R-:W-:Y:S05]  /*2c10*/  @!P3 BRA `(.L_x_13730) ;  /* 0x00000028007cb947 */ /* 0x010fea0003800000 */
        /* <DEDUP_REMOVED lines=41> */
.L_x_13733:
[----:B------:R-:W-:Y:S05]  /*2eb0*/  BSYNC B1 ;  /* 0x0000000000017941 */ /* 0x000fea0003800000 */
.L_x_13732:
        /* <DEDUP_REMOVED lines=28> */
.L_x_13735:
[----:B------:R-:W-:Y:S05]  /*3080*/  BSYNC B1 ;  /* 0x0000000000017941 */ /* 0x000fea0003800000 */
.L_x_13734:
        /* <DEDUP_REMOVED lines=34> */
.L_x_13736:
[----:B------:R-:W-:Y:S01]  /*32b0*/  IMAD R96, R2, 0x8, R19 ;  /* 0x0000000802607824 */ /* 0x000fe200078e0213 */
[----:B------:R-:W-:Y:S01]  /*32c0*/  SHF.L.U32 R107, R207, 0x1f, RZ ;  /* 0x0000001fcf6b7819 */ /* 0x000fe200000006ff */
[----:B------:R-:W-:Y:S03]  /*32d0*/  BSSY B1, `(.L_x_13737) ;  /* 0x0000003000017945 */ /* 0x000fe60003800000 */
[----:B------:R-:W0:Y:S02]  /*32e0*/  SYNCS.PHASECHK.TRANS64.TRYWAIT P6, [R96+URZ+0x22890], R107 ;  /* 0x0228906b600075a7 */ /* 0x000e2400080c017f */
[----:B0-----:R-:W-:Y:S05]  /*32f0*/  @!P6 BRA `(.L_x_13738) ;  /* 0x000001ac0014e947 */ /* 0x001fea0003800000 */
.L_x_14043:
[----:B------:R-:W-:Y:S05]  /*3300*/  BSYNC B1 ;  /* 0x0000000000017941 */ /* 0x000fea0003800000 */
.L_x_13737:
        /* <DEDUP_REMOVED lines=12> */
[----:B------:R-:W-:Y:S01]  /*33d0*/  LOP3.LUT R54, R34, 0xffff0000, RZ, 0xc0, !PT ;  /* 0xffff000022367812 */ /* 0x000fe200078ec0ff */
[C---:B------:R-:W-:Y:S01]  /*33e0*/  IMAD.U32 R34, R35.reuse, 0x10000, RZ ;  /* 0x0001000023227824 */ /* 0x040fe200078e00ff */
[----:B------:R-:W-:Y:S02]  /*33f0*/  SHF.R.U32.HI R117, RZ, 0x10, R55 ;  /* 0x00000010ff757819 */ /* 0x000fe40000011637 */
[----:B------:R-:W-:-:S02]  /*3400*/  LOP3.LUT R52, R35, 0xffff0000, RZ, 0xc0, !PT ;  /* 0xffff000023347812 */ /* 0x000fc400078ec0ff */
[----:B------:R-:W-:Y:S01]  /*3410*/  PRMT R35, R112, 0x5410, R111 ;  /* 0x0000541070237816 */ /* 0x000fe2000000006f */
[C---:B------:R-:W-:Y:S01]  /*3420*/  IMAD.U32 R111, R33.reuse, 0x10000, RZ ;  /* 0x00010000216f7824 */ /* 0x040fe200078e00ff */
[----:B------:R-:W-:Y:S02]  /*3430*/  PRMT R115, R116, 0x5410, R115 ;  /* 0x0000541074737816 */ /* 0x000fe40000000073 */
[----:B------:R-:W-:Y:S02]  /*3440*/  PRMT R117, R118, 0x5410, R117 ;  /* 0x0000541076757816 */ /* 0x000fe40000000075 */
[----:B------:R-:W-:Y:S01]  /*3450*/  LOP3.LUT R55, R33, 0xffff0000, RZ, 0xc0, !PT ;  /* 0xffff000021377812 */ /* 0x000fe200078ec0ff */
[----:B------:R-:W-:Y:S01]  /*3460*/  IMAD.U32 R33, R32, 0x10000, RZ ;  /* 0x0001000020217824 */ /* 0x000fe200078e00ff */
[----:B------:R-:W-:Y:S01]  /*3470*/  LOP3.LUT R116, R115, 0xffff0000, RZ, 0xc0, !PT ;  /* 0xffff000073747812 */ /* 0x000fe200078ec0ff */
[----:B------:R-:W-:Y:S01]  /*3480*/  IMAD.U32 R118, R117, 0x10000, RZ ;  /* 0x0001000075767824 */ /* 0x000fe200078e00ff */
[----:B------:R-:W-:-:S02]  /*3490*/  LOP3.LUT R112, R35, 0xffff0000, RZ, 0xc0, !PT ;  /* 0xffff000023707812 */ /* 0x000fc400078ec0ff */
[----:B------:R-:W-:Y:S01]  /*34a0*/  PRMT R113, R114, 0x5410, R113 ;  /* 0x0000541072717816 */ /* 0x000fe20000000071 */
[C---:B------:R-:W-:Y:S01]  /*34b0*/  FMUL.FTZ R120, R55.reuse, R116 ;  /* 0x0000007437787220 */ /* 0x040fe20000410000 */
[----:B------:R-:W-:Y:S01]  /*34c0*/  FMUL.FTZ R122, R54, R118 ;  /* 0x00000076367a7220 */ /* 0x000fe20000410000 */
[-C--:B------:R-:W-:Y:S01]  /*34d0*/  FMUL.FTZ R119, R55, R112.reuse ;  /* 0x0000007037777220 */ /* 0x080fe20000410000 */
[----:B------:R-:W-:Y:S01]  /*34e0*/  LOP3.LUT R55, R32, 0xffff0000, RZ, 0xc0, !PT ;  /* 0xffff000020377812 */ /* 0x000fe200078ec0ff */
[----:B------:R-:W-:Y:S01]  /*34f0*/  IMAD.U32 R114, R113, 0x10000, RZ ;  /* 0x0001000071727824 */ /* 0x000fe200078e00ff */
[----:B------:R-:W-:Y:S01]  /*3500*/  LOP3.LUT R117, R117, 0xffff0000, RZ, 0xc0, !PT ;  /* 0xffff000075757812 */ /* 0x000fe200078ec0ff */
[----:B------:R-:W-:Y:S01]  /*3510*/  FFMA.FTZ R32, R111, R112, -R120 ;  /* 0x000000706f207223 */ /* 0x000fe20000010878 */
[----:B------:R-:W-:Y:S01]  /*3520*/  LOP3.LUT R113, R113, 0xffff0000, RZ, 0xc0, !PT ;  /* 0xffff000071717812 */ /* 0x000fe200078ec0ff */
[----:B------:R-:W-:Y:S01]  /*3530*/  FFMA.FTZ R119, R111, R116, R119 ;  /* 0x000000746f777223 */ /* 0x000fe20000010077 */
[----:B------:R-:W-:Y:S01]  /*3540*/  FMUL.FTZ R116, R54, R114 ;  /* 0x0000007236747220 */ /* 0x000fe20000410000 */
[----:B------:R-:W-:-:S02]  /*3550*/  IMAD.U32 R112, R115, 0x10000, RZ ;  /* 0x0001000073707824 */ /* 0x000fc400078e00ff */
[----:B------:R-:W-:Y:S01]  /*3560*/  FFMA.FTZ R122, R53, R114, -R122 ;  /* 0x00000072357a7223 */ /* 0x000fe2000001087a */
[----:B------:R-:W-:Y:S02]  /*3570*/  IMAD.U32 R54, R35, 0x10000, RZ ;  /* 0x0001000023367824 */ /* 0x000fe400078e00ff */
[C---:B------:R-:W-:Y:S01]  /*3580*/  FMUL.FTZ R35, R52.reuse, R117 ;  /* 0x0000007534237220 */ /* 0x040fe20000410000 */
[-C--:B------:R-:W-:Y:S01]  /*3590*/  FMUL.FTZ R114, R52, R113.reuse ;  /* 0x0000007134727220 */ /* 0x080fe20000410000 */
[C---:B------:R-:W-:Y:S01]  /*35a0*/  FMUL.FTZ R52, R55.reuse, R112 ;  /* 0x0000007037347220 */ /* 0x040fe20000410000 */
        /* <DEDUP_REMOVED lines=10> */
.L_x_13744:
[----:B------:R-:W-:Y:S05]  /*3650*/  BSYNC B3 ;  /* 0x0000000000037941 */ /* 0x000fea0003800000 */
.L_x_13743:
[----:B--2---:R1:W-:Y:S02]  /*3660*/  STG.E.128 desc[UR40][R42.64], R32 ;  /* 0x000000202a007986 */ /* 0x0043e4000c101d28 */
.L_x_13742:
[----:B------:R-:W-:Y:S05]  /*3670*/  BSYNC B2 ;  /* 0x0000000000027941 */ /* 0x000fea0003800000 */
.L_x_13741:
[----:B------:R-:W-:Y:S05]  /*3680*/  @P2 BRA `(.L_x_13740) ;  /* 0x0000000000cc2947 */ /* 0x000fea0003800000 */
[----:B-1----:R1:W2:Y:S01]  /*3690*/  LDS.128 R32, [R103] ;  /* 0x0000000067207984 */ /* 0x0022a20000000c00 */
[----:B------:R-:W-:Y:S01]  /*36a0*/  ISETP.GE.AND P4, PT, R208, R102, PT ;  /* 0x00000066d000720c */ /* 0x000fe20003f86270 */
[----:B------:R-:W-:-:S12]  /*36b0*/  BSSY B2, `(.L_x_13745) ;  /* 0x000002f000027945 */ /* 0x000fd80003800000 */
[----:B-1----:R-:W-:Y:S05]  /*36c0*/  @P4 BRA `(.L_x_13746) ;  /* 0x0000000000b44947 */ /* 0x002fea0003800000 */
[----:B------:R-:W-:Y:S02]  /*36d0*/  SHF.R.U64 R111, R48, 0x10, R49 ;  /* 0x00000010306f7819 */ /* 0x000fe40000001231 */
[--C-:B------:R-:W-:Y:S01]  /*36e0*/  SHF.R.U64 R52, R50, 0x10, R51.reuse ;  /* 0x0000001032347819 */ /* 0x100fe20000001233 */
[----:B--2---:R-:W-:Y:S01]  /*36f0*/  IMAD.U32 R50, R34, 0x10000, RZ ;  /* 0x0001000022327824 */ /* 0x004fe200078e00ff */
        /* <DEDUP_REMOVED lines=15> */
[----:B------:R-:W-:-:S02]  /*37f0*/  IMAD.U32 R35, R33, 0x10000, RZ ;  /* 0x0001000021237824 */ /* 0x000fc400078e00ff */
[C---:B------:R-:W-:Y:S01]  /*3800*/  FMUL.FTZ R116, R49.reuse, R112 ;  /* 0x0000007031747220 */ /* 0x040fe20000410000 */
[----:B------:R-:W-:Y:S02]  /*3810*/  IMAD.U32 R33, R32, 0x10000, RZ ;  /* 0x0001000020217824 */ /* 0x000fe400078e00ff */
[-C--:B------:R-:W-:Y:S01]  /*3820*/  FMUL.FTZ R49, R49, R54.reuse ;  /* 0x0000003631317220 */ /* 0x080fe20000410000 */
[----:B------:R-:W-:Y:S01]  /*3830*/  LOP3.LUT R113, R113, 0xffff0000, RZ, 0xc0, !PT ;  /* 0xffff000071717812 */ /* 0x000fe200078ec0ff */
[----:B------:R-:W-:Y:S01]  /*3840*/  IMAD.U32 R52, R52, 0x10000, RZ ;  /* 0x0001000034347824 */ /* 0x000fe200078e00ff */
[----:B------:R-:W-:Y:S01]  /*3850*/  LOP3.LUT R53, R53, 0xffff0000, RZ, 0xc0, !PT ;  /* 0xffff000035357812 */ /* 0x000fe200078ec0ff */
[C---:B------:R-:W-:Y:S01]  /*3860*/  FFMA.FTZ R116, R35.reuse, R54, -R116 ;  /* 0x0000003623747223 */ /* 0x040fe20000010874 */
[----:B------:R-:W-:Y:S01]  /*3870*/  LOP3.LUT R32, R32, 0xffff0000, RZ, 0xc0, !PT ;  /* 0xffff000020207812 */ /* 0x000fe200078ec0ff */
[----:B------:R-:W-:Y:S01]  /*3880*/  FFMA.FTZ R49, R35, R112, R49 ;  /* 0x0000007023317223 */ /* 0x000fe20000010031 */
[C---:B------:R-:W-:Y:S01]  /*3890*/  FMUL.FTZ R35, R48.reuse, R113 ;  /* 0x0000007130237220 */ /* 0x040fe20000410000 */
[----:B------:R-:W-:Y:S01]  /*38a0*/  FMUL.FTZ R54, R48, R53 ;  /* 0x0000003530367220 */ /* 0x000fe20000410000 */
        /* <DEDUP_REMOVED lines=14> */
[----:B------:R-:W-:-:S07]  /*3990*/  F2FP.BF16.F32.PACK_AB R34, R50, R115 ;  /* 0x000000733222723e */ /* 0x000fce00000010ff */
.L_x_13746:
[----:B------:R-:W-:Y:S05]  /*39a0*/  BSYNC B2 ;  /* 0x0000000000027941 */ /* 0x000fea0003800000 */
.L_x_13745:
[----:B--2---:R2:W-:Y:S02]  /*39b0*/  STG.E.128 desc[UR40][R42.64+0x40], R32 ;  /* 0x000040202a007986 */ /* 0x0045e4000c101d28 */
.L_x_13740:
[----:B------:R-:W-:Y:S05]  /*39c0*/  BSYNC B1 ;  /* 0x0000000000017941 */ /* 0x000fea0003800000 */
.L_x_13739:
        /* <DEDUP_REMOVED lines=10> */
[--C-:B------:R-:W-:Y:S02]  /*3a70*/  SHF.R.U32.HI R48, RZ, 0x10, R45.reuse ;  /* 0x00000010ff307819 */ /* 0x100fe4000001162d */
[----:B------:R-:W-:Y:S02]  /*3a80*/  PRMT R105, R105, 0x5410, R46 ;  /* 0x0000541069697816 */ /* 0x000fe4000000002e */
[----:B------:R-:W-:Y:S01]  /*3a90*/  SHF.R.U64 R51, R44, 0x10, R45 ;  /* 0x000000102c337819 */ /* 0x000fe2000000122d */
[----:B------:R-:W-:Y:S01]  /*3aa0*/  IMAD.U32 R44, R35, 0x10000, RZ ;  /* 0x00010000232c7824 */ /* 0x000fe200078e00ff */
[----:B------:R-:W-:-:S02]  /*3ab0*/  PRMT R109, R109, 0x5410, R48 ;  /* 0x000054106d6d7816 */ /* 0x000fc40000000030 */
[----:B------:R-:W-:Y:S01]  /*3ac0*/  PRMT R108, R108, 0x5410, R49 ;  /* 0x000054106c6c7816 */ /* 0x000fe20000000031 */
[----:B------:R-:W-:Y:S01]  /*3ad0*/  IMAD.U32 R49, R105, 0x10000, RZ ;  /* 0x0001000069317824 */ /* 0x000fe200078e00ff */
[----:B------:R-:W-:Y:S01]  /*3ae0*/  LOP3.LUT R43, R34, 0xffff0000, RZ, 0xc0, !PT ;  /* 0xffff0000222b7812 */ /* 0x000fe200078ec0ff */
[----:B------:R-:W-:Y:S01]  /*3af0*/  IMAD.U32 R47, R109, 0x10000, RZ ;  /* 0x000100006d2f7824 */ /* 0x000fe200078e00ff */
[----:B------:R-:W-:Y:S01]  /*3b00*/  LOP3.LUT R45, R35, 0xffff0000, RZ, 0xc0, !PT ;  /* 0xffff0000232d7812 */ /* 0x000fe200078ec0ff */
[----:B------:R-:W-:Y:S01]  /*3b10*/  IMAD.U32 R34, R33, 0x10000, RZ ;  /* 0x0001000021227824 */ /* 0x000fe200078e00ff */
[----:B------:R-:W-:Y:S01]  /*3b20*/  PRMT R110, R110, 0x5410, R51 ;  /* 0x000054106e6e7816 */ /* 0x000fe20000000033 */
[----:B------:R-:W-:Y:S01]  /*3b30*/  FMUL.FTZ R53, R43, R49 ;  /* 0x000000312b357220 */ /* 0x000fe20000410000 */
[----:B------:R-:W-:Y:S01]  /*3b40*/  LOP3.LUT R35, R33, 0xffff0000, RZ, 0xc0, !PT ;  /* 0xffff000021237812 */ /* 0x000fe200078ec0ff */
[-C--:B------:R-:W-:Y:S01]  /*3b50*/  FMUL.FTZ R43, R43, R47.reuse ;  /* 0x0000002f2b2b7220 */ /* 0x080fe20000410000 */
[----:B------:R-:W-:Y:S01]  /*3b60*/  LOP3.LUT R48, R108, 0xffff0000, RZ, 0xc0, !PT ;  /* 0xffff00006c307812 */ /* 0x000fe200078ec0ff */
[----:B------:R-:W-:Y:S01]  /*3b70*/  IMAD.U32 R33, R32, 0x10000, RZ ;  /* 0x0001000020217824 */ /* 0x000fe200078e00ff */
[----:B------:R-:W-:Y:S01]  /*3b80*/  LOP3.LUT R46, R110, 0xffff0000, RZ, 0xc0, !PT ;  /* 0xffff00006e2e7812 */ /* 0x000fe200078ec0ff */
[----:B------:R-:W-:Y:S01]  /*3b90*/  FFMA.FTZ R53, R42, R47, -R53 ;  /* 0x0000002f2a357223 */ /* 0x000fe20000010835 */
[----:B------:R-:W-:Y:S01]  /*3ba0*/  LOP3.LUT R105, R105, 0xffff0000, RZ, 0xc0, !PT ;  /* 0xffff000069697812 */ /* 0x000fe200078ec0ff */
[----:B------:R-:W-:Y:S01]  /*3bb0*/  FMUL.FTZ R51, R35, R48 ;  /* 0x0000003023337220 */ /* 0x000fe20000410000 */
[----:B------:R-:W-:Y:S01]  /*3bc0*/  LOP3.LUT R109, R109, 0xffff0000, RZ, 0xc0, !PT ;  /* 0xffff00006d6d7812 */ /* 0x000fe200078ec0ff */
        /* <DEDUP_REMOVED lines=21> */
.L_x_13751:
[----:B------:R-:W-:Y:S05]  /*3d20*/  BSYNC B2 ;  /* 0x0000000000027941 */ /* 0x000fea0003800000 */
.L_x_13750:
[----:B--2---:R3:W-:Y:S02]  /*3d30*/  STG.E.128 desc[UR40][R40.64], R32 ;  /* 0x0000002028007986 */ /* 0x0047e4000c101d28 */
.L_x_13749:
[----:B------:R-:W-:Y:S05]  /*3d40*/  BSYNC B1 ;  /* 0x0000000000017941 */ /* 0x000fea0003800000 */
.L_x_13748:
        /* <DEDUP_REMOVED lines=51> */
.L_x_13753:
[----:B------:R-:W-:Y:S05]  /*4080*/  BSYNC B1 ;  /* 0x0000000000017941 */ /* 0x000fea0003800000 */
.L_x_13752:
[----:B--2---:R4:W-:Y:S01]  /*4090*/  STG.E.128 desc[UR40][R40.64+0x40], R32 ;  /* 0x0000402028007986 */ /* 0x0049e2000c101d28 */
[----:B------:R-:W-:Y:S05]  /*40a0*/  BRA `(.L_x_13747) ;  /* 0x0000001400c07947 */ /* 0x000fea0003800000 */
.L_x_13731:
        /* <DEDUP_REMOVED lines=73> */
.L_x_13754:
        /* <DEDUP_REMOVED lines=9> */
.L_x_14044:
[----:B------:R-:W-:Y:S05]  /*45d0*/  BSYNC B1 ;  /* 0x0000000000017941 */ /* 0x000fea0003800000 */
.L_x_13755:
        /* <DEDUP_REMOVED lines=11> */
[----:B------:R-:W-:Y:S01]  /*4690*/  LEA.HI R49, R49, R48, RZ, 0x4 ;  /* 0x0000003031317211 */ /* 0x000fe200078f20ff */
[----:B------:R-:W-:Y:S01]  /*46a0*/  IMAD R48, R2, 0x1800, R91 ;  /* 0x0000180002307824 */ /* 0x000fe200078e025b */
[----:B------:R-:W-:Y:S02]  /*46b0*/  IADD3.X R112, R61, R114, R87, P5, P6 ;  /* 0x000000723d707210 */ /* 0x000fe40002fec457 */
[----:B------:R-:W-:Y:S01]  /*46c0*/  LEA.HI.SX32 R49, R49, R84, 0x1c ;  /* 0x0000005431317211 */ /* 0x000fe200078fe2ff */
[----:B------:R-:W-:-:S04]  /*46d0*/  IMAD R48, R48, 0x2, R19 ;  /* 0x0000000230307824 */ /* 0x000fc800078e0213 */
        /* <DEDUP_REMOVED lines=15> */
[----:B------:R-:W-:Y:S01]  /*47d0*/  LOP3.LUT R53, R53, 0xffff0000, RZ, 0xc0, !PT ;  /* 0xffff000035357812 */ /* 0x000fe200078ec0ff */
[C---:B------:R-:W-:Y:S01]  /*47e0*/  IMAD.U32 R128, R117.reuse, 0x10000, RZ ;  /* 0x0001000075807824 */ /* 0x040fe200078e00ff */
[----:B------:R-:W-:Y:S01]  /*47f0*/  LOP3.LUT R117, R117, 0xffff0000, RZ, 0xc0, !PT ;  /* 0xffff000075757812 */ /* 0x000fe200078ec0ff */
[C---:B------:R-:W-:Y:S01]  /*4800*/  IMAD.U32 R118, R116.reuse, 0x10000, RZ ;  /* 0x0001000074767824 */ /* 0x040fe200078e00ff */
[----:B------:R-:W-:Y:S01]  /*4810*/  LOP3.LUT R116, R116, 0xffff0000, RZ, 0xc0, !PT ;  /* 0xffff000074747812 */ /* 0x000fe200078ec0ff */
[C---:B------:R-:W-:Y:S01]  /*4820*/  FMUL.FTZ R130, R113.reuse, R128 ;  /* 0x0000008071827220 */ /* 0x040fe20000410000 */
[----:B------:R-:W-:Y:S01]  /*4830*/  SHF.R.U64 R32, R32, 0x10, R33 ;  /* 0x0000001020207819 */ /* 0x000fe20000001221 */
[-C--:B------:R-:W-:Y:S01]  /*4840*/  FMUL.FTZ R119, R113, R118.reuse ;  /* 0x0000007671777220 */ /* 0x080fe20000410000 */
[----:B------:R-:W-:Y:S01]  /*4850*/  SHF.R.U64 R37, R36, 0x10, R37 ;  /* 0x0000001024257819 */ /* 0x000fe20000001225 */
[----:B------:R-:W-:Y:S01]  /*4860*/  FFMA.FTZ R113, R115, R118, -R130 ;  /* 0x0000007673717223 */ /* 0x000fe20000010882 */
[----:B------:R-:W-:Y:S01]  /*4870*/  LOP3.LUT R118, R49, 0xffff0000, RZ, 0xc0, !PT ;  /* 0xffff000031767812 */ /* 0x000fe200078ec0ff */
[----:B------:R-:W-:Y:S01]  /*4880*/  FFMA.FTZ R115, R115, R128, R119 ;  /* 0x0000008073737223 */ /* 0x000fe20000010077 */
[C---:B------:R-:W-:Y:S01]  /*4890*/  FMUL.FTZ R49, R53.reuse, R117 ;  /* 0x0000007535317220 */ /* 0x040fe20000410000 */
[----:B------:R-:W-:Y:S01]  /*48a0*/  FMUL.FTZ R128, R53, R116 ;  /* 0x0000007435807220 */ /* 0x000fe20000410000 */
[----:B------:R-:W-:Y:S01]  /*48b0*/  SHF.R.U32.HI R53, RZ, 0x10, R39 ;  /* 0x00000010ff357819 */ /* 0x000fe20000011627 */
[----:B------:R-:W-:-:S02]  /*48c0*/  IMAD.U32 R119, R51, 0x10000, RZ ;  /* 0x0001000033777824 */ /* 0x000fc400078e00ff */
[C---:B------:R-:W-:Y:S01]  /*48d0*/  FFMA.FTZ R116, R118.reuse, R116, -R49 ;  /* 0x0000007476747223 */ /* 0x040fe20000010831 */
[----:B------:R-:W-:Y:S01]  /*48e0*/  SHF.R.U32.HI R49, RZ, 0x10, R35 ;  /* 0x00000010ff317819 */ /* 0x000fe20000011623 */
[----:B------:R-:W-:Y:S01]  /*48f0*/  FFMA.FTZ R118, R118, R117, R128 ;  /* 0x0000007576767223 */ /* 0x000fe20000010080 */
[----:B------:R-:W-:Y:S01]  /*4900*/  PRMT R53, R132, 0x5410, R53 ;  /* 0x0000541084357816 */ /* 0x000fe20000000035 */
[----:B------:R-:W-:Y:S01]  /*4910*/  IMAD.U32 R117, R55, 0x10000, RZ ;  /* 0x0001000037757824 */ /* 0x000fe200078e00ff */
[----:B------:R-:W-:Y:S01]  /*4920*/  PRMT R49, R131, 0x5410, R49 ;  /* 0x0000541083317816 */ /* 0x000fe20000000031 */
[----:B------:R-:W-:Y:S01]  /*4930*/  IMAD.U32 R36, R52, 0x10000, RZ ;  /* 0x0001000034247824 */ /* 0x000fe200078e00ff */
[----:B------:R-:W-:Y:S01]  /*4940*/  LOP3.LUT R55, R55, 0xffff0000, RZ, 0xc0, !PT ;  /* 0xffff000037377812 */ /* 0x000fe200078ec0ff */
[----:B------:R-:W-:Y:S01]  /*4950*/  IMAD.U32 R130, R53, 0x10000, RZ ;  /* 0x0001000035827824 */ /* 0x000fe200078e00ff */
[----:B------:R-:W-:Y:S01]  /*4960*/  PRMT R37, R133, 0x5410, R37 ;  /* 0x0000541085257816 */ /* 0x000fe20000000025 */
[----:B------:R-:W-:Y:S01]  /*4970*/  IMAD.U32 R128, R49, 0x10000, RZ ;  /* 0x0001000031807824 */ /* 0x000fe200078e00ff */
[----:B------:R-:W-:Y:S01]  /*4980*/  LOP3.LUT R51, R51, 0xffff0000, RZ, 0xc0, !PT ;  /* 0xffff000033337812 */ /* 0x000fe200078ec0ff */
[----:B------:R-:W-:Y:S01]  /*4990*/  FMUL.FTZ R132, R117, R130 ;  /* 0x0000008275847220 */ /* 0x000fe20000410000 */
[----:B------:R-:W-:-:S02]  /*49a0*/  IMAD.U32 R33, R48, 0x10000, RZ ;  /* 0x0001000030217824 */ /* 0x000fc400078e00ff */
[-C--:B------:R-:W-:Y:S01]  /*49b0*/  FMUL.FTZ R131, R117, R128.reuse ;  /* 0x0000008075837220 */ /* 0x080fe20000410000 */
[----:B------:R-:W-:Y:S01]  /*49c0*/  LOP3.LUT R52, R52, 0xffff0000, RZ, 0xc0, !PT ;  /* 0xffff000034347812 */ /* 0x000fe200078ec0ff */
[----:B------:R-:W-:Y:S01]  /*49d0*/  FFMA.FTZ R117, R119, R128, -R132 ;  /* 0x0000008077757223 */ /* 0x000fe20000010884 */
[----:B------:R-:W-:Y:S01]  /*49e0*/  LOP3.LUT R128, R53, 0xffff0000, RZ, 0xc0, !PT ;  /* 0xffff000035807812 */ /* 0x000fe200078ec0ff */
[----:B------:R-:W-:Y:S01]  /*49f0*/  FFMA.FTZ R119, R119, R130, R131 ;  /* 0x0000008277777223 */ /* 0x000fe20000010083 */
[----:B------:R-:W-:Y:S02]  /*4a00*/  PRMT R53, R121, 0x5432, R32 ;  /* 0x0000543279357816 */ /* 0x000fe40000000020 */
[----:B------:R-:W-:Y:S01]  /*4a10*/  LOP3.LUT R32, R49, 0xffff0000, RZ, 0xc0, !PT ;  /* 0xffff000031207812 */ /* 0x000fe200078ec0ff */
[C---:B------:R-:W-:Y:S01]  /*4a20*/  FMUL.FTZ R130, R55.reuse, R128 ;  /* 0x0000008037827220 */ /* 0x040fe20000410000 */
[----:B------:R-:W-:Y:S01]  /*4a30*/  SHF.R.U64 R39, R38, 0x10, R39 ;  /* 0x0000001026277819 */ /* 0x000fe20000001227 */
[----:B------:R-:W-:Y:S01]  /*4a40*/  IMAD.U32 R38, R54, 0x10000, RZ ;  /* 0x0001000036267824 */ /* 0x000fe200078e00ff */
[----:B------:R-:W-:Y:S01]  /*4a50*/  SHF.R.U64 R34, R34, 0x10, R35 ;  /* 0x0000001022227819 */ /* 0x000fe20000001223 */
[----:B------:R-:W-:Y:S01]  /*4a60*/  FMUL.FTZ R49, R55, R32 ;  /* 0x0000002037317220 */ /* 0x000fe20000410000 */
[----:B------:R-:W-:-:S02]  /*4a70*/  IMAD.U32 R55, R37, 0x10000, RZ ;  /* 0x0001000025377824 */ /* 0x000fc400078e00ff */
[----:B------:R-:W-:Y:S01]  /*4a80*/  FFMA.FTZ R32, R51, R32, -R130 ;  /* 0x0000002033207223 */ /* 0x000fe20000010882 */
[----:B------:R-:W-:Y:S01]  /*4a90*/  LOP3.LUT R37, R37, 0xffff0000, RZ, 0xc0, !PT ;  /* 0xffff000025257812 */ /* 0x000fe200078ec0ff */
[----:B------:R-:W-:Y:S01]  /*4aa0*/  FFMA.FTZ R128, R51, R128, R49 ;  /* 0x0000008033807223 */ /* 0x000fe20000010031 */
[C---:B------:R-:W-:Y:S02]  /*4ab0*/  IMAD.U32 R49, R53.reuse, 0x10000, RZ ;  /* 0x0001000035317824 */ /* 0x040fe400078e00ff */
[----:B------:R-:W-:Y:S01]  /*4ac0*/  FMUL.FTZ R130, R36, R55 ;  /* 0x0000003724827220 */ /* 0x000fe20000410000 */
[----:B------:R-:W-:Y:S01]  /*4ad0*/  LOP3.LUT R48, R48, 0xffff0000, RZ, 0xc0, !PT ;  /* 0xffff000030307812 */ /* 0x000fe200078ec0ff */
[----:B------:R-:W-:Y:S02]  /*4ae0*/  IMAD.U32 R35, R50, 0x10000, RZ ;  /* 0x0001000032237824 */ /* 0x000fe400078e00ff */
[-C--:B------:R-:W-:Y:S01]  /*4af0*/  FMUL.FTZ R132, R36, R49.reuse ;  /* 0x0000003124847220 */ /* 0x080fe20000410000 */
[----:B------:R-:W-:Y:S01]  /*4b00*/  LOP3.LUT R53, R53, 0xffff0000, RZ, 0xc0, !PT ;  /* 0xffff000035357812 */ /* 0x000fe200078ec0ff */
[----:B------:R-:W-:Y:S01]  /*4b10*/  FFMA.FTZ R36, R33, R49, -R130 ;  /* 0x0000003121247223 */ /* 0x000fe20000010882 */
[----:B------:R-:W-:Y:S01]  /*4b20*/  PRMT R39, R129, 0x5410, R39 ;  /* 0x0000541081277816 */ /* 0x000fe20000000027 */
[----:B------:R-:W-:Y:S01]  /*4b30*/  FMUL.FTZ R49, R52, R37 ;  /* 0x0000002534317220 */ /* 0x000fe20000410000 */
[----:B------:R-:W-:Y:S01]  /*4b40*/  PRMT R34, R120, 0x5432, R34 ;  /* 0x0000543278227816 */ /* 0x000fe20000000022 */
[----:B------:R-:W-:Y:S01]  /*4b50*/  FFMA.FTZ R33, R33, R55, R132 ;  /* 0x0000003721217223 */ /* 0x000fe20000010084 */
[-C--:B------:R-:W-:Y:S01]  /*4b60*/  FMUL.FTZ R55, R52, R53.reuse ;  /* 0x0000003534377220 */ /* 0x080fe20000410000 */
[----:B------:R-:W-:Y:S01]  /*4b70*/  FFMA.FTZ R49, R48, R53, -R49 ;  /* 0x0000003530317223 */ /* 0x000fe20000010831 */
[----:B------:R-:W-:Y:S01]  /*4b80*/  LOP3.LUT R54, R54, 0xffff0000, RZ, 0xc0, !PT ;  /* 0xffff000036367812 */ /* 0x000fe200078ec0ff */
[C---:B------:R-:W-:Y:S01]  /*4b90*/  IMAD.U32 R52, R39.reuse, 0x10000, RZ ;  /* 0x0001000027347824 */ /* 0x040fe200078e00ff */
[----:B------:R-:W-:Y:S01]  /*4ba0*/  LOP3.LUT R53, R39, 0xffff0000, RZ, 0xc0, !PT ;  /* 0xffff000027357812 */ /* 0x000fe200078ec0ff */
[C---:B------:R-:W-:Y:S01]  /*4bb0*/  IMAD.U32 R51, R34.reuse, 0x10000, RZ ;  /* 0x0001000022337824 */ /* 0x040fe200078e00ff */
[----:B------:R-:W-:Y:S01]  /*4bc0*/  LOP3.LUT R39, R34, 0xffff0000, RZ, 0xc0, !PT ;  /* 0xffff000022277812 */ /* 0x000fe200078ec0ff */
[----:B------:R-:W-:Y:S01]  /*4bd0*/  FFMA.FTZ R48, R48, R37, R55 ;  /* 0x0000002530307223 */ /* 0x000fe20000010037 */
[----:B------:R-:W-:Y:S01]  /*4be0*/  LOP3.LUT R50, R50, 0xffff0000, RZ, 0xc0, !PT ;  /* 0xffff000032327812 */ /* 0x000fe200078ec0ff */
[-C--:B------:R-:W-:Y:S01]  /*4bf0*/  FMUL.FTZ R34, R38, R52.reuse ;  /* 0x0000003426227220 */ /* 0x080fe20000410000 */
[----:B------:R-:W-:Y:S01]  /*4c00*/  FMUL.FTZ R55, R54, R53 ;  /* 0x0000003536377220 */ /* 0x000fe20000410000 */
        /* <DEDUP_REMOVED lines=17> */
.L_x_13760:
[----:B------:R-:W-:Y:S05]  /*4d20*/  BSYNC B2 ;  /* 0x0000000000027941 */ /* 0x000fea0003800000 */
.L_x_13759:
        /* <DEDUP_REMOVED lines=12> */
.L_x_13758:
[----:B------:R-:W-:Y:S05]  /*4df0*/  BSYNC B1 ;  /* 0x0000000000017941 */ /* 0x000fea0003800000 */
.L_x_13757:
        /* <DEDUP_REMOVED lines=32> */
[----:B------:R-:W-:Y:S01]  /*5000*/  SHF.R.U32.HI R103, RZ, 0x10, R47 ;  /* 0x00000010ff677819 */ /* 0x000fe2000001162f */
[----:B------:R-:W-:Y:S01]  /*5010*/  IMAD.U32 R53, R124, 0x10000, RZ ;  /* 0x000100007c357824 */ /* 0x000fe200078e00ff */
[----:B------:R-:W-:-:S02]  /*5020*/  SHF.R.U32.HI R102, RZ, 0x10, R43 ;  /* 0x00000010ff667819 */ /* 0x000fc4000001162b */
[----:B------:R-:W-:Y:S02]  /*5030*/  SHF.R.U64 R54, R44, 0x10, R45 ;  /* 0x000000102c367819 */ /* 0x000fe4000000122d */
[----:B------:R-:W-:Y:S01]  /*5040*/  SHF.R.U64 R55, R46, 0x10, R47 ;  /* 0x000000102e377819 */ /* 0x000fe2000000122f */
[C---:B------:R-:W-:Y:S01]  /*5050*/  IMAD.U32 R47, R39.reuse, 0x10000, RZ ;  /* 0x00010000272f7824 */ /* 0x040fe200078e00ff */
[----:B------:R-:W-:Y:S01]  /*5060*/  LOP3.LUT R45, R39, 0xffff0000, RZ, 0xc0, !PT ;  /* 0xffff0000272d7812 */ /* 0x000fe200078ec0ff */
[----:B------:R-:W-:Y:S01]  /*5070*/  IMAD.U32 R39, R126, 0x10000, RZ ;  /* 0x000100007e277824 */ /* 0x000fe200078e00ff */
[----:B------:R-:W-:Y:S01]  /*5080*/  PRMT R120, R120, 0x5410, R103 ;  /* 0x0000541078787816 */ /* 0x000fe20000000067 */
[----:B-1----:R-:W-:Y:S01]  /*5090*/  IMAD.U32 R46, R35, 0x10000, RZ ;  /* 0x00010000232e7824 */ /* 0x002fe200078e00ff */
[----:B------:R-:W-:Y:S01]  /*50a0*/  PRMT R121, R121, 0x5410, R102 ;  /* 0x0000541079797816 */ /* 0x000fe20000000066 */
[----:B------:R-:W-:Y:S01]  /*50b0*/  FMUL.FTZ R103, R52, R39 ;  /* 0x0000002734677220 */ /* 0x000fe20000410000 */
[----:B------:R-:W-:Y:S01]  /*50c0*/  SHF.R.U64 R104, R42, 0x10, R43 ;  /* 0x000000102a687819 */ /* 0x000fe2000000122b */
[----:B------:R-:W-:Y:S01]  /*50d0*/  IMAD.U32 R42, R33, 0x10000, RZ ;  /* 0x00010000212a7824 */ /* 0x000fe200078e00ff */
[----:B------:R-:W-:Y:S01]  /*50e0*/  PRMT R122, R122, 0x5410, R55 ;  /* 0x000054107a7a7816 */ /* 0x000fe20000000037 */
[----:B------:R-:W-:Y:S01]  /*50f0*/  FMUL.FTZ R55, R52, R53 ;  /* 0x0000003534377220 */ /* 0x000fe20000410000 */
[----:B------:R-:W-:Y:S01]  /*5100*/  PRMT R123, R123, 0x5410, R54 ;  /* 0x000054107b7b7816 */ /* 0x000fe20000000036 */
[----:B------:R-:W-:Y:S01]  /*5110*/  IMAD.U32 R54, R120, 0x10000, RZ ;  /* 0x0001000078367824 */ /* 0x000fe200078e00ff */
[----:B------:R-:W-:Y:S01]  /*5120*/  SHF.R.U64 R110, R40, 0x10, R41 ;  /* 0x00000010286e7819 */ /* 0x000fe20000001229 */
[----:B------:R-:W-:-:S02]  /*5130*/  IMAD.U32 R52, R121, 0x10000, RZ ;  /* 0x0001000079347824 */ /* 0x000fc400078e00ff */
[C---:B------:R-:W-:Y:S01]  /*5140*/  FFMA.FTZ R39, R42.reuse, R39, -R55 ;  /* 0x000000272a277223 */ /* 0x040fe20000010837 */
[----:B------:R-:W-:Y:S01]  /*5150*/  FFMA.FTZ R42, R42, R53, R103 ;  /* 0x000000352a2a7223 */ /* 0x000fe20000010067 */
[----:B------:R-:W-:Y:S01]  /*5160*/  LOP3.LUT R44, R37, 0xffff0000, RZ, 0xc0, !PT ;  /* 0xffff0000252c7812 */ /* 0x000fe200078ec0ff */
[C---:B------:R-:W-:Y:S01]  /*5170*/  FMUL.FTZ R53, R47.reuse, R54 ;  /* 0x000000362f357220 */ /* 0x040fe20000410000 */
[----:B------:R-:W-:Y:S01]  /*5180*/  LOP3.LUT R124, R124, 0xffff0000, RZ, 0xc0, !PT ;  /* 0xffff00007c7c7812 */ /* 0x000fe200078ec0ff */
[-C--:B------:R-:W-:Y:S01]  /*5190*/  FMUL.FTZ R55, R47, R52.reuse ;  /* 0x000000342f377220 */ /* 0x080fe20000410000 */
[----:B------:R-:W-:Y:S01]  /*51a0*/  LOP3.LUT R120, R120, 0xffff0000, RZ, 0xc0, !PT ;  /* 0xffff000078787812 */ /* 0x000fe200078ec0ff */
[----:B------:R-:W-:Y:S01]  /*51b0*/  FFMA.FTZ R47, R46, R52, -R53 ;  /* 0x000000342e2f7223 */ /* 0x000fe20000010835 */
[----:B------:R-:W-:Y:S01]  /*51c0*/  PRMT R127, R127, 0x5410, R110 ;  /* 0x000054107f7f7816 */ /* 0x000fe2000000006e */
[----:B------:R-:W-:Y:S01]  /*51d0*/  FMUL.FTZ R102, R44, R124 ;  /* 0x0000007c2c667220 */ /* 0x000fe20000410000 */
[----:B------:R-:W-:Y:S01]  /*51e0*/  LOP3.LUT R126, R126, 0xffff0000, RZ, 0xc0, !PT ;  /* 0xffff00007e7e7812 */ /* 0x000fe200078ec0ff */
[----:B------:R-:W-:Y:S01]  /*51f0*/  FFMA.FTZ R55, R46, R54, R55 ;  /* 0x000000362e377223 */ /* 0x000fe20000010037 */
[----:B------:R-:W-:Y:S01]  /*5200*/  LOP3.LUT R43, R33, 0xffff0000, RZ, 0xc0, !PT ;  /* 0xffff0000212b7812 */ /* 0x000fe200078ec0ff */
[C---:B------:R-:W-:Y:S01]  /*5210*/  IMAD.U32 R37, R36.reuse, 0x10000, RZ ;  /* 0x0001000024257824 */ /* 0x040fe200078e00ff */
[----:B------:R-:W-:Y:S01]  /*5220*/  LOP3.LUT R41, R35, 0xffff0000, RZ, 0xc0, !PT ;  /* 0xffff000023297812 */ /* 0x000fe200078ec0ff */
        /* <DEDUP_REMOVED lines=9> */
[----:B------:R-:W-:-:S02]  /*52c0*/  IMAD.U32 R40, R32, 0x10000, RZ ;  /* 0x0001000020287824 */ /* 0x000fc400078e00ff */
[-C--:B------:R-:W-:Y:S01]  /*52d0*/  FMUL.FTZ R102, R45, R52.reuse ;  /* 0x000000342d667220 */ /* 0x080fe20000410000 */
[----:B------:R-:W-:Y:S01]  /*52e0*/  FFMA.FTZ R54, R41, R52, -R54 ;  /* 0x0000003429367223 */ /* 0x000fe20000010836 */
[----:B------:R-:W-:Y:S01]  /*52f0*/  LOP3.LUT R32, R32, 0xffff0000, RZ, 0xc0, !PT ;  /* 0xffff000020207812 */ /* 0x000fe200078ec0ff */
[----:B------:R-:W-:Y:S01]  /*5300*/  FMUL.FTZ R45, R37, R53 ;  /* 0x00000035252d7220 */ /* 0x000fe20000410000 */
[----:B------:R-:W-:Y:S01]  /*5310*/  LOP3.LUT R127, R127, 0xffff0000, RZ, 0xc0, !PT ;  /* 0xffff00007f7f7812 */ /* 0x000fe200078ec0ff */
[-C--:B------:R-:W-:Y:S01]  /*5320*/  FMUL.FTZ R52, R37, R46.reuse ;  /* 0x0000002e25347220 */ /* 0x080fe20000410000 */
[----:B------:R-:W-:Y:S01]  /*5330*/  FMUL.FTZ R37, R36, R123 ;  /* 0x0000007b24257220 */ /* 0x000fe20000410000 */
[----:B------:R-:W-:Y:S01]  /*5340*/  FFMA.FTZ R45, R40, R46, -R45 ;  /* 0x0000002e282d7223 */ /* 0x000fe2000001082d */
[----:B------:R-:W-:Y:S02]  /*5350*/  IMAD.U32 R33, R34, 0x10000, RZ ;  /* 0x0001000022217824 */ /* 0x000fe400078e00ff */
[----:B------:R-:W-:Y:S01]  /*5360*/  FFMA.FTZ R52, R40, R53, R52 ;  /* 0x0000003528347223 */ /* 0x000fe20000010034 */
[----:B------:R-:W-:Y:S01]  /*5370*/  LOP3.LUT R35, R34, 0xffff0000, RZ, 0xc0, !PT ;  /* 0xffff000022237812 */ /* 0x000fe200078ec0ff */
[----:B------:R-:W-:Y:S01]  /*5380*/  FFMA.FTZ R102, R41, R120, R102 ;  /* 0x0000007829667223 */ /* 0x000fe20000010066 */
[----:B------:R-:W-:Y:S01]  /*5390*/  FFMA.FTZ R40, R32, R127, -R37 ;  /* 0x0000007f20287223 */ /* 0x000fe20000010825 */
[----:B------:R-:W-:-:S02]  /*53a0*/  IMAD.U32 R34, R38, 0x10000, RZ ;  /* 0x0001000026227824 */ /* 0x000fc400078e00ff */
[----:B------:R-:W-:Y:S01]  /*53b0*/  FMUL.FTZ R41, R36, R127 ;  /* 0x0000007f24297220 */ /* 0x000fe20000410000 */
[----:B------:R-:W-:Y:S01]  /*53c0*/  IMAD.U32 R37, R122, 0x10000, RZ ;  /* 0x000100007a257824 */ /* 0x000fe200078e00ff */
[----:B------:R-:W-:Y:S01]  /*53d0*/  LOP3.LUT R38, R38, 0xffff0000, RZ, 0xc0, !PT ;  /* 0xffff000026267812 */ /* 0x000fe200078ec0ff */
[C---:B------:R-:W-:Y:S01]  /*53e0*/  IMAD.U32 R36, R125.reuse, 0x10000, RZ ;  /* 0x000100007d247824 */ /* 0x040fe200078e00ff */
[----:B------:R-:W-:Y:S01]  /*53f0*/  LOP3.LUT R122, R122, 0xffff0000, RZ, 0xc0, !PT ;  /* 0xffff00007a7a7812 */ /* 0x000fe200078ec0ff */
[----:B------:R-:W-:Y:S01]  /*5400*/  FFMA.FTZ R41, R32, R123, R41 ;  /* 0x0000007b20297223 */ /* 0x000fe20000010029 */
[----:B------:R-:W-:Y:S01]  /*5410*/  LOP3.LUT R125, R125, 0xffff0000, RZ, 0xc0, !PT ;  /* 0xffff00007d7d7812 */ /* 0x000fe200078ec0ff */
[C---:B------:R-:W-:Y:S01]  /*5420*/  FMUL.FTZ R32, R34.reuse, R37 ;  /* 0x0000002522207220 */ /* 0x040fe20000410000 */
[----:B------:R-:W-:Y:S01]  /*5430*/  FMUL.FTZ R34, R34, R36 ;  /* 0x0000002422227220 */ /* 0x000fe20000410000 */
        /* <DEDUP_REMOVED lines=18> */
.L_x_13762:
[----:B------:R-:W-:Y:S05]  /*5560*/  BSYNC B1 ;  /* 0x0000000000017941 */ /* 0x000fea0003800000 */
.L_x_13761:
        /* <DEDUP_REMOVED lines=10> */
.L_x_13730:
[----:B------:R-:W-:-:S06]  /*5610*/  UISETP.NE.AND UP0, UPT, UR44, 0x3, UPT ;  /* 0x000000032c00788c */ /* 0x000fcc000bf05270 */
[----:B------:R-:W-:-:S13]  /*5620*/  PLOP3.LUT P3, PT, PT, PT, UP0, 0x80, 0x0 ;  /* 0x000000000000781c */ /* 0x000fda0003f6f008 */
[----:B------:R-:W-:Y:S05]  /*5630*/  @!P3 BRA `(.L_x_13763) ;  /* 0x000000000004b947 */ /* 0x000fea0003800000 */
[----:B------:R-:W-:Y:S01]  /*5640*/  BPT.TRAP 0x1 ;  /* 0x000000040000795c */ /* 0x000fe20000300000 */
.L_x_13763:
[----:B------:R-:W-:Y:S01]  /*5650*/  IMAD R96, R2, 0x8, R19 ;  /* 0x0000000802607824 */ /* 0x000fe200078e0213 */
[----:B------:R-:W-:Y:S01]  /*5660*/  SHF.L.U32 R107, R207, 0x1f, RZ ;  /* 0x0000001fcf6b7819 */ /* 0x000fe200000006ff */
[----:B------:R-:W-:Y:S01]  /*5670*/  IMAD R106, R27, -0x60, R24 ;  /* 0xffffffa01b6a7824 */ /* 0x000fe200078e0218 */
[----:B------:R-:W-:Y:S02]  /*5680*/  BSSY B1, `(.L_x_13764) ;  /* 0x0000004000017945 */ /* 0x000fe40003800000 */
[----:B------:R-:W0:Y:S02]  /*5690*/  SYNCS.PHASECHK.TRANS64.TRYWAIT P4, [R96+URZ+0x22890], R107 ;  /* 0x0228906b600075a7 */ /* 0x000e24000808017f */
[----:B------:R-:W-:Y:S01]  /*56a0*/  VIMNMX R106, R106, 0x60, PT ;  /* 0x000000606a6a7848 */ /* 0x000fe20003fe0100 */
[----:B0-----:R-:W-:Y:S06]  /*56b0*/  @!P4 BRA `(.L_x_13765) ;  /* 0x00000188004cc947 */ /* 0x001fec0003800000 */
.L_x_14045:
[----:B------:R-:W-:Y:S05]  /*56c0*/  BSYNC B1 ;  /* 0x0000000000017941 */ /* 0x000fea0003800000 */
.L_x_13764:
        /* <DEDUP_REMOVED lines=8> */
.L_x_13767:
[----:B------:R-:W-:Y:S05]  /*5750*/  BSYNC B1 ;  /* 0x0000000000017941 */ /* 0x000fea0003800000 */
.L_x_13766:
[----:B------:R-:W-:Y:S05]  /*5760*/  @P4 BRA `(.L_x_13747) ;  /* 0x0000000000104947 */ /* 0x000fea0003800000 */
[----:B-1----:R-:W1:Y:S04]  /*5770*/  @!P1 LDS.128 R32, [R104+0x2000] ;  /* 0x0020000068209984 */ /* 0x002e680000000c00 */
[----:B------:R-:W2:Y:S04]  /*5780*/  @!P2 LDS.128 R36, [R103+0x2000] ;  /* 0x002000006724a984 */ /* 0x000ea80000000c00 */
[----:B-1----:R1:W-:Y:S04]  /*5790*/  @!P1 STG.E.128 desc[UR40][R40.64], R32 ;  /* 0x0000002028009986 */ /* 0x0023e8000c101d28 */
[----:B--2---:R1:W-:Y:S02]  /*57a0*/  @!P2 STG.E.128 desc[UR40][R40.64+0x40], R36 ;  /* 0x000040242800a986 */ /* 0x0043e4000c101d28 */
.L_x_13747:
[----:B------:R-:W-:Y:S05]  /*57b0*/  BSYNC B0 ;  /* 0x0000000000007941 */ /* 0x000fea0003800000 */
.L_x_13729:
        /* <DEDUP_REMOVED lines=17> */
.L_x_13769:
[----:B------:R-:W-:Y:S05]  /*58d0*/  BSYNC B0 ;  /* 0x0000000000007941 */ /* 0x000fea0003800000 */
.L_x_13768:
[----:B------:R-:W2:Y:S01]  /*58e0*/  SYNCS.PHASECHK.TRANS64.TRYWAIT P3, [R96+URZ+0x228b0], R107 ;  /* 0x0228b06b600075a7 */ /* 0x000ea2000806017f */
[----:B------:R-:W-:Y:S01]  /*58f0*/  ULDC UR45, c[0x0][0x320] ;  /* 0x0000c800002d7ab9 */ /* 0x000fe20000000800 */
[----:B------:R-:W-:Y:S01]  /*5900*/  ULDC.64 UR42, c[0x0][0x328] ;  /* 0x0000ca00002a7ab9 */ /* 0x000fe20000000a00 */
[----:B------:R-:W-:Y:S01]  /*5910*/  ULDC.64 UR38, c[0x0][0x318] ;  /* 0x0000c60000267ab9 */ /* 0x000fe20000000a00 */
[----:B------:R-:W-:Y:S01]  /*5920*/  BSSY B0, `(.L_x_13770) ;  /* 0x0000003000007945 */ /* 0x000fe20003800000 */
[----:B-1----:R-:W-:-:S03]  /*5930*/  IMAD R32, R2, 0x6000, R90 ;  /* 0x0000600002207824 */ /* 0x002fc600078e025a */
[----:B--2---:R-:W-:Y:S05]  /*5940*/  @!P3 BRA `(.L_x_13771) ;  /* 0x0000018400bcb947 */ /* 0x004fea0003800000 */
.L_x_14046:
[----:B------:R-:W-:Y:S05]  /*5950*/  BSYNC B0 ;  /* 0x0000000000007941 */ /* 0x000fea0003800000 */
.L_x_13770:
        /* <DEDUP_REMOVED lines=39> */
.L_x_13773:
[----:B------:R-:W-:Y:S05]  /*5bd0*/  BSYNC B0 ;  /* 0x0000000000007941 */ /* 0x000fea0003800000 */
.L_x_13772:
        /* <DEDUP_REMOVED lines=37> */
.L_x_13775:
[----:B------:R-:W-:Y:S05]  /*5e30*/  BSYNC B0 ;  /* 0x0000000000007941 */ /* 0x000fea0003800000 */
.L_x_13774:
        /* <DEDUP_REMOVED lines=22> */
.L_x_13724:
[----:B------:R-:W0:Y:S01]  /*5fa0*/  LDC R0, c[0x0][0x448] ;  /* 0x00011200ff007b82 */ /* 0x000e220000000800 */
[----:B------:R-:W-:Y:S02]  /*5fb0*/  VIADD R3, R210, 0x7f ;  /* 0x0000007fd2037836 */ /* 0x000fe40000000000 */
[----:B------:R-:W-:Y:S01]  /*5fc0*/  IMAD.MOV.U32 R172, RZ, RZ, RZ ;  /* 0x000000ffffac7224 */ /* 0x000fe200078e00ff */
[----:B0-----:R-:W-:-:S13]  /*5fd0*/  ISETP.NE.AND P1, PT, R0, 0x1, PT ;  /* 0x000000010000780c */ /* 0x001fda0003f25270 */
[----:B------:R-:W0:Y:S08]  /*5fe0*/  @P1 LDC R0, c[0x0][0x44c] ;  /* 0x00011300ff001b82 */ /* 0x000e300000000800 */
[----:B------:R-:W1:Y:S01]  /*5ff0*/  @P1 LDC R5, c[0x0][0x450] ;  /* 0x00011400ff051b82 */ /* 0x000e620000000800 */
[----:B0-----:R-:W-:-:S05]  /*6000*/  @P1 IMAD.HI.U32 R0, R3, R0, RZ ;  /* 0x0000000003001227 */ /* 0x001fca00078e00ff */
[----:B-1----:R-:W-:-:S05]  /*6010*/  @P1 SHF.R.U32.HI R3, RZ, R5, R0 ;  /* 0x00000005ff031219 */ /* 0x002fca0000011600 */
[----:B------:R-:W-:-:S04]  /*6020*/  IMAD.IADD R3, R60, 0x1, R3 ;  /* 0x000000013c037824 */ /* 0x000fc800078e0203 */
[----:B------:R-:W-:-:S05]  /*6030*/  IMAD.HI R3, R3, 0x2aaaaaab, RZ ;  /* 0x2aaaaaab03037827 */ /* 0x000fca00078e02ff */
[----:B------:R-:W-:-:S04]  /*6040*/  SHF.R.U32.HI R0, RZ, 0x1f, R3 ;  /* 0x0000001fff007819 */ /* 0x000fc80000011603 */
[----:B------:R-:W-:-:S04]  /*6050*/  LEA.HI.SX32 R0, R3, R0, 0x1c ;  /* 0x0000000003007211 */ /* 0x000fc800078fe2ff */
[----:B------:R-:W-:-:S04]  /*6060*/  VIMNMX R29, R29, R0, PT ;  /* 0x000000001d1d7248 */ /* 0x000fc80003fe0100 */
[----:B------:R-:W-:Y:S01]  /*6070*/  ISETP.GE.AND P1, PT, R29, 0x1, PT ;  /* 0x000000011d00780c */ /* 0x000fe20003f26270 */
[----:B------:R-:W-:-:S12]  /*6080*/  @P0 BRA `(.L_x_13777) ;  /* 0x00000000000c0947 */ /* 0x000fd80003800000 */
[----:B------:R-:W0:Y:S01]  /*6090*/  FENCE.VIEW.ASYNC.G ;  /* 0x00000000000073c6 */ /* 0x000e220000000100 */
[----:B------:R-:W-:Y:S05]  /*60a0*/  WARPSYNC.ALL ;  /* 0x0000000000007948 */ /* 0x000fea0003800000 */
[----:B0-----:R-:W-:Y:S06]  /*60b0*/  BAR.ARV 0xc, 0x180 ;  /* 0x0306000000007b1d */ /* 0x001fec0000002000 */
.L_x_13777:
[----:B------:R-:W-:Y:S04]  /*60c0*/  BSSY B0, `(.L_x_13778) ;  /* 0x000001f000007945 */ /* 0x000fe80003800000 */
        /* <DEDUP_REMOVED lines=30> */
.L_x_13779:
[----:B------:R-:W-:Y:S05]  /*62b0*/  BSYNC B0 ;  /* 0x0000000000007941 */ /* 0x000fea0003800000 */
.L_x_13778:
        /* <DEDUP_REMOVED lines=33> */
[----:B----4-:R-:W-:Y:S02]  /*64d0*/  CS2R R96, SRZ ;  /* 0x0000000000607805 */ /* 0x010fe4000001ff00 */
        /* <DEDUP_REMOVED lines=45> */
.L_x_14049:
        /* <DEDUP_REMOVED lines=26> */
.L_x_13783:
[----:B------:R-:W-:Y:S05]  /*6950*/  BSYNC B6 ;  /* 0x0000000000067941 */ /* 0x000fea0003800000 */
.L_x_13782:
        /* <DEDUP_REMOVED lines=12> */
.L_x_13787:
[----:B--2---:R2:W3:Y:S02]  /*6a20*/  SYNCS.PHASECHK.TRANS64.TRYWAIT P0, [R19+URZ+0x22800], R0 ;  /* 0x02280000130075a7 */ /* 0x0044e4000800017f */
[----:B---3--:R-:W-:Y:S05]  /*6a30*/  @!P0 NANOSLEEP.SYNCS 0x989680 ;  /* 0x009896800000895d */ /* 0x008fea0003900000 */
[----:B------:R-:W3:Y:S02]  /*6a40*/  @!P0 SYNCS.PHASECHK.TRANS64 P0, [R19+URZ+0x22800], R0 ;  /* 0x02280000130085a7 */ /* 0x000ee4000800007f */
[----:B---3--:R-:W-:Y:S05]  /*6a50*/  @!P0 BRA `(.L_x_13787) ;  /* 0xfffffffc00f08947 */ /* 0x008fea000383ffff */
.L_x_13786:
[----:B------:R-:W-:Y:S05]  /*6a60*/  BSYNC B0 ;  /* 0x0000000000007941 */ /* 0x000fea0003800000 */
.L_x_13785:
[----:B------:R-:W-:Y:S05]  /*6a70*/  BRA `(.L_x_13788) ;  /* 0x0000002c00947947 */ /* 0x000fea0003800000 */
.L_x_13784:
        /* <DEDUP_REMOVED lines=30> */
.L_x_13790:
[----:B------:R-:W-:Y:S05]  /*6c60*/  BSYNC B6 ;  /* 0x0000000000067941 */ /* 0x000fea0003800000 */
.L_x_13789:
        /* <DEDUP_REMOVED lines=47> */
.L_x_14055:
        /* <DEDUP_REMOVED lines=15> */
[----:B------:R-:W-:Y:S02]  /*7050*/  @!P2 IMAD.WIDE R34, R204, 0x2, R8 ;  /* 0x00000002cc22a825 */ /* 0x000fe400078e0208 */
[C---:B------:R-:W-:Y:S02]  /*7060*/  @!P3 SHF.L.U64.HI R20, R208.reuse, 0x1, R31 ;  /* 0x00000001d014b819 */ /* 0x040fe4000001021f */
[----:B------:R-:W-:Y:S01]  /*7070*/  @!P3 IMAD.SHL.U32 R9, R208, 0x2, RZ ;  /* 0x00000002d009b824 */ /* 0x000fe200078e00ff */
[----:B------:R-:W-:Y:S02]  /*7080*/  CS2R R28, SRZ ;  /* 0x00000000001c7805 */ /* 0x000fe4000001ff00 */
[----:B------:R-:W-:Y:S01]  /*7090*/  CS2R R24, SRZ ;  /* 0x0000000000187805 */ /* 0x000fe2000001ff00 */
[----:B0-----:R-:W-:Y:S01]  /*70a0*/  @!P2 IMAD.WIDE R12, R204, 0x2, R14 ;  /* 0x00000002cc0ca825 */ /* 0x001fe200078e020e */
        /* <DEDUP_REMOVED lines=9> */
.L_x_13795:
[----:B------:R-:W-:Y:S05]  /*7140*/  BSYNC B1 ;  /* 0x0000000000017941 */ /* 0x000fea0003800000 */
.L_x_13794:
[----:B----45:R-:W-:Y:S01]  /*7150*/  IMAD.MOV.U32 R5, RZ, RZ, R26 ;  /* 0x000000ffff057224 */ /* 0x030fe200078e001a */
[----:B------:R-:W-:Y:S01]  /*7160*/  UMOV UR4, 0xffffffff ;  /* 0xffffffff00047882 */ /* 0x000fe20000000000 */
[----:B0-----:R-:W-:Y:S02]  /*7170*/  IMAD.MOV.U32 R8, RZ, RZ, R27 ;  /* 0x000000ffff087224 */ /* 0x001fe400078e001b */
[----:B---3--:R-:W-:Y:S02]  /*7180*/  IMAD.MOV.U32 R0, RZ, RZ, R24 ;  /* 0x000000ffff007224 */ /* 0x008fe400078e0018 */
[----:B--2---:R-:W-:Y:S01]  /*7190*/  IMAD.MOV.U32 R3, RZ, RZ, R25 ;  /* 0x000000ffff037224 */ /* 0x004fe200078e0019 */
[----:B------:R-:W-:Y:S01]  /*71a0*/  PRMT R41, R5, 0x5410, R8 ;  /* 0x0000541005297816 */ /* 0x000fe20000000008 */
[----:B------:R-:W-:Y:S02]  /*71b0*/  IMAD.MOV.U32 R5, RZ, RZ, R28 ;  /* 0x000000ffff057224 */ /* 0x000fe400078e001c */
[----:B------:R-:W-:Y:S01]  /*71c0*/  IMAD.MOV.U32 R8, RZ, RZ, R29 ;  /* 0x000000ffff087224 */ /* 0x000fe200078e001d */
[----:B------:R-:W-:Y:S01]  /*71d0*/  PRMT R44, R3, 0x5410, R0 ;  /* 0x00005410032c7816 */ /* 0x000fe20000000000 */
[----:B------:R-:W-:-:S02]  /*71e0*/  IMAD.MOV.U32 R0, RZ, RZ, R20 ;  /* 0x000000ffff007224 */ /* 0x000fc400078e0014 */
[----:B------:R-:W-:Y:S01]  /*71f0*/  IMAD.MOV.U32 R3, RZ, RZ, R21 ;  /* 0x000000ffff037224 */ /* 0x000fe200078e0015 */
[----:B------:R-:W-:Y:S02]  /*7200*/  PRMT R42, R8, 0x5410, R5 ;  /* 0x00005410082a7816 */ /* 0x000fe40000000005 */
[----:B------:R-:W-:Y:S02]  /*7210*/  CS2R R8, SRZ ;  /* 0x0000000000087805 */ /* 0x000fe4000001ff00 */
[----:B------:R-:W-:Y:S02]  /*7220*/  PRMT R45, R0, 0x7610, R45 ;  /* 0x00007610002d7816 */ /* 0x000fe4000000002d */
[----:B------:R-:W-:Y:S01]  /*7230*/  PRMT R46, R3, 0x7610, R46 ;  /* 0x00007610032e7816 */ /* 0x000fe2000000002e */
[----:B------:R-:W-:Y:S06]  /*7240*/  BRA.DIV UR4, `(.L_x_13796) ;  /* 0x0000017204247947 */ /* 0x000fec000b800000 */
[----:B------:R0:W2:Y:S04]  /*7250*/  SHFL.IDX PT, R3, R6, 0x1, 0x1c1f ;  /* 0x003c1f0006037f89 */ /* 0x0000a800000e0000 */
[----:B------:R0:W3:Y:S04]  /*7260*/  SHFL.IDX PT, R0, R4, 0x1, 0x1c1f ;  /* 0x003c1f0004007f89 */ /* 0x0000e800000e0000 */
[----:B-1----:R-:W1:Y:S04]  /*7270*/  SHFL.IDX PT, R7, R7, 0x1, 0x1c1f ;  /* 0x003c1f0007077f89 */ /* 0x002e6800000e0000 */
[----:B0-----:R-:W4:Y:S02]  /*7280*/  SHFL.IDX PT, R32, R32, 0x1, 0x1c1f ;  /* 0x003c1f0020207f89 */ /* 0x001f2400000e0000 */
.L_x_14061:
[----:B------:R-:W-:Y:S01]  /*7290*/  VIADD R40, R40, 0x40 ;  /* 0x0000004028287836 */ /* 0x000fe20000000000 */
[----:B------:R-:W-:Y:S01]  /*72a0*/  LEA.HI R4, R230, R230, RZ, 0x1 ;  /* 0x000000e6e6047211 */ /* 0x000fe200078f08ff */
        /* <DEDUP_REMOVED lines=13> */
[----:B------:R-:W-:Y:S01]  /*7380*/  ISETP.GE.AND P3, PT, R208, UR4, PT ;  /* 0x00000004d0007c0c */ /* 0x000fe2000bf66270 */
[----:B-1----:R-:W-:Y:S01]  /*7390*/  IMAD.MOV.U32 R33, RZ, RZ, R7 ;  /* 0x000000ffff217224 */ /* 0x002fe200078e0007 */
[----:B------:R-:W-:-:S09]  /*73a0*/  CS2R R12, SRZ ;  /* 0x00000000000c7805 */ /* 0x000fd2000001ff00 */
[----:B------:R-:W-:Y:S02]  /*73b0*/  @!P2 IMAD.WIDE R34, R204, 0x2, R4 ;  /* 0x00000002cc22a825 */ /* 0x000fe400078e0204 */
[C---:B------:R-:W-:Y:S02]  /*73c0*/  @!P3 SHF.L.U64.HI R10, R208.reuse, 0x1, R31 ;  /* 0x00000001d00ab819 */ /* 0x040fe4000001021f */
[----:B------:R-:W-:Y:S01]  /*73d0*/  @!P3 IMAD.SHL.U32 R5, R208, 0x2, RZ ;  /* 0x00000002d005b824 */ /* 0x000fe200078e00ff */
[----:B------:R-:W-:Y:S02]  /*73e0*/  CS2R R14, SRZ ;  /* 0x00000000000e7805 */ /* 0x000fe4000001ff00 */
[----:B------:R-:W-:Y:S01]  /*73f0*/  CS2R R8, SRZ ;  /* 0x0000000000087805 */ /* 0x000fe2000001ff00 */
[----:B------:R0:W5:Y:S01]  /*7400*/  @!P2 LD.E.64 R12, desc[UR40][R34.64] ;  /* 0x00000028220ca980 */ /* 0x000162000c101b00 */
[-C--:B------:R-:W-:Y:S02]  /*7410*/  @!P3 IADD3 R4, P0, R0, R5.reuse, RZ ;  /* 0x000000050004b210 */ /* 0x080fe40007f1e0ff */
[----:B----4-:R-:W-:Y:S01]  /*7420*/  @!P3 IADD3 R6, P1, R32, R5, RZ ;  /* 0x000000052006b210 */ /* 0x010fe20007f3e0ff */
[----:B------:R-:W-:-:S04]  /*7430*/  @!P2 IMAD.WIDE R32, R204, 0x2, R32 ;  /* 0x00000002cc20a825 */ /* 0x000fc800078e0220 */
[--C-:B------:R-:W-:Y:S01]  /*7440*/  @!P3 IMAD.X R5, R3, 0x1, R10.reuse, P0 ;  /* 0x000000010305b824 */ /* 0x100fe200000e060a */
[----:B------:R0:W5:Y:S01]  /*7450*/  @!P2 LD.E.64 R14, desc[UR40][R32.64] ;  /* 0x00000028200ea980 */ /* 0x000162000c101b00 */
[----:B------:R-:W-:Y:S01]  /*7460*/  @!P3 IMAD.X R7, R7, 0x1, R10, P1 ;  /* 0x000000010707b824 */ /* 0x000fe200008e060a */
[----:B------:R-:W-:Y:S02]  /*7470*/  CS2R R10, SRZ ;  /* 0x00000000000a7805 */ /* 0x000fe4000001ff00 */
[----:B------:R0:W5:Y:S04]  /*7480*/  @!P3 LD.E.64 R8, desc[UR40][R4.64] ;  /* 0x000000280408b980 */ /* 0x000168000c101b00 */
[----:B------:R0:W5:Y:S02]  /*7490*/  @!P3 LD.E.64 R10, desc[UR40][R6.64] ;  /* 0x00000028060ab980 */ /* 0x000164000c101b00 */
.L_x_13798:
[----:B------:R-:W-:Y:S05]  /*74a0*/  BSYNC B1 ;  /* 0x0000000000017941 */ /* 0x000fea0003800000 */
.L_x_13797:
[----:B------:R-:W1:Y:S01]  /*74b0*/  SYNCS.PHASECHK.TRANS64.TRYWAIT P0, [R19+URZ+0x22800], R36 ;  /* 0x02280024130075a7 */ /* 0x000e62000800017f */
[----:B---3--:R-:W-:Y:S01]  /*74c0*/  IMAD.SHL.U32 R0, R38, 0x40, RZ ;  /* 0x0000004026007824 */ /* 0x008fe200078e00ff */
[----:B0---4-:R-:W-:Y:S01]  /*74d0*/  VIADDMNMX R32, R37, -R210, 0x80, PT ;  /* 0x0000008025207446 */ /* 0x011fe200038009d2 */
[----:B-----5:R-:W-:Y:S01]  /*74e0*/  IMAD.MOV.U32 R4, RZ, RZ, R8 ;  /* 0x000000ffff047224 */ /* 0x020fe200078e0008 */
[----:B------:R-:W-:Y:S01]  /*74f0*/  BSSY B1, `(.L_x_13799) ;  /* 0x0000019000017945 */ /* 0x000fe20003800000 */
[----:B------:R-:W-:Y:S01]  /*7500*/  IMAD.MOV.U32 R5, RZ, RZ, R13 ;  /* 0x000000ffff057224 */ /* 0x000fe200078e000d */
        /* <DEDUP_REMOVED lines=10> */
[----:B------:R-:W-:Y:S02]  /*75b0*/  LOP3.LUT P2, RZ, R38, 0x4, RZ, 0xc0, !PT ;  /* 0x0000000426ff7812 */ /* 0x000fe4000784c0ff */
[----:B------:R-:W-:Y:S01]  /*75c0*/  PRMT R48, R5, 0x7610, R48 ;  /* 0x0000761005307816 */ /* 0x000fe20000000030 */
[----:B------:R-:W-:Y:S01]  /*75d0*/  IMAD.MOV.U32 R5, RZ, RZ, R15 ;  /* 0x000000ffff057224 */ /* 0x000fe200078e000f */
[----:B------:R-:W-:Y:S01]  /*75e0*/  PRMT R31, R0, 0x5410, R4 ;  /* 0x00005410001f7816 */ /* 0x000fe20000000004 */
[----:B------:R-:W-:Y:S01]  /*75f0*/  IMAD R0, R216, 0x200, R3 ;  /* 0x00000200d8007824 */ /* 0x000fe200078e0203 */
[----:B------:R-:W-:Y:S01]  /*7600*/  PRMT R34, R6, 0x7610, R34 ;  /* 0x0000761006227816 */ /* 0x000fe20000000022 */
[----:B------:R-:W-:Y:S01]  /*7610*/  IMAD.MOV.U32 R4, RZ, RZ, R11 ;  /* 0x000000ffff047224 */ /* 0x000fe200078e000b */
[----:B------:R-:W-:Y:S01]  /*7620*/  ISETP.GE.AND P1, PT, R23, R32, PT ;  /* 0x000000201700720c */ /* 0x000fe20003f26270 */
[----:B------:R-:W-:-:S03]  /*7630*/  IMAD R3, R0, 0x2, R19 ;  /* 0x0000000200037824 */ /* 0x000fc600078e0213 */
[----:B------:R-:W-:Y:S01]  /*7640*/  PRMT R45, R45, 0x5410, R4 ;  /* 0x000054102d2d7816 */ /* 0x000fe20000000004 */
[C---:B------:R-:W-:Y:S02]  /*7650*/  VIADD R4, R3.reuse, 0x18400 ;  /* 0x0001840003047836 */ /* 0x040fe40000000000 */
[----:B------:R-:W-:Y:S01]  /*7660*/  VIADD R0, R3, 0x18440 ;  /* 0x0001844003007836 */ /* 0x000fe20000000000 */
[----:B-1----:R-:W-:Y:S06]  /*7670*/  @!P0 BRA `(.L_x_13800) ;  /* 0x0000016c008c8947 */ /* 0x002fec0003800000 */
.L_x_14062:
[----:B------:R-:W-:Y:S05]  /*7680*/  BSYNC B1 ;  /* 0x0000000000017941 */ /* 0x000fea0003800000 */
.L_x_13799:
        /* <DEDUP_REMOVED lines=12> */
[----:B------:R-:W-:Y:S02]  /*7750*/  PRMT R39, R42, 0x5410, R39 ;  /* 0x000054102a277816 */ /* 0x000fe40000000027 */
[----:B------:R-:W-:Y:S02]  /*7760*/  PRMT R36, R41, 0x5432, R36 ;  /* 0x0000543229247816 */ /* 0x000fe40000000024 */
[----:B------:R-:W-:Y:S01]  /*7770*/  SHF.R.U64 R35, R26, 0x10, R27 ;  /* 0x000000101a237819 */ /* 0x000fe2000000121b */
[----:B------:R-:W-:Y:S01]  /*7780*/  IMAD.U32 R40, R39, 0x10000, RZ ;  /* 0x0001000027287824 */ /* 0x000fe200078e00ff */
[----:B------:R-:W-:Y:S01]  /*7790*/  SHF.R.U64 R38, R28, 0x10, R29 ;  /* 0x000000101c267819 */ /* 0x000fe2000000121d */
[----:B------:R-:W-:Y:S01]  /*77a0*/  IMAD.U32 R37, R36, 0x10000, RZ ;  /* 0x0001000024257824 */ /* 0x000fe200078e00ff */
[----:B------:R-:W-:-:S02]  /*77b0*/  PRMT R35, R41, 0x5410, R35 ;  /* 0x0000541029237816 */ /* 0x000fc40000000023 */
[----:B------:R-:W-:Y:S02]  /*77c0*/  LOP3.LUT R39, R39, 0xffff0000, RZ, 0xc0, !PT ;  /* 0xffff000027277812 */ /* 0x000fe400078ec0ff */
        /* <DEDUP_REMOVED lines=35> */
.L_x_13804:
[----:B------:R-:W-:Y:S05]  /*7a00*/  BSYNC B2 ;  /* 0x0000000000027941 */ /* 0x000fea0003800000 */
.L_x_13803:
        /* <DEDUP_REMOVED lines=47> */
.L_x_13802:
[----:B------:R-:W-:Y:S05]  /*7d00*/  BSYNC B1 ;  /* 0x0000000000017941 */ /* 0x000fea0003800000 */
.L_x_13801:
        /* <DEDUP_REMOVED lines=53> */
.L_x_13807:
[----:B------:R-:W-:Y:S05]  /*8060*/  BSYNC B1 ;  /* 0x0000000000017941 */ /* 0x000fea0003800000 */
.L_x_13806:
[----:B------:R-:W-:Y:S05]  /*8070*/  @P1 BRA `(.L_x_13805) ;  /* 0x0000001400f01947 */ /* 0x000fea0003800000 */
[----:B-1----:R-:W1:Y:S01]  /*8080*/  LDS.128 R4, [R0+0x2000] ;  /* 0x0020000000047984 */ /* 0x002e620000000c00 */
[----:B------:R-:W-:Y:S02]  /*8090*/  SHF.R.U64 R14, R8, 0x10, R9 ;  /* 0x00000010080e7819 */ /* 0x000fe40000001209 */
[----:B------:R-:W-:Y:S02]  /*80a0*/  SHF.R.U32.HI R12, RZ, 0x10, R11 ;  /* 0x00000010ff0c7819 */ /* 0x000fe4000001160b */
[----:B------:R-:W-:Y:S02]  /*80b0*/  SHF.R.U32.HI R8, RZ, 0x10, R9 ;  /* 0x00000010ff087819 */ /* 0x000fe40000011609 */
[----:B------:R-:W-:Y:S02]  /*80c0*/  PRMT R12, R45, 0x5432, R12 ;  /* 0x000054322d0c7816 */ /* 0x000fe4000000000c */
[----:B------:R-:W-:Y:S02]  /*80d0*/  PRMT R31, R31, 0x5410, R8 ;  /* 0x000054101f1f7816 */ /* 0x000fe40000000008 */
[----:B------:R-:W-:Y:S01]  /*80e0*/  SHF.R.U64 R3, R10, 0x10, R11 ;  /* 0x000000100a037819 */ /* 0x000fe2000000120b */
[C---:B------:R-:W-:Y:S01]  /*80f0*/  IMAD.U32 R13, R12.reuse, 0x10000, RZ ;  /* 0x000100000c0d7824 */ /* 0x040fe200078e00ff */
[----:B------:R-:W-:Y:S01]  /*8100*/  PRMT R33, R33, 0x5410, R14 ;  /* 0x0000541021217816 */ /* 0x000fe2000000000e */
[----:B------:R-:W-:Y:S01]  /*8110*/  IMAD.U32 R11, R31, 0x10000, RZ ;  /* 0x000100001f0b7824 */ /* 0x000fe200078e00ff */
[----:B------:R-:W-:-:S02]  /*8120*/  LOP3.LUT R12, R12, 0xffff0000, RZ, 0xc0, !PT ;  /* 0xffff00000c0c7812 */ /* 0x000fc400078ec0ff */
[----:B------:R-:W-:Y:S02]  /*8130*/  LOP3.LUT R31, R31, 0xffff0000, RZ, 0xc0, !PT ;  /* 0xffff00001f1f7812 */ /* 0x000fe400078ec0ff */
        /* <DEDUP_REMOVED lines=35> */
.L_x_13792:
        /* <DEDUP_REMOVED lines=71> */
[----:B------:R-:W-:Y:S02]  /*87e0*/  IMAD.MOV.U32 R6, RZ, RZ, R34 ;  /* 0x000000ffff067224 */ /* 0x000fe400078e0022 */
[----:B------:R-:W-:Y:S01]  /*87f0*/  IMAD.MOV.U32 R8, RZ, RZ, R28 ;  /* 0x000000ffff087224 */ /* 0x000fe200078e001c */
[----:B------:R-:W-:Y:S01]  /*8800*/  PRMT R37, R37, 0x5410, R5 ;  /* 0x0000541025257816 */ /* 0x000fe20000000005 */
[----:B------:R-:W-:Y:S01]  /*8810*/  IMAD.MOV.U32 R7, RZ, RZ, R35 ;  /* 0x000000ffff077224 */ /* 0x000fe200078e0023 */
[----:B------:R-:W-:Y:S02]  /*8820*/  PRMT R45, R4, 0x5410, R6 ;  /* 0x00005410042d7816 */ /* 0x000fe40000000006 */
[----:B------:R-:W-:Y:S02]  /*8830*/  CS2R R4, SRZ ;  /* 0x0000000000047805 */ /* 0x000fe4000001ff00 */
[----:B------:R-:W-:Y:S02]  /*8840*/  PRMT R36, R8, 0x7610, R36 ;  /* 0x0000761008247816 */ /* 0x000fe40000000024 */
[----:B012-4-:R-:W-:-:S07]  /*8850*/  PRMT R48, R7, 0x7610, R48 ;  /* 0x0000761007307816 */ /* 0x017fce0000000030 */
.L_x_14072:
        /* <DEDUP_REMOVED lines=23> */
.L_x_13810:
[----:B------:R-:W-:Y:S05]  /*89d0*/  BSYNC B1 ;  /* 0x0000000000017941 */ /* 0x000fea0003800000 */
.L_x_13809:
[----:B------:R-:W0:Y:S01]  /*89e0*/  SYNCS.PHASECHK.TRANS64.TRYWAIT P1, [R19+URZ+0x22800], R12 ;  /* 0x0228000c130075a7 */ /* 0x000e22000802017f */
[----:B------:R-:W-:Y:S01]  /*89f0*/  VIADDMNMX R0, R31, -R210, 0x80, PT ;  /* 0x000000801f007446 */ /* 0x000fe200038009d2 */
[----:B---3-5:R-:W-:Y:S01]  /*8a00*/  IMAD.MOV.U32 R3, RZ, RZ, R4 ;  /* 0x000000ffff037224 */ /* 0x028fe200078e0004 */
[----:B------:R-:W-:Y:S01]  /*8a10*/  BSSY B1, `(.L_x_13811) ;  /* 0x0000011000017945 */ /* 0x000fe20003800000 */
[----:B------:R-:W-:Y:S01]  /*8a20*/  IMAD.MOV.U32 R13, RZ, RZ, R5 ;  /* 0x000000ffff0d7224 */ /* 0x000fe200078e0005 */
[-C--:B------:R-:W-:Y:S01]  /*8a30*/  ISETP.GE.OR P2, PT, R23, R0.reuse, P0 ;  /* 0x000000001700720c */ /* 0x080fe20000746670 */
        /* <DEDUP_REMOVED lines=13> */
[----:B0-----:R-:W-:Y:S06]  /*8b10*/  @!P1 BRA `(.L_x_13812) ;  /* 0x0000015c00e49947 */ /* 0x001fec0003800000 */
.L_x_14073:
[----:B------:R-:W-:Y:S05]  /*8b20*/  BSYNC B1 ;  /* 0x0000000000017941 */ /* 0x000fea0003800000 */
.L_x_13811:
        /* <DEDUP_REMOVED lines=8> */
[----:B0-----:R-:W-:Y:S02]  /*8bb0*/  LOP3.LUT R12, R15, 0x38, R16, 0xf8, !PT ;  /* 0x000000380f0c7812 */ /* 0x001fe400078ef810 */
[----:B------:R-:W-:-:S02]  /*8bc0*/  SHF.R.U32.HI R25, RZ, 0x3, R15 ;  /* 0x00000003ff197819 */ /* 0x000fc4000001160f */
[----:B------:R-:W-:Y:S02]  /*8bd0*/  LOP3.LUT R14, R15, 0x38, R14, 0xf8, !PT ;  /* 0x000000380f0e7812 */ /* 0x000fe400078ef80e */
[-C--:B------:R-:W-:Y:S02]  /*8be0*/  LOP3.LUT R13, R12, R25.reuse, RZ, 0x3c, !PT ;  /* 0x000000190c0d7212 */ /* 0x080fe400078e3cff */
[----:B------:R-:W-:Y:S02]  /*8bf0*/  PRMT R43, R45, 0x5410, R43 ;  /* 0x000054102d2b7816 */ /* 0x000fe4000000002b */
[----:B------:R-:W-:Y:S01]  /*8c00*/  SHF.R.U32.HI R42, RZ, 0x10, R29 ;  /* 0x00000010ff2a7819 */ /* 0x000fe2000001161d */
[----:B------:R-:W-:Y:S01]  /*8c10*/  IMAD R12, R216, 0x200, R13 ;  /* 0x00000200d80c7824 */ /* 0x000fe200078e020d */
        /* <DEDUP_REMOVED lines=8> */
[----:B------:R-:W-:Y:S01]  /*8ca0*/  PRMT R46, R45, 0x5432, R46 ;  /* 0x000054322d2e7816 */ /* 0x000fe2000000002e */
[----:B------:R-:W-:Y:S01]  /*8cb0*/  IMAD.U32 R45, R43, 0x10000, RZ ;  /* 0x000100002b2d7824 */ /* 0x000fe200078e00ff */
[C---:B------:R-:W-:Y:S02]  /*8cc0*/  PRMT R42, R37.reuse, 0x5410, R42 ;  /* 0x00005410252a7816 */ /* 0x040fe4000000002a */
[----:B------:R-:W1:Y:S01]  /*8cd0*/  LDS.128 R24, [R38+0x18400] ;  /* 0x0184000026187984 */ /* 0x000e620000000c00 */
[----:B------:R-:W-:Y:S01]  /*8ce0*/  PRMT R44, R37, 0x5432, R44 ;  /* 0x00005432252c7816 */ /* 0x000fe2000000002c */
[----:B------:R-:W-:Y:S01]  /*8cf0*/  IMAD.U32 R37, R40, 0x10000, RZ ;  /* 0x0001000028257824 */ /* 0x000fe200078e00ff */
[----:B------:R-:W-:Y:S02]  /*8d00*/  PRMT R41, R49, 0x5410, R41 ;  /* 0x0000541031297816 */ /* 0x000fe40000000029 */
[----:B------:R-:W-:-:S02]  /*8d10*/  SHF.R.U64 R21, R28, 0x10, R29 ;  /* 0x000000101c157819 */ /* 0x000fc4000000121d */
[----:B------:R-:W-:Y:S02]  /*8d20*/  SHF.R.U32.HI R47, RZ, 0x10, R35 ;  /* 0x00000010ff2f7819 */ /* 0x000fe40000011623 */
[----:B------:R-:W-:Y:S02]  /*8d30*/  PRMT R36, R36, 0x5410, R21 ;  /* 0x0000541024247816 */ /* 0x000fe40000000015 */
        /* <DEDUP_REMOVED lines=23> */
[-C--:B------:R-:W-:Y:S01]  /*8eb0*/  FMUL.FTZ R33, R33, R20.reuse ;  /* 0x0000001421217220 */ /* 0x080fe20000410000 */
[----:B------:R-:W-:Y:S01]  /*8ec0*/  FFMA.FTZ R50, R21, R20, -R50 ;  /* 0x0000001415327223 */ /* 0x000fe20000010832 */
[----:B------:R-:W-:-:S02]  /*8ed0*/  IMAD.U32 R24, R47, 0x10000, RZ ;  /* 0x000100002f187824 */ /* 0x000fc400078e00ff */
[----:B------:R-:W-:Y:S01]  /*8ee0*/  FFMA.FTZ R40, R12, R37, -R53 ;  /* 0x000000250c287223 */ /* 0x000fe20000010835 */
[----:B------:R-:W-:Y:S02]  /*8ef0*/  IMAD.U32 R20, R42, 0x10000, RZ ;  /* 0x000100002a147824 */ /* 0x000fe400078e00ff */
[----:B------:R-:W-:Y:S01]  /*8f00*/  FFMA.FTZ R48, R12, R43, R45 ;  /* 0x0000002b0c307223 */ /* 0x000fe2000001002d */
[----:B------:R-:W-:Y:S01]  /*8f10*/  FFMA.FTZ R32, R21, R32, R33 ;  /* 0x0000002015207223 */ /* 0x000fe20000010021 */
[C---:B------:R-:W-:Y:S01]  /*8f20*/  FMUL.FTZ R52, R35.reuse, R24 ;  /* 0x0000001823347220 */ /* 0x040fe20000410000 */
[-C--:B------:R-:W-:Y:S01]  /*8f30*/  FMUL.FTZ R54, R35, R20.reuse ;  /* 0x0000001423367220 */ /* 0x080fe20000410000 */
[----:B------:R-:W-:Y:S01]  /*8f40*/  IMAD.U32 R34, R26, 0x10000, RZ ;  /* 0x000100001a227824 */ /* 0x000fe200078e00ff */
[----:B------:R-:W-:Y:S01]  /*8f50*/  LOP3.LUT R12, R41, 0xffff0000, RZ, 0xc0, !PT ;  /* 0xffff0000290c7812 */ /* 0x000fe200078ec0ff */
[----:B------:R-:W-:Y:S01]  /*8f60*/  IMAD.U32 R33, R46, 0x10000, RZ ;  /* 0x000100002e217824 */ /* 0x000fe200078e00ff */
[----:B------:R-:W-:Y:S01]  /*8f70*/  LOP3.LUT R44, R44, 0xffff0000, RZ, 0xc0, !PT ;  /* 0xffff00002c2c7812 */ /* 0x000fe200078ec0ff */
[C---:B------:R-:W-:Y:S01]  /*8f80*/  FFMA.FTZ R52, R29.reuse, R20, -R52 ;  /* 0x000000141d347223 */ /* 0x040fe20000010834 */
[----:B------:R-:W-:Y:S01]  /*8f90*/  FFMA.FTZ R54, R29, R24, R54 ;  /* 0x000000181d367223 */ /* 0x000fe20000010036 */
[----:B------:R-:W-:-:S02]  /*8fa0*/  IMAD.U32 R28, R14, 0x10000, RZ ;  /* 0x000100000e1c7824 */ /* 0x000fc400078e00ff */
[----:B------:R-:W-:Y:S01]  /*8fb0*/  FMUL.FTZ R29, R34, R33 ;  /* 0x00000021221d7220 */ /* 0x000fe20000410000 */
[----:B------:R-:W-:Y:S02]  /*8fc0*/  IMAD.U32 R21, R36, 0x10000, RZ ;  /* 0x0001000024157824 */ /* 0x000fe400078e00ff */
[C---:B------:R-:W-:Y:S01]  /*8fd0*/  FMUL.FTZ R20, R25.reuse, R44 ;  /* 0x0000002c19147220 */ /* 0x040fe20000410000 */
[-C--:B------:R-:W-:Y:S01]  /*8fe0*/  FMUL.FTZ R35, R25, R12.reuse ;  /* 0x0000000c19237220 */ /* 0x080fe20000410000 */
[----:B------:R-:W-:Y:S01]  /*8ff0*/  LOP3.LUT R26, R26, 0xffff0000, RZ, 0xc0, !PT ;  /* 0xffff00001a1a7812 */ /* 0x000fe200078ec0ff */
[-C--:B------:R-:W-:Y:S01]  /*9000*/  FMUL.FTZ R37, R34, R21.reuse ;  /* 0x0000001522257220 */ /* 0x080fe20000410000 */
[----:B------:R-:W-:Y:S01]  /*9010*/  FFMA.FTZ R29, R28, R21, -R29 ;  /* 0x000000151c1d7223 */ /* 0x000fe2000001081d */
[C---:B------:R-:W-:Y:S01]  /*9020*/  FFMA.FTZ R25, R13.reuse, R12, -R20 ;  /* 0x0000000c0d197223 */ /* 0x040fe20000010814 */
[----:B------:R-:W-:Y:S01]  /*9030*/  FFMA.FTZ R35, R13, R44, R35 ;  /* 0x0000002c0d237223 */ /* 0x000fe20000010023 */
[----:B------:R-:W-:Y:S01]  /*9040*/  LOP3.LUT R21, R46, 0xffff0000, RZ, 0xc0, !PT ;  /* 0xffff00002e157812 */ /* 0x000fe200078ec0ff */
[----:B------:R-:W-:Y:S01]  /*9050*/  FFMA.FTZ R37, R28, R33, R37 ;  /* 0x000000211c257223 */ /* 0x000fe20000010025 */
[----:B------:R-:W-:-:S02]  /*9060*/  LOP3.LUT R13, R36, 0xffff0000, RZ, 0xc0, !PT ;  /* 0xffff0000240d7812 */ /* 0x000fc400078ec0ff */
[----:B------:R-:W-:Y:S01]  /*9070*/  LOP3.LUT R27, R27, 0xffff0000, RZ, 0xc0, !PT ;  /* 0xffff00001b1b7812 */ /* 0x000fe200078ec0ff */
[C---:B------:R-:W-:Y:S01]  /*9080*/  FMUL.FTZ R33, R26.reuse, R21 ;  /* 0x000000151a217220 */ /* 0x040fe20000410000 */
[----:B------:R-:W-:Y:S01]  /*9090*/  LOP3.LUT R12, R47, 0xffff0000, RZ, 0xc0, !PT ;  /* 0xffff00002f0c7812 */ /* 0x000fe200078ec0ff */
[----:B------:R-:W-:Y:S01]  /*90a0*/  FMUL.FTZ R26, R26, R13 ;  /* 0x0000000d1a1a7220 */ /* 0x000fe20000410000 */
[----:B------:R-:W-:Y:S02]  /*90b0*/  LOP3.LUT R42, R42, 0xffff0000, RZ, 0xc0, !PT ;  /* 0xffff00002a2a7812 */ /* 0x000fe400078ec0ff */
[----:B------:R-:W-:Y:S01]  /*90c0*/  LOP3.LUT R14, R14, 0xffff0000, RZ, 0xc0, !PT ;  /* 0xffff00000e0e7812 */ /* 0x000fe200078ec0ff */
[C---:B------:R-:W-:Y:S02]  /*90d0*/  FMUL.FTZ R24, R27.reuse, R12 ;  /* 0x0000000c1b187220 */ /* 0x040fe40000410000 */
[-C--:B------:R-:W-:Y:S02]  /*90e0*/  FMUL.FTZ R27, R27, R42.reuse ;  /* 0x0000002a1b1b7220 */ /* 0x080fe40000410000 */
        /* <DEDUP_REMOVED lines=14> */
.L_x_13814:
[----:B------:R-:W-:Y:S05]  /*91d0*/  BSYNC B1 ;  /* 0x0000000000017941 */ /* 0x000fea0003800000 */
.L_x_13813:
[----:B------:R-:W-:Y:S02]  /*91e0*/  PRMT R20, R0, 0x7610, R20 ;  /* 0x0000761000147816 */ /* 0x000fe40000000014 */
        /* <DEDUP_REMOVED lines=11> */
[----:B------:R-:W-:Y:S02]  /*92a0*/  SHF.R.U64 R21, R8, 0x10, R9 ;  /* 0x0000001008157819 */ /* 0x000fe40000001209 */
[----:B------:R-:W-:Y:S02]  /*92b0*/  PRMT R33, R55, 0x5410, R33 ;  /* 0x0000541037217816 */ /* 0x000fe40000000021 */
[----:B------:R-:W-:Y:S02]  /*92c0*/  SHF.R.U32.HI R35, RZ, 0x10, R5 ;  /* 0x00000010ff237819 */ /* 0x000fe40000011605 */
[----:B------:R-:W-:Y:S01]  /*92d0*/  PRMT R21, R58, 0x5410, R21 ;  /* 0x000054103a157816 */ /* 0x000fe20000000015 */
[----:B------:R-:W-:Y:S01]  /*92e0*/  IMAD.U32 R34, R33, 0x10000, RZ ;  /* 0x0001000021227824 */ /* 0x000fe200078e00ff */
[----:B------:R-:W-:-:S02]  /*92f0*/  SHF.R.U32.HI R29, RZ, 0x10, R9 ;  /* 0x00000010ff1d7819 */ /* 0x000fc40000011609 */
[----:B------:R-:W-:Y:S01]  /*9300*/  SHF.R.U32.HI R32, RZ, 0x10, R11 ;  /* 0x00000010ff207819 */ /* 0x000fe2000001160b */
[----:B------:R-:W-:Y:S01]  /*9310*/  IMAD.U32 R28, R21, 0x10000, RZ ;  /* 0x00010000151c7824 */ /* 0x000fe200078e00ff */
[----:B------:R-:W-:Y:S02]  /*9320*/  PRMT R35, R56, 0x5410, R35 ;  /* 0x0000541038237816 */ /* 0x000fe40000000023 */
[----:B------:R-:W-:Y:S02]  /*9330*/  SHF.R.U32.HI R38, RZ, 0x10, R7 ;  /* 0x00000010ff267819 */ /* 0x000fe40000011607 */
[----:B------:R-:W-:Y:S01]  /*9340*/  PRMT R32, R3, 0x5432, R32 ;  /* 0x0000543203207816 */ /* 0x000fe20000000020 */
[----:B------:R-:W-:Y:S01]  /*9350*/  IMAD.U32 R36, R35, 0x10000, RZ ;  /* 0x0001000023247824 */ /* 0x000fe200078e00ff */
[----:B------:R-:W-:Y:S02]  /*9360*/  SHF.R.U64 R31, R10, 0x10, R11 ;  /* 0x000000100a1f7819 */ /* 0x000fe4000000120b */
[----:B------:R-:W-:-:S02]  /*9370*/  PRMT R29, R59, 0x5410, R29 ;  /* 0x000054103b1d7816 */ /* 0x000fc4000000001d */
[----:B------:R-:W-:Y:S02]  /*9380*/  PRMT R38, R55, 0x5432, R38 ;  /* 0x0000543237267816 */ /* 0x000fe40000000026 */
[----:B------:R-:W-:Y:S02]  /*9390*/  PRMT R31, R20, 0x5410, R31 ;  /* 0x00005410141f7816 */ /* 0x000fe4000000001f */
[----:B------:R-:W-:Y:S01]  /*93a0*/  SHF.R.U64 R37, R6, 0x10, R7 ;  /* 0x0000001006257819 */ /* 0x000fe20000001207 */
[----:B0-----:R-:W-:Y:S02]  /*93b0*/  IMAD.U32 R9, R24, 0x10000, RZ ;  /* 0x0001000018097824 */ /* 0x001fe400078e00ff */
[----:B------:R-:W-:Y:S02]  /*93c0*/  IMAD.U32 R11, R25, 0x10000, RZ ;  /* 0x00010000190b7824 */ /* 0x000fe400078e00ff */
[C---:B------:R-:W-:Y:S01]  /*93d0*/  FMUL.FTZ R40, R9.reuse, R34 ;  /* 0x0000002209287220 */ /* 0x040fe20000410000 */
[----:B------:R-:W-:Y:S01]  /*93e0*/  FMUL.FTZ R42, R9, R28 ;  /* 0x0000001c092a7220 */ /* 0x000fe20000410000 */
[----:B------:R-:W-:Y:S01]  /*93f0*/  FMUL.FTZ R44, R11, R36 ;  /* 0x000000240b2c7220 */ /* 0x000fe20000410000 */
[----:B------:R-:W-:-:S02]  /*9400*/  IMAD.U32 R20, R27, 0x10000, RZ ;  /* 0x000100001b147824 */ /* 0x000fc400078e00ff */
[----:B------:R-:W-:Y:S01]  /*9410*/  IMAD.U32 R9, R38, 0x10000, RZ ;  /* 0x0001000026097824 */ /* 0x000fe200078e00ff */
[----:B------:R-:W-:Y:S02]  /*9420*/  LOP3.LUT R10, R24, 0xffff0000, RZ, 0xc0, !PT ;  /* 0xffff0000180a7812 */ /* 0x000fe400078ec0ff */
[----:B------:R-:W-:Y:S02]  /*9430*/  LOP3.LUT R33, R33, 0xffff0000, RZ, 0xc0, !PT ;  /* 0xffff000021217812 */ /* 0x000fe400078ec0ff */
[----:B------:R-:W-:Y:S02]  /*9440*/  LOP3.LUT R21, R21, 0xffff0000, RZ, 0xc0, !PT ;  /* 0xffff000015157812 */ /* 0x000fe400078ec0ff */
[----:B------:R-:W-:Y:S02]  /*9450*/  PRMT R37, R57, 0x5410, R37 ;  /* 0x0000541039257816 */ /* 0x000fe40000000025 */
[----:B------:R-:W-:Y:S02]  /*9460*/  LOP3.LUT R24, R25, 0xffff0000, RZ, 0xc0, !PT ;  /* 0xffff000019187812 */ /* 0x000fe400078ec0ff */
[----:B------:R-:W-:Y:S01]  /*9470*/  LOP3.LUT R35, R35, 0xffff0000, RZ, 0xc0, !PT ;  /* 0xffff000023237812 */ /* 0x000fe200078ec0ff */
[----:B--2---:R-:W0:Y:S02]  /*9480*/  LDS.128 R12, [R41+0x18400] ;  /* 0x01840000290c7984 */ /* 0x004e240000000c00 */
[----:B0-----:R-:W-:-:S02]  /*9490*/  IMAD.U32 R3, R12, 0x10000, RZ ;  /* 0x000100000c037824 */ /* 0x001fc400078e00ff */
[----:B------:R-:W-:Y:S02]  /*94a0*/  IMAD.U32 R5, R13, 0x10000, RZ ;  /* 0x000100000d057824 */ /* 0x000fe400078e00ff */
[----:B------:R-:W-:Y:S01]  /*94b0*/  FFMA.FTZ R40, R3, R28, -R40 ;  /* 0x0000001c03287223 */ /* 0x000fe20000010828 */
[----:B------:R-:W-:Y:S02]  /*94c0*/  IMAD.U32 R28, R29, 0x10000, RZ ;  /* 0x000100001d1c7824 */ /* 0x000fe400078e00ff */
[----:B------:R-:W-:Y:S01]  /*94d0*/  FFMA.FTZ R42, R3, R34, R42 ;  /* 0x00000022032a7223 */ /* 0x000fe2000001002a */
[----:B------:R-:W-:Y:S02]  /*94e0*/  IMAD.U32 R3, R32, 0x10000, RZ ;  /* 0x0001000020037824 */ /* 0x000fe400078e00ff */
[-C--:B------:R-:W-:Y:S01]  /*94f0*/  FMUL.FTZ R34, R11, R28.reuse ;  /* 0x0000001c0b227220 */ /* 0x080fe20000410000 */
[----:B------:R-:W-:Y:S01]  /*9500*/  FFMA.FTZ R44, R5, R28, -R44 ;  /* 0x0000001c052c7223 */ /* 0x000fe2000001082c */
[----:B------:R-:W-:-:S02]  /*9510*/  IMAD.U32 R8, R15, 0x10000, RZ ;  /* 0x000100000f087824 */ /* 0x000fc400078e00ff */
        /* <DEDUP_REMOVED lines=9> */
[----:B------:R-:W-:Y:S02]  /*95b0*/  IMAD.U32 R13, R26, 0x10000, RZ ;  /* 0x000100001a0d7824 */ /* 0x000fe400078e00ff */
[----:B------:R-:W-:-:S02]  /*95c0*/  IMAD.U32 R5, R37, 0x10000, RZ ;  /* 0x0001000025057824 */ /* 0x000fc400078e00ff */
[C---:B------:R-:W-:Y:S01]  /*95d0*/  FFMA.FTZ R21, R4.reuse, R21, -R3 ;  /* 0x0000001504157223 */ /* 0x040fe20000010803 */
[----:B------:R-:W-:Y:S01]  /*95e0*/  FFMA.FTZ R33, R4, R33, R9 ;  /* 0x0000002104217223 */ /* 0x000fe20000010009 */
[C---:B------:R-:W-:Y:S02]  /*95f0*/  IMAD.U32 R6, R14.reuse, 0x10000, RZ ;  /* 0x000100000e067824 */ /* 0x040fe400078e00ff */
[----:B------:R-:W-:Y:S01]  /*9600*/  FMUL.FTZ R9, R13, R5 ;  /* 0x000000050d097220 */ /* 0x000fe20000410000 */
[----:B------:R-:W-:Y:S01]  /*9610*/  IMAD.U32 R3, R31, 0x10000, RZ ;  /* 0x000100001f037824 */ /* 0x000fe200078e00ff */
[----:B------:R-:W-:Y:S02]  /*9620*/  LOP3.LUT R7, R14, 0xffff0000, RZ, 0xc0, !PT ;  /* 0xffff00000e077812 */ /* 0x000fe400078ec0ff */
[----:B------:R-:W-:Y:S01]  /*9630*/  LOP3.LUT R14, R15, 0xffff0000, RZ, 0xc0, !PT ;  /* 0xffff00000f0e7812 */ /* 0x000fe200078ec0ff */
[-C--:B------:R-:W-:Y:S01]  /*9640*/  FMUL.FTZ R13, R13, R3.reuse ;  /* 0x000000030d0d7220 */ /* 0x080fe20000410000 */
[----:B------:R-:W-:Y:S01]  /*9650*/  LOP3.LUT R29, R29, 0xffff0000, RZ, 0xc0, !PT ;  /* 0xffff00001d1d7812 */ /* 0x000fe200078ec0ff */
[----:B------:R-:W-:Y:S01]  /*9660*/  FFMA.FTZ R10, R6, R3, -R9 ;  /* 0x00000003060a7223 */ /* 0x000fe20000010809 */
[----:B------:R-:W-:-:S02]  /*9670*/  LOP3.LUT R15, R26, 0xffff0000, RZ, 0xc0, !PT ;  /* 0xffff00001a0f7812 */ /* 0x000fc400078ec0ff */
[----:B------:R-:W-:Y:S02]  /*9680*/  LOP3.LUT R8, R37, 0xffff0000, RZ, 0xc0, !PT ;  /* 0xffff000025087812 */ /* 0x000fe400078ec0ff */
[----:B------:R-:W-:Y:S02]  /*9690*/  LOP3.LUT R4, R31, 0xffff0000, RZ, 0xc0, !PT ;  /* 0xffff00001f047812 */ /* 0x000fe400078ec0ff */
[----:B------:R-:W-:Y:S02]  /*96a0*/  LOP3.LUT R26, R27, 0xffff0000, RZ, 0xc0, !PT ;  /* 0xffff00001b1a7812 */ /* 0x000fe400078ec0ff */
[----:B------:R-:W-:Y:S01]  /*96b0*/  LOP3.LUT R9, R38, 0xffff0000, RZ, 0xc0, !PT ;  /* 0xffff000026097812 */ /* 0x000fe200078ec0ff */
[----:B------:R-:W-:Y:S01]  /*96c0*/  FMUL.FTZ R11, R24, R35 ;  /* 0x00000023180b7220 */ /* 0x000fe20000410000 */
[----:B------:R-:W-:Y:S01]  /*96d0*/  LOP3.LUT R3, R32, 0xffff0000, RZ, 0xc0, !PT ;  /* 0xffff000020037812 */ /* 0x000fe200078ec0ff */
[----:B------:R-:W-:Y:S01]  /*96e0*/  FMUL.FTZ R24, R24, R29 ;  /* 0x0000001d18187220 */ /* 0x000fe20000410000 */
        /* <DEDUP_REMOVED lines=21> */
.L_x_13805:
[----:B------:R-:W-:Y:S05]  /*9840*/  BSYNC B0 ;  /* 0x0000000000007941 */ /* 0x000fea0003800000 */
.L_x_13791:
        /* <DEDUP_REMOVED lines=8> */
.L_x_13788:
        /* <DEDUP_REMOVED lines=9> */
.L_x_13815:
[----:B------:R-:W-:Y:S01]  /*9960*/  IMAD R20, R22, 0x8, R19 ;  /* 0x0000000816147824 */ /* 0x000fe200078e0213 */
[----:B------:R-:W-:-:S04]  /*9970*/  SHF.L.U32 R21, R206, 0x1f, RZ ;  /* 0x0000001fce157819 */ /* 0x000fc800000006ff */
[----:B------:R1:W2:Y:S01]  /*9980*/  SYNCS.PHASECHK.TRANS64.TRYWAIT P2, [R20+URZ+0x22830], R21 ;  /* 0x02283015140075a7 */ /* 0x0002a2000804017f */
[----:B------:R-:W-:Y:S05]  /*9990*/  @!P0 BRA `(.L_x_13816) ;  /* 0x0000000000048947 */ /* 0x000fea0003800000 */
[----:B------:R-:W-:Y:S01]  /*99a0*/  BPT.TRAP 0x1 ;  /* 0x000000040000795c */ /* 0x000fe20000300000 */
.L_x_13816:
[----:B------:R-:W3:Y:S01]  /*99b0*/  S2R R3, SR_TID.X ;  /* 0x0000000000037919 */ /* 0x000ee20000002100 */
[----:B------:R-:W-:-:S05]  /*99c0*/  VIADD R0, R19, 0x1c400 ;  /* 0x0001c40013007836 */ /* 0x000fca0000000000 */
[----:B------:R-:W-:-:S04]  /*99d0*/  SHF.R.U32.HI R0, RZ, 0x4, R0 ;  /* 0x00000004ff007819 */ /* 0x000fc80000011600 */
[----:B------:R-:W-:Y:S02]  /*99e0*/  LOP3.LUT R0, R0, 0x3fff, RZ, 0xc0, !PT ;  /* 0x00003fff00007812 */ /* 0x000fe400078ec0ff */
[----:B---3--:R-:W-:-:S04]  /*99f0*/  LOP3.LUT R3, R3, 0x7f, RZ, 0xc0, !PT ;  /* 0x0000007f03037812 */ /* 0x008fc800078ec0ff */
[----:B------:R-:W-:Y:S01]  /*9a00*/  ISETP.NE.AND P1, PT, R3, RZ, PT ;  /* 0x000000ff0300720c */ /* 0x000fe20003f25270 */
[----:B--2---:R-:W-:-:S12]  /*9a10*/  @P2 BRA `(.L_x_13817) ;  /* 0x0000000000082947 */ /* 0x004fd80003800000 */
[----:B------:R-:W2:Y:S02]  /*9a20*/  SYNCS.PHASECHK.TRANS64.TRYWAIT P2, [R20+URZ+0x22830], R21 ;  /* 0x02283015140075a7 */ /* 0x000ea4000804017f */
[----:B--2---:R-:W-:Y:S05]  /*9a30*/  @!P2 BRA `(.L_x_13818) ;  /* 0x000001500030a947 */ /* 0x004fea0003800000 */
.L_x_13817:
        /* <DEDUP_REMOVED lines=16> */
[----:B------:R-:W-:Y:S01]  /*9b40*/  VIADD R12, R6, 0x4 ;  /* 0x00000004060c7836 */ /* 0x000fe20000000000 */
[----:B------:R-:W-:Y:S01]  /*9b50*/  LOP3.LUT R18, R18, 0xfff7ffff, RZ, 0xc0, !PT ;  /* 0xfff7ffff12127812 */ /* 0x000fe200078ec0ff */
[----:B------:R-:W-:Y:S01]  /*9b60*/  IMAD.MOV.U32 R13, RZ, RZ, 0x40000040 ;  /* 0x40000040ff0d7424 */ /* 0x000fe200078e00ff */
[----:B------:R-:W3:Y:S01]  /*9b70*/  S2R R74, SR_TID.X ;  /* 0x00000000004a7919 */ /* 0x000ee20000002100 */
[----:B------:R-:W-:-:S06]  /*9b80*/  IMAD.MOV.U32 R5, RZ, RZ, 0x40000040 ;  /* 0x40000040ff057424 */ /* 0x000fcc00078e00ff */
        /* <DEDUP_REMOVED lines=8> */
[----:B0-----:R-:W-:Y:S01]  /*9c10*/  ISETP.NE.AND P2, PT, R0, 0x1, PT ;  /* 0x000000010000780c */ /* 0x001fe20003f45270 */
[----:B------:R-:W-:Y:S01]  /*9c20*/  IMAD.IADD R0, R218, 0x1, R210 ;  /* 0x00000001da007824 */ /* 0x000fe200078e02d2 */
[----:B---3--:R-:W-:-:S11]  /*9c30*/  SHF.R.U32.HI R74, RZ, 0x7, R74 ;  /* 0x00000007ff4a7819 */ /* 0x008fd6000001164a */
[----:B------:R-:W0:Y:S01]  /*9c40*/  @P2 LDC R3, c[0x0][0x44c] ;  /* 0x00011300ff032b82 */ /* 0x000e220000000800 */
[----:B------:R-:W-:Y:S02]  /*9c50*/  @P2 LOP3.LUT R18, R18, 0x80000, RZ, 0xfc, !PT ;  /* 0x0008000012122812 */ /* 0x000fe400078efcff */
[----:B------:R-:W-:Y:S01]  /*9c60*/  IADD3 R176, -R74, 0xb, RZ ;  /* 0x0000000b4ab07810 */ /* 0x000fe20007ffe1ff */
[----:B0-----:R-:W-:Y:S01]  /*9c70*/  @P2 IMAD.HI.U32 R3, R0, R3, RZ ;  /* 0x0000000300032227 */ /* 0x001fe200078e00ff */
[----:B------:R-:W-:Y:S02]  /*9c80*/  WARPGROUP.DEPBAR.LE gsb0, 0x0 ;  /* 0x00008000000079c5 */ /* 0x000fe40000010000 */
[----:B------:R-:W-:-:S06]  /*9c90*/  WARPGROUP.ARRIVE ;  /* 0x00000000000079c5 */ /* 0x000fcc0000000000 */
[----:B------:R-:W-:Y:S01]  /*9ca0*/  HGMMA.64x96x16.F32.BF16 R24, gdesc[UR4], R24, gsb0 ;  /* 0x01600000041879f0 */ /* 0x000fe20008001818 */
[----:B------:R-:W-:Y:S01]  /*9cb0*/  R2UR UR6, R10 ;  /* 0x000000000a0672ca */ /* 0x000fe200000e0000 */
[----:B------:R-:W-:Y:S01]  /*9cc0*/  VIADD R10, R6, 0x6 ;  /* 0x00000006060a7836 */ /* 0x000fe20000000000 */
[----:B------:R-:W-:Y:S01]  /*9cd0*/  R2UR UR7, R11 ;  /* 0x000000000b0772ca */ /* 0x000fe200000e0000 */
[----:B------:R-:W-:Y:S01]  /*9ce0*/  IMAD.MOV.U32 R11, RZ, RZ, 0x40000040 ;  /* 0x40000040ff0b7424 */ /* 0x000fe200078e00ff */
[----:B------:R-:W-:Y:S02]  /*9cf0*/  R2UR UR4, R12 ;  /* 0x000000000c0472ca */ /* 0x000fe400000e0000 */
[----:B------:R-:W-:Y:S01]  /*9d00*/  R2UR UR5, R13 ;  /* 0x000000000d0572ca */ /* 0x000fe200000e0000 */
[----:B------:R-:W-:Y:S02]  /*9d10*/  WARPGROUP.DEPBAR.LE gsb0, 0x0 ;  /* 0x00008000000079c5 */ /* 0x000fe40000010000 */
[----:B------:R-:W-:-:S10]  /*9d20*/  WARPGROUP.ARRIVE ;  /* 0x00000000000079c5 */ /* 0x000fd40000000000 */
[----:B------:R-:W-:Y:S01]  /*9d30*/  HGMMA.64x96x16.F32.BF16 R24, gdesc[UR4], R24, gsb0 ;  /* 0x01600000041879f0 */ /* 0x000fe20008001818 */
[----:B------:R-:W-:Y:S02]  /*9d40*/  R2UR UR6, R4 ;  /* 0x00000000040672ca */ /* 0x000fe400000e0000 */
[----:B------:R-:W-:Y:S01]  /*9d50*/  R2UR UR7, R5 ;  /* 0x00000000050772ca */ /* 0x000fe200000e0000 */
[----:B------:R-:W0:Y:S01]  /*9d60*/  @P2 LDC R4, c[0x0][0x450] ;  /* 0x00011400ff042b82 */ /* 0x000e220000000800 */
[----:B------:R-:W-:Y:S02]  /*9d70*/  R2UR UR4, R10 ;  /* 0x000000000a0472ca */ /* 0x000fe400000e0000 */
[----:B------:R-:W-:Y:S02]  /*9d80*/  R2UR UR5, R11 ;  /* 0x000000000b0572ca */ /* 0x000fe400000e0000 */
[----:B0-----:R-:W-:Y:S01]  /*9d90*/  @P2 SHF.R.U32.HI R0, RZ, R4, R3 ;  /* 0x00000004ff002219 */ /* 0x001fe20000011603 */
[----:B------:R-:W-:-:S04]  /*9da0*/  IMAD R3, R172, -0x60, R213 ;  /* 0xffffffa0ac037824 */ /* 0x000fc800078e02d5 */
[----:B------:R-:W0:Y:S01]  /*9db0*/  SHFL.IDX PT, R5, R0, 0x1, 0x1c1f ;  /* 0x003c1f0000057f89 */ /* 0x000e2200000e0000 */
[C-C-:B------:R-:W-:Y:S02]  /*9dc0*/  IADD3 R8, -R214.reuse, 0x61, R3.reuse ;  /* 0x00000061d6087810 */ /* 0x140fe40007ffe103 */
[----:B------:R-:W-:Y:S01]  /*9dd0*/  IADD3 R4, -R214, 0x60, R3 ;  /* 0x00000060d6047810 */ /* 0x000fe20007ffe103 */
[----:B------:R-:W3:Y:S02]  /*9de0*/  SHFL.IDX PT, R0, R0, RZ, 0x1c1f ;  /* 0x001c1fff00007589 */ /* 0x000ee400000e0000 */
[----:B------:R-:W-:-:S05]  /*9df0*/  IMAD.IADD R85, R8, 0x1, -R211 ;  /* 0x0000000108557824 */ /* 0x000fca00078e0ad3 */
[----:B0-----:R-:W-:-:S04]  /*9e00*/  VIADDMNMX R8, R5, R85, R4, PT ;  /* 0x0000005505087246 */ /* 0x001fc80003800104 */
[C---:B------:R-:W-:Y:S02]  /*9e10*/  ISETP.GT.AND P3, PT, R8.reuse, RZ, PT ;  /* 0x000000ff0800720c */ /* 0x040fe40003f64270 */
[C---:B------:R-:W-:Y:S02]  /*9e20*/  ISETP.GT.AND P4, PT, R8.reuse, 0x1, PT ;  /* 0x000000010800780c */ /* 0x040fe40003f84270 */
[----:B------:R-:W-:Y:S01]  /*9e30*/  ISETP.GT.AND P2, PT, R8, 0x8, PT ;  /* 0x000000080800780c */ /* 0x000fe20003f44270 */
[----:B------:R-:W-:Y:S02]  /*9e40*/  WARPGROUP.DEPBAR.LE gsb0, 0x0 ;  /* 0x00008000000079c5 */ /* 0x000fe40000010000 */
[----:B------:R-:W-:-:S06]  /*9e50*/  WARPGROUP.ARRIVE ;  /* 0x00000000000079c5 */ /* 0x000fcc0000000000 */
[----:B------:R-:W-:Y:S01]  /*9e60*/  HGMMA.64x96x16.F32.BF16 R24, gdesc[UR4], R24, gsb0 ;  /* 0x01600000041879f0 */ /* 0x000fe20008001818 */
[----:B------:R-:W-:Y:S02]  /*9e70*/  ULDC UR4, c[0x0][0x988] ;  /* 0x0002620000047ab9 */ /* 0x000fe40000000800 */
[----:B------:R-:W-:Y:S02]  /*9e80*/  WARPGROUP.DEPBAR.LE gsb0, 0x0 ;  /* 0x00008000000079c5 */ /* 0x000fe40000010000 */
[----:B------:R-:W-:Y:S02]  /*9e90*/  FSEL R91, R26, -INF , P3 ;  /* 0xff8000001a5b7808 */ /* 0x000fe40001800000 */
[----:B------:R-:W-:Y:S01]  /*9ea0*/  FSEL R95, R27, -INF , P4 ;  /* 0xff8000001b5f7808 */ /* 0x000fe20002000000 */
[----:B------:R0:W-:Y:S06]  /*9eb0*/  BAR.ARV R176, 0x100 ;  /* 0x000400b00000751d */ /* 0x0001ec0000002000 */
        /* <DEDUP_REMOVED lines=65> */
[----:B---3--:R-:W-:Y:S01]  /*a2d0*/  VIADDMNMX R34, R0, R85, R4, PT ;  /* 0x0000005500227246 */ /* 0x008fe20003800104 */
[----:B------:R-:W-:Y:S01]  /*a2e0*/  IMAD.U32 R0, RZ, RZ, UR4 ;  /* 0x00000004ff007e24 */ /* 0x000fe2000f8e00ff */
[----:B------:R-:W-:-:S02]  /*a2f0*/  FMNMX.FTZ R26, R71, R26, !PT ;  /* 0x0000001a471a7209 */ /* 0x000fc40007810000 */
[C---:B------:R-:W-:Y:S02]  /*a300*/  ISETP.GT.AND P3, PT, R34.reuse, RZ, PT ;  /* 0x000000ff2200720c */ /* 0x040fe40003f64270 */
[----:B------:R-:W-:Y:S01]  /*a310*/  ISETP.GT.AND P4, PT, R34, 0x1, PT ;  /* 0x000000012200780c */ /* 0x000fe20003f84270 */
[----:B------:R-:W3:Y:S01]  /*a320*/  SHFL.BFLY PT, R87, R26, 0x2, 0x1f ;  /* 0x0c401f001a577f89 */ /* 0x000ee200000e0000 */
[----:B------:R-:W-:Y:S02]  /*a330*/  FSEL R85, R24, -INF , P3 ;  /* 0xff80000018557808 */ /* 0x000fe40001800000 */
[C---:B------:R-:W-:Y:S02]  /*a340*/  ISETP.GT.AND P2, PT, R34.reuse, 0x8, PT ;  /* 0x000000082200780c */ /* 0x040fe40003f44270 */
[----:B------:R-:W-:Y:S02]  /*a350*/  FSEL R24, R25, -INF , P4 ;  /* 0xff80000019187808 */ /* 0x000fe40002000000 */
[----:B------:R-:W-:-:S02]  /*a360*/  ISETP.GT.AND P3, PT, R34, 0x9, PT ;  /* 0x000000092200780c */ /* 0x000fc40003f64270 */
[----:B------:R-:W-:Y:S02]  /*a370*/  FSEL R25, R28, -INF , P2 ;  /* 0xff8000001c197808 */ /* 0x000fe40001000000 */
[----:B------:R-:W-:Y:S02]  /*a380*/  FMNMX.FTZ R4, R85, R24, !PT ;  /* 0x0000001855047209 */ /* 0x000fe40007810000 */
[C---:B------:R-:W-:Y:S02]  /*a390*/  ISETP.GT.AND P2, PT, R34.reuse, 0x10, PT ;  /* 0x000000102200780c */ /* 0x040fe40003f44270 */
[----:B------:R-:W-:Y:S02]  /*a3a0*/  FSEL R29, R29, -INF , P3 ;  /* 0xff8000001d1d7808 */ /* 0x000fe40001800000 */
[----:B------:R-:W-:Y:S02]  /*a3b0*/  FMNMX.FTZ R4, R25, R4, !PT ;  /* 0x0000000419047209 */ /* 0x000fe40007810000 */
[----:B------:R-:W-:-:S02]  /*a3c0*/  ISETP.GT.AND P3, PT, R34, 0x11, PT ;  /* 0x000000112200780c */ /* 0x000fc40003f64270 */
[----:B------:R-:W-:Y:S02]  /*a3d0*/  FMNMX.FTZ R4, R29, R4, !PT ;  /* 0x000000041d047209 */ /* 0x000fe40007810000 */
[----:B------:R-:W-:Y:S02]  /*a3e0*/  FSEL R33, R33, -INF , P3 ;  /* 0xff80000021217808 */ /* 0x000fe40001800000 */
[----:B---3--:R-:W-:Y:S02]  /*a3f0*/  FMNMX.FTZ R87, R26, R87, !PT ;  /* 0x000000571a577209 */ /* 0x008fe40007810000 */
[----:B------:R-:W-:-:S03]  /*a400*/  ISETP.GT.AND P3, PT, R34, 0x19, PT ;  /* 0x000000192200780c */ /* 0x000fc60003f64270 */
[----:B------:R-:W3:Y:S01]  /*a410*/  SHFL.BFLY PT, R8, R87, 0x1, 0x1f ;  /* 0x0c201f0057087f89 */ /* 0x000ee200000e0000 */
        /* <DEDUP_REMOVED lines=8> */
[----:B---3--:R-:W-:Y:S02]  /*a4a0*/  FMNMX.FTZ R8, R87, R8, !PT ;  /* 0x0000000857087209 */ /* 0x008fe40007810000 */
[----:B------:R-:W-:Y:S02]  /*a4b0*/  FSEL R87, R32, -INF , P2 ;  /* 0xff80000020577808 */ /* 0x000fe40001000000 */
[C---:B------:R-:W-:Y:S01]  /*a4c0*/  FSETP.NEU.FTZ.AND P4, PT, R8.reuse, -INF , PT ;  /* 0xff8000000800780b */ /* 0x040fe20003f9d000 */
[----:B------:R-:W-:Y:S01]  /*a4d0*/  FMUL.FTZ R26, R8, R0 ;  /* 0x00000000081a7220 */ /* 0x000fe20000410000 */
[----:B------:R-:W-:-:S02]  /*a4e0*/  ISETP.GT.AND P2, PT, R34, 0x18, PT ;  /* 0x000000182200780c */ /* 0x000fc40003f44270 */
[----:B------:R-:W-:Y:S02]  /*a4f0*/  FMNMX.FTZ R4, R87, R4, !PT ;  /* 0x0000000457047209 */ /* 0x000fe40007810000 */
[----:B------:R-:W-:Y:S02]  /*a500*/  FSEL R28, R26, RZ, P4 ;  /* 0x000000ff1a1c7208 */ /* 0x000fe40002000000 */
[----:B------:R-:W-:-:S03]  /*a510*/  FMNMX.FTZ R26, R33, R4, !PT ;  /* 0x00000004211a7209 */ /* 0x000fc60007810000 */
[-CC-:B------:R-:W-:Y:S01]  /*a520*/  FFMA.FTZ R201, R91, R0.reuse, -R28.reuse ;  /* 0x000000005bc97223 */ /* 0x180fe2000001081c */
[----:B------:R-:W-:Y:S01]  /*a530*/  FSEL R91, R36, -INF , P2 ;  /* 0xff800000245b7808 */ /* 0x000fe20001000000 */
[-CC-:B------:R-:W-:Y:S01]  /*a540*/  FFMA.FTZ R30, R95, R0.reuse, -R28.reuse ;  /* 0x000000005f1e7223 */ /* 0x180fe2000001081c */
[----:B------:R-:W-:Y:S01]  /*a550*/  ISETP.GT.AND P2, PT, R34, 0x20, PT ;  /* 0x000000202200780c */ /* 0x000fe20003f44270 */
[--C-:B------:R-:W-:Y:S01]  /*a560*/  FFMA.FTZ R203, R93, R0, -R28.reuse ;  /* 0x000000005dcb7223 */ /* 0x100fe2000001081c */
[----:B------:R-:W-:Y:S01]  /*a570*/  FMNMX.FTZ R26, R91, R26, !PT ;  /* 0x0000001a5b1a7209 */ /* 0x000fe20007810000 */
[----:B------:R3:W-:Y:S01]  /*a580*/  MUFU.EX2 R4, R30 ;  /* 0x0000001e00047308 */ /* 0x0007e20000000800 */
[----:B------:R-:W-:Y:S01]  /*a590*/  FSEL R95, R40, -INF , P2 ;  /* 0xff800000285f7808 */ /* 0x000fe20001000000 */
[--C-:B------:R-:W-:Y:S01]  /*a5a0*/  FFMA.FTZ R32, R89, R0, -R28.reuse ;  /* 0x0000000059207223 */ /* 0x100fe2000001081c */
[----:B------:R-:W-:Y:S01]  /*a5b0*/  FMNMX.FTZ R26, R37, R26, !PT ;  /* 0x0000001a251a7209 */ /* 0x000fe20007810000 */
[-CC-:B------:R-:W-:Y:S01]  /*a5c0*/  FFMA.FTZ R153, R83, R0.reuse, -R28.reuse ;  /* 0x0000000053997223 */ /* 0x180fe2000001081c */
[----:B------:R-:W-:Y:S01]  /*a5d0*/  ISETP.GT.AND P2, PT, R34, 0x28, PT ;  /* 0x000000282200780c */ /* 0x000fe20003f44270 */
[--C-:B------:R-:W-:Y:S01]  /*a5e0*/  FFMA.FTZ R36, R73, R0, -R28.reuse ;  /* 0x0000000049247223 */ /* 0x100fe2000001081c */
[----:B------:R-:W-:Y:S01]  /*a5f0*/  FMNMX.FTZ R26, R95, R26, !PT ;  /* 0x0000001a5f1a7209 */ /* 0x000fe20007810000 */
[-CC-:B------:R-:W-:Y:S01]  /*a600*/  FFMA.FTZ R155, R31, R0.reuse, -R28.reuse ;  /* 0x000000001f9b7223 */ /* 0x180fe2000001081c */
[----:B------:R-:W-:Y:S01]  /*a610*/  FSEL R93, R44, -INF , P2 ;  /* 0xff8000002c5d7808 */ /* 0x000fe20001000000 */
[--C-:B------:R-:W-:Y:S01]  /*a620*/  FFMA.FTZ R38, R39, R0, -R28.reuse ;  /* 0x0000000027267223 */ /* 0x100fe2000001081c */
[----:B---3--:R-:W-:Y:S01]  /*a630*/  FMNMX.FTZ R30, R41, R26, !PT ;  /* 0x0000001a291e7209 */ /* 0x008fe20007810000 */
[--C-:B------:R-:W-:Y:S01]  /*a640*/  FFMA.FTZ R159, R3, R0, -R28.reuse ;  /* 0x00000000039f7223 */ /* 0x100fe2000001081c */
[----:B------:R-:W-:Y:S01]  /*a650*/  ISETP.GT.AND P2, PT, R34, 0x30, PT ;  /* 0x000000302200780c */ /* 0x000fe20003f44270 */
[----:B------:R3:W-:Y:S01]  /*a660*/  MUFU.EX2 R26, R32 ;  /* 0x00000020001a7308 */ /* 0x0007e20000000800 */
[----:B------:R-:W-:Y:S01]  /*a670*/  FMNMX.FTZ R30, R93, R30, !PT ;  /* 0x0000001e5d1e7209 */ /* 0x000fe20007810000 */
[-CC-:B------:R-:W-:Y:S01]  /*a680*/  FFMA.FTZ R161, R27, R0.reuse, -R28.reuse ;  /* 0x000000001ba17223 */ /* 0x180fe2000001081c */
[----:B------:R-:W-:Y:S01]  /*a690*/  FSEL R89, R48, -INF , P2 ;  /* 0xff80000030597808 */ /* 0x000fe20001000000 */
[--C-:B------:R-:W-:Y:S01]  /*a6a0*/  FFMA.FTZ R157, R5, R0, -R28.reuse ;  /* 0x00000000059d7223 */ /* 0x100fe2000001081c */
[----:B------:R-:W-:Y:S01]  /*a6b0*/  FMNMX.FTZ R30, R45, R30, !PT ;  /* 0x0000001e2d1e7209 */ /* 0x000fe20007810000 */
[--C-:B------:R-:W-:Y:S01]  /*a6c0*/  FFMA.FTZ R163, R35, R0, -R28.reuse ;  /* 0x0000000023a37223 */ /* 0x100fe2000001081c */
[----:B------:R-:W-:Y:S01]  /*a6d0*/  ISETP.GT.AND P2, PT, R34, 0x38, PT ;  /* 0x000000382200780c */ /* 0x000fe20003f44270 */
[----:B------:R-:W4:Y:S01]  /*a6e0*/  MUFU.EX2 R201, R201 ;  /* 0x000000c900c97308 */ /* 0x000f220000000800 */
[----:B------:R-:W-:Y:S01]  /*a6f0*/  FMNMX.FTZ R30, R89, R30, !PT ;  /* 0x0000001e591e7209 */ /* 0x000fe20007810000 */
[-CC-:B------:R-:W-:Y:S01]  /*a700*/  FFMA.FTZ R40, R55, R0.reuse, -R28.reuse ;  /* 0x0000000037287223 */ /* 0x180fe2000001081c */
[----:B------:R-:W-:Y:S01]  /*a710*/  FSEL R83, R52, -INF , P2 ;  /* 0xff80000034537808 */ /* 0x000fe20001000000 */
[--C-:B------:R-:W-:Y:S01]  /*a720*/  FFMA.FTZ R165, R81, R0, -R28.reuse ;  /* 0x0000000051a57223 */ /* 0x100fe2000001081c */
[----:B---3--:R-:W-:Y:S01]  /*a730*/  FMNMX.FTZ R32, R49, R30, !PT ;  /* 0x0000001e31207209 */ /* 0x008fe20007810000 */
[-CC-:B------:R-:W-:Y:S01]  /*a740*/  FFMA.FTZ R167, R75, R0.reuse, -R28.reuse ;  /* 0x000000004ba77223 */ /* 0x180fe2000001081c */
[C---:B------:R-:W-:Y:S01]  /*a750*/  ISETP.GT.AND P2, PT, R34.reuse, 0x40, PT ;  /* 0x000000402200780c */ /* 0x040fe20003f44270 */
[----:B------:R3:W-:Y:S01]  /*a760*/  MUFU.EX2 R30, R36 ;  /* 0x00000024001e7308 */ /* 0x0007e20000000800 */
        /* <DEDUP_REMOVED lines=9> */
[----:B------:R-:W-:Y:S01]  /*a800*/  FFMA.FTZ R171, R67, R0, -R28 ;  /* 0x0000000043ab7223 */ /* 0x000fe2000001081c */
[----:B------:R-:W-:-:S02]  /*a810*/  ISETP.GT.AND P2, PT, R34, 0x48, PT ;  /* 0x000000482200780c */ /* 0x000fc40003f44270 */
[----:B------:R-:W-:Y:S02]  /*a820*/  FSEL R57, R57, -INF , P3 ;  /* 0xff80000039397808 */ /* 0x000fe40001800000 */
[----:B------:R-:W-:Y:S01]  /*a830*/  FMNMX.FTZ R32, R53, R32, !PT ;  /* 0x0000002035207209 */ /* 0x000fe20007810000 */
[----:B------:R-:W2:Y:S01]  /*a840*/  MUFU.EX2 R153, R153 ;  /* 0x0000009900997308 */ /* 0x000ea20000000800 */
[----:B------:R-:W-:Y:S02]  /*a850*/  ISETP.GT.AND P3, PT, R34, 0x49, PT ;  /* 0x000000492200780c */ /* 0x000fe40003f64270 */
[----:B------:R-:W-:Y:S02]  /*a860*/  FSEL R31, R60, -INF , P2 ;  /* 0xff8000003c1f7808 */ /* 0x000fe40001000000 */
[----:B---3--:R-:W-:Y:S02]  /*a870*/  FMNMX.FTZ R36, R57, R32, !PT ;  /* 0x0000002039247209 */ /* 0x008fe40007810000 */
[----:B------:R-:W-:Y:S01]  /*a880*/  ISETP.GT.AND P2, PT, R34, 0x50, PT ;  /* 0x000000502200780c */ /* 0x000fe20003f44270 */
[----:B------:R-:W-:Y:S01]  /*a890*/  MUFU.EX2 R155, R155 ;  /* 0x0000009b009b7308 */ /* 0x000fe20000000800 */
[----:B------:R-:W-:-:S02]  /*a8a0*/  FSEL R61, R61, -INF , P3 ;  /* 0xff8000003d3d7808 */ /* 0x000fc40001800000 */
[----:B------:R-:W-:Y:S02]  /*a8b0*/  FMNMX.FTZ R36, R31, R36, !PT ;  /* 0x000000241f247209 */ /* 0x000fe40007810000 */
[----:B------:R-:W-:Y:S02]  /*a8c0*/  ISETP.GT.AND P3, PT, R34, 0x51, PT ;  /* 0x000000512200780c */ /* 0x000fe40003f64270 */
[----:B------:R-:W-:Y:S01]  /*a8d0*/  FSEL R39, R64, -INF , P2 ;  /* 0xff80000040277808 */ /* 0x000fe20001000000 */
[----:B------:R3:W-:Y:S01]  /*a8e0*/  MUFU.EX2 R32, R38 ;  /* 0x0000002600207308 */ /* 0x0007e20000000800 */
[----:B------:R-:W-:Y:S02]  /*a8f0*/  FMNMX.FTZ R36, R61, R36, !PT ;  /* 0x000000243d247209 */ /* 0x000fe40007810000 */
[----:B------:R-:W-:Y:S02]  /*a900*/  ISETP.GT.AND P2, PT, R34, 0x58, PT ;  /* 0x000000582200780c */ /* 0x000fe40003f44270 */
[----:B------:R-:W-:-:S02]  /*a910*/  FSEL R65, R65, -INF , P3 ;  /* 0xff80000041417808 */ /* 0x000fc40001800000 */
[----:B------:R-:W-:Y:S01]  /*a920*/  FMNMX.FTZ R36, R39, R36, !PT ;  /* 0x0000002427247209 */ /* 0x000fe20007810000 */
[----:B------:R-:W-:Y:S01]  /*a930*/  MUFU.EX2 R157, R157 ;  /* 0x0000009d009d7308 */ /* 0x000fe20000000800 */
[----:B------:R-:W-:Y:S01]  /*a940*/  ISETP.GT.AND P3, PT, R34, 0x59, PT ;  /* 0x000000592200780c */ /* 0x000fe20003f64270 */
[-CC-:B------:R-:W-:Y:S01]  /*a950*/  FFMA.FTZ R34, R43, R0.reuse, -R28.reuse ;  /* 0x000000002b227223 */ /* 0x180fe2000001081c */
[----:B------:R-:W-:Y:S01]  /*a960*/  FSEL R97, R68, -INF , P2 ;  /* 0xff80000044617808 */ /* 0x000fe20001000000 */
[----:B---3--:R-:W-:Y:S01]  /*a970*/  FFMA.FTZ R38, R51, R0, -R28 ;  /* 0x0000000033267223 */ /* 0x008fe2000001081c */
[----:B------:R-:W-:Y:S02]  /*a980*/  FMNMX.FTZ R36, R65, R36, !PT ;  /* 0x0000002441247209 */ /* 0x000fe40007810000 */
[----:B------:R-:W-:Y:S01]  /*a990*/  FSEL R69, R69, -INF , P3 ;  /* 0xff80000045457808 */ /* 0x000fe20001800000 */
[----:B------:R-:W-:Y:S01]  /*a9a0*/  MUFU.EX2 R34, R34 ;  /* 0x0000002200227308 */ /* 0x000fe20000000800 */
[----:B------:R-:W-:-:S04]  /*a9b0*/  FMNMX.FTZ R36, R97, R36, !PT ;  /* 0x0000002461247209 */ /* 0x000fc80007810000 */
[----:B------:R-:W-:Y:S01]  /*a9c0*/  FMNMX.FTZ R3, R69, R36, !PT ;  /* 0x0000002445037209 */ /* 0x000fe20007810000 */
[--C-:B------:R-:W-:Y:S02]  /*a9d0*/  FFMA.FTZ R36, R47, R0, -R28.reuse ;  /* 0x000000002f247223 */ /* 0x100fe4000001081c */
[----:B------:R-:W-:Y:S02]  /*a9e0*/  MUFU.EX2 R159, R159 ;  /* 0x0000009f009f7308 */ /* 0x000fe40000000800 */
[----:B------:R-:W3:Y:S06]  /*a9f0*/  SHFL.BFLY PT, R42, R3, 0x2, 0x1f ;  /* 0x0c401f00032a7f89 */ /* 0x000eec00000e0000 */
[----:B------:R-:W-:Y:S08]  /*aa00*/  MUFU.EX2 R36, R36 ;  /* 0x0000002400247308 */ /* 0x000ff00000000800 */
[----:B------:R-:W-:Y:S08]  /*aa10*/  MUFU.EX2 R161, R161 ;  /* 0x000000a100a17308 */ /* 0x000ff00000000800 */
[----:B------:R-:W-:Y:S01]  /*aa20*/  MUFU.EX2 R38, R38 ;  /* 0x0000002600267308 */ /* 0x000fe20000000800 */
[----:B---3--:R-:W-:Y:S01]  /*aa30*/  FMNMX.FTZ R27, R3, R42, !PT ;  /* 0x0000002a031b7209 */ /* 0x008fe20007810000 */
[-CC-:B------:R-:W-:Y:S01]  /*aa40*/  FFMA.FTZ R42, R59, R0.reuse, -R28.reuse ;  /* 0x000000003b2a7223 */ /* 0x180fe2000001081c */
[----:B------:R-:W-:-:S03]  /*aa50*/  FFMA.FTZ R28, R71, R0, -R28 ;  /* 0x00000000471c7223 */ /* 0x000fc6000001081c */
[----:B------:R-:W3:Y:S02]  /*aa60*/  SHFL.BFLY PT, R46, R27, 0x1, 0x1f ;  /* 0x0c201f001b2e7f89 */ /* 0x000ee400000e0000 */
[----:B------:R-:W-:Y:S08]  /*aa70*/  MUFU.EX2 R163, R163 ;  /* 0x000000a300a37308 */ /* 0x000ff00000000800 */
[----:B------:R-:W-:Y:S08]  /*aa80*/  MUFU.EX2 R40, R40 ;  /* 0x0000002800287308 */ /* 0x000ff00000000800 */
[----:B------:R-:W-:Y:S01]  /*aa90*/  MUFU.EX2 R165, R165 ;  /* 0x000000a500a57308 */ /* 0x000fe20000000800 */
[----:B---3--:R-:W-:-:S07]  /*aaa0*/  FMNMX.FTZ R5, R27, R46, !PT ;  /* 0x0000002e1b057209 */ /* 0x008fce0007810000 */
        /* <DEDUP_REMOVED lines=8> */
[-C--:B------:R-:W-:Y:S01]  /*ab30*/  FFMA.FTZ R25, R29, R0.reuse, -R48 ;  /* 0x000000001d197223 */ /* 0x080fe20000010830 */
[----:B----4-:R-:W-:Y:S01]  /*ab40*/  FADD.FTZ R24, R201, R4 ;  /* 0x00000004c9187221 */ /* 0x010fe20000010000 */
[-CC-:B-----5:R-:W-:Y:S01]  /*ab50*/  FFMA.FTZ R152, R87, R0.reuse, -R48.reuse ;  /* 0x0000000057987223 */ /* 0x1a0fe20000010830 */
[----:B------:R-:W-:Y:S01]  /*ab60*/  MUFU.EX2 R200, R200 ;  /* 0x000000c800c87308 */ /* 0x000fe20000000800 */
[-C--:B------:R-:W-:Y:S01]  /*ab70*/  FFMA.FTZ R29, R33, R0.reuse, -R48 ;  /* 0x00000000211d7223 */ /* 0x080fe20000010830 */
[----:B-1----:R-:W-:Y:S01]  /*ab80*/  FADD.FTZ R3, R203, R24 ;  /* 0x00000018cb037221 */ /* 0x002fe20000010000 */
[-CC-:B------:R-:W-:Y:S01]  /*ab90*/  FFMA.FTZ R154, R91, R0.reuse, -R48.reuse ;  /* 0x000000005b9a7223 */ /* 0x180fe20000010830 */
[-CC-:B------:R-:W-:Y:S01]  /*aba0*/  FFMA.FTZ R33, R37, R0.reuse, -R48.reuse ;  /* 0x0000000025217223 */ /* 0x180fe20000010830 */
[-CC-:B------:R-:W-:Y:S01]  /*abb0*/  FFMA.FTZ R156, R95, R0.reuse, -R48.reuse ;  /* 0x000000005f9c7223 */ /* 0x180fe20000010830 */
[----:B------:R-:W-:Y:S01]  /*abc0*/  FADD.FTZ R24, R26, R3 ;  /* 0x000000031a187221 */ /* 0x000fe20000010000 */
[-CC-:B------:R-:W-:Y:S01]  /*abd0*/  FFMA.FTZ R37, R45, R0.reuse, -R48.reuse ;  /* 0x000000002d257223 */ /* 0x180fe20000010830 */
[----:B------:R-:W1:Y:S01]  /*abe0*/  MUFU.EX2 R27, R27 ;  /* 0x0000001b001b7308 */ /* 0x000e620000000800 */
[-C--:B------:R-:W-:Y:S01]  /*abf0*/  FFMA.FTZ R35, R41, R0.reuse, -R48 ;  /* 0x0000000029237223 */ /* 0x080fe20000010830 */
[----:B--2---:R-:W-:Y:S01]  /*ac00*/  FADD.FTZ R43, R153, R24 ;  /* 0x00000018992b7221 */ /* 0x004fe20000010000 */
[-CC-:B------:R-:W-:Y:S01]  /*ac10*/  FFMA.FTZ R158, R93, R0.reuse, -R48.reuse ;  /* 0x000000005d9e7223 */ /* 0x180fe20000010830 */
[-CC-:B------:R-:W-:Y:S01]  /*ac20*/  FFMA.FTZ R160, R89, R0.reuse, -R48.reuse ;  /* 0x0000000059a07223 */ /* 0x180fe20000010830 */
[-CC-:B------:R-:W-:Y:S01]  /*ac30*/  FFMA.FTZ R41, R49, R0.reuse, -R48.reuse ;  /* 0x0000000031297223 */ /* 0x180fe20000010830 */
[----:B------:R-:W-:Y:S01]  /*ac40*/  FADD.FTZ R50, R30, R43 ;  /* 0x0000002b1e327221 */ /* 0x000fe20000010000 */
[-CC-:B------:R-:W-:Y:S01]  /*ac50*/  FFMA.FTZ R162, R83, R0.reuse, -R48.reuse ;  /* 0x0000000053a27223 */ /* 0x180fe20000010830 */
[----:B------:R-:W2:Y:S01]  /*ac60*/  MUFU.EX2 R202, R202 ;  /* 0x000000ca00ca7308 */ /* 0x000ea20000000800 */
[-CC-:B------:R-:W-:Y:S01]  /*ac70*/  FFMA.FTZ R43, R73, R0.reuse, -R48.reuse ;  /* 0x00000000492b7223 */ /* 0x180fe20000010830 */
[-CC-:B------:R-:W-:Y:S01]  /*ac80*/  FFMA.FTZ R164, R53, R0.reuse, -R48.reuse ;  /* 0x0000000035a47223 */ /* 0x180fe20000010830 */
[-CC-:B------:R-:W-:Y:S01]  /*ac90*/  FFMA.FTZ R57, R57, R0.reuse, -R48.reuse ;  /* 0x0000000039397223 */ /* 0x180fe20000010830 */
[----:B------:R-:W-:Y:S01]  /*aca0*/  F2FP.BF16.F32.PACK_AB R201, R4, R201 ;  /* 0x000000c904c9723e */ /* 0x000fe200000010ff */
[-CC-:B------:R-:W-:Y:S01]  /*acb0*/  FFMA.FTZ R31, R31, R0.reuse, -R48.reuse ;  /* 0x000000001f1f7223 */ /* 0x180fe20000010830 */
[-CC-:B------:R-:W-:Y:S01]  /*acc0*/  FFMA.FTZ R61, R61, R0.reuse, -R48.reuse ;  /* 0x000000003d3d7223 */ /* 0x180fe20000010830 */
[-CC-:B------:R-:W-:Y:S01]  /*acd0*/  FFMA.FTZ R39, R39, R0.reuse, -R48.reuse ;  /* 0x0000000027277223 */ /* 0x180fe20000010830 */
[----:B------:R-:W3:Y:S01]  /*ace0*/  MUFU.EX2 R25, R25 ;  /* 0x0000001900197308 */ /* 0x000ee20000000800 */
[----:B-1----:R-:W-:Y:S01]  /*acf0*/  FADD.FTZ R3, R200, R27 ;  /* 0x0000001bc8037221 */ /* 0x002fe20000010000 */
[-CC-:B------:R-:W-:Y:S01]  /*ad00*/  FFMA.FTZ R65, R65, R0.reuse, -R48.reuse ;  /* 0x0000000041417223 */ /* 0x180fe20000010830 */
[-CC-:B------:R-:W-:Y:S01]  /*ad10*/  FFMA.FTZ R97, R97, R0.reuse, -R48.reuse ;  /* 0x0000000061617223 */ /* 0x180fe20000010830 */
[----:B------:R-:W-:Y:S01]  /*ad20*/  FFMA.FTZ R48, R69, R0, -R48 ;  /* 0x0000000045307223 */ /* 0x000fe20000010830 */
[----:B------:R-:W-:-:S02]  /*ad30*/  F2FP.BF16.F32.PACK_AB R203, R26, R203 ;  /* 0x000000cb1acb723e */ /* 0x000fc400000010ff */
[----:B------:R-:W-:Y:S01]  /*ad40*/  F2FP.BF16.F32.PACK_AB R153, R30, R153 ;  /* 0x000000991e99723e */ /* 0x000fe200000010ff */
[----:B------:R-:W1:Y:S01]  /*ad50*/  MUFU.EX2 R152, R152 ;  /* 0x0000009800987308 */ /* 0x000e620000000800 */
[----:B--2---:R-:W-:Y:S01]  /*ad60*/  FADD.FTZ R24, R202, R3 ;  /* 0x00000003ca187221 */ /* 0x004fe20000010000 */
[----:B------:R-:W-:Y:S01]  /*ad70*/  FADD.FTZ R3, R155, R50 ;  /* 0x000000329b037221 */ /* 0x000fe20000010000 */
[C---:B------:R-:W-:Y:S02]  /*ad80*/  F2FP.BF16.F32.PACK_AB R155, R32.reuse, R155 ;  /* 0x0000009b209b723e */ /* 0x040fe400000010ff */
[----:B------:R-:W-:Y:S01]  /*ad90*/  F2FP.BF16.F32.PACK_AB R200, R27, R200 ;  /* 0x000000c81bc8723e */ /* 0x000fe200000010ff */
[----:B------:R-:W-:Y:S01]  /*ada0*/  FADD.FTZ R50, R32, R3 ;  /* 0x0000000320327221 */ /* 0x000fe20000010000 */
[----:B------:R-:W-:Y:S01]  /*adb0*/  @!P1 VIADD R3, R20, 0x22840 ;  /* 0x0002284014039836 */ /* 0x000fe20000000000 */
[----:B------:R-:W2:Y:S01]  /*adc0*/  MUFU.EX2 R29, R29 ;  /* 0x0000001d001d7308 */ /* 0x000ea20000000800 */
[----:B---3--:R-:W-:Y:S01]  /*add0*/  FADD.FTZ R45, R25, R24 ;  /* 0x00000018192d7221 */ /* 0x008fe20000010000 */
[----:B------:R-:W-:Y:S01]  /*ade0*/  FADD.FTZ R47, R157, R50 ;  /* 0x000000329d2f7221 */ /* 0x000fe20000010000 */
[----:B------:R-:W-:-:S02]  /*adf0*/  F2FP.BF16.F32.PACK_AB R202, R25, R202 ;  /* 0x000000ca19ca723e */ /* 0x000fc400000010ff */
[----:B------:R-:W-:Y:S01]  /*ae00*/  @!P1 PRMT R3, RZ, 0x654, R3 ;  /* 0x00000654ff039816 */ /* 0x000fe20000000003 */
[C---:B------:R-:W-:Y:S01]  /*ae10*/  FADD.FTZ R50, R34.reuse, R47 ;  /* 0x0000002f22327221 */ /* 0x040fe20000010000 */
[----:B------:R-:W-:Y:S01]  /*ae20*/  F2FP.BF16.F32.PACK_AB R157, R34, R157 ;  /* 0x0000009d229d723e */ /* 0x000fe200000010ff */
[----:B------:R-:W3:Y:S01]  /*ae30*/  MUFU.EX2 R154, R154 ;  /* 0x0000009a009a7308 */ /* 0x000ee20000000800 */
[----:B-1----:R-:W-:Y:S01]  /*ae40*/  FADD.FTZ R24, R152, R45 ;  /* 0x0000002d98187221 */ /* 0x002fe20000010000 */
[----:B------:R-:W-:Y:S01]  /*ae50*/  FADD.FTZ R47, R159, R50 ;  /* 0x000000329f2f7221 */ /* 0x000fe20000010000 */
[----:B------:R1:W-:Y:S01]  /*ae60*/  @!P1 SYNCS.ARRIVE.TRANS64.RED.A1T0 RZ, [R3+URZ], RZ ;  /* 0x000000ff03ff99a7 */ /* 0x0003e2000810043f */
[C---:B------:R-:W-:Y:S02]  /*ae70*/  F2FP.BF16.F32.PACK_AB R159, R36.reuse, R159 ;  /* 0x0000009f249f723e */ /* 0x040fe400000010ff */
[----:B------:R-:W-:Y:S02]  /*ae80*/  FADD.FTZ R50, R36, R47 ;  /* 0x0000002f24327221 */ /* 0x000fe40000010000 */
[----:B------:R-:W4:Y:S01]  /*ae90*/  MUFU.EX2 R33, R33 ;  /* 0x0000002100217308 */ /* 0x000f220000000800 */
[C---:B--2---:R-:W-:Y:S01]  /*aea0*/  FADD.FTZ R45, R29.reuse, R24 ;  /* 0x000000181d2d7221 */ /* 0x044fe20000010000 */
[----:B------:R-:W-:-:S06]  /*aeb0*/  F2FP.BF16.F32.PACK_AB R152, R29, R152 ;  /* 0x000000981d98723e */ /* 0x000fcc00000010ff */
[----:B------:R-:W2:Y:S01]  /*aec0*/  MUFU.EX2 R156, R156 ;  /* 0x0000009c009c7308 */ /* 0x000ea20000000800 */
[----:B---3--:R-:W-:-:S07]  /*aed0*/  FADD.FTZ R24, R154, R45 ;  /* 0x0000002d9a187221 */ /* 0x008fce0000010000 */
[----:B------:R-:W1:Y:S01]  /*aee0*/  MUFU.EX2 R35, R35 ;  /* 0x0000002300237308 */ /* 0x000e620000000800 */
[C---:B----4-:R-:W-:Y:S01]  /*aef0*/  FADD.FTZ R45, R33.reuse, R24 ;  /* 0x00000018212d7221 */ /* 0x050fe20000010000 */
[----:B------:R-:W-:-:S06]  /*af00*/  F2FP.BF16.F32.PACK_AB R154, R33, R154 ;  /* 0x0000009a219a723e */ /* 0x000fcc00000010ff */
[----:B------:R-:W3:Y:S01]  /*af10*/  MUFU.EX2 R158, R158 ;  /* 0x0000009e009e7308 */ /* 0x000ee20000000800 */
[----:B--2---:R-:W-:Y:S01]  /*af20*/  FADD.FTZ R24, R156, R45 ;  /* 0x0000002d9c187221 */ /* 0x004fe20000010000 */
[----:B------:R-:W-:Y:S01]  /*af30*/  FADD.FTZ R45, R161, R50 ;  /* 0x00000032a12d7221 */ /* 0x000fe20000010000 */
[----:B------:R-:W-:-:S03]  /*af40*/  F2FP.BF16.F32.PACK_AB R161, R38, R161 ;  /* 0x000000a126a1723e */ /* 0x000fc600000010ff */
[----:B------:R-:W-:Y:S02]  /*af50*/  FADD.FTZ R50, R38, R45 ;  /* 0x0000002d26327221 */ /* 0x000fe40000010000 */
[----:B------:R-:W2:Y:S01]  /*af60*/  MUFU.EX2 R37, R37 ;  /* 0x0000002500257308 */ /* 0x000ea20000000800 */
[----:B-1----:R-:W-:Y:S01]  /*af70*/  FADD.FTZ R3, R35, R24 ;  /* 0x0000001823037221 */ /* 0x002fe20000010000 */
[----:B------:R-:W-:Y:S01]  /*af80*/  FADD.FTZ R45, R163, R50 ;  /* 0x00000032a32d7221 */ /* 0x000fe20000010000 */
[----:B------:R-:W-:Y:S02]  /*af90*/  F2FP.BF16.F32.PACK_AB R163, R40, R163 ;  /* 0x000000a328a3723e */ /* 0x000fe400000010ff */
[----:B------:R-:W-:-:S03]  /*afa0*/  F2FP.BF16.F32.PACK_AB R156, R35, R156 ;  /* 0x0000009c239c723e */ /* 0x000fc600000010ff */
[----:B------:R-:W1:Y:S01]  /*afb0*/  MUFU.EX2 R160, R160 ;  /* 0x000000a000a07308 */ /* 0x000e620000000800 */
[----:B---3--:R-:W-:-:S07]  /*afc0*/  FADD.FTZ R24, R158, R3 ;  /* 0x000000039e187221 */ /* 0x008fce0000010000 */
[----:B------:R-:W3:Y:S01]  /*afd0*/  MUFU.EX2 R41, R41 ;  /* 0x0000002900297308 */ /* 0x000ee20000000800 */
[C---:B--2---:R-:W-:Y:S01]  /*afe0*/  FADD.FTZ R3, R37.reuse, R24 ;  /* 0x0000001825037221 */ /* 0x044fe20000010000 */
[----:B------:R-:W-:Y:S01]  /*aff0*/  FADD.FTZ R24, R40, R45 ;  /* 0x0000002d28187221 */ /* 0x000fe20000010000 */
[----:B------:R-:W-:-:S03]  /*b000*/  F2FP.BF16.F32.PACK_AB R158, R37, R158 ;  /* 0x0000009e259e723e */ /* 0x000fc600000010ff */
[----:B------:R-:W-:Y:S01]  /*b010*/  FADD.FTZ R45, R165, R24 ;  /* 0x00000018a52d7221 */ /* 0x000fe20000010000 */
[----:B------:R-:W-:Y:S01]  /*b020*/  F2FP.BF16.F32.PACK_AB R165, R42, R165 ;  /* 0x000000a52aa5723e */ /* 0x000fe200000010ff */
[----:B------:R-:W2:Y:S01]  /*b030*/  MUFU.EX2 R162, R162 ;  /* 0x000000a200a27308 */ /* 0x000ea20000000800 */
[----:B-1----:R-:W-:Y:S01]  /*b040*/  FADD.FTZ R4, R160, R3 ;  /* 0x00000003a0047221 */ /* 0x002fe20000010000 */
[----:B------:R-:W-:-:S04]  /*b050*/  FADD.FTZ R24, R42, R45 ;  /* 0x0000002d2a187221 */ /* 0x000fc80000010000 */
[----:B------:R-:W-:Y:S02]  /*b060*/  FADD.FTZ R45, R167, R24 ;  /* 0x00000018a72d7221 */ /* 0x000fe40000010000 */
        /* <DEDUP_REMOVED lines=41> */
.L_x_13819:
[----:B------:R0:W1:Y:S01]  /*b300*/  SYNCS.PHASECHK.TRANS64.TRYWAIT P2, [R20+URZ+0x22850], R21 ;  /* 0x02285015140075a7 */ /* 0x000062000804017f */
[----:B------:R-:W-:Y:S05]  /*b310*/  @!P0 BRA `(.L_x_13820) ;  /* 0x0000000000048947 */ /* 0x000fea0003800000 */
[----:B------:R-:W-:Y:S01]  /*b320*/  BPT.TRAP 0x1 ;  /* 0x000000040000795c */ /* 0x000fe20000300000 */
.L_x_13820:
[----:B------:R-:W-:Y:S04]  /*b330*/  BSSY B0, `(.L_x_13821) ;  /* 0x0000004000007945 */ /* 0x000fe80003800000 */
[----:B-1----:R-:W-:Y:S05]  /*b340*/  @P2 BRA `(.L_x_13822) ;  /* 0x0000000000082947 */ /* 0x002fea0003800000 */
[----:B------:R-:W1:Y:S02]  /*b350*/  SYNCS.PHASECHK.TRANS64.TRYWAIT P2, [R20+URZ+0x22850], R21 ;  /* 0x02285015140075a7 */ /* 0x000e64000804017f */
[----:B-1----:R-:W-:Y:S05]  /*b360*/  @!P2 BRA `(.L_x_13823) ;  /* 0x0000013400f8a947 */ /* 0x002fea0003800000 */
.L_x_13822:
[----:B------:R-:W-:Y:S05]  /*b370*/  BSYNC B0 ;  /* 0x0000000000007941 */ /* 0x000fea0003800000 */
.L_x_13821:
[----:B------:R-:W-:Y:S05]  /*b380*/  WARPSYNC.ALL ;  /* 0x0000000000007948 */ /* 0x000fea0003800000 */
[----:B------:R-:W2:Y:S01]  /*b390*/  LDC R24, c[0x0][0x448] ;  /* 0x00011200ff187b82 */ /* 0x000ea20000000800 */
[----:B------:R-:W-:Y:S01]  /*b3a0*/  R2UR UR4, R19 ;  /* 0x00000000130472ca */ /* 0x000fe200000e0000 */
[----:B01----:R-:W-:Y:S01]  /*b3b0*/  IMAD.MOV.U32 R21, RZ, RZ, 0xc00 ;  /* 0x00000c00ff157424 */ /* 0x003fe200078e00ff */
[----:B------:R-:W-:Y:S01]  /*b3c0*/  ULDC UR46, c[0x0][0x988] ;  /* 0x00026200002e7ab9 */ /* 0x000fe20000000800 */
[----:B------:R-:W-:Y:S01]  /*b3d0*/  IMAD.MOV.U32 R29, RZ, RZ, 0x40000040 ;  /* 0x40000040ff1d7424 */ /* 0x000fe200078e00ff */
[----:B------:R-:W-:Y:S01]  /*b3e0*/  ULDC UR47, c[0x0][0x988] ;  /* 0x00026200002f7ab9 */ /* 0x000fe20000000800 */
[----:B------:R-:W-:-:S02]  /*b3f0*/  IMAD.MOV.U32 R27, RZ, RZ, 0x40000040 ;  /* 0x40000040ff1b7424 */ /* 0x000fc400078e00ff */
[----:B------:R-:W-:Y:S01]  /*b400*/  IMAD.MOV.U32 R31, RZ, RZ, 0x40000040 ;  /* 0x40000040ff1f7424 */ /* 0x000fe200078e00ff */
[----:B------:R-:W-:Y:S01]  /*b410*/  R2UR UR11, R29 ;  /* 0x000000001d0b72ca */ /* 0x000fe200000e0000 */
[----:B------:R-:W-:Y:S01]  /*b420*/  @!P1 VIADD R20, R20, 0x22860 ;  /* 0x0002286014149836 */ /* 0x000fe20000000000 */
[----:B------:R-:W-:Y:S02]  /*b430*/  R2UR UR15, R27 ;  /* 0x000000001b0f72ca */ /* 0x000fe400000e0000 */
        /* <DEDUP_REMOVED lines=10> */
[----:B------:R-:W-:Y:S02]  /*b4e0*/  IMAD.MOV.U32 R21, RZ, RZ, R210 ;  /* 0x000000ffff157224 */ /* 0x000fe400078e00d2 */
[C---:B------:R-:W-:Y:S01]  /*b4f0*/  VIADD R28, R24.reuse, 0x80 ;  /* 0x00000080181c7836 */ /* 0x040fe20000000000 */
[----:B------:R-:W1:Y:S01]  /*b500*/  @P2 LDC R25, c[0x0][0x44c] ;  /* 0x00011300ff192b82 */ /* 0x000e620000000800 */
[C---:B------:R-:W-:Y:S01]  /*b510*/  R2UR UR6, R24.reuse ;  /* 0x00000000180672ca */ /* 0x040fe200000e0000 */
[----:B------:R-:W-:Y:S02]  /*b520*/  VIADD R30, R24, 0x200 ;  /* 0x00000200181e7836 */ /* 0x000fe40000000000 */
[----:B------:R-:W-:Y:S01]  /*b530*/  R2UR UR10, R28 ;  /* 0x000000001c0a72ca */ /* 0x000fe200000e0000 */
[----:B------:R-:W-:-:S02]  /*b540*/  VIADD R28, R24, 0x180 ;  /* 0x00000180181c7836 */ /* 0x000fc40000000000 */
[----:B------:R-:W-:Y:S01]  /*b550*/  R2UR UR22, R30 ;  /* 0x000000001e1672ca */ /* 0x000fe200000e0000 */
[----:B------:R-:W2:Y:S02]  /*b560*/  @P2 LDC R26, c[0x0][0x450] ;  /* 0x00011400ff1a2b82 */ /* 0x000ea40000000800 */
[----:B------:R-:W-:Y:S01]  /*b570*/  R2UR UR18, R28 ;  /* 0x000000001c1272ca */ /* 0x000fe200000e0000 */
[----:B-1----:R-:W-:-:S05]  /*b580*/  @P2 IMAD.HI.U32 R25, R210, R25, RZ ;  /* 0x00000019d2192227 */ /* 0x002fca00078e00ff */
[----:B--2---:R-:W-:Y:S01]  /*b590*/  @P2 SHF.R.U32.HI R21, RZ, R26, R25 ;  /* 0x0000001aff152219 */ /* 0x004fe20000011619 */
[----:B------:R-:W-:Y:S02]  /*b5a0*/  IMAD.MOV.U32 R25, RZ, RZ, 0x40000040 ;  /* 0x40000040ff197424 */ /* 0x000fe400078e00ff */
[C---:B------:R-:W-:Y:S01]  /*b5b0*/  VIADD R26, R24.reuse, 0x100 ;  /* 0x00000100181a7836 */ /* 0x040fe20000000000 */
[----:B------:R-:W-:Y:S01]  /*b5c0*/  IADD3 R21, R21, R213, -R211 ;  /* 0x000000d515157210 */ /* 0x000fe20007ffe8d3 */
[----:B------:R-:W-:Y:S01]  /*b5d0*/  VIADD R24, R24, 0x280 ;  /* 0x0000028018187836 */ /* 0x000fe20000000000 */
[----:B------:R-:W-:Y:S02]  /*b5e0*/  R2UR UR7, R25 ;  /* 0x00000000190772ca */ /* 0x000fe400000e0000 */
[----:B------:R-:W-:Y:S01]  /*b5f0*/  R2UR UR14, R26 ;  /* 0x000000001a0e72ca */ /* 0x000fe200000e0000 */
[----:B------:R-:W-:Y:S01]  /*b600*/  IMAD.HI R21, R21, 0x2aaaaaab, RZ ;  /* 0x2aaaaaab15157827 */ /* 0x000fe200078e02ff */
[----:B------:R-:W-:-:S02]  /*b610*/  R2UR UR26, R24 ;  /* 0x00000000181a72ca */ /* 0x000fc400000e0000 */
[----:B------:R-:W-:Y:S02]  /*b620*/  R2UR UR27, R25 ;  /* 0x00000000191b72ca */ /* 0x000fe400000e0000 */
[----:B0-----:R-:W-:-:S06]  /*b630*/  WARPGROUP.ARRIVE ;  /* 0x00000000000079c5 */ /* 0x001fcc0000000000 */
        /* <DEDUP_REMOVED lines=23> */
[----:B0-----:R-:W-:-:S04]  /*b7b0*/  SHF.R.U32.HI R20, RZ, 0x1f, R21 ;  /* 0x0000001fff147819 */ /* 0x001fc80000011615 */
[----:B------:R-:W-:Y:S01]  /*b7c0*/  LEA.HI.SX32 R20, R21, R20, 0x1c ;  /* 0x0000001415147211 */ /* 0x000fe200078fe2ff */
[----:B------:R-:W-:-:S03]  /*b7d0*/  VIADD R21, R172, 0xfffffffe ;  /* 0xfffffffeac157836 */ /* 0x000fc60000000000 */
[----:B------:R-:W-:-:S04]  /*b7e0*/  VIMNMX R20, R215, R20, !PT ;  /* 0x00000014d7147248 */ /* 0x000fc80007fe0100 */
[----:B------:R-:W-:-:S13]  /*b7f0*/  ISETP.GE.AND P2, PT, R21, R20, PT ;  /* 0x000000141500720c */ /* 0x000fda0003f46270 */
[----:B------:R-:W-:Y:S05]  /*b800*/  @!P2 BRA `(.L_x_13824) ;  /* 0x0000002400c8a947 */ /* 0x000fea0003800000 */
[----:B------:R-:W-:Y:S02]  /*b810*/  IMAD.MOV.U32 R202, RZ, RZ, R8 ;  /* 0x000000ffffca7224 */ /* 0x000fe400078e0008 */
[----:B------:R-:W-:-:S07]  /*b820*/  IMAD.MOV.U32 R203, RZ, RZ, R5 ;  /* 0x000000ffffcb7224 */ /* 0x000fce00078e0005 */
.L_x_13834:
[----:B------:R-:W-:Y:S01]  /*b830*/  VIADD R22, R22, 0x1 ;  /* 0x0000000116167836 */ /* 0x000fe20000000000 */
[----:B------:R-:W-:Y:S05]  /*b840*/  YIELD ;  /* 0x0000000000007946 */ /* 0x000fea0003800000 */
[----:B------:R-:W-:-:S04]  /*b850*/  ISETP.NE.AND P2, PT, R22, 0x2, PT ;  /* 0x000000021600780c */ /* 0x000fc80003f45270 */
[----:B------:R-:W-:Y:S02]  /*b860*/  SEL R0, RZ, 0x1, P2 ;  /* 0x00000001ff007807 */ /* 0x000fe40001000000 */
[----:B------:R-:W-:Y:S02]  /*b870*/  SEL R22, R22, RZ, P2 ;  /* 0x000000ff16167207 */ /* 0x000fe40001000000 */
[----:B------:R-:W-:Y:S01]  /*b880*/  LOP3.LUT R206, R206, R0, RZ, 0x3c, !PT ;  /* 0x00000000cece7212 */ /* 0x000fe200078e3cff */
[----:B0-----:R-:W-:Y:S06]  /*b890*/  @!P0 BRA `(.L_x_13825) ;  /* 0x0000000000048947 */ /* 0x001fec0003800000 */
[----:B------:R-:W-:Y:S01]  /*b8a0*/  BPT.TRAP 0x1 ;  /* 0x000000040000795c */ /* 0x000fe20000300000 */
.L_x_13825:
[----:B------:R-:W-:Y:S01]  /*b8b0*/  IMAD R200, R22, 0x8, R19 ;  /* 0x0000000816c87824 */ /* 0x000fe200078e0213 */
[----:B------:R-:W-:-:S04]  /*b8c0*/  SHF.L.U32 R201, R206, 0x1f, RZ ;  /* 0x0000001fcec97819 */ /* 0x000fc800000006ff */
[----:B------:R0:W1:Y:S01]  /*b8d0*/  SYNCS.PHASECHK.TRANS64.TRYWAIT P2, [R200+URZ+0x22830], R201 ;  /* 0x022830c9c80075a7 */ /* 0x000062000804017f */
[----:B------:R-:W-:Y:S05]  /*b8e0*/  @!P0 BRA `(.L_x_13826) ;  /* 0x0000000000048947 */ /* 0x000fea0003800000 */
[----:B------:R-:W-:Y:S01]  /*b8f0*/  BPT.TRAP 0x1 ;  /* 0x000000040000795c */ /* 0x000fe20000300000 */
.L_x_13826:
[----:B------:R-:W2:Y:S01]  /*b900*/  LDC R0, c[0x0][0x448] ;  /* 0x00011200ff007b82 */ /* 0x000ea20000000800 */
[----:B------:R-:W-:Y:S01]  /*b910*/  IMAD.IADD R8, R218, 0x1, R210 ;  /* 0x00000001da087824 */ /* 0x000fe200078e02d2 */
[----:B--2---:R-:W-:-:S13]  /*b920*/  ISETP.NE.AND P3, PT, R0, 0x1, PT ;  /* 0x000000010000780c */ /* 0x004fda0003f65270 */
[----:B------:R-:W2:Y:S08]  /*b930*/  @P3 LDC R5, c[0x0][0x44c] ;  /* 0x00011300ff053b82 */ /* 0x000eb00000000800 */
[----:B------:R-:W3:Y:S01]  /*b940*/  @P3 LDC R0, c[0x0][0x450] ;  /* 0x00011400ff003b82 */ /* 0x000ee20000000800 */
[----:B--2---:R-:W-:-:S05]  /*b950*/  @P3 IMAD.HI.U32 R5, R8, R5, RZ ;  /* 0x0000000508053227 */ /* 0x004fca00078e00ff */
[----:B---3--:R-:W-:Y:S01]  /*b960*/  @P3 SHF.R.U32.HI R8, RZ, R0, R5 ;  /* 0x00000000ff083219 */ /* 0x008fe20000011605 */
[----:B-1----:R-:W-:Y:S06]  /*b970*/  @P2 BRA `(.L_x_13827) ;  /* 0x0000000000082947 */ /* 0x002fec0003800000 */
[----:B------:R-:W1:Y:S02]  /*b980*/  SYNCS.PHASECHK.TRANS64.TRYWAIT P2, [R200+URZ+0x22830], R201 ;  /* 0x022830c9c80075a7 */ /* 0x000e64000804017f */
[----:B-1----:R-:W-:Y:S05]  /*b990*/  @!P2 BRA `(.L_x_13828) ;  /* 0x000001300080a947 */ /* 0x002fea0003800000 */
.L_x_13827:
[----:B------:R-:W-:Y:S01]  /*b9a0*/  IMAD R156, R22, 0x300, R9 ;  /* 0x00000300169c7824 */ /* 0x000fe200078e0209 */
[----:B------:R-:W-:Y:S05]  /*b9b0*/  WARPSYNC.ALL ;  /* 0x0000000000007948 */ /* 0x000fea0003800000 */
[----:B------:R-:W-:Y:S01]  /*b9c0*/  IMAD.MOV.U32 R157, RZ, RZ, 0x40000040 ;  /* 0x40000040ff9d7424 */ /* 0x000fe200078e00ff */
[C---:B------:R-:W-:Y:S01]  /*b9d0*/  R2UR UR6, R156.reuse ;  /* 0x000000009c0672ca */ /* 0x040fe200000e0000 */
[----:B------:R-:W-:Y:S01]  /*b9e0*/  VIADD R154, R156, 0x2 ;  /* 0x000000029c9a7836 */ /* 0x000fe20000000000 */
[----:B------:R-:W-:Y:S01]  /*b9f0*/  R2UR UR4, R6 ;  /* 0x00000000060472ca */ /* 0x000fe200000e0000 */
[C---:B------:R-:W-:Y:S01]  /*ba00*/  VIADD R152, R156.reuse, 0x4 ;  /* 0x000000049c987836 */ /* 0x040fe20000000000 */
[----:B------:R-:W-:Y:S01]  /*ba10*/  R2UR UR7, R157 ;  /* 0x000000009d0772ca */ /* 0x000fe200000e0000 */
[----:B------:R-:W-:Y:S01]  /*ba20*/  VIADD R156, R156, 0x6 ;  /* 0x000000069c9c7836 */ /* 0x000fe20000000000 */
[----:B------:R-:W-:Y:S01]  /*ba30*/  R2UR UR5, R7 ;  /* 0x00000000070572ca */ /* 0x000fe200000e0000 */
[----:B------:R-:W-:Y:S01]  /*ba40*/  IMAD.MOV.U32 R155, RZ, RZ, 0x40000040 ;  /* 0x40000040ff9b7424 */ /* 0x000fe200078e00ff */
[----:B------:R-:W-:Y:S01]  /*ba50*/  R2UR UR10, R154 ;  /* 0x000000009a0a72ca */ /* 0x000fe200000e0000 */
[----:B------:R-:W-:Y:S01]  /*ba60*/  IMAD.MOV.U32 R153, RZ, RZ, 0x40000040 ;  /* 0x40000040ff997424 */ /* 0x000fe200078e00ff */
[----:B------:R-:W-:Y:S01]  /*ba70*/  R2UR UR14, R152 ;  /* 0x00000000980e72ca */ /* 0x000fe200000e0000 */
[----:B------:R-:W2:Y:S01]  /*ba80*/  SHFL.IDX PT, R0, R8, RZ, 0x1c1f ;  /* 0x001c1fff08007589 */ /* 0x000ea200000e0000 */
[----:B------:R-:W-:Y:S01]  /*ba90*/  R2UR UR11, R155 ;  /* 0x000000009b0b72ca */ /* 0x000fe200000e0000 */
[----:B------:R-:W-:Y:S01]  /*baa0*/  IMAD R5, R21, -0x60, RZ ;  /* 0xffffffa015057824 */ /* 0x000fe200078e02ff */
        /* <DEDUP_REMOVED lines=8> */
[----:B------:R-:W-:Y:S01]  /*bb30*/  HGMMA.64x96x16.F32.BF16 R152, gdesc[UR4], RZ, !UPT, gsb0 ;  /* 0x01600000049879f0 */ /* 0x000fe2000c0018ff */
[----:B------:R-:W-:Y:S02]  /*bb40*/  R2UR UR13, R13 ;  /* 0x000000000d0d72ca */ /* 0x000fe400000e0000 */
[----:B------:R-:W-:-:S02]  /*bb50*/  R2UR UR16, R10 ;  /* 0x000000000a1072ca */ /* 0x000fc400000e0000 */
[----:B------:R-:W-:Y:S02]  /*bb60*/  R2UR UR17, R11 ;  /* 0x000000000b1172ca */ /* 0x000fe400000e0000 */
[----:B------:R-:W-:Y:S02]  /*bb70*/  IADD3 R5, -R214, 0x1, R5 ;  /* 0x00000001d6057810 */ /* 0x000fe40007ffe105 */
[----:B------:R-:W-:Y:S02]  /*bb80*/  LOP3.LUT R18, R18, 0xffbfffff, RZ, 0xc0, !PT ;  /* 0xffbfffff12127812 */ /* 0x000fe400078ec0ff */
[----:B------:R-:W-:Y:S02]  /*bb90*/  IADD3 R5, -R211, R5, R213 ;  /* 0x00000005d3057210 */ /* 0x000fe40007ffe1d5 */
[----:B------:R-:W-:-:S03]  /*bba0*/  @P1 LOP3.LUT R18, R18, 0x400000, RZ, 0xfc, !PT ;  /* 0x0040000012121812 */ /* 0x000fc600078efcff */
[C---:B--2---:R-:W-:Y:S01]  /*bbb0*/  IMAD.IADD R0, R5.reuse, 0x1, R0 ;  /* 0x0000000105007824 */ /* 0x044fe200078e0200 */
[----:B------:R-:W-:Y:S01]  /*bbc0*/  LOP3.LUT R18, R18, 0xffdfffff, RZ, 0xc0, !PT ;  /* 0xffdfffff12127812 */ /* 0x000fe200078ec0ff */
[----:B---3--:R-:W-:-:S03]  /*bbd0*/  IMAD.IADD R8, R5, 0x1, R8 ;  /* 0x0000000105087824 */ /* 0x008fc600078e0208 */
[----:B------:R-:W-:Y:S02]  /*bbe0*/  ISETP.GT.AND P1, PT, R0, 0x41, PT ;  /* 0x000000410000780c */ /* 0x000fe40003f24270 */
[----:B------:R-:W-:Y:S02]  /*bbf0*/  @P0 LOP3.LUT R18, R18, 0x200000, RZ, 0xfc, !PT ;  /* 0x0020000012120812 */ /* 0x000fe400078efcff */
[----:B------:R-:W-:Y:S02]  /*bc00*/  ISETP.GT.AND P0, PT, R0, 0x48, PT ;  /* 0x000000480000780c */ /* 0x000fe40003f04270 */
[----:B------:R-:W-:Y:S02]  /*bc10*/  LOP3.LUT R18, R18, 0xff7fffff, RZ, 0xc0, !PT ;  /* 0xff7fffff12127812 */ /* 0x000fe400078ec0ff */
[C---:B------:R-:W-:Y:S02]  /*bc20*/  ISETP.GT.AND P2, PT, R0.reuse, 0x49, PT ;  /* 0x000000490000780c */ /* 0x040fe40003f44270 */
[----:B------:R-:W-:-:S02]  /*bc30*/  ISETP.GT.AND P3, PT, R0, 0x50, PT ;  /* 0x000000500000780c */ /* 0x000fc40003f64270 */
[----:B------:R-:W-:Y:S02]  /*bc40*/  ISETP.GT.AND P4, PT, R0, 0x51, PT ;  /* 0x000000510000780c */ /* 0x000fe40003f84270 */
[----:B------:R-:W-:Y:S02]  /*bc50*/  @P1 LOP3.LUT R18, R18, 0x800000, RZ, 0xfc, !PT ;  /* 0x0080000012121812 */ /* 0x000fe400078efcff */
[----:B------:R-:W-:Y:S02]  /*bc60*/  ISETP.GT.AND P1, PT, R0, RZ, PT ;  /* 0x000000ff0000720c */ /* 0x000fe40003f24270 */
[----:B------:R-:W-:Y:S02]  /*bc70*/  LOP3.LUT R18, R18, 0xfeffffff, RZ, 0xc0, !PT ;  /* 0xfeffffff12127812 */ /* 0x000fe400078ec0ff */
[----:B------:R-:W-:Y:S02]  /*bc80*/  ISETP.GT.AND P5, PT, R0, 0x58, PT ;  /* 0x000000580000780c */ /* 0x000fe40003fa4270 */
[----:B------:R-:W-:-:S02]  /*bc90*/  @P0 LOP3.LUT R18, R18, 0x1000000, RZ, 0xfc, !PT ;  /* 0x0100000012120812 */ /* 0x000fc400078efcff */
[----:B------:R-:W-:Y:S02]  /*bca0*/  ISETP.GT.AND P0, PT, R0, 0x9, PT ;  /* 0x000000090000780c */ /* 0x000fe40003f04270 */
[----:B------:R-:W-:Y:S02]  /*bcb0*/  LOP3.LUT R18, R18, 0xfdffffff, RZ, 0xc0, !PT ;  /* 0xfdffffff12127812 */ /* 0x000fe400078ec0ff */
[----:B------:R-:W-:Y:S02]  /*bcc0*/  ISETP.GT.AND P6, PT, R0, 0x59, PT ;  /* 0x000000590000780c */ /* 0x000fe40003fc4270 */
        /* <DEDUP_REMOVED lines=72> */
[----:B------:R-:W-:-:S02]  /*c150*/  ISETP.GT.AND P4, PT, R8, 0x1, PT ;  /* 0x000000010800780c */ /* 0x000fc40003f84270 */
[----:B------:R-:W-:Y:S02]  /*c160*/  FMNMX.FTZ R0, R184, R0, !PT ;  /* 0x00000000b8007209 */ /* 0x000fe40007810000 */
[----:B------:R-:W-:Y:S02]  /*c170*/  ISETP.GT.AND P3, PT, R8, 0x8, PT ;  /* 0x000000080800780c */ /* 0x000fe40003f64270 */
[----:B------:R-:W-:Y:S02]  /*c180*/  FMNMX.FTZ R0, R185, R0, !PT ;  /* 0x00000000b9007209 */ /* 0x000fe40007810000 */
[----:B------:R-:W-:Y:S02]  /*c190*/  FSEL R155, R155, -INF , P4 ;  /* 0xff8000009b9b7808 */ /* 0x000fe40002000000 */
[----:B------:R-:W-:Y:S02]  /*c1a0*/  FMNMX.FTZ R0, R188, R0, !PT ;  /* 0x00000000bc007209 */ /* 0x000fe40007810000 */
[----:B------:R-:W-:-:S02]  /*c1b0*/  FSEL R158, R158, -INF , P3 ;  /* 0xff8000009e9e7808 */ /* 0x000fc40001800000 */
[----:B------:R-:W-:Y:S02]  /*c1c0*/  FMNMX.FTZ R0, R189, R0, !PT ;  /* 0x00000000bd007209 */ /* 0x000fe40007810000 */
[----:B------:R-:W-:Y:S02]  /*c1d0*/  ISETP.GT.AND P4, PT, R8, 0x10, PT ;  /* 0x000000100800780c */ /* 0x000fe40003f84270 */
[----:B------:R-:W-:Y:S02]  /*c1e0*/  FMNMX.FTZ R0, R192, R0, !PT ;  /* 0x00000000c0007209 */ /* 0x000fe40007810000 */
[----:B------:R-:W-:Y:S02]  /*c1f0*/  ISETP.GT.AND P3, PT, R8, 0x11, PT ;  /* 0x000000110800780c */ /* 0x000fe40003f64270 */
[----:B------:R-:W-:Y:S02]  /*c200*/  FMNMX.FTZ R0, R193, R0, !PT ;  /* 0x00000000c1007209 */ /* 0x000fe40007810000 */
[----:B------:R-:W-:-:S02]  /*c210*/  FSEL R162, R162, -INF , P4 ;  /* 0xff800000a2a27808 */ /* 0x000fc40002000000 */
[----:B------:R-:W-:Y:S02]  /*c220*/  FMNMX.FTZ R0, R196, R0, !PT ;  /* 0x00000000c4007209 */ /* 0x000fe40007810000 */
[----:B------:R-:W-:Y:S02]  /*c230*/  FSEL R163, R163, -INF , P3 ;  /* 0xff800000a3a37808 */ /* 0x000fe40001800000 */
[----:B------:R-:W-:Y:S02]  /*c240*/  FMNMX.FTZ R0, R197, R0, !PT ;  /* 0x00000000c5007209 */ /* 0x000fe40007810000 */
[C---:B------:R-:W-:Y:S02]  /*c250*/  ISETP.GT.AND P4, PT, R8.reuse, 0x19, PT ;  /* 0x000000190800780c */ /* 0x040fe40003f84270 */
[----:B------:R-:W-:Y:S01]  /*c260*/  ISETP.GT.AND P3, PT, R8, 0x20, PT ;  /* 0x000000200800780c */ /* 0x000fe20003f64270 */
[----:B------:R-:W2:Y:S01]  /*c270*/  SHFL.BFLY PT, R5, R0, 0x2, 0x1f ;  /* 0x0c401f0000057f89 */ /* 0x000ea200000e0000 */
[----:B------:R-:W-:-:S02]  /*c280*/  FSEL R167, R167, -INF , P4 ;  /* 0xff800000a7a77808 */ /* 0x000fc40002000000 */
[----:B------:R-:W-:Y:S02]  /*c290*/  FSEL R170, R170, -INF , P3 ;  /* 0xff800000aaaa7808 */ /* 0x000fe40001800000 */
[C---:B------:R-:W-:Y:S02]  /*c2a0*/  ISETP.GT.AND P4, PT, R8.reuse, 0x28, PT ;  /* 0x000000280800780c */ /* 0x040fe40003f84270 */
[----:B------:R-:W-:Y:S02]  /*c2b0*/  ISETP.GT.AND P3, PT, R8, 0x29, PT ;  /* 0x000000290800780c */ /* 0x000fe40003f64270 */
[----:B------:R-:W-:Y:S02]  /*c2c0*/  FSEL R174, R174, -INF , P4 ;  /* 0xff800000aeae7808 */ /* 0x000fe40002000000 */
[----:B------:R-:W-:Y:S02]  /*c2d0*/  FSEL R175, R175, -INF , P3 ;  /* 0xff800000afaf7808 */ /* 0x000fe40001800000 */
[----:B------:R-:W-:-:S02]  /*c2e0*/  ISETP.GT.AND P4, PT, R8, 0x31, PT ;  /* 0x000000310800780c */ /* 0x000fc40003f84270 */
[----:B------:R-:W-:Y:S02]  /*c2f0*/  ISETP.GT.AND P3, PT, R8, 0x38, PT ;  /* 0x000000380800780c */ /* 0x000fe40003f64270 */
[----:B------:R-:W-:Y:S02]  /*c300*/  FSEL R179, R179, -INF , P4 ;  /* 0xff800000b3b37808 */ /* 0x000fe40002000000 */
[----:B------:R-:W-:Y:S02]  /*c310*/  FSEL R182, R182, -INF , P3 ;  /* 0xff800000b6b67808 */ /* 0x000fe40001800000 */
[C---:B------:R-:W-:Y:S02]  /*c320*/  ISETP.GT.AND P4, PT, R8.reuse, 0x40, PT ;  /* 0x000000400800780c */ /* 0x040fe40003f84270 */
[----:B------:R-:W-:Y:S02]  /*c330*/  ISETP.GT.AND P3, PT, R8, 0x41, PT ;  /* 0x000000410800780c */ /* 0x000fe40003f64270 */
[----:B--2---:R-:W-:-:S02]  /*c340*/  FMNMX.FTZ R5, R0, R5, !PT ;  /* 0x0000000500057209 */ /* 0x004fc40007810000 */
[----:B------:R-:W-:Y:S02]  /*c350*/  FSEL R186, R186, -INF , P4 ;  /* 0xff800000baba7808 */ /* 0x000fe40002000000 */
[----:B------:R-:W-:Y:S01]  /*c360*/  FSEL R187, R187, -INF , P3 ;  /* 0xff800000bbbb7808 */ /* 0x000fe20001800000 */
[----:B------:R-:W2:Y:S01]  /*c370*/  SHFL.BFLY PT, R0, R5, 0x1, 0x1f ;  /* 0x0c201f0005007f89 */ /* 0x000ea200000e0000 */
[C---:B------:R-:W-:Y:S02]  /*c380*/  ISETP.GT.AND P4, PT, R8.reuse, 0x49, PT ;  /* 0x000000490800780c */ /* 0x040fe40003f84270 */
[----:B------:R-:W-:Y:S02]  /*c390*/  ISETP.GT.AND P3, PT, R8, 0x50, PT ;  /* 0x000000500800780c */ /* 0x000fe40003f64270 */
[----:B------:R-:W-:Y:S02]  /*c3a0*/  FSEL R191, R191, -INF , P4 ;  /* 0xff800000bfbf7808 */ /* 0x000fe40002000000 */
[----:B------:R-:W-:-:S02]  /*c3b0*/  FSEL R194, R194, -INF , P3 ;  /* 0xff800000c2c27808 */ /* 0x000fc40001800000 */
[C---:B------:R-:W-:Y:S02]  /*c3c0*/  ISETP.GT.AND P4, PT, R8.reuse, 0x58, PT ;  /* 0x000000580800780c */ /* 0x040fe40003f84270 */
[----:B------:R-:W-:Y:S02]  /*c3d0*/  ISETP.GT.AND P3, PT, R8, 0x59, PT ;  /* 0x000000590800780c */ /* 0x000fe40003f64270 */
[----:B------:R-:W-:Y:S02]  /*c3e0*/  FSEL R198, R198, -INF , P4 ;  /* 0xff800000c6c67808 */ /* 0x000fe40002000000 */
[----:B------:R-:W-:Y:S02]  /*c3f0*/  FSEL R199, R199, -INF , P3 ;  /* 0xff800000c7c77808 */ /* 0x000fe40001800000 */
[C---:B------:R-:W-:Y:S02]  /*c400*/  LOP3.LUT P1, RZ, R18.reuse, 0x400000, RZ, 0xc0, !PT ;  /* 0x0040000012ff7812 */ /* 0x040fe4000782c0ff */
[----:B------:R-:W-:-:S02]  /*c410*/  LOP3.LUT P0, RZ, R18, 0x200000, RZ, 0xc0, !PT ;  /* 0x0020000012ff7812 */ /* 0x000fc4000780c0ff */
[----:B--2---:R-:W-:Y:S01]  /*c420*/  FMNMX.FTZ R5, R5, R0, !PT ;  /* 0x0000000005057209 */ /* 0x004fe20007810000 */
[----:B------:R-:W-:-:S03]  /*c430*/  IMAD.U32 R0, RZ, RZ, UR47 ;  /* 0x0000002fff007e24 */ /* 0x000fc6000f8e00ff */
[----:B------:R-:W-:-:S04]  /*c440*/  FSETP.NEU.FTZ.AND P2, PT, R5, -INF , PT ;  /* 0xff8000000500780b */ /* 0x000fc80003f5d000 */
[----:B------:R-:W-:-:S05]  /*c450*/  FSEL R221, R5, RZ, P2 ;  /* 0x000000ff05dd7208 */ /* 0x000fca0001000000 */
[----:B------:R-:W-:Y:S01]  /*c460*/  FADD.FTZ R221, -R221, R203 ;  /* 0x000000cbdddd7221 */ /* 0x000fe20000010100 */
[----:B------:R-:W-:-:S03]  /*c470*/  FMUL.FTZ R203, R5, R0 ;  /* 0x0000000005cb7220 */ /* 0x000fc60000410000 */
[-C--:B------:R-:W-:Y:S02]  /*c480*/  FMUL.FTZ R221, R221, R0.reuse ;  /* 0x00000000dddd7220 */ /* 0x080fe40000410000 */
[----:B------:R-:W-:Y:S02]  /*c490*/  FSEL R203, R203, RZ, P2 ;  /* 0x000000ffcbcb7208 */ /* 0x000fe40001000000 */
[----:B------:R-:W-:Y:S02]  /*c4a0*/  ISETP.GT.AND P2, PT, R8, RZ, PT ;  /* 0x000000ff0800720c */ /* 0x000fe40003f44270 */
[----:B------:R-:W2:Y:S01]  /*c4b0*/  MUFU.EX2 R221, R221 ;  /* 0x000000dd00dd7308 */ /* 0x000ea20000000800 */
[-CC-:B------:R-:W-:Y:S01]  /*c4c0*/  FFMA.FTZ R152, R152, R0.reuse, -R203.reuse ;  /* 0x0000000098987223 */ /* 0x180fe200000108cb */
[----:B------:R-:W-:Y:S01]  /*c4d0*/  FSEL R154, R154, -INF , P2 ;  /* 0xff8000009a9a7808 */ /* 0x000fe20001000000 */
[-CC-:B------:R-:W-:Y:S01]  /*c4e0*/  FFMA.FTZ R153, R153, R0.reuse, -R203.reuse ;  /* 0x0000000099997223 */ /* 0x180fe200000108cb */
[----:B------:R-:W-:Y:S01]  /*c4f0*/  ISETP.GT.AND P2, PT, R8, 0x9, PT ;  /* 0x000000090800780c */ /* 0x000fe20003f44270 */
[-CC-:B------:R-:W-:Y:S01]  /*c500*/  FFMA.FTZ R156, R156, R0.reuse, -R203.reuse ;  /* 0x000000009c9c7223 */ /* 0x180fe200000108cb */
[-CC-:B------:R-:W-:Y:S01]  /*c510*/  FFMA.FTZ R157, R157, R0.reuse, -R203.reuse ;  /* 0x000000009d9d7223 */ /* 0x180fe200000108cb */
        /* <DEDUP_REMOVED lines=29> */
[----:B------:R-:W-:Y:S01]  /*c6f0*/  FFMA.FTZ R197, R197, R0, -R203 ;  /* 0x00000000c5c57223 */ /* 0x000fe200000108cb */
[----:B------:R-:W3:Y:S01]  /*c700*/  MUFU.EX2 R152, R152 ;  /* 0x0000009800987308 */ /* 0x000ee20000000800 */
[----:B------:R-:W-:Y:S01]  /*c710*/  FSEL R190, R190, -INF , P2 ;  /* 0xff800000bebe7808 */ /* 0x000fe20001000000 */
[-C--:B--2---:R-:W-:Y:S01]  /*c720*/  FMUL.FTZ R24, R24, R221.reuse ;  /* 0x000000dd18187220 */ /* 0x084fe20000410000 */
[----:B------:R-:W-:Y:S01]  /*c730*/  ISETP.GT.AND P2, PT, R8, 0x51, PT ;  /* 0x000000510800780c */ /* 0x000fe20003f44270 */
[-C--:B------:R-:W-:Y:S01]  /*c740*/  FMUL.FTZ R25, R25, R221.reuse ;  /* 0x000000dd19197220 */ /* 0x080fe20000410000 */
[----:B------:R-:W-:Y:S01]  /*c750*/  FMNMX.FTZ R8, R154, R202, !PT ;  /* 0x000000ca9a087209 */ /* 0x000fe20007810000 */
[-C--:B------:R-:W-:Y:S01]  /*c760*/  FMUL.FTZ R28, R28, R221.reuse ;  /* 0x000000dd1c1c7220 */ /* 0x080fe20000410000 */
[----:B------:R-:W-:Y:S01]  /*c770*/  FSEL R195, R195, -INF , P2 ;  /* 0xff800000c3c37808 */ /* 0x000fe20001000000 */
[----:B------:R-:W2:Y:S01]  /*c780*/  MUFU.EX2 R153, R153 ;  /* 0x0000009900997308 */ /* 0x000ea20000000800 */
        /* <DEDUP_REMOVED lines=9> */
[----:B---3--:R-:W-:Y:S01]  /*c820*/  FFMA.FTZ R4, R221, R4, R152 ;  /* 0x00000004dd047223 */ /* 0x008fe20000010098 */
[-C--:B------:R-:W-:Y:S01]  /*c830*/  FMUL.FTZ R40, R40, R221.reuse ;  /* 0x000000dd28287220 */ /* 0x080fe20000410000 */
[-C--:B------:R-:W-:Y:S01]  /*c840*/  FMUL.FTZ R41, R41, R221.reuse ;  /* 0x000000dd29297220 */ /* 0x080fe20000410000 */
[----:B------:R-:W-:Y:S01]  /*c850*/  FMNMX.FTZ R8, R162, R8, !PT ;  /* 0x00000008a2087209 */ /* 0x000fe20007810000 */
[-C--:B------:R-:W-:Y:S01]  /*c860*/  FMUL.FTZ R44, R44, R221.reuse ;  /* 0x000000dd2c2c7220 */ /* 0x080fe20000410000 */
[-C--:B------:R-:W-:Y:S01]  /*c870*/  FMUL.FTZ R45, R45, R221.reuse ;  /* 0x000000dd2d2d7220 */ /* 0x080fe20000410000 */
[-C--:B------:R-:W-:Y:S01]  /*c880*/  FMUL.FTZ R48, R48, R221.reuse ;  /* 0x000000dd30307220 */ /* 0x080fe20000410000 */
[----:B------:R-:W-:Y:S01]  /*c890*/  FMNMX.FTZ R8, R163, R8, !PT ;  /* 0x00000008a3087209 */ /* 0x000fe20007810000 */
[C---:B--2---:R-:W-:Y:S01]  /*c8a0*/  FADD.FTZ R4, R153.reuse, R4 ;  /* 0x0000000499047221 */ /* 0x044fe20000010000 */
[----:B------:R-:W-:Y:S01]  /*c8b0*/  F2FP.BF16.F32.PACK_AB R152, R153, R152 ;  /* 0x000000989998723e */ /* 0x000fe200000010ff */
[-C--:B------:R-:W-:Y:S01]  /*c8c0*/  FMUL.FTZ R49, R49, R221.reuse ;  /* 0x000000dd31317220 */ /* 0x080fe20000410000 */
[----:B------:R-:W-:Y:S01]  /*c8d0*/  FMNMX.FTZ R8, R166, R8, !PT ;  /* 0x00000008a6087209 */ /* 0x000fe20007810000 */
[----:B------:R-:W2:Y:S01]  /*c8e0*/  MUFU.EX2 R153, R156 ;  /* 0x0000009c00997308 */ /* 0x000ea20000000800 */
[-C--:B------:R-:W-:Y:S01]  /*c8f0*/  FMUL.FTZ R52, R52, R221.reuse ;  /* 0x000000dd34347220 */ /* 0x080fe20000410000 */
        /* <DEDUP_REMOVED lines=14> */
[----:B------:R-:W-:Y:S01]  /*c9e0*/  MUFU.EX2 R160, R168 ;  /* 0x000000a800a07308 */ /* 0x000fe20000000800 */
[-C--:B------:R-:W-:Y:S01]  /*c9f0*/  FMUL.FTZ R72, R72, R221.reuse ;  /* 0x000000dd48487220 */ /* 0x080fe20000410000 */
[-C--:B------:R-:W-:Y:S01]  /*ca00*/  FMUL.FTZ R73, R73, R221.reuse ;  /* 0x000000dd49497220 */ /* 0x080fe20000410000 */
[----:B------:R-:W-:Y:S01]  /*ca10*/  FMNMX.FTZ R8, R175, R8, !PT ;  /* 0x00000008af087209 */ /* 0x000fe20007810000 */
[-C--:B------:R-:W-:Y:S01]  /*ca20*/  FMUL.FTZ R76, R76, R221.reuse ;  /* 0x000000dd4c4c7220 */ /* 0x080fe20000410000 */
[-C--:B------:R-:W-:Y:S01]  /*ca30*/  FMUL.FTZ R77, R77, R221.reuse ;  /* 0x000000dd4d4d7220 */ /* 0x080fe20000410000 */
[-C--:B------:R-:W-:Y:S01]  /*ca40*/  FMUL.FTZ R80, R80, R221.reuse ;  /* 0x000000dd50507220 */ /* 0x080fe20000410000 */
[----:B------:R-:W-:Y:S01]  /*ca50*/  FMNMX.FTZ R8, R178, R8, !PT ;  /* 0x00000008b2087209 */ /* 0x000fe20007810000 */
[----:B------:R4:W-:Y:S01]  /*ca60*/  MUFU.EX2 R168, R176 ;  /* 0x000000b000a87308 */ /* 0x0009e20000000800 */
        /* <DEDUP_REMOVED lines=8> */
[----:B----4-:R-:W4:Y:S01]  /*caf0*/  S2R R176, SR_TID.X ;  /* 0x0000000000b07919 */ /* 0x010f220000002100 */
        /* <DEDUP_REMOVED lines=37> */
[----:B------:R-:W-:Y:S01]  /*cd50*/  FMUL.FTZ R149, R149, R221 ;  /* 0x000000dd95957220 */ /* 0x000fe20000410000 */
[----:B------:R-:W5:Y:S01]  /*cd60*/  SHFL.BFLY PT, R203, R8, 0x2, 0x1f ;  /* 0x0c401f0008cb7f89 */ /* 0x000f6200000e0000 */
[----:B--2---:R-:W-:Y:S01]  /*cd70*/  FADD.FTZ R4, R153, R4 ;  /* 0x0000000499047221 */ /* 0x004fe20000010000 */
[----:B----4-:R-:W-:Y:S01]  /*cd80*/  SHF.R.U32.HI R176, RZ, 0x7, R176 ;  /* 0x00000007ffb07819 */ /* 0x010fe200000116b0 */
[----:B------:R-:W2:Y:S02]  /*cd90*/  MUFU.EX2 R161, R161 ;  /* 0x000000a100a17308 */ /* 0x000ea40000000800 */
[----:B------:R-:W-:Y:S01]  /*cda0*/  FADD.FTZ R4, R157, R4 ;  /* 0x000000049d047221 */ /* 0x000fe20000010000 */
[----:B------:R-:W-:-:S03]  /*cdb0*/  IADD3 R176, -R176, 0xb, RZ ;  /* 0x0000000bb0b07810 */ /* 0x000fc60007ffe1ff */
[----:B---3--:R-:W-:Y:S02]  /*cdc0*/  FADD.FTZ R4, R156, R4 ;  /* 0x000000049c047221 */ /* 0x008fe40000010000 */
[----:B------:R-:W3:Y:S08]  /*cdd0*/  MUFU.EX2 R164, R164 ;  /* 0x000000a400a47308 */ /* 0x000ef00000000800 */
[----:B------:R-:W4:Y:S01]  /*cde0*/  MUFU.EX2 R165, R165 ;  /* 0x000000a500a57308 */ /* 0x000f220000000800 */
[C---:B--2---:R-:W-:Y:S01]  /*cdf0*/  FADD.FTZ R4, R161.reuse, R4 ;  /* 0x00000004a1047221 */ /* 0x044fe20000010000 */
[----:B------:R-:W-:-:S02]  /*ce00*/  F2FP.BF16.F32.PACK_AB R156, R161, R156 ;  /* 0x0000009ca19c723e */ /* 0x000fc400000010ff */
[----:B-----5:R-:W-:-:S04]  /*ce10*/  FMNMX.FTZ R8, R8, R203, !PT ;  /* 0x000000cb08087209 */ /* 0x020fc80007810000 */
[----:B------:R-:W2:Y:S01]  /*ce20*/  MUFU.EX2 R169, R169 ;  /* 0x000000a900a97308 */ /* 0x000ea20000000800 */
[----:B---3--:R-:W-:Y:S01]  /*ce30*/  FADD.FTZ R4, R164, R4 ;  /* 0x00000004a4047221 */ /* 0x008fe20000010000 */
[----:B------:R-:W3:Y:S06]  /*ce40*/  SHFL.BFLY PT, R203, R8, 0x1, 0x1f ;  /* 0x0c201f0008cb7f89 */ /* 0x000eec00000e0000 */
[----:B------:R-:W5:Y:S01]  /*ce50*/  MUFU.EX2 R172, R172 ;  /* 0x000000ac00ac7308 */ /* 0x000f620000000800 */
[----:B----4-:R-:W-:-:S04]  /*ce60*/  FADD.FTZ R4, R165, R4 ;  /* 0x00000004a5047221 */ /* 0x010fc80000010000 */
[----:B------:R-:W-:-:S03]  /*ce70*/  FADD.FTZ R4, R160, R4 ;  /* 0x00000004a0047221 */ /* 0x000fc60000010000 */
[----:B------:R-:W4:Y:S01]  /*ce80*/  MUFU.EX2 R173, R173 ;  /* 0x000000ad00ad7308 */ /* 0x000f220000000800 */
[C---:B--2---:R-:W-:Y:S01]  /*ce90*/  FADD.FTZ R4, R169.reuse, R4 ;  /* 0x00000004a9047221 */ /* 0x044fe20000010000 */
[----:B------:R-:W-:-:S06]  /*cea0*/  F2FP.BF16.F32.PACK_AB R160, R169, R160 ;  /* 0x000000a0a9a0723e */ /* 0x000fcc00000010ff */
[----:B------:R-:W2:Y:S01]  /*ceb0*/  MUFU.EX2 R177, R177 ;  /* 0x000000b100b17308 */ /* 0x000ea20000000800 */
[----:B-----5:R-:W-:Y:S01]  /*cec0*/  FADD.FTZ R4, R172, R4 ;  /* 0x00000004ac047221 */ /* 0x020fe20000010000 */
[----:B---3--:R-:W-:-:S04]  /*ced0*/  FMNMX.FTZ R8, R8, R203, !PT ;  /* 0x000000cb08087209 */ /* 0x008fc80007810000 */
[C---:B------:R-:W-:Y:S01]  /*cee0*/  FSETP.NEU.FTZ.AND P2, PT, R8.reuse, -INF , PT ;  /* 0xff8000000800780b */ /* 0x040fe20003f5d000 */
[----:B------:R-:W-:Y:S01]  /*cef0*/  FMUL.FTZ R203, R8, R0 ;  /* 0x0000000008cb7220 */ /* 0x000fe20000410000 */
[----:B------:R-:W3:Y:S01]  /*cf00*/  MUFU.EX2 R180, R180 ;  /* 0x000000b400b47308 */ /* 0x000ee20000000800 */
[----:B----4-:R-:W-:-:S03]  /*cf10*/  FADD.FTZ R4, R173, R4 ;  /* 0x00000004ad047221 */ /* 0x010fc60000010000 */
[----:B------:R-:W-:Y:S01]  /*cf20*/  FSEL R203, R203, RZ, P2 ;  /* 0x000000ffcbcb7208 */ /* 0x000fe20001000000 */
[----:B------:R-:W-:-:S03]  /*cf30*/  FADD.FTZ R4, R168, R4 ;  /* 0x00000004a8047221 */ /* 0x000fc60000010000 */
[----:B------:R-:W4:Y:S01]  /*cf40*/  MUFU.EX2 R181, R181 ;  /* 0x000000b500b57308 */ /* 0x000f220000000800 */
        /* <DEDUP_REMOVED lines=24> */
[----:B-----5:R-:W-:Y:S01]  /*d0d0*/  F2FP.BF16.F32.PACK_AB R154, R157, R153 ;  /* 0x000000999d9a723e */ /* 0x020fe200000010ff */
[----:B------:R-:W-:-:S02]  /*d0e0*/  @!P1 VIADD R153, R200, 0x22840 ;  /* 0x00022840c8999836 */ /* 0x000fc40000000000 */
[-CC-:B------:R-:W-:Y:S01]  /*d0f0*/  FFMA.FTZ R195, R195, R0.reuse, -R203.reuse ;  /* 0x00000000c3c37223 */ /* 0x180fe200000108cb */
[-CC-:B------:R-:W-:Y:S01]  /*d100*/  FFMA.FTZ R198, R198, R0.reuse, -R203.reuse ;  /* 0x00000000c6c67223 */ /* 0x180fe200000108cb */
[----:B------:R-:W-:Y:S01]  /*d110*/  FFMA.FTZ R199, R199, R0, -R203 ;  /* 0x00000000c7c77223 */ /* 0x000fe200000108cb */
[----:B--2---:R-:W-:Y:S01]  /*d120*/  FADD.FTZ R4, R177, R4 ;  /* 0x00000004b1047221 */ /* 0x004fe20000010000 */
[----:B------:R-:W-:Y:S01]  /*d130*/  @!P1 PRMT R153, RZ, 0x654, R153 ;  /* 0x00000654ff999816 */ /* 0x000fe20000000099 */
[----:B------:R2:W-:Y:S06]  /*d140*/  BAR.ARV R176, 0x100 ;  /* 0x000400b00000751d */ /* 0x0005ec0000002000 */
[----:B------:R5:W-:Y:S01]  /*d150*/  @!P1 SYNCS.ARRIVE.TRANS64.RED.A1T0 RZ, [R153+URZ], RZ ;  /* 0x000000ff99ff99a7 */ /* 0x000be2000810043f */
[----:B------:R1:W-:Y:S01]  /*d160*/  MUFU.EX2 R203, R158 ;  /* 0x0000009e00cb7308 */ /* 0x0003e20000000800 */
[----:B---3--:R-:W-:-:S04]  /*d170*/  FADD.FTZ R4, R180, R4 ;  /* 0x00000004b4047221 */ /* 0x008fc80000010000 */
[----:B----4-:R-:W-:Y:S01]  /*d180*/  FADD.FTZ R4, R181, R4 ;  /* 0x00000004b5047221 */ /* 0x010fe20000010000 */
[----:B-----5:R-:W-:Y:S02]  /*d190*/  FSEL R153, R8, RZ, P2 ;  /* 0x000000ff08997208 */ /* 0x020fe40001000000 */
[----:B------:R-:W-:Y:S01]  /*d1a0*/  MUFU.EX2 R159, R159 ;  /* 0x0000009f009f7308 */ /* 0x000fe20000000800 */
[----:B-1----:R-:W-:Y:S02]  /*d1b0*/  F2FP.BF16.F32.PACK_AB R158, R165, R164 ;  /* 0x000000a4a59e723e */ /* 0x002fe400000010ff */
[----:B------:R-:W-:Y:S01]  /*d1c0*/  F2FP.BF16.F32.PACK_AB R164, R177, R168 ;  /* 0x000000a8b1a4723e */ /* 0x000fe200000010ff */
[----:B------:R-:W-:-:S04]  /*d1d0*/  FADD.FTZ R153, -R153, R202 ;  /* 0x000000ca99997221 */ /* 0x000fc80000010100 */
[----:B------:R-:W-:Y:S01]  /*d1e0*/  FMUL.FTZ R153, R153, R0 ;  /* 0x0000000099997220 */ /* 0x000fe20000410000 */
[----:B------:R1:W-:Y:S08]  /*d1f0*/  MUFU.EX2 R226, R162 ;  /* 0x000000a200e27308 */ /* 0x0003f00000000800 */
[----:B------:R0:W3:Y:S01]  /*d200*/  MUFU.EX2 R202, R153 ;  /* 0x0000009900ca7308 */ /* 0x0000e20000000800 */
[----:B-1----:R-:W-:-:S07]  /*d210*/  F2FP.BF16.F32.PACK_AB R162, R173, R172 ;  /* 0x000000acada2723e */ /* 0x002fce00000010ff */
[----:B------:R-:W1:Y:S01]  /*d220*/  MUFU.EX2 R163, R163 ;  /* 0x000000a300a37308 */ /* 0x000e620000000800 */
[----:B0-----:R-:W-:-:S07]  /*d230*/  F2FP.BF16.F32.PACK_AB R153, R155, R197 ;  /* 0x000000c59b99723e */ /* 0x001fce00000010ff */
[----:B------:R0:W4:Y:S01]  /*d240*/  MUFU.EX2 R228, R166 ;  /* 0x000000a600e47308 */ /* 0x0001220000000800 */
[----:B---3--:R-:W-:Y:S01]  /*d250*/  FFMA.FTZ R3, R202, R3, R197 ;  /* 0x00000003ca037223 */ /* 0x008fe200000100c5 */
[-C--:B------:R-:W-:Y:S01]  /*d260*/  FMUL.FTZ R26, R26, R202.reuse ;  /* 0x000000ca1a1a7220 */ /* 0x080fe20000410000 */
[-C--:B------:R-:W-:Y:S01]  /*d270*/  FMUL.FTZ R27, R27, R202.reuse ;  /* 0x000000ca1b1b7220 */ /* 0x080fe20000410000 */
[-C--:B------:R-:W-:Y:S01]  /*d280*/  FMUL.FTZ R30, R30, R202.reuse ;  /* 0x000000ca1e1e7220 */ /* 0x080fe20000410000 */
[----:B------:R-:W-:Y:S01]  /*d290*/  FADD.FTZ R3, R155, R3 ;  /* 0x000000039b037221 */ /* 0x000fe20000010000 */
[----:B------:R-:W-:Y:S01]  /*d2a0*/  F2FP.BF16.F32.PACK_AB R155, R159, R203 ;  /* 0x000000cb9f9b723e */ /* 0x000fe200000010ff */
[----:B------:R-:W-:Y:S01]  /*d2b0*/  FMUL.FTZ R31, R31, R202 ;  /* 0x000000ca1f1f7220 */ /* 0x000fe20000410000 */
[----:B------:R-:W3:Y:S01]  /*d2c0*/  MUFU.EX2 R167, R167 ;  /* 0x000000a700a77308 */ /* 0x000ee20000000800 */
[----:B------:R-:W-:Y:S01]  /*d2d0*/  FADD.FTZ R3, R203, R3 ;  /* 0x00000003cb037221 */ /* 0x000fe20000010000 */
[----:B-1----:R-:W-:Y:S01]  /*d2e0*/  F2FP.BF16.F32.PACK_AB R157, R163, R226 ;  /* 0x000000e2a39d723e */ /* 0x002fe200000010ff */
[----:B------:R-:W-:Y:S01]  /*d2f0*/  FMUL.FTZ R34, R34, R202 ;  /* 0x000000ca22227220 */ /* 0x000fe20000410000 */
[----:B0-----:R-:W-:Y:S01]  /*d300*/  F2FP.BF16.F32.PACK_AB R166, R181, R180 ;  /* 0x000000b4b5a6723e */ /* 0x001fe200000010ff */
[----:B------:R-:W-:Y:S01]  /*d310*/  FADD.FTZ R3, R159, R3 ;  /* 0x000000039f037221 */ /* 0x000fe20000010000 */
[-C--:B------:R-:W-:Y:S01]  /*d320*/  FMUL.FTZ R35, R35, R202.reuse ;  /* 0x000000ca23237220 */ /* 0x080fe20000410000 */
[-C--:B------:R-:W-:Y:S01]  /*d330*/  FMUL.FTZ R38, R38, R202.reuse ;  /* 0x000000ca26267220 */ /* 0x080fe20000410000 */
[----:B------:R-:W0:Y:S01]  /*d340*/  MUFU.EX2 R221, R221 ;  /* 0x000000dd00dd7308 */ /* 0x000e220000000800 */
[----:B------:R-:W-:Y:S01]  /*d350*/  FADD.FTZ R3, R226, R3 ;  /* 0x00000003e2037221 */ /* 0x000fe20000010000 */
[-C--:B------:R-:W-:Y:S01]  /*d360*/  FMUL.FTZ R39, R39, R202.reuse ;  /* 0x000000ca27277220 */ /* 0x080fe20000410000 */
[-C--:B------:R-:W-:Y:S01]  /*d370*/  FMUL.FTZ R42, R42, R202.reuse ;  /* 0x000000ca2a2a7220 */ /* 0x080fe20000410000 */
[-C--:B------:R-:W-:Y:S01]  /*d380*/  FMUL.FTZ R43, R43, R202.reuse ;  /* 0x000000ca2b2b7220 */ /* 0x080fe20000410000 */
[----:B------:R-:W-:Y:S01]  /*d390*/  FADD.FTZ R3, R163, R3 ;  /* 0x00000003a3037221 */ /* 0x000fe20000010000 */
[-C--:B------:R-:W-:Y:S01]  /*d3a0*/  FMUL.FTZ R46, R46, R202.reuse ;  /* 0x000000ca2e2e7220 */ /* 0x080fe20000410000 */
[----:B------:R-:W-:Y:S01]  /*d3b0*/  FMUL.FTZ R47, R47, R202 ;  /* 0x000000ca2f2f7220 */ /* 0x000fe20000410000 */
[----:B------:R-:W1:Y:S01]  /*d3c0*/  MUFU.EX2 R161, R171 ;  /* 0x000000ab00a17308 */ /* 0x000e620000000800 */
[----:B----4-:R-:W-:Y:S01]  /*d3d0*/  FADD.FTZ R3, R228, R3 ;  /* 0x00000003e4037221 */ /* 0x010fe20000010000 */
[----:B---3--:R-:W-:Y:S01]  /*d3e0*/  F2FP.BF16.F32.PACK_AB R159, R167, R228 ;  /* 0x000000e4a79f723e */ /* 0x008fe200000010ff */
[-C--:B------:R-:W-:Y:S01]  /*d3f0*/  FMUL.FTZ R50, R50, R202.reuse ;  /* 0x000000ca32327220 */ /* 0x080fe20000410000 */
        /* <DEDUP_REMOVED lines=80> */
[C---:B---3--:R-:W-:Y:S01]  /*d900*/  FADD.FTZ R3, R187.reuse, R3 ;  /* 0x00000003bb037221 */ /* 0x048fe20000010000 */
        /* <DEDUP_REMOVED lines=22> */
[----:B---3--:R-:W-:-:S04]  /*da70*/  FADD.FTZ R4, R196, R4 ;  /* 0x00000004c4047221 */ /* 0x008fc80000010000 */
[C---:B------:R-:W-:Y:S01]  /*da80*/  FADD.FTZ R4, R174.reuse, R4 ;  /* 0x00000004ae047221 */ /* 0x040fe20000010000 */
[----:B------:R-:W-:Y:S01]  /*da90*/  F2FP.BF16.F32.PACK_AB R174, R174, R196 ;  /* 0x000000c4aeae723e */ /* 0x000fe200000010ff */
[----:B0-----:R-:W-:-:S04]  /*daa0*/  FADD.FTZ R3, R198, R3 ;  /* 0x00000003c6037221 */ /* 0x001fc80000010000 */
[C---:B-1----:R-:W-:Y:S01]  /*dab0*/  FADD.FTZ R3, R175.reuse, R3 ;  /* 0x00000003af037221 */ /* 0x042fe20000010000 */
[----:B------:R-:W-:Y:S01]  /*dac0*/  F2FP.BF16.F32.PACK_AB R175, R175, R198 ;  /* 0x000000c6afaf723e */ /* 0x000fe200000010ff */
[----:B--2---:R-:W-:Y:S06]  /*dad0*/  @!P0 BRA `(.L_x_13829) ;  /* 0x0000000000048947 */ /* 0x004fec0003800000 */
[----:B------:R-:W-:Y:S01]  /*dae0*/  BPT.TRAP 0x1 ;  /* 0x000000040000795c */ /* 0x000fe20000300000 */
.L_x_13829:
[----:B------:R0:W1:Y:S01]  /*daf0*/  SYNCS.PHASECHK.TRANS64.TRYWAIT P2, [R200+URZ+0x22850], R201 ;  /* 0x022850c9c80075a7 */ /* 0x000062000804017f */
[----:B------:R-:W-:Y:S05]  /*db00*/  @!P0 BRA `(.L_x_13830) ;  /* 0x0000000000048947 */ /* 0x000fea0003800000 */
[----:B------:R-:W-:Y:S01]  /*db10*/  BPT.TRAP 0x1 ;  /* 0x000000040000795c */ /* 0x000fe20000300000 */
.L_x_13830:
[----:B------:R-:W-:Y:S04]  /*db20*/  BSSY B0, `(.L_x_13831) ;  /* 0x0000004000007945 */ /* 0x000fe80003800000 */
[----:B-1----:R-:W-:Y:S05]  /*db30*/  @P2 BRA `(.L_x_13832) ;  /* 0x0000000000082947 */ /* 0x002fea0003800000 */
[----:B------:R-:W1:Y:S02]  /*db40*/  SYNCS.PHASECHK.TRANS64.TRYWAIT P2, [R200+URZ+0x22850], R201 ;  /* 0x022850c9c80075a7 */ /* 0x000e64000804017f */
[----:B-1----:R-:W-:Y:S05]  /*db50*/  @!P2 BRA `(.L_x_13833) ;  /* 0x000001100024a947 */ /* 0x002fea0003800000 */
.L_x_13832:
[----:B------:R-:W-:Y:S05]  /*db60*/  BSYNC B0 ;  /* 0x0000000000007941 */ /* 0x000fea0003800000 */
.L_x_13831:
[----:B------:R-:W2:Y:S01]  /*db70*/  S2R R177, SR_TID.X ;  /* 0x0000000000b17919 */ /* 0x000ea20000002100 */
[----:B------:R-:W-:Y:S05]  /*db80*/  WARPSYNC.ALL ;  /* 0x0000000000007948 */ /* 0x000fea0003800000 */
[----:B------:R-:W-:Y:S01]  /*db90*/  IMAD.MOV.U32 R178, RZ, RZ, 0xc00 ;  /* 0x00000c00ffb27424 */ /* 0x000fe200078e00ff */
[----:B------:R-:W-:Y:S01]  /*dba0*/  ISETP.GT.AND P2, PT, R21, R20, PT ;  /* 0x000000141500720c */ /* 0x000fe20003f44270 */
[----:B------:R-:W-:Y:S02]  /*dbb0*/  IMAD.MOV.U32 R179, RZ, RZ, 0x40000040 ;  /* 0x40000040ffb37424 */ /* 0x000fe400078e00ff */
[----:B------:R-:W-:-:S02]  /*dbc0*/  IMAD R178, R22, R178, UR37 ;  /* 0x0000002516b27e24 */ /* 0x000fc4000f8e02b2 */
[----:B01----:R-:W-:Y:S01]  /*dbd0*/  @!P1 VIADD R200, R200, 0x22860 ;  /* 0x00022860c8c89836 */ /* 0x003fe20000000000 */
[----:B------:R-:W-:Y:S01]  /*dbe0*/  R2UR UR7, R179 ;  /* 0x00000000b30772ca */ /* 0x000fe200000e0000 */
[----:B------:R-:W-:Y:S01]  /*dbf0*/  IMAD.MOV.U32 R179, RZ, RZ, 0x40000040 ;  /* 0x40000040ffb37424 */ /* 0x000fe200078e00ff */
[----:B------:R-:W-:Y:S01]  /*dc00*/  R2UR UR6, R178 ;  /* 0x00000000b20672ca */ /* 0x000fe200000e0000 */
[----:B------:R-:W-:Y:S01]  /*dc10*/  VIADD R21, R21, 0xffffffff ;  /* 0xffffffff15157836 */ /* 0x000fe20000000000 */
[----:B------:R-:W-:Y:S01]  /*dc20*/  @!P1 PRMT R200, RZ, 0x654, R200 ;  /* 0x00000654ffc89816 */ /* 0x000fe200000000c8 */
[----:B------:R-:W-:Y:S02]  /*dc30*/  IMAD.MOV.U32 R202, RZ, RZ, R8 ;  /* 0x000000ffffca7224 */ /* 0x000fe400078e0008 */
[----:B------:R-:W-:Y:S01]  /*dc40*/  IMAD.MOV.U32 R203, RZ, RZ, R5 ;  /* 0x000000ffffcb7224 */ /* 0x000fe200078e0005 */
[----:B--2---:R-:W-:-:S05]  /*dc50*/  SHF.R.U32.HI R177, RZ, 0x7, R177 ;  /* 0x00000007ffb17819 */ /* 0x004fca00000116b1 */
[----:B------:R-:W-:-:S05]  /*dc60*/  VIADD R177, R177, 0x8 ;  /* 0x00000008b1b17836 */ /* 0x000fca0000000000 */
[----:B------:R0:W-:Y:S06]  /*dc70*/  BAR.SYNC.DEFER_BLOCKING R177, 0x100 ;  /* 0x000400b10000751d */ /* 0x0001ec0000010000 */
        /* <DEDUP_REMOVED lines=43> */
.L_x_13824:
[----:B------:R-:W-:-:S13]  /*df30*/  ISETP.GE.AND P2, PT, R21, R215, PT ;  /* 0x000000d71500720c */ /* 0x000fda0003f46270 */
[----:B------:R-:W-:Y:S05]  /*df40*/  @!P2 BRA `(.L_x_13835) ;  /* 0x0000001c00b4a947 */ /* 0x000fea0003800000 */
[----:B------:R-:W-:Y:S02]  /*df50*/  IMAD.MOV.U32 R201, RZ, RZ, R8 ;  /* 0x000000ffffc97224 */ /* 0x000fe400078e0008 */
[----:B0-----:R-:W-:-:S07]  /*df60*/  IMAD.MOV.U32 R200, RZ, RZ, R5 ;  /* 0x000000ffffc87224 */ /* 0x001fce00078e0005 */
.L_x_13845:
[----:B------:R-:W-:Y:S01]  /*df70*/  VIADD R22, R22, 0x1 ;  /* 0x0000000116167836 */ /* 0x000fe20000000000 */
[----:B------:R-:W-:Y:S05]  /*df80*/  YIELD ;  /* 0x0000000000007946 */ /* 0x000fea0003800000 */
[----:B------:R-:W-:-:S04]  /*df90*/  ISETP.NE.AND P2, PT, R22, 0x2, PT ;  /* 0x000000021600780c */ /* 0x000fc80003f45270 */
[----:B------:R-:W-:Y:S02]  /*dfa0*/  SEL R0, RZ, 0x1, P2 ;  /* 0x00000001ff007807 */ /* 0x000fe40001000000 */
[----:B------:R-:W-:Y:S02]  /*dfb0*/  SEL R22, R22, RZ, P2 ;  /* 0x000000ff16167207 */ /* 0x000fe40001000000 */
[----:B------:R-:W-:Y:S01]  /*dfc0*/  LOP3.LUT R206, R206, R0, RZ, 0x3c, !PT ;  /* 0x00000000cece7212 */ /* 0x000fe200078e3cff */
[----:B-1----:R-:W-:Y:S06]  /*dfd0*/  @!P0 BRA `(.L_x_13836) ;  /* 0x0000000000048947 */ /* 0x002fec0003800000 */
[----:B------:R-:W-:Y:S01]  /*dfe0*/  BPT.TRAP 0x1 ;  /* 0x000000040000795c */ /* 0x000fe20000300000 */
.L_x_13836:
[----:B------:R-:W-:Y:S01]  /*dff0*/  IMAD R20, R22, 0x8, R19 ;  /* 0x0000000816147824 */ /* 0x000fe200078e0213 */
[----:B------:R-:W-:-:S04]  /*e000*/  SHF.L.U32 R211, R206, 0x1f, RZ ;  /* 0x0000001fced37819 */ /* 0x000fc800000006ff */
[----:B------:R0:W1:Y:S01]  /*e010*/  SYNCS.PHASECHK.TRANS64.TRYWAIT P2, [R20+URZ+0x22830], R211 ;  /* 0x022830d3140075a7 */ /* 0x000062000804017f */
[----:B------:R-:W-:Y:S05]  /*e020*/  @!P0 BRA `(.L_x_13837) ;  /* 0x0000000000048947 */ /* 0x000fea0003800000 */
[----:B------:R-:W-:Y:S01]  /*e030*/  BPT.TRAP 0x1 ;  /* 0x000000040000795c */ /* 0x000fe20000300000 */
.L_x_13837:
[----:B------:R-:W-:Y:S02]  /*e040*/  IMAD R156, R22, 0x300, R9 ;  /* 0x00000300169c7824 */ /* 0x000fe400078e0209 */
[----:B------:R-:W-:Y:S01]  /*e050*/  IMAD.MOV.U32 R157, RZ, RZ, 0x40000040 ;  /* 0x40000040ff9d7424 */ /* 0x000fe200078e00ff */
[----:B-1----:R-:W-:Y:S06]  /*e060*/  @P2 BRA `(.L_x_13838) ;  /* 0x0000000000082947 */ /* 0x002fec0003800000 */
[----:B------:R-:W1:Y:S02]  /*e070*/  SYNCS.PHASECHK.TRANS64.TRYWAIT P2, [R20+URZ+0x22830], R211 ;  /* 0x022830d3140075a7 */ /* 0x000e64000804017f */
[----:B-1----:R-:W-:Y:S05]  /*e080*/  @!P2 BRA `(.L_x_13839) ;  /* 0x0000010800eca947 */ /* 0x002fea0003800000 */
.L_x_13838:
        /* <DEDUP_REMOVED lines=163> */
[----:B------:R-:W2:Y:S01]  /*eac0*/  MUFU.EX2 R157, R157 ;  /* 0x0000009d009d7308 */ /* 0x000ea20000000800 */
        /* <DEDUP_REMOVED lines=9> */
[C---:B--2---:R-:W-:Y:S01]  /*eb60*/  FADD.FTZ R4, R157.reuse, R4 ;  /* 0x000000049d047221 */ /* 0x044fe20000010000 */
[----:B------:R-:W-:Y:S02]  /*eb70*/  F2FP.BF16.F32.PACK_AB R202, R157, R156 ;  /* 0x0000009c9dca723e */ /* 0x000fe400000010ff */
[----:B------:R-:W-:-:S04]  /*eb80*/  FMNMX.FTZ R8, R163, R8, !PT ;  /* 0x00000008a3087209 */ /* 0x000fc80007810000 */
[----:B------:R-:W-:Y:S01]  /*eb90*/  FMNMX.FTZ R8, R166, R8, !PT ;  /* 0x00000008a6087209 */ /* 0x000fe20007810000 */
[----:B------:R-:W-:Y:S01]  /*eba0*/  MUFU.EX2 R156, R168 ;  /* 0x000000a8009c7308 */ /* 0x000fe20000000800 */
[----:B---3--:R-:W-:Y:S02]  /*ebb0*/  FADD.FTZ R4, R152, R4 ;  /* 0x0000000498047221 */ /* 0x008fe40000010000 */
[----:B------:R-:W-:-:S04]  /*ebc0*/  FMNMX.FTZ R8, R167, R8, !PT ;  /* 0x00000008a7087209 */ /* 0x000fc80007810000 */
[----:B------:R-:W-:Y:S01]  /*ebd0*/  FMNMX.FTZ R8, R170, R8, !PT ;  /* 0x00000008aa087209 */ /* 0x000fe20007810000 */
[----:B------:R-:W-:Y:S01]  /*ebe0*/  MUFU.EX2 R168, R192 ;  /* 0x000000c000a87308 */ /* 0x000fe20000000800 */
[C---:B----4-:R-:W-:Y:S01]  /*ebf0*/  FADD.FTZ R4, R161.reuse, R4 ;  /* 0x00000004a1047221 */ /* 0x050fe20000010000 */
[----:B------:R-:W-:Y:S02]  /*ec00*/  F2FP.BF16.F32.PACK_AB R152, R161, R152 ;  /* 0x00000098a198723e */ /* 0x000fe400000010ff */
[----:B------:R-:W-:-:S04]  /*ec10*/  FMNMX.FTZ R8, R171, R8, !PT ;  /* 0x00000008ab087209 */ /* 0x000fc80007810000 */
[----:B------:R-:W-:Y:S01]  /*ec20*/  FMNMX.FTZ R8, R174, R8, !PT ;  /* 0x00000008ae087209 */ /* 0x000fe20007810000 */
[----:B------:R-:W2:Y:S03]  /*ec30*/  MUFU.EX2 R164, R164 ;  /* 0x000000a400a47308 */ /* 0x000ea60000000800 */
[----:B------:R-:W-:-:S04]  /*ec40*/  FMNMX.FTZ R8, R175, R8, !PT ;  /* 0x00000008af087209 */ /* 0x000fc80007810000 */
[----:B------:R-:W-:Y:S01]  /*ec50*/  FMNMX.FTZ R8, R178, R8, !PT ;  /* 0x00000008b2087209 */ /* 0x000fe20007810000 */
[----:B------:R-:W3:Y:S03]  /*ec60*/  MUFU.EX2 R165, R165 ;  /* 0x000000a500a57308 */ /* 0x000ee60000000800 */
[----:B------:R-:W-:-:S04]  /*ec70*/  FMNMX.FTZ R8, R179, R8, !PT ;  /* 0x00000008b3087209 */ /* 0x000fc80007810000 */
[----:B------:R-:W-:Y:S01]  /*ec80*/  FMNMX.FTZ R8, R182, R8, !PT ;  /* 0x00000008b6087209 */ /* 0x000fe20007810000 */
[----:B------:R-:W4:Y:S01]  /*ec90*/  MUFU.EX2 R169, R169 ;  /* 0x000000a900a97308 */ /* 0x000f220000000800 */
[----:B--2---:R-:W-:Y:S02]  /*eca0*/  FADD.FTZ R4, R164, R4 ;  /* 0x00000004a4047221 */ /* 0x004fe40000010000 */
[----:B------:R-:W-:-:S04]  /*ecb0*/  FMNMX.FTZ R8, R183, R8, !PT ;  /* 0x00000008b7087209 */ /* 0x000fc80007810000 */
[----:B------:R-:W-:Y:S01]  /*ecc0*/  FMNMX.FTZ R8, R186, R8, !PT ;  /* 0x00000008ba087209 */ /* 0x000fe20007810000 */
[----:B------:R-:W2:Y:S01]  /*ecd0*/  MUFU.EX2 R172, R172 ;  /* 0x000000ac00ac7308 */ /* 0x000ea20000000800 */
[----:B---3--:R-:W-:Y:S02]  /*ece0*/  FADD.FTZ R4, R165, R4 ;  /* 0x00000004a5047221 */ /* 0x008fe40000010000 */
[----:B------:R-:W-:Y:S02]  /*ecf0*/  FMNMX.FTZ R8, R187, R8, !PT ;  /* 0x00000008bb087209 */ /* 0x000fe40007810000 */
[----:B------:R-:W-:Y:S02]  /*ed00*/  FADD.FTZ R4, R156, R4 ;  /* 0x000000049c047221 */ /* 0x000fe40000010000 */
[----:B------:R-:W-:Y:S01]  /*ed10*/  FMNMX.FTZ R8, R190, R8, !PT ;  /* 0x00000008be087209 */ /* 0x000fe20007810000 */
[----:B------:R-:W3:Y:S01]  /*ed20*/  MUFU.EX2 R173, R173 ;  /* 0x000000ad00ad7308 */ /* 0x000ee20000000800 */
[C---:B----4-:R-:W-:Y:S01]  /*ed30*/  FADD.FTZ R4, R169.reuse, R4 ;  /* 0x00000004a9047221 */ /* 0x050fe20000010000 */
[----:B------:R-:W-:-:S02]  /*ed40*/  F2FP.BF16.F32.PACK_AB R156, R169, R156 ;  /* 0x0000009ca99c723e */ /* 0x000fc400000010ff */
[----:B------:R-:W-:-:S04]  /*ed50*/  FMNMX.FTZ R8, R191, R8, !PT ;  /* 0x00000008bf087209 */ /* 0x000fc80007810000 */
[----:B------:R-:W-:Y:S01]  /*ed60*/  FMNMX.FTZ R8, R194, R8, !PT ;  /* 0x00000008c2087209 */ /* 0x000fe20007810000 */
[----:B------:R4:W5:Y:S01]  /*ed70*/  MUFU.EX2 R160, R176 ;  /* 0x000000b000a07308 */ /* 0x0009620000000800 */
[----:B--2---:R-:W-:Y:S02]  /*ed80*/  FADD.FTZ R4, R172, R4 ;  /* 0x00000004ac047221 */ /* 0x004fe40000010000 */
[----:B------:R-:W-:-:S04]  /*ed90*/  FMNMX.FTZ R8, R195, R8, !PT ;  /* 0x00000008c3087209 */ /* 0x000fc80007810000 */
[----:B------:R-:W-:Y:S01]  /*eda0*/  FMNMX.FTZ R8, R198, R8, !PT ;  /* 0x00000008c6087209 */ /* 0x000fe20007810000 */
[----:B------:R-:W2:Y:S01]  /*edb0*/  MUFU.EX2 R177, R177 ;  /* 0x000000b100b17308 */ /* 0x000ea20000000800 */
[----:B----4-:R-:W-:Y:S01]  /*edc0*/  IADD3 R176, -R213, 0xb, RZ ;  /* 0x0000000bd5b07810 */ /* 0x010fe20007ffe1ff */
[----:B---3--:R-:W-:Y:S01]  /*edd0*/  FADD.FTZ R4, R173, R4 ;  /* 0x00000004ad047221 */ /* 0x008fe20000010000 */
[----:B------:R-:W-:-:S05]  /*ede0*/  FMNMX.FTZ R8, R199, R8, !PT ;  /* 0x00000008c7087209 */ /* 0x000fca0007810000 */
[----:B------:R-:W3:Y:S01]  /*edf0*/  SHFL.BFLY PT, R153, R8, 0x2, 0x1f ;  /* 0x0c401f0008997f89 */ /* 0x000ee200000e0000 */
[----:B------:R-:W4:Y:S01]  /*ee00*/  MUFU.EX2 R180, R180 ;  /* 0x000000b400b47308 */ /* 0x000f220000000800 */
[----:B-----5:R-:W-:-:S07]  /*ee10*/  FADD.FTZ R4, R160, R4 ;  /* 0x00000004a0047221 */ /* 0x020fce0000010000 */
[----:B------:R-:W5:Y:S01]  /*ee20*/  MUFU.EX2 R181, R181 ;  /* 0x000000b500b57308 */ /* 0x000f620000000800 */
[C---:B--2---:R-:W-:Y:S01]  /*ee30*/  FADD.FTZ R4, R177.reuse, R4 ;  /* 0x00000004b1047221 */ /* 0x044fe20000010000 */
[----:B------:R-:W-:-:S06]  /*ee40*/  F2FP.BF16.F32.PACK_AB R160, R177, R160 ;  /* 0x000000a0b1a0723e */ /* 0x000fcc00000010ff */
[----:B------:R-:W2:Y:S01]  /*ee50*/  MUFU.EX2 R184, R184 ;  /* 0x000000b800b87308 */ /* 0x000ea20000000800 */
[----:B----4-:R-:W-:Y:S01]  /*ee60*/  FADD.FTZ R4, R180, R4 ;  /* 0x00000004b4047221 */ /* 0x010fe20000010000 */
[----:B---3--:R-:W-:-:S06]  /*ee70*/  FMNMX.FTZ R8, R8, R153, !PT ;  /* 0x0000009908087209 */ /* 0x008fcc0007810000 */
[----:B------:R-:W3:Y:S01]  /*ee80*/  MUFU.EX2 R185, R185 ;  /* 0x000000b900b97308 */ /* 0x000ee20000000800 */
[----:B-----5:R-:W-:Y:S01]  /*ee90*/  FADD.FTZ R4, R181, R4 ;  /* 0x00000004b5047221 */ /* 0x020fe20000010000 */
[----:B------:R-:W4:Y:S06]  /*eea0*/  SHFL.BFLY PT, R153, R8, 0x1, 0x1f ;  /* 0x0c201f0008997f89 */ /* 0x000f2c00000e0000 */
[----:B------:R-:W5:Y:S01]  /*eeb0*/  MUFU.EX2 R188, R188 ;  /* 0x000000bc00bc7308 */ /* 0x000f620000000800 */
[----:B--2---:R-:W-:-:S07]  /*eec0*/  FADD.FTZ R4, R184, R4 ;  /* 0x00000004b8047221 */ /* 0x004fce0000010000 */
[----:B------:R-:W2:Y:S01]  /*eed0*/  MUFU.EX2 R189, R189 ;  /* 0x000000bd00bd7308 */ /* 0x000ea20000000800 */
[----:B---3--:R-:W-:-:S07]  /*eee0*/  FADD.FTZ R4, R185, R4 ;  /* 0x00000004b9047221 */ /* 0x008fce0000010000 */
[----:B------:R-:W-:Y:S01]  /*eef0*/  MUFU.EX2 R193, R193 ;  /* 0x000000c100c17308 */ /* 0x000fe20000000800 */
[----:B-----5:R-:W-:Y:S01]  /*ef00*/  FADD.FTZ R4, R188, R4 ;  /* 0x00000004bc047221 */ /* 0x020fe20000010000 */
[----:B----4-:R-:W-:-:S06]  /*ef10*/  FMNMX.FTZ R8, R8, R153, !PT ;  /* 0x0000009908087209 */ /* 0x010fcc0007810000 */
[----:B------:R-:W-:Y:S01]  /*ef20*/  MUFU.EX2 R196, R196 ;  /* 0x000000c400c47308 */ /* 0x000fe20000000800 */
[C---:B------:R-:W-:Y:S01]  /*ef30*/  FADD.FTZ R157, -R8.reuse, R201 ;  /* 0x000000c9089d7221 */ /* 0x040fe20000010100 */
[-C--:B------:R-:W-:Y:S01]  /*ef40*/  FMUL.FTZ R153, R8, R0.reuse ;  /* 0x0000000008997220 */ /* 0x080fe20000410000 */
[----:B--2---:R-:W-:Y:S02]  /*ef50*/  FADD.FTZ R4, R189, R4 ;  /* 0x00000004bd047221 */ /* 0x004fe40000010000 */
        /* <DEDUP_REMOVED lines=27> */
[----:B------:R-:W-:Y:S01]  /*f110*/  FFMA.FTZ R199, R199, R0, -R153 ;  /* 0x00000000c7c77223 */ /* 0x000fe20000010899 */
[----:B--2---:R-:W-:Y:S01]  /*f120*/  @!P1 VIADD R154, R20, 0x22840 ;  /* 0x00022840149a9836 */ /* 0x004fe20000000000 */
[----:B------:R-:W2:Y:S01]  /*f130*/  MUFU.EX2 R203, R158 ;  /* 0x0000009e00cb7308 */ /* 0x000ea20000000800 */
[----:B---3--:R-:W-:Y:S01]  /*f140*/  FFMA.FTZ R3, R157, R3, R201 ;  /* 0x000000039d037223 */ /* 0x008fe200000100c9 */
[-C--:B------:R-:W-:Y:S01]  /*f150*/  FMUL.FTZ R26, R26, R157.reuse ;  /* 0x0000009d1a1a7220 */ /* 0x080fe20000410000 */
[-C--:B------:R-:W-:Y:S01]  /*f160*/  FMUL.FTZ R27, R27, R157.reuse ;  /* 0x0000009d1b1b7220 */ /* 0x080fe20000410000 */
[----:B------:R-:W-:Y:S01]  /*f170*/  @!P1 PRMT R154, RZ, 0x654, R154 ;  /* 0x00000654ff9a9816 */ /* 0x000fe2000000009a */
[----:B------:R3:W-:Y:S06]  /*f180*/  BAR.ARV R176, 0x100 ;  /* 0x000400b00000751d */ /* 0x0007ec0000002000 */
[----:B------:R-:W5:Y:S01]  /*f190*/  MUFU.EX2 R159, R159 ;  /* 0x0000009f009f7308 */ /* 0x000f620000000800 */
[----:B----4-:R-:W-:Y:S01]  /*f1a0*/  FADD.FTZ R3, R155, R3 ;  /* 0x000000039b037221 */ /* 0x010fe20000010000 */
[----:B------:R4:W-:Y:S01]  /*f1b0*/  @!P1 SYNCS.ARRIVE.TRANS64.RED.A1T0 RZ, [R154+URZ], RZ ;  /* 0x000000ff9aff99a7 */ /* 0x0009e2000810043f */
[-C--:B------:R-:W-:Y:S01]  /*f1c0*/  FMUL.FTZ R30, R30, R157.reuse ;  /* 0x0000009d1e1e7220 */ /* 0x080fe20000410000 */
[-C--:B------:R-:W-:Y:S01]  /*f1d0*/  FMUL.FTZ R31, R31, R157.reuse ;  /* 0x0000009d1f1f7220 */ /* 0x080fe20000410000 */
[-C--:B------:R-:W-:Y:S01]  /*f1e0*/  FMUL.FTZ R34, R34, R157.reuse ;  /* 0x0000009d22227220 */ /* 0x080fe20000410000 */
[----:B--2---:R-:W-:Y:S01]  /*f1f0*/  FADD.FTZ R3, R203, R3 ;  /* 0x00000003cb037221 */ /* 0x004fe20000010000 */
[-C--:B------:R-:W-:Y:S01]  /*f200*/  FMUL.FTZ R35, R35, R157.reuse ;  /* 0x0000009d23237220 */ /* 0x080fe20000410000 */
[----:B------:R-:W2:Y:S01]  /*f210*/  MUFU.EX2 R153, R162 ;  /* 0x000000a200997308 */ /* 0x000ea20000000800 */
[-C--:B------:R-:W-:Y:S01]  /*f220*/  FMUL.FTZ R38, R38, R157.reuse ;  /* 0x0000009d26267220 */ /* 0x080fe20000410000 */
[----:B----4-:R-:W-:Y:S01]  /*f230*/  F2FP.BF16.F32.PACK_AB R154, R165, R164 ;  /* 0x000000a4a59a723e */ /* 0x010fe200000010ff */
[-C--:B------:R-:W-:Y:S01]  /*f240*/  FMUL.FTZ R39, R39, R157.reuse ;  /* 0x0000009d27277220 */ /* 0x080fe20000410000 */
[-C--:B------:R-:W-:Y:S01]  /*f250*/  FMUL.FTZ R42, R42, R157.reuse ;  /* 0x0000009d2a2a7220 */ /* 0x080fe20000410000 */
[-C--:B------:R-:W-:Y:S01]  /*f260*/  FMUL.FTZ R43, R43, R157.reuse ;  /* 0x0000009d2b2b7220 */ /* 0x080fe20000410000 */
[-C--:B------:R-:W-:Y:S01]  /*f270*/  FMUL.FTZ R46, R46, R157.reuse ;  /* 0x0000009d2e2e7220 */ /* 0x080fe20000410000 */
[-C--:B------:R-:W-:Y:S01]  /*f280*/  FMUL.FTZ R47, R47, R157.reuse ;  /* 0x0000009d2f2f7220 */ /* 0x080fe20000410000 */
[----:B------:R-:W4:Y:S01]  /*f290*/  MUFU.EX2 R163, R163 ;  /* 0x000000a300a37308 */ /* 0x000f220000000800 */
[----:B-----5:R-:W-:Y:S01]  /*f2a0*/  FADD.FTZ R3, R159, R3 ;  /* 0x000000039f037221 */ /* 0x020fe20000010000 */
        /* <DEDUP_REMOVED lines=68> */
[----:B------:R-:W-:Y:S01]  /*f6f0*/  F2FP.BF16.F32.PACK_AB R157, R171, R192 ;  /* 0x000000c0ab9d723e */ /* 0x000fe200000010ff */
[----:B------:R-:W-:Y:S01]  /*f700*/  FADD.FTZ R4, R168, R4 ;  /* 0x00000004a8047221 */ /* 0x000fe20000010000 */
[----:B------:R-:W4:Y:S01]  /*f710*/  MUFU.EX2 R182, R182 ;  /* 0x000000b600b67308 */ /* 0x000f220000000800 */
[----:B-----5:R-:W-:Y:S01]  /*f720*/  FADD.FTZ R3, R178, R3 ;  /* 0x00000003b2037221 */ /* 0x020fe20000010000 */
[----:B------:R-:W-:Y:S01]  /*f730*/  F2FP.BF16.F32.PACK_AB R201, R155, R201 ;  /* 0x000000c99bc9723e */ /* 0x000fe200000010ff */
[----:B------:R-:W-:Y:S01]  /*f740*/  FADD.FTZ R4, R193, R4 ;  /* 0x00000004c1047221 */ /* 0x000fe20000010000 */
[----:B------:R-:W-:-:S02]  /*f750*/  F2FP.BF16.F32.PACK_AB R203, R159, R203 ;  /* 0x000000cb9fcb723e */ /* 0x000fc400000010ff */
[----:B------:R-:W-:Y:S01]  /*f760*/  F2FP.BF16.F32.PACK_AB R153, R163, R153 ;  /* 0x00000099a399723e */ /* 0x000fe200000010ff */
[----:B------:R-:W-:Y:S01]  /*f770*/  FADD.FTZ R4, R196, R4 ;  /* 0x00000004c4047221 */ /* 0x000fe20000010000 */
[----:B------:R-:W5:Y:S01]  /*f780*/  MUFU.EX2 R183, R183 ;  /* 0x000000b700b77308 */ /* 0x000f620000000800 */
        /* <DEDUP_REMOVED lines=10> */
[----:B-----5:R-:W-:Y:S01]  /*f830*/  FADD.FTZ R3, R183, R3 ;  /* 0x00000003b7037221 */ /* 0x020fe20000010000 */
[----:B------:R-:W-:Y:S02]  /*f840*/  F2FP.BF16.F32.PACK_AB R159, R175, R174 ;  /* 0x000000aeaf9f723e */ /* 0x000fe400000010ff */
[----:B------:R-:W-:Y:S02]  /*f850*/  F2FP.BF16.F32.PACK_AB R161, R179, R178 ;  /* 0x000000b2b3a1723e */ /* 0x000fe400000010ff */
[----:B------:R-:W-:-:S02]  /*f860*/  F2FP.BF16.F32.PACK_AB R163, R183, R182 ;  /* 0x000000b6b7a3723e */ /* 0x000fc400000010ff */
[----:B------:R-:W5:Y:S01]  /*f870*/  MUFU.EX2 R190, R190 ;  /* 0x000000be00be7308 */ /* 0x000f620000000800 */
[----:B--2---:R-:W-:-:S07]  /*f880*/  FADD.FTZ R3, R165, R3 ;  /* 0x00000003a5037221 */ /* 0x004fce0000010000 */
[----:B------:R-:W2:Y:S01]  /*f890*/  MUFU.EX2 R191, R191 ;  /* 0x000000bf00bf7308 */ /* 0x000ea20000000800 */
[C---:B----4-:R-:W-:Y:S01]  /*f8a0*/  FADD.FTZ R3, R187.reuse, R3 ;  /* 0x00000003bb037221 */ /* 0x050fe20000010000 */
[----:B------:R-:W-:-:S06]  /*f8b0*/  F2FP.BF16.F32.PACK_AB R165, R187, R165 ;  /* 0x000000a5bba5723e */ /* 0x000fcc00000010ff */
[----:B------:R-:W4:Y:S01]  /*f8c0*/  MUFU.EX2 R169, R194 ;  /* 0x000000c200a97308 */ /* 0x000f220000000800 */
[----:B-----5:R-:W-:-:S07]  /*f8d0*/  FADD.FTZ R3, R190, R3 ;  /* 0x00000003be037221 */ /* 0x020fce0000010000 */
[----:B------:R-:W5:Y:S01]  /*f8e0*/  MUFU.EX2 R195, R195 ;  /* 0x000000c300c37308 */ /* 0x000f620000000800 */
[C---:B--2---:R-:W-:Y:S01]  /*f8f0*/  FADD.FTZ R3, R191.reuse, R3 ;  /* 0x00000003bf037221 */ /* 0x044fe20000010000 */
[----:B------:R-:W-:-:S06]  /*f900*/  F2FP.BF16.F32.PACK_AB R167, R191, R190 ;  /* 0x000000bebfa7723e */ /* 0x000fcc00000010ff */
[----:B------:R-:W2:Y:S01]  /*f910*/  MUFU.EX2 R171, R198 ;  /* 0x000000c600ab7308 */ /* 0x000ea20000000800 */
[----:B----4-:R-:W-:-:S07]  /*f920*/  FADD.FTZ R3, R169, R3 ;  /* 0x00000003a9037221 */ /* 0x010fce0000010000 */
[----:B------:R-:W4:Y:S01]  /*f930*/  MUFU.EX2 R170, R197 ;  /* 0x000000c500aa7308 */ /* 0x000f220000000800 */
[C---:B-----5:R-:W-:Y:S01]  /*f940*/  FADD.FTZ R3, R195.reuse, R3 ;  /* 0x00000003c3037221 */ /* 0x060fe20000010000 */
[----:B------:R-:W-:-:S06]  /*f950*/  F2FP.BF16.F32.PACK_AB R169, R195, R169 ;  /* 0x000000a9c3a9723e */ /* 0x000fcc00000010ff */
[----:B------:R-:W5:Y:S01]  /*f960*/  MUFU.EX2 R199, R199 ;  /* 0x000000c700c77308 */ /* 0x000f620000000800 */
[----:B--2---:R-:W-:Y:S01]  /*f970*/  FADD.FTZ R3, R171, R3 ;  /* 0x00000003ab037221 */ /* 0x004fe20000010000 */
[C---:B----4-:R-:W-:Y:S01]  /*f980*/  FADD.FTZ R4, R170.reuse, R4 ;  /* 0x00000004aa047221 */ /* 0x050fe20000010000 */
[----:B------:R-:W-:Y:S02]  /*f990*/  F2FP.BF16.F32.PACK_AB R170, R170, R196 ;  /* 0x000000c4aaaa723e */ /* 0x000fe400000010ff */
[C---:B-----5:R-:W-:Y:S01]  /*f9a0*/  FADD.FTZ R3, R199.reuse, R3 ;  /* 0x00000003c7037221 */ /* 0x060fe20000010000 */
[----:B------:R-:W-:Y:S01]  /*f9b0*/  F2FP.BF16.F32.PACK_AB R171, R199, R171 ;  /* 0x000000abc7ab723e */ /* 0x000fe200000010ff */
[----:B---3--:R-:W-:Y:S06]  /*f9c0*/  @!P0 BRA `(.L_x_13840) ;  /* 0x0000000000048947 */ /* 0x008fec0003800000 */
[----:B------:R-:W-:Y:S01]  /*f9d0*/  BPT.TRAP 0x1 ;  /* 0x000000040000795c */ /* 0x000fe20000300000 */
.L_x_13840:
[----:B------:R2:W3:Y:S01]  /*f9e0*/  SYNCS.PHASECHK.TRANS64.TRYWAIT P2, [R20+URZ+0x22850], R211 ;  /* 0x022850d3140075a7 */ /* 0x0004e2000804017f */
[----:B------:R-:W-:Y:S05]  /*f9f0*/  @!P0 BRA `(.L_x_13841) ;  /* 0x0000000000048947 */ /* 0x000fea0003800000 */
[----:B------:R-:W-:Y:S01]  /*fa00*/  BPT.TRAP 0x1 ;  /* 0x000000040000795c */ /* 0x000fe20000300000 */
.L_x_13841:
[----:B------:R-:W-:Y:S04]  /*fa10*/  BSSY B0, `(.L_x_13842) ;  /* 0x0000004000007945 */ /* 0x000fe80003800000 */
[----:B---3--:R-:W-:Y:S05]  /*fa20*/  @P2 BRA `(.L_x_13843) ;  /* 0x0000000000082947 */ /* 0x008fea0003800000 */
[----:B------:R-:W3:Y:S02]  /*fa30*/  SYNCS.PHASECHK.TRANS64.TRYWAIT P2, [R20+URZ+0x22850], R211 ;  /* 0x022850d3140075a7 */ /* 0x000ee4000804017f */
[----:B---3--:R-:W-:Y:S05]  /*fa40*/  @!P2 BRA `(.L_x_13844) ;  /* 0x000000f00090a947 */ /* 0x008fea0003800000 */
.L_x_13843:
[----:B------:R-:W-:Y:S05]  /*fa50*/  BSYNC B0 ;  /* 0x0000000000007941 */ /* 0x000fea0003800000 */
.L_x_13842:
[----:B------:R-:W4:Y:S01]  /*fa60*/  S2R R174, SR_TID.X ;  /* 0x0000000000ae7919 */ /* 0x000f220000002100 */
[----:B------:R-:W-:Y:S01]  /*fa70*/  IMAD.MOV.U32 R173, RZ, RZ, 0x40000040 ;  /* 0x40000040ffad7424 */ /* 0x000fe200078e00ff */
[----:B------:R-:W-:Y:S05]  /*fa80*/  WARPSYNC.ALL ;  /* 0x0000000000007948 */ /* 0x000fea0003800000 */
[----:B------:R-:W-:Y:S01]  /*fa90*/  R2UR UR7, R173 ;  /* 0x00000000ad0772ca */ /* 0x000fe200000e0000 */
[----:B------:R-:W-:Y:S01]  /*faa0*/  IMAD.MOV.U32 R172, RZ, RZ, 0xc00 ;  /* 0x00000c00ffac7424 */ /* 0x000fe200078e00ff */
[----:B------:R-:W-:Y:S01]  /*fab0*/  ISETP.GT.AND P2, PT, R21, R215, PT ;  /* 0x000000d71500720c */ /* 0x000fe20003f44270 */
[----:B------:R-:W-:-:S02]  /*fac0*/  IMAD.MOV.U32 R175, RZ, RZ, 0x40000040 ;  /* 0x40000040ffaf7424 */ /* 0x000fc400078e00ff */
[----:B------:R-:W-:Y:S02]  /*fad0*/  IMAD R172, R22, R172, UR37 ;  /* 0x0000002516ac7e24 */ /* 0x000fe4000f8e02ac */
[----:B0123--:R-:W-:Y:S02]  /*fae0*/  @!P1 VIADD R20, R20, 0x22860 ;  /* 0x0002286014149836 */ /* 0x00ffe40000000000 */
[----:B------:R-:W-:Y:S01]  /*faf0*/  VIADD R21, R21, 0xffffffff ;  /* 0xffffffff15157836 */ /* 0x000fe20000000000 */
[----:B------:R-:W-:Y:S02]  /*fb00*/  R2UR UR6, R172 ;  /* 0x00000000ac0672ca */ /* 0x000fe400000e0000 */
[----:B------:R-:W-:Y:S02]  /*fb10*/  @!P1 PRMT R20, RZ, 0x654, R20 ;  /* 0x00000654ff149816 */ /* 0x000fe40000000014 */
[----:B----4-:R-:W-:-:S05]  /*fb20*/  SHF.R.U32.HI R174, RZ, 0x7, R174 ;  /* 0x00000007ffae7819 */ /* 0x010fca00000116ae */
        /* <DEDUP_REMOVED lines=47> */
.L_x_13835:
[----:B------:R-:W-:Y:S05]  /*fe20*/  WARPSYNC.ALL ;  /* 0x0000000000007948 */ /* 0x000fea0003800000 */
[----:B------:R-:W2:Y:S01]  /*fe30*/  SHFL.BFLY PT, R7, R4, 0x2, 0x1f ;  /* 0x0c401f0004077f89 */ /* 0x000ea200000e0000 */
[----:B------:R-:W-:Y:S02]  /*fe40*/  IMAD.MOV.U32 R154, RZ, RZ, -0x800000 ;  /* 0xff800000ff9a7424 */ /* 0x000fe400078e00ff */
[----:B------:R-:W-:Y:S01]  /*fe50*/  VIADD R22, R22, 0x1 ;  /* 0x0000000116167836 */ /* 0x000fe20000000000 */
[----:B------:R-:W3:Y:S01]  /*fe60*/  SHFL.BFLY PT, R10, R3, 0x2, 0x1f ;  /* 0x0c401f00030a7f89 */ /* 0x000ee200000e0000 */
[----:B------:R-:W-:Y:S01]  /*fe70*/  VIADD R230, R230, 0x1 ;  /* 0x00000001e6e67836 */ /* 0x000fe20000000000 */
[----:B------:R4:W-:Y:S08]  /*fe80*/  BAR.ARV R176, 0x100 ;  /* 0x000400b00000751d */ /* 0x0009f00000002000 */
[----:B------:R-:W-:Y:S06]  /*fe90*/  BAR.ARV 0x8, 0x180 ;  /* 0x0206000000007b1d */ /* 0x000fec0000002000 */
[----:B------:R-:W-:Y:S01]  /*fea0*/  ISETP.NE.AND P1, PT, R22, 0x2, PT ;  /* 0x000000021600780c */ /* 0x000fe20003f25270 */
[----:B--2---:R-:W-:Y:S01]  /*feb0*/  FADD.FTZ R9, R7, R4 ;  /* 0x0000000407097221 */ /* 0x004fe20000010000 */
[----:B------:R-:W-:-:S02]  /*fec0*/  IMAD.MOV.U32 R4, RZ, RZ, RZ ;  /* 0x000000ffff047224 */ /* 0x000fc400078e00ff */
[----:B------:R-:W-:Y:S01]  /*fed0*/  SEL R22, R22, RZ, P1 ;  /* 0x000000ff16167207 */ /* 0x000fe20000800000 */
[----:B---3--:R-:W-:Y:S01]  /*fee0*/  FADD.FTZ R10, R10, R3 ;  /* 0x000000030a0a7221 */ /* 0x008fe20000010000 */
[----:B------:R-:W2:Y:S01]  /*fef0*/  SHFL.BFLY PT, R6, R9, 0x1, 0x1f ;  /* 0x0c201f0009067f89 */ /* 0x000ea200000e0000 */
[----:B------:R-:W-:Y:S02]  /*ff00*/  IMAD.MOV.U32 R3, RZ, RZ, RZ ;  /* 0x000000ffff037224 */ /* 0x000fe400078e00ff */
[----:B--2---:R-:W-:-:S05]  /*ff10*/  FADD.FTZ R6, R9, R6 ;  /* 0x0000000609067221 */ /* 0x004fca0000010000 */
[----:B------:R-:W-:-:S13]  /*ff20*/  FSETP.NE.FTZ.AND P0, PT, R6, RZ, PT ;  /* 0x000000ff0600720b */ /* 0x000fda0003f15000 */
[----:B------:R-:W2:Y:S08]  /*ff30*/  @P0 MUFU.LG2 R7, R6 ;  /* 0x0000000600070308 */ /* 0x000eb00000000c00 */
[----:B------:R3:W5:Y:S01]  /*ff40*/  @P0 MUFU.RCP R4, R6 ;  /* 0x0000000600040308 */ /* 0x0007620000001000 */
[----:B--2---:R-:W-:Y:S01]  /*ff50*/  @P0 FMUL.FTZ R7, R7, 0.69314718246459960938 ;  /* 0x3f31721807070820 */ /* 0x004fe20000410000 */
[----:B---3--:R-:W-:-:S04]  /*ff60*/  @P0 FMUL.FTZ R6, R0, 0.69314718246459960938 ;  /* 0x3f31721800060820 */ /* 0x008fc80000410000 */
[----:B------:R-:W-:Y:S02]  /*ff70*/  @P0 FFMA.FTZ R154, R6, R5, R7 ;  /* 0x00000005069a0223 */ /* 0x000fe40000010007 */
[----:B------:R-:W2:Y:S01]  /*ff80*/  SHFL.BFLY PT, R5, R10, 0x1, 0x1f ;  /* 0x0c201f000a057f89 */ /* 0x000ea200000e0000 */
        /* <DEDUP_REMOVED lines=41> */
[----:B------:R-:W2:Y:S01]  /*10220*/  @P0 MUFU.LG2 R7, R9 ;  /* 0x0000000900070308 */ /* 0x000ea20000000c00 */
[----:B------:R-:W-:Y:S01]  /*10230*/  @P0 FMUL.FTZ R5, R0, 0.69314718246459960938 ;  /* 0x3f31721800050820 */ /* 0x000fe20000410000 */
[----:B------:R-:W-:-:S02]  /*10240*/  IMAD.MOV.U32 R0, RZ, RZ, -0x800000 ;  /* 0xff800000ff007424 */ /* 0x000fc400078e00ff */
        /* <DEDUP_REMOVED lines=17> */
[----:B------:R-:W-:Y:S01]  /*10360*/  FMUL.FTZ R132, R132, R4 ;  /* 0x0000000484847220 */ /* 0x000fe20000410000 */
[----:B------:R-:W-:Y:S01]  /*10370*/  @P0 FFMA.FTZ R0, R5, R8, R6 ;  /* 0x0000000805000223 */ /* 0x000fe20000010006 */
        /* <DEDUP_REMOVED lines=73> */
[----:B------:R-:W-:Y:S01]  /*10810*/  FMUL.FTZ R149, R149, R4 ;  /* 0x0000000495957220 */ /* 0x000fe20000410000 */
[----:B------:R-:W-:-:S02]  /*10820*/  PLOP3.LUT P0, PT, PT, PT, PT, 0x8, 0x0 ;  /* 0x000000000000781c */ /* 0x000fc40003f0e170 */
[----:B----4-:R-:W-:-:S11]  /*10830*/  LOP3.LUT R206, R206, R3, RZ, 0x3c, !PT ;  /* 0x00000003cece7212 */ /* 0x010fd600078e3cff */
.L_x_13780:
[----:B------:R-:W-:Y:S05]  /*10840*/  WARPSYNC.ALL ;  /* 0x0000000000007948 */ /* 0x000fea0003800000 */
[----:B------:R-:W2:Y:S08]  /*10850*/  S2UR UR5, SR_CgaCtaId ;  /* 0x00000000000579c3 */ /* 0x000eb00000008800 */
[----:B------:R-:W-:Y:S06]  /*10860*/  BAR.SYNC.DEFER_BLOCKING 0x5, 0x180 ;  /* 0x0146000000007b1d */ /* 0x000fec0000010000 */
[----:B------:R-:W-:Y:S01]  /*10870*/  UMOV UR4, 0x400 ;  /* 0x0000040000047882 */ /* 0x000fe20000000000 */
[----:B------:R-:W-:Y:S01]  /*10880*/  BSSY B0, `(.L_x_13846) ;  /* 0x00004fa000007945 */ /* 0x000fe20003800000 */
[----:B--2---:R-:W-:-:S06]  /*10890*/  ULEA UR4, UR5, UR4, 0x18 ;  /* 0x0000000405047291 */ /* 0x004fcc000f8ec03f */
[----:B------:R-:W-:-:S05]  /*108a0*/  IMAD.U32 R19, RZ, RZ, UR4 ;  /* 0x00000004ff137e24 */ /* 0x000fca000f8e00ff */
[----:B------:R2:W3:Y:S01]  /*108b0*/  LDS.128 R4, [R19+0x228d0] ;  /* 0x0228d00013047984 */ /* 0x0004e20000000c00 */
[----:B------:R-:W-:Y:S06]  /*108c0*/  BAR.ARV 0x4, 0x180 ;  /* 0x0106000000007b1d */ /* 0x000fec0000002000 */
[----:B------:R-:W-:Y:S05]  /*108d0*/  @P0 BRA `(.L_x_13847) ;  /* 0x0000004000000947 */ /* 0x000fea0003800000 */
[----:B------:R-:W4:Y:S01]  /*108e0*/  LDL R8, [R1+0x74] ;  /* 0x0000740001087983 */ /* 0x000f220000100800 */
[----:B------:R-:W-:Y:S01]  /*108f0*/  ISETP.NE.AND P0, PT, R223, RZ, PT ;  /* 0x000000ffdf00720c */ /* 0x000fe20003f05270 */
[----:B------:R-:W-:Y:S01]  /*10900*/  ULDC UR4, c[0x0][0xad4] ;  /* 0x0002b50000047ab9 */ /* 0x000fe20000000800 */
[----:B------:R-:W-:Y:S01]  /*10910*/  F2FP.BF16.F32.PACK_AB R10, R29, R28 ;  /* 0x0000001c1d0a723e */ /* 0x000fe200000010ff */
[----:B------:R-:W0:Y:S01]  /*10920*/  S2R R3, SR_SWINHI ;  /* 0x0000000000037919 */ /* 0x000e220000002f00 */
        /* <DEDUP_REMOVED lines=12> */
[----:B-1----:R-:W-:Y:S02]  /*109f0*/  MOV R20, R19 ;  /* 0x0000001300147202 */ /* 0x002fe40000000f00 */
[----:B0-----:R-:W-:-:S03]  /*10a00*/  MOV R21, R3 ;  /* 0x0000000300157202 */ /* 0x001fc60000000f00 */
        /* <DEDUP_REMOVED lines=163> */
[----:B0-----:R-:W-:-:S04]  /*11440*/  IADD3 R3, P0, R152, 0xc060, RZ ;  /* 0x0000c06098037810 */ /* 0x001fc80007f1e0ff */
[----:B---3--:R-:W-:Y:S01]  /*11450*/  LOP3.LUT R4, R3, 0x380, RZ, 0xc0, !PT ;  /* 0x0000038003047812 */ /* 0x008fe200078ec0ff */
[----:B------:R-:W-:Y:S01]  /*11460*/  IMAD.X R153, RZ, RZ, R153, P0 ;  /* 0x000000ffff997224 */ /* 0x000fe200000e0699 */
[----:B------:R-:W-:Y:S02]  /*11470*/  IADD3 R8, P0, R225, UR4, RZ ;  /* 0x00000004e1087c10 */ /* 0x000fe4000ff1e0ff */
[----:B------:R-:W-:Y:S02]  /*11480*/  SHF.R.U64 R4, R4, 0x3, RZ ;  /* 0x0000000304047819 */ /* 0x000fe400000012ff */
[----:B------:R-:W-:Y:S02]  /*11490*/  IADD3.X R9, R227, UR5, RZ, P0, !PT ;  /* 0x00000005e3097c10 */ /* 0x000fe400087fe4ff */
[----:B------:R-:W-:Y:S01]  /*114a0*/  LOP3.LUT R152, R4, R3, RZ, 0x3c, !PT ;  /* 0x0000000304987212 */ /* 0x000fe200078e3cff */
[----:B------:R-:W-:-:S03]  /*114b0*/  IMAD.MOV.U32 R4, RZ, RZ, RZ ;  /* 0x000000ffff047224 */ /* 0x000fc600078e00ff */
[----:B------:R-:W-:-:S05]  /*114c0*/  MOV R152, R152 ;  /* 0x0000009800987202 */ /* 0x000fca0000000f00 */
[----:B------:R0:W-:Y:S01]  /*114d0*/  STSM.16.M88.4 [R152], R12 ;  /* 0x0000000c98007844 */ /* 0x0001e20000000200 */
[----:B------:R-:W-:Y:S06]  /*114e0*/  BAR.SYNC.DEFER_BLOCKING 0x1, 0x100 ;  /* 0x0044000000007b1d */ /* 0x000fec0000010000 */
[----:B------:R-:W5:Y:S01]  /*114f0*/  @P1 LDG.E R4, desc[UR40][R8.64] ;  /* 0x0000002808041981 */ /* 0x000f62000c1e1900 */
[----:B------:R-:W-:-:S04]  /*11500*/  ISETP.NE.U32.AND P0, PT, RZ, UR6, PT ;  /* 0x00000006ff007c0c */ /* 0x000fc8000bf05070 */
[----:B------:R-:W-:Y:S01]  /*11510*/  ISETP.NE.AND.EX P0, PT, RZ, UR7, PT, P0 ;  /* 0x00000007ff007c0c */ /* 0x000fe2000bf05300 */
[----:B0-----:R-:W-:-:S12]  /*11520*/  IMAD.MOV.U32 R14, RZ, RZ, 0x9b8 ;  /* 0x000009b8ff0e7424 */ /* 0x001fd800078e00ff */
[----:B------:R-:W-:Y:S01]  /*11530*/  @P0 IADD3 R10, P2, R225, UR6, RZ ;  /* 0x00000006e10a0c10 */ /* 0x000fe2000ff5e0ff */
[----:B------:R-:W-:Y:S02]  /*11540*/  ULDC UR6, c[0x0][0xa88] ;  /* 0x0002a20000067ab9 */ /* 0x000fe40000000800 */
[----:B------:R-:W-:Y:S01]  /*11550*/  IMAD.U32 R3, RZ, RZ, UR6 ;  /* 0x00000006ff037e24 */ /* 0x000fe2000f8e00ff */
[----:B------:R-:W-:Y:S02]  /*11560*/  @P0 IADD3.X R11, R227, UR7, RZ, P2, !PT ;  /* 0x00000007e30b0c10 */ /* 0x000fe400097fe4ff */
[----:B------:R-:W-:-:S03]  /*11570*/  ISETP.GT.AND P2, PT, R223, 0x1, PT ;  /* 0x00000001df00780c */ /* 0x000fc60003f44270 */
[----:B------:R0:W5:Y:S01]  /*11580*/  @P0 LDG.E R3, desc[UR40][R10.64] ;  /* 0x000000280a030981 */ /* 0x000162000c1e1900 */
[----:B------:R-:W-:-:S04]  /*11590*/  SEL R14, R14, 0x978, P2 ;  /* 0x000009780e0e7807 */ /* 0x000fc80001000000 */
[----:B------:R1:W3:Y:S08]  /*115a0*/  LDC.64 R12, c[0x0][R14+0x220] ;  /* 0x000088000e0c7b82 */ /* 0x0002f00000000a00 */
[----:B0-----:R1:W0:Y:S01]  /*115b0*/  LDC.64 R10, c[0x0][R14+0x218] ;  /* 0x000086000e0a7b82 */ /* 0x0012220000000a00 */
[----:B------:R-:W-:Y:S05]  /*115c0*/  @P0 BRA `(.L_x_13848) ;  /* 0x0000000000100947 */ /* 0x000fea0003800000 */
[----:B------:R-:W-:Y:S05]  /*115d0*/  @!P1 BRA `(.L_x_13848) ;  /* 0x00000000000c9947 */ /* 0x000fea0003800000 */
[----:B-----5:R-:W4:Y:S04]  /*115e0*/  LDG.E R3, desc[UR40][R8.64] ;  /* 0x0000002808037981 */ /* 0x020f28000c1e1900 */
[----:B------:R-:W4:Y:S02]  /*115f0*/  LDG.E R8, desc[UR40][R8.64+0x4] ;  /* 0x0000042808087981 */ /* 0x000f24000c1e1900 */
[----:B----4-:R-:W-:-:S07]  /*11600*/  IMAD.IADD R3, R8, 0x1, -R3 ;  /* 0x0000000108037824 */ /* 0x010fce00078e0a03 */
.L_x_13848:
[----:B------:R-:W4:Y:S01]  /*11610*/  LDL.LU R15, [R1+0x64] ;  /* 0x00006400010f7983 */ /* 0x000f220000300800 */
[----:B------:R-:W2:Y:S01]  /*11620*/  LDC R156, c[0x0][0xbe8] ;  /* 0x0002fa00ff9c7b82 */ /* 0x000ea20000000800 */
[----:B------:R-:W-:Y:S02]  /*11630*/  ISETP.NE.U32.AND P0, PT, RZ, UR4, PT ;  /* 0x00000004ff007c0c */ /* 0x000fe4000bf05070 */
[----:B------:R-:W4:Y:S02]  /*11640*/  LDL R158, [R1+0x70] ;  /* 0x00007000019e7983 */ /* 0x000f240000100800 */
[----:B------:R-:W-:Y:S02]  /*11650*/  ISETP.NE.AND.EX P0, PT, RZ, UR5, PT, P0 ;  /* 0x00000005ff007c0c */ /* 0x000fe4000bf05300 */
[----:B------:R-:W4:Y:S01]  /*11660*/  LDL R157, [R1+0x68] ;  /* 0x00006800019d7983 */ /* 0x000f220000100800 */
[----:B------:R-:W1:Y:S01]  /*11670*/  LDC.64 R8, c[0x0][R14+0x228] ;  /* 0x00008a000e087b82 */ /* 0x000e620000000a00 */
[----:B------:R-:W-:Y:S01]  /*11680*/  SEL R224, R224, RZ, !P0 ;  /* 0x000000ffe0e07207 */ /* 0x000fe20004000000 */
[----:B0-----:R-:W-:-:S02]  /*11690*/  IMAD R153, R11, R222, RZ ;  /* 0x000000de0b997224 */ /* 0x001fc400078e02ff */
[----:B------:R-:W-:-:S04]  /*116a0*/  IMAD.WIDE.U32 R10, R10, R222, RZ ;  /* 0x000000de0a0a7225 */ /* 0x000fc800078e00ff */
[----:B---3--:R-:W-:Y:S01]  /*116b0*/  IMAD R13, R13, R224, RZ ;  /* 0x000000e00d0d7224 */ /* 0x008fe200078e02ff */
[----:B--2---:R-:W-:Y:S01]  /*116c0*/  ISETP.NE.AND P1, PT, R156, 0x1, PT ;  /* 0x000000019c00780c */ /* 0x004fe20003f25270 */
[----:B------:R-:W-:-:S12]  /*116d0*/  IMAD.IADD R153, R11, 0x1, R153 ;  /* 0x000000010b997824 */ /* 0x000fd800078e0299 */
[----:B------:R-:W0:Y:S01]  /*116e0*/  @P1 LDC R11, c[0x0][0xbec] ;  /* 0x0002fb00ff0b1b82 */ /* 0x000e220000000800 */
[----:B------:R-:W-:-:S04]  /*116f0*/  IMAD.IADD R155, R218, 0x1, R210 ;  /* 0x00000001da9b7824 */ /* 0x000fc800078e02d2 */
[----:B0-----:R-:W-:-:S04]  /*11700*/  @P1 IMAD.HI.U32 R11, R155, R11, RZ ;  /* 0x0000000b9b0b1227 */ /* 0x001fc800078e00ff */
[----:B-----5:R-:W-:Y:S01]  /*11710*/  IMAD R3, R3, R156, RZ ;  /* 0x0000009c03037224 */ /* 0x020fe200078e02ff */
[----:B----4-:R-:W-:-:S05]  /*11720*/  SEL R152, R15, RZ, !P0 ;  /* 0x000000ff0f987207 */ /* 0x010fca0004000000 */
[C---:B------:R-:W-:Y:S02]  /*11730*/  IMAD R152, R12.reuse, R152, R13 ;  /* 0x000000980c987224 */ /* 0x040fe400078e020d */
[----:B------:R-:W-:-:S03]  /*11740*/  IMAD.WIDE.U32 R12, R12, R224, RZ ;  /* 0x000000e00c0c7225 */ /* 0x000fc600078e00ff */
[----:B------:R-:W-:Y:S02]  /*11750*/  IADD3 R15, P0, P3, R12, R10, R4 ;  /* 0x0000000a0c0f7210 */ /* 0x000fe40007b1e004 */
[----:B------:R-:W0:Y:S01]  /*11760*/  @P1 LDC R10, c[0x0][0xbf0] ;  /* 0x0002fc00ff0a1b82 */ /* 0x000e220000000800 */
[----:B------:R-:W-:Y:S01]  /*11770*/  SEL R12, R231, RZ, P2 ;  /* 0x000000ffe70c7207 */ /* 0x000fe20001000000 */
[----:B------:R-:W-:-:S04]  /*11780*/  IMAD.IADD R152, R13, 0x1, R152 ;  /* 0x000000010d987824 */ /* 0x000fc800078e0298 */
[-C--:B-1----:R-:W-:Y:S02]  /*11790*/  IMAD R9, R9, R12.reuse, RZ ;  /* 0x0000000c09097224 */ /* 0x082fe400078e02ff */
[----:B------:R-:W-:Y:S01]  /*117a0*/  IMAD.WIDE.U32 R12, R8, R12, RZ ;  /* 0x0000000c080c7225 */ /* 0x000fe200078e00ff */
[----:B------:R-:W-:-:S04]  /*117b0*/  SHF.R.S32.HI R8, RZ, 0x1f, R4 ;  /* 0x0000001fff087819 */ /* 0x000fc80000011404 */
[----:B------:R-:W-:Y:S01]  /*117c0*/  IADD3.X R152, R152, R153, R8, P0, P3 ;  /* 0x0000009998987210 */ /* 0x000fe200007e6408 */
[----:B------:R-:W-:Y:S01]  /*117d0*/  IMAD.MOV.U32 R153, RZ, RZ, R155 ;  /* 0x000000ffff997224 */ /* 0x000fe200078e009b */
[----:B0-----:R-:W-:Y:S02]  /*117e0*/  @P1 SHF.R.U32.HI R153, RZ, R10, R11 ;  /* 0x0000000aff991219 */ /* 0x001fe4000001160b */
[----:B------:R0:W1:Y:S02]  /*117f0*/  LDC.64 R10, c[0x0][R14+0x210] ;  /* 0x000084000e0a7b82 */ /* 0x0000640000000a00 */
[----:B------:R-:W-:-:S06]  /*11800*/  IADD3 R12, P0, P3, R153, R15, R12 ;  /* 0x0000000f990c7210 */ /* 0x000fcc0007b1e00c */
[----:B0-----:R-:W0:Y:S01]  /*11810*/  LDC.64 R14, c[0x0][0xba8] ;  /* 0x0002ea00ff0e7b82 */ /* 0x001e220000000a00 */
[----:B------:R-:W-:Y:S01]  /*11820*/  IMAD.IADD R9, R13, 0x1, R9 ;  /* 0x000000010d097824 */ /* 0x000fe200078e0209 */
[----:B------:R-:W-:-:S04]  /*11830*/  SHF.R.S32.HI R13, RZ, 0x1f, R153 ;  /* 0x0000001fff0d7819 */ /* 0x000fc80000011499 */
[----:B------:R-:W-:Y:S01]  /*11840*/  IADD3.X R13, R13, R152, R9, P0, P3 ;  /* 0x000000980d0d7210 */ /* 0x000fe200007e6409 */
[----:B------:R-:W-:-:S04]  /*11850*/  IMAD.MOV R152, RZ, RZ, -R153 ;  /* 0x000000ffff987224 */ /* 0x000fc800078e0a99 */
[----:B------:R-:W-:Y:S01]  /*11860*/  IMAD R152, R156, R152, R155 ;  /* 0x000000989c987224 */ /* 0x000fe200078e029b */
[----:B0-----:R-:W0:Y:S08]  /*11870*/  @!P2 LDC R14, c[0x0][0xb50] ;  /* 0x0002d400ff0eab82 */ /* 0x001e300000000800 */
[----:B------:R-:W2:Y:S01]  /*11880*/  @!P2 LDC R15, c[0x0][0xb54] ;  /* 0x0002d500ff0fab82 */ /* 0x000ea20000000800 */
[----:B------:R-:W-:Y:S01]  /*11890*/  SHF.R.S32.HI R9, RZ, 0x1f, R152 ;  /* 0x0000001fff097819 */ /* 0x000fe20000011498 */
[----:B-1----:R-:W-:-:S02]  /*118a0*/  IMAD R11, R11, R152, RZ ;  /* 0x000000980b0b7224 */ /* 0x002fc400078e02ff */
[----:B------:R-:W-:-:S04]  /*118b0*/  IMAD.WIDE.U32 R12, R10, R152, R12 ;  /* 0x000000980a0c7225 */ /* 0x000fc800078e000c */
[----:B------:R-:W-:Y:S01]  /*118c0*/  IMAD R9, R10, R9, R11 ;  /* 0x000000090a097224 */ /* 0x000fe200078e020b */
[----:B0-----:R-:W-:-:S03]  /*118d0*/  LEA R14, P0, R12, R14, 0x2 ;  /* 0x0000000e0c0e7211 */ /* 0x001fc600078010ff */
[----:B------:R-:W-:-:S05]  /*118e0*/  IMAD.IADD R9, R13, 0x1, R9 ;  /* 0x000000010d097824 */ /* 0x000fca00078e0209 */
[----:B--2---:R-:W-:Y:S01]  /*118f0*/  LEA.HI.X R9, R12, R15, R9, 0x2, P0 ;  /* 0x0000000f0c097211 */ /* 0x004fe200000f1409 */
[----:B------:R-:W-:Y:S01]  /*11900*/  SHFL.IDX PT, R10, R14, RZ, 0x1c1f ;  /* 0x001c1fff0e0a7589 */ /* 0x000fe200000e0000 */
[----:B------:R-:W-:-:S03]  /*11910*/  IMAD.IADD R153, R158, 0x1, R210 ;  /* 0x000000019e997824 */ /* 0x000fc600078e02d2 */
[----:B------:R-:W0:Y:S04]  /*11920*/  SHFL.IDX PT, R11, R9, RZ, 0x1c1f ;  /* 0x001c1fff090b7589 */ /* 0x000e2800000e0000 */
[----:B------:R-:W-:Y:S04]  /*11930*/  SHFL.IDX PT, R12, R14, 0x1, 0x1c1f ;  /* 0x003c1f000e0c7f89 */ /* 0x000fe800000e0000 */
[----:B------:R-:W1:Y:S01]  /*11940*/  SHFL.IDX PT, R13, R9, 0x1, 0x1c1f ;  /* 0x003c1f00090d7f89 */ /* 0x000e6200000e0000 */
[----:B------:R-:W-:Y:S01]  /*11950*/  LOP3.LUT P0, RZ, R157, 0x3, RZ, 0xc0, !PT ;  /* 0x000000039dff7812 */ /* 0x000fe2000780c0ff */
[----:B------:R-:W-:-:S03]  /*11960*/  VIADD R152, R153, 0x8 ;  /* 0x0000000899987836 */ /* 0x000fc60000000000 */
[-C--:B------:R-:W-:Y:S02]  /*11970*/  ISETP.GE.OR P3, PT, R153, R3.reuse, P0 ;  /* 0x000000039900720c */ /* 0x080fe40000766670 */
[----:B------:R-:W-:-:S11]  /*11980*/  ISETP.GE.OR P0, PT, R152, R3, P0 ;  /* 0x000000039800720c */ /* 0x000fd60000706670 */
[----:B0-----:R0:W-:Y:S04]  /*11990*/  @!P3 ST.E desc[UR40][R10.64], R154 ;  /* 0x0000009a0a00b985 */ /* 0x0011e8000c101928 */
[----:B-1----:R0:W-:Y:S01]  /*119a0*/  @!P0 ST.E desc[UR40][R12.64], R0 ;  /* 0x000000000c008985 */ /* 0x0021e2000c101928 */
        /* <DEDUP_REMOVED lines=81> */
[----:B------:R-:W-:Y:S02]  /*11ec0*/  SHF.R.U64 R13, R13, 0x3, RZ ;  /* 0x000000030d0d7819 */ /* 0x000fe400000012ff */
[----:B------:R-:W-:Y:S02]  /*11ed0*/  LOP3.LUT R9, R12, 0x380, RZ, 0xc0, !PT ;  /* 0x000003800c097812 */ /* 0x000fe400078ec0ff */
[----:B------:R-:W-:Y:S02]  /*11ee0*/  SHF.R.U64 R68, R68, 0x3, RZ ;  /* 0x0000000344447819 */ /* 0x000fe400000012ff */
[----:B------:R-:W-:Y:S02]  /*11ef0*/  SHF.R.U64 R72, R72, 0x3, RZ ;  /* 0x0000000348487819 */ /* 0x000fe400000012ff */
[----:B------:R-:W-:Y:S02]  /*11f00*/  SHF.R.U64 R76, R76, 0x3, RZ ;  /* 0x000000034c4c7819 */ /* 0x000fe400000012ff */
[----:B------:R-:W-:-:S02]  /*11f10*/  SHF.R.U64 R80, R80, 0x3, RZ ;  /* 0x0000000350507819 */ /* 0x000fc400000012ff */
        /* <DEDUP_REMOVED lines=11> */
[----:B------:R0:W5:Y:S01]  /*11fd0*/  LD.E.128 R24, desc[UR40][R20.64] ;  /* 0x0000002814187980 */ /* 0x000162000c101d00 */
[----:B------:R-:W-:Y:S01]  /*11fe0*/  IMAD R9, R8, UR4, RZ ;  /* 0x0000000408097c24 */ /* 0x000fe2000f8e02ff */
[----:B------:R-:W-:-:S02]  /*11ff0*/  LOP3.LUT R11, R11, 0xfffffff8, RZ, 0xc0, !PT ;  /* 0xfffffff80b0b7812 */ /* 0x000fc400078ec0ff */
[----:B------:R-:W5:Y:S01]  /*12000*/  LD.E.128 R68, desc[UR40][R68.64] ;  /* 0x0000002844447980 */ /* 0x000f62000c101d00 */
[----:B------:R-:W-:-:S03]  /*12010*/  IMAD R13, R4, UR5, R9 ;  /* 0x00000005040d7c24 */ /* 0x000fc6000f8e0209 */
[----:B------:R-:W5:Y:S01]  /*12020*/  LD.E.128 R72, desc[UR40][R72.64] ;  /* 0x0000002848487980 */ /* 0x000f62000c101d00 */
[----:B0-----:R-:W0:Y:S01]  /*12030*/  @P1 LDC R21, c[0x0][0xbf0] ;  /* 0x0002fc00ff151b82 */ /* 0x001e220000000800 */
[----:B------:R-:W-:Y:S01]  /*12040*/  IMAD.WIDE.U32 R8, R4, UR4, RZ ;  /* 0x0000000404087c25 */ /* 0x000fe2000f8e00ff */
[----:B------:R-:W-:Y:S01]  /*12050*/  ULDC.64 UR4, c[0x0][0xae8] ;  /* 0x0002ba0000047ab9 */ /* 0x000fe20000000a00 */
[----:B------:R-:W5:Y:S02]  /*12060*/  LD.E.128 R76, desc[UR40][R76.64] ;  /* 0x000000284c4c7980 */ /* 0x000f64000c101d00 */
[----:B------:R-:W-:Y:S02]  /*12070*/  IMAD.IADD R11, R0, 0x1, -R11 ;  /* 0x00000001000b7824 */ /* 0x000fe400078e0a0b */
[----:B------:R-:W-:Y:S01]  /*12080*/  IMAD.IADD R9, R9, 0x1, R13 ;  /* 0x0000000109097824 */ /* 0x000fe200078e020d */
[----:B------:R-:W5:Y:S01]  /*12090*/  LD.E.128 R80, desc[UR40][R80.64] ;  /* 0x0000002850507980 */ /* 0x000f62000c101d00 */
[----:B------:R-:W-:-:S02]  /*120a0*/  IMAD R11, R11, 0x20, R10 ;  /* 0x000000200b0b7824 */ /* 0x000fc400078e020a */
[----:B------:R-:W-:Y:S01]  /*120b0*/  IMAD.WIDE.U32 R8, R222, UR4, R8 ;  /* 0x00000004de087c25 */ /* 0x000fe2000f8e0008 */
[----:B------:R-:W-:Y:S01]  /*120c0*/  SHF.R.S32.HI R13, RZ, 0x1f, R224 ;  /* 0x0000001fff0d7819 */ /* 0x000fe200000114e0 */
[----:B------:R-:W5:Y:S02]  /*120d0*/  LD.E.128 R84, desc[UR40][R84.64] ;  /* 0x0000002854547980 */ /* 0x000f64000c101d00 */
[----:B------:R-:W-:Y:S02]  /*120e0*/  IMAD.IADD R12, R210, 0x1, R11 ;  /* 0x00000001d20c7824 */ /* 0x000fe400078e020b */
[----:B------:R-:W-:Y:S01]  /*120f0*/  IMAD R9, R222, UR5, R9 ;  /* 0x00000005de097c24 */ /* 0x000fe2000f8e0209 */
[----:B------:R-:W-:Y:S01]  /*12100*/  ULDC.64 UR4, c[0x0][0xaf0] ;  /* 0x0002bc0000047ab9 */ /* 0x000fe20000000a00 */
[----:B-1----:R-:W-:Y:S01]  /*12110*/  @P1 IMAD.HI.U32 R0, R12, R15, RZ ;  /* 0x0000000f0c001227 */ /* 0x002fe200078e00ff */
[----:B------:R-:W-:Y:S01]  /*12120*/  @!PT LDS RZ, [RZ] ;  /* 0x00000000fffff984 */ /* 0x000fe20000000800 */
[----:B------:R-:W-:Y:S01]  /*12130*/  @!PT LDS RZ, [RZ] ;  /* 0x00000000fffff984 */ /* 0x000fe20000000800 */
[----:B------:R-:W-:Y:S01]  /*12140*/  @!PT LDS RZ, [RZ] ;  /* 0x00000000fffff984 */ /* 0x000fe20000000800 */
[----:B------:R-:W-:Y:S01]  /*12150*/  @!PT LDS RZ, [RZ] ;  /* 0x00000000fffff984 */ /* 0x000fe20000000800 */
[----:B------:R1:W-:Y:S06]  /*12160*/  MEMBAR.ALL.CTA ;  /* 0x0000000000007992 */ /* 0x0003ec0000008000 */
[----:B-1----:R-:W1:Y:S01]  /*12170*/  FENCE.VIEW.ASYNC.S ;  /* 0x00000000000073c6 */ /* 0x002e620000000000 */
[----:B------:R-:W-:-:S02]  /*12180*/  IMAD R13, R13, UR4, RZ ;  /* 0x000000040d0d7c24 */ /* 0x000fc4000f8e02ff */
[----:B------:R-:W-:Y:S01]  /*12190*/  IMAD.MOV.U32 R11, RZ, RZ, R12 ;  /* 0x000000ffff0b7224 */ /* 0x000fe200078e000c */
[----:B0-----:R-:W-:Y:S01]  /*121a0*/  @P1 SHF.R.U32.HI R11, RZ, R21, R0 ;  /* 0x00000015ff0b1219 */ /* 0x001fe20000011600 */
[C---:B------:R-:W-:Y:S02]  /*121b0*/  IMAD R13, R224.reuse, UR5, R13 ;  /* 0x00000005e00d7c24 */ /* 0x040fe4000f8e020d */
[----:B------:R-:W-:Y:S01]  /*121c0*/  IMAD.WIDE.U32 R8, R224, UR4, R8 ;  /* 0x00000004e0087c25 */ /* 0x000fe2000f8e0008 */
[----:B------:R-:W-:Y:S01]  /*121d0*/  SHF.R.S32.HI R0, RZ, 0x1f, R11 ;  /* 0x0000001fff007819 */ /* 0x000fe2000001140b */
[----:B------:R-:W-:Y:S02]  /*121e0*/  ULDC.64 UR4, c[0x0][0xae0] ;  /* 0x0002b80000047ab9 */ /* 0x000fe40000000a00 */
[----:B------:R-:W-:Y:S02]  /*121f0*/  IMAD.IADD R9, R9, 0x1, R13 ;  /* 0x0000000109097824 */ /* 0x000fe400078e020d */
[----:B------:R-:W-:-:S02]  /*12200*/  IMAD.MOV R13, RZ, RZ, -R11 ;  /* 0x000000ffff0d7224 */ /* 0x000fc400078e0a0b */
        /* <DEDUP_REMOVED lines=8> */
[----:B------:R-:W-:-:S04]  /*12290*/  IMAD.WIDE.U32 R8, R13, UR4, R8 ;  /* 0x000000040d087c25 */ /* 0x000fc8000f8e0008 */
[----:B------:R-:W-:Y:S02]  /*122a0*/  VIADD R0, R19, 0x22820 ;  /* 0x0002282013007836 */ /* 0x000fe40000000000 */
[----:B------:R-:W-:Y:S01]  /*122b0*/  IMAD R13, R13, UR5, R4 ;  /* 0x000000050d0d7c24 */ /* 0x000fe2000f8e0204 */
[----:B------:R-:W-:Y:S02]  /*122c0*/  ULDC.64 UR4, c[0x0][0xa80] ;  /* 0x0002a00000047ab9 */ /* 0x000fe40000000a00 */
[----:B------:R-:W-:Y:S01]  /*122d0*/  PRMT R0, RZ, 0x654, R0 ;  /* 0x00000654ff007816 */ /* 0x000fe20000000000 */
[----:B------:R-:W-:Y:S01]  /*122e0*/  IMAD.IADD R9, R9, 0x1, R13 ;  /* 0x0000000109097824 */ /* 0x000fe200078e020d */
[C---:B------:R-:W-:Y:S01]  /*122f0*/  LEA R4, P0, R8.reuse, UR4, 0x1 ;  /* 0x0000000408047c11 */ /* 0x040fe2000f8008ff */
[----:B------:R-:W-:Y:S01]  /*12300*/  UMOV UR4, 0xffffffff ;  /* 0xffffffff00047882 */ /* 0x000fe20000000000 */
[----:B-1----:R0:W-:Y:S02]  /*12310*/  SYNCS.ARRIVE.TRANS64.RED.A1T0 RZ, [R0+URZ], RZ ;  /* 0x000000ff00ff79a7 */ /* 0x0021e4000810043f */
[----:B------:R-:W-:Y:S01]  /*12320*/  LEA.HI.X R20, R8, UR5, R9, 0x1, P0 ;  /* 0x0000000508147c11 */ /* 0x000fe200080f0c09 */
[----:B------:R-:W-:Y:S08]  /*12330*/  BRA.DIV UR4, `(.L_x_13850) ;  /* 0x000000ca04687947 */ /* 0x000ff0000b800000 */
[----:B0-----:R0:W1:Y:S04]  /*12340*/  SHFL.IDX PT, R0, R20, RZ, 0x181f ;  /* 0x00181fff14007589 */ /* 0x00106800000e0000 */
[----:B------:R0:W2:Y:S02]  /*12350*/  SHFL.IDX PT, R14, R4, RZ, 0x181f ;  /* 0x00181fff040e7589 */ /* 0x0000a400000e0000 */
.L_x_14076:
        /* <DEDUP_REMOVED lines=27> */
.L_x_13852:
[----:B------:R-:W-:Y:S05]  /*12510*/  BSYNC B1 ;  /* 0x0000000000017941 */ /* 0x000fea0003800000 */
.L_x_13851:
[----:B------:R-:W-:Y:S01]  /*12520*/  UMOV UR4, 0xffffffff ;  /* 0xffffffff00047882 */ /* 0x000fe20000000000 */
[----:B------:R-:W-:Y:S02]  /*12530*/  SHF.R.S32.HI R21, RZ, 0x1f, R89 ;  /* 0x0000001fff157819 */ /* 0x000fe40000011459 */
[----:B------:R-:W-:Y:S05]  /*12540*/  BRA.DIV UR4, `(.L_x_13853) ;  /* 0x000000ca04187947 */ /* 0x000fea000b800000 */
[----:B-1----:R1:W4:Y:S04]  /*12550*/  SHFL.IDX PT, R0, R20, 0x1, 0x181f ;  /* 0x00381f0014007f89 */ /* 0x00232800000e0000 */
[----:B--23--:R1:W2:Y:S02]  /*12560*/  SHFL.IDX PT, R14, R4, 0x1, 0x181f ;  /* 0x00381f00040e7f89 */ /* 0x00c2a400000e0000 */
.L_x_14080:
        /* <DEDUP_REMOVED lines=11> */
[----:B-----5:R-:W-:-:S03]  /*12620*/  SHF.R.S32.HI R24, RZ, 0x1f, R219 ;  /* 0x0000001fff187819 */ /* 0x020fc600000114db */
[CC--:B--2---:R-:W-:Y:S02]  /*12630*/  @!P3 LEA R8, P5, R209.reuse, R14.reuse, 0x1 ;  /* 0x0000000ed108b211 */ /* 0x0c4fe400078a08ff */
[C---:B------:R-:W-:Y:S02]  /*12640*/  @!P2 LEA R10, P4, R220.reuse, R14, 0x1 ;  /* 0x0000000edc0aa211 */ /* 0x040fe400078808ff */
        /* <DEDUP_REMOVED lines=10> */
.L_x_13855:
[----:B------:R-:W-:Y:S05]  /*126f0*/  BSYNC B1 ;  /* 0x0000000000017941 */ /* 0x000fea0003800000 */
.L_x_13854:
[----:B------:R-:W-:-:S03]  /*12700*/  UMOV UR4, 0xffffffff ;  /* 0xffffffff00047882 */ /* 0x000fc60000000000 */
[----:B------:R-:W-:Y:S05]  /*12710*/  BRA.DIV UR4, `(.L_x_13856) ;  /* 0x000000c604ec7947 */ /* 0x000fea000b800000 */
[----:B----4-:R4:W0:Y:S04]  /*12720*/  SHFL.IDX PT, R0, R20, 0x2, 0x181f ;  /* 0x00581f0014007f89 */ /* 0x01082800000e0000 */
[----:B--23--:R4:W2:Y:S02]  /*12730*/  SHFL.IDX PT, R14, R4, 0x2, 0x181f ;  /* 0x00581f00040e7f89 */ /* 0x00c8a400000e0000 */
.L_x_14084:
        /* <DEDUP_REMOVED lines=24> */
.L_x_13858:
[----:B------:R-:W-:Y:S05]  /*128c0*/  BSYNC B1 ;  /* 0x0000000000017941 */ /* 0x000fea0003800000 */
.L_x_13857:
[----:B------:R-:W-:-:S03]  /*128d0*/  UMOV UR4, 0xffffffff ;  /* 0xffffffff00047882 */ /* 0x000fc60000000000 */
[----:B------:R-:W-:Y:S05]  /*128e0*/  BRA.DIV UR4, `(.L_x_13859) ;  /* 0x000000c604c07947 */ /* 0x000fea000b800000 */
[----:B0-----:R0:W0:Y:S04]  /*128f0*/  SHFL.IDX PT, R0, R20, 0x3, 0x181f ;  /* 0x00781f0014007f89 */ /* 0x00102800000e0000 */
[----:B--23--:R2:W3:Y:S02]  /*12900*/  SHFL.IDX PT, R14, R4, 0x3, 0x181f ;  /* 0x00781f00040e7f89 */ /* 0x00c4e400000e0000 */
.L_x_14088:
[----:B-12-4-:R-:W-:-:S05]  /*12910*/  VIADD R4, R210, 0x60 ;  /* 0x00000060d2047836 */ /* 0x016fca0000000000 */
[----:B------:R-:W-:-:S13]  /*12920*/  ISETP.GE.AND P0, PT, R4, R3, PT ;  /* 0x000000030400720c */ /* 0x000fda0003f06270 */
[----:B------:R-:W-:Y:S05]  /*12930*/  @P0 BRA `(.L_x_13860) ;  /* 0x0000002c00b80947 */ /* 0x000fea0003800000 */
[----:B------:R-:W-:Y:S01]  /*12940*/  ULDC UR4, c[0x0][0xac8] ;  /* 0x0002b20000047ab9 */ /* 0x000fe20000000800 */
[----:B-----5:R-:W-:Y:S02]  /*12950*/  SHF.R.S32.HI R24, RZ, 0x1f, R209 ;  /* 0x0000001fff187819 */ /* 0x020fe400000114d1 */
[----:B------:R-:W-:Y:S02]  /*12960*/  ISETP.GE.AND P3, PT, R209, UR4, PT ;  /* 0x00000004d1007c0c */ /* 0x000fe4000bf66270 */
[----:B------:R-:W-:Y:S02]  /*12970*/  ISETP.GE.AND P4, PT, R220, UR4, PT ;  /* 0x00000004dc007c0c */ /* 0x000fe4000bf86270 */
[----:B------:R-:W-:Y:S02]  /*12980*/  ISETP.GE.AND P5, PT, R219, UR4, PT ;  /* 0x00000004db007c0c */ /* 0x000fe4000bfa6270 */
[----:B0-----:R-:W-:Y:S02]  /*12990*/  SHF.R.S32.HI R20, RZ, 0x1f, R220 ;  /* 0x0000001fff147819 */ /* 0x001fe400000114dc */
[----:B------:R-:W-:-:S05]  /*129a0*/  SHF.R.S32.HI R15, RZ, 0x1f, R219 ;  /* 0x0000001fff0f7819 */ /* 0x000fca00000114db */
[-C--:B---3--:R-:W-:Y:S02]  /*129b0*/  @!P3 LEA R8, P0, R209, R14.reuse, 0x1 ;  /* 0x0000000ed108b211 */ /* 0x088fe400078008ff */
        /* <DEDUP_REMOVED lines=14> */
.L_x_13849:
[----:B0-----:R-:W0:Y:S01]  /*12aa0*/  @P1 LDC R10, c[0x0][0xbec] ;  /* 0x0002fb00ff0a1b82 */ /* 0x001e220000000800 */
[----:B------:R-:W-:Y:S01]  /*12ab0*/  IMAD.MOV.U32 R0, RZ, RZ, R155 ;  /* 0x000000ffff007224 */ /* 0x000fe200078e009b */
[----:B------:R-:W-:Y:S01]  /*12ac0*/  ULDC.64 UR4, c[0x0][0xb08] ;  /* 0x0002c20000047ab9 */ /* 0x000fe20000000a00 */
[----:B------:R-:W-:-:S05]  /*12ad0*/  SHF.R.S32.HI R11, RZ, 0x1f, R224 ;  /* 0x0000001fff0b7819 */ /* 0x000fca00000114e0 */
[----:B------:R-:W1:Y:S01]  /*12ae0*/  @P1 LDC R9, c[0x0][0xbf0] ;  /* 0x0002fc00ff091b82 */ /* 0x000e620000000800 */
[----:B0-----:R-:W-:-:S05]  /*12af0*/  @P1 IMAD.HI.U32 R10, R155, R10, RZ ;  /* 0x0000000a9b0a1227 */ /* 0x001fca00078e00ff */
[----:B-1----:R-:W-:Y:S01]  /*12b00*/  @P1 SHF.R.U32.HI R0, RZ, R9, R10 ;  /* 0x00000009ff001219 */ /* 0x002fe2000001160a */
[----:B------:R-:W-:-:S04]  /*12b10*/  IMAD R9, R8, UR4, RZ ;  /* 0x0000000408097c24 */ /* 0x000fc8000f8e02ff */
[C---:B------:R-:W-:Y:S02]  /*12b20*/  IMAD R10, R4.reuse, UR5, R9 ;  /* 0x00000005040a7c24 */ /* 0x040fe4000f8e0209 */
[----:B------:R-:W-:Y:S01]  /*12b30*/  IMAD.WIDE.U32 R8, R4, UR4, RZ ;  /* 0x0000000404087c25 */ /* 0x000fe2000f8e00ff */
[----:B------:R-:W-:-:S03]  /*12b40*/  ULDC.64 UR4, c[0x0][0xb38] ;  /* 0x0002ce0000047ab9 */ /* 0x000fc60000000a00 */
[----:B------:R-:W-:Y:S02]  /*12b50*/  IMAD.IADD R9, R9, 0x1, R10 ;  /* 0x0000000109097824 */ /* 0x000fe400078e020a */
[----:B------:R-:W-:Y:S02]  /*12b60*/  IMAD.MOV R4, RZ, RZ, -R0 ;  /* 0x000000ffff047224 */ /* 0x000fe400078e0a00 */
[----:B------:R-:W-:-:S04]  /*12b70*/  IMAD.WIDE.U32 R8, R222, UR4, R8 ;  /* 0x00000004de087c25 */ /* 0x000fc8000f8e0008 */
[----:B------:R-:W-:Y:S01]  /*12b80*/  IMAD R9, R222, UR5, R9 ;  /* 0x00000005de097c24 */ /* 0x000fe2000f8e0209 */
[----:B------:R-:W-:Y:S01]  /*12b90*/  ULDC.64 UR4, c[0x0][0xb40] ;  /* 0x0002d00000047ab9 */ /* 0x000fe20000000a00 */
[----:B------:R-:W-:Y:S02]  /*12ba0*/  IMAD R4, R156, R4, R155 ;  /* 0x000000049c047224 */ /* 0x000fe400078e029b */
[----:B------:R-:W-:Y:S02]  /*12bb0*/  IMAD R11, R11, UR4, RZ ;  /* 0x000000040b0b7c24 */ /* 0x000fe4000f8e02ff */
[----:B------:R-:W-:-:S04]  /*12bc0*/  IMAD.WIDE.U32 R8, R224, UR4, R8 ;  /* 0x00000004e0087c25 */ /* 0x000fc8000f8e0008 */
        /* <DEDUP_REMOVED lines=27> */
.L_x_14091:
        /* <DEDUP_REMOVED lines=17> */
[----:B------:R-:W-:-:S05]  /*12e90*/  @!P0 IMAD.WIDE R8, R214, 0x4, R8 ;  /* 0x00000004d6088825 */ /* 0x000fca00078e0208 */
        /* <DEDUP_REMOVED lines=13> */
[----:B-1----:R-:W-:Y:S01]  /*12f70*/  @!P0 LEA R8, P2, R11, R12, 0x2 ;  /* 0x0000000c0b088211 */ /* 0x002fe200078410ff */
[----:B------:R-:W-:-:S03]  /*12f80*/  VIADD R28, R214, 0xa0 ;  /* 0x000000a0d61c7836 */ /* 0x000fc60000000000 */
[----:B------:R-:W-:Y:S01]  /*12f90*/  @!P0 LEA.HI.X R9, R11, R20, R14, 0x2, P2 ;  /* 0x000000140b098211 */ /* 0x000fe200010f140e */
[C---:B------:R-:W-:Y:S01]  /*12fa0*/  VIADD R14, R214.reuse, 0x18 ;  /* 0x00000018d60e7836 */ /* 0x040fe20000000000 */
[----:B------:R-:W-:Y:S01]  /*12fb0*/  SHF.R.S32.HI R28, RZ, 0x1f, R28 ;  /* 0x0000001fff1c7819 */ /* 0x000fe2000001141c */
        /* <DEDUP_REMOVED lines=21> */
[----:B------:R-:W-:Y:S01]  /*13110*/  VIADD R11, R214, 0x30 ;  /* 0x00000030d60b7836 */ /* 0x000fe20000000000 */
[----:B------:R-:W-:Y:S01]  /*13120*/  ISETP.GE.AND P0, PT, R154, UR4, PT ;  /* 0x000000049a007c0c */ /* 0x000fe2000bf06270 */
[----:B------:R-:W-:Y:S02]  /*13130*/  VIADD R13, R214, 0x48 ;  /* 0x00000048d60d7836 */ /* 0x000fe40000000000 */
[----:B------:R1:W-:Y:S01]  /*13140*/  @!P2 ST.E.64 desc[UR40][R8.64], R44 ;  /* 0x0000002c0800a985 */ /* 0x0003e2000c101b28 */
[----:B------:R-:W-:Y:S02]  /*13150*/  SHF.R.S32.HI R11, RZ, 0x1f, R11 ;  /* 0x0000001fff0b7819 */ /* 0x000fe4000001140b */
[----:B-1----:R-:W-:-:S04]  /*13160*/  @!P3 LEA R8, P2, R10, R12, 0x2 ;  /* 0x0000000c0a08b211 */ /* 0x002fc800078410ff */
[----:B------:R-:W-:Y:S02]  /*13170*/  @!P3 LEA.HI.X R9, R10, R20, R11, 0x2, P2 ;  /* 0x000000140a09b211 */ /* 0x000fe400010f140b */
        /* <DEDUP_REMOVED lines=106> */
[----:B------:R-:W-:Y:S01]  /*13820*/  @!P4 LEA.HI.X R9, R25, R20, R28, 0x2, P3 ;  /* 0x000000141909c211 */ /* 0x000fe200018f141c */
        /* <DEDUP_REMOVED lines=13> */
[----:B------:R-:W-:Y:S02]  /*13900*/  @!P0 LEA.HI.X R9, R14, R20, R15, 0x2, P4 ;  /* 0x000000140e098211 */ /* 0x000fe400020f140f */
        /* <DEDUP_REMOVED lines=14> */
[----:B------:R-:W-:Y:S02]  /*139f0*/  @!P1 LEA.HI.X R9, R237, R20, R13, 0x2, P5 ;  /* 0x00000014ed099211 */ /* 0x000fe400028f140d */
[----:B------:R-:W-:Y:S02]  /*13a00*/  SHF.R.S32.HI R13, RZ, 0x1f, R236 ;  /* 0x0000001fff0d7819 */ /* 0x000fe400000114ec */
[C---:B--2---:R-:W-:Y:S01]  /*13a10*/  @!P0 LEA R10, P5, R236.reuse, R12, 0x2 ;  /* 0x0000000cec0a8211 */ /* 0x044fe200078a10ff */
[----:B------:R1:W-:Y:S01]  /*13a20*/  @!P1 ST.E.64 desc[UR40][R8.64], R132 ;  /* 0x0000008408009985 */ /* 0x0003e2000c101b28 */
[----:B------:R-:W-:Y:S02]  /*13a30*/  SHF.R.S32.HI R21, RZ, 0x1f, R233 ;  /* 0x0000001fff157819 */ /* 0x000fe400000114e9 */
[----:B------:R-:W-:Y:S02]  /*13a40*/  @!P0 LEA.HI.X R11, R236, R20, R13, 0x2, P5 ;  /* 0x00000014ec0b8211 */ /* 0x000fe400028f140d */
[----:B---3--:R-:W-:-:S02]  /*13a50*/  @!P4 LEA R14, P1, R235, R12, 0x2 ;  /* 0x0000000ceb0ec211 */ /* 0x008fc400078210ff */
[----:B------:R-:W-:Y:S01]  /*13a60*/  SHF.R.S32.HI R13, RZ, 0x1f, R235 ;  /* 0x0000001fff0d7819 */ /* 0x000fe200000114eb */
[----:B------:R3:W-:Y:S03]  /*13a70*/  @!P0 ST.E.64 desc[UR40][R10.64], R136 ;  /* 0x000000880a008985 */ /* 0x0007e6000c101b28 */
[----:B------:R-:W-:Y:S02]  /*13a80*/  @!P4 LEA.HI.X R15, R235, R20, R13, 0x2, P1 ;  /* 0x00000014eb0fc211 */ /* 0x000fe400008f140d */
[CC--:B-1----:R-:W-:Y:S02]  /*13a90*/  @!P2 LEA R8, P5, R234.reuse, R12.reuse, 0x2 ;  /* 0x0000000cea08a211 */ /* 0x0c2fe400078a10ff */
[----:B------:R-:W-:Y:S01]  /*13aa0*/  @!P3 LEA R12, P1, R233, R12, 0x2 ;  /* 0x0000000ce90cb211 */ /* 0x000fe200078210ff */
[----:B------:R3:W-:Y:S01]  /*13ab0*/  @!P4 ST.E.64 desc[UR40][R14.64], R140 ;  /* 0x0000008c0e00c985 */ /* 0x0007e2000c101b28 */
[----:B------:R-:W-:-:S02]  /*13ac0*/  @!P2 LEA.HI.X R9, R234, R20, R24, 0x2, P5 ;  /* 0x00000014ea09a211 */ /* 0x000fc400028f1418 */
[----:B------:R-:W-:-:S03]  /*13ad0*/  @!P3 LEA.HI.X R13, R233, R20, R21, 0x2, P1 ;  /* 0x00000014e90db211 */ /* 0x000fc600008f1415 */
[----:B------:R3:W-:Y:S04]  /*13ae0*/  @!P2 ST.E.64 desc[UR40][R8.64], R144 ;  /* 0x000000900800a985 */ /* 0x0007e8000c101b28 */
[----:B------:R3:W-:Y:S02]  /*13af0*/  @!P3 ST.E.64 desc[UR40][R12.64], R148 ;  /* 0x000000940c00b985 */ /* 0x0007e4000c101b28 */
.L_x_13863:
[----:B------:R-:W-:Y:S05]  /*13b00*/  BSYNC B1 ;  /* 0x0000000000017941 */ /* 0x000fea0003800000 */
.L_x_13862:
[----:B------:R-:W-:-:S03]  /*13b10*/  UMOV UR4, 0xffffffff ;  /* 0xffffffff00047882 */ /* 0x000fc60000000000 */
[----:B------:R-:W-:Y:S05]  /*13b20*/  BRA.DIV UR4, `(.L_x_13864) ;  /* 0x000000b604b07947 */ /* 0x000fea000b800000 */
[----:B0-----:R-:W0:Y:S04]  /*13b30*/  SHFL.IDX PT, R4, R4, 0x1, 0x1c1f ;  /* 0x003c1f0004047f89 */ /* 0x001e2800000e0000 */
[----:B------:R-:W4:Y:S02]  /*13b40*/  SHFL.IDX PT, R0, R0, 0x1, 0x1c1f ;  /* 0x003c1f0000007f89 */ /* 0x000f2400000e0000 */
.L_x_14095:
[----:B------:R-:W-:-:S13]  /*13b50*/  ISETP.GE.AND P0, PT, R152, R3, PT ;  /* 0x000000039800720c */ /* 0x000fda0003f06270 */
[----:B------:R-:W-:Y:S05]  /*13b60*/  @P0 BRA `(.L_x_13860) ;  /* 0x0000001c002c0947 */ /* 0x000fea0003800000 */
[----:B------:R-:W-:Y:S01]  /*13b70*/  ULDC UR4, c[0x0][0xac8] ;  /* 0x0002b20000047ab9 */ /* 0x000fe20000000800 */
[C---:B---3--:R-:W-:Y:S01]  /*13b80*/  VIADD R15, R214.reuse, 0x8 ;  /* 0x00000008d60f7836 */ /* 0x048fe20000000000 */
[C---:B------:R-:W-:Y:S01]  /*13b90*/  ISETP.GE.AND P2, PT, R214.reuse, UR4, PT ;  /* 0x00000004d6007c0c */ /* 0x040fe2000bf46270 */
[C---:B--2---:R-:W-:Y:S02]  /*13ba0*/  VIADD R12, R214.reuse, 0x10 ;  /* 0x00000010d60c7836 */ /* 0x044fe40000000000 */
[C---:B-1----:R-:W-:Y:S01]  /*13bb0*/  VIADD R20, R214.reuse, 0x18 ;  /* 0x00000018d6147836 */ /* 0x042fe20000000000 */
[----:B------:R-:W-:Y:S01]  /*13bc0*/  ISETP.GE.AND P3, PT, R15, UR4, PT ;  /* 0x000000040f007c0c */ /* 0x000fe2000bf66270 */
[----:B------:R-:W-:Y:S01]  /*13bd0*/  VIADD R21, R214, 0x8 ;  /* 0x00000008d6157836 */ /* 0x000fe20000000000 */
[----:B------:R-:W-:Y:S01]  /*13be0*/  ISETP.GE.AND P1, PT, R12, UR4, PT ;  /* 0x000000040c007c0c */ /* 0x000fe2000bf26270 */
[----:B------:R-:W-:Y:S01]  /*13bf0*/  VIADD R13, R214, 0x20 ;  /* 0x00000020d60d7836 */ /* 0x000fe20000000000 */
[----:B------:R-:W-:Y:S01]  /*13c00*/  ISETP.GE.AND P0, PT, R20, UR4, PT ;  /* 0x0000000414007c0c */ /* 0x000fe2000bf06270 */
[C---:B------:R-:W-:Y:S01]  /*13c10*/  VIADD R14, R214.reuse, 0x10 ;  /* 0x00000010d60e7836 */ /* 0x040fe20000000000 */
[----:B------:R-:W-:Y:S01]  /*13c20*/  SHF.R.S32.HI R21, RZ, 0x1f, R21 ;  /* 0x0000001fff157819 */ /* 0x000fe20000011415 */
[----:B------:R-:W-:-:S02]  /*13c30*/  VIADD R29, R214, 0x68 ;  /* 0x00000068d61d7836 */ /* 0x000fc40000000000 */
[----:B----4-:R-:W-:Y:S01]  /*13c40*/  @!P2 IMAD.MOV.U32 R8, RZ, RZ, R0 ;  /* 0x000000ffff08a224 */ /* 0x010fe200078e0000 */
[----:B------:R-:W-:Y:S01]  /*13c50*/  SHF.R.S32.HI R14, RZ, 0x1f, R14 ;  /* 0x0000001fff0e7819 */ /* 0x000fe2000001140e */
[----:B0-----:R-:W-:Y:S02]  /*13c60*/  @!P2 IMAD.MOV.U32 R9, RZ, RZ, R4 ;  /* 0x000000ffff09a224 */ /* 0x001fe400078e0004 */
[C---:B------:R-:W-:Y:S01]  /*13c70*/  @!P3 LEA R10, P4, R15.reuse, R0, 0x2 ;  /* 0x000000000f0ab211 */ /* 0x040fe200078810ff */
[C---:B------:R-:W-:Y:S02]  /*13c80*/  VIADD R24, R214.reuse, 0x70 ;  /* 0x00000070d6187836 */ /* 0x040fe40000000000 */
[----:B------:R-:W-:Y:S01]  /*13c90*/  @!P2 IMAD.WIDE R8, R214, 0x4, R8 ;  /* 0x00000004d608a825 */ /* 0x000fe200078e0208 */
[----:B------:R-:W-:-:S03]  /*13ca0*/  @!P3 LEA.HI.X R11, R15, R4, R21, 0x2, P4 ;  /* 0x000000040f0bb211 */ /* 0x000fc600020f1415 */
[C---:B------:R-:W-:Y:S01]  /*13cb0*/  VIADD R15, R214.reuse, 0x28 ;  /* 0x00000028d60f7836 */ /* 0x040fe20000000000 */
[----:B------:R0:W-:Y:S01]  /*13cc0*/  @!P2 ST.E.64 desc[UR40][R8.64], R26 ;  /* 0x0000001a0800a985 */ /* 0x0001e2000c101b28 */
[----:B------:R-:W-:Y:S01]  /*13cd0*/  ISETP.GE.AND P2, PT, R13, UR4, PT ;  /* 0x000000040d007c0c */ /* 0x000fe2000bf46270 */
[C---:B------:R-:W-:Y:S02]  /*13ce0*/  VIADD R21, R214.reuse, 0x18 ;  /* 0x00000018d6157836 */ /* 0x040fe40000000000 */
        /* <DEDUP_REMOVED lines=8> */
[----:B0-----:R-:W-:Y:S01]  /*13d70*/  @!P1 LEA R8, P5, R12, R0, 0x2 ;  /* 0x000000000c089211 */ /* 0x001fe200078a10ff */
[----:B------:R-:W-:-:S03]  /*13d80*/  VIADD R36, R214, 0x98 ;  /* 0x00000098d6247836 */ /* 0x000fc60000000000 */
[----:B------:R-:W-:Y:S02]  /*13d90*/  SHF.R.S32.HI R28, RZ, 0x1f, R28 ;  /* 0x0000001fff1c7819 */ /* 0x000fe4000001141c */
[----:B------:R-:W-:Y:S01]  /*13da0*/  @!P1 LEA.HI.X R9, R12, R4, R14, 0x2, P5 ;  /* 0x000000040c099211 */ /* 0x000fe200028f140e */
[----:B------:R-:W-:Y:S01]  /*13db0*/  VIADD R12, R214, 0x30 ;  /* 0x00000030d60c7836 */ /* 0x000fe20000000000 */
        /* <DEDUP_REMOVED lines=55> */
[----:B------:R-:W-:Y:S02]  /*14130*/  @!P1 LEA.HI.X R9, R12, R4, R13, 0x2, P5 ;  /* 0x000000040c099211 */ /* 0x000fe400028f140d */
[----:B------:R-:W-:Y:S02]  /*14140*/  SHF.R.S32.HI R15, RZ, 0x1f, R15 ;  /* 0x0000001fff0f7819 */ /* 0x000fe4000001140f */
[-C--:B------:R-:W-:Y:S01]  /*14150*/  @!P2 LEA R12, P5, R14, R0.reuse, 0x2 ;  /* 0x000000000e0ca211 */ /* 0x080fe200078a10ff */
[----:B------:R0:W-:Y:S01]  /*14160*/  @!P1 ST.E.64 desc[UR40][R8.64], R66 ;  /* 0x0000004208009985 */ /* 0x0001e2000c101b28 */
[----:B------:R-:W-:Y:S02]  /*14170*/  ISETP.GE.AND P1, PT, R24, UR4, PT ;  /* 0x0000000418007c0c */ /* 0x000fe4000bf26270 */
[----:B-1----:R-:W-:Y:S02]  /*14180*/  @!P0 LEA R10, P4, R20, R0, 0x2 ;  /* 0x00000000140a8211 */ /* 0x002fe400078810ff */
[----:B------:R-:W-:-:S02]  /*14190*/  @!P2 LEA.HI.X R13, R14, R4, R15, 0x2, P5 ;  /* 0x000000040e0da211 */ /* 0x000fc400028f140f */
[----:B------:R-:W-:Y:S02]  /*141a0*/  @!P0 LEA.HI.X R11, R20, R4, R21, 0x2, P4 ;  /* 0x00000004140b8211 */ /* 0x000fe400020f1415 */
[----:B------:R-:W-:-:S03]  /*141b0*/  @!P3 LEA R14, P4, R29, R0, 0x2 ;  /* 0x000000001d0eb211 */ /* 0x000fc600078810ff */
[----:B------:R1:W-:Y:S01]  /*141c0*/  @!P0 ST.E.64 desc[UR40][R10.64], R70 ;  /* 0x000000460a008985 */ /* 0x0003e2000c101b28 */
[----:B------:R-:W-:Y:S02]  /*141d0*/  ISETP.GE.AND P0, PT, R32, UR4, PT ;  /* 0x0000000420007c0c */ /* 0x000fe4000bf06270 */
[----:B------:R-:W-:Y:S01]  /*141e0*/  @!P1 LEA R20, P5, R24, R0, 0x2 ;  /* 0x0000000018149211 */ /* 0x000fe200078a10ff */
[----:B------:R2:W-:Y:S01]  /*141f0*/  @!P2 ST.E.64 desc[UR40][R12.64], R74 ;  /* 0x0000004a0c00a985 */ /* 0x0005e2000c101b28 */
[----:B------:R-:W-:Y:S02]  /*14200*/  ISETP.GE.AND P2, PT, R25, UR4, PT ;  /* 0x0000000419007c0c */ /* 0x000fe4000bf46270 */
[-C--:B------:R-:W-:Y:S01]  /*14210*/  @!P3 LEA.HI.X R15, R29, R4.reuse, R33, 0x2, P4 ;  /* 0x000000041d0fb211 */ /* 0x080fe200020f1421 */
[----:B------:R-:W-:Y:S01]  /*14220*/  VIADD R29, R214, 0x88 ;  /* 0x00000088d61d7836 */ /* 0x000fe20000000000 */
[----:B------:R-:W-:Y:S01]  /*14230*/  @!P1 LEA.HI.X R21, R24, R4, R28, 0x2, P5 ;  /* 0x0000000418159211 */ /* 0x000fe200028f141c */
[----:B------:R-:W-:-:S02]  /*14240*/  VIADD R24, R214, 0x90 ;  /* 0x00000090d6187836 */ /* 0x000fc40000000000 */
[----:B------:R3:W-:Y:S01]  /*14250*/  @!P3 ST.E.64 desc[UR40][R14.64], R78 ;  /* 0x0000004e0e00b985 */ /* 0x0007e2000c101b28 */
[C---:B------:R-:W-:Y:S01]  /*14260*/  VIADD R33, R214.reuse, 0x78 ;  /* 0x00000078d6217836 */ /* 0x040fe20000000000 */
[----:B------:R-:W-:Y:S01]  /*14270*/  ISETP.GE.AND P3, PT, R29, UR4, PT ;  /* 0x000000041d007c0c */ /* 0x000fe2000bf66270 */
[----:B------:R-:W-:Y:S01]  /*14280*/  VIADD R28, R214, 0x80 ;  /* 0x00000080d61c7836 */ /* 0x000fe20000000000 */
[----:B------:R4:W-:Y:S01]  /*14290*/  @!P1 ST.E.64 desc[UR40][R20.64], R82 ;  /* 0x0000005214009985 */ /* 0x0009e2000c101b28 */
[----:B------:R-:W-:Y:S02]  /*142a0*/  ISETP.GE.AND P1, PT, R24, UR4, PT ;  /* 0x0000000418007c0c */ /* 0x000fe4000bf26270 */
[----:B0-----:R-:W-:Y:S02]  /*142b0*/  @!P0 LEA R8, P4, R32, R0, 0x2 ;  /* 0x0000000020088211 */ /* 0x001fe400078810ff */
[----:B------:R-:W-:Y:S02]  /*142c0*/  SHF.R.S32.HI R33, RZ, 0x1f, R33 ;  /* 0x0000001fff217819 */ /* 0x000fe40000011421 */
[----:B------:R-:W-:-:S02]  /*142d0*/  SHF.R.S32.HI R28, RZ, 0x1f, R28 ;  /* 0x0000001fff1c7819 */ /* 0x000fc4000001141c */
[C---:B-1----:R-:W-:Y:S02]  /*142e0*/  @!P2 LEA R10, P5, R25.reuse, R0, 0x2 ;  /* 0x00000000190aa211 */ /* 0x042fe400078a10ff */
[-C--:B------:R-:W-:Y:S01]  /*142f0*/  @!P0 LEA.HI.X R9, R32, R4.reuse, R33, 0x2, P4 ;  /* 0x0000000420098211 */ /* 0x080fe200020f1421 */
[C---:B------:R-:W-:Y:S01]  /*14300*/  VIADD R32, R214.reuse, 0x98 ;  /* 0x00000098d6207836 */ /* 0x040fe20000000000 */
[----:B------:R-:W-:Y:S01]  /*14310*/  @!P2 LEA.HI.X R11, R25, R4, R28, 0x2, P5 ;  /* 0x00000004190ba211 */ /* 0x000fe200028f141c */
[C---:B------:R-:W-:Y:S01]  /*14320*/  VIADD R33, R214.reuse, 0x88 ;  /* 0x00000088d6217836 */ /* 0x040fe20000000000 */
[----:B--2---:R-:W-:Y:S01]  /*14330*/  @!P3 LEA R12, P4, R29, R0, 0x2 ;  /* 0x000000001d0cb211 */ /* 0x004fe200078810ff */
[C---:B------:R-:W-:Y:S01]  /*14340*/  VIADD R28, R214.reuse, 0x90 ;  /* 0x00000090d61c7836 */ /* 0x040fe20000000000 */
[----:B------:R0:W-:Y:S01]  /*14350*/  @!P0 ST.E.64 desc[UR40][R8.64], R86 ;  /* 0x0000005608008985 */ /* 0x0001e2000c101b28 */
[----:B------:R-:W-:Y:S01]  /*14360*/  VIADD R25, R214, 0xa0 ;  /* 0x000000a0d6197836 */ /* 0x000fe20000000000 */
[----:B------:R-:W-:-:S02]  /*14370*/  ISETP.GE.AND P0, PT, R32, UR4, PT ;  /* 0x0000000420007c0c */ /* 0x000fc4000bf06270 */
[----:B------:R-:W-:Y:S01]  /*14380*/  SHF.R.S32.HI R33, RZ, 0x1f, R33 ;  /* 0x0000001fff217819 */ /* 0x000fe20000011421 */
[----:B------:R1:W-:Y:S01]  /*14390*/  @!P2 ST.E.64 desc[UR40][R10.64], R90 ;  /* 0x0000005a0a00a985 */ /* 0x0003e2000c101b28 */
[----:B------:R-:W-:Y:S02]  /*143a0*/  SHF.R.S32.HI R28, RZ, 0x1f, R28 ;  /* 0x0000001fff1c7819 */ /* 0x000fe4000001141c */
[----:B---3--:R-:W-:Y:S02]  /*143b0*/  @!P1 LEA R14, P5, R24, R0, 0x2 ;  /* 0x00000000180e9211 */ /* 0x008fe400078a10ff */
[----:B------:R-:W-:Y:S02]  /*143c0*/  ISETP.GE.AND P2, PT, R25, UR4, PT ;  /* 0x0000000419007c0c */ /* 0x000fe4000bf46270 */
[-C--:B------:R-:W-:Y:S01]  /*143d0*/  @!P3 LEA.HI.X R13, R29, R4.reuse, R33, 0x2, P4 ;  /* 0x000000041d0db211 */ /* 0x080fe200020f1421 */
[----:B------:R-:W-:Y:S01]  /*143e0*/  VIADD R33, R214, 0xa8 ;  /* 0x000000a8d6217836 */ /* 0x000fe20000000000 */
[----:B------:R-:W-:Y:S01]  /*143f0*/  @!P1 LEA.HI.X R15, R24, R4, R28, 0x2, P5 ;  /* 0x00000004180f9211 */ /* 0x000fe200028f141c */
[----:B------:R-:W-:Y:S01]  /*14400*/  VIADD R24, R214, 0xb0 ;  /* 0x000000b0d6187836 */ /* 0x000fe20000000000 */
[-C--:B----4-:R-:W-:Y:S01]  /*14410*/  @!P0 LEA R20, P5, R32, R0.reuse, 0x2 ;  /* 0x0000000020148211 */ /* 0x090fe200078a10ff */
[----:B------:R2:W-:Y:S01]  /*14420*/  @!P3 ST.E.64 desc[UR40][R12.64], R94 ;  /* 0x0000005e0c00b985 */ /* 0x0005e2000c101b28 */
[----:B------:R-:W-:Y:S01]  /*14430*/  ISETP.GE.AND P4, PT, R33, UR4, PT ;  /* 0x0000000421007c0c */ /* 0x000fe2000bf86270 */
[----:B------:R-:W-:Y:S01]  /*14440*/  VIADD R29, R214, 0xa0 ;  /* 0x000000a0d61d7836 */ /* 0x000fe20000000000 */
[----:B------:R-:W-:Y:S01]  /*14450*/  ISETP.GE.AND P3, PT, R24, UR4, PT ;  /* 0x0000000418007c0c */ /* 0x000fe2000bf66270 */
[----:B------:R3:W-:Y:S01]  /*14460*/  @!P1 ST.E.64 desc[UR40][R14.64], R98 ;  /* 0x000000620e009985 */ /* 0x0007e2000c101b28 */
[----:B------:R-:W-:Y:S01]  /*14470*/  VIADD R28, R214, 0xb8 ;  /* 0x000000b8d61c7836 */ /* 0x000fe20000000000 */
[----:B0-----:R-:W-:-:S02]  /*14480*/  @!P2 LEA R8, P1, R25, R0, 0x2 ;  /* 0x000000001908a211 */ /* 0x001fc400078210ff */
[----:B------:R-:W-:Y:S02]  /*14490*/  SHF.R.S32.HI R29, RZ, 0x1f, R29 ;  /* 0x0000001fff1d7819 */ /* 0x000fe4000001141d */
[-C--:B------:R-:W-:Y:S01]  /*144a0*/  @!P0 LEA.HI.X R21, R32, R4.reuse, R36, 0x2, P5 ;  /* 0x0000000420158211 */ /* 0x080fe200028f1424 */
[C---:B------:R-:W-:Y:S01]  /*144b0*/  VIADD R36, R214.reuse, 0xa8 ;  /* 0x000000a8d6247836 */ /* 0x040fe20000000000 */
[----:B------:R-:W-:Y:S01]  /*144c0*/  @!P2 LEA.HI.X R9, R25, R4, R29, 0x2, P1 ;  /* 0x000000041909a211 */ /* 0x000fe200008f141d */
[----:B------:R-:W-:Y:S01]  /*144d0*/  VIADD R32, R214, 0xb0 ;  /* 0x000000b0d6207836 */ /* 0x000fe20000000000 */
[----:B------:R-:W-:Y:S01]  /*144e0*/  ISETP.GE.AND P1, PT, R28, UR4, PT ;  /* 0x000000041c007c0c */ /* 0x000fe2000bf26270 */
[----:B------:R-:W-:Y:S01]  /*144f0*/  @!P0 ST.E.64 desc[UR40][R20.64], R102 ;  /* 0x0000006614008985 */ /* 0x000fe2000c101b28 */
[-C--:B-1----:R-:W-:Y:S01]  /*14500*/  @!P4 LEA R10, P0, R33, R0.reuse, 0x2 ;  /* 0x00000000210ac211 */ /* 0x082fe200078010ff */
[C---:B------:R-:W-:Y:S01]  /*14510*/  VIADD R25, R214.reuse, 0xc8 ;  /* 0x000000c8d6197836 */ /* 0x040fe20000000000 */
[----:B------:R-:W-:Y:S01]  /*14520*/  SHF.R.S32.HI R36, RZ, 0x1f, R36 ;  /* 0x0000001fff247819 */ /* 0x000fe20000011424 */
[----:B------:R-:W-:Y:S01]  /*14530*/  VIADD R29, R214, 0xc0 ;  /* 0x000000c0d61d7836 */ /* 0x000fe20000000000 */
[----:B------:R-:W-:Y:S01]  /*14540*/  SHF.R.S32.HI R32, RZ, 0x1f, R32 ;  /* 0x0000001fff207819 */ /* 0x000fe20000011420 */
[----:B------:R0:W-:Y:S01]  /*14550*/  @!P2 ST.E.64 desc[UR40][R8.64], R106 ;  /* 0x0000006a0800a985 */ /* 0x0001e2000c101b28 */
[----:B--2---:R-:W-:-:S02]  /*14560*/  @!P3 LEA R12, P5, R24, R0, 0x2 ;  /* 0x00000000180cb211 */ /* 0x004fc400078a10ff */
[-C--:B------:R-:W-:Y:S02]  /*14570*/  @!P4 LEA.HI.X R11, R33, R4.reuse, R36, 0x2, P0 ;  /* 0x00000004210bc211 */ /* 0x080fe400000f1424 */
[----:B------:R-:W-:Y:S01]  /*14580*/  @!P3 LEA.HI.X R13, R24, R4, R32, 0x2, P5 ;  /* 0x00000004180db211 */ /* 0x000fe200028f1420 */
[C---:B------:R-:W-:Y:S01]  /*14590*/  VIADD R32, R214.reuse, 0xb8 ;  /* 0x000000b8d6207836 */ /* 0x040fe20000000000 */
[----:B------:R-:W-:Y:S01]  /*145a0*/  ISETP.GE.AND P0, PT, R25, UR4, PT ;  /* 0x0000000419007c0c */ /* 0x000fe2000bf06270 */
[----:B------:R1:W-:Y:S01]  /*145b0*/  @!P4 ST.E.64 desc[UR40][R10.64], R110 ;  /* 0x0000006e0a00c985 */ /* 0x0003e2000c101b28 */
[----:B------:R-:W-:Y:S01]  /*145c0*/  ISETP.GE.AND P2, PT, R29, UR4, PT ;  /* 0x000000041d007c0c */ /* 0x000fe2000bf46270 */
[----:B------:R-:W-:Y:S01]  /*145d0*/  VIADD R24, R214, 0xd0 ;  /* 0x000000d0d6187836 */ /* 0x000fe20000000000 */
[----:B---3--:R-:W-:Y:S01]  /*145e0*/  @!P1 LEA R14, P4, R28, R0, 0x2 ;  /* 0x000000001c0e9211 */ /* 0x008fe200078810ff */
[----:B------:R2:W-:Y:S01]  /*145f0*/  @!P3 ST.E.64 desc[UR40][R12.64], R114 ;  /* 0x000000720c00b985 */ /* 0x0005e2000c101b28 */
[----:B------:R-:W-:-:S02]  /*14600*/  SHF.R.S32.HI R32, RZ, 0x1f, R32 ;  /* 0x0000001fff207819 */ /* 0x000fc40000011420 */
[----:B------:R-:W-:Y:S02]  /*14610*/  ISETP.GE.AND P3, PT, R24, UR4, PT ;  /* 0x0000000418007c0c */ /* 0x000fe4000bf66270 */
[----:B------:R-:W-:Y:S01]  /*14620*/  @!P1 LEA.HI.X R15, R28, R4, R32, 0x2, P4 ;  /* 0x000000041c0f9211 */ /* 0x000fe200020f1420 */
[C---:B------:R-:W-:Y:S02]  /*14630*/  VIADD R28, R214.reuse, 0xc8 ;  /* 0x000000c8d61c7836 */ /* 0x040fe40000000000 */
[----:B------:R-:W-:Y:S01]  /*14640*/  VIADD R32, R214, 0xc0 ;  /* 0x000000c0d6207836 */ /* 0x000fe20000000000 */
[-C--:B0-----:R-:W-:Y:S01]  /*14650*/  @!P0 LEA R8, P4, R25, R0.reuse, 0x2 ;  /* 0x0000000019088211 */ /* 0x081fe200078810ff */
[----:B------:R0:W-:Y:S01]  /*14660*/  @!P1 ST.E.64 desc[UR40][R14.64], R118 ;  /* 0x000000760e009985 */ /* 0x0001e2000c101b28 */
[----:B------:R-:W-:Y:S02]  /*14670*/  SHF.R.S32.HI R28, RZ, 0x1f, R28 ;  /* 0x0000001fff1c7819 */ /* 0x000fe4000001141c */
[----:B------:R-:W-:-:S02]  /*14680*/  @!P2 LEA R20, P5, R29, R0, 0x2 ;  /* 0x000000001d14a211 */ /* 0x000fc400078a10ff */
[----:B------:R-:W-:Y:S02]  /*14690*/  SHF.R.S32.HI R32, RZ, 0x1f, R32 ;  /* 0x0000001fff207819 */ /* 0x000fe40000011420 */
[----:B------:R-:W-:Y:S02]  /*146a0*/  ISETP.GE.AND P1, PT, R237, UR4, PT ;  /* 0x00000004ed007c0c */ /* 0x000fe4000bf26270 */
[-C--:B------:R-:W-:Y:S01]  /*146b0*/  @!P0 LEA.HI.X R9, R25, R4.reuse, R28, 0x2, P4 ;  /* 0x0000000419098211 */ /* 0x080fe200020f141c */
[----:B------:R-:W-:Y:S01]  /*146c0*/  VIADD R25, R214, 0xd0 ;  /* 0x000000d0d6197836 */ /* 0x000fe20000000000 */
[----:B------:R-:W-:Y:S02]  /*146d0*/  @!P2 LEA.HI.X R21, R29, R4, R32, 0x2, P5 ;  /* 0x000000041d15a211 */ /* 0x000fe400028f1420 */
[----:B------:R-:W-:Y:S02]  /*146e0*/  ISETP.GE.AND P4, PT, R236, UR4, PT ;  /* 0x00000004ec007c0c */ /* 0x000fe4000bf86270 */
[----:B------:R-:W-:Y:S01]  /*146f0*/  SHF.R.S32.HI R25, RZ, 0x1f, R25 ;  /* 0x0000001fff197819 */ /* 0x000fe20000011419 */
[----:B------:R3:W-:Y:S01]  /*14700*/  @!P2 ST.E.64 desc[UR40][R20.64], R122 ;  /* 0x0000007a1400a985 */ /* 0x0007e2000c101b28 */
[----:B-1----:R-:W-:-:S02]  /*14710*/  @!P3 LEA R10, P5, R24, R0, 0x2 ;  /* 0x00000000180ab211 */ /* 0x002fc400078a10ff */
[----:B------:R-:W-:Y:S01]  /*14720*/  ISETP.GE.AND P2, PT, R235, UR4, PT ;  /* 0x00000004eb007c0c */ /* 0x000fe2000bf46270 */
[----:B------:R1:W-:Y:S01]  /*14730*/  @!P0 ST.E.64 desc[UR40][R8.64], R126 ;  /* 0x0000007e08008985 */ /* 0x0003e2000c101b28 */
[----:B------:R-:W-:Y:S02]  /*14740*/  ISETP.GE.AND P0, PT, R234, UR4, PT ;  /* 0x00000004ea007c0c */ /* 0x000fe4000bf06270 */
[----:B------:R-:W-:Y:S02]  /*14750*/  @!P3 LEA.HI.X R11, R24, R4, R25, 0x2, P5 ;  /* 0x00000004180bb211 */ /* 0x000fe400028f1419 */
[----:B------:R-:W-:Y:S02]  /*14760*/  SHF.R.S32.HI R24, RZ, 0x1f, R237 ;  /* 0x0000001fff187819 */ /* 0x000fe400000114ed */
[-C--:B--2---:R-:W-:Y:S01]  /*14770*/  @!P1 LEA R12, P5, R237, R0.reuse, 0x2 ;  /* 0x00000000ed0c9211 */ /* 0x084fe200078a10ff */
[----:B------:R1:W-:Y:S01]  /*14780*/  @!P3 ST.E.64 desc[UR40][R10.64], R130 ;  /* 0x000000820a00b985 */ /* 0x0003e2000c101b28 */
[----:B0-----:R-:W-:-:S02]  /*14790*/  @!P4 LEA R14, P3, R236, R0, 0x2 ;  /* 0x00000000ec0ec211 */ /* 0x001fc400078610ff */
[----:B------:R-:W-:Y:S02]  /*147a0*/  @!P1 LEA.HI.X R13, R237, R4, R24, 0x2, P5 ;  /* 0x00000004ed0d9211 */ /* 0x000fe400028f1418 */
[----:B------:R-:W-:Y:S02]  /*147b0*/  SHF.R.S32.HI R24, RZ, 0x1f, R236 ;  /* 0x0000001fff187819 */ /* 0x000fe400000114ec */
[----:B---3--:R-:W-:Y:S01]  /*147c0*/  @!P2 LEA R20, P5, R235, R0, 0x2 ;  /* 0x00000000eb14a211 */ /* 0x008fe200078a10ff */
[----:B------:R1:W-:Y:S01]  /*147d0*/  @!P1 ST.E.64 desc[UR40][R12.64], R134 ;  /* 0x000000860c009985 */ /* 0x0003e2000c101b28 */
[----:B------:R-:W-:Y:S02]  /*147e0*/  SHF.R.S32.HI R29, RZ, 0x1f, R235 ;  /* 0x0000001fff1d7819 */ /* 0x000fe400000114eb */
[----:B------:R-:W-:Y:S02]  /*147f0*/  @!P4 LEA.HI.X R15, R236, R4, R24, 0x2, P3 ;  /* 0x00000004ec0fc211 */ /* 0x000fe400018f1418 */
[----:B------:R-:W-:-:S02]  /*14800*/  SHF.R.S32.HI R28, RZ, 0x1f, R234 ;  /* 0x0000001fff1c7819 */ /* 0x000fc400000114ea */
[C---:B------:R-:W-:Y:S01]  /*14810*/  @!P0 LEA R24, P3, R234.reuse, R0, 0x2 ;  /* 0x00000000ea188211 */ /* 0x040fe200078610ff */
[----:B------:R1:W-:Y:S01]  /*14820*/  @!P4 ST.E.64 desc[UR40][R14.64], R138 ;  /* 0x0000008a0e00c985 */ /* 0x0003e2000c101b28 */
[-C--:B------:R-:W-:Y:S02]  /*14830*/  @!P2 LEA.HI.X R21, R235, R4.reuse, R29, 0x2, P5 ;  /* 0x00000004eb15a211 */ /* 0x080fe400028f141d */
        /* <DEDUP_REMOVED lines=10> */
.L_x_13847:
        /* <DEDUP_REMOVED lines=16> */
[----:B------:R-:W0:-:S12]  /*149e0*/  S2R R0, SR_TID.X ;  /* 0x0000000000007919 */ /* 0x000e180000002100 */
        /* <DEDUP_REMOVED lines=9> */
.L_x_13865:
[----:B------:R-:W4:Y:S01]  /*14a80*/  LDL.LU R0, [R1+0x64] ;  /* 0x0000640001007983 */ /* 0x000f220000300800 */
[----:B------:R-:W-:Y:S01]  /*14a90*/  BSSY B1, `(.L_x_13866) ;  /* 0x0000036000017945 */ /* 0x000fe20003800000 */
[----:B------:R-:W-:Y:S02]  /*14aa0*/  SEL R31, R224, RZ, !P0 ;  /* 0x000000ffe01f7207 */ /* 0x000fe40004000000 */
[----:B-----5:R-:W-:Y:S02]  /*14ab0*/  SHF.R.S32.HI R28, RZ, 0x1f, R3 ;  /* 0x0000001fff1c7819 */ /* 0x020fe40000011403 */
[----:B----4-:R-:W-:Y:S01]  /*14ac0*/  SEL R30, R0, RZ, !P0 ;  /* 0x000000ff001e7207 */ /* 0x010fe20004000000 */
[----:B------:R-:W-:Y:S06]  /*14ad0*/  @P3 BRA `(.L_x_13867) ;  /* 0x0000000000c43947 */ /* 0x000fec0003800000 */
[----:B------:R-:W0:Y:S01]  /*14ae0*/  S2R R33, SR_TID.X ;  /* 0x0000000000217919 */ /* 0x000e220000002100 */
[----:B------:R-:W1:Y:S02]  /*14af0*/  LDC R35, c[0x0][0xbe8] ;  /* 0x0002fa00ff237b82 */ /* 0x000e640000000800 */
[----:B-1----:R-:W-:Y:S01]  /*14b00*/  IMAD R0, R26, R35, RZ ;  /* 0x000000231a007224 */ /* 0x002fe200078e02ff */
[----:B0-----:R-:W-:-:S04]  /*14b10*/  IADD3 R33, R210, -0x80, R33 ;  /* 0xffffff80d2217810 */ /* 0x001fc80007ffe021 */
[----:B------:R-:W-:-:S13]  /*14b20*/  ISETP.GE.AND P0, PT, R33, R0, PT ;  /* 0x000000002100720c */ /* 0x000fda0003f06270 */
[----:B------:R-:W-:Y:S05]  /*14b30*/  @P0 BRA `(.L_x_13867) ;  /* 0x0000000000ac0947 */ /* 0x000fea0003800000 */
[----:B---3--:R-:W-:Y:S01]  /*14b40*/  IMAD.MOV.U32 R4, RZ, RZ, 0x9b8 ;  /* 0x000009b8ff047424 */ /* 0x008fe200078e00ff */
[----:B------:R-:W-:Y:S01]  /*14b50*/  ISETP.GT.AND P0, PT, R223, 0x1, PT ;  /* 0x00000001df00780c */ /* 0x000fe20003f04270 */
[----:B------:R-:W0:Y:S01]  /*14b60*/  LDC.64 R8, c[0x0][0xba8] ;  /* 0x0002ea00ff087b82 */ /* 0x000e220000000a00 */
[----:B------:R-:W-:Y:S01]  /*14b70*/  ISETP.NE.AND P1, PT, R35, 0x1, PT ;  /* 0x000000012300780c */ /* 0x000fe20003f25270 */
[----:B------:R-:W-:Y:S01]  /*14b80*/  IMAD.MOV.U32 R27, RZ, RZ, R33 ;  /* 0x000000ffff1b7224 */ /* 0x000fe200078e0021 */
[----:B------:R-:W-:Y:S02]  /*14b90*/  SEL R4, R4, 0x978, P0 ;  /* 0x0000097804047807 */ /* 0x000fe40000000000 */
[----:B------:R-:W-:-:S03]  /*14ba0*/  SEL R231, R231, RZ, P0 ;  /* 0x000000ffe7e77207 */ /* 0x000fc60000000000 */
[----:B------:R-:W1:Y:S08]  /*14bb0*/  LDC.64 R20, c[0x0][R4+0x220] ;  /* 0x0000880004147b82 */ /* 0x000e700000000a00 */
[----:B------:R-:W3:Y:S08]  /*14bc0*/  LDC.64 R24, c[0x0][R4+0x218] ;  /* 0x0000860004187b82 */ /* 0x000ef00000000a00 */
[----:B------:R-:W4:Y:S08]  /*14bd0*/  LDC.64 R12, c[0x0][R4+0x228] ;  /* 0x00008a00040c7b82 */ /* 0x000f300000000a00 */
[----:B------:R-:W5:Y:S08]  /*14be0*/  LDC.64 R10, c[0x0][R4+0x210] ;  /* 0x00008400040a7b82 */ /* 0x000f700000000a00 */
[----:B------:R-:W2:Y:S08]  /*14bf0*/  @P1 LDC R0, c[0x0][0xbec] ;  /* 0x0002fb00ff001b82 */ /* 0x000eb00000000800 */
[----:B------:R-:W4:Y:S01]  /*14c00*/  @P1 LDC R37, c[0x0][0xbf0] ;  /* 0x0002fc00ff251b82 */ /* 0x000f220000000800 */
[----:B-1----:R-:W-:-:S07]  /*14c10*/  IMAD R21, R21, R31, RZ ;  /* 0x0000001f15157224 */ /* 0x002fce00078e02ff */
[----:B0-----:R-:W0:Y:S01]  /*14c20*/  @!P0 LDC R8, c[0x0][0xb50] ;  /* 0x0002d400ff088b82 */ /* 0x001e220000000800 */
[----:B------:R-:W-:-:S04]  /*14c30*/  IMAD.WIDE.U32 R14, R20, R31, RZ ;  /* 0x0000001f140e7225 */ /* 0x000fc800078e00ff */
[----:B------:R-:W-:Y:S02]  /*14c40*/  IMAD R21, R20, R30, R21 ;  /* 0x0000001e14157224 */ /* 0x000fe400078e0215 */
[----:B--2---:R-:W-:Y:S01]  /*14c50*/  @P1 IMAD.HI.U32 R0, R33, R0, RZ ;  /* 0x0000000021001227 */ /* 0x004fe200078e00ff */
[----:B------:R-:W1:Y:S03]  /*14c60*/  @!P0 LDC R9, c[0x0][0xb54] ;  /* 0x0002d500ff098b82 */ /* 0x000e660000000800 */
[-C--:B---3--:R-:W-:Y:S02]  /*14c70*/  IMAD R29, R25, R222.reuse, RZ ;  /* 0x000000de191d7224 */ /* 0x088fe400078e02ff */
[----:B------:R-:W-:Y:S01]  /*14c80*/  IMAD.WIDE.U32 R24, R24, R222, RZ ;  /* 0x000000de18187225 */ /* 0x000fe200078e00ff */
[----:B----4-:R-:W-:-:S03]  /*14c90*/  @P1 SHF.R.U32.HI R27, RZ, R37, R0 ;  /* 0x00000025ff1b1219 */ /* 0x010fc60000011600 */
        /* <DEDUP_REMOVED lines=12> */
[----:B-----5:R-:W-:Y:S01]  /*14d60*/  IMAD R0, R11, R15, RZ ;  /* 0x0000000f0b007224 */ /* 0x020fe200078e02ff */
        /* <DEDUP_REMOVED lines=8> */
.L_x_13867:
[----:B------:R-:W-:Y:S05]  /*14df0*/  BSYNC B1 ;  /* 0x0000000000017941 */ /* 0x000fea0003800000 */
.L_x_13866:
[----:B------:R-:W-:Y:S05]  /*14e00*/  @P2 BRA `(.L_x_13860) ;  /* 0x0000000800842947 */ /* 0x000fea0003800000 */
[----:B------:R-:W1:Y:S01]  /*14e10*/  LDC R21, c[0x0][0xbe8] ;  /* 0x0002fa00ff157b82 */ /* 0x000e620000000800 */
[----:B0-----:R-:W-:Y:S01]  /*14e20*/  SHF.R.S32.HI R9, RZ, 0x1f, R32 ;  /* 0x0000001fff097819 */ /* 0x001fe20000011420 */
        /* <DEDUP_REMOVED lines=12> */
[----:B-1----:R-:W-:-:S03]  /*14ef0*/  ISETP.NE.AND P0, PT, R21, 0x1, PT ;  /* 0x000000011500780c */ /* 0x002fc60003f05270 */
[----:B------:R-:W-:Y:S02]  /*14f00*/  IMAD.IADD R13, R210, 0x1, R3 ;  /* 0x00000001d20d7824 */ /* 0x000fe400078e0203 */
[----:B------:R-:W-:Y:S01]  /*14f10*/  IMAD R9, R222, UR5, R9 ;  /* 0x00000005de097c24 */ /* 0x000fe2000f8e0209 */
[----:B------:R-:W-:Y:S01]  /*14f20*/  ULDC.64 UR4, c[0x0][0xaf0] ;  /* 0x0002bc0000047ab9 */ /* 0x000fe20000000a00 */
[----:B------:R-:W-:Y:S02]  /*14f30*/  IMAD.MOV.U32 R3, RZ, RZ, R13 ;  /* 0x000000ffff037224 */ /* 0x000fe400078e000d */
[----:B------:R-:W-:-:S04]  /*14f40*/  IMAD.WIDE.U32 R8, R31, UR4, R8 ;  /* 0x000000041f087c25 */ /* 0x000fc8000f8e0008 */
[----:B---3--:R-:W0:Y:S08]  /*14f50*/  @P0 LDC R4, c[0x0][0xbec] ;  /* 0x0002fb00ff040b82 */ /* 0x008e300000000800 */
        /* <DEDUP_REMOVED lines=24> */
[----:B------:R-:W-:-:S05]  /*150e0*/  VIADD R9, R209, 0xc0 ;  /* 0x000000c0d1097836 */ /* 0x000fca0000000000 */
[----:B------:R-:W-:Y:S01]  /*150f0*/  SHF.R.S32.HI R10, RZ, 0x1f, R9 ;  /* 0x0000001fff0a7819 */ /* 0x000fe20000011409 */
[----:B------:R-:W-:Y:S06]  /*15100*/  BRA.DIV UR4, `(.L_x_13868) ;  /* 0x000000a204847947 */ /* 0x000fec000b800000 */
[----:B------:R0:W1:Y:S04]  /*15110*/  SHFL.IDX PT, R0, R4, RZ, 0x181f ;  /* 0x00181fff04007589 */ /* 0x00006800000e0000 */
[----:B------:R0:W3:Y:S02]  /*15120*/  SHFL.IDX PT, R14, R3, RZ, 0x181f ;  /* 0x00181fff030e7589 */ /* 0x0000e400000e0000 */
.L_x_14098:
        /* <DEDUP_REMOVED lines=12> */
[CC--:B---3--:R-:W-:Y:S02]  /*151f0*/  @!P3 LEA R12, P5, R209.reuse, R14.reuse, 0x1 ;  /* 0x0000000ed10cb211 */ /* 0x0c8fe400078a08ff */
[C---:B------:R-:W-:Y:S02]  /*15200*/  @!P2 LEA R24, P4, R220.reuse, R14, 0x1 ;  /* 0x0000000edc18a211 */ /* 0x040fe400078808ff */
[----:B-1----:R-:W-:Y:S02]  /*15210*/  @!P3 LEA.HI.X R13, R209, R0, R8, 0x1, P5 ;  /* 0x00000000d10db211 */ /* 0x002fe400028f0c08 */
        /* <DEDUP_REMOVED lines=10> */
.L_x_13870:
[----:B------:R-:W-:Y:S05]  /*152c0*/  BSYNC B1 ;  /* 0x0000000000017941 */ /* 0x000fea0003800000 */
.L_x_13869:
[----:B------:R-:W-:-:S03]  /*152d0*/  UMOV UR4, 0xffffffff ;  /* 0xffffffff00047882 */ /* 0x000fc60000000000 */
[----:B------:R-:W-:Y:S05]  /*152e0*/  BRA.DIV UR4, `(.L_x_13871) ;  /* 0x000000a204407947 */ /* 0x000fea000b800000 */
[----:B-1----:R1:W0:Y:S04]  /*152f0*/  SHFL.IDX PT, R0, R4, 0x1, 0x181f ;  /* 0x00381f0004007f89 */ /* 0x00222800000e0000 */
[----:B---34-:R1:W3:Y:S02]  /*15300*/  SHFL.IDX PT, R14, R3, 0x1, 0x181f ;  /* 0x00381f00030e7f89 */ /* 0x0182e400000e0000 */
.L_x_14102:
        /* <DEDUP_REMOVED lines=24> */
.L_x_13873:
[----:B------:R-:W-:Y:S05]  /*15490*/  BSYNC B1 ;  /* 0x0000000000017941 */ /* 0x000fea0003800000 */
.L_x_13872:
[----:B------:R-:W-:-:S03]  /*154a0*/  UMOV UR4, 0xffffffff ;  /* 0xffffffff00047882 */ /* 0x000fc60000000000 */
[----:B------:R-:W-:Y:S05]  /*154b0*/  BRA.DIV UR4, `(.L_x_13874) ;  /* 0x000000a204147947 */ /* 0x000fea000b800000 */
[----:B0-----:R0:W0:Y:S04]  /*154c0*/  SHFL.IDX PT, R0, R4, 0x2, 0x181f ;  /* 0x00581f0004007f89 */ /* 0x00102800000e0000 */
[----:B---34-:R3:W4:Y:S02]  /*154d0*/  SHFL.IDX PT, R14, R3, 0x2, 0x181f ;  /* 0x00581f00030e7f89 */ /* 0x01872400000e0000 */
.L_x_14106:
        /* <DEDUP_REMOVED lines=24> */
.L_x_13876:
[----:B------:R-:W-:Y:S05]  /*15660*/  BSYNC B1 ;  /* 0x0000000000017941 */ /* 0x000fea0003800000 */
.L_x_13875:
[----:B------:R-:W-:-:S03]  /*15670*/  UMOV UR4, 0xffffffff ;  /* 0xffffffff00047882 */ /* 0x000fc60000000000 */
[----:B------:R-:W-:Y:S05]  /*15680*/  BRA.DIV UR4, `(.L_x_13877) ;  /* 0x0000009e04e87947 */ /* 0x000fea000b800000 */
[----:B0-----:R0:W0:Y:S04]  /*15690*/  SHFL.IDX PT, R0, R4, 0x3, 0x181f ;  /* 0x00781f0004007f89 */ /* 0x00102800000e0000 */
[----:B----4-:R4:W0:Y:S02]  /*156a0*/  SHFL.IDX PT, R14, R3, 0x3, 0x181f ;  /* 0x00781f00030e7f89 */ /* 0x01082400000e0000 */
.L_x_14110:
[----:B-1-34-:R-:W-:-:S05]  /*156b0*/  VIADD R3, R210, 0x60 ;  /* 0x00000060d2037836 */ /* 0x01afca0000000000 */
[----:B------:R-:W-:-:S13]  /*156c0*/  ISETP.GE.AND P0, PT, R3, R21, PT ;  /* 0x000000150300720c */ /* 0x000fda0003f06270 */
[----:B------:R-:W-:Y:S05]  /*156d0*/  @P0 BRA `(.L_x_13860) ;  /* 0x0000000000500947 */ /* 0x000fea0003800000 */
[----:B------:R-:W-:Y:S01]  /*156e0*/  ULDC UR4, c[0x0][0xac8] ;  /* 0x0002b20000047ab9 */ /* 0x000fe20000000800 */
[----:B0-----:R-:W-:Y:S02]  /*156f0*/  SHF.R.S32.HI R4, RZ, 0x1f, R209 ;  /* 0x0000001fff047819 */ /* 0x001fe400000114d1 */
        /* <DEDUP_REMOVED lines=18> */
.L_x_13860:
[----:B------:R-:W-:Y:S05]  /*15820*/  BSYNC B0 ;  /* 0x0000000000007941 */ /* 0x000fea0003800000 */
.L_x_13846:
[----:B------:R-:W-:Y:S02]  /*15830*/  ULDC UR4, c[0x0][0xc3c] ;  /* 0x00030f0000047ab9 */ /* 0x000fe40000000800 */
[----:B---3--:R-:W-:-:S13]  /*15840*/  ISETP.GE.AND P0, PT, R7, UR4, PT ;  /* 0x0000000407007c0c */ /* 0x008fda000bf06270 */
[----:B------:R-:W-:Y:S05]  /*15850*/  @!P0 BRA `(.L_x_13878) ;  /* 0xfffffeb800e48947 */ /* 0x000fea000383ffff */
[----:B------:R-:W-:Y:S05]  /*15860*/  BRA `(.L_x_13718) ;  /* 0x0000008400b07947 */ /* 0x000fea0003800000 */
.L_x_13716:
        /* <DEDUP_REMOVED lines=18> */
.L_x_13879:
        /* <DEDUP_REMOVED lines=43> */
.L_x_13883:
        /* <DEDUP_REMOVED lines=39> */
.L_x_13881:
        /* <DEDUP_REMOVED lines=12> */
.L_x_13884:
        /* <DEDUP_REMOVED lines=63> */
.L_x_13885:
        /* <DEDUP_REMOVED lines=61> */
.L_x_13886:
[----:B01----:R-:W-:-:S05]  /*16730*/  LOP3.LUT R3, RZ, R2, RZ, 0x33, !PT ;  /* 0x00000002ff037212 */ /* 0x003fca00078e33ff */
[----:B------:R-:W-:-:S05]  /*16740*/  IMAD.IADD R2, R4, 0x1, R3 ;  /* 0x0000000104027824 */ /* 0x000fca00078e0203 */
[----:B------:R1:W-:Y:S01]  /*16750*/  STL [R1+0x4], R2 ;  /* 0x0000040201007387 */ /* 0x0003e20000100800 */
[----:B------:R-:W-:Y:S05]  /*16760*/  BRA `(.L_x_13887) ;  /* 0x0000000000107947 */ /* 0x000fea0003800000 */
.L_x_13882:
[----:B------:R-:W-:Y:S01]  /*16770*/  IMAD.U32 R2, RZ, RZ, UR6 ;  /* 0x00000006ff027e24 */ /* 0x000fe2000f8e00ff */
[----:B------:R0:W-:Y:S04]  /*16780*/  STL [R1+0x4], RZ ;  /* 0x000004ff01007387 */ /* 0x0001e80000100800 */
[----:B------:R0:W-:Y:S04]  /*16790*/  STL [R1+0x8], RZ ;  /* 0x000008ff01007387 */ /* 0x0001e80000100800 */
[----:B------:R0:W-:Y:S02]  /*167a0*/  STL [R1], R2 ;  /* 0x0000000201007387 */ /* 0x0001e40000100800 */
.L_x_13887:
        /* <DEDUP_REMOVED lines=10> */
.L_x_13880:
        /* <DEDUP_REMOVED lines=32> */
.L_x_14032:
        /* <DEDUP_REMOVED lines=65> */
.L_x_13889:
        /* <DEDUP_REMOVED lines=17> */
.L_x_13890:
[----:B------:R-:W-:Y:S05]  /*16f70*/  @!P0 BRA `(.L_x_13891) ;  /* 0x00000000000c8947 */ /* 0x000fea0003800000 */
[----:B------:R-:W2:Y:S04]  /*16f80*/  LDG.E R9, desc[UR40][R6.64] ;  /* 0x0000002806097981 */ /* 0x000ea8000c1e1900 */
[----:B------:R-:W2:Y:S02]  /*16f90*/  LDG.E R6, desc[UR40][R6.64+0x4] ;  /* 0x0000042806067981 */ /* 0x000ea4000c1e1900 */
[----:B--2---:R-:W-:-:S07]  /*16fa0*/  IMAD.IADD R9, R6, 0x1, -R9 ;  /* 0x0000000106097824 */ /* 0x004fce00078e0a09 */
.L_x_13891:
[----:B------:R-:W2:Y:S01]  /*16fb0*/  LDL R7, [R1+0x4] ;  /* 0x0000040001077983 */ /* 0x000ea20000100800 */
[----:B-1----:R-:W1:Y:S03]  /*16fc0*/  LDC R3, c[0x0][0x448] ;  /* 0x00011200ff037b82 */ /* 0x002e660000000800 */
[----:B------:R-:W3:Y:S04]  /*16fd0*/  @P1 LDG.E R2, desc[UR40][R4.64] ;  /* 0x0000002804021981 */ /* 0x000ee8000c1e1900 */
[----:B------:R4:W3:Y:S01]  /*16fe0*/  @P1 LDG.E R4, desc[UR40][R4.64+0x4] ;  /* 0x0000042804041981 */ /* 0x0008e2000c1e1900 */
[----:B------:R-:W-:Y:S01]  /*16ff0*/  LOP3.LUT R12, R10, 0xff, RZ, 0xc0, !PT ;  /* 0x000000ff0a0c7812 */ /* 0x000fe200078ec0ff */
[----:B------:R-:W-:Y:S01]  /*17000*/  BSSY B0, `(.L_x_13892) ;  /* 0x0000037000007945 */ /* 0x000fe20003800000 */
[----:B------:R-:W-:-:S03]  /*17010*/  SHF.R.U32.HI R10, RZ, 0x10, R10 ;  /* 0x00000010ff0a7819 */ /* 0x000fc6000001160a */
[----:B------:R0:W-:Y:S01]  /*17020*/  STL [R1+0x60], R12 ;  /* 0x0000600c01007387 */ /* 0x0001e20000100800 */
[----:B-1----:R-:W-:-:S13]  /*17030*/  ISETP.NE.AND P0, PT, R3, 0x1, PT ;  /* 0x000000010300780c */ /* 0x002fda0003f05270 */
[----:B----4-:R-:W1:Y:S08]  /*17040*/  @P0 LDC R5, c[0x0][0x44c] ;  /* 0x00011300ff050b82 */ /* 0x010e700000000800 */
[----:B------:R-:W4:Y:S01]  /*17050*/  @P0 LDC R6, c[0x0][0x450] ;  /* 0x00011400ff060b82 */ /* 0x000f220000000800 */
[----:B--2---:R-:W-:Y:S02]  /*17060*/  IMAD.SHL.U32 R3, R7, 0x80, RZ ;  /* 0x0000008007037824 */ /* 0x004fe400078e00ff */
[----:B-----5:R-:W-:-:S02]  /*17070*/  IMAD.IADD R7, R9, 0x1, -R8 ;  /* 0x0000000109077824 */ /* 0x020fc400078e0a08 */
[----:B------:R-:W-:Y:S02]  /*17080*/  VIADD R3, R3, 0x7f ;  /* 0x0000007f03037836 */ /* 0x000fe40000000000 */
[----:B---3--:R-:W-:Y:S02]  /*17090*/  @P1 IMAD.IADD R11, R4, 0x1, -R2 ;  /* 0x00000001040b1824 */ /* 0x008fe400078e0a02 */
[----:B-1----:R-:W-:-:S05]  /*170a0*/  @P0 IMAD.HI.U32 R2, R3, R5, RZ ;  /* 0x0000000503020227 */ /* 0x002fca00078e00ff */
[----:B----4-:R-:W-:Y:S01]  /*170b0*/  @P0 SHF.R.U32.HI R3, RZ, R6, R2 ;  /* 0x00000006ff030219 */ /* 0x010fe20000011602 */
[----:B------:R-:W-:-:S04]  /*170c0*/  IMAD.IADD R2, R7, 0x1, R11 ;  /* 0x0000000107027824 */ /* 0x000fc800078e020b */
[C---:B------:R-:W-:Y:S01]  /*170d0*/  VIADD R4, R2.reuse, 0x5f ;  /* 0x0000005f02047836 */ /* 0x040fe20000000000 */
[----:B------:R-:W-:-:S03]  /*170e0*/  IADD3 R21, R2, 0x60, -R14 ;  /* 0x0000006002157810 */ /* 0x000fc60007ffe80e */
[----:B------:R-:W-:-:S04]  /*170f0*/  IMAD.HI R2, R4, 0x2aaaaaab, RZ ;  /* 0x2aaaaaab04027827 */ /* 0x000fc800078e02ff */
[----:B------:R-:W-:Y:S01]  /*17100*/  IMAD.IADD R3, R21, 0x1, R3 ;  /* 0x0000000115037824 */ /* 0x000fe200078e0203 */
[----:B------:R-:W-:Y:S01]  /*17110*/  SHF.R.U32.HI R20, RZ, 0x1f, R2 ;  /* 0x0000001fff147819 */ /* 0x000fe20000011602 */
[----:B------:R-:W-:Y:S02]  /*17120*/  IMAD.MOV.U32 R4, RZ, RZ, RZ ;  /* 0x000000ffff047224 */ /* 0x000fe400078e00ff */
[----:B------:R-:W-:Y:S01]  /*17130*/  IMAD.HI R3, R3, 0x2aaaaaab, RZ ;  /* 0x2aaaaaab03037827 */ /* 0x000fe200078e02ff */
[----:B------:R-:W-:-:S04]  /*17140*/  LEA.HI.SX32 R20, R2, R20, 0x1c ;  /* 0x0000001402147211 */ /* 0x000fc800078fe2ff */
[----:B------:R-:W-:-:S04]  /*17150*/  SHF.R.U32.HI R6, RZ, 0x1f, R3 ;  /* 0x0000001fff067819 */ /* 0x000fc80000011603 */
[----:B------:R-:W-:-:S04]  /*17160*/  LEA.HI.SX32 R6, R3, R6, 0x1c ;  /* 0x0000000603067211 */ /* 0x000fc800078fe2ff */
        /* <DEDUP_REMOVED lines=32> */
.L_x_13893:
[----:B------:R-:W-:Y:S05]  /*17370*/  BSYNC B0 ;  /* 0x0000000000007941 */ /* 0x000fea0003800000 */
.L_x_13892:
        /* <DEDUP_REMOVED lines=25> */
.L_x_14113:
[----:B-1----:R-:W-:Y:S02]  /*17510*/  ISETP.NE.AND P0, PT, R14, RZ, PT ;  /* 0x000000ff0e00720c */ /* 0x002fe40003f05270 */
[----:B------:R-:W-:-:S11]  /*17520*/  PLOP3.LUT P6, PT, PT, PT, PT, 0x8, 0x0 ;  /* 0x000000000000781c */ /* 0x000fd60003fce170 */
[----:B------:R-:W-:Y:S05]  /*17530*/  @P0 BRA `(.L_x_13897) ;  /* 0x00000000000c0947 */ /* 0x000fea0003800000 */
[----:B------:R-:W-:-:S03]  /*17540*/  UMOV UR4, 0xffffffff ;  /* 0xffffffff00047882 */ /* 0x000fc60000000000 */
[----:B------:R-:W-:Y:S05]  /*17550*/  BRA.DIV UR4, `(.L_x_13898) ;  /* 0x0000008204b07947 */ /* 0x000fea000b800000 */
[----:B------:R-:W-:-:S13]  /*17560*/  ELECT P6, URZ, PT ;  /* 0x00000000003f782f */ /* 0x000fda00038c0000 */
.L_x_13897:
        /* <DEDUP_REMOVED lines=9> */
.L_x_14116:
[----:B------:R-:W-:Y:S05]  /*17600*/  BSYNC B1 ;  /* 0x0000000000017941 */ /* 0x000fea0003800000 */
.L_x_13899:
        /* <DEDUP_REMOVED lines=12> */
.L_x_14117:
[----:B------:R-:W-:Y:S05]  /*176d0*/  BSYNC B2 ;  /* 0x0000000000027941 */ /* 0x000fea0003800000 */
.L_x_13903:
        /* <DEDUP_REMOVED lines=9> */
.L_x_13906:
[----:B------:R-:W-:Y:S05]  /*17770*/  BSYNC B2 ;  /* 0x0000000000027941 */ /* 0x000fea0003800000 */
.L_x_13905:
        /* <DEDUP_REMOVED lines=13> */
.L_x_13907:
        /* <DEDUP_REMOVED lines=13> */
.L_x_14118:
[----:B------:R-:W-:Y:S05]  /*17920*/  BSYNC B2 ;  /* 0x0000000000027941 */ /* 0x000fea0003800000 */
.L_x_13908:
        /* <DEDUP_REMOVED lines=11> */
.L_x_13911:
[----:B------:R-:W-:Y:S05]  /*179e0*/  BSYNC B2 ;  /* 0x0000000000027941 */ /* 0x000fea0003800000 */
.L_x_13910:
        /* <DEDUP_REMOVED lines=10> */
.L_x_13912:
        /* <DEDUP_REMOVED lines=15> */
.L_x_13913:
        /* <DEDUP_REMOVED lines=15> */
.L_x_13914:
        /* <DEDUP_REMOVED lines=15> */
.L_x_13915:
        /* <DEDUP_REMOVED lines=10> */
.L_x_13902:
[----:B------:R-:W-:Y:S05]  /*17e00*/  BSYNC B1 ;  /* 0x0000000000017941 */ /* 0x000fea0003800000 */
.L_x_13901:
        /* <DEDUP_REMOVED lines=13> */
.L_x_13931:
        /* <DEDUP_REMOVED lines=13> */
.L_x_14119:
[----:B------:R-:W-:Y:S05]  /*17fb0*/  BSYNC B2 ;  /* 0x0000000000027941 */ /* 0x000fea0003800000 */
.L_x_13918:
        /* <DEDUP_REMOVED lines=9> */
.L_x_13921:
[----:B------:R-:W-:Y:S05]  /*18050*/  BSYNC B2 ;  /* 0x0000000000027941 */ /* 0x000fea0003800000 */
.L_x_13920:
        /* <DEDUP_REMOVED lines=12> */
.L_x_13922:
        /* <DEDUP_REMOVED lines=13> */
.L_x_14120:
[----:B------:R-:W-:Y:S05]  /*181f0*/  BSYNC B2 ;  /* 0x0000000000027941 */ /* 0x000fea0003800000 */
.L_x_13923:
        /* <DEDUP_REMOVED lines=11> */
.L_x_13926:
[----:B------:R-:W-:Y:S05]  /*182b0*/  BSYNC B2 ;  /* 0x0000000000027941 */ /* 0x000fea0003800000 */
.L_x_13925:
        /* <DEDUP_REMOVED lines=10> */
.L_x_13927:
        /* <DEDUP_REMOVED lines=15> */
.L_x_13928:
        /* <DEDUP_REMOVED lines=15> */
.L_x_13929:
        /* <DEDUP_REMOVED lines=15> */
.L_x_13930:
        /* <DEDUP_REMOVED lines=10> */
.L_x_13917:
[----:B------:R-:W-:Y:S05]  /*186d0*/  BSYNC B1 ;  /* 0x0000000000017941 */ /* 0x000fea0003800000 */
.L_x_13916:
        /* <DEDUP_REMOVED lines=12> */
.L_x_13895:
[----:B------:R-:W-:Y:S05]  /*187a0*/  BSYNC B0 ;  /* 0x0000000000007941 */ /* 0x000fea0003800000 */
.L_x_13894:
        /* <DEDUP_REMOVED lines=13> */
[----:B------:R-:W-:-:S04]  /*18880*/  IMAD.IADD R0, R21, 0x1, R0 ;  /* 0x0000000115007824 */ /* 0x000fc800078e0200 */
[----:B------:R-:W-:-:S05]  /*18890*/  IMAD.HI R0, R0, 0x2aaaaaab, RZ ;  /* 0x2aaaaaab00007827 */ /* 0x000fca00078e02ff */
[----:B------:R-:W-:-:S04]  /*188a0*/  SHF.R.U32.HI R2, RZ, 0x1f, R0 ;  /* 0x0000001fff027819 */ /* 0x000fc80000011600 */
[----:B------:R-:W-:-:S04]  /*188b0*/  LEA.HI.SX32 R0, R0, R2, 0x1c ;  /* 0x0000000200007211 */ /* 0x000fc800078fe2ff */
        /* <DEDUP_REMOVED lines=32> */
.L_x_13933:
[----:B------:R-:W-:Y:S05]  /*18ac0*/  BSYNC B0 ;  /* 0x0000000000007941 */ /* 0x000fea0003800000 */
.L_x_13932:
        /* <DEDUP_REMOVED lines=27> */
.L_x_13935:
        /* <DEDUP_REMOVED lines=20> */
.L_x_13938:
[----:B------:R-:W-:Y:S05]  /*18dc0*/  BSYNC B6 ;  /* 0x0000000000067941 */ /* 0x000fea0003800000 */
.L_x_13937:
        /* <DEDUP_REMOVED lines=20> */
.L_x_13941:
        /* <DEDUP_REMOVED lines=16> */
.L_x_13940:
[----:B------:R-:W-:Y:S05]  /*19010*/  BSYNC B6 ;  /* 0x0000000000067941 */ /* 0x000fea0003800000 */
.L_x_13939:
        /* <DEDUP_REMOVED lines=24> */
.L_x_14123:
        /* <DEDUP_REMOVED lines=9> */
.L_x_14126:
        /* <DEDUP_REMOVED lines=24> */
.L_x_13945:
[----:B------:R-:W2:Y:S04]  /*193b0*/  LDL R0, [R1+0x10] ;  /* 0x0000100001007983 */ /* 0x000ea80000100800 */
[----:B-1----:R-:W3:Y:S01]  /*193c0*/  LDL R2, [R1+0x18] ;  /* 0x0000180001027983 */ /* 0x002ee20000100800 */
[----:B--2---:R-:W-:Y:S01]  /*193d0*/  IMAD R0, R0, 0x8, R19 ;  /* 0x0000000800007824 */ /* 0x004fe200078e0213 */
[----:B---3--:R-:W-:-:S04]  /*193e0*/  SHF.L.U32 R2, R2, 0x1f, RZ ;  /* 0x0000001f02027819 */ /* 0x008fc800000006ff */
[----:B------:R-:W1:Y:S02]  /*193f0*/  SYNCS.PHASECHK.TRANS64.TRYWAIT P0, [R0+URZ+0x22840], R2 ;  /* 0x02284002000075a7 */ /* 0x000e64000800017f */
[----:B-1----:R-:W-:Y:S05]  /*19400*/  @!P0 BRA `(.L_x_13946) ;  /* 0x0000006400dc8947 */ /* 0x002fea0003800000 */
.L_x_14127:
        /* <DEDUP_REMOVED lines=11> */
.L_x_13947:
[----:B0-----:R-:W2:Y:S04]  /*194c0*/  LDL R4, [R1+0x10] ;  /* 0x0000100001047983 */ /* 0x001ea80000100800 */
[----:B------:R-:W3:Y:S04]  /*194d0*/  LDL R3, [R1+0x30] ;  /* 0x0000300001037983 */ /* 0x000ee80000100800 */
[----:B-1----:R-:W4:Y:S01]  /*194e0*/  LDL R2, [R1+0x24] ;  /* 0x0000240001027983 */ /* 0x002f220000100800 */
        /* <DEDUP_REMOVED lines=11> */
[----:B--2---:R-:W-:Y:S01]  /*195a0*/  IMAD R0, R4, 0x3000, R19 ;  /* 0x0000300004007824 */ /* 0x004fe200078e0213 */
[----:B---3--:R-:W-:-:S04]  /*195b0*/  R2UR UR11, R3 ;  /* 0x00000000030b72ca */ /* 0x008fc800000e0000 */
[----:B------:R-:W-:Y:S02]  /*195c0*/  R2UR UR8, R0 ;  /* 0x00000000000872ca */ /* 0x000fe400000e0000 */
[----:B----4-:R-:W-:-:S11]  /*195d0*/  R2UR UR4, R2 ;  /* 0x00000000020472ca */ /* 0x010fd600000e0000 */
[----:B------:R-:W-:Y:S02]  /*195e0*/  UIADD3 UR8, UR8, 0x1c400, URZ ;  /* 0x0001c40008087890 */ /* 0x000fe4000fffe03f */
[----:B------:R-:W-:-:S03]  /*195f0*/  UIMAD UR11, UR11, 0x60, UR4 ;  /* 0x000000600b0b78a4 */ /* 0x000fc6000f8e0204 */
[----:B------:R-:W-:-:S06]  /*19600*/  UMOV UR4, 0x0 ;  /* 0x0000000000047882 */ /* 0x000fcc0000000000 */
[----:B------:R1:W-:Y:S02]  /*19610*/  UTMALDG.4D [UR8], [UR6], desc[UR4] ;  /* 0x00000408060075b4 */ /* 0x0003e40008019000 */
[----:B-1----:R-:W-:Y:S01]  /*19620*/  NOP ;  /* 0x0000000000007918 */ /* 0x002fe20000000000 */
.L_x_13943:
        /* <DEDUP_REMOVED lines=40> */
.L_x_13949:
[----:B------:R-:W-:Y:S05]  /*198b0*/  BSYNC B6 ;  /* 0x0000000000067941 */ /* 0x000fea0003800000 */
.L_x_13948:
        /* <DEDUP_REMOVED lines=125> */
.L_x_14144:
        /* <DEDUP_REMOVED lines=10> */
.L_x_13951:
        /* <DEDUP_REMOVED lines=18> */
.L_x_14145:
[----:B------:R-:W-:Y:S05]  /*1a250*/  BSYNC B0 ;  /* 0x0000000000007941 */ /* 0x000fea0003800000 */
.L_x_13952:
        /* <DEDUP_REMOVED lines=13> */
.L_x_14146:
[----:B------:R-:W-:Y:S05]  /*1a330*/  BSYNC B1 ;  /* 0x0000000000017941 */ /* 0x000fea0003800000 */
.L_x_13956:
        /* <DEDUP_REMOVED lines=9> */
.L_x_13959:
[----:B------:R-:W-:Y:S05]  /*1a3d0*/  BSYNC B1 ;  /* 0x0000000000017941 */ /* 0x000fea0003800000 */
.L_x_13958:
        /* <DEDUP_REMOVED lines=13> */
.L_x_13960:
        /* <DEDUP_REMOVED lines=15> */
.L_x_13961:
        /* <DEDUP_REMOVED lines=15> */
.L_x_13962:
        /* <DEDUP_REMOVED lines=15> */
.L_x_13963:
        /* <DEDUP_REMOVED lines=10> */
.L_x_13955:
[----:B------:R-:W-:Y:S05]  /*1a820*/  BSYNC B0 ;  /* 0x0000000000007941 */ /* 0x000fea0003800000 */
.L_x_13954:
        /* <DEDUP_REMOVED lines=55> */
.L_x_13970:
        /* <DEDUP_REMOVED lines=8> */
.L_x_14147:
[----:B------:R-:W-:Y:S05]  /*1ac20*/  BSYNC B3 ;  /* 0x0000000000037941 */ /* 0x000fea0003800000 */
.L_x_13971:
        /* <DEDUP_REMOVED lines=9> */
.L_x_13974:
[----:B------:R-:W-:Y:S05]  /*1acc0*/  BSYNC B3 ;  /* 0x0000000000037941 */ /* 0x000fea0003800000 */
.L_x_13973:
        /* <DEDUP_REMOVED lines=13> */
.L_x_13975:
        /* <DEDUP_REMOVED lines=13> */
.L_x_14148:
[----:B------:R-:W-:Y:S05]  /*1ae70*/  BSYNC B3 ;  /* 0x0000000000037941 */ /* 0x000fea0003800000 */
.L_x_13976:
        /* <DEDUP_REMOVED lines=11> */
.L_x_13979:
[----:B------:R-:W-:Y:S05]  /*1af30*/  BSYNC B3 ;  /* 0x0000000000037941 */ /* 0x000fea0003800000 */
.L_x_13978:
        /* <DEDUP_REMOVED lines=10> */
.L_x_13980:
        /* <DEDUP_REMOVED lines=15> */
.L_x_13981:
        /* <DEDUP_REMOVED lines=15> */
.L_x_13982:
        /* <DEDUP_REMOVED lines=15> */
.L_x_13983:
        /* <DEDUP_REMOVED lines=10> */
.L_x_13969:
[----:B------:R-:W-:Y:S05]  /*1b350*/  BSYNC B1 ;  /* 0x0000000000017941 */ /* 0x000fea0003800000 */
.L_x_13968:
[----:B------:R-:W2:Y:S02]  /*1b360*/  LDL.LU R5, [R1+0x40] ;  /* 0x0000400001057983 */ /* 0x000ea40000300800 */
[----:B--2---:R-:W-:-:S07]  /*1b370*/  VIADD R0, R5, 0xfffffffd ;  /* 0xfffffffd05007836 */ /* 0x004fce0000000000 */
.L_x_13967:
[----:B------:R-:W-:Y:S05]  /*1b380*/  BSYNC B2 ;  /* 0x0000000000027941 */ /* 0x000fea0003800000 */
.L_x_13966:
[----:B------:R-:W-:Y:S01]  /*1b390*/  VIADD R8, R8, 0xfffffffe ;  /* 0xfffffffe08087836 */ /* 0x000fe20000000000 */
[----:B------:R-:W-:-:S04]  /*1b3a0*/  LOP3.LUT R4, RZ, R4, RZ, 0x33, !PT ;  /* 0x00000004ff047212 */ /* 0x000fc800078e33ff */
[----:B------:R-:W-:-:S13]  /*1b3b0*/  ISETP.NE.AND P0, PT, R8, R4, PT ;  /* 0x000000040800720c */ /* 0x000fda0003f05270 */
[----:B------:R-:W-:Y:S05]  /*1b3c0*/  @!P0 BRA `(.L_x_13965) ;  /* 0x0000001400008947 */ /* 0x000fea0003800000 */
.L_x_14016:
        /* <DEDUP_REMOVED lines=35> */
.L_x_13986:
        /* <DEDUP_REMOVED lines=8> */
.L_x_14149:
[----:B------:R-:W-:Y:S05]  /*1b680*/  BSYNC B2 ;  /* 0x0000000000027941 */ /* 0x000fea0003800000 */
.L_x_13987:
        /* <DEDUP_REMOVED lines=9> */
.L_x_13990:
[----:B------:R-:W-:Y:S05]  /*1b720*/  BSYNC B2 ;  /* 0x0000000000027941 */ /* 0x000fea0003800000 */
.L_x_13989:
        /* <DEDUP_REMOVED lines=12> */
.L_x_13991:
        /* <DEDUP_REMOVED lines=13> */
.L_x_14150:
[----:B------:R-:W-:Y:S05]  /*1b8c0*/  BSYNC B2 ;  /* 0x0000000000027941 */ /* 0x000fea0003800000 */
.L_x_13992:
        /* <DEDUP_REMOVED lines=11> */
.L_x_13995:
[----:B------:R-:W-:Y:S05]  /*1b980*/  BSYNC B2 ;  /* 0x0000000000027941 */ /* 0x000fea0003800000 */
.L_x_13994:
        /* <DEDUP_REMOVED lines=9> */
.L_x_13996:
        /* <DEDUP_REMOVED lines=15> */
.L_x_13997:
        /* <DEDUP_REMOVED lines=15> */
.L_x_13998:
        /* <DEDUP_REMOVED lines=15> */
.L_x_13999:
        /* <DEDUP_REMOVED lines=10> */
.L_x_13985:
[----:B------:R-:W-:Y:S05]  /*1bd90*/  BSYNC B1 ;  /* 0x0000000000017941 */ /* 0x000fea0003800000 */
.L_x_13984:
        /* <DEDUP_REMOVED lines=35> */
.L_x_14002:
        /* <DEDUP_REMOVED lines=8> */
.L_x_14151:
[----:B------:R-:W-:Y:S05]  /*1c050*/  BSYNC B2 ;  /* 0x0000000000027941 */ /* 0x000fea0003800000 */
.L_x_14003:
        /* <DEDUP_REMOVED lines=9> */
.L_x_14006:
[----:B------:R-:W-:Y:S05]  /*1c0f0*/  BSYNC B2 ;  /* 0x0000000000027941 */ /* 0x000fea0003800000 */
.L_x_14005:
        /* <DEDUP_REMOVED lines=13> */
.L_x_14007:
        /* <DEDUP_REMOVED lines=13> */
.L_x_14152:
[----:B------:R-:W-:Y:S05]  /*1c2a0*/  BSYNC B2 ;  /* 0x0000000000027941 */ /* 0x000fea0003800000 */
.L_x_14008:
        /* <DEDUP_REMOVED lines=11> */
.L_x_14011:
[----:B------:R-:W-:Y:S05]  /*1c360*/  BSYNC B2 ;  /* 0x0000000000027941 */ /* 0x000fea0003800000 */
.L_x_14010:
        /* <DEDUP_REMOVED lines=10> */
.L_x_14012:
        /* <DEDUP_REMOVED lines=15> */
.L_x_14013:
        /* <DEDUP_REMOVED lines=15> */
.L_x_14014:
        /* <DEDUP_REMOVED lines=15> */
.L_x_14015:
        /* <DEDUP_REMOVED lines=10> */
.L_x_14001:
[----:B------:R-:W-:Y:S05]  /*1c780*/  BSYNC B1 ;  /* 0x0000000000017941 */ /* 0x000fea0003800000 */
.L_x_14000:
[----:B------:R-:W2:Y:S01]  /*1c790*/  LDL R5, [R1+0x28] ;  /* 0x0000280001057983 */ /* 0x000ea20000100800 */
[----:B------:R-:W-:Y:S01]  /*1c7a0*/  VIADD R0, R0, 0xfffffffe ;  /* 0xfffffffe00007836 */ /* 0x000fe20000000000 */
[----:B--2---:R-:W-:-:S13]  /*1c7b0*/  ISETP.GT.AND P0, PT, R6, R5, PT ;  /* 0x000000050600720c */ /* 0x004fda0003f04270 */
[----:B------:R-:W-:Y:S05]  /*1c7c0*/  @P0 BRA `(.L_x_14016) ;  /* 0xffffffec00000947 */ /* 0x000fea000383ffff */
.L_x_13965:
[----:B------:R-:W-:Y:S05]  /*1c7d0*/  BSYNC B0 ;  /* 0x0000000000007941 */ /* 0x000fea0003800000 */
.L_x_13964:
        /* <DEDUP_REMOVED lines=25> */
.L_x_14018:
[----:B------:R-:W-:Y:S05]  /*1c970*/  BSYNC B0 ;  /* 0x0000000000007941 */ /* 0x000fea0003800000 */
.L_x_14017:
[----:B------:R-:W-:-:S05]  /*1c980*/  SEL R0, R0, RZ, P0 ;  /* 0x000000ff00007207 */ /* 0x000fca0000000000 */
[----:B------:R3:W-:Y:S02]  /*1c990*/  STL [R1+0x10], R0 ;  /* 0x0000100001007387 */ /* 0x0007e40000100800 */
.L_x_13936:
[----:B------:R-:W-:Y:S05]  /*1c9a0*/  BSYNC B7 ;  /* 0x0000000000077941 */ /* 0x000fea0003800000 */
.L_x_13934:
        /* <DEDUP_REMOVED lines=13> */
.L_x_14019:
        /* <DEDUP_REMOVED lines=46> */
.L_x_14162:
[----:B------:R-:W-:Y:S02]  /*1cd60*/  ULDC UR4, c[0x0][0xc38] ;  /* 0x00030e0000047ab9 */ /* 0x000fe40000000800 */
[----:B------:R-:W-:-:S04]  /*1cd70*/  IMAD.U32 R2, RZ, RZ, UR4 ;  /* 0x00000004ff027e24 */ /* 0x000fc8000f8e00ff */
[----:B-1----:R-:W-:-:S04]  /*1cd80*/  IMAD R9, R9, R2, RZ ;  /* 0x0000000209097224 */ /* 0x002fc800078e02ff */
[----:B------:R-:W-:-:S05]  /*1cd90*/  IMAD.IADD R0, R0, 0x1, R9 ;  /* 0x0000000100007824 */ /* 0x000fca00078e0209 */
[----:B------:R-:W-:-:S13]  /*1cda0*/  ISETP.GT.AND P6, PT, R0, R5, PT ;  /* 0x000000050000720c */ /* 0x000fda0003fc4270 */
[----:B------:R-:W-:Y:S05]  /*1cdb0*/  @P6 BRA `(.L_x_14022) ;  /* 0x0000000000ac6947 */ /* 0x000fea0003800000 */
.L_x_14025:
        /* <DEDUP_REMOVED lines=37> */
.L_x_14170:
[----:B------:R-:W-:Y:S02]  /*1d010*/  ULDC UR4, c[0x0][0xc38] ;  /* 0x00030e0000047ab9 */ /* 0x000fe40000000800 */
[----:B------:R-:W-:-:S04]  /*1d020*/  IMAD.U32 R2, RZ, RZ, UR4 ;  /* 0x00000004ff027e24 */ /* 0x000fc8000f8e00ff */
[----:B-1----:R-:W-:-:S04]  /*1d030*/  IMAD R9, R9, R2, RZ ;  /* 0x0000000209097224 */ /* 0x002fc800078e02ff */
[----:B------:R-:W-:-:S05]  /*1d040*/  IMAD.IADD R0, R9, 0x1, R0 ;  /* 0x0000000109007824 */ /* 0x000fca00078e0200 */
[----:B------:R-:W-:-:S13]  /*1d050*/  ISETP.GT.AND P6, PT, R0, R5, PT ;  /* 0x000000050000720c */ /* 0x000fda0003fc4270 */
[----:B------:R-:W-:Y:S05]  /*1d060*/  @!P6 BRA `(.L_x_14025) ;  /* 0xfffffffc0054e947 */ /* 0x000fea000383ffff */
.L_x_14022:
        /* <DEDUP_REMOVED lines=12> */
.L_x_14175:
[----:B------:R-:W-:-:S13]  /*1d130*/  ISETP.NE.AND P0, PT, R0, RZ, PT ;  /* 0x000000ff0000720c */ /* 0x000fda0003f05270 */
[----:B------:R-:W-:Y:S05]  /*1d140*/  @!P0 BRA `(.L_x_14027) ;  /* 0x0000000000108947 */ /* 0x000fea0003800000 */
[----:B------:R-:W-:Y:S01]  /*1d150*/  UMOV UR4, 0xffffffff ;  /* 0xffffffff00047882 */ /* 0x000fe20000000000 */
[----:B-1----:R-:W-:Y:S02]  /*1d160*/  VIADD R3, R3, 0xffffffff ;  /* 0xffffffff03037836 */ /* 0x002fe40000000000 */
[----:B------:R-:W-:Y:S05]  /*1d170*/  BRA.DIV UR4, `(.L_x_14028) ;  /* 0x0000004204707947 */ /* 0x000fea000b800000 */
[----:B------:R2:W3:Y:S02]  /*1d180*/  SHFL.IDX PT, R8, R7, R3, 0x1f ;  /* 0x00001f0307087589 */ /* 0x0004e400000e0000 */
.L_x_14027:
[----:B------:R-:W-:Y:S01]  /*1d190*/  ISETP.NE.AND P0, PT, R6, 0x1, PT ;  /* 0x000000010600780c */ /* 0x000fe20003f05270 */
[----:B---3--:R-:W-:-:S05]  /*1d1a0*/  IMAD R0, R8, R2, R9 ;  /* 0x0000000208007224 */ /* 0x008fca00078e0209 */
[----:B------:R3:W-:Y:S02]  /*1d1b0*/  STL [R1], R0 ;  /* 0x0000000001007387 */ /* 0x0007e40000100800 */
[----:B---3--:R-:W-:-:S05]  /*1d1c0*/  IMAD.IADD R0, R5, 0x1, -R0 ;  /* 0x0000000105007824 */ /* 0x008fca00078e0a00 */
[----:B------:R-:W-:Y:S05]  /*1d1d0*/  @!P0 BRA `(.L_x_14029) ;  /* 0x0000000000e48947 */ /* 0x000fea0003800000 */
[----:B------:R-:W-:-:S04]  /*1d1e0*/  IABS R5, R4 ;  /* 0x0000000400057213 */ /* 0x000fc80000000000 */
[----:B0-2---:R-:W0:Y:S08]  /*1d1f0*/  I2F.RP R7, R5 ;  /* 0x0000000500077306 */ /* 0x005e300000209400 */
        /* <DEDUP_REMOVED lines=55> */
.L_x_14029:
[----:B-12---:R-:W2:Y:S01]  /*1d570*/  LDL R3, [R1+0xc] ;  /* 0x00000c0001037983 */ /* 0x006ea20000100800 */
        /* <DEDUP_REMOVED lines=62> */
.L_x_14030:
[----:B------:R-:W-:-:S05]  /*1d960*/  LOP3.LUT R3, RZ, R0, RZ, 0x33, !PT ;  /* 0x00000000ff037212 */ /* 0x000fca00078e33ff */
[----:B------:R-:W-:-:S05]  /*1d970*/  IMAD.IADD R0, R4, 0x1, R3 ;  /* 0x0000000104007824 */ /* 0x000fca00078e0203 */
[----:B------:R2:W-:Y:S01]  /*1d980*/  STL [R1+0x4], R0 ;  /* 0x0000040001007387 */ /* 0x0005e20000100800 */
[----:B------:R-:W-:Y:S05]  /*1d990*/  BRA `(.L_x_14031) ;  /* 0x0000000000287947 */ /* 0x000fea0003800000 */
.L_x_14023:
        /* <DEDUP_REMOVED lines=10> */
.L_x_14031:
        /* <DEDUP_REMOVED lines=16> */
.L_x_14020:
[----:B---34-:R-:W3:Y:S01]  /*1db40*/  LDL R0, [R1+0xc] ;  /* 0x00000c0001007983 */ /* 0x018ee20000100800 */
[----:B------:R-:W-:Y:S02]  /*1db50*/  ULDC UR4, c[0x0][0xc3c] ;  /* 0x00030f0000047ab9 */ /* 0x000fe40000000800 */
[----:B---3--:R-:W-:-:S13]  /*1db60*/  ISETP.GE.AND P0, PT, R0, UR4, PT ;  /* 0x0000000400007c0c */ /* 0x008fda000bf06270 */
[----:B------:R-:W-:Y:S05]  /*1db70*/  @!P0 BRA `(.L_x_14032) ;  /* 0xffffff8c00b48947 */ /* 0x000fea000383ffff */
[----:B------:R-:W-:Y:S05]  /*1db80*/  BSYNC B8 ;  /* 0x0000000000087941 */ /* 0x000fea0003800000 */
.L_x_13888:
        /* <DEDUP_REMOVED lines=12> */
.L_x_14178:
[----:B------:R-:W-:Y:S05]  /*1dc50*/  BSYNC B0 ;  /* 0x0000000000007941 */ /* 0x000fea0003800000 */
.L_x_14033:
[----:B------:R-:W-:-:S03]  /*1dc60*/  UMOV UR4, 0xffffffff ;  /* 0xffffffff00047882 */ /* 0x000fc60000000000 */
[----:B------:R-:W-:Y:S05]  /*1dc70*/  BRA.DIV UR4, `(.L_x_14035) ;  /* 0x0000003604f07947 */ /* 0x000fea000b800000 */
[----:B------:R-:W1:Y:S02]  /*1dc80*/  S2R R2, SR_TID.X ;  /* 0x0000000000027919 */ /* 0x000e640000002100 */
[----:B-1----:R-:W-:-:S04]  /*1dc90*/  SHF.R.U32.HI R2, RZ, 0x5, R2 ;  /* 0x00000005ff027819 */ /* 0x002fc80000011602 */
[----:B------:R-:W-:-:S05]  /*1dca0*/  LOP3.LUT R2, R2, 0x3, RZ, 0xc0, !PT ;  /* 0x0000000302027812 */ /* 0x000fca00078ec0ff */
[----:B------:R1:W2:Y:S02]  /*1dcb0*/  SHFL.IDX PT, R14, R2, RZ, 0x1f ;  /* 0x00001fff020e7589 */ /* 0x0002a400000e0000 */
.L_x_14181:
[----:B--2---:R-:W-:-:S13]  /*1dcc0*/  ISETP.NE.AND P0, PT, R14, RZ, PT ;  /* 0x000000ff0e00720c */ /* 0x004fda0003f05270 */
[----:B------:R-:W-:Y:S05]  /*1dcd0*/  @P0 BRA `(.L_x_13718) ;  /* 0x0000000000940947 */ /* 0x000fea0003800000 */
[----:B------:R-:W-:-:S03]  /*1dce0*/  UMOV UR4, 0xffffffff ;  /* 0xffffffff00047882 */ /* 0x000fc60000000000 */
[----:B------:R-:W-:Y:S05]  /*1dcf0*/  BRA.DIV UR4, `(.L_x_14036) ;  /* 0x0000003a04047947 */ /* 0x000fea000b800000 */
[----:B------:R-:W-:-:S13]  /*1dd00*/  ELECT P6, URZ, PT ;  /* 0x00000000003f782f */ /* 0x000fda00038c0000 */
.L_x_14184:
[----:B------:R-:W-:Y:S05]  /*1dd10*/  @!P6 BRA `(.L_x_13718) ;  /* 0x000000000084e947 */ /* 0x000fea0003800000 */
[----:B------:R-:W-:-:S06]  /*1dd20*/  ULOP3.LUT UR4, UR36, 0x2, URZ, 0xfc, !UPT ;  /* 0x0000000224047892 */ /* 0x000fcc000f8efc3f */
[----:B-1----:R-:W-:-:S05]  /*1dd30*/  IMAD.U32 R2, RZ, RZ, UR4 ;  /* 0x00000004ff027e24 */ /* 0x002fca000f8e00ff */
[----:B------:R-:W-:-:S13]  /*1dd40*/  ISETP.NE.AND P2, PT, R2, 0x3, PT ;  /* 0x000000030200780c */ /* 0x000fda0003f45270 */
[----:B------:R-:W-:Y:S05]  /*1dd50*/  @!P2 BRA `(.L_x_14037) ;  /* 0x000000000004a947 */ /* 0x000fea0003800000 */
[----:B------:R-:W-:Y:S01]  /*1dd60*/  BPT.TRAP 0x1 ;  /* 0x000000040000795c */ /* 0x000fe20000300000 */
.L_x_14037:
        /* <DEDUP_REMOVED lines=14> */
.L_x_14185:
[----:B------:R-:W1:Y:S02]  /*1de50*/  SYNCS.PHASECHK.TRANS64.TRYWAIT P0, [R7+URZ], R2 ;  /* 0x00000002070075a7 */ /* 0x000e64000800017f */
[----:B-1----:R-:W-:Y:S05]  /*1de60*/  @!P0 BRA `(.L_x_14039) ;  /* 0x0000003400dc8947 */ /* 0x002fea0003800000 */
.L_x_14186:
[----:B------:R-:W-:Y:S05]  /*1de70*/  @!P2 BRA `(.L_x_14040) ;  /* 0x000000000004a947 */ /* 0x000fea0003800000 */
[----:B------:R-:W-:Y:S01]  /*1de80*/  BPT.TRAP 0x1 ;  /* 0x000000040000795c */ /* 0x000fe20000300000 */
.L_x_14040:
[----:B------:R-:W2:Y:S01]  /*1de90*/  LDL.LU R4, [R1+0x10] ;  /* 0x0000100001047983 */ /* 0x000ea20000300800 */
[----:B------:R-:W-:-:S04]  /*1dea0*/  VIADD R0, R0, 0x22860 ;  /* 0x0002286000007836 */ /* 0x000fc80000000000 */
[----:B--2---:R-:W-:-:S04]  /*1deb0*/  IMAD R4, R4, 0x8, R0 ;  /* 0x0000000804047824 */ /* 0x004fc800078e0200 */
[----:B------:R-:W2:Y:S02]  /*1dec0*/  SYNCS.PHASECHK.TRANS64.TRYWAIT P0, [R4+URZ], R5 ;  /* 0x00000005040075a7 */ /* 0x000ea4000800017f */
[----:B--2---:R-:W-:Y:S05]  /*1ded0*/  @!P0 BRA `(.L_x_14041) ;  /* 0x0000003400d48947 */ /* 0x004fea0003800000 */
.L_x_14187:
[----:B------:R-:W-:-:S07]  /*1dee0*/  IMAD R3, R3, 0x8, R0 ;  /* 0x0000000803037824 */ /* 0x000fce00078e0200 */
.L_x_14042:
[----:B---3--:R3:W4:Y:S02]  /*1def0*/  SYNCS.PHASECHK.TRANS64.TRYWAIT P0, [R3+URZ], R2 ;  /* 0x00000002030075a7 */ /* 0x008724000800017f */
[----:B----4-:R-:W-:Y:S05]  /*1df00*/  @!P0 NANOSLEEP.SYNCS 0x989680 ;  /* 0x009896800000895d */ /* 0x010fea0003900000 */
[----:B------:R-:W4:Y:S02]  /*1df10*/  @!P0 SYNCS.PHASECHK.TRANS64 P0, [R3+URZ], R2 ;  /* 0x00000002030085a7 */ /* 0x000f24000800007f */
[----:B----4-:R-:W-:Y:S05]  /*1df20*/  @!P0 BRA `(.L_x_14042) ;  /* 0xfffffffc00f08947 */ /* 0x010fea000383ffff */
.L_x_13718:
[----:B------:R-:W-:Y:S05]  /*1df30*/  BSYNC B9 ;  /* 0x0000000000097941 */ /* 0x000fea0003800000 */
.L_x_13715:
[----:B------:R-:W-:Y:S05]  /*1df40*/  EXIT ;  /* 0x000000000000794d */ /* 0x000fea0003800000 */
.L_x_13738:
[----:B0-----:R0:W1:Y:S02]  /*1df50*/  SYNCS.PHASECHK.TRANS64.TRYWAIT P6, [R96+URZ+0x22890], R107 ;  /* 0x0228906b600075a7 */ /* 0x00106400080c017f */
[----:B-1----:R-:W-:Y:S05]  /*1df60*/  @!P6 NANOSLEEP.SYNCS 0x989680 ;  /* 0x009896800000e95d */ /* 0x002fea0003900000 */
[----:B------:R-:W1:Y:S02]  /*1df70*/  @!P6 SYNCS.PHASECHK.TRANS64 P6, [R96+URZ+0x22890], R107 ;  /* 0x0228906b6000e5a7 */ /* 0x000e6400080c007f */
[----:B-1----:R-:W-:Y:S05]  /*1df80*/  @!P6 BRA `(.L_x_13738) ;  /* 0xfffffffc00f0e947 */ /* 0x002fea000383ffff */
[----:B------:R-:W-:Y:S05]  /*1df90*/  BRA `(.L_x_14043) ;  /* 0xfffffe5000d87947 */ /* 0x000fea000383ffff */
.L_x_13756:
[----:B0-----:R0:W1:Y:S02]  /*1dfa0*/  SYNCS.PHASECHK.TRANS64.TRYWAIT P5, [R96+URZ+0x22890], R107 ;  /* 0x0228906b600075a7 */ /* 0x00106400080a017f */
[----:B-1----:R-:W-:Y:S05]  /*1dfb0*/  @!P5 NANOSLEEP.SYNCS 0x989680 ;  /* 0x009896800000d95d */ /* 0x002fea0003900000 */
[----:B------:R-:W1:Y:S02]  /*1dfc0*/  @!P5 SYNCS.PHASECHK.TRANS64 P5, [R96+URZ+0x22890], R107 ;  /* 0x0228906b6000d5a7 */ /* 0x000e6400080a007f */
[----:B-1----:R-:W-:Y:S05]  /*1dfd0*/  @!P5 BRA `(.L_x_13756) ;  /* 0xfffffffc00f0d947 */ /* 0x002fea000383ffff */
[----:B------:R-:W-:Y:S05]  /*1dfe0*/  BRA `(.L_x_14044) ;  /* 0xfffffe6400787947 */ /* 0x000fea000383ffff */
.L_x_13765:
[----:B0-----:R0:W1:Y:S02]  /*1dff0*/  SYNCS.PHASECHK.TRANS64.TRYWAIT P4, [R96+URZ+0x22890], R107 ;  /* 0x0228906b600075a7 */ /* 0x001064000808017f */
[----:B-1----:R-:W-:Y:S05]  /*1e000*/  @!P4 NANOSLEEP.SYNCS 0x989680 ;  /* 0x009896800000c95d */ /* 0x002fea0003900000 */
[----:B------:R-:W1:Y:S02]  /*1e010*/  @!P4 SYNCS.PHASECHK.TRANS64 P4, [R96+URZ+0x22890], R107 ;  /* 0x0228906b6000c5a7 */ /* 0x000e64000808007f */
[----:B-1----:R-:W-:Y:S05]  /*1e020*/  @!P4 BRA `(.L_x_13765) ;  /* 0xfffffffc00f0c947 */ /* 0x002fea000383ffff */
[----:B------:R-:W-:Y:S05]  /*1e030*/  BRA `(.L_x_14045) ;  /* 0xfffffe7400a07947 */ /* 0x000fea000383ffff */
.L_x_13771:
[----:B-1----:R1:W2:Y:S02]  /*1e040*/  SYNCS.PHASECHK.TRANS64.TRYWAIT P3, [R96+URZ+0x228b0], R107 ;  /* 0x0228b06b600075a7 */ /* 0x0022a4000806017f */
[----:B--2---:R-:W-:Y:S05]  /*1e050*/  @!P3 NANOSLEEP.SYNCS 0x989680 ;  /* 0x009896800000b95d */ /* 0x004fea0003900000 */
[----:B------:R-:W2:Y:S02]  /*1e060*/  @!P3 SYNCS.PHASECHK.TRANS64 P3, [R96+URZ+0x228b0], R107 ;  /* 0x0228b06b6000b5a7 */ /* 0x000ea4000806007f */
[----:B--2---:R-:W-:Y:S05]  /*1e070*/  @!P3 BRA `(.L_x_13771) ;  /* 0xfffffffc00f0b947 */ /* 0x004fea000383ffff */
[----:B------:R-:W-:Y:S05]  /*1e080*/  BRA `(.L_x_14046) ;  /* 0xfffffe7800307947 */ /* 0x000fea000383ffff */
.L_x_13781:
[----:B------:R-:W-:Y:S01]  /*1e090*/  BSSY B0, `(.L_x_14047) ;  /* 0x0000007000007945 */ /* 0x000fe20003800000 */
[----:B------:R-:W-:Y:S02]  /*1e0a0*/  IMAD.MOV.U32 R12, RZ, RZ, RZ ;  /* 0x000000ffff0c7224 */ /* 0x000fe400078e00ff */
[----:B------:R-:W-:Y:S02]  /*1e0b0*/  IMAD.MOV.U32 R11, RZ, RZ, 0x1f ;  /* 0x0000001fff0b7424 */ /* 0x000fe400078e00ff */
[----:B------:R-:W-:-:S07]  /*1e0c0*/  IMAD.MOV.U32 R15, RZ, RZ, -0x1 ;  /* 0xffffffffff0f7424 */ /* 0x000fce00078e00ff */
[----:B-----5:R-:W-:Y:S05]  /*1e0d0*/  WARPSYNC.COLLECTIVE R15, `(.L_x_14048) ;  /* 0x000000000f087348 */ /* 0x020fea0003c00000 */
[----:B------:R0:W1:Y:S02]  /*1e0e0*/  SHFL.IDX P6, R14, R13, R12, R11 ;  /* 0x0000000c0d0e7389 */ /* 0x00006400000c000b */
[----:B01---5:R-:W-:Y:S01]  /*1e0f0*/  ENDCOLLECTIVE ;  /* 0x000000000000791b */ /* 0x023fe20003800000 */
.L_x_14048:
[----:B------:R-:W-:Y:S05]  /*1e100*/  BSYNC B0 ;  /* 0x0000000000007941 */ /* 0x000fea0003800000 */
.L_x_14047:
[----:B------:R-:W-:Y:S05]  /*1e110*/  BRA `(.L_x_14049) ;  /* 0xfffffe8400a47947 */ /* 0x000fea000383ffff */
.L_x_13793:
        /* <DEDUP_REMOVED lines=8> */
.L_x_14051:
[----:B------:R-:W-:Y:S05]  /*1e1a0*/  BSYNC B1 ;  /* 0x0000000000017941 */ /* 0x000fea0003800000 */
.L_x_14050:
        /* <DEDUP_REMOVED lines=8> */
.L_x_14052:
[----:B------:R-:W-:Y:S02]  /*1e230*/  IMAD.MOV.U32 R13, RZ, RZ, R7 ;  /* 0x000000ffff0d7224 */ /* 0x000fe400078e0007 */
[----:B------:R-:W-:-:S07]  /*1e240*/  IMAD.MOV.U32 R0, RZ, RZ, R14 ;  /* 0x000000ffff007224 */ /* 0x000fce00078e000e */
[----:B------:R-:W-:Y:S05]  /*1e250*/  WARPSYNC.COLLECTIVE R15, `(.L_x_14053) ;  /* 0x000000000f087348 */ /* 0x000fea0003c00000 */
[----:B------:R0:W1:Y:S02]  /*1e260*/  SHFL.IDX P6, R14, R13, R12, R11 ;  /* 0x0000000c0d0e7389 */ /* 0x00006400000c000b */
[----:B01----:R-:W-:Y:S01]  /*1e270*/  ENDCOLLECTIVE ;  /* 0x000000000000791b */ /* 0x003fe20003800000 */
.L_x_14053:
[----:B------:R-:W-:Y:S02]  /*1e280*/  IMAD.MOV.U32 R13, RZ, RZ, R32 ;  /* 0x000000ffff0d7224 */ /* 0x000fe400078e0020 */
[----:B------:R-:W-:-:S07]  /*1e290*/  IMAD.MOV.U32 R5, RZ, RZ, R14 ;  /* 0x000000ffff057224 */ /* 0x000fce00078e000e */
[----:B------:R-:W-:Y:S05]  /*1e2a0*/  WARPSYNC.COLLECTIVE R15, `(.L_x_14054) ;  /* 0x000000000f087348 */ /* 0x000fea0003c00000 */
[----:B------:R0:W1:Y:S02]  /*1e2b0*/  SHFL.IDX P6, R14, R13, R12, R11 ;  /* 0x0000000c0d0e7389 */ /* 0x00006400000c000b */
[----:B01----:R-:W-:Y:S01]  /*1e2c0*/  ENDCOLLECTIVE ;  /* 0x000000000000791b */ /* 0x003fe20003800000 */
.L_x_14054:
[----:B------:R-:W-:Y:S05]  /*1e2d0*/  BRA `(.L_x_14055) ;  /* 0xfffffe8c00207947 */ /* 0x000fea000383ffff */
.L_x_13796:
        /* <DEDUP_REMOVED lines=8> */
.L_x_14057:
[----:B------:R-:W-:Y:S05]  /*1e360*/  BSYNC B1 ;  /* 0x0000000000017941 */ /* 0x000fea0003800000 */
.L_x_14056:
        /* <DEDUP_REMOVED lines=8> */
.L_x_14058:
[----:B------:R-:W-:Y:S02]  /*1e3f0*/  IMAD.MOV.U32 R13, RZ, RZ, R7 ;  /* 0x000000ffff0d7224 */ /* 0x000fe400078e0007 */
[----:B------:R-:W-:-:S07]  /*1e400*/  IMAD.MOV.U32 R0, RZ, RZ, R14 ;  /* 0x000000ffff007224 */ /* 0x000fce00078e000e */
[----:B------:R-:W-:Y:S05]  /*1e410*/  WARPSYNC.COLLECTIVE R15, `(.L_x_14059) ;  /* 0x000000000f087348 */ /* 0x000fea0003c00000 */
[----:B------:R0:W1:Y:S02]  /*1e420*/  SHFL.IDX P6, R14, R13, R12, R11 ;  /* 0x0000000c0d0e7389 */ /* 0x00006400000c000b */
[----:B01----:R-:W-:Y:S01]  /*1e430*/  ENDCOLLECTIVE ;  /* 0x000000000000791b */ /* 0x003fe20003800000 */
.L_x_14059:
[----:B------:R-:W-:Y:S02]  /*1e440*/  IMAD.MOV.U32 R13, RZ, RZ, R32 ;  /* 0x000000ffff0d7224 */ /* 0x000fe400078e0020 */
[----:B------:R-:W-:-:S07]  /*1e450*/  IMAD.MOV.U32 R7, RZ, RZ, R14 ;  /* 0x000000ffff077224 */ /* 0x000fce00078e000e */
[----:B------:R-:W-:Y:S05]  /*1e460*/  WARPSYNC.COLLECTIVE R15, `(.L_x_14060) ;  /* 0x000000000f087348 */ /* 0x000fea0003c00000 */
[----:B------:R0:W1:Y:S02]  /*1e470*/  SHFL.IDX P6, R14, R13, R12, R11 ;  /* 0x0000000c0d0e7389 */ /* 0x00006400000c000b */
[----:B01----:R-:W-:Y:S01]  /*1e480*/  ENDCOLLECTIVE ;  /* 0x000000000000791b */ /* 0x003fe20003800000 */
.L_x_14060:
[----:B------:R-:W-:Y:S01]  /*1e490*/  IMAD.MOV.U32 R32, RZ, RZ, R14 ;  /* 0x000000ffff207224 */ /* 0x000fe200078e000e */
[----:B------:R-:W-:Y:S06]  /*1e4a0*/  BRA `(.L_x_14061) ;  /* 0xfffffe8c00787947 */ /* 0x000fec000383ffff */
.L_x_13800:
[----:B0-----:R0:W1:Y:S02]  /*1e4b0*/  SYNCS.PHASECHK.TRANS64.TRYWAIT P0, [R19+URZ+0x22800], R36 ;  /* 0x02280024130075a7 */ /* 0x001064000800017f */
[----:B-1----:R-:W-:Y:S05]  /*1e4c0*/  @!P0 NANOSLEEP.SYNCS 0x989680 ;  /* 0x009896800000895d */ /* 0x002fea0003900000 */
[----:B------:R-:W1:Y:S02]  /*1e4d0*/  @!P0 SYNCS.PHASECHK.TRANS64 P0, [R19+URZ+0x22800], R36 ;  /* 0x02280024130085a7 */ /* 0x000e64000800007f */
[----:B-1----:R-:W-:Y:S05]  /*1e4e0*/  @!P0 BRA `(.L_x_13800) ;  /* 0xfffffffc00f08947 */ /* 0x002fea000383ffff */
[----:B------:R-:W-:Y:S05]  /*1e4f0*/  BRA `(.L_x_14062) ;  /* 0xfffffe9000607947 */ /* 0x000fea000383ffff */
.L_x_13808:
        /* <DEDUP_REMOVED lines=9> */
.L_x_14064:
[----:B------:R-:W-:Y:S05]  /*1e590*/  BSYNC B1 ;  /* 0x0000000000017941 */ /* 0x000fea0003800000 */
.L_x_14063:
        /* <DEDUP_REMOVED lines=10> */
.L_x_14065:
        /* <DEDUP_REMOVED lines=8> */
.L_x_14066:
[----:B------:R-:W-:-:S05]  /*1e6c0*/  @!P1 IADD3 R6, P2, R3, R5, RZ ;  /* 0x0000000503069210 */ /* 0x000fca0007f5e0ff */
[----:B------:R-:W-:Y:S02]  /*1e6d0*/  @!P1 IMAD.X R7, R0, 0x1, R21, P2 ;  /* 0x0000000100079824 */ /* 0x000fe400010e0615 */
[----:B------:R-:W-:Y:S02]  /*1e6e0*/  IMAD.MOV.U32 R13, RZ, RZ, R27 ;  /* 0x000000ffff0d7224 */ /* 0x000fe400078e001b */
[----:B------:R-:W-:-:S07]  /*1e6f0*/  IMAD.MOV.U32 R4, RZ, RZ, R14 ;  /* 0x000000ffff047224 */ /* 0x000fce00078e000e */
[----:B------:R-:W-:Y:S05]  /*1e700*/  WARPSYNC.COLLECTIVE R15, `(.L_x_14067) ;  /* 0x000000000f087348 */ /* 0x000fea0003c00000 */
[----:B------:R0:W1:Y:S02]  /*1e710*/  SHFL.IDX P6, R14, R13, R12, R11 ;  /* 0x0000000c0d0e7389 */ /* 0x00006400000c000b */
[----:B01----:R-:W-:Y:S01]  /*1e720*/  ENDCOLLECTIVE ;  /* 0x000000000000791b */ /* 0x003fe20003800000 */
.L_x_14067:
        /* <DEDUP_REMOVED lines=19> */
.L_x_14068:
[----:B------:R-:W-:Y:S02]  /*1e860*/  IMAD.MOV.U32 R0, RZ, RZ, R20 ;  /* 0x000000ffff007224 */ /* 0x000fe400078e0014 */
[----:B------:R-:W-:Y:S02]  /*1e870*/  IMAD.MOV.U32 R3, RZ, RZ, R21 ;  /* 0x000000ffff037224 */ /* 0x000fe400078e0015 */
[----:B------:R-:W-:Y:S01]  /*1e880*/  IMAD.MOV.U32 R9, RZ, RZ, R29 ;  /* 0x000000ffff097224 */ /* 0x000fe200078e001d */
[----:B------:R-:W-:Y:S01]  /*1e890*/  PRMT R36, R36, 0x5410, R0 ;  /* 0x0000541024247816 */ /* 0x000fe20000000000 */
[----:B------:R-:W-:Y:S01]  /*1e8a0*/  @!P1 IMAD.MOV.U32 R28, RZ, RZ, R10 ;  /* 0x000000ffff1c9224 */ /* 0x000fe200078e000a */
[----:B------:R-:W-:Y:S02]  /*1e8b0*/  PRMT R49, R3, 0x7610, R49 ;  /* 0x0000761003317816 */ /* 0x000fe40000000031 */
[----:B------:R-:W-:Y:S01]  /*1e8c0*/  PRMT R37, R9, 0x7610, R37 ;  /* 0x0000761009257816 */ /* 0x000fe20000000025 */
[----:B------:R-:W-:-:S02]  /*1e8d0*/  IMAD.MOV.U32 R8, RZ, RZ, R28 ;  /* 0x000000ffff087224 */ /* 0x000fc400078e001c */
[----:B------:R-:W-:-:S03]  /*1e8e0*/  IMAD.MOV.U32 R13, RZ, RZ, R25 ;  /* 0x000000ffff0d7224 */ /* 0x000fc600078e0019 */
        /* <DEDUP_REMOVED lines=9> */
.L_x_14069:
[----:B------:R-:W-:Y:S02]  /*1e980*/  IMAD.MOV.U32 R4, RZ, RZ, R32 ;  /* 0x000000ffff047224 */ /* 0x000fe400078e0020 */
[----:B------:R-:W-:Y:S02]  /*1e990*/  IMAD.MOV.U32 R5, RZ, RZ, R33 ;  /* 0x000000ffff057224 */ /* 0x000fe400078e0021 */
[----:B------:R-:W-:Y:S02]  /*1e9a0*/  IMAD.MOV.U32 R6, RZ, RZ, R34 ;  /* 0x000000ffff067224 */ /* 0x000fe400078e0022 */
[----:B------:R-:W-:Y:S01]  /*1e9b0*/  IMAD.MOV.U32 R7, RZ, RZ, R35 ;  /* 0x000000ffff077224 */ /* 0x000fe200078e0023 */
[----:B------:R-:W-:Y:S02]  /*1e9c0*/  PRMT R37, R37, 0x5410, R5 ;  /* 0x0000541025257816 */ /* 0x000fe40000000005 */
[----:B------:R-:W-:Y:S02]  /*1e9d0*/  PRMT R45, R4, 0x5410, R6 ;  /* 0x00005410042d7816 */ /* 0x000fe40000000006 */
[----:B------:R-:W-:-:S02]  /*1e9e0*/  CS2R R4, SRZ ;  /* 0x0000000000047805 */ /* 0x000fc4000001ff00 */
[----:B------:R-:W-:Y:S01]  /*1e9f0*/  PRMT R48, R7, 0x7610, R48 ;  /* 0x0000761007307816 */ /* 0x000fe20000000030 */
[----:B------:R-:W-:Y:S02]  /*1ea00*/  IMAD.MOV.U32 R13, RZ, RZ, R24 ;  /* 0x000000ffff0d7224 */ /* 0x000fe400078e0018 */
[----:B------:R-:W-:-:S07]  /*1ea10*/  IMAD.MOV.U32 R3, RZ, RZ, R14 ;  /* 0x000000ffff037224 */ /* 0x000fce00078e000e */
[----:B------:R-:W-:Y:S05]  /*1ea20*/  WARPSYNC.COLLECTIVE R15, `(.L_x_14070) ;  /* 0x000000000f087348 */ /* 0x000fea0003c00000 */
[----:B------:R0:W1:Y:S02]  /*1ea30*/  SHFL.IDX P6, R14, R13, R12, R11 ;  /* 0x0000000c0d0e7389 */ /* 0x00006400000c000b */
[----:B01----:R-:W-:Y:S01]  /*1ea40*/  ENDCOLLECTIVE ;  /* 0x000000000000791b */ /* 0x003fe20003800000 */
.L_x_14070:
[----:B------:R-:W-:Y:S02]  /*1ea50*/  IMAD.MOV.U32 R13, RZ, RZ, R27 ;  /* 0x000000ffff0d7224 */ /* 0x000fe400078e001b */
[----:B------:R-:W-:-:S07]  /*1ea60*/  IMAD.MOV.U32 R24, RZ, RZ, R14 ;  /* 0x000000ffff187224 */ /* 0x000fce00078e000e */
[----:B------:R-:W-:Y:S05]  /*1ea70*/  WARPSYNC.COLLECTIVE R15, `(.L_x_14071) ;  /* 0x000000000f087348 */ /* 0x000fea0003c00000 */
[----:B------:R0:W1:Y:S02]  /*1ea80*/  SHFL.IDX P6, R14, R13, R12, R11 ;  /* 0x0000000c0d0e7389 */ /* 0x00006400000c000b */
[----:B01----:R-:W-:Y:S01]  /*1ea90*/  ENDCOLLECTIVE ;  /* 0x000000000000791b */ /* 0x003fe20003800000 */
.L_x_14071:
[----:B------:R-:W-:Y:S05]  /*1eaa0*/  BRA `(.L_x_14072) ;  /* 0xfffffe9c006c7947 */ /* 0x000fea000383ffff */
.L_x_13812:
[----:B0-----:R0:W1:Y:S02]  /*1eab0*/  SYNCS.PHASECHK.TRANS64.TRYWAIT P1, [R19+URZ+0x22800], R12 ;  /* 0x0228000c130075a7 */ /* 0x001064000802017f */
[----:B-1----:R-:W-:Y:S05]  /*1eac0*/  @!P1 NANOSLEEP.SYNCS 0x989680 ;  /* 0x009896800000995d */ /* 0x002fea0003900000 */
[----:B------:R-:W1:Y:S02]  /*1ead0*/  @!P1 SYNCS.PHASECHK.TRANS64 P1, [R19+URZ+0x22800], R12 ;  /* 0x0228000c130095a7 */ /* 0x000e64000802007f */
[----:B-1----:R-:W-:Y:S05]  /*1eae0*/  @!P1 BRA `(.L_x_13812) ;  /* 0xfffffffc00f09947 */ /* 0x002fea000383ffff */
[----:B------:R-:W-:Y:S05]  /*1eaf0*/  BRA `(.L_x_14073) ;  /* 0xfffffea000087947 */ /* 0x000fea000383ffff */
.L_x_13818:
[----:B--2---:R2:W3:Y:S02]  /*1eb00*/  SYNCS.PHASECHK.TRANS64.TRYWAIT P2, [R20+URZ+0x22830], R21 ;  /* 0x02283015140075a7 */ /* 0x0044e4000804017f */
[----:B---3--:R-:W-:Y:S05]  /*1eb10*/  @!P2 NANOSLEEP.SYNCS 0x989680 ;  /* 0x009896800000a95d */ /* 0x008fea0003900000 */
[----:B------:R-:W3:Y:S02]  /*1eb20*/  @!P2 SYNCS.PHASECHK.TRANS64 P2, [R20+URZ+0x22830], R21 ;  /* 0x022830151400a5a7 */ /* 0x000ee4000804007f */
[----:B---3--:R-:W-:Y:S05]  /*1eb30*/  @!P2 BRA `(.L_x_13818) ;  /* 0xfffffffc00f0a947 */ /* 0x008fea000383ffff */
[----:B------:R-:W-:Y:S05]  /*1eb40*/  BRA `(.L_x_13817) ;  /* 0xfffffeac00bc7947 */ /* 0x000fea000383ffff */
.L_x_13823:
[----:B-1----:R1:W2:Y:S02]  /*1eb50*/  SYNCS.PHASECHK.TRANS64.TRYWAIT P2, [R20+URZ+0x22850], R21 ;  /* 0x02285015140075a7 */ /* 0x0022a4000804017f */
[----:B--2---:R-:W-:Y:S05]  /*1eb60*/  @!P2 NANOSLEEP.SYNCS 0x989680 ;  /* 0x009896800000a95d */ /* 0x004fea0003900000 */
[----:B------:R-:W2:Y:S02]  /*1eb70*/  @!P2 SYNCS.PHASECHK.TRANS64 P2, [R20+URZ+0x22850], R21 ;  /* 0x022850151400a5a7 */ /* 0x000ea4000804007f */
[----:B--2---:R-:W-:Y:S05]  /*1eb80*/  @!P2 BRA `(.L_x_13823) ;  /* 0xfffffffc00f0a947 */ /* 0x004fea000383ffff */
[----:B------:R-:W-:Y:S05]  /*1eb90*/  BRA `(.L_x_13822) ;  /* 0xfffffec400f47947 */ /* 0x000fea000383ffff */
.L_x_13828:
[----:B-1----:R1:W2:Y:S02]  /*1eba0*/  SYNCS.PHASECHK.TRANS64.TRYWAIT P2, [R200+URZ+0x22830], R201 ;  /* 0x022830c9c80075a7 */ /* 0x0022a4000804017f */
[----:B--2---:R-:W-:Y:S05]  /*1ebb0*/  @!P2 NANOSLEEP.SYNCS 0x989680 ;  /* 0x009896800000a95d */ /* 0x004fea0003900000 */
[----:B------:R-:W2:Y:S02]  /*1ebc0*/  @!P2 SYNCS.PHASECHK.TRANS64 P2, [R200+URZ+0x22830], R201 ;  /* 0x022830c9c800a5a7 */ /* 0x000ea4000804007f */
[----:B--2---:R-:W-:Y:S05]  /*1ebd0*/  @!P2 BRA `(.L_x_13828) ;  /* 0xfffffffc00f0a947 */ /* 0x004fea000383ffff */
[----:B------:R-:W-:Y:S05]  /*1ebe0*/  BRA `(.L_x_13827) ;  /* 0xfffffecc006c7947 */ /* 0x000fea000383ffff */
.L_x_13833:
[----:B-1----:R1:W2:Y:S02]  /*1ebf0*/  SYNCS.PHASECHK.TRANS64.TRYWAIT P2, [R200+URZ+0x22850], R201 ;  /* 0x022850c9c80075a7 */ /* 0x0022a4000804017f */
[----:B--2---:R-:W-:Y:S05]  /*1ec00*/  @!P2 NANOSLEEP.SYNCS 0x989680 ;  /* 0x009896800000a95d */ /* 0x004fea0003900000 */
[----:B------:R-:W2:Y:S02]  /*1ec10*/  @!P2 SYNCS.PHASECHK.TRANS64 P2, [R200+URZ+0x22850], R201 ;  /* 0x022850c9c800a5a7 */ /* 0x000ea4000804007f */
[----:B--2---:R-:W-:Y:S05]  /*1ec20*/  @!P2 BRA `(.L_x_13833) ;  /* 0xfffffffc00f0a947 */ /* 0x004fea000383ffff */
[----:B------:R-:W-:Y:S05]  /*1ec30*/  BRA `(.L_x_13832) ;  /* 0xfffffeec00c87947 */ /* 0x000fea000383ffff */
.L_x_13839:
[----:B-1----:R1:W2:Y:S02]  /*1ec40*/  SYNCS.PHASECHK.TRANS64.TRYWAIT P2, [R20+URZ+0x22830], R211 ;  /* 0x022830d3140075a7 */ /* 0x0022a4000804017f */
[----:B--2---:R-:W-:Y:S05]  /*1ec50*/  @!P2 NANOSLEEP.SYNCS 0x989680 ;  /* 0x009896800000a95d */ /* 0x004fea0003900000 */
[----:B------:R-:W2:Y:S02]  /*1ec60*/  @!P2 SYNCS.PHASECHK.TRANS64 P2, [R20+URZ+0x22830], R211 ;  /* 0x022830d31400a5a7 */ /* 0x000ea4000804007f */
[----:B--2---:R-:W-:Y:S05]  /*1ec70*/  @!P2 BRA `(.L_x_13839) ;  /* 0xfffffffc00f0a947 */ /* 0x004fea000383ffff */
[----:B------:R-:W-:Y:S05]  /*1ec80*/  BRA `(.L_x_13838) ;  /* 0xfffffef400007947 */ /* 0x000fea000383ffff */
.L_x_13844:
[----:B---3--:R3:W4:Y:S02]  /*1ec90*/  SYNCS.PHASECHK.TRANS64.TRYWAIT P2, [R20+URZ+0x22850], R211 ;  /* 0x022850d3140075a7 */ /* 0x008724000804017f */
[----:B----4-:R-:W-:Y:S05]  /*1eca0*/  @!P2 NANOSLEEP.SYNCS 0x989680 ;  /* 0x009896800000a95d */ /* 0x010fea0003900000 */
[----:B------:R-:W4:Y:S02]  /*1ecb0*/  @!P2 SYNCS.PHASECHK.TRANS64 P2, [R20+URZ+0x22850], R211 ;  /* 0x022850d31400a5a7 */ /* 0x000f24000804007f */
[----:B----4-:R-:W-:Y:S05]  /*1ecc0*/  @!P2 BRA `(.L_x_13844) ;  /* 0xfffffffc00f0a947 */ /* 0x010fea000383ffff */
[----:B------:R-:W-:Y:S05]  /*1ecd0*/  BRA `(.L_x_13843) ;  /* 0xffffff0c005c7947 */ /* 0x000fea000383ffff */
.L_x_13850:
[----:B------:R-:W-:Y:S02]  /*1ece0*/  IMAD.MOV.U32 R13, RZ, RZ, R20 ;  /* 0x000000ffff0d7224 */ /* 0x000fe400078e0014 */
[----:B------:R-:W-:Y:S02]  /*1ecf0*/  IMAD.MOV.U32 R12, RZ, RZ, RZ ;  /* 0x000000ffff0c7224 */ /* 0x000fe400078e00ff */
[----:B------:R-:W-:Y:S02]  /*1ed00*/  IMAD.MOV.U32 R11, RZ, RZ, 0x181f ;  /* 0x0000181fff0b7424 */ /* 0x000fe400078e00ff */
[----:B------:R-:W-:-:S07]  /*1ed10*/  IMAD.MOV.U32 R15, RZ, RZ, -0x1 ;  /* 0xffffffffff0f7424 */ /* 0x000fce00078e00ff */
[----:B0----5:R-:W-:Y:S05]  /*1ed20*/  WARPSYNC.COLLECTIVE R15, `(.L_x_14074) ;  /* 0x000000000f087348 */ /* 0x021fea0003c00000 */
[----:B------:R1:W2:Y:S02]  /*1ed30*/  SHFL.IDX P6, R14, R13, R12, R11 ;  /* 0x0000000c0d0e7389 */ /* 0x0002a400000c000b */
[----:B012--5:R-:W-:Y:S01]  /*1ed40*/  ENDCOLLECTIVE ;  /* 0x000000000000791b */ /* 0x027fe20003800000 */
.L_x_14074:
[----:B------:R-:W-:Y:S02]  /*1ed50*/  IMAD.MOV.U32 R13, RZ, RZ, R4 ;  /* 0x000000ffff0d7224 */ /* 0x000fe400078e0004 */
[----:B------:R-:W-:-:S07]  /*1ed60*/  IMAD.MOV.U32 R0, RZ, RZ, R14 ;  /* 0x000000ffff007224 */ /* 0x000fce00078e000e */
[----:B------:R-:W-:Y:S05]  /*1ed70*/  WARPSYNC.COLLECTIVE R15, `(.L_x_14075) ;  /* 0x000000000f087348 */ /* 0x000fea0003c00000 */
[----:B------:R0:W1:Y:S02]  /*1ed80*/  SHFL.IDX P6, R14, R13, R12, R11 ;  /* 0x0000000c0d0e7389 */ /* 0x00006400000c000b */
[----:B01----:R-:W-:Y:S01]  /*1ed90*/  ENDCOLLECTIVE ;  /* 0x000000000000791b */ /* 0x003fe20003800000 */
.L_x_14075:
[----:B------:R-:W-:Y:S05]  /*1eda0*/  BRA `(.L_x_14076) ;  /* 0xffffff34006c7947 */ /* 0x000fea000383ffff */
.L_x_13853:
        /* <DEDUP_REMOVED lines=8> */
.L_x_14078:
[----:B------:R-:W-:Y:S05]  /*1ee30*/  BSYNC B1 ;  /* 0x0000000000017941 */ /* 0x000fea0003800000 */
.L_x_14077:
        /* <DEDUP_REMOVED lines=8> */
.L_x_14079:
[----:B------:R-:W-:Y:S05]  /*1eec0*/  BRA `(.L_x_14080) ;  /* 0xffffff3400a87947 */ /* 0x000fea000383ffff */
.L_x_13856:
[----:B------:R-:W-:Y:S01]  /*1eed0*/  BSSY B1, `(.L_x_14081) ;  /* 0x0000008000017945 */ /* 0x000fe20003800000 */
[----:B---3--:R-:W-:Y:S02]  /*1eee0*/  IMAD.MOV.U32 R13, RZ, RZ, R20 ;  /* 0x000000ffff0d7224 */ /* 0x008fe400078e0014 */
[----:B------:R-:W-:Y:S02]  /*1eef0*/  IMAD.MOV.U32 R12, RZ, RZ, 0x2 ;  /* 0x00000002ff0c7424 */ /* 0x000fe400078e00ff */
[----:B------:R-:W-:Y:S02]  /*1ef00*/  IMAD.MOV.U32 R11, RZ, RZ, 0x181f ;  /* 0x0000181fff0b7424 */ /* 0x000fe400078e00ff */
[----:B------:R-:W-:-:S07]  /*1ef10*/  IMAD.MOV.U32 R15, RZ, RZ, -0x1 ;  /* 0xffffffffff0f7424 */ /* 0x000fce00078e00ff */
[----:B012-45:R-:W-:Y:S05]  /*1ef20*/  WARPSYNC.COLLECTIVE R15, `(.L_x_14082) ;  /* 0x000000000f087348 */ /* 0x037fea0003c00000 */
[----:B--2---:R2:W3:Y:S02]  /*1ef30*/  SHFL.IDX P6, R14, R13, R12, R11 ;  /* 0x0000000c0d0e7389 */ /* 0x0044e400000c000b */
[----:B012345:R-:W-:Y:S01]  /*1ef40*/  ENDCOLLECTIVE ;  /* 0x000000000000791b */ /* 0x03ffe20003800000 */
.L_x_14082:
[----:B------:R-:W-:Y:S05]  /*1ef50*/  BSYNC B1 ;  /* 0x0000000000017941 */ /* 0x000fea0003800000 */
.L_x_14081:
        /* <DEDUP_REMOVED lines=8> */
.L_x_14083:
[----:B------:R-:W-:Y:S05]  /*1efe0*/  BRA `(.L_x_14084) ;  /* 0xffffff3400d47947 */ /* 0x000fea000383ffff */
.L_x_13859:
        /* <DEDUP_REMOVED lines=8> */
.L_x_14086:
[----:B------:R-:W-:Y:S05]  /*1f070*/  BSYNC B1 ;  /* 0x0000000000017941 */ /* 0x000fea0003800000 */
.L_x_14085:
        /* <DEDUP_REMOVED lines=8> */
.L_x_14087:
[----:B------:R-:W-:Y:S05]  /*1f100*/  BRA `(.L_x_14088) ;  /* 0xffffff3800007947 */ /* 0x000fea000383ffff */
.L_x_13861:
[----:B------:R-:W-:Y:S02]  /*1f110*/  IMAD.MOV.U32 R13, RZ, RZ, R4 ;  /* 0x000000ffff0d7224 */ /* 0x000fe400078e0004 */
[----:B------:R-:W-:Y:S02]  /*1f120*/  IMAD.MOV.U32 R12, RZ, RZ, RZ ;  /* 0x000000ffff0c7224 */ /* 0x000fe400078e00ff */
[----:B------:R-:W-:Y:S02]  /*1f130*/  IMAD.MOV.U32 R11, RZ, RZ, 0x1c1f ;  /* 0x00001c1fff0b7424 */ /* 0x000fe400078e00ff */
[----:B------:R-:W-:-:S07]  /*1f140*/  IMAD.MOV.U32 R15, RZ, RZ, -0x1 ;  /* 0xffffffffff0f7424 */ /* 0x000fce00078e00ff */
[----:B------:R-:W-:Y:S05]  /*1f150*/  WARPSYNC.COLLECTIVE R15, `(.L_x_14089) ;  /* 0x000000000f087348 */ /* 0x000fea0003c00000 */
[----:B------:R0:W1:Y:S02]  /*1f160*/  SHFL.IDX P6, R14, R13, R12, R11 ;  /* 0x0000000c0d0e7389 */ /* 0x00006400000c000b */
[----:B01----:R-:W-:Y:S01]  /*1f170*/  ENDCOLLECTIVE ;  /* 0x000000000000791b */ /* 0x003fe20003800000 */
.L_x_14089:
[----:B------:R-:W-:Y:S02]  /*1f180*/  IMAD.MOV.U32 R13, RZ, RZ, R0 ;  /* 0x000000ffff0d7224 */ /* 0x000fe400078e0000 */
[----:B------:R-:W-:-:S07]  /*1f190*/  IMAD.MOV.U32 R20, RZ, RZ, R14 ;  /* 0x000000ffff147224 */ /* 0x000fce00078e000e */
[----:B------:R-:W-:Y:S05]  /*1f1a0*/  WARPSYNC.COLLECTIVE R15, `(.L_x_14090) ;  /* 0x000000000f087348 */ /* 0x000fea0003c00000 */
[----:B------:R0:W1:Y:S02]  /*1f1b0*/  SHFL.IDX P6, R14, R13, R12, R11 ;  /* 0x0000000c0d0e7389 */ /* 0x00006400000c000b */
[----:B01----:R-:W-:Y:S01]  /*1f1c0*/  ENDCOLLECTIVE ;  /* 0x000000000000791b */ /* 0x003fe20003800000 */
.L_x_14090:
[----:B------:R-:W-:Y:S01]  /*1f1d0*/  IMAD.MOV.U32 R12, RZ, RZ, R14 ;  /* 0x000000ffff0c7224 */ /* 0x000fe200078e000e */
[----:B------:R-:W-:Y:S06]  /*1f1e0*/  BRA `(.L_x_14091) ;  /* 0xffffff3800e47947 */ /* 0x000fec000383ffff */
.L_x_13864:
        /* <DEDUP_REMOVED lines=8> */
.L_x_14093:
[----:B------:R-:W-:Y:S05]  /*1f270*/  BSYNC B1 ;  /* 0x0000000000017941 */ /* 0x000fea0003800000 */
.L_x_14092:
        /* <DEDUP_REMOVED lines=8> */
.L_x_14094:
[----:B------:R-:W-:Y:S01]  /*1f300*/  IMAD.MOV.U32 R0, RZ, RZ, R14 ;  /* 0x000000ffff007224 */ /* 0x000fe200078e000e */
[----:B------:R-:W-:Y:S06]  /*1f310*/  BRA `(.L_x_14095) ;  /* 0xffffff48000c7947 */ /* 0x000fec000383ffff */
.L_x_13868:
[----:B------:R-:W-:Y:S02]  /*1f320*/  IMAD.MOV.U32 R13, RZ, RZ, R4 ;  /* 0x000000ffff0d7224 */ /* 0x000fe400078e0004 */
[----:B------:R-:W-:Y:S02]  /*1f330*/  IMAD.MOV.U32 R12, RZ, RZ, RZ ;  /* 0x000000ffff0c7224 */ /* 0x000fe400078e00ff */
[----:B------:R-:W-:Y:S02]  /*1f340*/  IMAD.MOV.U32 R11, RZ, RZ, 0x181f ;  /* 0x0000181fff0b7424 */ /* 0x000fe400078e00ff */
[----:B------:R-:W-:-:S07]  /*1f350*/  IMAD.MOV.U32 R15, RZ, RZ, -0x1 ;  /* 0xffffffffff0f7424 */ /* 0x000fce00078e00ff */
[----:B--2---:R-:W-:Y:S05]  /*1f360*/  WARPSYNC.COLLECTIVE R15, `(.L_x_14096) ;  /* 0x000000000f087348 */ /* 0x004fea0003c00000 */
[----:B------:R0:W1:Y:S02]  /*1f370*/  SHFL.IDX P6, R14, R13, R12, R11 ;  /* 0x0000000c0d0e7389 */ /* 0x00006400000c000b */
[----:B012---:R-:W-:Y:S01]  /*1f380*/  ENDCOLLECTIVE ;  /* 0x000000000000791b */ /* 0x007fe20003800000 */
.L_x_14096:
[----:B------:R-:W-:Y:S02]  /*1f390*/  IMAD.MOV.U32 R13, RZ, RZ, R3 ;  /* 0x000000ffff0d7224 */ /* 0x000fe400078e0003 */
[----:B------:R-:W-:-:S07]  /*1f3a0*/  IMAD.MOV.U32 R0, RZ, RZ, R14 ;  /* 0x000000ffff007224 */ /* 0x000fce00078e000e */
[----:B------:R-:W-:Y:S05]  /*1f3b0*/  WARPSYNC.COLLECTIVE R15, `(.L_x_14097) ;  /* 0x000000000f087348 */ /* 0x000fea0003c00000 */
[----:B------:R0:W1:Y:S02]  /*1f3c0*/  SHFL.IDX P6, R14, R13, R12, R11 ;  /* 0x0000000c0d0e7389 */ /* 0x00006400000c000b */
[----:B01----:R-:W-:Y:S01]  /*1f3d0*/  ENDCOLLECTIVE ;  /* 0x000000000000791b */ /* 0x003fe20003800000 */
.L_x_14097:
[----:B------:R-:W-:Y:S05]  /*1f3e0*/  BRA `(.L_x_14098) ;  /* 0xffffff5c00507947 */ /* 0x000fea000383ffff */
.L_x_13871:
[----:B------:R-:W-:Y:S01]  /*1f3f0*/  BSSY B1, `(.L_x_14099) ;  /* 0x0000008000017945 */ /* 0x000fe20003800000 */
[----:B----4-:R-:W-:Y:S02]  /*1f400*/  IMAD.MOV.U32 R13, RZ, RZ, R4 ;  /* 0x000000ffff0d7224 */ /* 0x010fe400078e0004 */
[----:B------:R-:W-:Y:S02]  /*1f410*/  IMAD.MOV.U32 R12, RZ, RZ, 0x1 ;  /* 0x00000001ff0c7424 */ /* 0x000fe400078e00ff */
[----:B------:R-:W-:Y:S02]  /*1f420*/  IMAD.MOV.U32 R11, RZ, RZ, 0x181f ;  /* 0x0000181fff0b7424 */ /* 0x000fe400078e00ff */
[----:B------:R-:W-:-:S07]  /*1f430*/  IMAD.MOV.U32 R15, RZ, RZ, -0x1 ;  /* 0xffffffffff0f7424 */ /* 0x000fce00078e00ff */
[----:B0123--:R-:W-:Y:S05]  /*1f440*/  WARPSYNC.COLLECTIVE R15, `(.L_x_14100) ;  /* 0x000000000f087348 */ /* 0x00ffea0003c00000 */
[----:B---3--:R3:W4:Y:S02]  /*1f450*/  SHFL.IDX P6, R14, R13, R12, R11 ;  /* 0x0000000c0d0e7389 */ /* 0x00872400000c000b */
[----:B01234-:R-:W-:Y:S01]  /*1f460*/  ENDCOLLECTIVE ;  /* 0x000000000000791b */ /* 0x01ffe20003800000 */
.L_x_14100:
[----:B------:R-:W-:Y:S05]  /*1f470*/  BSYNC B1 ;  /* 0x0000000000017941 */ /* 0x000fea0003800000 */
.L_x_14099:
        /* <DEDUP_REMOVED lines=8> */
.L_x_14101:
[----:B------:R-:W-:Y:S05]  /*1f500*/  BRA `(.L_x_14102) ;  /* 0xffffff5c00807947 */ /* 0x000fea000383ffff */
.L_x_13874:
        /* <DEDUP_REMOVED lines=8> */
.L_x_14104:
[----:B------:R-:W-:Y:S05]  /*1f590*/  BSYNC B1 ;  /* 0x0000000000017941 */ /* 0x000fea0003800000 */
.L_x_14103:
        /* <DEDUP_REMOVED lines=8> */
.L_x_14105:
[----:B------:R-:W-:Y:S05]  /*1f620*/  BRA `(.L_x_14106) ;  /* 0xffffff5c00ac7947 */ /* 0x000fea000383ffff */
.L_x_13877:
        /* <DEDUP_REMOVED lines=8> */
.L_x_14108:
[----:B------:R-:W-:Y:S05]  /*1f6b0*/  BSYNC B1 ;  /* 0x0000000000017941 */ /* 0x000fea0003800000 */
.L_x_14107:
        /* <DEDUP_REMOVED lines=8> */
.L_x_14109:
[----:B------:R-:W-:Y:S05]  /*1f740*/  BRA `(.L_x_14110) ;  /* 0xffffff5c00d87947 */ /* 0x000fea000383ffff */
.L_x_13896:
        /* <DEDUP_REMOVED lines=11> */
.L_x_14112:
[----:B------:R-:W-:Y:S05]  /*1f800*/  BSYNC B1 ;  /* 0x0000000000017941 */ /* 0x000fea0003800000 */
.L_x_14111:
[----:B------:R-:W-:Y:S05]  /*1f810*/  BRA `(.L_x_14113) ;  /* 0xffffff7c003c7947 */ /* 0x000fea000383ffff */
.L_x_13898:
[----:B------:R-:W-:Y:S01]  /*1f820*/  BSSY B1, `(.L_x_14114) ;  /* 0x0000006000017945 */ /* 0x000fe20003800000 */
[----:B------:R-:W-:-:S07]  /*1f830*/  IMAD.MOV.U32 R15, RZ, RZ, -0x1 ;  /* 0xffffffffff0f7424 */ /* 0x000fce00078e00ff */
[----:B0-----:R-:W-:Y:S05]  /*1f840*/  WARPSYNC.COLLECTIVE R15, `(.L_x_14115) ;  /* 0x000000000f0c7348 */ /* 0x001fea0003c00000 */
[----:B------:R-:W-:Y:S02]  /*1f850*/  ELECT P6, UR62, PT ;  /* 0x00000000003e782f */ /* 0x000fe400038c0000 */
[----:B------:R-:W-:Y:S01]  /*1f860*/  MOV R14, UR62 ;  /* 0x0000003e000e7c02 */ /* 0x000fe20008000f00 */
[----:B0-----:R-:W-:Y:S10]  /*1f870*/  ENDCOLLECTIVE ;  /* 0x000000000000791b */ /* 0x001ff40003800000 */
.L_x_14115:
[----:B------:R-:W-:Y:S05]  /*1f880*/  BSYNC B1 ;  /* 0x0000000000017941 */ /* 0x000fea0003800000 */
.L_x_14114:
[----:B------:R-:W-:Y:S05]  /*1f890*/  BRA `(.L_x_13897) ;  /* 0xffffff7c00347947 */ /* 0x000fea000383ffff */
.L_x_13900:
[----:B0-----:R0:W1:Y:S02]  /*1f8a0*/  SYNCS.PHASECHK.TRANS64.TRYWAIT P0, [R19+URZ+0x22820], R4 ;  /* 0x02282004130075a7 */ /* 0x001064000800017f */
[----:B-1----:R-:W-:Y:S05]  /*1f8b0*/  @!P0 NANOSLEEP.SYNCS 0x989680 ;  /* 0x009896800000895d */ /* 0x002fea0003900000 */
[----:B------:R-:W1:Y:S02]  /*1f8c0*/  @!P0 SYNCS.PHASECHK.TRANS64 P0, [R19+URZ+0x22820], R4 ;  /* 0x02282004130085a7 */ /* 0x000e64000800007f */
[----:B-1----:R-:W-:Y:S05]  /*1f8d0*/  @!P0 BRA `(.L_x_13900) ;  /* 0xfffffffc00f08947 */ /* 0x002fea000383ffff */
[----:B------:R-:W-:Y:S05]  /*1f8e0*/  BRA `(.L_x_14116) ;  /* 0xffffff7c00447947 */ /* 0x000fea000383ffff */
.L_x_13904:
[----:B0-----:R0:W1:Y:S02]  /*1f8f0*/  SYNCS.PHASECHK.TRANS64.TRYWAIT P0, [R4+URZ+0x228a0], R9 ;  /* 0x0228a009040075a7 */ /* 0x001064000800017f */
[----:B-1----:R-:W-:Y:S05]  /*1f900*/  @!P0 NANOSLEEP.SYNCS 0x989680 ;  /* 0x009896800000895d */ /* 0x002fea0003900000 */
[----:B------:R-:W1:Y:S02]  /*1f910*/  @!P0 SYNCS.PHASECHK.TRANS64 P0, [R4+URZ+0x228a0], R9 ;  /* 0x0228a009040085a7 */ /* 0x000e64000800007f */
[----:B-1----:R-:W-:Y:S05]  /*1f920*/  @!P0 BRA `(.L_x_13904) ;  /* 0xfffffffc00f08947 */ /* 0x002fea000383ffff */
[----:B------:R-:W-:Y:S05]  /*1f930*/  BRA `(.L_x_14117) ;  /* 0xffffff7c00647947 */ /* 0x000fea000383ffff */
.L_x_13909:
[----:B-1----:R1:W2:Y:S02]  /*1f940*/  SYNCS.PHASECHK.TRANS64.TRYWAIT P0, [R4+URZ+0x228c0], R9 ;  /* 0x0228c009040075a7 */ /* 0x0022a4000800017f */
[----:B--2---:R-:W-:Y:S05]  /*1f950*/  @!P0 NANOSLEEP.SYNCS 0x989680 ;  /* 0x009896800000895d */ /* 0x004fea0003900000 */
[----:B------:R-:W2:Y:S02]  /*1f960*/  @!P0 SYNCS.PHASECHK.TRANS64 P0, [R4+URZ+0x228c0], R9 ;  /* 0x0228c009040085a7 */ /* 0x000ea4000800007f */
[----:B--2---:R-:W-:Y:S05]  /*1f970*/  @!P0 BRA `(.L_x_13909) ;  /* 0xfffffffc00f08947 */ /* 0x004fea000383ffff */
[----:B------:R-:W-:Y:S05]  /*1f980*/  BRA `(.L_x_14118) ;  /* 0xffffff7c00e47947 */ /* 0x000fea000383ffff */
.L_x_13919:
[----:B0-----:R0:W1:Y:S02]  /*1f990*/  SYNCS.PHASECHK.TRANS64.TRYWAIT P1, [R5+URZ+0x228a0], R6 ;  /* 0x0228a006050075a7 */ /* 0x001064000802017f */
[----:B-1----:R-:W-:Y:S05]  /*1f9a0*/  @!P1 NANOSLEEP.SYNCS 0x989680 ;  /* 0x009896800000995d */ /* 0x002fea0003900000 */
[----:B------:R-:W1:Y:S02]  /*1f9b0*/  @!P1 SYNCS.PHASECHK.TRANS64 P1, [R5+URZ+0x228a0], R6 ;  /* 0x0228a006050095a7 */ /* 0x000e64000802007f */
[----:B-1----:R-:W-:Y:S05]  /*1f9c0*/  @!P1 BRA `(.L_x_13919) ;  /* 0xfffffffc00f09947 */ /* 0x002fea000383ffff */
[----:B------:R-:W-:Y:S05]  /*1f9d0*/  BRA `(.L_x_14119) ;  /* 0xffffff8400747947 */ /* 0x000fea000383ffff */
.L_x_13924:
[----:B-1----:R1:W2:Y:S02]  /*1f9e0*/  SYNCS.PHASECHK.TRANS64.TRYWAIT P1, [R5+URZ+0x228c0], R6 ;  /* 0x0228c006050075a7 */ /* 0x0022a4000802017f */
[----:B--2---:R-:W-:Y:S05]  /*1f9f0*/  @!P1 NANOSLEEP.SYNCS 0x989680 ;  /* 0x009896800000995d */ /* 0x004fea0003900000 */
[----:B------:R-:W2:Y:S02]  /*1fa00*/  @!P1 SYNCS.PHASECHK.TRANS64 P1, [R5+URZ+0x228c0], R6 ;  /* 0x0228c006050095a7 */ /* 0x000ea4000802007f */
[----:B--2---:R-:W-:Y:S05]  /*1fa10*/  @!P1 BRA `(.L_x_13924) ;  /* 0xfffffffc00f09947 */ /* 0x004fea000383ffff */
[----:B------:R-:W-:Y:S05]  /*1fa20*/  BRA `(.L_x_14120) ;  /* 0xffffff8400f07947 */ /* 0x000fea000383ffff */
.L_x_13942:
        /* <DEDUP_REMOVED lines=11> */
.L_x_14122:
[----:B------:R-:W-:Y:S05]  /*1fae0*/  BSYNC B0 ;  /* 0x0000000000007941 */ /* 0x000fea0003800000 */
.L_x_14121:
[----:B------:R-:W-:Y:S05]  /*1faf0*/  BRA `(.L_x_14123) ;  /* 0xffffff9400a87947 */ /* 0x000fea000383ffff */
.L_x_13944:
[----:B------:R-:W-:Y:S01]  /*1fb00*/  BSSY B0, `(.L_x_14124) ;  /* 0x0000006000007945 */ /* 0x000fe20003800000 */
[----:B------:R-:W-:-:S07]  /*1fb10*/  IMAD.MOV.U32 R15, RZ, RZ, -0x1 ;  /* 0xffffffffff0f7424 */ /* 0x000fce00078e00ff */
[----:B0-----:R-:W-:Y:S05]  /*1fb20*/  WARPSYNC.COLLECTIVE R15, `(.L_x_14125) ;  /* 0x000000000f0c7348 */ /* 0x001fea0003c00000 */
[----:B------:R-:W-:Y:S02]  /*1fb30*/  ELECT P6, UR62, PT ;  /* 0x00000000003e782f */ /* 0x000fe400038c0000 */
[----:B------:R-:W-:Y:S01]  /*1fb40*/  MOV R14, UR62 ;  /* 0x0000003e000e7c02 */ /* 0x000fe20008000f00 */
[----:B0-----:R-:W-:Y:S10]  /*1fb50*/  ENDCOLLECTIVE ;  /* 0x000000000000791b */ /* 0x001ff40003800000 */
.L_x_14125:
[----:B------:R-:W-:Y:S05]  /*1fb60*/  BSYNC B0 ;  /* 0x0000000000007941 */ /* 0x000fea0003800000 */
.L_x_14124:
[----:B------:R-:W-:Y:S05]  /*1fb70*/  BRA `(.L_x_14126) ;  /* 0xffffff9400ac7947 */ /* 0x000fea000383ffff */
.L_x_13946:
[----:B-1----:R1:W2:Y:S02]  /*1fb80*/  SYNCS.PHASECHK.TRANS64.TRYWAIT P0, [R0+URZ+0x22840], R2 ;  /* 0x02284002000075a7 */ /* 0x0022a4000800017f */
[----:B--2---:R-:W-:Y:S05]  /*1fb90*/  @!P0 NANOSLEEP.SYNCS 0x989680 ;  /* 0x009896800000895d */ /* 0x004fea0003900000 */
[----:B------:R-:W2:Y:S02]  /*1fba0*/  @!P0 SYNCS.PHASECHK.TRANS64 P0, [R0+URZ+0x22840], R2 ;  /* 0x02284002000085a7 */ /* 0x000ea4000800007f */
[----:B--2---:R-:W-:Y:S05]  /*1fbb0*/  @!P0 BRA `(.L_x_13946) ;  /* 0xfffffffc00f08947 */ /* 0x004fea000383ffff */
[----:B------:R-:W-:Y:S05]  /*1fbc0*/  BRA `(.L_x_14127) ;  /* 0xffffff9800107947 */ /* 0x000fea000383ffff */
.L_x_13950:
        /* <DEDUP_REMOVED lines=15> */
.L_x_14128:
[----:B------:R-:W-:Y:S02]  /*1fcc0*/  IMAD.MOV.U32 R13, RZ, RZ, R4 ;  /* 0x000000ffff0d7224 */ /* 0x000fe400078e0004 */
[----:B------:R-:W-:-:S07]  /*1fcd0*/  IMAD.MOV.U32 R6, RZ, RZ, R14 ;  /* 0x000000ffff067224 */ /* 0x000fce00078e000e */
[----:B------:R-:W-:Y:S05]  /*1fce0*/  WARPSYNC.COLLECTIVE R15, `(.L_x_14129) ;  /* 0x000000000f087348 */ /* 0x000fea0003c00000 */
[----:B------:R0:W1:Y:S02]  /*1fcf0*/  SHFL.IDX P6, R14, R13, R12, R11 ;  /* 0x0000000c0d0e7389 */ /* 0x00006400000c000b */
[----:B01----:R-:W-:Y:S01]  /*1fd00*/  ENDCOLLECTIVE ;  /* 0x000000000000791b */ /* 0x003fe20003800000 */
.L_x_14129:
[----:B------:R-:W-:Y:S02]  /*1fd10*/  IMAD.MOV.U32 R13, RZ, RZ, R3 ;  /* 0x000000ffff0d7224 */ /* 0x000fe400078e0003 */
[----:B------:R-:W-:Y:S02]  /*1fd20*/  IMAD.MOV.U32 R12, RZ, RZ, 0x1 ;  /* 0x00000001ff0c7424 */ /* 0x000fe400078e00ff */
[----:B------:R-:W-:-:S07]  /*1fd30*/  IMAD.MOV.U32 R7, RZ, RZ, R14 ;  /* 0x000000ffff077224 */ /* 0x000fce00078e000e */
[----:B------:R-:W-:Y:S05]  /*1fd40*/  WARPSYNC.COLLECTIVE R15, `(.L_x_14130) ;  /* 0x000000000f087348 */ /* 0x000fea0003c00000 */
[----:B------:R0:W1:Y:S02]  /*1fd50*/  SHFL.IDX P6, R14, R13, R12, R11 ;  /* 0x0000000c0d0e7389 */ /* 0x00006400000c000b */
[----:B01----:R-:W-:Y:S01]  /*1fd60*/  ENDCOLLECTIVE ;  /* 0x000000000000791b */ /* 0x003fe20003800000 */
.L_x_14130:
        /* <DEDUP_REMOVED lines=15> */
.L_x_14131:
[----:B------:R-:W-:Y:S02]  /*1fe60*/  IMAD.MOV.U32 R13, RZ, RZ, R3 ;  /* 0x000000ffff0d7224 */ /* 0x000fe400078e0003 */
[----:B------:R-:W-:Y:S02]  /*1fe70*/  IMAD.MOV.U32 R12, RZ, RZ, 0x2 ;  /* 0x00000002ff0c7424 */ /* 0x000fe400078e00ff */
[----:B------:R-:W-:-:S07]  /*1fe80*/  IMAD.MOV.U32 R5, RZ, RZ, R14 ;  /* 0x000000ffff057224 */ /* 0x000fce00078e000e */
[----:B------:R-:W-:Y:S05]  /*1fe90*/  WARPSYNC.COLLECTIVE R15, `(.L_x_14132) ;  /* 0x000000000f087348 */ /* 0x000fea0003c00000 */
[----:B------:R0:W1:Y:S02]  /*1fea0*/  SHFL.IDX P6, R14, R13, R12, R11 ;  /* 0x0000000c0d0e7389 */ /* 0x00006400000c000b */
[----:B01----:R-:W-:Y:S01]  /*1feb0*/  ENDCOLLECTIVE ;  /* 0x000000000000791b */ /* 0x003fe20003800000 */
.L_x_14132:
        /* <DEDUP_REMOVED lines=15> */
.L_x_14133:
[----:B------:R-:W-:Y:S02]  /*1ffb0*/  IMAD.MOV.U32 R13, RZ, RZ, R3 ;  /* 0x000000ffff0d7224 */ /* 0x000fe400078e0003 */
[----:B------:R-:W-:Y:S02]  /*1ffc0*/  IMAD.MOV.U32 R12, RZ, RZ, 0x3 ;  /* 0x00000003ff0c7424 */ /* 0x000fe400078e00ff */
[----:B------:R-:W-:-:S07]  /*1ffd0*/  IMAD.MOV.U32 R5, RZ, RZ, R14 ;  /* 0x000000ffff057224 */ /* 0x000fce00078e000e */
[----:B------:R-:W-:Y:S05]  /*1ffe0*/  WARPSYNC.COLLECTIVE R15, `(.L_x_14134) ;  /* 0x000000000f087348 */ /* 0x000fea0003c00000 */
[----:B------:R0:W1:Y:S02]  /*1fff0*/  SHFL.IDX P6, R14, R13, R12, R11 ;  /* 0x0000000c0d0e7389 */ /* 0x00006400000c000b */
[----:B01----:R-:W-:Y:S01]  /*20000*/  ENDCOLLECTIVE ;  /* 0x000000000000791b */ /* 0x003fe20003800000 */
.L_x_14134:
        /* <DEDUP_REMOVED lines=15> */
.L_x_14135:
[----:B------:R-:W-:Y:S02]  /*20100*/  IMAD.MOV.U32 R13, RZ, RZ, R3 ;  /* 0x000000ffff0d7224 */ /* 0x000fe400078e0003 */
[----:B------:R-:W-:Y:S02]  /*20110*/  IMAD.MOV.U32 R12, RZ, RZ, 0x4 ;  /* 0x00000004ff0c7424 */ /* 0x000fe400078e00ff */
[----:B------:R-:W-:-:S07]  /*20120*/  IMAD.MOV.U32 R5, RZ, RZ, R14 ;  /* 0x000000ffff057224 */ /* 0x000fce00078e000e */
[----:B------:R-:W-:Y:S05]  /*20130*/  WARPSYNC.COLLECTIVE R15, `(.L_x_14136) ;  /* 0x000000000f087348 */ /* 0x000fea0003c00000 */
[----:B------:R0:W1:Y:S02]  /*20140*/  SHFL.IDX P6, R14, R13, R12, R11 ;  /* 0x0000000c0d0e7389 */ /* 0x00006400000c000b */
[----:B01----:R-:W-:Y:S01]  /*20150*/  ENDCOLLECTIVE ;  /* 0x000000000000791b */ /* 0x003fe20003800000 */
.L_x_14136:
        /* <DEDUP_REMOVED lines=15> */
.L_x_14137:
[----:B------:R-:W-:Y:S02]  /*20250*/  IMAD.MOV.U32 R13, RZ, RZ, R3 ;  /* 0x000000ffff0d7224 */ /* 0x000fe400078e0003 */
[----:B------:R-:W-:Y:S02]  /*20260*/  IMAD.MOV.U32 R12, RZ, RZ, 0x5 ;  /* 0x00000005ff0c7424 */ /* 0x000fe400078e00ff */
[----:B------:R-:W-:-:S07]  /*20270*/  IMAD.MOV.U32 R5, RZ, RZ, R14 ;  /* 0x000000ffff057224 */ /* 0x000fce00078e000e */
[----:B------:R-:W-:Y:S05]  /*20280*/  WARPSYNC.COLLECTIVE R15, `(.L_x_14138) ;  /* 0x000000000f087348 */ /* 0x000fea0003c00000 */
[----:B------:R0:W1:Y:S02]  /*20290*/  SHFL.IDX P6, R14, R13, R12, R11 ;  /* 0x0000000c0d0e7389 */ /* 0x00006400000c000b */
[----:B01----:R-:W-:Y:S01]  /*202a0*/  ENDCOLLECTIVE ;  /* 0x000000000000791b */ /* 0x003fe20003800000 */
.L_x_14138:
        /* <DEDUP_REMOVED lines=15> */
.L_x_14139:
[----:B------:R-:W-:Y:S02]  /*203a0*/  IMAD.MOV.U32 R13, RZ, RZ, R3 ;  /* 0x000000ffff0d7224 */ /* 0x000fe400078e0003 */
[----:B------:R-:W-:Y:S02]  /*203b0*/  IMAD.MOV.U32 R12, RZ, RZ, 0x6 ;  /* 0x00000006ff0c7424 */ /* 0x000fe400078e00ff */
[----:B------:R-:W-:-:S07]  /*203c0*/  IMAD.MOV.U32 R5, RZ, RZ, R14 ;  /* 0x000000ffff057224 */ /* 0x000fce00078e000e */
[----:B------:R-:W-:Y:S05]  /*203d0*/  WARPSYNC.COLLECTIVE R15, `(.L_x_14140) ;  /* 0x000000000f087348 */ /* 0x000fea0003c00000 */
[----:B------:R0:W1:Y:S02]  /*203e0*/  SHFL.IDX P6, R14, R13, R12, R11 ;  /* 0x0000000c0d0e7389 */ /* 0x00006400000c000b */
[----:B01----:R-:W-:Y:S01]  /*203f0*/  ENDCOLLECTIVE ;  /* 0x000000000000791b */ /* 0x003fe20003800000 */
.L_x_14140:
        /* <DEDUP_REMOVED lines=13> */
.L_x_14141:
        /* <DEDUP_REMOVED lines=8> */
.L_x_14142:
        /* <DEDUP_REMOVED lines=13> */
.L_x_14143:
[----:B------:R-:W-:Y:S01]  /*20620*/  IMAD.MOV.U32 R3, RZ, RZ, R14 ;  /* 0x000000ffff037224 */ /* 0x000fe200078e000e */
[----:B------:R-:W-:Y:S06]  /*20630*/  BRA `(.L_x_14144) ;  /* 0xffffff9800947947 */ /* 0x000fec000383ffff */
.L_x_13953:
[----:B0-----:R0:W1:Y:S02]  /*20640*/  SYNCS.PHASECHK.TRANS64.TRYWAIT P0, [R19+URZ+0x22820], R0 ;  /* 0x02282000130075a7 */ /* 0x001064000800017f */
[----:B-1----:R-:W-:Y:S05]  /*20650*/  @!P0 NANOSLEEP.SYNCS 0x989680 ;  /* 0x009896800000895d */ /* 0x002fea0003900000 */
[----:B------:R-:W1:Y:S02]  /*20660*/  @!P0 SYNCS.PHASECHK.TRANS64 P0, [R19+URZ+0x22820], R0 ;  /* 0x02282000130085a7 */ /* 0x000e64000800007f */
[----:B-1----:R-:W-:Y:S05]  /*20670*/  @!P0 BRA `(.L_x_13953) ;  /* 0xfffffffc00f08947 */ /* 0x002fea000383ffff */
[----:B------:R-:W-:Y:S05]  /*20680*/  BRA `(.L_x_14145) ;  /* 0xffffff9800f07947 */ /* 0x000fea000383ffff */
.L_x_13957:
[----:B0-----:R0:W1:Y:S02]  /*20690*/  SYNCS.PHASECHK.TRANS64.TRYWAIT P0, [R2+URZ+0x22860], R0 ;  /* 0x02286000020075a7 */ /* 0x001064000800017f */
[----:B-1----:R-:W-:Y:S05]  /*206a0*/  @!P0 NANOSLEEP.SYNCS 0x989680 ;  /* 0x009896800000895d */ /* 0x002fea0003900000 */
[----:B------:R-:W1:Y:S02]  /*206b0*/  @!P0 SYNCS.PHASECHK.TRANS64 P0, [R2+URZ+0x22860], R0 ;  /* 0x02286000020085a7 */ /* 0x000e64000800007f */
[----:B-1----:R-:W-:Y:S05]  /*206c0*/  @!P0 BRA `(.L_x_13957) ;  /* 0xfffffffc00f08947 */ /* 0x002fea000383ffff */
[----:B------:R-:W-:Y:S05]  /*206d0*/  BRA `(.L_x_14146) ;  /* 0xffffff9c00147947 */ /* 0x000fea000383ffff */
.L_x_13972:
[----:B-1----:R1:W2:Y:S02]  /*206e0*/  SYNCS.PHASECHK.TRANS64.TRYWAIT P0, [R2+URZ+0x22840], R6 ;  /* 0x02284006020075a7 */ /* 0x0022a4000800017f */
[----:B--2---:R-:W-:Y:S05]  /*206f0*/  @!P0 NANOSLEEP.SYNCS 0x989680 ;  /* 0x009896800000895d */ /* 0x004fea0003900000 */
[----:B------:R-:W2:Y:S02]  /*20700*/  @!P0 SYNCS.PHASECHK.TRANS64 P0, [R2+URZ+0x22840], R6 ;  /* 0x02284006020085a7 */ /* 0x000ea4000800007f */
[----:B--2---:R-:W-:Y:S05]  /*20710*/  @!P0 BRA `(.L_x_13972) ;  /* 0xfffffffc00f08947 */ /* 0x004fea000383ffff */
[----:B------:R-:W-:Y:S05]  /*20720*/  BRA `(.L_x_14147) ;  /* 0xffffffa4003c7947 */ /* 0x000fea000383ffff */
.L_x_13977:
[----:B0-----:R0:W2:Y:S02]  /*20730*/  SYNCS.PHASECHK.TRANS64.TRYWAIT P0, [R2+URZ+0x22860], R6 ;  /* 0x02286006020075a7 */ /* 0x0010a4000800017f */
[----:B--2---:R-:W-:Y:S05]  /*20740*/  @!P0 NANOSLEEP.SYNCS 0x989680 ;  /* 0x009896800000895d */ /* 0x004fea0003900000 */
[----:B------:R-:W2:Y:S02]  /*20750*/  @!P0 SYNCS.PHASECHK.TRANS64 P0, [R2+URZ+0x22860], R6 ;  /* 0x02286006020085a7 */ /* 0x000ea4000800007f */
[----:B--2---:R-:W-:Y:S05]  /*20760*/  @!P0 BRA `(.L_x_13977) ;  /* 0xfffffffc00f08947 */ /* 0x004fea000383ffff */
[----:B------:R-:W-:Y:S05]  /*20770*/  BRA `(.L_x_14148) ;  /* 0xffffffa400bc7947 */ /* 0x000fea000383ffff */
.L_x_13988:
[----:B-1----:R1:W2:Y:S02]  /*20780*/  SYNCS.PHASECHK.TRANS64.TRYWAIT P0, [R3+URZ+0x22840], R2 ;  /* 0x02284002030075a7 */ /* 0x0022a4000800017f */
[----:B--2---:R-:W-:Y:S05]  /*20790*/  @!P0 NANOSLEEP.SYNCS 0x989680 ;  /* 0x009896800000895d */ /* 0x004fea0003900000 */
[----:B------:R-:W2:Y:S02]  /*207a0*/  @!P0 SYNCS.PHASECHK.TRANS64 P0, [R3+URZ+0x22840], R2 ;  /* 0x02284002030085a7 */ /* 0x000ea4000800007f */
[----:B--2---:R-:W-:Y:S05]  /*207b0*/  @!P0 BRA `(.L_x_13988) ;  /* 0xfffffffc00f08947 */ /* 0x004fea000383ffff */
[----:B------:R-:W-:Y:S05]  /*207c0*/  BRA `(.L_x_14149) ;  /* 0xffffffac00ac7947 */ /* 0x000fea000383ffff */
.L_x_13993:
[----:B0-----:R0:W2:Y:S02]  /*207d0*/  SYNCS.PHASECHK.TRANS64.TRYWAIT P0, [R3+URZ+0x22860], R2 ;  /* 0x02286002030075a7 */ /* 0x0010a4000800017f */
[----:B--2---:R-:W-:Y:S05]  /*207e0*/  @!P0 NANOSLEEP.SYNCS 0x989680 ;  /* 0x009896800000895d */ /* 0x004fea0003900000 */
[----:B------:R-:W2:Y:S02]  /*207f0*/  @!P0 SYNCS.PHASECHK.TRANS64 P0, [R3+URZ+0x22860], R2 ;  /* 0x02286002030085a7 */ /* 0x000ea4000800007f */
[----:B--2---:R-:W-:Y:S05]  /*20800*/  @!P0 BRA `(.L_x_13993) ;  /* 0xfffffffc00f08947 */ /* 0x004fea000383ffff */
[----:B------:R-:W-:Y:S05]  /*20810*/  BRA `(.L_x_14150) ;  /* 0xffffffb000287947 */ /* 0x000fea000383ffff */
.L_x_14004:
[----:B-1----:R1:W2:Y:S02]  /*20820*/  SYNCS.PHASECHK.TRANS64.TRYWAIT P0, [R3+URZ+0x22840], R2 ;  /* 0x02284002030075a7 */ /* 0x0022a4000800017f */
[----:B--2---:R-:W-:Y:S05]  /*20830*/  @!P0 NANOSLEEP.SYNCS 0x989680 ;  /* 0x009896800000895d */ /* 0x004fea0003900000 */
[----:B------:R-:W2:Y:S02]  /*20840*/  @!P0 SYNCS.PHASECHK.TRANS64 P0, [R3+URZ+0x22840], R2 ;  /* 0x02284002030085a7 */ /* 0x000ea4000800007f */
[----:B--2---:R-:W-:Y:S05]  /*20850*/  @!P0 BRA `(.L_x_14004) ;  /* 0xfffffffc00f08947 */ /* 0x004fea000383ffff */
[----:B------:R-:W-:Y:S05]  /*20860*/  BRA `(.L_x_14151) ;  /* 0xffffffb400f87947 */ /* 0x000fea000383ffff */
.L_x_14009:
[----:B--2---:R2:W3:Y:S02]  /*20870*/  SYNCS.PHASECHK.TRANS64.TRYWAIT P0, [R3+URZ+0x22860], R2 ;  /* 0x02286002030075a7 */ /* 0x0044e4000800017f */
[----:B---3--:R-:W-:Y:S05]  /*20880*/  @!P0 NANOSLEEP.SYNCS 0x989680 ;  /* 0x009896800000895d */ /* 0x008fea0003900000 */
[----:B------:R-:W3:Y:S02]  /*20890*/  @!P0 SYNCS.PHASECHK.TRANS64 P0, [R3+URZ+0x22860], R2 ;  /* 0x02286002030085a7 */ /* 0x000ee4000800007f */
[----:B---3--:R-:W-:Y:S05]  /*208a0*/  @!P0 BRA `(.L_x_14009) ;  /* 0xfffffffc00f08947 */ /* 0x008fea000383ffff */
[----:B------:R-:W-:Y:S05]  /*208b0*/  BRA `(.L_x_14152) ;  /* 0xffffffb800787947 */ /* 0x000fea000383ffff */
.L_x_14021:
        /* <DEDUP_REMOVED lines=9> */
.L_x_14154:
[----:B------:R-:W-:Y:S05]  /*20950*/  BSYNC B0 ;  /* 0x0000000000007941 */ /* 0x000fea0003800000 */
.L_x_14153:
        /* <DEDUP_REMOVED lines=9> */
.L_x_14155:
        /* <DEDUP_REMOVED lines=26> */
.L_x_14156:
        /* <DEDUP_REMOVED lines=8> */
.L_x_14157:
        /* <DEDUP_REMOVED lines=8> */
.L_x_14158:
        /* <DEDUP_REMOVED lines=8> */
.L_x_14159:
        /* <DEDUP_REMOVED lines=8> */
.L_x_14160:
        /* <DEDUP_REMOVED lines=9> */
.L_x_14161:
[----:B------:R-:W-:Y:S01]  /*20e20*/  IMAD.MOV.U32 R9, RZ, RZ, R14 ;  /* 0x000000ffff097224 */ /* 0x000fe200078e000e */
[----:B------:R-:W-:Y:S06]  /*20e30*/  BRA `(.L_x_14162) ;  /* 0xffffffbc00c87947 */ /* 0x000fec000383ffff */
.L_x_14024:
        /* <DEDUP_REMOVED lines=8> */
.L_x_14164:
[----:B------:R-:W-:Y:S05]  /*20ec0*/  BSYNC B0 ;  /* 0x0000000000007941 */ /* 0x000fea0003800000 */
.L_x_14163:
        /* <DEDUP_REMOVED lines=10> */
.L_x_14165:
        /* <DEDUP_REMOVED lines=8> */
.L_x_14166:
        /* <DEDUP_REMOVED lines=8> */
.L_x_14167:
        /* <DEDUP_REMOVED lines=8> */
.L_x_14168:
        /* <DEDUP_REMOVED lines=9> */
.L_x_14169:
[----:B------:R-:W-:Y:S01]  /*21180*/  IMAD.MOV.U32 R9, RZ, RZ, R14 ;  /* 0x000000ffff097224 */ /* 0x000fe200078e000e */
[----:B------:R-:W-:Y:S06]  /*21190*/  BRA `(.L_x_14170) ;  /* 0xffffffbc009c7947 */ /* 0x000fec000383ffff */
.L_x_14026:
[----:B------:R-:W-:Y:S01]  /*211a0*/  BSSY B0, `(.L_x_14171) ;  /* 0x0000006000007945 */ /* 0x000fe20003800000 */
[----:B------:R-:W-:Y:S01]  /*211b0*/  PLOP3.LUT P6, PT, P6, PT, PT, 0x8, 0x0 ;  /* 0x000000000000781c */ /* 0x000fe200037ce170 */
[----:B------:R-:W-:-:S12]  /*211c0*/  IMAD.MOV.U32 R15, RZ, RZ, -0x1 ;  /* 0xffffffffff0f7424 */ /* 0x000fd800078e00ff */
[----:B0-----:R-:W-:Y:S05]  /*211d0*/  WARPSYNC.COLLECTIVE R15, `(.L_x_14172) ;  /* 0x000000000f087348 */ /* 0x001fea0003c00000 */
[----:B------:R-:W-:Y:S01]  /*211e0*/  VOTE.ANY R14, PT, P6 ;  /* 0x00000000000e7806 */ /* 0x000fe200030e0100 */
[----:B0-----:R-:W-:Y:S06]  /*211f0*/  ENDCOLLECTIVE ;  /* 0x000000000000791b */ /* 0x001fec0003800000 */
.L_x_14172:
[----:B------:R-:W-:Y:S05]  /*21200*/  BSYNC B0 ;  /* 0x0000000000007941 */ /* 0x000fea0003800000 */
.L_x_14171:
        /* <DEDUP_REMOVED lines=10> */
.L_x_14173:
[----:B------:R-:W-:Y:S02]  /*212b0*/  IMAD.MOV.U32 R13, RZ, RZ, R6 ;  /* 0x000000ffff0d7224 */ /* 0x000fe400078e0006 */
[----:B------:R-:W-:-:S07]  /*212c0*/  IMAD.MOV.U32 R4, RZ, RZ, R14 ;  /* 0x000000ffff047224 */ /* 0x000fce00078e000e */
[----:B------:R-:W-:Y:S05]  /*212d0*/  WARPSYNC.COLLECTIVE R15, `(.L_x_14174) ;  /* 0x000000000f087348 */ /* 0x000fea0003c00000 */
[----:B------:R0:W1:Y:S02]  /*212e0*/  SHFL.IDX P6, R14, R13, R12, R11 ;  /* 0x0000000c0d0e7389 */ /* 0x00006400000c000b */
[----:B01----:R-:W-:Y:S01]  /*212f0*/  ENDCOLLECTIVE ;  /* 0x000000000000791b */ /* 0x003fe20003800000 */
.L_x_14174:
[----:B------:R-:W-:Y:S02]  /*21300*/  IMAD.MOV.U32 R6, RZ, RZ, R14 ;  /* 0x000000ffff067224 */ /* 0x000fe400078e000e */
[----:B------:R-:W-:-:S05]  /*21310*/  IMAD.IADD R10, R3, 0x1, R10 ;  /* 0x00000001030a7824 */ /* 0x000fca00078e020a */
[----:B------:R0:W-:Y:S01]  /*21320*/  STL [R1+0xc], R10 ;  /* 0x00000c0a01007387 */ /* 0x0001e20000100800 */
[----:B------:R-:W-:Y:S05]  /*21330*/  BRA `(.L_x_14175) ;  /* 0xffffffbc007c7947 */ /* 0x000fea000383ffff */
.L_x_14028:
        /* <DEDUP_REMOVED lines=8> */
.L_x_14177:
[----:B------:R-:W-:Y:S05]  /*213c0*/  BSYNC B0 ;  /* 0x0000000000007941 */ /* 0x000fea0003800000 */
.L_x_14176:
[----:B------:R-:W-:Y:S01]  /*213d0*/  IMAD.MOV.U32 R8, RZ, RZ, R14 ;  /* 0x000000ffff087224 */ /* 0x000fe200078e000e */
[----:B------:R-:W-:Y:S06]  /*213e0*/  BRA `(.L_x_14027) ;  /* 0xffffffbc00687947 */ /* 0x000fec000383ffff */
.L_x_14034:
[----:B0-----:R0:W1:Y:S02]  /*213f0*/  SYNCS.PHASECHK.TRANS64.TRYWAIT P0, [R0+URZ+0x22820], R3 ;  /* 0x02282003000075a7 */ /* 0x001064000800017f */
[----:B-1----:R-:W-:Y:S05]  /*21400*/  @!P0 NANOSLEEP.SYNCS 0x989680 ;  /* 0x009896800000895d */ /* 0x002fea0003900000 */
[----:B------:R-:W1:Y:S02]  /*21410*/  @!P0 SYNCS.PHASECHK.TRANS64 P0, [R0+URZ+0x22820], R3 ;  /* 0x02282003000085a7 */ /* 0x000e64000800007f */
[----:B-1----:R-:W-:Y:S05]  /*21420*/  @!P0 BRA `(.L_x_14034) ;  /* 0xfffffffc00f08947 */ /* 0x002fea000383ffff */
[----:B------:R-:W-:Y:S05]  /*21430*/  BRA `(.L_x_14178) ;  /* 0xffffffc800047947 */ /* 0x000fea000383ffff */
.L_x_14035:
        /* <DEDUP_REMOVED lines=11> */
.L_x_14180:
[----:B------:R-:W-:Y:S05]  /*214f0*/  BSYNC B0 ;  /* 0x0000000000007941 */ /* 0x000fea0003800000 */
.L_x_14179:
[----:B------:R-:W-:Y:S05]  /*21500*/  BRA `(.L_x_14181) ;  /* 0xffffffc400ec7947 */ /* 0x000fea000383ffff */
.L_x_14036:
[----:B------:R-:W-:Y:S01]  /*21510*/  BSSY B0, `(.L_x_14182) ;  /* 0x0000006000007945 */ /* 0x000fe20003800000 */
[----:B------:R-:W-:-:S07]  /*21520*/  IMAD.MOV.U32 R15, RZ, RZ, -0x1 ;  /* 0xffffffffff0f7424 */ /* 0x000fce00078e00ff */
[----:B01----:R-:W-:Y:S05]  /*21530*/  WARPSYNC.COLLECTIVE R15, `(.L_x_14183) ;  /* 0x000000000f0c7348 */ /* 0x003fea0003c00000 */
[----:B------:R-:W-:Y:S02]  /*21540*/  ELECT P6, UR62, PT ;  /* 0x00000000003e782f */ /* 0x000fe400038c0000 */
[----:B------:R-:W-:Y:S01]  /*21550*/  MOV R14, UR62 ;  /* 0x0000003e000e7c02 */ /* 0x000fe20008000f00 */
[----:B01----:R-:W-:Y:S10]  /*21560*/  ENDCOLLECTIVE ;  /* 0x000000000000791b */ /* 0x003ff40003800000 */
.L_x_14183:
[----:B------:R-:W-:Y:S05]  /*21570*/  BSYNC B0 ;  /* 0x0000000000007941 */ /* 0x000fea0003800000 */
.L_x_14182:
[----:B------:R-:W-:Y:S05]  /*21580*/  BRA `(.L_x_14184) ;  /* 0xffffffc400e07947 */ /* 0x000fea000383ffff */
.L_x_14038:
[----:B0-----:R0:W1:Y:S02]  /*21590*/  SYNCS.PHASECHK.TRANS64.TRYWAIT P0, [R6+URZ], R5 ;  /* 0x00000005060075a7 */ /* 0x001064000800017f */
[----:B-1----:R-:W-:Y:S05]  /*215a0*/  @!P0 NANOSLEEP.SYNCS 0x989680 ;  /* 0x009896800000895d */ /* 0x002fea0003900000 */
[----:B------:R-:W1:Y:S02]  /*215b0*/  @!P0 SYNCS.PHASECHK.TRANS64 P0, [R6+URZ], R5 ;  /* 0x00000005060085a7 */ /* 0x000e64000800007f */
[----:B-1----:R-:W-:Y:S05]  /*215c0*/  @!P0 BRA `(.L_x_14038) ;  /* 0xfffffffc00f08947 */ /* 0x002fea000383ffff */
[----:B------:R-:W-:Y:S05]  /*215d0*/  BRA `(.L_x_14185) ;  /* 0xffffffc8001c7947 */ /* 0x000fea000383ffff */
.L_x_14039:
[----:B-1----:R1:W2:Y:S02]  /*215e0*/  SYNCS.PHASECHK.TRANS64.TRYWAIT P0, [R7+URZ], R2 ;  /* 0x00000002070075a7 */ /* 0x0022a4000800017f */
[----:B--2---:R-:W-:Y:S05]  /*215f0*/  @!P0 NANOSLEEP.SYNCS 0x989680 ;  /* 0x009896800000895d */ /* 0x004fea0003900000 */
[----:B------:R-:W2:Y:S02]  /*21600*/  @!P0 SYNCS.PHASECHK.TRANS64 P0, [R7+URZ], R2 ;  /* 0x00000002070085a7 */ /* 0x000ea4000800007f */
[----:B--2---:R-:W-:Y:S05]  /*21610*/  @!P0 BRA `(.L_x_14039) ;  /* 0xfffffffc00f08947 */ /* 0x004fea000383ffff */
[----:B------:R-:W-:Y:S05]  /*21620*/  BRA `(.L_x_14186) ;  /* 0xffffffc800107947 */ /* 0x000fea000383ffff */
.L_x_14041:
[----:B--2---:R2:W3:Y:S02]  /*21630*/  SYNCS.PHASECHK.TRANS64.TRYWAIT P0, [R4+URZ], R5 ;  /* 0x00000005040075a7 */ /* 0x0044e4000800017f */
[----:B---3--:R-:W-:Y:S05]  /*21640*/  @!P0 NANOSLEEP.SYNCS 0x989680 ;  /* 0x009896800000895d */ /* 0x008fea0003900000 */
[----:B------:R-:W3:Y:S02]  /*21650*/  @!P0 SYNCS.PHASECHK.TRANS64 P0, [R4+URZ], R5 ;  /* 0x00000005040085a7 */ /* 0x000ee4000800007f */
[----:B---3--:R-:W-:Y:S05]  /*21660*/  @!P0 BRA `(.L_x_14041) ;  /* 0xfffffffc00f08947 */ /* 0x008fea000383ffff */
[----:B------:R-:W-:Y:S05]  /*21670*/  BRA `(.L_x_14187) ;  /* 0xffffffc800187947 */ /* 0x000fea000383ffff */
.L_x_14188:
        /* <DEDUP_REMOVED lines=16> */
.L_x_15032:


//--------------------- .text._ZN7cutlass13device_kernelIN5flash11enable_sm90INS1_16FlashAttnFwdSm90INS1_25CollectiveMainloopFwdSm90ILi2EN4cute5tupleIJNS5_1CILi1EEES8_S8_EEENS6_IJNS7_ILi128EEENS7_ILi96EEENS7_ILi64EEEEEELi256ENS_10bfloat16_tEfNS_4arch4Sm90ELb1ELb0ELb0ELb1ELb0ELb0ELb1ELb1ELb0ELb1ELb1ELb0EEENS1_21CollectiveEpilogueFwdINS6_IJSA_NS7_ILi256EEESB_EEES9_SE_SG_Li256ELb1ELb1ELb1ELb0EEENS1_36VarlenDynamicPersistentTileSchedulerILi128ELi96ELi256ELi128ELb1ELb1ELb1ELb1ELb1ELb1EEEEEEEEEvNT_6ParamsE --------------------------
	.section	.text._ZN7cutlass13device_kernelIN5flash11enable_sm90INS1_16FlashAttnFwdSm90INS1_25CollectiveMainloopFwdSm90ILi2EN4cute5tupleIJNS5_1CILi1EEES8_S8_EEENS6_IJNS7_ILi128EEENS7_ILi96EEENS7_ILi64EEEEEELi256ENS_10bfloat16_tEfNS_4arch4Sm90ELb1ELb0ELb0ELb1ELb0ELb0ELb1ELb1ELb0ELb1ELb1ELb0EEENS1_21CollectiveEpilogueFwdINS6_IJSA_NS7_ILi256EEESB_EEES9_SE_SG_Li256ELb1ELb1ELb1ELb0EEENS1_36VarlenDynamicPersistentTileSchedulerILi128ELi96ELi256ELi128ELb1ELb1ELb1ELb1ELb1ELb1EEEEEEEEEvNT_6ParamsE,"ax",@progbits
	.align	128
.text._ZN7cutlass13device_kernelIN5flash11enable_sm90INS1_16FlashAttnFwdSm90INS1_25CollectiveMainloopFwdSm90ILi2EN4cute5tupleIJNS5_1CILi1EEES8_S8_EEENS6_IJNS7_ILi128EEENS7_ILi96EEENS7_ILi64EEEEEELi256ENS_10bfloat16_tEfNS_4arch4Sm90ELb1ELb0ELb0ELb1ELb0ELb0ELb1ELb1ELb0ELb1ELb1ELb0EEENS1_21CollectiveEpilogueFwdINS6_IJSA_NS7_ILi256EEESB_EEES9_SE_SG_Li256ELb1ELb1ELb1ELb0EEENS1_36VarlenDynamicPersistentTileSchedulerILi128ELi96ELi256ELi128ELb1ELb1ELb1ELb1ELb1ELb1EEEEEEEEEvNT_6ParamsE:
        .type           _ZN7cutlass13device_kernelIN5flash11enable_sm90INS1_16FlashAttnFwdSm90INS1_25CollectiveMainloopFwdSm90ILi2EN4cute5tupleIJNS5_1CILi1EEES8_S8_EEENS6_IJNS7_ILi128EEENS7_ILi96EEENS7_ILi64EEEEEELi256ENS_10bfloat16_tEfNS_4arch4Sm90ELb1ELb0ELb0ELb1ELb0ELb0ELb1ELb1ELb0ELb1ELb1ELb0EEENS1_21CollectiveEpilogueFwdINS6_IJSA_NS7_ILi256EEESB_EEES9_SE_SG_Li256ELb1ELb1ELb1ELb0EEENS1_36VarlenDynamicPersistentTileSchedulerILi128ELi96ELi256ELi128ELb1ELb1ELb1ELb1ELb1ELb1EEEEEEEEEvNT_6ParamsE,@function
        .size           _ZN7cutlass13device_kernelIN5flash11enable_sm90INS1_16FlashAttnFwdSm90INS1_25CollectiveMainloopFwdSm90ILi2EN4cute5tupleIJNS5_1CILi1EEES8_S8_EEENS6_IJNS7_ILi128EEENS7_ILi96EEENS7_ILi64EEEEEELi256ENS_10bfloat16_tEfNS_4arch4Sm90ELb1ELb0ELb0ELb1ELb0ELb0ELb1ELb1ELb0ELb1ELb1ELb0EEENS1_21CollectiveEpilogueFwdINS6_IJSA_NS7_ILi256EEESB_EEES9_SE_SG_Li256ELb1ELb1ELb1ELb0EEENS1_36VarlenDynamicPersistentTileSchedulerILi128ELi96ELi256ELi128ELb1ELb1ELb1ELb1ELb1ELb1EEEEEEEEEvNT_6ParamsE,(.L_x_15033 - _ZN7cutlass13device_kernelIN5flash11enable_sm90INS1_16FlashAttnFwdSm90INS1_25CollectiveMainloopFwdSm90ILi2EN4cute5tupleIJNS5_1CILi1EEES8_S8_EEENS6_IJNS7_ILi128EEENS7_ILi96EEENS7_ILi64EEEEEELi256ENS_10bfloat16_tEfNS_4arch4Sm90ELb1ELb0ELb0ELb1ELb0ELb0ELb1ELb1ELb0ELb1ELb1ELb0EEENS1_21CollectiveEpilogueFwdINS6_IJSA_NS7_ILi256EEESB_EEES9_SE_SG_Li256ELb1ELb1ELb1ELb0EEENS1_36VarlenDynamicPersistentTileSchedulerILi128ELi96ELi256ELi128ELb1ELb1ELb1ELb1ELb1ELb1EEEEEEEEEvNT_6ParamsE)
        .other          _ZN7cutlass13device_kernelIN5flash11enable_sm90INS1_16FlashAttnFwdSm90INS1_25CollectiveMainloopFwdSm90ILi2EN4cute5tupleIJNS5_1CILi1EEES8_S8_EEENS6_IJNS7_ILi128EEENS7_ILi96EEENS7_ILi64EEEEEELi256ENS_10bfloat16_tEfNS_4arch4Sm90ELb1ELb0ELb0ELb1ELb0ELb0ELb1ELb1ELb0ELb1ELb1ELb0EEENS1_21CollectiveEpilogueFwdINS6_IJSA_NS7_ILi256EEESB_EEES9_SE_SG_Li256ELb1ELb1ELb1ELb0EEENS1_36VarlenDynamicPersistentTileSchedulerILi128ELi96ELi256ELi128ELb1ELb1ELb1ELb1ELb1ELb1EEEEEEEEEvNT_6ParamsE,@"STO_CUDA_ENTRY STV_DEFAULT"
_ZN7cutlass13device_kernelIN5flash11enable_sm90INS1_16FlashAttnFwdSm90INS1_25CollectiveMainloopFwdSm90ILi2EN4cute5tupleIJNS5_1CILi1EEES8_S8_EEENS6_IJNS7_ILi128EEENS7_ILi96EEENS7_ILi64EEEEEELi256ENS_10bfloat16_tEfNS_4arch4Sm90ELb1ELb0ELb0ELb1ELb0ELb0ELb1ELb1ELb0ELb1ELb1ELb0EEENS1_21CollectiveEpilogueFwdINS6_IJSA_NS7_ILi256EEESB_EEES9_SE_SG_Li256ELb1ELb1ELb1ELb0EEENS1_36VarlenDynamicPersistentTileSchedulerILi128ELi96ELi256ELi128ELb1ELb1ELb1ELb1ELb1ELb1EEEEEEEEEvNT_6ParamsE:
        /* <DEDUP_REMOVED lines=17> */
.L_x_14190:
[----:B------:R-:W-:Y:S05]  /*0110*/  BSYNC B0 ;  /* 0x0000000000007941 */ /* 0x000fea0003800000 */
.L_x_14189:
        /* <DEDUP_REMOVED lines=42> */
.L_x_14191:
        /* <DEDUP_REMOVED lines=22> */
.L_x_14192:
        /* <DEDUP_REMOVED lines=18> */
.L_x_14193:
        /* <DEDUP_REMOVED lines=22> */
.L_x_14194:
        /* <DEDUP_REMOVED lines=22> */
.L_x_14195:
        /* <DEDUP_REMOVED lines=8> */
.L_x_14197:
        /* <DEDUP_REMOVED lines=18> */
[----:B------:R-:W3:Y:S01]  /*0aa0*/  LDL R11, [R1+0x78] ;  /* 0x00007800010b7983 */ /* 0x000ee20000100800 */
        /* <DEDUP_REMOVED lines=24> */
[----:B------:R-:W-:Y:S02]  /*0c30*/  LEA.HI R7, R7, R12, RZ, 0x5 ;  /* 0x0000000c07077211 */ /* 0x000fe400078f28ff */
[----:B------:R-:W-:Y:S01]  /*0c40*/  LEA.HI R2, R2, R3, RZ, 0x1 ;  /* 0x0000000302027211 */ /* 0x000fe200078f08ff */
[----:B------:R-:W-:Y:S01]  /*0c50*/  IMAD.IADD R0, R0, 0x1, -R9 ;  /* 0x0000000100007824 */ /* 0x000fe200078e0a09 */
[----:B------:R-:W-:Y:S01]  /*0c60*/  SHF.R.S32.HI R7, RZ, 0x5, R7 ;  /* 0x00000005ff077819 */ /* 0x000fe20000011407 */
[----:B------:R-:W-:Y:S01]  /*0c70*/  IMAD.IADD R5, R6, 0x1, -R5 ;  /* 0x0000000106057824 */ /* 0x000fe200078e0a05 */
[----:B------:R-:W-:Y:S02]  /*0c80*/  LOP3.LUT R10, R10, 0xfffffffc, RZ, 0xc0, !PT ;  /* 0xfffffffc0a0a7812 */ /* 0x000fe400078ec0ff */
[----:B------:R-:W-:Y:S01]  /*0c90*/  LOP3.LUT R2, R2, 0x3fffffe, RZ, 0xc0, !PT ;  /* 0x03fffffe02027812 */ /* 0x000fe200078ec0ff */
[----:B------:R-:W-:Y:S01]  /*0ca0*/  IMAD R7, R7, 0x10, R0 ;  /* 0x0000001007077824 */ /* 0x000fe200078e0200 */
[----:B------:R-:W-:Y:S01]  /*0cb0*/  LOP3.LUT R8, R8, 0x7ffffffc, RZ, 0xc0, !PT ;  /* 0x7ffffffc08087812 */ /* 0x000fe200078ec0ff */
[----:B------:R-:W-:-:S02]  /*0cc0*/  IMAD R0, R5, 0x8, R4 ;  /* 0x0000000805007824 */ /* 0x000fc400078e0204 */
[----:B------:R-:W-:Y:S02]  /*0cd0*/  IMAD.IADD R10, R16, 0x1, -R10 ;  /* 0x00000001100a7824 */ /* 0x000fe400078e0a0a */
[----:B------:R-:W-:Y:S01]  /*0ce0*/  IMAD.IADD R2, R3, 0x1, -R2 ;  /* 0x0000000103027824 */ /* 0x000fe200078e0a02 */
[----:B------:R0:W-:Y:S01]  /*0cf0*/  STL [R1+0x80], R0 ;  /* 0x0000800001007387 */ /* 0x0001e20000100800 */
[----:B------:R-:W-:Y:S01]  /*0d00*/  IMAD.IADD R8, R12, 0x1, -R8 ;  /* 0x000000010c087824 */ /* 0x000fe200078e0a08 */
[----:B------:R-:W-:-:S03]  /*0d10*/  LEA.HI R6, R10, R10, RZ, 0x1 ;  /* 0x0000000a0a067211 */ /* 0x000fc600078f08ff */
[----:B------:R-:W-:Y:S01]  /*0d20*/  IMAD.SHL.U32 R204, R8, 0x2, RZ ;  /* 0x0000000208cc7824 */ /* 0x000fe200078e00ff */
[----:B------:R-:W-:Y:S01]  /*0d30*/  LOP3.LUT R3, R6, 0x1ffffffe, RZ, 0xc0, !PT ;  /* 0x1ffffffe06037812 */ /* 0x000fe200078ec0ff */
[----:B0-----:R-:W-:Y:S02]  /*0d40*/  IMAD R0, R2, 0x40, R7 ;  /* 0x0000004002007824 */ /* 0x001fe400078e0207 */
[----:B------:R-:W-:-:S03]  /*0d50*/  IMAD.MOV.U32 R5, RZ, RZ, R13 ;  /* 0x000000ffff057224 */ /* 0x000fc600078e000d */
[----:B------:R0:W-:Y:S01]  /*0d60*/  STL [R1+0x7c], R0 ;  /* 0x00007c0001007387 */ /* 0x0001e20000100800 */
[----:B------:R-:W-:-:S03]  /*0d70*/  VIADD R13, R204, 0x8 ;  /* 0x00000008cc0d7836 */ /* 0x000fc60000000000 */
[----:B------:R0:W-:Y:S01]  /*0d80*/  STL [R1+0x24], RZ ;  /* 0x000024ff01007387 */ /* 0x0001e20000100800 */
[----:B------:R-:W-:Y:S02]  /*0d90*/  VIADD R12, R204, 0x10 ;  /* 0x00000010cc0c7836 */ /* 0x000fe40000000000 */
[----:B------:R-:W-:Y:S02]  /*0da0*/  IMAD.IADD R3, R10, 0x1, -R3 ;  /* 0x000000010a037824 */ /* 0x000fe400078e0a03 */
[C---:B------:R-:W-:Y:S02]  /*0db0*/  VIADD R10, R204.reuse, 0x20 ;  /* 0x00000020cc0a7836 */ /* 0x040fe40000000000 */
[----:B------:R-:W-:Y:S01]  /*0dc0*/  IMAD.MOV.U32 R6, RZ, RZ, R14 ;  /* 0x000000ffff067224 */ /* 0x000fe200078e000e */
        /* <DEDUP_REMOVED lines=25> */
[----:B------:R-:W-:Y:S02]  /*0f60*/  IMAD.MOV.U32 R7, RZ, RZ, R15 ;  /* 0x000000ffff077224 */ /* 0x000fe400078e000f */
[C---:B------:R-:W-:Y:S02]  /*0f70*/  VIADD R214, R204.reuse, 0xe0 ;  /* 0x000000e0ccd67836 */ /* 0x040fe40000000000 */
[----:B------:R-:W-:Y:S01]  /*0f80*/  IMAD R210, R3, 0x8, R0 ;  /* 0x0000000803d27824 */ /* 0x000fe200078e0200 */
[----:B------:R-:W-:Y:S01]  /*0f90*/  UMOV UR37, URZ ;  /* 0x0000003f00257c82 */ /* 0x000fe20008000000 */
[----:B------:R-:W-:Y:S01]  /*0fa0*/  UMOV UR36, URZ ;  /* 0x0000003f00247c82 */ /* 0x000fe20008000000 */
[----:B---3--:R-:W-:Y:S01]  /*0fb0*/  LOP3.LUT R205, R11, 0x1, RZ, 0xfc, !PT ;  /* 0x000000010bcd7812 */ /* 0x008fe200078efcff */
[----:B------:R-:W-:-:S05]  /*0fc0*/  VIADD R11, R204, 0x18 ;  /* 0x00000018cc0b7836 */ /* 0x000fca0000000000 */
        /* <DEDUP_REMOVED lines=24> */
[----:B0-----:R-:W-:-:S07]  /*1150*/  SHF.R.S32.HI R2, RZ, 0x1f, R219 ;  /* 0x0000001fff027819 */ /* 0x001fce00000114db */
.L_x_14256:
[----:B012-4-:R-:W0:Y:S01]  /*1160*/  LDC.64 R2, c[0x0][0xd88] ;  /* 0x00036200ff027b82 */ /* 0x017e220000000a00 */
[----:B------:R-:W-:Y:S01]  /*1170*/  ULDC.64 UR4, c[0x0][0xb20] ;  /* 0x0002c80000047ab9 */ /* 0x000fe20000000a00 */
[----:B------:R-:W-:-:S06]  /*1180*/  ULDC.64 UR6, c[0x0][0xb10] ;  /* 0x0002c40000067ab9 */ /* 0x000fcc0000000a00 */
[----:B------:R-:W1:Y:S08]  /*1190*/  LDC R206, c[0x0][0x288] ;  /* 0x0000a200ffce7b82 */ /* 0x000e700000000800 */
[----:B------:R-:W2:Y:S01]  /*11a0*/  LDC.64 R12, c[0x0][0x418] ;  /* 0x00010600ff0c7b82 */ /* 0x000ea20000000a00 */
[----:B0-----:R-:W-:-:S07]  /*11b0*/  IMAD.WIDE R2, R7, 0x4, R2 ;  /* 0x0000000407027825 */ /* 0x001fce00078e0202 */
[----:B------:R-:W0:Y:S01]  /*11c0*/  LDC R11, c[0x0][0x424] ;  /* 0x00010900ff0b7b82 */ /* 0x000e220000000800 */
[----:B---3--:R-:W3:Y:S01]  /*11d0*/  LDG.E R211, desc[UR38][R2.64] ;  /* 0x0000002602d37981 */ /* 0x008ee2000c1e1900 */
        /* <DEDUP_REMOVED lines=9> */
[C---:B------:R-:W-:Y:S02]  /*1270*/  @P0 LEA R2, P2, R211.reuse, UR6, 0x2 ;  /* 0x00000006d3020c11 */ /* 0x040fe4000f8410ff */
        /* <DEDUP_REMOVED lines=8> */
[----:B------:R-:W-:Y:S02]  /*1300*/  SHF.R.U32.HI R7, RZ, 0x8, R4 ;  /* 0x00000008ff077819 */ /* 0x000fe40000011604 */
[----:B------:R-:W-:Y:S02]  /*1310*/  ISETP.NE.AND.EX P1, PT, R13, RZ, PT, P1 ;  /* 0x000000ff0d00720c */ /* 0x000fe40003f25310 */
[----:B------:R-:W-:-:S02]  /*1320*/  ISETP.NE.AND.EX P2, PT, RZ, UR7, PT, P2 ;  /* 0x00000007ff007c0c */ /* 0x000fc4000bf45320 */
[----:B------:R-:W-:Y:S02]  /*1330*/  LEA.HI R213, R0, R7, RZ, 0x10 ;  /* 0x0000000700d57211 */ /* 0x000fe400078f80ff */
[----:B0-----:R-:W-:Y:S01]  /*1340*/  SEL R0, R11, 0x1, P1 ;  /* 0x000000010b007807 */ /* 0x001fe20000800000 */
[----:B---34-:R-:W-:Y:S08]  /*1350*/  @P0 BRA `(.L_x_14198) ;  /* 0x0000000000240947 */ /* 0x018ff00003800000 */
        /* <DEDUP_REMOVED lines=9> */
.L_x_14198:
[----:B------:R-:W-:Y:S01]  /*13f0*/  IMAD R207, R0, R207, RZ ;  /* 0x000000cf00cf7224 */ /* 0x000fe200078e02ff */
[----:B------:R-:W-:Y:S01]  /*1400*/  LOP3.LUT R212, R6, 0xffff, RZ, 0xc0, !PT ;  /* 0x0000ffff06d47812 */ /* 0x000fe200078ec0ff */
[----:B------:R-:W-:Y:S06]  /*1410*/  @!P2 BRA `(.L_x_14199) ;  /* 0x000000000010a947 */ /* 0x000fec0003800000 */
[----:B------:R-:W-:-:S04]  /*1420*/  LEA R2, P0, R211, UR6, 0x2 ;  /* 0x00000006d3027c11 */ /* 0x000fc8000f8010ff */
[----:B------:R-:W-:-:S05]  /*1430*/  LEA.HI.X R3, R211, UR7, R216, 0x2, P0 ;  /* 0x00000007d3037c11 */ /* 0x000fca00080f14d8 */
[----:B------:R0:W5:Y:S01]  /*1440*/  LDG.E R207, desc[UR38][R2.64] ;  /* 0x0000002602cf7981 */ /* 0x000162000c1e1900 */
[----:B------:R-:W-:Y:S05]  /*1450*/  BRA `(.L_x_14200) ;  /* 0x0000000000247947 */ /* 0x000fea0003800000 */
.L_x_14199:
        /* <DEDUP_REMOVED lines=9> */
.L_x_14200:
[----:B------:R-:W1:Y:S01]  /*14f0*/  LDC R0, c[0x0][0x448] ;  /* 0x00011200ff007b82 */ /* 0x000e620000000800 */
[----:B------:R-:W-:Y:S01]  /*1500*/  IMAD.SHL.U32 R18, R5, 0x80, RZ ;  /* 0x0000008005127824 */ /* 0x000fe200078e00ff */
[----:B------:R-:W-:Y:S01]  /*1510*/  LOP3.LUT R11, R213, 0xff, RZ, 0xc0, !PT ;  /* 0x000000ffd50b7812 */ /* 0x000fe200078ec0ff */
[----:B-----5:R-:W-:Y:S01]  /*1520*/  IMAD.IADD R207, R207, 0x1, -R10 ;  /* 0x00000001cfcf7824 */ /* 0x020fe200078e0a0a */
[----:B------:R-:W-:Y:S01]  /*1530*/  SHF.R.U32.HI R213, RZ, 0x10, R213 ;  /* 0x00000010ffd57819 */ /* 0x000fe200000116d5 */
[----:B------:R-:W-:Y:S02]  /*1540*/  IMAD.MOV.U32 R215, RZ, RZ, RZ ;  /* 0x000000ffffd77224 */ /* 0x000fe400078e00ff */
[----:B------:R2:W-:Y:S01]  /*1550*/  STL [R1+0x20], R11 ;  /* 0x0000200b01007387 */ /* 0x0005e20000100800 */
        /* <DEDUP_REMOVED lines=8> */
[----:B------:R-:W-:Y:S02]  /*15e0*/  IMAD.IADD R0, R3, 0x1, R0 ;  /* 0x0000000103007824 */ /* 0x000fe400078e0200 */
[----:B------:R-:W-:-:S04]  /*15f0*/  IMAD.HI R2, R2, 0x2aaaaaab, RZ ;  /* 0x2aaaaaab02027827 */ /* 0x000fc800078e02ff */
[----:B------:R-:W-:Y:S01]  /*1600*/  IMAD.HI R0, R0, 0x2aaaaaab, RZ ;  /* 0x2aaaaaab00007827 */ /* 0x000fe200078e02ff */
[----:B------:R-:W-:-:S04]  /*1610*/  SHF.R.U32.HI R3, RZ, 0x1f, R2 ;  /* 0x0000001fff037819 */ /* 0x000fc80000011602 */
[----:B------:R-:W-:Y:S02]  /*1620*/  SHF.R.U32.HI R5, RZ, 0x1f, R0 ;  /* 0x0000001fff057819 */ /* 0x000fe40000011600 */
[----:B------:R-:W-:Y:S02]  /*1630*/  LEA.HI.SX32 R3, R2, R3, 0x1c ;  /* 0x0000000302037211 */ /* 0x000fe400078fe2ff */
[----:B------:R-:W-:-:S04]  /*1640*/  LEA.HI.SX32 R0, R0, R5, 0x1c ;  /* 0x0000000500007211 */ /* 0x000fc800078fe2ff */
[----:B------:R-:W-:-:S04]  /*1650*/  VIMNMX R6, R3, R0, PT ;  /* 0x0000000003067248 */ /* 0x000fc80003fe0100 */
[----:B------:R-:W-:-:S13]  /*1660*/  ISETP.GE.AND P0, PT, R6, 0x1, PT ;  /* 0x000000010600780c */ /* 0x000fda0003f06270 */
[----:B--2---:R-:W-:Y:S05]  /*1670*/  @!P0 BRA `(.L_x_14201) ;  /* 0x0000000000788947 */ /* 0x004fea0003800000 */
        /* <DEDUP_REMOVED lines=30> */
.L_x_14201:
        /* <DEDUP_REMOVED lines=114> */
.L_x_14203:
[----:B------:R-:W2:Y:S01]  /*1f80*/  LDL R17, [R1+0x24] ;  /* 0x0000240001117983 */ /* 0x000ea20000100800 */
[----:B------:R-:W-:Y:S01]  /*1f90*/  MOV R2, 0x400 ;  /* 0x0000040000027802 */ /* 0x000fe20000000f00 */
[----:B------:R-:W0:Y:S01]  /*1fa0*/  S2R R3, SR_CgaCtaId ;  /* 0x0000000000037919 */ /* 0x000e220000008800 */
[----:B------:R-:W1:Y:S02]  /*1fb0*/  S2R R16, SR_TID.X ;  /* 0x0000000000107919 */ /* 0x000e640000002100 */
[----:B0-----:R-:W-:Y:S02]  /*1fc0*/  LEA R5, R3, R2, 0x18 ;  /* 0x0000000203057211 */ /* 0x001fe400078ec0ff */
[----:B-1----:R-:W-:-:S05]  /*1fd0*/  SHF.R.U32.HI R16, RZ, 0x7, R16 ;  /* 0x00000007ff107819 */ /* 0x002fca0000011610 */
[----:B------:R-:W-:Y:S01]  /*1fe0*/  VIADD R12, R16, 0x8 ;  /* 0x00000008100c7836 */ /* 0x000fe20000000000 */
[----:B--2---:R-:W-:-:S04]  /*1ff0*/  LEA.HI R0, R17, R17, RZ, 0x1 ;  /* 0x0000001111007211 */ /* 0x004fc800078f08ff */
[----:B------:R-:W-:-:S05]  /*2000*/  LOP3.LUT R0, R0, 0xfffffffe, RZ, 0xc0, !PT ;  /* 0xfffffffe00007812 */ /* 0x000fca00078ec0ff */
[----:B------:R-:W-:-:S05]  /*2010*/  IMAD.IADD R0, R17, 0x1, -R0 ;  /* 0x0000000111007824 */ /* 0x000fca00078e0a00 */
[----:B------:R-:W-:-:S04]  /*2020*/  SHF.L.U32 R2, R0, 0x1f, RZ ;  /* 0x0000001f00027819 */ /* 0x000fc800000006ff */
[----:B------:R-:W0:Y:S02]  /*2030*/  SYNCS.PHASECHK.TRANS64.TRYWAIT P0, [R5+URZ+0x32400], R2 ;  /* 0x03240002050075a7 */ /* 0x000e24000800017f */
[----:B0-----:R-:W-:Y:S05]  /*2040*/  @!P0 BRA `(.L_x_14204) ;  /* 0x0000014000408947 */ /* 0x001fea0003800000 */
.L_x_14389:
[----:B------:R-:W-:Y:S01]  /*2050*/  ISETP.NE.AND P0, PT, R205, 0x3, PT ;  /* 0x00000003cd00780c */ /* 0x000fe20003f05270 */
[----:B------:R-:W-:Y:S05]  /*2060*/  WARPSYNC.ALL ;  /* 0x0000000000007948 */ /* 0x000fea0003800000 */
[----:B------:R1:W-:Y:S07]  /*2070*/  BAR.SYNC.DEFER_BLOCKING R12, 0x100 ;  /* 0x0004000c0000751d */ /* 0x0003ee0000010000 */
[----:B------:R-:W-:Y:S05]  /*2080*/  @!P0 BRA `(.L_x_14205) ;  /* 0x0000000000048947 */ /* 0x000fea0003800000 */
[----:B------:R-:W-:Y:S01]  /*2090*/  BPT.TRAP 0x1 ;  /* 0x000000040000795c */ /* 0x000fe20000300000 */
.L_x_14205:
[----:B------:R-:W-:Y:S02]  /*20a0*/  IMAD.U32 R3, RZ, RZ, UR37 ;  /* 0x00000025ff037e24 */ /* 0x000fe4000f8e00ff */
[----:B------:R-:W-:-:S03]  /*20b0*/  IMAD.U32 R0, RZ, RZ, UR36 ;  /* 0x00000024ff007e24 */ /* 0x000fc6000f8e00ff */
[----:B------:R-:W-:Y:S01]  /*20c0*/  SHF.L.U32 R3, R3, 0x1f, RZ ;  /* 0x0000001f03037819 */ /* 0x000fe200000006ff */
[----:B------:R-:W-:-:S04]  /*20d0*/  IMAD R0, R0, 0x8, R5 ;  /* 0x0000000800007824 */ /* 0x000fc800078e0205 */
[----:B------:R2:W3:Y:S01]  /*20e0*/  SYNCS.PHASECHK.TRANS64.TRYWAIT P1, [R0+URZ+0x32430], R3 ;  /* 0x03243003000075a7 */ /* 0x0004e2000802017f */
[----:B------:R-:W-:Y:S05]  /*20f0*/  @!P0 BRA `(.L_x_14206) ;  /* 0x0000000000048947 */ /* 0x000fea0003800000 */
[----:B------:R-:W-:Y:S01]  /*2100*/  BPT.TRAP 0x1 ;  /* 0x000000040000795c */ /* 0x000fe20000300000 */
.L_x_14206:
[----:B---3--:R-:W-:Y:S05]  /*2110*/  @P1 BRA `(.L_x_14207) ;  /* 0x0000000000081947 */ /* 0x008fea0003800000 */
[----:B------:R-:W3:Y:S02]  /*2120*/  SYNCS.PHASECHK.TRANS64.TRYWAIT P1, [R0+URZ+0x32430], R3 ;  /* 0x03243003000075a7 */ /* 0x000ee4000802017f */
[----:B---3--:R-:W-:Y:S05]  /*2130*/  @!P1 BRA `(.L_x_14208) ;  /* 0x0000014000189947 */ /* 0x008fea0003800000 */
.L_x_14207:
[----:B------:R-:W-:Y:S01]  /*2140*/  R2UR UR4, R5 ;  /* 0x00000000050472ca */ /* 0x000fe200000e0000 */
[----:B------:R-:W-:Y:S01]  /*2150*/  WARPGROUP.ARRIVE ;  /* 0x00000000000079c5 */ /* 0x000fe20000000000 */
[----:B------:R-:W-:Y:S01]  /*2160*/  UMOV UR8, UR41 ;  /* 0x0000002900087c82 */ /* 0x000fe20008000000 */
[----:B------:R-:W-:Y:S01]  /*2170*/  UMOV UR9, 0x40000040 ;  /* 0x4000004000097882 */ /* 0x000fe20000000000 */
[----:B------:R-:W-:Y:S01]  /*2180*/  UMOV UR11, 0x40000040 ;  /* 0x40000040000b7882 */ /* 0x000fe20000000000 */
[----:B------:R-:W-:-:S08]  /*2190*/  UIADD3 UR5, UR41, 0x2, URZ ;  /* 0x0000000229057890 */ /* 0x000fd0000fffe03f */
        /* <DEDUP_REMOVED lines=40> */
[----:B------:R-:W4:Y:S02]  /*2420*/  SYNCS.PHASECHK.TRANS64.TRYWAIT P1, [R5+URZ+0x32410], R2 ;  /* 0x03241002050075a7 */ /* 0x000f24000802017f */
[----:B----4-:R-:W-:Y:S05]  /*2430*/  @!P1 BRA `(.L_x_14209) ;  /* 0x0000013c006c9947 */ /* 0x010fea0003800000 */
.L_x_14390:
[----:B------:R-:W-:Y:S05]  /*2440*/  @!P0 BRA `(.L_x_14210) ;  /* 0x0000000000048947 */ /* 0x000fea0003800000 */
[----:B------:R-:W-:Y:S01]  /*2450*/  BPT.TRAP 0x1 ;  /* 0x000000040000795c */ /* 0x000fe20000300000 */
.L_x_14210:
[----:B------:R0:W0:Y:S01]  /*2460*/  SYNCS.PHASECHK.TRANS64.TRYWAIT P1, [R0+URZ+0x32450], R3 ;  /* 0x03245003000075a7 */ /* 0x000022000802017f */
[----:B------:R-:W-:Y:S05]  /*2470*/  @!P0 BRA `(.L_x_14211) ;  /* 0x0000000000048947 */ /* 0x000fea0003800000 */
[----:B------:R-:W-:Y:S01]  /*2480*/  BPT.TRAP 0x1 ;  /* 0x000000040000795c */ /* 0x000fe20000300000 */
.L_x_14211:
[----:B0-----:R-:W-:Y:S05]  /*2490*/  @P1 BRA `(.L_x_14212) ;  /* 0x0000000000081947 */ /* 0x001fea0003800000 */
[----:B------:R-:W0:Y:S02]  /*24a0*/  SYNCS.PHASECHK.TRANS64.TRYWAIT P1, [R0+URZ+0x32450], R3 ;  /* 0x03245003000075a7 */ /* 0x000e24000802017f */
[----:B0-----:R-:W-:Y:S05]  /*24b0*/  @!P1 BRA `(.L_x_14213) ;  /* 0x0000013c00609947 */ /* 0x001fea0003800000 */
.L_x_14212:
[----:B------:R-:W-:Y:S01]  /*24c0*/  R2UR UR4, R5 ;  /* 0x00000000050472ca */ /* 0x000fe200000e0000 */
[----:B------:R-:W-:Y:S01]  /*24d0*/  WARPGROUP.ARRIVE ;  /* 0x00000000000079c5 */ /* 0x000fe20000000000 */
[----:B------:R-:W-:Y:S01]  /*24e0*/  UMOV UR9, 0x40000040 ;  /* 0x4000004000097882 */ /* 0x000fe20000000000 */
[----:B------:R-:W-:Y:S01]  /*24f0*/  UMOV UR11, 0x40000040 ;  /* 0x40000040000b7882 */ /* 0x000fe20000000000 */
[----:B------:R-:W-:Y:S01]  /*2500*/  IMAD.U32 R11, RZ, RZ, UR9 ;  /* 0x00000009ff0b7e24 */ /* 0x000fe2000f8e00ff */
        /* <DEDUP_REMOVED lines=9> */
[----:B------:R-:W0:Y:S01]  /*25a0*/  LDC R13, c[0x0][0x448] ;  /* 0x00011200ff0d7b82 */ /* 0x000e220000000800 */
[----:B------:R-:W-:Y:S01]  /*25b0*/  UMOV UR27, 0x40000040 ;  /* 0x40000040001b7882 */ /* 0x000fe20000000000 */
[----:B------:R-:W-:Y:S01]  /*25c0*/  UMOV UR29, 0x40000040 ;  /* 0x40000040001d7882 */ /* 0x000fe20000000000 */
[----:B------:R-:W-:Y:S01]  /*25d0*/  USHF.R.U32.HI UR4, URZ, 0x4, UR4 ;  /* 0x000000043f047899 */ /* 0x000fe20008011604 */
[----:B------:R-:W5:Y:S01]  /*25e0*/  S2R R79, SR_TID.X ;  /* 0x00000000004f7919 */ /* 0x000f620000002100 */
[----:B------:R-:W-:Y:S01]  /*25f0*/  UMOV UR31, 0x40000040 ;  /* 0x40000040001f7882 */ /* 0x000fe20000000000 */
[----:B------:R-:W-:Y:S01]  /*2600*/  UMOV UR33, 0x40000040 ;  /* 0x4000004000217882 */ /* 0x000fe20000000000 */
[----:B------:R-:W-:Y:S01]  /*2610*/  ULOP3.LUT UR6, UR4, 0x3fff, URZ, 0xc0, !UPT ;  /* 0x00003fff04067892 */ /* 0x000fe2000f8ec03f */
[----:B------:R-:W-:Y:S01]  /*2620*/  LOP3.LUT R19, R19, 0xffffffef, RZ, 0xc0, !PT ;  /* 0xffffffef13137812 */ /* 0x000fe200078ec0ff */
[----:B------:R-:W-:-:S02]  /*2630*/  ULOP3.LUT UR4, UR40, 0x10000, URZ, 0xfc, !UPT ;  /* 0x0001000028047892 */ /* 0x000fc4000f8efc3f */
[----:B------:R-:W-:Y:S02]  /*2640*/  ULOP3.LUT UR7, UR6, 0x10000, URZ, 0xfc, !UPT ;  /* 0x0001000006077892 */ /* 0x000fe4000f8efc3f */
[----:B------:R-:W-:Y:S02]  /*2650*/  UIADD3 UR16, UR4, 0x404, URZ ;  /* 0x0000040404107890 */ /* 0x000fe4000fffe03f */
[----:B------:R-:W-:Y:S01]  /*2660*/  UIMAD UR5, UR36, 0xc00, UR7 ;  /* 0x00000c00240578a4 */ /* 0x000fe2000f8e0207 */
[----:B------:R-:W-:Y:S01]  /*2670*/  UMOV UR8, UR4 ;  /* 0x0000000400087c82 */ /* 0x000fe20008000000 */
[----:B------:R-:W-:Y:S01]  /*2680*/  UIADD3 UR20, UR4, 0x406, URZ ;  /* 0x0000040604147890 */ /* 0x000fe2000fffe03f */
[----:B------:R-:W-:Y:S01]  /*2690*/  IMAD.U32 R10, RZ, RZ, UR8 ;  /* 0x00000008ff0a7e24 */ /* 0x000fe2000f8e00ff */
[----:B------:R-:W-:-:S03]  /*26a0*/  UIADD3 UR18, UR5, 0x304, URZ ;  /* 0x0000030405127890 */ /* 0x000fc6000fffe03f */
[----:B------:R-:W-:Y:S01]  /*26b0*/  UMOV UR10, UR5 ;  /* 0x00000005000a7c82 */ /* 0x000fe20008000000 */
[----:B------:R-:W-:Y:S01]  /*26c0*/  UIADD3 UR22, UR5, 0x306, URZ ;  /* 0x0000030605167890 */ /* 0x000fe2000fffe03f */
[----:B------:R-:W-:Y:S01]  /*26d0*/  HGMMA.64x96x16.F32.BF16 R24, gdesc[UR8], R24, gsb0 ;  /* 0x01600000081879f0 */ /* 0x000fe20008001818 */
[----:B------:R-:W-:Y:S01]  /*26e0*/  UIADD3 UR8, UR4, 0x2, URZ ;  /* 0x0000000204087890 */ /* 0x000fe2000fffe03f */
[----:B0-----:R-:W-:Y:S01]  /*26f0*/  ISETP.NE.AND P6, PT, R13, 0x1, PT ;  /* 0x000000010d00780c */ /* 0x001fe20003fc5270 */
[----:B------:R-:W-:Y:S01]  /*2700*/  UIADD3 UR9, UR5, 0x2, URZ ;  /* 0x0000000205097890 */ /* 0x000fe2000fffe03f */
[----:B------:R-:W-:Y:S01]  /*2710*/  IMAD.IADD R13, R210, 0x1, R18 ;  /* 0x00000001d20d7824 */ /* 0x000fe200078e0212 */
[----:B------:R-:W-:Y:S01]  /*2720*/  UIADD3 UR10, UR5, 0x300, URZ ;  /* 0x00000300050a7890 */ /* 0x000fe2000fffe03f */
[----:B------:R-:W-:Y:S02]  /*2730*/  UMOV UR11, 0x40000040 ;  /* 0x40000040000b7882 */ /* 0x000fe40000000000 */
[----:B------:R-:W-:Y:S01]  /*2740*/  UMOV UR12, UR8 ;  /* 0x00000008000c7c82 */ /* 0x000fe20008000000 */
[----:B------:R-:W-:Y:S01]  /*2750*/  UIADD3 UR8, UR4, 0x4, URZ ;  /* 0x0000000404087890 */ /* 0x000fe2000fffe03f */
[----:B------:R-:W-:Y:S01]  /*2760*/  IMAD.U32 R8, RZ, RZ, UR12 ;  /* 0x0000000cff087e24 */ /* 0x000fe2000f8e00ff */
[----:B------:R-:W-:Y:S01]  /*2770*/  UMOV UR14, UR9 ;  /* 0x00000009000e7c82 */ /* 0x000fe20008000000 */
[----:B------:R-:W-:-:S02]  /*2780*/  UIADD3 UR9, UR5, 0x4, URZ ;  /* 0x0000000405097890 */ /* 0x000fc4000fffe03f */
[----:B------:R-:W-:Y:S01]  /*2790*/  UIADD3 UR24, UR4, 0x800, URZ ;  /* 0x0000080004187890 */ /* 0x000fe2000fffe03f */
[----:B------:R-:W0:Y:S01]  /*27a0*/  @P6 LDC R72, c[0x0][0x44c] ;  /* 0x00011300ff486b82 */ /* 0x000e220000000800 */
[----:B------:R-:W-:Y:S01]  /*27b0*/  UIADD3 UR26, UR5, 0x600, URZ ;  /* 0x00000600051a7890 */ /* 0x000fe2000fffe03f */
[----:B------:R-:W-:Y:S01]  /*27c0*/  @P6 LOP3.LUT R19, R19, 0x10, RZ, 0xfc, !PT ;  /* 0x0000001013136812 */ /* 0x000fe200078efcff */
[----:B------:R-:W-:Y:S02]  /*27d0*/  UIADD3 UR28, UR4, 0x802, URZ ;  /* 0x00000802041c7890 */ /* 0x000fe4000fffe03f */
[----:B------:R-:W-:Y:S02]  /*27e0*/  UIADD3 UR30, UR5, 0x602, URZ ;  /* 0x00000602051e7890 */ /* 0x000fe4000fffe03f */
[----:B------:R-:W-:Y:S01]  /*27f0*/  UIADD3 UR32, UR4, 0x804, URZ ;  /* 0x0000080404207890 */ /* 0x000fe2000fffe03f */
[----:B------:R-:W1:Y:S01]  /*2800*/  @P6 LDC R73, c[0x0][0x450] ;  /* 0x00011400ff496b82 */ /* 0x000e620000000800 */
[----:B------:R-:W-:Y:S01]  /*2810*/  UIADD3 UR34, UR5, 0x604, URZ ;  /* 0x0000060405227890 */ /* 0x000fe2000fffe03f */
        /* <DEDUP_REMOVED lines=9> */
[----:B------:R-:W-:Y:S01]  /*28b0*/  UIADD3 UR48, UR4, 0xc02, URZ ;  /* 0x00000c0204307890 */ /* 0x000fe2000fffe03f */
[----:B0-----:R-:W-:Y:S01]  /*28c0*/  @P6 IMAD.HI.U32 R72, R13, R72, RZ ;  /* 0x000000480d486227 */ /* 0x001fe200078e00ff */
[----:B------:R-:W-:Y:S01]  /*28d0*/  UIADD3 UR50, UR5, 0x902, URZ ;  /* 0x0000090205327890 */ /* 0x000fe2000fffe03f */
[----:B------:R-:W-:Y:S01]  /*28e0*/  UMOV UR49, 0x40000040 ;  /* 0x4000004000317882 */ /* 0x000fe20000000000 */
[----:B------:R-:W-:Y:S01]  /*28f0*/  UMOV UR51, 0x40000040 ;  /* 0x4000004000337882 */ /* 0x000fe20000000000 */
[----:B------:R-:W-:-:S02]  /*2900*/  UIADD3 UR52, UR4, 0xc04, URZ ;  /* 0x00000c0404347890 */ /* 0x000fc4000fffe03f */
[----:B------:R-:W-:Y:S01]  /*2910*/  UIADD3 UR54, UR5, 0x904, URZ ;  /* 0x0000090405367890 */ /* 0x000fe2000fffe03f */
[----:B-1----:R-:W-:Y:S01]  /*2920*/  @P6 SHF.R.U32.HI R13, RZ, R73, R72 ;  /* 0x00000049ff0d6219 */ /* 0x002fe20000011648 */
[----:B------:R-:W-:Y:S01]  /*2930*/  UMOV UR53, 0x40000040 ;  /* 0x4000004000357882 */ /* 0x000fe20000000000 */
[----:B------:R-:W-:Y:S01]  /*2940*/  UMOV UR55, 0x40000040 ;  /* 0x4000004000377882 */ /* 0x000fe20000000000 */
[----:B------:R-:W-:Y:S01]  /*2950*/  UMOV UR57, 0x40000040 ;  /* 0x4000004000397882 */ /* 0x000fe20000000000 */
[----:B------:R-:W-:Y:S01]  /*2960*/  UMOV UR59, 0x40000040 ;  /* 0x40000040003b7882 */ /* 0x000fe20000000000 */
[----:B------:R-:W0:Y:S01]  /*2970*/  SHFL.IDX PT, R72, R13, RZ, 0x1c1f ;  /* 0x001c1fff0d487589 */ /* 0x000e2200000e0000 */
[C---:B------:R-:W-:Y:S01]  /*2980*/  IMAD R73, R215.reuse, -0x60, R207 ;  /* 0xffffffa0d7497824 */ /* 0x040fe200078e02cf */
[----:B------:R-:W-:Y:S01]  /*2990*/  ULOP3.LUT UR6, UR6, 0x3000000, URZ, 0xfc, !UPT ;  /* 0x0300000006067892 */ /* 0x000fe2000f8efc3f */
[----:B------:R-:W-:Y:S01]  /*29a0*/  VIADD R215, R215, 0xfffffffe ;  /* 0xfffffffed7d77836 */ /* 0x000fe20000000000 */
[----:B------:R-:W1:Y:S01]  /*29b0*/  SHFL.IDX PT, R13, R13, 0x1, 0x1c1f ;  /* 0x003c1f000d0d7f89 */ /* 0x000e6200000e0000 */
[----:B--23--:R-:W-:Y:S01]  /*29c0*/  IMAD.U32 R3, RZ, RZ, UR57 ;  /* 0x00000039ff037e24 */ /* 0x00cfe2000f8e00ff */
[----:B------:R-:W-:-:S02]  /*29d0*/  IADD3 R75, -R204, 0x61, R73 ;  /* 0x00000061cc4b7810 */ /* 0x000fc40007ffe149 */
[----:B------:R-:W-:-:S03]  /*29e0*/  IADD3 R73, -R204, 0x60, R73 ;  /* 0x00000060cc497810 */ /* 0x000fc60007ffe149 */
[----:B------:R-:W-:-:S05]  /*29f0*/  IMAD.IADD R86, R75, 0x1, -R206 ;  /* 0x000000014b567824 */ /* 0x000fca00078e0ace */
        /* <DEDUP_REMOVED lines=28> */
[----:B----4-:R-:W-:Y:S01]  /*2bc0*/  IMAD.U32 R5, RZ, RZ, UR13 ;  /* 0x0000000dff057e24 */ /* 0x010fe2000f8e00ff */
        /* <DEDUP_REMOVED lines=13> */
[----:B------:R-:W-:Y:S01]  /*2ca0*/  UIMAD UR4, UR36, 0xc00, UR6 ;  /* 0x00000c00240478a4 */ /* 0x000fe2000f8e0206 */
[----:B------:R-:W-:Y:S01]  /*2cb0*/  IMAD.U32 R2, RZ, RZ, UR56 ;  /* 0x00000038ff027e24 */ /* 0x000fe2000f8e00ff */
[----:B------:R-:W-:Y:S02]  /*2cc0*/  WARPGROUP.DEPBAR.LE gsb0, 0x0 ;  /* 0x00008000000079c5 */ /* 0x000fe40000010000 */
[----:B------:R-:W-:-:S06]  /*2cd0*/  WARPGROUP.ARRIVE ;  /* 0x00000000000079c5 */ /* 0x000fcc0000000000 */
[----:B------:R-:W-:Y:S01]  /*2ce0*/  HGMMA.64x96x16.F32.BF16 R24, gdesc[UR8], R24, gsb0 ;  /* 0x01600000081879f0 */ /* 0x000fe20008001818 */
[----:B------:R-:W-:Y:S01]  /*2cf0*/  UIADD3 UR10, UR4, 0x80, URZ ;  /* 0x00000080040a7890 */ /* 0x000fe2000fffe03f */
        /* <DEDUP_REMOVED lines=62> */
[----:B------:R-:W-:Y:S01]  /*30e0*/  FMNMX.FTZ R77, R40, R77, !PT ;  /* 0x0000004d284d7209 */ /* 0x000fe20007810000 */
[----:B------:R-:W0:Y:S01]  /*30f0*/  @P6 LDC R41, c[0x0][0x44c] ;  /* 0x00011300ff296b82 */ /* 0x000e220000000800 */
        /* <DEDUP_REMOVED lines=26> */
[----:B------:R-:W-:Y:S02]  /*32a0*/  FSEL R64, R64, -INF , P5 ;  /* 0xff80000040407808 */ /* 0x000fe40002800000 */
[C---:B------:R-:W-:Y:S02]  /*32b0*/  ISETP.GT.AND P4, PT, R73.reuse, RZ, PT ;  /* 0x000000ff4900720c */ /* 0x040fe40003f84270 */
[----:B------:R-:W-:Y:S02]  /*32c0*/  ISETP.GT.AND P5, PT, R73, 0x1, PT ;  /* 0x000000014900780c */ /* 0x000fe40003fa4270 */
[----:B------:R-:W-:Y:S02]  /*32d0*/  FSEL R60, R60, -INF , P2 ;  /* 0xff8000003c3c7808 */ /* 0x000fe40001000000 */
[----:B------:R-:W-:Y:S02]  /*32e0*/  FMNMX.FTZ R77, R180, R77, !PT ;  /* 0x0000004db44d7209 */ /* 0x000fe40007810000 */
[----:B------:R-:W-:-:S02]  /*32f0*/  ISETP.GT.AND P2, PT, R75, 0x58, PT ;  /* 0x000000584b00780c */ /* 0x000fc40003f44270 */
[----:B------:R-:W-:Y:S02]  /*3300*/  FSEL R86, R65, -INF , P1 ;  /* 0xff80000041567808 */ /* 0x000fe40000800000 */
[----:B------:R-:W-:Y:S02]  /*3310*/  ISETP.GT.AND P1, PT, R73, 0x8, PT ;  /* 0x000000084900780c */ /* 0x000fe40003f24270 */
[----:B------:R-:W-:Y:S02]  /*3320*/  FSEL R88, R26, -INF , P4 ;  /* 0xff8000001a587808 */ /* 0x000fe40002000000 */
[----:B------:R-:W-:Y:S02]  /*3330*/  FSEL R90, R27, -INF , P5 ;  /* 0xff8000001b5a7808 */ /* 0x000fe40002800000 */
[----:B------:R-:W-:Y:S02]  /*3340*/  FMNMX.FTZ R77, R60, R77, !PT ;  /* 0x0000004d3c4d7209 */ /* 0x000fe40007810000 */
[----:B------:R-:W-:-:S02]  /*3350*/  FSEL R68, R68, -INF , P2 ;  /* 0xff80000044447808 */ /* 0x000fc40001000000 */
[C---:B------:R-:W-:Y:S02]  /*3360*/  ISETP.GT.AND P2, PT, R73.reuse, 0x9, PT ;  /* 0x000000094900780c */ /* 0x040fe40003f44270 */
        /* <DEDUP_REMOVED lines=20> */
[----:B------:R-:W-:Y:S02]  /*34b0*/  FMNMX.FTZ R77, R26, R77, !PT ;  /* 0x0000004d1a4d7209 */ /* 0x000fe40007810000 */
[----:B------:R-:W-:Y:S02]  /*34c0*/  ISETP.GT.AND P1, PT, R73, 0x20, PT ;  /* 0x000000204900780c */ /* 0x000fe40003f24270 */
[----:B------:R-:W-:Y:S01]  /*34d0*/  FSEL R98, R39, -INF , P2 ;  /* 0xff80000027627808 */ /* 0x000fe20001000000 */
[----:B------:R-:W1:Y:S01]  /*34e0*/  SHFL.BFLY PT, R104, R77, 0x2, 0x1f ;  /* 0x0c401f004d687f89 */ /* 0x000e6200000e0000 */
[----:B------:R-:W-:-:S02]  /*34f0*/  FMNMX.FTZ R13, R96, R13, !PT ;  /* 0x0000000d600d7209 */ /* 0x000fc40007810000 */
[C---:B------:R-:W-:Y:S02]  /*3500*/  ISETP.GT.AND P2, PT, R73.reuse, 0x21, PT ;  /* 0x000000214900780c */ /* 0x040fe40003f44270 */
[----:B------:R-:W-:Y:S02]  /*3510*/  FSEL R94, R42, -INF , P1 ;  /* 0xff8000002a5e7808 */ /* 0x000fe40000800000 */
[----:B------:R-:W-:Y:S02]  /*3520*/  FMNMX.FTZ R13, R98, R13, !PT ;  /* 0x0000000d620d7209 */ /* 0x000fe40007810000 */
[----:B------:R-:W-:Y:S02]  /*3530*/  ISETP.GT.AND P1, PT, R73, 0x28, PT ;  /* 0x000000284900780c */ /* 0x000fe40003f24270 */
[----:B------:R-:W-:Y:S02]  /*3540*/  FSEL R34, R43, -INF , P2 ;  /* 0xff8000002b227808 */ /* 0x000fe40001000000 */
[----:B------:R-:W-:Y:S01]  /*3550*/  FMNMX.FTZ R13, R94, R13, !PT ;  /* 0x0000000d5e0d7209 */ /* 0x000fe20007810000 */
[----:B------:R-:W2:Y:S01]  /*3560*/  @P6 LDC R43, c[0x0][0x450] ;  /* 0x00011400ff2b6b82 */ /* 0x000ea20000000800 */
        /* <DEDUP_REMOVED lines=12> */
[----:B-1----:R-:W-:-:S02]  /*3630*/  FMNMX.FTZ R104, R77, R104, !PT ;  /* 0x000000684d687209 */ /* 0x002fc40007810000 */
[C---:B------:R-:W-:Y:S02]  /*3640*/  ISETP.GT.AND P2, PT, R73.reuse, 0x39, PT ;  /* 0x000000394900780c */ /* 0x040fe40003f44270 */
[----:B------:R-:W-:Y:S01]  /*3650*/  FSEL R162, R54, -INF , P1 ;  /* 0xff80000036a27808 */ /* 0x000fe20000800000 */
[----:B------:R-:W1:Y:S01]  /*3660*/  SHFL.BFLY PT, R29, R104, 0x1, 0x1f ;  /* 0x0c201f00681d7f89 */ /* 0x000e6200000e0000 */
        /* <DEDUP_REMOVED lines=22> */
[----:B-1----:R-:W-:Y:S02]  /*37d0*/  FMNMX.FTZ R13, R104, R29, !PT ;  /* 0x0000001d680d7209 */ /* 0x002fe40007810000 */
[----:B------:R-:W-:Y:S02]  /*37e0*/  ISETP.GT.AND P2, PT, R73, 0x59, PT ;  /* 0x000000594900780c */ /* 0x000fe40003f44270 */
[----:B------:R-:W-:Y:S01]  /*37f0*/  FSEL R176, R70, -INF , P1 ;  /* 0xff80000046b07808 */ /* 0x000fe20000800000 */
[----:B------:R-:W-:Y:S01]  /*3800*/  FMUL.FTZ R29, R13, R209 ;  /* 0x000000d10d1d7220 */ /* 0x000fe20000410000 */
[----:B------:R-:W-:Y:S02]  /*3810*/  FMNMX.FTZ R27, R175, R54, !PT ;  /* 0x00000036af1b7209 */ /* 0x000fe40007810000 */
[----:B------:R-:W-:Y:S02]  /*3820*/  FSETP.NEU.FTZ.AND P1, PT, R13, -INF , PT ;  /* 0xff8000000d00780b */ /* 0x000fe40003f3d000 */
[----:B------:R-:W-:-:S02]  /*3830*/  FSEL R178, R71, -INF , P2 ;  /* 0xff80000047b27808 */ /* 0x000fc40001000000 */
[----:B------:R-:W-:Y:S02]  /*3840*/  FMNMX.FTZ R27, R176, R27, !PT ;  /* 0x0000001bb01b7209 */ /* 0x000fe40007810000 */
[----:B------:R-:W-:Y:S02]  /*3850*/  FSEL R29, R29, RZ, P1 ;  /* 0x000000ff1d1d7208 */ /* 0x000fe40000800000 */
[----:B------:R-:W-:-:S03]  /*3860*/  FMNMX.FTZ R27, R178, R27, !PT ;  /* 0x0000001bb21b7209 */ /* 0x000fc60007810000 */
[-CC-:B------:R-:W-:Y:S01]  /*3870*/  FFMA.FTZ R31, R24, R209.reuse, -R29.reuse ;  /* 0x000000d1181f7223 */ /* 0x180fe2000001081d */
[-CC-:B------:R-:W-:Y:S01]  /*3880*/  FFMA.FTZ R25, R25, R209.reuse, -R29.reuse ;  /* 0x000000d119197223 */ /* 0x180fe2000001081d */
[----:B------:R-:W1:Y:S01]  /*3890*/  SHFL.BFLY PT, R24, R27, 0x2, 0x1f ;  /* 0x0c401f001b187f89 */ /* 0x000e6200000e0000 */
        /* <DEDUP_REMOVED lines=23> */
[----:B-1----:R-:W-:Y:S01]  /*3a10*/  FMNMX.FTZ R24, R27, R24, !PT ;  /* 0x000000181b187209 */ /* 0x002fe20007810000 */
[-CC-:B------:R-:W-:Y:S01]  /*3a20*/  FFMA.FTZ R171, R86, R209.reuse, -R29.reuse ;  /* 0x000000d156ab7223 */ /* 0x180fe2000001081d */
[----:B------:R-:W-:Y:S01]  /*3a30*/  FFMA.FTZ R172, R68, R209, -R29 ;  /* 0x000000d144ac7223 */ /* 0x000fe2000001081d */
[----:B------:R-:W1:Y:S01]  /*3a40*/  MUFU.EX2 R33, R72 ;  /* 0x0000004800217308 */ /* 0x000e620000000800 */
[----:B0-----:R-:W-:Y:S01]  /*3a50*/  @P6 IMAD.HI.U32 R26, R18, R41, RZ ;  /* 0x00000029121a6227 */ /* 0x001fe200078e00ff */
[----:B---3--:R-:W0:Y:S03]  /*3a60*/  SHFL.BFLY PT, R25, R24, 0x1, 0x1f ;  /* 0x0c201f0018197f89 */ /* 0x008e2600000e0000 */
[----:B----4-:R-:W-:Y:S01]  /*3a70*/  FADD.FTZ R29, R31, R200 ;  /* 0x000000c81f1d7221 */ /* 0x010fe20000010000 */
[----:B------:R-:W-:-:S02]  /*3a80*/  F2FP.BF16.F32.PACK_AB R200, R200, R31 ;  /* 0x0000001fc8c8723e */ /* 0x000fc400000010ff */
[----:B------:R-:W-:Y:S08]  /*3a90*/  MUFU.EX2 R32, R32 ;  /* 0x0000002000207308 */ /* 0x000ff00000000800 */
[----:B------:R-:W3:Y:S01]  /*3aa0*/  MUFU.EX2 R27, R74 ;  /* 0x0000004a001b7308 */ /* 0x000ee20000000800 */
[----:B-1----:R-:W-:-:S07]  /*3ab0*/  F2FP.BF16.F32.PACK_AB R202, R33, R28 ;  /* 0x0000001c21ca723e */ /* 0x002fce00000010ff */
[----:B------:R-:W-:Y:S01]  /*3ac0*/  MUFU.EX2 R36, R36 ;  /* 0x0000002400247308 */ /* 0x000fe20000000800 */
[----:B0-----:R-:W-:-:S04]  /*3ad0*/  FMNMX.FTZ R164, R24, R25, !PT ;  /* 0x0000001918a47209 */ /* 0x001fc80007810000 */
[C---:B------:R-:W-:Y:S01]  /*3ae0*/  FSETP.NEU.FTZ.AND P1, PT, R164.reuse, -INF , PT ;  /* 0xff800000a400780b */ /* 0x040fe20003f3d000 */
[-C--:B------:R-:W-:Y:S02]  /*3af0*/  FMUL.FTZ R177, R164, R209.reuse ;  /* 0x000000d1a4b17220 */ /* 0x080fe40000410000 */
[----:B------:R-:W0:Y:S01]  /*3b00*/  MUFU.EX2 R35, R76 ;  /* 0x0000004c00237308 */ /* 0x000e220000000800 */
[----:B---3--:R-:W-:Y:S02]  /*3b10*/  F2FP.BF16.F32.PACK_AB R152, R27, R32 ;  /* 0x000000201b98723e */ /* 0x008fe400000010ff */
[----:B------:R-:W-:Y:S02]  /*3b20*/  FSEL R177, R177, RZ, P1 ;  /* 0x000000ffb1b17208 */ /* 0x000fe40000800000 */
[----:B-----5:R-:W-:Y:S02]  /*3b30*/  LOP3.LUT P1, RZ, R79, 0x7f, RZ, 0xc0, !PT ;  /* 0x0000007f4fff7812 */ /* 0x020fe4000782c0ff */
[----:B------:R-:W-:Y:S01]  /*3b40*/  SHF.R.U32.HI R79, RZ, 0x7, R79 ;  /* 0x00000007ff4f7819 */ /* 0x000fe2000001164f */
[-CC-:B------:R-:W-:Y:S01]  /*3b50*/  FFMA.FTZ R88, R88, R209.reuse, -R177.reuse ;  /* 0x000000d158587223 */ /* 0x180fe200000108b1 */
[-CC-:B------:R-:W-:Y:S01]  /*3b60*/  FFMA.FTZ R90, R90, R209.reuse, -R177.reuse ;  /* 0x000000d15a5a7223 */ /* 0x180fe200000108b1 */
[-CC-:B------:R-:W-:Y:S01]  /*3b70*/  FFMA.FTZ R30, R30, R209.reuse, -R177.reuse ;  /* 0x000000d11e1e7223 */ /* 0x180fe200000108b1 */
[-CC-:B------:R-:W-:Y:S01]  /*3b80*/  FFMA.FTZ R92, R92, R209.reuse, -R177.reuse ;  /* 0x000000d15c5c7223 */ /* 0x180fe200000108b1 */
[-CC-:B------:R-:W-:Y:S01]  /*3b90*/  FFMA.FTZ R100, R100, R209.reuse, -R177.reuse ;  /* 0x000000d164647223 */ /* 0x180fe200000108b1 */
[----:B------:R-:W-:Y:S01]  /*3ba0*/  MUFU.EX2 R201, R90 ;  /* 0x0000005a00c97308 */ /* 0x000fe20000000800 */
[----:B------:R-:W-:Y:S01]  /*3bb0*/  IADD3 R165, -R79, 0xb, RZ ;  /* 0x0000000b4fa57810 */ /* 0x000fe20007ffe1ff */
[-CC-:B------:R-:W-:Y:S01]  /*3bc0*/  FFMA.FTZ R102, R102, R209.reuse, -R177.reuse ;  /* 0x000000d166667223 */ /* 0x180fe200000108b1 */
[-CC-:B------:R-:W-:Y:S01]  /*3bd0*/  FFMA.FTZ R96, R96, R209.reuse, -R177.reuse ;  /* 0x000000d160607223 */ /* 0x180fe200000108b1 */
[----:B------:R-:W-:Y:S01]  /*3be0*/  FFMA.FTZ R98, R98, R209, -R177 ;  /* 0x000000d162627223 */ /* 0x000fe200000108b1 */
[----:B------:R-:W-:-:S02]  /*3bf0*/  @!P1 VIADD R24, R0, 0x32440 ;  /* 0x0003244000189836 */ /* 0x000fc40000000000 */
[-CC-:B------:R-:W-:Y:S01]  /*3c00*/  FFMA.FTZ R94, R94, R209.reuse, -R177.reuse ;  /* 0x000000d15e5e7223 */ /* 0x180fe200000108b1 */
[-CC-:B------:R-:W-:Y:S01]  /*3c10*/  FFMA.FTZ R34, R34, R209.reuse, -R177.reuse ;  /* 0x000000d122227223 */ /* 0x180fe200000108b1 */
[----:B------:R-:W1:Y:S01]  /*3c20*/  MUFU.EX2 R88, R88 ;  /* 0x0000005800587308 */ /* 0x000e620000000800 */
[-CC-:B------:R-:W-:Y:S01]  /*3c30*/  FFMA.FTZ R46, R46, R209.reuse, -R177.reuse ;  /* 0x000000d12e2e7223 */ /* 0x180fe200000108b1 */
[----:B------:R-:W-:Y:S01]  /*3c40*/  @!P1 PRMT R24, RZ, 0x654, R24 ;  /* 0x00000654ff189816 */ /* 0x000fe20000000018 */
[----:B------:R3:W-:Y:S06]  /*3c50*/  BAR.ARV R165, 0x100 ;  /* 0x000400a50000751d */ /* 0x0007ec0000002000 */
[----:B------:R-:W4:Y:S01]  /*3c60*/  MUFU.EX2 R30, R30 ;  /* 0x0000001e001e7308 */ /* 0x000f220000000800 */
[----:B------:R5:W-:Y:S01]  /*3c70*/  @!P1 SYNCS.ARRIVE.TRANS64.RED.A1T0 RZ, [R24+URZ], RZ ;  /* 0x000000ff18ff99a7 */ /* 0x000be2000810043f */
[----:B------:R2:W-:Y:S01]  /*3c80*/  BAR.SYNC.DEFER_BLOCKING R12, 0x100 ;  /* 0x0004000c0000751d */ /* 0x0005e20000010000 */
[-CC-:B------:R-:W-:Y:S01]  /*3c90*/  FFMA.FTZ R42, R42, R209.reuse, -R177.reuse ;  /* 0x000000d12a2a7223 */ /* 0x180fe200000108b1 */
[-CC-:B------:R-:W-:Y:S01]  /*3ca0*/  FFMA.FTZ R50, R50, R209.reuse, -R177.reuse ;  /* 0x000000d132327223 */ /* 0x180fe200000108b1 */
[-CC-:B------:R-:W-:Y:S01]  /*3cb0*/  FFMA.FTZ R38, R38, R209.reuse, -R177.reuse ;  /* 0x000000d126267223 */ /* 0x180fe200000108b1 */
[----:B0-----:R-:W-:Y:S01]  /*3cc0*/  F2FP.BF16.F32.PACK_AB R154, R35, R36 ;  /* 0x00000024239a723e */ /* 0x001fe200000010ff */
[----:B------:R-:W-:Y:S01]  /*3cd0*/  FFMA.FTZ R174, R174, R209, -R177 ;  /* 0x000000d1aeae7223 */ /* 0x000fe200000108b1 */
[----:B------:R-:W0:Y:S01]  /*3ce0*/  MUFU.EX2 R203, R92 ;  /* 0x0000005c00cb7308 */ /* 0x000e220000000800 */
[----:B-1----:R-:W-:Y:S01]  /*3cf0*/  FADD.FTZ R41, R88, R201 ;  /* 0x000000c958297221 */ /* 0x002fe20000010000 */
[----:B--2---:R-:W-:-:S02]  /*3d00*/  IMAD.MOV.U32 R12, RZ, RZ, R18 ;  /* 0x000000ffff0c7224 */ /* 0x004fc400078e0012 */
[----:B-----5:R-:W-:Y:S01]  /*3d10*/  FADD.FTZ R24, R28, R29 ;  /* 0x0000001d1c187221 */ /* 0x020fe20000010000 */
[----:B------:R-:W-:Y:S01]  /*3d20*/  @P6 SHF.R.U32.HI R12, RZ, R43, R26 ;  /* 0x0000002bff0c6219 */ /* 0x000fe2000001161a */
[-C--:B------:R-:W-:Y:S01]  /*3d30*/  FFMA.FTZ R175, R175, R209.reuse, -R177 ;  /* 0x000000d1afaf7223 */ /* 0x080fe200000108b1 */
[----:B------:R-:W-:Y:S01]  /*3d40*/  F2FP.BF16.F32.PACK_AB R201, R201, R88 ;  /* 0x00000058c9c9723e */ /* 0x000fe200000010ff */
[----:B------:R-:W-:Y:S01]  /*3d50*/  FADD.FTZ R29, R33, R24 ;  /* 0x00000018211d7221 */ /* 0x000fe20000010000 */
[----:B------:R-:W1:Y:S01]  /*3d60*/  MUFU.EX2 R100, R100 ;  /* 0x0000006400647308 */ /* 0x000e620000000800 */
[----:B----4-:R-:W-:Y:S01]  /*3d70*/  FADD.FTZ R26, R30, R41 ;  /* 0x000000291e1a7221 */ /* 0x010fe20000010000 */
[----:B------:R-:W-:Y:S01]  /*3d80*/  FFMA.FTZ R176, R176, R209, -R177 ;  /* 0x000000d1b0b07223 */ /* 0x000fe200000108b1 */
[----:B------:R-:W-:Y:S01]  /*3d90*/  FADD.FTZ R24, R32, R29 ;  /* 0x0000001d20187221 */ /* 0x000fe20000010000 */
[----:B------:R-:W-:Y:S01]  /*3da0*/  IADD3 R12, R12, R207, -R206 ;  /* 0x000000cf0c0c7210 */ /* 0x000fe20007ffe8ce */
[----:B------:R-:W-:-:S02]  /*3db0*/  @!P1 VIADD R0, R0, 0x32460 ;  /* 0x0003246000009836 */ /* 0x000fc40000000000 */
[----:B------:R-:W-:Y:S01]  /*3dc0*/  FADD.FTZ R29, R27, R24 ;  /* 0x000000181b1d7221 */ /* 0x000fe20000010000 */
[----:B------:R-:W2:Y:S01]  /*3dd0*/  MUFU.EX2 R153, R102 ;  /* 0x0000006600997308 */ /* 0x000ea20000000800 */
[C---:B0-----:R-:W-:Y:S01]  /*3de0*/  FADD.FTZ R31, R203.reuse, R26 ;  /* 0x0000001acb1f7221 */ /* 0x041fe20000010000 */
[----:B------:R-:W-:Y:S01]  /*3df0*/  F2FP.BF16.F32.PACK_AB R203, R203, R30 ;  /* 0x0000001ecbcb723e */ /* 0x000fe200000010ff */
[----:B------:R-:W-:Y:S01]  /*3e00*/  FADD.FTZ R24, R36, R29 ;  /* 0x0000001d24187221 */ /* 0x000fe20000010000 */
[----:B------:R-:W-:Y:S01]  /*3e10*/  IMAD.HI R12, R12, 0x2aaaaaab, RZ ;  /* 0x2aaaaaab0c0c7827 */ /* 0x000fe200078e02ff */
[----:B------:R-:W-:-:S03]  /*3e20*/  @!P1 PRMT R0, RZ, 0x654, R0 ;  /* 0x00000654ff009816 */ /* 0x000fc60000000000 */
[----:B------:R-:W0:Y:S01]  /*3e30*/  MUFU.EX2 R96, R96 ;  /* 0x0000006000607308 */ /* 0x000e220000000800 */
[----:B-1----:R-:W-:-:S07]  /*3e40*/  FADD.FTZ R26, R100, R31 ;  /* 0x0000001f641a7221 */ /* 0x002fce0000010000 */
[----:B------:R-:W1:Y:S01]  /*3e50*/  MUFU.EX2 R155, R98 ;  /* 0x00000062009b7308 */ /* 0x000e620000000800 */
[C---:B--2---:R-:W-:Y:S01]  /*3e60*/  FADD.FTZ R27, R153.reuse, R26 ;  /* 0x0000001a991b7221 */ /* 0x044fe20000010000 */
[----:B------:R-:W-:-:S06]  /*3e70*/  F2FP.BF16.F32.PACK_AB R153, R153, R100 ;  /* 0x000000649999723e */ /* 0x000fcc00000010ff */
[----:B------:R-:W2:Y:S01]  /*3e80*/  MUFU.EX2 R40, R40 ;  /* 0x0000002800287308 */ /* 0x000ea20000000800 */
[----:B0-----:R-:W-:Y:S01]  /*3e90*/  FADD.FTZ R26, R96, R27 ;  /* 0x0000001b601a7221 */ /* 0x001fe20000010000 */
[----:B------:R-:W-:-:S06]  /*3ea0*/  FADD.FTZ R27, R35, R24 ;  /* 0x00000018231b7221 */ /* 0x000fcc0000010000 */
        /* <DEDUP_REMOVED lines=32> */
[----:B------:R-:W-:Y:S02]  /*40b0*/  F2FP.BF16.F32.PACK_AB R160, R39, R48 ;  /* 0x0000003027a0723e */ /* 0x000fe400000010ff */
[----:B------:R-:W-:-:S04]  /*40c0*/  WARPGROUP.ARRIVE ;  /* 0x00000000000079c5 */ /* 0x000fc80000000000 */
[----:B------:R-:W-:Y:S01]  /*40d0*/  MUFU.EX2 R180, R180 ;  /* 0x000000b400b47308 */ /* 0x000fe20000000800 */
[----:B--2---:R-:W-:Y:S01]  /*40e0*/  FADD.FTZ R186, R184, R186 ;  /* 0x000000bab8ba7221 */ /* 0x004fe20000010000 */
[----:B------:R-:W-:Y:S06]  /*40f0*/  HGMMA.64x256x16.F32.BF16 R24, R200, gdesc[UR12].tnspB, RZ, !UPT, gsb0 ;  /* 0x43e0000cc8187df0 */ /* 0x000fec000c0018ff */
[----:B------:R-:W-:Y:S01]  /*4100*/  MUFU.EX2 R182, R182 ;  /* 0x000000b600b67308 */ /* 0x000fe20000000800 */
[----:B0-----:R-:W-:-:S07]  /*4110*/  FADD.FTZ R186, R185, R186 ;  /* 0x000000bab9ba7221 */ /* 0x001fce0000010000 */
[----:B------:R-:W-:Y:S08]  /*4120*/  MUFU.EX2 R171, R171 ;  /* 0x000000ab00ab7308 */ /* 0x000ff00000000800 */
[----:B------:R-:W-:Y:S08]  /*4130*/  MUFU.EX2 R173, R173 ;  /* 0x000000ad00ad7308 */ /* 0x000ff00000000800 */
[----:B------:R-:W-:Y:S08]  /*4140*/  MUFU.EX2 R175, R175 ;  /* 0x000000af00af7308 */ /* 0x000ff00000000800 */
[----:B------:R-:W-:Y:S01]  /*4150*/  MUFU.EX2 R176, R176 ;  /* 0x000000b000b07308 */ /* 0x000fe20000000800 */
[----:B------:R-:W-:-:S02]  /*4160*/  WARPGROUP.DEPBAR.LE gsb0, 0x0 ;  /* 0x00008000000079c5 */ /* 0x000fc40000010000 */
[----:B------:R-:W-:-:S06]  /*4170*/  WARPGROUP.ARRIVE ;  /* 0x00000000000079c5 */ /* 0x000fcc0000000000 */
[----:B------:R-:W-:Y:S01]  /*4180*/  HGMMA.64x256x16.F32.BF16 R24, R152, gdesc[UR8].tnspB, R24, gsb0 ;  /* 0x43e0000898187df0 */ /* 0x000fe20008001818 */
[----:B------:R-:W-:Y:S01]  /*4190*/  UIADD3 UR10, UR4, 0x100, URZ ;  /* 0x00000100040a7890 */ /* 0x000fe2000fffe03f */
[----:B------:R-:W-:Y:S01]  /*41a0*/  UMOV UR11, 0x40000040 ;  /* 0x40000040000b7882 */ /* 0x000fe20000000000 */
[----:B------:R-:W-:Y:S02]  /*41b0*/  WARPGROUP.DEPBAR.LE gsb0, 0x0 ;  /* 0x00008000000079c5 */ /* 0x000fe40000010000 */
[----:B------:R-:W-:Y:S01]  /*41c0*/  WARPGROUP.ARRIVE ;  /* 0x00000000000079c5 */ /* 0x000fe20000000000 */
[-CC-:B------:R-:W-:Y:S01]  /*41d0*/  FFMA.FTZ R152, R162, R209.reuse, -R177.reuse ;  /* 0x000000d1a2987223 */ /* 0x180fe200000108b1 */
[-CC-:B------:R-:W-:Y:S01]  /*41e0*/  FFMA.FTZ R153, R163, R209.reuse, -R177.reuse ;  /* 0x000000d1a3997223 */ /* 0x180fe200000108b1 */
[----:B------:R-:W-:Y:S01]  /*41f0*/  F2FP.BF16.F32.PACK_AB R162, R185, R184 ;  /* 0x000000b8b9a2723e */ /* 0x000fe200000010ff */
[----:B------:R-:W-:Y:S01]  /*4200*/  FFMA.FTZ R155, R166, R209, -R177 ;  /* 0x000000d1a69b7223 */ /* 0x000fe200000108b1 */
[----:B------:R-:W-:-:S15]  /*4210*/  MUFU.EX2 R154, R181 ;  /* 0x000000b5009a7308 */ /* 0x000fde0000000800 */
[----:B------:R-:W-:-:S03]  /*4220*/  NOP ;  /* 0x0000000000007918 */ /* 0x000fc60000000000 */
[----:B------:R-:W-:Y:S01]  /*4230*/  HGMMA.64x256x16.F32.BF16 R24, R156, gdesc[UR8].tnspB, R24, gsb0 ;  /* 0x43e000089c187df0 */ /* 0x000fe20008001818 */
[----:B------:R-:W-:Y:S01]  /*4240*/  UIADD3 UR10, UR4, 0x180, URZ ;  /* 0x00000180040a7890 */ /* 0x000fe2000fffe03f */
[----:B------:R-:W-:Y:S01]  /*4250*/  UMOV UR11, 0x40000040 ;  /* 0x40000040000b7882 */ /* 0x000fe20000000000 */
[----:B------:R-:W0:Y:S08]  /*4260*/  MUFU.EX2 R152, R152 ;  /* 0x0000009800987308 */ /* 0x000e300000000800 */
[----:B------:R-:W1:Y:S08]  /*4270*/  MUFU.EX2 R153, R153 ;  /* 0x0000009900997308 */ /* 0x000e700000000800 */
[----:B------:R-:W-:Y:S01]  /*4280*/  MUFU.EX2 R155, R155 ;  /* 0x0000009b009b7308 */ /* 0x000fe20000000800 */
[----:B0-----:R-:W-:Y:S01]  /*4290*/  FADD.FTZ R183, R152, R183 ;  /* 0x000000b798b77221 */ /* 0x001fe20000010000 */
[----:B-1----:R-:W-:-:S03]  /*42a0*/  F2FP.BF16.F32.PACK_AB R163, R153, R152 ;  /* 0x0000009899a3723e */ /* 0x002fc600000010ff */
[----:B------:R-:W-:-:S03]  /*42b0*/  FADD.FTZ R183, R153, R183 ;  /* 0x000000b799b77221 */ /* 0x000fc60000010000 */
[----:B------:R-:W0:Y:S01]  /*42c0*/  MUFU.EX2 R152, R179 ;  /* 0x000000b300987308 */ /* 0x000e220000000800 */
[----:B------:R-:W-:Y:S02]  /*42d0*/  WARPGROUP.DEPBAR.LE gsb0, 0x0 ;  /* 0x00008000000079c5 */ /* 0x000fe40000010000 */
[----:B------:R-:W-:Y:S01]  /*42e0*/  WARPGROUP.ARRIVE ;  /* 0x00000000000079c5 */ /* 0x000fe20000000000 */
[-CC-:B------:R-:W-:Y:S01]  /*42f0*/  FFMA.FTZ R157, R167, R209.reuse, -R177.reuse ;  /* 0x000000d1a79d7223 */ /* 0x180fe200000108b1 */
[-CC-:B------:R-:W-:Y:S01]  /*4300*/  FFMA.FTZ R156, R168, R209.reuse, -R177.reuse ;  /* 0x000000d1a89c7223 */ /* 0x180fe200000108b1 */
[-C--:B------:R-:W-:Y:S01]  /*4310*/  FFMA.FTZ R158, R169, R209.reuse, -R177 ;  /* 0x000000d1a99e7223 */ /* 0x080fe200000108b1 */
[----:B0-----:R-:W-:Y:S01]  /*4320*/  FADD.FTZ R159, R152, R186 ;  /* 0x000000ba989f7221 */ /* 0x001fe20000010000 */
[C---:B------:R-:W-:Y:S01]  /*4330*/  F2FP.BF16.F32.PACK_AB R152, R180.reuse, R152 ;  /* 0x00000098b498723e */ /* 0x040fe200000010ff */
[----:B------:R-:W-:Y:S01]  /*4340*/  HGMMA.64x256x16.F32.BF16 R24, R160, gdesc[UR8].tnspB, R24, gsb0 ;  /* 0x43e00008a0187df0 */ /* 0x000fe20008001818 */
[----:B------:R-:W0:Y:S01]  /*4350*/  MUFU.EX2 R157, R157 ;  /* 0x0000009d009d7308 */ /* 0x000e220000000800 */
[----:B------:R-:W-:Y:S01]  /*4360*/  FADD.FTZ R159, R180, R159 ;  /* 0x0000009fb49f7221 */ /* 0x000fe20000010000 */
[----:B------:R-:W-:Y:S01]  /*4370*/  UIADD3 UR10, UR4, 0x200, URZ ;  /* 0x00000200040a7890 */ /* 0x000fe2000fffe03f */
[----:B------:R-:W-:Y:S01]  /*4380*/  FFMA.FTZ R177, R178, R209, -R177 ;  /* 0x000000d1b2b17223 */ /* 0x000fe200000108b1 */
[----:B------:R-:W-:Y:S01]  /*4390*/  UMOV UR11, 0x40000040 ;  /* 0x40000040000b7882 */ /* 0x000fe20000000000 */
[----:B------:R-:W-:Y:S01]  /*43a0*/  FADD.FTZ R159, R154, R159 ;  /* 0x0000009f9a9f7221 */ /* 0x000fe20000010000 */
[C---:B------:R-:W-:Y:S01]  /*43b0*/  F2FP.BF16.F32.PACK_AB R154, R182.reuse, R154 ;  /* 0x0000009ab69a723e */ /* 0x040fe200000010ff */
[----:B------:R-:W-:Y:S01]  /*43c0*/  UIADD3 UR4, UR4, 0x280, URZ ;  /* 0x0000028004047890 */ /* 0x000fe2000fffe03f */
[----:B------:R-:W-:Y:S01]  /*43d0*/  MUFU.EX2 R156, R156 ;  /* 0x0000009c009c7308 */ /* 0x000fe20000000800 */
[----:B------:R-:W-:-:S07]  /*43e0*/  FADD.FTZ R159, R182, R159 ;  /* 0x0000009fb69f7221 */ /* 0x000fce0000010000 */
[----:B------:R-:W1:Y:S01]  /*43f0*/  MUFU.EX2 R158, R158 ;  /* 0x0000009e009e7308 */ /* 0x000e620000000800 */
[----:B0-----:R-:W-:-:S07]  /*4400*/  F2FP.BF16.F32.PACK_AB R153, R157, R155 ;  /* 0x0000009b9d99723e */ /* 0x001fce00000010ff */
[----:B------:R-:W-:Y:S01]  /*4410*/  MUFU.EX2 R177, R177 ;  /* 0x000000b100b17308 */ /* 0x000fe20000000800 */
[----:B------:R-:W-:Y:S02]  /*4420*/  WARPGROUP.DEPBAR.LE gsb0, 0x0 ;  /* 0x00008000000079c5 */ /* 0x000fe40000010000 */
[----:B------:R-:W-:Y:S01]  /*4430*/  FADD.FTZ R160, R155, R183 ;  /* 0x000000b79ba07221 */ /* 0x000fe20000010000 */
[----:B-1----:R-:W-:-:S03]  /*4440*/  F2FP.BF16.F32.PACK_AB R155, R158, R156 ;  /* 0x0000009c9e9b723e */ /* 0x002fc600000010ff */
[----:B------:R-:W-:Y:S01]  /*4450*/  FADD.FTZ R160, R157, R160 ;  /* 0x000000a09da07221 */ /* 0x000fe20000010000 */
[----:B------:R-:W-:-:S03]  /*4460*/  WARPGROUP.ARRIVE ;  /* 0x00000000000079c5 */ /* 0x000fc60000000000 */
[----:B------:R-:W-:-:S03]  /*4470*/  FADD.FTZ R160, R156, R160 ;  /* 0x000000a09ca07221 */ /* 0x000fc60000010000 */
[----:B------:R-:W-:Y:S01]  /*4480*/  HGMMA.64x256x16.F32.BF16 R24, R152, gdesc[UR8].tnspB, R24, gsb0 ;  /* 0x43e0000898187df0 */ /* 0x000fe20008001818 */
[----:B------:R-:W-:Y:S01]  /*4490*/  FADD.FTZ R156, R158, R160 ;  /* 0x000000a09e9c7221 */ /* 0x000fe20000010000 */
[----:B------:R-:W-:Y:S01]  /*44a0*/  UMOV UR10, UR4 ;  /* 0x00000004000a7c82 */ /* 0x000fe20008000000 */
[----:B------:R-:W-:Y:S01]  /*44b0*/  UMOV UR11, 0x40000040 ;  /* 0x40000040000b7882 */ /* 0x000fe20000000000 */
[----:B------:R-:W-:Y:S02]  /*44c0*/  WARPGROUP.DEPBAR.LE gsb0, 0x0 ;  /* 0x00008000000079c5 */ /* 0x000fe40000010000 */
[----:B------:R-:W0:Y:S08]  /*44d0*/  MUFU.EX2 R152, R170 ;  /* 0x000000aa00987308 */ /* 0x000e300000000800 */
[----:B------:R-:W1:Y:S08]  /*44e0*/  MUFU.EX2 R154, R172 ;  /* 0x000000ac009a7308 */ /* 0x000e700000000800 */
[----:B------:R-:W2:Y:S01]  /*44f0*/  MUFU.EX2 R153, R174 ;  /* 0x000000ae00997308 */ /* 0x000ea20000000800 */
[----:B0-----:R-:W-:Y:S01]  /*4500*/  FADD.FTZ R155, R152, R159 ;  /* 0x0000009f989b7221 */ /* 0x001fe20000010000 */
[----:B------:R-:W-:-:S03]  /*4510*/  F2FP.BF16.F32.PACK_AB R152, R171, R152 ;  /* 0x00000098ab98723e */ /* 0x000fc600000010ff */
[----:B------:R-:W-:-:S04]  /*4520*/  FADD.FTZ R155, R171, R155 ;  /* 0x0000009bab9b7221 */ /* 0x000fc80000010000 */
[----:B-1----:R-:W-:Y:S01]  /*4530*/  FADD.FTZ R157, R154, R155 ;  /* 0x0000009b9a9d7221 */ /* 0x002fe20000010000 */
[----:B------:R-:W-:Y:S02]  /*4540*/  F2FP.BF16.F32.PACK_AB R154, R173, R154 ;  /* 0x0000009aad9a723e */ /* 0x000fe400000010ff */
[----:B------:R-:W-:Y:S01]  /*4550*/  F2FP.BF16.F32.PACK_AB R155, R177, R176 ;  /* 0x000000b0b19b723e */ /* 0x000fe200000010ff */
[----:B--2---:R-:W-:Y:S01]  /*4560*/  FADD.FTZ R156, R153, R156 ;  /* 0x0000009c999c7221 */ /* 0x004fe20000010000 */
[----:B------:R-:W-:-:S03]  /*4570*/  F2FP.BF16.F32.PACK_AB R153, R175, R153 ;  /* 0x00000099af99723e */ /* 0x000fc600000010ff */
[----:B------:R-:W-:Y:S01]  /*4580*/  FADD.FTZ R156, R175, R156 ;  /* 0x0000009caf9c7221 */ /* 0x000fe20000010000 */
[----:B------:R-:W-:-:S03]  /*4590*/  WARPGROUP.ARRIVE ;  /* 0x00000000000079c5 */ /* 0x000fc60000000000 */
[----:B------:R-:W-:-:S03]  /*45a0*/  FADD.FTZ R156, R176, R156 ;  /* 0x0000009cb09c7221 */ /* 0x000fc60000010000 */
[----:B------:R-:W-:Y:S03]  /*45b0*/  HGMMA.64x256x16.F32.BF16 R24, R152, gdesc[UR8].tnspB, R24, gsb0 ;  /* 0x43e0000898187df0 */ /* 0x000fe60008001818 */
[----:B------:R-:W-:Y:S02]  /*45c0*/  WARPGROUP.DEPBAR.LE gsb0, 0x0 ;  /* 0x00008000000079c5 */ /* 0x000fe40000010000 */
[----:B------:R-:W-:Y:S01]  /*45d0*/  SHF.R.U32.HI R153, RZ, 0x1f, R12 ;  /* 0x0000001fff997819 */ /* 0x000fe2000001160c */
[----:B------:R0:W-:Y:S03]  /*45e0*/  @!P1 SYNCS.ARRIVE.TRANS64.RED.A1T0 RZ, [R0+URZ], RZ ;  /* 0x000000ff00ff99a7 */ /* 0x0001e6000810043f */
[----:B------:R-:W-:Y:S01]  /*45f0*/  LEA.HI.SX32 R153, R12, R153, 0x1c ;  /* 0x000000990c997211 */ /* 0x000fe200078fe2ff */
[----:B------:R-:W-:-:S03]  /*4600*/  FADD.FTZ R12, R173, R157 ;  /* 0x0000009dad0c7221 */ /* 0x000fc60000010000 */
[----:B------:R-:W-:Y:S01]  /*4610*/  VIMNMX R200, R208, R153, !PT ;  /* 0x00000099d0c87248 */ /* 0x000fe20007fe0100 */
[----:B0-----:R-:W-:-:S03]  /*4620*/  FADD.FTZ R0, R177, R156 ;  /* 0x0000009cb1007221 */ /* 0x001fc60000010000 */
[----:B------:R-:W-:-:S13]  /*4630*/  ISETP.GE.AND P2, PT, R215, R200, PT ;  /* 0x000000c8d700720c */ /* 0x000fda0003f46270 */
[----:B---3--:R-:W-:Y:S05]  /*4640*/  @!P2 BRA `(.L_x_14214) ;  /* 0x0000002800b4a947 */ /* 0x008fea0003800000 */
[----:B------:R-:W-:Y:S02]  /*4650*/  IMAD.MOV.U32 R201, RZ, RZ, R164 ;  /* 0x000000ffffc97224 */ /* 0x000fe400078e00a4 */
[----:B------:R-:W-:-:S07]  /*4660*/  IMAD.MOV.U32 R202, RZ, RZ, R13 ;  /* 0x000000ffffca7224 */ /* 0x000fce00078e000d */
.L_x_14223:
[----:B------:R-:W-:-:S04]  /*4670*/  UIADD3 UR36, UR36, 0x1, URZ ;  /* 0x0000000124247890 */ /* 0x000fc8000fffe03f */
[----:B------:R-:W-:-:S04]  /*4680*/  UISETP.NE.AND UP0, UPT, UR36, 0x2, UPT ;  /* 0x000000022400788c */ /* 0x000fc8000bf05270 */
[----:B------:R-:W-:Y:S02]  /*4690*/  USEL UR4, URZ, 0x1, UP0 ;  /* 0x000000013f047887 */ /* 0x000fe40008000000 */
[----:B------:R-:W-:Y:S02]  /*46a0*/  USEL UR36, UR36, URZ, UP0 ;  /* 0x0000003f24247287 */ /* 0x000fe40008000000 */
[----:B------:R-:W-:Y:S01]  /*46b0*/  ULOP3.LUT UR37, UR37, UR4, URZ, 0x3c, !UPT ;  /* 0x0000000425257292 */ /* 0x000fe2000f8e3c3f */
[----:B------:R-:W-:Y:S11]  /*46c0*/  @!P0 BRA `(.L_x_14215) ;  /* 0x0000000000048947 */ /* 0x000ff60003800000 */
[----:B------:R-:W-:Y:S01]  /*46d0*/  BPT.TRAP 0x1 ;  /* 0x000000040000795c */ /* 0x000fe20000300000 */
.L_x_14215:
        /* <DEDUP_REMOVED lines=9> */
.L_x_14216:
[----:B-1----:R-:W-:Y:S05]  /*4770*/  @P2 BRA `(.L_x_14217) ;  /* 0x0000000000082947 */ /* 0x002fea0003800000 */
[----:B------:R-:W1:Y:S02]  /*4780*/  SYNCS.PHASECHK.TRANS64.TRYWAIT P2, [UR4+0x32430], R13 ;  /* 0x0324300dff0075a7 */ /* 0x000e640008040144 */
[----:B-1----:R-:W-:Y:S05]  /*4790*/  @!P2 BRA `(.L_x_14218) ;  /* 0x0000011800bca947 */ /* 0x002fea0003800000 */
.L_x_14217:
        /* <DEDUP_REMOVED lines=31> */
.L_x_14219:
[----:B------:R1:W2:Y:S01]  /*4990*/  SYNCS.PHASECHK.TRANS64.TRYWAIT P2, [UR4+0x32450], R13 ;  /* 0x0324500dff0075a7 */ /* 0x0002a20008040144 */
[----:B------:R-:W-:Y:S05]  /*49a0*/  @!P0 BRA `(.L_x_14220) ;  /* 0x0000000000048947 */ /* 0x000fea0003800000 */
[----:B------:R-:W-:Y:S01]  /*49b0*/  BPT.TRAP 0x1 ;  /* 0x000000040000795c */ /* 0x000fe20000300000 */
.L_x_14220:
[----:B--2---:R-:W-:Y:S05]  /*49c0*/  @P2 BRA `(.L_x_14221) ;  /* 0x0000000000082947 */ /* 0x004fea0003800000 */
[----:B------:R-:W2:Y:S02]  /*49d0*/  SYNCS.PHASECHK.TRANS64.TRYWAIT P2, [UR4+0x32450], R13 ;  /* 0x0324500dff0075a7 */ /* 0x000ea40008040144 */
[----:B--2---:R-:W-:Y:S05]  /*49e0*/  @!P2 BRA `(.L_x_14222) ;  /* 0x000001180040a947 */ /* 0x004fea0003800000 */
.L_x_14221:
[----:B------:R-:W-:Y:S01]  /*49f0*/  R2UR UR56, R10 ;  /* 0x000000000a3872ca */ /* 0x000fe200000e0000 */
[----:B------:R-:W-:Y:S01]  /*4a00*/  UIMAD UR5, UR36, 0xc00, UR7 ;  /* 0x00000c00240578a4 */ /* 0x000fe2000f8e0207 */
[----:B------:R-:W-:Y:S01]  /*4a10*/  R2UR UR57, R11 ;  /* 0x000000000b3972ca */ /* 0x000fe200000e0000 */
[----:B------:R-:W-:Y:S01]  /*4a20*/  WARPGROUP.ARRIVE ;  /* 0x00000000000079c5 */ /* 0x000fe20000000000 */
[----:B------:R-:W-:Y:S01]  /*4a30*/  UMOV UR59, 0x40000040 ;  /* 0x40000040003b7882 */ /* 0x000fe20000000000 */
[----:B------:R-:W-:Y:S01]  /*4a40*/  UIADD3 UR10, UR5, 0x300, URZ ;  /* 0x00000300050a7890 */ /* 0x000fe2000fffe03f */
[----:B--2---:R-:W2:Y:S01]  /*4a50*/  LDC R203, c[0x0][0x448] ;  /* 0x00011200ffcb7b82 */ /* 0x004ea20000000800 */
[----:B------:R-:W-:Y:S01]  /*4a60*/  UMOV UR11, 0x40000040 ;  /* 0x40000040000b7882 */ /* 0x000fe20000000000 */
[----:B------:R-:W-:Y:S01]  /*4a70*/  UMOV UR58, UR5 ;  /* 0x00000005003a7c82 */ /* 0x000fe20008000000 */
[----:B------:R-:W-:Y:S01]  /*4a80*/  UIADD3 UR14, UR5, 0x302, URZ ;  /* 0x00000302050e7890 */ /* 0x000fe2000fffe03f */
[----:B------:R-:W-:Y:S01]  /*4a90*/  IMAD.IADD R209, R210, 0x1, R18 ;  /* 0x00000001d2d17824 */ /* 0x000fe200078e0212 */
[----:B------:R-:W-:Y:S01]  /*4aa0*/  UMOV UR15, 0x40000040 ;  /* 0x40000040000f7882 */ /* 0x000fe20000000000 */
[----:B------:R-:W-:Y:S01]  /*4ab0*/  UIADD3 UR18, UR5, 0x304, URZ ;  /* 0x0000030405127890 */ /* 0x000fe2000fffe03f */
[----:B------:R-:W-:Y:S01]  /*4ac0*/  LOP3.LUT R19, R19, 0xfffffeff, RZ, 0xc0, !PT ;  /* 0xfffffeff13137812 */ /* 0x000fe200078ec0ff */
[----:B------:R-:W-:Y:S01]  /*4ad0*/  UMOV UR19, 0x40000040 ;  /* 0x4000004000137882 */ /* 0x000fe20000000000 */
[----:B------:R-:W-:Y:S01]  /*4ae0*/  HGMMA.64x96x16.F32.BF16 R152, gdesc[UR56], R152, gsb0 ;  /* 0x01600000389879f0 */ /* 0x000fe20008001898 */
[----:B------:R-:W-:Y:S01]  /*4af0*/  R2UR UR56, R8 ;  /* 0x00000000083872ca */ /* 0x000fe200000e0000 */
[----:B------:R-:W-:Y:S01]  /*4b00*/  UIADD3 UR58, UR5, 0x2, URZ ;  /* 0x00000002053a7890 */ /* 0x000fe2000fffe03f */
[----:B------:R-:W-:Y:S01]  /*4b10*/  R2UR UR57, R9 ;  /* 0x00000000093972ca */ /* 0x000fe200000e0000 */
[----:B------:R-:W-:Y:S01]  /*4b20*/  UMOV UR59, 0x40000040 ;  /* 0x40000040003b7882 */ /* 0x000fe20000000000 */
[----:B------:R-:W-:Y:S01]  /*4b30*/  UIADD3 UR22, UR5, 0x306, URZ ;  /* 0x0000030605167890 */ /* 0x000fe2000fffe03f */
[----:B------:R-:W-:Y:S01]  /*4b40*/  @P1 LOP3.LUT R19, R19, 0x100, RZ, 0xfc, !PT ;  /* 0x0000010013131812 */ /* 0x000fe200078efcff */
[----:B------:R-:W-:Y:S01]  /*4b50*/  UMOV UR23, 0x40000040 ;  /* 0x4000004000177882 */ /* 0x000fe20000000000 */
[----:B------:R-:W-:Y:S01]  /*4b60*/  UIADD3 UR26, UR5, 0x600, URZ ;  /* 0x00000600051a7890 */ /* 0x000fe2000fffe03f */
[----:B------:R-:W-:Y:S01]  /*4b70*/  UMOV UR27, 0x40000040 ;  /* 0x40000040001b7882 */ /* 0x000fe20000000000 */
[----:B------:R-:W-:Y:S01]  /*4b80*/  UIADD3 UR30, UR5, 0x602, URZ ;  /* 0x00000602051e7890 */ /* 0x000fe2000fffe03f */
[----:B------:R-:W-:Y:S01]  /*4b90*/  LOP3.LUT R19, R19, 0xffffff7f, RZ, 0xc0, !PT ;  /* 0xffffff7f13137812 */ /* 0x000fe200078ec0ff */
[----:B------:R-:W-:Y:S01]  /*4ba0*/  UMOV UR31, 0x40000040 ;  /* 0x40000040001f7882 */ /* 0x000fe20000000000 */
[----:B------:R-:W-:Y:S01]  /*4bb0*/  UIADD3 UR34, UR5, 0x604, URZ ;  /* 0x0000060405227890 */ /* 0x000fe2000fffe03f */
[----:B--2---:R-:W-:Y:S01]  /*4bc0*/  ISETP.NE.AND P2, PT, R203, 0x1, PT ;  /* 0x00000001cb00780c */ /* 0x004fe20003f45270 */
        /* <DEDUP_REMOVED lines=10> */
[----:B------:R-:W-:-:S02]  /*4c70*/  UMOV UR55, 0x40000040 ;  /* 0x4000004000377882 */ /* 0x000fc40000000000 */
[----:B------:R-:W2:Y:S08]  /*4c80*/  @P2 LDC R203, c[0x0][0x44c] ;  /* 0x00011300ffcb2b82 */ /* 0x000eb00000000800 */
[----:B01----:R-:W0:Y:S01]  /*4c90*/  @P2 LDC R13, c[0x0][0x450] ;  /* 0x00011400ff0d2b82 */ /* 0x003e220000000800 */
[----:B--2---:R-:W-:-:S05]  /*4ca0*/  @P2 IMAD.HI.U32 R203, R209, R203, RZ ;  /* 0x000000cbd1cb2227 */ /* 0x004fca00078e00ff */
[----:B0-----:R-:W-:Y:S01]  /*4cb0*/  @P2 SHF.R.U32.HI R209, RZ, R13, R203 ;  /* 0x0000000dffd12219 */ /* 0x001fe200000116cb */
[----:B------:R-:W-:-:S04]  /*4cc0*/  IMAD R203, R215, -0x60, RZ ;  /* 0xffffffa0d7cb7824 */ /* 0x000fc800078e02ff */
[----:B------:R-:W0:Y:S01]  /*4cd0*/  SHFL.IDX PT, R13, R209, RZ, 0x1c1f ;  /* 0x001c1fffd10d7589 */ /* 0x000e2200000e0000 */
[----:B------:R-:W-:-:S03]  /*4ce0*/  IADD3 R203, -R204, 0x1, R203 ;  /* 0x00000001cccb7810 */ /* 0x000fc60007ffe1cb */
[----:B------:R-:W1:Y:S01]  /*4cf0*/  SHFL.IDX PT, R209, R209, 0x1, 0x1c1f ;  /* 0x003c1f00d1d17f89 */ /* 0x000e6200000e0000 */
[----:B------:R-:W-:-:S05]  /*4d00*/  IADD3 R203, -R206, R203, R207 ;  /* 0x000000cbcecb7210 */ /* 0x000fca0007ffe1cf */
[C---:B0-----:R-:W-:Y:S02]  /*4d10*/  IMAD.IADD R13, R203.reuse, 0x1, R13 ;  /* 0x00000001cb0d7824 */ /* 0x041fe400078e020d */
[----:B-1----:R-:W-:-:S03]  /*4d20*/  IMAD.IADD R203, R203, 0x1, R209 ;  /* 0x00000001cbcb7824 */ /* 0x002fc600078e02d1 */
[C---:B------:R-:W-:Y:S01]  /*4d30*/  ISETP.GT.AND P5, PT, R13.reuse, RZ, PT ;  /* 0x000000ff0d00720c */ /* 0x040fe20003fa4270 */
[----:B------:R-:W0:Y:S01]  /*4d40*/  LDC R209, c[0x0][0xa80] ;  /* 0x0002a000ffd17b82 */ /* 0x000e220000000800 */
[C---:B------:R-:W-:Y:S02]  /*4d50*/  ISETP.GT.AND P4, PT, R13.reuse, 0x1, PT ;  /* 0x000000010d00780c */ /* 0x040fe40003f84270 */
[C---:B------:R-:W-:Y:S02]  /*4d60*/  ISETP.GT.AND P3, PT, R13.reuse, 0x8, PT ;  /* 0x000000080d00780c */ /* 0x040fe40003f64270 */
[----:B------:R-:W-:Y:S01]  /*4d70*/  ISETP.GT.AND P2, PT, R13, 0x9, PT ;  /* 0x000000090d00780c */ /* 0x000fe20003f44270 */
[----:B------:R-:W-:Y:S02]  /*4d80*/  WARPGROUP.DEPBAR.LE gsb0, 0x0 ;  /* 0x00008000000079c5 */ /* 0x000fe40000010000 */
[----:B------:R-:W-:Y:S01]  /*4d90*/  WARPGROUP.ARRIVE ;  /* 0x00000000000079c5 */ /* 0x000fe20000000000 */
[----:B------:R-:W-:-:S02]  /*4da0*/  ISETP.GT.AND P1, PT, R203, 0x41, PT ;  /* 0x00000041cb00780c */ /* 0x000fc40003f24270 */
[----:B------:R-:W-:-:S03]  /*4db0*/  ISETP.GT.AND P0, PT, R203, 0x48, PT ;  /* 0x00000048cb00780c */ /* 0x000fc60003f04270 */
[----:B------:R-:W-:Y:S01]  /*4dc0*/  HGMMA.64x96x16.F32.BF16 R152, gdesc[UR56], R152, gsb0 ;  /* 0x01600000389879f0 */ /* 0x000fe20008001898 */
[----:B------:R-:W-:Y:S01]  /*4dd0*/  R2UR UR56, R6 ;  /* 0x00000000063872ca */ /* 0x000fe200000e0000 */
[----:B------:R-:W-:Y:S01]  /*4de0*/  UIADD3 UR58, UR5, 0x4, URZ ;  /* 0x00000004053a7890 */ /* 0x000fe2000fffe03f */
[----:B------:R-:W-:Y:S01]  /*4df0*/  R2UR UR57, R7 ;  /* 0x00000000073972ca */ /* 0x000fe200000e0000 */
[----:B------:R-:W-:-:S04]  /*4e00*/  UMOV UR59, 0x40000040 ;  /* 0x40000040003b7882 */ /* 0x000fc80000000000 */
[----:B------:R-:W-:Y:S02]  /*4e10*/  @P1 LOP3.LUT R19, R19, 0x200, RZ, 0xfc, !PT ;  /* 0x0000020013131812 */ /* 0x000fe400078efcff */
[----:B------:R-:W-:Y:S01]  /*4e20*/  ISETP.GT.AND P1, PT, R203, 0x40, PT ;  /* 0x00000040cb00780c */ /* 0x000fe20003f24270 */
[----:B------:R-:W-:Y:S02]  /*4e30*/  WARPGROUP.DEPBAR.LE gsb0, 0x0 ;  /* 0x00008000000079c5 */ /* 0x000fe40000010000 */
        /* <DEDUP_REMOVED lines=100> */
[----:B------:R-:W-:Y:S02]  /*5480*/  ISETP.GT.AND P5, PT, R203, RZ, PT ;  /* 0x000000ffcb00720c */ /* 0x000fe40003fa4270 */
[----:B------:R-:W-:Y:S02]  /*5490*/  FMNMX.FTZ R13, R161, R13, !PT ;  /* 0x0000000da10d7209 */ /* 0x000fe40007810000 */
[----:B------:R-:W-:-:S02]  /*54a0*/  FSEL R193, R154, -INF , P5 ;  /* 0xff8000009ac17808 */ /* 0x000fc40002800000 */
[----:B------:R-:W-:Y:S02]  /*54b0*/  FMNMX.FTZ R13, R164, R13, !PT ;  /* 0x0000000da40d7209 */ /* 0x000fe40007810000 */
[----:B------:R-:W-:Y:S02]  /*54c0*/  ISETP.GT.AND P4, PT, R203, 0x1, PT ;  /* 0x00000001cb00780c */ /* 0x000fe40003f84270 */
[----:B------:R-:W-:Y:S02]  /*54d0*/  FMNMX.FTZ R13, R165, R13, !PT ;  /* 0x0000000da50d7209 */ /* 0x000fe40007810000 */
[C---:B------:R-:W-:Y:S02]  /*54e0*/  ISETP.GT.AND P3, PT, R203.reuse, 0x8, PT ;  /* 0x00000008cb00780c */ /* 0x040fe40003f64270 */
[----:B------:R-:W-:Y:S02]  /*54f0*/  FMNMX.FTZ R13, R168, R13, !PT ;  /* 0x0000000da80d7209 */ /* 0x000fe40007810000 */
        /* <DEDUP_REMOVED lines=26> */
[C---:B------:R-:W-:Y:S02]  /*56a0*/  ISETP.GT.AND P4, PT, R203.reuse, 0x21, PT ;  /* 0x00000021cb00780c */ /* 0x040fe40003f84270 */
[----:B------:R-:W-:Y:S02]  /*56b0*/  FMNMX.FTZ R13, R196, R13, !PT ;  /* 0x0000000dc40d7209 */ /* 0x000fe40007810000 */
[----:B------:R-:W-:Y:S02]  /*56c0*/  ISETP.GT.AND P3, PT, R203, 0x28, PT ;  /* 0x00000028cb00780c */ /* 0x000fe40003f64270 */
[----:B------:R-:W-:Y:S02]  /*56d0*/  FMNMX.FTZ R13, R197, R13, !PT ;  /* 0x0000000dc50d7209 */ /* 0x000fe40007810000 */
[----:B------:R-:W-:-:S02]  /*56e0*/  ISETP.GT.AND P2, PT, R203, 0x29, PT ;  /* 0x00000029cb00780c */ /* 0x000fc40003f44270 */
[----:B------:R-:W-:Y:S01]  /*56f0*/  FSEL R170, R170, -INF , P5 ;  /* 0xff800000aaaa7808 */ /* 0x000fe20002800000 */
[----:B------:R-:W1:Y:S01]  /*5700*/  SHFL.BFLY PT, R154, R13, 0x2, 0x1f ;  /* 0x0c401f000d9a7f89 */ /* 0x000e6200000e0000 */
        /* <DEDUP_REMOVED lines=11> */
[----:B------:R-:W-:Y:S02]  /*57c0*/  ISETP.GT.AND P2, PT, R203, 0x50, PT ;  /* 0x00000050cb00780c */ /* 0x000fe40003f44270 */
[----:B-1----:R-:W-:Y:S02]  /*57d0*/  FMNMX.FTZ R13, R13, R154, !PT ;  /* 0x0000009a0d0d7209 */ /* 0x002fe40007810000 */
[C---:B------:R-:W-:Y:S02]  /*57e0*/  ISETP.GT.AND P3, PT, R203.reuse, 0x51, PT ;  /* 0x00000051cb00780c */ /* 0x040fe40003f64270 */
[C---:B------:R-:W-:Y:S01]  /*57f0*/  ISETP.GT.AND P4, PT, R203.reuse, 0x58, PT ;  /* 0x00000058cb00780c */ /* 0x040fe20003f84270 */
[----:B------:R-:W1:Y:S01]  /*5800*/  SHFL.BFLY PT, R154, R13, 0x1, 0x1f ;  /* 0x0c201f000d9a7f89 */ /* 0x000e6200000e0000 */
[----:B------:R-:W-:Y:S02]  /*5810*/  ISETP.GT.AND P5, PT, R203, 0x59, PT ;  /* 0x00000059cb00780c */ /* 0x000fe40003fa4270 */
[----:B------:R-:W-:-:S02]  /*5820*/  FSEL R186, R186, -INF , P1 ;  /* 0xff800000baba7808 */ /* 0x000fc40000800000 */
[----:B------:R-:W-:Y:S02]  /*5830*/  LOP3.LUT P1, RZ, R19, 0x200, RZ, 0xc0, !PT ;  /* 0x0000020013ff7812 */ /* 0x000fe4000782c0ff */
[----:B------:R-:W-:Y:S02]  /*5840*/  FSEL R190, R190, -INF , P0 ;  /* 0xff800000bebe7808 */ /* 0x000fe40000000000 */
[----:B------:R-:W-:Y:S02]  /*5850*/  FSEL R187, R187, -INF , P1 ;  /* 0xff800000bbbb7808 */ /* 0x000fe40000800000 */
[----:B------:R-:W-:Y:S02]  /*5860*/  FSEL R194, R194, -INF , P2 ;  /* 0xff800000c2c27808 */ /* 0x000fe40001000000 */
[----:B------:R-:W-:Y:S02]  /*5870*/  FSEL R195, R195, -INF , P3 ;  /* 0xff800000c3c37808 */ /* 0x000fe40001800000 */
[----:B------:R-:W-:-:S02]  /*5880*/  FSEL R198, R198, -INF , P4 ;  /* 0xff800000c6c67808 */ /* 0x000fc40002000000 */
[----:B------:R-:W-:Y:S02]  /*5890*/  FSEL R199, R199, -INF , P5 ;  /* 0xff800000c7c77808 */ /* 0x000fe40002800000 */
[C---:B------:R-:W-:Y:S02]  /*58a0*/  LOP3.LUT P1, RZ, R19.reuse, 0x100, RZ, 0xc0, !PT ;  /* 0x0000010013ff7812 */ /* 0x040fe4000782c0ff */
[----:B------:R-:W-:Y:S02]  /*58b0*/  LOP3.LUT P0, RZ, R19, 0x80, RZ, 0xc0, !PT ;  /* 0x0000008013ff7812 */ /* 0x000fe4000780c0ff */
[----:B-1----:R-:W-:-:S04]  /*58c0*/  FMNMX.FTZ R13, R13, R154, !PT ;  /* 0x0000009a0d0d7209 */ /* 0x002fc80007810000 */
[----:B------:R-:W-:-:S04]  /*58d0*/  FSETP.NEU.FTZ.AND P6, PT, R13, -INF , PT ;  /* 0xff8000000d00780b */ /* 0x000fc80003fdd000 */
[----:B------:R-:W-:-:S05]  /*58e0*/  FSEL R154, R13, RZ, P6 ;  /* 0x000000ff0d9a7208 */ /* 0x000fca0003000000 */
[----:B------:R-:W-:Y:S01]  /*58f0*/  FADD.FTZ R202, -R154, R202 ;  /* 0x000000ca9aca7221 */ /* 0x000fe20000010100 */
[----:B0-----:R-:W-:-:S05]  /*5900*/  FMUL.FTZ R154, R13, R209 ;  /* 0x000000d10d9a7220 */ /* 0x001fca0000410000 */
[----:B------:R-:W-:Y:S02]  /*5910*/  FSEL R154, R154, RZ, P6 ;  /* 0x000000ff9a9a7208 */ /* 0x000fe40003000000 */
[----:B------:R-:W-:-:S03]  /*5920*/  ISETP.GT.AND P6, PT, R203, 0x49, PT ;  /* 0x00000049cb00780c */ /* 0x000fc60003fc4270 */
[-CC-:B------:R-:W-:Y:S01]  /*5930*/  FFMA.FTZ R218, R157, R209.reuse, -R154.reuse ;  /* 0x000000d19dda7223 */ /* 0x180fe2000001089a */
[-CC-:B------:R-:W-:Y:S01]  /*5940*/  FFMA.FTZ R157, R165, R209.reuse, -R154.reuse ;  /* 0x000000d1a59d7223 */ /* 0x180fe2000001089a */
        /* <DEDUP_REMOVED lines=25> */
[----:B------:R-:W-:Y:S01]  /*5ae0*/  FFMA.FTZ R197, R197, R209, -R154 ;  /* 0x000000d1c5c57223 */ /* 0x000fe2000001089a */
[----:B------:R-:W-:-:S04]  /*5af0*/  FSEL R191, R191, -INF , P6 ;  /* 0xff800000bfbf7808 */ /* 0x000fc80003000000 */
[----:B------:R-:W2:Y:S01]  /*5b00*/  MUFU.EX2 R153, R153 ;  /* 0x0000009900997308 */ /* 0x000ea20000000800 */
        /* <DEDUP_REMOVED lines=11> */
[----:B------:R-:W1:Y:S01]  /*5bc0*/  S2R R203, SR_TID.X ;  /* 0x0000000000cb7919 */ /* 0x000e620000002100 */
        /* <DEDUP_REMOVED lines=33> */
[----:B-1----:R-:W-:Y:S01]  /*5de0*/  SHF.R.U32.HI R203, RZ, 0x7, R203 ;  /* 0x00000007ffcb7819 */ /* 0x002fe200000116cb */
        /* <DEDUP_REMOVED lines=42> */
[----:B------:R-:W-:Y:S01]  /*6090*/  FMUL.FTZ R149, R149, R165 ;  /* 0x000000a595957220 */ /* 0x000fe20000410000 */
[----:B------:R-:W-:Y:S01]  /*60a0*/  IADD3 R165, -R203, 0xb, RZ ;  /* 0x0000000bcba57810 */ /* 0x000fe20007ffe1ff */
        /* <DEDUP_REMOVED lines=20> */
[----:B------:R-:W-:Y:S01]  /*61f0*/  MUFU.EX2 R197, R197 ;  /* 0x000000c500c57308 */ /* 0x000fe20000000800 */
[----:B0-----:R-:W-:Y:S01]  /*6200*/  FMNMX.FTZ R164, R164, R153, !PT ;  /* 0x00000099a4a47209 */ /* 0x001fe20007810000 */
[----:B------:R0:W-:Y:S06]  /*6210*/  BAR.ARV R165, 0x100 ;  /* 0x000400a50000751d */ /* 0x0001ec0000002000 */
[C---:B------:R-:W-:Y:S01]  /*6220*/  FSETP.NEU.FTZ.AND P2, PT, R164.reuse, -INF , PT ;  /* 0xff800000a400780b */ /* 0x040fe20003f5d000 */
[----:B------:R-:W-:-:S03]  /*6230*/  FMUL.FTZ R202, R164, R209 ;  /* 0x000000d1a4ca7220 */ /* 0x000fc60000410000 */
[----:B------:R-:W-:Y:S02]  /*6240*/  FSEL R153, R164, RZ, P2 ;  /* 0x000000ffa4997208 */ /* 0x000fe40001000000 */
[----:B------:R-:W-:Y:S02]  /*6250*/  FSEL R202, R202, RZ, P2 ;  /* 0x000000ffcaca7208 */ /* 0x000fe40001000000 */
[----:B------:R-:W-:Y:S01]  /*6260*/  ISETP.GT.AND P2, PT, R215, R200, PT ;  /* 0x000000c8d700720c */ /* 0x000fe20003f44270 */
[----:B------:R-:W-:Y:S01]  /*6270*/  FADD.FTZ R153, -R153, R201 ;  /* 0x000000c999997221 */ /* 0x000fe20000010100 */
[----:B------:R-:W-:Y:S02]  /*6280*/  VIADD R215, R215, 0xffffffff ;  /* 0xffffffffd7d77836 */ /* 0x000fe40000000000 */
[-CC-:B------:R-:W-:Y:S01]  /*6290*/  FFMA.FTZ R193, R193, R209.reuse, -R202.reuse ;  /* 0x000000d1c1c17223 */ /* 0x180fe200000108ca */
[-CC-:B------:R-:W-:Y:S01]  /*62a0*/  FFMA.FTZ R155, R155, R209.reuse, -R202.reuse ;  /* 0x000000d19b9b7223 */ /* 0x180fe200000108ca */
[-C--:B------:R-:W-:Y:S01]  /*62b0*/  FMUL.FTZ R153, R153, R209.reuse ;  /* 0x000000d199997220 */ /* 0x080fe20000410000 */
        /* <DEDUP_REMOVED lines=26> */
[----:B-1----:R-:W-:Y:S01]  /*6460*/  FFMA.FTZ R155, R193, R0, R201 ;  /* 0x00000000c19b7223 */ /* 0x002fe200000100c9 */
[----:B------:R-:W-:-:S02]  /*6470*/  IMAD.U32 R0, RZ, RZ, UR4 ;  /* 0x00000004ff007e24 */ /* 0x000fc4000f8e00ff */
[-C--:B------:R-:W-:Y:S01]  /*6480*/  FMUL.FTZ R26, R26, R193.reuse ;  /* 0x000000c11a1a7220 */ /* 0x080fe20000410000 */
[-C--:B------:R-:W-:Y:S01]  /*6490*/  FMUL.FTZ R27, R27, R193.reuse ;  /* 0x000000c11b1b7220 */ /* 0x080fe20000410000 */
[-C--:B------:R-:W-:Y:S01]  /*64a0*/  FMUL.FTZ R30, R30, R193.reuse ;  /* 0x000000c11e1e7220 */ /* 0x080fe20000410000 */
[----:B------:R-:W-:Y:S02]  /*64b0*/  @!P1 VIADD R202, R0, 0x32440 ;  /* 0x0003244000ca9836 */ /* 0x000fe40000000000 */
[-C--:B------:R-:W-:Y:S01]  /*64c0*/  FMUL.FTZ R31, R31, R193.reuse ;  /* 0x000000c11f1f7220 */ /* 0x080fe20000410000 */
[----:B------:R-:W-:Y:S01]  /*64d0*/  FMUL.FTZ R34, R34, R193 ;  /* 0x000000c122227220 */ /* 0x000fe20000410000 */
[C---:B--2---:R-:W-:Y:S01]  /*64e0*/  FADD.FTZ R155, R153.reuse, R155 ;  /* 0x0000009b999b7221 */ /* 0x044fe20000010000 */
[----:B------:R-:W-:Y:S01]  /*64f0*/  F2FP.BF16.F32.PACK_AB R153, R153, R201 ;  /* 0x000000c99999723e */ /* 0x000fe200000010ff */
[-C--:B------:R-:W-:Y:S01]  /*6500*/  FMUL.FTZ R35, R35, R193.reuse ;  /* 0x000000c123237220 */ /* 0x080fe20000410000 */
[----:B------:R1:W2:Y:S01]  /*6510*/  MUFU.EX2 R201, R158 ;  /* 0x0000009e00c97308 */ /* 0x0002a20000000800 */
[----:B------:R-:W-:Y:S01]  /*6520*/  @!P1 PRMT R202, RZ, 0x654, R202 ;  /* 0x00000654ffca9816 */ /* 0x000fe200000000ca */
[-C--:B------:R-:W-:Y:S01]  /*6530*/  FMUL.FTZ R38, R38, R193.reuse ;  /* 0x000000c126267220 */ /* 0x080fe20000410000 */
[-C--:B------:R-:W-:Y:S01]  /*6540*/  FMUL.FTZ R39, R39, R193.reuse ;  /* 0x000000c127277220 */ /* 0x080fe20000410000 */
[-C--:B------:R-:W-:Y:S01]  /*6550*/  FMUL.FTZ R42, R42, R193.reuse ;  /* 0x000000c12a2a7220 */ /* 0x080fe20000410000 */
[----:B------:R3:W-:Y:S01]  /*6560*/  @!P1 SYNCS.ARRIVE.TRANS64.RED.A1T0 RZ, [R202+URZ], RZ ;  /* 0x000000ffcaff99a7 */ /* 0x0007e2000810043f */
[-C--:B------:R-:W-:Y:S01]  /*6570*/  FMUL.FTZ R43, R43, R193.reuse ;  /* 0x000000c12b2b7220 */ /* 0x080fe20000410000 */
[-C--:B------:R-:W-:Y:S01]  /*6580*/  FMUL.FTZ R46, R46, R193.reuse ;  /* 0x000000c12e2e7220 */ /* 0x080fe20000410000 */
[----:B------:R-:W-:Y:S01]  /*6590*/  FMUL.FTZ R47, R47, R193 ;  /* 0x000000c12f2f7220 */ /* 0x000fe20000410000 */
[----:B-1----:R-:W-:-:S02]  /*65a0*/  VIADD R158, R203, 0x8 ;  /* 0x00000008cb9e7836 */ /* 0x002fc40000000000 */
[-C--:B------:R-:W-:Y:S01]  /*65b0*/  FMUL.FTZ R50, R50, R193.reuse ;  /* 0x000000c132327220 */ /* 0x080fe20000410000 */
[-C--:B------:R-:W-:Y:S01]  /*65c0*/  FMUL.FTZ R51, R51, R193.reuse ;  /* 0x000000c133337220 */ /* 0x080fe20000410000 */
[-C--:B------:R-:W-:Y:S01]  /*65d0*/  FMUL.FTZ R54, R54, R193.reuse ;  /* 0x000000c136367220 */ /* 0x080fe20000410000 */
[-C--:B------:R-:W-:Y:S01]  /*65e0*/  FMUL.FTZ R55, R55, R193.reuse ;  /* 0x000000c137377220 */ /* 0x080fe20000410000 */
[----:B------:R2:W-:Y:S01]  /*65f0*/  BAR.SYNC.DEFER_BLOCKING R158, 0x100 ;  /* 0x0004009e0000751d */ /* 0x0005e20000010000 */
        /* <DEDUP_REMOVED lines=49> */
[C---:B------:R-:W-:Y:S01]  /*6910*/  F2FP.BF16.F32.PACK_AB R155, R159.reuse, R201 ;  /* 0x000000c99f9b723e */ /* 0x040fe200000010ff */
[----:B------:R-:W-:Y:S01]  /*6920*/  UIMAD UR4, UR36, 0xc00, UR6 ;  /* 0x00000c00240478a4 */ /* 0x000fe2000f8e0206 */
[----:B------:R-:W1:Y:S01]  /*6930*/  MUFU.EX2 R162, R162 ;  /* 0x000000a200a27308 */ /* 0x000e620000000800 */
[----:B------:R-:W-:Y:S01]  /*6940*/  FADD.FTZ R158, R159, R158 ;  /* 0x0000009e9f9e7221 */ /* 0x000fe20000010000 */
[----:B------:R-:W-:Y:S01]  /*6950*/  WARPGROUP.ARRIVE ;  /* 0x00000000000079c5 */ /* 0x000fe20000000000 */
[----:B------:R-:W-:-:S02]  /*6960*/  @!P1 VIADD R0, R0, 0x32460 ;  /* 0x0003246000009836 */ /* 0x000fc40000000000 */
[----:B------:R-:W-:Y:S01]  /*6970*/  IMAD.MOV.U32 R201, RZ, RZ, R164 ;  /* 0x000000ffffc97224 */ /* 0x000fe200078e00a4 */
[----:B------:R-:W-:Y:S01]  /*6980*/  UMOV UR10, UR4 ;  /* 0x00000004000a7c82 */ /* 0x000fe20008000000 */
[----:B---3--:R-:W-:Y:S01]  /*6990*/  IMAD.MOV.U32 R202, RZ, RZ, R13 ;  /* 0x000000ffffca7224 */ /* 0x008fe200078e000d */
[----:B------:R-:W-:Y:S01]  /*69a0*/  HGMMA.64x256x16.F32.BF16 R24, R152, gdesc[UR8].tnspB, R24, gsb0 ;  /* 0x43e0000898187df0 */ /* 0x000fe20008001818 */
[----:B------:R-:W2:Y:S01]  /*69b0*/  MUFU.EX2 R163, R163 ;  /* 0x000000a300a37308 */ /* 0x000ea20000000800 */
[----:B------:R-:W-:Y:S01]  /*69c0*/  UIADD3 UR10, UR4, 0x80, URZ ;  /* 0x00000080040a7890 */ /* 0x000fe2000fffe03f */
[----:B------:R-:W-:Y:S01]  /*69d0*/  @!P1 PRMT R0, RZ, 0x654, R0 ;  /* 0x00000654ff009816 */ /* 0x000fe20000000000 */
[----:B------:R-:W-:-:S05]  /*69e0*/  UMOV UR11, 0x40000040 ;  /* 0x40000040000b7882 */ /* 0x000fca0000000000 */
[----:B------:R-:W3:Y:S01]  /*69f0*/  MUFU.EX2 R166, R166 ;  /* 0x000000a600a67308 */ /* 0x000ee20000000800 */
[----:B-1----:R-:W-:-:S07]  /*6a00*/  FADD.FTZ R158, R162, R158 ;  /* 0x0000009ea29e7221 */ /* 0x002fce0000010000 */
[----:B------:R-:W1:Y:S01]  /*6a10*/  MUFU.EX2 R167, R167 ;  /* 0x000000a700a77308 */ /* 0x000e620000000800 */
[----:B--2---:R-:W-:-:S07]  /*6a20*/  FADD.FTZ R158, R163, R158 ;  /* 0x0000009ea39e7221 */ /* 0x004fce0000010000 */
[----:B------:R-:W2:Y:S01]  /*6a30*/  MUFU.EX2 R170, R170 ;  /* 0x000000aa00aa7308 */ /* 0x000ea20000000800 */
[----:B---3--:R-:W-:-:S07]  /*6a40*/  FADD.FTZ R158, R166, R158 ;  /* 0x0000009ea69e7221 */ /* 0x008fce0000010000 */
        /* <DEDUP_REMOVED lines=16> */
[----:B------:R-:W-:Y:S01]  /*6b50*/  MUFU.EX2 R187, R187 ;  /* 0x000000bb00bb7308 */ /* 0x000fe20000000800 */
[----:B---3--:R-:W-:-:S07]  /*6b60*/  FADD.FTZ R158, R183, R158 ;  /* 0x0000009eb79e7221 */ /* 0x008fce0000010000 */
[----:B------:R-:W-:Y:S01]  /*6b70*/  MUFU.EX2 R190, R190 ;  /* 0x000000be00be7308 */ /* 0x000fe20000000800 */
[----:B-1----:R-:W-:-:S07]  /*6b80*/  FADD.FTZ R158, R186, R158 ;  /* 0x0000009eba9e7221 */ /* 0x002fce0000010000 */
[----:B------:R-:W-:Y:S08]  /*6b90*/  MUFU.EX2 R191, R191 ;  /* 0x000000bf00bf7308 */ /* 0x000ff00000000800 */
[----:B------:R-:W-:Y:S08]  /*6ba0*/  MUFU.EX2 R194, R194 ;  /* 0x000000c200c27308 */ /* 0x000ff00000000800 */
[----:B------:R-:W-:Y:S08]  /*6bb0*/  MUFU.EX2 R195, R195 ;  /* 0x000000c300c37308 */ /* 0x000ff00000000800 */
[----:B------:R-:W-:Y:S08]  /*6bc0*/  MUFU.EX2 R198, R198 ;  /* 0x000000c600c67308 */ /* 0x000ff00000000800 */
[----:B------:R-:W-:Y:S01]  /*6bd0*/  MUFU.EX2 R199, R199 ;  /* 0x000000c700c77308 */ /* 0x000fe20000000800 */
[----:B------:R-:W-:-:S07]  /*6be0*/  WARPGROUP.DEPBAR.LE gsb0, 0x0 ;  /* 0x00008000000079c5 */ /* 0x000fce0000010000 */
[----:B------:R-:W1:Y:S01]  /*6bf0*/  MUFU.EX2 R152, R160 ;  /* 0x000000a000987308 */ /* 0x000e620000000800 */
[----:B------:R-:W-:Y:S02]  /*6c00*/  F2FP.BF16.F32.PACK_AB R153, R163, R162 ;  /* 0x000000a2a399723e */ /* 0x000fe400000010ff */
[----:B------:R-:W-:-:S05]  /*6c10*/  F2FP.BF16.F32.PACK_AB R155, R167, R166 ;  /* 0x000000a6a79b723e */ /* 0x000fca00000010ff */
[----:B------:R-:W2:Y:S01]  /*6c20*/  MUFU.EX2 R154, R156 ;  /* 0x0000009c009a7308 */ /* 0x000ea20000000800 */
[----:B-1----:R-:W-:Y:S01]  /*6c30*/  FADD.FTZ R12, R152, R12 ;  /* 0x0000000c980c7221 */ /* 0x002fe20000010000 */
[----:B------:R-:W-:-:S03]  /*6c40*/  F2FP.BF16.F32.PACK_AB R152, R161, R152 ;  /* 0x00000098a198723e */ /* 0x000fc600000010ff */
[----:B------:R-:W-:-:S04]  /*6c50*/  FADD.FTZ R12, R161, R12 ;  /* 0x0000000ca10c7221 */ /* 0x000fc80000010000 */
[----:B--2---:R-:W-:Y:S01]  /*6c60*/  FADD.FTZ R12, R154, R12 ;  /* 0x0000000c9a0c7221 */ /* 0x004fe20000010000 */
[----:B------:R-:W-:-:S03]  /*6c70*/  F2FP.BF16.F32.PACK_AB R154, R157, R154 ;  /* 0x0000009a9d9a723e */ /* 0x000fc600000010ff */
[----:B------:R-:W-:Y:S01]  /*6c80*/  FADD.FTZ R12, R157, R12 ;  /* 0x0000000c9d0c7221 */ /* 0x000fe20000010000 */
[----:B------:R-:W-:-:S06]  /*6c90*/  WARPGROUP.ARRIVE ;  /* 0x00000000000079c5 */ /* 0x000fcc0000000000 */
[----:B------:R-:W-:Y:S01]  /*6ca0*/  HGMMA.64x256x16.F32.BF16 R24, R152, gdesc[UR8].tnspB, R24, gsb0 ;  /* 0x43e0000898187df0 */ /* 0x000fe20008001818 */
[----:B------:R-:W-:Y:S01]  /*6cb0*/  UIADD3 UR10, UR4, 0x100, URZ ;  /* 0x00000100040a7890 */ /* 0x000fe2000fffe03f */
[----:B------:R-:W-:Y:S01]  /*6cc0*/  UMOV UR11, 0x40000040 ;  /* 0x40000040000b7882 */ /* 0x000fe20000000000 */
[----:B------:R-:W-:Y:S02]  /*6cd0*/  WARPGROUP.DEPBAR.LE gsb0, 0x0 ;  /* 0x00008000000079c5 */ /* 0x000fe40000010000 */
        /* <DEDUP_REMOVED lines=29> */
[----:B------:R-:W-:Y:S01]  /*6eb0*/  UIADD3 UR4, UR4, 0x280, URZ ;  /* 0x0000028004047890 */ /* 0x000fe2000fffe03f */
[----:B------:R-:W-:Y:S02]  /*6ec0*/  WARPGROUP.DEPBAR.LE gsb0, 0x0 ;  /* 0x00008000000079c5 */ /* 0x000fe40000010000 */
[----:B------:R-:W1:Y:S01]  /*6ed0*/  MUFU.EX2 R152, R184 ;  /* 0x000000b800987308 */ /* 0x000e620000000800 */
[C---:B------:R-:W-:Y:S01]  /*6ee0*/  F2FP.BF16.F32.PACK_AB R153, R187.reuse, R186 ;  /* 0x000000babb99723e */ /* 0x040fe200000010ff */
[----:B------:R-:W-:Y:S01]  /*6ef0*/  FADD.FTZ R187, R187, R158 ;  /* 0x0000009ebbbb7221 */ /* 0x000fe20000010000 */
[----:B------:R-:W-:-:S03]  /*6f00*/  F2FP.BF16.F32.PACK_AB R155, R191, R190 ;  /* 0x000000bebf9b723e */ /* 0x000fc600000010ff */
[----:B------:R-:W-:Y:S02]  /*6f10*/  FADD.FTZ R190, R190, R187 ;  /* 0x000000bbbebe7221 */ /* 0x000fe40000010000 */
[----:B------:R-:W2:Y:S02]  /*6f20*/  MUFU.EX2 R154, R188 ;  /* 0x000000bc009a7308 */ /* 0x000ea40000000800 */
[----:B------:R-:W-:Y:S01]  /*6f30*/  FADD.FTZ R191, R191, R190 ;  /* 0x000000bebfbf7221 */ /* 0x000fe20000010000 */
        /* <DEDUP_REMOVED lines=8> */
[----:B------:R-:W-:Y:S01]  /*6fc0*/  UMOV UR10, UR4 ;  /* 0x00000004000a7c82 */ /* 0x000fe20008000000 */
[----:B------:R-:W-:Y:S01]  /*6fd0*/  UMOV UR11, 0x40000040 ;  /* 0x40000040000b7882 */ /* 0x000fe20000000000 */
[----:B------:R-:W-:Y:S02]  /*6fe0*/  WARPGROUP.DEPBAR.LE gsb0, 0x0 ;  /* 0x00008000000079c5 */ /* 0x000fe40000010000 */
[----:B------:R-:W1:Y:S01]  /*6ff0*/  MUFU.EX2 R152, R192 ;  /* 0x000000c000987308 */ /* 0x000e620000000800 */
[----:B------:R-:W-:Y:S01]  /*7000*/  F2FP.BF16.F32.PACK_AB R153, R195, R194 ;  /* 0x000000c2c399723e */ /* 0x000fe200000010ff */
[----:B------:R-:W-:Y:S01]  /*7010*/  FADD.FTZ R194, R194, R191 ;  /* 0x000000bfc2c27221 */ /* 0x000fe20000010000 */
[----:B------:R-:W-:-:S03]  /*7020*/  F2FP.BF16.F32.PACK_AB R155, R199, R198 ;  /* 0x000000c6c79b723e */ /* 0x000fc600000010ff */
[----:B------:R-:W-:Y:S02]  /*7030*/  FADD.FTZ R195, R195, R194 ;  /* 0x000000c2c3c37221 */ /* 0x000fe40000010000 */
        /* <DEDUP_REMOVED lines=8> */
[----:B------:R-:W-:Y:S03]  /*70c0*/  HGMMA.64x256x16.F32.BF16 R24, R152, gdesc[UR8].tnspB, R24, gsb0 ;  /* 0x43e0000898187df0 */ /* 0x000fe60008001818 */
[----:B------:R-:W-:Y:S02]  /*70d0*/  WARPGROUP.DEPBAR.LE gsb0, 0x0 ;  /* 0x00008000000079c5 */ /* 0x000fe40000010000 */
[----:B------:R1:W-:Y:S02]  /*70e0*/  @!P1 SYNCS.ARRIVE.TRANS64.RED.A1T0 RZ, [R0+URZ], RZ ;  /* 0x000000ff00ff99a7 */ /* 0x0003e4000810043f */
[----:B-1----:R-:W-:-:S04]  /*70f0*/  FADD.FTZ R0, R198, R195 ;  /* 0x000000c3c6007221 */ /* 0x002fc80000010000 */
[----:B------:R-:W-:Y:S01]  /*7100*/  FADD.FTZ R0, R199, R0 ;  /* 0x00000000c7007221 */ /* 0x000fe20000010000 */
[----:B0-----:R-:W-:Y:S06]  /*7110*/  @P2 BRA `(.L_x_14223) ;  /* 0xffffffd400542947 */ /* 0x001fec000383ffff */
.L_x_14214:
[----:B------:R-:W-:-:S13]  /*7120*/  ISETP.GE.AND P2, PT, R215, R208, PT ;  /* 0x000000d0d700720c */ /* 0x000fda0003f46270 */
[----:B------:R-:W-:Y:S05]  /*7130*/  @!P2 BRA `(.L_x_14224) ;  /* 0x0000002000c0a947 */ /* 0x000fea0003800000 */
[----:B------:R-:W-:Y:S02]  /*7140*/  IMAD.MOV.U32 R201, RZ, RZ, R164 ;  /* 0x000000ffffc97224 */ /* 0x000fe400078e00a4 */
[----:B------:R-:W-:-:S07]  /*7150*/  IMAD.MOV.U32 R202, RZ, RZ, R13 ;  /* 0x000000ffffca7224 */ /* 0x000fce00078e000d */
.L_x_14233:
[----:B------:R-:W-:-:S04]  /*7160*/  UIADD3 UR36, UR36, 0x1, URZ ;  /* 0x0000000124247890 */ /* 0x000fc8000fffe03f */
[----:B------:R-:W-:-:S04]  /*7170*/  UISETP.NE.AND UP0, UPT, UR36, 0x2, UPT ;  /* 0x000000022400788c */ /* 0x000fc8000bf05270 */
[----:B------:R-:W-:Y:S02]  /*7180*/  USEL UR4, URZ, 0x1, UP0 ;  /* 0x000000013f047887 */ /* 0x000fe40008000000 */
[----:B------:R-:W-:Y:S02]  /*7190*/  USEL UR36, UR36, URZ, UP0 ;  /* 0x0000003f24247287 */ /* 0x000fe40008000000 */
[----:B------:R-:W-:Y:S01]  /*71a0*/  ULOP3.LUT UR37, UR37, UR4, URZ, 0x3c, !UPT ;  /* 0x0000000425257292 */ /* 0x000fe2000f8e3c3f */
[----:B------:R-:W-:Y:S11]  /*71b0*/  @!P0 BRA `(.L_x_14225) ;  /* 0x0000000000048947 */ /* 0x000ff60003800000 */
[----:B------:R-:W-:Y:S01]  /*71c0*/  BPT.TRAP 0x1 ;  /* 0x000000040000795c */ /* 0x000fe20000300000 */
.L_x_14225:
        /* <DEDUP_REMOVED lines=9> */
.L_x_14226:
[----:B-1----:R-:W-:Y:S05]  /*7260*/  @P2 BRA `(.L_x_14227) ;  /* 0x0000000000082947 */ /* 0x002fea0003800000 */
[----:B------:R-:W1:Y:S02]  /*7270*/  SYNCS.PHASECHK.TRANS64.TRYWAIT P2, [UR4+0x32430], R13 ;  /* 0x0324300dff0075a7 */ /* 0x000e640008040144 */
[----:B-1----:R-:W-:Y:S05]  /*7280*/  @!P2 BRA `(.L_x_14228) ;  /* 0x000000f00030a947 */ /* 0x002fea0003800000 */
.L_x_14227:
        /* <DEDUP_REMOVED lines=31> */
.L_x_14229:
[----:B------:R1:W2:Y:S01]  /*7480*/  SYNCS.PHASECHK.TRANS64.TRYWAIT P2, [UR4+0x32450], R13 ;  /* 0x0324500dff0075a7 */ /* 0x0002a20008040144 */
[----:B------:R-:W-:Y:S05]  /*7490*/  @!P0 BRA `(.L_x_14230) ;  /* 0x0000000000048947 */ /* 0x000fea0003800000 */
[----:B------:R-:W-:Y:S01]  /*74a0*/  BPT.TRAP 0x1 ;  /* 0x000000040000795c */ /* 0x000fe20000300000 */
.L_x_14230:
[----:B--2---:R-:W-:Y:S05]  /*74b0*/  @P2 BRA `(.L_x_14231) ;  /* 0x0000000000082947 */ /* 0x004fea0003800000 */
[----:B------:R-:W2:Y:S02]  /*74c0*/  SYNCS.PHASECHK.TRANS64.TRYWAIT P2, [UR4+0x32450], R13 ;  /* 0x0324500dff0075a7 */ /* 0x000ea40008040144 */
[----:B--2---:R-:W-:Y:S05]  /*74d0*/  @!P2 BRA `(.L_x_14232) ;  /* 0x000000ec00b4a947 */ /* 0x004fea0003800000 */
.L_x_14231:
[----:B------:R-:W-:Y:S01]  /*74e0*/  R2UR UR56, R10 ;  /* 0x000000000a3872ca */ /* 0x000fe200000e0000 */
[----:B------:R-:W-:Y:S01]  /*74f0*/  UIMAD UR5, UR36, 0xc00, UR7 ;  /* 0x00000c00240578a4 */ /* 0x000fe2000f8e0207 */
[----:B------:R-:W-:Y:S01]  /*7500*/  R2UR UR57, R11 ;  /* 0x000000000b3972ca */ /* 0x000fe200000e0000 */
[----:B------:R-:W-:Y:S01]  /*7510*/  WARPGROUP.ARRIVE ;  /* 0x00000000000079c5 */ /* 0x000fe20000000000 */
[----:B------:R-:W-:Y:S01]  /*7520*/  UMOV UR59, 0x40000040 ;  /* 0x40000040003b7882 */ /* 0x000fe20000000000 */
[----:B------:R-:W-:Y:S01]  /*7530*/  UIADD3 UR10, UR5, 0x300, URZ ;  /* 0x00000300050a7890 */ /* 0x000fe2000fffe03f */
[----:B------:R-:W3:Y:S01]  /*7540*/  LDC R209, c[0x0][0xa80] ;  /* 0x0002a000ffd17b82 */ /* 0x000ee20000000800 */
[----:B------:R-:W-:Y:S01]  /*7550*/  UMOV UR11, 0x40000040 ;  /* 0x40000040000b7882 */ /* 0x000fe20000000000 */
[----:B------:R-:W-:Y:S01]  /*7560*/  UMOV UR58, UR5 ;  /* 0x00000005003a7c82 */ /* 0x000fe20008000000 */
[----:B------:R-:W-:Y:S01]  /*7570*/  UIADD3 UR14, UR5, 0x302, URZ ;  /* 0x00000302050e7890 */ /* 0x000fe2000fffe03f */
[----:B------:R-:W4:Y:S01]  /*7580*/  S2R R217, SR_TID.X ;  /* 0x0000000000d97919 */ /* 0x000f220000002100 */
[----:B------:R-:W-:Y:S01]  /*7590*/  UMOV UR15, 0x40000040 ;  /* 0x40000040000f7882 */ /* 0x000fe20000000000 */
[----:B------:R-:W-:Y:S01]  /*75a0*/  UIADD3 UR18, UR5, 0x304, URZ ;  /* 0x0000030405127890 */ /* 0x000fe2000fffe03f */
[----:B------:R-:W-:Y:S01]  /*75b0*/  ISETP.GT.AND P2, PT, R215, R208, PT ;  /* 0x000000d0d700720c */ /* 0x000fe20003f44270 */
[----:B------:R-:W-:Y:S01]  /*75c0*/  UMOV UR19, 0x40000040 ;  /* 0x4000004000137882 */ /* 0x000fe20000000000 */
[----:B------:R-:W-:Y:S01]  /*75d0*/  HGMMA.64x96x16.F32.BF16 R152, gdesc[UR56], R152, gsb0 ;  /* 0x01600000389879f0 */ /* 0x000fe20008001898 */
[----:B------:R-:W-:Y:S01]  /*75e0*/  R2UR UR56, R8 ;  /* 0x00000000083872ca */ /* 0x000fe200000e0000 */
[----:B------:R-:W-:Y:S01]  /*75f0*/  UIADD3 UR58, UR5, 0x2, URZ ;  /* 0x00000002053a7890 */ /* 0x000fe2000fffe03f */
[----:B------:R-:W-:Y:S01]  /*7600*/  R2UR UR57, R9 ;  /* 0x00000000093972ca */ /* 0x000fe200000e0000 */
[----:B------:R-:W-:Y:S01]  /*7610*/  UMOV UR59, 0x40000040 ;  /* 0x40000040003b7882 */ /* 0x000fe20000000000 */
[----:B------:R-:W-:Y:S01]  /*7620*/  UIADD3 UR22, UR5, 0x306, URZ ;  /* 0x0000030605167890 */ /* 0x000fe2000fffe03f */
[----:B------:R-:W-:Y:S01]  /*7630*/  VIADD R215, R215, 0xffffffff ;  /* 0xffffffffd7d77836 */ /* 0x000fe20000000000 */
        /* <DEDUP_REMOVED lines=14> */
[----:B----4-:R-:W-:Y:S01]  /*7720*/  SHF.R.U32.HI R217, RZ, 0x7, R217 ;  /* 0x00000007ffd97819 */ /* 0x010fe200000116d9 */
        /* <DEDUP_REMOVED lines=88> */
[C---:B---3--:R-:W-:Y:S01]  /*7cb0*/  FMUL.FTZ R200, R13.reuse, R209 ;  /* 0x000000d10dc87220 */ /* 0x048fe20000410000 */
[----:B------:R-:W-:-:S03]  /*7cc0*/  FADD.FTZ R206, -R13, R202 ;  /* 0x000000ca0dce7221 */ /* 0x000fc60000010100 */
        /* <DEDUP_REMOVED lines=29> */
[----:B------:R-:W-:-:S06]  /*7ea0*/  FMUL.FTZ R24, R24, R165 ;  /* 0x000000a518187220 */ /* 0x000fcc0000410000 */
        /* <DEDUP_REMOVED lines=17> */
[C---:B0-----:R-:W-:Y:S01]  /*7fc0*/  FADD.FTZ R12, R200.reuse, R12 ;  /* 0x0000000cc80c7221 */ /* 0x041fe20000010000 */
[----:B------:R-:W-:Y:S01]  /*7fd0*/  F2FP.BF16.F32.PACK_AB R200, R200, R152 ;  /* 0x00000098c8c8723e */ /* 0x000fe200000010ff */
[-C--:B------:R-:W-:Y:S01]  /*7fe0*/  FMUL.FTZ R56, R56, R165.reuse ;  /* 0x000000a538387220 */ /* 0x080fe20000410000 */
[-C--:B------:R-:W-:Y:S01]  /*7ff0*/  FMUL.FTZ R57, R57, R165.reuse ;  /* 0x000000a539397220 */ /* 0x080fe20000410000 */
[----:B------:R-:W-:Y:S01]  /*8000*/  FADD.FTZ R12, R202, R12 ;  /* 0x0000000cca0c7221 */ /* 0x000fe20000010000 */
[-C--:B------:R-:W-:Y:S01]  /*8010*/  FMUL.FTZ R60, R60, R165.reuse ;  /* 0x000000a53c3c7220 */ /* 0x080fe20000410000 */
[-C--:B------:R-:W-:Y:S01]  /*8020*/  FMUL.FTZ R61, R61, R165.reuse ;  /* 0x000000a53d3d7220 */ /* 0x080fe20000410000 */
[----:B------:R-:W-:Y:S01]  /*8030*/  FMUL.FTZ R64, R64, R165 ;  /* 0x000000a540407220 */ /* 0x000fe20000410000 */
[----:B-1----:R-:W-:Y:S01]  /*8040*/  FADD.FTZ R152, R157, R12 ;  /* 0x0000000c9d987221 */ /* 0x002fe20000010000 */
[----:B------:R-:W-:Y:S01]  /*8050*/  FMNMX.FTZ R12, R154, R201, !PT ;  /* 0x000000c99a0c7209 */ /* 0x000fe20007810000 */
[-C--:B------:R-:W-:Y:S01]  /*8060*/  FMUL.FTZ R65, R65, R165.reuse ;  /* 0x000000a541417220 */ /* 0x080fe20000410000 */
        /* <DEDUP_REMOVED lines=82> */
[----:B0-----:R-:W-:-:S05]  /*8590*/  FMNMX.FTZ R164, R157, R164, !PT ;  /* 0x000000a49da47209 */ /* 0x001fca0007810000 */
[C---:B------:R-:W-:Y:S01]  /*85a0*/  FADD.FTZ R12, -R164.reuse, R201 ;  /* 0x000000c9a40c7221 */ /* 0x040fe20000010100 */
[-C--:B------:R-:W-:Y:S01]  /*85b0*/  FMUL.FTZ R206, R164, R209.reuse ;  /* 0x000000d1a4ce7220 */ /* 0x080fe20000410000 */
[----:B------:R-:W-:Y:S02]  /*85c0*/  MUFU.EX2 R189, R189 ;  /* 0x000000bd00bd7308 */ /* 0x000fe40000000800 */
[-C--:B------:R-:W-:Y:S01]  /*85d0*/  FMUL.FTZ R12, R12, R209.reuse ;  /* 0x000000d10c0c7220 */ /* 0x080fe20000410000 */
[-CC-:B------:R-:W-:Y:S01]  /*85e0*/  FFMA.FTZ R155, R155, R209.reuse, -R206.reuse ;  /* 0x000000d19b9b7223 */ /* 0x180fe200000108ce */
        /* <DEDUP_REMOVED lines=8> */
[----:B------:R-:W-:-:S04]  /*8670*/  FFMA.FTZ R199, R199, R209, -R206 ;  /* 0x000000d1c7c77223 */ /* 0x000fc800000108ce */
[----:B------:R-:W-:Y:S01]  /*8680*/  MUFU.EX2 R154, R154 ;  /* 0x0000009a009a7308 */ /* 0x000fe20000000800 */
[----:B0-----:R-:W-:Y:S01]  /*8690*/  IMAD.U32 R12, RZ, RZ, UR4 ;  /* 0x00000004ff0c7e24 */ /* 0x001fe2000f8e00ff */
[----:B------:R-:W-:-:S03]  /*86a0*/  UIMAD UR4, UR36, 0xc00, UR6 ;  /* 0x00000c00240478a4 */ /* 0x000fc6000f8e0206 */
[C---:B------:R-:W-:Y:S02]  /*86b0*/  @!P1 VIADD R157, R12.reuse, 0x32440 ;  /* 0x000324400c9d9836 */ /* 0x040fe40000000000 */
[----:B------:R-:W-:Y:S01]  /*86c0*/  @!P1 VIADD R12, R12, 0x32460 ;  /* 0x000324600c0c9836 */ /* 0x000fe20000000000 */
[----:B------:R-:W-:Y:S01]  /*86d0*/  MUFU.EX2 R158, R158 ;  /* 0x0000009e009e7308 */ /* 0x000fe20000000800 */
[-C--:B-1----:R-:W-:Y:S01]  /*86e0*/  FMUL.FTZ R26, R26, R207.reuse ;  /* 0x000000cf1a1a7220 */ /* 0x082fe20000410000 */
[----:B------:R-:W-:Y:S01]  /*86f0*/  @!P1 PRMT R157, RZ, 0x654, R157 ;  /* 0x00000654ff9d9816 */ /* 0x000fe2000000009d */
[----:B------:R0:W-:Y:S06]  /*8700*/  BAR.ARV R165, 0x100 ;  /* 0x000400a50000751d */ /* 0x0001ec0000002000 */
[----:B------:R1:W-:Y:S01]  /*8710*/  @!P1 SYNCS.ARRIVE.TRANS64.RED.A1T0 RZ, [R157+URZ], RZ ;  /* 0x000000ff9dff99a7 */ /* 0x0003e2000810043f */
        /* <DEDUP_REMOVED lines=8> */
[----:B-1----:R1:W2:Y:S01]  /*87a0*/  MUFU.EX2 R157, R155 ;  /* 0x0000009b009d7308 */ /* 0x0022a20000000800 */
        /* <DEDUP_REMOVED lines=59> */
[----:B------:R-:W-:Y:S01]  /*8b60*/  UMOV UR10, UR4 ;  /* 0x00000004000a7c82 */ /* 0x000fe20008000000 */
[----:B------:R-:W-:Y:S01]  /*8b70*/  F2FP.BF16.F32.PACK_AB R203, R159, R158 ;  /* 0x0000009e9fcb723e */ /* 0x000fe200000010ff */
[----:B-1----:R1:W2:Y:S01]  /*8b80*/  MUFU.EX2 R155, R160 ;  /* 0x000000a0009b7308 */ /* 0x0022a20000000800 */
[----:B------:R-:W-:Y:S01]  /*8b90*/  FFMA.FTZ R0, R207, R0, R154 ;  /* 0x00000000cf007223 */ /* 0x000fe2000001009a */
[----:B------:R-:W-:Y:S01]  /*8ba0*/  @!P1 PRMT R12, RZ, 0x654, R12 ;  /* 0x00000654ff0c9816 */ /* 0x000fe2000000000c */
[----:B------:R-:W-:-:S02]  /*8bb0*/  WARPGROUP.ARRIVE ;  /* 0x00000000000079c5 */ /* 0x000fc40000000000 */
[----:B------:R-:W-:-:S03]  /*8bc0*/  FADD.FTZ R0, R157, R0 ;  /* 0x000000009d007221 */ /* 0x000fc60000010000 */
[----:B------:R-:W-:Y:S01]  /*8bd0*/  MUFU.EX2 R192, R192 ;  /* 0x000000c000c07308 */ /* 0x000fe20000000800 */
[----:B------:R-:W-:Y:S01]  /*8be0*/  HGMMA.64x256x16.F32.BF16 R24, R200, gdesc[UR8].tnspB, R24, gsb0 ;  /* 0x43e00008c8187df0 */ /* 0x000fe20008001818 */
[-CC-:B-1----:R-:W-:Y:S01]  /*8bf0*/  FFMA.FTZ R160, R163, R209.reuse, -R206.reuse ;  /* 0x000000d1a3a07223 */ /* 0x182fe200000108ce */
[-CC-:B------:R-:W-:Y:S01]  /*8c00*/  FFMA.FTZ R163, R167, R209.reuse, -R206.reuse ;  /* 0x000000d1a7a37223 */ /* 0x180fe200000108ce */
[----:B------:R-:W-:Y:S01]  /*8c10*/  UIADD3 UR10, UR4, 0x80, URZ ;  /* 0x00000080040a7890 */ /* 0x000fe2000fffe03f */
[----:B------:R-:W-:Y:S01]  /*8c20*/  FFMA.FTZ R167, R174, R209, -R206 ;  /* 0x000000d1aea77223 */ /* 0x000fe200000108ce */
[----:B------:R-:W-:Y:S01]  /*8c30*/  UMOV UR11, 0x40000040 ;  /* 0x40000040000b7882 */ /* 0x000fe20000000000 */
[----:B------:R-:W-:Y:S01]  /*8c40*/  FADD.FTZ R158, R158, R0 ;  /* 0x000000009e9e7221 */ /* 0x000fe20000010000 */
[----:B------:R-:W-:Y:S01]  /*8c50*/  MUFU.EX2 R160, R160 ;  /* 0x000000a000a07308 */ /* 0x000fe20000000800 */
[----:B--2---:R-:W-:Y:S02]  /*8c60*/  FADD.FTZ R152, R155, R152 ;  /* 0x000000989b987221 */ /* 0x004fe40000010000 */
[----:B------:R-:W-:-:S05]  /*8c70*/  FADD.FTZ R158, R159, R158 ;  /* 0x0000009e9f9e7221 */ /* 0x000fca0000010000 */
[----:B------:R-:W-:Y:S08]  /*8c80*/  MUFU.EX2 R163, R163 ;  /* 0x000000a300a37308 */ /* 0x000ff00000000800 */
[----:B------:R-:W-:Y:S08]  /*8c90*/  MUFU.EX2 R167, R167 ;  /* 0x000000a700a77308 */ /* 0x000ff00000000800 */
[----:B------:R-:W1:Y:S08]  /*8ca0*/  MUFU.EX2 R0, R175 ;  /* 0x000000af00007308 */ /* 0x000e700000000800 */
[----:B------:R-:W-:Y:S08]  /*8cb0*/  MUFU.EX2 R193, R193 ;  /* 0x000000c100c17308 */ /* 0x000ff00000000800 */
[----:B------:R-:W-:Y:S01]  /*8cc0*/  MUFU.EX2 R196, R196 ;  /* 0x000000c400c47308 */ /* 0x000fe20000000800 */
[----:B-1----:R-:W-:-:S07]  /*8cd0*/  F2FP.BF16.F32.PACK_AB R159, R0, R167 ;  /* 0x000000a7009f723e */ /* 0x002fce00000010ff */
[----:B------:R-:W-:Y:S08]  /*8ce0*/  MUFU.EX2 R197, R197 ;  /* 0x000000c500c57308 */ /* 0x000ff00000000800 */
[----:B------:R-:W-:Y:S08]  /*8cf0*/  MUFU.EX2 R194, R194 ;  /* 0x000000c200c27308 */ /* 0x000ff00000000800 */
[----:B------:R-:W-:Y:S08]  /*8d00*/  MUFU.EX2 R195, R195 ;  /* 0x000000c300c37308 */ /* 0x000ff00000000800 */
[----:B------:R-:W-:Y:S08]  /*8d10*/  MUFU.EX2 R198, R198 ;  /* 0x000000c600c67308 */ /* 0x000ff00000000800 */
[----:B------:R-:W-:Y:S01]  /*8d20*/  MUFU.EX2 R199, R199 ;  /* 0x000000c700c77308 */ /* 0x000fe20000000800 */
[----:B------:R-:W-:-:S02]  /*8d30*/  WARPGROUP.DEPBAR.LE gsb0, 0x0 ;  /* 0x00008000000079c5 */ /* 0x000fc40000010000 */
[-CC-:B------:R-:W-:Y:S01]  /*8d40*/  FFMA.FTZ R200, R162, R209.reuse, -R206.reuse ;  /* 0x000000d1a2c87223 */ /* 0x180fe200000108ce */
[----:B------:R-:W-:-:S04]  /*8d50*/  FFMA.FTZ R162, R166, R209, -R206 ;  /* 0x000000d1a6a27223 */ /* 0x000fc800000108ce */
[----:B------:R-:W1:Y:S01]  /*8d60*/  MUFU.EX2 R201, R161 ;  /* 0x000000a100c97308 */ /* 0x000e620000000800 */
[----:B------:R-:W-:-:S07]  /*8d70*/  IMAD.MOV.U32 R202, RZ, RZ, R13 ;  /* 0x000000ffffca7224 */ /* 0x000fce00078e000d */
[----:B------:R-:W2:Y:S08]  /*8d80*/  MUFU.EX2 R161, R153 ;  /* 0x0000009900a17308 */ /* 0x000eb00000000800 */
[----:B------:R-:W3:Y:S01]  /*8d90*/  MUFU.EX2 R200, R200 ;  /* 0x000000c800c87308 */ /* 0x000ee20000000800 */
[C---:B-1----:R-:W-:Y:S01]  /*8da0*/  FADD.FTZ R166, R201.reuse, R152 ;  /* 0x00000098c9a67221 */ /* 0x042fe20000010000 */
[----:B------:R-:W-:Y:S01]  /*8db0*/  F2FP.BF16.F32.PACK_AB R152, R201, R155 ;  /* 0x0000009bc998723e */ /* 0x000fe200000010ff */
[----:B------:R-:W-:-:S05]  /*8dc0*/  IMAD.MOV.U32 R201, RZ, RZ, R164 ;  /* 0x000000ffffc97224 */ /* 0x000fca00078e00a4 */
[----:B------:R-:W1:Y:S01]  /*8dd0*/  MUFU.EX2 R162, R162 ;  /* 0x000000a200a27308 */ /* 0x000e620000000800 */
[----:B--2---:R-:W-:Y:S02]  /*8de0*/  F2FP.BF16.F32.PACK_AB R154, R156, R161 ;  /* 0x000000a19c9a723e */ /* 0x004fe400000010ff */
[----:B---3--:R-:W-:Y:S01]  /*8df0*/  F2FP.BF16.F32.PACK_AB R153, R160, R200 ;  /* 0x000000c8a099723e */ /* 0x008fe200000010ff */
[----:B------:R-:W-:Y:S01]  /*8e00*/  FADD.FTZ R200, R200, R158 ;  /* 0x0000009ec8c87221 */ /* 0x000fe20000010000 */
[----:B------:R-:W-:-:S03]  /*8e10*/  F2FP.BF16.F32.PACK_AB R158, R173, R172 ;  /* 0x000000acad9e723e */ /* 0x000fc600000010ff */
[----:B------:R-:W-:Y:S01]  /*8e20*/  FADD.FTZ R200, R160, R200 ;  /* 0x000000c8a0c87221 */ /* 0x000fe20000010000 */
[----:B------:R-:W-:Y:S02]  /*8e30*/  F2FP.BF16.F32.PACK_AB R160, R177, R176 ;  /* 0x000000b0b1a0723e */ /* 0x000fe400000010ff */
[----:B-1----:R-:W-:Y:S01]  /*8e40*/  F2FP.BF16.F32.PACK_AB R155, R163, R162 ;  /* 0x000000a2a39b723e */ /* 0x002fe200000010ff */
[----:B------:R-:W-:Y:S01]  /*8e50*/  FADD.FTZ R200, R162, R200 ;  /* 0x000000c8a2c87221 */ /* 0x000fe20000010000 */
[----:B------:R-:W-:Y:S02]  /*8e60*/  F2FP.BF16.F32.PACK_AB R162, R181, R180 ;  /* 0x000000b4b5a2723e */ /* 0x000fe400000010ff */
[----:B------:R-:W-:-:S06]  /*8e70*/  WARPGROUP.ARRIVE ;  /* 0x00000000000079c5 */ /* 0x000fcc0000000000 */
[----:B------:R-:W-:Y:S01]  /*8e80*/  HGMMA.64x256x16.F32.BF16 R24, R152, gdesc[UR8].tnspB, R24, gsb0 ;  /* 0x43e0000898187df0 */ /* 0x000fe20008001818 */
[----:B------:R-:W-:Y:S01]  /*8e90*/  UIADD3 UR10, UR4, 0x100, URZ ;  /* 0x00000100040a7890 */ /* 0x000fe2000fffe03f */
[----:B------:R-:W-:Y:S01]  /*8ea0*/  UMOV UR11, 0x40000040 ;  /* 0x40000040000b7882 */ /* 0x000fe20000000000 */
[----:B------:R-:W-:Y:S02]  /*8eb0*/  WARPGROUP.DEPBAR.LE gsb0, 0x0 ;  /* 0x00008000000079c5 */ /* 0x000fe40000010000 */
[-CC-:B------:R-:W-:Y:S01]  /*8ec0*/  FFMA.FTZ R152, R170, R209.reuse, -R206.reuse ;  /* 0x000000d1aa987223 */ /* 0x180fe200000108ce */
[----:B------:R-:W-:Y:S01]  /*8ed0*/  FFMA.FTZ R153, R171, R209, -R206 ;  /* 0x000000d1ab997223 */ /* 0x000fe200000108ce */
[----:B------:R-:W-:-:S04]  /*8ee0*/  FADD.FTZ R154, R161, R166 ;  /* 0x000000a6a19a7221 */ /* 0x000fc80000010000 */
[----:B------:R-:W1:Y:S01]  /*8ef0*/  MUFU.EX2 R152, R152 ;  /* 0x0000009800987308 */ /* 0x000e620000000800 */
[----:B------:R-:W-:Y:S01]  /*8f00*/  FADD.FTZ R154, R156, R154 ;  /* 0x0000009a9c9a7221 */ /* 0x000fe20000010000 */
[----:B------:R-:W-:-:S03]  /*8f10*/  F2FP.BF16.F32.PACK_AB R156, R169, R168 ;  /* 0x000000a8a99c723e */ /* 0x000fc600000010ff */
[----:B------:R-:W-:-:S03]  /*8f20*/  FADD.FTZ R154, R168, R154 ;  /* 0x0000009aa89a7221 */ /* 0x000fc60000010000 */
[----:B------:R-:W2:Y:S01]  /*8f30*/  MUFU.EX2 R153, R153 ;  /* 0x0000009900997308 */ /* 0x000ea20000000800 */
[----:B------:R-:W-:Y:S01]  /*8f40*/  FADD.FTZ R169, R169, R154 ;  /* 0x0000009aa9a97221 */ /* 0x000fe20000010000 */
[----:B------:R-:W-:-:S03]  /*8f50*/  FADD.FTZ R154, R163, R200 ;  /* 0x000000c8a39a7221 */ /* 0x000fc60000010000 */
[----:B------:R-:W-:Y:S01]  /*8f60*/  FADD.FTZ R172, R172, R169 ;  /* 0x000000a9acac7221 */ /* 0x000fe20000010000 */
[----:B-1----:R-:W-:-:S03]  /*8f70*/  FADD.FTZ R154, R152, R154 ;  /* 0x0000009a989a7221 */ /* 0x002fc60000010000 */
[----:B------:R-:W-:-:S04]  /*8f80*/  FADD.FTZ R172, R173, R172 ;  /* 0x000000acadac7221 */ /* 0x000fc80000010000 */
[----:B------:R-:W-:Y:S01]  /*8f90*/  FADD.FTZ R172, R176, R172 ;  /* 0x000000acb0ac7221 */ /* 0x000fe20000010000 */
[C---:B--2---:R-:W-:Y:S01]  /*8fa0*/  F2FP.BF16.F32.PACK_AB R157, R153.reuse, R152 ;  /* 0x00000098999d723e */ /* 0x044fe200000010ff */
[----:B------:R-:W-:Y:S01]  /*8fb0*/  FADD.FTZ R166, R153, R154 ;  /* 0x0000009a99a67221 */ /* 0x000fe20000010000 */
[----:B------:R-:W-:Y:S01]  /*8fc0*/  F2FP.BF16.F32.PACK_AB R152, R185, R184 ;  /* 0x000000b8b998723e */ /* 0x000fe200000010ff */
[----:B------:R-:W-:Y:S01]  /*8fd0*/  FADD.FTZ R172, R177, R172 ;  /* 0x000000acb1ac7221 */ /* 0x000fe20000010000 */
[----:B------:R-:W-:Y:S01]  /*8fe0*/  WARPGROUP.ARRIVE ;  /* 0x00000000000079c5 */ /* 0x000fe20000000000 */
[----:B------:R-:W-:Y:S01]  /*8ff0*/  F2FP.BF16.F32.PACK_AB R154, R189, R188 ;  /* 0x000000bcbd9a723e */ /* 0x000fe200000010ff */
[----:B------:R-:W-:Y:S01]  /*9000*/  FADD.FTZ R166, R167, R166 ;  /* 0x000000a6a7a67221 */ /* 0x000fe20000010000 */
[----:B------:R-:W-:-:S03]  /*9010*/  FADD.FTZ R172, R180, R172 ;  /* 0x000000acb4ac7221 */ /* 0x000fc60000010000 */
[----:B------:R-:W-:Y:S01]  /*9020*/  HGMMA.64x256x16.F32.BF16 R24, R156, gdesc[UR8].tnspB, R24, gsb0 ;  /* 0x43e000089c187df0 */ /* 0x000fe20008001818 */
[----:B------:R-:W-:Y:S01]  /*9030*/  UIADD3 UR10, UR4, 0x180, URZ ;  /* 0x00000180040a7890 */ /* 0x000fe2000fffe03f */
[----:B------:R-:W-:Y:S01]  /*9040*/  FADD.FTZ R166, R0, R166 ;  /* 0x000000a600a67221 */ /* 0x000fe20000010000 */
[----:B------:R-:W-:Y:S01]  /*9050*/  UMOV UR11, 0x40000040 ;  /* 0x40000040000b7882 */ /* 0x000fe20000000000 */
[----:B------:R-:W-:-:S04]  /*9060*/  FADD.FTZ R172, R181, R172 ;  /* 0x000000acb5ac7221 */ /* 0x000fc80000010000 */
[----:B------:R-:W-:-:S04]  /*9070*/  FADD.FTZ R172, R184, R172 ;  /* 0x000000acb8ac7221 */ /* 0x000fc80000010000 */
[----:B------:R-:W-:-:S04]  /*9080*/  FADD.FTZ R172, R185, R172 ;  /* 0x000000acb9ac7221 */ /* 0x000fc80000010000 */
        /* <DEDUP_REMOVED lines=17> */
[----:B------:R-:W-:-:S06]  /*91a0*/  WARPGROUP.ARRIVE ;  /* 0x00000000000079c5 */ /* 0x000fcc0000000000 */
[----:B------:R-:W-:Y:S01]  /*91b0*/  HGMMA.64x256x16.F32.BF16 R24, R160, gdesc[UR8].tnspB, R24, gsb0 ;  /* 0x43e00008a0187df0 */ /* 0x000fe20008001818 */
[----:B------:R-:W-:Y:S01]  /*91c0*/  UIADD3 UR10, UR4, 0x200, URZ ;  /* 0x00000200040a7890 */ /* 0x000fe2000fffe03f */
[----:B------:R-:W-:Y:S01]  /*91d0*/  UMOV UR11, 0x40000040 ;  /* 0x40000040000b7882 */ /* 0x000fe20000000000 */
[----:B------:R-:W-:Y:S01]  /*91e0*/  UIADD3 UR4, UR4, 0x280, URZ ;  /* 0x0000028004047890 */ /* 0x000fe2000fffe03f */
[----:B------:R-:W-:Y:S02]  /*91f0*/  WARPGROUP.DEPBAR.LE gsb0, 0x0 ;  /* 0x00008000000079c5 */ /* 0x000fe40000010000 */
[-CC-:B------:R-:W-:Y:S01]  /*9200*/  FFMA.FTZ R160, R186, R209.reuse, -R206.reuse ;  /* 0x000000d1baa07223 */ /* 0x180fe200000108ce */
[-CC-:B------:R-:W-:Y:S01]  /*9210*/  FFMA.FTZ R161, R187, R209.reuse, -R206.reuse ;  /* 0x000000d1bba17223 */ /* 0x180fe200000108ce */
[-CC-:B------:R-:W-:Y:S01]  /*9220*/  FFMA.FTZ R162, R190, R209.reuse, -R206.reuse ;  /* 0x000000d1bea27223 */ /* 0x180fe200000108ce */
[----:B------:R-:W-:-:S03]  /*9230*/  FFMA.FTZ R163, R191, R209, -R206 ;  /* 0x000000d1bfa37223 */ /* 0x000fc600000108ce */
[----:B------:R-:W1:Y:S08]  /*9240*/  MUFU.EX2 R160, R160 ;  /* 0x000000a000a07308 */ /* 0x000e700000000800 */
[----:B------:R-:W2:Y:S08]  /*9250*/  MUFU.EX2 R161, R161 ;  /* 0x000000a100a17308 */ /* 0x000eb00000000800 */
[----:B------:R-:W3:Y:S01]  /*9260*/  MUFU.EX2 R162, R162 ;  /* 0x000000a200a27308 */ /* 0x000ee20000000800 */
[----:B-1----:R-:W-:-:S07]  /*9270*/  FADD.FTZ R158, R160, R158 ;  /* 0x0000009ea09e7221 */ /* 0x002fce0000010000 */
[----:B------:R-:W1:Y:S01]  /*9280*/  MUFU.EX2 R163, R163 ;  /* 0x000000a300a37308 */ /* 0x000e620000000800 */
[C---:B--2---:R-:W-:Y:S01]  /*9290*/  F2FP.BF16.F32.PACK_AB R153, R161.reuse, R160 ;  /* 0x000000a0a199723e */ /* 0x044fe200000010ff */
[----:B------:R-:W-:-:S04]  /*92a0*/  FADD.FTZ R158, R161, R158 ;  /* 0x0000009ea19e7221 */ /* 0x000fc80000010000 */
[----:B---3--:R-:W-:Y:S01]  /*92b0*/  FADD.FTZ R158, R162, R158 ;  /* 0x0000009ea29e7221 */ /* 0x008fe20000010000 */
[----:B-1----:R-:W-:-:S03]  /*92c0*/  F2FP.BF16.F32.PACK_AB R155, R163, R162 ;  /* 0x000000a2a39b723e */ /* 0x002fc600000010ff */
[----:B------:R-:W-:Y:S01]  /*92d0*/  FADD.FTZ R163, R163, R158 ;  /* 0x0000009ea3a37221 */ /* 0x000fe20000010000 */
[----:B------:R-:W-:-:S06]  /*92e0*/  WARPGROUP.ARRIVE ;  /* 0x00000000000079c5 */ /* 0x000fcc0000000000 */
        /* <DEDUP_REMOVED lines=11> */
[----:B------:R-:W-:-:S03]  /*93a0*/  FADD.FTZ R195, R195, R194 ;  /* 0x000000c2c3c37221 */ /* 0x000fc60000010000 */
[----:B------:R-:W-:Y:S01]  /*93b0*/  WARPGROUP.ARRIVE ;  /* 0x00000000000079c5 */ /* 0x000fe20000000000 */
[----:B------:R-:W-:-:S04]  /*93c0*/  FADD.FTZ R0, R198, R195 ;  /* 0x000000c3c6007221 */ /* 0x000fc80000010000 */
[----:B------:R-:W-:-:S08]  /*93d0*/  FADD.FTZ R0, R199, R0 ;  /* 0x00000000c7007221 */ /* 0x000fd00000010000 */
[----:B------:R-:W-:Y:S03]  /*93e0*/  HGMMA.64x256x16.F32.BF16 R24, R152, gdesc[UR8].tnspB, R24, gsb0 ;  /* 0x43e0000898187df0 */ /* 0x000fe60008001818 */
[----:B------:R-:W-:Y:S02]  /*93f0*/  WARPGROUP.DEPBAR.LE gsb0, 0x0 ;  /* 0x00008000000079c5 */ /* 0x000fe40000010000 */
[----:B------:R1:W-:Y:S02]  /*9400*/  @!P1 SYNCS.ARRIVE.TRANS64.RED.A1T0 RZ, [R12+URZ], RZ ;  /* 0x000000ff0cff99a7 */ /* 0x0003e4000810043f */
[----:B-1----:R-:W-:-:S04]  /*9410*/  FADD.FTZ R12, R196, R193 ;  /* 0x000000c1c40c7221 */ /* 0x002fc80000010000 */
[----:B------:R-:W-:Y:S01]  /*9420*/  FADD.FTZ R12, R197, R12 ;  /* 0x0000000cc50c7221 */ /* 0x000fe20000010000 */
[----:B0-----:R-:W-:Y:S06]  /*9430*/  @P2 BRA `(.L_x_14233) ;  /* 0xffffffdc00482947 */ /* 0x001fec000383ffff */
.L_x_14224:
[----:B------:R-:W2:Y:S01]  /*9440*/  LDL.LU R152, [R1+0x24] ;  /* 0x0000240001987983 */ /* 0x000ea20000300800 */
[----:B------:R-:W-:Y:S01]  /*9450*/  UIADD3 UR36, UR36, 0x1, URZ ;  /* 0x0000000124247890 */ /* 0x000fe2000fffe03f */
[----:B------:R0:W-:Y:S06]  /*9460*/  BAR.ARV R165, 0x100 ;  /* 0x000400a50000751d */ /* 0x0001ec0000002000 */
[----:B------:R-:W-:Y:S02]  /*9470*/  UISETP.NE.AND UP0, UPT, UR36, 0x2, UPT ;  /* 0x000000022400788c */ /* 0x000fe4000bf05270 */
[----:B------:R-:W-:Y:S06]  /*9480*/  BAR.ARV 0x8, 0x180 ;  /* 0x0206000000007b1d */ /* 0x000fec0000002000 */
[----:B------:R-:W-:Y:S01]  /*9490*/  USEL UR4, URZ, 0x1, UP0 ;  /* 0x000000013f047887 */ /* 0x000fe20008000000 */
[----:B------:R-:W-:Y:S01]  /*94a0*/  PLOP3.LUT P0, PT, PT, PT, PT, 0x8, 0x0 ;  /* 0x000000000000781c */ /* 0x000fe20003f0e170 */
[----:B------:R-:W1:Y:S01]  /*94b0*/  SHFL.BFLY PT, R3, R12, 0x2, 0x1f ;  /* 0x0c401f000c037f89 */ /* 0x000e6200000e0000 */
[----:B------:R-:W-:-:S02]  /*94c0*/  USEL UR36, UR36, URZ, UP0 ;  /* 0x0000003f24247287 */ /* 0x000fc40008000000 */
[----:B------:R-:W-:Y:S01]  /*94d0*/  ULOP3.LUT UR37, UR37, UR4, URZ, 0x3c, !UPT ;  /* 0x0000000425257292 */ /* 0x000fe2000f8e3c3f */
[----:B------:R-:W3:Y:S01]  /*94e0*/  SHFL.BFLY PT, R5, R0, 0x2, 0x1f ;  /* 0x0c401f0000057f89 */ /* 0x000ee200000e0000 */
[----:B-1----:R-:W-:Y:S01]  /*94f0*/  FADD.FTZ R3, R3, R12 ;  /* 0x0000000c03037221 */ /* 0x002fe20000010000 */
[----:B---3--:R-:W-:-:S04]  /*9500*/  FADD.FTZ R5, R5, R0 ;  /* 0x0000000005057221 */ /* 0x008fc80000010000 */
[----:B------:R-:W1:Y:S01]  /*9510*/  SHFL.BFLY PT, R2, R3, 0x1, 0x1f ;  /* 0x0c201f0003027f89 */ /* 0x000e6200000e0000 */
[----:B------:R-:W-:-:S03]  /*9520*/  IMAD.MOV.U32 R0, RZ, RZ, RZ ;  /* 0x000000ffff007224 */ /* 0x000fc600078e00ff */
[----:B------:R-:W3:Y:S01]  /*9530*/  SHFL.BFLY PT, R4, R5, 0x1, 0x1f ;  /* 0x0c201f0005047f89 */ /* 0x000ee200000e0000 */
[----:B-1----:R-:W-:Y:S01]  /*9540*/  FADD.FTZ R6, R3, R2 ;  /* 0x0000000203067221 */ /* 0x002fe20000010000 */
[----:B------:R-:W-:Y:S02]  /*9550*/  IMAD.MOV.U32 R2, RZ, RZ, RZ ;  /* 0x000000ffff027224 */ /* 0x000fe400078e00ff */
[----:B------:R-:W-:Y:S02]  /*9560*/  IMAD.MOV.U32 R3, RZ, RZ, -0x800000 ;  /* 0xff800000ff037424 */ /* 0x000fe400078e00ff */
[----:B---3--:R-:W-:Y:S01]  /*9570*/  FADD.FTZ R7, R5, R4 ;  /* 0x0000000405077221 */ /* 0x008fe20000010000 */
[----:B------:R-:W-:-:S04]  /*9580*/  FSETP.NE.FTZ.AND P1, PT, R6, RZ, PT ;  /* 0x000000ff0600720b */ /* 0x000fc80003f35000 */
[----:B------:R-:W-:-:S09]  /*9590*/  FSETP.NE.FTZ.AND P2, PT, R7, RZ, PT ;  /* 0x000000ff0700720b */ /* 0x000fd20003f55000 */
[----:B------:R-:W1:Y:S08]  /*95a0*/  @P1 MUFU.LG2 R4, R6 ;  /* 0x0000000600041308 */ /* 0x000e700000000c00 */
[----:B------:R-:W3:Y:S08]  /*95b0*/  @P2 MUFU.LG2 R5, R7 ;  /* 0x0000000700052308 */ /* 0x000ef00000000c00 */
[----:B------:R4:W5:Y:S01]  /*95c0*/  @P1 MUFU.RCP R2, R6 ;  /* 0x0000000600021308 */ /* 0x0009620000001000 */
[----:B-1----:R-:W-:-:S07]  /*95d0*/  @P1 FMUL.FTZ R4, R4, 0.69314718246459960938 ;  /* 0x3f31721804041820 */ /* 0x002fce0000410000 */
[----:B------:R-:W1:Y:S01]  /*95e0*/  @P2 MUFU.RCP R0, R7 ;  /* 0x0000000700002308 */ /* 0x000e620000001000 */
[C---:B----4-:R-:W-:Y:S01]  /*95f0*/  @P1 FMUL.FTZ R6, R209.reuse, 0.69314718246459960938 ;  /* 0x3f317218d1061820 */ /* 0x050fe20000410000 */
[----:B------:R-:W-:Y:S01]  /*9600*/  @P2 FMUL.FTZ R209, R209, 0.69314718246459960938 ;  /* 0x3f317218d1d12820 */ /* 0x000fe20000410000 */
[----:B---3--:R-:W-:Y:S02]  /*9610*/  @P2 FMUL.FTZ R5, R5, 0.69314718246459960938 ;  /* 0x3f31721805052820 */ /* 0x008fe40000410000 */
[----:B------:R-:W-:Y:S01]  /*9620*/  @P1 FFMA.FTZ R3, R6, R13, R4 ;  /* 0x0000000d06031223 */ /* 0x000fe20000010004 */
        /* <DEDUP_REMOVED lines=132> */
.L_x_14202:
[----:B------:R-:W1:Y:S01]  /*9e70*/  S2R R5, SR_CgaCtaId ;  /* 0x0000000000057919 */ /* 0x000e620000008800 */
[----:B------:R-:W-:Y:S01]  /*9e80*/  MOV R0, 0x400 ;  /* 0x0000040000007802 */ /* 0x000fe20000000f00 */
[----:B------:R-:W-:Y:S01]  /*9e90*/  BSSY B0, `(.L_x_14234) ;  /* 0x000046a000007945 */ /* 0x000fe20003800000 */
[----:B------:R-:W-:Y:S02]  /*9ea0*/  BAR.SYNC.DEFER_BLOCKING 0x5, 0x180 ;  /* 0x0146000000007b1d */ /* 0x000fe40000010000 */
[----:B-1----:R-:W-:-:S05]  /*9eb0*/  LEA R0, R5, R0, 0x18 ;  /* 0x0000000005007211 */ /* 0x002fca00078ec0ff */
[----:B------:R1:W2:Y:S01]  /*9ec0*/  LDS.128 R4, [R0+0x324d0] ;  /* 0x0324d00000047984 */ /* 0x0002a20000000c00 */
[----:B------:R-:W-:Y:S06]  /*9ed0*/  BAR.ARV 0x4, 0x180 ;  /* 0x0106000000007b1d */ /* 0x000fec0000002000 */
[----:B------:R-:W-:Y:S05]  /*9ee0*/  @P0 BRA `(.L_x_14235) ;  /* 0x0000003400fc0947 */ /* 0x000fea0003800000 */
[----:B------:R-:W0:Y:S01]  /*9ef0*/  LDL R8, [R1+0x80] ;  /* 0x0000800001087983 */ /* 0x000e220000100800 */
[----:B------:R-:W3:Y:S01]  /*9f00*/  S2R R9, SR_SWINHI ;  /* 0x0000000000097919 */ /* 0x000ee20000002f00 */
[----:B------:R-:W-:Y:S01]  /*9f10*/  F2FP.BF16.F32.PACK_AB R10, R29, R28 ;  /* 0x0000001c1d0a723e */ /* 0x000fe200000010ff */
[----:B------:R-:W-:Y:S01]  /*9f20*/  ULDC.64 UR4, c[0x0][0xd08] ;  /* 0x0003420000047ab9 */ /* 0x000fe20000000a00 */
[----:B------:R-:W-:Y:S01]  /*9f30*/  F2FP.BF16.F32.PACK_AB R11, R31, R30 ;  /* 0x0000001e1f0b723e */ /* 0x000fe200000010ff */
[----:B------:R-:W4:Y:S01]  /*9f40*/  LDL R163, [R1+0x20] ;  /* 0x0000200001a37983 */ /* 0x000f220000100800 */
[----:B------:R-:W-:Y:S02]  /*9f50*/  MOV R16, R0 ;  /* 0x0000000000107202 */ /* 0x000fe40000000f00 */
[----:B---3--:R-:W-:Y:S02]  /*9f60*/  MOV R17, R9 ;  /* 0x0000000900117202 */ /* 0x008fe40000000f00 */
[----:B------:R-:W-:-:S02]  /*9f70*/  F2FP.BF16.F32.PACK_AB R14, R37, R36 ;  /* 0x00000024250e723e */ /* 0x000fc400000010ff */
[----:B------:R-:W-:Y:S01]  /*9f80*/  F2FP.BF16.F32.PACK_AB R15, R39, R38 ;  /* 0x00000026270f723e */ /* 0x000fe200000010ff */
[----:B------:R-:W-:Y:S01]  /*9f90*/  BAR.SYNC.DEFER_BLOCKING 0x1, 0x100 ;  /* 0x0044000000007b1d */ /* 0x000fe20000010000 */
[----:B0-----:R-:W-:-:S03]  /*9fa0*/  IMAD.WIDE R152, R8, 0x2, R16 ;  /* 0x0000000208987825 */ /* 0x001fc600078e0210 */
[C---:B------:R-:W-:Y:S02]  /*9fb0*/  LOP3.LUT R9, R152.reuse, 0x380, RZ, 0xc0, !PT ;  /* 0x0000038098097812 */ /* 0x040fe400078ec0ff */
[----:B------:R-:W-:Y:S02]  /*9fc0*/  IADD3 R23, P0, R152, 0x40, RZ ;  /* 0x0000004098177810 */ /* 0x000fe40007f1e0ff */
[----:B------:R-:W-:Y:S02]  /*9fd0*/  SHF.R.U64 R9, R9, 0x3, RZ ;  /* 0x0000000309097819 */ /* 0x000fe400000012ff */
[----:B------:R-:W-:Y:S02]  /*9fe0*/  LOP3.LUT R22, R23, 0x380, RZ, 0xc0, !PT ;  /* 0x0000038017167812 */ /* 0x000fe400078ec0ff */
[----:B------:R-:W-:Y:S01]  /*9ff0*/  LOP3.LUT R8, R9, R152, RZ, 0x3c, !PT ;  /* 0x0000009809087212 */ /* 0x000fe200078e3cff */
[----:B------:R-:W-:Y:S01]  /*a000*/  IMAD.MOV.U32 R9, RZ, RZ, R153 ;  /* 0x000000ffff097224 */ /* 0x000fe200078e0099 */
[----:B------:R-:W-:-:S02]  /*a010*/  SHF.R.U64 R22, R22, 0x3, RZ ;  /* 0x0000000316167819 */ /* 0x000fc400000012ff */
[----:B------:R-:W-:Y:S02]  /*a020*/  IADD3 R21, P1, R152, 0x60, RZ ;  /* 0x0000006098157810 */ /* 0x000fe40007f3e0ff */
[----:B--2---:R-:W-:Y:S02]  /*a030*/  MOV R4, R8 ;  /* 0x0000000800047202 */ /* 0x004fe40000000f00 */
[----:B------:R-:W-:Y:S02]  /*a040*/  F2FP.BF16.F32.PACK_AB R8, R25, R24 ;  /* 0x000000181908723e */ /* 0x000fe400000010ff */
[----:B------:R-:W-:Y:S02]  /*a050*/  F2FP.BF16.F32.PACK_AB R9, R27, R26 ;  /* 0x0000001a1b09723e */ /* 0x000fe400000010ff */
[----:B------:R-:W-:Y:S01]  /*a060*/  LOP3.LUT R22, R22, R23, RZ, 0x3c, !PT ;  /* 0x0000001716167212 */ /* 0x000fe200078e3cff */
[----:B------:R-:W-:Y:S01]  /*a070*/  IMAD.X R23, RZ, RZ, R153, P0 ;  /* 0x000000ffff177224 */ /* 0x000fe200000e0699 */
[----:B------:R-:W-:-:S02]  /*a080*/  LOP3.LUT R20, R21, 0x380, RZ, 0xc0, !PT ;  /* 0x0000038015147812 */ /* 0x000fc400078ec0ff */
[C---:B------:R-:W-:Y:S01]  /*a090*/  IADD3 R155, P0, R152.reuse, 0x4000, RZ ;  /* 0x00004000989b7810 */ /* 0x040fe20007f1e0ff */
[----:B------:R0:W-:Y:S01]  /*a0a0*/  STSM.16.M88.4 [R4], R8 ;  /* 0x0000000804007844 */ /* 0x0001e20000000200 */
[----:B------:R-:W-:Y:S02]  /*a0b0*/  IADD3 R13, P2, R152, 0x20, RZ ;  /* 0x00000020980d7810 */ /* 0x000fe40007f5e0ff */
[----:B------:R-:W-:Y:S02]  /*a0c0*/  SHF.R.U64 R20, R20, 0x3, RZ ;  /* 0x0000000314147819 */ /* 0x000fe400000012ff */
[----:B------:R-:W-:Y:S02]  /*a0d0*/  LOP3.LUT R12, R13, 0x380, RZ, 0xc0, !PT ;  /* 0x000003800d0c7812 */ /* 0x000fe400078ec0ff */
[----:B------:R-:W-:Y:S01]  /*a0e0*/  LOP3.LUT R20, R20, R21, RZ, 0x3c, !PT ;  /* 0x0000001514147212 */ /* 0x000fe200078e3cff */
[----:B------:R-:W-:Y:S01]  /*a0f0*/  IMAD.X R21, RZ, RZ, R153, P1 ;  /* 0x000000ffff157224 */ /* 0x000fe200008e0699 */
[----:B------:R-:W-:-:S02]  /*a100*/  SHF.R.U64 R12, R12, 0x3, RZ ;  /* 0x000000030c0c7819 */ /* 0x000fc400000012ff */
[----:B0-----:R-:W-:Y:S02]  /*a110*/  MOV R4, R22 ;  /* 0x0000001600047202 */ /* 0x001fe40000000f00 */
[----:B------:R-:W-:Y:S02]  /*a120*/  LOP3.LUT R22, R155, 0x380, RZ, 0xc0, !PT ;  /* 0x000003809b167812 */ /* 0x000fe400078ec0ff */
[----:B------:R-:W-:Y:S02]  /*a130*/  IADD3 R157, P1, R152, 0x4020, RZ ;  /* 0x00004020989d7810 */ /* 0x000fe40007f3e0ff */
[----:B------:R-:W-:Y:S02]  /*a140*/  SHF.R.U64 R22, R22, 0x3, RZ ;  /* 0x0000000316167819 */ /* 0x000fe400000012ff */
[----:B------:R-:W-:Y:S02]  /*a150*/  LOP3.LUT R12, R12, R13, RZ, 0x3c, !PT ;  /* 0x0000000d0c0c7212 */ /* 0x000fe400078e3cff */
[----:B------:R-:W-:Y:S01]  /*a160*/  LOP3.LUT R22, R22, R155, RZ, 0x3c, !PT ;  /* 0x0000009b16167212 */ /* 0x000fe200078e3cff */
[----:B------:R-:W-:Y:S01]  /*a170*/  IMAD.X R13, RZ, RZ, R153, P2 ;  /* 0x000000ffff0d7224 */ /* 0x000fe200010e0699 */
[----:B------:R-:W-:-:S02]  /*a180*/  MOV R155, R20 ;  /* 0x00000014009b7202 */ /* 0x000fc40000000f00 */
[----:B------:R-:W-:Y:S02]  /*a190*/  LOP3.LUT R20, R157, 0x380, RZ, 0xc0, !PT ;  /* 0x000003809d147812 */ /* 0x000fe400078ec0ff */
[----:B------:R-:W-:Y:S02]  /*a1a0*/  MOV R154, R12 ;  /* 0x0000000c009a7202 */ /* 0x000fe40000000f00 */
[----:B------:R-:W-:Y:S01]  /*a1b0*/  SHF.R.U64 R20, R20, 0x3, RZ ;  /* 0x0000000314147819 */ /* 0x000fe200000012ff */
[--C-:B------:R-:W-:Y:S01]  /*a1c0*/  IMAD.X R23, RZ, RZ, R153.reuse, P0 ;  /* 0x000000ffff177224 */ /* 0x100fe200000e0699 */
[----:B------:R-:W-:Y:S02]  /*a1d0*/  F2FP.BF16.F32.PACK_AB R12, R33, R32 ;  /* 0x00000020210c723e */ /* 0x000fe400000010ff */
[----:B------:R-:W-:Y:S02]  /*a1e0*/  F2FP.BF16.F32.PACK_AB R13, R35, R34 ;  /* 0x00000022230d723e */ /* 0x000fe400000010ff */
[----:B------:R-:W-:Y:S01]  /*a1f0*/  LOP3.LUT R20, R20, R157, RZ, 0x3c, !PT ;  /* 0x0000009d14147212 */ /* 0x000fe200078e3cff */
[----:B------:R-:W-:Y:S01]  /*a200*/  IMAD.X R21, RZ, RZ, R153, P1 ;  /* 0x000000ffff157224 */ /* 0x000fe200008e0699 */
[----:B------:R-:W-:-:S02]  /*a210*/  F2FP.BF16.F32.PACK_AB R8, R41, R40 ;  /* 0x000000282908723e */ /* 0x000fc400000010ff */
[----:B------:R-:W-:Y:S02]  /*a220*/  F2FP.BF16.F32.PACK_AB R9, R43, R42 ;  /* 0x0000002a2b09723e */ /* 0x000fe400000010ff */
[----:B------:R-:W-:Y:S02]  /*a230*/  F2FP.BF16.F32.PACK_AB R10, R45, R44 ;  /* 0x0000002c2d0a723e */ /* 0x000fe400000010ff */
[----:B------:R-:W-:Y:S02]  /*a240*/  F2FP.BF16.F32.PACK_AB R11, R47, R46 ;  /* 0x0000002e2f0b723e */ /* 0x000fe400000010ff */
[C---:B------:R-:W-:Y:S01]  /*a250*/  IADD3 R157, P0, R152.reuse, 0x4040, RZ ;  /* 0x00004040989d7810 */ /* 0x040fe20007f1e0ff */
[----:B------:R0:W-:Y:S01]  /*a260*/  STSM.16.M88.4 [R154], R12 ;  /* 0x0000000c9a007844 */ /* 0x0001e20000000200 */
[----:B------:R-:W-:-:S03]  /*a270*/  IADD3 R159, P1, R152, 0x4060, RZ ;  /* 0x00004060989f7810 */ /* 0x000fc60007f3e0ff */
[----:B------:R2:W-:Y:S01]  /*a280*/  STSM.16.M88.4 [R4], R8 ;  /* 0x0000000804007844 */ /* 0x0005e20000000200 */
[----:B0-----:R-:W-:Y:S02]  /*a290*/  MOV R154, R22 ;  /* 0x00000016009a7202 */ /* 0x001fe40000000f00 */
[----:B------:R-:W-:Y:S02]  /*a2a0*/  LOP3.LUT R22, R157, 0x380, RZ, 0xc0, !PT ;  /* 0x000003809d167812 */ /* 0x000fe400078ec0ff */
[----:B--2---:R-:W-:Y:S02]  /*a2b0*/  MOV R4, R20 ;  /* 0x0000001400047202 */ /* 0x004fe40000000f00 */
[----:B------:R-:W-:Y:S02]  /*a2c0*/  F2FP.BF16.F32.PACK_AB R12, R49, R48 ;  /* 0x00000030310c723e */ /* 0x000fe400000010ff */
[----:B------:R-:W-:Y:S02]  /*a2d0*/  F2FP.BF16.F32.PACK_AB R13, R51, R50 ;  /* 0x00000032330d723e */ /* 0x000fe400000010ff */
[----:B------:R-:W-:-:S02]  /*a2e0*/  F2FP.BF16.F32.PACK_AB R14, R53, R52 ;  /* 0x00000034350e723e */ /* 0x000fc400000010ff */
[----:B------:R-:W-:Y:S02]  /*a2f0*/  F2FP.BF16.F32.PACK_AB R15, R55, R54 ;  /* 0x00000036370f723e */ /* 0x000fe400000010ff */
[----:B------:R-:W-:Y:S02]  /*a300*/  LOP3.LUT R20, R159, 0x380, RZ, 0xc0, !PT ;  /* 0x000003809f147812 */ /* 0x000fe400078ec0ff */
[----:B------:R-:W-:Y:S01]  /*a310*/  SHF.R.U64 R22, R22, 0x3, RZ ;  /* 0x0000000316167819 */ /* 0x000fe200000012ff */
[----:B------:R-:W-:Y:S01]  /*a320*/  IMAD.X R23, RZ, RZ, R153, P0 ;  /* 0x000000ffff177224 */ /* 0x000fe200000e0699 */
[----:B------:R-:W-:Y:S02]  /*a330*/  F2FP.BF16.F32.PACK_AB R8, R57, R56 ;  /* 0x000000383908723e */ /* 0x000fe400000010ff */
[----:B------:R-:W-:Y:S02]  /*a340*/  F2FP.BF16.F32.PACK_AB R9, R59, R58 ;  /* 0x0000003a3b09723e */ /* 0x000fe400000010ff */
[----:B------:R-:W-:-:S02]  /*a350*/  F2FP.BF16.F32.PACK_AB R10, R61, R60 ;  /* 0x0000003c3d0a723e */ /* 0x000fc400000010ff */
[----:B------:R-:W-:Y:S01]  /*a360*/  F2FP.BF16.F32.PACK_AB R11, R63, R62 ;  /* 0x0000003e3f0b723e */ /* 0x000fe200000010ff */
[----:B------:R0:W-:Y:S01]  /*a370*/  STSM.16.M88.4 [R155], R12 ;  /* 0x0000000c9b007844 */ /* 0x0001e20000000200 */
[----:B------:R-:W-:Y:S02]  /*a380*/  SHF.R.U64 R20, R20, 0x3, RZ ;  /* 0x0000000314147819 */ /* 0x000fe400000012ff */
[----:B------:R-:W-:Y:S01]  /*a390*/  LOP3.LUT R22, R22, R157, RZ, 0x3c, !PT ;  /* 0x0000009d16167212 */ /* 0x000fe200078e3cff */
[----:B------:R-:W-:Y:S01]  /*a3a0*/  IMAD.X R21, RZ, RZ, R153, P1 ;  /* 0x000000ffff157224 */ /* 0x000fe200008e0699 */
[----:B------:R-:W-:Y:S01]  /*a3b0*/  IADD3 R157, P0, R152, 0x8000, RZ ;  /* 0x00008000989d7810 */ /* 0x000fe20007f1e0ff */
[----:B------:R2:W-:Y:S01]  /*a3c0*/  STSM.16.M88.4 [R154], R8 ;  /* 0x000000089a007844 */ /* 0x0005e20000000200 */
[----:B------:R-:W-:Y:S02]  /*a3d0*/  LOP3.LUT R20, R20, R159, RZ, 0x3c, !PT ;  /* 0x0000009f14147212 */ /* 0x000fe400078e3cff */
[----:B0-----:R-:W-:-:S02]  /*a3e0*/  F2FP.BF16.F32.PACK_AB R12, R65, R64 ;  /* 0x00000040410c723e */ /* 0x001fc400000010ff */
[----:B------:R-:W-:Y:S02]  /*a3f0*/  F2FP.BF16.F32.PACK_AB R13, R67, R66 ;  /* 0x00000042430d723e */ /* 0x000fe400000010ff */
[----:B------:R-:W-:Y:S02]  /*a400*/  F2FP.BF16.F32.PACK_AB R14, R69, R68 ;  /* 0x00000044450e723e */ /* 0x000fe400000010ff */
[----:B------:R-:W-:Y:S02]  /*a410*/  F2FP.BF16.F32.PACK_AB R15, R71, R70 ;  /* 0x00000046470f723e */ /* 0x000fe400000010ff */
[----:B------:R-:W-:Y:S02]  /*a420*/  MOV R155, R22 ;  /* 0x00000016009b7202 */ /* 0x000fe40000000f00 */
[----:B--2---:R-:W-:Y:S02]  /*a430*/  F2FP.BF16.F32.PACK_AB R8, R73, R72 ;  /* 0x000000484908723e */ /* 0x004fe400000010ff */
[----:B------:R-:W-:-:S02]  /*a440*/  F2FP.BF16.F32.PACK_AB R9, R75, R74 ;  /* 0x0000004a4b09723e */ /* 0x000fc400000010ff */
[----:B------:R-:W-:Y:S02]  /*a450*/  F2FP.BF16.F32.PACK_AB R10, R77, R76 ;  /* 0x0000004c4d0a723e */ /* 0x000fe400000010ff */
[----:B------:R-:W-:Y:S01]  /*a460*/  F2FP.BF16.F32.PACK_AB R11, R79, R78 ;  /* 0x0000004e4f0b723e */ /* 0x000fe200000010ff */
[----:B------:R0:W-:Y:S01]  /*a470*/  STSM.16.M88.4 [R4], R12 ;  /* 0x0000000c04007844 */ /* 0x0001e20000000200 */
[----:B------:R-:W-:Y:S02]  /*a480*/  LOP3.LUT R22, R157, 0x380, RZ, 0xc0, !PT ;  /* 0x000003809d167812 */ /* 0x000fe400078ec0ff */
[----:B------:R-:W-:Y:S01]  /*a490*/  MOV R154, R20 ;  /* 0x00000014009a7202 */ /* 0x000fe20000000f00 */
[----:B------:R2:W-:Y:S01]  /*a4a0*/  STSM.16.M88.4 [R155], R8 ;  /* 0x000000089b007844 */ /* 0x0005e20000000200 */
[----:B------:R-:W-:Y:S01]  /*a4b0*/  SHF.R.U64 R22, R22, 0x3, RZ ;  /* 0x0000000316167819 */ /* 0x000fe200000012ff */
[----:B------:R-:W-:Y:S01]  /*a4c0*/  IMAD.X R23, RZ, RZ, R153, P0 ;  /* 0x000000ffff177224 */ /* 0x000fe200000e0699 */
[----:B------:R-:W-:-:S02]  /*a4d0*/  IADD3 R158, P0, R152, 0xc060, RZ ;  /* 0x0000c060989e7810 */ /* 0x000fc40007f1e0ff */
[----:B------:R-:W-:Y:S02]  /*a4e0*/  LOP3.LUT R22, R22, R157, RZ, 0x3c, !PT ;  /* 0x0000009d16167212 */ /* 0x000fe400078e3cff */
[----:B0-----:R-:W-:Y:S02]  /*a4f0*/  F2FP.BF16.F32.PACK_AB R12, R81, R80 ;  /* 0x00000050510c723e */ /* 0x001fe400000010ff */
[----:B------:R-:W-:Y:S02]  /*a500*/  F2FP.BF16.F32.PACK_AB R13, R83, R82 ;  /* 0x00000052530d723e */ /* 0x000fe400000010ff */
[----:B------:R-:W-:Y:S02]  /*a510*/  F2FP.BF16.F32.PACK_AB R14, R85, R84 ;  /* 0x00000054550e723e */ /* 0x000fe400000010ff */
[----:B------:R-:W-:Y:S02]  /*a520*/  F2FP.BF16.F32.PACK_AB R15, R87, R86 ;  /* 0x00000056570f723e */ /* 0x000fe400000010ff */
[----:B--2---:R-:W-:-:S03]  /*a530*/  IADD3 R9, P5, R152, 0x8020, RZ ;  /* 0x0000802098097810 */ /* 0x004fc60007fbe0ff */
[----:B------:R0:W-:Y:S01]  /*a540*/  STSM.16.M88.4 [R154], R12 ;  /* 0x0000000c9a007844 */ /* 0x0001e20000000200 */
[----:B------:R-:W-:Y:S02]  /*a550*/  LOP3.LUT R8, R9, 0x380, RZ, 0xc0, !PT ;  /* 0x0000038009087812 */ /* 0x000fe400078ec0ff */
[----:B------:R-:W-:Y:S02]  /*a560*/  IADD3 R11, P2, R152, 0x8060, RZ ;  /* 0x00008060980b7810 */ /* 0x000fe40007f5e0ff */
[----:B------:R-:W-:Y:S02]  /*a570*/  MOV R4, R22 ;  /* 0x0000001600047202 */ /* 0x000fe40000000f00 */
[----:B------:R-:W-:Y:S02]  /*a580*/  F2FP.BF16.F32.PACK_AB R20, R89, R88 ;  /* 0x000000585914723e */ /* 0x000fe400000010ff */
[----:B------:R-:W-:Y:S02]  /*a590*/  LOP3.LUT R155, R158, 0x380, RZ, 0xc0, !PT ;  /* 0x000003809e9b7812 */ /* 0x000fe400078ec0ff */
[----:B------:R-:W-:-:S02]  /*a5a0*/  F2FP.BF16.F32.PACK_AB R21, R91, R90 ;  /* 0x0000005a5b15723e */ /* 0x000fc400000010ff */
[----:B0-----:R-:W-:Y:S02]  /*a5b0*/  IADD3 R13, P4, R152, 0x8040, RZ ;  /* 0x00008040980d7810 */ /* 0x001fe40007f9e0ff */
[----:B------:R-:W-:Y:S02]  /*a5c0*/  F2FP.BF16.F32.PACK_AB R22, R93, R92 ;  /* 0x0000005c5d16723e */ /* 0x000fe400000010ff */
[----:B------:R-:W-:Y:S02]  /*a5d0*/  LOP3.LUT R12, R13, 0x380, RZ, 0xc0, !PT ;  /* 0x000003800d0c7812 */ /* 0x000fe400078ec0ff */
[----:B------:R-:W-:Y:S02]  /*a5e0*/  F2FP.BF16.F32.PACK_AB R23, R95, R94 ;  /* 0x0000005e5f17723e */ /* 0x000fe400000010ff */
[----:B------:R-:W-:Y:S02]  /*a5f0*/  SHF.R.U64 R8, R8, 0x3, RZ ;  /* 0x0000000308087819 */ /* 0x000fe400000012ff */
[----:B------:R-:W-:-:S02]  /*a600*/  LOP3.LUT R10, R11, 0x380, RZ, 0xc0, !PT ;  /* 0x000003800b0a7812 */ /* 0x000fc400078ec0ff */
[----:B------:R-:W-:Y:S01]  /*a610*/  SHF.R.U64 R12, R12, 0x3, RZ ;  /* 0x000000030c0c7819 */ /* 0x000fe200000012ff */
[----:B------:R0:W-:Y:S01]  /*a620*/  STSM.16.M88.4 [R4], R20 ;  /* 0x0000001404007844 */ /* 0x0001e20000000200 */
[----:B------:R-:W-:Y:S02]  /*a630*/  SHF.R.U64 R155, R155, 0x3, RZ ;  /* 0x000000039b9b7819 */ /* 0x000fe400000012ff */
[----:B------:R-:W-:Y:S02]  /*a640*/  IADD3 R161, P3, R152, 0xc000, RZ ;  /* 0x0000c00098a17810 */ /* 0x000fe40007f7e0ff */
[----:B------:R-:W-:Y:S01]  /*a650*/  LOP3.LUT R8, R8, R9, RZ, 0x3c, !PT ;  /* 0x0000000908087212 */ /* 0x000fe200078e3cff */
[--C-:B------:R-:W-:Y:S01]  /*a660*/  IMAD.X R9, RZ, RZ, R153.reuse, P5 ;  /* 0x000000ffff097224 */ /* 0x100fe200028e0699 */
[----:B------:R-:W-:Y:S01]  /*a670*/  LOP3.LUT R12, R12, R13, RZ, 0x3c, !PT ;  /* 0x0000000d0c0c7212 */ /* 0x000fe200078e3cff */
[----:B------:R-:W-:Y:S01]  /*a680*/  IMAD.X R13, RZ, RZ, R153, P4 ;  /* 0x000000ffff0d7224 */ /* 0x000fe200020e0699 */
[----:B------:R-:W-:-:S02]  /*a690*/  LOP3.LUT R154, R155, R158, RZ, 0x3c, !PT ;  /* 0x0000009e9b9a7212 */ /* 0x000fc400078e3cff */
[----:B------:R-:W-:Y:S01]  /*a6a0*/  LOP3.LUT R160, R161, 0x380, RZ, 0xc0, !PT ;  /* 0x00000380a1a07812 */ /* 0x000fe200078ec0ff */
[----:B------:R-:W2:Y:S01]  /*a6b0*/  LDC.64 R158, c[0x0][0xd00] ;  /* 0x00034000ff9e7b82 */ /* 0x000ea20000000a00 */
[----:B------:R-:W-:Y:S02]  /*a6c0*/  IADD3 R157, P1, R152, 0xc040, RZ ;  /* 0x0000c040989d7810 */ /* 0x000fe40007f3e0ff */
[----:B0-----:R-:W-:Y:S01]  /*a6d0*/  SHF.R.U64 R20, R10, 0x3, RZ ;  /* 0x000000030a147819 */ /* 0x001fe200000012ff */
[----:B------:R-:W-:Y:S01]  /*a6e0*/  IMAD.X R21, RZ, RZ, R153, P2 ;  /* 0x000000ffff157224 */ /* 0x000fe200010e0699 */
[----:B------:R-:W-:Y:S02]  /*a6f0*/  IADD3 R155, P2, R152, 0xc020, RZ ;  /* 0x0000c020989b7810 */ /* 0x000fe40007f5e0ff */
[----:B------:R-:W-:Y:S02]  /*a700*/  LOP3.LUT R20, R20, R11, RZ, 0x3c, !PT ;  /* 0x0000000b14147212 */ /* 0x000fe400078e3cff */
[----:B------:R-:W-:-:S02]  /*a710*/  MOV R22, R8 ;  /* 0x0000000800167202 */ /* 0x000fc40000000f00 */
[----:B------:R-:W-:Y:S02]  /*a720*/  F2FP.BF16.F32.PACK_AB R8, R97, R96 ;  /* 0x000000606108723e */ /* 0x000fe400000010ff */
[----:B------:R-:W-:Y:S02]  /*a730*/  F2FP.BF16.F32.PACK_AB R9, R99, R98 ;  /* 0x000000626309723e */ /* 0x000fe400000010ff */
[----:B------:R-:W-:Y:S02]  /*a740*/  F2FP.BF16.F32.PACK_AB R10, R101, R100 ;  /* 0x00000064650a723e */ /* 0x000fe400000010ff */
[----:B------:R-:W-:Y:S02]  /*a750*/  F2FP.BF16.F32.PACK_AB R11, R103, R102 ;  /* 0x00000066670b723e */ /* 0x000fe400000010ff */
[----:B------:R-:W-:Y:S02]  /*a760*/  SHF.R.U64 R160, R160, 0x3, RZ ;  /* 0x00000003a0a07819 */ /* 0x000fe400000012ff */
[----:B------:R-:W-:-:S02]  /*a770*/  LOP3.LUT R156, R157, 0x380, RZ, 0xc0, !PT ;  /* 0x000003809d9c7812 */ /* 0x000fc400078ec0ff */
[----:B------:R-:W-:Y:S02]  /*a780*/  MOV R4, R12 ;  /* 0x0000000c00047202 */ /* 0x000fe40000000f00 */
[----:B------:R-:W-:Y:S02]  /*a790*/  LOP3.LUT R152, R155, 0x380, RZ, 0xc0, !PT ;  /* 0x000003809b987812 */ /* 0x000fe400078ec0ff */
[----:B------:R-:W-:Y:S02]  /*a7a0*/  F2FP.BF16.F32.PACK_AB R12, R105, R104 ;  /* 0x00000068690c723e */ /* 0x000fe400000010ff */
[----:B------:R-:W-:Y:S02]  /*a7b0*/  F2FP.BF16.F32.PACK_AB R13, R107, R106 ;  /* 0x0000006a6b0d723e */ /* 0x000fe400000010ff */
[----:B------:R-:W-:Y:S02]  /*a7c0*/  F2FP.BF16.F32.PACK_AB R14, R109, R108 ;  /* 0x0000006c6d0e723e */ /* 0x000fe400000010ff */
[----:B------:R-:W-:Y:S01]  /*a7d0*/  F2FP.BF16.F32.PACK_AB R15, R111, R110 ;  /* 0x0000006e6f0f723e */ /* 0x000fe200000010ff */
[----:B------:R0:W-:Y:S01]  /*a7e0*/  STSM.16.M88.4 [R22], R8 ;  /* 0x0000000816007844 */ /* 0x0001e20000000200 */
[----:B------:R-:W-:Y:S01]  /*a7f0*/  LOP3.LUT R160, R160, R161, RZ, 0x3c, !PT ;  /* 0x000000a1a0a07212 */ /* 0x000fe200078e3cff */
[----:B------:R-:W-:Y:S01]  /*a800*/  IMAD.X R161, RZ, RZ, R153, P3 ;  /* 0x000000ffffa17224 */ /* 0x000fe200018e0699 */
[----:B------:R-:W-:Y:S01]  /*a810*/  SHF.R.U64 R156, R156, 0x3, RZ ;  /* 0x000000039c9c7819 */ /* 0x000fe200000012ff */
[----:B------:R3:W-:Y:S01]  /*a820*/  STSM.16.M88.4 [R4], R12 ;  /* 0x0000000c04007844 */ /* 0x0007e20000000200 */
[----:B------:R-:W-:-:S02]  /*a830*/  MOV R162, R20 ;  /* 0x0000001400a27202 */ /* 0x000fc40000000f00 */
[----:B------:R-:W-:Y:S01]  /*a840*/  LOP3.LUT R156, R156, R157, RZ, 0x3c, !PT ;  /* 0x0000009d9c9c7212 */ /* 0x000fe200078e3cff */
[--C-:B------:R-:W-:Y:S01]  /*a850*/  IMAD.X R157, RZ, RZ, R153.reuse, P1 ;  /* 0x000000ffff9d7224 */ /* 0x100fe200008e0699 */
[----:B------:R-:W-:Y:S02]  /*a860*/  F2FP.BF16.F32.PACK_AB R20, R113, R112 ;  /* 0x000000707114723e */ /* 0x000fe400000010ff */
[----:B------:R-:W-:Y:S02]  /*a870*/  F2FP.BF16.F32.PACK_AB R21, R115, R114 ;  /* 0x000000727315723e */ /* 0x000fe400000010ff */
[----:B0-----:R-:W-:Y:S02]  /*a880*/  SHF.R.U64 R8, R152, 0x3, RZ ;  /* 0x0000000398087819 */ /* 0x001fe400000012ff */
[----:B------:R-:W-:Y:S01]  /*a890*/  F2FP.BF16.F32.PACK_AB R22, R117, R116 ;  /* 0x000000747516723e */ /* 0x000fe200000010ff */
[----:B---3--:R-:W-:Y:S01]  /*a8a0*/  IMAD.X R13, RZ, RZ, R153, P2 ;  /* 0x000000ffff0d7224 */ /* 0x008fe200010e0699 */
[----:B------:R-:W-:-:S02]  /*a8b0*/  F2FP.BF16.F32.PACK_AB R23, R119, R118 ;  /* 0x000000767717723e */ /* 0x000fc400000010ff */
[----:B------:R-:W-:Y:S01]  /*a8c0*/  LOP3.LUT R12, R8, R155, RZ, 0x3c, !PT ;  /* 0x0000009b080c7212 */ /* 0x000fe200078e3cff */
[----:B------:R-:W-:Y:S01]  /*a8d0*/  IMAD.X R155, RZ, RZ, R153, P0 ;  /* 0x000000ffff9b7224 */ /* 0x000fe200000e0699 */
[----:B------:R-:W-:Y:S02]  /*a8e0*/  MOV R160, R160 ;  /* 0x000000a000a07202 */ /* 0x000fe40000000f00 */
[----:B------:R-:W-:Y:S02]  /*a8f0*/  F2FP.BF16.F32.PACK_AB R9, R123, R122 ;  /* 0x0000007a7b09723e */ /* 0x000fe400000010ff */
[----:B------:R-:W-:Y:S02]  /*a900*/  F2FP.BF16.F32.PACK_AB R10, R125, R124 ;  /* 0x0000007c7d0a723e */ /* 0x000fe400000010ff */
[----:B------:R-:W-:Y:S01]  /*a910*/  F2FP.BF16.F32.PACK_AB R11, R127, R126 ;  /* 0x0000007e7f0b723e */ /* 0x000fe200000010ff */
[----:B------:R0:W-:Y:S01]  /*a920*/  STSM.16.M88.4 [R162], R20 ;  /* 0x00000014a2007844 */ /* 0x0001e20000000200 */
[----:B------:R-:W-:Y:S01]  /*a930*/  F2FP.BF16.F32.PACK_AB R8, R121, R120 ;  /* 0x000000787908723e */ /* 0x000fe200000010ff */
[----:B------:R-:W3:Y:S01]  /*a940*/  LDC.64 R152, c[0x0][0xd00] ;  /* 0x00034000ff987b82 */ /* 0x000ee20000000a00 */
[----:B------:R-:W-:-:S02]  /*a950*/  MOV R4, R12 ;  /* 0x0000000c00047202 */ /* 0x000fc40000000f00 */
[----:B------:R-:W-:Y:S01]  /*a960*/  F2FP.BF16.F32.PACK_AB R12, R129, R128 ;  /* 0x00000080810c723e */ /* 0x000fe200000010ff */
[----:B------:R1:W-:Y:S01]  /*a970*/  STSM.16.M88.4 [R160], R8 ;  /* 0x00000008a0007844 */ /* 0x0003e20000000200 */
[----:B------:R-:W-:Y:S02]  /*a980*/  F2FP.BF16.F32.PACK_AB R13, R131, R130 ;  /* 0x00000082830d723e */ /* 0x000fe400000010ff */
[----:B------:R-:W-:Y:S02]  /*a990*/  F2FP.BF16.F32.PACK_AB R14, R133, R132 ;  /* 0x00000084850e723e */ /* 0x000fe400000010ff */
[----:B------:R-:W-:Y:S02]  /*a9a0*/  F2FP.BF16.F32.PACK_AB R15, R135, R134 ;  /* 0x00000086870f723e */ /* 0x000fe400000010ff */
[----:B------:R-:W-:Y:S02]  /*a9b0*/  MOV R156, R156 ;  /* 0x0000009c009c7202 */ /* 0x000fe40000000f00 */
[----:B------:R-:W-:-:S02]  /*a9c0*/  MOV R154, R154 ;  /* 0x0000009a009a7202 */ /* 0x000fc40000000f00 */
[----:B0-----:R-:W-:Y:S02]  /*a9d0*/  F2FP.BF16.F32.PACK_AB R20, R137, R136 ;  /* 0x000000888914723e */ /* 0x001fe400000010ff */
[----:B------:R-:W-:Y:S02]  /*a9e0*/  F2FP.BF16.F32.PACK_AB R21, R139, R138 ;  /* 0x0000008a8b15723e */ /* 0x000fe400000010ff */
[----:B------:R-:W-:Y:S02]  /*a9f0*/  F2FP.BF16.F32.PACK_AB R22, R141, R140 ;  /* 0x0000008c8d16723e */ /* 0x000fe400000010ff */
[----:B------:R-:W-:Y:S02]  /*aa00*/  F2FP.BF16.F32.PACK_AB R23, R143, R142 ;  /* 0x0000008e8f17723e */ /* 0x000fe400000010ff */
[----:B-1----:R-:W-:Y:S02]  /*aa10*/  F2FP.BF16.F32.PACK_AB R8, R145, R144 ;  /* 0x000000909108723e */ /* 0x002fe400000010ff */
[----:B------:R-:W-:-:S02]  /*aa20*/  F2FP.BF16.F32.PACK_AB R9, R147, R146 ;  /* 0x000000929309723e */ /* 0x000fc400000010ff */
[----:B------:R-:W-:Y:S02]  /*aa30*/  F2FP.BF16.F32.PACK_AB R10, R149, R148 ;  /* 0x00000094950a723e */ /* 0x000fe400000010ff */
[----:B------:R-:W-:Y:S01]  /*aa40*/  F2FP.BF16.F32.PACK_AB R11, R151, R150 ;  /* 0x00000096970b723e */ /* 0x000fe200000010ff */
[----:B------:R0:W-:Y:S04]  /*aa50*/  STSM.16.M88.4 [R4], R12 ;  /* 0x0000000c04007844 */ /* 0x0001e80000000200 */
[----:B------:R-:W-:Y:S04]  /*aa60*/  STSM.16.M88.4 [R156], R20 ;  /* 0x000000149c007844 */ /* 0x000fe80000000200 */
[----:B------:R1:W-:Y:S01]  /*aa70*/  STSM.16.M88.4 [R154], R8 ;  /* 0x000000089a007844 */ /* 0x0003e20000000200 */
[----:B------:R-:W-:Y:S01]  /*aa80*/  BAR.SYNC.DEFER_BLOCKING 0x1, 0x100 ;  /* 0x0044000000007b1d */ /* 0x000fe20000010000 */
[----:B--2---:R-:W-:-:S04]  /*aa90*/  ISETP.NE.U32.AND P0, PT, R158, RZ, PT ;  /* 0x000000ff9e00720c */ /* 0x004fc80003f05070 */
[----:B------:R-:W-:Y:S01]  /*aaa0*/  ISETP.NE.AND.EX P0, PT, R159, RZ, PT, P0 ;  /* 0x000000ff9f00720c */ /* 0x000fe20003f05300 */
[----:B0-----:R-:W-:Y:S02]  /*aab0*/  IMAD.MOV.U32 R4, RZ, RZ, RZ ;  /* 0x000000ffff047224 */ /* 0x001fe400078e00ff */
[----:B---3--:R-:W-:Y:S01]  /*aac0*/  IMAD.WIDE R12, R211, 0x4, R152 ;  /* 0x00000004d30c7825 */ /* 0x008fe200078e0298 */
[----:B------:R-:W-:Y:S01]  /*aad0*/  ISETP.NE.U32.AND P1, PT, RZ, UR4, PT ;  /* 0x00000004ff007c0c */ /* 0x000fe2000bf25070 */
[----:B------:R-:W0:Y:S08]  /*aae0*/  LDC R152, c[0x0][0xce8] ;  /* 0x00033a00ff987b82 */ /* 0x000e300000000800 */
[----:B-1----:R-:W1:Y:S01]  /*aaf0*/  LDC R10, c[0x0][0xbd4] ;  /* 0x0002f500ff0a7b82 */ /* 0x002e620000000800 */
[----:B------:R-:W2:Y:S01]  /*ab00*/  @P0 LDG.E R4, desc[UR38][R12.64] ;  /* 0x000000260c040981 */ /* 0x000ea2000c1e1900 */
[----:B------:R-:W-:Y:S01]  /*ab10*/  ISETP.NE.AND.EX P1, PT, RZ, UR5, PT, P1 ;  /* 0x00000005ff007c0c */ /* 0x000fe2000bf25310 */
[----:B------:R-:W-:-:S12]  /*ab20*/  IMAD.MOV.U32 R153, RZ, RZ, 0xab8 ;  /* 0x00000ab8ff997424 */ /* 0x000fd800078e00ff */
[----:B------:R-:W-:-:S04]  /*ab30*/  @P1 LEA R8, P2, R211, UR4, 0x2 ;  /* 0x00000004d3081c11 */ /* 0x000fc8000f8410ff */
[----:B------:R-:W-:Y:S02]  /*ab40*/  @P1 LEA.HI.X R9, R211, UR5, R216, 0x2, P2 ;  /* 0x00000005d3091c11 */ /* 0x000fe400090f14d8 */
[----:B------:R-:W-:Y:S01]  /*ab50*/  ISETP.NE.AND P2, PT, R213, RZ, PT ;  /* 0x000000ffd500720c */ /* 0x000fe20003f45270 */
[----:B------:R-:W-:-:S03]  /*ab60*/  ULDC UR4, c[0x0][0xb88] ;  /* 0x0002e20000047ab9 */ /* 0x000fc60000000800 */
[----:B-1----:R-:W-:Y:S01]  /*ab70*/  SEL R10, R213, R10, P2 ;  /* 0x0000000ad50a7207 */ /* 0x002fe20001000000 */
[----:B------:R-:W-:-:S03]  /*ab80*/  IMAD.U32 R23, RZ, RZ, UR4 ;  /* 0x00000004ff177e24 */ /* 0x000fc6000f8e00ff */
[----:B------:R-:W-:-:S03]  /*ab90*/  ISETP.GT.AND P3, PT, R10, 0x1, PT ;  /* 0x000000010a00780c */ /* 0x000fc60003f64270 */
[----:B------:R1:W5:Y:S01]  /*aba0*/  @P1 LDG.E R23, desc[UR38][R8.64] ;  /* 0x0000002608171981 */ /* 0x000362000c1e1900 */
[----:B------:R-:W-:-:S04]  /*abb0*/  SEL R153, R153, 0xa78, P3 ;  /* 0x00000a7899997807 */ /* 0x000fc80001800000 */
[----:B------:R-:W3:Y:S08]  /*abc0*/  LDC.64 R10, c[0x0][R153+0x218] ;  /* 0x00008600990a7b82 */ /* 0x000ef00000000a00 */
[----:B-1----:R-:W1:Y:S01]  /*abd0*/  LDC.64 R8, c[0x0][R153+0x220] ;  /* 0x0000880099087b82 */ /* 0x002e620000000a00 */
[----:B------:R-:W-:Y:S02]  /*abe0*/  ISETP.NE.U32.AND P2, PT, R158, RZ, PT ;  /* 0x000000ff9e00720c */ /* 0x000fe40003f45070 */
[----:B0-----:R-:W-:-:S02]  /*abf0*/  ISETP.NE.AND P4, PT, R152, 0x1, PT ;  /* 0x000000019800780c */ /* 0x001fc40003f85270 */
[----:B------:R-:W-:-:S04]  /*ac00*/  ISETP.NE.AND.EX P2, PT, R159, RZ, PT, P2 ;  /* 0x000000ff9f00720c */ /* 0x000fc80003f45320 */
[----:B------:R-:W-:Y:S02]  /*ac10*/  SEL R211, R211, RZ, !P2 ;  /* 0x000000ffd3d37207 */ /* 0x000fe40005000000 */
[----:B------:R-:W-:Y:S01]  /*ac20*/  SEL R15, R216, RZ, !P2 ;  /* 0x000000ffd80f7207 */ /* 0x000fe20005000000 */
[----:B---3--:R-:W-:-:S04]  /*ac30*/  IMAD R11, R11, R212, RZ ;  /* 0x000000d40b0b7224 */ /* 0x008fc800078e02ff */
[----:B------:R-:W0:Y:S01]  /*ac40*/  @P4 LDC R155, c[0x0][0xcec] ;  /* 0x00033b00ff9b4b82 */ /* 0x000e220000000800 */
[----:B-1----:R-:W-:-:S07]  /*ac50*/  IMAD R9, R9, R211, RZ ;  /* 0x000000d309097224 */ /* 0x002fce00078e02ff */
[----:B------:R-:W1:Y:S01]  /*ac60*/  @P4 LDC R157, c[0x0][0xcf0] ;  /* 0x00033c00ff9d4b82 */ /* 0x000e620000000800 */
[C---:B------:R-:W-:Y:S02]  /*ac70*/  IMAD R21, R8.reuse, R15, R9 ;  /* 0x0000000f08157224 */ /* 0x040fe400078e0209 */
[----:B------:R-:W-:-:S04]  /*ac80*/  IMAD.WIDE.U32 R14, R8, R211, RZ ;  /* 0x000000d3080e7225 */ /* 0x000fc800078e00ff */
[----:B------:R-:W-:-:S04]  /*ac90*/  IMAD.WIDE.U32 R8, R10, R212, RZ ;  /* 0x000000d40a087225 */ /* 0x000fc800078e00ff */
[----:B------:R-:W-:Y:S02]  /*aca0*/  IMAD.IADD R158, R15, 0x1, R21 ;  /* 0x000000010f9e7824 */ /* 0x000fe400078e0215 */
[----:B------:R-:W3:Y:S01]  /*acb0*/  LDC.64 R20, c[0x0][R153+0x228] ;  /* 0x00008a0099147b82 */ /* 0x000ee20000000a00 */
[----:B------:R-:W-:-:S07]  /*acc0*/  IMAD.IADD R156, R9, 0x1, R11 ;  /* 0x00000001099c7824 */ /* 0x000fce00078e020b */
[----:B------:R-:W0:Y:S01]  /*acd0*/  LDC.64 R10, c[0x0][0xca8] ;  /* 0x00032a00ff0a7b82 */ /* 0x000e220000000a00 */
[----:B------:R-:W-:Y:S01]  /*ace0*/  IMAD.IADD R22, R210, 0x1, R18 ;  /* 0x00000001d2167824 */ /* 0x000fe200078e0212 */
[----:B----4-:R-:W-:-:S05]  /*acf0*/  SEL R9, R163, RZ, P3 ;  /* 0x000000ffa3097207 */ /* 0x010fca0001800000 */
[-C--:B---3--:R-:W-:Y:S02]  /*ad00*/  IMAD R159, R21, R9.reuse, RZ ;  /* 0x00000009159f7224 */ /* 0x088fe400078e02ff */
[----:B------:R-:W-:Y:S01]  /*ad10*/  IMAD.WIDE.U32 R20, R20, R9, RZ ;  /* 0x0000000914147225 */ /* 0x000fe200078e00ff */
[----:B0-----:R-:W0:Y:S03]  /*ad20*/  @!P3 LDC R10, c[0x0][0xc50] ;  /* 0x00031400ff0abb82 */ /* 0x001e260000000800 */
[----:B------:R-:W-:-:S05]  /*ad30*/  IMAD.IADD R159, R21, 0x1, R159 ;  /* 0x00000001159f7824 */ /* 0x000fca00078e029f */
[----:B------:R-:W3:Y:S01]  /*ad40*/  @!P3 LDC R11, c[0x0][0xc54] ;  /* 0x00031500ff0bbb82 */ /* 0x000ee20000000800 */
[----:B--2---:R-:W-:-:S07]  /*ad50*/  IADD3 R154, P2, P5, R14, R8, R4 ;  /* 0x000000080e9a7210 */ /* 0x004fce0007d5e004 */
[----:B------:R2:W4:Y:S01]  /*ad60*/  LDC.64 R14, c[0x0][R153+0x210] ;  /* 0x00008400990e7b82 */ /* 0x0005220000000a00 */
[----:B------:R-:W-:-:S04]  /*ad70*/  @P4 IMAD.HI.U32 R8, R22, R155, RZ ;  /* 0x0000009b16084227 */ /* 0x000fc800078e00ff */
[----:B------:R-:W-:Y:S01]  /*ad80*/  IMAD.MOV.U32 R155, RZ, RZ, R22 ;  /* 0x000000ffff9b7224 */ /* 0x000fe200078e0016 */
[----:B-1----:R-:W-:Y:S02]  /*ad90*/  @P4 SHF.R.U32.HI R155, RZ, R157, R8 ;  /* 0x0000009dff9b4219 */ /* 0x002fe40000011608 */
[----:B------:R-:W-:-:S03]  /*ada0*/  SHF.R.S32.HI R9, RZ, 0x1f, R4 ;  /* 0x0000001fff097819 */ /* 0x000fc60000011404 */
[----:B------:R-:W-:Y:S01]  /*adb0*/  IMAD.MOV R21, RZ, RZ, -R155 ;  /* 0x000000ffff157224 */ /* 0x000fe200078e0a9b */
[----:B------:R-:W-:Y:S02]  /*adc0*/  IADD3.X R157, R158, R156, R9, P2, P5 ;  /* 0x0000009c9e9d7210 */ /* 0x000fe400017ea409 */
[----:B------:R-:W-:Y:S02]  /*add0*/  IADD3 R20, P2, P5, R155, R154, R20 ;  /* 0x0000009a9b147210 */ /* 0x000fe40007d5e014 */
[----:B------:R-:W-:Y:S01]  /*ade0*/  SHF.R.S32.HI R8, RZ, 0x1f, R155 ;  /* 0x0000001fff087819 */ /* 0x000fe2000001149b */
[----:B------:R-:W-:-:S03]  /*adf0*/  IMAD R155, R152, R21, R22 ;  /* 0x00000015989b7224 */ /* 0x000fc600078e0216 */
[----:B------:R-:W-:Y:S02]  /*ae00*/  IADD3.X R21, R8, R157, R159, P2, P5 ;  /* 0x0000009d08157210 */ /* 0x000fe400017ea49f */
[----:B--2---:R-:W-:Y:S01]  /*ae10*/  SHF.R.S32.HI R153, RZ, 0x1f, R155 ;  /* 0x0000001fff997819 */ /* 0x004fe2000001149b */
[-C--:B----4-:R-:W-:Y:S02]  /*ae20*/  IMAD R8, R15, R155.reuse, RZ ;  /* 0x0000009b0f087224 */ /* 0x090fe400078e02ff */
        /* <DEDUP_REMOVED lines=10> */
.L_x_14236:
[----:B------:R-:W2:Y:S01]  /*aed0*/  LDL R8, [R1+0x7c] ;  /* 0x00007c0001087983 */ /* 0x000ea20000100800 */
[----:B------:R-:W0:Y:S03]  /*aee0*/  S2R R10, SR_TID.X ;  /* 0x00000000000a7919 */ /* 0x000e260000002100 */
[----:B------:R-:W-:Y:S04]  /*aef0*/  SHFL.IDX PT, R11, R21, RZ, 0x1c1f ;  /* 0x001c1fff150b7589 */ /* 0x000fe800000e0000 */
[----:B------:R-:W-:Y:S04]  /*af00*/  SHFL.IDX PT, R12, R15, 0x1, 0x1c1f ;  /* 0x003c1f000f0c7f89 */ /* 0x000fe800000e0000 */
[----:B------:R-:W-:Y:S01]  /*af10*/  SHFL.IDX PT, R13, R21, 0x1, 0x1c1f ;  /* 0x003c1f00150d7f89 */ /* 0x000fe200000e0000 */
[----:B0-----:R-:W-:-:S05]  /*af20*/  VIADD R14, R10, 0xffffff80 ;  /* 0xffffff800a0e7836 */ /* 0x001fca0000000000 */
[----:B------:R-:W-:-:S04]  /*af30*/  SHF.R.S32.HI R20, RZ, 0x1f, R14 ;  /* 0x0000001fff147819 */ /* 0x000fc8000001140e */
[----:B------:R-:W-:-:S04]  /*af40*/  LEA.HI R20, R20, R14, RZ, 0x7 ;  /* 0x0000000e14147211 */ /* 0x000fc800078f38ff */
[----:B------:R-:W-:Y:S01]  /*af50*/  LOP3.LUT R20, R20, 0xffffff80, RZ, 0xc0, !PT ;  /* 0xffffff8014147812 */ /* 0x000fe200078ec0ff */
[----:B------:R-:W0:Y:S04]  /*af60*/  SHFL.IDX PT, R10, R15, RZ, 0x1c1f ;  /* 0x001c1fff0f0a7589 */ /* 0x000e2800000e0000 */
[----:B------:R-:W-:-:S05]  /*af70*/  IMAD.IADD R20, R14, 0x1, -R20 ;  /* 0x000000010e147824 */ /* 0x000fca00078e0a14 */
[----:B------:R-:W-:Y:S01]  /*af80*/  LOP3.LUT P0, RZ, R20, 0x3, RZ, 0xc0, !PT ;  /* 0x0000000314ff7812 */ /* 0x000fe2000780c0ff */
[----:B--2---:R-:W-:Y:S02]  /*af90*/  IMAD.IADD R14, R8, 0x1, R18 ;  /* 0x00000001080e7824 */ /* 0x004fe400078e0212 */
[----:B-----5:R-:W-:Y:S02]  /*afa0*/  IMAD R8, R23, R152, RZ ;  /* 0x0000009817087224 */ /* 0x020fe400078e02ff */
[----:B------:R-:W-:-:S03]  /*afb0*/  VIADD R20, R14, 0x8 ;  /* 0x000000080e147836 */ /* 0x000fc60000000000 */
[-C--:B------:R-:W-:Y:S02]  /*afc0*/  ISETP.GE.OR P1, PT, R14, R8.reuse, P0 ;  /* 0x000000080e00720c */ /* 0x080fe40000726670 */
[----:B------:R-:W-:-:S11]  /*afd0*/  ISETP.GE.OR P0, PT, R20, R8, P0 ;  /* 0x000000081400720c */ /* 0x000fd60000706670 */
[----:B0-----:R0:W-:Y:S04]  /*afe0*/  @!P1 ST.E desc[UR38][R10.64], R3 ;  /* 0x000000030a009985 */ /* 0x0011e8000c101926 */
[----:B------:R0:W-:Y:S01]  /*aff0*/  @!P0 ST.E desc[UR38][R12.64], R2 ;  /* 0x000000020c008985 */ /* 0x0001e2000c101926 */
[----:B------:R-:W-:Y:S05]  /*b000*/  @P3 BRA `(.L_x_14237) ;  /* 0x0000000c00f83947 */ /* 0x000fea0003800000 */
[----:B------:R-:W1:Y:S01]  /*b010*/  S2R R153, SR_TID.X ;  /* 0x0000000000997919 */ /* 0x000e620000002100 */
[----:B------:R-:W-:Y:S01]  /*b020*/  ULDC.64 UR4, c[0x0][0xba0] ;  /* 0x0002e80000047ab9 */ /* 0x000fe20000000a00 */
[----:B------:R-:W2:Y:S01]  /*b030*/  @P4 LDC R81, c[0x0][0xcf0] ;  /* 0x00033c00ff514b82 */ /* 0x000ea20000000800 */
[----:B-1----:R-:W-:-:S05]  /*b040*/  VIADD R153, R153, 0xffffff80 ;  /* 0xffffff8099997836 */ /* 0x002fca0000000000 */
[----:B0-----:R-:W-:-:S04]  /*b050*/  SHF.R.S32.HI R2, RZ, 0x1f, R153 ;  /* 0x0000001fff027819 */ /* 0x001fc80000011499 */
        /* <DEDUP_REMOVED lines=18> */
[----:B------:R-:W-:Y:S01]  /*b180*/  IMAD.X R25, RZ, RZ, R17, P2 ;  /* 0x000000ffff197224 */ /* 0x000fe200010e0611 */
[C---:B------:R-:W-:Y:S02]  /*b190*/  IADD3 R33, P0, R16.reuse, 0x4000, RZ ;  /* 0x0000400010217810 */ /* 0x040fe40007f1e0ff */
        /* <DEDUP_REMOVED lines=8> */
[----:B------:R-:W-:Y:S02]  /*b220*/  LOP3.LUT R32, R33, 0x380, RZ, 0xc0, !PT ;  /* 0x0000038021207812 */ /* 0x000fe400078ec0ff */
[----:B------:R-:W-:Y:S02]  /*b230*/  LOP3.LUT R36, R37, 0x380, RZ, 0xc0, !PT ;  /* 0x0000038025247812 */ /* 0x000fe400078ec0ff */
[----:B------:R-:W-:Y:S02]  /*b240*/  LOP3.LUT R40, R41, 0x380, RZ, 0xc0, !PT ;  /* 0x0000038029287812 */ /* 0x000fe400078ec0ff */
[----:B------:R-:W-:-:S02]  /*b250*/  LOP3.LUT R44, R45, 0x380, RZ, 0xc0, !PT ;  /* 0x000003802d2c7812 */ /* 0x000fc400078ec0ff */
[----:B------:R-:W-:Y:S02]  /*b260*/  LOP3.LUT R48, R49, 0x380, RZ, 0xc0, !PT ;  /* 0x0000038031307812 */ /* 0x000fe400078ec0ff */
[----:B------:R-:W-:Y:S01]  /*b270*/  LOP3.LUT R28, R28, R29, RZ, 0x3c, !PT ;  /* 0x0000001d1c1c7212 */ /* 0x000fe200078e3cff */
[----:B------:R-:W-:Y:S01]  /*b280*/  IMAD.X R29, RZ, RZ, R17, P1 ;  /* 0x000000ffff1d7224 */ /* 0x000fe200008e0611 */
[----:B------:R-:W-:Y:S02]  /*b290*/  IADD3 R53, P1, R16, 0x9000, RZ ;  /* 0x0000900010357810 */ /* 0x000fe40007f3e0ff */
[----:B------:R-:W-:Y:S02]  /*b2a0*/  SHF.R.U64 R32, R32, 0x3, RZ ;  /* 0x0000000320207819 */ /* 0x000fe400000012ff */
[----:B------:R-:W-:Y:S02]  /*b2b0*/  SHF.R.U64 R36, R36, 0x3, RZ ;  /* 0x0000000324247819 */ /* 0x000fe400000012ff */
[----:B------:R-:W-:Y:S01]  /*b2c0*/  LOP3.LUT R13, R16, 0x380, RZ, 0xc0, !PT ;  /* 0x00000380100d7812 */ /* 0x000fe200078ec0ff */
[----:B------:R-:W-:Y:S01]  /*b2d0*/  IMAD R9, R4, UR5, R9 ;  /* 0x0000000504097c24 */ /* 0x000fe2000f8e0209 */
[----:B------:R-:W-:Y:S01]  /*b2e0*/  SHF.R.U64 R40, R40, 0x3, RZ ;  /* 0x0000000328287819 */ /* 0x000fe200000012ff */
[----:B------:R-:W5:Y:S01]  /*b2f0*/  LD.E.128 R28, desc[UR38][R28.64] ;  /* 0x000000261c1c7980 */ /* 0x000f62000c101d00 */
        /* <DEDUP_REMOVED lines=25> */
[----:B------:R-:W-:Y:S01]  /*b490*/  LOP3.LUT R64, R65, 0x380, RZ, 0xc0, !PT ;  /* 0x0000038041407812 */ /* 0x000fe200078ec0ff */
[----:B------:R-:W5:Y:S01]  /*b4a0*/  LD.E.128 R48, desc[UR38][R48.64] ;  /* 0x0000002630307980 */ /* 0x000f62000c101d00 */
[----:B------:R-:W-:Y:S02]  /*b4b0*/  LOP3.LUT R68, R69, 0x380, RZ, 0xc0, !PT ;  /* 0x0000038045447812 */ /* 0x000fe400078ec0ff */
[----:B------:R-:W-:Y:S02]  /*b4c0*/  LOP3.LUT R72, R73, 0x380, RZ, 0xc0, !PT ;  /* 0x0000038049487812 */ /* 0x000fe400078ec0ff */
[----:B------:R-:W-:Y:S02]  /*b4d0*/  SHF.R.U64 R13, R13, 0x3, RZ ;  /* 0x000000030d0d7819 */ /* 0x000fe400000012ff */
[----:B------:R-:W-:Y:S01]  /*b4e0*/  LOP3.LUT R52, R52, R53, RZ, 0x3c, !PT ;  /* 0x0000003534347212 */ /* 0x000fe200078e3cff */
[----:B------:R-:W-:Y:S01]  /*b4f0*/  IMAD.X R53, RZ, RZ, R17, P1 ;  /* 0x000000ffff357224 */ /* 0x000fe200008e0611 */
[----:B------:R-:W-:-:S02]  /*b500*/  IADD3 R11, P1, R16, 0xf000, RZ ;  /* 0x0000f000100b7810 */ /* 0x000fc40007f3e0ff */
[----:B------:R-:W-:Y:S02]  /*b510*/  SHF.R.U64 R56, R56, 0x3, RZ ;  /* 0x0000000338387819 */ /* 0x000fe400000012ff */
[----:B------:R-:W-:Y:S01]  /*b520*/  SHF.R.U64 R60, R60, 0x3, RZ ;  /* 0x000000033c3c7819 */ /* 0x000fe200000012ff */
[----:B------:R-:W-:Y:S01]  /*b530*/  IMAD.X R77, RZ, RZ, R17, P1 ;  /* 0x000000ffff4d7224 */ /* 0x000fe200008e0611 */
[----:B------:R-:W-:Y:S01]  /*b540*/  SHF.R.U64 R64, R64, 0x3, RZ ;  /* 0x0000000340407819 */ /* 0x000fe200000012ff */
[----:B------:R-:W5:Y:S01]  /*b550*/  LD.E.128 R52, desc[UR38][R52.64] ;  /* 0x0000002634347980 */ /* 0x000f62000c101d00 */
[----:B------:R-:W-:Y:S02]  /*b560*/  SHF.R.U64 R68, R68, 0x3, RZ ;  /* 0x0000000344447819 */ /* 0x000fe400000012ff */
[----:B------:R-:W-:Y:S02]  /*b570*/  SHF.R.U64 R72, R72, 0x3, RZ ;  /* 0x0000000348487819 */ /* 0x000fe400000012ff */
[----:B------:R-:W-:-:S02]  /*b580*/  LOP3.LUT R16, R13, R16, RZ, 0x3c, !PT ;  /* 0x000000100d107212 */ /* 0x000fc400078e3cff */
        /* <DEDUP_REMOVED lines=11> */
[----:B------:R-:W-:Y:S01]  /*b640*/  LOP3.LUT R10, R11, 0x380, RZ, 0xc0, !PT ;  /* 0x000003800b0a7812 */ /* 0x000fe200078ec0ff */
[----:B------:R-:W-:-:S02]  /*b650*/  IMAD.IADD R85, R3, 0x1, R18 ;  /* 0x0000000103557824 */ /* 0x000fc400078e0212 */
[----:B------:R-:W5:Y:S01]  /*b660*/  LD.E.128 R56, desc[UR38][R56.64] ;  /* 0x0000002638387980 */ /* 0x000f62000c101d00 */
[----:B------:R-:W-:-:S03]  /*b670*/  SHF.R.U64 R10, R10, 0x3, RZ ;  /* 0x000000030a0a7819 */ /* 0x000fc600000012ff */
[----:B------:R-:W5:Y:S01]  /*b680*/  LD.E.128 R60, desc[UR38][R60.64] ;  /* 0x000000263c3c7980 */ /* 0x000f62000c101d00 */
[----:B------:R-:W-:Y:S01]  /*b690*/  LOP3.LUT R76, R10, R11, RZ, 0x3c, !PT ;  /* 0x0000000b0a4c7212 */ /* 0x000fe200078e3cff */
[----:B0-----:R-:W0:Y:S01]  /*b6a0*/  @P4 LDC R17, c[0x0][0xcec] ;  /* 0x00033b00ff114b82 */ /* 0x001e220000000800 */
[----:B------:R-:W-:Y:S01]  /*b6b0*/  IMAD.WIDE.U32 R10, R4, UR4, RZ ;  /* 0x00000004040a7c25 */ /* 0x000fe2000f8e00ff */
[----:B------:R-:W-:Y:S01]  /*b6c0*/  ULDC.64 UR4, c[0x0][0xbe8] ;  /* 0x0002fa0000047ab9 */ /* 0x000fe20000000a00 */
[----:B------:R-:W5:Y:S02]  /*b6d0*/  LD.E.128 R64, desc[UR38][R64.64] ;  /* 0x0000002640407980 */ /* 0x000f64000c101d00 */
[----:B------:R-:W-:Y:S02]  /*b6e0*/  IMAD.IADD R11, R11, 0x1, R9 ;  /* 0x000000010b0b7824 */ /* 0x000fe400078e0209 */
[----:B------:R-:W-:Y:S01]  /*b6f0*/  IMAD R9, R80, 0x20, R3 ;  /* 0x0000002050097824 */ /* 0x000fe200078e0203 */
[----:B------:R-:W-:Y:S01]  /*b700*/  SHF.R.S32.HI R16, RZ, 0x1f, R211 ;  /* 0x0000001fff107819 */ /* 0x000fe200000114d3 */
[----:B------:R-:W-:Y:S01]  /*b710*/  IMAD.WIDE.U32 R10, R212, UR4, R10 ;  /* 0x00000004d40a7c25 */ /* 0x000fe2000f8e000a */
[----:B------:R-:W5:Y:S03]  /*b720*/  LD.E.128 R68, desc[UR38][R68.64] ;  /* 0x0000002644447980 */ /* 0x000f66000c101d00 */
[----:B------:R-:W-:Y:S01]  /*b730*/  IMAD.IADD R80, R18, 0x1, R9 ;  /* 0x0000000112507824 */ /* 0x000fe200078e0209 */
[----:B------:R-:W5:Y:S01]  /*b740*/  LD.E.128 R72, desc[UR38][R72.64] ;  /* 0x0000002648487980 */ /* 0x000f62000c101d00 */
[----:B------:R-:W-:Y:S01]  /*b750*/  IMAD R11, R212, UR5, R11 ;  /* 0x00000005d40b7c24 */ /* 0x000fe2000f8e020b */
[----:B------:R-:W-:Y:S01]  /*b760*/  ULDC.64 UR4, c[0x0][0xbf0] ;  /* 0x0002fc0000047ab9 */ /* 0x000fe20000000a00 */
[----:B------:R-:W-:Y:S01]  /*b770*/  IMAD.MOV.U32 R9, RZ, RZ, R80 ;  /* 0x000000ffff097224 */ /* 0x000fe200078e0050 */
[----:B------:R-:W5:Y:S01]  /*b780*/  LD.E.128 R76, desc[UR38][R76.64] ;  /* 0x000000264c4c7980 */ /* 0x000f62000c101d00 */
[----:B------:R-:W-:-:S02]  /*b790*/  IMAD R16, R16, UR4, RZ ;  /* 0x0000000410107c24 */ /* 0x000fc4000f8e02ff */
[----:B0-----:R-:W-:Y:S01]  /*b7a0*/  @P4 IMAD.HI.U32 R4, R80, R17, RZ ;  /* 0x0000001150044227 */ /* 0x001fe200078e00ff */
[----:B------:R-:W-:Y:S01]  /*b7b0*/  @!PT LDS RZ, [RZ] ;  /* 0x00000000fffff984 */ /* 0x000fe20000000800 */
[----:B------:R-:W-:Y:S01]  /*b7c0*/  @!PT LDS RZ, [RZ] ;  /* 0x00000000fffff984 */ /* 0x000fe20000000800 */
[----:B------:R-:W-:Y:S01]  /*b7d0*/  @!PT LDS RZ, [RZ] ;  /* 0x00000000fffff984 */ /* 0x000fe20000000800 */
[----:B------:R-:W-:Y:S01]  /*b7e0*/  @!PT LDS RZ, [RZ] ;  /* 0x00000000fffff984 */ /* 0x000fe20000000800 */
[----:B------:R0:W-:Y:S06]  /*b7f0*/  MEMBAR.ALL.CTA ;  /* 0x0000000000007992 */ /* 0x0001ec0000008000 */
[----:B0-----:R-:W0:Y:S01]  /*b800*/  FENCE.VIEW.ASYNC.S ;  /* 0x00000000000073c6 */ /* 0x001e220000000000 */
[----:B--2---:R-:W-:Y:S01]  /*b810*/  @P4 SHF.R.U32.HI R9, RZ, R81, R4 ;  /* 0x00000051ff094219 */ /* 0x004fe20000011604 */
[C---:B------:R-:W-:Y:S02]  /*b820*/  IMAD R17, R211.reuse, UR5, R16 ;  /* 0x00000005d3117c24 */ /* 0x040fe4000f8e0210 */
[----:B------:R-:W-:Y:S01]  /*b830*/  IMAD.WIDE.U32 R10, R211, UR4, R10 ;  /* 0x00000004d30a7c25 */ /* 0x000fe2000f8e000a */
[----:B------:R-:W-:Y:S01]  /*b840*/  SHF.R.S32.HI R4, RZ, 0x1f, R9 ;  /* 0x0000001fff047819 */ /* 0x000fe20000011409 */
[----:B------:R-:W-:-:S02]  /*b850*/  ULDC.64 UR4, c[0x0][0xbe0] ;  /* 0x0002f80000047ab9 */ /* 0x000fc40000000a00 */
        /* <DEDUP_REMOVED lines=13> */
[----:B------:R-:W-:Y:S01]  /*b930*/  VIADD R9, R85, 0x40 ;  /* 0x0000004055097836 */ /* 0x000fe20000000000 */
[----:B------:R-:W-:Y:S01]  /*b940*/  LEA R4, P2, R10, UR4, 0x1 ;  /* 0x000000040a047c11 */ /* 0x000fe2000f8408ff */
[----:B------:R-:W-:-:S03]  /*b950*/  IMAD.IADD R11, R11, 0x1, R81 ;  /* 0x000000010b0b7824 */ /* 0x000fc600078e0251 */
[-C--:B------:R-:W-:Y:S02]  /*b960*/  ISETP.GE.AND P0, PT, R9, R8.reuse, PT ;  /* 0x000000080900720c */ /* 0x080fe40003f06270 */
[----:B------:R-:W-:Y:S02]  /*b970*/  LEA.HI.X R9, R10, UR5, R11, 0x1, P2 ;  /* 0x000000050a097c11 */ /* 0x000fe400090f0c0b */
[C---:B------:R-:W-:Y:S01]  /*b980*/  ISETP.GE.AND P2, PT, R85.reuse, R8, PT ;  /* 0x000000085500720c */ /* 0x040fe20003f46270 */
[----:B------:R-:W-:Y:S02]  /*b990*/  VIADD R0, R0, 0x32420 ;  /* 0x0003242000007836 */ /* 0x000fe40000000000 */
[----:B------:R-:W-:-:S03]  /*b9a0*/  VIADD R3, R85, 0x20 ;  /* 0x0000002055037836 */ /* 0x000fc60000000000 */
[----:B------:R-:W-:Y:S01]  /*b9b0*/  PRMT R0, RZ, 0x654, R0 ;  /* 0x00000654ff007816 */ /* 0x000fe20000000000 */
[C---:B------:R-:W-:Y:S01]  /*b9c0*/  VIADD R18, R2.reuse, 0x40 ;  /* 0x0000004002127836 */ /* 0x040fe20000000000 */
[----:B------:R-:W-:Y:S01]  /*b9d0*/  ISETP.GE.AND P1, PT, R3, R8, PT ;  /* 0x000000080300720c */ /* 0x000fe20003f26270 */
[C---:B------:R-:W-:Y:S01]  /*b9e0*/  VIADD R86, R2.reuse, 0x80 ;  /* 0x0000008002567836 */ /* 0x040fe20000000000 */
[----:B0-----:R0:W-:Y:S01]  /*b9f0*/  SYNCS.ARRIVE.TRANS64.RED.A1T0 RZ, [R0+URZ], RZ ;  /* 0x000000ff00ff79a7 */ /* 0x0011e2000810043f */
[----:B------:R-:W-:Y:S01]  /*ba00*/  VIADD R88, R2, 0xc0 ;  /* 0x000000c002587836 */ /* 0x000fe20000000000 */
[----:B------:R1:W2:Y:S01]  /*ba10*/  SHFL.IDX PT, R83, R4, RZ, 0x181f ;  /* 0x00181fff04537589 */ /* 0x0002a200000e0000 */
[----:B------:R-:W-:Y:S03]  /*ba20*/  BSSY B1, `(.L_x_14238) ;  /* 0x0000018000017945 */ /* 0x000fe60003800000 */
[----:B------:R1:W3:Y:S01]  /*ba30*/  SHFL.IDX PT, R3, R9, RZ, 0x181f ;  /* 0x00181fff09037589 */ /* 0x0002e200000e0000 */
[----:B------:R-:W-:-:S02]  /*ba40*/  SHF.R.S32.HI R84, RZ, 0x1f, R18 ;  /* 0x0000001fff547819 */ /* 0x000fc40000011412 */
[----:B0-----:R-:W-:Y:S02]  /*ba50*/  SHF.R.S32.HI R0, RZ, 0x1f, R2 ;  /* 0x0000001fff007819 */ /* 0x001fe40000011402 */
[----:B------:R-:W-:Y:S02]  /*ba60*/  SHF.R.S32.HI R87, RZ, 0x1f, R86 ;  /* 0x0000001fff577819 */ /* 0x000fe40000011456 */
[----:B------:R-:W-:Y:S01]  /*ba70*/  SHF.R.S32.HI R89, RZ, 0x1f, R88 ;  /* 0x0000001fff597819 */ /* 0x000fe20000011458 */
[----:B-1----:R-:W-:Y:S06]  /*ba80*/  @P2 BRA `(.L_x_14239) ;  /* 0x0000000000442947 */ /* 0x002fec0003800000 */
        /* <DEDUP_REMOVED lines=17> */
.L_x_14239:
[----:B------:R-:W-:Y:S05]  /*bba0*/  BSYNC B1 ;  /* 0x0000000000017941 */ /* 0x000fea0003800000 */
.L_x_14238:
[----:B---3--:R1:W3:Y:S01]  /*bbb0*/  SHFL.IDX PT, R3, R9, 0x1, 0x181f ;  /* 0x00381f0009037f89 */ /* 0x0082e200000e0000 */
        /* <DEDUP_REMOVED lines=20> */
.L_x_14241:
[----:B------:R-:W-:Y:S05]  /*bd00*/  BSYNC B1 ;  /* 0x0000000000017941 */ /* 0x000fea0003800000 */
.L_x_14240:
[----:B---3--:R3:W1:Y:S01]  /*bd10*/  SHFL.IDX PT, R3, R9, 0x2, 0x181f ;  /* 0x00581f0009037f89 */ /* 0x00866200000e0000 */
[----:B------:R-:W-:Y:S03]  /*bd20*/  BSSY B1, `(.L_x_14242) ;  /* 0x0000014000017945 */ /* 0x000fe60003800000 */
[----:B0---4-:R3:W0:Y:S01]  /*bd30*/  SHFL.IDX PT, R17, R4, 0x2, 0x181f ;  /* 0x00581f0004117f89 */ /* 0x01162200000e0000 */
[----:B------:R-:W-:Y:S05]  /*bd40*/  @P0 BRA `(.L_x_14243) ;  /* 0x0000000000440947 */ /* 0x000fea0003800000 */
[----:B------:R-:W-:Y:S02]  /*bd50*/  ULDC UR4, c[0x0][0xbc8] ;  /* 0x0002f20000047ab9 */ /* 0x000fe40000000800 */
[----:B------:R-:W-:Y:S02]  /*bd60*/  ISETP.GE.AND P3, PT, R2, UR4, PT ;  /* 0x0000000402007c0c */ /* 0x000fe4000bf66270 */
[----:B------:R-:W-:Y:S02]  /*bd70*/  ISETP.GE.AND P2, PT, R18, UR4, PT ;  /* 0x0000000412007c0c */ /* 0x000fe4000bf46270 */
[----:B------:R-:W-:Y:S02]  /*bd80*/  ISETP.GE.AND P1, PT, R86, UR4, PT ;  /* 0x0000000456007c0c */ /* 0x000fe4000bf26270 */
[----:B------:R-:W-:-:S07]  /*bd90*/  ISETP.GE.AND P0, PT, R88, UR4, PT ;  /* 0x0000000458007c0c */ /* 0x000fce000bf06270 */
[-C--:B0-----:R-:W-:Y:S02]  /*bda0*/  @!P3 LEA R10, P6, R2, R17.reuse, 0x1 ;  /* 0x00000011020ab211 */ /* 0x081fe400078c08ff */
[-C--:B-----5:R-:W-:Y:S02]  /*bdb0*/  @!P2 LEA R12, P5, R18, R17.reuse, 0x1 ;  /* 0x00000011120ca211 */ /* 0x0a0fe400078a08ff */
[----:B------:R-:W-:Y:S02]  /*bdc0*/  @!P1 LEA R14, P4, R86, R17, 0x1 ;  /* 0x00000011560e9211 */ /* 0x000fe400078808ff */
[----:B-1----:R-:W-:Y:S02]  /*bdd0*/  @!P3 LEA.HI.X R11, R2, R3, R0, 0x1, P6 ;  /* 0x00000003020bb211 */ /* 0x002fe400030f0c00 */
        /* <DEDUP_REMOVED lines=8> */
.L_x_14243:
[----:B------:R-:W-:Y:S05]  /*be60*/  BSYNC B1 ;  /* 0x0000000000017941 */ /* 0x000fea0003800000 */
.L_x_14242:
[----:B-1----:R-:W-:Y:S01]  /*be70*/  VIADD R3, R85, 0x60 ;  /* 0x0000006055037836 */ /* 0x002fe20000000000 */
[----:B----45:R1:W4:Y:S04]  /*be80*/  SHFL.IDX PT, R15, R9, 0x3, 0x181f ;  /* 0x00781f00090f7f89 */ /* 0x03032800000e0000 */
[----:B------:R-:W-:Y:S01]  /*be90*/  ISETP.GE.AND P0, PT, R3, R8, PT ;  /* 0x000000080300720c */ /* 0x000fe20003f06270 */
[----:B0-----:R1:W0:-:S12]  /*bea0*/  SHFL.IDX PT, R17, R4, 0x3, 0x181f ;  /* 0x00781f0004117f89 */ /* 0x00121800000e0000 */
[----:B-1----:R-:W-:Y:S05]  /*beb0*/  @P0 BRA `(.L_x_14244) ;  /* 0x00000024009c0947 */ /* 0x002fea0003800000 */
[----:B------:R-:W-:Y:S02]  /*bec0*/  ULDC UR4, c[0x0][0xbc8] ;  /* 0x0002f20000047ab9 */ /* 0x000fe40000000800 */
[----:B------:R-:W-:Y:S02]  /*bed0*/  ISETP.GE.AND P3, PT, R2, UR4, PT ;  /* 0x0000000402007c0c */ /* 0x000fe4000bf66270 */
[----:B------:R-:W-:Y:S02]  /*bee0*/  ISETP.GE.AND P4, PT, R18, UR4, PT ;  /* 0x0000000412007c0c */ /* 0x000fe4000bf86270 */
[----:B------:R-:W-:-:S09]  /*bef0*/  ISETP.GE.AND P5, PT, R86, UR4, PT ;  /* 0x0000000456007c0c */ /* 0x000fd2000bfa6270 */
[-C--:B0-----:R-:W-:Y:S02]  /*bf00*/  @!P3 LEA R8, P0, R2, R17.reuse, 0x1 ;  /* 0x000000110208b211 */ /* 0x081fe400078008ff */
[-C--:B------:R-:W-:Y:S02]  /*bf10*/  @!P4 LEA R10, P1, R18, R17.reuse, 0x1 ;  /* 0x00000011120ac211 */ /* 0x080fe400078208ff */
[----:B------:R-:W-:Y:S02]  /*bf20*/  @!P5 LEA R12, P2, R86, R17, 0x1 ;  /* 0x00000011560cd211 */ /* 0x000fe400078408ff */
[-C--:B---34-:R-:W-:Y:S02]  /*bf30*/  @!P3 LEA.HI.X R9, R2, R15.reuse, R0, 0x1, P0 ;  /* 0x0000000f0209b211 */ /* 0x098fe400000f0c00 */
        /* <DEDUP_REMOVED lines=11> */
.L_x_14237:
[----:B0-----:R-:W0:Y:S01]  /*bff0*/  @P4 LDC R13, c[0x0][0xcec] ;  /* 0x00033b00ff0d4b82 */ /* 0x001e220000000800 */
[----:B------:R-:W-:Y:S01]  /*c000*/  ULDC.64 UR4, c[0x0][0xc08] ;  /* 0x0003020000047ab9 */ /* 0x000fe20000000a00 */
[----:B------:R-:W-:Y:S01]  /*c010*/  ULDC.64 UR6, c[0x0][0xc30] ;  /* 0x00030c0000067ab9 */ /* 0x000fe20000000a00 */
[----:B------:R-:W-:Y:S01]  /*c020*/  IMAD R9, R9, UR4, RZ ;  /* 0x0000000409097c24 */ /* 0x000fe2000f8e02ff */
[----:B------:R-:W-:Y:S01]  /*c030*/  ISETP.GE.AND P0, PT, R14, R8, PT ;  /* 0x000000080e00720c */ /* 0x000fe20003f06270 */
[C---:B------:R-:W-:Y:S01]  /*c040*/  IMAD.WIDE.U32 R2, R4.reuse, UR4, RZ ;  /* 0x0000000404027c25 */ /* 0x040fe2000f8e00ff */
[----:B------:R-:W-:Y:S01]  /*c050*/  BSSY B1, `(.L_x_14245) ;  /* 0x00000db000017945 */ /* 0x000fe20003800000 */
[----:B------:R-:W-:Y:S01]  /*c060*/  SHF.R.S32.HI R18, RZ, 0x1f, R219 ;  /* 0x0000001fff127819 */ /* 0x000fe200000114db */
[----:B------:R-:W1:Y:S01]  /*c070*/  @P4 LDC R10, c[0x0][0xcf0] ;  /* 0x00033c00ff0a4b82 */ /* 0x000e620000000800 */
[----:B------:R-:W-:Y:S01]  /*c080*/  IMAD R9, R4, UR5, R9 ;  /* 0x0000000504097c24 */ /* 0x000fe2000f8e0209 */
[----:B------:R-:W-:Y:S01]  /*c090*/  ULDC.64 UR4, c[0x0][0xc38] ;  /* 0x00030e0000047ab9 */ /* 0x000fe20000000a00 */
[----:B------:R-:W-:Y:S01]  /*c0a0*/  SHF.R.S32.HI R4, RZ, 0x1f, R211 ;  /* 0x0000001fff047819 */ /* 0x000fe200000114d3 */
[----:B------:R-:W-:Y:S01]  /*c0b0*/  VIADD R171, R204, 0x40 ;  /* 0x00000040ccab7836 */ /* 0x000fe20000000000 */
        /* <DEDUP_REMOVED lines=10> */
[----:B0-----:R-:W-:Y:S01]  /*c160*/  @P4 IMAD.HI.U32 R13, R22, R13, RZ ;  /* 0x0000000d160d4227 */ /* 0x001fe200078e00ff */
[----:B------:R-:W-:Y:S02]  /*c170*/  SHF.R.S32.HI R158, RZ, 0x1f, R226 ;  /* 0x0000001fff9e7819 */ /* 0x000fe400000114e2 */
[----:B------:R-:W-:Y:S01]  /*c180*/  SHF.R.S32.HI R159, RZ, 0x1f, R227 ;  /* 0x0000001fff9f7819 */ /* 0x000fe200000114e3 */
[----:B------:R-:W-:Y:S01]  /*c190*/  IMAD R4, R4, UR4, RZ ;  /* 0x0000000404047c24 */ /* 0x000fe2000f8e02ff */
[----:B------:R-:W-:Y:S01]  /*c1a0*/  SHF.R.S32.HI R160, RZ, 0x1f, R228 ;  /* 0x0000001fffa07819 */ /* 0x000fe200000114e4 */
[----:B------:R-:W-:Y:S01]  /*c1b0*/  IMAD.WIDE.U32 R2, R211, UR4, R2 ;  /* 0x00000004d3027c25 */ /* 0x000fe2000f8e0002 */
[----:B------:R-:W-:-:S02]  /*c1c0*/  SHF.R.S32.HI R161, RZ, 0x1f, R229 ;  /* 0x0000001fffa17819 */ /* 0x000fc400000114e5 */
        /* <DEDUP_REMOVED lines=30> */
[----:B------:R-:W-:-:S03]  /*c3b0*/  ULDC.64 UR4, c[0x0][0xc00] ;  /* 0x0003000000047ab9 */ /* 0x000fc60000000a00 */
[----:B------:R-:W-:Y:S01]  /*c3c0*/  VIADD R4, R0, 0x32420 ;  /* 0x0003242000047836 */ /* 0x000fe20000000000 */
[----:B------:R-:W-:Y:S01]  /*c3d0*/  LEA R0, P1, R2, UR4, 0x2 ;  /* 0x0000000402007c11 */ /* 0x000fe2000f8210ff */
[----:B------:R-:W-:Y:S02]  /*c3e0*/  IMAD.IADD R3, R3, 0x1, R9 ;  /* 0x0000000103037824 */ /* 0x000fe400078e0209 */
[C---:B------:R-:W-:Y:S01]  /*c3f0*/  VIADD R175, R204.reuse, 0x30 ;  /* 0x00000030ccaf7836 */ /* 0x040fe20000000000 */
[----:B------:R-:W-:Y:S01]  /*c400*/  PRMT R9, RZ, 0x654, R4 ;  /* 0x00000654ff097816 */ /* 0x000fe20000000004 */
[----:B------:R-:W-:Y:S01]  /*c410*/  VIADD R177, R204, 0x28 ;  /* 0x00000028ccb17836 */ /* 0x000fe20000000000 */
[----:B------:R-:W-:Y:S01]  /*c420*/  LEA.HI.X R4, R2, UR5, R3, 0x2, P1 ;  /* 0x0000000502047c11 */ /* 0x000fe200088f1403 */
[C---:B------:R-:W-:Y:S01]  /*c430*/  VIADD R179, R204.reuse, 0x20 ;  /* 0x00000020ccb37836 */ /* 0x040fe20000000000 */
[----:B------:R0:W-:Y:S01]  /*c440*/  SYNCS.ARRIVE.TRANS64.RED.A1T0 RZ, [R9+URZ], RZ ;  /* 0x000000ff09ff79a7 */ /* 0x0001e2000810043f */
[C---:B------:R-:W-:Y:S01]  /*c450*/  VIADD R181, R204.reuse, 0x18 ;  /* 0x00000018ccb57836 */ /* 0x040fe20000000000 */
[----:B------:R0:W1:Y:S01]  /*c460*/  SHFL.IDX PT, R2, R0, RZ, 0x1c1f ;  /* 0x001c1fff00027589 */ /* 0x00006200000e0000 */
[C---:B------:R-:W-:Y:S01]  /*c470*/  VIADD R183, R204.reuse, 0x10 ;  /* 0x00000010ccb77836 */ /* 0x040fe20000000000 */
[----:B------:R-:W-:Y:S01]  /*c480*/  SHF.R.S32.HI R175, RZ, 0x1f, R175 ;  /* 0x0000001fffaf7819 */ /* 0x000fe200000114af */
[C---:B------:R-:W-:Y:S01]  /*c490*/  VIADD R185, R204.reuse, 0x8 ;  /* 0x00000008ccb97836 */ /* 0x040fe20000000000 */
[----:B------:R0:W2:Y:S01]  /*c4a0*/  SHFL.IDX PT, R3, R4, RZ, 0x1c1f ;  /* 0x001c1fff04037589 */ /* 0x0000a200000e0000 */
        /* <DEDUP_REMOVED lines=12> */
[----:B------:R-:W-:Y:S01]  /*c570*/  VIADD R184, R204, 0x8 ;  /* 0x00000008ccb87836 */ /* 0x000fe20000000000 */
[----:B0-----:R-:W-:Y:S06]  /*c580*/  @P0 BRA `(.L_x_14246) ;  /* 0x00000008001c0947 */ /* 0x001fec0003800000 */
[----:B------:R-:W-:Y:S01]  /*c590*/  ULDC UR4, c[0x0][0xbc8] ;  /* 0x0002f20000047ab9 */ /* 0x000fe20000000800 */
[----:B------:R-:W-:Y:S01]  /*c5a0*/  VIADD R21, R204, 0xe8 ;  /* 0x000000e8cc157836 */ /* 0x000fe20000000000 */
[----:B------:R-:W-:Y:S02]  /*c5b0*/  ISETP.GE.AND P4, PT, R184, UR4, PT ;  /* 0x00000004b8007c0c */ /* 0x000fe4000bf86270 */
[----:B------:R-:W-:Y:S02]  /*c5c0*/  ISETP.GE.AND P3, PT, R182, UR4, PT ;  /* 0x00000004b6007c0c */ /* 0x000fe4000bf66270 */
[----:B------:R-:W-:Y:S02]  /*c5d0*/  ISETP.GE.AND P5, PT, R204, UR4, PT ;  /* 0x00000004cc007c0c */ /* 0x000fe4000bfa6270 */
[----:B------:R-:W-:Y:S02]  /*c5e0*/  ISETP.GE.AND P1, PT, R178, UR4, PT ;  /* 0x00000004b2007c0c */ /* 0x000fe4000bf26270 */
[----:B------:R-:W-:-:S02]  /*c5f0*/  ISETP.GE.AND P0, PT, R180, UR4, PT ;  /* 0x00000004b4007c0c */ /* 0x000fc4000bf06270 */
[----:B------:R-:W-:-:S03]  /*c600*/  SHF.R.S32.HI R9, RZ, 0x1f, R214 ;  /* 0x0000001fff097819 */ /* 0x000fc600000114d6 */
[-C--:B-1----:R-:W-:Y:S02]  /*c610*/  @!P4 LEA R10, P2, R184, R2.reuse, 0x2 ;  /* 0x00000002b80ac211 */ /* 0x082fe400078410ff */
[----:B------:R-:W-:Y:S02]  /*c620*/  @!P3 LEA R12, P6, R182, R2, 0x2 ;  /* 0x00000002b60cb211 */ /* 0x000fe400078c10ff */
[----:B--2---:R-:W-:Y:S01]  /*c630*/  @!P5 IMAD.WIDE R14, R204, 0x4, R2 ;  /* 0x00000004cc0ed825 */ /* 0x004fe200078e0202 */
[-C--:B------:R-:W-:Y:S02]  /*c640*/  @!P4 LEA.HI.X R11, R184, R3.reuse, R185, 0x2, P2 ;  /* 0x00000003b80bc211 */ /* 0x080fe400010f14b9 */
[----:B------:R-:W-:Y:S02]  /*c650*/  ISETP.GE.AND P2, PT, R176, UR4, PT ;  /* 0x00000004b0007c0c */ /* 0x000fe4000bf46270 */
[----:B------:R-:W-:Y:S01]  /*c660*/  @!P3 LEA.HI.X R13, R182, R3, R183, 0x2, P6 ;  /* 0x00000003b60db211 */ /* 0x000fe200030f14b7 */
[----:B------:R0:W-:Y:S04]  /*c670*/  @!P5 ST.E.64 desc[UR38][R14.64], R24 ;  /* 0x000000180e00d985 */ /* 0x0001e8000c101b26 */
[----:B------:R1:W-:Y:S01]  /*c680*/  @!P4 ST.E.64 desc[UR38][R10.64], R28 ;  /* 0x0000001c0a00c985 */ /* 0x0003e2000c101b26 */
[----:B------:R-:W-:-:S03]  /*c690*/  ISETP.GE.AND P4, PT, R172, UR4, PT ;  /* 0x00000004ac007c0c */ /* 0x000fc6000bf86270 */
[----:B------:R2:W-:Y:S01]  /*c6a0*/  @!P3 ST.E.64 desc[UR38][R12.64], R32 ;  /* 0x000000200c00b985 */ /* 0x0005e2000c101b26 */
[----:B------:R-:W-:Y:S01]  /*c6b0*/  ISETP.GE.AND P3, PT, R174, UR4, PT ;  /* 0x00000004ae007c0c */ /* 0x000fe2000bf66270 */
[----:B0-----:R-:W-:Y:S01]  /*c6c0*/  VIADD R25, R204, 0xf8 ;  /* 0x000000f8cc197836 */ /* 0x001fe20000000000 */
[-C--:B-1----:R-:W-:Y:S01]  /*c6d0*/  @!P0 LEA R10, P6, R180, R2.reuse, 0x2 ;  /* 0x00000002b40a8211 */ /* 0x082fe200078c10ff */
[----:B------:R-:W-:Y:S01]  /*c6e0*/  VIADD R29, R204, 0xf0 ;  /* 0x000000f0cc1d7836 */ /* 0x000fe20000000000 */
        /* <DEDUP_REMOVED lines=11> */
[-C--:B0-----:R-:W-:Y:S02]  /*c7a0*/  @!P3 LEA R10, P6, R174, R2.reuse, 0x2 ;  /* 0x00000002ae0ab211 */ /* 0x081fe400078c10ff */
[-C--:B-1----:R-:W-:Y:S02]  /*c7b0*/  @!P4 LEA R12, P2, R172, R2.reuse, 0x2 ;  /* 0x00000002ac0cc211 */ /* 0x082fe400078410ff */
        /* <DEDUP_REMOVED lines=63> */
[-C--:B--2---:R-:W-:Y:S02]  /*cbb0*/  @!P0 LEA R14, P6, R223, R2.reuse, 0x2 ;  /* 0x00000002df0e8211 */ /* 0x084fe400078c10ff */
[-C--:B------:R-:W-:Y:S01]  /*cbc0*/  @!P4 LEA R22, P5, R221, R2.reuse, 0x2 ;  /* 0x00000002dd16c211 */ /* 0x080fe200078a10ff */
[----:B------:R1:W-:Y:S01]  /*cbd0*/  @!P1 ST.E.64 desc[UR38][R12.64], R112 ;  /* 0x000000700c009985 */ /* 0x0003e2000c101b26 */
[----:B------:R-:W-:Y:S02]  /*cbe0*/  @!P3 LEA R16, P1, R222, R2, 0x2 ;  /* 0x00000002de10b211 */ /* 0x000fe400078210ff */
[----:B------:R-:W-:Y:S02]  /*cbf0*/  @!P0 LEA.HI.X R15, R223, R3, R155, 0x2, P6 ;  /* 0x00000003df0f8211 */ /* 0x000fe400030f149b */
[----:B------:R-:W-:-:S02]  /*cc00*/  ISETP.GE.AND P2, PT, R220, UR4, PT ;  /* 0x00000004dc007c0c */ /* 0x000fc4000bf46270 */
[-C--:B------:R-:W-:Y:S01]  /*cc10*/  @!P3 LEA.HI.X R17, R222, R3.reuse, R154, 0x2, P1 ;  /* 0x00000003de11b211 */ /* 0x080fe200008f149a */
[----:B------:R2:W-:Y:S01]  /*cc20*/  @!P0 ST.E.64 desc[UR38][R14.64], R116 ;  /* 0x000000740e008985 */ /* 0x0005e2000c101b26 */
[----:B------:R-:W-:Y:S02]  /*cc30*/  ISETP.GE.AND P1, PT, R219, UR4, PT ;  /* 0x00000004db007c0c */ /* 0x000fe4000bf26270 */
[----:B------:R-:W-:Y:S01]  /*cc40*/  @!P4 LEA.HI.X R23, R221, R3, R153, 0x2, P5 ;  /* 0x00000003dd17c211 */ /* 0x000fe200028f1499 */
[----:B------:R3:W-:Y:S01]  /*cc50*/  @!P3 ST.E.64 desc[UR38][R16.64], R120 ;  /* 0x000000781000b985 */ /* 0x0007e2000c101b26 */
[----:B------:R-:W-:Y:S02]  /*cc60*/  ISETP.GE.AND P0, PT, R214, UR4, PT ;  /* 0x00000004d6007c0c */ /* 0x000fe4000bf06270 */
[----:B------:R-:W-:Y:S01]  /*cc70*/  ISETP.GE.AND P3, PT, R29, UR4, PT ;  /* 0x000000041d007c0c */ /* 0x000fe2000bf66270 */
[----:B------:R4:W-:Y:S01]  /*cc80*/  @!P4 ST.E.64 desc[UR38][R22.64], R124 ;  /* 0x0000007c1600c985 */ /* 0x0009e2000c101b26 */
[----:B------:R-:W-:-:S02]  /*cc90*/  ISETP.GE.AND P4, PT, R21, UR4, PT ;  /* 0x0000000415007c0c */ /* 0x000fc4000bf86270 */
[----:B0-----:R-:W-:-:S03]  /*cca0*/  @!P2 LEA R10, P5, R220, R2, 0x2 ;  /* 0x00000002dc0aa211 */ /* 0x001fc600078a10ff */
[CC--:B-1----:R-:W-:Y:S02]  /*ccb0*/  @!P1 LEA R12, P6, R219.reuse, R2.reuse, 0x2 ;  /* 0x00000002db0c9211 */ /* 0x0c2fe400078c10ff */
[-C--:B------:R-:W-:Y:S02]  /*ccc0*/  @!P2 LEA.HI.X R11, R220, R3.reuse, R152, 0x2, P5 ;  /* 0x00000003dc0ba211 */ /* 0x080fe400028f1498 */
[C---:B--2---:R-:W-:Y:S02]  /*ccd0*/  @!P0 LEA R14, P5, R214.reuse, R2, 0x2 ;  /* 0x00000002d60e8211 */ /* 0x044fe400078a10ff */
[-C--:B------:R-:W-:Y:S01]  /*cce0*/  @!P1 LEA.HI.X R13, R219, R3.reuse, R18, 0x2, P6 ;  /* 0x00000003db0d9211 */ /* 0x080fe200030f1412 */
[----:B------:R0:W-:Y:S01]  /*ccf0*/  @!P2 ST.E.64 desc[UR38][R10.64], R128 ;  /* 0x000000800a00a985 */ /* 0x0001e2000c101b26 */
[----:B------:R-:W-:Y:S02]  /*cd00*/  ISETP.GE.AND P6, PT, R25, UR4, PT ;  /* 0x0000000419007c0c */ /* 0x000fe4000bfc6270 */
[----:B------:R-:W-:Y:S01]  /*cd10*/  @!P0 LEA.HI.X R15, R214, R3, R9, 0x2, P5 ;  /* 0x00000003d60f8211 */ /* 0x000fe200028f1409 */
[----:B------:R0:W-:Y:S01]  /*cd20*/  @!P1 ST.E.64 desc[UR38][R12.64], R132 ;  /* 0x000000840c009985 */ /* 0x0001e2000c101b26 */
[----:B---3--:R-:W-:-:S02]  /*cd30*/  SHF.R.S32.HI R17, RZ, 0x1f, R21 ;  /* 0x0000001fff117819 */ /* 0x008fc40000011415 */
[CC--:B------:R-:W-:Y:S01]  /*cd40*/  @!P4 LEA R16, P5, R21.reuse, R2.reuse, 0x2 ;  /* 0x000000021510c211 */ /* 0x0c0fe200078a10ff */
[----:B------:R0:W-:Y:S01]  /*cd50*/  @!P0 ST.E.64 desc[UR38][R14.64], R136 ;  /* 0x000000880e008985 */ /* 0x0001e2000c101b26 */
[----:B------:R-:W-:Y:S02]  /*cd60*/  SHF.R.S32.HI R9, RZ, 0x1f, R29 ;  /* 0x0000001fff097819 */ /* 0x000fe4000001141d */
[----:B------:R-:W-:Y:S02]  /*cd70*/  @!P4 LEA.HI.X R17, R21, R3, R17, 0x2, P5 ;  /* 0x000000031511c211 */ /* 0x000fe400028f1411 */
[----:B----4-:R-:W-:-:S03]  /*cd80*/  @!P3 LEA R22, P5, R29, R2, 0x2 ;  /* 0x000000021d16b211 */ /* 0x010fc600078a10ff */
[----:B------:R0:W-:Y:S01]  /*cd90*/  @!P4 ST.E.64 desc[UR38][R16.64], R140 ;  /* 0x0000008c1000c985 */ /* 0x0001e2000c101b26 */
[-C--:B------:R-:W-:Y:S02]  /*cda0*/  @!P3 LEA.HI.X R23, R29, R3.reuse, R9, 0x2, P5 ;  /* 0x000000031d17b211 */ /* 0x080fe400028f1409 */
[----:B------:R-:W-:Y:S02]  /*cdb0*/  SHF.R.S32.HI R9, RZ, 0x1f, R25 ;  /* 0x0000001fff097819 */ /* 0x000fe40000011419 */
[C---:B------:R-:W-:Y:S01]  /*cdc0*/  @!P6 LEA R2, P5, R25.reuse, R2, 0x2 ;  /* 0x000000021902e211 */ /* 0x040fe200078a10ff */
[----:B------:R0:W-:Y:S03]  /*cdd0*/  @!P3 ST.E.64 desc[UR38][R22.64], R144 ;  /* 0x000000901600b985 */ /* 0x0001e6000c101b26 */
[----:B------:R-:W-:-:S05]  /*cde0*/  @!P6 LEA.HI.X R3, R25, R3, R9, 0x2, P5 ;  /* 0x000000031903e211 */ /* 0x000fca00028f1409 */
[----:B------:R0:W-:Y:S04]  /*cdf0*/  @!P6 ST.E.64 desc[UR38][R2.64], R148 ;  /* 0x000000940200e985 */ /* 0x0001e8000c101b26 */
.L_x_14246:
[----:B------:R-:W-:Y:S05]  /*ce00*/  BSYNC B1 ;  /* 0x0000000000017941 */ /* 0x000fea0003800000 */
.L_x_14245:
[----:B------:R-:W-:Y:S01]  /*ce10*/  ISETP.GE.AND P0, PT, R20, R8, PT ;  /* 0x000000081400720c */ /* 0x000fe20003f06270 */
[----:B0-2---:R0:W2:Y:S04]  /*ce20*/  SHFL.IDX PT, R3, R4, 0x1, 0x1c1f ;  /* 0x003c1f0004037f89 */ /* 0x0050a800000e0000 */
        /* <DEDUP_REMOVED lines=14> */
[-C--:B------:R-:W-:Y:S01]  /*cf10*/  @!P2 LEA R12, P6, R182, R2.reuse, 0x2 ;  /* 0x00000002b60ca211 */ /* 0x080fe200078c10ff */
[----:B------:R0:W-:Y:S01]  /*cf20*/  @!P4 ST.E.64 desc[UR38][R8.64], R26 ;  /* 0x0000001a0800c985 */ /* 0x0001e2000c101b26 */
[----:B------:R-:W-:Y:S02]  /*cf30*/  ISETP.GE.AND P3, PT, R176, UR4, PT ;  /* 0x00000004b0007c0c */ /* 0x000fe4000bf66270 */
[----:B------:R-:W-:Y:S01]  /*cf40*/  @!P2 LEA.HI.X R13, R182, R3, R183, 0x2, P6 ;  /* 0x00000003b60da211 */ /* 0x000fe200030f14b7 */
[----:B------:R1:W-:Y:S01]  /*cf50*/  @!P5 ST.E.64 desc[UR38][R10.64], R30 ;  /* 0x0000001e0a00d985 */ /* 0x0003e2000c101b26 */
[----:B------:R-:W-:-:S02]  /*cf60*/  @!P1 LEA R14, P5, R180, R2, 0x2 ;  /* 0x00000002b40e9211 */ /* 0x000fc400078a10ff */
[----:B------:R-:W-:Y:S01]  /*cf70*/  ISETP.GE.AND P4, PT, R174, UR4, PT ;  /* 0x00000004ae007c0c */ /* 0x000fe2000bf86270 */
[----:B------:R2:W-:Y:S01]  /*cf80*/  @!P2 ST.E.64 desc[UR38][R12.64], R34 ;  /* 0x000000220c00a985 */ /* 0x0005e2000c101b26 */
[-C--:B------:R-:W-:Y:S02]  /*cf90*/  @!P0 LEA R16, P6, R178, R2.reuse, 0x2 ;  /* 0x00000002b2108211 */ /* 0x080fe400078c10ff */
        /* <DEDUP_REMOVED lines=8> */
[-C--:B-1----:R-:W-:Y:S02]  /*d020*/  @!P4 LEA R10, P2, R174, R2.reuse, 0x2 ;  /* 0x00000002ae0ac211 */ /* 0x082fe400078410ff */
        /* <DEDUP_REMOVED lines=89> */
[-C--:B-1----:R-:W-:Y:S02]  /*d5c0*/  @!P5 LEA R10, P3, R214, R2.reuse, 0x2 ;  /* 0x00000002d60ad211 */ /* 0x082fe400078610ff */
[-C--:B------:R-:W-:Y:S01]  /*d5d0*/  @!P4 LEA.HI.X R9, R219, R3.reuse, R18, 0x2, P6 ;  /* 0x00000003db09c211 */ /* 0x080fe200030f1412 */
[----:B---3--:R-:W-:Y:S01]  /*d5e0*/  VIADD R21, R204, 0xf8 ;  /* 0x000000f8cc157836 */ /* 0x008fe20000000000 */
[----:B------:R-:W-:Y:S02]  /*d5f0*/  SHF.R.S32.HI R0, RZ, 0x1f, R25 ;  /* 0x0000001fff007819 */ /* 0x000fe40000011419 */
[C---:B------:R-:W-:Y:S01]  /*d600*/  @!P2 LEA R16, P6, R25.reuse, R2, 0x2 ;  /* 0x000000021910a211 */ /* 0x040fe200078c10ff */
[----:B------:R0:W-:Y:S01]  /*d610*/  @!P4 ST.E.64 desc[UR38][R8.64], R134 ;  /* 0x000000860800c985 */ /* 0x0001e2000c101b26 */
[-C--:B------:R-:W-:Y:S02]  /*d620*/  @!P5 LEA.HI.X R11, R214, R3.reuse, R23, 0x2, P3 ;  /* 0x00000003d60bd211 */ /* 0x080fe400018f1417 */
[----:B------:R-:W-:-:S02]  /*d630*/  @!P2 LEA.HI.X R17, R25, R3, R0, 0x2, P6 ;  /* 0x000000031911a211 */ /* 0x000fc400030f1400 */
        /* <DEDUP_REMOVED lines=10> */
.L_x_14235:
[----:B------:R-:W3:Y:S01]  /*d6e0*/  LDC.64 R8, c[0x0][0xd00] ;  /* 0x00034000ff087b82 */ /* 0x000ee20000000a00 */
[----:B------:R-:W-:Y:S01]  /*d6f0*/  ULDC.64 UR4, c[0x0][0xd08] ;  /* 0x0003420000047ab9 */ /* 0x000fe20000000a00 */
[----:B------:R-:W-:Y:S01]  /*d700*/  IMAD.MOV.U32 R17, RZ, RZ, RZ ;  /* 0x000000ffff117224 */ /* 0x000fe200078e00ff */
[----:B------:R-:W-:-:S04]  /*d710*/  ISETP.NE.U32.AND P1, PT, RZ, UR4, PT ;  /* 0x00000004ff007c0c */ /* 0x000fc8000bf25070 */
[----:B------:R-:W-:Y:S01]  /*d720*/  ISETP.NE.AND.EX P1, PT, RZ, UR5, PT, P1 ;  /* 0x00000005ff007c0c */ /* 0x000fe2000bf25310 */
[----:B------:R-:W4:Y:S01]  /*d730*/  LDC.64 R2, c[0x0][0xd00] ;  /* 0x00034000ff027b82 */ /* 0x000f220000000a00 */
[----:B---3--:R-:W-:-:S04]  /*d740*/  ISETP.NE.U32.AND P0, PT, R8, RZ, PT ;  /* 0x000000ff0800720c */ /* 0x008fc80003f05070 */
[----:B------:R-:W-:-:S07]  /*d750*/  ISETP.NE.AND.EX P0, PT, R9, RZ, PT, P0 ;  /* 0x000000ff0900720c */ /* 0x000fce0003f05300 */
[C---:B------:R-:W-:Y:S01]  /*d760*/  @P1 LEA R8, P2, R211.reuse, UR4, 0x2 ;  /* 0x00000004d3081c11 */ /* 0x040fe2000f8410ff */
[----:B------:R-:W-:Y:S01]  /*d770*/  ULDC UR4, c[0x0][0xb88] ;  /* 0x0002e20000047ab9 */ /* 0x000fe20000000800 */
[C---:B----4-:R-:W-:Y:S02]  /*d780*/  IMAD.WIDE R2, R211.reuse, 0x4, R2 ;  /* 0x00000004d3027825 */ /* 0x050fe400078e0202 */
[----:B------:R-:W-:Y:S02]  /*d790*/  @P1 LEA.HI.X R9, R211, UR5, R216, 0x2, P2 ;  /* 0x00000005d3091c11 */ /* 0x000fe400090f14d8 */
[----:B-1----:R-:W-:Y:S01]  /*d7a0*/  IMAD.U32 R0, RZ, RZ, UR4 ;  /* 0x00000004ff007e24 */ /* 0x002fe2000f8e00ff */
[----:B------:R1:W5:Y:S05]  /*d7b0*/  @P0 LDG.E R17, desc[UR38][R2.64] ;  /* 0x0000002602110981 */ /* 0x00036a000c1e1900 */
[----:B------:R1:W5:Y:S01]  /*d7c0*/  @P1 LDG.E R0, desc[UR38][R8.64] ;  /* 0x0000002608001981 */ /* 0x000362000c1e1900 */
[----:B------:R-:W-:Y:S01]  /*d7d0*/  ISETP.NE.AND P2, PT, R213, RZ, PT ;  /* 0x000000ffd500720c */ /* 0x000fe20003f45270 */
[----:B--2---:R-:W2:-:S12]  /*d7e0*/  S2R R4, SR_TID.X ;  /* 0x0000000000047919 */ /* 0x004e980000002100 */
[----:B------:R-:W3:Y:S01]  /*d7f0*/  @!P2 LDC R213, c[0x0][0xbd4] ;  /* 0x0002f500ffd5ab82 */ /* 0x000ee20000000800 */
[----:B--2---:R-:W-:Y:S01]  /*d800*/  VIADD R22, R4, 0xffffff80 ;  /* 0xffffff8004167836 */ /* 0x004fe20000000000 */
[----:B---3--:R-:W-:-:S04]  /*d810*/  ISETP.GT.AND P2, PT, R213, 0x1, PT ;  /* 0x00000001d500780c */ /* 0x008fc80003f44270 */
[----:B------:R-:W-:Y:S01]  /*d820*/  ISETP.GT.AND P3, PT, R22, 0x7f, PT ;  /* 0x0000007f1600780c */ /* 0x000fe20003f64270 */
[----:B-1----:R-:W-:-:S12]  /*d830*/  @P1 BRA `(.L_x_14247) ;  /* 0x0000000000101947 */ /* 0x002fd80003800000 */
[----:B------:R-:W-:Y:S05]  /*d840*/  @!P0 BRA `(.L_x_14247) ;  /* 0x00000000000c8947 */ /* 0x000fea0003800000 */
[----:B------:R-:W2:Y:S04]  /*d850*/  LDG.E R9, desc[UR38][R2.64] ;  /* 0x0000002602097981 */ /* 0x000ea8000c1e1900 */
[----:B-----5:R-:W2:Y:S02]  /*d860*/  LDG.E R0, desc[UR38][R2.64+0x4] ;  /* 0x0000042602007981 */ /* 0x020ea4000c1e1900 */
[----:B--2---:R-:W-:-:S07]  /*d870*/  IMAD.IADD R0, R0, 0x1, -R9 ;  /* 0x0000000100007824 */ /* 0x004fce00078e0a09 */
.L_x_14247:
        /* <DEDUP_REMOVED lines=10> */
[----:B------:R-:W2:Y:S01]  /*d920*/  LDL.LU R24, [R1+0x20] ;  /* 0x0000200001187983 */ /* 0x000ea20000300800 */
[----:B------:R-:W-:Y:S01]  /*d930*/  ISETP.NE.AND P1, PT, R31, 0x1, PT ;  /* 0x000000011f00780c */ /* 0x000fe20003f25270 */
[----:B------:R-:W-:Y:S01]  /*d940*/  IMAD.MOV.U32 R16, RZ, RZ, 0xab8 ;  /* 0x00000ab8ff107424 */ /* 0x000fe200078e00ff */
[----:B------:R-:W-:Y:S01]  /*d950*/  ISETP.GT.AND P0, PT, R213, 0x1, PT ;  /* 0x00000001d500780c */ /* 0x000fe20003f04270 */
[----:B------:R-:W1:Y:S01]  /*d960*/  LDC.64 R28, c[0x0][0xca8] ;  /* 0x00032a00ff1c7b82 */ /* 0x000e620000000a00 */
[----:B------:R-:W-:Y:S02]  /*d970*/  IMAD.MOV.U32 R21, RZ, RZ, R27 ;  /* 0x000000ffff157224 */ /* 0x000fe400078e001b */
[----:B------:R-:W-:-:S05]  /*d980*/  SEL R16, R16, 0xa78, P0 ;  /* 0x00000a7810107807 */ /* 0x000fca0000000000 */
[----:B------:R-:W3:Y:S08]  /*d990*/  LDC.64 R8, c[0x0][R16+0x220] ;  /* 0x0000880010087b82 */ /* 0x000ef00000000a00 */
[----:B------:R-:W4:Y:S08]  /*d9a0*/  @P1 LDC R4, c[0x0][0xcec] ;  /* 0x00033b00ff041b82 */ /* 0x000f300000000800 */
[----:B------:R-:W5:Y:S08]  /*d9b0*/  LDC.64 R2, c[0x0][R16+0x218] ;  /* 0x0000860010027b82 */ /* 0x000f700000000a00 */
[----:B------:R-:W0:Y:S01]  /*d9c0*/  @P1 LDC R25, c[0x0][0xcf0] ;  /* 0x00033c00ff191b82 */ /* 0x000e220000000800 */
[----:B---3--:R-:W-:-:S02]  /*d9d0*/  IMAD R9, R9, R211, RZ ;  /* 0x000000d309097224 */ /* 0x008fc400078e02ff */
[----:B------:R-:W-:-:S05]  /*d9e0*/  IMAD.WIDE.U32 R14, R8, R211, RZ ;  /* 0x000000d3080e7225 */ /* 0x000fca00078e00ff */
[----:B------:R-:W3:Y:S01]  /*d9f0*/  LDC.64 R10, c[0x0][R16+0x228] ;  /* 0x00008a00100a7b82 */ /* 0x000ee20000000a00 */
[----:B----4-:R-:W-:-:S07]  /*da00*/  @P1 IMAD.HI.U32 R4, R27, R4, RZ ;  /* 0x000000041b041227 */ /* 0x010fce00078e00ff */
[----:B------:R-:W4:Y:S01]  /*da10*/  LDC.64 R12, c[0x0][R16+0x210] ;  /* 0x00008400100c7b82 */ /* 0x000f220000000a00 */
[-C--:B-----5:R-:W-:Y:S02]  /*da20*/  IMAD R23, R3, R212.reuse, RZ ;  /* 0x000000d403177224 */ /* 0x0a0fe400078e02ff */
[----:B------:R-:W-:-:S04]  /*da30*/  IMAD.WIDE.U32 R2, R2, R212, RZ ;  /* 0x000000d402027225 */ /* 0x000fc800078e00ff */
[----:B------:R-:W-:Y:S01]  /*da40*/  IMAD.IADD R23, R3, 0x1, R23 ;  /* 0x0000000103177824 */ /* 0x000fe200078e0217 */
[----:B0-----:R-:W-:Y:S01]  /*da50*/  @P1 SHF.R.U32.HI R21, RZ, R25, R4 ;  /* 0x00000019ff151219 */ /* 0x001fe20000011604 */
[----:B------:R-:W-:Y:S01]  /*da60*/  IMAD R25, R8, R216, R9 ;  /* 0x000000d808197224 */ /* 0x000fe200078e0209 */
[----:B-1----:R-:W0:Y:S01]  /*da70*/  @!P0 LDC R28, c[0x0][0xc50] ;  /* 0x00031400ff1c8b82 */ /* 0x002e220000000800 */
[----:B------:R-:W-:Y:S02]  /*da80*/  IADD3 R4, P1, P3, R14, R2, R17 ;  /* 0x000000020e047210 */ /* 0x000fe40007b3e011 */
[----:B------:R-:W-:Y:S02]  /*da90*/  IMAD.MOV R8, RZ, RZ, -R21 ;  /* 0x000000ffff087224 */ /* 0x000fe400078e0a15 */
[----:B------:R-:W-:-:S03]  /*daa0*/  IMAD.IADD R25, R15, 0x1, R25 ;  /* 0x000000010f197824 */ /* 0x000fc600078e0219 */
[----:B------:R-:W1:Y:S01]  /*dab0*/  @!P0 LDC R29, c[0x0][0xc54] ;  /* 0x00031500ff1d8b82 */ /* 0x000e620000000800 */
[----:B--2---:R-:W-:-:S05]  /*dac0*/  SEL R9, R24, RZ, P0 ;  /* 0x000000ff18097207 */ /* 0x004fca0000000000 */
[----:B---3--:R-:W-:-:S04]  /*dad0*/  IMAD.WIDE.U32 R2, R10, R9, RZ ;  /* 0x000000090a027225 */ /* 0x008fc800078e00ff */
[----:B------:R-:W-:Y:S02]  /*dae0*/  IMAD R11, R11, R9, RZ ;  /* 0x000000090b0b7224 */ /* 0x000fe400078e02ff */
        /* <DEDUP_REMOVED lines=15> */
.L_x_14249:
[----:B------:R-:W-:Y:S05]  /*dbe0*/  BSYNC B1 ;  /* 0x0000000000017941 */ /* 0x000fea0003800000 */
.L_x_14248:
[----:B------:R-:W-:Y:S05]  /*dbf0*/  @P2 BRA `(.L_x_14244) ;  /* 0x00000008004c2947 */ /* 0x000fea0003800000 */
[----:B------:R-:W2:Y:S01]  /*dc00*/  LDC R15, c[0x0][0xce8] ;  /* 0x00033a00ff0f7b82 */ /* 0x000ea20000000800 */
[----:B-1----:R-:W-:Y:S01]  /*dc10*/  SHF.R.S32.HI R3, RZ, 0x1f, R22 ;  /* 0x0000001fff037819 */ /* 0x002fe20000011416 */
        /* <DEDUP_REMOVED lines=14> */
[----:B------:R-:W-:Y:S02]  /*dd00*/  IMAD.IADD R13, R18, 0x1, R9 ;  /* 0x00000001120d7824 */ /* 0x000fe400078e0209 */
[----:B------:R-:W-:Y:S01]  /*dd10*/  IMAD R3, R212, UR5, R3 ;  /* 0x00000005d4037c24 */ /* 0x000fe2000f8e0203 */
[----:B------:R-:W-:Y:S01]  /*dd20*/  ULDC.64 UR4, c[0x0][0xbf0] ;  /* 0x0002fc0000047ab9 */ /* 0x000fe20000000a00 */
[----:B------:R-:W-:Y:S02]  /*dd30*/  IMAD.MOV.U32 R9, RZ, RZ, R13 ;  /* 0x000000ffff097224 */ /* 0x000fe400078e000d */
[----:B------:R-:W-:Y:S02]  /*dd40*/  IMAD R8, R216, UR4, RZ ;  /* 0x00000004d8087c24 */ /* 0x000fe4000f8e02ff */
[----:B------:R-:W-:Y:S02]  /*dd50*/  IMAD.WIDE.U32 R2, R211, UR4, R2 ;  /* 0x00000004d3027c25 */ /* 0x000fe4000f8e0002 */
[----:B------:R-:W1:Y:S02]  /*dd60*/  @P0 LDC R4, c[0x0][0xcec] ;  /* 0x00033b00ff040b82 */ /* 0x000e640000000800 */
[----:B------:R-:W-:-:S06]  /*dd70*/  IMAD.IADD R18, R17, 0x1, R18 ;  /* 0x0000000111127824 */ /* 0x000fcc00078e0212 */
[----:B------:R-:W2:Y:S01]  /*dd80*/  @P0 LDC R11, c[0x0][0xcf0] ;  /* 0x00033c00ff0b0b82 */ /* 0x000ea20000000800 */
[----:B-1----:R-:W-:-:S05]  /*dd90*/  @P0 IMAD.HI.U32 R4, R13, R4, RZ ;  /* 0x000000040d040227 */ /* 0x002fca00078e00ff */
        /* <DEDUP_REMOVED lines=12> */
[----:B------:R-:W-:Y:S02]  /*de60*/  IMAD R15, R0, R15, RZ ;  /* 0x0000000f000f7224 */ /* 0x000fe400078e02ff */
        /* <DEDUP_REMOVED lines=16> */
[----:B------:R1:W2:Y:S01]  /*df70*/  SHFL.IDX PT, R2, R8, RZ, 0x181f ;  /* 0x00181fff08027589 */ /* 0x0002a200000e0000 */
[----:B------:R-:W-:Y:S01]  /*df80*/  VIADD R11, R9, 0x40 ;  /* 0x00000040090b7836 */ /* 0x000fe20000000000 */
[----:B------:R-:W-:-:S02]  /*df90*/  SHF.R.S32.HI R10, RZ, 0x1f, R9 ;  /* 0x0000001fff0a7819 */ /* 0x000fc40000011409 */
[----:B------:R1:W3:Y:S01]  /*dfa0*/  SHFL.IDX PT, R0, R4, RZ, 0x181f ;  /* 0x00181fff04007589 */ /* 0x0002e200000e0000 */
        /* <DEDUP_REMOVED lines=21> */
.L_x_14251:
[----:B------:R-:W-:Y:S05]  /*e100*/  BSYNC B1 ;  /* 0x0000000000017941 */ /* 0x000fea0003800000 */
.L_x_14250:
        /* <DEDUP_REMOVED lines=21> */
.L_x_14253:
[----:B------:R-:W-:Y:S05]  /*e260*/  BSYNC B1 ;  /* 0x0000000000017941 */ /* 0x000fea0003800000 */
.L_x_14252:
        /* <DEDUP_REMOVED lines=21> */
.L_x_14255:
[----:B------:R-:W-:Y:S05]  /*e3c0*/  BSYNC B1 ;  /* 0x0000000000017941 */ /* 0x000fea0003800000 */
.L_x_14254:
[----:B0-----:R-:W-:Y:S01]  /*e3d0*/  VIADD R0, R18, 0x60 ;  /* 0x0000006012007836 */ /* 0x001fe20000000000 */
[----:B-1-3--:R-:W3:Y:S04]  /*e3e0*/  SHFL.IDX PT, R4, R4, 0x3, 0x181f ;  /* 0x00781f0004047f89 */ /* 0x00aee800000e0000 */
[----:B------:R-:W-:Y:S01]  /*e3f0*/  ISETP.GE.AND P0, PT, R0, R15, PT ;  /* 0x0000000f0000720c */ /* 0x000fe20003f06270 */
[----:B----4-:R4:W0:-:S12]  /*e400*/  SHFL.IDX PT, R2, R8, 0x3, 0x181f ;  /* 0x00781f0008027f89 */ /* 0x01081800000e0000 */
[----:B----4-:R-:W-:Y:S05]  /*e410*/  @P0 BRA `(.L_x_14244) ;  /* 0x0000000000440947 */ /* 0x010fea0003800000 */
[----:B------:R-:W-:Y:S02]  /*e420*/  ULDC UR4, c[0x0][0xbc8] ;  /* 0x0002f20000047ab9 */ /* 0x000fe40000000800 */
[----:B------:R-:W-:Y:S02]  /*e430*/  ISETP.GE.AND P3, PT, R9, UR4, PT ;  /* 0x0000000409007c0c */ /* 0x000fe4000bf66270 */
[----:B------:R-:W-:Y:S02]  /*e440*/  ISETP.GE.AND P2, PT, R11, UR4, PT ;  /* 0x000000040b007c0c */ /* 0x000fe4000bf46270 */
[----:B------:R-:W-:Y:S02]  /*e450*/  ISETP.GE.AND P1, PT, R13, UR4, PT ;  /* 0x000000040d007c0c */ /* 0x000fe4000bf26270 */
[----:B------:R-:W-:-:S07]  /*e460*/  ISETP.GE.AND P0, PT, R17, UR4, PT ;  /* 0x0000000411007c0c */ /* 0x000fce000bf06270 */
[----:B0-2---:R-:W-:-:S04]  /*e470*/  @!P3 LEA R8, P4, R9, R2, 0x1 ;  /* 0x000000020908b211 */ /* 0x005fc800078808ff */
[----:B---3--:R-:W-:Y:S02]  /*e480*/  @!P3 LEA.HI.X R9, R9, R4, R10, 0x1, P4 ;  /* 0x000000040909b211 */ /* 0x008fe400020f0c0a */
        /* <DEDUP_REMOVED lines=10> */
.L_x_14244:
[----:B------:R-:W-:Y:S05]  /*e530*/  BSYNC B0 ;  /* 0x0000000000007941 */ /* 0x000fea0003800000 */
.L_x_14234:
[----:B------:R-:W-:Y:S02]  /*e540*/  ULDC UR4, c[0x0][0xd3c] ;  /* 0x00034f0000047ab9 */ /* 0x000fe40000000800 */
[----:B------:R-:W-:-:S13]  /*e550*/  ISETP.GE.AND P0, PT, R7, UR4, PT ;  /* 0x0000000407007c0c */ /* 0x000fda000bf06270 */
[----:B------:R-:W-:Y:S05]  /*e560*/  @!P0 BRA `(.L_x_14256) ;  /* 0xffffff2800fc8947 */ /* 0x000fea000383ffff */
[----:B------:R-:W-:Y:S05]  /*e570*/  EXIT ;  /* 0x000000000000794d */ /* 0x000fea0003800000 */
.L_x_14196:
[----:B------:R-:W-:-:S08]  /*e580*/  NOP ;  /* 0x0000000000007918 */ /* 0x000fd00000000000 */
[----:B--2---:R-:W0:-:S00]  /*e590*/  USETMAXREG.DEALLOC.CTAPOOL 0x18 ;  /* 0x00000018000079c8 */ /* 0x004e0000080e0500 */
        /* <DEDUP_REMOVED lines=16> */
.L_x_14257:
[----:B------:R-:W0:Y:S01]  /*e6a0*/  S2R R0, SR_TID.X ;  /* 0x0000000000007919 */ /* 0x000e220000002100 */
[----:B------:R-:W-:Y:S01]  /*e6b0*/  ULDC UR4, c[0x0][0xd3c] ;  /* 0x00034f0000047ab9 */ /* 0x000fe20000000800 */
[----:B------:R-:W-:Y:S01]  /*e6c0*/  IMAD.MOV.U32 R7, RZ, RZ, RZ ;  /* 0x000000ffff077224 */ /* 0x000fe200078e00ff */
        /* <DEDUP_REMOVED lines=41> */
.L_x_14261:
        /* <DEDUP_REMOVED lines=39> */
.L_x_14259:
        /* <DEDUP_REMOVED lines=12> */
.L_x_14262:
[----:B---34-:R-:W-:Y:S01]  /*ec90*/  IMAD R3, R4, UR5, R8 ;  /* 0x0000000504037c24 */ /* 0x018fe2000f8e0208 */
[----:B-1----:R-:W-:Y:S01]  /*eca0*/  ISETP.NE.AND P0, PT, R7, 0x1, PT ;  /* 0x000000010700780c */ /* 0x002fe20003f05270 */
[----:B------:R-:W-:-:S03]  /*ecb0*/  VIADD R13, R9, UR4 ;  /* 0x00000004090d7c36 */ /* 0x000fc60008000000 */
[----:B------:R1:W-:Y:S01]  /*ecc0*/  STL [R1], R3 ;  /* 0x0000000301007387 */ /* 0x0003e20000100800 */
[----:B------:R-:W-:-:S03]  /*ecd0*/  IADD3 R4, -R3, UR6, RZ ;  /* 0x0000000603047c10 */ /* 0x000fc6000fffe1ff */
[----:B------:R1:W-:Y:S05]  /*ece0*/  STL [R1+0xc], R13 ;  /* 0x00000c0d01007387 */ /* 0x0003ea0000100800 */
[----:B------:R-:W-:Y:S05]  /*ecf0*/  @!P0 BRA `(.L_x_14263) ;  /* 0x0000000000e08947 */ /* 0x000fea0003800000 */
[----:B0-2---:R-:W-:Y:S01]  /*ed00*/  IABS R6, R5 ;  /* 0x0000000500067213 */ /* 0x005fe20000000000 */
        /* <DEDUP_REMOVED lines=43> */
[----:B------:R-:W-:Y:S01]  /*efc0*/  ISETP.GE.U32.AND P0, PT, R3, R8, PT ;  /* 0x000000080300720c */ /* 0x000fe20003f06070 */
[----:B------:R-:W-:-:S04]  /*efd0*/  IMAD.MOV R3, RZ, RZ, -R9 ;  /* 0x000000ffff037224 */ /* 0x000fc800078e0a09 */
[----:B------:R-:W-:-:S08]  /*efe0*/  IMAD R3, R5, R3, R4 ;  /* 0x0000000305037224 */ /* 0x000fd000078e0204 */
[----:B------:R-:W-:-:S04]  /*eff0*/  @P0 VIADD R6, R6, 0x1 ;  /* 0x0000000106060836 */ /* 0x000fc80000000000 */
        /* <DEDUP_REMOVED lines=8> */
.L_x_14263:
        /* <DEDUP_REMOVED lines=15> */
[----:B------:R-:W-:Y:S02]  /*f170*/  IMAD.MOV R12, RZ, RZ, -R11 ;  /* 0x000000ffff0c7224 */ /* 0x000fe400078e0a0b */
[----:B------:R-:W-:Y:S01]  /*f180*/  IMAD.HI.U32 R11, R2, R3, RZ ;  /* 0x00000003020b7227 */ /* 0x000fe200078e00ff */
[----:B------:R-:W-:-:S03]  /*f190*/  LOP3.LUT R2, R4, R7, RZ, 0x3c, !PT ;  /* 0x0000000704027212 */ /* 0x000fc600078e3cff */
[----:B------:R-:W-:Y:S01]  /*f1a0*/  IMAD R3, R11, R12, R3 ;  /* 0x0000000c0b037224 */ /* 0x000fe200078e0203 */
[----:B------:R-:W-:-:S04]  /*f1b0*/  ISETP.GE.AND P2, PT, R2, RZ, PT ;  /* 0x000000ff0200720c */ /* 0x000fc80003f46270 */
        /* <DEDUP_REMOVED lines=11> */
[----:B------:R-:W-:-:S03]  /*f270*/  IMAD R7, R7, R11, R4 ;  /* 0x0000000b07077224 */ /* 0x000fc600078e0204 */
[----:B------:R-:W-:Y:S02]  /*f280*/  VIADDMNMX R6, R3, UR5, R6, PT ;  /* 0x0000000503067c46 */ /* 0x000fe4000b800106 */
[----:B------:R-:W-:Y:S02]  /*f290*/  IADD3 R8, R8, 0x1000000, R7 ;  /* 0x0100000008087810 */ /* 0x000fe40007ffe007 */
[----:B------:R-:W-:-:S04]  /*f2a0*/  IABS R9, R6 ;  /* 0x0000000600097213 */ /* 0x000fc80000000000 */
[----:B------:R-:W0:Y:S08]  /*f2b0*/  I2F.RP R10, R9 ;  /* 0x00000009000a7306 */ /* 0x000e300000209400 */
[----:B0-----:R-:W0:Y:S02]  /*f2c0*/  MUFU.RCP R10, R10 ;  /* 0x0000000a000a7308 */ /* 0x001e240000001000 */
[----:B0-----:R-:W-:Y:S01]  /*f2d0*/  VIADD R2, R10, 0xffffffe ;  /* 0x0ffffffe0a027836 */ /* 0x001fe20000000000 */
[----:B------:R-:W-:-:S05]  /*f2e0*/  IABS R10, R6 ;  /* 0x00000006000a7213 */ /* 0x000fca0000000000 */
[----:B------:R0:W1:Y:S02]  /*f2f0*/  F2I.FTZ.U32.TRUNC.NTZ R3, R2 ;  /* 0x0000000200037305 */ /* 0x000064000021f000 */
[----:B0-----:R-:W-:Y:S02]  /*f300*/  IMAD.MOV.U32 R2, RZ, RZ, RZ ;  /* 0x000000ffff027224 */ /* 0x001fe400078e00ff */
[----:B-1----:R-:W-:-:S04]  /*f310*/  IMAD.MOV R4, RZ, RZ, -R3 ;  /* 0x000000ffff047224 */ /* 0x002fc800078e0a03 */
[----:B------:R-:W-:Y:S01]  /*f320*/  IMAD R11, R4, R9, RZ ;  /* 0x00000009040b7224 */ /* 0x000fe200078e02ff */
[----:B------:R-:W-:-:S03]  /*f330*/  IABS R4, R7 ;  /* 0x0000000700047213 */ /* 0x000fc60000000000 */
[----:B------:R-:W-:-:S04]  /*f340*/  IMAD.HI.U32 R3, R3, R11, R2 ;  /* 0x0000000b03037227 */ /* 0x000fc800078e0002 */
        /* <DEDUP_REMOVED lines=16> */
.L_x_14264:
[----:B01----:R-:W-:-:S05]  /*f450*/  LOP3.LUT R2, RZ, R3, RZ, 0x33, !PT ;  /* 0x00000003ff027212 */ /* 0x003fca00078e33ff */
[----:B------:R-:W-:-:S05]  /*f460*/  IMAD.IADD R2, R5, 0x1, R2 ;  /* 0x0000000105027824 */ /* 0x000fca00078e0202 */
[----:B------:R1:W-:Y:S01]  /*f470*/  STL [R1+0x4], R2 ;  /* 0x0000040201007387 */ /* 0x0003e20000100800 */
[----:B------:R-:W-:Y:S05]  /*f480*/  BRA `(.L_x_14265) ;  /* 0x0000000000107947 */ /* 0x000fea0003800000 */
.L_x_14260:
[----:B------:R-:W-:Y:S01]  /*f490*/  IMAD.U32 R2, RZ, RZ, UR6 ;  /* 0x00000006ff027e24 */ /* 0x000fe2000f8e00ff */
[----:B------:R0:W-:Y:S04]  /*f4a0*/  STL [R1+0x4], RZ ;  /* 0x000004ff01007387 */ /* 0x0001e80000100800 */
[----:B------:R0:W-:Y:S04]  /*f4b0*/  STL [R1+0x8], RZ ;  /* 0x000008ff01007387 */ /* 0x0001e80000100800 */
[----:B------:R0:W-:Y:S02]  /*f4c0*/  STL [R1], R2 ;  /* 0x0000000201007387 */ /* 0x0001e40000100800 */
.L_x_14265:
        /* <DEDUP_REMOVED lines=10> */
.L_x_14258:
        /* <DEDUP_REMOVED lines=8> */
[----:B0-----:R-:W0:Y:S01]  /*f5f0*/  S2R R5, SR_TID.X ;  /* 0x0000000000057919 */ /* 0x001e220000002100 */
[----:B------:R-:W2:Y:S01]  /*f600*/  S2UR UR5, SR_CgaCtaId ;  /* 0x00000000000579c3 */ /* 0x000ea20000008800 */
[----:B------:R-:W-:Y:S01]  /*f610*/  UMOV UR4, 0x400 ;  /* 0x0000040000047882 */ /* 0x000fe20000000000 */
[----:B------:R-:W-:Y:S01]  /*f620*/  BSSY B8, `(.L_x_14266) ;  /* 0x0000675000087945 */ /* 0x000fe20003800000 */
[----:B------:R-:W-:Y:S01]  /*f630*/  ULDC UR40, c[0x0][0xc] ;  /* 0x0000030000287ab9 */ /* 0x000fe20000000800 */
[----:B------:R-:W-:Y:S01]  /*f640*/  ULDC.64 UR36, c[0x0][0x198] ;  /* 0x0000660000247ab9 */ /* 0x000fe20000000a00 */
[----:B--2---:R-:W-:-:S06]  /*f650*/  ULEA UR4, UR5, UR4, 0x18 ;  /* 0x0000000405047291 */ /* 0x004fcc000f8ec03f */
[----:B------:R-:W-:Y:S01]  /*f660*/  IMAD.U32 R18, RZ, RZ, UR4 ;  /* 0x00000004ff127e24 */ /* 0x000fe2000f8e00ff */
[C---:B0-----:R-:W-:Y:S01]  /*f670*/  LOP3.LUT R4, R5.reuse, 0x7f, RZ, 0xc0, !PT ;  /* 0x0000007f05047812 */ /* 0x041fe200078ec0ff */
[----:B---3--:R-:W-:-:S05]  /*f680*/  IMAD.SHL.U32 R0, R5, 0x8, RZ ;  /* 0x0000000805007824 */ /* 0x008fca00078e00ff */
        /* <DEDUP_REMOVED lines=13> */
[----:B0-----:R-:W-:-:S03]  /*f760*/  LOP3.LUT R3, R0, 0x40, RZ, 0xfc, !PT ;  /* 0x0000004000037812 */ /* 0x001fc600078efcff */
[----:B------:R0:W-:Y:S01]  /*f770*/  STL [R1+0x10], RZ ;  /* 0x000010ff01007387 */ /* 0x0001e20000100800 */
[C---:B-1----:R-:W-:Y:S02]  /*f780*/  LOP3.LUT R2, R0.reuse, 0x80, RZ, 0xfc, !PT ;  /* 0x0000008000027812 */ /* 0x042fe400078efcff */
[----:B------:R-:W-:-:S07]  /*f790*/  LOP3.LUT R0, R0, 0xc0, RZ, 0xfc, !PT ;  /* 0x000000c000007812 */ /* 0x000fce00078efcff */
.L_x_14376:
[----:B--2---:R-:W2:Y:S01]  /*f7a0*/  LDL R0, [R1+0xc] ;  /* 0x00000c0001007983 */ /* 0x004ea20000100800 */
[----:B-1-3--:R-:W2:Y:S01]  /*f7b0*/  LDC.64 R2, c[0x0][0xd88] ;  /* 0x00036200ff027b82 */ /* 0x00aea20000000a00 */
[----:B------:R-:W-:Y:S05]  /*f7c0*/  YIELD ;  /* 0x0000000000007946 */ /* 0x000fea0003800000 */
[----:B------:R-:W-:Y:S01]  /*f7d0*/  ULDC.64 UR4, c[0x0][0xb20] ;  /* 0x0002c80000047ab9 */ /* 0x000fe20000000a00 */
[----:B0-----:R-:W-:Y:S01]  /*f7e0*/  IMAD.MOV.U32 R6, RZ, RZ, RZ ;  /* 0x000000ffff067224 */ /* 0x001fe200078e00ff */
        /* <DEDUP_REMOVED lines=22> */
[C---:B-1----:R-:W-:Y:S02]  /*f950*/  IADD3 R4, P4, R16.reuse, UR6, RZ ;  /* 0x0000000610047c10 */ /* 0x042fe4000ff9e0ff */
[----:B--2---:R-:W-:Y:S02]  /*f960*/  IADD3 R2, P3, R16, UR4, RZ ;  /* 0x0000000410027c10 */ /* 0x004fe4000ff7e0ff */
        /* <DEDUP_REMOVED lines=10> */
[----:B-1----:R-:W-:-:S04]  /*fa10*/  @P2 IADD3 R6, P3, R16, UR8, RZ ;  /* 0x0000000810062c10 */ /* 0x002fc8000ff7e0ff */
        /* <DEDUP_REMOVED lines=8> */
[----:B-1----:R-:W-:Y:S01]  /*faa0*/  IMAD.U32 R6, RZ, RZ, UR4 ;  /* 0x00000004ff067e24 */ /* 0x002fe2000f8e00ff */
[----:B--2---:R1:W-:Y:S01]  /*fab0*/  STL [R1+0x34], R9 ;  /* 0x0000340901007387 */ /* 0x0043e20000100800 */
[----:B------:R-:W-:Y:S05]  /*fac0*/  @P2 BRA `(.L_x_14267) ;  /* 0x0000000000142947 */ /* 0x000fea0003800000 */
[----:B------:R-:W-:Y:S05]  /*fad0*/  @!P1 BRA `(.L_x_14267) ;  /* 0x0000000000109947 */ /* 0x000fea0003800000 */
[----:B------:R-:W1:Y:S04]  /*fae0*/  LDG.E R7, desc[UR38][R2.64] ;  /* 0x0000002602077981 */ /* 0x000e68000c1e1900 */
[----:B------:R-:W1:Y:S02]  /*faf0*/  LDG.E R2, desc[UR38][R2.64+0x4] ;  /* 0x0000042602027981 */ /* 0x000e64000c1e1900 */
[----:B-1----:R-:W-:-:S05]  /*fb00*/  IMAD.IADD R9, R2, 0x1, -R7 ;  /* 0x0000000102097824 */ /* 0x002fca00078e0a07 */
[----:B------:R2:W-:Y:S02]  /*fb10*/  STL [R1+0x34], R9 ;  /* 0x0000340901007387 */ /* 0x0005e40000100800 */
.L_x_14267:
[----:B------:R-:W3:Y:S01]  /*fb20*/  LDL.LU R7, [R1+0x8] ;  /* 0x0000080001077983 */ /* 0x000ee20000300800 */
[----:B------:R-:W-:Y:S02]  /*fb30*/  ULDC.64 UR4, c[0x0][0xb18] ;  /* 0x0002c60000047ab9 */ /* 0x000fe40000000a00 */
[----:B------:R-:W-:-:S04]  /*fb40*/  ISETP.NE.U32.AND P1, PT, RZ, UR4, PT ;  /* 0x00000004ff007c0c */ /* 0x000fc8000bf25070 */
[----:B------:R-:W-:Y:S02]  /*fb50*/  ISETP.NE.AND.EX P1, PT, RZ, UR5, PT, P1 ;  /* 0x00000005ff007c0c */ /* 0x000fe4000bf25310 */
[C---:B---3--:R-:W-:Y:S02]  /*fb60*/  LOP3.LUT R3, R7.reuse, 0xff000000, RZ, 0xc0, !PT ;  /* 0xff00000007037812 */ /* 0x048fe400078ec0ff */
        /* <DEDUP_REMOVED lines=10> */
[----:B---3--:R-:W-:-:S05]  /*fc10*/  IADD3.X R7, R10, UR5, RZ, P0, !PT ;  /* 0x000000050a077c10 */ /* 0x008fca00087fe4ff */
[----:B------:R3:W5:Y:S01]  /*fc20*/  LDG.E R6, desc[UR38][R6.64] ;  /* 0x0000002606067981 */ /* 0x000762000c1e1900 */
[----:B------:R-:W-:Y:S05]  /*fc30*/  BRA `(.L_x_14269) ;  /* 0x0000000000107947 */ /* 0x000fea0003800000 */
.L_x_14268:
[----:B------:R-:W-:Y:S05]  /*fc40*/  @!P0 BRA `(.L_x_14269) ;  /* 0x00000000000c8947 */ /* 0x000fea0003800000 */
[----:B------:R-:W4:Y:S04]  /*fc50*/  LDG.E R6, desc[UR38][R4.64] ;  /* 0x0000002604067981 */ /* 0x000f28000c1e1900 */
[----:B------:R-:W4:Y:S02]  /*fc60*/  LDG.E R4, desc[UR38][R4.64+0x4] ;  /* 0x0000042604047981 */ /* 0x000f24000c1e1900 */
[----:B----4-:R-:W-:-:S07]  /*fc70*/  IMAD.IADD R6, R4, 0x1, -R6 ;  /* 0x0000000104067824 */ /* 0x010fce00078e0a06 */
.L_x_14269:
[----:B------:R-:W4:Y:S01]  /*fc80*/  LDL R5, [R1+0x4] ;  /* 0x0000040001057983 */ /* 0x000f220000100800 */
[----:B-----5:R-:W-:Y:S01]  /*fc90*/  IMAD.IADD R6, R6, 0x1, -R0 ;  /* 0x0000000106067824 */ /* 0x020fe200078e0a00 */
[----:B------:R-:W-:Y:S01]  /*fca0*/  BSSY B0, `(.L_x_14270) ;  /* 0x000003a000007945 */ /* 0x000fe20003800000 */
[----:B------:R-:W0:Y:S02]  /*fcb0*/  LDC R0, c[0x0][0x448] ;  /* 0x00011200ff007b82 */ /* 0x000e240000000800 */
[----:B0-----:R-:W-:-:S13]  /*fcc0*/  ISETP.NE.AND P0, PT, R0, 0x1, PT ;  /* 0x000000010000780c */ /* 0x001fda0003f05270 */
[----:B---3--:R-:W0:Y:S08]  /*fcd0*/  @P0 LDC R2, c[0x0][0x44c] ;  /* 0x00011300ff020b82 */ /* 0x008e300000000800 */
[----:B------:R-:W3:Y:S01]  /*fce0*/  @P0 LDC R4, c[0x0][0x450] ;  /* 0x00011400ff040b82 */ /* 0x000ee20000000800 */
[----:B----4-:R-:W-:Y:S02]  /*fcf0*/  IMAD.SHL.U32 R0, R5, 0x80, RZ ;  /* 0x0000008005007824 */ /* 0x010fe400078e00ff */
[----:B------:R-:W-:-:S02]  /*fd00*/  IMAD.MOV.U32 R5, RZ, RZ, RZ ;  /* 0x000000ffff057224 */ /* 0x000fc400078e00ff */
[----:B------:R-:W-:Y:S02]  /*fd10*/  VIADD R0, R0, 0x7f ;  /* 0x0000007f00007836 */ /* 0x000fe40000000000 */
[----:B------:R-:W-:Y:S02]  /*fd20*/  IMAD.MOV.U32 R10, RZ, RZ, R5 ;  /* 0x000000ffff0a7224 */ /* 0x000fe400078e0005 */
[----:B0-----:R-:W-:-:S05]  /*fd30*/  @P0 IMAD.HI.U32 R2, R0, R2, RZ ;  /* 0x0000000200020227 */ /* 0x001fca00078e00ff */
[----:B---3--:R-:W-:Y:S01]  /*fd40*/  @P0 SHF.R.U32.HI R0, RZ, R4, R2 ;  /* 0x00000004ff000219 */ /* 0x008fe20000011602 */
[C---:B------:R-:W-:Y:S01]  /*fd50*/  VIADD R4, R6.reuse, 0x5f ;  /* 0x0000005f06047836 */ /* 0x040fe20000000000 */
[----:B------:R-:W-:Y:S02]  /*fd60*/  IADD3 R2, R6, 0x60, -R9 ;  /* 0x0000006006027810 */ /* 0x000fe40007ffe809 */
[----:B-12---:R-:W-:-:S03]  /*fd70*/  LOP3.LUT R9, R3, 0xff, RZ, 0xc0, !PT ;  /* 0x000000ff03097812 */ /* 0x006fc600078ec0ff */
[----:B------:R-:W-:Y:S02]  /*fd80*/  IMAD.IADD R2, R2, 0x1, R0 ;  /* 0x0000000102027824 */ /* 0x000fe400078e0200 */
[----:B------:R-:W-:-:S04]  /*fd90*/  IMAD.HI R0, R4, 0x2aaaaaab, RZ ;  /* 0x2aaaaaab04007827 */ /* 0x000fc800078e02ff */
[----:B------:R-:W-:Y:S01]  /*fda0*/  IMAD.HI R2, R2, 0x2aaaaaab, RZ ;  /* 0x2aaaaaab02027827 */ /* 0x000fe200078e02ff */
[----:B------:R-:W-:-:S04]  /*fdb0*/  SHF.R.U32.HI R4, RZ, 0x1f, R0 ;  /* 0x0000001fff047819 */ /* 0x000fc80000011600 */
[----:B------:R-:W-:Y:S02]  /*fdc0*/  LEA.HI.SX32 R4, R0, R4, 0x1c ;  /* 0x0000000400047211 */ /* 0x000fe400078fe2ff */
[----:B------:R-:W-:-:S04]  /*fdd0*/  SHF.R.U32.HI R0, RZ, 0x1f, R2 ;  /* 0x0000001fff007819 */ /* 0x000fc80000011602 */
[----:B------:R-:W-:-:S04]  /*fde0*/  LEA.HI.SX32 R0, R2, R0, 0x1c ;  /* 0x0000000002007211 */ /* 0x000fc800078fe2ff */
[----:B------:R-:W-:Y:S02]  /*fdf0*/  VIMNMX R8, R4, R0, PT ;  /* 0x0000000004087248 */ /* 0x000fe40003fe0100 */
[----:B------:R-:W-:Y:S02]  /*fe00*/  SHF.R.U32.HI R0, RZ, 0x10, R3 ;  /* 0x00000010ff007819 */ /* 0x000fe40000011603 */
[----:B------:R-:W-:Y:S01]  /*fe10*/  ISETP.GE.AND P1, PT, R8, 0x1, PT ;  /* 0x000000010800780c */ /* 0x000fe20003f26270 */
[----:B------:R0:W-:Y:S01]  /*fe20*/  STL [R1+0x3c], R8 ;  /* 0x00003c0801007387 */ /* 0x0001e20000100800 */
[----:B------:R-:W-:-:S03]  /*fe30*/  ISETP.NE.AND P0, PT, R0, RZ, PT ;  /* 0x000000ff0000720c */ /* 0x000fc60003f05270 */
[----:B------:R0:W-:Y:S04]  /*fe40*/  STL [R1+0x44], R5 ;  /* 0x0000440501007387 */ /* 0x0001e80000100800 */
[----:B------:R0:W-:Y:S06]  /*fe50*/  STL [R1+0x74], R9 ;  /* 0x0000740901007387 */ /* 0x0001ec0000100800 */
[----:B------:R-:W1:Y:S01]  /*fe60*/  @!P0 LDC R0, c[0x0][0xae8] ;  /* 0x0002ba00ff008b82 */ /* 0x000e620000000800 */
        /* <DEDUP_REMOVED lines=29> */
.L_x_14271:
[----:B------:R-:W-:Y:S05]  /*10040*/  BSYNC B0 ;  /* 0x0000000000007941 */ /* 0x000fea0003800000 */
.L_x_14270:
        /* <DEDUP_REMOVED lines=18> */
[----:B0-----:R-:W3:Y:S01]  /*10170*/  @P0 ATOMG.E.ADD.STRONG.GPU PT, R3, desc[UR38][R2.64], R5 ;  /* 0x00000005020309a8 */ /* 0x001ee200081ee1e6 */
[----:B------:R-:W0:Y:S02]  /*10180*/  S2R R4, SR_LTMASK ;  /* 0x0000000000047919 */ /* 0x000e240000003900 */
[----:B0-----:R-:W-:-:S04]  /*10190*/  LOP3.LUT R4, R4, UR4, RZ, 0xc0, !PT ;  /* 0x0000000404047c12 */ /* 0x001fc8000f8ec0ff */
[----:B------:R-:W0:Y:S01]  /*101a0*/  POPC R7, R4 ;  /* 0x0000000400077309 */ /* 0x000e220000000000 */
[----:B---3--:R-:W0:Y:S02]  /*101b0*/  SHFL.IDX PT, R0, R3, R0, 0x1f ;  /* 0x00001f0003007589 */ /* 0x008e2400000e0000 */
[----:B0-----:R-:W-:-:S05]  /*101c0*/  IADD3 R0, R0, UR40, R7 ;  /* 0x0000002800007c10 */ /* 0x001fca000fffe007 */
[----:B------:R0:W-:Y:S01]  /*101d0*/  STL [R1], R0 ;  /* 0x0000000001007387 */ /* 0x0001e20000100800 */
[----:B------:R-:W-:Y:S05]  /*101e0*/  BRA `(.L_x_14274) ;  /* 0x0000004800647947 */ /* 0x000fea0003800000 */
.L_x_14273:
        /* <DEDUP_REMOVED lines=20> */
.L_x_14276:
[----:B------:R-:W-:Y:S05]  /*10330*/  BSYNC B6 ;  /* 0x0000000000067941 */ /* 0x000fea0003800000 */
.L_x_14275:
        /* <DEDUP_REMOVED lines=20> */
.L_x_14279:
        /* <DEDUP_REMOVED lines=16> */
.L_x_14278:
[----:B------:R-:W-:Y:S05]  /*10580*/  BSYNC B6 ;  /* 0x0000000000067941 */ /* 0x000fea0003800000 */
.L_x_14277:
        /* <DEDUP_REMOVED lines=24> */
.L_x_14393:
        /* <DEDUP_REMOVED lines=9> */
.L_x_14396:
        /* <DEDUP_REMOVED lines=24> */
.L_x_14283:
[----:B------:R-:W3:Y:S04]  /*10920*/  LDL R0, [R1+0x10] ;  /* 0x0000100001007983 */ /* 0x000ee80000100800 */
[----:B-1----:R-:W4:Y:S01]  /*10930*/  LDL R2, [R1+0x18] ;  /* 0x0000180001027983 */ /* 0x002f220000100800 */
[----:B---3--:R-:W-:Y:S01]  /*10940*/  IMAD R0, R0, 0x8, R18 ;  /* 0x0000000800007824 */ /* 0x008fe200078e0212 */
[----:B----4-:R-:W-:-:S04]  /*10950*/  SHF.L.U32 R2, R2, 0x1f, RZ ;  /* 0x0000001f02027819 */ /* 0x010fc800000006ff */
[----:B------:R-:W1:Y:S02]  /*10960*/  SYNCS.PHASECHK.TRANS64.TRYWAIT P0, [R0+URZ+0x32440], R2 ;  /* 0x03244002000075a7 */ /* 0x000e64000800017f */
[----:B-1----:R-:W-:Y:S05]  /*10970*/  @!P0 BRA `(.L_x_14284) ;  /* 0x0000005800f88947 */ /* 0x002fea0003800000 */
.L_x_14397:
        /* <DEDUP_REMOVED lines=11> */
.L_x_14285:
[----:B0-----:R-:W3:Y:S04]  /*10a30*/  LDL R4, [R1+0x10] ;  /* 0x0000100001047983 */ /* 0x001ee80000100800 */
[----:B------:R-:W4:Y:S04]  /*10a40*/  LDL R3, [R1+0x30] ;  /* 0x0000300001037983 */ /* 0x000f280000100800 */
[----:B-1----:R-:W2:Y:S01]  /*10a50*/  LDL R2, [R1+0x20] ;  /* 0x0000200001027983 */ /* 0x002ea20000100800 */
        /* <DEDUP_REMOVED lines=11> */
[----:B---3--:R-:W-:Y:S01]  /*10b10*/  IMAD R0, R4, 0x3000, R18 ;  /* 0x0000300004007824 */ /* 0x008fe200078e0212 */
[----:B----4-:R-:W-:-:S04]  /*10b20*/  R2UR UR11, R3 ;  /* 0x00000000030b72ca */ /* 0x010fc800000e0000 */
[----:B------:R-:W-:Y:S02]  /*10b30*/  R2UR UR8, R0 ;  /* 0x00000000000872ca */ /* 0x000fe400000e0000 */
[----:B--2---:R-:W-:-:S11]  /*10b40*/  R2UR UR4, R2 ;  /* 0x00000000020472ca */ /* 0x004fd600000e0000 */
[----:B------:R-:W-:Y:S02]  /*10b50*/  UIADD3 UR8, UR8, 0x1c400, URZ ;  /* 0x0001c40008087890 */ /* 0x000fe4000fffe03f */
[----:B------:R-:W-:-:S03]  /*10b60*/  UIMAD UR11, UR11, 0x60, UR4 ;  /* 0x000000600b0b78a4 */ /* 0x000fc6000f8e0204 */
[----:B------:R-:W-:-:S06]  /*10b70*/  UMOV UR4, 0x0 ;  /* 0x0000000000047882 */ /* 0x000fcc0000000000 */
[----:B------:R1:W-:Y:S02]  /*10b80*/  UTMALDG.4D [UR8], [UR6], desc[UR4] ;  /* 0x00000408060075b4 */ /* 0x0003e40008019000 */
[----:B-1----:R-:W-:Y:S01]  /*10b90*/  NOP ;  /* 0x0000000000007918 */ /* 0x002fe20000000000 */
.L_x_14281:
        /* <DEDUP_REMOVED lines=13> */
[----:B------:R5:W-:Y:S02]  /*10c70*/  STL [R1+0x38], R0 ;  /* 0x0000380001007387 */ /* 0x000be40000100800 */
        /* <DEDUP_REMOVED lines=20> */
.L_x_14287:
[----:B------:R-:W-:Y:S05]  /*10dc0*/  BSYNC B6 ;  /* 0x0000000000067941 */ /* 0x000fea0003800000 */
.L_x_14286:
[----:B--2---:R-:W2:Y:S01]  /*10dd0*/  LDL R10, [R1+0x4] ;  /* 0x00000400010a7983 */ /* 0x004ea20000100800 */
        /* <DEDUP_REMOVED lines=64> */
[----:B------:R-:W1:Y:S04]  /*111e0*/  SHFL.IDX PT, R6, R3, 0x1, 0x181f ;  /* 0x00381f0003067f89 */ /* 0x000e6800000e0000 */
[----:B------:R-:W-:Y:S01]  /*111f0*/  STL [R1+0x4], R10 ;  /* 0x0000040a01007387 */ /* 0x000fe20000100800 */
[----:B--2---:R-:W-:-:S05]  /*11200*/  IMAD R0, R11, R7, RZ ;  /* 0x000000070b007224 */ /* 0x004fca00078e02ff */
[C---:B------:R-:W-:Y:S01]  /*11210*/  ISETP.GE.AND P1, PT, R10.reuse, R0, PT ;  /* 0x000000000a00720c */ /* 0x040fe20003f26270 */
[----:B------:R-:W2:Y:S01]  /*11220*/  SHFL.IDX PT, R7, R2, 0x1, 0x181f ;  /* 0x00381f0002077f89 */ /* 0x000ea200000e0000 */
[----:B------:R-:W-:-:S11]  /*11230*/  VIADD R11, R10, 0x10 ;  /* 0x000000100a0b7836 */ /* 0x000fd60000000000 */
        /* <DEDUP_REMOVED lines=71> */
.L_x_14414:
        /* <DEDUP_REMOVED lines=12> */
.L_x_14289:
        /* <DEDUP_REMOVED lines=37> */
.L_x_14291:
[----:B------:R-:W-:Y:S05]  /*119c0*/  BSYNC B6 ;  /* 0x0000000000067941 */ /* 0x000fea0003800000 */
.L_x_14290:
        /* <DEDUP_REMOVED lines=10> */
[----:B--2---:R-:W-:-:S12]  /*11a70*/  IMAD.MOV.U32 R3, RZ, RZ, R5 ;  /* 0x000000ffff037224 */ /* 0x004fd800078e0005 */
        /* <DEDUP_REMOVED lines=12> */
[----:B0-----:R-:W-:-:S04]  /*11b40*/  @P0 SHF.R.U32.HI R0, RZ, R5, R4 ;  /* 0x00000005ff000219 */ /* 0x001fc80000011604 */
[--C-:B------:R-:W-:Y:S01]  /*11b50*/  SHF.R.S32.HI R4, RZ, 0x1f, R0.reuse ;  /* 0x0000001fff047819 */ /* 0x100fe20000011400 */
[----:B------:R-:W-:Y:S02]  /*11b60*/  IMAD.MOV R6, RZ, RZ, -R0 ;  /* 0x000000ffff067224 */ /* 0x000fe400078e0a00 */
[----:B------:R-:W-:-:S04]  /*11b70*/  IMAD.WIDE.U32 R2, R0, UR4, R2 ;  /* 0x0000000400027c25 */ /* 0x000fc8000f8e0002 */
[----:B------:R-:W-:Y:S02]  /*11b80*/  IMAD R4, R4, UR4, RZ ;  /* 0x0000000404047c24 */ /* 0x000fe4000f8e02ff */
[----:B------:R-:W-:Y:S02]  /*11b90*/  IMAD R6, R7, R6, R8 ;  /* 0x0000000607067224 */ /* 0x000fe400078e0208 */
[----:B------:R-:W-:Y:S01]  /*11ba0*/  IMAD R0, R0, UR5, R4 ;  /* 0x0000000500007c24 */ /* 0x000fe2000f8e0204 */
[----:B------:R-:W-:Y:S01]  /*11bb0*/  ULDC.64 UR4, c[0x0][0x3c8] ;  /* 0x0000f20000047ab9 */ /* 0x000fe20000000a00 */
[----:B-1----:R-:W-:Y:S02]  /*11bc0*/  IMAD.SHL.U32 R8, R9, 0x8, RZ ;  /* 0x0000000809087824 */ /* 0x002fe400078e00ff */
        /* <DEDUP_REMOVED lines=99> */
.L_x_14432:
        /* <DEDUP_REMOVED lines=14> */
.L_x_14294:
[----:B------:R-:W-:Y:S05]  /*122e0*/  BSYNC B0 ;  /* 0x0000000000007941 */ /* 0x000fea0003800000 */
.L_x_14293:
[----:B------:R-:W-:Y:S01]  /*122f0*/  NOP ;  /* 0x0000000000007918 */ /* 0x000fe20000000000 */
[----:B------:R-:W-:-:S13]  /*12300*/  PLOP3.LUT P0, PT, PT, PT, PT, 0x80, 0x0 ;  /* 0x000000000000781c */ /* 0x000fda0003f0f070 */
.L_x_14295:
        /* <DEDUP_REMOVED lines=18> */
.L_x_14433:
[----:B------:R-:W-:Y:S05]  /*12430*/  BSYNC B0 ;  /* 0x0000000000007941 */ /* 0x000fea0003800000 */
.L_x_14296:
[----:B------:R-:W-:Y:S01]  /*12440*/  LOP3.LUT P0, RZ, R19, 0x1, RZ, 0xc0, !PT ;  /* 0x0000000113ff7812 */ /* 0x000fe2000780c0ff */
[----:B------:R-:W-:-:S12]  /*12450*/  BSSY B0, `(.L_x_14298) ;  /* 0x000005b000007945 */ /* 0x000fd80003800000 */
[----:B------:R-:W-:Y:S05]  /*12460*/  @!P0 BRA `(.L_x_14299) ;  /* 0x0000000400648947 */ /* 0x000fea0003800000 */
[----:B------:R-:W3:Y:S04]  /*12470*/  LDL R2, [R1+0x10] ;  /* 0x0000100001027983 */ /* 0x000ee80000100800 */
[----:B------:R-:W0:Y:S01]  /*12480*/  LDL R4, [R1+0x18] ;  /* 0x0000180001047983 */ /* 0x000e220000100800 */
[----:B------:R-:W1:Y:S01]  /*12490*/  S2R R3, SR_TID.X ;  /* 0x0000000000037919 */ /* 0x000e620000002100 */
[----:B------:R-:W-:Y:S01]  /*124a0*/  BSSY B1, `(.L_x_14300) ;  /* 0x0000007000017945 */ /* 0x000fe20003800000 */
[----:B-1----:R-:W-:-:S04]  /*124b0*/  LOP3.LUT R3, R3, 0x7f, RZ, 0xc0, !PT ;  /* 0x0000007f03037812 */ /* 0x002fc800078ec0ff */
[----:B------:R-:W-:Y:S01]  /*124c0*/  ISETP.NE.AND P1, PT, R3, RZ, PT ;  /* 0x000000ff0300720c */ /* 0x000fe20003f25270 */
[----:B---3--:R-:W-:Y:S01]  /*124d0*/  IMAD R2, R2, 0x8, R18 ;  /* 0x0000000802027824 */ /* 0x008fe200078e0212 */
[----:B0-----:R-:W-:-:S04]  /*124e0*/  SHF.L.U32 R0, R4, 0x1f, RZ ;  /* 0x0000001f04007819 */ /* 0x001fc800000006ff */
[----:B------:R-:W0:Y:S02]  /*124f0*/  SYNCS.PHASECHK.TRANS64.TRYWAIT P0, [R2+URZ+0x32460], R0 ;  /* 0x03246000020075a7 */ /* 0x000e24000800017f */
[----:B0-----:R-:W-:Y:S05]  /*12500*/  @!P0 BRA `(.L_x_14301) ;  /* 0x0000005800508947 */ /* 0x001fea0003800000 */
.L_x_14434:
[----:B------:R-:W-:Y:S05]  /*12510*/  BSYNC B1 ;  /* 0x0000000000017941 */ /* 0x000fea0003800000 */
.L_x_14300:
        /* <DEDUP_REMOVED lines=9> */
.L_x_14303:
[----:B------:R-:W-:Y:S05]  /*125b0*/  BSYNC B1 ;  /* 0x0000000000017941 */ /* 0x000fea0003800000 */
.L_x_14302:
[----:B0-----:R-:W3:Y:S04]  /*125c0*/  LDL R0, [R1+0x10] ;  /* 0x0000100001007983 */ /* 0x001ee80000100800 */
[----:B------:R-:W4:Y:S04]  /*125d0*/  LDL R4, [R1+0x20] ;  /* 0x0000200001047983 */ /* 0x000f280000100800 */
[----:B------:R-:W4:Y:S01]  /*125e0*/  LDL.LU R3, [R1+0x30] ;  /* 0x0000300001037983 */ /* 0x000f220000300800 */
        /* <DEDUP_REMOVED lines=8> */
[----:B----4-:R-:W-:Y:S02]  /*12670*/  IMAD R3, R3, 0x60, R4 ;  /* 0x0000006003037824 */ /* 0x010fe400078e0204 */
[----:B------:R-:W-:-:S07]  /*12680*/  VIADD R4, R0, 0x400 ;  /* 0x0000040000047836 */ /* 0x000fce0000000000 */
.L_x_14304:
        /* <DEDUP_REMOVED lines=15> */
.L_x_14305:
        /* <DEDUP_REMOVED lines=15> */
.L_x_14306:
        /* <DEDUP_REMOVED lines=15> */
.L_x_14307:
        /* <DEDUP_REMOVED lines=10> */
.L_x_14299:
[----:B------:R-:W-:Y:S05]  /*12a00*/  BSYNC B0 ;  /* 0x0000000000007941 */ /* 0x000fea0003800000 */
.L_x_14298:
        /* <DEDUP_REMOVED lines=55> */
.L_x_14314:
        /* <DEDUP_REMOVED lines=8> */
.L_x_14435:
[----:B------:R-:W-:Y:S05]  /*12e00*/  BSYNC B3 ;  /* 0x0000000000037941 */ /* 0x000fea0003800000 */
.L_x_14315:
        /* <DEDUP_REMOVED lines=9> */
.L_x_14318:
[----:B------:R-:W-:Y:S05]  /*12ea0*/  BSYNC B3 ;  /* 0x0000000000037941 */ /* 0x000fea0003800000 */
.L_x_14317:
        /* <DEDUP_REMOVED lines=13> */
.L_x_14319:
        /* <DEDUP_REMOVED lines=13> */
.L_x_14436:
[----:B------:R-:W-:Y:S05]  /*13050*/  BSYNC B3 ;  /* 0x0000000000037941 */ /* 0x000fea0003800000 */
.L_x_14320:
        /* <DEDUP_REMOVED lines=11> */
.L_x_14323:
[----:B------:R-:W-:Y:S05]  /*13110*/  BSYNC B3 ;  /* 0x0000000000037941 */ /* 0x000fea0003800000 */
.L_x_14322:
        /* <DEDUP_REMOVED lines=10> */
.L_x_14324:
        /* <DEDUP_REMOVED lines=15> */
.L_x_14325:
        /* <DEDUP_REMOVED lines=15> */
.L_x_14326:
        /* <DEDUP_REMOVED lines=15> */
.L_x_14327:
        /* <DEDUP_REMOVED lines=10> */
.L_x_14313:
[----:B------:R-:W-:Y:S05]  /*13530*/  BSYNC B1 ;  /* 0x0000000000017941 */ /* 0x000fea0003800000 */
.L_x_14312:
[----:B------:R-:W2:Y:S02]  /*13540*/  LDL.LU R5, [R1+0x40] ;  /* 0x0000400001057983 */ /* 0x000ea40000300800 */
[----:B--2---:R-:W-:-:S07]  /*13550*/  VIADD R0, R5, 0xfffffffd ;  /* 0xfffffffd05007836 */ /* 0x004fce0000000000 */
.L_x_14311:
[----:B------:R-:W-:Y:S05]  /*13560*/  BSYNC B2 ;  /* 0x0000000000027941 */ /* 0x000fea0003800000 */
.L_x_14310:
[----:B------:R-:W-:Y:S01]  /*13570*/  VIADD R8, R8, 0xfffffffe ;  /* 0xfffffffe08087836 */ /* 0x000fe20000000000 */
[----:B------:R-:W-:-:S04]  /*13580*/  LOP3.LUT R4, RZ, R4, RZ, 0x33, !PT ;  /* 0x00000004ff047212 */ /* 0x000fc800078e33ff */
[----:B------:R-:W-:-:S13]  /*13590*/  ISETP.NE.AND P0, PT, R8, R4, PT ;  /* 0x000000040800720c */ /* 0x000fda0003f05270 */
[----:B------:R-:W-:Y:S05]  /*135a0*/  @!P0 BRA `(.L_x_14309) ;  /* 0x0000001400008947 */ /* 0x000fea0003800000 */
.L_x_14360:
        /* <DEDUP_REMOVED lines=35> */
.L_x_14330:
        /* <DEDUP_REMOVED lines=8> */
.L_x_14437:
[----:B------:R-:W-:Y:S05]  /*13860*/  BSYNC B2 ;  /* 0x0000000000027941 */ /* 0x000fea0003800000 */
.L_x_14331:
        /* <DEDUP_REMOVED lines=9> */
.L_x_14334:
[----:B------:R-:W-:Y:S05]  /*13900*/  BSYNC B2 ;  /* 0x0000000000027941 */ /* 0x000fea0003800000 */
.L_x_14333:
        /* <DEDUP_REMOVED lines=12> */
.L_x_14335:
        /* <DEDUP_REMOVED lines=13> */
.L_x_14438:
[----:B------:R-:W-:Y:S05]  /*13aa0*/  BSYNC B2 ;  /* 0x0000000000027941 */ /* 0x000fea0003800000 */
.L_x_14336:
        /* <DEDUP_REMOVED lines=11> */
.L_x_14339:
[----:B------:R-:W-:Y:S05]  /*13b60*/  BSYNC B2 ;  /* 0x0000000000027941 */ /* 0x000fea0003800000 */
.L_x_14338:
        /* <DEDUP_REMOVED lines=9> */
.L_x_14340:
        /* <DEDUP_REMOVED lines=15> */
.L_x_14341:
        /* <DEDUP_REMOVED lines=15> */
.L_x_14342:
        /* <DEDUP_REMOVED lines=15> */
.L_x_14343:
        /* <DEDUP_REMOVED lines=10> */
.L_x_14329:
[----:B------:R-:W-:Y:S05]  /*13f70*/  BSYNC B1 ;  /* 0x0000000000017941 */ /* 0x000fea0003800000 */
.L_x_14328:
        /* <DEDUP_REMOVED lines=35> */
.L_x_14346:
        /* <DEDUP_REMOVED lines=8> */
.L_x_14439:
[----:B------:R-:W-:Y:S05]  /*14230*/  BSYNC B2 ;  /* 0x0000000000027941 */ /* 0x000fea0003800000 */
.L_x_14347:
        /* <DEDUP_REMOVED lines=9> */
.L_x_14350:
[----:B------:R-:W-:Y:S05]  /*142d0*/  BSYNC B2 ;  /* 0x0000000000027941 */ /* 0x000fea0003800000 */
.L_x_14349:
        /* <DEDUP_REMOVED lines=13> */
.L_x_14351:
        /* <DEDUP_REMOVED lines=13> */
.L_x_14440:
[----:B------:R-:W-:Y:S05]  /*14480*/  BSYNC B2 ;  /* 0x0000000000027941 */ /* 0x000fea0003800000 */
.L_x_14352:
        /* <DEDUP_REMOVED lines=11> */
.L_x_14355:
[----:B------:R-:W-:Y:S05]  /*14540*/  BSYNC B2 ;  /* 0x0000000000027941 */ /* 0x000fea0003800000 */
.L_x_14354:
        /* <DEDUP_REMOVED lines=10> */
.L_x_14356:
        /* <DEDUP_REMOVED lines=15> */
.L_x_14357:
        /* <DEDUP_REMOVED lines=15> */
.L_x_14358:
        /* <DEDUP_REMOVED lines=15> */
.L_x_14359:
        /* <DEDUP_REMOVED lines=10> */
.L_x_14345:
[----:B------:R-:W-:Y:S05]  /*14960*/  BSYNC B1 ;  /* 0x0000000000017941 */ /* 0x000fea0003800000 */
.L_x_14344:
[----:B------:R-:W2:Y:S01]  /*14970*/  LDL R5, [R1+0x24] ;  /* 0x0000240001057983 */ /* 0x000ea20000100800 */
[----:B------:R-:W-:Y:S01]  /*14980*/  VIADD R0, R0, 0xfffffffe ;  /* 0xfffffffe00007836 */ /* 0x000fe20000000000 */
[----:B--2---:R-:W-:-:S13]  /*14990*/  ISETP.GT.AND P0, PT, R6, R5, PT ;  /* 0x000000050600720c */ /* 0x004fda0003f04270 */
[----:B------:R-:W-:Y:S05]  /*149a0*/  @P0 BRA `(.L_x_14360) ;  /* 0xffffffec00000947 */ /* 0x000fea000383ffff */
.L_x_14309:
[----:B------:R-:W-:Y:S05]  /*149b0*/  BSYNC B0 ;  /* 0x0000000000007941 */ /* 0x000fea0003800000 */
.L_x_14308:
[----:B------:R-:W3:Y:S04]  /*149c0*/  LDL.LU R4, [R1+0x10] ;  /* 0x0000100001047983 */ /* 0x000ee80000300800 */
[----:B------:R-:W4:Y:S01]  /*149d0*/  LDL.LU R3, [R1+0x18] ;  /* 0x0000180001037983 */ /* 0x000f220000300800 */
[----:B------:R-:W1:Y:S01]  /*149e0*/  S2R R2, SR_TID.X ;  /* 0x0000000000027919 */ /* 0x000e620000002100 */
[----:B------:R-:W-:Y:S01]  /*149f0*/  BSSY B0, `(.L_x_14361) ;  /* 0x0000016000007945 */ /* 0x000fe20003800000 */
[----:B-1----:R-:W-:-:S04]  /*14a00*/  LOP3.LUT R2, R2, 0x7f, RZ, 0xc0, !PT ;  /* 0x0000007f02027812 */ /* 0x002fc800078ec0ff */
[----:B------:R-:W-:Y:S01]  /*14a10*/  ISETP.NE.AND P1, PT, R2, RZ, PT ;  /* 0x000000ff0200720c */ /* 0x000fe20003f25270 */
[----:B---3--:R-:W-:-:S05]  /*14a20*/  VIADD R0, R4, 0x1 ;  /* 0x0000000104007836 */ /* 0x008fca0000000000 */
[----:B------:R-:W-:-:S04]  /*14a30*/  ISETP.NE.AND P0, PT, R0, 0x2, PT ;  /* 0x000000020000780c */ /* 0x000fc80003f05270 */
[----:B------:R-:W-:-:S04]  /*14a40*/  SEL R2, RZ, 0x1, P0 ;  /* 0x00000001ff027807 */ /* 0x000fc80000000000 */
[----:B----4-:R-:W-:-:S05]  /*14a50*/  LOP3.LUT R3, R3, R2, RZ, 0x3c, !PT ;  /* 0x0000000203037212 */ /* 0x010fca00078e3cff */
[----:B------:R1:W-:Y:S01]  /*14a60*/  STL [R1+0x18], R3 ;  /* 0x0000180301007387 */ /* 0x0003e20000100800 */
[----:B------:R-:W-:Y:S05]  /*14a70*/  @P1 BRA `(.L_x_14362) ;  /* 0x0000000000341947 */ /* 0x000fea0003800000 */
[----:B-1----:R-:W1:Y:S01]  /*14a80*/  S2R R3, SR_LANEID ;  /* 0x0000000000037919 */ /* 0x002e620000000000 */
[----:B------:R-:W-:Y:S02]  /*14a90*/  VOTEU.ANY UR4, UPT, PT ;  /* 0x0000000000047886 */ /* 0x000fe400038e0100 */
[----:B------:R-:W1:Y:S08]  /*14aa0*/  FLO.U32 R4, UR4 ;  /* 0x0000000400047d00 */ /* 0x000e7000080e0000 */
[----:B------:R-:W3:Y:S01]  /*14ab0*/  POPC R5, UR4 ;  /* 0x0000000400057d09 */ /* 0x000ee20008000000 */
[----:B-1----:R-:W-:-:S02]  /*14ac0*/  ISETP.EQ.U32.AND P1, PT, R4, R3, PT ;  /* 0x000000030400720c */ /* 0x002fc40003f22070 */
[----:B------:R-:W3:Y:S11]  /*14ad0*/  LDC.64 R2, c[0x0][0xd60] ;  /* 0x00035800ff027b82 */ /* 0x000ef60000000a00 */
[----:B---3--:R-:W3:Y:S01]  /*14ae0*/  @P1 ATOMG.E.ADD.STRONG.GPU PT, R3, desc[UR38][R2.64], R5 ;  /* 0x00000005020319a8 */ /* 0x008ee200081ee1e6 */
[----:B--2---:R-:W1:Y:S02]  /*14af0*/  S2R R6, SR_LTMASK ;  /* 0x0000000000067919 */ /* 0x004e640000003900 */
[----:B-1----:R-:W-:-:S04]  /*14b00*/  LOP3.LUT R6, R6, UR4, RZ, 0xc0, !PT ;  /* 0x0000000406067c12 */ /* 0x002fc8000f8ec0ff */
[----:B------:R-:W1:Y:S01]  /*14b10*/  POPC R7, R6 ;  /* 0x0000000600077309 */ /* 0x000e620000000000 */
[----:B---3--:R-:W1:Y:S02]  /*14b20*/  SHFL.IDX PT, R4, R3, R4, 0x1f ;  /* 0x00001f0403047589 */ /* 0x008e6400000e0000 */
[----:B-1----:R-:W-:-:S05]  /*14b30*/  IADD3 R2, R4, UR40, R7 ;  /* 0x0000002804027c10 */ /* 0x002fca000fffe007 */
[----:B------:R3:W-:Y:S02]  /*14b40*/  STL [R1], R2 ;  /* 0x0000000201007387 */ /* 0x0007e40000100800 */
.L_x_14362:
[----:B------:R-:W-:Y:S05]  /*14b50*/  BSYNC B0 ;  /* 0x0000000000007941 */ /* 0x000fea0003800000 */
.L_x_14361:
[----:B------:R-:W-:-:S05]  /*14b60*/  SEL R0, R0, RZ, P0 ;  /* 0x000000ff00007207 */ /* 0x000fca0000000000 */
[----:B------:R4:W-:Y:S02]  /*14b70*/  STL [R1+0x10], R0 ;  /* 0x0000100001007387 */ /* 0x0009e40000100800 */
.L_x_14274:
[----:B------:R-:W-:Y:S05]  /*14b80*/  BSYNC B7 ;  /* 0x0000000000077941 */ /* 0x000fea0003800000 */
.L_x_14272:
        /* <DEDUP_REMOVED lines=8> */
[----:B0-2---:R-:W0:Y:S04]  /*14c10*/  LDS.128 R4, [R18+0x324d0] ;  /* 0x0324d00012047984 */ /* 0x005e280000000c00 */
[----:B0-----:R2:W-:Y:S04]  /*14c20*/  STL.64 [R1], R4 ;  /* 0x0000000401007387 */ /* 0x0015e80000100a00 */
[----:B------:R2:W-:Y:S01]  /*14c30*/  STL.64 [R1+0x8], R6 ;  /* 0x0000080601007387 */ /* 0x0005e20000100a00 */
[----:B------:R-:W-:Y:S06]  /*14c40*/  BAR.ARV 0x4, 0x180 ;  /* 0x0106000000007b1d */ /* 0x000fec0000002000 */
[----:B------:R-:W-:Y:S05]  /*14c50*/  BRA `(.L_x_14364) ;  /* 0x0000001000347947 */ /* 0x000fea0003800000 */
.L_x_14363:
[----:B0---4-:R-:W0:Y:S01]  /*14c60*/  S2R R0, SR_TID.X ;  /* 0x0000000000007919 */ /* 0x011e220000002100 */
[----:B------:R-:W-:Y:S01]  /*14c70*/  UMOV UR4, 0xffffffff ;  /* 0xffffffff00047882 */ /* 0x000fe20000000000 */
[----:B0-----:R-:W-:-:S04]  /*14c80*/  LOP3.LUT R16, R0, 0x1f, RZ, 0xc0, !PT ;  /* 0x0000001f00107812 */ /* 0x001fc800078ec0ff */
[----:B------:R-:W-:Y:S01]  /*14c90*/  ISETP.NE.AND P0, PT, R16, 0x1f, PT ;  /* 0x0000001f1000780c */ /* 0x000fe20003f05270 */
[----:B------:R-:W-:-:S12]  /*14ca0*/  BRA.DIV UR4, `(.L_x_14365) ;  /* 0x0000003204f47947 */ /* 0x000fd8000b800000 */
[----:B-1----:R-:W4:Y:S01]  /*14cb0*/  LDL.LU R3, [R1] ;  /* 0x0000000001037983 */ /* 0x002f220000300800 */
[----:B------:R-:W-:-:S03]  /*14cc0*/  ULDC UR4, c[0x0][0xd3c] ;  /* 0x00034f0000047ab9 */ /* 0x000fc60000000800 */
[----:B------:R-:W5:Y:S01]  /*14cd0*/  LDL R4, [R1+0xc] ;  /* 0x00000c0001047983 */ /* 0x000f620000100800 */
[----:B----4-:R-:W-:Y:S02]  /*14ce0*/  IMAD.MOV.U32 R7, RZ, RZ, R3 ;  /* 0x000000ffff077224 */ /* 0x010fe400078e0003 */
[----:B-----5:R-:W-:-:S05]  /*14cf0*/  IMAD.IADD R0, R4, 0x1, R16 ;  /* 0x0000000104007824 */ /* 0x020fca00078e0210 */
[----:B------:R-:W-:-:S13]  /*14d00*/  ISETP.GE.OR P1, PT, R0, UR4, !P0 ;  /* 0x0000000400007c0c */ /* 0x000fda000c726670 */
[----:B---3--:R-:W0:Y:S08]  /*14d10*/  @!P1 LDC.64 R2, c[0x0][0xd80] ;  /* 0x00036000ff029b82 */ /* 0x008e300000000a00 */
[----:B------:R-:W1:Y:S01]  /*14d20*/  @!P1 LDC.64 R4, c[0x0][0xd78] ;  /* 0x00035e00ff049b82 */ /* 0x000e620000000a00 */
[----:B0-----:R-:W-:-:S05]  /*14d30*/  @!P1 IMAD.WIDE R2, R0, 0x4, R2 ;  /* 0x0000000400029825 */ /* 0x001fca00078e0202 */
[----:B--2---:R1:W2:Y:S02]  /*14d40*/  @!P1 LDG.E R6, desc[UR38][R2.64] ;  /* 0x0000002602069981 */ /* 0x0042a4000c1e1900 */
        /* <DEDUP_REMOVED lines=31> */
.L_x_14450:
[----:B------:R-:W-:Y:S02]  /*14f40*/  ULDC UR4, c[0x0][0xd38] ;  /* 0x00034e0000047ab9 */ /* 0x000fe40000000800 */
[----:B------:R-:W-:-:S04]  /*14f50*/  IMAD.U32 R7, RZ, RZ, UR4 ;  /* 0x00000004ff077e24 */ /* 0x000fc8000f8e00ff */
[----:B-1----:R-:W-:-:S04]  /*14f60*/  IMAD R10, R10, R7, RZ ;  /* 0x000000070a0a7224 */ /* 0x002fc800078e02ff */
[----:B------:R-:W-:-:S05]  /*14f70*/  IMAD.IADD R4, R9, 0x1, R10 ;  /* 0x0000000109047824 */ /* 0x000fca00078e020a */
[----:B------:R-:W-:-:S13]  /*14f80*/  ISETP.GT.AND P6, PT, R4, R0, PT ;  /* 0x000000000400720c */ /* 0x000fda0003fc4270 */
[----:B------:R-:W-:Y:S05]  /*14f90*/  @P6 BRA `(.L_x_14366) ;  /* 0x0000000000ac6947 */ /* 0x000fea0003800000 */
.L_x_14369:
        /* <DEDUP_REMOVED lines=37> */
.L_x_14458:
[----:B------:R-:W-:Y:S02]  /*151f0*/  ULDC UR4, c[0x0][0xd38] ;  /* 0x00034e0000047ab9 */ /* 0x000fe40000000800 */
[----:B------:R-:W-:-:S04]  /*15200*/  IMAD.U32 R7, RZ, RZ, UR4 ;  /* 0x00000004ff077e24 */ /* 0x000fc8000f8e00ff */
[----:B-1----:R-:W-:-:S04]  /*15210*/  IMAD R10, R10, R7, RZ ;  /* 0x000000070a0a7224 */ /* 0x002fc800078e02ff */
[----:B------:R-:W-:-:S05]  /*15220*/  IMAD.IADD R4, R10, 0x1, R4 ;  /* 0x000000010a047824 */ /* 0x000fca00078e0204 */
[----:B------:R-:W-:-:S13]  /*15230*/  ISETP.GT.AND P6, PT, R4, R0, PT ;  /* 0x000000000400720c */ /* 0x000fda0003fc4270 */
[----:B------:R-:W-:Y:S05]  /*15240*/  @!P6 BRA `(.L_x_14369) ;  /* 0xfffffffc0054e947 */ /* 0x000fea000383ffff */
.L_x_14366:
        /* <DEDUP_REMOVED lines=12> */
.L_x_14463:
[----:B------:R-:W-:-:S13]  /*15310*/  ISETP.NE.AND P0, PT, R3, RZ, PT ;  /* 0x000000ff0300720c */ /* 0x000fda0003f05270 */
[----:B------:R-:W-:Y:S05]  /*15320*/  @!P0 BRA `(.L_x_14371) ;  /* 0x0000000000148947 */ /* 0x000fea0003800000 */
[----:B------:R-:W-:Y:S01]  /*15330*/  UMOV UR4, 0xffffffff ;  /* 0xffffffff00047882 */ /* 0x000fe20000000000 */
[----:B---3--:R-:W-:Y:S02]  /*15340*/  VIADD R9, R9, 0xffffffff ;  /* 0xffffffff09097836 */ /* 0x008fe40000000000 */
[----:B------:R-:W-:Y:S05]  /*15350*/  BRA.DIV UR4, `(.L_x_14372) ;  /* 0x0000003604e87947 */ /* 0x000fea000b800000 */
[----:B0-----:R0:W2:Y:S02]  /*15360*/  SHFL.IDX PT, R2, R2, R9, 0x1f ;  /* 0x00001f0902027589 */ /* 0x0010a400000e0000 */
.L_x_14466:
[----:B--2---:R-:W-:-:S07]  /*15370*/  IMAD.MOV.U32 R8, RZ, RZ, R2 ;  /* 0x000000ffff087224 */ /* 0x004fce00078e0002 */
.L_x_14371:
        /* <DEDUP_REMOVED lines=62> */
.L_x_14373:
        /* <DEDUP_REMOVED lines=63> */
.L_x_14374:
[----:B-1----:R-:W-:-:S05]  /*15b50*/  LOP3.LUT R3, RZ, R0, RZ, 0x33, !PT ;  /* 0x00000000ff037212 */ /* 0x002fca00078e33ff */
[----:B------:R-:W-:-:S05]  /*15b60*/  IMAD.IADD R0, R4, 0x1, R3 ;  /* 0x0000000104007824 */ /* 0x000fca00078e0203 */
[----:B------:R2:W-:Y:S01]  /*15b70*/  STL [R1+0x4], R0 ;  /* 0x0000040001007387 */ /* 0x0005e20000100800 */
[----:B------:R-:W-:Y:S05]  /*15b80*/  BRA `(.L_x_14375) ;  /* 0x0000000000287947 */ /* 0x000fea0003800000 */
.L_x_14367:
        /* <DEDUP_REMOVED lines=10> */
.L_x_14375:
[----:B01----:R-:W3:Y:S04]  /*15c30*/  LDL R2, [R1+0xc] ;  /* 0x00000c0001027983 */ /* 0x003ee80000100800 */
[----:B------:R-:W4:Y:S04]  /*15c40*/  LDL R3, [R1+0x8] ;  /* 0x0000080001037983 */ /* 0x000f280000100800 */
[----:B------:R-:W5:Y:S04]  /*15c50*/  LDL R4, [R1] ;  /* 0x0000000001047983 */ /* 0x000f680000100800 */
[----:B------:R-:W5:Y:S01]  /*15c60*/  LDL R5, [R1+0x4] ;  /* 0x0000040001057983 */ /* 0x000f620000100800 */
        /* <DEDUP_REMOVED lines=12> */
.L_x_14364:
[----:B----4-:R-:W4:Y:S01]  /*15d30*/  LDL R0, [R1+0xc] ;  /* 0x00000c0001007983 */ /* 0x010f220000100800 */
[----:B------:R-:W-:Y:S02]  /*15d40*/  ULDC UR4, c[0x0][0xd3c] ;  /* 0x00034f0000047ab9 */ /* 0x000fe40000000800 */
[----:B----4-:R-:W-:-:S13]  /*15d50*/  ISETP.GE.AND P0, PT, R0, UR4, PT ;  /* 0x0000000400007c0c */ /* 0x010fda000bf06270 */
[----:B------:R-:W-:Y:S05]  /*15d60*/  @!P0 BRA `(.L_x_14376) ;  /* 0xffffff98008c8947 */ /* 0x000fea000383ffff */
[----:B------:R-:W-:Y:S05]  /*15d70*/  BSYNC B8 ;  /* 0x0000000000087941 */ /* 0x000fea0003800000 */
.L_x_14266:
[----:B---3--:R-:W3:Y:S01]  /*15d80*/  LDL.LU R0, [R1+0x70] ;  /* 0x0000700001007983 */ /* 0x008ee20000300800 */
[----:B------:R-:W-:Y:S01]  /*15d90*/  BSSY B0, `(.L_x_14377) ;  /* 0x000000b000007945 */ /* 0x000fe20003800000 */
[----:B0-2---:R-:W0:Y:S01]  /*15da0*/  S2R R5, SR_CgaCtaId ;  /* 0x0000000000057919 */ /* 0x005e220000008800 */
[----:B---3--:R-:W-:-:S05]  /*15db0*/  VIADD R0, R0, 0x1 ;  /* 0x0000000100007836 */ /* 0x008fca0000000000 */
        /* <DEDUP_REMOVED lines=8> */
.L_x_14467:
[----:B------:R-:W-:Y:S05]  /*15e40*/  BSYNC B0 ;  /* 0x0000000000007941 */ /* 0x000fea0003800000 */
.L_x_14377:
[----:B------:R-:W-:-:S03]  /*15e50*/  UMOV UR4, 0xffffffff ;  /* 0xffffffff00047882 */ /* 0x000fc60000000000 */
[----:B------:R-:W-:Y:S05]  /*15e60*/  BRA.DIV UR4, `(.L_x_14379) ;  /* 0x0000002e04647947 */ /* 0x000fea000b800000 */
[----:B------:R-:W1:Y:S02]  /*15e70*/  S2R R2, SR_TID.X ;  /* 0x0000000000027919 */ /* 0x000e640000002100 */
[----:B-1----:R-:W-:-:S04]  /*15e80*/  SHF.R.U32.HI R2, RZ, 0x5, R2 ;  /* 0x00000005ff027819 */ /* 0x002fc80000011602 */
[----:B------:R-:W-:-:S05]  /*15e90*/  LOP3.LUT R2, R2, 0x3, RZ, 0xc0, !PT ;  /* 0x0000000302027812 */ /* 0x000fca00078ec0ff */
[----:B------:R1:W2:Y:S02]  /*15ea0*/  SHFL.IDX PT, R14, R2, RZ, 0x1f ;  /* 0x00001fff020e7589 */ /* 0x0002a400000e0000 */
.L_x_14470:
[----:B--2---:R-:W-:Y:S01]  /*15eb0*/  ISETP.NE.AND P0, PT, R14, RZ, PT ;  /* 0x000000ff0e00720c */ /* 0x004fe20003f05270 */
[----:B------:R-:W-:-:S12]  /*15ec0*/  BSSY B0, `(.L_x_14380) ;  /* 0x0000027000007945 */ /* 0x000fd80003800000 */
[----:B------:R-:W-:Y:S05]  /*15ed0*/  @P0 BRA `(.L_x_14381) ;  /* 0x0000000000940947 */ /* 0x000fea0003800000 */
[----:B------:R-:W-:-:S03]  /*15ee0*/  UMOV UR4, 0xffffffff ;  /* 0xffffffff00047882 */ /* 0x000fc60000000000 */
[----:B------:R-:W-:Y:S05]  /*15ef0*/  BRA.DIV UR4, `(.L_x_14382) ;  /* 0x0000002e04747947 */ /* 0x000fea000b800000 */
[----:B------:R-:W-:-:S13]  /*15f00*/  ELECT P6, URZ, PT ;  /* 0x00000000003f782f */ /* 0x000fda00038c0000 */
.L_x_14473:
[----:B------:R-:W-:Y:S05]  /*15f10*/  @!P6 BRA `(.L_x_14381) ;  /* 0x000000000084e947 */ /* 0x000fea0003800000 */
[----:B-1----:R-:W2:Y:S02]  /*15f20*/  LDL.LU R2, [R1+0x78] ;  /* 0x0000780001027983 */ /* 0x002ea40000300800 */
[----:B--2---:R-:W-:-:S04]  /*15f30*/  LOP3.LUT R2, R2, 0x2, RZ, 0xfc, !PT ;  /* 0x0000000202027812 */ /* 0x004fc800078efcff */
[----:B------:R-:W-:-:S13]  /*15f40*/  ISETP.NE.AND P2, PT, R2, 0x3, PT ;  /* 0x000000030200780c */ /* 0x000fda0003f45270 */
[----:B------:R-:W-:Y:S05]  /*15f50*/  @!P2 BRA `(.L_x_14383) ;  /* 0x000000000004a947 */ /* 0x000fea0003800000 */
[----:B------:R-:W-:Y:S01]  /*15f60*/  BPT.TRAP 0x1 ;  /* 0x000000040000795c */ /* 0x000fe20000300000 */
.L_x_14383:
        /* <DEDUP_REMOVED lines=14> */
.L_x_14474:
[----:B------:R-:W1:Y:S02]  /*16050*/  SYNCS.PHASECHK.TRANS64.TRYWAIT P0, [R7+URZ], R2 ;  /* 0x00000002070075a7 */ /* 0x000e64000800017f */
[----:B-1----:R-:W-:Y:S05]  /*16060*/  @!P0 BRA `(.L_x_14385) ;  /* 0x0000002c004c8947 */ /* 0x002fea0003800000 */
.L_x_14475:
[----:B------:R-:W-:Y:S05]  /*16070*/  @!P2 BRA `(.L_x_14386) ;  /* 0x000000000004a947 */ /* 0x000fea0003800000 */
[----:B------:R-:W-:Y:S01]  /*16080*/  BPT.TRAP 0x1 ;  /* 0x000000040000795c */ /* 0x000fe20000300000 */
.L_x_14386:
[----:B------:R-:W2:Y:S01]  /*16090*/  LDL.LU R4, [R1+0x10] ;  /* 0x0000100001047983 */ /* 0x000ea20000300800 */
[----:B------:R-:W-:-:S04]  /*160a0*/  VIADD R0, R0, 0x32460 ;  /* 0x0003246000007836 */ /* 0x000fc80000000000 */
[----:B--2---:R-:W-:-:S04]  /*160b0*/  IMAD R4, R4, 0x8, R0 ;  /* 0x0000000804047824 */ /* 0x004fc800078e0200 */
[----:B------:R-:W2:Y:S02]  /*160c0*/  SYNCS.PHASECHK.TRANS64.TRYWAIT P0, [R4+URZ], R5 ;  /* 0x00000005040075a7 */ /* 0x000ea4000800017f */
[----:B--2---:R-:W-:Y:S05]  /*160d0*/  @!P0 BRA `(.L_x_14387) ;  /* 0x0000002c00448947 */ /* 0x004fea0003800000 */
.L_x_14476:
[----:B------:R-:W-:-:S07]  /*160e0*/  IMAD R3, R3, 0x8, R0 ;  /* 0x0000000803037824 */ /* 0x000fce00078e0200 */
.L_x_14388:
[----:B---3--:R3:W4:Y:S02]  /*160f0*/  SYNCS.PHASECHK.TRANS64.TRYWAIT P0, [R3+URZ], R2 ;  /* 0x00000002030075a7 */ /* 0x008724000800017f */
[----:B----4-:R-:W-:Y:S05]  /*16100*/  @!P0 NANOSLEEP.SYNCS 0x989680 ;  /* 0x009896800000895d */ /* 0x010fea0003900000 */
[----:B------:R-:W4:Y:S02]  /*16110*/  @!P0 SYNCS.PHASECHK.TRANS64 P0, [R3+URZ], R2 ;  /* 0x00000002030085a7 */ /* 0x000f24000800007f */
[----:B----4-:R-:W-:Y:S05]  /*16120*/  @!P0 BRA `(.L_x_14388) ;  /* 0xfffffffc00f08947 */ /* 0x010fea000383ffff */
.L_x_14381:
[----:B------:R-:W-:Y:S05]  /*16130*/  BSYNC B0 ;  /* 0x0000000000007941 */ /* 0x000fea0003800000 */
.L_x_14380:
[----:B------:R-:W-:Y:S05]  /*16140*/  EXIT ;  /* 0x000000000000794d */ /* 0x000fea0003800000 */
.L_x_14204:
[----:B0-----:R0:W1:Y:S02]  /*16150*/  SYNCS.PHASECHK.TRANS64.TRYWAIT P0, [R5+URZ+0x32400], R2 ;  /* 0x03240002050075a7 */ /* 0x001064000800017f */
[----:B-1----:R-:W-:Y:S05]  /*16160*/  @!P0 NANOSLEEP.SYNCS 0x989680 ;  /* 0x009896800000895d */ /* 0x002fea0003900000 */
[----:B------:R-:W1:Y:S02]  /*16170*/  @!P0 SYNCS.PHASECHK.TRANS64 P0, [R5+URZ+0x32400], R2 ;  /* 0x03240002050085a7 */ /* 0x000e64000800007f */
[----:B-1----:R-:W-:Y:S05]  /*16180*/  @!P0 BRA `(.L_x_14204) ;  /* 0xfffffffc00f08947 */ /* 0x002fea000383ffff */
[----:B------:R-:W-:Y:S05]  /*16190*/  BRA `(.L_x_14389) ;  /* 0xfffffebc00ac7947 */ /* 0x000fea000383ffff */
.L_x_14208:
[----:B---3--:R3:W4:Y:S02]  /*161a0*/  SYNCS.PHASECHK.TRANS64.TRYWAIT P1, [R0+URZ+0x32430], R3 ;  /* 0x03243003000075a7 */ /* 0x008724000802017f */
[----:B----4-:R-:W-:Y:S05]  /*161b0*/  @!P1 NANOSLEEP.SYNCS 0x989680 ;  /* 0x009896800000995d */ /* 0x010fea0003900000 */
[----:B------:R-:W4:Y:S02]  /*161c0*/  @!P1 SYNCS.PHASECHK.TRANS64 P1, [R0+URZ+0x32430], R3 ;  /* 0x03243003000095a7 */ /* 0x000f24000802007f */
[----:B----4-:R-:W-:Y:S05]  /*161d0*/  @!P1 BRA `(.L_x_14208) ;  /* 0xfffffffc00f09947 */ /* 0x010fea000383ffff */
[----:B------:R-:W-:Y:S05]  /*161e0*/  BRA `(.L_x_14207) ;  /* 0xfffffebc00d47947 */ /* 0x000fea000383ffff */
.L_x_14209:
[----:B----4-:R4:W0:Y:S02]  /*161f0*/  SYNCS.PHASECHK.TRANS64.TRYWAIT P1, [R5+URZ+0x32410], R2 ;  /* 0x03241002050075a7 */ /* 0x010824000802017f */
[----:B0-----:R-:W-:Y:S05]  /*16200*/  @!P1 NANOSLEEP.SYNCS 0x989680 ;  /* 0x009896800000995d */ /* 0x001fea0003900000 */
[----:B------:R-:W0:Y:S02]  /*16210*/  @!P1 SYNCS.PHASECHK.TRANS64 P1, [R5+URZ+0x32410], R2 ;  /* 0x03241002050095a7 */ /* 0x000e24000802007f */
[----:B0-----:R-:W-:Y:S05]  /*16220*/  @!P1 BRA `(.L_x_14209) ;  /* 0xfffffffc00f09947 */ /* 0x001fea000383ffff */
[----:B------:R-:W-:Y:S05]  /*16230*/  BRA `(.L_x_14390) ;  /* 0xfffffec000807947 */ /* 0x000fea000383ffff */
.L_x_14213:
[----:B------:R0:W0:Y:S02]  /*16240*/  SYNCS.PHASECHK.TRANS64.TRYWAIT P1, [R0+URZ+0x32450], R3 ;  /* 0x03245003000075a7 */ /* 0x000024000802017f */
[----:B0-----:R-:W-:Y:S05]  /*16250*/  @!P1 NANOSLEEP.SYNCS 0x989680 ;  /* 0x009896800000995d */ /* 0x001fea0003900000 */
[----:B------:R-:W0:Y:S02]  /*16260*/  @!P1 SYNCS.PHASECHK.TRANS64 P1, [R0+URZ+0x32450], R3 ;  /* 0x03245003000095a7 */ /* 0x000e24000802007f */
[----:B0-----:R-:W-:Y:S05]  /*16270*/  @!P1 BRA `(.L_x_14213) ;  /* 0xfffffffc00f09947 */ /* 0x001fea000383ffff */
[----:B------:R-:W-:Y:S05]  /*16280*/  BRA `(.L_x_14212) ;  /* 0xfffffec0008c7947 */ /* 0x000fea000383ffff */
.L_x_14218:
[----:B-1----:R-:W-:-:S04]  /*16290*/  IMAD.U32 R152, RZ, RZ, UR4 ;  /* 0x00000004ff987e24 */ /* 0x002fc8000f8e00ff */
[----:B------:R1:W2:Y:S03]  /*162a0*/  SYNCS.PHASECHK.TRANS64.TRYWAIT P2, [R152+URZ+0x32430], R13 ;  /* 0x0324300d980075a7 */ /* 0x0002a6000804017f */
[----:B--2---:R-:W-:Y:S05]  /*162b0*/  @!P2 NANOSLEEP.SYNCS 0x989680 ;  /* 0x009896800000a95d */ /* 0x004fea0003900000 */
[----:B------:R-:W2:Y:S02]  /*162c0*/  @!P2 SYNCS.PHASECHK.TRANS64 P2, [R152+URZ+0x32430], R13 ;  /* 0x0324300d9800a5a7 */ /* 0x000ea4000804007f */
[----:B--2---:R-:W-:Y:S05]  /*162d0*/  @!P2 BRA `(.L_x_14218) ;  /* 0xfffffffc00eca947 */ /* 0x004fea000383ffff */
[----:B------:R-:W-:Y:S05]  /*162e0*/  BRA `(.L_x_14217) ;  /* 0xfffffee4002c7947 */ /* 0x000fea000383ffff */
.L_x_14222:
[----:B--2---:R-:W-:-:S04]  /*162f0*/  IMAD.U32 R203, RZ, RZ, UR4 ;  /* 0x00000004ffcb7e24 */ /* 0x004fc8000f8e00ff */
[----:B------:R2:W3:Y:S03]  /*16300*/  SYNCS.PHASECHK.TRANS64.TRYWAIT P2, [R203+URZ+0x32450], R13 ;  /* 0x0324500dcb0075a7 */ /* 0x0004e6000804017f */
[----:B---3--:R-:W-:Y:S05]  /*16310*/  @!P2 NANOSLEEP.SYNCS 0x989680 ;  /* 0x009896800000a95d */ /* 0x008fea0003900000 */
[----:B------:R-:W3:Y:S02]  /*16320*/  @!P2 SYNCS.PHASECHK.TRANS64 P2, [R203+URZ+0x32450], R13 ;  /* 0x0324500dcb00a5a7 */ /* 0x000ee4000804007f */
[----:B---3--:R-:W-:Y:S05]  /*16330*/  @!P2 BRA `(.L_x_14222) ;  /* 0xfffffffc00eca947 */ /* 0x008fea000383ffff */
[----:B------:R-:W-:Y:S05]  /*16340*/  BRA `(.L_x_14221) ;  /* 0xfffffee400a87947 */ /* 0x000fea000383ffff */
.L_x_14228:
[----:B-1----:R-:W-:-:S04]  /*16350*/  IMAD.U32 R152, RZ, RZ, UR4 ;  /* 0x00000004ff987e24 */ /* 0x002fc8000f8e00ff */
[----:B------:R1:W2:Y:S03]  /*16360*/  SYNCS.PHASECHK.TRANS64.TRYWAIT P2, [R152+URZ+0x32430], R13 ;  /* 0x0324300d980075a7 */ /* 0x0002a6000804017f */
[----:B--2---:R-:W-:Y:S05]  /*16370*/  @!P2 NANOSLEEP.SYNCS 0x989680 ;  /* 0x009896800000a95d */ /* 0x004fea0003900000 */
[----:B------:R-:W2:Y:S02]  /*16380*/  @!P2 SYNCS.PHASECHK.TRANS64 P2, [R152+URZ+0x32430], R13 ;  /* 0x0324300d9800a5a7 */ /* 0x000ea4000804007f */
[----:B--2---:R-:W-:Y:S05]  /*16390*/  @!P2 BRA `(.L_x_14228) ;  /* 0xfffffffc00eca947 */ /* 0x004fea000383ffff */
[----:B------:R-:W-:Y:S05]  /*163a0*/  BRA `(.L_x_14227) ;  /* 0xffffff0c00b87947 */ /* 0x000fea000383ffff */
.L_x_14232:
[----:B--2---:R-:W-:-:S04]  /*163b0*/  IMAD.U32 R200, RZ, RZ, UR4 ;  /* 0x00000004ffc87e24 */ /* 0x004fc8000f8e00ff */
[----:B------:R2:W3:Y:S03]  /*163c0*/  SYNCS.PHASECHK.TRANS64.TRYWAIT P2, [R200+URZ+0x32450], R13 ;  /* 0x0324500dc80075a7 */ /* 0x0004e6000804017f */
[----:B---3--:R-:W-:Y:S05]  /*163d0*/  @!P2 NANOSLEEP.SYNCS 0x989680 ;  /* 0x009896800000a95d */ /* 0x008fea0003900000 */
[----:B------:R-:W3:Y:S02]  /*163e0*/  @!P2 SYNCS.PHASECHK.TRANS64 P2, [R200+URZ+0x32450], R13 ;  /* 0x0324500dc800a5a7 */ /* 0x000ee4000804007f */
[----:B---3--:R-:W-:Y:S05]  /*163f0*/  @!P2 BRA `(.L_x_14232) ;  /* 0xfffffffc00eca947 */ /* 0x008fea000383ffff */
[----:B------:R-:W-:Y:S05]  /*16400*/  BRA `(.L_x_14231) ;  /* 0xffffff1000347947 */ /* 0x000fea000383ffff */
.L_x_14280:
        /* <DEDUP_REMOVED lines=11> */
.L_x_14392:
[----:B------:R-:W-:Y:S05]  /*164c0*/  BSYNC B0 ;  /* 0x0000000000007941 */ /* 0x000fea0003800000 */
.L_x_14391:
[----:B------:R-:W-:Y:S05]  /*164d0*/  BRA `(.L_x_14393) ;  /* 0xffffffa0008c7947 */ /* 0x000fea000383ffff */
.L_x_14282:
[----:B------:R-:W-:Y:S01]  /*164e0*/  BSSY B0, `(.L_x_14394) ;  /* 0x0000006000007945 */ /* 0x000fe20003800000 */
[----:B------:R-:W-:-:S07]  /*164f0*/  IMAD.MOV.U32 R15, RZ, RZ, -0x1 ;  /* 0xffffffffff0f7424 */ /* 0x000fce00078e00ff */
[----:B0-2---:R-:W-:Y:S05]  /*16500*/  WARPSYNC.COLLECTIVE R15, `(.L_x_14395) ;  /* 0x000000000f0c7348 */ /* 0x005fea0003c00000 */
[----:B------:R-:W-:Y:S02]  /*16510*/  ELECT P6, UR62, PT ;  /* 0x00000000003e782f */ /* 0x000fe400038c0000 */
[----:B------:R-:W-:Y:S01]  /*16520*/  MOV R14, UR62 ;  /* 0x0000003e000e7c02 */ /* 0x000fe20008000f00 */
[----:B0-2---:R-:W-:Y:S10]  /*16530*/  ENDCOLLECTIVE ;  /* 0x000000000000791b */ /* 0x005ff40003800000 */
.L_x_14395:
[----:B------:R-:W-:Y:S05]  /*16540*/  BSYNC B0 ;  /* 0x0000000000007941 */ /* 0x000fea0003800000 */
.L_x_14394:
[----:B------:R-:W-:Y:S05]  /*16550*/  BRA `(.L_x_14396) ;  /* 0xffffffa000907947 */ /* 0x000fea000383ffff */
.L_x_14284:
[----:B-1----:R1:W3:Y:S02]  /*16560*/  SYNCS.PHASECHK.TRANS64.TRYWAIT P0, [R0+URZ+0x32440], R2 ;  /* 0x03244002000075a7 */ /* 0x0022e4000800017f */
[----:B---3--:R-:W-:Y:S05]  /*16570*/  @!P0 NANOSLEEP.SYNCS 0x989680 ;  /* 0x009896800000895d */ /* 0x008fea0003900000 */
[----:B------:R-:W3:Y:S02]  /*16580*/  @!P0 SYNCS.PHASECHK.TRANS64 P0, [R0+URZ+0x32440], R2 ;  /* 0x03244002000085a7 */ /* 0x000ee4000800007f */
[----:B---3--:R-:W-:Y:S05]  /*16590*/  @!P0 BRA `(.L_x_14284) ;  /* 0xfffffffc00f08947 */ /* 0x008fea000383ffff */
[----:B------:R-:W-:Y:S05]  /*165a0*/  BRA `(.L_x_14397) ;  /* 0xffffffa000f47947 */ /* 0x000fea000383ffff */
.L_x_14288:
        /* <DEDUP_REMOVED lines=9> */
.L_x_14398:
[----:B------:R-:W-:Y:S02]  /*16640*/  IMAD.MOV.U32 R13, RZ, RZ, R3 ;  /* 0x000000ffff0d7224 */ /* 0x000fe400078e0003 */
[----:B------:R-:W-:Y:S01]  /*16650*/  IMAD.MOV.U32 R4, RZ, RZ, R14 ;  /* 0x000000ffff047224 */ /* 0x000fe200078e000e */
[----:B------:R-:W-:-:S07]  /*16660*/  LOP3.LUT R6, R6, 0x7f, RZ, 0xc0, !PT ;  /* 0x0000007f06067812 */ /* 0x000fce00078ec0ff */
[----:B------:R-:W-:Y:S05]  /*16670*/  WARPSYNC.COLLECTIVE R15, `(.L_x_14399) ;  /* 0x000000000f087348 */ /* 0x000fea0003c00000 */
[----:B------:R0:W1:Y:S02]  /*16680*/  SHFL.IDX P6, R14, R13, R12, R11 ;  /* 0x0000000c0d0e7389 */ /* 0x00006400000c000b */
[----:B01----:R-:W-:Y:S01]  /*16690*/  ENDCOLLECTIVE ;  /* 0x000000000000791b */ /* 0x003fe20003800000 */
.L_x_14399:
        /* <DEDUP_REMOVED lines=9> */
.L_x_14400:
[----:B------:R-:W-:Y:S02]  /*16730*/  IMAD.MOV.U32 R13, RZ, RZ, R3 ;  /* 0x000000ffff0d7224 */ /* 0x000fe400078e0003 */
[----:B------:R-:W-:Y:S02]  /*16740*/  IMAD R0, R0, R7, RZ ;  /* 0x0000000700007224 */ /* 0x000fe400078e02ff */
[----:B------:R-:W-:-:S07]  /*16750*/  IMAD.MOV.U32 R7, RZ, RZ, R14 ;  /* 0x000000ffff077224 */ /* 0x000fce00078e000e */
[----:B------:R-:W-:Y:S05]  /*16760*/  WARPSYNC.COLLECTIVE R15, `(.L_x_14401) ;  /* 0x000000000f087348 */ /* 0x000fea0003c00000 */
[----:B------:R0:W1:Y:S02]  /*16770*/  SHFL.IDX P6, R14, R13, R12, R11 ;  /* 0x0000000c0d0e7389 */ /* 0x00006400000c000b */
[----:B01----:R-:W-:Y:S01]  /*16780*/  ENDCOLLECTIVE ;  /* 0x000000000000791b */ /* 0x003fe20003800000 */
.L_x_14401:
        /* <DEDUP_REMOVED lines=10> */
.L_x_14402:
        /* <DEDUP_REMOVED lines=15> */
.L_x_14403:
        /* <DEDUP_REMOVED lines=19> */
.L_x_14404:
        /* <DEDUP_REMOVED lines=10> */
.L_x_14405:
        /* <DEDUP_REMOVED lines=13> */
.L_x_14406:
        /* <DEDUP_REMOVED lines=10> */
.L_x_14407:
        /* <DEDUP_REMOVED lines=13> */
.L_x_14408:
        /* <DEDUP_REMOVED lines=10> */
.L_x_14409:
        /* <DEDUP_REMOVED lines=13> */
.L_x_14410:
        /* <DEDUP_REMOVED lines=10> */
.L_x_14411:
        /* <DEDUP_REMOVED lines=11> */
.L_x_14412:
        /* <DEDUP_REMOVED lines=14> */
.L_x_14413:
[----:B------:R-:W-:Y:S01]  /*170d0*/  IMAD.MOV.U32 R3, RZ, RZ, R14 ;  /* 0x000000ffff037224 */ /* 0x000fe200078e000e */
[----:B------:R-:W-:Y:S06]  /*170e0*/  BRA `(.L_x_14414) ;  /* 0xffffffa400707947 */ /* 0x000fec000383ffff */
.L_x_14292:
[----:B------:R-:W2:Y:S04]  /*170f0*/  LDL.LU R3, [R1+0x34] ;  /* 0x0000340001037983 */ /* 0x000ea80000300800 */
[----:B------:R-:W3:Y:S04]  /*17100*/  LDL.LU R15, [R1+0x4] ;  /* 0x00000400010f7983 */ /* 0x000ee80000300800 */
[----:B------:R-:W4:Y:S04]  /*17110*/  LDL.LU R14, [R1+0x50] ;  /* 0x00005000010e7983 */ /* 0x000f280000300800 */
[----:B------:R-:W5:Y:S04]  /*17120*/  LDL.LU R13, [R1+0x54] ;  /* 0x00005400010d7983 */ /* 0x000f680000300800 */
[----:B------:R-:W5:Y:S04]  /*17130*/  LDL.LU R12, [R1+0x5c] ;  /* 0x00005c00010c7983 */ /* 0x000f680000300800 */
[----:B------:R-:W5:Y:S04]  /*17140*/  LDL.LU R11, [R1+0x60] ;  /* 0x00006000010b7983 */ /* 0x000f680000300800 */
[----:B------:R-:W5:Y:S04]  /*17150*/  LDL.LU R10, [R1+0x64] ;  /* 0x00006400010a7983 */ /* 0x000f680000300800 */
[----:B------:R-:W5:Y:S01]  /*17160*/  LDL.LU R9, [R1+0x68] ;  /* 0x0000680001097983 */ /* 0x000f620000300800 */
[----:B------:R-:W-:Y:S01]  /*17170*/  LOP3.LUT R19, R19, 0xffffffef, RZ, 0xc0, !PT ;  /* 0xffffffef13137812 */ /* 0x000fe200078ec0ff */
[----:B------:R-:W-:Y:S01]  /*17180*/  BSSY B0, `(.L_x_14415) ;  /* 0x0000019000007945 */ /* 0x000fe20003800000 */
[----:B--2---:R-:W-:-:S05]  /*17190*/  IMAD R3, R3, R7, RZ ;  /* 0x0000000703037224 */ /* 0x004fca00078e02ff */
[-C--:B---3--:R-:W-:Y:S01]  /*171a0*/  ISETP.GE.AND P4, PT, R15, R3.reuse, PT ;  /* 0x000000030f00720c */ /* 0x088fe20003f86270 */
[----:B------:R-:W-:Y:S01]  /*171b0*/  IMAD.MOV.U32 R15, RZ, RZ, -0x1 ;  /* 0xffffffffff0f7424 */ /* 0x000fe200078e00ff */
[-C--:B----4-:R-:W-:Y:S02]  /*171c0*/  ISETP.GE.AND P5, PT, R14, R3.reuse, PT ;  /* 0x000000030e00720c */ /* 0x090fe40003fa6270 */
[----:B-----5:R-:W-:Y:S01]  /*171d0*/  ISETP.GE.AND P6, PT, R13, R3, PT ;  /* 0x000000030d00720c */ /* 0x020fe20003fc6270 */
[----:B------:R-:W-:-:S08]  /*171e0*/  IMAD.MOV.U32 R13, RZ, RZ, R0 ;  /* 0x000000ffff0d7224 */ /* 0x000fd000078e0000 */
        /* <DEDUP_REMOVED lines=14> */
[----:B------:R-:W-:-:S07]  /*172d0*/  @P6 LOP3.LUT R19, R19, 0x20, RZ, 0xfc, !PT ;  /* 0x0000002013136812 */ /* 0x000fce00078efcff */
[----:B------:R-:W-:Y:S05]  /*172e0*/  WARPSYNC.COLLECTIVE R15, `(.L_x_14416) ;  /* 0x000000000f087348 */ /* 0x000fea0003c00000 */
[----:B------:R0:W1:Y:S02]  /*172f0*/  SHFL.IDX P6, R14, R13, R12, R11 ;  /* 0x0000000c0d0e7389 */ /* 0x00006400000c000b */
[----:B01----:R-:W-:Y:S01]  /*17300*/  ENDCOLLECTIVE ;  /* 0x000000000000791b */ /* 0x003fe20003800000 */
.L_x_14416:
[----:B------:R-:W-:Y:S05]  /*17310*/  BSYNC B0 ;  /* 0x0000000000007941 */ /* 0x000fea0003800000 */
.L_x_14415:
[----:B------:R0:W5:Y:S01]  /*17320*/  LDL R7, [R1+0x14] ;  /* 0x0000140001077983 */ /* 0x0001620000100800 */
[----:B------:R-:W-:Y:S01]  /*17330*/  IMAD.MOV.U32 R13, RZ, RZ, R2 ;  /* 0x000000ffff0d7224 */ /* 0x000fe200078e0002 */
[----:B------:R-:W-:Y:S01]  /*17340*/  LOP3.LUT R19, R19, 0xfffffeff, RZ, 0xc0, !PT ;  /* 0xfffffeff13137812 */ /* 0x000fe200078ec0ff */
[----:B------:R-:W-:Y:S02]  /*17350*/  IMAD.MOV.U32 R12, RZ, RZ, RZ ;  /* 0x000000ffff0c7224 */ /* 0x000fe400078e00ff */
[----:B------:R-:W-:Y:S01]  /*17360*/  IMAD.MOV.U32 R11, RZ, RZ, 0x181f ;  /* 0x0000181fff0b7424 */ /* 0x000fe200078e00ff */
[----:B------:R-:W-:Y:S01]  /*17370*/  @P5 LOP3.LUT R19, R19, 0x100, RZ, 0xfc, !PT ;  /* 0x0000010013135812 */ /* 0x000fe200078efcff */
[----:B------:R-:W-:Y:S02]  /*17380*/  IMAD.MOV.U32 R15, RZ, RZ, -0x1 ;  /* 0xffffffffff0f7424 */ /* 0x000fe400078e00ff */
[----:B------:R-:W-:Y:S01]  /*17390*/  IMAD.MOV.U32 R4, RZ, RZ, R14 ;  /* 0x000000ffff047224 */ /* 0x000fe200078e000e */
[----:B0-----:R-:W-:-:S13]  /*173a0*/  LOP3.LUT P5, RZ, R19, 0x10, RZ, 0xc0, !PT ;  /* 0x0000001013ff7812 */ /* 0x001fda00078ac0ff */
[----:B-----5:R-:W-:Y:S05]  /*173b0*/  WARPSYNC.COLLECTIVE R15, `(.L_x_14417) ;  /* 0x000000000f087348 */ /* 0x020fea0003c00000 */
[----:B------:R0:W1:Y:S02]  /*173c0*/  SHFL.IDX P6, R14, R13, R12, R11 ;  /* 0x0000000c0d0e7389 */ /* 0x00006400000c000b */
[----:B01---5:R-:W-:Y:S01]  /*173d0*/  ENDCOLLECTIVE ;  /* 0x000000000000791b */ /* 0x023fe20003800000 */
.L_x_14417:
[----:B------:R-:W-:-:S04]  /*173e0*/  LOP3.LUT R19, R19, 0xffffff7f, RZ, 0xc0, !PT ;  /* 0xffffff7f13137812 */ /* 0x000fc800078ec0ff */
[----:B------:R-:W-:-:S04]  /*173f0*/  @P4 LOP3.LUT R19, R19, 0x80, RZ, 0xfc, !PT ;  /* 0x0000008013134812 */ /* 0x000fc800078efcff */
[----:B------:R-:W-:Y:S01]  /*17400*/  LOP3.LUT P4, RZ, R19, 0x8, RZ, 0xc0, !PT ;  /* 0x0000000813ff7812 */ /* 0x000fe2000788c0ff */
        /* <DEDUP_REMOVED lines=9> */
.L_x_14418:
[----:B------:R-:W-:-:S04]  /*174a0*/  @!P5 LOP3.LUT R4, R5, R4, RZ, 0x3c, !PT ;  /* 0x000000040504d212 */ /* 0x000fc800078e3cff */
[----:B------:R-:W-:Y:S01]  /*174b0*/  @!P5 LOP3.LUT R5, R5, R4, RZ, 0x3c, !PT ;  /* 0x000000040505d212 */ /* 0x000fe200078e3cff */
[----:B------:R-:W-:Y:S02]  /*174c0*/  IMAD.MOV.U32 R13, RZ, RZ, R2 ;  /* 0x000000ffff0d7224 */ /* 0x000fe400078e0002 */
[----:B------:R-:W-:-:S07]  /*174d0*/  IMAD.MOV.U32 R6, RZ, RZ, R14 ;  /* 0x000000ffff067224 */ /* 0x000fce00078e000e */
[----:B------:R-:W-:Y:S05]  /*174e0*/  WARPSYNC.COLLECTIVE R15, `(.L_x_14419) ;  /* 0x000000000f087348 */ /* 0x000fea0003c00000 */
[----:B------:R0:W1:Y:S02]  /*174f0*/  SHFL.IDX P6, R14, R13, R12, R11 ;  /* 0x0000000c0d0e7389 */ /* 0x00006400000c000b */
[----:B01----:R-:W-:Y:S01]  /*17500*/  ENDCOLLECTIVE ;  /* 0x000000000000791b */ /* 0x003fe20003800000 */
.L_x_14419:
[----:B------:R-:W-:Y:S02]  /*17510*/  IMAD.MOV.U32 R13, RZ, RZ, R0 ;  /* 0x000000ffff0d7224 */ /* 0x000fe400078e0000 */
[----:B------:R-:W-:Y:S01]  /*17520*/  IMAD.MOV.U32 R12, RZ, RZ, 0x2 ;  /* 0x00000002ff0c7424 */ /* 0x000fe200078e00ff */
        /* <DEDUP_REMOVED lines=8> */
[----:B0-----:R-:W-:-:S05]  /*175b0*/  IMAD.MOV.U32 R4, RZ, RZ, R14 ;  /* 0x000000ffff047224 */ /* 0x001fca00078e000e */
[----:B------:R-:W-:-:S05]  /*175c0*/  @!P4 LEA R4, P6, R8, R4, 0x1 ;  /* 0x000000040804c211 */ /* 0x000fca00078c08ff */
[----:B------:R-:W-:-:S05]  /*175d0*/  @!P4 IMAD.X R5, RZ, RZ, R6, P6 ;  /* 0x000000ffff05c224 */ /* 0x000fca00030e0606 */
[----:B------:R0:W-:Y:S03]  /*175e0*/  @!P4 LDGSTS.E.BYPASS.LTC128B.128 [R7+0x22c00], desc[UR38][R4.64], !P3 ;  /* 0x22c000000407cfae */ /* 0x0001e6000d901d66 */
[----:B0-----:R-:W-:Y:S05]  /*175f0*/  WARPSYNC.COLLECTIVE R15, `(.L_x_14420) ;  /* 0x000000000f087348 */ /* 0x001fea0003c00000 */
[----:B------:R1:W2:Y:S02]  /*17600*/  SHFL.IDX P6, R14, R13, R12, R11 ;  /* 0x0000000c0d0e7389 */ /* 0x0002a400000c000b */
[----:B012---:R-:W-:Y:S01]  /*17610*/  ENDCOLLECTIVE ;  /* 0x000000000000791b */ /* 0x007fe20003800000 */
.L_x_14420:
        /* <DEDUP_REMOVED lines=12> */
.L_x_14421:
        /* <DEDUP_REMOVED lines=12> */
.L_x_14422:
        /* <DEDUP_REMOVED lines=12> */
.L_x_14423:
        /* <DEDUP_REMOVED lines=12> */
.L_x_14424:
        /* <DEDUP_REMOVED lines=12> */
.L_x_14425:
        /* <DEDUP_REMOVED lines=12> */
.L_x_14426:
        /* <DEDUP_REMOVED lines=11> */
.L_x_14427:
        /* <DEDUP_REMOVED lines=16> */
.L_x_14428:
[----:B------:R-:W-:Y:S02]  /*17c50*/  IMAD.MOV.U32 R13, RZ, RZ, R2 ;  /* 0x000000ffff0d7224 */ /* 0x000fe400078e0002 */
[----:B------:R-:W-:-:S07]  /*17c60*/  IMAD.MOV.U32 R6, RZ, RZ, R14 ;  /* 0x000000ffff067224 */ /* 0x000fce00078e000e */
[----:B------:R-:W-:Y:S05]  /*17c70*/  WARPSYNC.COLLECTIVE R15, `(.L_x_14429) ;  /* 0x000000000f087348 */ /* 0x000fea0003c00000 */
[----:B------:R0:W1:Y:S02]  /*17c80*/  SHFL.IDX P6, R14, R13, R12, R11 ;  /* 0x0000000c0d0e7389 */ /* 0x00006400000c000b */
[----:B01----:R-:W-:Y:S01]  /*17c90*/  ENDCOLLECTIVE ;  /* 0x000000000000791b */ /* 0x003fe20003800000 */
.L_x_14429:
[----:B------:R-:W-:Y:S02]  /*17ca0*/  IMAD.MOV.U32 R13, RZ, RZ, R0 ;  /* 0x000000ffff0d7224 */ /* 0x000fe400078e0000 */
[----:B------:R-:W-:Y:S02]  /*17cb0*/  IMAD.MOV.U32 R12, RZ, RZ, 0x7 ;  /* 0x00000007ff0c7424 */ /* 0x000fe400078e00ff */
[----:B------:R-:W-:-:S07]  /*17cc0*/  IMAD.MOV.U32 R4, RZ, RZ, R14 ;  /* 0x000000ffff047224 */ /* 0x000fce00078e000e */
[----:B------:R-:W-:Y:S05]  /*17cd0*/  WARPSYNC.COLLECTIVE R15, `(.L_x_14430) ;  /* 0x000000000f087348 */ /* 0x000fea0003c00000 */
[----:B------:R0:W1:Y:S02]  /*17ce0*/  SHFL.IDX P6, R14, R13, R12, R11 ;  /* 0x0000000c0d0e7389 */ /* 0x00006400000c000b */
[----:B01----:R-:W-:Y:S01]  /*17cf0*/  ENDCOLLECTIVE ;  /* 0x000000000000791b */ /* 0x003fe20003800000 */
.L_x_14430:
        /* <DEDUP_REMOVED lines=14> */
.L_x_14431:
[----:B------:R-:W-:Y:S01]  /*17de0*/  IMAD.MOV.U32 R2, RZ, RZ, R14 ;  /* 0x000000ffff027224 */ /* 0x000fe200078e000e */
[----:B------:R-:W-:Y:S06]  /*17df0*/  BRA `(.L_x_14432) ;  /* 0xffffffa400007947 */ /* 0x000fec000383ffff */
.L_x_14297:
[----:B0-----:R0:W1:Y:S02]  /*17e00*/  SYNCS.PHASECHK.TRANS64.TRYWAIT P0, [R18+URZ+0x32420], R0 ;  /* 0x03242000120075a7 */ /* 0x001064000800017f */
[----:B-1----:R-:W-:Y:S05]  /*17e10*/  @!P0 NANOSLEEP.SYNCS 0x989680 ;  /* 0x009896800000895d */ /* 0x002fea0003900000 */
[----:B------:R-:W1:Y:S02]  /*17e20*/  @!P0 SYNCS.PHASECHK.TRANS64 P0, [R18+URZ+0x32420], R0 ;  /* 0x03242000120085a7 */ /* 0x000e64000800007f */
[----:B-1----:R-:W-:Y:S05]  /*17e30*/  @!P0 BRA `(.L_x_14297) ;  /* 0xfffffffc00f08947 */ /* 0x002fea000383ffff */
[----:B------:R-:W-:Y:S05]  /*17e40*/  BRA `(.L_x_14433) ;  /* 0xffffffa400787947 */ /* 0x000fea000383ffff */
.L_x_14301:
[----:B0-----:R0:W1:Y:S02]  /*17e50*/  SYNCS.PHASECHK.TRANS64.TRYWAIT P0, [R2+URZ+0x32460], R0 ;  /* 0x03246000020075a7 */ /* 0x001064000800017f */
[----:B-1----:R-:W-:Y:S05]  /*17e60*/  @!P0 NANOSLEEP.SYNCS 0x989680 ;  /* 0x009896800000895d */ /* 0x002fea0003900000 */
[----:B------:R-:W1:Y:S02]  /*17e70*/  @!P0 SYNCS.PHASECHK.TRANS64 P0, [R2+URZ+0x32460], R0 ;  /* 0x03246000020085a7 */ /* 0x000e64000800007f */
[----:B-1----:R-:W-:Y:S05]  /*17e80*/  @!P0 BRA `(.L_x_14301) ;  /* 0xfffffffc00f08947 */ /* 0x002fea000383ffff */
[----:B------:R-:W-:Y:S05]  /*17e90*/  BRA `(.L_x_14434) ;  /* 0xffffffa4009c7947 */ /* 0x000fea000383ffff */
.L_x_14316:
[----:B-1----:R1:W2:Y:S02]  /*17ea0*/  SYNCS.PHASECHK.TRANS64.TRYWAIT P0, [R2+URZ+0x32440], R6 ;  /* 0x03244006020075a7 */ /* 0x0022a4000800017f */
[----:B--2---:R-:W-:Y:S05]  /*17eb0*/  @!P0 NANOSLEEP.SYNCS 0x989680 ;  /* 0x009896800000895d */ /* 0x004fea0003900000 */
[----:B------:R-:W2:Y:S02]  /*17ec0*/  @!P0 SYNCS.PHASECHK.TRANS64 P0, [R2+URZ+0x32440], R6 ;  /* 0x03244006020085a7 */ /* 0x000ea4000800007f */
[----:B--2---:R-:W-:Y:S05]  /*17ed0*/  @!P0 BRA `(.L_x_14316) ;  /* 0xfffffffc00f08947 */ /* 0x004fea000383ffff */
[----:B------:R-:W-:Y:S05]  /*17ee0*/  BRA `(.L_x_14435) ;  /* 0xffffffac00c47947 */ /* 0x000fea000383ffff */
.L_x_14321:
[----:B0-----:R0:W2:Y:S02]  /*17ef0*/  SYNCS.PHASECHK.TRANS64.TRYWAIT P0, [R2+URZ+0x32460], R6 ;  /* 0x03246006020075a7 */ /* 0x0010a4000800017f */
[----:B--2---:R-:W-:Y:S05]  /*17f00*/  @!P0 NANOSLEEP.SYNCS 0x989680 ;  /* 0x009896800000895d */ /* 0x004fea0003900000 */
[----:B------:R-:W2:Y:S02]  /*17f10*/  @!P0 SYNCS.PHASECHK.TRANS64 P0, [R2+URZ+0x32460], R6 ;  /* 0x03246006020085a7 */ /* 0x000ea4000800007f */
[----:B--2---:R-:W-:Y:S05]  /*17f20*/  @!P0 BRA `(.L_x_14321) ;  /* 0xfffffffc00f08947 */ /* 0x004fea000383ffff */
[----:B------:R-:W-:Y:S05]  /*17f30*/  BRA `(.L_x_14436) ;  /* 0xffffffb000447947 */ /* 0x000fea000383ffff */
.L_x_14332:
[----:B-1----:R1:W2:Y:S02]  /*17f40*/  SYNCS.PHASECHK.TRANS64.TRYWAIT P0, [R2+URZ+0x32440], R3 ;  /* 0x03244003020075a7 */ /* 0x0022a4000800017f */
[----:B--2---:R-:W-:Y:S05]  /*17f50*/  @!P0 NANOSLEEP.SYNCS 0x989680 ;  /* 0x009896800000895d */ /* 0x004fea0003900000 */
[----:B------:R-:W2:Y:S02]  /*17f60*/  @!P0 SYNCS.PHASECHK.TRANS64 P0, [R2+URZ+0x32440], R3 ;  /* 0x03244003020085a7 */ /* 0x000ea4000800007f */
[----:B--2---:R-:W-:Y:S05]  /*17f70*/  @!P0 BRA `(.L_x_14332) ;  /* 0xfffffffc00f08947 */ /* 0x004fea000383ffff */
[----:B------:R-:W-:Y:S05]  /*17f80*/  BRA `(.L_x_14437) ;  /* 0xffffffb800347947 */ /* 0x000fea000383ffff */
.L_x_14337:
[----:B0-----:R0:W2:Y:S02]  /*17f90*/  SYNCS.PHASECHK.TRANS64.TRYWAIT P0, [R2+URZ+0x32460], R3 ;  /* 0x03246003020075a7 */ /* 0x0010a4000800017f */
[----:B--2---:R-:W-:Y:S05]  /*17fa0*/  @!P0 NANOSLEEP.SYNCS 0x989680 ;  /* 0x009896800000895d */ /* 0x004fea0003900000 */
[----:B------:R-:W2:Y:S02]  /*17fb0*/  @!P0 SYNCS.PHASECHK.TRANS64 P0, [R2+URZ+0x32460], R3 ;  /* 0x03246003020085a7 */ /* 0x000ea4000800007f */
[----:B--2---:R-:W-:Y:S05]  /*17fc0*/  @!P0 BRA `(.L_x_14337) ;  /* 0xfffffffc00f08947 */ /* 0x004fea000383ffff */
[----:B------:R-:W-:Y:S05]  /*17fd0*/  BRA `(.L_x_14438) ;  /* 0xffffffb800b07947 */ /* 0x000fea000383ffff */
.L_x_14348:
[----:B-1----:R1:W2:Y:S02]  /*17fe0*/  SYNCS.PHASECHK.TRANS64.TRYWAIT P0, [R3+URZ+0x32440], R2 ;  /* 0x03244002030075a7 */ /* 0x0022a4000800017f */
[----:B--2---:R-:W-:Y:S05]  /*17ff0*/  @!P0 NANOSLEEP.SYNCS 0x989680 ;  /* 0x009896800000895d */ /* 0x004fea0003900000 */
[----:B------:R-:W2:Y:S02]  /*18000*/  @!P0 SYNCS.PHASECHK.TRANS64 P0, [R3+URZ+0x32440], R2 ;  /* 0x03244002030085a7 */ /* 0x000ea4000800007f */
[----:B--2---:R-:W-:Y:S05]  /*18010*/  @!P0 BRA `(.L_x_14348) ;  /* 0xfffffffc00f08947 */ /* 0x004fea000383ffff */
[----:B------:R-:W-:Y:S05]  /*18020*/  BRA `(.L_x_14439) ;  /* 0xffffffc000807947 */ /* 0x000fea000383ffff */
.L_x_14353:
[----:B--2---:R2:W3:Y:S02]  /*18030*/  SYNCS.PHASECHK.TRANS64.TRYWAIT P0, [R3+URZ+0x32460], R2 ;  /* 0x03246002030075a7 */ /* 0x0044e4000800017f */
[----:B---3--:R-:W-:Y:S05]  /*18040*/  @!P0 NANOSLEEP.SYNCS 0x989680 ;  /* 0x009896800000895d */ /* 0x008fea0003900000 */
[----:B------:R-:W3:Y:S02]  /*18050*/  @!P0 SYNCS.PHASECHK.TRANS64 P0, [R3+URZ+0x32460], R2 ;  /* 0x03246002030085a7 */ /* 0x000ee4000800007f */
[----:B---3--:R-:W-:Y:S05]  /*18060*/  @!P0 BRA `(.L_x_14353) ;  /* 0xfffffffc00f08947 */ /* 0x008fea000383ffff */
[----:B------:R-:W-:Y:S05]  /*18070*/  BRA `(.L_x_14440) ;  /* 0xffffffc400007947 */ /* 0x000fea000383ffff */
.L_x_14365:
[----:B-1----:R-:W4:Y:S01]  /*18080*/  LDL R3, [R1] ;  /* 0x0000000001037983 */ /* 0x002f220000100800 */
[----:B------:R-:W-:Y:S01]  /*18090*/  BSSY B0, `(.L_x_14441) ;  /* 0x0000008000007945 */ /* 0x000fe20003800000 */
[----:B------:R-:W-:Y:S02]  /*180a0*/  IMAD.MOV.U32 R12, RZ, RZ, RZ ;  /* 0x000000ffff0c7224 */ /* 0x000fe400078e00ff */
[----:B------:R-:W-:Y:S02]  /*180b0*/  IMAD.MOV.U32 R11, RZ, RZ, 0x1f ;  /* 0x0000001fff0b7424 */ /* 0x000fe400078e00ff */
[----:B------:R-:W-:Y:S02]  /*180c0*/  IMAD.MOV.U32 R15, RZ, RZ, -0x1 ;  /* 0xffffffffff0f7424 */ /* 0x000fe400078e00ff */
[----:B----4-:R-:W-:-:S07]  /*180d0*/  IMAD.MOV.U32 R13, RZ, RZ, R3 ;  /* 0x000000ffff0d7224 */ /* 0x010fce00078e0003 */
[----:B--23--:R-:W-:Y:S05]  /*180e0*/  WARPSYNC.COLLECTIVE R15, `(.L_x_14442) ;  /* 0x000000000f087348 */ /* 0x00cfea0003c00000 */
[----:B------:R0:W1:Y:S02]  /*180f0*/  SHFL.IDX P6, R14, R13, R12, R11 ;  /* 0x0000000c0d0e7389 */ /* 0x00006400000c000b */
[----:B0123--:R-:W-:Y:S01]  /*18100*/  ENDCOLLECTIVE ;  /* 0x000000000000791b */ /* 0x00ffe20003800000 */
.L_x_14442:
[----:B------:R-:W-:Y:S05]  /*18110*/  BSYNC B0 ;  /* 0x0000000000007941 */ /* 0x000fea0003800000 */
.L_x_14441:
        /* <DEDUP_REMOVED lines=9> */
.L_x_14443:
        /* <DEDUP_REMOVED lines=26> */
.L_x_14444:
        /* <DEDUP_REMOVED lines=8> */
.L_x_14445:
        /* <DEDUP_REMOVED lines=8> */
.L_x_14446:
        /* <DEDUP_REMOVED lines=8> */
.L_x_14447:
        /* <DEDUP_REMOVED lines=8> */
.L_x_14448:
        /* <DEDUP_REMOVED lines=9> */
.L_x_14449:
[----:B------:R-:W-:Y:S01]  /*185e0*/  IMAD.MOV.U32 R10, RZ, RZ, R14 ;  /* 0x000000ffff0a7224 */ /* 0x000fe200078e000e */
[----:B------:R-:W-:Y:S06]  /*185f0*/  BRA `(.L_x_14450) ;  /* 0xffffffc800507947 */ /* 0x000fec000383ffff */
.L_x_14368:
        /* <DEDUP_REMOVED lines=8> */
.L_x_14452:
[----:B------:R-:W-:Y:S05]  /*18680*/  BSYNC B0 ;  /* 0x0000000000007941 */ /* 0x000fea0003800000 */
.L_x_14451:
        /* <DEDUP_REMOVED lines=10> */
.L_x_14453:
        /* <DEDUP_REMOVED lines=8> */
.L_x_14454:
        /* <DEDUP_REMOVED lines=8> */
.L_x_14455:
        /* <DEDUP_REMOVED lines=8> */
.L_x_14456:
        /* <DEDUP_REMOVED lines=9> */
.L_x_14457:
[----:B------:R-:W-:Y:S01]  /*18940*/  IMAD.MOV.U32 R10, RZ, RZ, R14 ;  /* 0x000000ffff0a7224 */ /* 0x000fe200078e000e */
[----:B------:R-:W-:Y:S06]  /*18950*/  BRA `(.L_x_14458) ;  /* 0xffffffc800247947 */ /* 0x000fec000383ffff */
.L_x_14370:
[----:B------:R-:W-:Y:S01]  /*18960*/  BSSY B0, `(.L_x_14459) ;  /* 0x0000006000007945 */ /* 0x000fe20003800000 */
[----:B------:R-:W-:Y:S01]  /*18970*/  PLOP3.LUT P6, PT, P6, PT, PT, 0x8, 0x0 ;  /* 0x000000000000781c */ /* 0x000fe200037ce170 */
[----:B------:R-:W-:-:S12]  /*18980*/  IMAD.MOV.U32 R15, RZ, RZ, -0x1 ;  /* 0xffffffffff0f7424 */ /* 0x000fd800078e00ff */
[----:B0-----:R-:W-:Y:S05]  /*18990*/  WARPSYNC.COLLECTIVE R15, `(.L_x_14460) ;  /* 0x000000000f087348 */ /* 0x001fea0003c00000 */
[----:B------:R-:W-:Y:S01]  /*189a0*/  VOTE.ANY R14, PT, P6 ;  /* 0x00000000000e7806 */ /* 0x000fe200030e0100 */
[----:B0-----:R-:W-:Y:S06]  /*189b0*/  ENDCOLLECTIVE ;  /* 0x000000000000791b */ /* 0x001fec0003800000 */
.L_x_14460:
[----:B------:R-:W-:Y:S05]  /*189c0*/  BSYNC B0 ;  /* 0x0000000000007941 */ /* 0x000fea0003800000 */
.L_x_14459:
        /* <DEDUP_REMOVED lines=10> */
.L_x_14461:
[----:B------:R-:W-:Y:S02]  /*18a70*/  IMAD.MOV.U32 R13, RZ, RZ, R6 ;  /* 0x000000ffff0d7224 */ /* 0x000fe400078e0006 */
[----:B------:R-:W-:-:S07]  /*18a80*/  IMAD.MOV.U32 R4, RZ, RZ, R14 ;  /* 0x000000ffff047224 */ /* 0x000fce00078e000e */
[----:B------:R-:W-:Y:S05]  /*18a90*/  WARPSYNC.COLLECTIVE R15, `(.L_x_14462) ;  /* 0x000000000f087348 */ /* 0x000fea0003c00000 */
[----:B------:R0:W1:Y:S02]  /*18aa0*/  SHFL.IDX P6, R14, R13, R12, R11 ;  /* 0x0000000c0d0e7389 */ /* 0x00006400000c000b */
[----:B01----:R-:W-:Y:S01]  /*18ab0*/  ENDCOLLECTIVE ;  /* 0x000000000000791b */ /* 0x003fe20003800000 */
.L_x_14462:
[----:B------:R-:W-:Y:S02]  /*18ac0*/  IMAD.MOV.U32 R6, RZ, RZ, R14 ;  /* 0x000000ffff067224 */ /* 0x000fe400078e000e */
[----:B------:R-:W-:-:S05]  /*18ad0*/  IMAD.IADD R5, R9, 0x1, R16 ;  /* 0x0000000109057824 */ /* 0x000fca00078e0210 */
[----:B------:R1:W-:Y:S01]  /*18ae0*/  STL [R1+0xc], R5 ;  /* 0x00000c0501007387 */ /* 0x0003e20000100800 */
[----:B------:R-:W-:Y:S05]  /*18af0*/  BRA `(.L_x_14463) ;  /* 0xffffffc800047947 */ /* 0x000fea000383ffff */
.L_x_14372:
        /* <DEDUP_REMOVED lines=8> */
.L_x_14465:
[----:B------:R-:W-:Y:S05]  /*18b80*/  BSYNC B0 ;  /* 0x0000000000007941 */ /* 0x000fea0003800000 */
.L_x_14464:
[----:B------:R-:W-:Y:S01]  /*18b90*/  IMAD.MOV.U32 R2, RZ, RZ, R14 ;  /* 0x000000ffff027224 */ /* 0x000fe200078e000e */
[----:B------:R-:W-:Y:S06]  /*18ba0*/  BRA `(.L_x_14466) ;  /* 0xffffffc400f07947 */ /* 0x000fec000383ffff */
.L_x_14378:
[----:B0-----:R0:W1:Y:S02]  /*18bb0*/  SYNCS.PHASECHK.TRANS64.TRYWAIT P0, [R0+URZ+0x32420], R3 ;  /* 0x03242003000075a7 */ /* 0x001064000800017f */
[----:B-1----:R-:W-:Y:S05]  /*18bc0*/  @!P0 NANOSLEEP.SYNCS 0x989680 ;  /* 0x009896800000895d */ /* 0x002fea0003900000 */
[----:B------:R-:W1:Y:S02]  /*18bd0*/  @!P0 SYNCS.PHASECHK.TRANS64 P0, [R0+URZ+0x32420], R3 ;  /* 0x03242003000085a7 */ /* 0x000e64000800007f */
[----:B-1----:R-:W-:Y:S05]  /*18be0*/  @!P0 BRA `(.L_x_14378) ;  /* 0xfffffffc00f08947 */ /* 0x002fea000383ffff */
[----:B------:R-:W-:Y:S05]  /*18bf0*/  BRA `(.L_x_14467) ;  /* 0xffffffd000907947 */ /* 0x000fea000383ffff */
.L_x_14379:
        /* <DEDUP_REMOVED lines=11> */
.L_x_14469:
[----:B------:R-:W-:Y:S05]  /*18cb0*/  BSYNC B0 ;  /* 0x0000000000007941 */ /* 0x000fea0003800000 */
.L_x_14468:
[----:B------:R-:W-:Y:S05]  /*18cc0*/  BRA `(.L_x_14470) ;  /* 0xffffffd000787947 */ /* 0x000fea000383ffff */
.L_x_14382:
[----:B------:R-:W-:Y:S01]  /*18cd0*/  BSSY B1, `(.L_x_14471) ;  /* 0x0000006000017945 */ /* 0x000fe20003800000 */
[----:B------:R-:W-:-:S07]  /*18ce0*/  IMAD.MOV.U32 R15, RZ, RZ, -0x1 ;  /* 0xffffffffff0f7424 */ /* 0x000fce00078e00ff */
[----:B01----:R-:W-:Y:S05]  /*18cf0*/  WARPSYNC.COLLECTIVE R15, `(.L_x_14472) ;  /* 0x000000000f0c7348 */ /* 0x003fea0003c00000 */
[----:B------:R-:W-:Y:S02]  /*18d00*/  ELECT P6, UR62, PT ;  /* 0x00000000003e782f */ /* 0x000fe400038c0000 */
[----:B------:R-:W-:Y:S01]  /*18d10*/  MOV R14, UR62 ;  /* 0x0000003e000e7c02 */ /* 0x000fe20008000f00 */
[----:B01----:R-:W-:Y:S10]  /*18d20*/  ENDCOLLECTIVE ;  /* 0x000000000000791b */ /* 0x003ff40003800000 */
.L_x_14472:
[----:B------:R-:W-:Y:S05]  /*18d30*/  BSYNC B1 ;  /* 0x0000000000017941 */ /* 0x000fea0003800000 */
.L_x_14471:
[----:B------:R-:W-:Y:S05]  /*18d40*/  BRA `(.L_x_14473) ;  /* 0xffffffd000707947 */ /* 0x000fea000383ffff */
.L_x_14384:
[----:B0-----:R0:W1:Y:S02]  /*18d50*/  SYNCS.PHASECHK.TRANS64.TRYWAIT P0, [R6+URZ], R5 ;  /* 0x00000005060075a7 */ /* 0x001064000800017f */
[----:B-1----:R-:W-:Y:S05]  /*18d60*/  @!P0 NANOSLEEP.SYNCS 0x989680 ;  /* 0x009896800000895d */ /* 0x002fea0003900000 */
[----:B------:R-:W1:Y:S02]  /*18d70*/  @!P0 SYNCS.PHASECHK.TRANS64 P0, [R6+URZ], R5 ;  /* 0x00000005060085a7 */ /* 0x000e64000800007f */
[----:B-1----:R-:W-:Y:S05]  /*18d80*/  @!P0 BRA `(.L_x_14384) ;  /* 0xfffffffc00f08947 */ /* 0x002fea000383ffff */
[----:B------:R-:W-:Y:S05]  /*18d90*/  BRA `(.L_x_14474) ;  /* 0xffffffd000ac7947 */ /* 0x000fea000383ffff */
.L_x_14385:
[----:B-1----:R1:W2:Y:S02]  /*18da0*/  SYNCS.PHASECHK.TRANS64.TRYWAIT P0, [R7+URZ], R2 ;  /* 0x00000002070075a7 */ /* 0x0022a4000800017f */
[----:B--2---:R-:W-:Y:S05]  /*18db0*/  @!P0 NANOSLEEP.SYNCS 0x989680 ;  /* 0x009896800000895d */ /* 0x004fea0003900000 */
[----:B------:R-:W2:Y:S02]  /*18dc0*/  @!P0 SYNCS.PHASECHK.TRANS64 P0, [R7+URZ], R2 ;  /* 0x00000002070085a7 */ /* 0x000ea4000800007f */
[----:B--2---:R-:W-:Y:S05]  /*18dd0*/  @!P0 BRA `(.L_x_14385) ;  /* 0xfffffffc00f08947 */ /* 0x004fea000383ffff */
[----:B------:R-:W-:Y:S05]  /*18de0*/  BRA `(.L_x_14475) ;  /* 0xffffffd000a07947 */ /* 0x000fea000383ffff */
.L_x_14387:
[----:B--2---:R2:W3:Y:S02]  /*18df0*/  SYNCS.PHASECHK.TRANS64.TRYWAIT P0, [R4+URZ], R5 ;  /* 0x00000005040075a7 */ /* 0x0044e4000800017f */
[----:B---3--:R-:W-:Y:S05]  /*18e00*/  @!P0 NANOSLEEP.SYNCS 0x989680 ;  /* 0x009896800000895d */ /* 0x008fea0003900000 */
[----:B------:R-:W3:Y:S02]  /*18e10*/  @!P0 SYNCS.PHASECHK.TRANS64 P0, [R4+URZ], R5 ;  /* 0x00000005040085a7 */ /* 0x000ee4000800007f */
[----:B---3--:R-:W-:Y:S05]  /*18e20*/  @!P0 BRA `(.L_x_14387) ;  /* 0xfffffffc00f08947 */ /* 0x008fea000383ffff */
[----:B------:R-:W-:Y:S05]  /*18e30*/  BRA `(.L_x_14476) ;  /* 0xffffffd000a87947 */ /* 0x000fea000383ffff */
.L_x_14477:
        /* <DEDUP_REMOVED lines=12> */
.L_x_15033:


//--------------------- .text._ZN7cutlass13device_kernelIN5flash11enable_sm90INS1_16FlashAttnFwdSm90INS1_25CollectiveMainloopFwdSm90ILi2EN4cute5tupleIJNS5_1CILi1EEES8_S8_EEENS6_IJNS7_ILi128EEENS7_ILi96EEENS7_ILi64EEEEEELi256ENS_10bfloat16_tEfNS_4arch4Sm90ELb1ELb0ELb0ELb1ELb0ELb1ELb1ELb1ELb0ELb1ELb1ELb0EEENS1_21CollectiveEpilogueFwdINS6_IJSA_NS7_ILi256EEESB_EEES9_SE_SG_Li256ELb1ELb1ELb1ELb0EEENS1_36VarlenDynamicPersistentTileSchedulerILi128ELi96ELi256ELi128ELb1ELb1ELb1ELb1ELb1ELb1EEEEEEEEEvNT_6ParamsE --------------------------
	.section	.text._ZN7cutlass13device_kernelIN5flash11enable_sm90INS1_16FlashAttnFwdSm90INS1_25CollectiveMainloopFwdSm90ILi2EN4cute5tupleIJNS5_1CILi1EEES8_S8_EEENS6_IJNS7_ILi128EEENS7_ILi96EEENS7_ILi64EEEEEELi256ENS_10bfloat16_tEfNS_4arch4Sm90ELb1ELb0ELb0ELb1ELb0ELb1ELb1ELb1ELb0ELb1ELb1ELb0EEENS1_21CollectiveEpilogueFwdINS6_IJSA_NS7_ILi256EEESB_EEES9_SE_SG_Li256ELb1ELb1ELb1ELb0EEENS1_36VarlenDynamicPersistentTileSchedulerILi128ELi96ELi256ELi128ELb1ELb1ELb1ELb1ELb1ELb1EEEEEEEEEvNT_6ParamsE,"ax",@progbits
	.align	128
.text._ZN7cutlass13device_kernelIN5flash11enable_sm90INS1_16FlashAttnFwdSm90INS1_25CollectiveMainloopFwdSm90ILi2EN4cute5tupleIJNS5_1CILi1EEES8_S8_EEENS6_IJNS7_ILi128EEENS7_ILi96EEENS7_ILi64EEEEEELi256ENS_10bfloat16_tEfNS_4arch4Sm90ELb1ELb0ELb0ELb1ELb0ELb1ELb1ELb1ELb0ELb1ELb1ELb0EEENS1_21CollectiveEpilogueFwdINS6_IJSA_NS7_ILi256EEESB_EEES9_SE_SG_Li256ELb1ELb1ELb1ELb0EEENS1_36VarlenDynamicPersistentTileSchedulerILi128ELi96ELi256ELi128ELb1ELb1ELb1ELb1ELb1ELb1EEEEEEEEEvNT_6ParamsE:
        .type           _ZN7cutlass13device_kernelIN5flash11enable_sm90INS1_16FlashAttnFwdSm90INS1_25CollectiveMainloopFwdSm90ILi2EN4cute5tupleIJNS5_1CILi1EEES8_S8_EEENS6_IJNS7_ILi128EEENS7_ILi96EEENS7_ILi64EEEEEELi256ENS_10bfloat16_tEfNS_4arch4Sm90ELb1ELb0ELb0ELb1ELb0ELb1ELb1ELb1ELb0ELb1ELb1ELb0EEENS1_21CollectiveEpilogueFwdINS6_IJSA_NS7_ILi256EEESB_EEES9_SE_SG_Li256ELb1ELb1ELb1ELb0EEENS1_36VarlenDynamicPersistentTileSchedulerILi128ELi96ELi256ELi128ELb1ELb1ELb1ELb1ELb1ELb1EEEEEEEEEvNT_6ParamsE,@function
        .size           _ZN7cutlass13device_kernelIN5flash11enable_sm90INS1_16FlashAttnFwdSm90INS1_25CollectiveMainloopFwdSm90ILi2EN4cute5tupleIJNS5_1CILi1EEES8_S8_EEENS6_IJNS7_ILi128EEENS7_ILi96EEENS7_ILi64EEEEEELi256ENS_10bfloat16_tEfNS_4arch4Sm90ELb1ELb0ELb0ELb1ELb0ELb1ELb1ELb1ELb0ELb1ELb1ELb0EEENS1_21CollectiveEpilogueFwdINS6_IJSA_NS7_ILi256EEESB_EEES9_SE_SG_Li256ELb1ELb1ELb1ELb0EEENS1_36VarlenDynamicPersistentTileSchedulerILi128ELi96ELi256ELi128ELb1ELb1ELb1ELb1ELb1ELb1EEEEEEEEEvNT_6ParamsE,(.L_x_15034 - _ZN7cutlass13device_kernelIN5flash11enable_sm90INS1_16FlashAttnFwdSm90INS1_25CollectiveMainloopFwdSm90ILi2EN4cute5tupleIJNS5_1CILi1EEES8_S8_EEENS6_IJNS7_ILi128EEENS7_ILi96EEENS7_ILi64EEEEEELi256ENS_10bfloat16_tEfNS_4arch4Sm90ELb1ELb0ELb0ELb1ELb0ELb1ELb1ELb1ELb0ELb1ELb1ELb0EEENS1_21CollectiveEpilogueFwdINS6_IJSA_NS7_ILi256EEESB_EEES9_SE_SG_Li256ELb1ELb1ELb1ELb0EEENS1_36VarlenDynamicPersistentTileSchedulerILi128ELi96ELi256ELi128ELb1ELb1ELb1ELb1ELb1ELb1EEEEEEEEEvNT_6ParamsE)
        .other          _ZN7cutlass13device_kernelIN5flash11enable_sm90INS1_16FlashAttnFwdSm90INS1_25CollectiveMainloopFwdSm90ILi2EN4cute5tupleIJNS5_1CILi1EEES8_S8_EEENS6_IJNS7_ILi128EEENS7_ILi96EEENS7_ILi64EEEEEELi256ENS_10bfloat16_tEfNS_4arch4Sm90ELb1ELb0ELb0ELb1ELb0ELb1ELb1ELb1ELb0ELb1ELb1ELb0EEENS1_21CollectiveEpilogueFwdINS6_IJSA_NS7_ILi256EEESB_EEES9_SE_SG_Li256ELb1ELb1ELb1ELb0EEENS1_36VarlenDynamicPersistentTileSchedulerILi128ELi96ELi256ELi128ELb1ELb1ELb1ELb1ELb1ELb1EEEEEEEEEvNT_6ParamsE,@"STO_CUDA_ENTRY STV_DEFAULT"
_ZN7cutlass13device_kernelIN5flash11enable_sm90INS1_16FlashAttnFwdSm90INS1_25CollectiveMainloopFwdSm90ILi2EN4cute5tupleIJNS5_1CILi1EEES8_S8_EEENS6_IJNS7_ILi128EEENS7_ILi96EEENS7_ILi64EEEEEELi256ENS_10bfloat16_tEfNS_4arch4Sm90ELb1ELb0ELb0ELb1ELb0ELb1ELb1ELb1ELb0ELb1ELb1ELb0EEENS1_21CollectiveEpilogueFwdINS6_IJSA_NS7_ILi256EEESB_EEES9_SE_SG_Li256ELb1ELb1ELb1ELb0EEENS1_36VarlenDynamicPersistentTileSchedulerILi128ELi96ELi256ELi128ELb1ELb1ELb1ELb1ELb1ELb1EEEEEEEEEvNT_6ParamsE:
        /* <DEDUP_REMOVED lines=24> */
.L_x_14479:
[----:B------:R-:W-:Y:S05]  /*0180*/  BSYNC B0 ;  /* 0x0000000000007941 */ /* 0x000fea0003800000 */
.L_x_14478:
        /* <DEDUP_REMOVED lines=43> */
.L_x_14480:
        /* <DEDUP_REMOVED lines=22> */
.L_x_14481:
        /* <DEDUP_REMOVED lines=18> */
.L_x_14482:
        /* <DEDUP_REMOVED lines=22> */
.L_x_14483:
        /* <DEDUP_REMOVED lines=22> */
.L_x_14484:
        /* <DEDUP_REMOVED lines=8> */
.L_x_14487:
[----:B------:R-:W-:-:S08]  /*0a00*/  NOP ;  /* 0x0000000000007918 */ /* 0x000fd00000000000 */
[----:B------:R-:W0:Y:S02]  /*0a10*/  USETMAXREG.TRY_ALLOC.CTAPOOL UP0, 0xf0 ;  /* 0x000000f0000079c8 */ /* 0x000e240008000600 */
[----:B0-----:R-:W-:-:S13]  /*0a20*/  PLOP3.LUT P0, PT, PT, PT, UP0, 0x80, 0x0 ;  /* 0x000000000000781c */ /* 0x001fda0003f0f008 */
[----:B------:R-:W-:Y:S05]  /*0a30*/  @!P0 BRA `(.L_x_14487) ;  /* 0xfffffffc00f08947 */ /* 0x000fea000383ffff */
[----:B------:R-:W2:Y:S01]  /*0a40*/  LDL.LU R0, [R1+0x10] ;  /* 0x0000100001007983 */ /* 0x000ea20000300800 */
[----:B------:R-:W-:Y:S01]  /*0a50*/  SHF.R.U32.HI R2, RZ, 0x7, R6 ;  /* 0x00000007ff027819 */ /* 0x000fe20000011606 */
[----:B------:R-:W0:Y:S01]  /*0a60*/  S2UR UR5, SR_CgaCtaId ;  /* 0x00000000000579c3 */ /* 0x000e220000008800 */
[----:B------:R-:W-:-:S07]  /*0a70*/  UMOV UR4, 0x400 ;  /* 0x0000040000047882 */ /* 0x000fce0000000000 */
[----:B------:R-:W-:Y:S06]  /*0a80*/  BAR.ARV 0x8, 0x180 ;  /* 0x0206000000007b1d */ /* 0x000fec0000002000 */
[----:B------:R-:W-:-:S13]  /*0a90*/  ISETP.NE.AND P0, PT, R2, 0x1, PT ;  /* 0x000000010200780c */ /* 0x000fda0003f05270 */
[----:B------:R-:W-:Y:S06]  /*0aa0*/  @!P0 BAR.ARV 0x9, 0x100 ;  /* 0x0244000000008b1d */ /* 0x000fec0000002000 */
[----:B0-----:R-:W-:Y:S02]  /*0ab0*/  ULEA UR4, UR5, UR4, 0x18 ;  /* 0x0000000405047291 */ /* 0x001fe4000f8ec03f */
[----:B------:R-:W-:Y:S04]  /*0ac0*/  BAR.SYNC.DEFER_BLOCKING 0x5, 0x180 ;  /* 0x0146000000007b1d */ /* 0x000fe80000010000 */
[----:B------:R-:W-:-:S02]  /*0ad0*/  IMAD.U32 R19, RZ, RZ, UR4 ;  /* 0x00000004ff137e24 */ /* 0x000fc4000f8e00ff */
[----:B------:R-:W-:-:S03]  /*0ae0*/  ULDC UR4, c[0x0][0xd3c] ;  /* 0x00034f0000047ab9 */ /* 0x000fc60000000800 */
[----:B------:R-:W0:Y:S01]  /*0af0*/  LDS.128 R12, [R19+0x324d0] ;  /* 0x0324d000130c7984 */ /* 0x000e220000000c00 */
[----:B------:R-:W-:Y:S06]  /*0b00*/  BAR.ARV 0x4, 0x180 ;  /* 0x0106000000007b1d */ /* 0x000fec0000002000 */
[----:B--2---:R-:W-:-:S04]  /*0b10*/  LOP3.LUT R0, R0, 0xffffffef, RZ, 0xc0, !PT ;  /* 0xffffffef00007812 */ /* 0x004fc800078ec0ff */
[----:B------:R-:W-:Y:S02]  /*0b20*/  @P0 LOP3.LUT R0, R0, 0x10, RZ, 0xfc, !PT ;  /* 0x0000001000000812 */ /* 0x000fe400078efcff */
[----:B0-----:R-:W-:-:S03]  /*0b30*/  ISETP.GE.AND P0, PT, R15, UR4, PT ;  /* 0x000000040f007c0c */ /* 0x001fc6000bf06270 */
[----:B------:R0:W-:Y:S10]  /*0b40*/  STL [R1+0x10], R0 ;  /* 0x0000100001007387 */ /* 0x0001f40000100800 */
[----:B0-----:R-:W-:Y:S05]  /*0b50*/  @P0 BRA `(.L_x_14488) ;  /* 0x0000021400740947 */ /* 0x001fea0003800000 */
[----:B------:R-:W-:Y:S01]  /*0b60*/  VIADD R6, R6, 0xffffff80 ;  /* 0xffffff8006067836 */ /* 0x000fe20000000000 */
[----:B------:R-:W-:Y:S01]  /*0b70*/  ULOP3.LUT UR37, UR36, 0x1, URZ, 0xfc, !UPT ;  /* 0x0000000124257892 */ /* 0x000fe2000f8efc3f */
[----:B------:R-:W-:Y:S02]  /*0b80*/  IMAD.MOV.U32 R18, RZ, RZ, RZ ;  /* 0x000000ffff127224 */ /* 0x000fe400078e00ff */
[----:B------:R-:W-:Y:S01]  /*0b90*/  IMAD.MOV.U32 R202, RZ, RZ, RZ ;  /* 0x000000ffffca7224 */ /* 0x000fe200078e00ff */
[----:B------:R-:W-:Y:S01]  /*0ba0*/  SHF.R.S32.HI R3, RZ, 0x1f, R6 ;  /* 0x0000001fff037819 */ /* 0x000fe20000011406 */
[----:B------:R-:W-:-:S03]  /*0bb0*/  IMAD.MOV.U32 R23, RZ, RZ, RZ ;  /* 0x000000ffff177224 */ /* 0x000fc600078e00ff */
        /* <DEDUP_REMOVED lines=14> */
[----:B------:R-:W-:Y:S02]  /*0ca0*/  SHF.R.S32.HI R8, RZ, 0x1f, R10 ;  /* 0x0000001fff087819 */ /* 0x000fe4000001140a */
[----:B------:R-:W-:Y:S02]  /*0cb0*/  LEA.HI R9, R9, R21, RZ, 0x5 ;  /* 0x0000001509097211 */ /* 0x000fe400078f28ff */
[----:B------:R-:W-:Y:S02]  /*0cc0*/  LEA.HI R8, R8, R11, RZ, 0x3 ;  /* 0x0000000b08087211 */ /* 0x000fe400078f18ff */
[----:B------:R-:W-:Y:S02]  /*0cd0*/  LOP3.LUT R4, R4, 0x1ffffffe, RZ, 0xc0, !PT ;  /* 0x1ffffffe04047812 */ /* 0x000fe400078ec0ff */
[----:B------:R-:W-:Y:S01]  /*0ce0*/  LOP3.LUT R12, R8, 0xfffffff8, RZ, 0xc0, !PT ;  /* 0xfffffff8080c7812 */ /* 0x000fe200078ec0ff */
[----:B------:R-:W-:Y:S01]  /*0cf0*/  IMAD.IADD R8, R5, 0x1, -R0 ;  /* 0x0000000105087824 */ /* 0x000fe200078e0a00 */
[-C--:B------:R-:W-:Y:S01]  /*0d00*/  LEA.HI R0, R3, R6.reuse, RZ, 0x5 ;  /* 0x0000000603007211 */ /* 0x080fe200078f28ff */
[----:B------:R-:W-:Y:S01]  /*0d10*/  IMAD.IADD R4, R7, 0x1, -R4 ;  /* 0x0000000107047824 */ /* 0x000fe200078e0a04 */
[----:B------:R-:W-:Y:S01]  /*0d20*/  LEA.HI R3, R3, R6, RZ, 0x3 ;  /* 0x0000000603037211 */ /* 0x000fe200078f18ff */
[----:B------:R-:W-:Y:S01]  /*0d30*/  IMAD.IADD R12, R11, 0x1, -R12 ;  /* 0x000000010b0c7824 */ /* 0x000fe200078e0a0c */
[----:B------:R-:W-:-:S02]  /*0d40*/  SHF.R.S32.HI R9, RZ, 0x5, R9 ;  /* 0x00000005ff097819 */ /* 0x000fc40000011409 */
[----:B------:R-:W-:Y:S02]  /*0d50*/  LOP3.LUT R7, R3, 0xfffffff8, RZ, 0xc0, !PT ;  /* 0xfffffff803077812 */ /* 0x000fe400078ec0ff */
[----:B------:R-:W-:Y:S01]  /*0d60*/  LOP3.LUT R3, R22, 0xfffffffc, RZ, 0xc0, !PT ;  /* 0xfffffffc16037812 */ /* 0x000fe200078ec0ff */
[----:B------:R-:W-:Y:S01]  /*0d70*/  IMAD R9, R9, 0x10, R12 ;  /* 0x0000001009097824 */ /* 0x000fe200078e020c */
[----:B------:R-:W-:Y:S01]  /*0d80*/  SHF.R.S32.HI R22, RZ, 0x2, R22 ;  /* 0x00000002ff167819 */ /* 0x000fe20000011416 */
[----:B------:R-:W-:Y:S01]  /*0d90*/  IMAD.IADD R214, R6, 0x1, -R7 ;  /* 0x0000000106d67824 */ /* 0x000fe200078e0a07 */
[----:B------:R-:W-:Y:S01]  /*0da0*/  LOP3.LUT R5, R2, 0x3fffff0, RZ, 0xc0, !PT ;  /* 0x03fffff002057812 */ /* 0x000fe200078ec0ff */
[----:B------:R-:W-:Y:S01]  /*0db0*/  IMAD R20, R8, 0x40, R9 ;  /* 0x0000004008147824 */ /* 0x000fe200078e0209 */
[----:B------:R-:W-:Y:S01]  /*0dc0*/  SHF.R.S32.HI R16, RZ, 0x5, R0 ;  /* 0x00000005ff107819 */ /* 0x000fe20000011400 */
[----:B------:R-:W-:Y:S01]  /*0dd0*/  VIADD R9, R22, 0x40 ;  /* 0x0000004016097836 */ /* 0x000fe20000000000 */
[----:B------:R-:W-:Y:S01]  /*0de0*/  LOP3.LUT R10, R10, 0x7ffffffc, RZ, 0xc0, !PT ;  /* 0x7ffffffc0a0a7812 */ /* 0x000fe200078ec0ff */
[----:B------:R-:W-:-:S02]  /*0df0*/  IMAD.IADD R5, R6, 0x1, -R5 ;  /* 0x0000000106057824 */ /* 0x000fc400078e0a05 */
[----:B------:R-:W-:Y:S01]  /*0e00*/  IMAD.IADD R3, R6, 0x1, -R3 ;  /* 0x0000000106037824 */ /* 0x000fe200078e0a03 */
[----:B------:R-:W-:Y:S01]  /*0e10*/  SHF.R.S32.HI R8, RZ, 0x1f, R9 ;  /* 0x0000001fff087819 */ /* 0x000fe20000011409 */
[----:B------:R-:W-:Y:S01]  /*0e20*/  IMAD R5, R16, 0x10, R5 ;  /* 0x0000001010057824 */ /* 0x000fe200078e0205 */
[----:B------:R0:W-:Y:S01]  /*0e30*/  STL [R1+0x34], R16 ;  /* 0x0000341001007387 */ /* 0x0001e20000100800 */
[----:B------:R-:W-:Y:S01]  /*0e40*/  IMAD.SHL.U32 R214, R214, 0x8, RZ ;  /* 0x00000008d6d67824 */ /* 0x000fe200078e00ff */
[----:B------:R-:W-:Y:S01]  /*0e50*/  LEA.HI R0, R3, R3, RZ, 0x1 ;  /* 0x0000000303007211 */ /* 0x000fe200078f08ff */
[----:B------:R-:W-:Y:S01]  /*0e60*/  IMAD R11, R5, 0x8, R4 ;  /* 0x00000008050b7824 */ /* 0x000fe200078e0204 */
[----:B------:R-:W-:Y:S01]  /*0e70*/  LEA.HI R8, R8, R9, RZ, 0x3 ;  /* 0x0000000908087211 */ /* 0x000fe200078f18ff */
[----:B------:R-:W-:Y:S01]  /*0e80*/  IMAD.SHL.U32 R200, R3, 0x4, RZ ;  /* 0x0000000403c87824 */ /* 0x000fe200078e00ff */
[----:B------:R-:W-:Y:S01]  /*0e90*/  SHF.R.S32.HI R4, RZ, 0x1f, R22 ;  /* 0x0000001fff047819 */ /* 0x000fe20000011416 */
[----:B------:R-:W-:Y:S01]  /*0ea0*/  IMAD.SHL.U32 R4, R9, 0x40, RZ ;  /* 0x0000004009047824 */ /* 0x000fe200078e00ff */
[----:B------:R-:W-:Y:S01]  /*0eb0*/  LOP3.LUT R0, R0, 0x1ffffffe, RZ, 0xc0, !PT ;  /* 0x1ffffffe00007812 */ /* 0x000fe200078ec0ff */
[----:B------:R-:W-:Y:S01]  /*0ec0*/  IMAD.SHL.U32 R8, R8, 0x40, RZ ;  /* 0x0000004008087824 */ /* 0x000fe200078e00ff */
[----:B------:R-:W-:Y:S01]  /*0ed0*/  STL [R1+0x170], R20 ;  /* 0x0001701401007387 */ /* 0x000fe20000100800 */
[----:B0-----:R-:W-:-:S02]  /*0ee0*/  IMAD.SHL.U32 R16, R3, 0x8, RZ ;  /* 0x0000000803107824 */ /* 0x001fc400078e00ff */
[----:B------:R-:W-:Y:S01]  /*0ef0*/  IMAD.IADD R0, R3, 0x1, -R0 ;  /* 0x0000000103007824 */ /* 0x000fe200078e0a00 */
[----:B------:R-:W-:Y:S01]  /*0f00*/  LOP3.LUT R3, R4, 0x1c0, RZ, 0xc0, !PT ;  /* 0x000001c004037812 */ /* 0x000fe200078ec0ff */
[----:B------:R-:W-:Y:S01]  /*0f10*/  STL [R1+0x60], RZ ;  /* 0x000060ff01007387 */ /* 0x000fe20000100800 */
[----:B------:R-:W-:Y:S01]  /*0f20*/  SHF.R.S32.HI R4, RZ, 0x1f, R214 ;  /* 0x0000001fff047819 */ /* 0x000fe200000114d6 */
[----:B------:R-:W-:Y:S01]  /*0f30*/  IMAD.IADD R10, R21, 0x1, -R10 ;  /* 0x00000001150a7824 */ /* 0x000fe200078e0a0a */
[----:B------:R-:W-:Y:S01]  /*0f40*/  LOP3.LUT R4, R8, 0xfffffe00, RZ, 0xc0, !PT ;  /* 0xfffffe0008047812 */ /* 0x000fe200078ec0ff */
[----:B------:R-:W-:Y:S01]  /*0f50*/  VIADD R8, R214, 0x80 ;  /* 0x00000080d6087836 */ /* 0x000fe20000000000 */
[----:B------:R-:W-:Y:S01]  /*0f60*/  SHF.R.U32.HI R9, RZ, 0x3, R3 ;  /* 0x00000003ff097819 */ /* 0x000fe20000011603 */
[----:B------:R-:W-:Y:S01]  /*0f70*/  IMAD.SHL.U32 R45, R10, 0x2, RZ ;  /* 0x000000020a2d7824 */ /* 0x000fe200078e00ff */
[----:B------:R-:W-:Y:S01]  /*0f80*/  LOP3.LUT R3, R3, 0x38, R16, 0xf8, !PT ;  /* 0x0000003803037812 */ /* 0x000fe200078ef810 */
[----:B------:R0:W-:Y:S01]  /*0f90*/  STL [R1+0x38], R4 ;  /* 0x0000380401007387 */ /* 0x0001e20000100800 */
[----:B------:R-:W-:-:S02]  /*0fa0*/  VIADD R12, R214, 0x40 ;  /* 0x00000040d60c7836 */ /* 0x000fc40000000000 */
[C---:B------:R-:W-:Y:S01]  /*0fb0*/  VIADD R44, R45.reuse, 0x8 ;  /* 0x000000082d2c7836 */ /* 0x040fe20000000000 */
[----:B------:R-:W-:Y:S01]  /*0fc0*/  STL [R1+0x2c], R45 ;  /* 0x00002c2d01007387 */ /* 0x000fe20000100800 */
[C---:B------:R-:W-:Y:S01]  /*0fd0*/  VIADD R43, R45.reuse, 0x10 ;  /* 0x000000102d2b7836 */ /* 0x040fe20000000000 */
[----:B------:R-:W-:Y:S01]  /*0fe0*/  SHF.R.S32.HI R12, RZ, 0x1f, R12 ;  /* 0x0000001fff0c7819 */ /* 0x000fe2000001140c */
[C---:B------:R-:W-:Y:S02]  /*0ff0*/  VIADD R42, R45.reuse, 0x18 ;  /* 0x000000182d2a7836 */ /* 0x040fe40000000000 */
[C---:B------:R-:W-:Y:S01]  /*1000*/  VIADD R41, R45.reuse, 0x20 ;  /* 0x000000202d297836 */ /* 0x040fe20000000000 */
[----:B0-----:R-:W-:Y:S01]  /*1010*/  LOP3.LUT R4, R4, R3, R9, 0xf6, !PT ;  /* 0x0000000304047212 */ /* 0x001fe200078ef609 */
[----:B------:R-:W-:Y:S01]  /*1020*/  VIADD R40, R45, 0x28 ;  /* 0x000000282d287836 */ /* 0x000fe20000000000 */
[----:B------:R-:W-:Y:S01]  /*1030*/  SHF.R.S32.HI R9, RZ, 0x1f, R8 ;  /* 0x0000001fff097819 */ /* 0x000fe20000011408 */
[----:B------:R-:W-:-:S02]  /*1040*/  IMAD.SHL.U32 R8, R11, 0x8, RZ ;  /* 0x000000080b087824 */ /* 0x000fc400078e00ff */
[----:B------:R-:W-:Y:S01]  /*1050*/  IMAD R3, R4, 0x2, R19 ;  /* 0x0000000204037824 */ /* 0x000fe200078e0213 */
[----:B------:R-:W-:Y:S01]  /*1060*/  SHF.R.S32.HI R4, RZ, 0x1f, R44 ;  /* 0x0000001fff047819 */ /* 0x000fe2000001142c */
[C---:B------:R-:W-:Y:S01]  /*1070*/  VIADD R39, R45.reuse, 0x30 ;  /* 0x000000302d277836 */ /* 0x040fe20000000000 */
[----:B------:R-:W-:Y:S01]  /*1080*/  STL [R1+0x174], R8 ;  /* 0x0001740801007387 */ /* 0x000fe20000100800 */
[C---:B------:R-:W-:Y:S02]  /*1090*/  VIADD R38, R45.reuse, 0x38 ;  /* 0x000000382d267836 */ /* 0x040fe40000000000 */
[C---:B------:R-:W-:Y:S01]  /*10a0*/  VIADD R37, R45.reuse, 0x40 ;  /* 0x000000402d257836 */ /* 0x040fe20000000000 */
[----:B------:R-:W-:Y:S01]  /*10b0*/  STL [R1+0x16c], R3 ;  /* 0x00016c0301007387 */ /* 0x000fe20000100800 */
[C---:B------:R-:W-:Y:S02]  /*10c0*/  VIADD R36, R45.reuse, 0x48 ;  /* 0x000000482d247836 */ /* 0x040fe40000000000 */
[C---:B------:R-:W-:Y:S01]  /*10d0*/  VIADD R35, R45.reuse, 0x50 ;  /* 0x000000502d237836 */ /* 0x040fe20000000000 */
[----:B------:R-:W-:Y:S01]  /*10e0*/  STL [R1+0xe4], R44 ;  /* 0x0000e42c01007387 */ /* 0x000fe20000100800 */
[----:B------:R-:W-:-:S02]  /*10f0*/  VIADD R34, R45, 0x58 ;  /* 0x000000582d227836 */ /* 0x000fc40000000000 */
[C---:B------:R-:W-:Y:S01]  /*1100*/  VIADD R33, R45.reuse, 0x60 ;  /* 0x000000602d217836 */ /* 0x040fe20000000000 */
[----:B------:R0:W-:Y:S01]  /*1110*/  STL [R1+0xe0], R43 ;  /* 0x0000e02b01007387 */ /* 0x0001e20000100800 */
[C---:B------:R-:W-:Y:S02]  /*1120*/  VIADD R32, R45.reuse, 0x68 ;  /* 0x000000682d207836 */ /* 0x040fe40000000000 */
[C---:B------:R-:W-:Y:S01]  /*1130*/  VIADD R31, R45.reuse, 0x70 ;  /* 0x000000702d1f7836 */ /* 0x040fe20000000000 */
[----:B------:R-:W-:Y:S01]  /*1140*/  STL [R1+0xdc], R42 ;  /* 0x0000dc2a01007387 */ /* 0x000fe20000100800 */
[C---:B------:R-:W-:Y:S02]  /*1150*/  VIADD R30, R45.reuse, 0x78 ;  /* 0x000000782d1e7836 */ /* 0x040fe40000000000 */
[C---:B------:R-:W-:Y:S01]  /*1160*/  VIADD R29, R45.reuse, 0x80 ;  /* 0x000000802d1d7836 */ /* 0x040fe20000000000 */
[----:B------:R1:W-:Y:S01]  /*1170*/  STL [R1+0xd8], R41 ;  /* 0x0000d82901007387 */ /* 0x0003e20000100800 */
[C---:B------:R-:W-:Y:S01]  /*1180*/  VIADD R28, R45.reuse, 0x88 ;  /* 0x000000882d1c7836 */ /* 0x040fe20000000000 */
[----:B0-----:R-:W-:Y:S01]  /*1190*/  SHF.R.S32.HI R43, RZ, 0x1f, R43 ;  /* 0x0000001fff2b7819 */ /* 0x001fe2000001142b */
[C---:B------:R-:W-:Y:S01]  /*11a0*/  VIADD R27, R45.reuse, 0x90 ;  /* 0x000000902d1b7836 */ /* 0x040fe20000000000 */
[----:B------:R0:W-:Y:S01]  /*11b0*/  STL [R1+0xd4], R40 ;  /* 0x0000d42801007387 */ /* 0x0001e20000100800 */
[----:B------:R-:W-:-:S02]  /*11c0*/  VIADD R26, R45, 0x98 ;  /* 0x000000982d1a7836 */ /* 0x000fc40000000000 */
[C---:B------:R-:W-:Y:S01]  /*11d0*/  VIADD R25, R45.reuse, 0xa0 ;  /* 0x000000a02d197836 */ /* 0x040fe20000000000 */
[----:B------:R-:W-:Y:S01]  /*11e0*/  STL [R1+0xd0], R39 ;  /* 0x0000d02701007387 */ /* 0x000fe20000100800 */
[C---:B------:R-:W-:Y:S01]  /*11f0*/  VIADD R24, R45.reuse, 0xa8 ;  /* 0x000000a82d187836 */ /* 0x040fe20000000000 */
[----:B-1----:R-:W-:Y:S01]  /*1200*/  SHF.R.S32.HI R41, RZ, 0x1f, R41 ;  /* 0x0000001fff297819 */ /* 0x002fe20000011429 */
[----:B------:R-:W-:Y:S01]  /*1210*/  IMAD.MOV.U32 R7, RZ, RZ, R15 ;  /* 0x000000ffff077224 */ /* 0x000fe200078e000f */
[----:B------:R1:W-:Y:S01]  /*1220*/  STL [R1+0xcc], R38 ;  /* 0x0000cc2601007387 */ /* 0x0003e20000100800 */
[C---:B------:R-:W-:Y:S01]  /*1230*/  VIADD R21, R45.reuse, 0xb0 ;  /* 0x000000b02d157836 */ /* 0x040fe20000000000 */
[----:B0-----:R-:W-:Y:S01]  /*1240*/  SHF.R.S32.HI R40, RZ, 0x1f, R40 ;  /* 0x0000001fff287819 */ /* 0x001fe20000011428 */
[----:B------:R-:W-:Y:S01]  /*1250*/  IMAD.MOV.U32 R6, RZ, RZ, R14 ;  /* 0x000000ffff067224 */ /* 0x000fe200078e000e */
[----:B------:R0:W-:Y:S01]  /*1260*/  STL [R1+0xc8], R37 ;  /* 0x0000c82501007387 */ /* 0x0001e20000100800 */
[----:B------:R-:W-:-:S02]  /*1270*/  VIADD R15, R45, 0xb8 ;  /* 0x000000b82d0f7836 */ /* 0x000fc40000000000 */
[----:B------:R-:W-:Y:S01]  /*1280*/  IMAD.MOV.U32 R5, RZ, RZ, R13 ;  /* 0x000000ffff057224 */ /* 0x000fe200078e000d */
[----:B------:R-:W-:Y:S01]  /*1290*/  STL [R1+0xc4], R36 ;  /* 0x0000c42401007387 */ /* 0x000fe20000100800 */
[C---:B------:R-:W-:Y:S01]  /*12a0*/  VIADD R14, R45.reuse, 0xc0 ;  /* 0x000000c02d0e7836 */ /* 0x040fe20000000000 */
[----:B-1----:R-:W-:Y:S01]  /*12b0*/  SHF.R.S32.HI R38, RZ, 0x1f, R38 ;  /* 0x0000001fff267819 */ /* 0x002fe20000011426 */
        /* <DEDUP_REMOVED lines=11> */
[----:B------:R-:W-:Y:S01]  /*1370*/  VIADD R3, R45, 0xf8 ;  /* 0x000000f82d037836 */ /* 0x000fe20000000000 */
[----:B------:R1:W-:Y:S01]  /*1380*/  STL [R1+0xb4], R32 ;  /* 0x0000b42001007387 */ /* 0x0003e20000100800 */
[----:B------:R-:W-:Y:S01]  /*1390*/  IMAD R0, R0, 0x8, R20 ;  /* 0x0000000800007824 */ /* 0x000fe200078e0214 */
[----:B0-----:R-:W-:Y:S01]  /*13a0*/  SHF.R.S32.HI R34, RZ, 0x1f, R34 ;  /* 0x0000001fff227819 */ /* 0x001fe20000011422 */
[----:B------:R-:W-:Y:S01]  /*13b0*/  IMAD.MOV.U32 R2, RZ, RZ, RZ ;  /* 0x000000ffff027224 */ /* 0x000fe200078e00ff */
[----:B------:R0:W-:Y:S01]  /*13c0*/  STL [R1+0xb0], R31 ;  /* 0x0000b01f01007387 */ /* 0x0001e20000100800 */
[----:B------:R-:W-:-:S03]  /*13d0*/  VIADD R203, R200, 0x10 ;  /* 0x00000010c8cb7836 */ /* 0x000fc60000000000 */
[----:B------:R-:W-:Y:S01]  /*13e0*/  STL [R1+0xac], R30 ;  /* 0x0000ac1e01007387 */ /* 0x000fe20000100800 */
[----:B-1----:R-:W-:-:S03]  /*13f0*/  SHF.R.S32.HI R32, RZ, 0x1f, R32 ;  /* 0x0000001fff207819 */ /* 0x002fc60000011420 */
[----:B------:R1:W-:Y:S01]  /*1400*/  STL [R1+0xa8], R29 ;  /* 0x0000a81d01007387 */ /* 0x0003e20000100800 */
[----:B0-----:R-:W-:-:S03]  /*1410*/  SHF.R.S32.HI R31, RZ, 0x1f, R31 ;  /* 0x0000001fff1f7819 */ /* 0x001fc6000001141f */
[----:B------:R0:W-:Y:S04]  /*1420*/  STL [R1+0xa4], R28 ;  /* 0x0000a41c01007387 */ /* 0x0001e80000100800 */
        /* <DEDUP_REMOVED lines=20> */
[----:B------:R2:W-:Y:S01]  /*1570*/  STL [R1+0x168], R4 ;  /* 0x0001680401007387 */ /* 0x0005e20000100800 */
[----:B-1----:R-:W-:-:S03]  /*1580*/  SHF.R.S32.HI R10, RZ, 0x1f, R10 ;  /* 0x0000001fff0a7819 */ /* 0x002fc6000001140a */
[----:B------:R-:W-:Y:S01]  /*1590*/  STL [R1+0x70], R8 ;  /* 0x0000700801007387 */ /* 0x000fe20000100800 */
[----:B0-----:R-:W-:-:S03]  /*15a0*/  SHF.R.S32.HI R9, RZ, 0x1f, R9 ;  /* 0x0000001fff097819 */ /* 0x001fc60000011409 */
[----:B------:R-:W-:Y:S01]  /*15b0*/  STL [R1+0x164], R43 ;  /* 0x0001642b01007387 */ /* 0x000fe20000100800 */
[----:B--2---:R-:W-:-:S03]  /*15c0*/  SHF.R.S32.HI R4, RZ, 0x1f, R42 ;  /* 0x0000001fff047819 */ /* 0x004fc6000001142a */
[----:B------:R0:W-:Y:S04]  /*15d0*/  STL [R1+0x6c], R3 ;  /* 0x00006c0301007387 */ /* 0x0001e80000100800 */
[----:B------:R1:W-:Y:S04]  /*15e0*/  STL [R1+0x160], R4 ;  /* 0x0001600401007387 */ /* 0x0003e80000100800 */
[----:B------:R-:W-:Y:S01]  /*15f0*/  STL [R1+0x15c], R41 ;  /* 0x00015c2901007387 */ /* 0x000fe20000100800 */
[----:B0-----:R-:W-:-:S03]  /*1600*/  SHF.R.S32.HI R3, RZ, 0x1f, R3 ;  /* 0x0000001fff037819 */ /* 0x001fc60000011403 */
[----:B------:R-:W-:Y:S01]  /*1610*/  STL [R1+0x158], R40 ;  /* 0x0001582801007387 */ /* 0x000fe20000100800 */
[----:B-1----:R-:W-:-:S05]  /*1620*/  SHF.R.S32.HI R4, RZ, 0x1f, R39 ;  /* 0x0000001fff047819 */ /* 0x002fca0000011427 */
[----:B------:R0:W-:Y:S04]  /*1630*/  STL [R1+0x154], R4 ;  /* 0x0001540401007387 */ /* 0x0001e80000100800 */
[----:B------:R-:W-:Y:S04]  /*1640*/  STL [R1+0x150], R38 ;  /* 0x0001502601007387 */ /* 0x000fe80000100800 */
[----:B------:R-:W-:Y:S01]  /*1650*/  STL [R1+0x14c], R37 ;  /* 0x00014c2501007387 */ /* 0x000fe20000100800 */
[----:B0-----:R-:W-:-:S05]  /*1660*/  SHF.R.S32.HI R4, RZ, 0x1f, R36 ;  /* 0x0000001fff047819 */ /* 0x001fca0000011424 */
        /* <DEDUP_REMOVED lines=25> */
[----:B------:R1:W-:Y:S04]  /*1800*/  STL [R1+0xfc], R10 ;  /* 0x0000fc0a01007387 */ /* 0x0003e80000100800 */
[----:B------:R1:W-:Y:S01]  /*1810*/  STL [R1+0xf8], R9 ;  /* 0x0000f80901007387 */ /* 0x0003e20000100800 */
[----:B0-----:R-:W-:-:S05]  /*1820*/  SHF.R.S32.HI R4, RZ, 0x1f, R8 ;  /* 0x0000001fff047819 */ /* 0x001fca0000011408 */
[----:B------:R1:W-:Y:S04]  /*1830*/  STL [R1+0xf4], R4 ;  /* 0x0000f40401007387 */ /* 0x0003e80000100800 */
[----:B------:R1:W-:Y:S04]  /*1840*/  STL [R1+0x3c], R0 ;  /* 0x00003c0001007387 */ /* 0x0003e80000100800 */
[----:B------:R1:W-:Y:S02]  /*1850*/  STL [R1+0xf0], R3 ;  /* 0x0000f00301007387 */ /* 0x0003e40000100800 */
.L_x_14650:
[----:B0123--:R-:W0:Y:S02]  /*1860*/  LDC.64 R8, c[0x0][0xd88] ;  /* 0x00036200ff087b82 */ /* 0x00fe240000000a00 */
[----:B0-----:R-:W-:-:S05]  /*1870*/  IMAD.WIDE R8, R7, 0x4, R8 ;  /* 0x0000000407087825 */ /* 0x001fca00078e0208 */
[----:B------:R-:W2:Y:S01]  /*1880*/  LDG.E R33, desc[UR40][R8.64] ;  /* 0x0000002808217981 */ /* 0x000ea2000c1e1900 */
[----:B------:R-:W-:Y:S05]  /*1890*/  YIELD ;  /* 0x0000000000007946 */ /* 0x000fea0003800000 */
[----:B------:R-:W-:Y:S01]  /*18a0*/  ULDC.64 UR4, c[0x0][0xb20] ;  /* 0x0002c80000047ab9 */ /* 0x000fe20000000a00 */
[----:B------:R-:W-:Y:S01]  /*18b0*/  ULDC.64 UR8, c[0x0][0xb10] ;  /* 0x0002c40000087ab9 */ /* 0x000fe20000000a00 */
[----:B------:R-:W-:Y:S01]  /*18c0*/  ISETP.NE.U32.AND P1, PT, RZ, UR4, PT ;  /* 0x00000004ff007c0c */ /* 0x000fe2000bf25070 */
[----:B------:R-:W-:Y:S01]  /*18d0*/  IMAD.MOV.U32 R15, RZ, RZ, RZ ;  /* 0x000000ffff0f7224 */ /* 0x000fe200078e00ff */
[----:B------:R-:W-:Y:S01]  /*18e0*/  ULDC.64 UR6, c[0x0][0xb00] ;  /* 0x0002c00000067ab9 */ /* 0x000fe20000000a00 */
[----:B------:R-:W-:Y:S01]  /*18f0*/  IMAD.MOV.U32 R31, RZ, RZ, RZ ;  /* 0x000000ffff1f7224 */ /* 0x000fe200078e00ff */
[----:B------:R-:W-:-:S02]  /*1900*/  ISETP.NE.AND.EX P1, PT, RZ, UR5, PT, P1 ;  /* 0x00000005ff007c0c */ /* 0x000fc4000bf25310 */
[----:B------:R-:W-:-:S04]  /*1910*/  ISETP.NE.U32.AND P0, PT, RZ, UR6, PT ;  /* 0x00000006ff007c0c */ /* 0x000fc8000bf05070 */
[----:B------:R-:W-:Y:S02]  /*1920*/  ISETP.NE.AND.EX P0, PT, RZ, UR7, PT, P0 ;  /* 0x00000007ff007c0c */ /* 0x000fe4000bf05300 */
[----:B--2---:R-:W-:Y:S01]  /*1930*/  SHF.R.S32.HI R0, RZ, 0x1f, R33 ;  /* 0x0000001fff007819 */ /* 0x004fe20000011421 */
[----:B------:R-:W-:-:S04]  /*1940*/  IMAD.SHL.U32 R35, R33, 0x4, RZ ;  /* 0x0000000421237824 */ /* 0x000fc800078e00ff */
[C---:B------:R-:W-:Y:S01]  /*1950*/  @P1 LEA R10, P2, R33.reuse, UR4, 0x2 ;  /* 0x00000004210a1c11 */ /* 0x040fe2000f8410ff */
[----:B------:R-:W-:Y:S01]  /*1960*/  STL [R1+0x50], R33 ;  /* 0x0000502101007387 */ /* 0x000fe20000100800 */
[C-C-:B------:R-:W-:Y:S02]  /*1970*/  SHF.L.U64.HI R34, R33.reuse, 0x2, R0.reuse ;  /* 0x0000000221227819 */ /* 0x140fe40000010200 */
[----:B------:R-:W-:Y:S01]  /*1980*/  @P1 LEA.HI.X R11, R33, UR5, R0, 0x2, P2 ;  /* 0x00000005210b1c11 */ /* 0x000fe200090f1400 */
[----:B------:R-:W-:Y:S01]  /*1990*/  ULDC UR4, c[0x0][0x288] ;  /* 0x0000a20000047ab9 */ /* 0x000fe20000000800 */
[----:B------:R-:W-:Y:S01]  /*19a0*/  ISETP.NE.U32.AND P2, PT, RZ, UR8, PT ;  /* 0x00000008ff007c0c */ /* 0x000fe2000bf45070 */
[----:B------:R0:W-:Y:S01]  /*19b0*/  STL [R1+0xe8], R0 ;  /* 0x0000e80001007387 */ /* 0x0001e20000100800 */
[----:B------:R-:W-:Y:S02]  /*19c0*/  IADD3 R12, P3, R35, UR6, RZ ;  /* 0x00000006230c7c10 */ /* 0x000fe4000ff7e0ff */
[----:B------:R-:W-:Y:S01]  /*19d0*/  ISETP.NE.AND.EX P2, PT, RZ, UR9, PT, P2 ;  /* 0x00000009ff007c0c */ /* 0x000fe2000bf45320 */
[----:B------:R1:W5:Y:S01]  /*19e0*/  @P1 LDG.E R15, desc[UR40][R10.64] ;  /* 0x000000280a0f1981 */ /* 0x000362000c1e1900 */
[----:B------:R-:W-:-:S03]  /*19f0*/  IADD3.X R13, R34, UR7, RZ, P3, !PT ;  /* 0x00000007220d7c10 */ /* 0x000fc60009ffe4ff */
[----:B------:R1:W-:Y:S01]  /*1a00*/  STL [R1+0x54], R35 ;  /* 0x0000542301007387 */ /* 0x0003e20000100800 */
[----:B0-----:R-:W-:Y:S01]  /*1a10*/  IMAD.U32 R0, RZ, RZ, UR4 ;  /* 0x00000004ff007e24 */ /* 0x001fe2000f8e00ff */
[----:B------:R-:W-:Y:S02]  /*1a20*/  ULDC.64 UR4, c[0x0][0x418] ;  /* 0x0001060000047ab9 */ /* 0x000fe40000000a00 */
[----:B------:R1:W5:Y:S04]  /*1a30*/  @P0 LDG.E R31, desc[UR40][R12.64] ;  /* 0x000000280c1f0981 */ /* 0x000368000c1e1900 */
[----:B------:R-:W-:Y:S01]  /*1a40*/  @P2 IADD3 R8, P1, R35, UR8, RZ ;  /* 0x0000000823082c10 */ /* 0x000fe2000ff3e0ff */
[----:B------:R1:W-:Y:S03]  /*1a50*/  STL [R1+0x58], R34 ;  /* 0x0000582201007387 */ /* 0x0003e60000100800 */
[----:B------:R-:W-:-:S05]  /*1a60*/  @P2 IADD3.X R9, R34, UR9, RZ, P1, !PT ;  /* 0x0000000922092c10 */ /* 0x000fca0008ffe4ff */
[----:B------:R-:W2:Y:S01]  /*1a70*/  @P2 LDG.E R0, desc[UR40][R8.64] ;  /* 0x0000002808002981 */ /* 0x000ea2000c1e1900 */
        /* <DEDUP_REMOVED lines=9> */
[----:B--2---:R1:W-:Y:S01]  /*1b10*/  STL [R1+0x18], R0 ;  /* 0x0000180001007387 */ /* 0x0043e20000100800 */
[----:B----4-:R-:W-:Y:S01]  /*1b20*/  IMAD.MOV.U32 R14, RZ, RZ, R0 ;  /* 0x000000ffff0e7224 */ /* 0x010fe200078e0000 */
[----:B------:R-:W-:Y:S06]  /*1b30*/  @P2 BRA `(.L_x_14489) ;  /* 0x0000000000282947 */ /* 0x000fec0003800000 */
[----:B------:R-:W-:Y:S02]  /*1b40*/  ULDC.64 UR4, c[0x0][0xaf8] ;  /* 0x0002be0000047ab9 */ /* 0x000fe40000000a00 */
[----:B------:R-:W-:-:S04]  /*1b50*/  ISETP.NE.U32.AND P1, PT, RZ, UR4, PT ;  /* 0x00000004ff007c0c */ /* 0x000fc8000bf25070 */
[----:B------:R-:W-:-:S13]  /*1b60*/  ISETP.NE.AND.EX P1, PT, RZ, UR5, PT, P1 ;  /* 0x00000005ff007c0c */ /* 0x000fda000bf25310 */
[----:B------:R-:W-:Y:S05]  /*1b70*/  @!P1 BRA `(.L_x_14489) ;  /* 0x0000000000189947 */ /* 0x000fea0003800000 */
[----:B------:R-:W0:Y:S02]  /*1b80*/  LDC.64 R8, c[0x0][0xaf8] ;  /* 0x0002be00ff087b82 */ /* 0x000e240000000a00 */
[----:B0-----:R-:W-:-:S05]  /*1b90*/  IMAD.WIDE R8, R33, 0x4, R8 ;  /* 0x0000000421087825 */ /* 0x001fca00078e0208 */
[----:B-1----:R-:W2:Y:S04]  /*1ba0*/  LDG.E R0, desc[UR40][R8.64] ;  /* 0x0000002808007981 */ /* 0x002ea8000c1e1900 */
[----:B------:R-:W2:Y:S02]  /*1bb0*/  LDG.E R3, desc[UR40][R8.64+0x4] ;  /* 0x0000042808037981 */ /* 0x000ea4000c1e1900 */
[----:B--2---:R-:W-:-:S05]  /*1bc0*/  IMAD.IADD R14, R3, 0x1, -R0 ;  /* 0x00000001030e7824 */ /* 0x004fca00078e0a00 */
[----:B------:R0:W-:Y:S02]  /*1bd0*/  STL [R1+0x18], R14 ;  /* 0x0000180e01007387 */ /* 0x0001e40000100800 */
.L_x_14489:
[C---:B------:R-:W-:Y:S01]  /*1be0*/  LOP3.LUT R32, R6.reuse, 0xffff, RZ, 0xc0, !PT ;  /* 0x0000ffff06207812 */ /* 0x040fe200078ec0ff */
[----:B------:R-:W-:Y:S01]  /*1bf0*/  ULDC.64 UR4, c[0x0][0xb18] ;  /* 0x0002c60000047ab9 */ /* 0x000fe20000000a00 */
[C---:B------:R-:W-:Y:S02]  /*1c00*/  LOP3.LUT R3, R6.reuse, 0xff000000, RZ, 0xc0, !PT ;  /* 0xff00000006037812 */ /* 0x040fe400078ec0ff */
[----:B------:R-:W-:Y:S01]  /*1c10*/  ISETP.NE.U32.AND P1, PT, RZ, UR4, PT ;  /* 0x00000004ff007c0c */ /* 0x000fe2000bf25070 */
[----:B------:R2:W-:Y:S01]  /*1c20*/  STL [R1+0x48], R32 ;  /* 0x0000482001007387 */ /* 0x0005e20000100800 */
[----:B-1----:R-:W-:Y:S02]  /*1c30*/  LOP3.LUT R0, R6, 0xff0000, RZ, 0xc0, !PT ;  /* 0x00ff000006007812 */ /* 0x002fe400078ec0ff */
[----:B------:R-:W-:Y:S02]  /*1c40*/  ISETP.NE.AND.EX P1, PT, RZ, UR5, PT, P1 ;  /* 0x00000005ff007c0c */ /* 0x000fe4000bf25310 */
[----:B------:R-:W-:-:S04]  /*1c50*/  SHF.R.U32.HI R3, RZ, 0x8, R3 ;  /* 0x00000008ff037819 */ /* 0x000fc80000011603 */
[----:B------:R-:W-:-:S07]  /*1c60*/  LEA.HI R10, R0, R3, RZ, 0x10 ;  /* 0x00000003000a7211 */ /* 0x000fce00078f80ff */
[----:B--2---:R-:W-:Y:S05]  /*1c70*/  @!P1 BRA `(.L_x_14490) ;  /* 0x0000000000109947 */ /* 0x004fea0003800000 */
[----:B------:R-:W-:-:S04]  /*1c80*/  IADD3 R6, P0, R35, UR4, RZ ;  /* 0x0000000423067c10 */ /* 0x000fc8000ff1e0ff */
[----:B------:R-:W-:-:S05]  /*1c90*/  IADD3.X R7, R34, UR5, RZ, P0, !PT ;  /* 0x0000000522077c10 */ /* 0x000fca00087fe4ff */
[----:B------:R1:W5:Y:S01]  /*1ca0*/  LDG.E R30, desc[UR40][R6.64] ;  /* 0x00000028061e7981 */ /* 0x000362000c1e1900 */
[----:B------:R-:W-:Y:S05]  /*1cb0*/  BRA `(.L_x_14491) ;  /* 0x0000000000107947 */ /* 0x000fea0003800000 */
.L_x_14490:
[----:B------:R-:W-:Y:S05]  /*1cc0*/  @!P0 BRA `(.L_x_14491) ;  /* 0x00000000000c8947 */ /* 0x000fea0003800000 */
[----:B------:R-:W2:Y:S04]  /*1cd0*/  LDG.E R3, desc[UR40][R12.64] ;  /* 0x000000280c037981 */ /* 0x000ea8000c1e1900 */
[----:B------:R-:W2:Y:S02]  /*1ce0*/  LDG.E R30, desc[UR40][R12.64+0x4] ;  /* 0x000004280c1e7981 */ /* 0x000ea4000c1e1900 */
[----:B--2---:R-:W-:-:S07]  /*1cf0*/  IMAD.IADD R30, R30, 0x1, -R3 ;  /* 0x000000011e1e7824 */ /* 0x004fce00078e0a03 */
.L_x_14491:
[----:B------:R-:W-:Y:S01]  /*1d00*/  ULDC.64 UR4, c[0x0][0xb08] ;  /* 0x0002c20000047ab9 */ /* 0x000fe20000000a00 */
[----:B------:R-:W2:Y:S01]  /*1d10*/  LDC R4, c[0x0][0x448] ;  /* 0x00011200ff047b82 */ /* 0x000ea20000000800 */
[----:B------:R-:W-:-:S04]  /*1d20*/  ISETP.NE.U32.AND P0, PT, RZ, UR4, PT ;  /* 0x00000004ff007c0c */ /* 0x000fc8000bf05070 */
[----:B------:R-:W-:Y:S01]  /*1d30*/  ISETP.NE.AND.EX P0, PT, RZ, UR5, PT, P0 ;  /* 0x00000005ff007c0c */ /* 0x000fe2000bf05300 */
[----:B------:R-:W-:-:S12]  /*1d40*/  ULDC.64 UR4, c[0x0][0xb28] ;  /* 0x0002ca0000047ab9 */ /* 0x000fd80000000a00 */
[----:B-1----:R-:W1:Y:S02]  /*1d50*/  @P0 LDC.64 R6, c[0x0][0xb08] ;  /* 0x0002c200ff060b82 */ /* 0x002e640000000a00 */
[----:B-1----:R-:W-:-:S05]  /*1d60*/  @P0 IMAD.WIDE R6, R33, 0x4, R6 ;  /* 0x0000000421060825 */ /* 0x002fca00078e0206 */
[----:B------:R-:W3:Y:S04]  /*1d70*/  @P0 LDG.E R0, desc[UR40][R6.64] ;  /* 0x0000002806000981 */ /* 0x000ee8000c1e1900 */
[----:B------:R1:W3:Y:S01]  /*1d80*/  @P0 LDG.E R3, desc[UR40][R6.64+0x4] ;  /* 0x0000042806030981 */ /* 0x0002e2000c1e1900 */
[----:B------:R-:W-:Y:S01]  /*1d90*/  ISETP.NE.U32.AND P1, PT, RZ, UR4, PT ;  /* 0x00000004ff007c0c */ /* 0x000fe2000bf25070 */
[----:B-----5:R-:W-:-:S03]  /*1da0*/  IMAD.MOV.U32 R152, RZ, RZ, R30 ;  /* 0x000000ffff987224 */ /* 0x020fc600078e001e */
[----:B------:R-:W-:-:S13]  /*1db0*/  ISETP.NE.AND.EX P1, PT, RZ, UR5, PT, P1 ;  /* 0x00000005ff007c0c */ /* 0x000fda000bf25310 */
[----:B------:R-:W-:-:S04]  /*1dc0*/  @P1 IADD3 R8, P2, R35, UR4, RZ ;  /* 0x0000000423081c10 */ /* 0x000fc8000ff5e0ff */
[----:B------:R-:W-:-:S05]  /*1dd0*/  @P1 IADD3.X R9, R34, UR5, RZ, P2, !PT ;  /* 0x0000000522091c10 */ /* 0x000fca00097fe4ff */
[----:B------:R4:W5:Y:S01]  /*1de0*/  @P1 LDG.E R152, desc[UR40][R8.64] ;  /* 0x0000002808981981 */ /* 0x000962000c1e1900 */
[----:B--2---:R-:W-:Y:S01]  /*1df0*/  ISETP.NE.AND P1, PT, R4, 0x1, PT ;  /* 0x000000010400780c */ /* 0x004fe20003f25270 */
[----:B------:R-:W-:Y:S01]  /*1e00*/  IMAD.SHL.U32 R5, R5, 0x80, RZ ;  /* 0x0000008005057824 */ /* 0x000fe200078e00ff */
[----:B------:R-:W-:Y:S01]  /*1e10*/  LOP3.LUT R12, R10, 0xff, RZ, 0xc0, !PT ;  /* 0x000000ff0a0c7812 */ /* 0x000fe200078ec0ff */
[----:B------:R-:W-:Y:S01]  /*1e20*/  IMAD.IADD R15, R30, 0x1, -R15 ;  /* 0x000000011e0f7824 */ /* 0x000fe200078e0a0f */
[----:B------:R-:W-:Y:S01]  /*1e30*/  BSSY B0, `(.L_x_14492) ;  /* 0x0000037000007945 */ /* 0x000fe20003800000 */
[----:B------:R-:W-:Y:S01]  /*1e40*/  VIADD R4, R5, 0x7f ;  /* 0x0000007f05047836 */ /* 0x000fe20000000000 */
[----:B------:R2:W-:Y:S07]  /*1e50*/  STL [R1+0x1c], R5 ;  /* 0x00001c0501007387 */ /* 0x0005ee0000100800 */
[----:B------:R-:W0:Y:S08]  /*1e60*/  @P1 LDC R11, c[0x0][0x44c] ;  /* 0x00011300ff0b1b82 */ /* 0x000e300000000800 */
[----:B-1----:R-:W1:Y:S01]  /*1e70*/  @P1 LDC R7, c[0x0][0x450] ;  /* 0x00011400ff071b82 */ /* 0x002e620000000800 */
[----:B---3--:R-:W-:-:S02]  /*1e80*/  @P0 IMAD.IADD R24, R3, 0x1, -R0 ;  /* 0x0000000103180824 */ /* 0x008fc400078e0a00 */
[----:B0-----:R-:W-:-:S04]  /*1e90*/  @P1 IMAD.HI.U32 R0, R4, R11, RZ ;  /* 0x0000000b04001227 */ /* 0x001fc800078e00ff */
[----:B--2---:R-:W-:Y:S01]  /*1ea0*/  IMAD.IADD R5, R15, 0x1, R24 ;  /* 0x000000010f057824 */ /* 0x004fe200078e0218 */
[----:B-1----:R-:W-:-:S03]  /*1eb0*/  @P1 SHF.R.U32.HI R4, RZ, R7, R0 ;  /* 0x00000007ff041219 */ /* 0x002fc60000011600 */
[C---:B------:R-:W-:Y:S01]  /*1ec0*/  VIADD R0, R5.reuse, 0x5f ;  /* 0x0000005f05007836 */ /* 0x040fe20000000000 */
[----:B------:R-:W-:Y:S01]  /*1ed0*/  IADD3 R60, R5, 0x60, -R14 ;  /* 0x00000060053c7810 */ /* 0x000fe20007ffe80e */
[----:B------:R0:W-:Y:S02]  /*1ee0*/  STL [R1+0x24], R5 ;  /* 0x0000240501007387 */ /* 0x0001e40000100800 */
[----:B------:R-:W-:Y:S02]  /*1ef0*/  IMAD.HI R0, R0, 0x2aaaaaab, RZ ;  /* 0x2aaaaaab00007827 */ /* 0x000fe400078e02ff */
[----:B------:R1:W-:Y:S02]  /*1f00*/  STL [R1+0x64], R12 ;  /* 0x0000640c01007387 */ /* 0x0003e40000100800 */
[----:B------:R-:W-:Y:S01]  /*1f10*/  IMAD.IADD R4, R60, 0x1, R4 ;  /* 0x000000013c047824 */ /* 0x000fe200078e0204 */
[----:B------:R-:W-:-:S03]  /*1f20*/  SHF.R.U32.HI R29, RZ, 0x1f, R0 ;  /* 0x0000001fff1d7819 */ /* 0x000fc60000011600 */
[----:B------:R-:W-:Y:S01]  /*1f30*/  IMAD.HI R4, R4, 0x2aaaaaab, RZ ;  /* 0x2aaaaaab04047827 */ /* 0x000fe200078e02ff */
[----:B0-----:R-:W-:Y:S02]  /*1f40*/  SHF.R.U32.HI R5, RZ, 0x10, R10 ;  /* 0x00000010ff057819 */ /* 0x001fe4000001160a */
[----:B------:R-:W-:Y:S01]  /*1f50*/  LEA.HI.SX32 R29, R0, R29, 0x1c ;  /* 0x0000001d001d7211 */ /* 0x000fe200078fe2ff */
[----:B------:R-:W-:Y:S01]  /*1f60*/  IMAD.MOV.U32 R0, RZ, RZ, RZ ;  /* 0x000000ffff007224 */ /* 0x000fe200078e00ff */
[----:B------:R-:W-:Y:S01]  /*1f70*/  SHF.R.U32.HI R3, RZ, 0x1f, R4 ;  /* 0x0000001fff037819 */ /* 0x000fe20000011604 */
[----:B------:R1:W-:Y:S03]  /*1f80*/  STL [R1+0x4c], R5 ;  /* 0x00004c0501007387 */ /* 0x0003e60000100800 */
[----:B------:R-:W-:-:S04]  /*1f90*/  LEA.HI.SX32 R4, R4, R3, 0x1c ;  /* 0x0000000304047211 */ /* 0x000fc800078fe2ff */
[----:B----4-:R-:W-:-:S04]  /*1fa0*/  VIMNMX R9, R29, R4, PT ;  /* 0x000000041d097248 */ /* 0x010fc80003fe0100 */
[----:B------:R-:W-:-:S13]  /*1fb0*/  ISETP.GE.AND P0, PT, R9, 0x1, PT ;  /* 0x000000010900780c */ /* 0x000fda0003f06270 */
[----:B-1----:R-:W-:Y:S05]  /*1fc0*/  @!P0 BRA `(.L_x_14493) ;  /* 0x0000000000748947 */ /* 0x002fea0003800000 */
        /* <DEDUP_REMOVED lines=29> */
.L_x_14493:
[----:B------:R-:W-:Y:S05]  /*21a0*/  BSYNC B0 ;  /* 0x0000000000007941 */ /* 0x000fea0003800000 */
.L_x_14492:
        /* <DEDUP_REMOVED lines=37> */
.L_x_14496:
[----:B------:R-:W-:Y:S05]  /*2400*/  BSYNC B6 ;  /* 0x0000000000067941 */ /* 0x000fea0003800000 */
.L_x_14495:
        /* <DEDUP_REMOVED lines=20> */
.L_x_14498:
[----:B------:R-:W-:Y:S05]  /*2550*/  BSYNC B6 ;  /* 0x0000000000067941 */ /* 0x000fea0003800000 */
.L_x_14497:
[----:B------:R-:W-:Y:S01]  /*2560*/  ULDC.64 UR4, c[0x0][0xaf0] ;  /* 0x0002bc0000047ab9 */ /* 0x000fe20000000a00 */
[----:B------:R-:W-:Y:S01]  /*2570*/  IMAD.MOV.U32 R0, RZ, RZ, R33 ;  /* 0x000000ffff007224 */ /* 0x000fe200078e0021 */
[----:B------:R-:W-:Y:S01]  /*2580*/  ISETP.NE.U32.AND P0, PT, RZ, UR4, PT ;  /* 0x00000004ff007c0c */ /* 0x000fe2000bf05070 */
[----:B------:R-:W0:Y:S01]  /*2590*/  LDC.64 R8, c[0x0][0x300] ;  /* 0x0000c000ff087b82 */ /* 0x000e220000000a00 */
[----:B------:R-:W1:Y:S02]  /*25a0*/  S2R R42, SR_TID.X ;  /* 0x00000000002a7919 */ /* 0x000e640000002100 */
[----:B------:R-:W-:Y:S01]  /*25b0*/  ISETP.NE.AND.EX P0, PT, RZ, UR5, PT, P0 ;  /* 0x00000005ff007c0c */ /* 0x000fe2000bf05300 */
[----:B------:R-:W-:Y:S01]  /*25c0*/  IMAD.IADD R59, R31, 0x1, R30 ;  /* 0x000000011f3b7824 */ /* 0x000fe200078e021e */
[----:B------:R-:W2:Y:S01]  /*25d0*/  S2R R11, SR_TID.X ;  /* 0x00000000000b7919 */ /* 0x000ea20000002100 */
[----:B------:R-:W-:Y:S02]  /*25e0*/  SHF.R.S32.HI R17, RZ, 0x1f, R16 ;  /* 0x0000001fff117819 */ /* 0x000fe40000011410 */
[----:B------:R-:W-:Y:S01]  /*25f0*/  SHF.R.S32.HI R40, RZ, 0x1f, R22 ;  /* 0x0000001fff287819 */ /* 0x000fe20000011416 */
[C---:B------:R-:W-:Y:S01]  /*2600*/  VIADD R64, R16.reuse, 0x60 ;  /* 0x0000006010407836 */ /* 0x040fe20000000000 */
[----:B------:R-:W3:Y:S01]  /*2610*/  LDC.64 R14, c[0x0][0x3f8] ;  /* 0x0000fe00ff0e7b82 */ /* 0x000ee20000000a00 */
[C---:B------:R-:W-:Y:S01]  /*2620*/  VIADD R12, R16.reuse, 0xe0 ;  /* 0x000000e0100c7836 */ /* 0x040fe20000000000 */
[----:B------:R-:W4:Y:S04]  /*2630*/  LDL R38, [R1+0x38] ;  /* 0x0000380001267983 */ /* 0x000f280000100800 */
[----:B------:R-:W-:Y:S01]  /*2640*/  @P0 IADD3 R6, P1, R35, UR4, RZ ;  /* 0x0000000423060c10 */ /* 0x000fe2000ff3e0ff */
[----:B------:R-:W-:Y:S01]  /*2650*/  VIADD R65, R16, 0x80 ;  /* 0x0000008010417836 */ /* 0x000fe20000000000 */
[----:B------:R-:W3:Y:S02]  /*2660*/  LDC.64 R56, c[0x0][0x408] ;  /* 0x00010200ff387b82 */ /* 0x000ee40000000a00 */
[----:B------:R-:W-:Y:S01]  /*2670*/  @P0 IADD3.X R7, R34, UR5, RZ, P1, !PT ;  /* 0x0000000522070c10 */ /* 0x000fe20008ffe4ff */
[----:B------:R-:W-:-:S04]  /*2680*/  ULDC.64 UR4, c[0x0][0xb00] ;  /* 0x0002c00000047ab9 */ /* 0x000fc80000000a00 */
[----:B------:R2:W4:Y:S01]  /*2690*/  @P0 LDG.E R0, desc[UR40][R6.64] ;  /* 0x0000002806000981 */ /* 0x000522000c1e1900 */
[----:B------:R-:W-:Y:S01]  /*26a0*/  SHF.R.S32.HI R33, RZ, 0x1f, R59 ;  /* 0x0000001fff217819 */ /* 0x000fe2000001143b */
[-C--:B0-----:R-:W-:Y:S01]  /*26b0*/  IMAD.WIDE.U32 R4, R59, R8.reuse, RZ ;  /* 0x000000083b047225 */ /* 0x081fe200078e00ff */
[----:B------:R-:W-:Y:S01]  /*26c0*/  ISETP.NE.U32.AND P0, PT, RZ, UR4, PT ;  /* 0x00000004ff007c0c */ /* 0x000fe2000bf05070 */
[----:B------:R-:W0:Y:S02]  /*26d0*/  LDC R75, c[0x0][0x3f4] ;  /* 0x0000fd00ff4b7b82 */ /* 0x000e240000000800 */
[----:B------:R-:W-:Y:S01]  /*26e0*/  IMAD R10, R33, R8, RZ ;  /* 0x00000008210a7224 */ /* 0x000fe200078e02ff */
[----:B------:R-:W-:Y:S01]  /*26f0*/  ISETP.NE.AND.EX P0, PT, RZ, UR5, PT, P0 ;  /* 0x00000005ff007c0c */ /* 0x000fe2000bf05300 */
[----:B------:R-:W-:Y:S01]  /*2700*/  ULDC.64 UR4, c[0x0][0x308] ;  /* 0x0000c20000047ab9 */ /* 0x000fe20000000a00 */
[----:B-1----:R-:W-:Y:S01]  /*2710*/  SHF.R.U32.HI R42, RZ, 0x7, R42 ;  /* 0x00000007ff2a7819 */ /* 0x002fe2000001162a */
[----:B------:R-:W-:-:S02]  /*2720*/  IMAD R3, R59, R9, R10 ;  /* 0x000000093b037224 */ /* 0x000fc400078e020a */
[----:B------:R-:W-:Y:S01]  /*2730*/  IMAD.WIDE.U32 R62, R22, R8, R16 ;  /* 0x00000008163e7225 */ /* 0x000fe200078e0010 */
[----:B------:R-:W-:-:S03]  /*2740*/  ISETP.NE.AND P6, PT, R42, 0x1, PT ;  /* 0x000000012a00780c */ /* 0x000fc60003fc5270 */
[----:B------:R-:W-:Y:S02]  /*2750*/  IMAD.IADD R5, R5, 0x1, R3 ;  /* 0x0000000105057824 */ /* 0x000fe400078e0203 */
[----:B--2---:R-:W-:Y:S02]  /*2760*/  VIADD R11, R11, 0xffffff80 ;  /* 0xffffff800b0b7836 */ /* 0x004fe40000000000 */
[----:B------:R-:W-:-:S03]  /*2770*/  IMAD.WIDE.U32 R4, R32, UR4, R4 ;  /* 0x0000000420047c25 */ /* 0x000fc6000f8e0004 */
[----:B------:R-:W-:Y:S01]  /*2780*/  SHF.R.S32.HI R6, RZ, 0x1f, R11 ;  /* 0x0000001fff067819 */ /* 0x000fe2000001140b */
[----:B------:R-:W-:Y:S01]  /*2790*/  IMAD R5, R32, UR5, R5 ;  /* 0x0000000520057c24 */ /* 0x000fe2000f8e0205 */
[----:B------:R-:W-:Y:S01]  /*27a0*/  ULDC.64 UR4, c[0x0][0x310] ;  /* 0x0000c40000047ab9 */ /* 0x000fe20000000a00 */
[----:B------:R-:W-:Y:S01]  /*27b0*/  VIADD R66, R16, 0xa0 ;  /* 0x000000a010427836 */ /* 0x000fe20000000000 */
[----:B------:R-:W-:Y:S01]  /*27c0*/  LEA.HI R36, R6, R11, RZ, 0x2 ;  /* 0x0000000b06247211 */ /* 0x000fe200078f10ff */
[----:B------:R-:W-:Y:S01]  /*27d0*/  VIADD R11, R16, 0xc0 ;  /* 0x000000c0100b7836 */ /* 0x000fe20000000000 */
[----:B------:R-:W-:Y:S01]  /*27e0*/  SHF.R.S32.HI R201, RZ, 0x1f, R200 ;  /* 0x0000001fffc97819 */ /* 0x000fe200000114c8 */
[----:B---3--:R-:W-:-:S04]  /*27f0*/  IMAD R30, R40, R56, RZ ;  /* 0x00000038281e7224 */ /* 0x008fc800078e02ff */
[C---:B------:R-:W-:Y:S02]  /*2800*/  IMAD R39, R22.reuse, R57, R30 ;  /* 0x0000003916277224 */ /* 0x040fe400078e021e */
[----:B------:R-:W-:-:S04]  /*2810*/  IMAD.WIDE.U32 R30, R22, R56, R16 ;  /* 0x00000038161e7225 */ /* 0x000fc800078e0010 */
[----:B------:R-:W-:Y:S01]  /*2820*/  IMAD.IADD R31, R39, 0x1, R31 ;  /* 0x00000001271f7824 */ /* 0x000fe200078e021f */
[----:B----4-:R-:W-:Y:S02]  /*2830*/  SHF.R.S32.HI R3, RZ, 0x1f, R0 ;  /* 0x0000001fff037819 */ /* 0x010fe40000011400 */
        /* <DEDUP_REMOVED lines=12> */
[----:B------:R-:W-:Y:S01]  /*2900*/  ISETP.GE.AND P0, PT, R16, UR4, PT ;  /* 0x0000000410007c0c */ /* 0x000fe2000bf06270 */
[----:B------:R-:W-:Y:S01]  /*2910*/  ULDC.64 UR6, c[0x0][0x330] ;  /* 0x0000cc0000067ab9 */ /* 0x000fe20000000a00 */
[----:B------:R-:W-:-:S02]  /*2920*/  ISETP.GE.AND P1, PT, R0, UR4, PT ;  /* 0x0000000400007c0c */ /* 0x000fc4000bf26270 */
[----:B------:R-:W-:Y:S01]  /*2930*/  IADD3.X R62, R61, R63, R10, P2, !PT ;  /* 0x0000003f3d3e7210 */ /* 0x000fe200017fe40a */
[----:B------:R-:W-:Y:S01]  /*2940*/  VIADD R63, R16, 0x40 ;  /* 0x00000040103f7836 */ /* 0x000fe20000000000 */
[----:B------:R-:W-:Y:S02]  /*2950*/  SEL R7, RZ, 0xffffffff, P1 ;  /* 0xffffffffff077807 */ /* 0x000fe40000800000 */
[----:B------:R-:W-:Y:S02]  /*2960*/  SEL R6, RZ, 0x1, P0 ;  /* 0x00000001ff067807 */ /* 0x000fe40000000000 */
[----:B------:R-:W-:Y:S01]  /*2970*/  ISETP.GE.AND P0, PT, R63, UR4, PT ;  /* 0x000000043f007c0c */ /* 0x000fe2000bf06270 */
[----:B------:R-:W-:Y:S01]  /*2980*/  IMAD.SHL.U32 R7, R7, 0x2, RZ ;  /* 0x0000000207077824 */ /* 0x000fe200078e00ff */
        /* <DEDUP_REMOVED lines=11> */
[----:B------:R-:W-:-:S02]  /*2a40*/  LOP3.LUT R10, R12, R10, R11, 0xfe, !PT ;  /* 0x0000000a0c0a7212 */ /* 0x000fc400078efe0b */
[----:B------:R-:W-:Y:S02]  /*2a50*/  SEL R11, RZ, 0x10, P0 ;  /* 0x00000010ff0b7807 */ /* 0x000fe40000000000 */
[----:B------:R-:W-:-:S04]  /*2a60*/  SEL R12, RZ, 0x20, P1 ;  /* 0x00000020ff0c7807 */ /* 0x000fc80000800000 */
[----:B------:R-:W-:Y:S02]  /*2a70*/  LOP3.LUT R11, R12, R10, R11, 0xfe, !PT ;  /* 0x0000000a0c0b7212 */ /* 0x000fe400078efe0b */
[----:B------:R-:W-:Y:S01]  /*2a80*/  SEL R10, RZ, 0x40, P2 ;  /* 0x00000040ff0a7807 */ /* 0x000fe20001000000 */
[----:B------:R-:W-:-:S03]  /*2a90*/  IMAD R13, R13, UR4, RZ ;  /* 0x000000040d0d7c24 */ /* 0x000fc6000f8e02ff */
[----:B------:R-:W-:Y:S01]  /*2aa0*/  LOP3.LUT R95, R11, R10, RZ, 0xfc, !PT ;  /* 0x0000000a0b5f7212 */ /* 0x000fe200078efcff */
[-C--:B------:R-:W-:Y:S02]  /*2ab0*/  IMAD R10, R40, R14.reuse, RZ ;  /* 0x0000000e280a7224 */ /* 0x080fe400078e02ff */
[----:B------:R-:W-:Y:S02]  /*2ac0*/  IMAD R93, R21, UR5, R13 ;  /* 0x00000005155d7c24 */ /* 0x000fe4000f8e020d */
[C---:B------:R-:W-:Y:S02]  /*2ad0*/  IMAD R37, R22.reuse, R15, R10 ;  /* 0x0000000f16257224 */ /* 0x040fe400078e020a */
[----:B------:R-:W-:-:S04]  /*2ae0*/  IMAD.WIDE.U32 R10, R22, R14, R200 ;  /* 0x0000000e160a7225 */ /* 0x000fc800078e00c8 */
[----:B------:R-:W-:-:S04]  /*2af0*/  IMAD.WIDE.U32 R12, R22, R14, R16 ;  /* 0x0000000e160c7225 */ /* 0x000fc800078e0010 */
[----:B------:R-:W-:Y:S02]  /*2b00*/  IMAD.IADD R11, R11, 0x1, R37 ;  /* 0x000000010b0b7824 */ /* 0x000fe400078e0225 */
[----:B------:R-:W-:Y:S01]  /*2b10*/  IMAD.IADD R13, R37, 0x1, R13 ;  /* 0x00000001250d7824 */ /* 0x000fe200078e020d */
[----:B-----5:R-:W-:Y:S01]  /*2b20*/  SHF.R.S32.HI R37, RZ, 0x1f, R152 ;  /* 0x0000001fff257819 */ /* 0x020fe20000011498 */
[----:B------:R-:W-:Y:S01]  /*2b30*/  IMAD.WIDE.U32 R6, R21, UR4, R6 ;  /* 0x0000000415067c25 */ /* 0x000fe2000f8e0006 */
[----:B0-----:R-:W-:Y:S01]  /*2b40*/  ISETP.GE.AND P0, PT, R16, R75, PT ;  /* 0x0000004b1000720c */ /* 0x001fe20003f06270 */
[----:B------:R-:W-:Y:S02]  /*2b50*/  ULDC UR4, c[0x0][0x2f4] ;  /* 0x0000bd0000047ab9 */ /* 0x000fe40000000800 */
[----:B------:R-:W-:-:S04]  /*2b60*/  IMAD.WIDE.U32 R20, R22, R56, R200 ;  /* 0x0000003816147225 */ /* 0x000fc800078e00c8 */
[----:B------:R-:W-:Y:S02]  /*2b70*/  IMAD R34, R37, R14, RZ ;  /* 0x0000000e25227224 */ /* 0x000fe400078e02ff */
[----:B------:R-:W-:Y:S02]  /*2b80*/  IMAD.IADD R21, R21, 0x1, R39 ;  /* 0x0000000115157824 */ /* 0x000fe400078e0227 */
[----:B------:R-:W-:Y:S02]  /*2b90*/  IMAD R39, R152, R15, R34 ;  /* 0x0000000f98277224 */ /* 0x000fe400078e0222 */
[----:B------:R-:W2:Y:S01]  /*2ba0*/  LDL R34, [R1+0x34] ;  /* 0x0000340001227983 */ /* 0x000ea20000100800 */
[----:B------:R-:W-:Y:S02]  /*2bb0*/  IADD3 R58, P1, R22, R59, RZ ;  /* 0x0000003b163a7210 */ /* 0x000fe40007f3e0ff */
[----:B------:R-:W-:-:S03]  /*2bc0*/  SEL R35, R75, RZ, P0 ;  /* 0x000000ff4b237207 */ /* 0x000fc60000000000 */
[----:B------:R-:W-:Y:S02]  /*2bd0*/  IMAD.X R59, R40, 0x1, R33, P1 ;  /* 0x00000001283b7824 */ /* 0x000fe400008e0621 */
[----:B------:R-:W-:Y:S02]  /*2be0*/  IMAD.IADD R35, R16, 0x1, R35 ;  /* 0x0000000110237824 */ /* 0x000fe400078e0223 */
[----:B------:R-:W-:Y:S01]  /*2bf0*/  VIADD R40, R22, 0x40 ;  /* 0x0000004016287836 */ /* 0x000fe20000000000 */
[----:B------:R-:W-:Y:S02]  /*2c00*/  SHF.R.S32.HI R43, RZ, 0x1f, R36 ;  /* 0x0000001fff2b7819 */ /* 0x000fe40000011424 */
[----:B------:R-:W-:Y:S01]  /*2c10*/  SHF.R.S32.HI R32, RZ, 0x1f, R35 ;  /* 0x0000001fff207819 */ /* 0x000fe20000011423 */
[----:B------:R-:W-:Y:S01]  /*2c20*/  IMAD.SHL.U32 R40, R40, 0x40, RZ ;  /* 0x0000004028287824 */ /* 0x000fe200078e00ff */
[----:B------:R-:W-:Y:S02]  /*2c30*/  LEA.HI R43, R43, R22, RZ, 0x3 ;  /* 0x000000162b2b7211 */ /* 0x000fe400078f18ff */
[----:B------:R-:W-:-:S02]  /*2c40*/  LEA.HI R32, R32, R35, RZ, 0x3 ;  /* 0x0000002320207211 */ /* 0x000fc400078f18ff */
[----:B------:R-:W-:Y:S02]  /*2c50*/  LOP3.LUT R40, R40, 0x1c0, RZ, 0xc0, !PT ;  /* 0x000001c028287812 */ /* 0x000fe400078ec0ff */
[----:B------:R-:W-:Y:S02]  /*2c60*/  LOP3.LUT R43, R43, 0xfffffff8, RZ, 0xc0, !PT ;  /* 0xfffffff82b2b7812 */ /* 0x000fe400078ec0ff */
[----:B------:R-:W-:Y:S01]  /*2c70*/  LOP3.LUT R33, R40, 0x38, R32, 0xf8, !PT ;  /* 0x0000003828217812 */ /* 0x000fe200078ef820 */
[C---:B------:R-:W-:Y:S02]  /*2c80*/  VIADD R40, R22.reuse, 0x40 ;  /* 0x0000004016287836 */ /* 0x040fe40000000000 */
[----:B------:R-:W-:Y:S02]  /*2c90*/  IMAD.IADD R43, R22, 0x1, -R43 ;  /* 0x00000001162b7824 */ /* 0x000fe400078e0a2b */
[----:B------:R-:W-:Y:S02]  /*2ca0*/  IMAD.SHL.U32 R40, R40, 0x40, RZ ;  /* 0x0000004028287824 */ /* 0x000fe400078e00ff */
[----:B------:R-:W-:Y:S01]  /*2cb0*/  IMAD.SHL.U32 R83, R43, 0x40, RZ ;  /* 0x000000402b537824 */ /* 0x000fe200078e00ff */
[----:B------:R-:W-:Y:S01]  /*2cc0*/  SHF.L.U64.HI R67, R8, 0x6, R9 ;  /* 0x0000000608437819 */ /* 0x000fe20000010209 */
[----:B------:R-:W-:Y:S01]  /*2cd0*/  IMAD R35, R9, 0x60, RZ ;  /* 0x0000006009237824 */ /* 0x000fe200078e02ff */
[----:B------:R-:W-:Y:S01]  /*2ce0*/  LOP3.LUT R40, R40, 0x1c0, RZ, 0xc0, !PT ;  /* 0x000001c028287812 */ /* 0x000fe200078ec0ff */
[C---:B------:R-:W-:Y:S01]  /*2cf0*/  IMAD.SHL.U32 R68, R8.reuse, 0x40, RZ ;  /* 0x0000004008447824 */ /* 0x040fe200078e00ff */
[----:B------:R-:W-:Y:S01]  /*2d00*/  LOP3.LUT R83, R83, 0x1c0, RZ, 0xc0, !PT ;  /* 0x000001c053537812 */ /* 0x000fe200078ec0ff */
[----:B------:R-:W-:Y:S01]  /*2d10*/  IMAD.WIDE.U32 R8, R8, 0x60, RZ ;  /* 0x0000006008087825 */ /* 0x000fe200078e00ff */
[----:B------:R-:W-:-:S02]  /*2d20*/  SHF.R.U32.HI R40, RZ, 0x3, R40 ;  /* 0x00000003ff287819 */ /* 0x000fc40000011628 */
[----:B------:R-:W-:Y:S01]  /*2d30*/  SHF.R.U32.HI R86, RZ, 0x3, R83 ;  /* 0x00000003ff567819 */ /* 0x000fe20000011653 */
[----:B------:R-:W-:Y:S01]  /*2d40*/  IMAD.IADD R76, R9, 0x1, R35 ;  /* 0x00000001094c7824 */ /* 0x000fe200078e0223 */
[----:B------:R-:W-:Y:S01]  /*2d50*/  LOP3.LUT R35, R83, 0x18, R16, 0xf8, !PT ;  /* 0x0000001853237812 */ /* 0x000fe200078ef810 */
[----:B------:R-:W-:Y:S01]  /*2d60*/  IMAD.MOV.U32 R89, RZ, RZ, 0x20 ;  /* 0x00000020ff597424 */ /* 0x000fe200078e00ff */
[----:B------:R-:W-:Y:S01]  /*2d70*/  LOP3.LUT R88, R33, R40, RZ, 0x3c, !PT ;  /* 0x0000002821587212 */ /* 0x000fe200078e3cff */
[----:B------:R-:W-:Y:S01]  /*2d80*/  IMAD R37, R37, R56, RZ ;  /* 0x0000003825257224 */ /* 0x000fe200078e02ff */
[----:B------:R-:W-:Y:S02]  /*2d90*/  LOP3.LUT P1, RZ, R43, 0x4, RZ, 0xc0, !PT ;  /* 0x000000042bff7812 */ /* 0x000fe4000782c0ff */
[----:B------:R-:W-:Y:S02]  /*2da0*/  LOP3.LUT R33, R83, 0x38, R32, 0xf8, !PT ;  /* 0x0000003853217812 */ /* 0x000fe400078ef820 */
[----:B------:R-:W-:Y:S01]  /*2db0*/  LOP3.LUT R35, R35, R86, RZ, 0x3c, !PT ;  /* 0x0000005623237212 */ /* 0x000fe200078e3cff */
[----:B------:R-:W-:Y:S01]  /*2dc0*/  IMAD R77, R15, 0x60, RZ ;  /* 0x000000600f4d7824 */ /* 0x000fe200078e02ff */
[C---:B------:R-:W-:Y:S01]  /*2dd0*/  SHF.L.U64.HI R69, R14.reuse, 0x6, R15 ;  /* 0x000000060e457819 */ /* 0x040fe2000001020f */
[----:B------:R-:W-:Y:S01]  /*2de0*/  IMAD.SHL.U32 R70, R14, 0x40, RZ ;  /* 0x000000400e467824 */ /* 0x000fe200078e00ff */
[----:B------:R-:W-:Y:S01]  /*2df0*/  SHF.L.U64.HI R71, R56, 0x6, R57 ;  /* 0x0000000638477819 */ /* 0x000fe20000010239 */
[----:B------:R-:W-:Y:S01]  /*2e00*/  IMAD.WIDE.U32 R10, R152, R14, R10 ;  /* 0x0000000e980a7225 */ /* 0x000fe200078e000a */
[----:B------:R-:W-:-:S02]  /*2e10*/  SEL R89, R89, 0xffffffe0, !P1 ;  /* 0xffffffe059597807 */ /* 0x000fc40004800000 */
[----:B------:R-:W-:Y:S01]  /*2e20*/  LOP3.LUT R33, R33, R86, RZ, 0x3c, !PT ;  /* 0x0000005621217212 */ /* 0x000fe200078e3cff */
[----:B------:R-:W-:Y:S01]  /*2e30*/  IMAD.WIDE.U32 R12, R152, R14, R12 ;  /* 0x0000000e980c7225 */ /* 0x000fe200078e000c */
[----:B------:R-:W-:Y:S02]  /*2e40*/  SEL R94, RZ, 0xffffff80, P3 ;  /* 0xffffff80ff5e7807 */ /* 0x000fe40001800000 */
[----:B------:R-:W-:Y:S01]  /*2e50*/  LOP3.LUT R85, R32, 0xfffffff8, RZ, 0xc0, !PT ;  /* 0xfffffff820557812 */ /* 0x000fe200078ec0ff */
[----:B------:R-:W-:Y:S02]  /*2e60*/  IMAD R37, R152, R57, R37 ;  /* 0x0000003998257224 */ /* 0x000fe400078e0225 */
[----:B------:R-:W-:Y:S02]  /*2e70*/  IMAD R41, R57, 0x60, RZ ;  /* 0x0000006039297824 */ /* 0x000fe400078e02ff */
[----:B------:R-:W-:Y:S02]  /*2e80*/  IMAD.SHL.U32 R72, R56, 0x40, RZ ;  /* 0x0000004038487824 */ /* 0x000fe400078e00ff */
[----:B------:R-:W-:-:S04]  /*2e90*/  IMAD.WIDE.U32 R20, R152, R56, R20 ;  /* 0x0000003898147225 */ /* 0x000fc800078e0014 */
[----:B------:R-:W-:Y:S02]  /*2ea0*/  VIADD R44, R22, 0x40 ;  /* 0x00000040162c7836 */ /* 0x000fe40000000000 */
[----:B------:R-:W-:Y:S01]  /*2eb0*/  IMAD.WIDE.U32 R30, R152, R56, R30 ;  /* 0x00000038981e7225 */ /* 0x000fe200078e001e */
[----:B------:R-:W-:-:S03]  /*2ec0*/  LOP3.LUT R94, R95, 0x80, R94, 0xc8, !PT ;  /* 0x000000805f5e7812 */ /* 0x000fc600078ec85e */
[----:B------:R-:W-:-:S04]  /*2ed0*/  IMAD.WIDE.U32 R14, R14, 0x60, RZ ;  /* 0x000000600e0e7825 */ /* 0x000fc800078e00ff */
[----:B------:R-:W-:Y:S01]  /*2ee0*/  IMAD.WIDE.U32 R56, R56, 0x60, RZ ;  /* 0x0000006038387825 */ /* 0x000fe200078e00ff */
[----:B------:R-:W-:Y:S02]  /*2ef0*/  SHF.R.S32.HI R73, RZ, 0x1f, R44 ;  /* 0x0000001fff497819 */ /* 0x000fe4000001142c */
[----:B------:R-:W-:Y:S01]  /*2f00*/  SHF.R.S32.HI R84, RZ, 0x3, R32 ;  /* 0x00000003ff547819 */ /* 0x000fe20000011420 */
[----:B------:R-:W-:Y:S01]  /*2f10*/  VIADD R74, R42, 0x8 ;  /* 0x000000082a4a7836 */ /* 0x000fe20000000000 */
[----:B------:R-:W-:Y:S01]  /*2f20*/  SHF.R.S32.HI R87, RZ, 0x1f, R85 ;  /* 0x0000001fff577819 */ /* 0x000fe20000011455 */
[----:B------:R-:W-:Y:S01]  /*2f30*/  IMAD.SHL.U32 R75, R75, 0x2, RZ ;  /* 0x000000024b4b7824 */ /* 0x000fe200078e00ff */
[----:B------:R-:W-:Y:S01]  /*2f40*/  ISETP.GE.AND P1, PT, R16, UR4, PT ;  /* 0x0000000410007c0c */ /* 0x000fe2000bf26270 */
[----:B------:R-:W-:Y:S01]  /*2f50*/  IMAD.IADD R77, R15, 0x1, R77 ;  /* 0x000000010f4d7824 */ /* 0x000fe200078e024d */
[----:B------:R-:W-:Y:S01]  /*2f60*/  ISETP.GE.AND P2, PT, R0, UR4, PT ;  /* 0x0000000400007c0c */ /* 0x000fe2000bf46270 */
[----:B------:R-:W-:Y:S01]  /*2f70*/  IMAD.IADD R78, R57, 0x1, R41 ;  /* 0x00000001394e7824 */ /* 0x000fe200078e0229 */
[----:B------:R-:W-:Y:S01]  /*2f80*/  LOP3.LUT R95, R95, 0x40, RZ, 0xc0, !PT ;  /* 0x000000405f5f7812 */ /* 0x000fe200078ec0ff */
[----:B------:R-:W-:-:S02]  /*2f90*/  IMAD.IADD R79, R11, 0x1, R39 ;  /* 0x000000010b4f7824 */ /* 0x000fc400078e0227 */
[----:B------:R-:W-:Y:S02]  /*2fa0*/  IMAD.IADD R80, R39, 0x1, R13 ;  /* 0x0000000127507824 */ /* 0x000fe400078e020d */
[----:B------:R-:W-:Y:S02]  /*2fb0*/  IMAD.IADD R81, R21, 0x1, R37 ;  /* 0x0000000115517824 */ /* 0x000fe400078e0225 */
[----:B------:R-:W-:Y:S02]  /*2fc0*/  IMAD.IADD R82, R37, 0x1, R31 ;  /* 0x0000000125527824 */ /* 0x000fe400078e021f */
[----:B------:R-:W-:Y:S02]  /*2fd0*/  IMAD.IADD R88, R38, 0x1, R88 ;  /* 0x0000000126587824 */ /* 0x000fe400078e0258 */
[----:B------:R-:W-:Y:S01]  /*2fe0*/  IMAD.IADD R93, R7, 0x1, R93 ;  /* 0x00000001075d7824 */ /* 0x000fe200078e025d */
[----:B------:R-:W-:Y:S01]  /*2ff0*/  @!P6 BAR.SYNC.DEFER_BLOCKING 0x9, 0x100 ;  /* 0x024400000000eb1d */ /* 0x000fe20000010000 */
[----:B--2---:R-:W-:-:S02]  /*3000*/  IMAD R90, R34, 0x200, R35 ;  /* 0x00000200225a7824 */ /* 0x004fc400078e0223 */
[----:B------:R-:W-:Y:S02]  /*3010*/  IMAD R91, R34, 0x200, R33 ;  /* 0x00000200225b7824 */ /* 0x000fe400078e0221 */
[----:B------:R-:W-:-:S07]  /*3020*/  IMAD.IADD R92, R89, 0x1, R90 ;  /* 0x00000001595c7824 */ /* 0x000fce00078e025a */
.L_x_14546:
        /* <DEDUP_REMOVED lines=26> */
[----:B---3--:R-:W-:Y:S05]  /*31d0*/  @!P3 BRA `(.L_x_14500) ;  /* 0x0000002800b4b947 */ /* 0x008fea0003800000 */
        /* <DEDUP_REMOVED lines=41> */
.L_x_14503:
[----:B------:R-:W-:Y:S05]  /*3470*/  BSYNC B1 ;  /* 0x0000000000017941 */ /* 0x000fea0003800000 */
.L_x_14502:
[----:B0-----:R-:W-:Y:S01]  /*3480*/  VIADD R36, R22, 0x40 ;  /* 0x0000004016247836 */ /* 0x001fe20000000000 */
[----:B------:R-:W-:Y:S01]  /*3490*/  BSSY B1, `(.L_x_14504) ;  /* 0x000001c000017945 */ /* 0x000fe20003800000 */
[----:B------:R-:W-:Y:S01]  /*34a0*/  CS2R R44, SRZ ;  /* 0x00000000002c7805 */ /* 0x000fe2000001ff00 */
[----:B-----5:R-:W-:Y:S01]  /*34b0*/  IMAD.MOV.U32 R98, RZ, RZ, R50 ;  /* 0x000000ffff627224 */ /* 0x020fe200078e0032 */
[----:B------:R-:W-:Y:S02]  /*34c0*/  CS2R R46, SRZ ;  /* 0x00000000002e7805 */ /* 0x000fe4000001ff00 */
[----:B------:R-:W-:Y:S02]  /*34d0*/  ISETP.GE.AND P5, PT, R36, R106, PT ;  /* 0x0000006a2400720c */ /* 0x000fe40003fa6270 */
[----:B------:R-:W-:Y:S01]  /*34e0*/  CS2R R36, SRZ ;  /* 0x0000000000247805 */ /* 0x000fe2000001ff00 */
[----:B------:R-:W-:-:S10]  /*34f0*/  IMAD.MOV.U32 R99, RZ, RZ, R51 ;  /* 0x000000ffff637224 */ /* 0x000fd400078e0033 */
        /* <DEDUP_REMOVED lines=21> */
.L_x_14505:
[----:B------:R-:W-:Y:S05]  /*3650*/  BSYNC B1 ;  /* 0x0000000000017941 */ /* 0x000fea0003800000 */
.L_x_14504:
        /* <DEDUP_REMOVED lines=25> */
[----:B------:R-:W-:Y:S02]  /*37f0*/  IMAD.MOV.U32 R34, RZ, RZ, R46 ;  /* 0x000000ffff227224 */ /* 0x000fe400078e002e */
[----:B------:R-:W-:-:S03]  /*3800*/  IMAD.MOV.U32 R35, RZ, RZ, R47 ;  /* 0x000000ffff237224 */ /* 0x000fc600078e002f */
[----:B------:R-:W-:Y:S02]  /*3810*/  PRMT R100, R32, 0x5410, R34 ;  /* 0x0000541020647816 */ /* 0x000fe40000000022 */
[----:B------:R-:W-:Y:S01]  /*3820*/  PRMT R101, R33, 0x5410, R35 ;  /* 0x0000541021657816 */ /* 0x000fe20000000023 */
[----:B------:R-:W-:Y:S06]  /*3830*/  @!P3 BRA `(.L_x_14506) ;  /* 0x000000000004b947 */ /* 0x000fec0003800000 */
[----:B------:R-:W-:Y:S01]  /*3840*/  BPT.TRAP 0x1 ;  /* 0x000000040000795c */ /* 0x000fe20000300000 */
.L_x_14506:
[----:B------:R-:W-:Y:S01]  /*3850*/  IMAD R96, R18, 0x8, R19 ;  /* 0x0000000812607824 */ /* 0x000fe200078e0213 */
[----:B------:R-:W-:Y:S01]  /*3860*/  SHF.L.U32 R107, R202, 0x1f, RZ ;  /* 0x0000001fca6b7819 */ /* 0x000fe200000006ff */
[----:B------:R-:W-:Y:S03]  /*3870*/  BSSY B1, `(.L_x_14507) ;  /* 0x0000003000017945 */ /* 0x000fe60003800000 */
[----:B------:R-:W0:Y:S02]  /*3880*/  SYNCS.PHASECHK.TRANS64.TRYWAIT P6, [R96+URZ+0x32490], R107 ;  /* 0x0324906b600075a7 */ /* 0x000e2400080c017f */
[----:B0-----:R-:W-:Y:S05]  /*3890*/  @!P6 BRA `(.L_x_14508) ;  /* 0x000001e8002ce947 */ /* 0x001fea0003800000 */
.L_x_14821:
[----:B------:R-:W-:Y:S05]  /*38a0*/  BSYNC B1 ;  /* 0x0000000000017941 */ /* 0x000fea0003800000 */
.L_x_14507:
        /* <DEDUP_REMOVED lines=52> */
.L_x_14514:
[----:B------:R-:W-:Y:S05]  /*3bf0*/  BSYNC B3 ;  /* 0x0000000000037941 */ /* 0x000fea0003800000 */
.L_x_14513:
[----:B--2---:R1:W-:Y:S02]  /*3c00*/  STG.E.128 desc[UR40][R42.64], R32 ;  /* 0x000000202a007986 */ /* 0x0043e4000c101d28 */
.L_x_14512:
[----:B------:R-:W-:Y:S05]  /*3c10*/  BSYNC B2 ;  /* 0x0000000000027941 */ /* 0x000fea0003800000 */
.L_x_14511:
        /* <DEDUP_REMOVED lines=50> */
.L_x_14516:
[----:B------:R-:W-:Y:S05]  /*3f40*/  BSYNC B2 ;  /* 0x0000000000027941 */ /* 0x000fea0003800000 */
.L_x_14515:
[----:B--2---:R2:W-:Y:S02]  /*3f50*/  STG.E.128 desc[UR40][R42.64+0x40], R32 ;  /* 0x000040202a007986 */ /* 0x0045e4000c101d28 */
.L_x_14510:
[----:B------:R-:W-:Y:S05]  /*3f60*/  BSYNC B1 ;  /* 0x0000000000017941 */ /* 0x000fea0003800000 */
.L_x_14509:
        /* <DEDUP_REMOVED lines=53> */
.L_x_14521:
[----:B------:R-:W-:Y:S05]  /*42c0*/  BSYNC B2 ;  /* 0x0000000000027941 */ /* 0x000fea0003800000 */
.L_x_14520:
[----:B--2---:R3:W-:Y:S02]  /*42d0*/  STG.E.128 desc[UR40][R40.64], R32 ;  /* 0x0000002028007986 */ /* 0x0047e4000c101d28 */
.L_x_14519:
[----:B------:R-:W-:Y:S05]  /*42e0*/  BSYNC B1 ;  /* 0x0000000000017941 */ /* 0x000fea0003800000 */
.L_x_14518:
        /* <DEDUP_REMOVED lines=51> */
.L_x_14523:
[----:B------:R-:W-:Y:S05]  /*4620*/  BSYNC B1 ;  /* 0x0000000000017941 */ /* 0x000fea0003800000 */
.L_x_14522:
[----:B--2---:R4:W-:Y:S01]  /*4630*/  STG.E.128 desc[UR40][R40.64+0x40], R32 ;  /* 0x0000402028007986 */ /* 0x0049e2000c101d28 */
[----:B------:R-:W-:Y:S05]  /*4640*/  BRA `(.L_x_14517) ;  /* 0x0000001800047947 */ /* 0x000fea0003800000 */
.L_x_14501:
[----:B------:R-:W-:-:S05]  /*4650*/  VIADD R36, R22, 0x40 ;  /* 0x0000004016247836 */ /* 0x000fca0000000000 */
        /* <DEDUP_REMOVED lines=73> */
.L_x_14524:
        /* <DEDUP_REMOVED lines=9> */
.L_x_14822:
[----:B------:R-:W-:Y:S05]  /*4b80*/  BSYNC B1 ;  /* 0x0000000000017941 */ /* 0x000fea0003800000 */
.L_x_14525:
[----:B------:R-:W-:Y:S01]  /*4b90*/  ISETP.GE.OR P5, PT, R22, R106, P1 ;  /* 0x0000006a1600720c */ /* 0x000fe20000fa6670 */
[----:B------:R-:W-:-:S12]  /*4ba0*/  BSSY B1, `(.L_x_14527) ;  /* 0x0000084000017945 */ /* 0x000fd80003800000 */
[----:B------:R-:W-:Y:S05]  /*4bb0*/  @P5 BRA `(.L_x_14528) ;  /* 0x0000000800085947 */ /* 0x000fea0003800000 */
[----:B------:R-:W3:Y:S01]  /*4bc0*/  LDL R50, [R1+0x34] ;  /* 0x0000340001327983 */ /* 0x000ee20000100800 */
[----:B------:R-:W-:Y:S01]  /*4bd0*/  SHF.R.S32.HI R48, RZ, 0x1f, R22 ;  /* 0x0000001fff307819 */ /* 0x000fe20000011416 */
[----:B--2---:R-:W-:-:S04]  /*4be0*/  IMAD.WIDE.U32 R104, R22, R102, R100 ;  /* 0x0000006616687225 */ /* 0x004fc800078e0064 */
[----:B------:R-:W-:-:S04]  /*4bf0*/  IMAD R48, R48, R102, RZ ;  /* 0x0000006630307224 */ /* 0x000fc800078e02ff */
[----:B------:R-:W-:Y:S01]  /*4c00*/  IMAD R49, R22, R103, R48 ;  /* 0x0000006716317224 */ /* 0x000fe200078e0230 */
[----:B------:R-:W-:-:S03]  /*4c10*/  SEL R48, R75, R110, !P0 ;  /* 0x0000006e4b307207 */ /* 0x000fc60004000000 */
[----:B------:R-:W-:Y:S01]  /*4c20*/  IMAD.IADD R114, R49, 0x1, R105 ;  /* 0x0000000131727824 */ /* 0x000fe200078e0269 */
[----:B------:R-:W-:-:S04]  /*4c30*/  SHF.R.S32.HI R49, RZ, 0x1f, R48 ;  /* 0x0000001fff317819 */ /* 0x000fc80000011430 */
[----:B------:R-:W-:-:S04]  /*4c40*/  LEA.HI R49, R49, R48, RZ, 0x4 ;  /* 0x0000003031317211 */ /* 0x000fc800078f20ff */
[----:B------:R-:W-:-:S05]  /*4c50*/  LEA.HI.SX32 R49, R49, R84, 0x1c ;  /* 0x0000005431317211 */ /* 0x000fca00078fe2ff */
[----:B------:R-:W-:-:S05]  /*4c60*/  IMAD.SHL.U32 R111, R49, 0x8, RZ ;  /* 0x00000008316f7824 */ /* 0x000fca00078e00ff */
[----:B------:R-:W-:-:S04]  /*4c70*/  LOP3.LUT R49, R83, 0x38, R111, 0xf8, !PT ;  /* 0x0000003853317812 */ /* 0x000fc800078ef86f */
[----:B------:R-:W-:Y:S01]  /*4c80*/  LOP3.LUT R49, R49, R86, RZ, 0x3c, !PT ;  /* 0x0000005631317212 */ /* 0x000fe200078e3cff */
[----:B------:R-:W-:-:S04]  /*4c90*/  IMAD R48, R18, 0x1800, R91 ;  /* 0x0000180012307824 */ /* 0x000fc800078e025b */
[----:B------:R-:W-:Y:S01]  /*4ca0*/  IMAD R48, R48, 0x2, R19 ;  /* 0x0000000230307824 */ /* 0x000fe200078e0213 */
[----:B------:R-:W-:Y:S01]  /*4cb0*/  IADD3 R109, P5, P6, R4, R104, R85 ;  /* 0x00000068046d7210 */ /* 0x000fe20007ebe055 */
[----:B------:R-:W-:Y:S03]  /*4cc0*/  BSSY B2, `(.L_x_14529) ;  /* 0x0000065000027945 */ /* 0x000fe60003800000 */
[----:B------:R-:W-:Y:S01]  /*4cd0*/  IADD3.X R112, R61, R114, R87, P5, P6 ;  /* 0x000000723d707210 */ /* 0x000fe20002fec457 */
[----:B---3--:R-:W-:-:S04]  /*4ce0*/  IMAD R49, R50, 0x200, R49 ;  /* 0x0000020032317824 */ /* 0x008fc800078e0231 */
        /* <DEDUP_REMOVED lines=8> */
[----:B------:R-:W-:Y:S02]  /*4d70*/  PRMT R117, R118, 0x5410, R117 ;  /* 0x0000541076757816 */ /* 0x000fe40000000075 */
[----:B------:R-:W-:Y:S01]  /*4d80*/  PRMT R113, R116, 0x5410, R113 ;  /* 0x0000541074717816 */ /* 0x000fe20000000071 */
[----:B-1----:R-:W-:Y:S01]  /*4d90*/  IMAD.U32 R116, R49, 0x10000, RZ ;  /* 0x0001000031747824 */ /* 0x002fe200078e00ff */
[C---:B------:R-:W-:Y:S01]  /*4da0*/  LOP3.LUT R130, R117.reuse, 0xffff0000, RZ, 0xc0, !PT ;  /* 0xffff000075827812 */ /* 0x040fe200078ec0ff */
[----:B------:R-:W-:Y:S01]  /*4db0*/  IMAD.U32 R119, R117, 0x10000, RZ ;  /* 0x0001000075777824 */ /* 0x000fe200078e00ff */
[----:B------:R-:W-:Y:S01]  /*4dc0*/  LOP3.LUT R53, R53, 0xffff0000, RZ, 0xc0, !PT ;  /* 0xffff000035357812 */ /* 0x000fe200078ec0ff */
[----:B------:R-:W-:Y:S01]  /*4dd0*/  IMAD.U32 R118, R113, 0x10000, RZ ;  /* 0x0001000071767824 */ /* 0x000fe200078e00ff */
[----:B------:R-:W-:Y:S01]  /*4de0*/  LOP3.LUT R49, R49, 0xffff0000, RZ, 0xc0, !PT ;  /* 0xffff000031317812 */ /* 0x000fe200078ec0ff */
[CC--:B------:R-:W-:Y:S01]  /*4df0*/  FMUL.FTZ R129, R115.reuse, R119.reuse ;  /* 0x0000007773817220 */ /* 0x0c0fe20000410000 */
[----:B------:R-:W-:Y:S01]  /*4e00*/  SHF.R.U32.HI R117, RZ, 0x10, R35 ;  /* 0x00000010ff757819 */ /* 0x000fe20000011623 */
[----:B------:R-:W-:Y:S01]  /*4e10*/  FMUL.FTZ R120, R115, R118 ;  /* 0x0000007673787220 */ /* 0x000fe20000410000 */
[----:B------:R-:W-:Y:S01]  /*4e20*/  FMUL.FTZ R132, R53, R130 ;  /* 0x0000008235847220 */ /* 0x000fe20000410000 */
[C---:B------:R-:W-:Y:S01]  /*4e30*/  FFMA.FTZ R118, R116.reuse, R118, -R129 ;  /* 0x0000007674767223 */ /* 0x040fe20000010881 */
[----:B------:R-:W-:Y:S01]  /*4e40*/  PRMT R117, R131, 0x5410, R117 ;  /* 0x0000541083757816 */ /* 0x000fe20000000075 */
[----:B------:R-:W-:Y:S01]  /*4e50*/  FFMA.FTZ R116, R116, R119, R120 ;  /* 0x0000007774747223 */ /* 0x000fe20000010078 */
[----:B------:R-:W-:Y:S01]  /*4e60*/  LOP3.LUT R120, R113, 0xffff0000, RZ, 0xc0, !PT ;  /* 0xffff000071787812 */ /* 0x000fe200078ec0ff */
[----:B------:R-:W-:Y:S01]  /*4e70*/  IMAD.U32 R115, R55, 0x10000, RZ ;  /* 0x0001000037737824 */ /* 0x000fe200078e00ff */
[----:B------:R-:W-:-:S02]  /*4e80*/  SHF.R.U32.HI R119, RZ, 0x10, R39 ;  /* 0x00000010ff777819 */ /* 0x000fc40000011627 */
[----:B------:R-:W-:Y:S01]  /*4e90*/  SHF.R.U64 R32, R32, 0x10, R33 ;  /* 0x0000001020207819 */ /* 0x000fe20000001221 */
[-C--:B------:R-:W-:Y:S01]  /*4ea0*/  FMUL.FTZ R113, R53, R120.reuse ;  /* 0x0000007835717220 */ /* 0x080fe20000410000 */
[----:B------:R-:W-:Y:S01]  /*4eb0*/  PRMT R119, R134, 0x5410, R119 ;  /* 0x0000541086777816 */ /* 0x000fe20000000077 */
[----:B------:R-:W-:Y:S01]  /*4ec0*/  FFMA.FTZ R53, R49, R120, -R132 ;  /* 0x0000007831357223 */ /* 0x000fe20000010884 */
[----:B------:R-:W-:Y:S02]  /*4ed0*/  IMAD.U32 R120, R117, 0x10000, RZ ;  /* 0x0001000075787824 */ /* 0x000fe400078e00ff */
[----:B------:R-:W-:Y:S01]  /*4ee0*/  FFMA.FTZ R49, R49, R130, R113 ;  /* 0x0000008231317223 */ /* 0x000fe20000010071 */
[----:B------:R-:W-:Y:S01]  /*4ef0*/  IMAD.U32 R113, R51, 0x10000, RZ ;  /* 0x0001000033717824 */ /* 0x000fe200078e00ff */
[----:B------:R-:W-:Y:S01]  /*4f00*/  SHF.R.U64 R37, R36, 0x10, R37 ;  /* 0x0000001024257819 */ /* 0x000fe20000001225 */
[----:B------:R-:W-:Y:S02]  /*4f10*/  IMAD.U32 R130, R119, 0x10000, RZ ;  /* 0x0001000077827824 */ /* 0x000fe400078e00ff */
[----:B------:R-:W-:Y:S01]  /*4f20*/  FMUL.FTZ R129, R115, R120 ;  /* 0x0000007873817220 */ /* 0x000fe20000410000 */
[----:B------:R-:W-:Y:S01]  /*4f30*/  LOP3.LUT R119, R119, 0xffff0000, RZ, 0xc0, !PT ;  /* 0xffff000077777812 */ /* 0x000fe200078ec0ff */
[----:B------:R-:W-:-:S02]  /*4f40*/  IMAD.U32 R36, R52, 0x10000, RZ ;  /* 0x0001000034247824 */ /* 0x000fc400078e00ff */
[----:B------:R-:W-:Y:S01]  /*4f50*/  FMUL.FTZ R132, R115, R130 ;  /* 0x0000008273847220 */ /* 0x000fe20000410000 */
[----:B------:R-:W-:Y:S01]  /*4f60*/  PRMT R37, R135, 0x5410, R37 ;  /* 0x0000541087257816 */ /* 0x000fe20000000025 */
[----:B------:R-:W-:Y:S01]  /*4f70*/  IMAD.U32 R33, R48, 0x10000, RZ ;  /* 0x0001000030217824 */ /* 0x000fe200078e00ff */
[----:B------:R-:W-:Y:S01]  /*4f80*/  LOP3.LUT R51, R51, 0xffff0000, RZ, 0xc0, !PT ;  /* 0xffff000033337812 */ /* 0x000fe200078ec0ff */
[----:B------:R-:W-:Y:S01]  /*4f90*/  FFMA.FTZ R115, R113, R120, -R132 ;  /* 0x0000007871737223 */ /* 0x000fe20000010884 */
[----:B------:R-:W-:Y:S01]  /*4fa0*/  LOP3.LUT R120, R55, 0xffff0000, RZ, 0xc0, !PT ;  /* 0xffff000037787812 */ /* 0x000fe200078ec0ff */
[----:B------:R-:W-:Y:S01]  /*4fb0*/  FFMA.FTZ R113, R113, R130, R129 ;  /* 0x0000008271717223 */ /* 0x000fe20000010081 */
[----:B------:R-:W-:Y:S02]  /*4fc0*/  PRMT R55, R122, 0x5432, R32 ;  /* 0x000054327a377816 */ /* 0x000fe40000000020 */
[----:B------:R-:W-:Y:S01]  /*4fd0*/  LOP3.LUT R32, R117, 0xffff0000, RZ, 0xc0, !PT ;  /* 0xffff000075207812 */ /* 0x000fe200078ec0ff */
[----:B------:R-:W-:Y:S01]  /*4fe0*/  FMUL.FTZ R130, R120, R119 ;  /* 0x0000007778827220 */ /* 0x000fe20000410000 */
[----:B------:R-:W-:Y:S01]  /*4ff0*/  IMAD.U32 R117, R37, 0x10000, RZ ;  /* 0x0001000025757824 */ /* 0x000fe200078e00ff */
[----:B------:R-:W-:-:S02]  /*5000*/  LOP3.LUT R52, R52, 0xffff0000, RZ, 0xc0, !PT ;  /* 0xffff000034347812 */ /* 0x000fc400078ec0ff */
[-C--:B------:R-:W-:Y:S01]  /*5010*/  FMUL.FTZ R120, R120, R32.reuse ;  /* 0x0000002078787220 */ /* 0x080fe20000410000 */
[----:B------:R-:W-:Y:S01]  /*5020*/  FFMA.FTZ R32, R51, R32, -R130 ;  /* 0x0000002033207223 */ /* 0x000fe20000010882 */
[----:B------:R-:W-:Y:S01]  /*5030*/  LOP3.LUT R37, R37, 0xffff0000, RZ, 0xc0, !PT ;  /* 0xffff000025257812 */ /* 0x000fe200078ec0ff */
[----:B------:R-:W-:Y:S01]  /*5040*/  FMUL.FTZ R130, R36, R117 ;  /* 0x0000007524827220 */ /* 0x000fe20000410000 */
[----:B------:R-:W-:Y:S01]  /*5050*/  FFMA.FTZ R120, R51, R119, R120 ;  /* 0x0000007733787223 */ /* 0x000fe20000010078 */
[----:B------:R-:W-:Y:S01]  /*5060*/  IMAD.U32 R51, R55, 0x10000, RZ ;  /* 0x0001000037337824 */ /* 0x000fe200078e00ff */
[----:B------:R-:W-:Y:S01]  /*5070*/  SHF.R.U64 R39, R38, 0x10, R39 ;  /* 0x0000001026277819 */ /* 0x000fe20000001227 */
[----:B------:R-:W-:Y:S01]  /*5080*/  IMAD.U32 R38, R54, 0x10000, RZ ;  /* 0x0001000036267824 */ /* 0x000fe200078e00ff */
[----:B------:R-:W-:Y:S01]  /*5090*/  SHF.R.U64 R34, R34, 0x10, R35 ;  /* 0x0000001022227819 */ /* 0x000fe20000001223 */
[-C--:B------:R-:W-:Y:S01]  /*50a0*/  FMUL.FTZ R132, R36, R51.reuse ;  /* 0x0000003324847220 */ /* 0x080fe20000410000 */
[----:B------:R-:W-:Y:S01]  /*50b0*/  LOP3.LUT R48, R48, 0xffff0000, RZ, 0xc0, !PT ;  /* 0xffff000030307812 */ /* 0x000fe200078ec0ff */
[----:B------:R-:W-:Y:S01]  /*50c0*/  FFMA.FTZ R36, R33, R51, -R130 ;  /* 0x0000003321247223 */ /* 0x000fe20000010882 */
[----:B------:R-:W-:Y:S01]  /*50d0*/  LOP3.LUT R55, R55, 0xffff0000, RZ, 0xc0, !PT ;  /* 0xffff000037377812 */ /* 0x000fe200078ec0ff */
[C---:B------:R-:W-:Y:S01]  /*50e0*/  FMUL.FTZ R51, R52.reuse, R37 ;  /* 0x0000002534337220 */ /* 0x040fe20000410000 */
[----:B------:R-:W-:Y:S01]  /*50f0*/  PRMT R39, R133, 0x5410, R39 ;  /* 0x0000541085277816 */ /* 0x000fe20000000027 */
[----:B------:R-:W-:Y:S01]  /*5100*/  FFMA.FTZ R33, R33, R117, R132 ;  /* 0x0000007521217223 */ /* 0x000fe20000010084 */
[----:B------:R-:W-:Y:S01]  /*5110*/  PRMT R34, R121, 0x5432, R34 ;  /* 0x0000543279227816 */ /* 0x000fe20000000022 */
[-C--:B------:R-:W-:Y:S01]  /*5120*/  FMUL.FTZ R119, R52, R55.reuse ;  /* 0x0000003734777220 */ /* 0x080fe20000410000 */
[----:B------:R-:W-:Y:S01]  /*5130*/  FFMA.FTZ R51, R48, R55, -R51 ;  /* 0x0000003730337223 */ /* 0x000fe20000010833 */
[----:B------:R-:W-:Y:S01]  /*5140*/  LOP3.LUT R54, R54, 0xffff0000, RZ, 0xc0, !PT ;  /* 0xffff000036367812 */ /* 0x000fe200078ec0ff */
[C---:B------:R-:W-:Y:S01]  /*5150*/  IMAD.U32 R55, R39.reuse, 0x10000, RZ ;  /* 0x0001000027377824 */ /* 0x040fe200078e00ff */
[----:B------:R-:W-:Y:S01]  /*5160*/  LOP3.LUT R117, R39, 0xffff0000, RZ, 0xc0, !PT ;  /* 0xffff000027757812 */ /* 0x000fe200078ec0ff */
[C---:B------:R-:W-:Y:S01]  /*5170*/  IMAD.U32 R52, R34.reuse, 0x10000, RZ ;  /* 0x0001000022347824 */ /* 0x040fe200078e00ff */
[----:B------:R-:W-:Y:S01]  /*5180*/  LOP3.LUT R39, R34, 0xffff0000, RZ, 0xc0, !PT ;  /* 0xffff000022277812 */ /* 0x000fe200078ec0ff */
[----:B------:R-:W-:-:S02]  /*5190*/  IMAD.U32 R35, R50, 0x10000, RZ ;  /* 0x0001000032237824 */ /* 0x000fc400078e00ff */
[----:B------:R-:W-:Y:S01]  /*51a0*/  FFMA.FTZ R48, R48, R37, R119 ;  /* 0x0000002530307223 */ /* 0x000fe20000010077 */
[----:B------:R-:W-:Y:S01]  /*51b0*/  FMUL.FTZ R34, R38, R55 ;  /* 0x0000003726227220 */ /* 0x000fe20000410000 */
[----:B------:R-:W-:Y:S01]  /*51c0*/  LOP3.LUT R50, R50, 0xffff0000, RZ, 0xc0, !PT ;  /* 0xffff000032327812 */ /* 0x000fe200078ec0ff */
[----:B------:R-:W-:Y:S01]  /*51d0*/  FMUL.FTZ R37, R54, R117 ;  /* 0x0000007536257220 */ /* 0x000fe20000410000 */
[-C--:B------:R-:W-:Y:S01]  /*51e0*/  FMUL.FTZ R38, R38, R52.reuse ;  /* 0x0000003426267220 */ /* 0x080fe20000410000 */
[----:B------:R-:W-:Y:S01]  /*51f0*/  FMUL.FTZ R54, R54, R39 ;  /* 0x0000002736367220 */ /* 0x000fe20000410000 */
[----:B------:R-:W-:Y:S01]  /*5200*/  FFMA.FTZ R34, R35, R52, -R34 ;  /* 0x0000003423227223 */ /* 0x000fe20000010822 */
[----:B------:R-:W-:Y:S01]  /*5210*/  F2FP.BF16.F32.PACK_AB R53, R53, R118 ;  /* 0x000000763535723e */ /* 0x000fe200000010ff */
[----:B------:R-:W-:Y:S01]  /*5220*/  FFMA.FTZ R38, R35, R55, R38 ;  /* 0x0000003723267223 */ /* 0x000fe20000010026 */
[----:B------:R-:W-:Y:S01]  /*5230*/  F2FP.BF16.F32.PACK_AB R52, R51, R36 ;  /* 0x000000243334723e */ /* 0x000fe200000010ff */
[C---:B------:R-:W-:Y:S01]  /*5240*/  FFMA.FTZ R37, R50.reuse, R39, -R37 ;  /* 0x0000002732257223 */ /* 0x040fe20000010825 */
[----:B------:R-:W-:Y:S01]  /*5250*/  FFMA.FTZ R117, R50, R117, R54 ;  /* 0x0000007532757223 */ /* 0x000fe20000010036 */
[----:B------:R-:W-:-:S02]  /*5260*/  F2FP.BF16.F32.PACK_AB R32, R32, R115 ;  /* 0x000000732020723e */ /* 0x000fc400000010ff */
        /* <DEDUP_REMOVED lines=10> */
.L_x_14530:
[----:B------:R-:W-:Y:S05]  /*5310*/  BSYNC B2 ;  /* 0x0000000000027941 */ /* 0x000fea0003800000 */
.L_x_14529:
        /* <DEDUP_REMOVED lines=12> */
.L_x_14528:
[----:B------:R-:W-:Y:S05]  /*53e0*/  BSYNC B1 ;  /* 0x0000000000017941 */ /* 0x000fea0003800000 */
.L_x_14527:
[----:B-1----:R-:W-:Y:S02]  /*53f0*/  VIADD R33, R22, 0x40 ;  /* 0x0000004016217836 */ /* 0x002fe40000000000 */
[-C--:B--2---:R-:W-:Y:S02]  /*5400*/  IMAD R32, R73, R102.reuse, RZ ;  /* 0x0000006649207224 */ /* 0x084fe400078e02ff */
[C---:B------:R-:W-:Y:S01]  /*5410*/  IMAD.WIDE.U32 R100, R33.reuse, R102, R100 ;  /* 0x0000006621647225 */ /* 0x040fe200078e0064 */
[----:B------:R-:W-:-:S03]  /*5420*/  ISETP.GE.OR P5, PT, R33, R106, P1 ;  /* 0x0000006a2100720c */ /* 0x000fc60000fa6670 */
[----:B------:R-:W-:-:S10]  /*5430*/  IMAD R103, R33, R103, R32 ;  /* 0x0000006721677224 */ /* 0x000fd400078e0220 */
[----:B------:R-:W-:Y:S05]  /*5440*/  @P5 BRA `(.L_x_14517) ;  /* 0x0000000800845947 */ /* 0x000fea0003800000 */
[----:B------:R-:W2:Y:S01]  /*5450*/  LDL R34, [R1+0x38] ;  /* 0x0000380001227983 */ /* 0x000ea20000100800 */
[----:B------:R-:W-:Y:S01]  /*5460*/  IMAD.IADD R50, R101, 0x1, R103 ;  /* 0x0000000165327824 */ /* 0x000fe200078e0267 */
[----:B------:R-:W-:Y:S01]  /*5470*/  IADD3 R32, P5, P6, R4, R100, R85 ;  /* 0x0000006404207210 */ /* 0x000fe20007ebe055 */
[C---:B------:R-:W-:Y:S01]  /*5480*/  VIADD R35, R22.reuse, 0x40 ;  /* 0x0000004016237836 */ /* 0x040fe20000000000 */
[----:B------:R-:W-:Y:S01]  /*5490*/  SEL R110, R75, R110, !P0 ;  /* 0x0000006e4b6e7207 */ /* 0x000fe20004000000 */
[----:B------:R-:W-:Y:S01]  /*54a0*/  VIADD R36, R22, 0x40 ;  /* 0x0000004016247836 */ /* 0x000fe20000000000 */
[----:B------:R-:W-:Y:S01]  /*54b0*/  IADD3.X R33, R61, R50, R87, P5, P6 ;  /* 0x000000323d217210 */ /* 0x000fe20002fec457 */
[----:B------:R-:W-:Y:S01]  /*54c0*/  IMAD.SHL.U32 R35, R35, 0x40, RZ ;  /* 0x0000004023237824 */ /* 0x000fe200078e00ff */
[----:B------:R-:W-:Y:S01]  /*54d0*/  LEA R48, P5, R32, R98, 0x1 ;  /* 0x0000006220307211 */ /* 0x000fe200078a08ff */
[----:B------:R-:W-:Y:S01]  /*54e0*/  IMAD.SHL.U32 R36, R36, 0x40, RZ ;  /* 0x0000004024247824 */ /* 0x000fe200078e00ff */
[----:B------:R-:W-:Y:S02]  /*54f0*/  BSSY B1, `(.L_x_14531) ;  /* 0x0000071000017945 */ /* 0x000fe40003800000 */
[----:B------:R-:W-:-:S02]  /*5500*/  LEA.HI.X R49, R32, R99, R33, 0x1, P5 ;  /* 0x0000006320317211 */ /* 0x000fc400028f0c21 */
[----:B------:R-:W-:Y:S02]  /*5510*/  SHF.R.S32.HI R33, RZ, 0x1f, R110 ;  /* 0x0000001fff217819 */ /* 0x000fe4000001146e */
[----:B------:R-:W-:Y:S02]  /*5520*/  LOP3.LUT R35, R35, 0x1c0, RZ, 0xc0, !PT ;  /* 0x000001c023237812 */ /* 0x000fe400078ec0ff */
[----:B------:R-:W-:Y:S02]  /*5530*/  LEA.HI R33, R33, R110, RZ, 0x4 ;  /* 0x0000006e21217211 */ /* 0x000fe400078f20ff */
[----:B------:R-:W-:Y:S02]  /*5540*/  LOP3.LUT R36, R36, 0x1c0, RZ, 0xc0, !PT ;  /* 0x000001c024247812 */ /* 0x000fe400078ec0ff */
[----:B------:R-:W-:Y:S02]  /*5550*/  LEA.HI.SX32 R33, R33, R84, 0x1c ;  /* 0x0000005421217211 */ /* 0x000fe400078fe2ff */
[----:B------:R-:W-:-:S03]  /*5560*/  SHF.R.U32.HI R35, RZ, 0x3, R35 ;  /* 0x00000003ff237819 */ /* 0x000fc60000011623 */
[----:B------:R-:W-:-:S05]  /*5570*/  IMAD.SHL.U32 R51, R33, 0x8, RZ ;  /* 0x0000000821337824 */ /* 0x000fca00078e00ff */
[----:B------:R-:W-:-:S04]  /*5580*/  LOP3.LUT R32, R36, 0x38, R51, 0xf8, !PT ;  /* 0x0000003824207812 */ /* 0x000fc800078ef833 */
[----:B------:R-:W-:-:S05]  /*5590*/  LOP3.LUT R32, R32, R35, RZ, 0x3c, !PT ;  /* 0x0000002320207212 */ /* 0x000fca00078e3cff */
[----:B--2---:R-:W-:Y:S02]  /*55a0*/  IMAD.IADD R33, R34, 0x1, R32 ;  /* 0x0000000122217824 */ /* 0x004fe400078e0220 */
        /* <DEDUP_REMOVED lines=101> */
.L_x_14532:
[----:B------:R-:W-:Y:S05]  /*5c00*/  BSYNC B1 ;  /* 0x0000000000017941 */ /* 0x000fea0003800000 */
.L_x_14531:
        /* <DEDUP_REMOVED lines=10> */
.L_x_14500:
[----:B------:R-:W-:-:S06]  /*5cb0*/  UISETP.NE.AND UP0, UPT, UR37, 0x3, UPT ;  /* 0x000000032500788c */ /* 0x000fcc000bf05270 */
[----:B------:R-:W-:-:S13]  /*5cc0*/  PLOP3.LUT P3, PT, PT, PT, UP0, 0x80, 0x0 ;  /* 0x000000000000781c */ /* 0x000fda0003f6f008 */
[----:B------:R-:W-:Y:S05]  /*5cd0*/  @!P3 BRA `(.L_x_14533) ;  /* 0x000000000004b947 */ /* 0x000fea0003800000 */
[----:B------:R-:W-:Y:S01]  /*5ce0*/  BPT.TRAP 0x1 ;  /* 0x000000040000795c */ /* 0x000fe20000300000 */
.L_x_14533:
[----:B------:R-:W-:Y:S01]  /*5cf0*/  IMAD R96, R18, 0x8, R19 ;  /* 0x0000000812607824 */ /* 0x000fe200078e0213 */
[----:B------:R-:W-:Y:S01]  /*5d00*/  SHF.L.U32 R107, R202, 0x1f, RZ ;  /* 0x0000001fca6b7819 */ /* 0x000fe200000006ff */
[----:B------:R-:W-:Y:S01]  /*5d10*/  IMAD R106, R27, -0x60, R24 ;  /* 0xffffffa01b6a7824 */ /* 0x000fe200078e0218 */
[----:B------:R-:W-:Y:S02]  /*5d20*/  BSSY B1, `(.L_x_14534) ;  /* 0x0000004000017945 */ /* 0x000fe40003800000 */
[----:B------:R-:W0:Y:S02]  /*5d30*/  SYNCS.PHASECHK.TRANS64.TRYWAIT P4, [R96+URZ+0x32490], R107 ;  /* 0x0324906b600075a7 */ /* 0x000e24000808017f */
[----:B------:R-:W-:Y:S01]  /*5d40*/  VIMNMX R106, R106, 0x60, PT ;  /* 0x000000606a6a7848 */ /* 0x000fe20003fe0100 */
[----:B0-----:R-:W-:Y:S06]  /*5d50*/  @!P4 BRA `(.L_x_14535) ;  /* 0x000001c40024c947 */ /* 0x001fec0003800000 */
.L_x_14823:
[----:B------:R-:W-:Y:S05]  /*5d60*/  BSYNC B1 ;  /* 0x0000000000017941 */ /* 0x000fea0003800000 */
.L_x_14534:
[CC--:B------:R-:W-:Y:S01]  /*5d70*/  ISETP.GE.AND P5, PT, R22.reuse, R106.reuse, PT ;  /* 0x0000006a1600720c */ /* 0x0c0fe20003fa6270 */
[----:B------:R-:W-:Y:S01]  /*5d80*/  VIADD R32, R22, 0x40 ;  /* 0x0000004016207836 */ /* 0x000fe20000000000 */
[----:B------:R-:W-:Y:S04]  /*5d90*/  BSSY B1, `(.L_x_14536) ;  /* 0x0000007000017945 */ /* 0x000fe80003800000 */
[----:B------:R-:W-:-:S07]  /*5da0*/  ISETP.GE.AND P4, PT, R32, R106, PT ;  /* 0x0000006a2000720c */ /* 0x000fce0003f86270 */
[----:B------:R-:W-:Y:S06]  /*5db0*/  @P5 BRA `(.L_x_14537) ;  /* 0x0000000000105947 */ /* 0x000fec0003800000 */
[----:B------:R-:W1:Y:S04]  /*5dc0*/  @!P1 LDS.128 R32, [R104] ;  /* 0x0000000068209984 */ /* 0x000e680000000c00 */
[----:B------:R-:W2:Y:S04]  /*5dd0*/  @!P2 LDS.128 R36, [R103] ;  /* 0x000000006724a984 */ /* 0x000ea80000000c00 */
[----:B-1----:R1:W-:Y:S04]  /*5de0*/  @!P1 STG.E.128 desc[UR40][R42.64], R32 ;  /* 0x000000202a009986 */ /* 0x0023e8000c101d28 */
[----:B--2---:R1:W-:Y:S02]  /*5df0*/  @!P2 STG.E.128 desc[UR40][R42.64+0x40], R36 ;  /* 0x000040242a00a986 */ /* 0x0043e4000c101d28 */
.L_x_14537:
[----:B------:R-:W-:Y:S05]  /*5e00*/  BSYNC B1 ;  /* 0x0000000000017941 */ /* 0x000fea0003800000 */
.L_x_14536:
[----:B------:R-:W-:Y:S05]  /*5e10*/  @P4 BRA `(.L_x_14517) ;  /* 0x0000000000104947 */ /* 0x000fea0003800000 */
[----:B-1----:R-:W1:Y:S04]  /*5e20*/  @!P1 LDS.128 R32, [R104+0x2000] ;  /* 0x0020000068209984 */ /* 0x002e680000000c00 */
[----:B------:R-:W2:Y:S04]  /*5e30*/  @!P2 LDS.128 R36, [R103+0x2000] ;  /* 0x002000006724a984 */ /* 0x000ea80000000c00 */
[----:B-1----:R1:W-:Y:S04]  /*5e40*/  @!P1 STG.E.128 desc[UR40][R40.64], R32 ;  /* 0x0000002028009986 */ /* 0x0023e8000c101d28 */
[----:B--2---:R1:W-:Y:S02]  /*5e50*/  @!P2 STG.E.128 desc[UR40][R40.64+0x40], R36 ;  /* 0x000040242800a986 */ /* 0x0043e4000c101d28 */
.L_x_14517:
[----:B------:R-:W-:Y:S05]  /*5e60*/  BSYNC B0 ;  /* 0x0000000000007941 */ /* 0x000fea0003800000 */
.L_x_14499:
        /* <DEDUP_REMOVED lines=17> */
.L_x_14539:
[----:B------:R-:W-:Y:S05]  /*5f80*/  BSYNC B0 ;  /* 0x0000000000007941 */ /* 0x000fea0003800000 */
.L_x_14538:
[----:B------:R-:W2:Y:S01]  /*5f90*/  SYNCS.PHASECHK.TRANS64.TRYWAIT P3, [R96+URZ+0x324b0], R107 ;  /* 0x0324b06b600075a7 */ /* 0x000ea2000806017f */
[----:B------:R-:W-:Y:S01]  /*5fa0*/  ULDC UR38, c[0x0][0x320] ;  /* 0x0000c80000267ab9 */ /* 0x000fe20000000800 */
[----:B------:R-:W-:Y:S01]  /*5fb0*/  ULDC.64 UR46, c[0x0][0x328] ;  /* 0x0000ca00002e7ab9 */ /* 0x000fe20000000a00 */
[----:B------:R-:W-:Y:S01]  /*5fc0*/  ULDC.64 UR44, c[0x0][0x318] ;  /* 0x0000c600002c7ab9 */ /* 0x000fe20000000a00 */
[----:B------:R-:W-:Y:S01]  /*5fd0*/  BSSY B0, `(.L_x_14540) ;  /* 0x0000003000007945 */ /* 0x000fe20003800000 */
[----:B-1----:R-:W-:-:S03]  /*5fe0*/  IMAD R32, R18, 0x6000, R90 ;  /* 0x0000600012207824 */ /* 0x002fc600078e025a */
[----:B--2---:R-:W-:Y:S05]  /*5ff0*/  @!P3 BRA `(.L_x_14541) ;  /* 0x000001c00090b947 */ /* 0x004fea0003800000 */
.L_x_14824:
[----:B------:R-:W-:Y:S05]  /*6000*/  BSYNC B0 ;  /* 0x0000000000007941 */ /* 0x000fea0003800000 */
.L_x_14540:
        /* <DEDUP_REMOVED lines=39> */
.L_x_14543:
[----:B------:R-:W-:Y:S05]  /*6280*/  BSYNC B0 ;  /* 0x0000000000007941 */ /* 0x000fea0003800000 */
.L_x_14542:
[----:B--2---:R-:W-:Y:S01]  /*6290*/  VIADD R32, R22, 0x40 ;  /* 0x0000004016207836 */ /* 0x004fe20000000000 */
[----:B------:R-:W-:Y:S04]  /*62a0*/  BSSY B0, `(.L_x_14544) ;  /* 0x0000025000007945 */ /* 0x000fe80003800000 */
[----:B------:R-:W-:-:S13]  /*62b0*/  ISETP.GE.AND P3, PT, R32, R106, PT ;  /* 0x0000006a2000720c */ /* 0x000fda0003f66270 */
[----:B------:R-:W-:Y:S05]  /*62c0*/  @P3 BRA `(.L_x_14545) ;  /* 0x0000000000883947 */ /* 0x000fea0003800000 */
[----:B------:R-:W-:Y:S01]  /*62d0*/  IADD3 R35, P3, R36, 0x40, RZ ;  /* 0x0000004024237810 */ /* 0x000fe20007f7e0ff */
        /* <DEDUP_REMOVED lines=33> */
.L_x_14545:
[----:B------:R-:W-:Y:S05]  /*64f0*/  BSYNC B0 ;  /* 0x0000000000007941 */ /* 0x000fea0003800000 */
.L_x_14544:
[----:B------:R-:W-:Y:S01]  /*6500*/  @!PT LDS RZ, [RZ] ;  /* 0x00000000fffff984 */ /* 0x000fe20000000800 */
[----:B------:R-:W-:Y:S01]  /*6510*/  @!PT LDS RZ, [RZ] ;  /* 0x00000000fffff984 */ /* 0x000fe20000000800 */
[----:B------:R-:W-:Y:S01]  /*6520*/  @!PT LDS RZ, [RZ] ;  /* 0x00000000fffff984 */ /* 0x000fe20000000800 */
[----:B------:R-:W-:Y:S01]  /*6530*/  @!PT LDS RZ, [RZ] ;  /* 0x00000000fffff984 */ /* 0x000fe20000000800 */
[----:B------:R3:W-:Y:S06]  /*6540*/  MEMBAR.ALL.CTA ;  /* 0x0000000000007992 */ /* 0x0007ec0000008000 */
[----:B---3--:R-:W3:Y:S02]  /*6550*/  FENCE.VIEW.ASYNC.S ;  /* 0x00000000000073c6 */ /* 0x008ee40000000000 */
[----:B---3--:R3:W-:Y:S01]  /*6560*/  BAR.SYNC.DEFER_BLOCKING R74, 0x80 ;  /* 0x0002004a0000751d */ /* 0x0087e20000010000 */
[----:B------:R-:W-:Y:S01]  /*6570*/  ISETP.NE.AND P5, PT, R97, RZ, PT ;  /* 0x000000ff6100720c */ /* 0x000fe20003fa5270 */
[----:B------:R-:W-:-:S02]  /*6580*/  VIADD R18, R18, 0x1 ;  /* 0x0000000112127836 */ /* 0x000fc40000000000 */
[----:B01----:R-:W-:-:S03]  /*6590*/  @!P4 VIADD R96, R96, 0x324c0 ;  /* 0x000324c06060c836 */ /* 0x003fc60000000000 */
[C---:B------:R-:W-:Y:S02]  /*65a0*/  ISETP.NE.AND P3, PT, R18.reuse, 0x2, PT ;  /* 0x000000021200780c */ /* 0x040fe40003f65270 */
[----:B------:R-:W-:Y:S02]  /*65b0*/  @!P4 PRMT R96, RZ, 0x654, R96 ;  /* 0x00000654ff60c816 */ /* 0x000fe40000000060 */
[----:B--2---:R-:W-:Y:S02]  /*65c0*/  SEL R33, RZ, 0x1, P3 ;  /* 0x00000001ff217807 */ /* 0x004fe40001800000 */
        /* <DEDUP_REMOVED lines=9> */
.L_x_14494:
[----:B------:R-:W2:Y:S01]  /*6660*/  LDL R3, [R1+0x1c] ;  /* 0x00001c0001037983 */ /* 0x000ea20000100800 */
[----:B------:R-:W0:Y:S01]  /*6670*/  LDC R0, c[0x0][0x448] ;  /* 0x00011200ff007b82 */ /* 0x000e220000000800 */
[----:B------:R-:W-:Y:S01]  /*6680*/  IMAD.MOV.U32 R215, RZ, RZ, RZ ;  /* 0x000000ffffd77224 */ /* 0x000fe200078e00ff */
[----:B0-----:R-:W-:-:S13]  /*6690*/  ISETP.NE.AND P1, PT, R0, 0x1, PT ;  /* 0x000000010000780c */ /* 0x001fda0003f25270 */
[----:B------:R-:W0:Y:S08]  /*66a0*/  @P1 LDC R0, c[0x0][0x44c] ;  /* 0x00011300ff001b82 */ /* 0x000e300000000800 */
[----:B------:R-:W1:Y:S01]  /*66b0*/  @P1 LDC R5, c[0x0][0x450] ;  /* 0x00011400ff051b82 */ /* 0x000e620000000800 */
[----:B--2---:R-:W-:-:S04]  /*66c0*/  VIADD R3, R3, 0x7f ;  /* 0x0000007f03037836 */ /* 0x004fc80000000000 */
        /* <DEDUP_REMOVED lines=12> */
.L_x_14547:
[----:B------:R-:W-:Y:S04]  /*6790*/  BSSY B0, `(.L_x_14548) ;  /* 0x0000020000007945 */ /* 0x000fe80003800000 */
[----:B------:R-:W-:Y:S05]  /*67a0*/  @!P1 BRA `(.L_x_14549) ;  /* 0x0000000000789947 */ /* 0x000fea0003800000 */
[----:B------:R-:W2:Y:S01]  /*67b0*/  LDL R0, [R1+0x4c] ;  /* 0x00004c0001007983 */ /* 0x000ea20000100800 */
[----:B------:R-:W-:Y:S01]  /*67c0*/  ULDC UR4, c[0x0][0xae8] ;  /* 0x0002ba0000047ab9 */ /* 0x000fe20000000800 */
[----:B--2---:R-:W-:-:S04]  /*67d0*/  ISETP.NE.AND P0, PT, R0, RZ, PT ;  /* 0x000000ff0000720c */ /* 0x004fc80003f05270 */
        /* <DEDUP_REMOVED lines=27> */
.L_x_14549:
[----:B------:R-:W-:Y:S05]  /*6990*/  BSYNC B0 ;  /* 0x0000000000007941 */ /* 0x000fea0003800000 */
.L_x_14548:
[----:B------:R-:W2:Y:S01]  /*69a0*/  LDL R0, [R1+0x64] ;  /* 0x0000640001007983 */ /* 0x000ea20000100800 */
[----:B------:R-:W-:Y:S01]  /*69b0*/  PLOP3.LUT P0, PT, PT, PT, PT, 0x80, 0x0 ;  /* 0x000000000000781c */ /* 0x000fe20003f0f070 */
[----:B------:R-:W-:Y:S01]  /*69c0*/  IMAD.MOV.U32 R3, RZ, RZ, RZ ;  /* 0x000000ffff037224 */ /* 0x000fe200078e00ff */
[----:B------:R-:W-:Y:S01]  /*69d0*/  CS2R R150, SRZ ;  /* 0x0000000000967805 */ /* 0x000fe2000001ff00 */
        /* <DEDUP_REMOVED lines=27> */
[----:B---3--:R-:W-:Y:S02]  /*6b90*/  CS2R R96, SRZ ;  /* 0x0000000000607805 */ /* 0x008fe4000001ff00 */
        /* <DEDUP_REMOVED lines=36> */
[----:B--2---:R-:W-:-:S05]  /*6de0*/  IMAD R0, R0, R215, RZ ;  /* 0x000000d700007224 */ /* 0x004fca00078e02ff */
[----:B------:R0:W-:Y:S01]  /*6df0*/  STL [R1+0x30], R0 ;  /* 0x0000300001007387 */ /* 0x0001e20000100800 */
[----:B------:R-:W-:-:S04]  /*6e00*/  VIADDMNMX R215, R0, R215, R10, PT ;  /* 0x000000d700d77246 */ /* 0x000fc8000380010a */
[----:B------:R-:W-:-:S13]  /*6e10*/  ISETP.GT.AND P1, PT, R215, R0, PT ;  /* 0x00000000d700720c */ /* 0x000fda0003f24270 */
[----:B0-----:R-:W-:Y:S05]  /*6e20*/  @!P1 BRA `(.L_x_14550) ;  /* 0x000000c000249947 */ /* 0x001fea0003800000 */
        /* <DEDUP_REMOVED lines=8> */
.L_x_14827:
[----:B-1----:R-:W-:Y:S01]  /*6eb0*/  LEA.HI R0, R14, R14, RZ, 0x1 ;  /* 0x0000000e0e007211 */ /* 0x002fe200078f08ff */
[----:B------:R-:W-:Y:S01]  /*6ec0*/  VIADD R24, R19, 0x18400 ;  /* 0x0001840013187836 */ /* 0x000fe20000000000 */
[----:B------:R-:W-:Y:S01]  /*6ed0*/  BSSY B6, `(.L_x_14552) ;  /* 0x000001d000067945 */ /* 0x000fe20003800000 */
[----:B------:R-:W-:Y:S01]  /*6ee0*/  IMAD.MOV.U32 R213, RZ, RZ, 0x40000040 ;  /* 0x40000040ffd57424 */ /* 0x000fe200078e00ff */
[----:B------:R-:W-:Y:S02]  /*6ef0*/  LOP3.LUT R3, R0, 0x7fffe, RZ, 0xc0, !PT ;  /* 0x0007fffe00037812 */ /* 0x000fe400078ec0ff */
[----:B------:R-:W-:-:S03]  /*6f00*/  LOP3.LUT P0, RZ, R24, 0x1bf, RZ, 0xc0, !PT ;  /* 0x000001bf18ff7812 */ /* 0x000fc6000780c0ff */
[----:B------:R-:W-:-:S04]  /*6f10*/  IMAD.IADD R3, R14, 0x1, -R3 ;  /* 0x000000010e037824 */ /* 0x000fc800078e0a03 */
[----:B------:R-:W-:-:S05]  /*6f20*/  IMAD R3, R3, 0x2000, R24 ;  /* 0x0000200003037824 */ /* 0x000fca00078e0218 */
[----:B------:R-:W-:Y:S01]  /*6f30*/  SHF.R.U32.HI R0, RZ, 0x4, R3 ;  /* 0x00000004ff007819 */ /* 0x000fe20000011603 */
[----:B------:R-:W-:-:S03]  /*6f40*/  VIADD R3, R3, 0xa000 ;  /* 0x0000a00003037836 */ /* 0x000fc60000000000 */
[----:B------:R-:W-:Y:S02]  /*6f50*/  LOP3.LUT R0, R0, 0x3fff, RZ, 0xc0, !PT ;  /* 0x00003fff00007812 */ /* 0x000fe400078ec0ff */
[----:B------:R-:W-:Y:S02]  /*6f60*/  SHF.R.U32.HI R3, RZ, 0x4, R3 ;  /* 0x00000004ff037819 */ /* 0x000fe40000011603 */
[----:B------:R-:W-:Y:S02]  /*6f70*/  LOP3.LUT R212, R0, 0x10000, RZ, 0xfc, !PT ;  /* 0x0001000000d47812 */ /* 0x000fe400078efcff */
        /* <DEDUP_REMOVED lines=18> */
.L_x_14553:
[----:B------:R-:W-:Y:S05]  /*70a0*/  BSYNC B6 ;  /* 0x0000000000067941 */ /* 0x000fea0003800000 */
.L_x_14552:
[----:B------:R-:W-:Y:S02]  /*70b0*/  ULDC UR4, c[0x0][0x3f4] ;  /* 0x0000fd0000047ab9 */ /* 0x000fe40000000800 */
[----:B------:R-:W-:-:S13]  /*70c0*/  ISETP.LT.AND P0, PT, RZ, UR4, PT ;  /* 0x00000004ff007c0c */ /* 0x000fda000bf01270 */
[----:B------:R-:W-:Y:S05]  /*70d0*/  @P0 BRA `(.L_x_14554) ;  /* 0x0000000000400947 */ /* 0x000fea0003800000 */
[----:B------:R-:W2:Y:S02]  /*70e0*/  LDL R20, [R1+0x60] ;  /* 0x0000600001147983 */ /* 0x000ea40000100800 */
[----:B--2---:R-:W-:-:S04]  /*70f0*/  LEA.HI R0, R20, R20, RZ, 0x1 ;  /* 0x0000001414007211 */ /* 0x004fc800078f08ff */
        /* <DEDUP_REMOVED lines=8> */
.L_x_14557:
[----:B--2---:R2:W3:Y:S02]  /*7180*/  SYNCS.PHASECHK.TRANS64.TRYWAIT P0, [R19+URZ+0x32400], R4 ;  /* 0x03240004130075a7 */ /* 0x0044e4000800017f */
[----:B---3--:R-:W-:Y:S05]  /*7190*/  @!P0 NANOSLEEP.SYNCS 0x989680 ;  /* 0x009896800000895d */ /* 0x008fea0003900000 */
[----:B------:R-:W3:Y:S02]  /*71a0*/  @!P0 SYNCS.PHASECHK.TRANS64 P0, [R19+URZ+0x32400], R4 ;  /* 0x03240004130085a7 */ /* 0x000ee4000800007f */
[----:B---3--:R-:W-:Y:S05]  /*71b0*/  @!P0 BRA `(.L_x_14557) ;  /* 0xfffffffc00f08947 */ /* 0x008fea000383ffff */
.L_x_14556:
[----:B------:R-:W-:Y:S05]  /*71c0*/  BSYNC B0 ;  /* 0x0000000000007941 */ /* 0x000fea0003800000 */
.L_x_14555:
[----:B------:R-:W-:Y:S05]  /*71d0*/  BRA `(.L_x_14558) ;  /* 0x0000002c00d07947 */ /* 0x000fea0003800000 */
.L_x_14554:
        /* <DEDUP_REMOVED lines=30> */
.L_x_14560:
[----:B------:R-:W-:Y:S05]  /*73c0*/  BSYNC B6 ;  /* 0x0000000000067941 */ /* 0x000fea0003800000 */
.L_x_14559:
[----:B------:R-:W2:Y:S01]  /*73d0*/  LDL R35, [R1+0x1c] ;  /* 0x00001c0001237983 */ /* 0x000ea20000100800 */
[----:B------:R-:W-:Y:S01]  /*73e0*/  LEA.HI R31, R31, R26, RZ, 0x2 ;  /* 0x0000001a1f1f7211 */ /* 0x000fe200078f10ff */
[----:B------:R-:W-:Y:S01]  /*73f0*/  ULDC.U8 UR4, c[0x0][0x410] ;  /* 0x0001040000047ab9 */ /* 0x000fe20000000000 */
[----:B------:R-:W-:Y:S01]  /*7400*/  BSSY B0, `(.L_x_14561) ;  /* 0x00002c9000007945 */ /* 0x000fe20003800000 */
[----:B------:R-:W-:Y:S02]  /*7410*/  ISETP.NE.AND P0, PT, RZ, UR4, PT ;  /* 0x00000004ff007c0c */ /* 0x000fe4000bf05270 */
[----:B------:R-:W-:Y:S02]  /*7420*/  SHF.R.S32.HI R3, RZ, 0x1f, R31 ;  /* 0x0000001fff037819 */ /* 0x000fe4000001141f */
[----:B------:R-:W-:Y:S02]  /*7430*/  LOP3.LUT R31, R31, 0xfffffffc, RZ, 0xc0, !PT ;  /* 0xfffffffc1f1f7812 */ /* 0x000fe400078ec0ff */
[----:B------:R-:W-:-:S03]  /*7440*/  LEA.HI R3, R3, R22, RZ, 0x3 ;  /* 0x0000001603037211 */ /* 0x000fc600078f18ff */
[----:B------:R-:W-:Y:S01]  /*7450*/  IMAD.IADD R26, R26, 0x1, -R31 ;  /* 0x000000011a1a7824 */ /* 0x000fe200078e0a1f */
[----:B------:R-:W-:-:S05]  /*7460*/  LOP3.LUT R3, R3, 0xfffffff8, RZ, 0xc0, !PT ;  /* 0xfffffff803037812 */ /* 0x000fca00078ec0ff */
[C---:B------:R-:W-:Y:S02]  /*7470*/  IMAD.IADD R37, R22.reuse, 0x1, -R3 ;  /* 0x0000000116257824 */ /* 0x040fe400078e0a03 */
[----:B--2---:R-:W-:Y:S01]  /*7480*/  IMAD.IADD R41, R22, 0x1, R35 ;  /* 0x0000000116297824 */ /* 0x004fe200078e0223 */
        /* <DEDUP_REMOVED lines=36> */
.L_x_14833:
[----:B------:R-:W5:Y:S01]  /*76d0*/  LDL R8, [R1+0x18] ;  /* 0x0000180001087983 */ /* 0x000f620000100800 */
[----:B------:R-:W-:Y:S01]  /*76e0*/  BSSY B1, `(.L_x_14564) ;  /* 0x000001e000017945 */ /* 0x000fe20003800000 */
[----:B------:R-:W-:Y:S02]  /*76f0*/  CS2R R24, SRZ ;  /* 0x0000000000187805 */ /* 0x000fe4000001ff00 */
[----:B------:R-:W-:Y:S02]  /*7700*/  CS2R R26, SRZ ;  /* 0x00000000001a7805 */ /* 0x000fe4000001ff00 */
[----:B------:R-:W-:Y:S02]  /*7710*/  CS2R R20, SRZ ;  /* 0x0000000000147805 */ /* 0x000fe4000001ff00 */
[----:B------:R-:W-:Y:S01]  /*7720*/  CS2R R28, SRZ ;  /* 0x00000000001c7805 */ /* 0x000fe2000001ff00 */
[----:B-----5:R-:W-:-:S05]  /*7730*/  IMAD R36, R8, R36, RZ ;  /* 0x0000002408247224 */ /* 0x020fca00078e02ff */
[----:B------:R-:W-:-:S13]  /*7740*/  ISETP.GE.AND P0, PT, R41, R36, PT ;  /* 0x000000242900720c */ /* 0x000fda0003f06270 */
        /* <DEDUP_REMOVED lines=8> */
[C---:B------:R-:W-:Y:S02]  /*77d0*/  @!P2 IMAD.WIDE R32, R200.reuse, 0x2, R8 ;  /* 0x00000002c820a825 */ /* 0x040fe400078e0208 */
        /* <DEDUP_REMOVED lines=14> */
.L_x_14565:
[----:B------:R-:W-:Y:S05]  /*78c0*/  BSYNC B1 ;  /* 0x0000000000017941 */ /* 0x000fea0003800000 */
.L_x_14564:
        /* <DEDUP_REMOVED lines=13> */
[----:B------:R-:W-:Y:S01]  /*79a0*/  PRMT R42, R0, 0x5410, R3 ;  /* 0x00005410002a7816 */ /* 0x000fe20000000003 */
[----:B------:R-:W-:Y:S06]  /*79b0*/  BRA.DIV UR4, `(.L_x_14566) ;  /* 0x000001aa04c87947 */ /* 0x000fec000b800000 */
[----:B------:R0:W2:Y:S04]  /*79c0*/  SHFL.IDX PT, R3, R6, 0x1, 0x1c1f ;  /* 0x003c1f0006037f89 */ /* 0x0000a800000e0000 */
[----:B-1----:R-:W1:Y:S04]  /*79d0*/  SHFL.IDX PT, R4, R4, 0x1, 0x1c1f ;  /* 0x003c1f0004047f89 */ /* 0x002e6800000e0000 */
[----:B------:R-:W3:Y:S04]  /*79e0*/  SHFL.IDX PT, R7, R7, 0x1, 0x1c1f ;  /* 0x003c1f0007077f89 */ /* 0x000ee800000e0000 */
[----:B0-----:R-:W4:Y:S02]  /*79f0*/  SHFL.IDX PT, R30, R30, 0x1, 0x1c1f ;  /* 0x003c1f001e1e7f89 */ /* 0x001f2400000e0000 */
.L_x_14839:
[----:B------:R-:W5:Y:S01]  /*7a00*/  LDL R5, [R1+0x60] ;  /* 0x0000600001057983 */ /* 0x000f620000100800 */
[----:B------:R-:W-:Y:S01]  /*7a10*/  VIADD R41, R41, 0x40 ;  /* 0x0000004029297836 */ /* 0x000fe20000000000 */
[----:B------:R-:W-:Y:S01]  /*7a20*/  BSSY B1, `(.L_x_14567) ;  /* 0x0000020000017945 */ /* 0x000fe20003800000 */
[----:B------:R-:W-:Y:S02]  /*7a30*/  CS2R R12, SRZ ;  /* 0x00000000000c7805 */ /* 0x000fe4000001ff00 */
[----:B------:R-:W-:Y:S02]  /*7a40*/  CS2R R10, SRZ ;  /* 0x00000000000a7805 */ /* 0x000fe4000001ff00 */
[----:B------:R-:W-:Y:S02]  /*7a50*/  CS2R R14, SRZ ;  /* 0x00000000000e7805 */ /* 0x000fe4000001ff00 */
[----:B------:R-:W-:Y:S02]  /*7a60*/  ISETP.GE.AND P0, PT, R41, R36, PT ;  /* 0x000000242900720c */ /* 0x000fe40003f06270 */
[----:B-----5:R-:W-:-:S04]  /*7a70*/  LEA.HI R0, R5, R5, RZ, 0x1 ;  /* 0x0000000505007211 */ /* 0x020fc800078f08ff */
[----:B------:R-:W-:-:S05]  /*7a80*/  LOP3.LUT R0, R0, 0xfffffffe, RZ, 0xc0, !PT ;  /* 0xfffffffe00007812 */ /* 0x000fca00078ec0ff */
        /* <DEDUP_REMOVED lines=8> */
[----:B----4-:R-:W-:Y:S02]  /*7b10*/  IMAD.MOV.U32 R8, RZ, RZ, R30 ;  /* 0x000000ffff087224 */ /* 0x010fe400078e001e */
[----:B---3--:R-:W-:-:S06]  /*7b20*/  IMAD.MOV.U32 R9, RZ, RZ, R7 ;  /* 0x000000ffff097224 */ /* 0x008fcc00078e0007 */
[----:B-1----:R-:W-:-:S04]  /*7b30*/  @!P2 IMAD.WIDE R32, R200, 0x2, R4 ;  /* 0x00000002c820a825 */ /* 0x002fc800078e0204 */
[C---:B------:R-:W-:Y:S01]  /*7b40*/  @!P3 SHF.L.U64.HI R10, R203.reuse, 0x1, R38 ;  /* 0x00000001cb0ab819 */ /* 0x040fe20000010226 */
[----:B------:R-:W-:Y:S01]  /*7b50*/  @!P3 IMAD.SHL.U32 R5, R203, 0x2, RZ ;  /* 0x00000002cb05b824 */ /* 0x000fe200078e00ff */
[----:B------:R-:W-:Y:S01]  /*7b60*/  CS2R R14, SRZ ;  /* 0x00000000000e7805 */ /* 0x000fe2000001ff00 */
[----:B------:R0:W5:Y:S03]  /*7b70*/  @!P2 LD.E.64 R12, desc[UR40][R32.64] ;  /* 0x00000028200ca980 */ /* 0x000166000c101b00 */
[-C--:B------:R-:W-:Y:S02]  /*7b80*/  @!P3 IADD3 R4, P0, R4, R5.reuse, RZ ;  /* 0x000000050404b210 */ /* 0x080fe40007f1e0ff */
        /* <DEDUP_REMOVED lines=9> */
.L_x_14568:
[----:B------:R-:W-:Y:S05]  /*7c20*/  BSYNC B1 ;  /* 0x0000000000017941 */ /* 0x000fea0003800000 */
.L_x_14567:
[----:B0---4-:R-:W4:Y:S01]  /*7c30*/  LDL R30, [R1+0x34] ;  /* 0x00003400011e7983 */ /* 0x011f220000100800 */
[----:B------:R-:W0:Y:S01]  /*7c40*/  SYNCS.PHASECHK.TRANS64.TRYWAIT P0, [R19+URZ+0x32400], R34 ;  /* 0x03240022130075a7 */ /* 0x000e22000800017f */
[----:B--2---:R-:W-:Y:S01]  /*7c50*/  IMAD.SHL.U32 R3, R37, 0x40, RZ ;  /* 0x0000004025037824 */ /* 0x004fe200078e00ff */
[----:B------:R-:W-:Y:S01]  /*7c60*/  VIADDMNMX R31, R36, -R35, 0x80, PT ;  /* 0x00000080241f7446 */ /* 0x000fe20003800923 */
[----:B-----5:R-:W-:Y:S01]  /*7c70*/  IMAD.MOV.U32 R5, RZ, RZ, R8 ;  /* 0x000000ffff057224 */ /* 0x020fe200078e0008 */
[----:B------:R-:W-:Y:S01]  /*7c80*/  BSSY B1, `(.L_x_14569) ;  /* 0x0000019000017945 */ /* 0x000fe20003800000 */
[----:B---3--:R-:W-:Y:S01]  /*7c90*/  IMAD.MOV.U32 R7, RZ, RZ, R10 ;  /* 0x000000ffff077224 */ /* 0x008fe200078e000a */
[----:B------:R-:W-:Y:S01]  /*7ca0*/  LOP3.LUT R3, R3, 0x1c0, RZ, 0xc0, !PT ;  /* 0x000001c003037812 */ /* 0x000fe200078ec0ff */
[----:B------:R-:W-:Y:S01]  /*7cb0*/  IMAD.MOV.U32 R6, RZ, RZ, R13 ;  /* 0x000000ffff067224 */ /* 0x000fe200078e000d */
[----:B------:R-:W-:Y:S01]  /*7cc0*/  PRMT R44, R44, 0x5410, R5 ;  /* 0x000054102c2c7816 */ /* 0x000fe20000000005 */
[----:B------:R-:W-:Y:S01]  /*7cd0*/  IMAD.MOV.U32 R5, RZ, RZ, R12 ;  /* 0x000000ffff057224 */ /* 0x000fe200078e000c */
[----:B-1----:R-:W-:-:S02]  /*7ce0*/  LOP3.LUT R4, R3, 0x18, R16, 0xf8, !PT ;  /* 0x0000001803047812 */ /* 0x002fc400078ef810 */
[----:B------:R-:W-:Y:S02]  /*7cf0*/  SHF.R.U32.HI R3, RZ, 0x3, R3 ;  /* 0x00000003ff037819 */ /* 0x000fe40000011603 */
[----:B------:R-:W-:Y:S02]  /*7d00*/  PRMT R46, R7, 0x7610, R46 ;  /* 0x00007610072e7816 */ /* 0x000fe4000000002e */
[----:B------:R-:W-:Y:S01]  /*7d10*/  LOP3.LUT R3, R4, R3, RZ, 0x3c, !PT ;  /* 0x0000000304037212 */ /* 0x000fe200078e3cff */
[----:B------:R-:W-:Y:S01]  /*7d20*/  IMAD.MOV.U32 R4, RZ, RZ, R9 ;  /* 0x000000ffff047224 */ /* 0x000fe200078e0009 */
[----:B------:R-:W-:Y:S01]  /*7d30*/  PRMT R45, R6, 0x5410, R5 ;  /* 0x00005410062d7816 */ /* 0x000fe20000000005 */
[----:B------:R-:W-:Y:S01]  /*7d40*/  IMAD.MOV.U32 R5, RZ, RZ, R15 ;  /* 0x000000ffff057224 */ /* 0x000fe200078e000f */
[----:B------:R-:W-:Y:S02]  /*7d50*/  LOP3.LUT P2, RZ, R37, 0x4, RZ, 0xc0, !PT ;  /* 0x0000000425ff7812 */ /* 0x000fe4000784c0ff */
[----:B------:R-:W-:Y:S01]  /*7d60*/  PRMT R44, R4, 0x7610, R44 ;  /* 0x00007610042c7816 */ /* 0x000fe2000000002c */
[----:B------:R-:W-:Y:S01]  /*7d70*/  IMAD.MOV.U32 R4, RZ, RZ, R14 ;  /* 0x000000ffff047224 */ /* 0x000fe200078e000e */
[----:B------:R-:W-:-:S04]  /*7d80*/  ISETP.GE.AND P1, PT, R22, R31, PT ;  /* 0x0000001f1600720c */ /* 0x000fc80003f26270 */
[----:B------:R-:W-:Y:S01]  /*7d90*/  PRMT R47, R4, 0x7610, R47 ;  /* 0x00007610042f7816 */ /* 0x000fe2000000002f */
[----:B----4-:R-:W-:Y:S02]  /*7da0*/  IMAD R30, R30, 0x200, R3 ;  /* 0x000002001e1e7824 */ /* 0x010fe400078e0203 */
[----:B------:R-:W-:Y:S02]  /*7db0*/  IMAD.MOV.U32 R3, RZ, RZ, R11 ;  /* 0x000000ffff037224 */ /* 0x000fe400078e000b */
[----:B------:R-:W-:-:S03]  /*7dc0*/  IMAD R30, R30, 0x2, R19 ;  /* 0x000000021e1e7824 */ /* 0x000fc600078e0213 */
[----:B------:R-:W-:Y:S01]  /*7dd0*/  PRMT R46, R46, 0x5410, R3 ;  /* 0x000054102e2e7816 */ /* 0x000fe20000000003 */
[C---:B------:R-:W-:Y:S02]  /*7de0*/  VIADD R4, R30.reuse, 0x18400 ;  /* 0x000184001e047836 */ /* 0x040fe40000000000 */
[----:B------:R-:W-:Y:S01]  /*7df0*/  VIADD R3, R30, 0x18440 ;  /* 0x000184401e037836 */ /* 0x000fe20000000000 */
[----:B0-----:R-:W-:Y:S06]  /*7e00*/  @!P0 BRA `(.L_x_14570) ;  /* 0x000001a800288947 */ /* 0x001fec0003800000 */
.L_x_14840:
[----:B------:R-:W-:Y:S05]  /*7e10*/  BSYNC B1 ;  /* 0x0000000000017941 */ /* 0x000fea0003800000 */
.L_x_14569:
        /* <DEDUP_REMOVED lines=17> */
[----:B0-----:R-:W-:Y:S01]  /*7f30*/  IMAD.U32 R34, R33, 0x10000, RZ ;  /* 0x0001000021227824 */ /* 0x001fe200078e00ff */
        /* <DEDUP_REMOVED lines=37> */
.L_x_14574:
[----:B------:R-:W-:Y:S05]  /*8190*/  BSYNC B2 ;  /* 0x0000000000027941 */ /* 0x000fea0003800000 */
.L_x_14573:
        /* <DEDUP_REMOVED lines=19> */
[----:B0-----:R-:W-:Y:S01]  /*82d0*/  FMUL.FTZ R34, R21, R28 ;  /* 0x0000001c15227220 */ /* 0x001fe20000410000 */
        /* <DEDUP_REMOVED lines=27> */
.L_x_14572:
[----:B------:R-:W-:Y:S05]  /*8490*/  BSYNC B1 ;  /* 0x0000000000017941 */ /* 0x000fea0003800000 */
.L_x_14571:
        /* <DEDUP_REMOVED lines=54> */
.L_x_14577:
[----:B------:R-:W-:Y:S05]  /*8800*/  BSYNC B1 ;  /* 0x0000000000017941 */ /* 0x000fea0003800000 */
.L_x_14576:
[----:B------:R-:W-:Y:S05]  /*8810*/  @P1 BRA `(.L_x_14575) ;  /* 0x00000018001c1947 */ /* 0x000fea0003800000 */
[----:B-1----:R-:W1:Y:S01]  /*8820*/  LDS.128 R4, [R3+0x2000] ;  /* 0x0020000003047984 */ /* 0x002e620000000c00 */
        /* <DEDUP_REMOVED lines=46> */
.L_x_14562:
        /* <DEDUP_REMOVED lines=30> */
[----:B------:R-:W2:Y:S01]  /*8cf0*/  LDL R0, [R1+0x18] ;  /* 0x0000180001007983 */ /* 0x000ea20000100800 */
[----:B------:R-:W1:Y:S03]  /*8d00*/  LDC R39, c[0x0][0x3f4] ;  /* 0x0000fd00ff277b82 */ /* 0x000e660000000800 */
[----:B------:R-:W3:Y:S04]  /*8d10*/  SHFL.IDX PT, R3, R24, RZ, 0x1c1f ;  /* 0x001c1fff18037589 */ /* 0x000ee800000e0000 */
[----:B------:R-:W-:Y:S04]  /*8d20*/  SHFL.IDX PT, R14, R27, RZ, 0x1c1f ;  /* 0x001c1fff1b0e7589 */ /* 0x000fe800000e0000 */
[----:B------:R-:W-:Y:S01]  /*8d30*/  SHFL.IDX PT, R4, R25, RZ, 0x1c1f ;  /* 0x001c1fff19047589 */ /* 0x000fe200000e0000 */
[----:B-1----:R-:W-:Y:S01]  /*8d40*/  ISETP.GE.AND P0, PT, R16, R39, PT ;  /* 0x000000271000720c */ /* 0x002fe20003f06270 */
[----:B--2---:R-:W-:-:S02]  /*8d50*/  IMAD R34, R0, R34, RZ ;  /* 0x0000002200227224 */ /* 0x004fc400078e02ff */
[----:B------:R-:W1:Y:S03]  /*8d60*/  SHFL.IDX PT, R0, R26, RZ, 0x1c1f ;  /* 0x001c1fff1a007589 */ /* 0x000e6600000e0000 */
[----:B------:R-:W-:-:S13]  /*8d70*/  ISETP.GE.OR P1, PT, R41, R34, P0 ;  /* 0x000000222900720c */ /* 0x000fda0000726670 */
[C---:B------:R-:W-:Y:S01]  /*8d80*/  @!P1 IMAD.SHL.U32 R5, R16.reuse, 0x2, RZ ;  /* 0x0000000210059824 */ /* 0x040fe200078e00ff */
[----:B------:R-:W-:-:S04]  /*8d90*/  @!P1 SHF.L.U64.HI R21, R16, 0x1, R43 ;  /* 0x0000000110159819 */ /* 0x000fc8000001022b */
[----:B---3--:R-:W-:-:S05]  /*8da0*/  @!P1 IADD3 R6, P2, R3, R5, RZ ;  /* 0x0000000503069210 */ /* 0x008fca0007f5e0ff */
[----:B-1----:R-:W-:-:S05]  /*8db0*/  @!P1 IMAD.X R7, R0, 0x1, R21, P2 ;  /* 0x0000000100079824 */ /* 0x002fca00010e0615 */
[----:B------:R-:W2:Y:S01]  /*8dc0*/  @!P1 LD.E.128 R8, desc[UR40][R6.64] ;  /* 0x0000002806089980 */ /* 0x000ea2000c101d00 */
[----:B------:R-:W-:-:S05]  /*8dd0*/  @!P1 IADD3 R14, P2, R14, R5, RZ ;  /* 0x000000050e0e9210 */ /* 0x000fca0007f5e0ff */
[----:B------:R-:W-:Y:S02]  /*8de0*/  @!P1 IMAD.X R5, R4, 0x1, R21, P2 ;  /* 0x0000000104059824 */ /* 0x000fe400010e0615 */
[----:B------:R-:W-:-:S06]  /*8df0*/  @!P1 IMAD.MOV.U32 R4, RZ, RZ, R14 ;  /* 0x000000ffff049224 */ /* 0x000fcc00078e000e */
[----:B------:R-:W3:Y:S01]  /*8e00*/  @!P1 LD.E.128 R4, desc[UR40][R4.64] ;  /* 0x0000002804049980 */ /* 0x000ee2000c101d00 */
[----:B------:R-:W-:Y:S02]  /*8e10*/  CS2R R20, SRZ ;  /* 0x0000000000147805 */ /* 0x000fe4000001ff00 */
[----:B------:R-:W-:Y:S02]  /*8e20*/  CS2R R28, SRZ ;  /* 0x00000000001c7805 */ /* 0x000fe4000001ff00 */
[----:B------:R-:W-:Y:S01]  /*8e30*/  CS2R R30, SRZ ;  /* 0x00000000001e7805 */ /* 0x000fe2000001ff00 */
[----:B------:R-:W1:Y:S01]  /*8e40*/  SHFL.IDX PT, R24, R24, 0x1, 0x1c1f ;  /* 0x003c1f0018187f89 */ /* 0x000e6200000e0000 */
[----:B------:R-:W-:-:S03]  /*8e50*/  CS2R R32, SRZ ;  /* 0x0000000000207805 */ /* 0x000fc6000001ff00 */
[----:B------:R4:W0:Y:S04]  /*8e60*/  SHFL.IDX PT, R14, R27, 0x1, 0x1c1f ;  /* 0x003c1f001b0e7f89 */ /* 0x00082800000e0000 */
[----:B------:R-:W0:Y:S01]  /*8e70*/  SHFL.IDX PT, R25, R25, 0x1, 0x1c1f ;  /* 0x003c1f0019197f89 */ /* 0x000e2200000e0000 */
[----:B--2---:R-:W-:Y:S02]  /*8e80*/  @!P1 IMAD.MOV.U32 R21, RZ, RZ, R9 ;  /* 0x000000ffff159224 */ /* 0x004fe400078e0009 */
[----:B------:R-:W-:Y:S02]  /*8e90*/  @!P1 IMAD.MOV.U32 R20, RZ, RZ, R8 ;  /* 0x000000ffff149224 */ /* 0x000fe400078e0008 */
[----:B------:R-:W-:Y:S02]  /*8ea0*/  IMAD.MOV.U32 R3, RZ, RZ, R21 ;  /* 0x000000ffff037224 */ /* 0x000fe400078e0015 */
[----:B------:R-:W-:-:S02]  /*8eb0*/  IMAD.MOV.U32 R0, RZ, RZ, R20 ;  /* 0x000000ffff007224 */ /* 0x000fc400078e0014 */
[----:B------:R-:W-:Y:S01]  /*8ec0*/  @!P1 IMAD.MOV.U32 R28, RZ, RZ, R10 ;  /* 0x000000ffff1c9224 */ /* 0x000fe200078e000a */
[----:B------:R-:W-:Y:S01]  /*8ed0*/  PRMT R49, R3, 0x7610, R49 ;  /* 0x0000761003317816 */ /* 0x000fe20000000031 */
[----:B------:R-:W-:Y:S01]  /*8ee0*/  @!P1 IMAD.MOV.U32 R29, RZ, RZ, R11 ;  /* 0x000000ffff1d9224 */ /* 0x000fe200078e000b */
[----:B------:R4:W2:Y:S01]  /*8ef0*/  SHFL.IDX PT, R3, R26, 0x1, 0x1c1f ;  /* 0x003c1f001a037f89 */ /* 0x0008a200000e0000 */
[----:B------:R-:W-:Y:S01]  /*8f00*/  PRMT R36, R36, 0x5410, R0 ;  /* 0x0000541024247816 */ /* 0x000fe20000000000 */
[----:B------:R-:W-:Y:S02]  /*8f10*/  IMAD.MOV.U32 R0, RZ, RZ, R28 ;  /* 0x000000ffff007224 */ /* 0x000fe400078e001c */
[----:B---3--:R-:W-:Y:S02]  /*8f20*/  @!P1 IMAD.MOV.U32 R30, RZ, RZ, R4 ;  /* 0x000000ffff1e9224 */ /* 0x008fe400078e0004 */
[----:B------:R-:W-:Y:S01]  /*8f30*/  @!P1 IMAD.MOV.U32 R31, RZ, RZ, R5 ;  /* 0x000000ffff1f9224 */ /* 0x000fe200078e0005 */
[----:B------:R-:W-:Y:S01]  /*8f40*/  PRMT R35, R0, 0x7610, R35 ;  /* 0x0000761000237816 */ /* 0x000fe20000000023 */
[----:B------:R-:W-:-:S02]  /*8f50*/  @!P1 IMAD.MOV.U32 R32, RZ, RZ, R6 ;  /* 0x000000ffff209224 */ /* 0x000fc400078e0006 */
[----:B------:R-:W-:Y:S02]  /*8f60*/  @!P1 IMAD.MOV.U32 R33, RZ, RZ, R7 ;  /* 0x000000ffff219224 */ /* 0x000fe400078e0007 */
[----:B------:R-:W-:Y:S02]  /*8f70*/  IMAD.MOV.U32 R0, RZ, RZ, R30 ;  /* 0x000000ffff007224 */ /* 0x000fe400078e001e */
[----:B------:R-:W-:Y:S02]  /*8f80*/  IMAD.MOV.U32 R4, RZ, RZ, R31 ;  /* 0x000000ffff047224 */ /* 0x000fe400078e001f */
[----:B------:R-:W-:Y:S02]  /*8f90*/  IMAD.MOV.U32 R5, RZ, RZ, R32 ;  /* 0x000000ffff057224 */ /* 0x000fe400078e0020 */
[----:B------:R-:W-:Y:S01]  /*8fa0*/  IMAD.MOV.U32 R8, RZ, RZ, R29 ;  /* 0x000000ffff087224 */ /* 0x000fe200078e001d */
[----:B------:R-:W-:Y:S01]  /*8fb0*/  PRMT R35, R35, 0x5410, R4 ;  /* 0x0000541023237816 */ /* 0x000fe20000000004 */
[----:B------:R-:W-:Y:S01]  /*8fc0*/  IMAD.MOV.U32 R6, RZ, RZ, R33 ;  /* 0x000000ffff067224 */ /* 0x000fe200078e0021 */
[----:B------:R-:W-:-:S02]  /*8fd0*/  PRMT R45, R0, 0x5410, R5 ;  /* 0x00005410002d7816 */ /* 0x000fc40000000005 */
[----:B------:R-:W-:Y:S02]  /*8fe0*/  CS2R R4, SRZ ;  /* 0x0000000000047805 */ /* 0x000fe4000001ff00 */
[----:B------:R-:W-:Y:S02]  /*8ff0*/  PRMT R36, R8, 0x7610, R36 ;  /* 0x0000761008247816 */ /* 0x000fe40000000024 */
[----:B012-4-:R-:W-:-:S07]  /*9000*/  PRMT R48, R6, 0x7610, R48 ;  /* 0x0000761006307816 */ /* 0x017fce0000000030 */
.L_x_14850:
        /* <DEDUP_REMOVED lines=24> */
.L_x_14580:
[----:B------:R-:W-:Y:S05]  /*9190*/  BSYNC B1 ;  /* 0x0000000000017941 */ /* 0x000fea0003800000 */
.L_x_14579:
[----:B------:R-:W2:Y:S01]  /*91a0*/  LDL R3, [R1+0x1c] ;  /* 0x00001c0001037983 */ /* 0x000ea20000100800 */
[----:B------:R-:W0:Y:S01]  /*91b0*/  SYNCS.PHASECHK.TRANS64.TRYWAIT P1, [R19+URZ+0x32400], R12 ;  /* 0x0324000c130075a7 */ /* 0x000e22000802017f */
[----:B------:R-:W-:Y:S01]  /*91c0*/  VIADD R15, R22, 0x40 ;  /* 0x00000040160f7836 */ /* 0x000fe20000000000 */
[----:B------:R-:W-:Y:S01]  /*91d0*/  BSSY B1, `(.L_x_14581) ;  /* 0x0000013000017945 */ /* 0x000fe20003800000 */
[----:B-----5:R-:W-:Y:S02]  /*91e0*/  IMAD.MOV.U32 R13, RZ, RZ, R4 ;  /* 0x000000ffff0d7224 */ /* 0x020fe400078e0004 */
[----:B------:R-:W-:-:S03]  /*91f0*/  IMAD.MOV.U32 R14, RZ, RZ, R5 ;  /* 0x000000ffff0e7224 */ /* 0x000fc600078e0005 */
[----:B------:R-:W-:Y:S01]  /*9200*/  PRMT R55, R13, 0x7610, R55 ;  /* 0x000076100d377816 */ /* 0x000fe20000000037 */
[----:B------:R-:W-:Y:S01]  /*9210*/  IMAD.MOV.U32 R13, RZ, RZ, R7 ;  /* 0x000000ffff0d7224 */ /* 0x000fe200078e0007 */
[----:B------:R-:W-:Y:S01]  /*9220*/  PRMT R56, R14, 0x7610, R56 ;  /* 0x000076100e387816 */ /* 0x000fe20000000038 */
[----:B------:R-:W-:-:S03]  /*9230*/  IMAD.MOV.U32 R14, RZ, RZ, R8 ;  /* 0x000000ffff0e7224 */ /* 0x000fc600078e0008 */
[----:B------:R-:W-:Y:S02]  /*9240*/  PRMT R55, R55, 0x5410, R13 ;  /* 0x0000541037377816 */ /* 0x000fe4000000000d */
[----:B------:R-:W-:Y:S02]  /*9250*/  PRMT R56, R56, 0x5410, R14 ;  /* 0x0000541038387816 */ /* 0x000fe4000000000e */
[----:B--2---:R-:W-:Y:S01]  /*9260*/  VIADDMNMX R3, R34, -R3, 0x80, PT ;  /* 0x0000008022037446 */ /* 0x004fe20003800903 */
[----:B------:R-:W-:-:S03]  /*9270*/  IMAD.MOV.U32 R34, RZ, RZ, R11 ;  /* 0x000000ffff227224 */ /* 0x000fc600078e000b */
[-C--:B------:R-:W-:Y:S02]  /*9280*/  ISETP.GE.OR P2, PT, R22, R3.reuse, P0 ;  /* 0x000000031600720c */ /* 0x080fe40000746670 */
[----:B------:R-:W-:Y:S01]  /*9290*/  ISETP.GE.OR P0, PT, R15, R3, P0 ;  /* 0x000000030f00720c */ /* 0x000fe20000706670 */
[----:B------:R-:W-:Y:S02]  /*92a0*/  IMAD.MOV.U32 R3, RZ, RZ, R6 ;  /* 0x000000ffff037224 */ /* 0x000fe400078e0006 */
[----:B------:R-:W-:-:S03]  /*92b0*/  IMAD.MOV.U32 R15, RZ, RZ, R9 ;  /* 0x000000ffff0f7224 */ /* 0x000fc600078e0009 */
[----:B------:R-:W-:Y:S01]  /*92c0*/  PRMT R57, R3, 0x7610, R57 ;  /* 0x0000761003397816 */ /* 0x000fe20000000039 */
[----:B------:R-:W-:Y:S01]  /*92d0*/  IMAD.MOV.U32 R3, RZ, RZ, R10 ;  /* 0x000000ffff037224 */ /* 0x000fe200078e000a */
[----:B------:R-:W-:Y:S01]  /*92e0*/  PRMT R58, R15, 0x7610, R58 ;  /* 0x000076100f3a7816 */ /* 0x000fe2000000003a */
[----:B0-----:R-:W-:Y:S06]  /*92f0*/  @!P1 BRA `(.L_x_14582) ;  /* 0x00000198006c9947 */ /* 0x001fec0003800000 */
.L_x_14851:
[----:B------:R-:W-:Y:S05]  /*9300*/  BSYNC B1 ;  /* 0x0000000000017941 */ /* 0x000fea0003800000 */
.L_x_14581:
[----:B------:R-:W-:Y:S04]  /*9310*/  BSSY B1, `(.L_x_14583) ;  /* 0x000006b000017945 */ /* 0x000fe80003800000 */
[----:B------:R-:W-:Y:S05]  /*9320*/  @P2 BRA `(.L_x_14584) ;  /* 0x0000000400a42947 */ /* 0x000fea0003800000 */
[----:B------:R-:W2:Y:S01]  /*9330*/  LDL R15, [R1+0x34] ;  /* 0x00003400010f7983 */ /* 0x000ea20000100800 */
[----:B------:R-:W-:Y:S01]  /*9340*/  IMAD.SHL.U32 R37, R37, 0x40, RZ ;  /* 0x0000004025257824 */ /* 0x000fe200078e00ff */
[----:B------:R-:W-:Y:S01]  /*9350*/  SHF.R.U64 R43, R30, 0x10, R31 ;  /* 0x000000101e2b7819 */ /* 0x000fe2000000121f */
[----:B------:R-:W-:Y:S01]  /*9360*/  IMAD.IADD R13, R16, 0x1, R39 ;  /* 0x00000001100d7824 */ /* 0x000fe200078e0227 */
[----:B------:R-:W-:Y:S02]  /*9370*/  SHF.R.U64 R40, R20, 0x10, R21 ;  /* 0x0000001014287819 */ /* 0x000fe40000001215 */
[----:B------:R-:W-:Y:S02]  /*9380*/  LOP3.LUT R37, R37, 0x1c0, RZ, 0xc0, !PT ;  /* 0x000001c025257812 */ /* 0x000fe400078ec0ff */
[----:B------:R-:W-:Y:S02]  /*9390*/  SHF.R.U64 R46, R32, 0x10, R33 ;  /* 0x00000010202e7819 */ /* 0x000fe40000001221 */
[----:B------:R-:W-:-:S02]  /*93a0*/  SHF.R.U32.HI R14, RZ, 0x3, R37 ;  /* 0x00000003ff0e7819 */ /* 0x000fc40000011625 */
[C---:B------:R-:W-:Y:S02]  /*93b0*/  LOP3.LUT R13, R37.reuse, 0x38, R13, 0xf8, !PT ;  /* 0x00000038250d7812 */ /* 0x040fe400078ef80d */
[----:B0-----:R-:W-:Y:S02]  /*93c0*/  LOP3.LUT R12, R37, 0x38, R16, 0xf8, !PT ;  /* 0x00000038250c7812 */ /* 0x001fe400078ef810 */
[-C--:B------:R-:W-:Y:S02]  /*93d0*/  LOP3.LUT R13, R13, R14.reuse, RZ, 0x3c, !PT ;  /* 0x0000000e0d0d7212 */ /* 0x080fe400078e3cff */
[----:B------:R-:W-:Y:S02]  /*93e0*/  LOP3.LUT R12, R12, R14, RZ, 0x3c, !PT ;  /* 0x0000000e0c0c7212 */ /* 0x000fe400078e3cff */
[----:B------:R-:W-:Y:S02]  /*93f0*/  PRMT R43, R45, 0x5410, R43 ;  /* 0x000054102d2b7816 */ /* 0x000fe4000000002b */
[----:B------:R-:W-:-:S02]  /*9400*/  SHF.R.U64 R42, R28, 0x10, R29 ;  /* 0x000000101c2a7819 */ /* 0x000fc4000000121d */
[----:B------:R-:W-:Y:S02]  /*9410*/  SHF.R.U32.HI R44, RZ, 0x10, R31 ;  /* 0x00000010ff2c7819 */ /* 0x000fe4000001161f */
[----:B------:R-:W-:Y:S02]  /*9420*/  PRMT R40, R36, 0x5432, R40 ;  /* 0x0000543224287816 */ /* 0x000fe40000000028 */
[----:B------:R-:W-:Y:S02]  /*9430*/  SHF.R.U32.HI R41, RZ, 0x10, R21 ;  /* 0x00000010ff297819 */ /* 0x000fe40000011615 */
[----:B------:R-:W-:Y:S01]  /*9440*/  PRMT R46, R45, 0x5432, R46 ;  /* 0x000054322d2e7816 */ /* 0x000fe2000000002e */
[----:B------:R-:W-:Y:S01]  /*9450*/  IMAD.U32 R45, R43, 0x10000, RZ ;  /* 0x000100002b2d7824 */ /* 0x000fe200078e00ff */
[C---:B------:R-:W-:Y:S02]  /*9460*/  PRMT R42, R35.reuse, 0x5410, R42 ;  /* 0x00005410232a7816 */ /* 0x040fe4000000002a */
[----:B------:R-:W-:Y:S01]  /*9470*/  PRMT R44, R35, 0x5432, R44 ;  /* 0x00005432232c7816 */ /* 0x000fe2000000002c */
[----:B------:R-:W-:Y:S01]  /*9480*/  IMAD.U32 R35, R40, 0x10000, RZ ;  /* 0x0001000028237824 */ /* 0x000fe200078e00ff */
[----:B------:R-:W-:-:S02]  /*9490*/  PRMT R41, R49, 0x5410, R41 ;  /* 0x0000541031297816 */ /* 0x000fc40000000029 */
[----:B------:R-:W-:Y:S02]  /*94a0*/  SHF.R.U32.HI R29, RZ, 0x10, R29 ;  /* 0x00000010ff1d7819 */ /* 0x000fe4000001161d */
[----:B------:R-:W-:Y:S02]  /*94b0*/  SHF.R.U32.HI R47, RZ, 0x10, R33 ;  /* 0x00000010ff2f7819 */ /* 0x000fe40000011621 */
[----:B------:R-:W-:Y:S02]  /*94c0*/  LOP3.LUT R43, R43, 0xffff0000, RZ, 0xc0, !PT ;  /* 0xffff00002b2b7812 */ /* 0x000fe400078ec0ff */
[----:B------:R-:W-:Y:S02]  /*94d0*/  PRMT R36, R36, 0x5410, R29 ;  /* 0x0000541024247816 */ /* 0x000fe4000000001d */
[----:B------:R-:W-:Y:S01]  /*94e0*/  PRMT R47, R48, 0x5410, R47 ;  /* 0x00005410302f7816 */ /* 0x000fe2000000002f */
[C---:B--2---:R-:W-:Y:S02]  /*94f0*/  IMAD R38, R15.reuse, 0x200, R13 ;  /* 0x000002000f267824 */ /* 0x044fe400078e020d */
[----:B------:R-:W-:-:S02]  /*9500*/  IMAD R12, R15, 0x200, R12 ;  /* 0x000002000f0c7824 */ /* 0x000fc400078e020c */
        /* <DEDUP_REMOVED lines=8> */
[----:B-1----:R-:W-:Y:S02]  /*9590*/  IMAD.U32 R20, R12, 0x10000, RZ ;  /* 0x000100000c147824 */ /* 0x002fe400078e00ff */
[C---:B------:R-:W-:Y:S01]  /*95a0*/  FMUL.FTZ R49, R30.reuse, R45 ;  /* 0x0000002d1e317220 */ /* 0x040fe20000410000 */
[-C--:B------:R-:W-:Y:S01]  /*95b0*/  FMUL.FTZ R51, R30, R35.reuse ;  /* 0x000000231e337220 */ /* 0x080fe20000410000 */
[----:B------:R-:W-:Y:S01]  /*95c0*/  IMAD.U32 R30, R44, 0x10000, RZ ;  /* 0x000100002c1e7824 */ /* 0x000fe200078e00ff */
[----:B------:R-:W-:Y:S01]  /*95d0*/  LOP3.LUT R12, R12, 0xffff0000, RZ, 0xc0, !PT ;  /* 0xffff00000c0c7812 */ /* 0x000fe200078ec0ff */
[----:B------:R-:W-:Y:S01]  /*95e0*/  FFMA.FTZ R49, R20, R35, -R49 ;  /* 0x0000002314317223 */ /* 0x000fe20000010831 */
[----:B------:R-:W-:Y:S01]  /*95f0*/  LOP3.LUT R35, R40, 0xffff0000, RZ, 0xc0, !PT ;  /* 0xffff000028237812 */ /* 0x000fe200078ec0ff */
[----:B------:R-:W-:Y:S01]  /*9600*/  FFMA.FTZ R51, R20, R45, R51 ;  /* 0x0000002d14337223 */ /* 0x000fe20000010033 */
[----:B------:R-:W-:-:S02]  /*9610*/  IMAD.U32 R21, R13, 0x10000, RZ ;  /* 0x000100000d157824 */ /* 0x000fc400078e00ff */
[----:B------:R-:W-:Y:S01]  /*9620*/  FMUL.FTZ R50, R31, R30 ;  /* 0x0000001e1f327220 */ /* 0x000fe20000410000 */
[----:B------:R-:W-:Y:S02]  /*9630*/  IMAD.U32 R20, R41, 0x10000, RZ ;  /* 0x0001000029147824 */ /* 0x000fe400078e00ff */
[C---:B------:R-:W-:Y:S01]  /*9640*/  FMUL.FTZ R53, R24.reuse, R43 ;  /* 0x0000002b18357220 */ /* 0x040fe20000410000 */
[-C--:B------:R-:W-:Y:S01]  /*9650*/  FMUL.FTZ R45, R24, R35.reuse ;  /* 0x00000023182d7220 */ /* 0x080fe20000410000 */
[----:B------:R-:W-:Y:S02]  /*9660*/  IMAD.U32 R33, R27, 0x10000, RZ ;  /* 0x000100001b217824 */ /* 0x000fe400078e00ff */
[-C--:B------:R-:W-:Y:S01]  /*9670*/  FMUL.FTZ R31, R31, R20.reuse ;  /* 0x000000141f1f7220 */ /* 0x080fe20000410000 */
[----:B------:R-:W-:Y:S01]  /*9680*/  FFMA.FTZ R50, R21, R20, -R50 ;  /* 0x0000001415327223 */ /* 0x000fe20000010832 */
[----:B------:R-:W-:Y:S02]  /*9690*/  IMAD.U32 R24, R47, 0x10000, RZ ;  /* 0x000100002f187824 */ /* 0x000fe400078e00ff */
[----:B------:R-:W-:Y:S01]  /*96a0*/  FFMA.FTZ R40, R12, R35, -R53 ;  /* 0x000000230c287223 */ /* 0x000fe20000010835 */
[----:B------:R-:W-:-:S02]  /*96b0*/  IMAD.U32 R20, R36, 0x10000, RZ ;  /* 0x0001000024147824 */ /* 0x000fc400078e00ff */
[----:B------:R-:W-:Y:S01]  /*96c0*/  FFMA.FTZ R48, R12, R43, R45 ;  /* 0x0000002b0c307223 */ /* 0x000fe2000001002d */
[----:B------:R-:W-:Y:S02]  /*96d0*/  IMAD.U32 R29, R15, 0x10000, RZ ;  /* 0x000100000f1d7824 */ /* 0x000fe400078e00ff */
        /* <DEDUP_REMOVED lines=9> */
[----:B------:R-:W-:Y:S01]  /*9770*/  LOP3.LUT R13, R13, 0xffff0000, RZ, 0xc0, !PT ;  /* 0xffff00000d0d7812 */ /* 0x000fe200078ec0ff */
        /* <DEDUP_REMOVED lines=19> */
[----:B------:R-:W-:Y:S01]  /*98b0*/  FMUL.FTZ R24, R27, R12 ;  /* 0x0000000c1b187220 */ /* 0x000fe20000410000 */
[----:B------:R-:W-:Y:S01]  /*98c0*/  LOP3.LUT R15, R15, 0xffff0000, RZ, 0xc0, !PT ;  /* 0xffff00000f0f7812 */ /* 0x000fe200078ec0ff */
        /* <DEDUP_REMOVED lines=15> */
.L_x_14584:
[----:B------:R-:W-:Y:S05]  /*99c0*/  BSYNC B1 ;  /* 0x0000000000017941 */ /* 0x000fea0003800000 */
.L_x_14583:
[----:B------:R-:W-:Y:S01]  /*99d0*/  PRMT R21, R3, 0x5410, R34 ;  /* 0x0000541003157816 */ /* 0x000fe20000000022 */
[----:B------:R-:W-:Y:S06]  /*99e0*/  @P0 BRA `(.L_x_14575) ;  /* 0x0000000400a80947 */ /* 0x000fec0003800000 */
[----:B01----:R-:W2:Y:S01]  /*99f0*/  LDL R12, [R1+0x38] ;  /* 0x00003800010c7983 */ /* 0x003ea20000100800 */
[C---:B------:R-:W-:Y:S02]  /*9a00*/  VIADD R13, R22.reuse, 0x40 ;  /* 0x00000040160d7836 */ /* 0x040fe40000000000 */
[----:B------:R-:W-:Y:S01]  /*9a10*/  VIADD R14, R22, 0x40 ;  /* 0x00000040160e7836 */ /* 0x000fe20000000000 */
[----:B------:R-:W3:Y:S01]  /*9a20*/  LDL R41, [R1+0x16c] ;  /* 0x00016c0001297983 */ /* 0x000ee20000100800 */
[----:B------:R-:W-:Y:S02]  /*9a30*/  IMAD.SHL.U32 R13, R13, 0x40, RZ ;  /* 0x000000400d0d7824 */ /* 0x000fe400078e00ff */
[----:B------:R-:W-:Y:S02]  /*9a40*/  IMAD.SHL.U32 R14, R14, 0x40, RZ ;  /* 0x000000400e0e7824 */ /* 0x000fe400078e00ff */
[----:B------:R-:W-:Y:S01]  /*9a50*/  IMAD.IADD R3, R16, 0x1, R39 ;  /* 0x0000000110037824 */ /* 0x000fe200078e0227 */
[----:B------:R-:W-:-:S02]  /*9a60*/  LOP3.LUT R13, R13, 0x1c0, RZ, 0xc0, !PT ;  /* 0x000001c00d0d7812 */ /* 0x000fc400078ec0ff */
[----:B------:R-:W-:Y:S02]  /*9a70*/  LOP3.LUT R14, R14, 0x1c0, RZ, 0xc0, !PT ;  /* 0x000001c00e0e7812 */ /* 0x000fe400078ec0ff */
[----:B------:R-:W-:Y:S02]  /*9a80*/  SHF.R.U32.HI R13, RZ, 0x3, R13 ;  /* 0x00000003ff0d7819 */ /* 0x000fe4000001160d */
[----:B------:R-:W-:-:S04]  /*9a90*/  LOP3.LUT R3, R14, 0x38, R3, 0xf8, !PT ;  /* 0x000000380e037812 */ /* 0x000fc800078ef803 */
[----:B------:R-:W-:Y:S02]  /*9aa0*/  LOP3.LUT R3, R3, R13, RZ, 0x3c, !PT ;  /* 0x0000000d03037212 */ /* 0x000fe400078e3cff */
        /* <DEDUP_REMOVED lines=10> */
[----:B------:R-:W-:Y:S02]  /*9b50*/  PRMT R35, R56, 0x5410, R35 ;  /* 0x0000541038237816 */ /* 0x000fe40000000023 */
[--C-:B------:R-:W-:Y:S02]  /*9b60*/  SHF.R.U64 R31, R10, 0x10, R11.reuse ;  /* 0x000000100a1f7819 */ /* 0x100fe4000000120b */
[----:B------:R-:W-:Y:S02]  /*9b70*/  SHF.R.U32.HI R32, RZ, 0x10, R11 ;  /* 0x00000010ff207819 */ /* 0x000fe4000001160b */
[----:B------:R-:W-:Y:S01]  /*9b80*/  PRMT R38, R55, 0x5432, R38 ;  /* 0x0000543237267816 */ /* 0x000fe20000000026 */
[----:B------:R-:W-:Y:S01]  /*9b90*/  IMAD.U32 R36, R35, 0x10000, RZ ;  /* 0x0001000023247824 */ /* 0x000fe200078e00ff */
[----:B------:R-:W-:-:S02]  /*9ba0*/  PRMT R31, R21, 0x5410, R31 ;  /* 0x00005410151f7816 */ /* 0x000fc4000000001f */
[----:B------:R-:W-:Y:S02]  /*9bb0*/  PRMT R32, R21, 0x5432, R32 ;  /* 0x0000543215207816 */ /* 0x000fe40000000020 */
[----:B------:R-:W-:Y:S02]  /*9bc0*/  LOP3.LUT R33, R33, 0xffff0000, RZ, 0xc0, !PT ;  /* 0xffff000021217812 */ /* 0x000fe400078ec0ff */
[----:B------:R-:W-:-:S04]  /*9bd0*/  SHF.R.U64 R37, R6, 0x10, R7 ;  /* 0x0000001006257819 */ /* 0x000fc80000001207 */
[----:B------:R-:W-:Y:S02]  /*9be0*/  PRMT R37, R57, 0x5410, R37 ;  /* 0x0000541039257816 */ /* 0x000fe40000000025 */
[----:B------:R-:W-:Y:S01]  /*9bf0*/  LOP3.LUT R35, R35, 0xffff0000, RZ, 0xc0, !PT ;  /* 0xffff000023237812 */ /* 0x000fe200078ec0ff */
[----:B--2---:R-:W-:-:S04]  /*9c00*/  IMAD.IADD R20, R12, 0x1, R3 ;  /* 0x000000010c147824 */ /* 0x004fc800078e0203 */
[----:B------:R-:W-:Y:S01]  /*9c10*/  IMAD R20, R20, 0x2, R19 ;  /* 0x0000000214147824 */ /* 0x000fe200078e0213 */
[----:B---3--:R-:W0:Y:S04]  /*9c20*/  LDS.128 R12, [R41+0x18400] ;  /* 0x01840000290c7984 */ /* 0x008e280000000c00 */
[----:B------:R-:W1:Y:S01]  /*9c30*/  LDS.128 R24, [R20+0x18400] ;  /* 0x0184000014187984 */ /* 0x000e620000000c00 */
[----:B0-----:R-:W-:Y:S02]  /*9c40*/  IMAD.U32 R3, R12, 0x10000, RZ ;  /* 0x000100000c037824 */ /* 0x001fe400078e00ff */
[----:B-1----:R-:W-:-:S04]  /*9c50*/  IMAD.U32 R9, R24, 0x10000, RZ ;  /* 0x0001000018097824 */ /* 0x002fc800078e00ff */
[C---:B------:R-:W-:Y:S01]  /*9c60*/  FMUL.FTZ R40, R9.reuse, R34 ;  /* 0x0000002209287220 */ /* 0x040fe20000410000 */
[-C--:B------:R-:W-:Y:S01]  /*9c70*/  FMUL.FTZ R42, R9, R30.reuse ;  /* 0x0000001e092a7220 */ /* 0x080fe20000410000 */
[----:B------:R-:W-:Y:S02]  /*9c80*/  IMAD.U32 R11, R25, 0x10000, RZ ;  /* 0x00010000190b7824 */ /* 0x000fe400078e00ff */
[----:B------:R-:W-:Y:S01]  /*9c90*/  FFMA.FTZ R40, R3, R30, -R40 ;  /* 0x0000001e03287223 */ /* 0x000fe20000010828 */
[----:B------:R-:W-:Y:S02]  /*9ca0*/  IMAD.U32 R30, R29, 0x10000, RZ ;  /* 0x000100001d1e7824 */ /* 0x000fe400078e00ff */
[----:B------:R-:W-:Y:S02]  /*9cb0*/  IMAD.U32 R21, R27, 0x10000, RZ ;  /* 0x000100001b157824 */ /* 0x000fe400078e00ff */
[----:B------:R-:W-:Y:S02]  /*9cc0*/  IMAD.U32 R9, R38, 0x10000, RZ ;  /* 0x0001000026097824 */ /* 0x000fe400078e00ff */
[----:B------:R-:W-:Y:S01]  /*9cd0*/  FFMA.FTZ R42, R3, R34, R42 ;  /* 0x00000022032a7223 */ /* 0x000fe2000001002a */
[----:B------:R-:W-:-:S02]  /*9ce0*/  IMAD.U32 R5, R13, 0x10000, RZ ;  /* 0x000100000d057824 */ /* 0x000fc400078e00ff */
[C---:B------:R-:W-:Y:S01]  /*9cf0*/  FMUL.FTZ R44, R11.reuse, R36 ;  /* 0x000000240b2c7220 */ /* 0x040fe20000410000 */
[-C--:B------:R-:W-:Y:S01]  /*9d00*/  FMUL.FTZ R34, R11, R30.reuse ;  /* 0x0000001e0b227220 */ /* 0x080fe20000410000 */
[----:B------:R-:W-:Y:S02]  /*9d10*/  IMAD.U32 R8, R15, 0x10000, RZ ;  /* 0x000100000f087824 */ /* 0x000fe400078e00ff */
[----:B------:R-:W-:Y:S01]  /*9d20*/  FMUL.FTZ R11, R21, R9 ;  /* 0x00000009150b7220 */ /* 0x000fe20000410000 */
[----:B------:R-:W-:Y:S01]  /*9d30*/  IMAD.U32 R3, R32, 0x10000, RZ ;  /* 0x0001000020037824 */ /* 0x000fe200078e00ff */
[----:B------:R-:W-:Y:S01]  /*9d40*/  LOP3.LUT R10, R24, 0xffff0000, RZ, 0xc0, !PT ;  /* 0xffff0000180a7812 */ /* 0x000fe200078ec0ff */
[----:B------:R-:W-:Y:S01]  /*9d50*/  FFMA.FTZ R44, R5, R30, -R44 ;  /* 0x0000001e052c7223 */ /* 0x000fe2000001082c */
[----:B------:R-:W-:Y:S01]  /*9d60*/  LOP3.LUT R24, R25, 0xffff0000, RZ, 0xc0, !PT ;  /* 0xffff000019187812 */ /* 0x000fe200078ec0ff */
[-C--:B------:R-:W-:Y:S01]  /*9d70*/  FMUL.FTZ R30, R21, R3.reuse ;  /* 0x00000003151e7220 */ /* 0x080fe20000410000 */
[----:B------:R-:W-:Y:S01]  /*9d80*/  FFMA.FTZ R25, R8, R3, -R11 ;  /* 0x0000000308197223 */ /* 0x000fe2000001080b */
[----:B------:R-:W-:Y:S01]  /*9d90*/  LOP3.LUT R4, R12, 0xffff0000, RZ, 0xc0, !PT ;  /* 0xffff00000c047812 */ /* 0x000fe200078ec0ff */
[----:B------:R-:W-:Y:S01]  /*9da0*/  FFMA.FTZ R34, R5, R36, R34 ;  /* 0x0000002405227223 */ /* 0x000fe20000010022 */
[----:B------:R-:W-:Y:S01]  /*9db0*/  LOP3.LUT R3, R28, 0xffff0000, RZ, 0xc0, !PT ;  /* 0xffff00001c037812 */ /* 0x000fe200078ec0ff */
[----:B------:R-:W-:Y:S01]  /*9dc0*/  FMUL.FTZ R5, R10, R33 ;  /* 0x000000210a057220 */ /* 0x000fe20000410000 */
[----:B------:R-:W-:Y:S01]  /*9dd0*/  FFMA.FTZ R30, R8, R9, R30 ;  /* 0x00000009081e7223 */ /* 0x000fe2000001001e */
[----:B------:R-:W-:Y:S01]  /*9de0*/  LOP3.LUT R12, R13, 0xffff0000, RZ, 0xc0, !PT ;  /* 0xffff00000d0c7812 */ /* 0x000fe200078ec0ff */
[----:B------:R-:W-:-:S02]  /*9df0*/  IMAD.U32 R13, R26, 0x10000, RZ ;  /* 0x000100001a0d7824 */ /* 0x000fc400078e00ff */
[-C--:B------:R-:W-:Y:S01]  /*9e00*/  FMUL.FTZ R9, R10, R3.reuse ;  /* 0x000000030a097220 */ /* 0x080fe20000410000 */
[C---:B------:R-:W-:Y:S01]  /*9e10*/  FFMA.FTZ R11, R4.reuse, R3, -R5 ;  /* 0x00000003040b7223 */ /* 0x040fe20000010805 */
[----:B------:R-:W-:Y:S02]  /*9e20*/  IMAD.U32 R5, R37, 0x10000, RZ ;  /* 0x0001000025057824 */ /* 0x000fe400078e00ff */
[----:B------:R-:W-:Y:S01]  /*9e30*/  FFMA.FTZ R33, R4, R33, R9 ;  /* 0x0000002104217223 */ /* 0x000fe20000010009 */
[C---:B------:R-:W-:Y:S02]  /*9e40*/  IMAD.U32 R6, R14.reuse, 0x10000, RZ ;  /* 0x000100000e067824 */ /* 0x040fe400078e00ff */
[----:B------:R-:W-:Y:S01]  /*9e50*/  FMUL.FTZ R9, R13, R5 ;  /* 0x000000050d097220 */ /* 0x000fe20000410000 */
[----:B------:R-:W-:Y:S01]  /*9e60*/  IMAD.U32 R3, R31, 0x10000, RZ ;  /* 0x000100001f037824 */ /* 0x000fe200078e00ff */
[----:B------:R-:W-:Y:S02]  /*9e70*/  LOP3.LUT R7, R14, 0xffff0000, RZ, 0xc0, !PT ;  /* 0xffff00000e077812 */ /* 0x000fe400078ec0ff */
[----:B------:R-:W-:Y:S01]  /*9e80*/  LOP3.LUT R14, R15, 0xffff0000, RZ, 0xc0, !PT ;  /* 0xffff00000f0e7812 */ /* 0x000fe200078ec0ff */
[-C--:B------:R-:W-:Y:S01]  /*9e90*/  FFMA.FTZ R10, R6, R3.reuse, -R9 ;  /* 0x00000003060a7223 */ /* 0x080fe20000010809 */
[----:B------:R-:W-:Y:S01]  /*9ea0*/  LOP3.LUT R15, R26, 0xffff0000, RZ, 0xc0, !PT ;  /* 0xffff00001a0f7812 */ /* 0x000fe200078ec0ff */
[----:B------:R-:W-:Y:S01]  /*9eb0*/  FMUL.FTZ R13, R13, R3 ;  /* 0x000000030d0d7220 */ /* 0x000fe20000410000 */
[----:B------:R-:W-:-:S02]  /*9ec0*/  LOP3.LUT R29, R29, 0xffff0000, RZ, 0xc0, !PT ;  /* 0xffff00001d1d7812 */ /* 0x000fc400078ec0ff */
[----:B------:R-:W-:Y:S02]  /*9ed0*/  LOP3.LUT R26, R27, 0xffff0000, RZ, 0xc0, !PT ;  /* 0xffff00001b1a7812 */ /* 0x000fe400078ec0ff */
[----:B------:R-:W-:Y:S02]  /*9ee0*/  LOP3.LUT R8, R37, 0xffff0000, RZ, 0xc0, !PT ;  /* 0xffff000025087812 */ /* 0x000fe400078ec0ff */
[----:B------:R-:W-:Y:S02]  /*9ef0*/  LOP3.LUT R9, R38, 0xffff0000, RZ, 0xc0, !PT ;  /* 0xffff000026097812 */ /* 0x000fe400078ec0ff */
[----:B------:R-:W-:Y:S02]  /*9f00*/  LOP3.LUT R4, R31, 0xffff0000, RZ, 0xc0, !PT ;  /* 0xffff00001f047812 */ /* 0x000fe400078ec0ff */
[----:B------:R-:W-:Y:S01]  /*9f10*/  LOP3.LUT R3, R32, 0xffff0000, RZ, 0xc0, !PT ;  /* 0xffff000020037812 */ /* 0x000fe200078ec0ff */
[C---:B------:R-:W-:Y:S01]  /*9f20*/  FMUL.FTZ R21, R24.reuse, R35 ;  /* 0x0000002318157220 */ /* 0x040fe20000410000 */
[----:B------:R-:W-:Y:S01]  /*9f30*/  FMUL.FTZ R24, R24, R29 ;  /* 0x0000001d18187220 */ /* 0x000fe20000410000 */
[----:B------:R-:W-:Y:S01]  /*9f40*/  FFMA.FTZ R13, R6, R5, R13 ;  /* 0x00000005060d7223 */ /* 0x000fe2000001000d */
[C---:B------:R-:W-:Y:S01]  /*9f50*/  FMUL.FTZ R6, R15.reuse, R8 ;  /* 0x000000080f067220 */ /* 0x040fe20000410000 */
[C---:B------:R-:W-:Y:S01]  /*9f60*/  FMUL.FTZ R27, R26.reuse, R9 ;  /* 0x000000091a1b7220 */ /* 0x040fe20000410000 */
[-C--:B------:R-:W-:Y:S01]  /*9f70*/  FMUL.FTZ R5, R15, R4.reuse ;  /* 0x000000040f057220 */ /* 0x080fe20000410000 */
[----:B------:R-:W-:Y:S01]  /*9f80*/  FMUL.FTZ R26, R26, R3 ;  /* 0x000000031a1a7220 */ /* 0x000fe20000410000 */
[C---:B------:R-:W-:Y:S01]  /*9f90*/  FFMA.FTZ R35, R12.reuse, R35, R24 ;  /* 0x000000230c237223 */ /* 0x040fe20000010018 */
[----:B------:R-:W-:Y:S01]  /*9fa0*/  FFMA.FTZ R21, R12, R29, -R21 ;  /* 0x0000001d0c157223 */ /* 0x000fe20000010815 */
        /* <DEDUP_REMOVED lines=14> */
.L_x_14575:
[----:B------:R-:W-:Y:S05]  /*a090*/  BSYNC B0 ;  /* 0x0000000000007941 */ /* 0x000fea0003800000 */
.L_x_14561:
        /* <DEDUP_REMOVED lines=8> */
.L_x_14558:
[----:B---3--:R-:W3:Y:S01]  /*a120*/  S2R R3, SR_TID.X ;  /* 0x0000000000037919 */ /* 0x008ee20000002100 */
[----:B-12---:R-:W-:Y:S01]  /*a130*/  IMAD.U32 R4, RZ, RZ, UR37 ;  /* 0x00000025ff047e24 */ /* 0x006fe2000f8e00ff */
[----:B------:R-:W-:Y:S05]  /*a140*/  WARPSYNC.ALL ;  /* 0x0000000000007948 */ /* 0x000fea0003800000 */
[----:B------:R-:W-:Y:S02]  /*a150*/  ISETP.NE.AND P0, PT, R4, 0x3, PT ;  /* 0x000000030400780c */ /* 0x000fe40003f05270 */
[----:B---3--:R-:W-:-:S05]  /*a160*/  SHF.R.U32.HI R3, RZ, 0x7, R3 ;  /* 0x00000007ff037819 */ /* 0x008fca0000011603 */
[----:B------:R-:W-:-:S05]  /*a170*/  VIADD R3, R3, 0x8 ;  /* 0x0000000803037836 */ /* 0x000fca0000000000 */
[----:B------:R1:W-:Y:S06]  /*a180*/  BAR.SYNC.DEFER_BLOCKING R3, 0x100 ;  /* 0x000400030000751d */ /* 0x0003ec0000010000 */
[----:B------:R-:W-:Y:S05]  /*a190*/  @!P0 BRA `(.L_x_14585) ;  /* 0x0000000000048947 */ /* 0x000fea0003800000 */
[----:B------:R-:W-:Y:S01]  /*a1a0*/  BPT.TRAP 0x1 ;  /* 0x000000040000795c */ /* 0x000fe20000300000 */
.L_x_14585:
[----:B------:R-:W-:Y:S01]  /*a1b0*/  IMAD R173, R2, 0x8, R19 ;  /* 0x0000000802ad7824 */ /* 0x000fe200078e0213 */
[----:B------:R-:W-:-:S04]  /*a1c0*/  SHF.L.U32 R8, R23, 0x1f, RZ ;  /* 0x0000001f17087819 */ /* 0x000fc800000006ff */
[----:B------:R2:W3:Y:S01]  /*a1d0*/  SYNCS.PHASECHK.TRANS64.TRYWAIT P1, [R173+URZ+0x32430], R8 ;  /* 0x03243008ad0075a7 */ /* 0x0004e2000802017f */
[----:B------:R-:W-:Y:S05]  /*a1e0*/  @!P0 BRA `(.L_x_14586) ;  /* 0x0000000000048947 */ /* 0x000fea0003800000 */
[----:B------:R-:W-:Y:S01]  /*a1f0*/  BPT.TRAP 0x1 ;  /* 0x000000040000795c */ /* 0x000fe20000300000 */
.L_x_14586:
[----:B------:R-:W-:-:S05]  /*a200*/  VIADD R4, R19, 0x1c400 ;  /* 0x0001c40013047836 */ /* 0x000fca0000000000 */
[----:B------:R-:W-:-:S04]  /*a210*/  SHF.R.U32.HI R4, RZ, 0x4, R4 ;  /* 0x00000004ff047819 */ /* 0x000fc80000011604 */
[----:B------:R-:W-:-:S04]  /*a220*/  LOP3.LUT R4, R4, 0x3fff, RZ, 0xc0, !PT ;  /* 0x00003fff04047812 */ /* 0x000fc800078ec0ff */
[----:B------:R-:W-:-:S05]  /*a230*/  LOP3.LUT R4, R4, 0x10000, RZ, 0xfc, !PT ;  /* 0x0001000004047812 */ /* 0x000fca00078efcff */
[----:B------:R4:W-:Y:S01]  /*a240*/  STL [R1+0x14], R4 ;  /* 0x0000140401007387 */ /* 0x0009e20000100800 */
[----:B---3--:R-:W-:Y:S05]  /*a250*/  @P1 BRA `(.L_x_14587) ;  /* 0x0000000000081947 */ /* 0x008fea0003800000 */
[----:B------:R-:W3:Y:S02]  /*a260*/  SYNCS.PHASECHK.TRANS64.TRYWAIT P1, [R173+URZ+0x32430], R8 ;  /* 0x03243008ad0075a7 */ /* 0x000ee4000802017f */
[----:B---3--:R-:W-:Y:S05]  /*a270*/  @!P1 BRA `(.L_x_14588) ;  /* 0x0000018800a09947 */ /* 0x008fea0003800000 */
.L_x_14587:
[----:B----4-:R-:W4:Y:S01]  /*a280*/  LDL R4, [R1+0x14] ;  /* 0x0000140001047983 */ /* 0x010f220000100800 */
[----:B------:R-:W-:Y:S01]  /*a290*/  IMAD.MOV.U32 R5, RZ, RZ, 0x40000040 ;  /* 0x40000040ff057424 */ /* 0x000fe200078e00ff */
[----:B------:R-:W-:Y:S05]  /*a2a0*/  WARPSYNC.ALL ;  /* 0x0000000000007948 */ /* 0x000fea0003800000 */
[C---:B------:R-:W-:Y:S01]  /*a2b0*/  R2UR UR4, R212.reuse ;  /* 0x00000000d40472ca */ /* 0x040fe200000e0000 */
[----:B0-----:R-:W-:Y:S01]  /*a2c0*/  WARPGROUP.ARRIVE ;  /* 0x00000000000079c5 */ /* 0x001fe20000000000 */
[----:B------:R-:W-:Y:S01]  /*a2d0*/  R2UR UR5, R213 ;  /* 0x00000000d50572ca */ /* 0x000fe200000e0000 */
[----:B------:R-:W-:Y:S01]  /*a2e0*/  VIADD R12, R212, 0x2 ;  /* 0x00000002d40c7836 */ /* 0x000fe20000000000 */
[----:B------:R-:W-:Y:S01]  /*a2f0*/  R2UR UR7, R5 ;  /* 0x00000000050772ca */ /* 0x000fe200000e0000 */
[----:B------:R-:W-:Y:S01]  /*a300*/  IMAD.MOV.U32 R13, RZ, RZ, 0x40000040 ;  /* 0x40000040ff0d7424 */ /* 0x000fe200078e00ff */
[----:B------:R-:W-:Y:S01]  /*a310*/  SHF.L.U32 R0, R0, 0x1f, RZ ;  /* 0x0000001f00007819 */ /* 0x000fe200000006ff */
[----:B------:R-:W-:Y:S01]  /*a320*/  IMAD.MOV.U32 R7, RZ, RZ, 0x40000040 ;  /* 0x40000040ff077424 */ /* 0x000fe200078e00ff */
[----:B------:R-:W-:Y:S01]  /*a330*/  BSSY B0, `(.L_x_14589) ;  /* 0x0000027000007945 */ /* 0x000fe20003800000 */
[----:B------:R-:W-:Y:S01]  /*a340*/  VIADD R10, R212, 0x4 ;  /* 0x00000004d40a7836 */ /* 0x000fe20000000000 */
[----:B------:R0:W-:Y:S01]  /*a350*/  STL.64 [R1+0x8], R12 ;  /* 0x0000080c01007387 */ /* 0x0001e20000100a00 */
[----:B------:R-:W-:-:S02]  /*a360*/  IMAD.MOV.U32 R11, RZ, RZ, 0x40000040 ;  /* 0x40000040ff0b7424 */ /* 0x000fc400078e00ff */
[----:B------:R-:W-:Y:S02]  /*a370*/  VIADD R236, R212, 0x6 ;  /* 0x00000006d4ec7836 */ /* 0x000fe40000000000 */
[----:B------:R-:W-:Y:S01]  /*a380*/  IMAD.MOV.U32 R237, RZ, RZ, 0x40000040 ;  /* 0x40000040ffed7424 */ /* 0x000fe200078e00ff */
[----:B------:R0:W-:Y:S01]  /*a390*/  STL.64 [R1], R10 ;  /* 0x0000000a01007387 */ /* 0x0001e20000100a00 */
[----:B------:R-:W-:Y:S02]  /*a3a0*/  IMAD.MOV.U32 R5, RZ, RZ, 0x40000040 ;  /* 0x40000040ff057424 */ /* 0x000fe400078e00ff */
[----:B----4-:R-:W-:-:S04]  /*a3b0*/  IMAD R4, R2, 0x300, R4 ;  /* 0x0000030002047824 */ /* 0x010fc800078e0204 */
[C---:B------:R-:W-:Y:S01]  /*a3c0*/  VIADD R6, R4.reuse, 0x2 ;  /* 0x0000000204067836 */ /* 0x040fe20000000000 */
[----:B------:R-:W-:-:S13]  /*a3d0*/  R2UR UR6, R4 ;  /* 0x00000000040672ca */ /* 0x000fda00000e0000 */
[----:B------:R-:W-:Y:S01]  /*a3e0*/  HGMMA.64x96x16.F32.BF16 R24, gdesc[UR4], RZ, !UPT, gsb0 ;  /* 0x01600000041879f0 */ /* 0x000fe2000c0018ff */
        /* <DEDUP_REMOVED lines=20> */
[----:B------:R-:W-:Y:S01]  /*a530*/  R2UR UR7, R5 ;  /* 0x00000000050772ca */ /* 0x000fe200000e0000 */
[----:B------:R-:W-:Y:S02]  /*a540*/  WARPGROUP.DEPBAR.LE gsb0, 0x0 ;  /* 0x00008000000079c5 */ /* 0x000fe40000010000 */
[----:B------:R-:W-:-:S10]  /*a550*/  WARPGROUP.ARRIVE ;  /* 0x00000000000079c5 */ /* 0x000fd40000000000 */
[----:B------:R-:W-:Y:S03]  /*a560*/  HGMMA.64x96x16.F32.BF16 R24, gdesc[UR4], R24, gsb0 ;  /* 0x01600000041879f0 */ /* 0x000fe60008001818 */
[----:B------:R-:W-:Y:S02]  /*a570*/  WARPGROUP.DEPBAR.LE gsb0, 0x0 ;  /* 0x00008000000079c5 */ /* 0x000fe40000010000 */
[----:B------:R-:W4:Y:S02]  /*a580*/  SYNCS.PHASECHK.TRANS64.TRYWAIT P1, [R19+URZ+0x32410], R0 ;  /* 0x03241000130075a7 */ /* 0x000f24000802017f */
[----:B0---4-:R-:W-:Y:S05]  /*a590*/  @!P1 BRA `(.L_x_14590) ;  /* 0x0000018400ec9947 */ /* 0x011fea0003800000 */
.L_x_14852:
[----:B------:R-:W-:Y:S05]  /*a5a0*/  BSYNC B0 ;  /* 0x0000000000007941 */ /* 0x000fea0003800000 */
.L_x_14589:
[----:B------:R-:W-:Y:S05]  /*a5b0*/  @!P0 BRA `(.L_x_14591) ;  /* 0x0000000000048947 */ /* 0x000fea0003800000 */
[----:B------:R-:W-:Y:S01]  /*a5c0*/  BPT.TRAP 0x1 ;  /* 0x000000040000795c */ /* 0x000fe20000300000 */
.L_x_14591:
[----:B------:R4:W0:Y:S01]  /*a5d0*/  SYNCS.PHASECHK.TRANS64.TRYWAIT P2, [R173+URZ+0x32450], R8 ;  /* 0x03245008ad0075a7 */ /* 0x000822000804017f */
[----:B------:R-:W-:Y:S05]  /*a5e0*/  @!P0 BRA `(.L_x_14592) ;  /* 0x0000000000048947 */ /* 0x000fea0003800000 */
[----:B------:R-:W-:Y:S01]  /*a5f0*/  BPT.TRAP 0x1 ;  /* 0x000000040000795c */ /* 0x000fe20000300000 */
.L_x_14592:
[----:B0-----:R-:W0:Y:S01]  /*a600*/  S2R R0, SR_TID.X ;  /* 0x0000000000007919 */ /* 0x001e220000002100 */
[----:B------:R-:W-:Y:S01]  /*a610*/  BSSY B0, `(.L_x_14593) ;  /* 0x0000006000007945 */ /* 0x000fe20003800000 */
[----:B0-----:R-:W-:-:S04]  /*a620*/  LOP3.LUT R0, R0, 0x7f, RZ, 0xc0, !PT ;  /* 0x0000007f00007812 */ /* 0x001fc800078ec0ff */
[----:B------:R-:W-:Y:S01]  /*a630*/  ISETP.NE.AND P1, PT, R0, RZ, PT ;  /* 0x000000ff0000720c */ /* 0x000fe20003f25270 */
[----:B------:R-:W-:-:S12]  /*a640*/  @P2 BRA `(.L_x_14594) ;  /* 0x0000000000082947 */ /* 0x000fd80003800000 */
[----:B------:R-:W0:Y:S02]  /*a650*/  SYNCS.PHASECHK.TRANS64.TRYWAIT P2, [R173+URZ+0x32450], R8 ;  /* 0x03245008ad0075a7 */ /* 0x000e24000804017f */
[----:B0-----:R-:W-:Y:S05]  /*a660*/  @!P2 BRA `(.L_x_14595) ;  /* 0x0000018400cca947 */ /* 0x001fea0003800000 */
.L_x_14594:
[----:B------:R-:W-:Y:S05]  /*a670*/  BSYNC B0 ;  /* 0x0000000000007941 */ /* 0x000fea0003800000 */
.L_x_14593:
[----:B------:R-:W-:Y:S05]  /*a680*/  WARPSYNC.ALL ;  /* 0x0000000000007948 */ /* 0x000fea0003800000 */
[----:B------:R-:W-:Y:S01]  /*a690*/  R2UR UR42, R19 ;  /* 0x00000000132a72ca */ /* 0x000fe200000e0000 */
[----:B------:R-:W-:Y:S01]  /*a6a0*/  IMAD.MOV.U32 R7, RZ, RZ, 0xc00 ;  /* 0x00000c00ff077424 */ /* 0x000fe200078e00ff */
[----:B------:R-:W-:Y:S01]  /*a6b0*/  LOP3.LUT R4, R72, 0x10000, RZ, 0xfc, !PT ;  /* 0x0001000048047812 */ /* 0x000fe200078efcff */
[----:B------:R-:W-:Y:S01]  /*a6c0*/  IMAD.MOV.U32 R5, RZ, RZ, 0x40000040 ;  /* 0x40000040ff057424 */ /* 0x000fe200078e00ff */
[----:B------:R-:W-:Y:S01]  /*a6d0*/  WARPGROUP.ARRIVE ;  /* 0x00000000000079c5 */ /* 0x000fe20000000000 */
[----:B------:R-:W-:Y:S01]  /*a6e0*/  IMAD.MOV.U32 R235, RZ, RZ, 0x40000040 ;  /* 0x40000040ffeb7424 */ /* 0x000fe200078e00ff */
[----:B------:R-:W2:Y:S01]  /*a6f0*/  LDL.LU R73, [R1+0x10] ;  /* 0x0000100001497983 */ /* 0x000ea20000300800 */
[----:B------:R-:W-:Y:S01]  /*a700*/  IMAD.MOV.U32 R9, RZ, RZ, 0x40000040 ;  /* 0x40000040ff097424 */ /* 0x000fe200078e00ff */
[----:B------:R-:W0:Y:S01]  /*a710*/  LDC R74, c[0x0][0x448] ;  /* 0x00011200ff4a7b82 */ /* 0x000e220000000800 */
[----:B------:R-:W-:Y:S01]  /*a720*/  IMAD.MOV.U32 R233, RZ, RZ, 0x40000040 ;  /* 0x40000040ffe97424 */ /* 0x000fe200078e00ff */
[----:B------:R-:W-:Y:S01]  /*a730*/  ULDC UR43, c[0x0][0xa80] ;  /* 0x0002a000002b7ab9 */ /* 0x000fe20000000800 */
[----:B------:R-:W-:-:S02]  /*a740*/  IMAD.MOV.U32 R231, RZ, RZ, 0x40000040 ;  /* 0x40000040ffe77424 */ /* 0x000fc400078e00ff */
[----:B------:R-:W-:Y:S01]  /*a750*/  IMAD.MOV.U32 R229, RZ, RZ, 0x40000040 ;  /* 0x40000040ffe57424 */ /* 0x000fe200078e00ff */
[----:B------:R-:W-:Y:S01]  /*a760*/  UIADD3 UR42, UR42, 0x400, URZ ;  /* 0x000004002a2a7890 */ /* 0x000fe2000fffe03f */
[C---:B------:R-:W-:Y:S01]  /*a770*/  R2UR UR4, R4.reuse ;  /* 0x00000000040472ca */ /* 0x040fe200000e0000 */
[C---:B------:R-:W-:Y:S01]  /*a780*/  VIADD R234, R4.reuse, 0x2 ;  /* 0x0000000204ea7836 */ /* 0x040fe20000000000 */
[----:B------:R-:W-:Y:S01]  /*a790*/  R2UR UR5, R5 ;  /* 0x00000000050572ca */ /* 0x000fe200000e0000 */
[----:B------:R-:W-:Y:S01]  /*a7a0*/  USHF.R.U32.HI UR42, URZ, 0x4, UR42 ;  /* 0x000000043f2a7899 */ /* 0x000fe2000801162a */
[C---:B------:R-:W-:Y:S01]  /*a7b0*/  VIADD R232, R4.reuse, 0x4 ;  /* 0x0000000404e87836 */ /* 0x040fe20000000000 */
[----:B------:R-:W2:Y:S01]  /*a7c0*/  LDL R0, [R1+0x3c] ;  /* 0x00003c0001007983 */ /* 0x000ea20000100800 */
[----:B------:R-:W-:Y:S01]  /*a7d0*/  IMAD.MOV.U32 R227, RZ, RZ, 0x40000040 ;  /* 0x40000040ffe37424 */ /* 0x000fe200078e00ff */
[----:B------:R-:W-:Y:S01]  /*a7e0*/  ULOP3.LUT UR42, UR42, 0x3fff, URZ, 0xc0, !UPT ;  /* 0x00003fff2a2a7892 */ /* 0x000fe2000f8ec03f */
[C---:B------:R-:W-:Y:S01]  /*a7f0*/  VIADD R230, R4.reuse, 0x6 ;  /* 0x0000000604e67836 */ /* 0x040fe20000000000 */
[----:B------:R-:W2:Y:S01]  /*a800*/  LDL R78, [R1+0x1c] ;  /* 0x00001c00014e7983 */ /* 0x000ea20000100800 */
[----:B------:R-:W-:Y:S01]  /*a810*/  IMAD.MOV.U32 R225, RZ, RZ, 0x40000040 ;  /* 0x40000040ffe17424 */ /* 0x000fe200078e00ff */
[----:B------:R-:W-:Y:S01]  /*a820*/  ULOP3.LUT UR39, UR42, 0x10000, URZ, 0xfc, !UPT ;  /* 0x000100002a277892 */ /* 0x000fe2000f8efc3f */
[----:B------:R-:W-:Y:S01]  /*a830*/  VIADD R228, R4, 0x400 ;  /* 0x0000040004e47836 */ /* 0x000fe20000000000 */
[----:B------:R-:W2:Y:S01]  /*a840*/  LDL R176, [R1+0x24] ;  /* 0x0000240001b07983 */ /* 0x000ea20000100800 */
[----:B------:R-:W-:Y:S01]  /*a850*/  IMAD.MOV.U32 R223, RZ, RZ, 0x40000040 ;  /* 0x40000040ffdf7424 */ /* 0x000fe200078e00ff */
[----:B------:R-:W-:Y:S01]  /*a860*/  ULDC UR48, c[0x0][0xa80] ;  /* 0x0002a00000307ab9 */ /* 0x000fe20000000800 */
[----:B------:R-:W-:Y:S01]  /*a870*/  IMAD.MOV.U32 R219, RZ, RZ, 0x40000040 ;  /* 0x40000040ffdb7424 */ /* 0x000fe200078e00ff */
[----:B------:R-:W2:Y:S01]  /*a880*/  LDL R75, [R1+0x2c] ;  /* 0x00002c00014b7983 */ /* 0x000ea20000100800 */
[----:B------:R-:W-:Y:S01]  /*a890*/  IMAD R6, R2, R7, UR39 ;  /* 0x0000002702067e24 */ /* 0x000fe2000f8e0207 */
[----:B------:R-:W-:Y:S01]  /*a8a0*/  ULDC UR49, c[0x0][0xa80] ;  /* 0x0002a00000317ab9 */ /* 0x000fe20000000800 */
[----:B------:R-:W-:Y:S01]  /*a8b0*/  IMAD.MOV.U32 R7, RZ, RZ, 0x40000040 ;  /* 0x40000040ff077424 */ /* 0x000fe200078e00ff */
[----:B------:R-:W2:Y:S02]  /*a8c0*/  LDL R177, [R1+0x18] ;  /* 0x0000180001b17983 */ /* 0x000ea40000100800 */
[----:B------:R-:W-:-:S02]  /*a8d0*/  R2UR UR6, R6 ;  /* 0x00000000060672ca */ /* 0x000fc400000e0000 */
[----:B------:R-:W-:-:S13]  /*a8e0*/  R2UR UR7, R7 ;  /* 0x00000000070772ca */ /* 0x000fda00000e0000 */
[----:B------:R-:W-:Y:S01]  /*a8f0*/  HGMMA.64x96x16.F32.BF16 R24, gdesc[UR4], R24, gsb0 ;  /* 0x01600000041879f0 */ /* 0x000fe20008001818 */
[----:B--234-:R-:W-:Y:S01]  /*a900*/  VIADD R8, R6, 0x2 ;  /* 0x0000000206087836 */ /* 0x01cfe20000000000 */
[----:B------:R-:W-:Y:S02]  /*a910*/  R2UR UR4, R234 ;  /* 0x00000000ea0472ca */ /* 0x000fe400000e0000 */
[----:B------:R-:W-:Y:S02]  /*a920*/  R2UR UR5, R235 ;  /* 0x00000000eb0572ca */ /* 0x000fe400000e0000 */
        /* <DEDUP_REMOVED lines=30> */
[----:B------:R-:W-:-:S02]  /*ab10*/  VIADD R8, R6, 0x302 ;  /* 0x0000030206087836 */ /* 0x000fc40000000000 */
[----:B------:R-:W-:Y:S01]  /*ab20*/  IMAD.MOV.U32 R9, RZ, RZ, 0x40000040 ;  /* 0x40000040ff097424 */ /* 0x000fe200078e00ff */
[----:B------:R-:W-:Y:S02]  /*ab30*/  WARPGROUP.DEPBAR.LE gsb0, 0x0 ;  /* 0x00008000000079c5 */ /* 0x000fe40000010000 */
[----:B------:R-:W-:-:S06]  /*ab40*/  WARPGROUP.ARRIVE ;  /* 0x00000000000079c5 */ /* 0x000fcc0000000000 */
        /* <DEDUP_REMOVED lines=37> */
[----:B------:R-:W-:Y:S02]  /*ada0*/  IMAD.MOV.U32 R211, RZ, RZ, 0x40000040 ;  /* 0x40000040ffd37424 */ /* 0x000fe400078e00ff */
        /* <DEDUP_REMOVED lines=73> */
[----:B------:R-:W-:Y:S02]  /*b240*/  R2UR UR7, R7 ;  /* 0x00000000070772ca */ /* 0x000fe400000e0000 */
[----:B0-----:R-:W-:Y:S02]  /*b250*/  ISETP.NE.AND P5, PT, R74, 0x1, PT ;  /* 0x000000014a00780c */ /* 0x001fe40003fa5270 */
[----:B------:R-:W-:-:S11]  /*b260*/  LOP3.LUT R73, R73, 0xfffffff7, RZ, 0xc0, !PT ;  /* 0xfffffff749497812 */ /* 0x000fd600078ec0ff */
[----:B------:R-:W-:Y:S01]  /*b270*/  @P5 LOP3.LUT R73, R73, 0x8, RZ, 0xfc, !PT ;  /* 0x0000000849495812 */ /* 0x000fe200078efcff */
[----:B------:R-:W0:Y:S04]  /*b280*/  @P5 LDC R7, c[0x0][0x44c] ;  /* 0x00011300ff075b82 */ /* 0x000e280000000800 */
[----:B------:R2:W-:Y:S01]  /*b290*/  STL [R1+0x10], R73 ;  /* 0x0000104901007387 */ /* 0x0005e20000100800 */
[----:B------:R-:W-:Y:S01]  /*b2a0*/  IMAD.IADD R6, R0, 0x1, R78 ;  /* 0x0000000100067824 */ /* 0x000fe200078e024e */
[----:B------:R-:W-:Y:S02]  /*b2b0*/  WARPGROUP.DEPBAR.LE gsb0, 0x0 ;  /* 0x00008000000079c5 */ /* 0x000fe40000010000 */
[----:B------:R-:W-:Y:S01]  /*b2c0*/  WARPGROUP.ARRIVE ;  /* 0x00000000000079c5 */ /* 0x000fe20000000000 */
[----:B--2---:R-:W2:Y:S01]  /*b2d0*/  @P5 LDC R73, c[0x0][0x450] ;  /* 0x00011400ff495b82 */ /* 0x004ea20000000800 */
[----:B------:R-:W-:-:S04]  /*b2e0*/  IMAD R74, R215, -0x60, R176 ;  /* 0xffffffa0d74a7824 */ /* 0x000fc800078e02b0 */
[----:B------:R-:W3:Y:S01]  /*b2f0*/  S2R R80, SR_TID.X ;  /* 0x0000000000507919 */ /* 0x000ee20000002100 */
[----:B------:R-:W-:Y:S01]  /*b300*/  HGMMA.64x96x16.F32.BF16 R24, gdesc[UR4], R24, gsb0 ;  /* 0x01600000041879f0 */ /* 0x000fe20008001818 */
[----:B0-----:R-:W-:Y:S01]  /*b310*/  @P5 IMAD.HI.U32 R0, R6, R7, RZ ;  /* 0x0000000706005227 */ /* 0x001fe200078e00ff */
[----:B------:R-:W-:Y:S01]  /*b320*/  ULOP3.LUT UR42, UR42, 0x3000000, URZ, 0xfc, !UPT ;  /* 0x030000002a2a7892 */ /* 0x000fe2000f8efc3f */
[----:B------:R-:W4:Y:S03]  /*b330*/  LDL R175, [R1+0x30] ;  /* 0x0000300001af7983 */ /* 0x000f260000100800 */
[----:B--2---:R-:W-:-:S05]  /*b340*/  @P5 SHF.R.U32.HI R6, RZ, R73, R0 ;  /* 0x00000049ff065219 */ /* 0x004fca0000011600 */
[----:B------:R-:W0:Y:S01]  /*b350*/  SHFL.IDX PT, R0, R6, RZ, 0x1c1f ;  /* 0x001c1fff06007589 */ /* 0x000e2200000e0000 */
[C-C-:B------:R-:W-:Y:S02]  /*b360*/  IADD3 R83, -R75.reuse, 0x61, R74.reuse ;  /* 0x000000614b537810 */ /* 0x140fe40007ffe14a */
[----:B------:R-:W-:-:S03]  /*b370*/  IADD3 R74, -R75, 0x60, R74 ;  /* 0x000000604b4a7810 */ /* 0x000fc60007ffe14a */
[----:B------:R-:W-:-:S05]  /*b380*/  IMAD.IADD R83, R83, 0x1, -R177 ;  /* 0x0000000153537824 */ /* 0x000fca00078e0ab1 */
[----:B0-----:R-:W-:-:S04]  /*b390*/  VIADDMNMX R0, R0, R83, R74, PT ;  /* 0x0000005300007246 */ /* 0x001fc8000380014a */
[C---:B------:R-:W-:Y:S02]  /*b3a0*/  ISETP.GT.AND P3, PT, R0.reuse, RZ, PT ;  /* 0x000000ff0000720c */ /* 0x040fe40003f64270 */
[C---:B------:R-:W-:Y:S02]  /*b3b0*/  ISETP.GT.AND P4, PT, R0.reuse, 0x1, PT ;  /* 0x000000010000780c */ /* 0x040fe40003f84270 */
[----:B------:R-:W-:Y:S01]  /*b3c0*/  ISETP.GT.AND P2, PT, R0, 0x8, PT ;  /* 0x000000080000780c */ /* 0x000fe20003f44270 */
[----:B------:R-:W-:Y:S02]  /*b3d0*/  WARPGROUP.DEPBAR.LE gsb0, 0x0 ;  /* 0x00008000000079c5 */ /* 0x000fe40000010000 */
[----:B------:R-:W-:Y:S02]  /*b3e0*/  FSEL R81, R24, -INF , P3 ;  /* 0xff80000018517808 */ /* 0x000fe40001800000 */
        /* <DEDUP_REMOVED lines=67> */
[----:B------:R-:W0:Y:S04]  /*b820*/  SHFL.BFLY PT, R25, R24, 0x2, 0x1f ;  /* 0x0c401f0018197f89 */ /* 0x000e2800000e0000 */
[----:B------:R-:W2:Y:S01]  /*b830*/  SHFL.IDX PT, R6, R6, 0x1, 0x1c1f ;  /* 0x003c1f0006067f89 */ /* 0x000ea200000e0000 */
[----:B0-----:R-:W-:-:S05]  /*b840*/  FMNMX.FTZ R25, R24, R25, !PT ;  /* 0x0000001918197209 */ /* 0x001fca0007810000 */
[----:B------:R-:W0:Y:S01]  /*b850*/  SHFL.BFLY PT, R0, R25, 0x1, 0x1f ;  /* 0x0c201f0019007f89 */ /* 0x000e2200000e0000 */
[----:B--2---:R-:W-:-:S04]  /*b860*/  VIADDMNMX R74, R6, R83, R74, PT ;  /* 0x00000053064a7246 */ /* 0x004fc8000380014a */
[C---:B------:R-:W-:Y:S02]  /*b870*/  ISETP.GT.AND P3, PT, R74.reuse, RZ, PT ;  /* 0x000000ff4a00720c */ /* 0x040fe40003f64270 */
[C---:B------:R-:W-:Y:S02]  /*b880*/  ISETP.GT.AND P4, PT, R74.reuse, 0x1, PT ;  /* 0x000000014a00780c */ /* 0x040fe40003f84270 */
[----:B------:R-:W-:Y:S02]  /*b890*/  ISETP.GT.AND P2, PT, R74, 0x8, PT ;  /* 0x000000084a00780c */ /* 0x000fe40003f44270 */
[----:B------:R-:W-:Y:S02]  /*b8a0*/  FSEL R26, R26, -INF , P3 ;  /* 0xff8000001a1a7808 */ /* 0x000fe40001800000 */
[----:B------:R-:W-:Y:S02]  /*b8b0*/  FSEL R27, R27, -INF , P4 ;  /* 0xff8000001b1b7808 */ /* 0x000fe40002000000 */
[----:B------:R-:W-:-:S02]  /*b8c0*/  ISETP.GT.AND P3, PT, R74, 0x9, PT ;  /* 0x000000094a00780c */ /* 0x000fc40003f64270 */
[----:B------:R-:W-:Y:S02]  /*b8d0*/  FSEL R30, R30, -INF , P2 ;  /* 0xff8000001e1e7808 */ /* 0x000fe40001000000 */
[----:B------:R-:W-:Y:S02]  /*b8e0*/  ISETP.GT.AND P2, PT, R74, 0x10, PT ;  /* 0x000000104a00780c */ /* 0x000fe40003f44270 */
[----:B0-----:R-:W-:Y:S02]  /*b8f0*/  FMNMX.FTZ R0, R25, R0, !PT ;  /* 0x0000000019007209 */ /* 0x001fe40007810000 */
        /* <DEDUP_REMOVED lines=14> */
[----:B------:R-:W-:Y:S01]  /*b9e0*/  FMNMX.FTZ R28, R38, R33, !PT ;  /* 0x00000021261c7209 */ /* 0x000fe20007810000 */
[----:B------:R-:W-:Y:S01]  /*b9f0*/  FMUL.FTZ R6, R0, UR43 ;  /* 0x0000002b00067c20 */ /* 0x000fe20008410000 */
        /* <DEDUP_REMOVED lines=9> */
[----:B------:R-:W-:Y:S02]  /*ba90*/  FSEL R46, R46, -INF , P2 ;  /* 0xff8000002e2e7808 */ /* 0x000fe40001000000 */
[----:B------:R-:W-:Y:S01]  /*baa0*/  FMNMX.FTZ R35, R28, R33, !PT ;  /* 0x000000211c237209 */ /* 0x000fe20007810000 */
[----:B------:R-:W-:Y:S01]  /*bab0*/  FFMA.FTZ R36, R29, UR43, -R6 ;  /* 0x0000002b1d247c23 */ /* 0x000fe20008010806 */
        /* <DEDUP_REMOVED lines=12> */
[----:B------:R0:W-:Y:S01]  /*bb80*/  MUFU.EX2 R33, R36 ;  /* 0x0000002400217308 */ /* 0x0001e20000000800 */
[----:B------:R-:W-:Y:S02]  /*bb90*/  ISETP.GT.AND P2, PT, R74, 0x40, PT ;  /* 0x000000404a00780c */ /* 0x000fe40003f44270 */
[----:B------:R-:W-:-:S02]  /*bba0*/  FMNMX.FTZ R43, R54, R43, !PT ;  /* 0x0000002b362b7209 */ /* 0x000fc40007810000 */
[----:B------:R-:W-:Y:S02]  /*bbb0*/  FSEL R58, R58, -INF , P2 ;  /* 0xff8000003a3a7808 */ /* 0x000fe40001000000 */
[----:B0-----:R-:W-:Y:S02]  /*bbc0*/  FSEL R36, R55, -INF , P3 ;  /* 0xff80000037247808 */ /* 0x001fe40001800000 */
[----:B------:R-:W-:Y:S02]  /*bbd0*/  ISETP.GT.AND P3, PT, R74, 0x41, PT ;  /* 0x000000414a00780c */ /* 0x000fe40003f64270 */
        /* <DEDUP_REMOVED lines=10> */
[--C-:B------:R-:W-:Y:S01]  /*bc80*/  FFMA.FTZ R154, R7, UR43, -R6.reuse ;  /* 0x0000002b079a7c23 */ /* 0x100fe20008010806 */
        /* <DEDUP_REMOVED lines=12> */
[----:B------:R-:W-:-:S05]  /*bd50*/  FMNMX.FTZ R40, R71, R40, !PT ;  /* 0x0000002847287209 */ /* 0x000fca0007810000 */
[----:B------:R-:W0:Y:S01]  /*bd60*/  SHFL.BFLY PT, R7, R40, 0x2, 0x1f ;  /* 0x0c401f0028077f89 */ /* 0x000e2200000e0000 */
[----:B------:R-:W-:Y:S01]  /*bd70*/  FFMA.FTZ R47, R41, UR43, -R6 ;  /* 0x0000002b292f7c23 */ /* 0x000fe20008010806 */
[----:B0-----:R-:W-:-:S05]  /*bd80*/  FMNMX.FTZ R41, R40, R7, !PT ;  /* 0x0000000728297209 */ /* 0x001fca0007810000 */
[----:B------:R-:W0:Y:S01]  /*bd90*/  SHFL.BFLY PT, R40, R41, 0x1, 0x1f ;  /* 0x0c201f0029287f89 */ /* 0x000e2200000e0000 */
[--C-:B------:R-:W-:Y:S01]  /*bda0*/  FFMA.FTZ R43, R53, UR43, -R6.reuse ;  /* 0x0000002b352b7c23 */ /* 0x100fe20008010806 */
[--C-:B------:R-:W-:Y:S01]  /*bdb0*/  FFMA.FTZ R204, R81, UR43, -R6.reuse ;  /* 0x0000002b51cc7c23 */ /* 0x100fe20008010806 */
[----:B------:R-:W-:Y:S01]  /*bdc0*/  FFMA.FTZ R31, R79, UR43, -R6 ;  /* 0x0000002b4f1f7c23 */ /* 0x000fe20008010806 */
[----:B0-----:R-:W-:-:S04]  /*bdd0*/  FMNMX.FTZ R7, R41, R40, !PT ;  /* 0x0000002829077209 */ /* 0x001fc80007810000 */
[C---:B------:R-:W-:Y:S01]  /*bde0*/  FSETP.NEU.FTZ.AND P2, PT, R7.reuse, -INF , PT ;  /* 0xff8000000700780b */ /* 0x040fe20003f5d000 */
[----:B------:R-:W-:-:S05]  /*bdf0*/  FMUL.FTZ R53, R7, UR43 ;  /* 0x0000002b07357c20 */ /* 0x000fca0008410000 */
[----:B------:R-:W-:-:S05]  /*be00*/  FSEL R53, R53, RZ, P2 ;  /* 0x000000ff35357208 */ /* 0x000fca0001000000 */
[--C-:B------:R-:W-:Y:S02]  /*be10*/  FFMA.FTZ R40, R25, UR43, -R53.reuse ;  /* 0x0000002b19287c23 */ /* 0x100fe40008010835 */
[----:B------:R-:W0:Y:S01]  /*be20*/  @P5 LDC R25, c[0x0][0x44c] ;  /* 0x00011300ff195b82 */ /* 0x000e220000000800 */
[----:B------:R-:W-:Y:S01]  /*be30*/  FFMA.FTZ R205, R26, UR43, -R53 ;  /* 0x0000002b1acd7c23 */ /* 0x000fe20008010835 */
[--C-:B------:R-:W-:Y:S01]  /*be40*/  FFMA.FTZ R59, R45, UR43, -R6.reuse ;  /* 0x0000002b2d3b7c23 */ /* 0x100fe20008010806 */
[--C-:B------:R-:W-:Y:S01]  /*be50*/  FFMA.FTZ R55, R49, UR43, -R6.reuse ;  /* 0x0000002b31377c23 */ /* 0x100fe20008010806 */
[--C-:B------:R-:W-:Y:S01]  /*be60*/  FFMA.FTZ R206, R77, UR43, -R6.reuse ;  /* 0x0000002b4dce7c23 */ /* 0x100fe20008010806 */
[----:B-----5:R-:W-:-:S03]  /*be70*/  FFMA.FTZ R152, R75, UR43, -R6 ;  /* 0x0000002b4b987c23 */ /* 0x020fc60008010806 */
[----:B------:R-:W2:Y:S01]  /*be80*/  @P5 LDC R26, c[0x0][0x450] ;  /* 0x00011400ff1a5b82 */ /* 0x000ea20000000800 */
        /* <DEDUP_REMOVED lines=13> */
[--C-:B------:R-:W-:Y:S01]  /*bf60*/  FFMA.FTZ R6, R27, UR43, -R53.reuse ;  /* 0x0000002b1b067c23 */ /* 0x100fe20008010835 */
[----:B------:R-:W-:Y:S01]  /*bf70*/  MUFU.EX2 R204, R204 ;  /* 0x000000cc00cc7308 */ /* 0x000fe20000000800 */
[--C-:B------:R-:W-:Y:S01]  /*bf80*/  FFMA.FTZ R207, R30, UR43, -R53.reuse ;  /* 0x0000002b1ecf7c23 */ /* 0x100fe20008010835 */
[----:B------:R-:W-:Y:S01]  /*bf90*/  FFMA.FTZ R30, R24, UR43, -R53 ;  /* 0x0000002b181e7c23 */ /* 0x000fe20008010835 */
[----:B---3--:R-:W-:-:S05]  /*bfa0*/  SHF.R.U32.HI R80, RZ, 0x7, R80 ;  /* 0x00000007ff507819 */ /* 0x008fca0000011650 */
[----:B------:R-:W1:Y:S01]  /*bfb0*/  MUFU.EX2 R31, R31 ;  /* 0x0000001f001f7308 */ /* 0x000e620000000800 */
[----:B------:R-:W-:Y:S01]  /*bfc0*/  @!P1 VIADD R24, R173, 0x32440 ;  /* 0x00032440ad189836 */ /* 0x000fe20000000000 */
[----:B------:R-:W-:-:S06]  /*bfd0*/  IADD3 R172, -R80, 0xb, RZ ;  /* 0x0000000b50ac7810 */ /* 0x000fcc0007ffe1ff */
[----:B------:R-:W-:Y:S01]  /*bfe0*/  MUFU.EX2 R206, R206 ;  /* 0x000000ce00ce7308 */ /* 0x000fe20000000800 */
[----:B------:R-:W-:-:S07]  /*bff0*/  FFMA.FTZ R153, R34, UR43, -R53 ;  /* 0x0000002b22997c23 */ /* 0x000fce0008010835 */
[----:B------:R-:W-:Y:S01]  /*c000*/  MUFU.EX2 R205, R205 ;  /* 0x000000cd00cd7308 */ /* 0x000fe20000000800 */
[----:B------:R-:W-:Y:S01]  /*c010*/  @!P1 PRMT R24, RZ, 0x654, R24 ;  /* 0x00000654ff189816 */ /* 0x000fe20000000018 */
[----:B0-----:R-:W-:Y:S01]  /*c020*/  @P5 IMAD.HI.U32 R25, R78, R25, RZ ;  /* 0x000000194e195227 */ /* 0x001fe200078e00ff */
[----:B------:R0:W-:Y:S06]  /*c030*/  BAR.ARV R172, 0x100 ;  /* 0x000400ac0000751d */ /* 0x0001ec0000002000 */
[----:B------:R-:W3:Y:S01]  /*c040*/  MUFU.EX2 R6, R6 ;  /* 0x0000000600067308 */ /* 0x000ee20000000800 */
[----:B------:R4:W-:Y:S01]  /*c050*/  @!P1 SYNCS.ARRIVE.TRANS64.RED.A1T0 RZ, [R24+URZ], RZ ;  /* 0x000000ff18ff99a7 */ /* 0x0009e2000810043f */
[----:B------:R1:W-:Y:S06]  /*c060*/  BAR.SYNC.DEFER_BLOCKING R3, 0x100 ;  /* 0x000400030000751d */ /* 0x0003ec0000010000 */
[----:B------:R-:W0:Y:S01]  /*c070*/  MUFU.EX2 R207, R207 ;  /* 0x000000cf00cf7308 */ /* 0x000e220000000800 */
[----:B------:R-:W-:-:S02]  /*c080*/  IMAD.MOV.U32 R27, RZ, RZ, 0xc00 ;  /* 0x00000c00ff1b7424 */ /* 0x000fc400078e00ff */
[----:B-1----:R-:W-:Y:S01]  /*c090*/  FADD.FTZ R3, R204, R31 ;  /* 0x0000001fcc037221 */ /* 0x002fe20000010000 */
[----:B------:R-:W-:-:S04]  /*c0a0*/  IMAD.MOV.U32 R174, RZ, RZ, R78 ;  /* 0x000000ffffae7224 */ /* 0x000fc800078e004e */
[----:B------:R-:W-:Y:S01]  /*c0b0*/  MUFU.EX2 R152, R152 ;  /* 0x0000009800987308 */ /* 0x000fe20000000800 */
[----:B------:R-:W-:Y:S01]  /*c0c0*/  FFMA.FTZ R155, R38, UR43, -R53 ;  /* 0x0000002b269b7c23 */ /* 0x000fe20008010835 */
[----:B--2---:R-:W-:-:S06]  /*c0d0*/  @P5 SHF.R.U32.HI R174, RZ, R26, R25 ;  /* 0x0000001affae5219 */ /* 0x004fcc0000011619 */
[----:B------:R-:W1:Y:S01]  /*c0e0*/  MUFU.EX2 R30, R30 ;  /* 0x0000001e001e7308 */ /* 0x000e620000000800 */
[----:B------:R-:W-:Y:S02]  /*c0f0*/  IMAD.MOV.U32 R25, RZ, RZ, 0x40000040 ;  /* 0x40000040ff197424 */ /* 0x000fe400078e00ff */
[----:B------:R-:W-:Y:S01]  /*c100*/  FFMA.FTZ R159, R46, UR43, -R53 ;  /* 0x0000002b2e9f7c23 */ /* 0x000fe20008010835 */
[----:B----4-:R-:W-:-:S04]  /*c110*/  IMAD R24, R2, R27, UR42 ;  /* 0x0000002a02187e24 */ /* 0x010fc8000f8e021b */
[----:B------:R-:W-:Y:S01]  /*c120*/  MUFU.EX2 R35, R73 ;  /* 0x0000004900237308 */ /* 0x000fe20000000800 */
[----:B---3--:R-:W-:Y:S01]  /*c130*/  FADD.FTZ R44, R205, R6 ;  /* 0x00000006cd2c7221 */ /* 0x008fe20000010000 */
[----:B------:R-:W-:-:S06]  /*c140*/  FADD.FTZ R46, R206, R3 ;  /* 0x00000003ce2e7221 */ /* 0x000fcc0000010000 */
[----:B------:R-:W2:Y:S01]  /*c150*/  MUFU.EX2 R153, R153 ;  /* 0x0000009900997308 */ /* 0x000ea20000000800 */
[--C-:B------:R-:W-:Y:S01]  /*c160*/  FFMA.FTZ R34, R39, UR43, -R53.reuse ;  /* 0x0000002b27227c23 */ /* 0x100fe20008010835 */
[----:B------:R-:W-:Y:S01]  /*c170*/  FFMA.FTZ R38, R28, UR43, -R53 ;  /* 0x0000002b1c267c23 */ /* 0x000fe20008010835 */
[----:B------:R-:W-:-:S05]  /*c180*/  R2UR UR7, R25 ;  /* 0x00000000190772ca */ /* 0x000fca00000e0000 */
[----:B------:R-:W-:Y:S01]  /*c190*/  MUFU.EX2 R154, R154 ;  /* 0x0000009a009a7308 */ /* 0x000fe20000000800 */
[----:B------:R-:W-:Y:S02]  /*c1a0*/  VIADD R28, R24, 0x80 ;  /* 0x00000080181c7836 */ /* 0x000fe40000000000 */
[----:B0-----:R-:W-:Y:S01]  /*c1b0*/  FADD.FTZ R3, R207, R44 ;  /* 0x0000002ccf037221 */ /* 0x001fe20000010000 */
[----:B------:R-:W-:-:S04]  /*c1c0*/  FADD.FTZ R25, R33, R46 ;  /* 0x0000002e21197221 */ /* 0x000fc80000010000 */
[----:B------:R-:W0:Y:S01]  /*c1d0*/  MUFU.EX2 R40, R40 ;  /* 0x0000002800287308 */ /* 0x000e220000000800 */
[----:B------:R-:W-:Y:S01]  /*c1e0*/  FFMA.FTZ R157, R42, UR43, -R53 ;  /* 0x0000002b2a9d7c23 */ /* 0x000fe20008010835 */
[----:B-1----:R-:W-:Y:S01]  /*c1f0*/  FADD.FTZ R44, R30, R3 ;  /* 0x000000031e2c7221 */ /* 0x002fe20000010000 */
[----:B------:R-:W-:-:S05]  /*c200*/  FADD.FTZ R46, R152, R25 ;  /* 0x00000019982e7221 */ /* 0x000fca0000010000 */
[----:B------:R-:W-:Y:S01]  /*c210*/  MUFU.EX2 R37, R37 ;  /* 0x0000002500257308 */ /* 0x000fe20000000800 */
[----:B------:R-:W-:-:S07]  /*c220*/  R2UR UR10, R28 ;  /* 0x000000001c0a72ca */ /* 0x000fce00000e0000 */
[----:B------:R-:W1:Y:S01]  /*c230*/  MUFU.EX2 R155, R155 ;  /* 0x0000009b009b7308 */ /* 0x000e620000000800 */
[C---:B------:R-:W-:Y:S02]  /*c240*/  VIADD R28, R24.reuse, 0x180 ;  /* 0x00000180181c7836 */ /* 0x040fe40000000000 */
[----:B--2---:R-:W-:Y:S01]  /*c250*/  FADD.FTZ R3, R153, R44 ;  /* 0x0000002c99037221 */ /* 0x004fe20000010000 */
[----:B------:R-:W-:-:S04]  /*c260*/  VIADD R26, R24, 0x100 ;  /* 0x00000100181a7836 */ /* 0x000fc80000000000 */
[----:B------:R-:W-:Y:S01]  /*c270*/  MUFU.EX2 R156, R156 ;  /* 0x0000009c009c7308 */ /* 0x000fe20000000800 */
[----:B------:R-:W-:-:S07]  /*c280*/  FADD.FTZ R25, R35, R46 ;  /* 0x0000002e23197221 */ /* 0x000fce0000010000 */
[----:B------:R-:W2:Y:S01]  /*c290*/  MUFU.EX2 R34, R34 ;  /* 0x0000002200227308 */ /* 0x000ea20000000800 */
[----:B------:R-:W-:Y:S01]  /*c2a0*/  R2UR UR18, R28 ;  /* 0x000000001c1272ca */ /* 0x000fe200000e0000 */
[----:B0-----:R-:W-:Y:S01]  /*c2b0*/  FADD.FTZ R44, R40, R3 ;  /* 0x00000003282c7221 */ /* 0x001fe20000010000 */
[----:B------:R-:W-:-:S05]  /*c2c0*/  FADD.FTZ R28, R154, R25 ;  /* 0x000000199a1c7221 */ /* 0x000fca0000010000 */
[----:B------:R-:W0:Y:S01]  /*c2d0*/  MUFU.EX2 R157, R157 ;  /* 0x0000009d009d7308 */ /* 0x000e220000000800 */
[----:B------:R-:W-:Y:S01]  /*c2e0*/  FFMA.FTZ R42, R29, UR43, -R53 ;  /* 0x0000002b1d2a7c23 */ /* 0x000fe20008010835 */
[----:B------:R-:W-:Y:S01]  /*c2f0*/  R2UR UR14, R26 ;  /* 0x000000001a0e72ca */ /* 0x000fe200000e0000 */
[----:B------:R-:W-:-:S05]  /*c300*/  VIADD R26, R24, 0x200 ;  /* 0x00000200181a7836 */ /* 0x000fca0000000000 */
[----:B------:R-:W3:Y:S01]  /*c310*/  MUFU.EX2 R47, R47 ;  /* 0x0000002f002f7308 */ /* 0x000ee20000000800 */
[----:B-1----:R-:W-:Y:S01]  /*c320*/  FADD.FTZ R3, R155, R44 ;  /* 0x0000002c9b037221 */ /* 0x002fe20000010000 */
[----:B------:R-:W-:-:S06]  /*c330*/  FADD.FTZ R25, R37, R28 ;  /* 0x0000001c25197221 */ /* 0x000fcc0000010000 */
[----:B------:R-:W1:Y:S01]  /*c340*/  MUFU.EX2 R38, R38 ;  /* 0x0000002600267308 */ /* 0x000e620000000800 */
[----:B------:R-:W-:Y:S01]  /*c350*/  FFMA.FTZ R161, R50, UR43, -R53 ;  /* 0x0000002b32a17c23 */ /* 0x000fe20008010835 */
[----:B------:R-:W-:-:S06]  /*c360*/  R2UR UR22, R26 ;  /* 0x000000001a1672ca */ /* 0x000fcc00000e0000 */
[----:B------:R-:W4:Y:S01]  /*c370*/  MUFU.EX2 R158, R158 ;  /* 0x0000009e009e7308 */ /* 0x000f220000000800 */
[----:B--2---:R-:W-:Y:S01]  /*c380*/  FADD.FTZ R28, R34, R3 ;  /* 0x00000003221c7221 */ /* 0x004fe20000010000 */
[----:B------:R-:W-:-:S06]  /*c390*/  FADD.FTZ R26, R156, R25 ;  /* 0x000000199c1a7221 */ /* 0x000fcc0000010000 */
[----:B------:R-:W2:Y:S01]  /*c3a0*/  MUFU.EX2 R159, R159 ;  /* 0x0000009f009f7308 */ /* 0x000ea20000000800 */
[----:B------:R-:W-:Y:S01]  /*c3b0*/  FFMA.FTZ R32, R32, UR43, -R53 ;  /* 0x0000002b20207c23 */ /* 0x000fe20008010835 */
[----:B------:R-:W-:Y:S01]  /*c3c0*/  R2UR UR6, R24 ;  /* 0x00000000180672ca */ /* 0x000fe200000e0000 */
[----:B------:R-:W-:-:S05]  /*c3d0*/  IMAD.MOV.U32 R25, RZ, RZ, 0x40000040 ;  /* 0x40000040ff197424 */ /* 0x000fca00078e00ff */
[----:B------:R-:W2:Y:S01]  /*c3e0*/  MUFU.EX2 R59, R59 ;  /* 0x0000003b003b7308 */ /* 0x000ea20000000800 */
[----:B------:R-:W-:Y:S02]  /*c3f0*/  VIADD R24, R24, 0x280 ;  /* 0x0000028018187836 */ /* 0x000fe40000000000 */
[----:B0-----:R-:W-:-:S05]  /*c400*/  FADD.FTZ R3, R157, R28 ;  /* 0x0000001c9d037221 */ /* 0x001fca0000010000 */
[----:B------:R-:W0:Y:S01]  /*c410*/  MUFU.EX2 R42, R42 ;  /* 0x0000002a002a7308 */ /* 0x000e220000000800 */
[----:B------:R-:W-:Y:S01]  /*c420*/  FFMA.FTZ R163, R54, UR43, -R53 ;  /* 0x0000002b36a37c23 */ /* 0x000fe20008010835 */
[----:B------:R-:W-:Y:S01]  /*c430*/  R2UR UR27, R25 ;  /* 0x00000000191b72ca */ /* 0x000fe200000e0000 */
[----:B---3--:R-:W-:-:S05]  /*c440*/  FADD.FTZ R25, R47, R26 ;  /* 0x0000001a2f197221 */ /* 0x008fca0000010000 */
[----:B------:R-:W3:Y:S01]  /*c450*/  MUFU.EX2 R160, R160 ;  /* 0x000000a000a07308 */ /* 0x000ee20000000800 */
[----:B------:R-:W-:Y:S01]  /*c460*/  R2UR UR26, R24 ;  /* 0x00000000181a72ca */ /* 0x000fe200000e0000 */
[----:B-1----:R-:W-:-:S06]  /*c470*/  FADD.FTZ R24, R38, R3 ;  /* 0x0000000326187221 */ /* 0x002fcc0000010000 */
[----:B------:R-:W1:Y:S01]  /*c480*/  MUFU.EX2 R161, R161 ;  /* 0x000000a100a17308 */ /* 0x000e620000000800 */
[----:B------:R-:W-:Y:S01]  /*c490*/  FFMA.FTZ R36, R36, UR43, -R53 ;  /* 0x0000002b24247c23 */ /* 0x000fe20008010835 */
[----:B----4-:R-:W-:-:S06]  /*c4a0*/  FADD.FTZ R26, R158, R25 ;  /* 0x000000199e1a7221 */ /* 0x010fcc0000010000 */
[----:B------:R-:W4:Y:S01]  /*c4b0*/  MUFU.EX2 R55, R55 ;  /* 0x0000003700377308 */ /* 0x000f220000000800 */
[----:B--2---:R-:W-:Y:S01]  /*c4c0*/  FADD.FTZ R3, R159, R24 ;  /* 0x000000189f037221 */ /* 0x004fe20000010000 */
[----:B------:R-:W-:-:S06]  /*c4d0*/  FFMA.FTZ R165, R58, UR43, -R53 ;  /* 0x0000002b3aa57c23 */ /* 0x000fcc0008010835 */
[----:B------:R-:W2:Y:S01]  /*c4e0*/  MUFU.EX2 R32, R32 ;  /* 0x0000002000207308 */ /* 0x000ea20000000800 */
[----:B------:R-:W-:Y:S01]  /*c4f0*/  FADD.FTZ R25, R59, R26 ;  /* 0x0000001a3b197221 */ /* 0x000fe20000010000 */
[----:B0-----:R-:W-:-:S06]  /*c500*/  FADD.FTZ R24, R42, R3 ;  /* 0x000000032a187221 */ /* 0x001fcc0000010000 */
[----:B------:R-:W0:Y:S01]  /*c510*/  MUFU.EX2 R163, R163 ;  /* 0x000000a300a37308 */ /* 0x000e220000000800 */
[----:B------:R-:W-:Y:S01]  /*c520*/  FFMA.FTZ R72, R72, UR43, -R53 ;  /* 0x0000002b48487c23 */ /* 0x000fe20008010835 */
[----:B------:R-:W-:-:S06]  /*c530*/  F2FP.BF16.F32.PACK_AB R205, R6, R205 ;  /* 0x000000cd06cd723e */ /* 0x000fcc00000010ff */
[----:B------:R-:W0:Y:S01]  /*c540*/  MUFU.EX2 R162, R162 ;  /* 0x000000a200a27308 */ /* 0x000e220000000800 */
[----:B---3--:R-:W-:Y:S01]  /*c550*/  FADD.FTZ R6, R160, R25 ;  /* 0x00000019a0067221 */ /* 0x008fe20000010000 */
[----:B-1----:R-:W-:-:S06]  /*c560*/  FADD.FTZ R3, R161, R24 ;  /* 0x00000018a1037221 */ /* 0x002fcc0000010000 */
[----:B------:R-:W1:Y:S01]  /*c570*/  MUFU.EX2 R36, R36 ;  /* 0x0000002400247308 */ /* 0x000e620000000800 */
[----:B------:R-:W-:-:S07]  /*c580*/  FFMA.FTZ R62, R62, UR43, -R53 ;  /* 0x0000002b3e3e7c23 */ /* 0x000fce0008010835 */
[----:B------:R-:W3:Y:S01]  /*c590*/  MUFU.EX2 R43, R43 ;  /* 0x0000002b002b7308 */ /* 0x000ee20000000800 */
[----:B----4-:R-:W-:Y:S01]  /*c5a0*/  FADD.FTZ R25, R55, R6 ;  /* 0x0000000637197221 */ /* 0x010fe20000010000 */
[----:B--2---:R-:W-:-:S06]  /*c5b0*/  FADD.FTZ R6, R32, R3 ;  /* 0x0000000320067221 */ /* 0x004fcc0000010000 */
[----:B------:R-:W2:Y:S01]  /*c5c0*/  MUFU.EX2 R165, R165 ;  /* 0x000000a500a57308 */ /* 0x000ea20000000800 */
[----:B------:R-:W-:-:S07]  /*c5d0*/  FFMA.FTZ R63, R63, UR43, -R53 ;  /* 0x0000002b3f3f7c23 */ /* 0x000fce0008010835 */
[----:B------:R-:W4:Y:S01]  /*c5e0*/  MUFU.EX2 R164, R164 ;  /* 0x000000a400a47308 */ /* 0x000f220000000800 */
[----:B0-----:R-:W-:Y:S01]  /*c5f0*/  FADD.FTZ R3, R163, R6 ;  /* 0x00000006a3037221 */ /* 0x001fe20000010000 */
[----:B------:R-:W-:-:S06]  /*c600*/  FFMA.FTZ R66, R66, UR43, -R53 ;  /* 0x0000002b42427c23 */ /* 0x000fcc0008010835 */
[----:B------:R-:W0:Y:S01]  /*c610*/  MUFU.EX2 R72, R72 ;  /* 0x0000004800487308 */ /* 0x000e220000000800 */
[----:B------:R-:W-:-:S07]  /*c620*/  FADD.FTZ R24, R162, R25 ;  /* 0x00000019a2187221 */ /* 0x000fce0000010000 */
[----:B------:R-:W0:Y:S01]  /*c630*/  MUFU.EX2 R49, R49 ;  /* 0x0000003100317308 */ /* 0x000e220000000800 */
[----:B-1----:R-:W-:Y:S01]  /*c640*/  FADD.FTZ R6, R36, R3 ;  /* 0x0000000324067221 */ /* 0x002fe20000010000 */
[----:B------:R-:W-:-:S06]  /*c650*/  FFMA.FTZ R67, R67, UR43, -R53 ;  /* 0x0000002b43437c23 */ /* 0x000fcc0008010835 */
[----:B------:R-:W1:Y:S01]  /*c660*/  MUFU.EX2 R62, R62 ;  /* 0x0000003e003e7308 */ /* 0x000e620000000800 */
[----:B---3--:R-:W-:-:S07]  /*c670*/  FADD.FTZ R25, R43, R24 ;  /* 0x000000182b197221 */ /* 0x008fce0000010000 */
[----:B------:R-:W3:Y:S01]  /*c680*/  MUFU.EX2 R166, R166 ;  /* 0x000000a600a67308 */ /* 0x000ee20000000800 */
[----:B--2---:R-:W-:Y:S01]  /*c690*/  FADD.FTZ R3, R165, R6 ;  /* 0x00000006a5037221 */ /* 0x004fe20000010000 */
[----:B------:R-:W-:-:S06]  /*c6a0*/  FFMA.FTZ R70, R70, UR43, -R53 ;  /* 0x0000002b46467c23 */ /* 0x000fcc0008010835 */
[----:B------:R-:W2:Y:S01]  /*c6b0*/  MUFU.EX2 R63, R63 ;  /* 0x0000003f003f7308 */ /* 0x000ea20000000800 */
[----:B----4-:R-:W-:-:S07]  /*c6c0*/  FADD.FTZ R24, R164, R25 ;  /* 0x00000019a4187221 */ /* 0x010fce0000010000 */
[----:B------:R-:W4:Y:S01]  /*c6d0*/  MUFU.EX2 R51, R51 ;  /* 0x0000003300337308 */ /* 0x000f220000000800 */
[----:B0-----:R-:W-:Y:S01]  /*c6e0*/  FADD.FTZ R3, R72, R3 ;  /* 0x0000000348037221 */ /* 0x001fe20000010000 */
[----:B------:R-:W-:-:S06]  /*c6f0*/  FADD.FTZ R25, R49, R24 ;  /* 0x0000001831197221 */ /* 0x000fcc0000010000 */
[----:B------:R-:W0:Y:S01]  /*c700*/  MUFU.EX2 R66, R66 ;  /* 0x0000004200427308 */ /* 0x000e220000000800 */
[----:B------:R-:W-:-:S07]  /*c710*/  FFMA.FTZ R53, R71, UR43, -R53 ;  /* 0x0000002b47357c23 */ /* 0x000fce0008010835 */
[----:B------:R-:W0:Y:S01]  /*c720*/  MUFU.EX2 R168, R168 ;  /* 0x000000a800a87308 */ /* 0x000e220000000800 */
        /* <DEDUP_REMOVED lines=9> */
[----:B------:R-:W-:-:S06]  /*c7c0*/  FADD.FTZ R6, R168, R3 ;  /* 0x00000003a8067221 */ /* 0x000fcc0000010000 */
[----:B------:R-:W0:Y:S01]  /*c7d0*/  MUFU.EX2 R41, R41 ;  /* 0x0000002900297308 */ /* 0x000e220000000800 */
[----:B------:R-:W-:-:S07]  /*c7e0*/  IMAD.MOV.U32 R29, RZ, RZ, 0x40000040 ;  /* 0x40000040ff1d7424 */ /* 0x000fce00078e00ff */
[----:B------:R-:W0:Y:S01]  /*c7f0*/  MUFU.EX2 R53, R53 ;  /* 0x0000003500357308 */ /* 0x000e220000000800 */
[----:B------:R-:W-:Y:S02]  /*c800*/  IMAD.MOV.U32 R27, RZ, RZ, 0x40000040 ;  /* 0x40000040ff1b7424 */ /* 0x000fe400078e00ff */
[----:B-1----:R-:W-:Y:S01]  /*c810*/  FADD.FTZ R25, R67, R24 ;  /* 0x0000001843197221 */ /* 0x002fe20000010000 */
[----:B---3--:R-:W-:Y:S01]  /*c820*/  FADD.FTZ R3, R45, R6 ;  /* 0x000000062d037221 */ /* 0x008fe20000010000 */
[----:B------:R-:W-:Y:S01]  /*c830*/  R2UR UR11, R29 ;  /* 0x000000001d0b72ca */ /* 0x000fe200000e0000 */
[----:B------:R-:W-:Y:S01]  /*c840*/  IMAD.MOV.U32 R29, RZ, RZ, 0x40000040 ;  /* 0x40000040ff1d7424 */ /* 0x000fe200078e00ff */
[----:B------:R-:W-:Y:S01]  /*c850*/  R2UR UR15, R27 ;  /* 0x000000001b0f72ca */ /* 0x000fe200000e0000 */
[----:B------:R-:W-:Y:S02]  /*c860*/  IMAD.MOV.U32 R27, RZ, RZ, 0x40000040 ;  /* 0x40000040ff1b7424 */ /* 0x000fe400078e00ff */
[----:B--2---:R-:W-:Y:S01]  /*c870*/  FADD.FTZ R24, R70, R25 ;  /* 0x0000001946187221 */ /* 0x004fe20000010000 */
[----:B----4-:R-:W-:Y:S01]  /*c880*/  FADD.FTZ R6, R170, R3 ;  /* 0x00000003aa067221 */ /* 0x010fe20000010000 */
[----:B------:R-:W-:-:S02]  /*c890*/  F2FP.BF16.F32.PACK_AB R204, R31, R204 ;  /* 0x000000cc1fcc723e */ /* 0x000fc400000010ff */
[----:B------:R-:W-:Y:S02]  /*c8a0*/  F2FP.BF16.F32.PACK_AB R206, R33, R206 ;  /* 0x000000ce21ce723e */ /* 0x000fe400000010ff */
[----:B------:R-:W-:Y:S01]  /*c8b0*/  F2FP.BF16.F32.PACK_AB R207, R30, R207 ;  /* 0x000000cf1ecf723e */ /* 0x000fe200000010ff */
[----:B0-----:R-:W-:Y:S01]  /*c8c0*/  FADD.FTZ R6, R41, R6 ;  /* 0x0000000629067221 */ /* 0x001fe20000010000 */
[----:B------:R-:W-:Y:S01]  /*c8d0*/  R2UR UR19, R29 ;  /* 0x000000001d1372ca */ /* 0x000fe200000e0000 */
[----:B------:R-:W-:Y:S01]  /*c8e0*/  FADD.FTZ R3, R53, R24 ;  /* 0x0000001835037221 */ /* 0x000fe20000010000 */
[----:B------:R-:W-:Y:S02]  /*c8f0*/  R2UR UR23, R27 ;  /* 0x000000001b1772ca */ /* 0x000fe400000e0000 */
        /* <DEDUP_REMOVED lines=38> */
[----:B------:R-:W-:-:S05]  /*cb60*/  IADD3 R152, R174, R176, -R177 ;  /* 0x000000b0ae987210 */ /* 0x000fca0007ffe8b1 */
[----:B------:R-:W-:-:S05]  /*cb70*/  IMAD.HI R152, R152, 0x2aaaaaab, RZ ;  /* 0x2aaaaaab98987827 */ /* 0x000fca00078e02ff */
[----:B------:R-:W-:-:S04]  /*cb80*/  SHF.R.U32.HI R153, RZ, 0x1f, R152 ;  /* 0x0000001fff997819 */ /* 0x000fc80000011698 */
[----:B------:R-:W-:-:S04]  /*cb90*/  LEA.HI.SX32 R153, R152, R153, 0x1c ;  /* 0x0000009998997211 */ /* 0x000fc800078fe2ff */
[----:B------:R-:W-:Y:S01]  /*cba0*/  VIMNMX R154, R175, R153, !PT ;  /* 0x00000099af9a7248 */ /* 0x000fe20007fe0100 */
[----:B------:R-:W-:-:S04]  /*cbb0*/  VIADD R215, R215, 0xfffffffe ;  /* 0xfffffffed7d77836 */ /* 0x000fc80000000000 */
[----:B------:R0:W-:Y:S01]  /*cbc0*/  STL [R1+0x20], R154 ;  /* 0x0000209a01007387 */ /* 0x0001e20000100800 */
[----:B------:R-:W-:Y:S01]  /*cbd0*/  ISETP.GE.AND P2, PT, R215, R154, PT ;  /* 0x0000009ad700720c */ /* 0x000fe20003f46270 */
[----:B------:R-:W-:-:S05]  /*cbe0*/  @!P1 VIADD R173, R173, 0x32460 ;  /* 0x00032460adad9836 */ /* 0x000fca0000000000 */
[----:B------:R-:W-:Y:S01]  /*cbf0*/  @!P1 PRMT R173, RZ, 0x654, R173 ;  /* 0x00000654ffad9816 */ /* 0x000fe200000000ad */
[----:B------:R-:W-:Y:S02]  /*cc00*/  WARPGROUP.DEPBAR.LE gsb0, 0x0 ;  /* 0x00008000000079c5 */ /* 0x000fe40000010000 */
[----:B------:R-:W-:-:S06]  /*cc10*/  WARPGROUP.ARRIVE ;  /* 0x00000000000079c5 */ /* 0x000fcc0000000000 */
[----:B------:R-:W-:Y:S03]  /*cc20*/  HGMMA.64x256x16.F32.BF16 R24, R168, gdesc[UR24].tnspB, R24, gsb0 ;  /* 0x43e00018a8187df0 */ /* 0x000fe60008001818 */
[----:B------:R-:W-:Y:S02]  /*cc30*/  WARPGROUP.DEPBAR.LE gsb0, 0x0 ;  /* 0x00008000000079c5 */ /* 0x000fe40000010000 */
[----:B------:R0:W-:Y:S01]  /*cc40*/  @!P1 SYNCS.ARRIVE.TRANS64.RED.A1T0 RZ, [R173+URZ], RZ ;  /* 0x000000ffadff99a7 */ /* 0x0001e2000810043f */
[----:B------:R-:W-:Y:S05]  /*cc50*/  @!P2 BRA `(.L_x_14596) ;  /* 0x000000300004a947 */ /* 0x000fea0003800000 */
[----:B------:R-:W-:Y:S02]  /*cc60*/  IMAD.MOV.U32 R206, RZ, RZ, R7 ;  /* 0x000000ffffce7224 */ /* 0x000fe400078e0007 */
[----:B------:R-:W-:Y:S02]  /*cc70*/  IMAD.MOV.U32 R207, RZ, RZ, R0 ;  /* 0x000000ffffcf7224 */ /* 0x000fe400078e0000 */
[----:B------:R-:W-:-:S07]  /*cc80*/  IMAD.MOV.U32 R204, RZ, RZ, R215 ;  /* 0x000000ffffcc7224 */ /* 0x000fce00078e00d7 */
.L_x_14606:
[----:B------:R-:W-:Y:S01]  /*cc90*/  VIADD R2, R2, 0x1 ;  /* 0x0000000102027836 */ /* 0x000fe20000000000 */
[----:B------:R-:W-:Y:S05]  /*cca0*/  YIELD ;  /* 0x0000000000007946 */ /* 0x000fea0003800000 */
[----:B------:R-:W-:-:S04]  /*ccb0*/  ISETP.NE.AND P2, PT, R2, 0x2, PT ;  /* 0x000000020200780c */ /* 0x000fc80003f45270 */
[----:B------:R-:W-:Y:S02]  /*ccc0*/  SEL R0, RZ, 0x1, P2 ;  /* 0x00000001ff007807 */ /* 0x000fe40001000000 */
[----:B------:R-:W-:Y:S02]  /*ccd0*/  SEL R2, R2, RZ, P2 ;  /* 0x000000ff02027207 */ /* 0x000fe40001000000 */
[----:B------:R-:W-:Y:S01]  /*cce0*/  LOP3.LUT R23, R23, R0, RZ, 0x3c, !PT ;  /* 0x0000000017177212 */ /* 0x000fe200078e3cff */
[----:B-1---5:R-:W-:Y:S06]  /*ccf0*/  @!P0 BRA `(.L_x_14597) ;  /* 0x0000000000048947 */ /* 0x022fec0003800000 */
[----:B------:R-:W-:Y:S01]  /*cd00*/  BPT.TRAP 0x1 ;  /* 0x000000040000795c */ /* 0x000fe20000300000 */
.L_x_14597:
[----:B------:R-:W-:Y:S01]  /*cd10*/  IMAD R205, R2, 0x8, R19 ;  /* 0x0000000802cd7824 */ /* 0x000fe200078e0213 */
[----:B------:R-:W-:-:S04]  /*cd20*/  SHF.L.U32 R0, R23, 0x1f, RZ ;  /* 0x0000001f17007819 */ /* 0x000fc800000006ff */
[----:B------:R1:W2:Y:S01]  /*cd30*/  SYNCS.PHASECHK.TRANS64.TRYWAIT P2, [R205+URZ+0x32430], R0 ;  /* 0x03243000cd0075a7 */ /* 0x0002a2000804017f */
[----:B------:R-:W-:Y:S05]  /*cd40*/  @!P0 BRA `(.L_x_14598) ;  /* 0x0000000000048947 */ /* 0x000fea0003800000 */
[----:B------:R-:W-:Y:S01]  /*cd50*/  BPT.TRAP 0x1 ;  /* 0x000000040000795c */ /* 0x000fe20000300000 */
.L_x_14598:
[----:B------:R-:W3:Y:S01]  /*cd60*/  LDL R7, [R1+0x14] ;  /* 0x0000140001077983 */ /* 0x000ee20000100800 */
[----:B------:R-:W-:Y:S02]  /*cd70*/  IMAD.MOV.U32 R157, RZ, RZ, 0x40000040 ;  /* 0x40000040ff9d7424 */ /* 0x000fe400078e00ff */
[----:B---3--:R-:W-:Y:S01]  /*cd80*/  IMAD R156, R2, 0x300, R7 ;  /* 0x00000300029c7824 */ /* 0x008fe200078e0207 */
[----:B--2---:R-:W-:Y:S06]  /*cd90*/  @P2 BRA `(.L_x_14599) ;  /* 0x0000000000082947 */ /* 0x004fec0003800000 */
[----:B------:R-:W2:Y:S02]  /*cda0*/  SYNCS.PHASECHK.TRANS64.TRYWAIT P2, [R205+URZ+0x32430], R0 ;  /* 0x03243000cd0075a7 */ /* 0x000ea4000804017f */
[----:B--2---:R-:W-:Y:S05]  /*cdb0*/  @!P2 BRA `(.L_x_14600) ;  /* 0x00000160000ca947 */ /* 0x004fea0003800000 */
.L_x_14599:
[----:B------:R-:W3:Y:S04]  /*cdc0*/  LDL.64 R220, [R1+0x8] ;  /* 0x0000080001dc7983 */ /* 0x000ee80000100a00 */
[----:B------:R-:W4:Y:S01]  /*cdd0*/  LDL.64 R216, [R1] ;  /* 0x0000000001d87983 */ /* 0x000f220000100a00 */
[----:B------:R-:W-:Y:S05]  /*cde0*/  WARPSYNC.ALL ;  /* 0x0000000000007948 */ /* 0x000fea0003800000 */
[C---:B------:R-:W-:Y:S01]  /*cdf0*/  R2UR UR6, R156.reuse ;  /* 0x000000009c0672ca */ /* 0x040fe200000e0000 */
[C---:B0-----:R-:W-:Y:S01]  /*ce00*/  VIADD R154, R156.reuse, 0x2 ;  /* 0x000000029c9a7836 */ /* 0x041fe20000000000 */
        /* <DEDUP_REMOVED lines=16> */
[----:B------:R-:W-:-:S03]  /*cf10*/  R2UR UR17, R237 ;  /* 0x00000000ed1172ca */ /* 0x000fc600000e0000 */
[----:B------:R-:W-:Y:S03]  /*cf20*/  HGMMA.64x96x16.F32.BF16 R152, gdesc[UR4], RZ, !UPT, gsb0 ;  /* 0x01600000049879f0 */ /* 0x000fe6000c0018ff */
[----:B------:R-:W-:Y:S02]  /*cf30*/  WARPGROUP.DEPBAR.LE gsb0, 0x0 ;  /* 0x00008000000079c5 */ /* 0x000fe40000010000 */
[----:B------:R-:W-:Y:S01]  /*cf40*/  WARPGROUP.ARRIVE ;  /* 0x00000000000079c5 */ /* 0x000fe20000000000 */
[----:B---3--:R-:W-:Y:S02]  /*cf50*/  R2UR UR8, R220 ;  /* 0x00000000dc0872ca */ /* 0x008fe400000e0000 */
[----:B------:R-:W-:Y:S02]  /*cf60*/  R2UR UR9, R221 ;  /* 0x00000000dd0972ca */ /* 0x000fe400000e0000 */
[----:B----4-:R-:W-:-:S02]  /*cf70*/  R2UR UR12, R216 ;  /* 0x00000000d80c72ca */ /* 0x010fc400000e0000 */
[----:B------:R-:W-:-:S09]  /*cf80*/  R2UR UR13, R217 ;  /* 0x00000000d90d72ca */ /* 0x000fd200000e0000 */
        /* <DEDUP_REMOVED lines=10> */
.L_x_14601:
[----:B------:R0:W3:Y:S01]  /*d030*/  SYNCS.PHASECHK.TRANS64.TRYWAIT P2, [R205+URZ+0x32450], R0 ;  /* 0x03245000cd0075a7 */ /* 0x0000e2000804017f */
[----:B------:R-:W-:Y:S05]  /*d040*/  @!P0 BRA `(.L_x_14602) ;  /* 0x0000000000048947 */ /* 0x000fea0003800000 */
[----:B------:R-:W-:Y:S01]  /*d050*/  BPT.TRAP 0x1 ;  /* 0x000000040000795c */ /* 0x000fe20000300000 */
.L_x_14602:
[----:B------:R-:W-:Y:S04]  /*d060*/  BSSY B0, `(.L_x_14603) ;  /* 0x0000004000007945 */ /* 0x000fe80003800000 */
[----:B---3--:R-:W-:Y:S05]  /*d070*/  @P2 BRA `(.L_x_14604) ;  /* 0x0000000000082947 */ /* 0x008fea0003800000 */
[----:B------:R-:W3:Y:S02]  /*d080*/  SYNCS.PHASECHK.TRANS64.TRYWAIT P2, [R205+URZ+0x32450], R0 ;  /* 0x03245000cd0075a7 */ /* 0x000ee4000804017f */
[----:B---3--:R-:W-:Y:S05]  /*d090*/  @!P2 BRA `(.L_x_14605) ;  /* 0x0000015c0068a947 */ /* 0x008fea0003800000 */
.L_x_14604:
[----:B------:R-:W-:Y:S05]  /*d0a0*/  BSYNC B0 ;  /* 0x0000000000007941 */ /* 0x000fea0003800000 */
.L_x_14603:
[----:B------:R-:W-:Y:S05]  /*d0b0*/  WARPSYNC.ALL ;  /* 0x0000000000007948 */ /* 0x000fea0003800000 */
[----:B------:R-:W0:Y:S04]  /*d0c0*/  LDL R220, [R1+0x1c] ;  /* 0x00001c0001dc7983 */ /* 0x000e280000100800 */
[----:B------:R-:W0:Y:S01]  /*d0d0*/  LDL R216, [R1+0x3c] ;  /* 0x00003c0001d87983 */ /* 0x000e220000100800 */
[----:B------:R-:W-:Y:S01]  /*d0e0*/  IMAD.MOV.U32 R217, RZ, RZ, 0x40000040 ;  /* 0x40000040ffd97424 */ /* 0x000fe200078e00ff */
[----:B------:R-:W-:Y:S01]  /*d0f0*/  R2UR UR4, R4 ;  /* 0x00000000040472ca */ /* 0x000fe200000e0000 */
[----:B------:R-:W4:Y:S01]  /*d100*/  LDC R7, c[0x0][0x448] ;  /* 0x00011200ff077b82 */ /* 0x000f220000000800 */
[----:B------:R-:W-:Y:S01]  /*d110*/  R2UR UR5, R5 ;  /* 0x00000000050572ca */ /* 0x000fe200000e0000 */
[----:B------:R-:W-:Y:S01]  /*d120*/  WARPGROUP.ARRIVE ;  /* 0x00000000000079c5 */ /* 0x000fe20000000000 */
[----:B------:R-:W-:Y:S01]  /*d130*/  R2UR UR7, R217 ;  /* 0x00000000d90772ca */ /* 0x000fe200000e0000 */
[----:B------:R-:W-:Y:S01]  /*d140*/  IMAD.MOV.U32 R221, RZ, RZ, 0x40000040 ;  /* 0x40000040ffdd7424 */ /* 0x000fe200078e00ff */
[----:B------:R1:W-:Y:S04]  /*d150*/  STL [R1+0x178], R16 ;  /* 0x0001781001007387 */ /* 0x0003e80000100800 */
[----:B-1----:R-:W4:Y:S01]  /*d160*/  LDL.LU R16, [R1+0x10] ;  /* 0x0000100001107983 */ /* 0x002f220000300800 */
[----:B0-23--:R-:W-:Y:S01]  /*d170*/  IMAD.IADD R0, R216, 0x1, R220 ;  /* 0x00000001d8007824 */ /* 0x00dfe200078e02dc */
[----:B----4-:R-:W-:Y:S01]  /*d180*/  ISETP.NE.AND P2, PT, R7, 0x1, PT ;  /* 0x000000010700780c */ /* 0x010fe20003f45270 */
[----:B------:R-:W-:-:S04]  /*d190*/  IMAD.MOV.U32 R216, RZ, RZ, 0xc00 ;  /* 0x00000c00ffd87424 */ /* 0x000fc800078e00ff */
[----:B------:R-:W-:-:S04]  /*d1a0*/  IMAD R216, R2, R216, UR39 ;  /* 0x0000002702d87e24 */ /* 0x000fc8000f8e02d8 */
[C---:B------:R-:W-:Y:S01]  /*d1b0*/  VIADD R220, R216.reuse, 0x2 ;  /* 0x00000002d8dc7836 */ /* 0x040fe20000000000 */
[----:B------:R-:W-:Y:S01]  /*d1c0*/  R2UR UR6, R216 ;  /* 0x00000000d80672ca */ /* 0x000fe200000e0000 */
[----:B------:R-:W-:Y:S02]  /*d1d0*/  IMAD.MOV.U32 R217, RZ, RZ, 0x40000040 ;  /* 0x40000040ffd97424 */ /* 0x000fe400078e00ff */
[----:B------:R-:W0:Y:S01]  /*d1e0*/  @P2 LDC R215, c[0x0][0x44c] ;  /* 0x00011300ffd72b82 */ /* 0x000e220000000800 */
[----:B------:R-:W-:-:S04]  /*d1f0*/  LOP3.LUT R16, R16, 0xfffffeff, RZ, 0xc0, !PT ;  /* 0xfffffeff10107812 */ /* 0x000fc800078ec0ff */
[----:B------:R-:W-:-:S03]  /*d200*/  @P1 LOP3.LUT R16, R16, 0x100, RZ, 0xfc, !PT ;  /* 0x0000010010101812 */ /* 0x000fc600078efcff */
[----:B------:R-:W1:Y:S02]  /*d210*/  @P2 LDC R7, c[0x0][0x450] ;  /* 0x00011400ff072b82 */ /* 0x000e640000000800 */
[----:B------:R-:W-:Y:S01]  /*d220*/  HGMMA.64x96x16.F32.BF16 R152, gdesc[UR4], R152, gsb0 ;  /* 0x01600000049879f0 */ /* 0x000fe20008001898 */
[----:B------:R-:W-:Y:S01]  /*d230*/  R2UR UR6, R220 ;  /* 0x00000000dc0672ca */ /* 0x000fe200000e0000 */
[----:B------:R-:W-:Y:S01]  /*d240*/  VIADD R220, R216, 0x4 ;  /* 0x00000004d8dc7836 */ /* 0x000fe20000000000 */
[----:B------:R-:W-:Y:S01]  /*d250*/  R2UR UR7, R221 ;  /* 0x00000000dd0772ca */ /* 0x000fe200000e0000 */
[----:B------:R-:W-:Y:S01]  /*d260*/  IMAD.MOV.U32 R221, RZ, RZ, 0x40000040 ;  /* 0x40000040ffdd7424 */ /* 0x000fe200078e00ff */
[----:B------:R-:W-:Y:S02]  /*d270*/  R2UR UR4, R234 ;  /* 0x00000000ea0472ca */ /* 0x000fe400000e0000 */
[----:B------:R-:W-:Y:S02]  /*d280*/  R2UR UR5, R235 ;  /* 0x00000000eb0572ca */ /* 0x000fe400000e0000 */
[----:B------:R-:W-:-:S04]  /*d290*/  LOP3.LUT R16, R16, 0xffffff7f, RZ, 0xc0, !PT ;  /* 0xffffff7f10107812 */ /* 0x000fc800078ec0ff */
[----:B------:R-:W-:Y:S01]  /*d2a0*/  @P0 LOP3.LUT R16, R16, 0x80, RZ, 0xfc, !PT ;  /* 0x0000008010100812 */ /* 0x000fe200078efcff */
[----:B0-----:R-:W-:-:S04]  /*d2b0*/  @P2 IMAD.HI.U32 R215, R0, R215, RZ ;  /* 0x000000d700d72227 */ /* 0x001fc800078e00ff */
[----:B------:R-:W-:Y:S01]  /*d2c0*/  STL [R1+0x10], R16 ;  /* 0x0000101001007387 */ /* 0x000fe20000100800 */
[----:B-1----:R-:W-:Y:S01]  /*d2d0*/  @P2 SHF.R.U32.HI R0, RZ, R7, R215 ;  /* 0x00000007ff002219 */ /* 0x002fe200000116d7 */
        /* <DEDUP_REMOVED lines=113> */
[----:B------:R-:W2:Y:S01]  /*d9f0*/  LDL R220, [R1+0x24] ;  /* 0x0000240001dc7983 */ /* 0x000ea20000100800 */
[----:B------:R-:W-:Y:S02]  /*da00*/  R2UR UR4, R10 ;  /* 0x000000000a0472ca */ /* 0x000fe400000e0000 */
[----:B------:R-:W-:Y:S01]  /*da10*/  R2UR UR5, R11 ;  /* 0x000000000b0572ca */ /* 0x000fe200000e0000 */
[----:B------:R-:W2:Y:S01]  /*da20*/  LDL R221, [R1+0x18] ;  /* 0x0000180001dd7983 */ /* 0x000ea20000100800 */
[----:B------:R-:W-:Y:S02]  /*da30*/  WARPGROUP.DEPBAR.LE gsb0, 0x0 ;  /* 0x00008000000079c5 */ /* 0x000fe40000010000 */
[----:B------:R-:W-:-:S09]  /*da40*/  WARPGROUP.ARRIVE ;  /* 0x00000000000079c5 */ /* 0x000fd20000000000 */
[----:B------:R-:W-:Y:S01]  /*da50*/  HGMMA.64x96x16.F32.BF16 R152, gdesc[UR4], R152, gsb0 ;  /* 0x01600000049879f0 */ /* 0x000fe20008001898 */
[----:B------:R-:W-:Y:S02]  /*da60*/  R2UR UR7, R217 ;  /* 0x00000000d90772ca */ /* 0x000fe400000e0000 */
[----:B------:R-:W3:Y:S01]  /*da70*/  LDL R217, [R1+0x2c] ;  /* 0x00002c0001d97983 */ /* 0x000ee20000100800 */
[----:B------:R-:W-:Y:S01]  /*da80*/  VIADD R216, R216, 0x906 ;  /* 0x00000906d8d87836 */ /* 0x000fe20000000000 */
[----:B------:R-:W-:Y:S02]  /*da90*/  R2UR UR4, R8 ;  /* 0x00000000080472ca */ /* 0x000fe400000e0000 */
[----:B------:R-:W-:Y:S02]  /*daa0*/  R2UR UR5, R9 ;  /* 0x00000000090572ca */ /* 0x000fe400000e0000 */
[----:B------:R-:W-:Y:S01]  /*dab0*/  R2UR UR6, R216 ;  /* 0x00000000d80672ca */ /* 0x000fe200000e0000 */
[----:B------:R-:W0:Y:S04]  /*dac0*/  SHFL.IDX PT, R215, R0, RZ, 0x1c1f ;  /* 0x001c1fff00d77589 */ /* 0x000e2800000e0000 */
[----:B------:R1:W-:Y:S02]  /*dad0*/  SHFL.IDX PT, R7, R0, 0x1, 0x1c1f ;  /* 0x003c1f0000077f89 */ /* 0x0003e400000e0000 */
[----:B-1----:R-:W-:Y:S01]  /*dae0*/  IMAD R0, R204, -0x60, RZ ;  /* 0xffffffa0cc007824 */ /* 0x002fe200078e02ff */
[----:B------:R-:W-:-:S02]  /*daf0*/  WARPGROUP.DEPBAR.LE gsb0, 0x0 ;  /* 0x00008000000079c5 */ /* 0x000fc40000010000 */
[----:B------:R-:W-:-:S06]  /*db00*/  WARPGROUP.ARRIVE ;  /* 0x00000000000079c5 */ /* 0x000fcc0000000000 */
[----:B------:R-:W-:Y:S03]  /*db10*/  HGMMA.64x96x16.F32.BF16 R152, gdesc[UR4], R152, gsb0 ;  /* 0x01600000049879f0 */ /* 0x000fe60008001898 */
[----:B------:R-:W-:Y:S02]  /*db20*/  WARPGROUP.DEPBAR.LE gsb0, 0x0 ;  /* 0x00008000000079c5 */ /* 0x000fe40000010000 */
[----:B---3--:R-:W-:-:S04]  /*db30*/  IADD3 R0, -R217, 0x1, R0 ;  /* 0x00000001d9007810 */ /* 0x008fc80007ffe100 */
[----:B--2---:R-:W-:-:S05]  /*db40*/  IADD3 R216, -R221, R0, R220 ;  /* 0x00000000ddd87210 */ /* 0x004fca0007ffe1dc */
[----:B0-----:R-:W-:-:S05]  /*db50*/  IMAD.IADD R0, R216, 0x1, R215 ;  /* 0x00000001d8007824 */ /* 0x001fca00078e02d7 */
[C---:B------:R-:W-:Y:S02]  /*db60*/  ISETP.GT.AND P4, PT, R0.reuse, 0x1, PT ;  /* 0x000000010000780c */ /* 0x040fe40003f84270 */
[C---:B------:R-:W-:Y:S02]  /*db70*/  ISETP.GT.AND P2, PT, R0.reuse, RZ, PT ;  /* 0x000000ff0000720c */ /* 0x040fe40003f44270 */
[----:B------:R-:W-:Y:S02]  /*db80*/  ISETP.GT.AND P3, PT, R0, 0x8, PT ;  /* 0x000000080000780c */ /* 0x000fe40003f64270 */
[----:B------:R-:W-:Y:S02]  /*db90*/  FSEL R215, R153, -INF , P4 ;  /* 0xff80000099d77808 */ /* 0x000fe40002000000 */
[----:B------:R-:W-:Y:S02]  /*dba0*/  FSEL R152, R152, -INF , P2 ;  /* 0xff80000098987808 */ /* 0x000fe40001000000 */
[----:B------:R-:W-:-:S02]  /*dbb0*/  FSEL R153, R156, -INF , P3 ;  /* 0xff8000009c997808 */ /* 0x000fc40001800000 */
[C---:B------:R-:W-:Y:S02]  /*dbc0*/  ISETP.GT.AND P2, PT, R0.reuse, 0x9, PT ;  /* 0x000000090000780c */ /* 0x040fe40003f44270 */
[C---:B------:R-:W-:Y:S02]  /*dbd0*/  ISETP.GT.AND P4, PT, R0.reuse, 0x10, PT ;  /* 0x000000100000780c */ /* 0x040fe40003f84270 */
        /* <DEDUP_REMOVED lines=57> */
[----:B------:R-:W-:Y:S02]  /*df70*/  FSEL R193, R193, -INF , P2 ;  /* 0xff800000c1c17808 */ /* 0x000fe40001000000 */
[----:B------:R-:W-:Y:S02]  /*df80*/  FMNMX.FTZ R0, R192, R0, !PT ;  /* 0x00000000c0007209 */ /* 0x000fe40007810000 */
[----:B------:R-:W-:Y:S02]  /*df90*/  FSEL R196, R196, -INF , P4 ;  /* 0xff800000c4c47808 */ /* 0x000fe40002000000 */
[----:B------:R-:W-:Y:S02]  /*dfa0*/  FMNMX.FTZ R0, R193, R0, !PT ;  /* 0x00000000c1007209 */ /* 0x000fe40007810000 */
[----:B------:R-:W-:-:S02]  /*dfb0*/  FSEL R197, R197, -INF , P3 ;  /* 0xff800000c5c57808 */ /* 0x000fc40001800000 */
[----:B------:R-:W-:-:S04]  /*dfc0*/  FMNMX.FTZ R0, R196, R0, !PT ;  /* 0x00000000c4007209 */ /* 0x000fc80007810000 */
[----:B------:R-:W-:-:S05]  /*dfd0*/  FMNMX.FTZ R0, R197, R0, !PT ;  /* 0x00000000c5007209 */ /* 0x000fca0007810000 */
[----:B------:R-:W0:Y:S02]  /*dfe0*/  SHFL.BFLY PT, R172, R0, 0x2, 0x1f ;  /* 0x0c401f0000ac7f89 */ /* 0x000e2400000e0000 */
[----:B0-----:R-:W-:-:S05]  /*dff0*/  FMNMX.FTZ R0, R0, R172, !PT ;  /* 0x000000ac00007209 */ /* 0x001fca0007810000 */
[----:B------:R-:W0:Y:S01]  /*e000*/  SHFL.BFLY PT, R172, R0, 0x1, 0x1f ;  /* 0x0c201f0000ac7f89 */ /* 0x000e2200000e0000 */
[----:B------:R-:W-:-:S05]  /*e010*/  IMAD.IADD R7, R216, 0x1, R7 ;  /* 0x00000001d8077824 */ /* 0x000fca00078e0207 */
[C---:B------:R-:W-:Y:S02]  /*e020*/  ISETP.GT.AND P3, PT, R7.reuse, RZ, PT ;  /* 0x000000ff0700720c */ /* 0x040fe40003f64270 */
[----:B------:R-:W-:Y:S02]  /*e030*/  ISETP.GT.AND P4, PT, R7, 0x1, PT ;  /* 0x000000010700780c */ /* 0x000fe40003f84270 */
[----:B0-----:R-:W-:-:S04]  /*e040*/  FMNMX.FTZ R0, R0, R172, !PT ;  /* 0x000000ac00007209 */ /* 0x001fc80007810000 */
[----:B------:R-:W-:-:S04]  /*e050*/  FSETP.NEU.FTZ.AND P2, PT, R0, -INF , PT ;  /* 0xff8000000000780b */ /* 0x000fc80003f5d000 */
[----:B------:R-:W-:-:S05]  /*e060*/  FSEL R220, R0, RZ, P2 ;  /* 0x000000ff00dc7208 */ /* 0x000fca0001000000 */
[----:B------:R-:W-:Y:S01]  /*e070*/  FADD.FTZ R220, -R220, R207 ;  /* 0x000000cfdcdc7221 */ /* 0x000fe20000010100 */
[----:B------:R-:W-:Y:S02]  /*e080*/  FSEL R207, R154, -INF , P3 ;  /* 0xff8000009acf7808 */ /* 0x000fe40001800000 */
[----:B------:R-:W-:Y:S02]  /*e090*/  ISETP.GT.AND P3, PT, R7, 0x8, PT ;  /* 0x000000080700780c */ /* 0x000fe40003f64270 */
[----:B------:R-:W-:Y:S02]  /*e0a0*/  FSEL R216, R155, -INF , P4 ;  /* 0xff8000009bd87808 */ /* 0x000fe40002000000 */
[----:B------:R-:W-:Y:S02]  /*e0b0*/  FSEL R155, R158, -INF , P3 ;  /* 0xff8000009e9b7808 */ /* 0x000fe40001800000 */
[C---:B------:R-:W-:Y:S02]  /*e0c0*/  ISETP.GT.AND P4, PT, R7.reuse, 0x9, PT ;  /* 0x000000090700780c */ /* 0x040fe40003f84270 */
[----:B------:R-:W-:-:S02]  /*e0d0*/  ISETP.GT.AND P3, PT, R7, 0x10, PT ;  /* 0x000000100700780c */ /* 0x000fc40003f64270 */
[----:B------:R-:W-:Y:S02]  /*e0e0*/  FSEL R172, R159, -INF , P4 ;  /* 0xff8000009fac7808 */ /* 0x000fe40002000000 */
[----:B------:R-:W-:Y:S02]  /*e0f0*/  FSEL R162, R162, -INF , P3 ;  /* 0xff800000a2a27808 */ /* 0x000fe40001800000 */
        /* <DEDUP_REMOVED lines=8> */
[C---:B------:R-:W-:Y:S02]  /*e180*/  ISETP.GT.AND P4, PT, R7.reuse, 0x21, PT ;  /* 0x000000210700780c */ /* 0x040fe40003f84270 */
[----:B------:R-:W-:Y:S01]  /*e190*/  ISETP.GT.AND P3, PT, R7, 0x28, PT ;  /* 0x000000280700780c */ /* 0x000fe20003f64270 */
[----:B------:R-:W-:Y:S01]  /*e1a0*/  UMOV UR43, UR49 ;  /* 0x00000031002b7c82 */ /* 0x000fe20008000000 */
[----:B------:R-:W-:-:S02]  /*e1b0*/  FSEL R171, R171, -INF , P4 ;  /* 0xff800000abab7808 */ /* 0x000fc40002000000 */
[----:B------:R-:W-:Y:S02]  /*e1c0*/  FSEL R174, R174, -INF , P3 ;  /* 0xff800000aeae7808 */ /* 0x000fe40001800000 */
[C---:B------:R-:W-:Y:S02]  /*e1d0*/  ISETP.GT.AND P4, PT, R7.reuse, 0x29, PT ;  /* 0x000000290700780c */ /* 0x040fe40003f84270 */
[----:B------:R-:W-:Y:S01]  /*e1e0*/  ISETP.GT.AND P3, PT, R7, 0x30, PT ;  /* 0x000000300700780c */ /* 0x000fe20003f64270 */
[----:B------:R-:W-:Y:S01]  /*e1f0*/  FMUL.FTZ R167, R0, UR43 ;  /* 0x0000002b00a77c20 */ /* 0x000fe20008410000 */
[----:B------:R-:W-:Y:S02]  /*e200*/  FSEL R175, R175, -INF , P4 ;  /* 0xff800000afaf7808 */ /* 0x000fe40002000000 */
[----:B------:R-:W-:Y:S02]  /*e210*/  FSEL R178, R178, -INF , P3 ;  /* 0xff800000b2b27808 */ /* 0x000fe40001800000 */
[----:B------:R-:W-:-:S02]  /*e220*/  ISETP.GT.AND P4, PT, R7, 0x31, PT ;  /* 0x000000310700780c */ /* 0x000fc40003f84270 */
[----:B------:R-:W-:Y:S02]  /*e230*/  ISETP.GT.AND P3, PT, R7, 0x38, PT ;  /* 0x000000380700780c */ /* 0x000fe40003f64270 */
[----:B------:R-:W-:Y:S02]  /*e240*/  FSEL R167, R167, RZ, P2 ;  /* 0x000000ffa7a77208 */ /* 0x000fe40001000000 */
[----:B------:R-:W-:Y:S02]  /*e250*/  FSEL R179, R179, -INF , P4 ;  /* 0xff800000b3b37808 */ /* 0x000fe40002000000 */
[----:B------:R-:W-:Y:S02]  /*e260*/  FSEL R182, R182, -INF , P3 ;  /* 0xff800000b6b67808 */ /* 0x000fe40001800000 */
[C---:B------:R-:W-:Y:S02]  /*e270*/  ISETP.GT.AND P4, PT, R7.reuse, 0x39, PT ;  /* 0x000000390700780c */ /* 0x040fe40003f84270 */
[----:B------:R-:W-:Y:S01]  /*e280*/  ISETP.GT.AND P3, PT, R7, 0x40, PT ;  /* 0x000000400700780c */ /* 0x000fe20003f64270 */
[----:B------:R-:W-:Y:S01]  /*e290*/  FFMA.FTZ R152, R152, UR43, -R167 ;  /* 0x0000002b98987c23 */ /* 0x000fe200080108a7 */
[----:B------:R-:W-:Y:S01]  /*e2a0*/  FMUL.FTZ R220, R220, UR43 ;  /* 0x0000002bdcdc7c20 */ /* 0x000fe20008410000 */
[----:B------:R-:W-:-:S02]  /*e2b0*/  FSEL R183, R183, -INF , P4 ;  /* 0xff800000b7b77808 */ /* 0x000fc40002000000 */
[----:B------:R-:W-:Y:S02]  /*e2c0*/  FSEL R186, R186, -INF , P3 ;  /* 0xff800000baba7808 */ /* 0x000fe40001800000 */
[C---:B------:R-:W-:Y:S02]  /*e2d0*/  ISETP.GT.AND P1, PT, R7.reuse, 0x41, PT ;  /* 0x000000410700780c */ /* 0x040fe40003f24270 */
[C---:B------:R-:W-:Y:S02]  /*e2e0*/  ISETP.GT.AND P0, PT, R7.reuse, 0x48, PT ;  /* 0x000000480700780c */ /* 0x040fe40003f04270 */
[C---:B------:R-:W-:Y:S02]  /*e2f0*/  ISETP.GT.AND P3, PT, R7.reuse, 0x50, PT ;  /* 0x000000500700780c */ /* 0x040fe40003f64270 */
[C---:B------:R-:W-:Y:S02]  /*e300*/  ISETP.GT.AND P4, PT, R7.reuse, 0x51, PT ;  /* 0x000000510700780c */ /* 0x040fe40003f84270 */
[----:B------:R-:W-:-:S02]  /*e310*/  ISETP.GT.AND P5, PT, R7, 0x58, PT ;  /* 0x000000580700780c */ /* 0x000fc40003fa4270 */
[C---:B------:R-:W-:Y:S02]  /*e320*/  ISETP.GT.AND P6, PT, R7.reuse, 0x59, PT ;  /* 0x000000590700780c */ /* 0x040fe40003fc4270 */
[----:B------:R-:W-:Y:S01]  /*e330*/  ISETP.GT.AND P2, PT, R7, 0x49, PT ;  /* 0x000000490700780c */ /* 0x000fe20003f44270 */
[----:B------:R-:W-:Y:S01]  /*e340*/  FFMA.FTZ R7, R215, UR43, -R167 ;  /* 0x0000002bd7077c23 */ /* 0x000fe200080108a7 */
[----:B------:R-:W-:Y:S08]  /*e350*/  MUFU.EX2 R152, R152 ;  /* 0x0000009800987308 */ /* 0x000ff00000000800 */
[----:B------:R-:W0:Y:S08]  /*e360*/  MUFU.EX2 R220, R220 ;  /* 0x000000dc00dc7308 */ /* 0x000e300000000800 */
[----:B------:R-:W1:Y:S01]  /*e370*/  MUFU.EX2 R7, R7 ;  /* 0x0000000700077308 */ /* 0x000e620000000800 */
[----:B0-----:R-:W-:-:S04]  /*e380*/  FFMA.FTZ R6, R220, R6, R152 ;  /* 0x00000006dc067223 */ /* 0x001fc80000010098 */
[C---:B-1----:R-:W-:Y:S01]  /*e390*/  FADD.FTZ R6, R7.reuse, R6 ;  /* 0x0000000607067221 */ /* 0x042fe20000010000 */
[----:B------:R-:W-:Y:S02]  /*e3a0*/  F2FP.BF16.F32.PACK_AB R152, R7, R152 ;  /* 0x000000980798723e */ /* 0x000fe400000010ff */
        /* <DEDUP_REMOVED lines=29> */
[----:B------:R-:W-:-:S04]  /*e580*/  FMNMX.FTZ R7, R198, R7, !PT ;  /* 0x00000007c6077209 */ /* 0x000fc80007810000 */
[----:B------:R-:W-:-:S05]  /*e590*/  FMNMX.FTZ R7, R199, R7, !PT ;  /* 0x00000007c7077209 */ /* 0x000fca0007810000 */
[----:B------:R-:W0:Y:S02]  /*e5a0*/  SHFL.BFLY PT, R154, R7, 0x2, 0x1f ;  /* 0x0c401f00079a7f89 */ /* 0x000e2400000e0000 */
[----:B0-----:R-:W-:-:S05]  /*e5b0*/  FMNMX.FTZ R7, R7, R154, !PT ;  /* 0x0000009a07077209 */ /* 0x001fca0007810000 */
[----:B------:R-:W0:Y:S01]  /*e5c0*/  SHFL.BFLY PT, R158, R7, 0x1, 0x1f ;  /* 0x0c201f00079e7f89 */ /* 0x000e2200000e0000 */
[--C-:B------:R-:W-:Y:S01]  /*e5d0*/  FFMA.FTZ R154, R153, UR43, -R167.reuse ;  /* 0x0000002b999a7c23 */ /* 0x100fe200080108a7 */
[----:B------:R-:W-:-:S05]  /*e5e0*/  FFMA.FTZ R153, R157, UR43, -R167 ;  /* 0x0000002b9d997c23 */ /* 0x000fca00080108a7 */
[----:B------:R-:W1:Y:S08]  /*e5f0*/  MUFU.EX2 R154, R154 ;  /* 0x0000009a009a7308 */ /* 0x000e700000000800 */
[----:B------:R-:W2:Y:S01]  /*e600*/  MUFU.EX2 R153, R153 ;  /* 0x0000009900997308 */ /* 0x000ea20000000800 */
[----:B0-----:R-:W-:Y:S01]  /*e610*/  FMNMX.FTZ R7, R7, R158, !PT ;  /* 0x0000009e07077209 */ /* 0x001fe20007810000 */
[----:B-1----:R-:W-:-:S03]  /*e620*/  FADD.FTZ R6, R154, R6 ;  /* 0x000000069a067221 */ /* 0x002fc60000010000 */
[----:B------:R-:W-:-:S04]  /*e630*/  FSETP.NEU.FTZ.AND P2, PT, R7, -INF , PT ;  /* 0xff8000000700780b */ /* 0x000fc80003f5d000 */
[----:B------:R-:W-:Y:S01]  /*e640*/  FSEL R158, R7, RZ, P2 ;  /* 0x000000ff079e7208 */ /* 0x000fe20001000000 */
[----:B--2---:R-:W-:Y:S01]  /*e650*/  FADD.FTZ R157, R153, R6 ;  /* 0x00000006999d7221 */ /* 0x004fe20000010000 */
[----:B------:R-:W-:-:S03]  /*e660*/  FMUL.FTZ R6, R7, UR43 ;  /* 0x0000002b07067c20 */ /* 0x000fc60008410000 */
[----:B------:R-:W-:Y:S02]  /*e670*/  FADD.FTZ R158, -R158, R206 ;  /* 0x000000ce9e9e7221 */ /* 0x000fe40000010100 */
[----:B------:R-:W-:Y:S02]  /*e680*/  FSEL R6, R6, RZ, P2 ;  /* 0x000000ff06067208 */ /* 0x000fe40001000000 */
[----:B------:R-:W-:-:S04]  /*e690*/  FMUL.FTZ R158, R158, UR43 ;  /* 0x0000002b9e9e7c20 */ /* 0x000fc80008410000 */
[----:B------:R0:W-:Y:S02]  /*e6a0*/  MUFU.EX2 R221, R158 ;  /* 0x0000009e00dd7308 */ /* 0x0001e40000000800 */
[--C-:B0-----:R-:W-:Y:S02]  /*e6b0*/  FFMA.FTZ R158, R216, UR43, -R6.reuse ;  /* 0x0000002bd89e7c23 */ /* 0x101fe40008010806 */
[----:B------:R-:W0:Y:S01]  /*e6c0*/  S2R R216, SR_TID.X ;  /* 0x0000000000d87919 */ /* 0x000e220000002100 */
[----:B------:R-:W-:Y:S01]  /*e6d0*/  F2FP.BF16.F32.PACK_AB R154, R153, R154 ;  /* 0x0000009a999a723e */ /* 0x000fe200000010ff */
[----:B------:R-:W-:Y:S01]  /*e6e0*/  FFMA.FTZ R153, R207, UR43, -R6 ;  /* 0x0000002bcf997c23 */ /* 0x000fe20008010806 */
[----:B------:R-:W-:-:S05]  /*e6f0*/  LOP3.LUT P1, RZ, R16, 0x100, RZ, 0xc0, !PT ;  /* 0x0000010010ff7812 */ /* 0x000fca000782c0ff */
[----:B------:R-:W1:Y:S01]  /*e700*/  MUFU.EX2 R153, R153 ;  /* 0x0000009900997308 */ /* 0x000e620000000800 */
[----:B------:R-:W-:-:S07]  /*e710*/  FFMA.FTZ R207, R172, UR43, -R6 ;  /* 0x0000002baccf7c23 */ /* 0x000fce0008010806 */
[----:B------:R-:W2:Y:S01]  /*e720*/  MUFU.EX2 R158, R158 ;  /* 0x0000009e009e7308 */ /* 0x000ea20000000800 */
[----:B-1----:R-:W-:Y:S01]  /*e730*/  FFMA.FTZ R206, R221, R3, R153 ;  /* 0x00000003ddce7223 */ /* 0x002fe20000010099 */
[----:B------:R-:W-:Y:S01]  /*e740*/  @!P1 VIADD R3, R205, 0x32440 ;  /* 0x00032440cd039836 */ /* 0x000fe20000000000 */
[----:B0-----:R-:W-:-:S04]  /*e750*/  SHF.R.U32.HI R216, RZ, 0x7, R216 ;  /* 0x00000007ffd87819 */ /* 0x001fc800000116d8 */
[----:B------:R-:W-:Y:S02]  /*e760*/  @!P1 PRMT R3, RZ, 0x654, R3 ;  /* 0x00000654ff039816 */ /* 0x000fe40000000003 */
[----:B------:R-:W-:Y:S01]  /*e770*/  IADD3 R172, -R216, 0xb, RZ ;  /* 0x0000000bd8ac7810 */ /* 0x000fe20007ffe1ff */
[----:B------:R-:W-:-:S04]  /*e780*/  FFMA.FTZ R215, R155, UR43, -R6 ;  /* 0x0000002b9bd77c23 */ /* 0x000fc80008010806 */
[----:B------:R1:W-:Y:S06]  /*e790*/  BAR.ARV R172, 0x100 ;  /* 0x000400ac0000751d */ /* 0x0003ec0000002000 */
[----:B------:R0:W-:Y:S02]  /*e7a0*/  @!P1 SYNCS.ARRIVE.TRANS64.RED.A1T0 RZ, [R3+URZ], RZ ;  /* 0x000000ff03ff99a7 */ /* 0x0001e4000810043f */
[----:B0-----:R-:W-:Y:S01]  /*e7b0*/  VIADD R3, R216, 0x8 ;  /* 0x00000008d8037836 */ /* 0x001fe20000000000 */
[----:B------:R-:W-:Y:S04]  /*e7c0*/  MUFU.EX2 R215, R215 ;  /* 0x000000d700d77308 */ /* 0x000fe80000000800 */
[----:B------:R0:W-:Y:S01]  /*e7d0*/  BAR.SYNC.DEFER_BLOCKING R3, 0x100 ;  /* 0x000400030000751d */ /* 0x0001e20000010000 */
[C---:B--2---:R-:W-:Y:S01]  /*e7e0*/  FADD.FTZ R206, R158.reuse, R206 ;  /* 0x000000ce9ece7221 */ /* 0x044fe20000010000 */
[----:B------:R-:W-:-:S04]  /*e7f0*/  F2FP.BF16.F32.PACK_AB R153, R158, R153 ;  /* 0x000000999e99723e */ /* 0x000fc800000010ff */
[----:B------:R-:W2:Y:S01]  /*e800*/  MUFU.EX2 R207, R207 ;  /* 0x000000cf00cf7308 */ /* 0x000ea20000000800 */
[----:B------:R-:W-:Y:S02]  /*e810*/  IMAD.MOV.U32 R158, RZ, RZ, 0xc00 ;  /* 0x00000c00ff9e7424 */ /* 0x000fe400078e00ff */
[----:B------:R-:W-:Y:S02]  /*e820*/  IMAD.MOV.U32 R159, RZ, RZ, 0x40000040 ;  /* 0x40000040ff9f7424 */ /* 0x000fe400078e00ff */
[----:B------:R-:W-:Y:S02]  /*e830*/  IMAD R158, R2, R158, UR42 ;  /* 0x0000002a029e7e24 */ /* 0x000fe4000f8e029e */
[-C--:B------:R-:W-:Y:S01]  /*e840*/  FMUL.FTZ R24, R24, R220.reuse ;  /* 0x000000dc18187220 */ /* 0x080fe20000410000 */
[-C--:B------:R-:W-:Y:S01]  /*e850*/  FMUL.FTZ R25, R25, R220.reuse ;  /* 0x000000dc19197220 */ /* 0x080fe20000410000 */
[----:B------:R-:W-:Y:S01]  /*e860*/  R2UR UR7, R159 ;  /* 0x000000009f0772ca */ /* 0x000fe200000e0000 */
        /* <DEDUP_REMOVED lines=127> */
[----:B--2---:R-:W-:-:S05]  /*f060*/  F2FP.BF16.F32.PACK_AB R155, R207, R215 ;  /* 0x000000d7cf9b723e */ /* 0x004fca00000010ff */
[----:B------:R-:W-:-:S06]  /*f070*/  WARPGROUP.ARRIVE ;  /* 0x00000000000079c5 */ /* 0x000fcc0000000000 */
[----:B------:R-:W-:Y:S01]  /*f080*/  HGMMA.64x256x16.F32.BF16 R24, R152, gdesc[UR4].tnspB, R24, gsb0 ;  /* 0x43e0000498187df0 */ /* 0x000fe20008001818 */
[----:B0-----:R-:W-:Y:S01]  /*f090*/  FFMA.FTZ R3, R165, UR43, -R167 ;  /* 0x0000002ba5037c23 */ /* 0x001fe200080108a7 */
[----:B------:R-:W-:-:S05]  /*f0a0*/  FFMA.FTZ R159, R217, UR43, -R6 ;  /* 0x0000002bd99f7c23 */ /* 0x000fca0008010806 */
[----:B------:R-:W-:Y:S08]  /*f0b0*/  MUFU.EX2 R3, R3 ;  /* 0x0000000300037308 */ /* 0x000ff00000000800 */
[----:B------:R-:W-:Y:S01]  /*f0c0*/  MUFU.EX2 R159, R159 ;  /* 0x0000009f009f7308 */ /* 0x000fe20000000800 */
[----:B------:R-:W-:-:S04]  /*f0d0*/  FADD.FTZ R206, R215, R206 ;  /* 0x000000ced7ce7221 */ /* 0x000fc80000010000 */
[----:B------:R-:W-:Y:S01]  /*f0e0*/  FADD.FTZ R207, R207, R206 ;  /* 0x000000cecfcf7221 */ /* 0x000fe20000010000 */
[--C-:B------:R-:W-:Y:S01]  /*f0f0*/  FFMA.FTZ R168, R168, UR43, -R167.reuse ;  /* 0x0000002ba8a87c23 */ /* 0x100fe200080108a7 */
[----:B------:R-:W-:Y:S01]  /*f100*/  FFMA.FTZ R156, R156, UR43, -R167 ;  /* 0x0000002b9c9c7c23 */ /* 0x000fe200080108a7 */
[----:B------:R-:W-:-:S04]  /*f110*/  FFMA.FTZ R165, R174, UR43, -R6 ;  /* 0x0000002baea57c23 */ /* 0x000fc80008010806 */
[----:B------:R-:W-:Y:S08]  /*f120*/  MUFU.EX2 R168, R168 ;  /* 0x000000a800a87308 */ /* 0x000ff00000000800 */
[----:B------:R-:W-:Y:S08]  /*f130*/  MUFU.EX2 R156, R156 ;  /* 0x0000009c009c7308 */ /* 0x000ff00000000800 */
[----:B------:R-:W-:Y:S01]  /*f140*/  MUFU.EX2 R165, R165 ;  /* 0x000000a500a57308 */ /* 0x000fe20000000800 */
[----:B------:R-:W-:-:S02]  /*f150*/  WARPGROUP.DEPBAR.LE gsb0, 0x0 ;  /* 0x00008000000079c5 */ /* 0x000fc40000010000 */
[--C-:B------:R-:W-:Y:S01]  /*f160*/  FFMA.FTZ R154, R160, UR43, -R167.reuse ;  /* 0x0000002ba09a7c23 */ /* 0x100fe200080108a7 */
[--C-:B------:R-:W-:Y:S01]  /*f170*/  FFMA.FTZ R155, R162, UR43, -R6.reuse ;  /* 0x0000002ba29b7c23 */ /* 0x100fe20008010806 */
[--C-:B------:R-:W-:Y:S01]  /*f180*/  FFMA.FTZ R160, R161, UR43, -R167.reuse ;  /* 0x0000002ba1a07c23 */ /* 0x100fe200080108a7 */
[--C-:B------:R-:W-:Y:S01]  /*f190*/  FFMA.FTZ R162, R163, UR43, -R6.reuse ;  /* 0x0000002ba3a27c23 */ /* 0x100fe20008010806 */
[----:B------:R-:W-:Y:S01]  /*f1a0*/  FFMA.FTZ R161, R164, UR43, -R167 ;  /* 0x0000002ba4a17c23 */ /* 0x000fe200080108a7 */
[----:B------:R-:W-:Y:S01]  /*f1b0*/  FFMA.FTZ R163, R166, UR43, -R6 ;  /* 0x0000002ba6a37c23 */ /* 0x000fe20008010806 */
[----:B------:R-:W0:Y:S08]  /*f1c0*/  MUFU.EX2 R154, R154 ;  /* 0x0000009a009a7308 */ /* 0x000e300000000800 */
[----:B------:R-:W-:Y:S08]  /*f1d0*/  MUFU.EX2 R160, R160 ;  /* 0x000000a000a07308 */ /* 0x000ff00000000800 */
[----:B------:R-:W2:Y:S08]  /*f1e0*/  MUFU.EX2 R155, R155 ;  /* 0x0000009b009b7308 */ /* 0x000eb00000000800 */
[----:B------:R-:W3:Y:S08]  /*f1f0*/  MUFU.EX2 R162, R162 ;  /* 0x000000a200a27308 */ /* 0x000ef00000000800 */
[----:B------:R-:W4:Y:S08]  /*f200*/  MUFU.EX2 R161, R161 ;  /* 0x000000a100a17308 */ /* 0x000f300000000800 */
[----:B------:R-:W1:Y:S01]  /*f210*/  MUFU.EX2 R163, R163 ;  /* 0x000000a300a37308 */ /* 0x000e620000000800 */
[----:B------:R-:W-:-:S02]  /*f220*/  VIADD R152, R158, 0x80 ;  /* 0x000000809e987836 */ /* 0x000fc40000000000 */
[----:B------:R-:W-:Y:S02]  /*f230*/  IMAD.MOV.U32 R153, RZ, RZ, 0x40000040 ;  /* 0x40000040ff997424 */ /* 0x000fe400078e00ff */
[----:B0-----:R-:W-:Y:S01]  /*f240*/  FADD.FTZ R206, R154, R157 ;  /* 0x0000009d9ace7221 */ /* 0x001fe20000010000 */
[----:B------:R-:W-:Y:S02]  /*f250*/  R2UR UR6, R152 ;  /* 0x00000000980672ca */ /* 0x000fe400000e0000 */
[----:B------:R-:W-:Y:S01]  /*f260*/  R2UR UR7, R153 ;  /* 0x00000000990772ca */ /* 0x000fe200000e0000 */
[----:B--2---:R-:W-:Y:S01]  /*f270*/  FADD.FTZ R207, R155, R207 ;  /* 0x000000cf9bcf7221 */ /* 0x004fe20000010000 */
[----:B------:R-:W-:Y:S02]  /*f280*/  F2FP.BF16.F32.PACK_AB R152, R160, R154 ;  /* 0x0000009aa098723e */ /* 0x000fe400000010ff */
[----:B---3--:R-:W-:Y:S02]  /*f290*/  F2FP.BF16.F32.PACK_AB R153, R162, R155 ;  /* 0x0000009ba299723e */ /* 0x008fe400000010ff */
[----:B----4-:R-:W-:-:S02]  /*f2a0*/  F2FP.BF16.F32.PACK_AB R154, R3, R161 ;  /* 0x000000a1039a723e */ /* 0x010fc400000010ff */
[----:B-1----:R-:W-:-:S04]  /*f2b0*/  F2FP.BF16.F32.PACK_AB R155, R159, R163 ;  /* 0x000000a39f9b723e */ /* 0x002fc800000010ff */
[----:B------:R-:W-:-:S06]  /*f2c0*/  WARPGROUP.ARRIVE ;  /* 0x00000000000079c5 */ /* 0x000fcc0000000000 */
[----:B------:R-:W-:Y:S01]  /*f2d0*/  HGMMA.64x256x16.F32.BF16 R24, R152, gdesc[UR4].tnspB, R24, gsb0 ;  /* 0x43e0000498187df0 */ /* 0x000fe20008001818 */
[--C-:B------:R-:W-:Y:S01]  /*f2e0*/  FFMA.FTZ R164, R169, UR43, -R167.reuse ;  /* 0x0000002ba9a47c23 */ /* 0x100fe200080108a7 */
[--C-:B------:R-:W-:Y:S01]  /*f2f0*/  FFMA.FTZ R169, R170, UR43, -R6.reuse ;  /* 0x0000002baaa97c23 */ /* 0x100fe20008010806 */
[----:B------:R-:W-:Y:S01]  /*f300*/  FFMA.FTZ R157, R173, UR43, -R167 ;  /* 0x0000002bad9d7c23 */ /* 0x000fe200080108a7 */
[--C-:B------:R-:W-:Y:S01]  /*f310*/  FFMA.FTZ R170, R171, UR43, -R6.reuse ;  /* 0x0000002babaa7c23 */ /* 0x100fe20008010806 */
[----:B------:R-:W-:Y:S02]  /*f320*/  FFMA.FTZ R166, R175, UR43, -R6 ;  /* 0x0000002bafa67c23 */ /* 0x000fe40008010806 */
[----:B------:R-:W0:Y:S08]  /*f330*/  MUFU.EX2 R164, R164 ;  /* 0x000000a400a47308 */ /* 0x000e300000000800 */
[----:B------:R-:W-:Y:S08]  /*f340*/  MUFU.EX2 R157, R157 ;  /* 0x0000009d009d7308 */ /* 0x000ff00000000800 */
[----:B------:R-:W-:Y:S08]  /*f350*/  MUFU.EX2 R169, R169 ;  /* 0x000000a900a97308 */ /* 0x000ff00000000800 */
[----:B------:R-:W1:Y:S08]  /*f360*/  MUFU.EX2 R170, R170 ;  /* 0x000000aa00aa7308 */ /* 0x000e700000000800 */
[----:B------:R-:W2:Y:S01]  /*f370*/  MUFU.EX2 R166, R166 ;  /* 0x000000a600a67308 */ /* 0x000ea20000000800 */
[----:B------:R-:W-:Y:S01]  /*f380*/  FADD.FTZ R173, R160, R206 ;  /* 0x000000cea0ad7221 */ /* 0x000fe20000010000 */
[----:B------:R-:W-:Y:S01]  /*f390*/  FADD.FTZ R206, R162, R207 ;  /* 0x000000cfa2ce7221 */ /* 0x000fe20000010000 */
[--C-:B------:R-:W-:Y:S01]  /*f3a0*/  FFMA.FTZ R160, R177, UR43, -R167.reuse ;  /* 0x0000002bb1a07c23 */ /* 0x100fe200080108a7 */
[----:B------:R-:W-:Y:S01]  /*f3b0*/  FFMA.FTZ R162, R181, UR43, -R167 ;  /* 0x0000002bb5a27c23 */ /* 0x000fe200080108a7 */
[----:B------:R-:W-:Y:S01]  /*f3c0*/  FADD.FTZ R173, R161, R173 ;  /* 0x000000ada1ad7221 */ /* 0x000fe20000010000 */
[----:B------:R-:W-:Y:S01]  /*f3d0*/  FADD.FTZ R206, R163, R206 ;  /* 0x000000cea3ce7221 */ /* 0x000fe20000010000 */
[--C-:B------:R-:W-:Y:S01]  /*f3e0*/  FFMA.FTZ R163, R176, UR43, -R167.reuse ;  /* 0x0000002bb0a37c23 */ /* 0x100fe200080108a7 */
[----:B------:R-:W-:Y:S01]  /*f3f0*/  FFMA.FTZ R161, R180, UR43, -R167 ;  /* 0x0000002bb4a17c23 */ /* 0x000fe200080108a7 */
[--C-:B------:R-:W-:Y:S01]  /*f400*/  FFMA.FTZ R171, R178, UR43, -R6.reuse ;  /* 0x0000002bb2ab7c23 */ /* 0x100fe20008010806 */
[--C-:B------:R-:W-:Y:S01]  /*f410*/  FFMA.FTZ R174, R179, UR43, -R6.reuse ;  /* 0x0000002bb3ae7c23 */ /* 0x100fe20008010806 */
[--C-:B------:R-:W-:Y:S01]  /*f420*/  FFMA.FTZ R175, R182, UR43, -R6.reuse ;  /* 0x0000002bb6af7c23 */ /* 0x100fe20008010806 */
[----:B------:R-:W-:Y:S01]  /*f430*/  FFMA.FTZ R176, R183, UR43, -R6 ;  /* 0x0000002bb7b07c23 */ /* 0x000fe20008010806 */
[----:B------:R-:W-:Y:S08]  /*f440*/  MUFU.EX2 R163, R163 ;  /* 0x000000a300a37308 */ /* 0x000ff00000000800 */
[----:B------:R-:W3:Y:S08]  /*f450*/  MUFU.EX2 R160, R160 ;  /* 0x000000a000a07308 */ /* 0x000ef00000000800 */
[----:B------:R-:W-:Y:S08]  /*f460*/  MUFU.EX2 R161, R161 ;  /* 0x000000a100a17308 */ /* 0x000ff00000000800 */
[----:B------:R-:W-:Y:S08]  /*f470*/  MUFU.EX2 R162, R162 ;  /* 0x000000a200a27308 */ /* 0x000ff00000000800 */
[----:B------:R-:W-:Y:S08]  /*f480*/  MUFU.EX2 R171, R171 ;  /* 0x000000ab00ab7308 */ /* 0x000ff00000000800 */
[----:B------:R-:W4:Y:S01]  /*f490*/  MUFU.EX2 R174, R174 ;  /* 0x000000ae00ae7308 */ /* 0x000f220000000800 */
[----:B------:R-:W-:-:S02]  /*f4a0*/  WARPGROUP.DEPBAR.LE gsb0, 0x0 ;  /* 0x00008000000079c5 */ /* 0x000fc40000010000 */
[----:B------:R-:W-:Y:S02]  /*f4b0*/  VIADD R152, R158, 0x100 ;  /* 0x000001009e987836 */ /* 0x000fe40000000000 */
[----:B------:R-:W-:-:S03]  /*f4c0*/  IMAD.MOV.U32 R153, RZ, RZ, 0x40000040 ;  /* 0x40000040ff997424 */ /* 0x000fc600078e00ff */
[----:B------:R-:W-:Y:S02]  /*f4d0*/  R2UR UR6, R152 ;  /* 0x00000000980672ca */ /* 0x000fe400000e0000 */
[----:B------:R-:W-:Y:S02]  /*f4e0*/  R2UR UR7, R153 ;  /* 0x00000000990772ca */ /* 0x000fe400000e0000 */
[----:B0-----:R-:W-:Y:S02]  /*f4f0*/  F2FP.BF16.F32.PACK_AB R152, R164, R168 ;  /* 0x000000a8a498723e */ /* 0x001fe400000010ff */
[----:B-1----:R-:W-:Y:S02]  /*f500*/  F2FP.BF16.F32.PACK_AB R153, R170, R169 ;  /* 0x000000a9aa99723e */ /* 0x002fe400000010ff */
[----:B------:R-:W-:Y:S02]  /*f510*/  F2FP.BF16.F32.PACK_AB R154, R157, R156 ;  /* 0x0000009c9d9a723e */ /* 0x000fe400000010ff */
[----:B--2---:R-:W-:-:S04]  /*f520*/  F2FP.BF16.F32.PACK_AB R155, R166, R165 ;  /* 0x000000a5a69b723e */ /* 0x004fc800000010ff */
[----:B------:R-:W-:-:S06]  /*f530*/  WARPGROUP.ARRIVE ;  /* 0x00000000000079c5 */ /* 0x000fcc0000000000 */
[----:B------:R-:W-:Y:S01]  /*f540*/  HGMMA.64x256x16.F32.BF16 R24, R152, gdesc[UR4].tnspB, R24, gsb0 ;  /* 0x43e0000498187df0 */ /* 0x000fe20008001818 */
[----:B------:R-:W-:Y:S08]  /*f550*/  MUFU.EX2 R175, R175 ;  /* 0x000000af00af7308 */ /* 0x000ff00000000800 */
[----:B------:R-:W0:Y:S01]  /*f560*/  MUFU.EX2 R176, R176 ;  /* 0x000000b000b07308 */ /* 0x000e220000000800 */
[----:B------:R-:W-:Y:S01]  /*f570*/  FADD.FTZ R173, R3, R173 ;  /* 0x000000ad03ad7221 */ /* 0x000fe20000010000 */
[----:B------:R-:W-:Y:S01]  /*f580*/  FADD.FTZ R206, R159, R206 ;  /* 0x000000ce9fce7221 */ /* 0x000fe20000010000 */
[--C-:B------:R-:W-:Y:S01]  /*f590*/  FFMA.FTZ R184, R184, UR43, -R167.reuse ;  /* 0x0000002bb8b87c23 */ /* 0x100fe200080108a7 */
[----:B------:R-:W-:Y:S01]  /*f5a0*/  FFMA.FTZ R185, R185, UR43, -R167 ;  /* 0x0000002bb9b97c23 */ /* 0x000fe200080108a7 */
        /* <DEDUP_REMOVED lines=8> */
[----:B------:R-:W1:Y:S08]  /*f630*/  MUFU.EX2 R185, R185 ;  /* 0x000000b900b97308 */ /* 0x000e700000000800 */
[----:B------:R-:W-:Y:S08]  /*f640*/  MUFU.EX2 R188, R188 ;  /* 0x000000bc00bc7308 */ /* 0x000ff00000000800 */
[----:B------:R-:W-:Y:S08]  /*f650*/  MUFU.EX2 R189, R189 ;  /* 0x000000bd00bd7308 */ /* 0x000ff00000000800 */
[----:B------:R-:W-:Y:S08]  /*f660*/  MUFU.EX2 R3, R3 ;  /* 0x0000000300037308 */ /* 0x000ff00000000800 */
[----:B------:R-:W2:Y:S08]  /*f670*/  MUFU.EX2 R168, R168 ;  /* 0x000000a800a87308 */ /* 0x000eb00000000800 */
[----:B------:R-:W-:Y:S08]  /*f680*/  MUFU.EX2 R173, R173 ;  /* 0x000000ad00ad7308 */ /* 0x000ff00000000800 */
[----:B------:R-:W2:Y:S01]  /*f690*/  MUFU.EX2 R177, R177 ;  /* 0x000000b100b17308 */ /* 0x000ea20000000800 */
[----:B------:R-:W-:-:S02]  /*f6a0*/  WARPGROUP.DEPBAR.LE gsb0, 0x0 ;  /* 0x00008000000079c5 */ /* 0x000fc40000010000 */
[----:B------:R-:W-:Y:S02]  /*f6b0*/  VIADD R152, R158, 0x180 ;  /* 0x000001809e987836 */ /* 0x000fe40000000000 */
[----:B------:R-:W-:-:S03]  /*f6c0*/  IMAD.MOV.U32 R153, RZ, RZ, 0x40000040 ;  /* 0x40000040ff997424 */ /* 0x000fc600078e00ff */
[----:B------:R-:W-:Y:S02]  /*f6d0*/  R2UR UR6, R152 ;  /* 0x00000000980672ca */ /* 0x000fe400000e0000 */
[----:B------:R-:W-:Y:S02]  /*f6e0*/  R2UR UR7, R153 ;  /* 0x00000000990772ca */ /* 0x000fe400000e0000 */
[----:B---3--:R-:W-:Y:S02]  /*f6f0*/  F2FP.BF16.F32.PACK_AB R152, R160, R163 ;  /* 0x000000a3a098723e */ /* 0x008fe400000010ff */
[----:B----4-:R-:W-:Y:S02]  /*f700*/  F2FP.BF16.F32.PACK_AB R153, R174, R171 ;  /* 0x000000abae99723e */ /* 0x010fe400000010ff */
[----:B------:R-:W-:Y:S02]  /*f710*/  F2FP.BF16.F32.PACK_AB R154, R162, R161 ;  /* 0x000000a1a29a723e */ /* 0x000fe400000010ff */
[----:B0-----:R-:W-:-:S04]  /*f720*/  F2FP.BF16.F32.PACK_AB R155, R176, R175 ;  /* 0x000000afb09b723e */ /* 0x001fc800000010ff */
[----:B------:R-:W-:-:S06]  /*f730*/  WARPGROUP.ARRIVE ;  /* 0x00000000000079c5 */ /* 0x000fcc0000000000 */
[----:B------:R-:W-:Y:S01]  /*f740*/  HGMMA.64x256x16.F32.BF16 R24, R152, gdesc[UR4].tnspB, R24, gsb0 ;  /* 0x43e0000498187df0 */ /* 0x000fe20008001818 */
[----:B------:R-:W-:Y:S02]  /*f750*/  LOP3.LUT P0, RZ, R16, 0x80, RZ, 0xc0, !PT ;  /* 0x0000008010ff7812 */ /* 0x000fe4000780c0ff */
[----:B------:R3:W5:Y:S04]  /*f760*/  LDL.LU R16, [R1+0x178] ;  /* 0x0001780001107983 */ /* 0x0007680000300800 */
[----:B------:R-:W4:Y:S01]  /*f770*/  LDL R216, [R1+0x20] ;  /* 0x0000200001d87983 */ /* 0x000f220000100800 */
[--C-:B------:R-:W-:Y:S01]  /*f780*/  FFMA.FTZ R192, R192, UR43, -R167.reuse ;  /* 0x0000002bc0c07c23 */ /* 0x100fe200080108a7 */
[--C-:B------:R-:W-:Y:S01]  /*f790*/  FFMA.FTZ R193, R193, UR43, -R167.reuse ;  /* 0x0000002bc1c17c23 */ /* 0x100fe200080108a7 */
[--C-:B------:R-:W-:Y:S01]  /*f7a0*/  FFMA.FTZ R196, R196, UR43, -R167.reuse ;  /* 0x0000002bc4c47c23 */ /* 0x100fe200080108a7 */
[----:B------:R-:W-:Y:S01]  /*f7b0*/  FFMA.FTZ R167, R197, UR43, -R167 ;  /* 0x0000002bc5a77c23 */ /* 0x000fe200080108a7 */
[--C-:B------:R-:W-:Y:S01]  /*f7c0*/  FFMA.FTZ R194, R194, UR43, -R6.reuse ;  /* 0x0000002bc2c27c23 */ /* 0x100fe20008010806 */
[--C-:B------:R-:W-:Y:S01]  /*f7d0*/  FFMA.FTZ R195, R195, UR43, -R6.reuse ;  /* 0x0000002bc3c37c23 */ /* 0x100fe20008010806 */
[--C-:B------:R-:W-:Y:S01]  /*f7e0*/  FFMA.FTZ R198, R198, UR43, -R6.reuse ;  /* 0x0000002bc6c67c23 */ /* 0x100fe20008010806 */
[----:B------:R-:W-:Y:S01]  /*f7f0*/  FFMA.FTZ R6, R199, UR43, -R6 ;  /* 0x0000002bc7067c23 */ /* 0x000fe20008010806 */
[----:B------:R-:W-:Y:S01]  /*f800*/  FADD.FTZ R206, R169, R206 ;  /* 0x000000cea9ce7221 */ /* 0x000fe20000010000 */
[----:B------:R-:W0:Y:S08]  /*f810*/  MUFU.EX2 R192, R192 ;  /* 0x000000c000c07308 */ /* 0x000e300000000800 */
[----:B------:R-:W-:Y:S08]  /*f820*/  MUFU.EX2 R193, R193 ;  /* 0x000000c100c17308 */ /* 0x000ff00000000800 */
[----:B------:R-:W-:Y:S08]  /*f830*/  MUFU.EX2 R196, R196 ;  /* 0x000000c400c47308 */ /* 0x000ff00000000800 */
[----:B------:R-:W-:Y:S08]  /*f840*/  MUFU.EX2 R167, R167 ;  /* 0x000000a700a77308 */ /* 0x000ff00000000800 */
[----:B------:R-:W3:Y:S08]  /*f850*/  MUFU.EX2 R194, R194 ;  /* 0x000000c200c27308 */ /* 0x000ef00000000800 */
[----:B------:R-:W3:Y:S08]  /*f860*/  MUFU.EX2 R195, R195 ;  /* 0x000000c300c37308 */ /* 0x000ef00000000800 */
[----:B------:R-:W3:Y:S08]  /*f870*/  MUFU.EX2 R198, R198 ;  /* 0x000000c600c67308 */ /* 0x000ef00000000800 */
[----:B------:R3:W3:Y:S01]  /*f880*/  MUFU.EX2 R169, R6 ;  /* 0x0000000600a97308 */ /* 0x0006e20000000800 */
[----:B------:R-:W-:Y:S01]  /*f890*/  FADD.FTZ R164, R164, R159 ;  /* 0x0000009fa4a47221 */ /* 0x000fe20000010000 */
[----:B------:R-:W-:Y:S01]  /*f8a0*/  IMAD.MOV.U32 R159, RZ, RZ, 0x40000040 ;  /* 0x40000040ff9f7424 */ /* 0x000fe200078e00ff */
[----:B------:R-:W-:-:S02]  /*f8b0*/  WARPGROUP.DEPBAR.LE gsb0, 0x0 ;  /* 0x00008000000079c5 */ /* 0x000fc40000010000 */
[----:B------:R-:W-:Y:S02]  /*f8c0*/  VIADD R152, R158, 0x200 ;  /* 0x000002009e987836 */ /* 0x000fe40000000000 */
[----:B------:R-:W-:-:S03]  /*f8d0*/  IMAD.MOV.U32 R153, RZ, RZ, 0x40000040 ;  /* 0x40000040ff997424 */ /* 0x000fc600078e00ff */
[----:B------:R-:W-:Y:S02]  /*f8e0*/  R2UR UR6, R152 ;  /* 0x00000000980672ca */ /* 0x000fe400000e0000 */
[----:B------:R-:W-:Y:S02]  /*f8f0*/  R2UR UR7, R153 ;  /* 0x00000000990772ca */ /* 0x000fe400000e0000 */
[----:B-1----:R-:W-:Y:S02]  /*f900*/  F2FP.BF16.F32.PACK_AB R152, R185, R184 ;  /* 0x000000b8b998723e */ /* 0x002fe400000010ff */
[----:B--2---:R-:W-:Y:S02]  /*f910*/  F2FP.BF16.F32.PACK_AB R153, R168, R3 ;  /* 0x00000003a899723e */ /* 0x004fe400000010ff */
[----:B------:R-:W-:Y:S02]  /*f920*/  F2FP.BF16.F32.PACK_AB R154, R189, R188 ;  /* 0x000000bcbd9a723e */ /* 0x000fe400000010ff */
[----:B------:R-:W-:-:S04]  /*f930*/  F2FP.BF16.F32.PACK_AB R155, R177, R173 ;  /* 0x000000adb19b723e */ /* 0x000fc800000010ff */
[----:B------:R-:W-:-:S06]  /*f940*/  WARPGROUP.ARRIVE ;  /* 0x00000000000079c5 */ /* 0x000fcc0000000000 */
[----:B------:R-:W-:Y:S01]  /*f950*/  HGMMA.64x256x16.F32.BF16 R24, R152, gdesc[UR4].tnspB, R24, gsb0 ;  /* 0x43e0000498187df0 */ /* 0x000fe20008001818 */
[----:B------:R-:W-:Y:S01]  /*f960*/  VIADD R158, R158, 0x280 ;  /* 0x000002809e9e7836 */ /* 0x000fe20000000000 */
[----:B------:R-:W-:-:S04]  /*f970*/  R2UR UR7, R159 ;  /* 0x000000009f0772ca */ /* 0x000fc800000e0000 */
[----:B------:R-:W-:Y:S01]  /*f980*/  R2UR UR6, R158 ;  /* 0x000000009e0672ca */ /* 0x000fe200000e0000 */
        /* <DEDUP_REMOVED lines=20> */
[----:B----4-:R-:W-:Y:S02]  /*fad0*/  ISETP.GT.AND P2, PT, R204, R216, PT ;  /* 0x000000d8cc00720c */ /* 0x010fe40003f44270 */
[----:B------:R-:W-:Y:S01]  /*fae0*/  FADD.FTZ R166, R177, R166 ;  /* 0x000000a6b1a67221 */ /* 0x000fe20000010000 */
[----:B------:R-:W-:Y:S02]  /*faf0*/  @!P1 VIADD R205, R205, 0x32460 ;  /* 0x00032460cdcd9836 */ /* 0x000fe40000000000 */
[----:B0-----:R-:W-:Y:S01]  /*fb00*/  FADD.FTZ R163, R192, R163 ;  /* 0x000000a3c0a37221 */ /* 0x001fe20000010000 */
[----:B---3--:R-:W-:-:S03]  /*fb10*/  FADD.FTZ R166, R194, R166 ;  /* 0x000000a6c2a67221 */ /* 0x008fc60000010000 */
[----:B------:R-:W-:Y:S01]  /*fb20*/  FADD.FTZ R163, R193, R163 ;  /* 0x000000a3c1a37221 */ /* 0x000fe20000010000 */
[----:B------:R-:W-:Y:S01]  /*fb30*/  @!P1 PRMT R205, RZ, 0x654, R205 ;  /* 0x00000654ffcd9816 */ /* 0x000fe200000000cd */
[----:B------:R-:W-:Y:S02]  /*fb40*/  FADD.FTZ R166, R195, R166 ;  /* 0x000000a6c3a67221 */ /* 0x000fe40000010000 */
[----:B------:R-:W-:Y:S02]  /*fb50*/  FADD.FTZ R163, R196, R163 ;  /* 0x000000a3c4a37221 */ /* 0x000fe40000010000 */
[----:B------:R-:W-:Y:S01]  /*fb60*/  FADD.FTZ R166, R198, R166 ;  /* 0x000000a6c6a67221 */ /* 0x000fe20000010000 */
[----:B------:R-:W-:Y:S02]  /*fb70*/  VIADD R204, R204, 0xffffffff ;  /* 0xffffffffcccc7836 */ /* 0x000fe40000000000 */
[----:B------:R-:W-:Y:S01]  /*fb80*/  FADD.FTZ R6, R167, R163 ;  /* 0x000000a3a7067221 */ /* 0x000fe20000010000 */
[----:B------:R-:W-:-:S02]  /*fb90*/  IMAD.MOV.U32 R206, RZ, RZ, R7 ;  /* 0x000000ffffce7224 */ /* 0x000fc400078e0007 */
[----:B------:R-:W-:Y:S01]  /*fba0*/  FADD.FTZ R3, R169, R166 ;  /* 0x000000a6a9037221 */ /* 0x000fe20000010000 */
[----:B------:R-:W-:Y:S01]  /*fbb0*/  IMAD.MOV.U32 R207, RZ, RZ, R0 ;  /* 0x000000ffffcf7224 */ /* 0x000fe200078e0000 */
[----:B------:R-:W-:Y:S02]  /*fbc0*/  WARPGROUP.DEPBAR.LE gsb0, 0x0 ;  /* 0x00008000000079c5 */ /* 0x000fe40000010000 */
[----:B------:R-:W-:Y:S02]  /*fbd0*/  F2FP.BF16.F32.PACK_AB R152, R193, R192 ;  /* 0x000000c0c198723e */ /* 0x000fe400000010ff */
[----:B------:R-:W-:Y:S02]  /*fbe0*/  F2FP.BF16.F32.PACK_AB R153, R195, R194 ;  /* 0x000000c2c399723e */ /* 0x000fe400000010ff */
[----:B------:R-:W-:Y:S02]  /*fbf0*/  F2FP.BF16.F32.PACK_AB R154, R167, R196 ;  /* 0x000000c4a79a723e */ /* 0x000fe400000010ff */
[----:B------:R-:W-:-:S04]  /*fc00*/  F2FP.BF16.F32.PACK_AB R155, R169, R198 ;  /* 0x000000c6a99b723e */ /* 0x000fc800000010ff */
[----:B------:R-:W-:-:S06]  /*fc10*/  WARPGROUP.ARRIVE ;  /* 0x00000000000079c5 */ /* 0x000fcc0000000000 */
[----:B------:R-:W-:Y:S03]  /*fc20*/  HGMMA.64x256x16.F32.BF16 R24, R152, gdesc[UR4].tnspB, R24, gsb0 ;  /* 0x43e0000498187df0 */ /* 0x000fe60008001818 */
[----:B------:R-:W-:Y:S02]  /*fc30*/  WARPGROUP.DEPBAR.LE gsb0, 0x0 ;  /* 0x00008000000079c5 */ /* 0x000fe40000010000 */
[----:B------:R1:W-:Y:S01]  /*fc40*/  @!P1 SYNCS.ARRIVE.TRANS64.RED.A1T0 RZ, [R205+URZ], RZ ;  /* 0x000000ffcdff99a7 */ /* 0x0003e2000810043f */
[----:B------:R-:W-:Y:S05]  /*fc50*/  @P2 BRA `(.L_x_14606) ;  /* 0xffffffd0000c2947 */ /* 0x000fea000383ffff */
[----:B------:R-:W-:-:S07]  /*fc60*/  IMAD.MOV.U32 R215, RZ, RZ, R204 ;  /* 0x000000ffffd77224 */ /* 0x000fce00078e00cc */
.L_x_14596:
[----:B------:R-:W2:Y:S02]  /*fc70*/  LDL R152, [R1+0x30] ;  /* 0x0000300001987983 */ /* 0x000ea40000100800 */
[----:B--2---:R-:W-:-:S13]  /*fc80*/  ISETP.GE.AND P2, PT, R215, R152, PT ;  /* 0x00000098d700720c */ /* 0x004fda0003f46270 */
[----:B------:R-:W-:Y:S05]  /*fc90*/  @!P2 BRA `(.L_x_14607) ;  /* 0x0000002400f0a947 */ /* 0x000fea0003800000 */
[----:B-1----:R-:W-:Y:S02]  /*fca0*/  IMAD.MOV.U32 R205, RZ, RZ, R7 ;  /* 0x000000ffffcd7224 */ /* 0x002fe400078e0007 */
[----:B------:R-:W-:-:S07]  /*fcb0*/  IMAD.MOV.U32 R204, RZ, RZ, R0 ;  /* 0x000000ffffcc7224 */ /* 0x000fce00078e0000 */
.L_x_14617:
[----:B------:R-:W-:Y:S01]  /*fcc0*/  VIADD R2, R2, 0x1 ;  /* 0x0000000102027836 */ /* 0x000fe20000000000 */
[----:B------:R-:W-:Y:S05]  /*fcd0*/  YIELD ;  /* 0x0000000000007946 */ /* 0x000fea0003800000 */
[----:B------:R-:W-:-:S04]  /*fce0*/  ISETP.NE.AND P2, PT, R2, 0x2, PT ;  /* 0x000000020200780c */ /* 0x000fc80003f45270 */
[----:B------:R-:W-:Y:S02]  /*fcf0*/  SEL R0, RZ, 0x1, P2 ;  /* 0x00000001ff007807 */ /* 0x000fe40001000000 */
[----:B------:R-:W-:Y:S02]  /*fd00*/  SEL R2, R2, RZ, P2 ;  /* 0x000000ff02027207 */ /* 0x000fe40001000000 */
[----:B------:R-:W-:Y:S01]  /*fd10*/  LOP3.LUT R23, R23, R0, RZ, 0x3c, !PT ;  /* 0x0000000017177212 */ /* 0x000fe200078e3cff */
[----:B--2---:R-:W-:Y:S06]  /*fd20*/  @!P0 BRA `(.L_x_14608) ;  /* 0x0000000000048947 */ /* 0x004fec0003800000 */
[----:B------:R-:W-:Y:S01]  /*fd30*/  BPT.TRAP 0x1 ;  /* 0x000000040000795c */ /* 0x000fe20000300000 */
.L_x_14608:
[----:B------:R-:W-:Y:S01]  /*fd40*/  IMAD R216, R2, 0x8, R19 ;  /* 0x0000000802d87824 */ /* 0x000fe200078e0213 */
[----:B------:R-:W-:-:S04]  /*fd50*/  SHF.L.U32 R0, R23, 0x1f, RZ ;  /* 0x0000001f17007819 */ /* 0x000fc800000006ff */
[----:B------:R1:W2:Y:S01]  /*fd60*/  SYNCS.PHASECHK.TRANS64.TRYWAIT P2, [R216+URZ+0x32430], R0 ;  /* 0x03243000d80075a7 */ /* 0x0002a2000804017f */
[----:B------:R-:W-:Y:S05]  /*fd70*/  @!P0 BRA `(.L_x_14609) ;  /* 0x0000000000048947 */ /* 0x000fea0003800000 */
[----:B------:R-:W-:Y:S01]  /*fd80*/  BPT.TRAP 0x1 ;  /* 0x000000040000795c */ /* 0x000fe20000300000 */
.L_x_14609:
[----:B------:R-:W3:Y:S01]  /*fd90*/  LDL R7, [R1+0x14] ;  /* 0x0000140001077983 */ /* 0x000ee20000100800 */
[----:B------:R-:W-:Y:S02]  /*fda0*/  IMAD.MOV.U32 R157, RZ, RZ, 0x40000040 ;  /* 0x40000040ff9d7424 */ /* 0x000fe400078e00ff */
[----:B---3--:R-:W-:Y:S01]  /*fdb0*/  IMAD R156, R2, 0x300, R7 ;  /* 0x00000300029c7824 */ /* 0x008fe200078e0207 */
[----:B--2---:R-:W-:Y:S06]  /*fdc0*/  @P2 BRA `(.L_x_14610) ;  /* 0x0000000000082947 */ /* 0x004fec0003800000 */
[----:B------:R-:W2:Y:S02]  /*fdd0*/  SYNCS.PHASECHK.TRANS64.TRYWAIT P2, [R216+URZ+0x32430], R0 ;  /* 0x03243000d80075a7 */ /* 0x000ea4000804017f */
[----:B--2---:R-:W-:Y:S05]  /*fde0*/  @!P2 BRA `(.L_x_14611) ;  /* 0x000001300028a947 */ /* 0x004fea0003800000 */
.L_x_14610:
        /* <DEDUP_REMOVED lines=39> */
.L_x_14612:
[----:B------:R0:W3:Y:S01]  /*10060*/  SYNCS.PHASECHK.TRANS64.TRYWAIT P2, [R216+URZ+0x32450], R0 ;  /* 0x03245000d80075a7 */ /* 0x0000e2000804017f */
[----:B------:R-:W-:Y:S05]  /*10070*/  @!P0 BRA `(.L_x_14613) ;  /* 0x0000000000048947 */ /* 0x000fea0003800000 */
[----:B------:R-:W-:Y:S01]  /*10080*/  BPT.TRAP 0x1 ;  /* 0x000000040000795c */ /* 0x000fe20000300000 */
.L_x_14613:
[----:B------:R-:W-:Y:S04]  /*10090*/  BSSY B0, `(.L_x_14614) ;  /* 0x0000004000007945 */ /* 0x000fe80003800000 */
[----:B---3--:R-:W-:Y:S05]  /*100a0*/  @P2 BRA `(.L_x_14615) ;  /* 0x0000000000082947 */ /* 0x008fea0003800000 */
[----:B------:R-:W3:Y:S02]  /*100b0*/  SYNCS.PHASECHK.TRANS64.TRYWAIT P2, [R216+URZ+0x32450], R0 ;  /* 0x03245000d80075a7 */ /* 0x000ee4000804017f */
[----:B---3--:R-:W-:Y:S05]  /*100c0*/  @!P2 BRA `(.L_x_14616) ;  /* 0x0000012c0084a947 */ /* 0x008fea0003800000 */
.L_x_14615:
[----:B------:R-:W-:Y:S05]  /*100d0*/  BSYNC B0 ;  /* 0x0000000000007941 */ /* 0x000fea0003800000 */
.L_x_14614:
[----:B------:R-:W-:Y:S05]  /*100e0*/  WARPSYNC.ALL ;  /* 0x0000000000007948 */ /* 0x000fea0003800000 */
[----:B------:R-:W-:Y:S01]  /*100f0*/  IMAD.MOV.U32 R206, RZ, RZ, 0xc00 ;  /* 0x00000c00ffce7424 */ /* 0x000fe200078e00ff */
[----:B------:R-:W-:Y:S01]  /*10100*/  R2UR UR4, R4 ;  /* 0x00000000040472ca */ /* 0x000fe200000e0000 */
[----:B------:R-:W-:Y:S01]  /*10110*/  IMAD.MOV.U32 R207, RZ, RZ, 0x40000040 ;  /* 0x40000040ffcf7424 */ /* 0x000fe200078e00ff */
[----:B------:R-:W-:Y:S01]  /*10120*/  R2UR UR5, R5 ;  /* 0x00000000050572ca */ /* 0x000fe200000e0000 */
[----:B------:R-:W-:Y:S01]  /*10130*/  IMAD R206, R2, R206, UR39 ;  /* 0x0000002702ce7e24 */ /* 0x000fe2000f8e02ce */
[----:B------:R-:W-:Y:S01]  /*10140*/  WARPGROUP.ARRIVE ;  /* 0x00000000000079c5 */ /* 0x000fe20000000000 */
[----:B------:R-:W-:Y:S01]  /*10150*/  IMAD.MOV.U32 R221, RZ, RZ, 0x40000040 ;  /* 0x40000040ffdd7424 */ /* 0x000fe200078e00ff */
[----:B------:R-:W-:Y:S01]  /*10160*/  R2UR UR7, R207 ;  /* 0x00000000cf0772ca */ /* 0x000fe200000e0000 */
[C---:B------:R-:W-:Y:S01]  /*10170*/  VIADD R220, R206.reuse, 0x2 ;  /* 0x00000002cedc7836 */ /* 0x040fe20000000000 */
[----:B------:R-:W-:Y:S01]  /*10180*/  R2UR UR6, R206 ;  /* 0x00000000ce0672ca */ /* 0x000fe200000e0000 */
[----:B------:R-:W-:Y:S01]  /*10190*/  IMAD.MOV.U32 R207, RZ, RZ, 0x40000040 ;  /* 0x40000040ffcf7424 */ /* 0x000fe200078e00ff */
[----:B------:R-:W-:-:S11]  /*101a0*/  UMOV UR43, UR48 ;  /* 0x00000030002b7c82 */ /* 0x000fd60008000000 */
        /* <DEDUP_REMOVED lines=118> */
[----:B------:R-:W-:Y:S01]  /*10910*/  HGMMA.64x96x16.F32.BF16 R152, gdesc[UR4], R152, gsb0 ;  /* 0x01600000049879f0 */ /* 0x000fe20008001898 */
[----:B------:R-:W-:Y:S02]  /*10920*/  R2UR UR6, R220 ;  /* 0x00000000dc0672ca */ /* 0x000fe400000e0000 */
[----:B------:R-:W-:Y:S01]  /*10930*/  R2UR UR7, R221 ;  /* 0x00000000dd0772ca */ /* 0x000fe200000e0000 */
[----:B------:R-:W4:Y:S01]  /*10940*/  LDL R220, [R1+0x30] ;  /* 0x0000300001dc7983 */ /* 0x000f220000100800 */
[----:B------:R-:W-:Y:S02]  /*10950*/  R2UR UR4, R10 ;  /* 0x000000000a0472ca */ /* 0x000fe400000e0000 */
[----:B------:R-:W-:Y:S01]  /*10960*/  R2UR UR5, R11 ;  /* 0x000000000b0572ca */ /* 0x000fe200000e0000 */
[----:B------:R-:W0:Y:S02]  /*10970*/  S2R R221, SR_TID.X ;  /* 0x0000000000dd7919 */ /* 0x000e240000002100 */
[----:B0-----:R-:W-:Y:S01]  /*10980*/  SHF.R.U32.HI R221, RZ, 0x7, R221 ;  /* 0x00000007ffdd7819 */ /* 0x001fe200000116dd */
        /* <DEDUP_REMOVED lines=11> */
[----:B-123--:R-:W-:-:S04]  /*10a40*/  FMNMX.FTZ R0, R152, R204, !PT ;  /* 0x000000cc98007209 */ /* 0x00efc80007810000 */
        /* <DEDUP_REMOVED lines=55> */
[----:B------:R-:W-:Y:S01]  /*10dc0*/  MUFU.EX2 R204, R204 ;  /* 0x000000cc00cc7308 */ /* 0x000fe20000000800 */
[----:B------:R-:W-:Y:S01]  /*10dd0*/  IMAD.MOV.U32 R181, RZ, RZ, 0x40000040 ;  /* 0x40000040ffb57424 */ /* 0x000fe200078e00ff */
[----:B------:R-:W-:-:S04]  /*10de0*/  FMNMX.FTZ R7, R155, R7, !PT ;  /* 0x000000079b077209 */ /* 0x000fc80007810000 */
[----:B------:R-:W-:Y:S02]  /*10df0*/  FMNMX.FTZ R7, R158, R7, !PT ;  /* 0x000000079e077209 */ /* 0x000fe40007810000 */
[----:B------:R-:W0:Y:S01]  /*10e00*/  MUFU.EX2 R172, R172 ;  /* 0x000000ac00ac7308 */ /* 0x000e220000000800 */
[----:B------:R-:W-:Y:S02]  /*10e10*/  R2UR UR7, R181 ;  /* 0x00000000b50772ca */ /* 0x000fe400000e0000 */
[----:B------:R-:W-:-:S04]  /*10e20*/  FMNMX.FTZ R7, R159, R7, !PT ;  /* 0x000000079f077209 */ /* 0x000fc80007810000 */
[----:B------:R-:W-:Y:S01]  /*10e30*/  FMNMX.FTZ R7, R162, R7, !PT ;  /* 0x00000007a2077209 */ /* 0x000fe20007810000 */
[----:B------:R-:W1:Y:S03]  /*10e40*/  MUFU.EX2 R206, R206 ;  /* 0x000000ce00ce7308 */ /* 0x000e660000000800 */
[----:B------:R-:W-:-:S04]  /*10e50*/  FMNMX.FTZ R7, R163, R7, !PT ;  /* 0x00000007a3077209 */ /* 0x000fc80007810000 */
[----:B------:R-:W-:Y:S01]  /*10e60*/  FMNMX.FTZ R7, R166, R7, !PT ;  /* 0x00000007a6077209 */ /* 0x000fe20007810000 */
[----:B------:R-:W2:Y:S01]  /*10e70*/  MUFU.EX2 R153, R153 ;  /* 0x0000009900997308 */ /* 0x000ea20000000800 */
[----:B0-----:R-:W-:Y:S01]  /*10e80*/  FFMA.FTZ R6, R172, R6, R204 ;  /* 0x00000006ac067223 */ /* 0x001fe200000100cc */
[-C--:B------:R-:W-:Y:S01]  /*10e90*/  FMUL.FTZ R24, R24, R172.reuse ;  /* 0x000000ac18187220 */ /* 0x080fe20000410000 */
[----:B------:R-:W-:Y:S01]  /*10ea0*/  FMNMX.FTZ R7, R167, R7, !PT ;  /* 0x00000007a7077209 */ /* 0x000fe20007810000 */
[-C--:B------:R-:W-:Y:S01]  /*10eb0*/  FMUL.FTZ R25, R25, R172.reuse ;  /* 0x000000ac19197220 */ /* 0x080fe20000410000 */
[-C--:B------:R-:W-:Y:S01]  /*10ec0*/  FMUL.FTZ R28, R28, R172.reuse ;  /* 0x000000ac1c1c7220 */ /* 0x080fe20000410000 */
[-C--:B------:R-:W-:Y:S01]  /*10ed0*/  FMUL.FTZ R29, R29, R172.reuse ;  /* 0x000000ac1d1d7220 */ /* 0x080fe20000410000 */
[----:B------:R-:W-:Y:S01]  /*10ee0*/  FMNMX.FTZ R7, R170, R7, !PT ;  /* 0x00000007aa077209 */ /* 0x000fe20007810000 */
[----:B------:R-:W-:Y:S01]  /*10ef0*/  FMUL.FTZ R32, R32, R172 ;  /* 0x000000ac20207220 */ /* 0x000fe20000410000 */
[C---:B-1----:R-:W-:Y:S01]  /*10f00*/  FADD.FTZ R6, R206.reuse, R6 ;  /* 0x00000006ce067221 */ /* 0x042fe20000010000 */
[----:B------:R-:W-:Y:S01]  /*10f10*/  F2FP.BF16.F32.PACK_AB R204, R206, R204 ;  /* 0x000000cccecc723e */ /* 0x000fe200000010ff */
[-C--:B------:R-:W-:Y:S01]  /*10f20*/  FMUL.FTZ R33, R33, R172.reuse ;  /* 0x000000ac21217220 */ /* 0x080fe20000410000 */
[----:B------:R-:W-:Y:S01]  /*10f30*/  FMNMX.FTZ R7, R171, R7, !PT ;  /* 0x00000007ab077209 */ /* 0x000fe20007810000 */
[----:B------:R0:W1:Y:S01]  /*10f40*/  MUFU.EX2 R206, R157 ;  /* 0x0000009d00ce7308 */ /* 0x0000620000000800 */
        /* <DEDUP_REMOVED lines=74> */
[----:B---3--:R-:W-:-:S05]  /*113f0*/  FMNMX.FTZ R7, R7, R180, !PT ;  /* 0x000000b407077209 */ /* 0x008fca0007810000 */
[----:B------:R-:W3:Y:S02]  /*11400*/  SHFL.BFLY PT, R180, R7, 0x1, 0x1f ;  /* 0x0c201f0007b47f89 */ /* 0x000ee400000e0000 */
[----:B---3--:R-:W-:Y:S01]  /*11410*/  FMNMX.FTZ R7, R7, R180, !PT ;  /* 0x000000b407077209 */ /* 0x008fe20007810000 */
[----:B--2---:R-:W-:-:S04]  /*11420*/  FADD.FTZ R180, R153, R6 ;  /* 0x0000000699b47221 */ /* 0x004fc80000010000 */
[----:B0-----:R-:W-:-:S04]  /*11430*/  FADD.FTZ R157, -R7, R205 ;  /* 0x000000cd079d7221 */ /* 0x001fc80000010100 */
[----:B------:R-:W-:Y:S01]  /*11440*/  FMUL.FTZ R6, R157, UR43 ;  /* 0x0000002b9d067c20 */ /* 0x000fe20008410000 */
[C---:B-1----:R-:W-:Y:S01]  /*11450*/  FADD.FTZ R157, R206.reuse, R180 ;  /* 0x000000b4ce9d7221 */ /* 0x042fe20000010000 */
[----:B------:R-:W-:Y:S01]  /*11460*/  F2FP.BF16.F32.PACK_AB R206, R206, R153 ;  /* 0x00000099cece723e */ /* 0x000fe200000010ff */
[----:B------:R-:W-:Y:S01]  /*11470*/  IMAD.MOV.U32 R180, RZ, RZ, 0xc00 ;  /* 0x00000c00ffb47424 */ /* 0x000fe200078e00ff */
[----:B------:R0:W1:Y:S03]  /*11480*/  MUFU.EX2 R153, R6 ;  /* 0x0000000600997308 */ /* 0x0000660000000800 */
[----:B------:R-:W-:-:S05]  /*11490*/  IMAD R180, R2, R180, UR42 ;  /* 0x0000002a02b47e24 */ /* 0x000fca000f8e02b4 */
[----:B------:R-:W-:Y:S01]  /*114a0*/  R2UR UR6, R180 ;  /* 0x00000000b40672ca */ /* 0x000fe200000e0000 */
[----:B0-----:R-:W-:-:S04]  /*114b0*/  FMUL.FTZ R6, R7, UR43 ;  /* 0x0000002b07067c20 */ /* 0x001fc80008410000 */
[--C-:B------:R-:W-:Y:S01]  /*114c0*/  FFMA.FTZ R205, R154, UR43, -R6.reuse ;  /* 0x0000002b9acd7c23 */ /* 0x100fe20008010806 */
[--C-:B------:R-:W-:Y:S01]  /*114d0*/  FFMA.FTZ R154, R155, UR43, -R6.reuse ;  /* 0x0000002b9b9a7c23 */ /* 0x100fe20008010806 */
[--C-:B------:R-:W-:Y:S01]  /*114e0*/  FFMA.FTZ R158, R158, UR43, -R6.reuse ;  /* 0x0000002b9e9e7c23 */ /* 0x100fe20008010806 */
[----:B------:R-:W-:Y:S01]  /*114f0*/  FFMA.FTZ R159, R159, UR43, -R6 ;  /* 0x0000002b9f9f7c23 */ /* 0x000fe20008010806 */
[-C--:B-1----:R-:W-:Y:S01]  /*11500*/  FMUL.FTZ R26, R26, R153.reuse ;  /* 0x000000991a1a7220 */ /* 0x082fe20000410000 */
        /* <DEDUP_REMOVED lines=18> */
[----:B0-----:R-:W-:Y:S01]  /*11630*/  FFMA.FTZ R3, R153, R3, R205 ;  /* 0x0000000399037223 */ /* 0x001fe200000100cd */
[-C--:B------:R-:W-:Y:S01]  /*11640*/  FMUL.FTZ R59, R59, R153.reuse ;  /* 0x000000993b3b7220 */ /* 0x080fe20000410000 */
[-C--:B------:R-:W-:Y:S01]  /*11650*/  FMUL.FTZ R62, R62, R153.reuse ;  /* 0x000000993e3e7220 */ /* 0x080fe20000410000 */
[-C--:B------:R-:W-:Y:S01]  /*11660*/  FMUL.FTZ R63, R63, R153.reuse ;  /* 0x000000993f3f7220 */ /* 0x080fe20000410000 */
[-C--:B------:R-:W-:Y:S01]  /*11670*/  FMUL.FTZ R66, R66, R153.reuse ;  /* 0x0000009942427220 */ /* 0x080fe20000410000 */
[-C--:B------:R-:W-:Y:S01]  /*11680*/  FMUL.FTZ R67, R67, R153.reuse ;  /* 0x0000009943437220 */ /* 0x080fe20000410000 */
[-C--:B------:R-:W-:Y:S01]  /*11690*/  FMUL.FTZ R70, R70, R153.reuse ;  /* 0x0000009946467220 */ /* 0x080fe20000410000 */
[----:B------:R-:W-:Y:S01]  /*116a0*/  FMUL.FTZ R71, R71, R153 ;  /* 0x0000009947477220 */ /* 0x000fe20000410000 */
[C---:B-1----:R-:W-:Y:S01]  /*116b0*/  FADD.FTZ R3, R154.reuse, R3 ;  /* 0x000000039a037221 */ /* 0x042fe20000010000 */
[----:B------:R-:W-:Y:S01]  /*116c0*/  F2FP.BF16.F32.PACK_AB R205, R154, R205 ;  /* 0x000000cd9acd723e */ /* 0x000fe200000010ff */
[----:B------:R-:W-:-:S02]  /*116d0*/  @!P1 VIADD R154, R216, 0x32440 ;  /* 0x00032440d89a9836 */ /* 0x000fc40000000000 */
        /* <DEDUP_REMOVED lines=40> */
[----:B------:R-:W-:Y:S01]  /*11960*/  @!P1 PRMT R154, RZ, 0x654, R154 ;  /* 0x00000654ff9a9816 */ /* 0x000fe2000000009a */
[----:B------:R-:W-:Y:S01]  /*11970*/  VIADD R153, R221, 0x8 ;  /* 0x00000008dd997836 */ /* 0x000fe20000000000 */
[----:B------:R2:W-:Y:S06]  /*11980*/  BAR.ARV R172, 0x100 ;  /* 0x000400ac0000751d */ /* 0x0005ec0000002000 */
[----:B------:R0:W-:Y:S01]  /*11990*/  @!P1 SYNCS.ARRIVE.TRANS64.RED.A1T0 RZ, [R154+URZ], RZ ;  /* 0x000000ff9aff99a7 */ /* 0x0001e2000810043f */
[----:B------:R-:W-:Y:S01]  /*119a0*/  MUFU.EX2 R158, R158 ;  /* 0x0000009e009e7308 */ /* 0x000fe20000000800 */
[----:B------:R1:W-:Y:S07]  /*119b0*/  BAR.SYNC.DEFER_BLOCKING R153, 0x100 ;  /* 0x000400990000751d */ /* 0x0003ee0000010000 */
[----:B------:R-:W3:Y:S02]  /*119c0*/  MUFU.EX2 R159, R159 ;  /* 0x0000009f009f7308 */ /* 0x000ee40000000800 */
[----:B---3--:R-:W-:-:S04]  /*119d0*/  F2FP.BF16.F32.PACK_AB R207, R159, R158 ;  /* 0x0000009e9fcf723e */ /* 0x008fc800000010ff */
[----:B------:R-:W-:-:S06]  /*119e0*/  WARPGROUP.ARRIVE ;  /* 0x00000000000079c5 */ /* 0x000fcc0000000000 */
[----:B------:R-:W-:Y:S01]  /*119f0*/  HGMMA.64x256x16.F32.BF16 R24, R204, gdesc[UR4].tnspB, R24, gsb0 ;  /* 0x43e00004cc187df0 */ /* 0x000fe20008001818 */
[----:B0-----:R0:W3:Y:S01]  /*11a00*/  MUFU.EX2 R154, R160 ;  /* 0x000000a0009a7308 */ /* 0x0010e20000000800 */
[--C-:B------:R-:W-:Y:S01]  /*11a10*/  FFMA.FTZ R155, R162, UR43, -R6.reuse ;  /* 0x0000002ba29b7c23 */ /* 0x100fe20008010806 */
[----:B0-----:R-:W-:-:S06]  /*11a20*/  FFMA.FTZ R160, R166, UR43, -R6 ;  /* 0x0000002ba6a07c23 */ /* 0x001fcc0008010806 */
[----:B------:R-:W0:Y:S08]  /*11a30*/  MUFU.EX2 R155, R155 ;  /* 0x0000009b009b7308 */ /* 0x000e300000000800 */
[----:B------:R4:W-:Y:S08]  /*11a40*/  MUFU.EX2 R181, R152 ;  /* 0x0000009800b57308 */ /* 0x0009f00000000800 */
[----:B------:R-:W-:Y:S01]  /*11a50*/  MUFU.EX2 R160, R160 ;  /* 0x000000a000a07308 */ /* 0x000fe20000000800 */
[----:B------:R-:W-:Y:S01]  /*11a60*/  FADD.FTZ R158, R158, R3 ;  /* 0x000000039e9e7221 */ /* 0x000fe20000010000 */
[----:B----4-:R-:W-:-:S02]  /*11a70*/  VIADD R152, R180, 0x80 ;  /* 0x00000080b4987836 */ /* 0x010fc40000000000 */
[----:B-1----:R-:W-:Y:S02]  /*11a80*/  IMAD.MOV.U32 R153, RZ, RZ, 0x40000040 ;  /* 0x40000040ff997424 */ /* 0x002fe400078e00ff */
[----:B------:R-:W-:Y:S01]  /*11a90*/  FADD.FTZ R158, R159, R158 ;  /* 0x0000009e9f9e7221 */ /* 0x000fe20000010000 */
[----:B------:R-:W-:Y:S02]  /*11aa0*/  R2UR UR6, R152 ;  /* 0x00000000980672ca */ /* 0x000fe400000e0000 */
[----:B------:R-:W-:Y:S01]  /*11ab0*/  R2UR UR7, R153 ;  /* 0x00000000990772ca */ /* 0x000fe200000e0000 */
[----:B---3--:R-:W-:Y:S01]  /*11ac0*/  FADD.FTZ R157, R154, R157 ;  /* 0x0000009d9a9d7221 */ /* 0x008fe20000010000 */
[----:B0-----:R-:W-:Y:S01]  /*11ad0*/  FADD.FTZ R158, R155, R158 ;  /* 0x0000009e9b9e7221 */ /* 0x001fe20000010000 */
[----:B------:R-:W-:Y:S01]  /*11ae0*/  FFMA.FTZ R162, R170, UR43, -R6 ;  /* 0x0000002baaa27c23 */ /* 0x000fe20008010806 */
[----:B------:R-:W-:Y:S08]  /*11af0*/  MUFU.EX2 R168, R168 ;  /* 0x000000a800a87308 */ /* 0x000ff00000000800 */
[----:B------:R-:W-:Y:S08]  /*11b00*/  MUFU.EX2 R169, R169 ;  /* 0x000000a900a97308 */ /* 0x000ff00000000800 */
[----:B------:R-:W-:Y:S08]  /*11b10*/  MUFU.EX2 R3, R156 ;  /* 0x0000009c00037308 */ /* 0x000ff00000000800 */
[----:B------:R-:W-:Y:S01]  /*11b20*/  MUFU.EX2 R173, R173 ;  /* 0x000000ad00ad7308 */ /* 0x000fe20000000800 */
[----:B------:R-:W-:-:S07]  /*11b30*/  WARPGROUP.DEPBAR.LE gsb0, 0x0 ;  /* 0x00008000000079c5 */ /* 0x000fce0000010000 */
[----:B------:R0:W1:Y:S02]  /*11b40*/  MUFU.EX2 R204, R161 ;  /* 0x000000a100cc7308 */ /* 0x0000640000000800 */
[--C-:B0-----:R-:W-:Y:S01]  /*11b50*/  FFMA.FTZ R161, R163, UR43, -R6.reuse ;  /* 0x0000002ba3a17c23 */ /* 0x101fe20008010806 */
[----:B------:R-:W-:-:S05]  /*11b60*/  FFMA.FTZ R163, R167, UR43, -R6 ;  /* 0x0000002ba7a37c23 */ /* 0x000fca0008010806 */
[----:B------:R-:W0:Y:S08]  /*11b70*/  MUFU.EX2 R205, R165 ;  /* 0x000000a500cd7308 */ /* 0x000e300000000800 */
[----:B------:R-:W3:Y:S08]  /*11b80*/  MUFU.EX2 R161, R161 ;  /* 0x000000a100a17308 */ /* 0x000ef00000000800 */
[----:B------:R-:W4:Y:S01]  /*11b90*/  MUFU.EX2 R163, R163 ;  /* 0x000000a300a37308 */ /* 0x000f220000000800 */
[----:B-1----:R-:W-:-:S02]  /*11ba0*/  F2FP.BF16.F32.PACK_AB R152, R204, R154 ;  /* 0x0000009acc98723e */ /* 0x002fc400000010ff */
[----:B0-----:R-:W-:Y:S02]  /*11bb0*/  F2FP.BF16.F32.PACK_AB R154, R205, R181 ;  /* 0x000000b5cd9a723e */ /* 0x001fe400000010ff */
[----:B---3--:R-:W-:Y:S02]  /*11bc0*/  F2FP.BF16.F32.PACK_AB R153, R161, R155 ;  /* 0x0000009ba199723e */ /* 0x008fe400000010ff */
[----:B----4-:R-:W-:-:S04]  /*11bd0*/  F2FP.BF16.F32.PACK_AB R155, R163, R160 ;  /* 0x000000a0a39b723e */ /* 0x010fc800000010ff */
[----:B------:R-:W-:-:S06]  /*11be0*/  WARPGROUP.ARRIVE ;  /* 0x00000000000079c5 */ /* 0x000fcc0000000000 */
[----:B------:R-:W-:Y:S01]  /*11bf0*/  HGMMA.64x256x16.F32.BF16 R24, R152, gdesc[UR4].tnspB, R24, gsb0 ;  /* 0x43e0000498187df0 */ /* 0x000fe20008001818 */
[----:B------:R-:W-:Y:S01]  /*11c00*/  FFMA.FTZ R165, R171, UR43, -R6 ;  /* 0x0000002baba57c23 */ /* 0x000fe20008010806 */
[----:B------:R-:W-:Y:S08]  /*11c10*/  MUFU.EX2 R162, R162 ;  /* 0x000000a200a27308 */ /* 0x000ff00000000800 */
[----:B------:R-:W0:Y:S01]  /*11c20*/  MUFU.EX2 R165, R165 ;  /* 0x000000a500a57308 */ /* 0x000e220000000800 */
[----:B------:R-:W-:Y:S01]  /*11c30*/  FADD.FTZ R157, R204, R157 ;  /* 0x0000009dcc9d7221 */ /* 0x000fe20000010000 */
[----:B------:R-:W-:Y:S01]  /*11c40*/  FADD.FTZ R158, R161, R158 ;  /* 0x0000009ea19e7221 */ /* 0x000fe20000010000 */
[----:B------:R-:W-:-:S02]  /*11c50*/  F2FP.BF16.F32.PACK_AB R156, R169, R168 ;  /* 0x000000a8a99c723e */ /* 0x000fc400000010ff */
[----:B------:R-:W-:Y:S01]  /*11c60*/  FADD.FTZ R181, R181, R157 ;  /* 0x0000009db5b57221 */ /* 0x000fe20000010000 */
[----:B------:R-:W-:Y:S01]  /*11c70*/  FADD.FTZ R160, R160, R158 ;  /* 0x0000009ea0a07221 */ /* 0x000fe20000010000 */
[----:B------:R-:W-:Y:S02]  /*11c80*/  F2FP.BF16.F32.PACK_AB R158, R173, R3 ;  /* 0x00000003ad9e723e */ /* 0x000fe400000010ff */
[----:B0-----:R-:W-:Y:S01]  /*11c90*/  F2FP.BF16.F32.PACK_AB R157, R165, R162 ;  /* 0x000000a2a59d723e */ /* 0x001fe200000010ff */
[----:B------:R-:W-:Y:S01]  /*11ca0*/  FFMA.FTZ R170, R178, UR43, -R6 ;  /* 0x0000002bb2aa7c23 */ /* 0x000fe20008010806 */
[----:B------:R-:W-:Y:S08]  /*11cb0*/  MUFU.EX2 R176, R176 ;  /* 0x000000b000b07308 */ /* 0x000ff00000000800 */
[----:B------:R-:W-:Y:S08]  /*11cc0*/  MUFU.EX2 R177, R177 ;  /* 0x000000b100b17308 */ /* 0x000ff00000000800 */
[----:B------:R-:W-:Y:S08]  /*11cd0*/  MUFU.EX2 R217, R217 ;  /* 0x000000d900d97308 */ /* 0x000ff00000000800 */
[----:B------:R-:W-:Y:S01]  /*11ce0*/  MUFU.EX2 R170, R170 ;  /* 0x000000aa00aa7308 */ /* 0x000fe20000000800 */
[----:B------:R-:W-:Y:S01]  /*11cf0*/  FADD.FTZ R160, R163, R160 ;  /* 0x000000a0a3a07221 */ /* 0x000fe20000010000 */
[----:B------:R-:W-:-:S02]  /*11d00*/  WARPGROUP.DEPBAR.LE gsb0, 0x0 ;  /* 0x00008000000079c5 */ /* 0x000fc40000010000 */
[--C-:B------:R-:W-:Y:S01]  /*11d10*/  FFMA.FTZ R154, R174, UR43, -R6.reuse ;  /* 0x0000002bae9a7c23 */ /* 0x100fe20008010806 */
[----:B------:R-:W-:-:S05]  /*11d20*/  FFMA.FTZ R155, R175, UR43, -R6 ;  /* 0x0000002baf9b7c23 */ /* 0x000fca0008010806 */
[----:B------:R-:W-:Y:S08]  /*11d30*/  MUFU.EX2 R154, R154 ;  /* 0x0000009a009a7308 */ /* 0x000ff00000000800 */
[----:B------:R-:W0:Y:S01]  /*11d40*/  MUFU.EX2 R155, R155 ;  /* 0x0000009b009b7308 */ /* 0x000e220000000800 */
[----:B------:R-:W-:Y:S02]  /*11d50*/  VIADD R152, R180, 0x100 ;  /* 0x00000100b4987836 */ /* 0x000fe40000000000 */
[----:B------:R-:W-:-:S03]  /*11d60*/  IMAD.MOV.U32 R153, RZ, RZ, 0x40000040 ;  /* 0x40000040ff997424 */ /* 0x000fc600078e00ff */
[----:B------:R-:W-:Y:S02]  /*11d70*/  R2UR UR6, R152 ;  /* 0x00000000980672ca */ /* 0x000fe400000e0000 */
[----:B------:R-:W-:Y:S02]  /*11d80*/  R2UR UR7, R153 ;  /* 0x00000000990772ca */ /* 0x000fe400000e0000 */
[----:B0-----:R-:W-:-:S04]  /*11d90*/  F2FP.BF16.F32.PACK_AB R159, R155, R154 ;  /* 0x0000009a9b9f723e */ /* 0x001fc800000010ff */
[----:B------:R-:W-:-:S07]  /*11da0*/  WARPGROUP.ARRIVE ;  /* 0x00000000000079c5 */ /* 0x000fce0000000000 */
[----:B------:R-:W-:Y:S01]  /*11db0*/  HGMMA.64x256x16.F32.BF16 R24, R156, gdesc[UR4].tnspB, R24, gsb0 ;  /* 0x43e000049c187df0 */ /* 0x000fe20008001818 */
[----:B------:R-:W-:Y:S02]  /*11dc0*/  VIADD R152, R180, 0x180 ;  /* 0x00000180b4987836 */ /* 0x000fe40000000000 */
[----:B------:R-:W-:-:S03]  /*11dd0*/  IMAD.MOV.U32 R153, RZ, RZ, 0x40000040 ;  /* 0x40000040ff997424 */ /* 0x000fc600078e00ff */
[----:B------:R-:W-:Y:S02]  /*11de0*/  R2UR UR6, R152 ;  /* 0x00000000980672ca */ /* 0x000fe400000e0000 */
[----:B------:R-:W-:Y:S01]  /*11df0*/  R2UR UR7, R153 ;  /* 0x00000000990772ca */ /* 0x000fe200000e0000 */
[----:B------:R-:W-:Y:S08]  /*11e00*/  MUFU.EX2 R184, R184 ;  /* 0x000000b800b87308 */ /* 0x000ff00000000800 */
[----:B------:R-:W-:Y:S08]  /*11e10*/  MUFU.EX2 R185, R185 ;  /* 0x000000b900b97308 */ /* 0x000ff00000000800 */
[----:B------:R-:W-:Y:S08]  /*11e20*/  MUFU.EX2 R188, R188 ;  /* 0x000000bc00bc7308 */ /* 0x000ff00000000800 */
[----:B------:R-:W0:Y:S01]  /*11e30*/  MUFU.EX2 R189, R189 ;  /* 0x000000bd00bd7308 */ /* 0x000e220000000800 */
[----:B------:R-:W-:-:S02]  /*11e40*/  VIADD R152, R180, 0x200 ;  /* 0x00000200b4987836 */ /* 0x000fc40000000000 */
[----:B------:R-:W-:Y:S01]  /*11e50*/  IMAD.MOV.U32 R153, RZ, RZ, 0x40000040 ;  /* 0x40000040ff997424 */ /* 0x000fe200078e00ff */
[----:B0-----:R-:W-:Y:S01]  /*11e60*/  F2FP.BF16.F32.PACK_AB R166, R189, R188 ;  /* 0x000000bcbda6723e */ /* 0x001fe200000010ff */
[----:B------:R-:W-:Y:S02]  /*11e70*/  WARPGROUP.DEPBAR.LE gsb0, 0x0 ;  /* 0x00008000000079c5 */ /* 0x000fe40000010000 */
[--C-:B------:R-:W-:Y:S01]  /*11e80*/  FFMA.FTZ R157, R179, UR43, -R6.reuse ;  /* 0x0000002bb39d7c23 */ /* 0x100fe20008010806 */
[--C-:B------:R-:W-:Y:S01]  /*11e90*/  FFMA.FTZ R158, R182, UR43, -R6.reuse ;  /* 0x0000002bb69e7c23 */ /* 0x100fe20008010806 */
[----:B------:R-:W-:Y:S01]  /*11ea0*/  FFMA.FTZ R159, R183, UR43, -R6 ;  /* 0x0000002bb79f7c23 */ /* 0x000fe20008010806 */
[----:B------:R0:W-:Y:S08]  /*11eb0*/  MUFU.EX2 R156, R164 ;  /* 0x000000a4009c7308 */ /* 0x0001f00000000800 */
[----:B------:R-:W1:Y:S08]  /*11ec0*/  MUFU.EX2 R157, R157 ;  /* 0x0000009d009d7308 */ /* 0x000e700000000800 */
[----:B------:R-:W-:Y:S08]  /*11ed0*/  MUFU.EX2 R158, R158 ;  /* 0x0000009e009e7308 */ /* 0x000ff00000000800 */
[----:B------:R-:W3:Y:S01]  /*11ee0*/  MUFU.EX2 R159, R159 ;  /* 0x0000009f009f7308 */ /* 0x000ee20000000800 */
[----:B0-----:R-:W-:Y:S01]  /*11ef0*/  FADD.FTZ R164, R162, R160 ;  /* 0x000000a0a2a47221 */ /* 0x001fe20000010000 */
[----:B------:R-:W-:-:S02]  /*11f00*/  F2FP.BF16.F32.PACK_AB R160, R177, R176 ;  /* 0x000000b0b1a0723e */ /* 0x000fc400000010ff */
[----:B-1----:R-:W-:Y:S02]  /*11f10*/  F2FP.BF16.F32.PACK_AB R161, R157, R170 ;  /* 0x000000aa9da1723e */ /* 0x002fe400000010ff */
[----:B------:R-:W-:Y:S02]  /*11f20*/  F2FP.BF16.F32.PACK_AB R162, R217, R156 ;  /* 0x0000009cd9a2723e */ /* 0x000fe400000010ff */
[----:B---3--:R-:W-:-:S04]  /*11f30*/  F2FP.BF16.F32.PACK_AB R163, R159, R158 ;  /* 0x0000009e9fa3723e */ /* 0x008fc800000010ff */
[----:B------:R-:W-:-:S06]  /*11f40*/  WARPGROUP.ARRIVE ;  /* 0x00000000000079c5 */ /* 0x000fcc0000000000 */
[----:B------:R-:W-:Y:S01]  /*11f50*/  HGMMA.64x256x16.F32.BF16 R24, R160, gdesc[UR4].tnspB, R24, gsb0 ;  /* 0x43e00004a0187df0 */ /* 0x000fe20008001818 */
[----:B------:R-:W-:Y:S02]  /*11f60*/  R2UR UR6, R152 ;  /* 0x00000000980672ca */ /* 0x000fe400000e0000 */
[----:B------:R-:W-:Y:S01]  /*11f70*/  R2UR UR7, R153 ;  /* 0x00000000990772ca */ /* 0x000fe200000e0000 */
[----:B------:R-:W-:Y:S01]  /*11f80*/  FADD.FTZ R152, R165, R164 ;  /* 0x000000a4a5987221 */ /* 0x000fe20000010000 */
[----:B------:R-:W-:Y:S01]  /*11f90*/  F2FP.BF16.F32.PACK_AB R164, R185, R184 ;  /* 0x000000b8b9a4723e */ /* 0x000fe200000010ff */
[----:B------:R-:W-:Y:S01]  /*11fa0*/  FADD.FTZ R181, R205, R181 ;  /* 0x000000b5cdb57221 */ /* 0x000fe20000010000 */
[----:B------:R-:W-:-:S03]  /*11fb0*/  FFMA.FTZ R194, R194, UR43, -R6 ;  /* 0x0000002bc2c27c23 */ /* 0x000fc60008010806 */
[----:B------:R-:W-:Y:S01]  /*11fc0*/  FADD.FTZ R168, R168, R181 ;  /* 0x000000b5a8a87221 */ /* 0x000fe20000010000 */
[--C-:B------:R-:W-:Y:S01]  /*11fd0*/  FFMA.FTZ R195, R195, UR43, -R6.reuse ;  /* 0x0000002bc3c37c23 */ /* 0x100fe20008010806 */
[----:B------:R-:W-:Y:S02]  /*11fe0*/  FFMA.FTZ R198, R198, UR43, -R6 ;  /* 0x0000002bc6c67c23 */ /* 0x000fe40008010806 */
[----:B------:R-:W-:Y:S01]  /*11ff0*/  FADD.FTZ R168, R169, R168 ;  /* 0x000000a8a9a87221 */ /* 0x000fe20000010000 */
[----:B------:R-:W-:Y:S03]  /*12000*/  MUFU.EX2 R192, R192 ;  /* 0x000000c000c07308 */ /* 0x000fe60000000800 */
[----:B------:R-:W-:-:S05]  /*12010*/  FADD.FTZ R168, R3, R168 ;  /* 0x000000a803a87221 */ /* 0x000fca0000010000 */
[----:B------:R-:W0:Y:S08]  /*12020*/  MUFU.EX2 R193, R193 ;  /* 0x000000c100c17308 */ /* 0x000e300000000800 */
[----:B------:R-:W-:Y:S08]  /*12030*/  MUFU.EX2 R196, R196 ;  /* 0x000000c400c47308 */ /* 0x000ff00000000800 */
[----:B------:R-:W-:Y:S08]  /*12040*/  MUFU.EX2 R197, R197 ;  /* 0x000000c500c57308 */ /* 0x000ff00000000800 */
[----:B------:R-:W-:Y:S08]  /*12050*/  MUFU.EX2 R194, R194 ;  /* 0x000000c200c27308 */ /* 0x000ff00000000800 */
[----:B------:R-:W1:Y:S08]  /*12060*/  MUFU.EX2 R195, R195 ;  /* 0x000000c300c37308 */ /* 0x000e700000000800 */
[----:B------:R-:W-:Y:S01]  /*12070*/  MUFU.EX2 R198, R198 ;  /* 0x000000c600c67308 */ /* 0x000fe20000000800 */
[----:B------:R-:W-:Y:S01]  /*12080*/  FADD.FTZ R152, R154, R152 ;  /* 0x000000989a987221 */ /* 0x000fe20000010000 */
[----:B------:R-:W-:-:S02]  /*12090*/  VIADD R180, R180, 0x280 ;  /* 0x00000280b4b47836 */ /* 0x000fc40000000000 */
[----:B------:R-:W-:Y:S02]  /*120a0*/  IMAD.MOV.U32 R181, RZ, RZ, 0x40000040 ;  /* 0x40000040ffb57424 */ /* 0x000fe400078e00ff */
[----:B------:R-:W-:-:S04]  /*120b0*/  FADD.FTZ R168, R173, R168 ;  /* 0x000000a8ada87221 */ /* 0x000fc80000010000 */
[----:B------:R-:W-:Y:S01]  /*120c0*/  FADD.FTZ R176, R176, R168 ;  /* 0x000000a8b0b07221 */ /* 0x000fe20000010000 */
[----:B0-----:R-:W-:Y:S02]  /*120d0*/  F2FP.BF16.F32.PACK_AB R168, R193, R192 ;  /* 0x000000c0c1a8723e */ /* 0x001fe400000010ff */
[----:B-1----:R-:W-:Y:S01]  /*120e0*/  F2FP.BF16.F32.PACK_AB R169, R195, R194 ;  /* 0x000000c2c3a9723e */ /* 0x002fe200000010ff */
[----:B------:R-:W-:Y:S02]  /*120f0*/  WARPGROUP.DEPBAR.LE gsb0, 0x0 ;  /* 0x00008000000079c5 */ /* 0x000fe40000010000 */
[--C-:B------:R-:W-:Y:S01]  /*12100*/  FFMA.FTZ R160, R186, UR43, -R6.reuse ;  /* 0x0000002bbaa07c23 */ /* 0x100fe20008010806 */
[--C-:B------:R-:W-:Y:S01]  /*12110*/  FFMA.FTZ R161, R187, UR43, -R6.reuse ;  /* 0x0000002bbba17c23 */ /* 0x100fe20008010806 */
[--C-:B------:R-:W-:Y:S01]  /*12120*/  FFMA.FTZ R162, R190, UR43, -R6.reuse ;  /* 0x0000002bbea27c23 */ /* 0x100fe20008010806 */
[----:B------:R-:W-:-:S03]  /*12130*/  FFMA.FTZ R163, R191, UR43, -R6 ;  /* 0x0000002bbfa37c23 */ /* 0x000fc60008010806 */
[----:B------:R-:W-:Y:S08]  /*12140*/  MUFU.EX2 R160, R160 ;  /* 0x000000a000a07308 */ /* 0x000ff00000000800 */
[----:B------:R-:W0:Y:S08]  /*12150*/  MUFU.EX2 R161, R161 ;  /* 0x000000a100a17308 */ /* 0x000e300000000800 */
[----:B------:R-:W-:Y:S08]  /*12160*/  MUFU.EX2 R162, R162 ;  /* 0x000000a200a27308 */ /* 0x000ff00000000800 */
[----:B------:R-:W1:Y:S01]  /*12170*/  MUFU.EX2 R163, R163 ;  /* 0x000000a300a37308 */ /* 0x000e620000000800 */
[----:B0-----:R-:W-:-:S02]  /*12180*/  F2FP.BF16.F32.PACK_AB R165, R161, R160 ;  /* 0x000000a0a1a5723e */ /* 0x001fc400000010ff */
[----:B-1----:R-:W-:-:S04]  /*12190*/  F2FP.BF16.F32.PACK_AB R167, R163, R162 ;  /* 0x000000a2a3a7723e */ /* 0x002fc800000010ff */
[----:B------:R-:W-:-:S06]  /*121a0*/  WARPGROUP.ARRIVE ;  /* 0x00000000000079c5 */ /* 0x000fcc0000000000 */
[----:B------:R-:W-:Y:S01]  /*121b0*/  HGMMA.64x256x16.F32.BF16 R24, R164, gdesc[UR4].tnspB, R24, gsb0 ;  /* 0x43e00004a4187df0 */ /* 0x000fe20008001818 */
[----:B------:R-:W-:-:S04]  /*121c0*/  FFMA.FTZ R6, R199, UR43, -R6 ;  /* 0x0000002bc7067c23 */ /* 0x000fc80008010806 */
[----:B------:R0:W1:Y:S01]  /*121d0*/  MUFU.EX2 R3, R6 ;  /* 0x0000000600037308 */ /* 0x0000620000000800 */
[----:B------:R-:W-:Y:S02]  /*121e0*/  R2UR UR6, R180 ;  /* 0x00000000b40672ca */ /* 0x000fe400000e0000 */
[----:B------:R-:W-:Y:S01]  /*121f0*/  R2UR UR7, R181 ;  /* 0x00000000b50772ca */ /* 0x000fe200000e0000 */
[----:B0-----:R-:W-:-:S04]  /*12200*/  FADD.FTZ R6, R155, R152 ;  /* 0x000000989b067221 */ /* 0x001fc80000010000 */
[----:B------:R-:W-:Y:S01]  /*12210*/  FADD.FTZ R6, R170, R6 ;  /* 0x00000006aa067221 */ /* 0x000fe20000010000 */
[----:B------:R-:W-:Y:S02]  /*12220*/  F2FP.BF16.F32.PACK_AB R170, R197, R196 ;  /* 0x000000c4c5aa723e */ /* 0x000fe400000010ff */
        /* <DEDUP_REMOVED lines=13> */
[----:B------:R-:W-:Y:S02]  /*12300*/  ISETP.GT.AND P2, PT, R215, R220, PT ;  /* 0x000000dcd700720c */ /* 0x000fe40003f44270 */
[----:B------:R-:W-:Y:S01]  /*12310*/  FADD.FTZ R176, R189, R176 ;  /* 0x000000b0bdb07221 */ /* 0x000fe20000010000 */
[----:B------:R-:W-:Y:S01]  /*12320*/  FADD.FTZ R6, R163, R6 ;  /* 0x00000006a3067221 */ /* 0x000fe20000010000 */
[----:B------:R-:W-:Y:S02]  /*12330*/  @!P1 VIADD R216, R216, 0x32460 ;  /* 0x00032460d8d89836 */ /* 0x000fe40000000000 */
[----:B------:R-:W-:Y:S01]  /*12340*/  FADD.FTZ R176, R192, R176 ;  /* 0x000000b0c0b07221 */ /* 0x000fe20000010000 */
[----:B------:R-:W-:Y:S02]  /*12350*/  FADD.FTZ R6, R194, R6 ;  /* 0x00000006c2067221 */ /* 0x000fe40000010000 */
[----:B------:R-:W-:Y:S01]  /*12360*/  @!P1 PRMT R216, RZ, 0x654, R216 ;  /* 0x00000654ffd89816 */ /* 0x000fe200000000d8 */
[----:B------:R-:W-:Y:S01]  /*12370*/  FADD.FTZ R176, R193, R176 ;  /* 0x000000b0c1b07221 */ /* 0x000fe20000010000 */
[----:B------:R-:W-:-:S03]  /*12380*/  FADD.FTZ R6, R195, R6 ;  /* 0x00000006c3067221 */ /* 0x000fc60000010000 */
[----:B------:R-:W-:Y:S01]  /*12390*/  FADD.FTZ R176, R196, R176 ;  /* 0x000000b0c4b07221 */ /* 0x000fe20000010000 */
[----:B------:R-:W-:Y:S01]  /*123a0*/  FADD.FTZ R198, R198, R6 ;  /* 0x00000006c6c67221 */ /* 0x000fe20000010000 */
[----:B------:R-:W-:Y:S02]  /*123b0*/  VIADD R215, R215, 0xffffffff ;  /* 0xffffffffd7d77836 */ /* 0x000fe40000000000 */
[----:B------:R-:W-:Y:S01]  /*123c0*/  FADD.FTZ R6, R197, R176 ;  /* 0x000000b0c5067221 */ /* 0x000fe20000010000 */
[----:B------:R-:W-:Y:S01]  /*123d0*/  FADD.FTZ R3, R3, R198 ;  /* 0x000000c603037221 */ /* 0x000fe20000010000 */
[----:B------:R-:W-:Y:S02]  /*123e0*/  IMAD.MOV.U32 R205, RZ, RZ, R7 ;  /* 0x000000ffffcd7224 */ /* 0x000fe400078e0007 */
[----:B------:R-:W-:Y:S01]  /*123f0*/  IMAD.MOV.U32 R204, RZ, RZ, R0 ;  /* 0x000000ffffcc7224 */ /* 0x000fe200078e0000 */
[----:B------:R-:W-:Y:S02]  /*12400*/  WARPGROUP.DEPBAR.LE gsb0, 0x0 ;  /* 0x00008000000079c5 */ /* 0x000fe40000010000 */
[----:B------:R-:W-:-:S06]  /*12410*/  WARPGROUP.ARRIVE ;  /* 0x00000000000079c5 */ /* 0x000fcc0000000000 */
[----:B------:R-:W-:Y:S03]  /*12420*/  HGMMA.64x256x16.F32.BF16 R24, R168, gdesc[UR4].tnspB, R24, gsb0 ;  /* 0x43e00004a8187df0 */ /* 0x000fe60008001818 */
[----:B------:R-:W-:Y:S02]  /*12430*/  WARPGROUP.DEPBAR.LE gsb0, 0x0 ;  /* 0x00008000000079c5 */ /* 0x000fe40000010000 */
[----:B------:R2:W-:Y:S01]  /*12440*/  @!P1 SYNCS.ARRIVE.TRANS64.RED.A1T0 RZ, [R216+URZ], RZ ;  /* 0x000000ffd8ff99a7 */ /* 0x0005e2000810043f */
[----:B------:R-:W-:Y:S05]  /*12450*/  @P2 BRA `(.L_x_14617) ;  /* 0xffffffd800182947 */ /* 0x000fea000383ffff */
.L_x_14607:
[----:B------:R-:W3:Y:S01]  /*12460*/  LDL.LU R152, [R1+0x60] ;  /* 0x0000600001987983 */ /* 0x000ee20000300800 */
[----:B------:R-:W-:Y:S05]  /*12470*/  WARPSYNC.ALL ;  /* 0x0000000000007948 */ /* 0x000fea0003800000 */
[----:B------:R-:W4:Y:S01]  /*12480*/  SHFL.BFLY PT, R5, R6, 0x2, 0x1f ;  /* 0x0c401f0006057f89 */ /* 0x000f2200000e0000 */
[----:B0-----:R-:W-:Y:S02]  /*12490*/  IMAD.MOV.U32 R154, RZ, RZ, -0x800000 ;  /* 0xff800000ff9a7424 */ /* 0x001fe400078e00ff */
[----:B------:R-:W-:Y:S01]  /*124a0*/  VIADD R2, R2, 0x1 ;  /* 0x0000000102027836 */ /* 0x000fe20000000000 */
[----:B------:R0:W-:Y:S08]  /*124b0*/  BAR.ARV R172, 0x100 ;  /* 0x000400ac0000751d */ /* 0x0001f00000002000 */
[----:B------:R-:W-:Y:S06]  /*124c0*/  BAR.ARV 0x8, 0x180 ;  /* 0x0206000000007b1d */ /* 0x000fec0000002000 */
[----:B------:R-:W-:-:S04]  /*124d0*/  ISETP.NE.AND P1, PT, R2, 0x2, PT ;  /* 0x000000020200780c */ /* 0x000fc80003f25270 */
[----:B------:R-:W-:Y:S01]  /*124e0*/  SEL R2, R2, RZ, P1 ;  /* 0x000000ff02027207 */ /* 0x000fe20000800000 */
[----:B----4-:R-:W-:Y:S01]  /*124f0*/  FADD.FTZ R9, R5, R6 ;  /* 0x0000000605097221 */ /* 0x010fe20000010000 */
[----:B------:R-:W-:Y:S02]  /*12500*/  IMAD.U32 R5, RZ, RZ, UR43 ;  /* 0x0000002bff057e24 */ /* 0x000fe4000f8e00ff */
[----:B------:R-:W-:Y:S02]  /*12510*/  IMAD.U32 R6, RZ, RZ, UR43 ;  /* 0x0000002bff067e24 */ /* 0x000fe4000f8e00ff */
[----:B------:R-:W4:Y:S02]  /*12520*/  SHFL.BFLY PT, R4, R9, 0x1, 0x1f ;  /* 0x0c201f0009047f89 */ /* 0x000f2400000e0000 */
[----:B----4-:R-:W-:Y:S01]  /*12530*/  FADD.FTZ R10, R9, R4 ;  /* 0x00000004090a7221 */ /* 0x010fe20000010000 */
[----:B------:R-:W-:-:S04]  /*12540*/  IMAD.MOV.U32 R4, RZ, RZ, RZ ;  /* 0x000000ffff047224 */ /* 0x000fc800078e00ff */
[----:B------:R-:W-:-:S13]  /*12550*/  FSETP.NE.FTZ.AND P0, PT, R10, RZ, PT ;  /* 0x000000ff0a00720b */ /* 0x000fda0003f15000 */
[----:B------:R-:W4:Y:S01]  /*12560*/  @P0 MUFU.LG2 R8, R10 ;  /* 0x0000000a00080308 */ /* 0x000f220000000c00 */
[----:B------:R-:W-:-:S07]  /*12570*/  @P0 FMUL.FTZ R5, R5, 0.69314718246459960938 ;  /* 0x3f31721805050820 */ /* 0x000fce0000410000 */
[----:B------:R-:W1:Y:S01]  /*12580*/  @P0 MUFU.RCP R4, R10 ;  /* 0x0000000a00040308 */ /* 0x000e620000001000 */
[----:B----4-:R-:W-:-:S04]  /*12590*/  @P0 FMUL.FTZ R8, R8, 0.69314718246459960938 ;  /* 0x3f31721808080820 */ /* 0x010fc80000410000 */
        /* <DEDUP_REMOVED lines=24> */
[----:B----4-:R-:W-:Y:S01]  /*12720*/  FADD.FTZ R8, R0, R3 ;  /* 0x0000000300087221 */ /* 0x010fe20000010000 */
[----:B------:R-:W-:-:S02]  /*12730*/  IMAD.MOV.U32 R0, RZ, RZ, RZ ;  /* 0x000000ffff007224 */ /* 0x000fc400078e00ff */
[-C--:B------:R-:W-:Y:S01]  /*12740*/  FMUL.FTZ R68, R68, R4.reuse ;  /* 0x0000000444447220 */ /* 0x080fe20000410000 */
[----:B------:R-:W-:Y:S02]  /*12750*/  IMAD.MOV.U32 R3, RZ, RZ, -0x800000 ;  /* 0xff800000ff037424 */ /* 0x000fe400078e00ff */
        /* <DEDUP_REMOVED lines=43> */
[----:B------:R-:W1:Y:S01]  /*12a10*/  @P0 MUFU.LG2 R5, R9 ;  /* 0x0000000900050308 */ /* 0x000e620000000c00 */
[----:B------:R-:W-:Y:S01]  /*12a20*/  @P0 FMUL.FTZ R6, R6, 0.69314718246459960938 ;  /* 0x3f31721806060820 */ /* 0x000fe20000410000 */
[----:B------:R-:W-:-:S06]  /*12a30*/  FMUL.FTZ R149, R149, R4 ;  /* 0x0000000495957220 */ /* 0x000fcc0000410000 */
[----:B------:R-:W4:Y:S01]  /*12a40*/  @P0 MUFU.RCP R0, R9 ;  /* 0x0000000900000308 */ /* 0x000f220000001000 */
[----:B-1----:R-:W-:-:S04]  /*12a50*/  @P0 FMUL.FTZ R5, R5, 0.69314718246459960938 ;  /* 0x3f31721805050820 */ /* 0x002fc80000410000 */
[----:B------:R-:W-:Y:S01]  /*12a60*/  @P0 FFMA.FTZ R3, R6, R7, R5 ;  /* 0x0000000706030223 */ /* 0x000fe20000010005 */
[----:B------:R-:W-:Y:S01]  /*12a70*/  PLOP3.LUT P0, PT, PT, PT, PT, 0x8, 0x0 ;  /* 0x000000000000781c */ /* 0x000fe20003f0e170 */
        /* <DEDUP_REMOVED lines=64> */
[----:B------:R-:W-:-:S04]  /*12e80*/  SEL R0, RZ, 0x1, P1 ;  /* 0x00000001ff007807 */ /* 0x000fc80000800000 */
[----:B------:R-:W-:Y:S01]  /*12e90*/  LOP3.LUT R23, R23, R0, RZ, 0x3c, !PT ;  /* 0x0000000017177212 */ /* 0x000fe200078e3cff */
[----:B---3--:R-:W-:-:S05]  /*12ea0*/  VIADD R152, R152, 0x1 ;  /* 0x0000000198987836 */ /* 0x008fca0000000000 */
[----:B------:R0:W-:Y:S02]  /*12eb0*/  STL [R1+0x60], R152 ;  /* 0x0000609801007387 */ /* 0x0001e40000100800 */
.L_x_14550:
[----:B------:R-:W-:Y:S05]  /*12ec0*/  WARPSYNC.ALL ;  /* 0x0000000000007948 */ /* 0x000fea0003800000 */
[----:B------:R-:W1:Y:S08]  /*12ed0*/  S2UR UR5, SR_CgaCtaId ;  /* 0x00000000000579c3 */ /* 0x000e700000008800 */
[----:B------:R-:W-:Y:S06]  /*12ee0*/  BAR.SYNC.DEFER_BLOCKING 0x5, 0x180 ;  /* 0x0146000000007b1d */ /* 0x000fec0000010000 */
[----:B------:R-:W-:Y:S01]  /*12ef0*/  UMOV UR4, 0x400 ;  /* 0x0000040000047882 */ /* 0x000fe20000000000 */
[----:B------:R-:W-:Y:S01]  /*12f00*/  BSSY B0, `(.L_x_14618) ;  /* 0x00005d6000007945 */ /* 0x000fe20003800000 */
[----:B-1----:R-:W-:-:S06]  /*12f10*/  ULEA UR4, UR5, UR4, 0x18 ;  /* 0x0000000405047291 */ /* 0x002fcc000f8ec03f */
[----:B------:R-:W-:-:S05]  /*12f20*/  IMAD.U32 R19, RZ, RZ, UR4 ;  /* 0x00000004ff137e24 */ /* 0x000fca000f8e00ff */
[----:B------:R1:W3:Y:S01]  /*12f30*/  LDS.128 R4, [R19+0x324d0] ;  /* 0x0324d00013047984 */ /* 0x0002e20000000c00 */
[----:B------:R-:W-:Y:S06]  /*12f40*/  BAR.ARV 0x4, 0x180 ;  /* 0x0106000000007b1d */ /* 0x000fec0000002000 */
[----:B------:R-:W-:Y:S05]  /*12f50*/  @P0 BRA `(.L_x_14619) ;  /* 0x0000004c00080947 */ /* 0x000fea0003800000 */
[----:B------:R-:W0:Y:S01]  /*12f60*/  LDL R8, [R1+0x174] ;  /* 0x0001740001087983 */ /* 0x000e220000100800 */
[----:B------:R-:W-:-:S03]  /*12f70*/  ULDC UR4, c[0x0][0xbd4] ;  /* 0x0002f50000047ab9 */ /* 0x000fc60000000800 */
[----:B------:R-:W4:Y:S01]  /*12f80*/  LDL.LU R10, [R1+0x4c] ;  /* 0x00004c00010a7983 */ /* 0x000f220000300800 */
[----:B------:R-:W2:Y:S01]  /*12f90*/  S2R R0, SR_SWINHI ;  /* 0x0000000000007919 */ /* 0x000ea20000002f00 */
[----:B------:R-:W-:Y:S02]  /*12fa0*/  F2FP.BF16.F32.PACK_AB R11, R31, R30 ;  /* 0x0000001e1f0b723e */ /* 0x000fe400000010ff */
[----:B------:R-:W-:Y:S01]  /*12fb0*/  F2FP.BF16.F32.PACK_AB R12, R33, R32 ;  /* 0x00000020210c723e */ /* 0x000fe200000010ff */
[----:B------:R-:W3:Y:S01]  /*12fc0*/  LDL.LU R156, [R1+0x54] ;  /* 0x00005400019c7983 */ /* 0x000ee20000300800 */
[----:B------:R-:W-:Y:S02]  /*12fd0*/  F2FP.BF16.F32.PACK_AB R13, R35, R34 ;  /* 0x00000022230d723e */ /* 0x000fe400000010ff */
[----:B------:R-:W-:Y:S01]  /*12fe0*/  F2FP.BF16.F32.PACK_AB R14, R37, R36 ;  /* 0x00000024250e723e */ /* 0x000fe200000010ff */
[----:B------:R-:W3:Y:S01]  /*12ff0*/  LDL.LU R155, [R1+0x58] ;  /* 0x00005800019b7983 */ /* 0x000ee20000300800 */
[----:B------:R-:W-:-:S02]  /*13000*/  MOV R20, R19 ;  /* 0x0000001300147202 */ /* 0x000fc40000000f00 */
[----:B--2---:R-:W-:Y:S02]  /*13010*/  MOV R21, R0 ;  /* 0x0000000000157202 */ /* 0x004fe40000000f00 */
[----:B------:R-:W-:Y:S01]  /*13020*/  F2FP.BF16.F32.PACK_AB R15, R39, R38 ;  /* 0x00000026270f723e */ /* 0x000fe200000010ff */
[----:B0----5:R-:W-:Y:S01]  /*13030*/  IMAD.WIDE R152, R8, 0x2, R20 ;  /* 0x0000000208987825 */ /* 0x021fe200078e0214 */
[----:B----4-:R-:W-:-:S03]  /*13040*/  ISETP.NE.AND P0, PT, R10, RZ, PT ;  /* 0x000000ff0a00720c */ /* 0x010fc60003f05270 */
[----:B------:R-:W-:Y:S01]  /*13050*/  IMAD.MOV.U32 R9, RZ, RZ, R153 ;  /* 0x000000ffff097224 */ /* 0x000fe200078e0099 */
[----:B------:R-:W-:-:S04]  /*13060*/  LOP3.LUT R0, R152, 0x380, RZ, 0xc0, !PT ;  /* 0x0000038098007812 */ /* 0x000fc800078ec0ff */
[----:B------:R-:W-:-:S04]  /*13070*/  SHF.R.U64 R0, R0, 0x3, RZ ;  /* 0x0000000300007819 */ /* 0x000fc800000012ff */
[----:B------:R-:W-:Y:S02]  /*13080*/  LOP3.LUT R8, R0, R152, RZ, 0x3c, !PT ;  /* 0x0000009800087212 */ /* 0x000fe400078e3cff */
[----:B------:R-:W-:Y:S01]  /*13090*/  SEL R0, R10, UR4, P0 ;  /* 0x000000040a007c07 */ /* 0x000fe20008000000 */
[----:B------:R-:W-:Y:S05]  /*130a0*/  WARPSYNC.ALL ;  /* 0x0000000000007948 */ /* 0x000fea0003800000 */
[----:B---3--:R-:W-:Y:S01]  /*130b0*/  MOV R4, R8 ;  /* 0x0000000800047202 */ /* 0x008fe20000000f00 */
[----:B------:R-:W-:Y:S01]  /*130c0*/  ULDC.64 UR4, c[0x0][0xd00] ;  /* 0x0003400000047ab9 */ /* 0x000fe20000000a00 */
[----:B------:R-:W-:Y:S01]  /*130d0*/  F2FP.BF16.F32.PACK_AB R8, R25, R24 ;  /* 0x000000181908723e */ /* 0x000fe200000010ff */
[----:B------:R-:W-:Y:S01]  /*130e0*/  ULDC.64 UR6, c[0x0][0xd08] ;  /* 0x0003420000067ab9 */ /* 0x000fe20000000a00 */
[----:B------:R-:W-:-:S02]  /*130f0*/  F2FP.BF16.F32.PACK_AB R9, R27, R26 ;  /* 0x0000001a1b09723e */ /* 0x000fc400000010ff */
[----:B------:R-:W-:Y:S01]  /*13100*/  F2FP.BF16.F32.PACK_AB R10, R29, R28 ;  /* 0x0000001c1d0a723e */ /* 0x000fe200000010ff */
[----:B------:R-:W-:Y:S06]  /*13110*/  BAR.SYNC.DEFER_BLOCKING 0x1, 0x100 ;  /* 0x0044000000007b1d */ /* 0x000fec0000010000 */
[----:B------:R0:W-:Y:S02]  /*13120*/  STSM.16.M88.4 [R4], R8 ;  /* 0x0000000804007844 */ /* 0x0001e40000000200 */
[----:B0-----:R-:W-:-:S04]  /*13130*/  IADD3 R8, P0, R152, 0x20, RZ ;  /* 0x0000002098087810 */ /* 0x001fc80007f1e0ff */
[----:B------:R-:W-:Y:S01]  /*13140*/  LOP3.LUT R4, R8, 0x380, RZ, 0xc0, !PT ;  /* 0x0000038008047812 */ /* 0x000fe200078ec0ff */
[----:B------:R-:W-:-:S03]  /*13150*/  IMAD.X R9, RZ, RZ, R153, P0 ;  /* 0x000000ffff097224 */ /* 0x000fc600000e0699 */
[----:B------:R-:W-:-:S04]  /*13160*/  SHF.R.U64 R4, R4, 0x3, RZ ;  /* 0x0000000304047819 */ /* 0x000fc800000012ff */
[----:B------:R-:W-:-:S04]  /*13170*/  LOP3.LUT R8, R4, R8, RZ, 0x3c, !PT ;  /* 0x0000000804087212 */ /* 0x000fc800078e3cff */
[----:B------:R-:W-:-:S05]  /*13180*/  MOV R8, R8 ;  /* 0x0000000800087202 */ /* 0x000fca0000000f00 */
[----:B------:R0:W-:Y:S02]  /*13190*/  STSM.16.M88.4 [R8], R12 ;  /* 0x0000000c08007844 */ /* 0x0001e40000000200 */
[----:B0-----:R-:W-:-:S04]  /*131a0*/  IADD3 R8, P0, R152, 0x40, RZ ;  /* 0x0000004098087810 */ /* 0x001fc80007f1e0ff */
[----:B------:R-:W-:Y:S01]  /*131b0*/  LOP3.LUT R4, R8, 0x380, RZ, 0xc0, !PT ;  /* 0x0000038008047812 */ /* 0x000fe200078ec0ff */
[----:B------:R-:W-:-:S03]  /*131c0*/  IMAD.X R9, RZ, RZ, R153, P0 ;  /* 0x000000ffff097224 */ /* 0x000fc600000e0699 */
[----:B------:R-:W-:-:S04]  /*131d0*/  SHF.R.U64 R4, R4, 0x3, RZ ;  /* 0x0000000304047819 */ /* 0x000fc800000012ff */
[----:B------:R-:W-:Y:S02]  /*131e0*/  LOP3.LUT R8, R4, R8, RZ, 0x3c, !PT ;  /* 0x0000000804087212 */ /* 0x000fe400078e3cff */
[----:B------:R-:W-:Y:S02]  /*131f0*/  F2FP.BF16.F32.PACK_AB R10, R45, R44 ;  /* 0x0000002c2d0a723e */ /* 0x000fe400000010ff */
[----:B------:R-:W-:Y:S02]  /*13200*/  MOV R4, R8 ;  /* 0x0000000800047202 */ /* 0x000fe40000000f00 */
[----:B------:R-:W-:Y:S02]  /*13210*/  F2FP.BF16.F32.PACK_AB R8, R41, R40 ;  /* 0x000000282908723e */ /* 0x000fe400000010ff */
[----:B------:R-:W-:Y:S02]  /*13220*/  F2FP.BF16.F32.PACK_AB R9, R43, R42 ;  /* 0x0000002a2b09723e */ /* 0x000fe400000010ff */
[----:B------:R-:W-:-:S05]  /*13230*/  F2FP.BF16.F32.PACK_AB R11, R47, R46 ;  /* 0x0000002e2f0b723e */ /* 0x000fca00000010ff */
        /* <DEDUP_REMOVED lines=143> */
[----:B------:R0:W-:Y:S01]  /*13b30*/  STSM.16.M88.4 [R152], R12 ;  /* 0x0000000c98007844 */ /* 0x0001e20000000200 */
[----:B------:R-:W-:Y:S01]  /*13b40*/  BAR.SYNC.DEFER_BLOCKING 0x1, 0x100 ;  /* 0x0044000000007b1d */ /* 0x000fe20000010000 */
[----:B------:R-:W-:-:S04]  /*13b50*/  ISETP.NE.U32.AND P1, PT, RZ, UR4, PT ;  /* 0x00000004ff007c0c */ /* 0x000fc8000bf25070 */
[----:B------:R-:W-:Y:S02]  /*13b60*/  ISETP.NE.AND.EX P1, PT, RZ, UR5, PT, P1 ;  /* 0x00000005ff007c0c */ /* 0x000fe4000bf25310 */
[----:B------:R-:W-:Y:S01]  /*13b70*/  IADD3 R8, P0, R156, UR4, RZ ;  /* 0x000000049c087c10 */ /* 0x000fe2000ff1e0ff */
[----:B------:R-:W-:-:S03]  /*13b80*/  IMAD.MOV.U32 R4, RZ, RZ, RZ ;  /* 0x000000ffff047224 */ /* 0x000fc600078e00ff */
[----:B------:R-:W-:-:S07]  /*13b90*/  IADD3.X R9, R155, UR5, RZ, P0, !PT ;  /* 0x000000059b097c10 */ /* 0x000fce00087fe4ff */
[----:B------:R-:W5:Y:S01]  /*13ba0*/  @P1 LDG.E R4, desc[UR40][R8.64] ;  /* 0x0000002808041981 */ /* 0x000f62000c1e1900 */
[----:B------:R-:W-:-:S04]  /*13bb0*/  ISETP.NE.U32.AND P0, PT, RZ, UR6, PT ;  /* 0x00000006ff007c0c */ /* 0x000fc8000bf05070 */
[----:B------:R-:W-:-:S13]  /*13bc0*/  ISETP.NE.AND.EX P0, PT, RZ, UR7, PT, P0 ;  /* 0x00000007ff007c0c */ /* 0x000fda000bf05300 */
[----:B------:R-:W-:Y:S01]  /*13bd0*/  @P0 IADD3 R10, P2, R156, UR6, RZ ;  /* 0x000000069c0a0c10 */ /* 0x000fe2000ff5e0ff */
[----:B------:R-:W-:-:S03]  /*13be0*/  ULDC UR6, c[0x0][0xb88] ;  /* 0x0002e20000067ab9 */ /* 0x000fc60000000800 */
[----:B------:R-:W-:Y:S02]  /*13bf0*/  @P0 IADD3.X R11, R155, UR7, RZ, P2, !PT ;  /* 0x000000079b0b0c10 */ /* 0x000fe400097fe4ff */
[----:B------:R-:W-:Y:S01]  /*13c00*/  ISETP.GT.AND P2, PT, R0, 0x1, PT ;  /* 0x000000010000780c */ /* 0x000fe20003f44270 */
[----:B------:R-:W-:Y:S02]  /*13c10*/  IMAD.MOV.U32 R0, RZ, RZ, 0xab8 ;  /* 0x00000ab8ff007424 */ /* 0x000fe400078e00ff */
[----:B0-----:R-:W-:-:S03]  /*13c20*/  IMAD.U32 R152, RZ, RZ, UR6 ;  /* 0x00000006ff987e24 */ /* 0x001fc6000f8e00ff */
[----:B------:R-:W-:-:S03]  /*13c30*/  SEL R0, R0, 0xa78, P2 ;  /* 0x00000a7800007807 */ /* 0x000fc60001000000 */
[----:B------:R0:W5:Y:S01]  /*13c40*/  @P0 LDG.E R152, desc[UR40][R10.64] ;  /* 0x000000280a980981 */ /* 0x000162000c1e1900 */
[----:B------:R2:W3:Y:S08]  /*13c50*/  LDC.64 R12, c[0x0][R0+0x220] ;  /* 0x00008800000c7b82 */ /* 0x0004f00000000a00 */
[----:B0-----:R2:W0:Y:S01]  /*13c60*/  LDC.64 R10, c[0x0][R0+0x218] ;  /* 0x00008600000a7b82 */ /* 0x0014220000000a00 */
[----:B------:R-:W-:Y:S05]  /*13c70*/  @P0 BRA `(.L_x_14620) ;  /* 0x0000000000100947 */ /* 0x000fea0003800000 */
[----:B------:R-:W-:Y:S05]  /*13c80*/  @!P1 BRA `(.L_x_14620) ;  /* 0x00000000000c9947 */ /* 0x000fea0003800000 */
[----:B-----5:R-:W4:Y:S04]  /*13c90*/  LDG.E R152, desc[UR40][R8.64] ;  /* 0x0000002808987981 */ /* 0x020f28000c1e1900 */
[----:B------:R-:W4:Y:S02]  /*13ca0*/  LDG.E R8, desc[UR40][R8.64+0x4] ;  /* 0x0000042808087981 */ /* 0x000f24000c1e1900 */
[----:B----4-:R-:W-:-:S07]  /*13cb0*/  IMAD.IADD R152, R8, 0x1, -R152 ;  /* 0x0000000108987824 */ /* 0x010fce00078e0a98 */
.L_x_14620:
[----:B------:R-:W4:Y:S01]  /*13cc0*/  LDL.LU R9, [R1+0x50] ;  /* 0x0000500001097983 */ /* 0x000f220000300800 */
[----:B------:R-:W1:Y:S03]  /*13cd0*/  LDC R157, c[0x0][0xce8] ;  /* 0x00033a00ff9d7b82 */ /* 0x000e660000000800 */
[----:B------:R-:W2:Y:S04]  /*13ce0*/  LDL.LU R8, [R1+0xe8] ;  /* 0x0000e80001087983 */ /* 0x000ea80000300800 */
[----:B------:R-:W0:Y:S04]  /*13cf0*/  LDL R159, [R1+0x48] ;  /* 0x00004800019f7983 */ /* 0x000e280000100800 */
[----:B------:R-:W3:Y:S04]  /*13d00*/  LDL R158, [R1+0x64] ;  /* 0x00006400019e7983 */ /* 0x000ee80000100800 */
[----:B------:R-:W3:Y:S04]  /*13d10*/  LDL R163, [R1+0x3c] ;  /* 0x00003c0001a37983 */ /* 0x000ee80000100800 */
[----:B------:R-:W3:Y:S04]  /*13d20*/  LDL R160, [R1+0x1c] ;  /* 0x00001c0001a07983 */ /* 0x000ee80000100800 */
[----:B------:R-:W3:Y:S04]  /*13d30*/  LDL R162, [R1+0x170] ;  /* 0x0001700001a27983 */ /* 0x000ee80000100800 */
[----:B------:R-:W3:Y:S01]  /*13d40*/  LDL R161, [R1+0xec] ;  /* 0x0000ec0001a17983 */ /* 0x000ee20000100800 */
[----:B------:R-:W0:Y:S01]  /*13d50*/  LDC.64 R14, c[0x0][R0+0x228] ;  /* 0x00008a00000e7b82 */ /* 0x000e220000000a00 */
[----:B------:R-:W-:-:S04]  /*13d60*/  ISETP.NE.U32.AND P0, PT, RZ, UR4, PT ;  /* 0x00000004ff007c0c */ /* 0x000fc8000bf05070 */
[----:B------:R-:W-:Y:S02]  /*13d70*/  ISETP.NE.AND.EX P0, PT, RZ, UR5, PT, P0 ;  /* 0x00000005ff007c0c */ /* 0x000fe4000bf05300 */
[----:B-1----:R-:W-:Y:S02]  /*13d80*/  ISETP.NE.AND P1, PT, R157, 0x1, PT ;  /* 0x000000019d00780c */ /* 0x002fe40003f25270 */
[----:B----4-:R-:W-:Y:S02]  /*13d90*/  SEL R9, R9, RZ, !P0 ;  /* 0x000000ff09097207 */ /* 0x010fe40004000000 */
[----:B--2---:R-:W-:-:S03]  /*13da0*/  SEL R155, R8, RZ, !P0 ;  /* 0x000000ff089b7207 */ /* 0x004fc60004000000 */
[----:B---3--:R-:W-:-:S04]  /*13db0*/  IMAD R8, R13, R9, RZ ;  /* 0x000000090d087224 */ /* 0x008fc800078e02ff */
[----:B------:R-:W-:Y:S02]  /*13dc0*/  IMAD R155, R12, R155, R8 ;  /* 0x0000009b0c9b7224 */ /* 0x000fe400078e0208 */
[-C--:B0-----:R-:W-:Y:S02]  /*13dd0*/  IMAD R8, R11, R159.reuse, RZ ;  /* 0x0000009f0b087224 */ /* 0x081fe400078e02ff */
[----:B------:R-:W-:-:S04]  /*13de0*/  IMAD.WIDE.U32 R10, R10, R159, RZ ;  /* 0x0000009f0a0a7225 */ /* 0x000fc800078e00ff */
[----:B------:R-:W-:-:S04]  /*13df0*/  IMAD.WIDE.U32 R12, R12, R9, RZ ;  /* 0x000000090c0c7225 */ /* 0x000fc800078e00ff */
[----:B------:R-:W-:Y:S02]  /*13e00*/  IMAD.IADD R156, R11, 0x1, R8 ;  /* 0x000000010b9c7824 */ /* 0x000fe400078e0208 */
[----:B------:R-:W0:Y:S01]  /*13e10*/  @P1 LDC R11, c[0x0][0xcec] ;  /* 0x00033b00ff0b1b82 */ /* 0x000e220000000800 */
[----:B-----5:R-:W-:-:S07]  /*13e20*/  IADD3 R153, P0, P3, R12, R10, R4 ;  /* 0x0000000a0c997210 */ /* 0x020fce0007b1e004 */
[----:B------:R-:W1:Y:S01]  /*13e30*/  @P1 LDC R10, c[0x0][0xcf0] ;  /* 0x00033c00ff0a1b82 */ /* 0x000e620000000800 */
[----:B------:R-:W-:Y:S01]  /*13e40*/  SEL R12, R158, RZ, P2 ;  /* 0x000000ff9e0c7207 */ /* 0x000fe20001000000 */
[----:B------:R-:W-:Y:S01]  /*13e50*/  IMAD.IADD R155, R13, 0x1, R155 ;  /* 0x000000010d9b7824 */ /* 0x000fe200078e029b */
[----:B------:R-:W-:-:S03]  /*13e60*/  SHF.R.S32.HI R8, RZ, 0x1f, R4 ;  /* 0x0000001fff087819 */ /* 0x000fc60000011404 */
[-C--:B------:R-:W-:Y:S02]  /*13e70*/  IMAD R15, R15, R12.reuse, RZ ;  /* 0x0000000c0f0f7224 */ /* 0x080fe400078e02ff */
[----:B------:R-:W-:Y:S01]  /*13e80*/  IMAD.WIDE.U32 R12, R14, R12, RZ ;  /* 0x0000000c0e0c7225 */ /* 0x000fe200078e00ff */
[----:B------:R-:W-:-:S03]  /*13e90*/  IADD3.X R14, R155, R156, R8, P0, P3 ;  /* 0x0000009c9b0e7210 */ /* 0x000fc600007e6408 */
[----:B------:R-:W-:-:S04]  /*13ea0*/  IMAD.IADD R155, R163, 0x1, R160 ;  /* 0x00000001a39b7824 */ /* 0x000fc800078e02a0 */
[----:B0-----:R-:W-:-:S04]  /*13eb0*/  @P1 IMAD.HI.U32 R11, R155, R11, RZ ;  /* 0x0000000b9b0b1227 */ /* 0x001fc800078e00ff */
[----:B------:R-:W-:Y:S01]  /*13ec0*/  IMAD.MOV.U32 R156, RZ, RZ, R155 ;  /* 0x000000ffff9c7224 */ /* 0x000fe200078e009b */
[----:B-1----:R-:W-:Y:S02]  /*13ed0*/  @P1 SHF.R.U32.HI R156, RZ, R10, R11 ;  /* 0x0000000aff9c1219 */ /* 0x002fe4000001160b */
[----:B------:R0:W1:Y:S01]  /*13ee0*/  LDC.64 R10, c[0x0][R0+0x210] ;  /* 0x00008400000a7b82 */ /* 0x0000620000000a00 */
[----:B------:R-:W-:Y:S01]  /*13ef0*/  IMAD.IADD R15, R13, 0x1, R15 ;  /* 0x000000010d0f7824 */ /* 0x000fe200078e020f */
[----:B------:R-:W-:Y:S02]  /*13f00*/  IADD3 R12, P0, P3, R156, R153, R12 ;  /* 0x000000999c0c7210 */ /* 0x000fe40007b1e00c */
[----:B0-----:R-:W-:-:S04]  /*13f10*/  SHF.R.S32.HI R0, RZ, 0x1f, R156 ;  /* 0x0000001fff007819 */ /* 0x001fc8000001149c */
[----:B------:R-:W-:Y:S02]  /*13f20*/  IADD3.X R13, R0, R14, R15, P0, P3 ;  /* 0x0000000e000d7210 */ /* 0x000fe400007e640f */
[----:B------:R-:W0:Y:S01]  /*13f30*/  LDC.64 R14, c[0x0][0xca8] ;  /* 0x00032a00ff0e7b82 */ /* 0x000e220000000a00 */
[----:B------:R-:W-:-:S04]  /*13f40*/  IMAD.MOV R153, RZ, RZ, -R156 ;  /* 0x000000ffff997224 */ /* 0x000fc800078e0a9c */
[----:B------:R-:W-:-:S05]  /*13f50*/  IMAD R153, R157, R153, R155 ;  /* 0x000000999d997224 */ /* 0x000fca00078e029b */
[----:B------:R-:W-:Y:S01]  /*13f60*/  SHF.R.S32.HI R0, RZ, 0x1f, R153 ;  /* 0x0000001fff007819 */ /* 0x000fe20000011499 */
[----:B0-----:R-:W0:Y:S08]  /*13f70*/  @!P2 LDC R14, c[0x0][0xc50] ;  /* 0x00031400ff0eab82 */ /* 0x001e300000000800 */
        /* <DEDUP_REMOVED lines=8> */
[----:B------:R-:W-:-:S03]  /*14000*/  IMAD.IADD R153, R162, 0x1, R160 ;  /* 0x00000001a2997824 */ /* 0x000fc600078e02a0 */
[----:B------:R-:W0:Y:S04]  /*14010*/  SHFL.IDX PT, R11, R0, RZ, 0x1c1f ;  /* 0x001c1fff000b7589 */ /* 0x000e2800000e0000 */
[----:B------:R-:W-:Y:S04]  /*14020*/  SHFL.IDX PT, R12, R14, 0x1, 0x1c1f ;  /* 0x003c1f000e0c7f89 */ /* 0x000fe800000e0000 */
[----:B------:R1:W2:Y:S01]  /*14030*/  SHFL.IDX PT, R13, R0, 0x1, 0x1c1f ;  /* 0x003c1f00000d7f89 */ /* 0x0002a200000e0000 */
[----:B------:R-:W-:Y:S01]  /*14040*/  LOP3.LUT P0, RZ, R161, 0x3, RZ, 0xc0, !PT ;  /* 0x00000003a1ff7812 */ /* 0x000fe2000780c0ff */
[----:B-1----:R-:W-:-:S02]  /*14050*/  IMAD R0, R152, R157, RZ ;  /* 0x0000009d98007224 */ /* 0x002fc400078e02ff */
[----:B------:R-:W-:-:S03]  /*14060*/  VIADD R152, R153, 0x8 ;  /* 0x0000000899987836 */ /* 0x000fc60000000000 */
        /* <DEDUP_REMOVED lines=23> */
[----:B------:R-:W-:Y:S02]  /*141e0*/  IADD3 R41, P4, R20, 0x4000, RZ ;  /* 0x0000400014297810 */ /* 0x000fe40007f9e0ff */
[----:B------:R-:W-:Y:S01]  /*141f0*/  LOP3.LUT R64, R65, 0x380, RZ, 0xc0, !PT ;  /* 0x0000038041407812 */ /* 0x000fe200078ec0ff */
[----:B------:R-:W5:Y:S01]  /*14200*/  LD.E.128 R44, desc[UR40][R44.64] ;  /* 0x000000282c2c7980 */ /* 0x000f62000c101d00 */
        /* <DEDUP_REMOVED lines=23> */
[----:B------:R-:W-:Y:S01]  /*14380*/  IMAD.X R85, RZ, RZ, R21, P5 ;  /* 0x000000ffff557224 */ /* 0x000fe200028e0615 */
        /* <DEDUP_REMOVED lines=17> */
[----:B------:R-:W-:Y:S01]  /*144a0*/  IMAD R11, R8, UR4, RZ ;  /* 0x00000004080b7c24 */ /* 0x000fe2000f8e02ff */
[----:B------:R-:W-:Y:S01]  /*144b0*/  LOP3.LUT R13, R20, 0x380, RZ, 0xc0, !PT ;  /* 0x00000380140d7812 */ /* 0x000fe200078ec0ff */
[----:B------:R-:W0:Y:S01]  /*144c0*/  @P1 LDC R8, c[0x0][0xcf0] ;  /* 0x00033c00ff081b82 */ /* 0x000e220000000800 */
        /* <DEDUP_REMOVED lines=16> */
[----:B------:R-:W-:Y:S02]  /*145d0*/  SHF.R.U64 R13, R13, 0x3, RZ ;  /* 0x000000030d0d7819 */ /* 0x000fe400000012ff */
[----:B------:R-:W-:Y:S01]  /*145e0*/  LOP3.LUT R68, R69, 0x380, RZ, 0xc0, !PT ;  /* 0x0000038045447812 */ /* 0x000fe200078ec0ff */
[----:B------:R-:W-:Y:S01]  /*145f0*/  IMAD.IADD R12, R3, 0x1, -R12 ;  /* 0x00000001030c7824 */ /* 0x000fe200078e0a0c */
[----:B------:R-:W-:Y:S01]  /*14600*/  LOP3.LUT R72, R73, 0x380, RZ, 0xc0, !PT ;  /* 0x0000038049487812 */ /* 0x000fe200078ec0ff */
[----:B------:R-:W5:Y:S01]  /*14610*/  LD.E.128 R60, desc[UR40][R60.64] ;  /* 0x000000283c3c7980 */ /* 0x000f62000c101d00 */
[----:B------:R-:W-:-:S02]  /*14620*/  LOP3.LUT R76, R77, 0x380, RZ, 0xc0, !PT ;  /* 0x000003804d4c7812 */ /* 0x000fc400078ec0ff */
[----:B------:R-:W-:Y:S01]  /*14630*/  LOP3.LUT R80, R81, 0x380, RZ, 0xc0, !PT ;  /* 0x0000038051507812 */ /* 0x000fe200078ec0ff */
[----:B------:R-:W5:Y:S01]  /*14640*/  LD.E.128 R84, desc[UR40][R84.64] ;  /* 0x0000002854547980 */ /* 0x000f62000c101d00 */
[----:B------:R-:W-:Y:S01]  /*14650*/  LOP3.LUT R20, R13, R20, RZ, 0x3c, !PT ;  /* 0x000000140d147212 */ /* 0x000fe200078e3cff */
[----:B------:R-:W-:Y:S01]  /*14660*/  IMAD R13, R4, UR5, R11 ;  /* 0x00000005040d7c24 */ /* 0x000fe2000f8e020b */
[----:B------:R-:W-:Y:S01]  /*14670*/  SHF.R.U64 R68, R68, 0x3, RZ ;  /* 0x0000000344447819 */ /* 0x000fe200000012ff */
[----:B------:R-:W-:Y:S01]  /*14680*/  IMAD.WIDE.U32 R10, R4, UR4, RZ ;  /* 0x00000004040a7c25 */ /* 0x000fe2000f8e00ff */
[----:B------:R-:W-:Y:S01]  /*14690*/  SHF.R.U64 R72, R72, 0x3, RZ ;  /* 0x0000000348487819 */ /* 0x000fe200000012ff */
[----:B------:R-:W-:Y:S01]  /*146a0*/  ULDC.64 UR4, c[0x0][0xbe8] ;  /* 0x0002fa0000047ab9 */ /* 0x000fe20000000a00 */
[----:B------:R-:W-:Y:S01]  /*146b0*/  SHF.R.U64 R76, R76, 0x3, RZ ;  /* 0x000000034c4c7819 */ /* 0x000fe200000012ff */
[----:B------:R-:W-:Y:S01]  /*146c0*/  IMAD R3, R12, 0x20, R89 ;  /* 0x000000200c037824 */ /* 0x000fe200078e0259 */
[----:B------:R-:W-:Y:S01]  /*146d0*/  SHF.R.U64 R80, R80, 0x3, RZ ;  /* 0x0000000350507819 */ /* 0x000fe200000012ff */
[----:B------:R-:W-:Y:S01]  /*146e0*/  IMAD.IADD R11, R11, 0x1, R13 ;  /* 0x000000010b0b7824 */ /* 0x000fe200078e020d */
        /* <DEDUP_REMOVED lines=9> */
[----:B------:R-:W-:Y:S01]  /*14780*/  IMAD.IADD R12, R160, 0x1, R3 ;  /* 0x00000001a00c7824 */ /* 0x000fe200078e0203 */
[----:B------:R2:W5:Y:S01]  /*14790*/  LD.E.128 R24, desc[UR40][R20.64] ;  /* 0x0000002814187980 */ /* 0x000562000c101d00 */
[----:B------:R-:W-:-:S03]  /*147a0*/  IMAD.WIDE.U32 R10, R159, UR4, R10 ;  /* 0x000000049f0a7c25 */ /* 0x000fc6000f8e000a */
[----:B------:R-:W5:Y:S01]  /*147b0*/  LD.E.128 R68, desc[UR40][R68.64] ;  /* 0x0000002844447980 */ /* 0x000f62000c101d00 */
[----:B-1----:R-:W-:-:S03]  /*147c0*/  @P1 IMAD.HI.U32 R3, R12, R15, RZ ;  /* 0x0000000f0c031227 */ /* 0x002fc600078e00ff */
[----:B------:R-:W5:Y:S01]  /*147d0*/  LD.E.128 R72, desc[UR40][R72.64] ;  /* 0x0000002848487980 */ /* 0x000f62000c101d00 */
[----:B------:R-:W-:Y:S01]  /*147e0*/  IMAD R11, R159, UR5, R11 ;  /* 0x000000059f0b7c24 */ /* 0x000fe2000f8e020b */
[----:B------:R-:W-:Y:S02]  /*147f0*/  ULDC.64 UR4, c[0x0][0xbf0] ;  /* 0x0002fc0000047ab9 */ /* 0x000fe40000000a00 */
[----:B------:R-:W5:Y:S01]  /*14800*/  LD.E.128 R76, desc[UR40][R76.64] ;  /* 0x000000284c4c7980 */ /* 0x000f62000c101d00 */
[----:B------:R-:W-:-:S03]  /*14810*/  IMAD.MOV.U32 R13, RZ, RZ, R12 ;  /* 0x000000ffff0d7224 */ /* 0x000fc600078e000c */
[----:B------:R-:W5:Y:S01]  /*14820*/  LD.E.128 R80, desc[UR40][R80.64] ;  /* 0x0000002850507980 */ /* 0x000f62000c101d00 */
[----:B------:R-:W-:Y:S01]  /*14830*/  IMAD R4, R4, UR4, RZ ;  /* 0x0000000404047c24 */ /* 0x000fe2000f8e02ff */
[----:B0-----:R-:W-:Y:S01]  /*14840*/  @P1 SHF.R.U32.HI R13, RZ, R8, R3 ;  /* 0x00000008ff0d1219 */ /* 0x001fe20000011603 */
[----:B------:R-:W-:Y:S01]  /*14850*/  @!PT LDS RZ, [RZ] ;  /* 0x00000000fffff984 */ /* 0x000fe20000000800 */
[----:B------:R-:W-:Y:S01]  /*14860*/  @!PT LDS RZ, [RZ] ;  /* 0x00000000fffff984 */ /* 0x000fe20000000800 */
[----:B------:R-:W-:Y:S01]  /*14870*/  @!PT LDS RZ, [RZ] ;  /* 0x00000000fffff984 */ /* 0x000fe20000000800 */
[----:B------:R-:W-:Y:S01]  /*14880*/  @!PT LDS RZ, [RZ] ;  /* 0x00000000fffff984 */ /* 0x000fe20000000800 */
[----:B------:R0:W-:Y:S06]  /*14890*/  MEMBAR.ALL.CTA ;  /* 0x0000000000007992 */ /* 0x0001ec0000008000 */
[----:B0-----:R-:W0:Y:S01]  /*148a0*/  FENCE.VIEW.ASYNC.S ;  /* 0x00000000000073c6 */ /* 0x001e220000000000 */
[C---:B------:R-:W-:Y:S01]  /*148b0*/  IMAD R15, R9.reuse, UR5, R4 ;  /* 0x00000005090f7c24 */ /* 0x040fe2000f8e0204 */
[----:B------:R-:W-:Y:S01]  /*148c0*/  SHF.R.S32.HI R3, RZ, 0x1f, R13 ;  /* 0x0000001fff037819 */ /* 0x000fe2000001140d */
[----:B------:R-:W-:Y:S01]  /*148d0*/  IMAD.WIDE.U32 R10, R9, UR4, R10 ;  /* 0x00000004090a7c25 */ /* 0x000fe2000f8e000a */
[----:B------:R-:W-:-:S03]  /*148e0*/  ULDC.64 UR4, c[0x0][0xbe0] ;  /* 0x0002f80000047ab9 */ /* 0x000fc60000000a00 */
[----:B------:R-:W-:Y:S02]  /*148f0*/  IMAD.MOV R8, RZ, RZ, -R13 ;  /* 0x000000ffff087224 */ /* 0x000fe400078e0a0d */
[----:B------:R-:W-:Y:S02]  /*14900*/  IMAD.IADD R11, R11, 0x1, R15 ;  /* 0x000000010b0b7824 */ /* 0x000fe400078e020f */
[----:B------:R-:W-:Y:S02]  /*14910*/  IMAD R4, R3, UR4, RZ ;  /* 0x0000000403047c24 */ /* 0x000fe4000f8e02ff */
[----:B------:R-:W-:Y:S02]  /*14920*/  IMAD R157, R157, R8, R12 ;  /* 0x000000089d9d7224 */ /* 0x000fe400078e020c */
[----:B------:R-:W-:-:S04]  /*14930*/  IMAD.WIDE.U32 R10, R13, UR4, R10 ;  /* 0x000000040d0a7c25 */ /* 0x000fc8000f8e000a */
[----:B------:R-:W-:Y:S02]  /*14940*/  VIADD R3, R19, 0x32420 ;  /* 0x0003242013037836 */ /* 0x000fe40000000000 */
[----:B------:R-:W-:Y:S01]  /*14950*/  IMAD R13, R13, UR5, R4 ;  /* 0x000000050d0d7c24 */ /* 0x000fe2000f8e0204 */
[----:B------:R-:W-:Y:S01]  /*14960*/  SHF.R.S32.HI R4, RZ, 0x1f, R157 ;  /* 0x0000001fff047819 */ /* 0x000fe2000001149d */
[----:B------:R-:W-:Y:S01]  /*14970*/  ULDC.64 UR4, c[0x0][0xbd8] ;  /* 0x0002f60000047ab9 */ /* 0x000fe20000000a00 */
[----:B------:R-:W-:Y:S01]  /*14980*/  PRMT R3, RZ, 0x654, R3 ;  /* 0x00000654ff037816 */ /* 0x000fe20000000003 */
[----:B------:R-:W-:Y:S02]  /*14990*/  IMAD.IADD R11, R11, 0x1, R13 ;  /* 0x000000010b0b7824 */ /* 0x000fe400078e020d */
[----:B------:R-:W-:Y:S01]  /*149a0*/  IMAD R4, R4, UR4, RZ ;  /* 0x0000000404047c24 */ /* 0x000fe2000f8e02ff */
[----:B0-----:R0:W-:Y:S01]  /*149b0*/  SYNCS.ARRIVE.TRANS64.RED.A1T0 RZ, [R3+URZ], RZ ;  /* 0x000000ff03ff79a7 */ /* 0x0011e2000810043f */
[----:B------:R-:W-:-:S04]  /*149c0*/  IMAD.WIDE.U32 R10, R157, UR4, R10 ;  /* 0x000000049d0a7c25 */ /* 0x000fc8000f8e000a */
[----:B0-----:R-:W-:Y:S01]  /*149d0*/  IMAD R3, R157, UR5, R4 ;  /* 0x000000059d037c24 */ /* 0x001fe2000f8e0204 */
[----:B------:R-:W-:Y:S02]  /*149e0*/  ULDC.64 UR4, c[0x0][0xb80] ;  /* 0x0002e00000047ab9 */ /* 0x000fe40000000a00 */
[----:B------:R-:W-:Y:S01]  /*149f0*/  LEA R4, P0, R10, UR4, 0x1 ;  /* 0x000000040a047c11 */ /* 0x000fe2000f8008ff */
[----:B------:R-:W-:Y:S01]  /*14a00*/  IMAD.IADD R3, R11, 0x1, R3 ;  /* 0x000000010b037824 */ /* 0x000fe200078e0203 */
[----:B------:R-:W-:-:S04]  /*14a10*/  UMOV UR4, 0xffffffff ;  /* 0xffffffff00047882 */ /* 0x000fc80000000000 */
[----:B--2---:R-:W-:Y:S01]  /*14a20*/  LEA.HI.X R20, R10, UR5, R3, 0x1, P0 ;  /* 0x000000050a147c11 */ /* 0x004fe200080f0c03 */
[----:B------:R-:W-:Y:S06]  /*14a30*/  BRA.DIV UR4, `(.L_x_14622) ;  /* 0x000000e6043c7947 */ /* 0x000fec000b800000 */
[----:B------:R0:W1:Y:S04]  /*14a40*/  SHFL.IDX PT, R3, R20, RZ, 0x181f ;  /* 0x00181fff14037589 */ /* 0x00006800000e0000 */
[----:B------:R0:W2:Y:S02]  /*14a50*/  SHFL.IDX PT, R14, R4, RZ, 0x181f ;  /* 0x00181fff040e7589 */ /* 0x0000a400000e0000 */
.L_x_14855:
[----:B------:R-:W-:Y:S01]  /*14a60*/  IMAD.IADD R89, R89, 0x1, R160 ;  /* 0x0000000159597824 */ /* 0x000fe200078e02a0 */
[----:B------:R-:W-:Y:S01]  /*14a70*/  BSSY B1, `(.L_x_14623) ;  /* 0x000001e000017945 */ /* 0x000fe20003800000 */
[----:B------:R-:W-:-:S03]  /*14a80*/  VIADD R21, R214, 0xc0 ;  /* 0x000000c0d6157836 */ /* 0x000fc60000000000 */
[----:B------:R-:W-:-:S13]  /*14a90*/  ISETP.GE.AND P0, PT, R89, R0, PT ;  /* 0x000000005900720c */ /* 0x000fda0003f06270 */
[----:B------:R-:W-:Y:S05]  /*14aa0*/  @P0 BRA `(.L_x_14624) ;  /* 0x0000000000680947 */ /* 0x000fea0003800000 */
[C---:B------:R-:W-:Y:S01]  /*14ab0*/  VIADD R92, R214.reuse, 0x40 ;  /* 0x00000040d65c7836 */ /* 0x040fe20000000000 */
[----:B------:R-:W-:Y:S01]  /*14ac0*/  ULDC UR4, c[0x0][0xbc8] ;  /* 0x0002f20000047ab9 */ /* 0x000fe20000000800 */
[C---:B------:R-:W-:Y:S01]  /*14ad0*/  VIADD R90, R214.reuse, 0x80 ;  /* 0x00000080d65a7836 */ /* 0x040fe20000000000 */
[C---:B------:R-:W-:Y:S01]  /*14ae0*/  ISETP.GE.AND P3, PT, R214.reuse, UR4, PT ;  /* 0x00000004d6007c0c */ /* 0x040fe2000bf66270 */
[----:B------:R-:W-:Y:S01]  /*14af0*/  VIADD R15, R214, 0xc0 ;  /* 0x000000c0d60f7836 */ /* 0x000fe20000000000 */
[----:B------:R-:W-:Y:S01]  /*14b00*/  ISETP.GE.AND P2, PT, R92, UR4, PT ;  /* 0x000000045c007c0c */ /* 0x000fe2000bf46270 */
[----:B------:R-:W-:Y:S01]  /*14b10*/  VIADD R93, R214, 0x40 ;  /* 0x00000040d65d7836 */ /* 0x000fe20000000000 */
[----:B------:R-:W-:Y:S01]  /*14b20*/  ISETP.GE.AND P1, PT, R90, UR4, PT ;  /* 0x000000045a007c0c */ /* 0x000fe2000bf26270 */
[----:B------:R-:W-:Y:S01]  /*14b30*/  VIADD R91, R214, 0x80 ;  /* 0x00000080d65b7836 */ /* 0x000fe20000000000 */
[----:B------:R-:W-:Y:S02]  /*14b40*/  ISETP.GE.AND P0, PT, R15, UR4, PT ;  /* 0x000000040f007c0c */ /* 0x000fe4000bf06270 */
[----:B------:R-:W-:-:S02]  /*14b50*/  SHF.R.S32.HI R12, RZ, 0x1f, R214 ;  /* 0x0000001fff0c7819 */ /* 0x000fc400000114d6 */
[----:B------:R-:W-:Y:S02]  /*14b60*/  SHF.R.S32.HI R93, RZ, 0x1f, R93 ;  /* 0x0000001fff5d7819 */ /* 0x000fe4000001145d */
[----:B------:R-:W-:Y:S02]  /*14b70*/  SHF.R.S32.HI R91, RZ, 0x1f, R91 ;  /* 0x0000001fff5b7819 */ /* 0x000fe4000001145b */
[-C--:B--2---:R-:W-:Y:S02]  /*14b80*/  @!P3 LEA R8, P5, R214, R14.reuse, 0x1 ;  /* 0x0000000ed608b211 */ /* 0x084fe400078a08ff */
        /* <DEDUP_REMOVED lines=12> */
.L_x_14624:
[----:B------:R-:W-:Y:S05]  /*14c50*/  BSYNC B1 ;  /* 0x0000000000017941 */ /* 0x000fea0003800000 */
.L_x_14623:
[----:B------:R-:W-:Y:S01]  /*14c60*/  UMOV UR4, 0xffffffff ;  /* 0xffffffff00047882 */ /* 0x000fe20000000000 */
[----:B---3-5:R-:W-:Y:S02]  /*14c70*/  SHF.R.S32.HI R24, RZ, 0x1f, R21 ;  /* 0x0000001fff187819 */ /* 0x028fe40000011415 */
[----:B------:R-:W-:Y:S05]  /*14c80*/  BRA.DIV UR4, `(.L_x_14625) ;  /* 0x000000e204dc7947 */ /* 0x000fea000b800000 */
[----:B-1----:R1:W3:Y:S04]  /*14c90*/  SHFL.IDX PT, R3, R20, 0x1, 0x181f ;  /* 0x00381f0014037f89 */ /* 0x0022e800000e0000 */
[----:B--2---:R1:W2:Y:S02]  /*14ca0*/  SHFL.IDX PT, R14, R4, 0x1, 0x181f ;  /* 0x00381f00040e7f89 */ /* 0x0042a400000e0000 */
.L_x_14859:
[----:B------:R-:W-:Y:S01]  /*14cb0*/  VIADD R9, R89, 0x20 ;  /* 0x0000002059097836 */ /* 0x000fe20000000000 */
[----:B------:R-:W-:Y:S04]  /*14cc0*/  BSSY B1, `(.L_x_14626) ;  /* 0x000001b000017945 */ /* 0x000fe80003800000 */
[----:B------:R-:W-:-:S13]  /*14cd0*/  ISETP.GE.AND P0, PT, R9, R0, PT ;  /* 0x000000000900720c */ /* 0x000fda0003f06270 */
[----:B------:R-:W-:Y:S05]  /*14ce0*/  @P0 BRA `(.L_x_14627) ;  /* 0x0000000000600947 */ /* 0x000fea0003800000 */
[C---:B------:R-:W-:Y:S01]  /*14cf0*/  VIADD R15, R214.reuse, 0x40 ;  /* 0x00000040d60f7836 */ /* 0x040fe20000000000 */
[----:B------:R-:W-:Y:S01]  /*14d00*/  ULDC UR4, c[0x0][0xbc8] ;  /* 0x0002f20000047ab9 */ /* 0x000fe20000000800 */
[C---:B------:R-:W-:Y:S01]  /*14d10*/  VIADD R25, R214.reuse, 0x80 ;  /* 0x00000080d6197836 */ /* 0x040fe20000000000 */
[C---:B------:R-:W-:Y:S01]  /*14d20*/  ISETP.GE.AND P3, PT, R214.reuse, UR4, PT ;  /* 0x00000004d6007c0c */ /* 0x040fe2000bf66270 */
[C---:B------:R-:W-:Y:S01]  /*14d30*/  VIADD R27, R214.reuse, 0x40 ;  /* 0x00000040d61b7836 */ /* 0x040fe20000000000 */
[----:B------:R-:W-:Y:S01]  /*14d40*/  ISETP.GE.AND P2, PT, R15, UR4, PT ;  /* 0x000000040f007c0c */ /* 0x000fe2000bf46270 */
[----:B------:R-:W-:Y:S01]  /*14d50*/  VIADD R26, R214, 0x80 ;  /* 0x00000080d61a7836 */ /* 0x000fe20000000000 */
[----:B------:R-:W-:Y:S02]  /*14d60*/  ISETP.GE.AND P1, PT, R25, UR4, PT ;  /* 0x0000000419007c0c */ /* 0x000fe4000bf26270 */
[----:B------:R-:W-:Y:S02]  /*14d70*/  ISETP.GE.AND P0, PT, R21, UR4, PT ;  /* 0x0000000415007c0c */ /* 0x000fe4000bf06270 */
[----:B------:R-:W-:-:S02]  /*14d80*/  SHF.R.S32.HI R12, RZ, 0x1f, R214 ;  /* 0x0000001fff0c7819 */ /* 0x000fc400000114d6 */
[----:B------:R-:W-:Y:S02]  /*14d90*/  SHF.R.S32.HI R27, RZ, 0x1f, R27 ;  /* 0x0000001fff1b7819 */ /* 0x000fe4000001141b */
[----:B------:R-:W-:Y:S02]  /*14da0*/  SHF.R.S32.HI R26, RZ, 0x1f, R26 ;  /* 0x0000001fff1a7819 */ /* 0x000fe4000001141a */
[CC--:B--2---:R-:W-:Y:S02]  /*14db0*/  @!P3 LEA R8, P5, R214.reuse, R14.reuse, 0x1 ;  /* 0x0000000ed608b211 */ /* 0x0c4fe400078a08ff */
[-C--:B------:R-:W-:Y:S02]  /*14dc0*/  @!P2 LEA R10, P4, R15, R14.reuse, 0x1 ;  /* 0x0000000e0f0aa211 */ /* 0x080fe400078808ff */
[----:B---3--:R-:W-:Y:S02]  /*14dd0*/  @!P3 LEA.HI.X R9, R214, R3, R12, 0x1, P5 ;  /* 0x00000003d609b211 */ /* 0x008fe400028f0c0c */
[----:B------:R-:W-:-:S02]  /*14de0*/  @!P1 LEA R12, P5, R25, R14, 0x1 ;  /* 0x0000000e190c9211 */ /* 0x000fc400078a08ff */
[-C--:B------:R-:W-:Y:S01]  /*14df0*/  @!P2 LEA.HI.X R11, R15, R3.reuse, R27, 0x1, P4 ;  /* 0x000000030f0ba211 */ /* 0x080fe200020f0c1b */
[----:B------:R4:W-:Y:S01]  /*14e00*/  @!P3 ST.E.128 desc[UR40][R8.64], R28 ;  /* 0x0000001c0800b985 */ /* 0x0009e2000c101d28 */
[----:B------:R-:W-:Y:S02]  /*14e10*/  @!P0 LEA R14, P4, R21, R14, 0x1 ;  /* 0x0000000e150e8211 */ /* 0x000fe400078808ff */
[-C--:B------:R-:W-:Y:S01]  /*14e20*/  @!P1 LEA.HI.X R13, R25, R3.reuse, R26, 0x1, P5 ;  /* 0x00000003190d9211 */ /* 0x080fe200028f0c1a */
[----:B------:R4:W-:Y:S01]  /*14e30*/  @!P2 ST.E.128 desc[UR40][R10.64], R44 ;  /* 0x0000002c0a00a985 */ /* 0x0009e2000c101d28 */
[----:B------:R-:W-:-:S03]  /*14e40*/  @!P0 LEA.HI.X R15, R21, R3, R24, 0x1, P4 ;  /* 0x00000003150f8211 */ /* 0x000fc600020f0c18 */
[----:B------:R4:W-:Y:S04]  /*14e50*/  @!P1 ST.E.128 desc[UR40][R12.64], R60 ;  /* 0x0000003c0c009985 */ /* 0x0009e8000c101d28 */
[----:B------:R4:W-:Y:S02]  /*14e60*/  @!P0 ST.E.128 desc[UR40][R14.64], R76 ;  /* 0x0000004c0e008985 */ /* 0x0009e4000c101d28 */
.L_x_14627:
[----:B------:R-:W-:Y:S05]  /*14e70*/  BSYNC B1 ;  /* 0x0000000000017941 */ /* 0x000fea0003800000 */
.L_x_14626:
[----:B------:R-:W-:-:S03]  /*14e80*/  UMOV UR4, 0xffffffff ;  /* 0xffffffff00047882 */ /* 0x000fc60000000000 */
[----:B------:R-:W-:Y:S05]  /*14e90*/  BRA.DIV UR4, `(.L_x_14628) ;  /* 0x000000e204a07947 */ /* 0x000fea000b800000 */
[----:B---3--:R3:W0:Y:S04]  /*14ea0*/  SHFL.IDX PT, R3, R20, 0x2, 0x181f ;  /* 0x00581f0014037f89 */ /* 0x00862800000e0000 */
[----:B--2-4-:R3:W2:Y:S02]  /*14eb0*/  SHFL.IDX PT, R14, R4, 0x2, 0x181f ;  /* 0x00581f00040e7f89 */ /* 0x0146a400000e0000 */
.L_x_14863:
        /* <DEDUP_REMOVED lines=18> */
[----:B0-----:R-:W-:Y:S02]  /*14fe0*/  @!P3 LEA.HI.X R13, R214, R3, R8, 0x1, P5 ;  /* 0x00000003d60db211 */ /* 0x001fe400028f0c08 */
        /* <DEDUP_REMOVED lines=9> */
.L_x_14630:
[----:B------:R-:W-:Y:S05]  /*15080*/  BSYNC B1 ;  /* 0x0000000000017941 */ /* 0x000fea0003800000 */
.L_x_14629:
[----:B------:R-:W-:-:S03]  /*15090*/  UMOV UR4, 0xffffffff ;  /* 0xffffffff00047882 */ /* 0x000fc60000000000 */
[----:B------:R-:W-:Y:S05]  /*150a0*/  BRA.DIV UR4, `(.L_x_14631) ;  /* 0x000000e204647947 */ /* 0x000fea000b800000 */
[----:B0-----:R0:W0:Y:S04]  /*150b0*/  SHFL.IDX PT, R3, R20, 0x3, 0x181f ;  /* 0x00781f0014037f89 */ /* 0x00102800000e0000 */
[----:B--2-4-:R2:W4:Y:S02]  /*150c0*/  SHFL.IDX PT, R14, R4, 0x3, 0x181f ;  /* 0x00781f00040e7f89 */ /* 0x01452400000e0000 */
.L_x_14867:
[----:B------:R-:W-:-:S05]  /*150d0*/  VIADD R9, R89, 0x60 ;  /* 0x0000006059097836 */ /* 0x000fca0000000000 */
[----:B------:R-:W-:-:S13]  /*150e0*/  ISETP.GE.AND P0, PT, R9, R0, PT ;  /* 0x000000000900720c */ /* 0x000fda0003f06270 */
[----:B------:R-:W-:Y:S05]  /*150f0*/  @P0 BRA `(.L_x_14632) ;  /* 0x0000003800d80947 */ /* 0x000fea0003800000 */
[C---:B01-3--:R-:W-:Y:S01]  /*15100*/  VIADD R20, R214.reuse, 0x40 ;  /* 0x00000040d6147836 */ /* 0x04bfe20000000000 */
[----:B------:R-:W-:Y:S01]  /*15110*/  ULDC UR4, c[0x0][0xbc8] ;  /* 0x0002f20000047ab9 */ /* 0x000fe20000000800 */
[C---:B--2---:R-:W-:Y:S01]  /*15120*/  VIADD R4, R214.reuse, 0x80 ;  /* 0x00000080d6047836 */ /* 0x044fe20000000000 */
[C---:B------:R-:W-:Y:S01]  /*15130*/  ISETP.GE.AND P3, PT, R214.reuse, UR4, PT ;  /* 0x00000004d6007c0c */ /* 0x040fe2000bf66270 */
[----:B------:R-:W-:Y:S01]  /*15140*/  VIADD R25, R214, 0x40 ;  /* 0x00000040d6197836 */ /* 0x000fe20000000000 */
[----:B------:R-:W-:Y:S01]  /*15150*/  ISETP.GE.AND P4, PT, R20, UR4, PT ;  /* 0x0000000414007c0c */ /* 0x000fe2000bf86270 */
[----:B------:R-:W-:Y:S01]  /*15160*/  VIADD R15, R214, 0x80 ;  /* 0x00000080d60f7836 */ /* 0x000fe20000000000 */
[----:B------:R-:W-:Y:S02]  /*15170*/  ISETP.GE.AND P5, PT, R4, UR4, PT ;  /* 0x0000000404007c0c */ /* 0x000fe4000bfa6270 */
[----:B------:R-:W-:Y:S02]  /*15180*/  SHF.R.S32.HI R26, RZ, 0x1f, R214 ;  /* 0x0000001fff1a7819 */ /* 0x000fe400000114d6 */
[----:B------:R-:W-:-:S02]  /*15190*/  SHF.R.S32.HI R25, RZ, 0x1f, R25 ;  /* 0x0000001fff197819 */ /* 0x000fc40000011419 */
[----:B------:R-:W-:-:S03]  /*151a0*/  SHF.R.S32.HI R15, RZ, 0x1f, R15 ;  /* 0x0000001fff0f7819 */ /* 0x000fc6000001140f */
[-C--:B----4-:R-:W-:Y:S02]  /*151b0*/  @!P3 LEA R8, P0, R214, R14.reuse, 0x1 ;  /* 0x0000000ed608b211 */ /* 0x090fe400078008ff */
        /* <DEDUP_REMOVED lines=14> */
.L_x_14621:
[----:B0-----:R-:W0:Y:S01]  /*152a0*/  @P1 LDC R11, c[0x0][0xcec] ;  /* 0x00033b00ff0b1b82 */ /* 0x001e220000000800 */
[----:B------:R-:W-:Y:S01]  /*152b0*/  IMAD.MOV.U32 R3, RZ, RZ, R155 ;  /* 0x000000ffff037224 */ /* 0x000fe200078e009b */
[----:B------:R-:W-:-:S06]  /*152c0*/  ULDC.64 UR4, c[0x0][0xc08] ;  /* 0x0003020000047ab9 */ /* 0x000fcc0000000a00 */
[----:B------:R-:W1:Y:S01]  /*152d0*/  @P1 LDC R10, c[0x0][0xcf0] ;  /* 0x00033c00ff0a1b82 */ /* 0x000e620000000800 */
[----:B0-----:R-:W-:-:S05]  /*152e0*/  @P1 IMAD.HI.U32 R11, R155, R11, RZ ;  /* 0x0000000b9b0b1227 */ /* 0x001fca00078e00ff */
[----:B-1----:R-:W-:Y:S01]  /*152f0*/  @P1 SHF.R.U32.HI R3, RZ, R10, R11 ;  /* 0x0000000aff031219 */ /* 0x002fe2000001160b */
[----:B------:R-:W-:-:S04]  /*15300*/  IMAD R11, R8, UR4, RZ ;  /* 0x00000004080b7c24 */ /* 0x000fc8000f8e02ff */
[C---:B------:R-:W-:Y:S02]  /*15310*/  IMAD R8, R4.reuse, UR5, R11 ;  /* 0x0000000504087c24 */ /* 0x040fe4000f8e020b */
[----:B------:R-:W-:Y:S01]  /*15320*/  IMAD.WIDE.U32 R10, R4, UR4, RZ ;  /* 0x00000004040a7c25 */ /* 0x000fe2000f8e00ff */
[----:B------:R-:W-:-:S03]  /*15330*/  ULDC.64 UR4, c[0x0][0xc38] ;  /* 0x00030e0000047ab9 */ /* 0x000fc60000000a00 */
[----:B------:R-:W-:Y:S01]  /*15340*/  IMAD.IADD R11, R11, 0x1, R8 ;  /* 0x000000010b0b7824 */ /* 0x000fe200078e0208 */
[----:B------:R-:W-:Y:S01]  /*15350*/  SHF.R.S32.HI R8, RZ, 0x1f, R9 ;  /* 0x0000001fff087819 */ /* 0x000fe20000011409 */
        /* <DEDUP_REMOVED lines=34> */
.L_x_14870:
[----:B------:R-:W-:Y:S01]  /*15580*/  ISETP.GE.AND P0, PT, R153, R0, PT ;  /* 0x000000009900720c */ /* 0x000fe20003f06270 */
[----:B------:R-:W-:-:S12]  /*15590*/  BSSY B1, `(.L_x_14634) ;  /* 0x00000c3000017945 */ /* 0x000fd80003800000 */
[----:B------:R-:W-:Y:S05]  /*155a0*/  @P0 BRA `(.L_x_14635) ;  /* 0x0000000c00040947 */ /* 0x000fea0003800000 */
[----:B------:R-:W3:Y:S01]  /*155b0*/  LDL R155, [R1+0x2c] ;  /* 0x00002c00019b7983 */ /* 0x000ee20000100800 */
[----:B------:R-:W-:-:S03]  /*155c0*/  ULDC UR4, c[0x0][0xbc8] ;  /* 0x0002f20000047ab9 */ /* 0x000fc60000000800 */
[----:B------:R-:W4:Y:S04]  /*155d0*/  LDL R11, [R1+0xe4] ;  /* 0x0000e400010b7983 */ /* 0x000f280000100800 */
        /* <DEDUP_REMOVED lines=12> */
[----:B---3--:R-:W-:-:S02]  /*156a0*/  ISETP.GE.AND P0, PT, R155, UR4, PT ;  /* 0x000000049b007c0c */ /* 0x008fc4000bf06270 */
[----:B----4-:R-:W-:-:S11]  /*156b0*/  ISETP.GE.AND P1, PT, R11, UR4, PT ;  /* 0x000000040b007c0c */ /* 0x010fd6000bf26270 */
[----:B--2---:R-:W-:Y:S02]  /*156c0*/  @!P0 IMAD.MOV.U32 R8, RZ, RZ, R12 ;  /* 0x000000ffff088224 */ /* 0x004fe400078e000c */
[----:B-1----:R-:W-:Y:S02]  /*156d0*/  @!P0 IMAD.MOV.U32 R9, RZ, RZ, R20 ;  /* 0x000000ffff098224 */ /* 0x002fe400078e0014 */
[----:B------:R-:W-:Y:S02]  /*156e0*/  @!P0 IMAD.WIDE R8, R155, 0x4, R8 ;  /* 0x000000049b088825 */ /* 0x000fe400078e0208 */
[----:B------:R-:W2:Y:S04]  /*156f0*/  LDL R155, [R1+0xc8] ;  /* 0x0000c800019b7983 */ /* 0x000ea80000100800 */
[----:B------:R1:W-:Y:S01]  /*15700*/  @!P0 ST.E.64 desc[UR40][R8.64], R24 ;  /* 0x0000001808008985 */ /* 0x0003e2000c101b28 */
[----:B-----5:R-:W-:-:S02]  /*15710*/  ISETP.GE.AND P0, PT, R154, UR4, PT ;  /* 0x000000049a007c0c */ /* 0x020fc4000bf06270 */
[C---:B-1----:R-:W-:Y:S01]  /*15720*/  @!P1 LEA R8, P2, R11.reuse, R12, 0x2 ;  /* 0x0000000c0b089211 */ /* 0x042fe200078410ff */
[----:B------:R-:W3:Y:S03]  /*15730*/  LDL R25, [R1+0x150] ;  /* 0x0001500001197983 */ /* 0x000ee60000100800 */
[----:B------:R-:W-:Y:S01]  /*15740*/  @!P1 LEA.HI.X R9, R11, R20, R13, 0x2, P2 ;  /* 0x000000140b099211 */ /* 0x000fe200010f140d */
[----:B------:R-:W4:Y:S04]  /*15750*/  LDL R24, [R1+0xbc] ;  /* 0x0000bc0001187983 */ /* 0x000f280000100800 */
[----:B------:R-:W5:Y:S04]  /*15760*/  LDL R11, [R1+0x154] ;  /* 0x00015400010b7983 */ /* 0x000f680000100800 */
[----:B------:R1:W-:Y:S04]  /*15770*/  @!P1 ST.E.64 desc[UR40][R8.64], R28 ;  /* 0x0000001c08009985 */ /* 0x0003e8000c101b28 */
[----:B------:R-:W4:Y:S01]  /*15780*/  LDL R13, [R1+0xc4] ;  /* 0x0000c400010d7983 */ /* 0x000f220000100800 */
[----:B-1----:R-:W-:-:S03]  /*15790*/  @!P0 LEA R8, P2, R154, R12, 0x2 ;  /* 0x0000000c9a088211 */ /* 0x002fc600078410ff */
[----:B------:R-:W4:Y:S01]  /*157a0*/  LDL R29, [R1+0x140] ;  /* 0x00014000011d7983 */ /* 0x000f220000100800 */
[----:B------:R-:W-:-:S03]  /*157b0*/  @!P0 LEA.HI.X R9, R154, R20, R160, 0x2, P2 ;  /* 0x000000149a098211 */ /* 0x000fc600010f14a0 */
[----:B------:R-:W4:Y:S04]  /*157c0*/  LDL R28, [R1+0xac] ;  /* 0x0000ac00011c7983 */ /* 0x000f280000100800 */
[----:B------:R1:W-:Y:S01]  /*157d0*/  @!P0 ST.E.64 desc[UR40][R8.64], R32 ;  /* 0x0000002008008985 */ /* 0x0003e2000c101b28 */
[----:B------:R-:W-:-:S03]  /*157e0*/  ISETP.GE.AND P1, PT, R21, UR4, PT ;  /* 0x0000000415007c0c */ /* 0x000fc6000bf26270 */
[----:B------:R-:W4:Y:S04]  /*157f0*/  LDL R154, [R1+0xc0] ;  /* 0x0000c000019a7983 */ /* 0x000f280000100800 */
[----:B-1----:R-:W4:Y:S01]  /*15800*/  LDL R33, [R1+0x14c] ;  /* 0x00014c0001217983 */ /* 0x002f220000100800 */
[----:B------:R-:W-:-:S05]  /*15810*/  ISETP.GE.AND P0, PT, R15, UR4, PT ;  /* 0x000000040f007c0c */ /* 0x000fca000bf06270 */
[C---:B------:R-:W-:Y:S01]  /*15820*/  @!P1 LEA R8, P2, R21.reuse, R12, 0x2 ;  /* 0x0000000c15089211 */ /* 0x040fe200078410ff */
[----:B------:R-:W4:Y:S03]  /*15830*/  LDL R32, [R1+0x144] ;  /* 0x0001440001207983 */ /* 0x000f260000100800 */
[----:B------:R-:W-:Y:S02]  /*15840*/  @!P1 LEA.HI.X R9, R21, R20, R159, 0x2, P2 ;  /* 0x0000001415099211 */ /* 0x000fe400010f149f */
[----:B------:R-:W-:Y:S01]  /*15850*/  ISETP.GE.AND P2, PT, R156, UR4, PT ;  /* 0x000000049c007c0c */ /* 0x000fe2000bf46270 */
[----:B------:R-:W4:Y:S04]  /*15860*/  LDL R21, [R1+0x148] ;  /* 0x0001480001157983 */ /* 0x000f280000100800 */
[----:B------:R1:W-:Y:S01]  /*15870*/  @!P1 ST.E.64 desc[UR40][R8.64], R36 ;  /* 0x0000002408009985 */ /* 0x0003e2000c101b28 */
[----:B------:R-:W-:-:S02]  /*15880*/  ISETP.GE.AND P3, PT, R10, UR4, PT ;  /* 0x000000040a007c0c */ /* 0x000fc4000bf66270 */
[C---:B-1----:R-:W-:Y:S01]  /*15890*/  @!P0 LEA R8, P1, R15.reuse, R12, 0x2 ;  /* 0x0000000c0f088211 */ /* 0x042fe200078210ff */
[----:B------:R-:W4:Y:S03]  /*158a0*/  LDL R36, [R1+0xa8] ;  /* 0x0000a80001247983 */ /* 0x000f260000100800 */
[----:B------:R-:W-:Y:S01]  /*158b0*/  @!P0 LEA.HI.X R9, R15, R20, R158, 0x2, P1 ;  /* 0x000000140f098211 */ /* 0x000fe200008f149e */
[----:B------:R-:W4:Y:S01]  /*158c0*/  LDL R37, [R1+0x12c] ;  /* 0x00012c0001257983 */ /* 0x000f220000100800 */
[----:B------:R-:W-:-:S03]  /*158d0*/  ISETP.GE.AND P1, PT, R14, UR4, PT ;  /* 0x000000040e007c0c */ /* 0x000fc6000bf26270 */
[----:B------:R1:W-:Y:S04]  /*158e0*/  @!P0 ST.E.64 desc[UR40][R8.64], R40 ;  /* 0x0000002808008985 */ /* 0x0003e8000c101b28 */
[----:B------:R-:W4:Y:S01]  /*158f0*/  LDL R15, [R1+0xb4] ;  /* 0x0000b400010f7983 */ /* 0x000f220000100800 */
[----:B-1----:R-:W-:-:S03]  /*15900*/  @!P2 LEA R8, P0, R156, R12, 0x2 ;  /* 0x0000000c9c08a211 */ /* 0x002fc600078010ff */
[----:B------:R-:W4:Y:S01]  /*15910*/  LDL R40, [R1+0xb0] ;  /* 0x0000b00001287983 */ /* 0x000f220000100800 */
[----:B------:R-:W-:-:S03]  /*15920*/  @!P2 LEA.HI.X R9, R156, R20, R157, 0x2, P0 ;  /* 0x000000149c09a211 */ /* 0x000fc600000f149d */
[----:B------:R-:W4:Y:S04]  /*15930*/  LDL R41, [R1+0x134] ;  /* 0x0001340001297983 */ /* 0x000f280000100800 */
[----:B------:R1:W-:Y:S02]  /*15940*/  @!P2 ST.E.64 desc[UR40][R8.64], R44 ;  /* 0x0000002c0800a985 */ /* 0x0003e4000c101b28 */
[----:B-1----:R-:W-:Y:S02]  /*15950*/  @!P3 LEA R8, P2, R10, R12, 0x2 ;  /* 0x0000000c0a08b211 */ /* 0x002fe400078410ff */
[----:B------:R-:W4:Y:S04]  /*15960*/  LDL R44, [R1+0x13c] ;  /* 0x00013c00012c7983 */ /* 0x000f280000100800 */
[----:B------:R-:W4:Y:S01]  /*15970*/  LDL R45, [R1+0x108] ;  /* 0x00010800012d7983 */ /* 0x000f220000100800 */
[----:B--2---:R-:W-:-:S02]  /*15980*/  ISETP.GE.AND P0, PT, R155, UR4, PT ;  /* 0x000000049b007c0c */ /* 0x004fc4000bf06270 */
[----:B-----5:R-:W-:Y:S02]  /*15990*/  @!P3 LEA.HI.X R9, R10, R20, R11, 0x2, P2 ;  /* 0x000000140a09b211 */ /* 0x020fe400010f140b */
[----:B------:R-:W-:-:S04]  /*159a0*/  @!P1 LEA R10, P4, R14, R12, 0x2 ;  /* 0x0000000c0e0a9211 */ /* 0x000fc800078810ff */
[----:B---3--:R-:W-:Y:S02]  /*159b0*/  @!P1 LEA.HI.X R11, R14, R20, R25, 0x2, P4 ;  /* 0x000000140e0b9211 */ /* 0x008fe400020f1419 */
[----:B------:R-:W2:Y:S04]  /*159c0*/  LDL R25, [R1+0x138] ;  /* 0x0001380001197983 */ /* 0x000ea80000100800 */
[----:B------:R1:W-:Y:S01]  /*159d0*/  @!P3 ST.E.64 desc[UR40][R8.64], R48 ;  /* 0x000000300800b985 */ /* 0x0003e2000c101b28 */
[----:B----4-:R-:W-:-:S03]  /*159e0*/  ISETP.GE.AND P2, PT, R13, UR4, PT ;  /* 0x000000040d007c0c */ /* 0x010fc6000bf46270 */
[----:B------:R-:W3:Y:S01]  /*159f0*/  LDL R14, [R1+0xa4] ;  /* 0x0000a400010e7983 */ /* 0x000ee20000100800 */
[----:B-1----:R-:W-:-:S03]  /*15a00*/  @!P0 LEA R8, P4, R155, R12, 0x2 ;  /* 0x0000000c9b088211 */ /* 0x002fc600078810ff */
[----:B------:R-:W4:Y:S04]  /*15a10*/  LDL R48, [R1+0x8c] ;  /* 0x00008c0001307983 */ /* 0x000f280000100800 */
[----:B------:R-:W5:Y:S01]  /*15a20*/  LDL R49, [R1+0x110] ;  /* 0x0001100001317983 */ /* 0x000f620000100800 */
[----:B------:R-:W-:-:S03]  /*15a30*/  @!P0 LEA.HI.X R9, R155, R20, R33, 0x2, P4 ;  /* 0x000000149b098211 */ /* 0x000fc600020f1421 */
[----:B------:R-:W3:Y:S01]  /*15a40*/  LDL R33, [R1+0x130] ;  /* 0x0001300001217983 */ /* 0x000ee20000100800 */
[----:B------:R-:W-:-:S03]  /*15a50*/  ISETP.GE.AND P3, PT, R154, UR4, PT ;  /* 0x000000049a007c0c */ /* 0x000fc6000bf66270 */
[----:B------:R1:W-:Y:S01]  /*15a60*/  @!P1 ST.E.64 desc[UR40][R10.64], R52 ;  /* 0x000000340a009985 */ /* 0x0003e2000c101b28 */
[----:B------:R-:W-:-:S03]  /*15a70*/  ISETP.GE.AND P1, PT, R24, UR4, PT ;  /* 0x0000000418007c0c */ /* 0x000fc6000bf26270 */
[----:B------:R0:W-:Y:S01]  /*15a80*/  @!P0 ST.E.64 desc[UR40][R8.64], R56 ;  /* 0x0000003808008985 */ /* 0x0001e2000c101b28 */
[----:B-1----:R-:W-:-:S03]  /*15a90*/  @!P2 LEA R10, P5, R13, R12, 0x2 ;  /* 0x0000000c0d0aa211 */ /* 0x002fc600078a10ff */
[----:B------:R-:W4:Y:S01]  /*15aa0*/  LDL R52, [R1+0x90] ;  /* 0x0000900001347983 */ /* 0x000f220000100800 */
[----:B------:R-:W-:-:S03]  /*15ab0*/  @!P2 LEA.HI.X R11, R13, R20, R21, 0x2, P5 ;  /* 0x000000140d0ba211 */ /* 0x000fc600028f1415 */
[----:B------:R-:W5:Y:S01]  /*15ac0*/  LDL R53, [R1+0x114] ;  /* 0x0001140001357983 */ /* 0x000f620000100800 */
[----:B0-----:R-:W-:-:S03]  /*15ad0*/  @!P3 LEA R8, P4, R154, R12, 0x2 ;  /* 0x0000000c9a08b211 */ /* 0x001fc600078810ff */
[----:B------:R0:W-:Y:S01]  /*15ae0*/  @!P2 ST.E.64 desc[UR40][R10.64], R60 ;  /* 0x0000003c0a00a985 */ /* 0x0001e2000c101b28 */
[----:B------:R-:W-:-:S03]  /*15af0*/  @!P3 LEA.HI.X R9, R154, R20, R32, 0x2, P4 ;  /* 0x000000149a09b211 */ /* 0x000fc600020f1420 */
[----:B------:R-:W4:Y:S04]  /*15b00*/  LDL R13, [R1+0x9c] ;  /* 0x00009c00010d7983 */ /* 0x000f280000100800 */
[----:B------:R-:W5:Y:S01]  /*15b10*/  LDL R32, [R1+0x128] ;  /* 0x0001280001207983 */ /* 0x000f620000100800 */
[----:B------:R-:W-:-:S03]  /*15b20*/  ISETP.GE.AND P2, PT, R15, UR4, PT ;  /* 0x000000040f007c0c */ /* 0x000fc6000bf46270 */
[----:B------:R-:W5:Y:S01]  /*15b30*/  LDL R21, [R1+0xa0] ;  /* 0x0000a00001157983 */ /* 0x000f620000100800 */
[----:B0-----:R-:W-:-:S04]  /*15b40*/  @!P1 LEA R10, P5, R24, R12, 0x2 ;  /* 0x0000000c180a9211 */ /* 0x001fc800078a10ff */
[----:B------:R-:W-:Y:S01]  /*15b50*/  @!P1 LEA.HI.X R11, R24, R20, R29, 0x2, P5 ;  /* 0x00000014180b9211 */ /* 0x000fe200028f141d */
[----:B------:R-:W-:Y:S01]  /*15b60*/  @!P3 ST.E.64 desc[UR40][R8.64], R64 ;  /* 0x000000400800b985 */ /* 0x000fe2000c101b28 */
[----:B------:R-:W-:-:S03]  /*15b70*/  ISETP.GE.AND P0, PT, R153, UR4, PT ;  /* 0x0000000499007c0c */ /* 0x000fc6000bf06270 */
[----:B------:R0:W-:Y:S01]  /*15b80*/  @!P1 ST.E.64 desc[UR40][R10.64], R68 ;  /* 0x000000440a009985 */ /* 0x0001e2000c101b28 */
[----:B------:R-:W-:-:S03]  /*15b90*/  ISETP.GE.AND P1, PT, R28, UR4, PT ;  /* 0x000000041c007c0c */ /* 0x000fc6000bf26270 */
[----:B------:R-:W5:Y:S04]  /*15ba0*/  LDL R29, [R1+0x98] ;  /* 0x00009800011d7983 */ /* 0x000f680000100800 */
[----:B------:R-:W5:Y:S01]  /*15bb0*/  LDL R24, [R1+0x94] ;  /* 0x0000940001187983 */ /* 0x000f620000100800 */
[-C--:B0-----:R-:W-:Y:S02]  /*15bc0*/  @!P2 LEA R10, P5, R15, R12.reuse, 0x2 ;  /* 0x0000000c0f0aa211 */ /* 0x081fe400078a10ff */
[----:B------:R-:W-:-:S04]  /*15bd0*/  @!P0 LEA R8, P4, R153, R12, 0x2 ;  /* 0x0000000c99088211 */ /* 0x000fc800078810ff */
[-C--:B------:R-:W-:Y:S02]  /*15be0*/  @!P0 LEA.HI.X R9, R153, R20.reuse, R44, 0x2, P4 ;  /* 0x0000001499098211 */ /* 0x080fe400020f142c */
[----:B------:R-:W-:Y:S01]  /*15bf0*/  ISETP.GE.AND P3, PT, R40, UR4, PT ;  /* 0x0000000428007c0c */ /* 0x000fe2000bf66270 */
[----:B------:R-:W5:Y:S04]  /*15c00*/  LDL R44, [R1+0x84] ;  /* 0x00008400012c7983 */ /* 0x000f680000100800 */
[----:B------:R-:W-:Y:S01]  /*15c10*/  @!P0 ST.E.64 desc[UR40][R8.64], R72 ;  /* 0x0000004808008985 */ /* 0x000fe2000c101b28 */
[----:B--2---:R-:W-:-:S03]  /*15c20*/  @!P2 LEA.HI.X R11, R15, R20, R25, 0x2, P5 ;  /* 0x000000140f0ba211 */ /* 0x004fc600028f1419 */
[----:B------:R-:W2:Y:S04]  /*15c30*/  LDL R15, [R1+0x120] ;  /* 0x00012000010f7983 */ /* 0x000ea80000100800 */
[----:B------:R-:W2:Y:S04]  /*15c40*/  LDL R25, [R1+0x124] ;  /* 0x0001240001197983 */ /* 0x000ea80000100800 */
[----:B------:R0:W-:Y:S02]  /*15c50*/  @!P2 ST.E.64 desc[UR40][R10.64], R76 ;  /* 0x0000004c0a00a985 */ /* 0x0001e4000c101b28 */
[----:B0-----:R-:W-:-:S04]  /*15c60*/  @!P1 LEA R10, P5, R28, R12, 0x2 ;  /* 0x0000000c1c0a9211 */ /* 0x001fc800078a10ff */
[----:B---3--:R-:W-:Y:S02]  /*15c70*/  @!P1 LEA.HI.X R11, R28, R20, R33, 0x2, P5 ;  /* 0x000000141c0b9211 */ /* 0x008fe400028f1421 */
[----:B------:R-:W3:Y:S04]  /*15c80*/  LDL R33, [R1+0x11c] ;  /* 0x00011c0001217983 */ /* 0x000ee80000100800 */
[----:B------:R-:W3:Y:S01]  /*15c90*/  LDL R28, [R1+0x118] ;  /* 0x00011800011c7983 */ /* 0x000ee20000100800 */
[----:B------:R-:W-:Y:S02]  /*15ca0*/  ISETP.GE.AND P2, PT, R14, UR4, PT ;  /* 0x000000040e007c0c */ /* 0x000fe4000bf46270 */
[----:B------:R-:W-:Y:S02]  /*15cb0*/  @!P3 LEA R8, P4, R40, R12, 0x2 ;  /* 0x0000000c2808b211 */ /* 0x000fe400078810ff */
[----:B------:R-:W-:-:S02]  /*15cc0*/  ISETP.GE.AND P0, PT, R36, UR4, PT ;  /* 0x0000000424007c0c */ /* 0x000fc4000bf06270 */
[----:B------:R-:W-:Y:S02]  /*15cd0*/  @!P3 LEA.HI.X R9, R40, R20, R41, 0x2, P4 ;  /* 0x000000142809b211 */ /* 0x000fe400020f1429 */
[----:B------:R-:W3:Y:S04]  /*15ce0*/  LDL R40, [R1+0x80] ;  /* 0x0000800001287983 */ /* 0x000ee80000100800 */
[----:B------:R-:W-:Y:S04]  /*15cf0*/  @!P3 ST.E.64 desc[UR40][R8.64], R80 ;  /* 0x000000500800b985 */ /* 0x000fe8000c101b28 */
[----:B------:R0:W-:Y:S04]  /*15d00*/  @!P1 ST.E.64 desc[UR40][R10.64], R84 ;  /* 0x000000540a009985 */ /* 0x0001e8000c101b28 */
[----:B------:R-:W3:Y:S01]  /*15d10*/  LDL R41, [R1+0x104] ;  /* 0x0001040001297983 */ /* 0x000ee20000100800 */
[----:B----4-:R-:W-:-:S02]  /*15d20*/  ISETP.GE.AND P1, PT, R13, UR4, PT ;  /* 0x000000040d007c0c */ /* 0x010fc4000bf26270 */
[-C--:B0-----:R-:W-:Y:S02]  /*15d30*/  @!P2 LEA R10, P5, R14, R12.reuse, 0x2 ;  /* 0x0000000c0e0aa211 */ /* 0x081fe400078a10ff */
[----:B------:R-:W-:Y:S02]  /*15d40*/  @!P0 LEA R8, P4, R36, R12, 0x2 ;  /* 0x0000000c24088211 */ /* 0x000fe400078810ff */
[-C--:B-----5:R-:W-:Y:S02]  /*15d50*/  @!P2 LEA.HI.X R11, R14, R20.reuse, R32, 0x2, P5 ;  /* 0x000000140e0ba211 */ /* 0x0a0fe400028f1420 */
[----:B------:R-:W4:Y:S01]  /*15d60*/  LDL R14, [R1+0x88] ;  /* 0x00008800010e7983 */ /* 0x000f220000100800 */
[----:B------:R-:W-:Y:S02]  /*15d70*/  @!P0 LEA.HI.X R9, R36, R20, R37, 0x2, P4 ;  /* 0x0000001424098211 */ /* 0x000fe400020f1425 */
[----:B------:R-:W-:Y:S01]  /*15d80*/  ISETP.GE.AND P3, PT, R21, UR4, PT ;  /* 0x0000000415007c0c */ /* 0x000fe2000bf66270 */
[----:B------:R-:W5:Y:S04]  /*15d90*/  LDL R36, [R1+0x7c] ;  /* 0x00007c0001247983 */ /* 0x000f680000100800 */
[----:B------:R-:W-:Y:S04]  /*15da0*/  @!P0 ST.E.64 desc[UR40][R8.64], R88 ;  /* 0x0000005808008985 */ /* 0x000fe8000c101b28 */
[----:B------:R0:W-:Y:S01]  /*15db0*/  @!P2 ST.E.64 desc[UR40][R10.64], R92 ;  /* 0x0000005c0a00a985 */ /* 0x0001e2000c101b28 */
[----:B------:R-:W-:-:S03]  /*15dc0*/  ISETP.GE.AND P0, PT, R29, UR4, PT ;  /* 0x000000041d007c0c */ /* 0x000fc6000bf06270 */
[----:B------:R-:W5:Y:S04]  /*15dd0*/  LDL R32, [R1+0x78] ;  /* 0x0000780001207983 */ /* 0x000f680000100800 */
[----:B------:R-:W5:Y:S01]  /*15de0*/  LDL R37, [R1+0x100] ;  /* 0x0001000001257983 */ /* 0x000f620000100800 */
[-C--:B0-----:R-:W-:Y:S02]  /*15df0*/  @!P1 LEA R10, P5, R13, R12.reuse, 0x2 ;  /* 0x0000000c0d0a9211 */ /* 0x081fe400078a10ff */
[----:B------:R-:W-:Y:S02]  /*15e00*/  @!P3 LEA R8, P4, R21, R12, 0x2 ;  /* 0x0000000c1508b211 */ /* 0x000fe400078810ff */
[----:B------:R-:W-:Y:S02]  /*15e10*/  ISETP.GE.AND P2, PT, R24, UR4, PT ;  /* 0x0000000418007c0c */ /* 0x000fe4000bf46270 */
[----:B--2---:R-:W-:-:S02]  /*15e20*/  @!P1 LEA.HI.X R11, R13, R20, R15, 0x2, P5 ;  /* 0x000000140d0b9211 */ /* 0x004fc400028f140f */
[----:B------:R-:W2:Y:S04]  /*15e30*/  LDL R15, [R1+0x10c] ;  /* 0x00010c00010f7983 */ /* 0x000ea80000100800 */
[----:B------:R-:W2:Y:S01]  /*15e40*/  LDL R13, [R1+0x74] ;  /* 0x00007400010d7983 */ /* 0x000ea20000100800 */
[----:B------:R-:W-:-:S03]  /*15e50*/  @!P3 LEA.HI.X R9, R21, R20, R25, 0x2, P4 ;  /* 0x000000141509b211 */ /* 0x000fc600020f1419 */
[----:B------:R-:W2:Y:S04]  /*15e60*/  LDL R25, [R1+0x70] ;  /* 0x0000700001197983 */ /* 0x000ea80000100800 */
[----:B------:R-:W2:Y:S04]  /*15e70*/  LDL R21, [R1+0x6c] ;  /* 0x00006c0001157983 */ /* 0x000ea80000100800 */
[----:B------:R0:W-:Y:S04]  /*15e80*/  @!P3 ST.E.64 desc[UR40][R8.64], R96 ;  /* 0x000000600800b985 */ /* 0x0001e8000c101b28 */
[----:B------:R1:W-:Y:S01]  /*15e90*/  @!P1 ST.E.64 desc[UR40][R10.64], R100 ;  /* 0x000000640a009985 */ /* 0x0003e2000c101b28 */
[----:B0-----:R-:W-:-:S04]  /*15ea0*/  @!P0 LEA R8, P3, R29, R12, 0x2 ;  /* 0x0000000c1d088211 */ /* 0x001fc800078610ff */
[----:B---3--:R-:W-:Y:S02]  /*15eb0*/  @!P0 LEA.HI.X R9, R29, R20, R33, 0x2, P3 ;  /* 0x000000141d098211 */ /* 0x008fe400018f1421 */
[C---:B-1----:R-:W-:Y:S01]  /*15ec0*/  @!P2 LEA R10, P5, R24.reuse, R12, 0x2 ;  /* 0x0000000c180aa211 */ /* 0x042fe200078a10ff */
[----:B------:R-:W3:Y:S04]  /*15ed0*/  LDL R33, [R1+0xfc] ;  /* 0x0000fc0001217983 */ /* 0x000ee80000100800 */
[----:B------:R-:W3:Y:S01]  /*15ee0*/  LDL R29, [R1+0xf8] ;  /* 0x0000f800011d7983 */ /* 0x000ee20000100800 */
[----:B------:R-:W-:-:S03]  /*15ef0*/  @!P2 LEA.HI.X R11, R24, R20, R28, 0x2, P5 ;  /* 0x00000014180ba211 */ /* 0x000fc600028f141c */
[----:B------:R-:W3:Y:S04]  /*15f00*/  LDL R28, [R1+0xf4] ;  /* 0x0000f400011c7983 */ /* 0x000ee80000100800 */
[----:B------:R-:W3:Y:S01]  /*15f10*/  LDL R24, [R1+0xf0] ;  /* 0x0000f00001187983 */ /* 0x000ee20000100800 */
[----:B------:R-:W-:Y:S02]  /*15f20*/  ISETP.GE.AND P4, PT, R52, UR4, PT ;  /* 0x0000000434007c0c */ /* 0x000fe4000bf86270 */
[----:B------:R-:W-:Y:S01]  /*15f30*/  ISETP.GE.AND P1, PT, R48, UR4, PT ;  /* 0x0000000430007c0c */ /* 0x000fe2000bf26270 */
[----:B------:R0:W-:Y:S04]  /*15f40*/  @!P0 ST.E.64 desc[UR40][R8.64], R104 ;  /* 0x0000006808008985 */ /* 0x0001e8000c101b28 */
[----:B------:R1:W-:Y:S01]  /*15f50*/  @!P2 ST.E.64 desc[UR40][R10.64], R108 ;  /* 0x0000006c0a00a985 */ /* 0x0003e2000c101b28 */
[----:B------:R-:W-:-:S05]  /*15f60*/  ISETP.GE.AND P2, PT, R44, UR4, PT ;  /* 0x000000042c007c0c */ /* 0x000fca000bf46270 */
[-C--:B0-----:R-:W-:Y:S02]  /*15f70*/  @!P4 LEA R8, P3, R52, R12.reuse, 0x2 ;  /* 0x0000000c3408c211 */ /* 0x081fe400078610ff */
[----:B----4-:R-:W-:Y:S02]  /*15f80*/  ISETP.GE.AND P0, PT, R14, UR4, PT ;  /* 0x000000040e007c0c */ /* 0x010fe4000bf06270 */
[----:B-1----:R-:W-:Y:S02]  /*15f90*/  @!P1 LEA R10, P5, R48, R12, 0x2 ;  /* 0x0000000c300a9211 */ /* 0x002fe400078a10ff */
[-C--:B------:R-:W-:Y:S02]  /*15fa0*/  @!P4 LEA.HI.X R9, R52, R20.reuse, R53, 0x2, P3 ;  /* 0x000000143409c211 */ /* 0x080fe400018f1435 */
[----:B------:R-:W-:Y:S02]  /*15fb0*/  ISETP.GE.AND P3, PT, R40, UR4, PT ;  /* 0x0000000428007c0c */ /* 0x000fe4000bf66270 */
[----:B------:R-:W-:Y:S01]  /*15fc0*/  @!P1 LEA.HI.X R11, R48, R20, R49, 0x2, P5 ;  /* 0x00000014300b9211 */ /* 0x000fe200028f1431 */
[----:B------:R0:W-:Y:S04]  /*15fd0*/  @!P4 ST.E.64 desc[UR40][R8.64], R112 ;  /* 0x000000700800c985 */ /* 0x0001e8000c101b28 */
[----:B------:R1:W-:Y:S01]  /*15fe0*/  @!P1 ST.E.64 desc[UR40][R10.64], R116 ;  /* 0x000000740a009985 */ /* 0x0003e2000c101b28 */
[----:B-----5:R-:W-:-:S02]  /*15ff0*/  ISETP.GE.AND P1, PT, R36, UR4, PT ;  /* 0x0000000424007c0c */ /* 0x020fc4000bf26270 */
[-C--:B0-----:R-:W-:Y:S02]  /*16000*/  @!P0 LEA R8, P4, R14, R12.reuse, 0x2 ;  /* 0x0000000c0e088211 */ /* 0x081fe400078810ff */
[----:B-1----:R-:W-:-:S04]  /*16010*/  @!P2 LEA R10, P5, R44, R12, 0x2 ;  /* 0x0000000c2c0aa211 */ /* 0x002fc800078a10ff */
[-C--:B------:R-:W-:Y:S02]  /*16020*/  @!P2 LEA.HI.X R11, R44, R20.reuse, R45, 0x2, P5 ;  /* 0x000000142c0ba211 */ /* 0x080fe400028f142d */
[----:B--2---:R-:W-:Y:S02]  /*16030*/  @!P0 LEA.HI.X R9, R14, R20, R15, 0x2, P4 ;  /* 0x000000140e098211 */ /* 0x004fe400020f140f */
[----:B------:R-:W-:-:S03]  /*16040*/  @!P3 LEA R14, P4, R40, R12, 0x2 ;  /* 0x0000000c280eb211 */ /* 0x000fc600078810ff */
[----:B------:R0:W-:Y:S01]  /*16050*/  @!P0 ST.E.64 desc[UR40][R8.64], R120 ;  /* 0x0000007808008985 */ /* 0x0001e2000c101b28 */
[----:B------:R-:W-:Y:S02]  /*16060*/  ISETP.GE.AND P0, PT, R32, UR4, PT ;  /* 0x0000000420007c0c */ /* 0x000fe4000bf06270 */
        /* <DEDUP_REMOVED lines=10> */
[C---:B--2---:R-:W-:Y:S02]  /*16110*/  @!P4 LEA R14, P1, R13.reuse, R12, 0x2 ;  /* 0x0000000c0d0ec211 */ /* 0x044fe400078210ff */
[-C--:B---3--:R-:W-:Y:S02]  /*16120*/  @!P0 LEA.HI.X R11, R32, R20.reuse, R33, 0x2, P5 ;  /* 0x00000014200b8211 */ /* 0x088fe400028f1421 */
[----:B------:R-:W-:Y:S02]  /*16130*/  @!P4 LEA.HI.X R15, R13, R20, R29, 0x2, P1 ;  /* 0x000000140d0fc211 */ /* 0x000fe400008f141d */
[-C--:B0-----:R-:W-:Y:S02]  /*16140*/  @!P2 LEA R8, P5, R25, R12.reuse, 0x2 ;  /* 0x0000000c1908a211 */ /* 0x081fe400078a10ff */
[----:B------:R-:W-:Y:S02]  /*16150*/  @!P3 LEA R12, P1, R21, R12, 0x2 ;  /* 0x0000000c150cb211 */ /* 0x000fe400078210ff */
[----:B------:R-:W-:-:S02]  /*16160*/  @!P2 LEA.HI.X R9, R25, R20, R28, 0x2, P5 ;  /* 0x000000141909a211 */ /* 0x000fc400028f141c */
[----:B------:R-:W-:Y:S01]  /*16170*/  @!P3 LEA.HI.X R13, R21, R20, R24, 0x2, P1 ;  /* 0x00000014150db211 */ /* 0x000fe200008f1418 */
[----:B------:R3:W-:Y:S04]  /*16180*/  @!P0 ST.E.64 desc[UR40][R10.64], R136 ;  /* 0x000000880a008985 */ /* 0x0007e8000c101b28 */
[----:B------:R3:W-:Y:S04]  /*16190*/  @!P4 ST.E.64 desc[UR40][R14.64], R140 ;  /* 0x0000008c0e00c985 */ /* 0x0007e8000c101b28 */
[----:B------:R3:W-:Y:S04]  /*161a0*/  @!P2 ST.E.64 desc[UR40][R8.64], R144 ;  /* 0x000000900800a985 */ /* 0x0007e8000c101b28 */
[----:B------:R3:W-:Y:S02]  /*161b0*/  @!P3 ST.E.64 desc[UR40][R12.64], R148 ;  /* 0x000000940c00b985 */ /* 0x0007e4000c101b28 */
.L_x_14635:
[----:B------:R-:W-:Y:S05]  /*161c0*/  BSYNC B1 ;  /* 0x0000000000017941 */ /* 0x000fea0003800000 */
.L_x_14634:
[----:B------:R-:W-:-:S03]  /*161d0*/  UMOV UR4, 0xffffffff ;  /* 0xffffffff00047882 */ /* 0x000fc60000000000 */
[----:B------:R-:W-:Y:S05]  /*161e0*/  BRA.DIV UR4, `(.L_x_14636) ;  /* 0x000000d204947947 */ /* 0x000fea000b800000 */
[----:B0-----:R-:W0:Y:S04]  /*161f0*/  SHFL.IDX PT, R4, R4, 0x1, 0x1c1f ;  /* 0x003c1f0004047f89 */ /* 0x001e2800000e0000 */
[----:B------:R-:W4:Y:S02]  /*16200*/  SHFL.IDX PT, R3, R3, 0x1, 0x1c1f ;  /* 0x003c1f0003037f89 */ /* 0x000f2400000e0000 */
.L_x_14874:
[----:B------:R-:W-:-:S13]  /*16210*/  ISETP.GE.AND P0, PT, R152, R0, PT ;  /* 0x000000009800720c */ /* 0x000fda0003f06270 */
[----:B------:R-:W-:Y:S05]  /*16220*/  @P0 BRA `(.L_x_14632) ;  /* 0x00000028008c0947 */ /* 0x000fea0003800000 */
[----:B------:R-:W5:Y:S01]  /*16230*/  LDL R61, [R1+0xc8] ;  /* 0x0000c800013d7983 */ /* 0x000f620000100800 */
[----:B------:R-:W-:-:S03]  /*16240*/  ULDC UR4, c[0x0][0xbc8] ;  /* 0x0002f20000047ab9 */ /* 0x000fc60000000800 */
        /* <DEDUP_REMOVED lines=17> */
[----:B---3--:R-:W3:Y:S04]  /*16360*/  LDL R15, [R1+0x8c] ;  /* 0x00008c00010f7983 */ /* 0x008ee80000100800 */
        /* <DEDUP_REMOVED lines=14> */
[----:B------:R-:W3:Y:S04]  /*16450*/  LDL R44, [R1+0x90] ;  /* 0x00009000012c7983 */ /* 0x000ee80000100800 */
[----:B------:R-:W3:Y:S04]  /*16460*/  LDL R41, [R1+0x94] ;  /* 0x0000940001297983 */ /* 0x000ee80000100800 */
[----:B------:R-:W3:Y:S04]  /*16470*/  LDL R40, [R1+0x130] ;  /* 0x0001300001287983 */ /* 0x000ee80000100800 */
[----:B------:R-:W3:Y:S04]  /*16480*/  LDL R25, [R1+0x120] ;  /* 0x0001200001197983 */ /* 0x000ee80000100800 */
[----:B------:R-:W3:Y:S04]  /*16490*/  LDL R13, [R1+0x11c] ;  /* 0x00011c00010d7983 */ /* 0x000ee80000100800 */
[----:B--2---:R-:W2:Y:S01]  /*164a0*/  LDL R12, [R1+0xf4] ;  /* 0x0000f400010c7983 */ /* 0x004ea20000100800 */
[----:B-----5:R-:W-:-:S02]  /*164b0*/  IMAD.MOV.U32 R76, RZ, RZ, R61 ;  /* 0x000000ffff4c7224 */ /* 0x020fc400078e003d */
[----:B----4-:R-:W-:Y:S02]  /*164c0*/  IMAD.MOV.U32 R61, RZ, RZ, R60 ;  /* 0x000000ffff3d7224 */ /* 0x010fe400078e003c */
        /* <DEDUP_REMOVED lines=11> */
[----:B------:R-:W-:Y:S01]  /*16580*/  ISETP.GE.AND P2, PT, R68, UR4, PT ;  /* 0x0000000444007c0c */ /* 0x000fe2000bf46270 */
        /* <DEDUP_REMOVED lines=14> */
[----:B---3--:R-:W-:Y:S01]  /*16670*/  ISETP.GE.AND P3, PT, R84, UR4, PT ;  /* 0x0000000454007c0c */ /* 0x008fe2000bf66270 */
[----:B------:R-:W-:Y:S02]  /*16680*/  IMAD.MOV.U32 R24, RZ, RZ, R15 ;  /* 0x000000ffff187224 */ /* 0x000fe400078e000f */
[----:B------:R-:W-:Y:S01]  /*16690*/  IMAD.MOV.U32 R37, RZ, RZ, R33 ;  /* 0x000000ffff257224 */ /* 0x000fe200078e0021 */
[----:B------:R-:W3:Y:S01]  /*166a0*/  LDL R15, [R1+0x9c] ;  /* 0x00009c00010f7983 */ /* 0x000ee20000100800 */
        /* <DEDUP_REMOVED lines=18> */
[----:B------:R-:W-:Y:S02]  /*167d0*/  @!P2 IMAD.MOV.U32 R8, RZ, RZ, R3 ;  /* 0x000000ffff08a224 */ /* 0x000fe400078e0003 */
[----:B0-----:R-:W-:Y:S02]  /*167e0*/  @!P2 IMAD.MOV.U32 R9, RZ, RZ, R4 ;  /* 0x000000ffff09a224 */ /* 0x001fe400078e0004 */
[----:B------:R-:W-:-:S02]  /*167f0*/  IMAD.MOV.U32 R33, RZ, RZ, R28 ;  /* 0x000000ffff217224 */ /* 0x000fc400078e001c */
[----:B------:R-:W-:Y:S02]  /*16800*/  IMAD.MOV.U32 R69, RZ, RZ, R65 ;  /* 0x000000ffff457224 */ /* 0x000fe400078e0041 */
[----:B------:R-:W-:Y:S02]  /*16810*/  IMAD.MOV.U32 R65, RZ, RZ, R61 ;  /* 0x000000ffff417224 */ /* 0x000fe400078e003d */
[----:B------:R-:W-:Y:S02]  /*16820*/  IMAD.MOV.U32 R61, RZ, RZ, R57 ;  /* 0x000000ffff3d7224 */ /* 0x000fe400078e0039 */
[----:B------:R-:W-:Y:S02]  /*16830*/  IMAD.MOV.U32 R57, RZ, RZ, R53 ;  /* 0x000000ffff397224 */ /* 0x000fe400078e0035 */
[----:B------:R-:W-:-:S04]  /*16840*/  @!P2 IMAD.WIDE R8, R68, 0x4, R8 ;  /* 0x000000044408a825 */ /* 0x000fc800078e0208 */
[----:B------:R-:W-:Y:S02]  /*16850*/  IMAD.MOV.U32 R37, RZ, RZ, R29 ;  /* 0x000000ffff257224 */ /* 0x000fe400078e001d */
[----:B------:R-:W-:Y:S02]  /*16860*/  IMAD.MOV.U32 R53, RZ, RZ, R33 ;  /* 0x000000ffff357224 */ /* 0x000fe400078e0021 */
[----:B------:R-:W-:Y:S02]  /*16870*/  IMAD.MOV.U32 R29, RZ, RZ, R24 ;  /* 0x000000ffff1d7224 */ /* 0x000fe400078e0018 */
[----:B------:R-:W-:Y:S01]  /*16880*/  IMAD.MOV.U32 R68, RZ, RZ, R64 ;  /* 0x000000ffff447224 */ /* 0x000fe200078e0040 */
[----:B------:R-:W-:Y:S01]  /*16890*/  ISETP.GE.AND P0, PT, R89, UR4, PT ;  /* 0x0000000459007c0c */ /* 0x000fe2000bf06270 */
[----:B------:R-:W-:Y:S01]  /*168a0*/  IMAD.MOV.U32 R33, RZ, RZ, R14 ;  /* 0x000000ffff217224 */ /* 0x000fe200078e000e */
[----:B------:R-:W-:Y:S01]  /*168b0*/  @!P2 ST.E.64 desc[UR40][R8.64], R26 ;  /* 0x0000001a0800a985 */ /* 0x000fe2000c101b28 */
[----:B------:R-:W-:-:S02]  /*168c0*/  IMAD.MOV.U32 R64, RZ, RZ, R60 ;  /* 0x000000ffff407224 */ /* 0x000fc400078e003c */
[----:B------:R-:W-:Y:S01]  /*168d0*/  IMAD.MOV.U32 R14, RZ, RZ, R10 ;  /* 0x000000ffff0e7224 */ /* 0x000fe200078e000a */
[-C--:B------:R-:W-:Y:S01]  /*168e0*/  @!P3 LEA R10, P4, R84, R3.reuse, 0x2 ;  /* 0x00000003540ab211 */ /* 0x080fe200078810ff */
[----:B------:R-:W-:Y:S01]  /*168f0*/  IMAD.MOV.U32 R60, RZ, RZ, R56 ;  /* 0x000000ffff3c7224 */ /* 0x000fe200078e0038 */
[----:B------:R-:W-:Y:S01]  /*16900*/  ISETP.GE.AND P1, PT, R80, UR4, PT ;  /* 0x0000000450007c0c */ /* 0x000fe2000bf26270 */
[----:B------:R-:W-:Y:S01]  /*16910*/  IMAD.MOV.U32 R56, RZ, RZ, R52 ;  /* 0x000000ffff387224 */ /* 0x000fe200078e0034 */
[----:B------:R-:W4:Y:S01]  /*16920*/  LDL R24, [R1+0x140] ;  /* 0x0001400001187983 */ /* 0x000f220000100800 */
[----:B------:R-:W-:Y:S02]  /*16930*/  IMAD.MOV.U32 R52, RZ, RZ, R29 ;  /* 0x000000ffff347224 */ /* 0x000fe400078e001d */
[----:B------:R-:W-:Y:S01]  /*16940*/  IMAD.MOV.U32 R29, RZ, RZ, R11 ;  /* 0x000000ffff1d7224 */ /* 0x000fe200078e000b */
[----:B------:R-:W-:Y:S02]  /*16950*/  @!P3 LEA.HI.X R11, R84, R4, R92, 0x2, P4 ;  /* 0x00000004540bb211 */ /* 0x000fe400020f145c */
[----:B------:R-:W5:Y:S04]  /*16960*/  LDL R92, [R1+0x160] ;  /* 0x00016000015c7983 */ /* 0x000f680000100800 */
[----:B------:R-:W2:Y:S04]  /*16970*/  LDL R84, [R1+0x164] ;  /* 0x0001640001547983 */ /* 0x000ea80000100800 */
[----:B------:R0:W-:Y:S02]  /*16980*/  @!P3 ST.E.64 desc[UR40][R10.64], R30 ;  /* 0x0000001e0a00b985 */ /* 0x0001e4000c101b28 */
[----:B0-----:R-:W-:-:S04]  /*16990*/  @!P0 LEA R10, P4, R89, R3, 0x2 ;  /* 0x00000003590a8211 */ /* 0x001fc800078810ff */
[----:B-----5:R-:W-:Y:S02]  /*169a0*/  @!P0 LEA.HI.X R11, R89, R4, R92, 0x2, P4 ;  /* 0x00000004590b8211 */ /* 0x020fe400020f145c */
[----:B------:R-:W5:Y:S01]  /*169b0*/  LDL R89, [R1+0x15c] ;  /* 0x00015c0001597983 */ /* 0x000f620000100800 */
[----:B------:R-:W-:Y:S02]  /*169c0*/  ISETP.GE.AND P2, PT, R88, UR4, PT ;  /* 0x0000000458007c0c */ /* 0x000fe4000bf46270 */
[----:B------:R-:W-:-:S04]  /*169d0*/  @!P1 LEA R8, P5, R80, R3, 0x2 ;  /* 0x0000000350089211 */ /* 0x000fc800078a10ff */
[----:B--2---:R-:W-:-:S05]  /*169e0*/  @!P1 LEA.HI.X R9, R80, R4, R84, 0x2, P5 ;  /* 0x0000000450099211 */ /* 0x004fca00028f1454 */
[----:B------:R0:W-:Y:S02]  /*169f0*/  @!P1 ST.E.64 desc[UR40][R8.64], R34 ;  /* 0x0000002208009985 */ /* 0x0001e4000c101b28 */
[----:B0-----:R-:W-:-:S04]  /*16a00*/  @!P2 LEA R8, P5, R88, R3, 0x2 ;  /* 0x000000035808a211 */ /* 0x001fc800078a10ff */
[----:B-----5:R-:W-:Y:S02]  /*16a10*/  @!P2 LEA.HI.X R9, R88, R4, R89, 0x2, P5 ;  /* 0x000000045809a211 */ /* 0x020fe400028f1459 */
[----:B------:R-:W2:Y:S01]  /*16a20*/  LDL R88, [R1+0x158] ;  /* 0x0001580001587983 */ /* 0x000ea20000100800 */
[----:B------:R-:W-:-:S03]  /*16a30*/  ISETP.GE.AND P3, PT, R85, UR4, PT ;  /* 0x0000000455007c0c */ /* 0x000fc6000bf66270 */
[----:B------:R0:W-:Y:S10]  /*16a40*/  @!P0 ST.E.64 desc[UR40][R10.64], R38 ;  /* 0x000000260a008985 */ /* 0x0001f4000c101b28 */
[----:B0-----:R-:W-:-:S04]  /*16a50*/  @!P3 LEA R10, P4, R85, R3, 0x2 ;  /* 0x00000003550ab211 */ /* 0x001fc800078810ff */
[----:B--2---:R-:W-:Y:S02]  /*16a60*/  @!P3 LEA.HI.X R11, R85, R4, R88, 0x2, P4 ;  /* 0x00000004550bb211 */ /* 0x004fe400020f1458 */
[----:B------:R-:W2:Y:S01]  /*16a70*/  LDL R85, [R1+0x154] ;  /* 0x0001540001557983 */ /* 0x000ea20000100800 */
[----:B------:R-:W-:Y:S01]  /*16a80*/  ISETP.GE.AND P1, PT, R81, UR4, PT ;  /* 0x0000000451007c0c */ /* 0x000fe2000bf26270 */
[----:B------:R-:W-:Y:S02]  /*16a90*/  IMAD.MOV.U32 R80, RZ, RZ, R69 ;  /* 0x000000ffff507224 */ /* 0x000fe400078e0045 */
[----:B------:R-:W-:Y:S02]  /*16aa0*/  IMAD.MOV.U32 R84, RZ, RZ, R68 ;  /* 0x000000ffff547224 */ /* 0x000fe400078e0044 */
[----:B------:R-:W-:Y:S02]  /*16ab0*/  IMAD.MOV.U32 R69, RZ, RZ, R65 ;  /* 0x000000ffff457224 */ /* 0x000fe400078e0041 */
[----:B------:R-:W-:-:S02]  /*16ac0*/  IMAD.MOV.U32 R68, RZ, RZ, R64 ;  /* 0x000000ffff447224 */ /* 0x000fc400078e0040 */
[----:B---3--:R-:W-:Y:S02]  /*16ad0*/  IMAD.MOV.U32 R28, RZ, RZ, R15 ;  /* 0x000000ffff1c7224 */ /* 0x008fe400078e000f */
[----:B------:R-:W-:Y:S01]  /*16ae0*/  IMAD.MOV.U32 R65, RZ, RZ, R61 ;  /* 0x000000ffff417224 */ /* 0x000fe200078e003d */
[----:B------:R0:W-:Y:S01]  /*16af0*/  @!P2 ST.E.64 desc[UR40][R8.64], R42 ;  /* 0x0000002a0800a985 */ /* 0x0001e2000c101b28 */
[----:B------:R-:W-:Y:S02]  /*16b00*/  IMAD.MOV.U32 R64, RZ, RZ, R60 ;  /* 0x000000ffff407224 */ /* 0x000fe400078e003c */
[----:B------:R-:W-:Y:S01]  /*16b10*/  IMAD.MOV.U32 R61, RZ, RZ, R57 ;  /* 0x000000ffff3d7224 */ /* 0x000fe200078e0039 */
[----:B------:R-:W-:Y:S01]  /*16b20*/  ISETP.GE.AND P0, PT, R77, UR4, PT ;  /* 0x000000044d007c0c */ /* 0x000fe2000bf06270 */
[----:B------:R-:W-:Y:S01]  /*16b30*/  IMAD.MOV.U32 R60, RZ, RZ, R56 ;  /* 0x000000ffff3c7224 */ /* 0x000fe200078e0038 */
[----:B------:R-:W3:Y:S01]  /*16b40*/  LDL R15, [R1+0x74] ;  /* 0x00007400010f7983 */ /* 0x000ee20000100800 */
[----:B------:R-:W-:-:S02]  /*16b50*/  IMAD.MOV.U32 R57, RZ, RZ, R53 ;  /* 0x000000ffff397224 */ /* 0x000fc400078e0035 */
[----:B------:R-:W-:Y:S02]  /*16b60*/  IMAD.MOV.U32 R56, RZ, RZ, R52 ;  /* 0x000000ffff387224 */ /* 0x000fe400078e0034 */
[----:B------:R-:W-:Y:S02]  /*16b70*/  IMAD.MOV.U32 R53, RZ, RZ, R33 ;  /* 0x000000ffff357224 */ /* 0x000fe400078e0021 */
[----:B------:R-:W-:Y:S02]  /*16b80*/  IMAD.MOV.U32 R52, RZ, RZ, R29 ;  /* 0x000000ffff347224 */ /* 0x000fe400078e001d */
[----:B------:R-:W-:Y:S01]  /*16b90*/  IMAD.MOV.U32 R89, RZ, RZ, R68 ;  /* 0x000000ffff597224 */ /* 0x000fe200078e0044 */
[----:B0-----:R-:W-:Y:S01]  /*16ba0*/  @!P1 LEA R8, P5, R81, R3, 0x2 ;  /* 0x0000000351089211 */ /* 0x001fe200078a10ff */
        /* <DEDUP_REMOVED lines=11> */
[----:B--2---:R-:W-:Y:S01]  /*16c60*/  @!P1 LEA.HI.X R9, R81, R4, R85, 0x2, P5 ;  /* 0x0000000451099211 */ /* 0x004fe200028f1455 */
[----:B------:R-:W-:Y:S01]  /*16c70*/  IMAD.MOV.U32 R85, RZ, RZ, R69 ;  /* 0x000000ffff557224 */ /* 0x000fe200078e0045 */
[----:B------:R0:W-:Y:S01]  /*16c80*/  @!P3 ST.E.64 desc[UR40][R10.64], R46 ;  /* 0x0000002e0a00b985 */ /* 0x0001e2000c101b28 */
[----:B------:R-:W-:Y:S02]  /*16c90*/  IMAD.MOV.U32 R69, RZ, RZ, R64 ;  /* 0x000000ffff457224 */ /* 0x000fe400078e0040 */
[----:B------:R-:W-:Y:S01]  /*16ca0*/  IMAD.MOV.U32 R64, RZ, RZ, R57 ;  /* 0x000000ffff407224 */ /* 0x000fe200078e0039 */
[----:B------:R-:W-:Y:S01]  /*16cb0*/  ISETP.GE.AND P2, PT, R76, UR4, PT ;  /* 0x000000044c007c0c */ /* 0x000fe2000bf46270 */
[----:B------:R-:W-:Y:S01]  /*16cc0*/  IMAD.MOV.U32 R57, RZ, RZ, R52 ;  /* 0x000000ffff397224 */ /* 0x000fe200078e0034 */
[----:B------:R-:W2:Y:S04]  /*16cd0*/  LDL R33, [R1+0x108] ;  /* 0x0001080001217983 */ /* 0x000ea80000100800 */
[----:B------:R-:W5:Y:S01]  /*16ce0*/  LDL R52, [R1+0x124] ;  /* 0x0001240001347983 */ /* 0x000f620000100800 */
[----:B------:R-:W-:-:S02]  /*16cf0*/  IMAD.MOV.U32 R88, RZ, RZ, R65 ;  /* 0x000000ffff587224 */ /* 0x000fc400078e0041 */
[----:B------:R-:W-:Y:S01]  /*16d00*/  IMAD.MOV.U32 R81, RZ, RZ, R68 ;  /* 0x000000ffff517224 */ /* 0x000fe200078e0044 */
[C---:B0-----:R-:W-:Y:S01]  /*16d10*/  @!P0 LEA R10, P4, R77.reuse, R3, 0x2 ;  /* 0x000000034d0a8211 */ /* 0x041fe200078810ff */
[----:B----4-:R-:W-:Y:S02]  /*16d20*/  IMAD.MOV.U32 R53, RZ, RZ, R24 ;  /* 0x000000ffff357224 */ /* 0x010fe400078e0018 */
[----:B------:R-:W-:Y:S01]  /*16d30*/  IMAD.MOV.U32 R68, RZ, RZ, R61 ;  /* 0x000000ffff447224 */ /* 0x000fe200078e003d */
[----:B------:R-:W-:Y:S01]  /*16d40*/  @!P0 LEA.HI.X R11, R77, R4, R88, 0x2, P4 ;  /* 0x000000044d0b8211 */ /* 0x000fe200020f1458 */
[----:B------:R-:W-:Y:S02]  /*16d50*/  IMAD.MOV.U32 R65, RZ, RZ, R60 ;  /* 0x000000ffff417224 */ /* 0x000fe400078e003c */
[----:B------:R-:W-:Y:S02]  /*16d60*/  IMAD.MOV.U32 R29, RZ, RZ, R21 ;  /* 0x000000ffff1d7224 */ /* 0x000fe400078e0015 */
[----:B------:R-:W-:Y:S01]  /*16d70*/  IMAD.MOV.U32 R28, RZ, RZ, R20 ;  /* 0x000000ffff1c7224 */ /* 0x000fe200078e0014 */
[----:B------:R0:W-:Y:S01]  /*16d80*/  @!P1 ST.E.64 desc[UR40][R8.64], R50 ;  /* 0x0000003208009985 */ /* 0x0001e2000c101b28 */
[----:B------:R-:W-:-:S02]  /*16d90*/  IMAD.MOV.U32 R61, RZ, RZ, R56 ;  /* 0x000000ffff3d7224 */ /* 0x000fc400078e0038 */
[----:B------:R-:W-:Y:S01]  /*16da0*/  IMAD.MOV.U32 R77, RZ, RZ, R69 ;  /* 0x000000ffff4d7224 */ /* 0x000fe200078e0045 */
[----:B------:R-:W-:Y:S01]  /*16db0*/  ISETP.GE.AND P3, PT, R73, UR4, PT ;  /* 0x0000000449007c0c */ /* 0x000fe2000bf66270 */
[----:B------:R-:W-:Y:S01]  /*16dc0*/  IMAD.MOV.U32 R60, RZ, RZ, R53 ;  /* 0x000000ffff3c7224 */ /* 0x000fe200078e0035 */
[----:B------:R-:W4:Y:S01]  /*16dd0*/  LDL R24, [R1+0x110] ;  /* 0x0001100001187983 */ /* 0x000f220000100800 */
[----:B------:R-:W-:Y:S02]  /*16de0*/  IMAD.MOV.U32 R69, RZ, RZ, R68 ;  /* 0x000000ffff457224 */ /* 0x000fe400078e0044 */
[----:B------:R-:W-:Y:S01]  /*16df0*/  IMAD.MOV.U32 R68, RZ, RZ, R65 ;  /* 0x000000ffff447224 */ /* 0x000fe200078e0041 */
[----:B------:R-:W3:Y:S01]  /*16e00*/  LDL R20, [R1+0x78] ;  /* 0x0000780001147983 */ /* 0x000ee20000100800 */
[----:B------:R-:W-:Y:S02]  /*16e10*/  IMAD.MOV.U32 R56, RZ, RZ, R29 ;  /* 0x000000ffff387224 */ /* 0x000fe400078e001d */
[----:B------:R-:W-:Y:S01]  /*16e20*/  IMAD.MOV.U32 R65, RZ, RZ, R64 ;  /* 0x000000ffff417224 */ /* 0x000fe200078e0040 */
[----:B0-----:R-:W-:Y:S01]  /*16e30*/  @!P2 LEA R8, P5, R76, R3, 0x2 ;  /* 0x000000034c08a211 */ /* 0x001fe200078a10ff */
[----:B------:R-:W-:Y:S01]  /*16e40*/  IMAD.MOV.U32 R53, RZ, RZ, R28 ;  /* 0x000000ffff357224 */ /* 0x000fe200078e001c */
[----:B------:R0:W-:Y:S01]  /*16e50*/  @!P0 ST.E.64 desc[UR40][R10.64], R54 ;  /* 0x000000360a008985 */ /* 0x0001e2000c101b28 */
[----:B------:R-:W-:-:S02]  /*16e60*/  IMAD.MOV.U32 R64, RZ, RZ, R61 ;  /* 0x000000ffff407224 */ /* 0x000fc400078e003d */
[----:B------:R-:W-:Y:S01]  /*16e70*/  IMAD.MOV.U32 R61, RZ, RZ, R60 ;  /* 0x000000ffff3d7224 */ /* 0x000fe200078e003c */
[----:B------:R-:W-:Y:S01]  /*16e80*/  @!P2 LEA.HI.X R9, R76, R4, R77, 0x2, P5 ;  /* 0x000000044c09a211 */ /* 0x000fe200028f144d */
[----:B------:R-:W-:Y:S01]  /*16e90*/  IMAD.MOV.U32 R60, RZ, RZ, R57 ;  /* 0x000000ffff3c7224 */ /* 0x000fe200078e0039 */
[----:B------:R-:W-:Y:S01]  /*16ea0*/  ISETP.GE.AND P1, PT, R72, UR4, PT ;  /* 0x0000000448007c0c */ /* 0x000fe2000bf26270 */
[----:B------:R-:W-:Y:S01]  /*16eb0*/  IMAD.MOV.U32 R57, RZ, RZ, R56 ;  /* 0x000000ffff397224 */ /* 0x000fe200078e0038 */
[----:B------:R-:W2:Y:S01]  /*16ec0*/  LDL R21, [R1+0x7c] ;  /* 0x00007c0001157983 */ /* 0x000ea20000100800 */
[----:B------:R-:W-:-:S03]  /*16ed0*/  IMAD.MOV.U32 R56, RZ, RZ, R53 ;  /* 0x000000ffff387224 */ /* 0x000fc600078e0035 */
[----:B------:R-:W2:Y:S04]  /*16ee0*/  LDL R29, [R1+0x70] ;  /* 0x00007000011d7983 */ /* 0x000ea80000100800 */
[----:B------:R-:W2:Y:S01]  /*16ef0*/  LDL R28, [R1+0x6c] ;  /* 0x00006c00011c7983 */ /* 0x000ea20000100800 */
[----:B-----5:R-:W-:Y:S02]  /*16f00*/  IMAD.MOV.U32 R53, RZ, RZ, R52 ;  /* 0x000000ffff357224 */ /* 0x020fe400078e0034 */
[----:B------:R-:W-:Y:S02]  /*16f10*/  IMAD.MOV.U32 R52, RZ, RZ, R49 ;  /* 0x000000ffff347224 */ /* 0x000fe400078e0031 */
[----:B------:R-:W-:Y:S02]  /*16f20*/  IMAD.MOV.U32 R49, RZ, RZ, R48 ;  /* 0x000000ffff317224 */ /* 0x000fe400078e0030 */
[----:B------:R-:W-:-:S02]  /*16f30*/  IMAD.MOV.U32 R48, RZ, RZ, R45 ;  /* 0x000000ffff307224 */ /* 0x000fc400078e002d */
[----:B------:R-:W-:Y:S02]  /*16f40*/  IMAD.MOV.U32 R45, RZ, RZ, R44 ;  /* 0x000000ffff2d7224 */ /* 0x000fe400078e002c */
[----:B------:R-:W-:Y:S02]  /*16f50*/  IMAD.MOV.U32 R44, RZ, RZ, R41 ;  /* 0x000000ffff2c7224 */ /* 0x000fe400078e0029 */
[----:B------:R-:W-:Y:S02]  /*16f60*/  IMAD.MOV.U32 R41, RZ, RZ, R40 ;  /* 0x000000ffff297224 */ /* 0x000fe400078e0028 */
[----:B------:R-:W5:Y:S01]  /*16f70*/  LDL R40, [R1+0x12c] ;  /* 0x00012c0001287983 */ /* 0x000f620000100800 */
        /* <DEDUP_REMOVED lines=15> */
[----:B-----5:R-:W-:Y:S02]  /*17070*/  IMAD.MOV.U32 R41, RZ, RZ, R40 ;  /* 0x000000ffff297224 */ /* 0x020fe400078e0028 */
[----:B------:R-:W5:Y:S01]  /*17080*/  LDL R40, [R1+0x84] ;  /* 0x0000840001287983 */ /* 0x000f620000100800 */
[----:B0-----:R-:W-:-:S04]  /*17090*/  @!P3 LEA R10, P4, R73, R3, 0x2 ;  /* 0x00000003490ab211 */ /* 0x001fc800078810ff */
[----:B------:R-:W-:Y:S01]  /*170a0*/  @!P3 LEA.HI.X R11, R73, R4, R76, 0x2, P4 ;  /* 0x00000004490bb211 */ /* 0x000fe200020f144c */
        /* <DEDUP_REMOVED lines=13> */
[----:B------:R0:W-:Y:S01]  /*17180*/  @!P2 ST.E.64 desc[UR40][R8.64], R58 ;  /* 0x0000003a0800a985 */ /* 0x0001e2000c101b28 */
[----:B------:R-:W-:Y:S02]  /*17190*/  IMAD.MOV.U32 R45, RZ, RZ, R44 ;  /* 0x000000ffff2d7224 */ /* 0x000fe400078e002c */
[----:B------:R-:W-:Y:S01]  /*171a0*/  IMAD.MOV.U32 R44, RZ, RZ, R41 ;  /* 0x000000ffff2c7224 */ /* 0x000fe200078e0029 */
[----:B0-----:R-:W-:-:S04]  /*171b0*/  @!P1 LEA R8, P5, R72, R3, 0x2 ;  /* 0x0000000348089211 */ /* 0x001fc800078a10ff */
[----:B------:R-:W-:Y:S01]  /*171c0*/  @!P1 LEA.HI.X R9, R72, R4, R73, 0x2, P5 ;  /* 0x0000000448099211 */ /* 0x000fe200028f1449 */
[----:B------:R-:W-:Y:S02]  /*171d0*/  IMAD.MOV.U32 R72, RZ, RZ, R57 ;  /* 0x000000ffff487224 */ /* 0x000fe400078e0039 */
[----:B------:R-:W-:Y:S02]  /*171e0*/  IMAD.MOV.U32 R57, RZ, RZ, R49 ;  /* 0x000000ffff397224 */ /* 0x000fe400078e0031 */
[----:B-----5:R-:W-:Y:S02]  /*171f0*/  IMAD.MOV.U32 R41, RZ, RZ, R40 ;  /* 0x000000ffff297224 */ /* 0x020fe400078e0028 */
[----:B------:R-:W-:Y:S02]  /*17200*/  IMAD.MOV.U32 R40, RZ, RZ, R37 ;  /* 0x000000ffff287224 */ /* 0x000fe400078e0025 */
[----:B------:R-:W-:Y:S02]  /*17210*/  IMAD.MOV.U32 R37, RZ, RZ, R36 ;  /* 0x000000ffff257224 */ /* 0x000fe400078e0024 */
[----:B------:R-:W-:-:S02]  /*17220*/  IMAD.MOV.U32 R36, RZ, RZ, R32 ;  /* 0x000000ffff247224 */ /* 0x000fc400078e0020 */
[----:B------:R-:W-:Y:S02]  /*17230*/  IMAD.MOV.U32 R32, RZ, RZ, R25 ;  /* 0x000000ffff207224 */ /* 0x000fe400078e0019 */
[----:B------:R-:W-:Y:S02]  /*17240*/  IMAD.MOV.U32 R25, RZ, RZ, R13 ;  /* 0x000000ffff197224 */ /* 0x000fe400078e000d */
[----:B------:R-:W-:Y:S02]  /*17250*/  IMAD.MOV.U32 R13, RZ, RZ, R12 ;  /* 0x000000ffff0d7224 */ /* 0x000fe400078e000c */
[----:B------:R-:W-:Y:S01]  /*17260*/  IMAD.MOV.U32 R49, RZ, RZ, R37 ;  /* 0x000000ffff317224 */ /* 0x000fe200078e0025 */
[----:B------:R-:W5:Y:S04]  /*17270*/  LDL R12, [R1+0x104] ;  /* 0x00010400010c7983 */ /* 0x000f680000100800 */
[----:B------:R-:W4:Y:S01]  /*17280*/  LDL R37, [R1+0x10c] ;  /* 0x00010c0001257983 */ /* 0x000f220000100800 */
[----:B------:R-:W-:Y:S01]  /*17290*/  ISETP.GE.AND P0, PT, R80, UR4, PT ;  /* 0x0000000450007c0c */ /* 0x000fe2000bf06270 */
[----:B------:R-:W-:-:S02]  /*172a0*/  IMAD.MOV.U32 R88, RZ, RZ, R65 ;  /* 0x000000ffff587224 */ /* 0x000fc400078e0041 */
[----:B------:R0:W-:Y:S01]  /*172b0*/  @!P3 ST.E.64 desc[UR40][R10.64], R62 ;  /* 0x0000003e0a00b985 */ /* 0x0001e2000c101b28 */
[----:B------:R-:W-:Y:S02]  /*172c0*/  IMAD.MOV.U32 R77, RZ, RZ, R68 ;  /* 0x000000ffff4d7224 */ /* 0x000fe400078e0044 */
[----:B------:R-:W-:Y:S02]  /*172d0*/  IMAD.MOV.U32 R65, RZ, RZ, R60 ;  /* 0x000000ffff417224 */ /* 0x000fe400078e003c */
[----:B------:R-:W-:Y:S02]  /*172e0*/  IMAD.MOV.U32 R76, RZ, RZ, R61 ;  /* 0x000000ffff4c7224 */ /* 0x000fe400078e003d */
[----:B------:R-:W-:Y:S02]  /*172f0*/  IMAD.MOV.U32 R60, RZ, RZ, R56 ;  /* 0x000000ffff3c7224 */ /* 0x000fe400078e0038 */
[----:B------:R-:W-:Y:S02]  /*17300*/  IMAD.MOV.U32 R68, RZ, RZ, R53 ;  /* 0x000000ffff447224 */ /* 0x000fe400078e0035 */
[----:B------:R-:W-:Y:S01]  /*17310*/  IMAD.MOV.U32 R73, RZ, RZ, R69 ;  /* 0x000000ffff497224 */ /* 0x000fe200078e0045 */
[----:B0-----:R-:W-:Y:S01]  /*17320*/  @!P0 LEA R10, P4, R80, R3, 0x2 ;  /* 0x00000003500a8211 */ /* 0x001fe200078810ff */
[----:B------:R-:W-:-:S02]  /*17330*/  IMAD.MOV.U32 R61, RZ, RZ, R48 ;  /* 0x000000ffff3d7224 */ /* 0x000fc400078e0030 */
[----:B------:R-:W-:Y:S01]  /*17340*/  IMAD.MOV.U32 R56, RZ, RZ, R45 ;  /* 0x000000ffff387224 */ /* 0x000fe200078e002d */
[----:B------:R-:W-:Y:S01]  /*17350*/  @!P0 LEA.HI.X R11, R80, R4, R88, 0x2, P4 ;  /* 0x00000004500b8211 */ /* 0x000fe200020f1458 */
        /* <DEDUP_REMOVED lines=11> */
[----:B------:R-:W2:Y:S01]  /*17410*/  LDL R25, [R1+0xfc] ;  /* 0x0000fc0001197983 */ /* 0x000ea20000100800 */
[----:B------:R-:W-:-:S02]  /*17420*/  IMAD.MOV.U32 R56, RZ, RZ, R48 ;  /* 0x000000ffff387224 */ /* 0x000fc400078e0030 */
[----:B------:R-:W-:Y:S02]  /*17430*/  IMAD.MOV.U32 R72, RZ, RZ, R64 ;  /* 0x000000ffff487224 */ /* 0x000fe400078e0040 */
[----:B------:R-:W-:Y:S02]  /*17440*/  IMAD.MOV.U32 R64, RZ, RZ, R53 ;  /* 0x000000ffff407224 */ /* 0x000fe400078e0035 */
[----:B------:R-:W-:Y:S02]  /*17450*/  IMAD.MOV.U32 R53, RZ, RZ, R52 ;  /* 0x000000ffff357224 */ /* 0x000fe400078e0034 */
[----:B------:R-:W-:Y:S02]  /*17460*/  IMAD.MOV.U32 R52, RZ, RZ, R44 ;  /* 0x000000ffff347224 */ /* 0x000fe400078e002c */
[----:B------:R-:W-:Y:S02]  /*17470*/  IMAD.MOV.U32 R40, RZ, RZ, R36 ;  /* 0x000000ffff287224 */ /* 0x000fe400078e0024 */
[----:B------:R-:W2:Y:S01]  /*17480*/  LDL R36, [R1+0xf8] ;  /* 0x0000f80001247983 */ /* 0x000ea20000100800 */
[----:B-----5:R-:W-:-:S02]  /*17490*/  IMAD.MOV.U32 R41, RZ, RZ, R12 ;  /* 0x000000ffff297224 */ /* 0x020fc400078e000c */
[----:B----4-:R-:W-:Y:S02]  /*174a0*/  IMAD.MOV.U32 R48, RZ, RZ, R37 ;  /* 0x000000ffff307224 */ /* 0x010fe400078e0025 */
[----:B------:R-:W-:Y:S02]  /*174b0*/  IMAD.MOV.U32 R37, RZ, RZ, R24 ;  /* 0x000000ffff257224 */ /* 0x000fe400078e0018 */
[----:B---3--:R-:W-:Y:S02]  /*174c0*/  IMAD.MOV.U32 R24, RZ, RZ, R20 ;  /* 0x000000ffff187224 */ /* 0x008fe400078e0014 */
[----:B------:R-:W-:Y:S02]  /*174d0*/  IMAD.MOV.U32 R20, RZ, RZ, R14 ;  /* 0x000000ffff147224 */ /* 0x000fe400078e000e */
[----:B------:R-:W-:Y:S01]  /*174e0*/  IMAD.MOV.U32 R44, RZ, RZ, R41 ;  /* 0x000000ffff2c7224 */ /* 0x000fe200078e0029 */
[----:B------:R-:W3:Y:S01]  /*174f0*/  LDL R14, [R1+0x80] ;  /* 0x00008000010e7983 */ /* 0x000ee20000100800 */
[----:B--2---:R-:W-:-:S02]  /*17500*/  IMAD.MOV.U32 R41, RZ, RZ, R33 ;  /* 0x000000ffff297224 */ /* 0x004fc400078e0021 */
[----:B------:R-:W-:Y:S02]  /*17510*/  IMAD.MOV.U32 R33, RZ, RZ, R21 ;  /* 0x000000ffff217224 */ /* 0x000fe400078e0015 */
[----:B------:R-:W-:Y:S02]  /*17520*/  IMAD.MOV.U32 R21, RZ, RZ, R15 ;  /* 0x000000ffff157224 */ /* 0x000fe400078e000f */
[----:B------:R-:W2:Y:S01]  /*17530*/  LDL R15, [R1+0x118] ;  /* 0x00011800010f7983 */ /* 0x000ea20000100800 */
[----:B------:R-:W-:Y:S02]  /*17540*/  ISETP.GE.AND P2, PT, R84, UR4, PT ;  /* 0x0000000454007c0c */ /* 0x000fe4000bf46270 */
[----:B------:R-:W-:Y:S01]  /*17550*/  ISETP.GE.AND P3, PT, R93, UR4, PT ;  /* 0x000000045d007c0c */ /* 0x000fe2000bf66270 */
[----:B------:R-:W-:Y:S01]  /*17560*/  @!P1 ST.E.64 desc[UR40][R8.64], R66 ;  /* 0x0000004208009985 */ /* 0x000fe2000c101b28 */
[----:B------:R-:W-:Y:S01]  /*17570*/  ISETP.GE.AND P1, PT, R89, UR4, PT ;  /* 0x0000000459007c0c */ /* 0x000fe2000bf26270 */
[----:B------:R-:W-:-:S02]  /*17580*/  IMAD.MOV.U32 R32, RZ, RZ, R13 ;  /* 0x000000ffff207224 */ /* 0x000fc400078e000d */
[----:B------:R0:W-:Y:S06]  /*17590*/  @!P0 ST.E.64 desc[UR40][R10.64], R70 ;  /* 0x000000460a008985 */ /* 0x0001ec000c101b28 */
[----:B------:R-:W-:-:S04]  /*175a0*/  @!P2 LEA R12, P5, R84, R3, 0x2 ;  /* 0x00000003540ca211 */ /* 0x000fc800078a10ff */
[----:B------:R-:W-:Y:S01]  /*175b0*/  @!P2 LEA.HI.X R13, R84, R4, R88, 0x2, P5 ;  /* 0x00000004540da211 */ /* 0x000fe200028f1458 */
[----:B------:R-:W-:Y:S01]  /*175c0*/  IMAD.MOV.U32 R88, RZ, RZ, R68 ;  /* 0x000000ffff587224 */ /* 0x000fe200078e0044 */
[----:B------:R-:W-:Y:S01]  /*175d0*/  ISETP.GE.AND P0, PT, R85, UR4, PT ;  /* 0x0000000455007c0c */ /* 0x000fe2000bf06270 */
[----:B------:R-:W-:Y:S02]  /*175e0*/  IMAD.MOV.U32 R68, RZ, RZ, R52 ;  /* 0x000000ffff447224 */ /* 0x000fe400078e0034 */
[----:B------:R-:W-:Y:S02]  /*175f0*/  IMAD.MOV.U32 R52, RZ, RZ, R48 ;  /* 0x000000ffff347224 */ /* 0x000fe400078e0030 */
[----:B------:R-:W-:Y:S01]  /*17600*/  IMAD.MOV.U32 R48, RZ, RZ, R41 ;  /* 0x000000ffff307224 */ /* 0x000fe200078e0029 */
[----:B------:R1:W-:Y:S01]  /*17610*/  @!P2 ST.E.64 desc[UR40][R12.64], R74 ;  /* 0x0000004a0c00a985 */ /* 0x0003e2000c101b28 */
[----:B------:R-:W-:Y:S01]  /*17620*/  IMAD.MOV.U32 R96, RZ, RZ, R80 ;  /* 0x000000ffff607224 */ /* 0x000fe200078e0050 */
[----:B------:R-:W-:Y:S01]  /*17630*/  ISETP.GE.AND P2, PT, R81, UR4, PT ;  /* 0x0000000451007c0c */ /* 0x000fe2000bf46270 */
[----:B------:R-:W-:-:S02]  /*17640*/  IMAD.MOV.U32 R84, RZ, RZ, R64 ;  /* 0x000000ffff547224 */ /* 0x000fc400078e0040 */
[----:B------:R-:W-:Y:S02]  /*17650*/  IMAD.MOV.U32 R92, RZ, RZ, R72 ;  /* 0x000000ffff5c7224 */ /* 0x000fe400078e0048 */
[----:B------:R-:W-:Y:S01]  /*17660*/  IMAD.MOV.U32 R80, RZ, RZ, R20 ;  /* 0x000000ffff507224 */ /* 0x000fe200078e0014 */
[C---:B------:R-:W-:Y:S01]  /*17670*/  @!P1 LEA R20, P5, R89.reuse, R3, 0x2 ;  /* 0x0000000359149211 */ /* 0x040fe200078a10ff */
[----:B------:R-:W-:Y:S02]  /*17680*/  IMAD.MOV.U32 R72, RZ, RZ, R56 ;  /* 0x000000ffff487224 */ /* 0x000fe400078e0038 */
[----:B------:R-:W-:Y:S02]  /*17690*/  IMAD.MOV.U32 R56, RZ, RZ, R37 ;  /* 0x000000ffff387224 */ /* 0x000fe400078e0025 */
[----:B------:R-:W-:Y:S02]  /*176a0*/  IMAD.MOV.U32 R37, RZ, RZ, R33 ;  /* 0x000000ffff257224 */ /* 0x000fe400078e0021 */
[----:B------:R-:W-:Y:S01]  /*176b0*/  IMAD.MOV.U32 R33, RZ, RZ, R21 ;  /* 0x000000ffff217224 */ /* 0x000fe200078e0015 */
[----:B------:R-:W-:-:S02]  /*176c0*/  @!P1 LEA.HI.X R21, R89, R4, R92, 0x2, P5 ;  /* 0x0000000459159211 */ /* 0x000fc400028f145c */
[----:B0-----:R-:W-:-:S04]  /*176d0*/  @!P2 LEA R10, P5, R81, R3, 0x2 ;  /* 0x00000003510aa211 */ /* 0x001fc800078a10ff */
[----:B------:R-:W-:Y:S01]  /*176e0*/  @!P2 LEA.HI.X R11, R81, R4, R84, 0x2, P5 ;  /* 0x00000004510ba211 */ /* 0x000fe200028f1454 */
[----:B---3--:R-:W-:Y:S01]  /*176f0*/  IMAD.MOV.U32 R41, RZ, RZ, R14 ;  /* 0x000000ffff297224 */ /* 0x008fe200078e000e */
[----:B------:R-:W-:Y:S01]  /*17700*/  @!P3 LEA R14, P4, R93, R3, 0x2 ;  /* 0x000000035d0eb211 */ /* 0x000fe200078810ff */
[----:B--2---:R-:W-:-:S03]  /*17710*/  IMAD.MOV.U32 R64, RZ, RZ, R15 ;  /* 0x000000ffff407224 */ /* 0x004fc600078e000f */
[----:B------:R-:W-:Y:S02]  /*17720*/  @!P3 LEA.HI.X R15, R93, R4, R96, 0x2, P4 ;  /* 0x000000045d0fb211 */ /* 0x000fe400020f1460 */
[----:B------:R-:W-:-:S03]  /*17730*/  @!P0 LEA R8, P4, R85, R3, 0x2 ;  /* 0x0000000355088211 */ /* 0x000fc600078810ff */
[----:B------:R0:W-:Y:S01]  /*17740*/  @!P3 ST.E.64 desc[UR40][R14.64], R78 ;  /* 0x0000004e0e00b985 */ /* 0x0001e2000c101b28 */
[----:B------:R-:W-:Y:S02]  /*17750*/  ISETP.GE.AND P3, PT, R77, UR4, PT ;  /* 0x000000044d007c0c */ /* 0x000fe4000bf66270 */
[----:B------:R-:W-:Y:S01]  /*17760*/  @!P0 LEA.HI.X R9, R85, R4, R88, 0x2, P4 ;  /* 0x0000000455098211 */ /* 0x000fe200020f1458 */
[----:B------:R2:W-:Y:S01]  /*17770*/  @!P1 ST.E.64 desc[UR40][R20.64], R82 ;  /* 0x0000005214009985 */ /* 0x0005e2000c101b28 */
[----:B------:R-:W-:-:S03]  /*17780*/  ISETP.GE.AND P1, PT, R73, UR4, PT ;  /* 0x0000000449007c0c */ /* 0x000fc6000bf26270 */
[----:B------:R3:W-:Y:S01]  /*17790*/  @!P0 ST.E.64 desc[UR40][R8.64], R86 ;  /* 0x0000005608008985 */ /* 0x0007e2000c101b28 */
[----:B------:R-:W-:-:S03]  /*177a0*/  ISETP.GE.AND P0, PT, R69, UR4, PT ;  /* 0x0000000445007c0c */ /* 0x000fc6000bf06270 */
[----:B------:R4:W-:Y:S01]  /*177b0*/  @!P2 ST.E.64 desc[UR40][R10.64], R90 ;  /* 0x0000005a0a00a985 */ /* 0x0009e2000c101b28 */
[----:B------:R-:W-:Y:S02]  /*177c0*/  ISETP.GE.AND P2, PT, R65, UR4, PT ;  /* 0x0000000441007c0c */ /* 0x000fe4000bf46270 */
[----:B-1----:R-:W-:-:S03]  /*177d0*/  @!P3 LEA R12, P4, R77, R3, 0x2 ;  /* 0x000000034d0cb211 */ /* 0x002fc600078810ff */
[-C--:B0-----:R-:W-:Y:S02]  /*177e0*/  @!P1 LEA R14, P5, R73, R3.reuse, 0x2 ;  /* 0x00000003490e9211 */ /* 0x081fe400078a10ff */
[-C--:B------:R-:W-:Y:S02]  /*177f0*/  @!P3 LEA.HI.X R13, R77, R4.reuse, R80, 0x2, P4 ;  /* 0x000000044d0db211 */ /* 0x080fe400020f1450 */
        /* <DEDUP_REMOVED lines=8> */
[----:B------:R-:W-:Y:S02]  /*17880*/  @!P2 LEA.HI.X R9, R65, R4, R68, 0x2, P1 ;  /* 0x000000044109a211 */ /* 0x000fe400008f1444 */
[----:B------:R-:W-:Y:S01]  /*17890*/  ISETP.GE.AND P1, PT, R53, UR4, PT ;  /* 0x0000000435007c0c */ /* 0x000fe2000bf26270 */
[----:B------:R2:W-:Y:S01]  /*178a0*/  @!P0 ST.E.64 desc[UR40][R20.64], R102 ;  /* 0x0000006614008985 */ /* 0x0005e2000c101b28 */
[----:B----4-:R-:W-:-:S03]  /*178b0*/  @!P4 LEA R10, P0, R61, R3, 0x2 ;  /* 0x000000033d0ac211 */ /* 0x010fc600078010ff */
[----:B------:R3:W-:Y:S01]  /*178c0*/  @!P2 ST.E.64 desc[UR40][R8.64], R106 ;  /* 0x0000006a0800a985 */ /* 0x0007e2000c101b28 */
[-C--:B0-----:R-:W-:Y:S02]  /*178d0*/  @!P3 LEA R12, P5, R57, R3.reuse, 0x2 ;  /* 0x00000003390cb211 */ /* 0x081fe400078a10ff */
[----:B------:R-:W-:Y:S02]  /*178e0*/  ISETP.GE.AND P2, PT, R49, UR4, PT ;  /* 0x0000000431007c0c */ /* 0x000fe4000bf46270 */
[-C--:B------:R-:W-:Y:S02]  /*178f0*/  @!P4 LEA.HI.X R11, R61, R4.reuse, R64, 0x2, P0 ;  /* 0x000000043d0bc211 */ /* 0x080fe400000f1440 */
[----:B------:R-:W-:Y:S02]  /*17900*/  ISETP.GE.AND P0, PT, R45, UR4, PT ;  /* 0x000000042d007c0c */ /* 0x000fe4000bf06270 */
[----:B------:R-:W-:Y:S01]  /*17910*/  @!P3 LEA.HI.X R13, R57, R4, R60, 0x2, P5 ;  /* 0x00000004390db211 */ /* 0x000fe200028f143c */
[----:B------:R0:W-:Y:S01]  /*17920*/  @!P4 ST.E.64 desc[UR40][R10.64], R110 ;  /* 0x0000006e0a00c985 */ /* 0x0001e2000c101b28 */
[----:B-1----:R-:W-:-:S03]  /*17930*/  @!P1 LEA R14, P4, R53, R3, 0x2 ;  /* 0x00000003350e9211 */ /* 0x002fc600078810ff */
[----:B------:R1:W-:Y:S01]  /*17940*/  @!P3 ST.E.64 desc[UR40][R12.64], R114 ;  /* 0x000000720c00b985 */ /* 0x0003e2000c101b28 */
[----:B------:R-:W-:Y:S02]  /*17950*/  ISETP.GE.AND P3, PT, R41, UR4, PT ;  /* 0x0000000429007c0c */ /* 0x000fe4000bf66270 */
[-C--:B------:R-:W-:Y:S02]  /*17960*/  @!P1 LEA.HI.X R15, R53, R4.reuse, R56, 0x2, P4 ;  /* 0x00000004350f9211 */ /* 0x080fe400020f1438 */
[-C--:B--2---:R-:W-:Y:S02]  /*17970*/  @!P2 LEA R20, P5, R49, R3.reuse, 0x2 ;  /* 0x000000033114a211 */ /* 0x084fe400078a10ff */
[----:B---3--:R-:W-:Y:S01]  /*17980*/  @!P0 LEA R8, P4, R45, R3, 0x2 ;  /* 0x000000032d088211 */ /* 0x008fe200078810ff */
[----:B------:R2:W-:Y:S01]  /*17990*/  @!P1 ST.E.64 desc[UR40][R14.64], R118 ;  /* 0x000000760e009985 */ /* 0x0005e2000c101b28 */
[----:B------:R-:W-:Y:S02]  /*179a0*/  @!P2 LEA.HI.X R21, R49, R4, R52, 0x2, P5 ;  /* 0x000000043115a211 */ /* 0x000fe400028f1434 */
[----:B------:R-:W-:-:S02]  /*179b0*/  ISETP.GE.AND P1, PT, R37, UR4, PT ;  /* 0x0000000425007c0c */ /* 0x000fc4000bf26270 */
[-C--:B------:R-:W-:Y:S02]  /*179c0*/  @!P0 LEA.HI.X R9, R45, R4.reuse, R48, 0x2, P4 ;  /* 0x000000042d098211 */ /* 0x080fe400020f1430 */
[----:B------:R-:W-:Y:S01]  /*179d0*/  ISETP.GE.AND P4, PT, R24, UR4, PT ;  /* 0x0000000418007c0c */ /* 0x000fe2000bf86270 */
[----:B------:R3:W-:Y:S01]  /*179e0*/  @!P2 ST.E.64 desc[UR40][R20.64], R122 ;  /* 0x0000007a1400a985 */ /* 0x0007e2000c101b28 */
[----:B0-----:R-:W-:Y:S02]  /*179f0*/  @!P3 LEA R10, P5, R41, R3, 0x2 ;  /* 0x00000003290ab211 */ /* 0x001fe400078a10ff */
[----:B------:R-:W-:Y:S01]  /*17a00*/  ISETP.GE.AND P2, PT, R33, UR4, PT ;  /* 0x0000000421007c0c */ /* 0x000fe2000bf46270 */
[----:B------:R0:W-:Y:S01]  /*17a10*/  @!P0 ST.E.64 desc[UR40][R8.64], R126 ;  /* 0x0000007e08008985 */ /* 0x0001e2000c101b28 */
[----:B------:R-:W-:Y:S02]  /*17a20*/  ISETP.GE.AND P0, PT, R29, UR4, PT ;  /* 0x000000041d007c0c */ /* 0x000fe4000bf06270 */
[----:B------:R-:W-:-:S02]  /*17a30*/  @!P3 LEA.HI.X R11, R41, R4, R44, 0x2, P5 ;  /* 0x00000004290bb211 */ /* 0x000fc400028f142c */
[----:B-1----:R-:W-:-:S03]  /*17a40*/  @!P1 LEA R12, P5, R37, R3, 0x2 ;  /* 0x00000003250c9211 */ /* 0x002fc600078a10ff */
[----:B------:R0:W-:Y:S01]  /*17a50*/  @!P3 ST.E.64 desc[UR40][R10.64], R130 ;  /* 0x000000820a00b985 */ /* 0x0001e2000c101b28 */
[CC--:B--2---:R-:W-:Y:S02]  /*17a60*/  @!P4 LEA R14, P3, R24.reuse, R3.reuse, 0x2 ;  /* 0x00000003180ec211 */ /* 0x0c4fe400078610ff */
[-C--:B------:R-:W-:Y:S02]  /*17a70*/  @!P1 LEA.HI.X R13, R37, R4.reuse, R40, 0x2, P5 ;  /* 0x00000004250d9211 */ /* 0x080fe400028f1428 */
[-C--:B---3--:R-:W-:Y:S02]  /*17a80*/  @!P2 LEA R20, P5, R33, R3.reuse, 0x2 ;  /* 0x000000032114a211 */ /* 0x088fe400078a10ff */
[-C--:B------:R-:W-:Y:S02]  /*17a90*/  @!P4 LEA.HI.X R15, R24, R4.reuse, R25, 0x2, P3 ;  /* 0x00000004180fc211 */ /* 0x080fe400018f1419 */
[----:B------:R-:W-:Y:S02]  /*17aa0*/  @!P0 LEA R24, P3, R29, R3, 0x2 ;  /* 0x000000031d188211 */ /* 0x000fe400078610ff */
[----:B------:R-:W-:-:S02]  /*17ab0*/  @!P2 LEA.HI.X R21, R33, R4, R36, 0x2, P5 ;  /* 0x000000042115a211 */ /* 0x000fc400028f1424 */
[----:B------:R-:W-:Y:S01]  /*17ac0*/  @!P0 LEA.HI.X R25, R29, R4, R32, 0x2, P3 ;  /* 0x000000041d198211 */ /* 0x000fe200018f1420 */
[----:B------:R0:W-:Y:S04]  /*17ad0*/  @!P1 ST.E.64 desc[UR40][R12.64], R134 ;  /* 0x000000860c009985 */ /* 0x0001e8000c101b28 */
[----:B------:R0:W-:Y:S04]  /*17ae0*/  @!P4 ST.E.64 desc[UR40][R14.64], R138 ;  /* 0x0000008a0e00c985 */ /* 0x0001e8000c101b28 */
[----:B------:R0:W-:Y:S04]  /*17af0*/  @!P2 ST.E.64 desc[UR40][R20.64], R142 ;  /* 0x0000008e1400a985 */ /* 0x0001e8000c101b28 */
[----:B------:R0:W-:Y:S01]  /*17b00*/  @!P0 ST.E.64 desc[UR40][R24.64], R146 ;  /* 0x0000009218008985 */ /* 0x0001e2000c101b28 */
[----:B------:R-:W-:-:S13]  /*17b10*/  ISETP.GE.AND P0, PT, R28, UR4, PT ;  /* 0x000000041c007c0c */ /* 0x000fda000bf06270 */
[----:B0-----:R-:W-:Y:S05]  /*17b20*/  @P0 BRA `(.L_x_14632) ;  /* 0x00000010004c0947 */ /* 0x001fea0003800000 */
[----:B------:R-:W2:Y:S01]  /*17b30*/  LDL R29, [R1+0xf0] ;  /* 0x0000f000011d7983 */ /* 0x000ea20000100800 */
[----:B------:R-:W-:-:S04]  /*17b40*/  LEA R8, P0, R28, R3, 0x2 ;  /* 0x000000031c087211 */ /* 0x000fc800078010ff */
[----:B--2---:R-:W-:-:S05]  /*17b50*/  LEA.HI.X R9, R28, R4, R29, 0x2, P0 ;  /* 0x000000041c097211 */ /* 0x004fca00000f141d */
[----:B------:R0:W-:Y:S01]  /*17b60*/  ST.E.64 desc[UR40][R8.64], R150 ;  /* 0x0000009608007985 */ /* 0x0001e2000c101b28 */
[----:B------:R-:W-:Y:S05]  /*17b70*/  BRA `(.L_x_14632) ;  /* 0x0000001000387947 */ /* 0x000fea0003800000 */
.L_x_14619:
[----:B------:R-:W4:Y:S01]  /*17b80*/  LDL.LU R10, [R1+0x54] ;  /* 0x00005400010a7983 */ /* 0x000f220000300800 */
[----:B------:R-:W-:Y:S01]  /*17b90*/  ULDC.64 UR6, c[0x0][0xd08] ;  /* 0x0003420000067ab9 */ /* 0x000fe20000000a00 */
[----:B------:R-:W-:Y:S02]  /*17ba0*/  ULDC.64 UR4, c[0x0][0xd00] ;  /* 0x0003400000047ab9 */ /* 0x000fe40000000a00 */
[----:B------:R-:W2:Y:S04]  /*17bb0*/  LDL.LU R0, [R1+0x58] ;  /* 0x0000580001007983 */ /* 0x000ea80000300800 */
[----:B---3--:R-:W3:Y:S01]  /*17bc0*/  LDL R4, [R1+0x4c] ;  /* 0x00004c0001047983 */ /* 0x008ee20000100800 */
[----:B------:R-:W-:Y:S01]  /*17bd0*/  ISETP.NE.U32.AND P1, PT, RZ, UR6, PT ;  /* 0x00000006ff007c0c */ /* 0x000fe2000bf25070 */
[----:B------:R-:W-:Y:S01]  /*17be0*/  IMAD.MOV.U32 R3, RZ, RZ, RZ ;  /* 0x000000ffff037224 */ /* 0x000fe200078e00ff */
[----:B------:R-:W-:-:S02]  /*17bf0*/  ISETP.NE.U32.AND P0, PT, RZ, UR4, PT ;  /* 0x00000004ff007c0c */ /* 0x000fc4000bf05070 */
[----:B------:R-:W-:Y:S02]  /*17c00*/  ISETP.NE.AND.EX P1, PT, RZ, UR7, PT, P1 ;  /* 0x00000007ff007c0c */ /* 0x000fe4000bf25310 */
[----:B------:R-:W-:Y:S02]  /*17c10*/  ISETP.NE.AND.EX P0, PT, RZ, UR5, PT, P0 ;  /* 0x00000005ff007c0c */ /* 0x000fe4000bf05300 */
[----:B----4-:R-:W-:Y:S01]  /*17c20*/  IADD3 R8, P2, R10, UR4, RZ ;  /* 0x000000040a087c10 */ /* 0x010fe2000ff5e0ff */
[----:B------:R-:W-:-:S03]  /*17c30*/  ULDC UR4, c[0x0][0xb88] ;  /* 0x0002e20000047ab9 */ /* 0x000fc60000000800 */
[----:B--2---:R-:W-:-:S05]  /*17c40*/  IADD3.X R9, R0, UR5, RZ, P2, !PT ;  /* 0x0000000500097c10 */ /* 0x004fca00097fe4ff */
[----:B------:R-:W-:Y:S01]  /*17c50*/  @P1 IADD3 R10, P2, R10, UR6, RZ ;  /* 0x000000060a0a1c10 */ /* 0x000fe2000ff5e0ff */
[----:B------:R-:W-:Y:S01]  /*17c60*/  IMAD.U32 R26, RZ, RZ, UR4 ;  /* 0x00000004ff1a7e24 */ /* 0x000fe2000f8e00ff */
[----:B------:R2:W5:Y:S02]  /*17c70*/  @P0 LDG.E R3, desc[UR40][R8.64] ;  /* 0x0000002808030981 */ /* 0x000564000c1e1900 */
[----:B------:R-:W-:-:S05]  /*17c80*/  @P1 IADD3.X R11, R0, UR7, RZ, P2, !PT ;  /* 0x00000007000b1c10 */ /* 0x000fca00097fe4ff */
[----:B------:R2:W5:Y:S01]  /*17c90*/  @P1 LDG.E R26, desc[UR40][R10.64] ;  /* 0x000000280a1a1981 */ /* 0x000562000c1e1900 */
[----:B---3--:R-:W-:Y:S01]  /*17ca0*/  ISETP.NE.AND P2, PT, R4, RZ, PT ;  /* 0x000000ff0400720c */ /* 0x008fe20003f45270 */
[----:B------:R-:W3:-:S12]  /*17cb0*/  S2R R0, SR_TID.X ;  /* 0x0000000000007919 */ /* 0x000ed80000002100 */
[----:B------:R-:W4:Y:S01]  /*17cc0*/  @!P2 LDC R4, c[0x0][0xbd4] ;  /* 0x0002f500ff04ab82 */ /* 0x000f220000000800 */
[----:B---3--:R-:W-:Y:S01]  /*17cd0*/  VIADD R32, R0, 0xffffff80 ;  /* 0xffffff8000207836 */ /* 0x008fe20000000000 */
[----:B----4-:R2:W-:Y:S01]  /*17ce0*/  @!P2 STL [R1+0x4c], R4 ;  /* 0x00004c040100a387 */ /* 0x0105e20000100800 */
[----:B------:R-:W-:-:S03]  /*17cf0*/  ISETP.GT.AND P2, PT, R4, 0x1, PT ;  /* 0x000000010400780c */ /* 0x000fc60003f44270 */
[----:B------:R-:W-:Y:S01]  /*17d00*/  ISETP.GT.AND P3, PT, R32, 0x7f, PT ;  /* 0x0000007f2000780c */ /* 0x000fe20003f64270 */
[----:B------:R-:W-:-:S12]  /*17d10*/  @P1 BRA `(.L_x_14637) ;  /* 0x0000000000101947 */ /* 0x000fd80003800000 */
[----:B------:R-:W-:Y:S05]  /*17d20*/  @!P0 BRA `(.L_x_14637) ;  /* 0x00000000000c8947 */ /* 0x000fea0003800000 */
[----:B--2---:R-:W2:Y:S04]  /*17d30*/  LDG.E R11, desc[UR40][R8.64] ;  /* 0x00000028080b7981 */ /* 0x004ea8000c1e1900 */
[----:B-----5:R-:W2:Y:S02]  /*17d40*/  LDG.E R26, desc[UR40][R8.64+0x4] ;  /* 0x00000428081a7981 */ /* 0x020ea4000c1e1900 */
[----:B--2---:R-:W-:-:S07]  /*17d50*/  IMAD.IADD R26, R26, 0x1, -R11 ;  /* 0x000000011a1a7824 */ /* 0x004fce00078e0a0b */
.L_x_14637:
[----:B--2---:R-:W2:Y:S04]  /*17d60*/  LDL.LU R8, [R1+0x50] ;  /* 0x0000500001087983 */ /* 0x004ea80000300800 */
[----:B------:R-:W3:Y:S01]  /*17d70*/  LDL.LU R0, [R1+0xe8] ;  /* 0x0000e80001007983 */ /* 0x000ee20000300800 */
[----:B------:R-:W-:Y:S01]  /*17d80*/  BSSY B1, `(.L_x_14638) ;  /* 0x0000039000017945 */ /* 0x000fe20003800000 */
[----:B-----5:R-:W-:Y:S02]  /*17d90*/  SHF.R.S32.HI R28, RZ, 0x1f, R3 ;  /* 0x0000001fff1c7819 */ /* 0x020fe40000011403 */
[----:B--2---:R-:W-:Y:S02]  /*17da0*/  SEL R33, R8, RZ, !P0 ;  /* 0x000000ff08217207 */ /* 0x004fe40004000000 */
[----:B---3--:R-:W-:Y:S01]  /*17db0*/  SEL R30, R0, RZ, !P0 ;  /* 0x000000ff001e7207 */ /* 0x008fe20004000000 */
[----:B------:R-:W-:Y:S06]  /*17dc0*/  @P3 BRA `(.L_x_14639) ;  /* 0x0000000000d03947 */ /* 0x000fec0003800000 */
[----:B------:R-:W2:Y:S01]  /*17dd0*/  LDL R8, [R1+0x1c] ;  /* 0x00001c0001087983 */ /* 0x000ea20000100800 */
[----:B------:R-:W3:Y:S01]  /*17de0*/  LDC R37, c[0x0][0xce8] ;  /* 0x00033a00ff257b82 */ /* 0x000ee20000000800 */
[----:B------:R-:W2:Y:S01]  /*17df0*/  S2R R35, SR_TID.X ;  /* 0x0000000000237919 */ /* 0x000ea20000002100 */
[----:B---3--:R-:W-:Y:S01]  /*17e00*/  IMAD R0, R26, R37, RZ ;  /* 0x000000251a007224 */ /* 0x008fe200078e02ff */
[----:B--2---:R-:W-:-:S04]  /*17e10*/  IADD3 R35, R8, -0x80, R35 ;  /* 0xffffff8008237810 */ /* 0x004fc80007ffe023 */
[----:B------:R-:W-:-:S13]  /*17e20*/  ISETP.GE.AND P0, PT, R35, R0, PT ;  /* 0x000000002300720c */ /* 0x000fda0003f06270 */
[----:B------:R-:W-:Y:S05]  /*17e30*/  @P0 BRA `(.L_x_14639) ;  /* 0x0000000000b40947 */ /* 0x000fea0003800000 */
[----:B------:R-:W2:Y:S01]  /*17e40*/  LDL R14, [R1+0x48] ;  /* 0x00004800010e7983 */ /* 0x000ea20000100800 */
[----:B------:R-:W-:Y:S01]  /*17e50*/  ISETP.GT.AND P0, PT, R4, 0x1, PT ;  /* 0x000000010400780c */ /* 0x000fe20003f04270 */
[----:B------:R-:W3:Y:S02]  /*17e60*/  LDC.64 R8, c[0x0][0xca8] ;  /* 0x00032a00ff087b82 */ /* 0x000ee40000000a00 */
[----:B------:R-:W4:Y:S01]  /*17e70*/  LDL.LU R34, [R1+0x64] ;  /* 0x0000640001227983 */ /* 0x000f220000300800 */
[----:B------:R-:W-:Y:S01]  /*17e80*/  IMAD.MOV.U32 R4, RZ, RZ, 0xab8 ;  /* 0x00000ab8ff047424 */ /* 0x000fe200078e00ff */
[----:B------:R-:W-:Y:S01]  /*17e90*/  ISETP.NE.AND P1, PT, R37, 0x1, PT ;  /* 0x000000012500780c */ /* 0x000fe20003f25270 */
[----:B------:R-:W-:-:S03]  /*17ea0*/  IMAD.MOV.U32 R27, RZ, RZ, R35 ;  /* 0x000000ffff1b7224 */ /* 0x000fc600078e0023 */
[----:B------:R-:W-:-:S04]  /*17eb0*/  SEL R4, R4, 0xa78, P0 ;  /* 0x00000a7804047807 */ /* 0x000fc80000000000 */
[----:B------:R-:W5:Y:S08]  /*17ec0*/  LDC.64 R20, c[0x0][R4+0x220] ;  /* 0x0000880004147b82 */ /* 0x000f700000000a00 */
[----:B------:R-:W2:Y:S08]  /*17ed0*/  LDC.64 R24, c[0x0][R4+0x218] ;  /* 0x0000860004187b82 */ /* 0x000eb00000000a00 */
[----:B------:R-:W0:Y:S08]  /*17ee0*/  LDC.64 R12, c[0x0][R4+0x228] ;  /* 0x00008a00040c7b82 */ /* 0x000e300000000a00 */
[----:B------:R-:W1:Y:S08]  /*17ef0*/  @P1 LDC R0, c[0x0][0xcec] ;  /* 0x00033b00ff001b82 */ /* 0x000e700000000800 */
[----:B------:R-:W0:Y:S08]  /*17f00*/  LDC.64 R10, c[0x0][R4+0x210] ;  /* 0x00008400040a7b82 */ /* 0x000e300000000a00 */
[----:B------:R-:W0:Y:S01]  /*17f10*/  @P1 LDC R31, c[0x0][0xcf0] ;  /* 0x00033c00ff1f1b82 */ /* 0x000e220000000800 */
[----:B-1----:R-:W-:-:S07]  /*17f20*/  @P1 IMAD.HI.U32 R0, R35, R0, RZ ;  /* 0x0000000023001227 */ /* 0x002fce00078e00ff */
[----:B---3--:R-:W1:Y:S01]  /*17f30*/  @!P0 LDC R8, c[0x0][0xc50] ;  /* 0x00031400ff088b82 */ /* 0x008e620000000800 */
[----:B-----5:R-:W-:-:S07]  /*17f40*/  IMAD R21, R21, R33, RZ ;  /* 0x0000002115157224 */ /* 0x020fce00078e02ff */
[----:B------:R-:W3:Y:S01]  /*17f50*/  @!P0 LDC R9, c[0x0][0xc54] ;  /* 0x00031500ff098b82 */ /* 0x000ee20000000800 */
[----:B0-----:R-:W-:Y:S01]  /*17f60*/  @P1 SHF.R.U32.HI R27, RZ, R31, R0 ;  /* 0x0000001fff1b1219 */ /* 0x001fe20000011600 */
[----:B------:R-:W-:-:S04]  /*17f70*/  IMAD R31, R20, R30, R21 ;  /* 0x0000001e141f7224 */ /* 0x000fc800078e0215 */
[----:B------:R-:W-:Y:S02]  /*17f80*/  IMAD.MOV R0, RZ, RZ, -R27 ;  /* 0x000000ffff007224 */ /* 0x000fe400078e0a1b */
[-C--:B--2---:R-:W-:Y:S02]  /*17f90*/  IMAD R29, R25, R14.reuse, RZ ;  /* 0x0000000e191d7224 */ /* 0x084fe400078e02ff */
[----:B------:R-:W-:Y:S01]  /*17fa0*/  IMAD.WIDE.U32 R24, R24, R14, RZ ;  /* 0x0000000e18187225 */ /* 0x000fe200078e00ff */
[----:B----4-:R-:W-:-:S03]  /*17fb0*/  SEL R21, R34, RZ, P0 ;  /* 0x000000ff22157207 */ /* 0x010fc60000000000 */
[----:B------:R-:W-:-:S04]  /*17fc0*/  IMAD.WIDE.U32 R14, R20, R33, RZ ;  /* 0x00000021140e7225 */ /* 0x000fc800078e00ff */
[----:B------:R-:W-:Y:S01]  /*17fd0*/  IMAD.IADD R29, R25, 0x1, R29 ;  /* 0x00000001191d7824 */ /* 0x000fe200078e021d */
[----:B------:R-:W-:Y:S01]  /*17fe0*/  IADD3 R24, P1, P3, R14, R24, R3 ;  /* 0x000000180e187210 */ /* 0x000fe20007b3e003 */
[----:B------:R-:W-:Y:S02]  /*17ff0*/  IMAD.IADD R31, R15, 0x1, R31 ;  /* 0x000000010f1f7824 */ /* 0x000fe400078e021f */
[-C--:B------:R-:W-:Y:S02]  /*18000*/  IMAD R25, R13, R21.reuse, RZ ;  /* 0x000000150d197224 */ /* 0x080fe400078e02ff */
[----:B------:R-:W-:-:S04]  /*18010*/  IMAD.WIDE.U32 R12, R12, R21, RZ ;  /* 0x000000150c0c7225 */ /* 0x000fc800078e00ff */
[----:B------:R-:W-:Y:S01]  /*18020*/  IMAD R15, R37, R0, R35 ;  /* 0x00000000250f7224 */ /* 0x000fe200078e0223 */
[----:B------:R-:W-:Y:S01]  /*18030*/  IADD3.X R0, R31, R29, R28, P1, P3 ;  /* 0x0000001d1f007210 */ /* 0x000fe20000fe641c */
[----:B------:R-:W-:Y:S01]  /*18040*/  IMAD.IADD R25, R13, 0x1, R25 ;  /* 0x000000010d197824 */ /* 0x000fe200078e0219 */
[----:B------:R-:W-:Y:S02]  /*18050*/  IADD3 R12, P0, P1, R27, R24, R12 ;  /* 0x000000181b0c7210 */ /* 0x000fe4000791e00c */
[----:B------:R-:W-:Y:S02]  /*18060*/  SHF.R.S32.HI R27, RZ, 0x1f, R27 ;  /* 0x0000001fff1b7819 */ /* 0x000fe4000001141b */
[----:B------:R-:W-:Y:S02]  /*18070*/  SHF.R.S32.HI R21, RZ, 0x1f, R15 ;  /* 0x0000001fff157819 */ /* 0x000fe4000001140f */
[----:B------:R-:W-:Y:S01]  /*18080*/  IADD3.X R13, R27, R0, R25, P0, P1 ;  /* 0x000000001b0d7210 */ /* 0x000fe200007e2419 */
[----:B------:R-:W-:-:S04]  /*18090*/  IMAD R0, R11, R15, RZ ;  /* 0x0000000f0b007224 */ /* 0x000fc800078e02ff */
[C---:B------:R-:W-:Y:S02]  /*180a0*/  IMAD R21, R10.reuse, R21, R0 ;  /* 0x000000150a157224 */ /* 0x040fe400078e0200 */
[----:B------:R-:W-:-:S04]  /*180b0*/  IMAD.WIDE.U32 R10, R10, R15, R12 ;  /* 0x0000000f0a0a7225 */ /* 0x000fc800078e000c */
[----:B------:R-:W-:Y:S01]  /*180c0*/  IMAD.IADD R0, R11, 0x1, R21 ;  /* 0x000000010b007824 */ /* 0x000fe200078e0215 */
[----:B-1----:R-:W-:Y:S01]  /*180d0*/  LEA R8, P0, R10, R8, 0x2 ;  /* 0x000000080a087211 */ /* 0x002fe200078010ff */
[----:B------:R-:W-:-:S03]  /*180e0*/  IMAD.MOV.U32 R11, RZ, RZ, -0x800000 ;  /* 0xff800000ff0b7424 */ /* 0x000fc600078e00ff */
[----:B---3--:R-:W-:-:S05]  /*180f0*/  LEA.HI.X R9, R10, R9, R0, 0x2, P0 ;  /* 0x000000090a097211 */ /* 0x008fca00000f1400 */
[----:B------:R2:W-:Y:S04]  /*18100*/  STG.E desc[UR40][R8.64], R11 ;  /* 0x0000000b08007986 */ /* 0x0005e8000c101928 */
.L_x_14639:
[----:B------:R-:W-:Y:S05]  /*18110*/  BSYNC B1 ;  /* 0x0000000000017941 */ /* 0x000fea0003800000 */
.L_x_14638:
[----:B------:R-:W-:Y:S05]  /*18120*/  @P2 BRA `(.L_x_14632) ;  /* 0x0000000800cc2947 */ /* 0x000fea0003800000 */
[----:B------:R-:W3:Y:S01]  /*18130*/  LDL.LU R12, [R1+0x48] ;  /* 0x00004800010c7983 */ /* 0x000ee20000300800 */
[----:B------:R-:W4:Y:S01]  /*18140*/  LDC R21, c[0x0][0xce8] ;  /* 0x00033a00ff157b82 */ /* 0x000f220000000800 */
[----:B------:R-:W-:Y:S02]  /*18150*/  ULDC.64 UR4, c[0x0][0xba0] ;  /* 0x0002e80000047ab9 */ /* 0x000fe40000000a00 */
[----:B------:R-:W5:Y:S01]  /*18160*/  LDL R24, [R1+0x1c] ;  /* 0x00001c0001187983 */ /* 0x000f620000100800 */
[----:B--2---:R-:W-:Y:S01]  /*18170*/  SHF.R.S32.HI R9, RZ, 0x1f, R32 ;  /* 0x0000001fff097819 */ /* 0x004fe20000011420 */
[----:B------:R-:W-:-:S03]  /*18180*/  IMAD R0, R28, UR4, RZ ;  /* 0x000000041c007c24 */ /* 0x000fc6000f8e02ff */
[----:B------:R-:W-:Y:S01]  /*18190*/  LEA.HI R10, R9, R32, RZ, 0x3 ;  /* 0x00000020090a7211 */ /* 0x000fe200078f18ff */
[C---:B------:R-:W-:Y:S02]  /*181a0*/  IMAD R11, R3.reuse, UR5, R0 ;  /* 0x00000005030b7c24 */ /* 0x040fe4000f8e0200 */
[----:B------:R-:W-:Y:S01]  /*181b0*/  IMAD.WIDE.U32 R8, R3, UR4, RZ ;  /* 0x0000000403087c25 */ /* 0x000fe2000f8e00ff */
[----:B------:R-:W-:Y:S01]  /*181c0*/  LOP3.LUT R13, R10, 0xfffffff8, RZ, 0xc0, !PT ;  /* 0xfffffff80a0d7812 */ /* 0x000fe200078ec0ff */
[----:B------:R-:W-:Y:S01]  /*181d0*/  ULDC.64 UR4, c[0x0][0xbe8] ;  /* 0x0002fa0000047ab9 */ /* 0x000fe20000000a00 */
[----:B------:R-:W-:Y:S01]  /*181e0*/  SHF.R.S32.HI R10, RZ, 0x3, R10 ;  /* 0x00000003ff0a7819 */ /* 0x000fe2000001140a */
[----:B------:R-:W-:Y:S02]  /*181f0*/  IMAD.IADD R9, R9, 0x1, R11 ;  /* 0x0000000109097824 */ /* 0x000fe400078e020b */
[----:B------:R-:W-:-:S04]  /*18200*/  IMAD.IADD R13, R32, 0x1, -R13 ;  /* 0x00000001200d7824 */ /* 0x000fc800078e0a0d */
[----:B------:R-:W-:Y:S01]  /*18210*/  IMAD R0, R13, 0x20, R10 ;  /* 0x000000200d007824 */ /* 0x000fe200078e020a */
[----:B----4-:R-:W-:-:S13]  /*18220*/  ISETP.NE.AND P0, PT, R21, 0x1, PT ;  /* 0x000000011500780c */ /* 0x010fda0003f05270 */
[----:B------:R-:W2:Y:S08]  /*18230*/  @P0 LDC R4, c[0x0][0xcec] ;  /* 0x00033b00ff040b82 */ /* 0x000eb00000000800 */
[----:B------:R-:W4:Y:S01]  /*18240*/  @P0 LDC R15, c[0x0][0xcf0] ;  /* 0x00033c00ff0f0b82 */ /* 0x000f220000000800 */
[----:B---3--:R-:W-:-:S04]  /*18250*/  IMAD.WIDE.U32 R8, R12, UR4, R8 ;  /* 0x000000040c087c25 */ /* 0x008fc8000f8e0008 */
[----:B-----5:R-:W-:Y:S02]  /*18260*/  IMAD.IADD R13, R24, 0x1, R0 ;  /* 0x00000001180d7824 */ /* 0x020fe400078e0200 */
[----:B------:R-:W-:Y:S01]  /*18270*/  IMAD R9, R12, UR5, R9 ;  /* 0x000000050c097c24 */ /* 0x000fe2000f8e0209 */
[----:B------:R-:W-:Y:S01]  /*18280*/  ULDC.64 UR4, c[0x0][0xbf0] ;  /* 0x0002fc0000047ab9 */ /* 0x000fe20000000a00 */
[----:B--2---:R-:W-:-:S04]  /*18290*/  @P0 IMAD.HI.U32 R0, R13, R4, RZ ;  /* 0x000000040d000227 */ /* 0x004fc800078e00ff */
[----:B------:R-:W-:Y:S01]  /*182a0*/  IMAD.MOV.U32 R3, RZ, RZ, R13 ;  /* 0x000000ffff037224 */ /* 0x000fe200078e000d */
[----:B----4-:R-:W-:Y:S01]  /*182b0*/  @P0 SHF.R.U32.HI R3, RZ, R15, R0 ;  /* 0x0000000fff030219 */ /* 0x010fe20000011600 */
[----:B------:R-:W-:Y:S02]  /*182c0*/  IMAD R4, R30, UR4, RZ ;  /* 0x000000041e047c24 */ /* 0x000fe4000f8e02ff */
[----:B------:R-:W-:Y:S01]  /*182d0*/  IMAD.WIDE.U32 R8, R33, UR4, R8 ;  /* 0x0000000421087c25 */ /* 0x000fe2000f8e0008 */
[----:B------:R-:W-:-:S03]  /*182e0*/  SHF.R.S32.HI R0, RZ, 0x1f, R3 ;  /* 0x0000001fff007819 */ /* 0x000fc60000011403 */
[----:B------:R-:W-:Y:S01]  /*182f0*/  IMAD R11, R33, UR5, R4 ;  /* 0x00000005210b7c24 */ /* 0x000fe2000f8e0204 */
[----:B------:R-:W-:Y:S01]  /*18300*/  ULDC.64 UR4, c[0x0][0xbe0] ;  /* 0x0002f80000047ab9 */ /* 0x000fe20000000a00 */
        /* <DEDUP_REMOVED lines=15> */
[----:B------:R-:W-:Y:S01]  /*18400*/  UMOV UR4, 0xffffffff ;  /* 0xffffffff00047882 */ /* 0x000fe20000000000 */
[----:B------:R-:W-:-:S03]  /*18410*/  VIADD R9, R214, 0xc0 ;  /* 0x000000c0d6097836 */ /* 0x000fc60000000000 */
[----:B------:R-:W-:Y:S02]  /*18420*/  LEA.HI.X R4, R8, UR5, R3, 0x1, P0 ;  /* 0x0000000508047c11 */ /* 0x000fe400080f0c03 */
[----:B------:R-:W-:Y:S01]  /*18430*/  SHF.R.S32.HI R20, RZ, 0x1f, R9 ;  /* 0x0000001fff147819 */ /* 0x000fe20000011409 */
[----:B------:R-:W-:Y:S06]  /*18440*/  BRA.DIV UR4, `(.L_x_14640) ;  /* 0x000000b204487947 */ /* 0x000fec000b800000 */
[----:B------:R2:W3:Y:S04]  /*18450*/  SHFL.IDX PT, R3, R4, RZ, 0x181f ;  /* 0x00181fff04037589 */ /* 0x0004e800000e0000 */
[----:B------:R2:W4:Y:S02]  /*18460*/  SHFL.IDX PT, R14, R0, RZ, 0x181f ;  /* 0x00181fff000e7589 */ /* 0x00052400000e0000 */
.L_x_14877:
[----:B------:R-:W-:Y:S01]  /*18470*/  IMAD R21, R26, R21, RZ ;  /* 0x000000151a157224 */ /* 0x000fe200078e02ff */
[----:B------:R-:W-:Y:S01]  /*18480*/  BSSY B1, `(.L_x_14641) ;  /* 0x000001c000017945 */ /* 0x000fe20003800000 */
[----:B------:R-:W-:-:S05]  /*18490*/  IMAD.IADD R10, R10, 0x1, R24 ;  /* 0x000000010a0a7824 */ /* 0x000fca00078e0218 */
[----:B------:R-:W-:-:S13]  /*184a0*/  ISETP.GE.AND P0, PT, R10, R21, PT ;  /* 0x000000150a00720c */ /* 0x000fda0003f06270 */
[----:B------:R-:W-:Y:S05]  /*184b0*/  @P0 BRA `(.L_x_14642) ;  /* 0x0000000000600947 */ /* 0x000fea0003800000 */
        /* <DEDUP_REMOVED lines=9> */
[----:B------:R-:W-:-:S03]  /*18550*/  SHF.R.S32.HI R28, RZ, 0x1f, R28 ;  /* 0x0000001fff1c7819 */ /* 0x000fc6000001141c */
[----:B----4-:R-:W-:-:S04]  /*18560*/  @!P3 LEA R12, P5, R214, R14, 0x1 ;  /* 0x0000000ed60cb211 */ /* 0x010fc800078a08ff */
[CC--:B---3--:R-:W-:Y:S01]  /*18570*/  @!P3 LEA.HI.X R13, R214.reuse, R3.reuse, R11, 0x1, P5 ;  /* 0x00000003d60db211 */ /* 0x0c8fe200028f0c0b */
[----:B------:R-:W-:Y:S01]  /*18580*/  VIADD R11, R214, 0x80 ;  /* 0x00000080d60b7836 */ /* 0x000fe20000000000 */
[CC--:B------:R-:W-:Y:S02]  /*18590*/  @!P2 LEA R24, P4, R15.reuse, R14.reuse, 0x1 ;  /* 0x0000000e0f18a211 */ /* 0x0c0fe400078808ff */
[-C--:B------:R-:W-:Y:S01]  /*185a0*/  @!P1 LEA R26, P5, R8, R14.reuse, 0x1 ;  /* 0x0000000e081a9211 */ /* 0x080fe200078a08ff */
[----:B------:R3:W-:Y:S01]  /*185b0*/  @!P3 ST.E.128 desc[UR40][R12.64], RZ ;  /* 0x000000ff0c00b985 */ /* 0x0007e2000c101d28 */
[----:B------:R-:W-:Y:S02]  /*185c0*/  SHF.R.S32.HI R11, RZ, 0x1f, R11 ;  /* 0x0000001fff0b7819 */ /* 0x000fe4000001140b */
[----:B------:R-:W-:Y:S02]  /*185d0*/  @!P2 LEA.HI.X R25, R15, R3, R28, 0x1, P4 ;  /* 0x000000030f19a211 */ /* 0x000fe400020f0c1c */
[----:B------:R-:W-:-:S02]  /*185e0*/  @!P0 LEA R14, P4, R9, R14, 0x1 ;  /* 0x0000000e090e8211 */ /* 0x000fc400078808ff */
[-C--:B------:R-:W-:Y:S01]  /*185f0*/  @!P1 LEA.HI.X R27, R8, R3.reuse, R11, 0x1, P5 ;  /* 0x00000003081b9211 */ /* 0x080fe200028f0c0b */
[----:B------:R3:W-:Y:S01]  /*18600*/  @!P2 ST.E.128 desc[UR40][R24.64], RZ ;  /* 0x000000ff1800a985 */ /* 0x0007e2000c101d28 */
[----:B------:R-:W-:-:S03]  /*18610*/  @!P0 LEA.HI.X R15, R9, R3, R20, 0x1, P4 ;  /* 0x00000003090f8211 */ /* 0x000fc600020f0c14 */
[----:B------:R3:W-:Y:S04]  /*18620*/  @!P1 ST.E.128 desc[UR40][R26.64], RZ ;  /* 0x000000ff1a009985 */ /* 0x0007e8000c101d28 */
[----:B------:R3:W-:Y:S02]  /*18630*/  @!P0 ST.E.128 desc[UR40][R14.64], RZ ;  /* 0x000000ff0e008985 */ /* 0x0007e4000c101d28 */
.L_x_14642:
[----:B------:R-:W-:Y:S05]  /*18640*/  BSYNC B1 ;  /* 0x0000000000017941 */ /* 0x000fea0003800000 */
.L_x_14641:
[----:B------:R-:W-:-:S03]  /*18650*/  UMOV UR4, 0xffffffff ;  /* 0xffffffff00047882 */ /* 0x000fc60000000000 */
[----:B------:R-:W-:Y:S05]  /*18660*/  BRA.DIV UR4, `(.L_x_14643) ;  /* 0x000000ae04f47947 */ /* 0x000fea000b800000 */
[----:B---3--:R3:W0:Y:S04]  /*18670*/  SHFL.IDX PT, R3, R4, 0x1, 0x181f ;  /* 0x00381f0004037f89 */ /* 0x00862800000e0000 */
[----:B----4-:R3:W4:Y:S02]  /*18680*/  SHFL.IDX PT, R14, R0, 0x1, 0x181f ;  /* 0x00381f00000e7f89 */ /* 0x01072400000e0000 */
.L_x_14881:
        /* <DEDUP_REMOVED lines=16> */
[CC--:B----4-:R-:W-:Y:S02]  /*18790*/  @!P3 LEA R12, P5, R214.reuse, R14.reuse, 0x1 ;  /* 0x0000000ed60cb211 */ /* 0x0d0fe400078a08ff */
[-C--:B------:R-:W-:Y:S02]  /*187a0*/  @!P2 LEA R24, P4, R15, R14.reuse, 0x1 ;  /* 0x0000000e0f18a211 */ /* 0x080fe400078808ff */
[----:B0-----:R-:W-:Y:S02]  /*187b0*/  @!P3 LEA.HI.X R13, R214, R3, R26, 0x1, P5 ;  /* 0x00000003d60db211 */ /* 0x001fe400028f0c1a */
[----:B------:R-:W-:-:S02]  /*187c0*/  @!P1 LEA R26, P5, R11, R14, 0x1 ;  /* 0x0000000e0b1a9211 */ /* 0x000fc400078a08ff */
[-C--:B------:R-:W-:Y:S01]  /*187d0*/  @!P2 LEA.HI.X R25, R15, R3.reuse, R29, 0x1, P4 ;  /* 0x000000030f19a211 */ /* 0x080fe200020f0c1d */
[----:B------:R0:W-:Y:S01]  /*187e0*/  @!P3 ST.E.128 desc[UR40][R12.64], RZ ;  /* 0x000000ff0c00b985 */ /* 0x0001e2000c101d28 */
[----:B------:R-:W-:Y:S02]  /*187f0*/  @!P0 LEA R14, P4, R9, R14, 0x1 ;  /* 0x0000000e090e8211 */ /* 0x000fe400078808ff */
[-C--:B------:R-:W-:Y:S01]  /*18800*/  @!P1 LEA.HI.X R27, R11, R3.reuse, R28, 0x1, P5 ;  /* 0x000000030b1b9211 */ /* 0x080fe200028f0c1c */
[----:B------:R0:W-:Y:S01]  /*18810*/  @!P2 ST.E.128 desc[UR40][R24.64], RZ ;  /* 0x000000ff1800a985 */ /* 0x0001e2000c101d28 */
[----:B------:R-:W-:-:S03]  /*18820*/  @!P0 LEA.HI.X R15, R9, R3, R20, 0x1, P4 ;  /* 0x00000003090f8211 */ /* 0x000fc600020f0c14 */
[----:B------:R0:W-:Y:S04]  /*18830*/  @!P1 ST.E.128 desc[UR40][R26.64], RZ ;  /* 0x000000ff1a009985 */ /* 0x0001e8000c101d28 */
[----:B------:R0:W-:Y:S02]  /*18840*/  @!P0 ST.E.128 desc[UR40][R14.64], RZ ;  /* 0x000000ff0e008985 */ /* 0x0001e4000c101d28 */
.L_x_14645:
[----:B------:R-:W-:Y:S05]  /*18850*/  BSYNC B1 ;  /* 0x0000000000017941 */ /* 0x000fea0003800000 */
.L_x_14644:
[----:B------:R-:W-:-:S03]  /*18860*/  UMOV UR4, 0xffffffff ;  /* 0xffffffff00047882 */ /* 0x000fc60000000000 */
[----:B------:R-:W-:Y:S05]  /*18870*/  BRA.DIV UR4, `(.L_x_14646) ;  /* 0x000000ae04b87947 */ /* 0x000fea000b800000 */
[----:B0-----:R0:W0:Y:S04]  /*18880*/  SHFL.IDX PT, R3, R4, 0x2, 0x181f ;  /* 0x00581f0004037f89 */ /* 0x00102800000e0000 */
[----:B----4-:R4:W0:Y:S02]  /*18890*/  SHFL.IDX PT, R14, R0, 0x2, 0x181f ;  /* 0x00581f00000e7f89 */ /* 0x01082400000e0000 */
.L_x_14885:
        /* <DEDUP_REMOVED lines=16> */
[CC--:B0-----:R-:W-:Y:S02]  /*189a0*/  @!P3 LEA R12, P5, R214.reuse, R14.reuse, 0x1 ;  /* 0x0000000ed60cb211 */ /* 0x0c1fe400078a08ff */
[-C--:B------:R-:W-:Y:S02]  /*189b0*/  @!P2 LEA R24, P4, R15, R14.reuse, 0x1 ;  /* 0x0000000e0f18a211 */ /* 0x080fe400078808ff */
[----:B------:R-:W-:Y:S02]  /*189c0*/  @!P3 LEA.HI.X R13, R214, R3, R26, 0x1, P5 ;  /* 0x00000003d60db211 */ /* 0x000fe400028f0c1a */
        /* <DEDUP_REMOVED lines=9> */
.L_x_14648:
[----:B------:R-:W-:Y:S05]  /*18a60*/  BSYNC B1 ;  /* 0x0000000000017941 */ /* 0x000fea0003800000 */
.L_x_14647:
[----:B------:R-:W-:-:S03]  /*18a70*/  UMOV UR4, 0xffffffff ;  /* 0xffffffff00047882 */ /* 0x000fc60000000000 */
[----:B------:R-:W-:Y:S05]  /*18a80*/  BRA.DIV UR4, `(.L_x_14649) ;  /* 0x000000ae047c7947 */ /* 0x000fea000b800000 */
[----:B0-----:R0:W0:Y:S04]  /*18a90*/  SHFL.IDX PT, R3, R4, 0x3, 0x181f ;  /* 0x00781f0004037f89 */ /* 0x00102800000e0000 */
[----:B------:R0:W0:Y:S02]  /*18aa0*/  SHFL.IDX PT, R14, R0, 0x3, 0x181f ;  /* 0x00781f00000e7f89 */ /* 0x00002400000e0000 */
.L_x_14889:
[----:B0-234-:R-:W-:-:S05]  /*18ab0*/  VIADD R0, R10, 0x60 ;  /* 0x000000600a007836 */ /* 0x01dfca0000000000 */
        /* <DEDUP_REMOVED lines=12> */
[----:B------:R-:W-:-:S04]  /*18b80*/  @!P3 LEA R10, P5, R214, R14, 0x1 ;  /* 0x0000000ed60ab211 */ /* 0x000fc800078a08ff */
[CC--:B------:R-:W-:Y:S01]  /*18b90*/  @!P3 LEA.HI.X R11, R214.reuse, R3.reuse, R8, 0x1, P5 ;  /* 0x00000003d60bb211 */ /* 0x0c0fe200028f0c08 */
        /* <DEDUP_REMOVED lines=12> */
.L_x_14632:
[----:B------:R-:W-:Y:S05]  /*18c60*/  BSYNC B0 ;  /* 0x0000000000007941 */ /* 0x000fea0003800000 */
.L_x_14618:
[----:B------:R-:W-:Y:S02]  /*18c70*/  ULDC UR4, c[0x0][0xd3c] ;  /* 0x00034f0000047ab9 */ /* 0x000fe40000000800 */
[----:B------:R-:W-:-:S13]  /*18c80*/  ISETP.GE.AND P0, PT, R7, UR4, PT ;  /* 0x0000000407007c0c */ /* 0x000fda000bf06270 */
[----:B------:R-:W-:Y:S05]  /*18c90*/  @!P0 BRA `(.L_x_14650) ;  /* 0xfffffe8800f08947 */ /* 0x000fea000383ffff */
[----:B------:R-:W-:Y:S05]  /*18ca0*/  BRA `(.L_x_14488) ;  /* 0x0000009400207947 */ /* 0x000fea0003800000 */
.L_x_14486:
        /* <DEDUP_REMOVED lines=20> */
.L_x_14651:
        /* <DEDUP_REMOVED lines=43> */
.L_x_14655:
        /* <DEDUP_REMOVED lines=39> */
.L_x_14653:
        /* <DEDUP_REMOVED lines=12> */
.L_x_14656:
        /* <DEDUP_REMOVED lines=63> */
.L_x_14657:
        /* <DEDUP_REMOVED lines=61> */
.L_x_14658:
[----:B01----:R-:W-:-:S05]  /*19b90*/  LOP3.LUT R3, RZ, R2, RZ, 0x33, !PT ;  /* 0x00000002ff037212 */ /* 0x003fca00078e33ff */
[----:B------:R-:W-:-:S05]  /*19ba0*/  IMAD.IADD R2, R4, 0x1, R3 ;  /* 0x0000000104027824 */ /* 0x000fca00078e0203 */
[----:B------:R1:W-:Y:S01]  /*19bb0*/  STL [R1+0x4], R2 ;  /* 0x0000040201007387 */ /* 0x0003e20000100800 */
[----:B------:R-:W-:Y:S05]  /*19bc0*/  BRA `(.L_x_14659) ;  /* 0x0000000000107947 */ /* 0x000fea0003800000 */
.L_x_14654:
[----:B------:R-:W-:Y:S01]  /*19bd0*/  IMAD.U32 R2, RZ, RZ, UR6 ;  /* 0x00000006ff027e24 */ /* 0x000fe2000f8e00ff */
[----:B------:R0:W-:Y:S04]  /*19be0*/  STL [R1+0x4], RZ ;  /* 0x000004ff01007387 */ /* 0x0001e80000100800 */
[----:B------:R0:W-:Y:S04]  /*19bf0*/  STL [R1+0x8], RZ ;  /* 0x000008ff01007387 */ /* 0x0001e80000100800 */
[----:B------:R0:W-:Y:S02]  /*19c00*/  STL [R1], R2 ;  /* 0x0000000201007387 */ /* 0x0001e40000100800 */
.L_x_14659:
        /* <DEDUP_REMOVED lines=10> */
.L_x_14652:
        /* <DEDUP_REMOVED lines=26> */
[----:B----4-:R-:W-:-:S06]  /*19e50*/  ULEA UR4, UR5, UR4, 0x18 ;  /* 0x0000000405047291 */ /* 0x010fcc000f8ec03f */
        /* <DEDUP_REMOVED lines=8> */
[C---:B-1----:R-:W-:Y:S02]  /*19ee0*/  LOP3.LUT R2, R0.reuse, 0x80, RZ, 0xfc, !PT ;  /* 0x0000008000027812 */ /* 0x042fe400078efcff */
[----:B------:R-:W-:-:S07]  /*19ef0*/  LOP3.LUT R0, R0, 0xc0, RZ, 0xfc, !PT ;  /* 0x000000c000007812 */ /* 0x000fce00078efcff */
.L_x_14810:
[----:B--2---:R-:W2:Y:S01]  /*19f00*/  LDL R0, [R1+0xc] ;  /* 0x00000c0001007983 */ /* 0x004ea20000100800 */
[----:B-1----:R-:W2:Y:S01]  /*19f10*/  LDC.64 R2, c[0x0][0xd88] ;  /* 0x00036200ff027b82 */ /* 0x002ea20000000a00 */
[----:B------:R-:W-:Y:S05]  /*19f20*/  YIELD ;  /* 0x0000000000007946 */ /* 0x000fea0003800000 */
[----:B------:R-:W-:Y:S01]  /*19f30*/  ULDC.64 UR4, c[0x0][0xb20] ;  /* 0x0002c80000047ab9 */ /* 0x000fe20000000a00 */
[----:B---3--:R-:W-:Y:S02]  /*19f40*/  CS2R R8, SRZ ;  /* 0x0000000000087805 */ /* 0x008fe4000001ff00 */
[----:B------:R-:W-:Y:S01]  /*19f50*/  ISETP.NE.U32.AND P0, PT, RZ, UR4, PT ;  /* 0x00000004ff007c0c */ /* 0x000fe2000bf05070 */
[----:B------:R-:W-:Y:S01]  /*19f60*/  ULDC.64 UR10, c[0x0][0xb10] ;  /* 0x0002c400000a7ab9 */ /* 0x000fe20000000a00 */
[----:B------:R-:W-:Y:S01]  /*19f70*/  ULDC.64 UR8, c[0x0][0xb08] ;  /* 0x0002c20000087ab9 */ /* 0x000fe20000000a00 */
[----:B------:R-:W-:Y:S01]  /*19f80*/  ULDC.64 UR6, c[0x0][0xb00] ;  /* 0x0002c00000067ab9 */ /* 0x000fe20000000a00 */
[----:B--2---:R-:W-:-:S05]  /*19f90*/  IMAD.WIDE R2, R0, 0x4, R2 ;  /* 0x0000000400027825 */ /* 0x004fca00078e0202 */
[----:B0-----:R-:W0:Y:S01]  /*19fa0*/  LDG.E R13, desc[UR40][R2.64] ;  /* 0x00000028020d7981 */ /* 0x001e22000c1e1900 */
        /* <DEDUP_REMOVED lines=54> */
.L_x_14661:
        /* <DEDUP_REMOVED lines=17> */
.L_x_14662:
[----:B------:R-:W-:Y:S05]  /*1a420*/  @!P0 BRA `(.L_x_14663) ;  /* 0x00000000000c8947 */ /* 0x000fea0003800000 */
[----:B------:R-:W2:Y:S04]  /*1a430*/  LDG.E R8, desc[UR40][R6.64] ;  /* 0x0000002806087981 */ /* 0x000ea8000c1e1900 */
[----:B------:R-:W2:Y:S02]  /*1a440*/  LDG.E R6, desc[UR40][R6.64+0x4] ;  /* 0x0000042806067981 */ /* 0x000ea4000c1e1900 */
[----:B--2---:R-:W-:-:S07]  /*1a450*/  IMAD.IADD R8, R6, 0x1, -R8 ;  /* 0x0000000106087824 */ /* 0x004fce00078e0a08 */
.L_x_14663:
[----:B-1----:R-:W2:Y:S01]  /*1a460*/  @P1 LDG.E R2, desc[UR40][R4.64] ;  /* 0x0000002804021981 */ /* 0x002ea2000c1e1900 */
        /* <DEDUP_REMOVED lines=59> */
.L_x_14665:
[----:B------:R-:W-:Y:S05]  /*1a820*/  BSYNC B0 ;  /* 0x0000000000007941 */ /* 0x000fea0003800000 */
.L_x_14664:
[-C--:B------:R-:W-:Y:S01]  /*1a830*/  IMAD R2, R12, R0.reuse, RZ ;  /* 0x000000000c027224 */ /* 0x080fe200078e02ff */
[----:B------:R-:W-:Y:S04]  /*1a840*/  BSSY B0, `(.L_x_14666) ;  /* 0x0000141000007945 */ /* 0x000fe80003800000 */
[----:B------:R-:W-:-:S05]  /*1a850*/  VIADDMNMX R0, R2, R0, R6, PT ;  /* 0x0000000002007246 */ /* 0x000fca0003800106 */
[--C-:B------:R-:W-:Y:S02]  /*1a860*/  IMAD R3, R0, 0x60, -R7.reuse ;  /* 0x0000006000037824 */ /* 0x100fe400078e0a07 */
[----:B------:R-:W-:-:S03]  /*1a870*/  IMAD R0, R2, 0x60, -R7 ;  /* 0x0000006002007824 */ /* 0x000fc600078e0a07 */
[----:B------:R-:W-:Y:S02]  /*1a880*/  VIMNMX R11, R3, R11, PT ;  /* 0x0000000b030b7248 */ /* 0x000fe40003fe0100 */
[----:B------:R-:W-:-:S04]  /*1a890*/  VIMNMX R0, RZ, R0, !PT ;  /* 0x00000000ff007248 */ /* 0x000fc80007fe0100 */
        /* <DEDUP_REMOVED lines=18> */
.L_x_14892:
[----:B-1----:R-:W-:Y:S02]  /*1a9c0*/  ISETP.NE.AND P0, PT, R14, RZ, PT ;  /* 0x000000ff0e00720c */ /* 0x002fe40003f05270 */
[----:B------:R-:W-:-:S11]  /*1a9d0*/  PLOP3.LUT P6, PT, PT, PT, PT, 0x8, 0x0 ;  /* 0x000000000000781c */ /* 0x000fd60003fce170 */
[----:B------:R-:W-:Y:S05]  /*1a9e0*/  @P0 BRA `(.L_x_14669) ;  /* 0x00000000000c0947 */ /* 0x000fea0003800000 */
[----:B------:R-:W-:-:S03]  /*1a9f0*/  UMOV UR4, 0xffffffff ;  /* 0xffffffff00047882 */ /* 0x000fc60000000000 */
[----:B------:R-:W-:Y:S05]  /*1aa00*/  BRA.DIV UR4, `(.L_x_14670) ;  /* 0x0000009204187947 */ /* 0x000fea000b800000 */
[----:B------:R-:W-:-:S13]  /*1aa10*/  ELECT P6, URZ, PT ;  /* 0x00000000003f782f */ /* 0x000fda00038c0000 */
.L_x_14669:
        /* <DEDUP_REMOVED lines=9> */
.L_x_14895:
[----:B------:R-:W-:Y:S05]  /*1aab0*/  BSYNC B1 ;  /* 0x0000000000017941 */ /* 0x000fea0003800000 */
.L_x_14671:
        /* <DEDUP_REMOVED lines=12> */
.L_x_14896:
[----:B------:R-:W-:Y:S05]  /*1ab80*/  BSYNC B2 ;  /* 0x0000000000027941 */ /* 0x000fea0003800000 */
.L_x_14675:
        /* <DEDUP_REMOVED lines=9> */
.L_x_14678:
[----:B------:R-:W-:Y:S05]  /*1ac20*/  BSYNC B2 ;  /* 0x0000000000027941 */ /* 0x000fea0003800000 */
.L_x_14677:
        /* <DEDUP_REMOVED lines=13> */
.L_x_14679:
        /* <DEDUP_REMOVED lines=13> */
.L_x_14897:
[----:B------:R-:W-:Y:S05]  /*1add0*/  BSYNC B2 ;  /* 0x0000000000027941 */ /* 0x000fea0003800000 */
.L_x_14680:
        /* <DEDUP_REMOVED lines=11> */
.L_x_14683:
[----:B------:R-:W-:Y:S05]  /*1ae90*/  BSYNC B2 ;  /* 0x0000000000027941 */ /* 0x000fea0003800000 */
.L_x_14682:
        /* <DEDUP_REMOVED lines=10> */
.L_x_14684:
        /* <DEDUP_REMOVED lines=15> */
.L_x_14685:
        /* <DEDUP_REMOVED lines=15> */
.L_x_14686:
        /* <DEDUP_REMOVED lines=15> */
.L_x_14687:
        /* <DEDUP_REMOVED lines=10> */
.L_x_14674:
[----:B------:R-:W-:Y:S05]  /*1b2b0*/  BSYNC B1 ;  /* 0x0000000000017941 */ /* 0x000fea0003800000 */
.L_x_14673:
        /* <DEDUP_REMOVED lines=13> */
.L_x_14703:
        /* <DEDUP_REMOVED lines=13> */
.L_x_14898:
[----:B------:R-:W-:Y:S05]  /*1b460*/  BSYNC B2 ;  /* 0x0000000000027941 */ /* 0x000fea0003800000 */
.L_x_14690:
        /* <DEDUP_REMOVED lines=9> */
.L_x_14693:
[----:B------:R-:W-:Y:S05]  /*1b500*/  BSYNC B2 ;  /* 0x0000000000027941 */ /* 0x000fea0003800000 */
.L_x_14692:
        /* <DEDUP_REMOVED lines=12> */
.L_x_14694:
        /* <DEDUP_REMOVED lines=13> */
.L_x_14899:
[----:B------:R-:W-:Y:S05]  /*1b6a0*/  BSYNC B2 ;  /* 0x0000000000027941 */ /* 0x000fea0003800000 */
.L_x_14695:
        /* <DEDUP_REMOVED lines=11> */
.L_x_14698:
[----:B------:R-:W-:Y:S05]  /*1b760*/  BSYNC B2 ;  /* 0x0000000000027941 */ /* 0x000fea0003800000 */
.L_x_14697:
        /* <DEDUP_REMOVED lines=10> */
.L_x_14699:
        /* <DEDUP_REMOVED lines=15> */
.L_x_14700:
        /* <DEDUP_REMOVED lines=15> */
.L_x_14701:
        /* <DEDUP_REMOVED lines=15> */
.L_x_14702:
        /* <DEDUP_REMOVED lines=10> */
.L_x_14689:
[----:B------:R-:W-:Y:S05]  /*1bb80*/  BSYNC B1 ;  /* 0x0000000000017941 */ /* 0x000fea0003800000 */
.L_x_14688:
        /* <DEDUP_REMOVED lines=12> */
.L_x_14667:
[----:B------:R-:W-:Y:S05]  /*1bc50*/  BSYNC B0 ;  /* 0x0000000000007941 */ /* 0x000fea0003800000 */
.L_x_14666:
        /* <DEDUP_REMOVED lines=49> */
.L_x_14705:
[----:B------:R-:W-:Y:S05]  /*1bf70*/  BSYNC B0 ;  /* 0x0000000000007941 */ /* 0x000fea0003800000 */
.L_x_14704:
        /* <DEDUP_REMOVED lines=16> */
[----:B------:R-:W0:Y:S08]  /*1c080*/  FLO.U32 R0, UR4 ;  /* 0x0000000400007d00 */ /* 0x000e3000080e0000 */
[----:B------:R-:W1:Y:S01]  /*1c090*/  POPC R2, UR4 ;  /* 0x0000000400027d09 */ /* 0x000e620008000000 */
[----:B0-----:R-:W-:-:S13]  /*1c0a0*/  ISETP.EQ.U32.AND P0, PT, R0, R3, PT ;  /* 0x000000030000720c */ /* 0x001fda0003f02070 */
        /* <DEDUP_REMOVED lines=8> */
.L_x_14707:
        /* <DEDUP_REMOVED lines=20> */
.L_x_14710:
[----:B------:R-:W-:Y:S05]  /*1c270*/  BSYNC B6 ;  /* 0x0000000000067941 */ /* 0x000fea0003800000 */
.L_x_14709:
        /* <DEDUP_REMOVED lines=20> */
.L_x_14713:
        /* <DEDUP_REMOVED lines=16> */
.L_x_14712:
[----:B------:R-:W-:Y:S05]  /*1c4c0*/  BSYNC B6 ;  /* 0x0000000000067941 */ /* 0x000fea0003800000 */
.L_x_14711:
        /* <DEDUP_REMOVED lines=24> */
.L_x_14902:
        /* <DEDUP_REMOVED lines=11> */
.L_x_14905:
        /* <DEDUP_REMOVED lines=24> */
.L_x_14717:
[----:B-1----:R-:W2:Y:S01]  /*1c880*/  LDL R2, [R1+0x1c] ;  /* 0x00001c0001027983 */ /* 0x002ea20000100800 */
[----:B0-----:R-:W-:Y:S01]  /*1c890*/  IMAD R0, R19, 0x8, R18 ;  /* 0x0000000813007824 */ /* 0x001fe200078e0212 */
[----:B--2---:R-:W-:-:S04]  /*1c8a0*/  SHF.L.U32 R2, R2, 0x1f, RZ ;  /* 0x0000001f02027819 */ /* 0x004fc800000006ff */
[----:B------:R-:W0:Y:S02]  /*1c8b0*/  SYNCS.PHASECHK.TRANS64.TRYWAIT P0, [R0+URZ+0x32440], R2 ;  /* 0x03244002000075a7 */ /* 0x000e24000800017f */
[----:B0-----:R-:W-:Y:S05]  /*1c8c0*/  @!P0 BRA `(.L_x_14718) ;  /* 0x0000007400408947 */ /* 0x001fea0003800000 */
.L_x_14906:
        /* <DEDUP_REMOVED lines=11> */
.L_x_14719:
        /* <DEDUP_REMOVED lines=24> */
.L_x_14715:
        /* <DEDUP_REMOVED lines=34> */
.L_x_14721:
[----:B------:R-:W-:Y:S05]  /*1cd20*/  BSYNC B6 ;  /* 0x0000000000067941 */ /* 0x000fea0003800000 */
.L_x_14720:
        /* <DEDUP_REMOVED lines=142> */
.L_x_14923:
        /* <DEDUP_REMOVED lines=12> */
.L_x_14723:
        /* <DEDUP_REMOVED lines=37> */
.L_x_14725:
[----:B------:R-:W-:Y:S05]  /*1d920*/  BSYNC B6 ;  /* 0x0000000000067941 */ /* 0x000fea0003800000 */
.L_x_14724:
        /* <DEDUP_REMOVED lines=151> */
.L_x_14941:
[----:B--2---:R-:W2:Y:S01]  /*1e2a0*/  LDL.LU R2, [R1+0x7c] ;  /* 0x00007c0001027983 */ /* 0x004ea20000300800 */
[----:B------:R-:W-:Y:S01]  /*1e2b0*/  BSSY B0, `(.L_x_14727) ;  /* 0x000000d000007945 */ /* 0x000fe20003800000 */
[----:B--2---:R-:W-:-:S13]  /*1e2c0*/  ISETP.GE.AND P4, PT, R2, R3, PT ;  /* 0x000000030200720c */ /* 0x004fda0003f86270 */
[----:B------:R-:W-:Y:S05]  /*1e2d0*/  @P4 BRA `(.L_x_14728) ;  /* 0x0000000000284947 */ /* 0x000fea0003800000 */
[----:B0-----:R-:W2:Y:S01]  /*1e2e0*/  LDL R4, [R1+0x18] ;  /* 0x0000180001047983 */ /* 0x001ea20000100800 */
        /* <DEDUP_REMOVED lines=9> */
.L_x_14728:
[----:B------:R-:W-:Y:S05]  /*1e380*/  BSYNC B0 ;  /* 0x0000000000007941 */ /* 0x000fea0003800000 */
.L_x_14727:
[----:B------:R-:W-:Y:S01]  /*1e390*/  NOP ;  /* 0x0000000000007918 */ /* 0x000fe20000000000 */
[----:B------:R-:W-:-:S13]  /*1e3a0*/  PLOP3.LUT P0, PT, PT, PT, PT, 0x80, 0x0 ;  /* 0x000000000000781c */ /* 0x000fda0003f0f070 */
.L_x_14729:
        /* <DEDUP_REMOVED lines=18> */
.L_x_14942:
[----:B------:R-:W-:Y:S05]  /*1e4d0*/  BSYNC B0 ;  /* 0x0000000000007941 */ /* 0x000fea0003800000 */
.L_x_14730:
[----:B------:R-:W2:Y:S01]  /*1e4e0*/  LDL R2, [R1+0x10] ;  /* 0x0000100001027983 */ /* 0x000ea20000100800 */
[----:B------:R-:W-:Y:S01]  /*1e4f0*/  BSSY B0, `(.L_x_14732) ;  /* 0x000005a000007945 */ /* 0x000fe20003800000 */
[----:B--2---:R-:W-:-:S13]  /*1e500*/  LOP3.LUT P0, RZ, R2, 0x1, RZ, 0xc0, !PT ;  /* 0x0000000102ff7812 */ /* 0x004fda000780c0ff */
[----:B------:R-:W-:Y:S05]  /*1e510*/  @!P0 BRA `(.L_x_14733) ;  /* 0x00000004005c8947 */ /* 0x000fea0003800000 */
[----:B0-----:R-:W1:Y:S01]  /*1e520*/  LDL R4, [R1+0x1c] ;  /* 0x00001c0001047983 */ /* 0x001e620000100800 */
[----:B------:R-:W-:Y:S01]  /*1e530*/  IMAD R2, R19, 0x8, R18 ;  /* 0x0000000813027824 */ /* 0x000fe200078e0212 */
[----:B------:R-:W-:Y:S01]  /*1e540*/  BSSY B1, `(.L_x_14734) ;  /* 0x0000007000017945 */ /* 0x000fe20003800000 */
[----:B------:R-:W0:Y:S02]  /*1e550*/  S2R R3, SR_TID.X ;  /* 0x0000000000037919 */ /* 0x000e240000002100 */
[----:B0-----:R-:W-:-:S04]  /*1e560*/  LOP3.LUT R3, R3, 0x7f, RZ, 0xc0, !PT ;  /* 0x0000007f03037812 */ /* 0x001fc800078ec0ff */
[----:B------:R-:W-:Y:S02]  /*1e570*/  ISETP.NE.AND P1, PT, R3, RZ, PT ;  /* 0x000000ff0300720c */ /* 0x000fe40003f25270 */
[----:B-1----:R-:W-:-:S04]  /*1e580*/  SHF.L.U32 R0, R4, 0x1f, RZ ;  /* 0x0000001f04007819 */ /* 0x002fc800000006ff */
[----:B------:R-:W0:Y:S02]  /*1e590*/  SYNCS.PHASECHK.TRANS64.TRYWAIT P0, [R2+URZ+0x32460], R0 ;  /* 0x03246000020075a7 */ /* 0x000e24000800017f */
[----:B0-----:R-:W-:Y:S05]  /*1e5a0*/  @!P0 BRA `(.L_x_14735) ;  /* 0x0000007000788947 */ /* 0x001fea0003800000 */
.L_x_14943:
[----:B------:R-:W-:Y:S05]  /*1e5b0*/  BSYNC B1 ;  /* 0x0000000000017941 */ /* 0x000fea0003800000 */
.L_x_14734:
        /* <DEDUP_REMOVED lines=9> */
.L_x_14737:
[----:B------:R-:W-:Y:S05]  /*1e650*/  BSYNC B1 ;  /* 0x0000000000017941 */ /* 0x000fea0003800000 */
.L_x_14736:
        /* <DEDUP_REMOVED lines=12> */
.L_x_14738:
        /* <DEDUP_REMOVED lines=15> */
.L_x_14739:
        /* <DEDUP_REMOVED lines=15> */
.L_x_14740:
        /* <DEDUP_REMOVED lines=15> */
.L_x_14741:
        /* <DEDUP_REMOVED lines=10> */
.L_x_14733:
[----:B------:R-:W-:Y:S05]  /*1ea90*/  BSYNC B0 ;  /* 0x0000000000007941 */ /* 0x000fea0003800000 */
.L_x_14732:
[----:B0-----:R-:W1:Y:S04]  /*1eaa0*/  LDL R4, [R1+0x50] ;  /* 0x0000500001047983 */ /* 0x001e680000100800 */
[----:B------:R-:W2:Y:S01]  /*1eab0*/  LDL R5, [R1+0x2c] ;  /* 0x00002c0001057983 */ /* 0x000ea20000100800 */
[----:B------:R-:W-:Y:S01]  /*1eac0*/  BSSY B0, `(.L_x_14742) ;  /* 0x00001f3000007945 */ /* 0x000fe20003800000 */
[----:B-1----:R-:W-:-:S05]  /*1ead0*/  VIADD R0, R4, 0xfffffffe ;  /* 0xfffffffe04007836 */ /* 0x002fca0000000000 */
[----:B--2---:R-:W-:-:S13]  /*1eae0*/  ISETP.GE.AND P0, PT, R0, R5, PT ;  /* 0x000000050000720c */ /* 0x004fda0003f06270 */
[----:B------:R-:W-:Y:S05]  /*1eaf0*/  @!P0 BRA `(.L_x_14743) ;  /* 0x0000001c00bc8947 */ /* 0x000fea0003800000 */
[----:B------:R-:W2:Y:S04]  /*1eb00*/  LDL.LU R7, [R1+0x84] ;  /* 0x0000840001077983 */ /* 0x000ea80000300800 */
[----:B---3--:R-:W3:Y:S04]  /*1eb10*/  LDL.LU R6, [R1+0x4c] ;  /* 0x00004c0001067983 */ /* 0x008ee80000300800 */
        /* <DEDUP_REMOVED lines=46> */
.L_x_14748:
        /* <DEDUP_REMOVED lines=8> */
.L_x_14944:
[----:B------:R-:W-:Y:S05]  /*1ee80*/  BSYNC B3 ;  /* 0x0000000000037941 */ /* 0x000fea0003800000 */
.L_x_14749:
        /* <DEDUP_REMOVED lines=9> */
.L_x_14752:
[----:B------:R-:W-:Y:S05]  /*1ef20*/  BSYNC B3 ;  /* 0x0000000000037941 */ /* 0x000fea0003800000 */
.L_x_14751:
        /* <DEDUP_REMOVED lines=12> */
.L_x_14753:
        /* <DEDUP_REMOVED lines=13> */
.L_x_14945:
[----:B------:R-:W-:Y:S05]  /*1f0c0*/  BSYNC B3 ;  /* 0x0000000000037941 */ /* 0x000fea0003800000 */
.L_x_14754:
        /* <DEDUP_REMOVED lines=11> */
.L_x_14757:
[----:B------:R-:W-:Y:S05]  /*1f180*/  BSYNC B3 ;  /* 0x0000000000037941 */ /* 0x000fea0003800000 */
.L_x_14756:
        /* <DEDUP_REMOVED lines=9> */
.L_x_14758:
        /* <DEDUP_REMOVED lines=15> */
.L_x_14759:
        /* <DEDUP_REMOVED lines=15> */
.L_x_14760:
        /* <DEDUP_REMOVED lines=15> */
.L_x_14761:
        /* <DEDUP_REMOVED lines=10> */
.L_x_14747:
[----:B------:R-:W-:Y:S05]  /*1f590*/  BSYNC B1 ;  /* 0x0000000000017941 */ /* 0x000fea0003800000 */
.L_x_14746:
[----:B------:R-:W2:Y:S02]  /*1f5a0*/  LDL.LU R5, [R1+0x50] ;  /* 0x0000500001057983 */ /* 0x000ea40000300800 */
[----:B--2---:R-:W-:-:S07]  /*1f5b0*/  VIADD R0, R5, 0xfffffffd ;  /* 0xfffffffd05007836 */ /* 0x004fce0000000000 */
.L_x_14745:
[----:B------:R-:W-:Y:S05]  /*1f5c0*/  BSYNC B2 ;  /* 0x0000000000027941 */ /* 0x000fea0003800000 */
.L_x_14744:
[----:B------:R-:W-:Y:S01]  /*1f5d0*/  VIADD R8, R8, 0xfffffffe ;  /* 0xfffffffe08087836 */ /* 0x000fe20000000000 */
[----:B------:R-:W-:-:S04]  /*1f5e0*/  LOP3.LUT R4, RZ, R4, RZ, 0x33, !PT ;  /* 0x00000004ff047212 */ /* 0x000fc800078e33ff */
[----:B------:R-:W-:-:S13]  /*1f5f0*/  ISETP.NE.AND P0, PT, R8, R4, PT ;  /* 0x000000040800720c */ /* 0x000fda0003f05270 */
[----:B------:R-:W-:Y:S05]  /*1f600*/  @!P0 BRA `(.L_x_14743) ;  /* 0x0000001000f88947 */ /* 0x000fea0003800000 */
.L_x_14794:
        /* <DEDUP_REMOVED lines=35> */
.L_x_14764:
        /* <DEDUP_REMOVED lines=8> */
.L_x_14946:
[----:B------:R-:W-:Y:S05]  /*1f8c0*/  BSYNC B2 ;  /* 0x0000000000027941 */ /* 0x000fea0003800000 */
.L_x_14765:
        /* <DEDUP_REMOVED lines=9> */
.L_x_14768:
[----:B------:R-:W-:Y:S05]  /*1f960*/  BSYNC B2 ;  /* 0x0000000000027941 */ /* 0x000fea0003800000 */
.L_x_14767:
        /* <DEDUP_REMOVED lines=12> */
.L_x_14769:
        /* <DEDUP_REMOVED lines=13> */
.L_x_14947:
[----:B------:R-:W-:Y:S05]  /*1fb00*/  BSYNC B2 ;  /* 0x0000000000027941 */ /* 0x000fea0003800000 */
.L_x_14770:
        /* <DEDUP_REMOVED lines=11> */
.L_x_14773:
[----:B------:R-:W-:Y:S05]  /*1fbc0*/  BSYNC B2 ;  /* 0x0000000000027941 */ /* 0x000fea0003800000 */
.L_x_14772:
        /* <DEDUP_REMOVED lines=9> */
.L_x_14774:
        /* <DEDUP_REMOVED lines=15> */
.L_x_14775:
        /* <DEDUP_REMOVED lines=15> */
.L_x_14776:
        /* <DEDUP_REMOVED lines=15> */
.L_x_14777:
        /* <DEDUP_REMOVED lines=10> */
.L_x_14763:
[----:B------:R-:W-:Y:S05]  /*1ffd0*/  BSYNC B1 ;  /* 0x0000000000017941 */ /* 0x000fea0003800000 */
.L_x_14762:
        /* <DEDUP_REMOVED lines=35> */
.L_x_14780:
        /* <DEDUP_REMOVED lines=8> */
.L_x_14948:
[----:B------:R-:W-:Y:S05]  /*20290*/  BSYNC B2 ;  /* 0x0000000000027941 */ /* 0x000fea0003800000 */
.L_x_14781:
        /* <DEDUP_REMOVED lines=9> */
.L_x_14784:
[----:B------:R-:W-:Y:S05]  /*20330*/  BSYNC B2 ;  /* 0x0000000000027941 */ /* 0x000fea0003800000 */
.L_x_14783:
        /* <DEDUP_REMOVED lines=12> */
.L_x_14785:
        /* <DEDUP_REMOVED lines=13> */
.L_x_14949:
[----:B------:R-:W-:Y:S05]  /*204d0*/  BSYNC B2 ;  /* 0x0000000000027941 */ /* 0x000fea0003800000 */
.L_x_14786:
        /* <DEDUP_REMOVED lines=11> */
.L_x_14789:
[----:B------:R-:W-:Y:S05]  /*20590*/  BSYNC B2 ;  /* 0x0000000000027941 */ /* 0x000fea0003800000 */
.L_x_14788:
        /* <DEDUP_REMOVED lines=9> */
.L_x_14790:
        /* <DEDUP_REMOVED lines=15> */
.L_x_14791:
        /* <DEDUP_REMOVED lines=15> */
.L_x_14792:
        /* <DEDUP_REMOVED lines=15> */
.L_x_14793:
        /* <DEDUP_REMOVED lines=10> */
.L_x_14779:
[----:B------:R-:W-:Y:S05]  /*209a0*/  BSYNC B1 ;  /* 0x0000000000017941 */ /* 0x000fea0003800000 */
.L_x_14778:
[----:B------:R-:W2:Y:S01]  /*209b0*/  LDL R5, [R1+0x2c] ;  /* 0x00002c0001057983 */ /* 0x000ea20000100800 */
[----:B------:R-:W-:Y:S01]  /*209c0*/  VIADD R0, R0, 0xfffffffe ;  /* 0xfffffffe00007836 */ /* 0x000fe20000000000 */
[----:B--2---:R-:W-:-:S13]  /*209d0*/  ISETP.GT.AND P0, PT, R6, R5, PT ;  /* 0x000000050600720c */ /* 0x004fda0003f04270 */
[----:B------:R-:W-:Y:S05]  /*209e0*/  @P0 BRA `(.L_x_14794) ;  /* 0xffffffec00080947 */ /* 0x000fea000383ffff */
.L_x_14743:
[----:B------:R-:W-:Y:S05]  /*209f0*/  BSYNC B0 ;  /* 0x0000000000007941 */ /* 0x000fea0003800000 */
.L_x_14742:
        /* <DEDUP_REMOVED lines=13> */
[----:B------:R-:W4:Y:S01]  /*20ad0*/  LDC.64 R4, c[0x0][0xd60] ;  /* 0x00035800ff047b82 */ /* 0x000f220000000a00 */
[----:B------:R-:W2:Y:S08]  /*20ae0*/  FLO.U32 R0, UR4 ;  /* 0x0000000400007d00 */ /* 0x000eb000080e0000 */
[----:B-1----:R-:W4:Y:S01]  /*20af0*/  POPC R2, UR4 ;  /* 0x0000000400027d09 */ /* 0x002f220008000000 */
[----:B--2---:R-:W-:-:S13]  /*20b00*/  ISETP.EQ.U32.AND P1, PT, R0, R3, PT ;  /* 0x000000030000720c */ /* 0x004fda0003f22070 */
[----:B----4-:R-:W2:Y:S01]  /*20b10*/  @P1 ATOMG.E.ADD.STRONG.GPU PT, R5, desc[UR40][R4.64], R2 ;  /* 0x00000002040519a8 */ /* 0x010ea200081ee1e8 */
[----:B------:R-:W1:Y:S02]  /*20b20*/  S2R R3, SR_LTMASK ;  /* 0x0000000000037919 */ /* 0x000e640000003900 */
[----:B-1----:R-:W-:-:S06]  /*20b30*/  LOP3.LUT R3, R3, UR4, RZ, 0xc0, !PT ;  /* 0x0000000403037c12 */ /* 0x002fcc000f8ec0ff */
[----:B------:R-:W1:Y:S01]  /*20b40*/  POPC R3, R3 ;  /* 0x0000000300037309 */ /* 0x000e620000000000 */
[----:B--2---:R-:W1:Y:S02]  /*20b50*/  SHFL.IDX PT, R0, R5, R0, 0x1f ;  /* 0x00001f0005007589 */ /* 0x004e6400000e0000 */
[----:B-1----:R-:W-:-:S05]  /*20b60*/  IADD3 R0, R0, UR37, R3 ;  /* 0x0000002500007c10 */ /* 0x002fca000fffe003 */
[----:B------:R2:W-:Y:S02]  /*20b70*/  STL [R1], R0 ;  /* 0x0000000001007387 */ /* 0x0005e40000100800 */
.L_x_14796:
[----:B------:R-:W-:Y:S05]  /*20b80*/  BSYNC B0 ;  /* 0x0000000000007941 */ /* 0x000fea0003800000 */
.L_x_14795:
[----:B------:R-:W-:-:S07]  /*20b90*/  SEL R19, R19, RZ, P0 ;  /* 0x000000ff13137207 */ /* 0x000fce0000000000 */
.L_x_14708:
[----:B------:R-:W-:Y:S05]  /*20ba0*/  BSYNC B7 ;  /* 0x0000000000077941 */ /* 0x000fea0003800000 */
.L_x_14706:
[----:B0-2---:R-:W2:Y:S02]  /*20bb0*/  LDL R0, [R1+0x10] ;  /* 0x0000100001007983 */ /* 0x005ea40000100800 */
[----:B--2---:R-:W-:-:S13]  /*20bc0*/  LOP3.LUT P0, RZ, R0, 0x40, RZ, 0xc0, !PT ;  /* 0x0000004000ff7812 */ /* 0x004fda000780c0ff */
[----:B------:R-:W-:Y:S05]  /*20bd0*/  @!P0 BRA `(.L_x_14797) ;  /* 0x00000000002c8947 */ /* 0x000fea0003800000 */
[----:B------:R-:W-:Y:S05]  /*20be0*/  WARPSYNC.ALL ;  /* 0x0000000000007948 */ /* 0x000fea0003800000 */
[----:B------:R-:W0:Y:S08]  /*20bf0*/  S2UR UR5, SR_CgaCtaId ;  /* 0x00000000000579c3 */ /* 0x000e300000008800 */
[----:B------:R-:W-:Y:S06]  /*20c00*/  BAR.SYNC.DEFER_BLOCKING 0x5, 0x180 ;  /* 0x0146000000007b1d */ /* 0x000fec0000010000 */
[----:B------:R-:W-:-:S02]  /*20c10*/  UMOV UR4, 0x400 ;  /* 0x0000040000047882 */ /* 0x000fc40000000000 */
[----:B0-----:R-:W-:-:S06]  /*20c20*/  ULEA UR4, UR5, UR4, 0x18 ;  /* 0x0000000405047291 */ /* 0x001fcc000f8ec03f */
[----:B------:R-:W-:-:S05]  /*20c30*/  IMAD.U32 R18, RZ, RZ, UR4 ;  /* 0x00000004ff127e24 */ /* 0x000fca000f8e00ff */
[----:B---3--:R-:W0:Y:S04]  /*20c40*/  LDS.128 R4, [R18+0x324d0] ;  /* 0x0324d00012047984 */ /* 0x008e280000000c00 */
[----:B0-----:R2:W-:Y:S04]  /*20c50*/  STL.64 [R1], R4 ;  /* 0x0000000401007387 */ /* 0x0015e80000100a00 */
[----:B------:R2:W-:Y:S01]  /*20c60*/  STL.64 [R1+0x8], R6 ;  /* 0x0000080601007387 */ /* 0x0005e20000100a00 */
[----:B------:R-:W-:Y:S06]  /*20c70*/  BAR.ARV 0x4, 0x180 ;  /* 0x0106000000007b1d */ /* 0x000fec0000002000 */
[----:B------:R-:W-:Y:S05]  /*20c80*/  BRA `(.L_x_14798) ;  /* 0x0000001000347947 */ /* 0x000fea0003800000 */
.L_x_14797:
[----:B------:R-:W0:Y:S01]  /*20c90*/  S2R R16, SR_TID.X ;  /* 0x0000000000107919 */ /* 0x000e220000002100 */
[----:B------:R-:W-:Y:S01]  /*20ca0*/  UMOV UR4, 0xffffffff ;  /* 0xffffffff00047882 */ /* 0x000fe20000000000 */
[----:B0-----:R-:W-:-:S04]  /*20cb0*/  LOP3.LUT R16, R16, 0x1f, RZ, 0xc0, !PT ;  /* 0x0000001f10107812 */ /* 0x001fc800078ec0ff */
        /* <DEDUP_REMOVED lines=8> */
[----:B------:R-:W0:Y:S08]  /*20d40*/  @!P1 LDC.64 R2, c[0x0][0xd80] ;  /* 0x00036000ff029b82 */ /* 0x000e300000000a00 */
[----:B---3--:R-:W1:Y:S01]  /*20d50*/  @!P1 LDC.64 R6, c[0x0][0xd78] ;  /* 0x00035e00ff069b82 */ /* 0x008e620000000a00 */
        /* <DEDUP_REMOVED lines=33> */
.L_x_14959:
[----:B------:R-:W-:Y:S02]  /*20f70*/  ULDC UR4, c[0x0][0xd38] ;  /* 0x00034e0000047ab9 */ /* 0x000fe40000000800 */
[----:B------:R-:W-:-:S04]  /*20f80*/  IMAD.U32 R2, RZ, RZ, UR4 ;  /* 0x00000004ff027e24 */ /* 0x000fc8000f8e00ff */
[----:B-1----:R-:W-:-:S04]  /*20f90*/  IMAD R9, R9, R2, RZ ;  /* 0x0000000209097224 */ /* 0x002fc800078e02ff */
[----:B------:R-:W-:-:S05]  /*20fa0*/  IMAD.IADD R4, R4, 0x1, R9 ;  /* 0x0000000104047824 */ /* 0x000fca00078e0209 */
[----:B------:R-:W-:-:S13]  /*20fb0*/  ISETP.GT.AND P6, PT, R4, R5, PT ;  /* 0x000000050400720c */ /* 0x000fda0003fc4270 */
[----:B------:R-:W-:Y:S05]  /*20fc0*/  @P6 BRA `(.L_x_14800) ;  /* 0x0000000000ac6947 */ /* 0x000fea0003800000 */
.L_x_14803:
        /* <DEDUP_REMOVED lines=37> */
.L_x_14967:
[----:B------:R-:W-:Y:S02]  /*21220*/  ULDC UR4, c[0x0][0xd38] ;  /* 0x00034e0000047ab9 */ /* 0x000fe40000000800 */
[----:B------:R-:W-:-:S04]  /*21230*/  IMAD.U32 R2, RZ, RZ, UR4 ;  /* 0x00000004ff027e24 */ /* 0x000fc8000f8e00ff */
[----:B-1----:R-:W-:-:S04]  /*21240*/  IMAD R9, R9, R2, RZ ;  /* 0x0000000209097224 */ /* 0x002fc800078e02ff */
[----:B------:R-:W-:-:S05]  /*21250*/  IMAD.IADD R4, R9, 0x1, R4 ;  /* 0x0000000109047824 */ /* 0x000fca00078e0204 */
[----:B------:R-:W-:-:S13]  /*21260*/  ISETP.GT.AND P6, PT, R4, R5, PT ;  /* 0x000000050400720c */ /* 0x000fda0003fc4270 */
[----:B------:R-:W-:Y:S05]  /*21270*/  @!P6 BRA `(.L_x_14803) ;  /* 0xfffffffc0054e947 */ /* 0x000fea000383ffff */
.L_x_14800:
        /* <DEDUP_REMOVED lines=12> */
.L_x_14972:
[----:B------:R-:W-:-:S13]  /*21340*/  ISETP.NE.AND P0, PT, R3, RZ, PT ;  /* 0x000000ff0300720c */ /* 0x000fda0003f05270 */
[----:B------:R-:W-:Y:S05]  /*21350*/  @!P0 BRA `(.L_x_14805) ;  /* 0x0000000000148947 */ /* 0x000fea0003800000 */
[----:B------:R-:W-:Y:S01]  /*21360*/  UMOV UR4, 0xffffffff ;  /* 0xffffffff00047882 */ /* 0x000fe20000000000 */
[----:B-1----:R-:W-:Y:S02]  /*21370*/  VIADD R4, R4, 0xffffffff ;  /* 0xffffffff04047836 */ /* 0x002fe40000000000 */
[----:B------:R-:W-:Y:S05]  /*21380*/  BRA.DIV UR4, `(.L_x_14806) ;  /* 0x00000052042c7947 */ /* 0x000fea000b800000 */
[----:B------:R1:W3:Y:S02]  /*21390*/  SHFL.IDX PT, R4, R7, R4, 0x1f ;  /* 0x00001f0407047589 */ /* 0x0002e400000e0000 */
.L_x_14975:
[----:B---3--:R-:W-:-:S07]  /*213a0*/  IMAD.MOV.U32 R8, RZ, RZ, R4 ;  /* 0x000000ffff087224 */ /* 0x008fce00078e0004 */
.L_x_14805:
        /* <DEDUP_REMOVED lines=62> */
.L_x_14807:
        /* <DEDUP_REMOVED lines=63> */
.L_x_14808:
[----:B------:R-:W-:-:S05]  /*21b80*/  LOP3.LUT R7, RZ, R7, RZ, 0x33, !PT ;  /* 0x00000007ff077212 */ /* 0x000fca00078e33ff */
[----:B------:R-:W-:-:S05]  /*21b90*/  IMAD.IADD R0, R0, 0x1, R7 ;  /* 0x0000000100007824 */ /* 0x000fca00078e0207 */
[----:B------:R3:W-:Y:S01]  /*21ba0*/  STL [R1+0x4], R0 ;  /* 0x0000040001007387 */ /* 0x0007e20000100800 */
[----:B------:R-:W-:Y:S05]  /*21bb0*/  BRA `(.L_x_14809) ;  /* 0x0000000000287947 */ /* 0x000fea0003800000 */
.L_x_14801:
        /* <DEDUP_REMOVED lines=10> */
.L_x_14809:
        /* <DEDUP_REMOVED lines=16> */
.L_x_14798:
[----:B------:R-:W3:Y:S01]  /*21d60*/  LDL R0, [R1+0xc] ;  /* 0x00000c0001007983 */ /* 0x000ee20000100800 */
[----:B------:R-:W-:Y:S02]  /*21d70*/  ULDC UR4, c[0x0][0xd3c] ;  /* 0x00034f0000047ab9 */ /* 0x000fe40000000800 */
[----:B---3--:R-:W-:-:S13]  /*21d80*/  ISETP.GE.AND P0, PT, R0, UR4, PT ;  /* 0x0000000400007c0c */ /* 0x008fda000bf06270 */
[----:B------:R-:W-:Y:S05]  /*21d90*/  @!P0 BRA `(.L_x_14810) ;  /* 0xffffff8000588947 */ /* 0x000fea000383ffff */
[----:B------:R-:W-:Y:S05]  /*21da0*/  BSYNC B8 ;  /* 0x0000000000087941 */ /* 0x000fea0003800000 */
.L_x_14660:
[----:B--2---:R-:W2:Y:S01]  /*21db0*/  LDL.LU R0, [R1+0x80] ;  /* 0x0000800001007983 */ /* 0x004ea20000300800 */
[----:B------:R-:W-:Y:S01]  /*21dc0*/  BSSY B0, `(.L_x_14811) ;  /* 0x000000b000007945 */ /* 0x000fe20003800000 */
[----:B0-----:R-:W0:Y:S01]  /*21dd0*/  S2R R5, SR_CgaCtaId ;  /* 0x0000000000057919 */ /* 0x001e220000008800 */
[----:B--2---:R-:W-:-:S05]  /*21de0*/  VIADD R0, R0, 0x1 ;  /* 0x0000000100007836 */ /* 0x004fca0000000000 */
        /* <DEDUP_REMOVED lines=8> */
.L_x_14976:
[----:B------:R-:W-:Y:S05]  /*21e70*/  BSYNC B0 ;  /* 0x0000000000007941 */ /* 0x000fea0003800000 */
.L_x_14811:
[----:B------:R-:W-:-:S03]  /*21e80*/  UMOV UR4, 0xffffffff ;  /* 0xffffffff00047882 */ /* 0x000fc60000000000 */
[----:B------:R-:W-:Y:S05]  /*21e90*/  BRA.DIV UR4, `(.L_x_14813) ;  /* 0x0000004604a87947 */ /* 0x000fea000b800000 */
[----:B------:R-:W1:Y:S02]  /*21ea0*/  S2R R2, SR_TID.X ;  /* 0x0000000000027919 */ /* 0x000e640000002100 */
[----:B-1----:R-:W-:-:S04]  /*21eb0*/  SHF.R.U32.HI R2, RZ, 0x5, R2 ;  /* 0x00000005ff027819 */ /* 0x002fc80000011602 */
[----:B------:R-:W-:-:S05]  /*21ec0*/  LOP3.LUT R2, R2, 0x3, RZ, 0xc0, !PT ;  /* 0x0000000302027812 */ /* 0x000fca00078ec0ff */
[----:B------:R1:W2:Y:S02]  /*21ed0*/  SHFL.IDX PT, R14, R2, RZ, 0x1f ;  /* 0x00001fff020e7589 */ /* 0x0002a400000e0000 */
.L_x_14979:
[----:B--2---:R-:W-:-:S13]  /*21ee0*/  ISETP.NE.AND P0, PT, R14, RZ, PT ;  /* 0x000000ff0e00720c */ /* 0x004fda0003f05270 */
[----:B------:R-:W-:Y:S05]  /*21ef0*/  @P0 BRA `(.L_x_14488) ;  /* 0x00000000008c0947 */ /* 0x000fea0003800000 */
[----:B------:R-:W-:-:S03]  /*21f00*/  UMOV UR4, 0xffffffff ;  /* 0xffffffff00047882 */ /* 0x000fc60000000000 */
[----:B------:R-:W-:Y:S05]  /*21f10*/  BRA.DIV UR4, `(.L_x_14814) ;  /* 0x0000004604bc7947 */ /* 0x000fea000b800000 */
[----:B------:R-:W-:-:S13]  /*21f20*/  ELECT P6, URZ, PT ;  /* 0x00000000003f782f */ /* 0x000fda00038c0000 */
.L_x_14982:
[----:B------:R-:W-:Y:S05]  /*21f30*/  @!P6 BRA `(.L_x_14488) ;  /* 0x00000000007ce947 */ /* 0x000fea0003800000 */
[----:B------:R-:W-:-:S06]  /*21f40*/  ULOP3.LUT UR4, UR36, 0x2, URZ, 0xfc, !UPT ;  /* 0x0000000224047892 */ /* 0x000fcc000f8efc3f */
[----:B-1----:R-:W-:-:S05]  /*21f50*/  IMAD.U32 R2, RZ, RZ, UR4 ;  /* 0x00000004ff027e24 */ /* 0x002fca000f8e00ff */
[----:B------:R-:W-:-:S13]  /*21f60*/  ISETP.NE.AND P2, PT, R2, 0x3, PT ;  /* 0x000000030200780c */ /* 0x000fda0003f45270 */
[----:B------:R-:W-:Y:S05]  /*21f70*/  @!P2 BRA `(.L_x_14815) ;  /* 0x000000000004a947 */ /* 0x000fea0003800000 */
[----:B------:R-:W-:Y:S01]  /*21f80*/  BPT.TRAP 0x1 ;  /* 0x000000040000795c */ /* 0x000fe20000300000 */
.L_x_14815:
        /* <DEDUP_REMOVED lines=13> */
.L_x_14983:
[----:B------:R-:W1:Y:S02]  /*22060*/  SYNCS.PHASECHK.TRANS64.TRYWAIT P0, [R7+URZ], R2 ;  /* 0x00000002070075a7 */ /* 0x000e64000800017f */
[----:B-1----:R-:W-:Y:S05]  /*22070*/  @!P0 BRA `(.L_x_14817) ;  /* 0x0000004400988947 */ /* 0x002fea0003800000 */
.L_x_14984:
[----:B------:R-:W-:Y:S05]  /*22080*/  @!P2 BRA `(.L_x_14818) ;  /* 0x000000000004a947 */ /* 0x000fea0003800000 */
[----:B------:R-:W-:Y:S01]  /*22090*/  BPT.TRAP 0x1 ;  /* 0x000000040000795c */ /* 0x000fe20000300000 */
.L_x_14818:
[----:B------:R-:W-:-:S04]  /*220a0*/  VIADD R0, R0, 0x32460 ;  /* 0x0003246000007836 */ /* 0x000fc80000000000 */
[----:B------:R-:W-:-:S04]  /*220b0*/  IMAD R4, R19, 0x8, R0 ;  /* 0x0000000813047824 */ /* 0x000fc800078e0200 */
[----:B------:R-:W2:Y:S02]  /*220c0*/  SYNCS.PHASECHK.TRANS64.TRYWAIT P0, [R4+URZ], R5 ;  /* 0x00000005040075a7 */ /* 0x000ea4000800017f */
[----:B--2---:R-:W-:Y:S05]  /*220d0*/  @!P0 BRA `(.L_x_14819) ;  /* 0x0000004400948947 */ /* 0x004fea0003800000 */
.L_x_14985:
[----:B------:R-:W-:-:S07]  /*220e0*/  IMAD R3, R3, 0x8, R0 ;  /* 0x0000000803037824 */ /* 0x000fce00078e0200 */
.L_x_14820:
[----:B----4-:R4:W0:Y:S02]  /*220f0*/  SYNCS.PHASECHK.TRANS64.TRYWAIT P0, [R3+URZ], R2 ;  /* 0x00000002030075a7 */ /* 0x010824000800017f */
[----:B0-----:R-:W-:Y:S05]  /*22100*/  @!P0 NANOSLEEP.SYNCS 0x989680 ;  /* 0x009896800000895d */ /* 0x001fea0003900000 */
[----:B------:R-:W0:Y:S02]  /*22110*/  @!P0 SYNCS.PHASECHK.TRANS64 P0, [R3+URZ], R2 ;  /* 0x00000002030085a7 */ /* 0x000e24000800007f */
[----:B0-----:R-:W-:Y:S05]  /*22120*/  @!P0 BRA `(.L_x_14820) ;  /* 0xfffffffc00f08947 */ /* 0x001fea000383ffff */
.L_x_14488:
[----:B------:R-:W-:Y:S05]  /*22130*/  BSYNC B9 ;  /* 0x0000000000097941 */ /* 0x000fea0003800000 */
.L_x_14485:
[----:B------:R-:W-:Y:S05]  /*22140*/  EXIT ;  /* 0x000000000000794d */ /* 0x000fea0003800000 */
.L_x_14508:
[----:B0-----:R0:W1:Y:S02]  /*22150*/  SYNCS.PHASECHK.TRANS64.TRYWAIT P6, [R96+URZ+0x32490], R107 ;  /* 0x0324906b600075a7 */ /* 0x00106400080c017f */
[----:B-1----:R-:W-:Y:S05]  /*22160*/  @!P6 NANOSLEEP.SYNCS 0x989680 ;  /* 0x009896800000e95d */ /* 0x002fea0003900000 */
[----:B------:R-:W1:Y:S02]  /*22170*/  @!P6 SYNCS.PHASECHK.TRANS64 P6, [R96+URZ+0x32490], R107 ;  /* 0x0324906b6000e5a7 */ /* 0x000e6400080c007f */
[----:B-1----:R-:W-:Y:S05]  /*22180*/  @!P6 BRA `(.L_x_14508) ;  /* 0xfffffffc00f0e947 */ /* 0x002fea000383ffff */
[----:B------:R-:W-:Y:S05]  /*22190*/  BRA `(.L_x_14821) ;  /* 0xfffffe1400c07947 */ /* 0x000fea000383ffff */
.L_x_14526:
[----:B0-----:R0:W1:Y:S02]  /*221a0*/  SYNCS.PHASECHK.TRANS64.TRYWAIT P5, [R96+URZ+0x32490], R107 ;  /* 0x0324906b600075a7 */ /* 0x00106400080a017f */
[----:B-1----:R-:W-:Y:S05]  /*221b0*/  @!P5 NANOSLEEP.SYNCS 0x989680 ;  /* 0x009896800000d95d */ /* 0x002fea0003900000 */
[----:B------:R-:W1:Y:S02]  /*221c0*/  @!P5 SYNCS.PHASECHK.TRANS64 P5, [R96+URZ+0x32490], R107 ;  /* 0x0324906b6000d5a7 */ /* 0x000e6400080a007f */
[----:B-1----:R-:W-:Y:S05]  /*221d0*/  @!P5 BRA `(.L_x_14526) ;  /* 0xfffffffc00f0d947 */ /* 0x002fea000383ffff */
[----:B------:R-:W-:Y:S05]  /*221e0*/  BRA `(.L_x_14822) ;  /* 0xfffffe2800647947 */ /* 0x000fea000383ffff */
.L_x_14535:
[----:B0-----:R0:W1:Y:S02]  /*221f0*/  SYNCS.PHASECHK.TRANS64.TRYWAIT P4, [R96+URZ+0x32490], R107 ;  /* 0x0324906b600075a7 */ /* 0x001064000808017f */
[----:B-1----:R-:W-:Y:S05]  /*22200*/  @!P4 NANOSLEEP.SYNCS 0x989680 ;  /* 0x009896800000c95d */ /* 0x002fea0003900000 */
[----:B------:R-:W1:Y:S02]  /*22210*/  @!P4 SYNCS.PHASECHK.TRANS64 P4, [R96+URZ+0x32490], R107 ;  /* 0x0324906b6000c5a7 */ /* 0x000e64000808007f */
[----:B-1----:R-:W-:Y:S05]  /*22220*/  @!P4 BRA `(.L_x_14535) ;  /* 0xfffffffc00f0c947 */ /* 0x002fea000383ffff */
[----:B------:R-:W-:Y:S05]  /*22230*/  BRA `(.L_x_14823) ;  /* 0xfffffe3800c87947 */ /* 0x000fea000383ffff */
.L_x_14541:
[----:B-1----:R1:W2:Y:S02]  /*22240*/  SYNCS.PHASECHK.TRANS64.TRYWAIT P3, [R96+URZ+0x324b0], R107 ;  /* 0x0324b06b600075a7 */ /* 0x0022a4000806017f */
[----:B--2---:R-:W-:Y:S05]  /*22250*/  @!P3 NANOSLEEP.SYNCS 0x989680 ;  /* 0x009896800000b95d */ /* 0x004fea0003900000 */
[----:B------:R-:W2:Y:S02]  /*22260*/  @!P3 SYNCS.PHASECHK.TRANS64 P3, [R96+URZ+0x324b0], R107 ;  /* 0x0324b06b6000b5a7 */ /* 0x000ea4000806007f */
[----:B--2---:R-:W-:Y:S05]  /*22270*/  @!P3 BRA `(.L_x_14541) ;  /* 0xfffffffc00f0b947 */ /* 0x004fea000383ffff */
[----:B------:R-:W-:Y:S05]  /*22280*/  BRA `(.L_x_14824) ;  /* 0xfffffe3c005c7947 */ /* 0x000fea000383ffff */
.L_x_14551:
[----:B------:R-:W-:Y:S01]  /*22290*/  BSSY B0, `(.L_x_14825) ;  /* 0x0000007000007945 */ /* 0x000fe20003800000 */
[----:B------:R-:W-:Y:S02]  /*222a0*/  IMAD.MOV.U32 R12, RZ, RZ, RZ ;  /* 0x000000ffff0c7224 */ /* 0x000fe400078e00ff */
[----:B------:R-:W-:Y:S02]  /*222b0*/  IMAD.MOV.U32 R11, RZ, RZ, 0x1f ;  /* 0x0000001fff0b7424 */ /* 0x000fe400078e00ff */
[----:B------:R-:W-:-:S07]  /*222c0*/  IMAD.MOV.U32 R15, RZ, RZ, -0x1 ;  /* 0xffffffffff0f7424 */ /* 0x000fce00078e00ff */
[----:B-----5:R-:W-:Y:S05]  /*222d0*/  WARPSYNC.COLLECTIVE R15, `(.L_x_14826) ;  /* 0x000000000f087348 */ /* 0x020fea0003c00000 */
[----:B------:R0:W1:Y:S02]  /*222e0*/  SHFL.IDX P6, R14, R13, R12, R11 ;  /* 0x0000000c0d0e7389 */ /* 0x00006400000c000b */
[----:B01---5:R-:W-:Y:S01]  /*222f0*/  ENDCOLLECTIVE ;  /* 0x000000000000791b */ /* 0x023fe20003800000 */
.L_x_14826:
[----:B------:R-:W-:Y:S05]  /*22300*/  BSYNC B0 ;  /* 0x0000000000007941 */ /* 0x000fea0003800000 */
.L_x_14825:
[----:B------:R-:W-:Y:S05]  /*22310*/  BRA `(.L_x_14827) ;  /* 0xfffffe4800e47947 */ /* 0x000fea000383ffff */
.L_x_14563:
        /* <DEDUP_REMOVED lines=8> */
.L_x_14829:
[----:B------:R-:W-:Y:S05]  /*223a0*/  BSYNC B1 ;  /* 0x0000000000017941 */ /* 0x000fea0003800000 */
.L_x_14828:
        /* <DEDUP_REMOVED lines=8> */
.L_x_14830:
[----:B------:R-:W-:Y:S02]  /*22430*/  IMAD.MOV.U32 R13, RZ, RZ, R7 ;  /* 0x000000ffff0d7224 */ /* 0x000fe400078e0007 */
[----:B------:R-:W-:-:S07]  /*22440*/  IMAD.MOV.U32 R0, RZ, RZ, R14 ;  /* 0x000000ffff007224 */ /* 0x000fce00078e000e */
[----:B------:R-:W-:Y:S05]  /*22450*/  WARPSYNC.COLLECTIVE R15, `(.L_x_14831) ;  /* 0x000000000f087348 */ /* 0x000fea0003c00000 */
[----:B------:R0:W1:Y:S02]  /*22460*/  SHFL.IDX P6, R14, R13, R12, R11 ;  /* 0x0000000c0d0e7389 */ /* 0x00006400000c000b */
[----:B01----:R-:W-:Y:S01]  /*22470*/  ENDCOLLECTIVE ;  /* 0x000000000000791b */ /* 0x003fe20003800000 */
.L_x_14831:
[----:B------:R-:W-:Y:S02]  /*22480*/  IMAD.MOV.U32 R13, RZ, RZ, R30 ;  /* 0x000000ffff0d7224 */ /* 0x000fe400078e001e */
[----:B------:R-:W-:-:S07]  /*22490*/  IMAD.MOV.U32 R5, RZ, RZ, R14 ;  /* 0x000000ffff057224 */ /* 0x000fce00078e000e */
[----:B------:R-:W-:Y:S05]  /*224a0*/  WARPSYNC.COLLECTIVE R15, `(.L_x_14832) ;  /* 0x000000000f087348 */ /* 0x000fea0003c00000 */
[----:B------:R0:W1:Y:S02]  /*224b0*/  SHFL.IDX P6, R14, R13, R12, R11 ;  /* 0x0000000c0d0e7389 */ /* 0x00006400000c000b */
[----:B01----:R-:W-:Y:S01]  /*224c0*/  ENDCOLLECTIVE ;  /* 0x000000000000791b */ /* 0x003fe20003800000 */
.L_x_14832:
[----:B------:R-:W-:Y:S05]  /*224d0*/  BRA `(.L_x_14833) ;  /* 0xfffffe50007c7947 */ /* 0x000fea000383ffff */
.L_x_14566:
        /* <DEDUP_REMOVED lines=8> */
.L_x_14835:
[----:B------:R-:W-:Y:S05]  /*22560*/  BSYNC B1 ;  /* 0x0000000000017941 */ /* 0x000fea0003800000 */
.L_x_14834:
        /* <DEDUP_REMOVED lines=8> */
.L_x_14836:
[----:B------:R-:W-:Y:S02]  /*225f0*/  IMAD.MOV.U32 R13, RZ, RZ, R7 ;  /* 0x000000ffff0d7224 */ /* 0x000fe400078e0007 */
[----:B------:R-:W-:-:S07]  /*22600*/  IMAD.MOV.U32 R4, RZ, RZ, R14 ;  /* 0x000000ffff047224 */ /* 0x000fce00078e000e */
[----:B------:R-:W-:Y:S05]  /*22610*/  WARPSYNC.COLLECTIVE R15, `(.L_x_14837) ;  /* 0x000000000f087348 */ /* 0x000fea0003c00000 */
[----:B------:R0:W1:Y:S02]  /*22620*/  SHFL.IDX P6, R14, R13, R12, R11 ;  /* 0x0000000c0d0e7389 */ /* 0x00006400000c000b */
[----:B01----:R-:W-:Y:S01]  /*22630*/  ENDCOLLECTIVE ;  /* 0x000000000000791b */ /* 0x003fe20003800000 */
.L_x_14837:
[----:B------:R-:W-:Y:S02]  /*22640*/  IMAD.MOV.U32 R13, RZ, RZ, R30 ;  /* 0x000000ffff0d7224 */ /* 0x000fe400078e001e */
[----:B------:R-:W-:-:S07]  /*22650*/  IMAD.MOV.U32 R7, RZ, RZ, R14 ;  /* 0x000000ffff077224 */ /* 0x000fce00078e000e */
[----:B------:R-:W-:Y:S05]  /*22660*/  WARPSYNC.COLLECTIVE R15, `(.L_x_14838) ;  /* 0x000000000f087348 */ /* 0x000fea0003c00000 */
[----:B------:R0:W1:Y:S02]  /*22670*/  SHFL.IDX P6, R14, R13, R12, R11 ;  /* 0x0000000c0d0e7389 */ /* 0x00006400000c000b */
[----:B01----:R-:W-:Y:S01]  /*22680*/  ENDCOLLECTIVE ;  /* 0x000000000000791b */ /* 0x003fe20003800000 */
.L_x_14838:
[----:B------:R-:W-:Y:S01]  /*22690*/  IMAD.MOV.U32 R30, RZ, RZ, R14 ;  /* 0x000000ffff1e7224 */ /* 0x000fe200078e000e */
[----:B------:R-:W-:Y:S06]  /*226a0*/  BRA `(.L_x_14839) ;  /* 0xfffffe5000d47947 */ /* 0x000fec000383ffff */
.L_x_14570:
[----:B0-----:R0:W1:Y:S02]  /*226b0*/  SYNCS.PHASECHK.TRANS64.TRYWAIT P0, [R19+URZ+0x32400], R34 ;  /* 0x03240022130075a7 */ /* 0x001064000800017f */
[----:B-1----:R-:W-:Y:S05]  /*226c0*/  @!P0 NANOSLEEP.SYNCS 0x989680 ;  /* 0x009896800000895d */ /* 0x002fea0003900000 */
[----:B------:R-:W1:Y:S02]  /*226d0*/  @!P0 SYNCS.PHASECHK.TRANS64 P0, [R19+URZ+0x32400], R34 ;  /* 0x03240022130085a7 */ /* 0x000e64000800007f */
[----:B-1----:R-:W-:Y:S05]  /*226e0*/  @!P0 BRA `(.L_x_14570) ;  /* 0xfffffffc00f08947 */ /* 0x002fea000383ffff */
[----:B------:R-:W-:Y:S05]  /*226f0*/  BRA `(.L_x_14840) ;  /* 0xfffffe5400c47947 */ /* 0x000fea000383ffff */
.L_x_14578:
        /* <DEDUP_REMOVED lines=9> */
.L_x_14842:
[----:B------:R-:W-:Y:S05]  /*22790*/  BSYNC B1 ;  /* 0x0000000000017941 */ /* 0x000fea0003800000 */
.L_x_14841:
[----:B------:R0:W5:Y:S01]  /*227a0*/  LDL R8, [R1+0x18] ;  /* 0x0000180001087983 */ /* 0x0001620000100800 */
[----:B------:R-:W-:Y:S01]  /*227b0*/  IMAD.MOV.U32 R13, RZ, RZ, R24 ;  /* 0x000000ffff0d7224 */ /* 0x000fe200078e0018 */
[----:B------:R-:W-:Y:S01]  /*227c0*/  ISETP.GE.AND P0, PT, R16, R39, PT ;  /* 0x000000271000720c */ /* 0x000fe20003f06270 */
[----:B------:R-:W-:Y:S02]  /*227d0*/  IMAD.MOV.U32 R12, RZ, RZ, RZ ;  /* 0x000000ffff0c7224 */ /* 0x000fe400078e00ff */
[----:B------:R-:W-:Y:S02]  /*227e0*/  IMAD.MOV.U32 R11, RZ, RZ, 0x1c1f ;  /* 0x00001c1fff0b7424 */ /* 0x000fe400078e00ff */
[----:B------:R-:W-:Y:S02]  /*227f0*/  IMAD.MOV.U32 R15, RZ, RZ, -0x1 ;  /* 0xffffffffff0f7424 */ /* 0x000fe400078e00ff */
[----:B0-----:R-:W-:-:S07]  /*22800*/  IMAD.MOV.U32 R0, RZ, RZ, R14 ;  /* 0x000000ffff007224 */ /* 0x001fce00078e000e */
[----:B-----5:R-:W-:Y:S05]  /*22810*/  WARPSYNC.COLLECTIVE R15, `(.L_x_14843) ;  /* 0x000000000f087348 */ /* 0x020fea0003c00000 */
[----:B------:R0:W1:Y:S02]  /*22820*/  SHFL.IDX P6, R14, R13, R12, R11 ;  /* 0x0000000c0d0e7389 */ /* 0x00006400000c000b */
[----:B01---5:R-:W-:Y:S01]  /*22830*/  ENDCOLLECTIVE ;  /* 0x000000000000791b */ /* 0x023fe20003800000 */
.L_x_14843:
[----:B------:R-:W-:Y:S02]  /*22840*/  IMAD.MOV.U32 R13, RZ, RZ, R25 ;  /* 0x000000ffff0d7224 */ /* 0x000fe400078e0019 */
[----:B------:R-:W-:-:S07]  /*22850*/  IMAD.MOV.U32 R3, RZ, RZ, R14 ;  /* 0x000000ffff037224 */ /* 0x000fce00078e000e */
[----:B------:R-:W-:Y:S05]  /*22860*/  WARPSYNC.COLLECTIVE R15, `(.L_x_14844) ;  /* 0x000000000f087348 */ /* 0x000fea0003c00000 */
[----:B------:R0:W1:Y:S02]  /*22870*/  SHFL.IDX P6, R14, R13, R12, R11 ;  /* 0x0000000c0d0e7389 */ /* 0x00006400000c000b */
[----:B01----:R-:W-:Y:S01]  /*22880*/  ENDCOLLECTIVE ;  /* 0x000000000000791b */ /* 0x003fe20003800000 */
.L_x_14844:
[----:B------:R-:W-:Y:S02]  /*22890*/  IMAD.MOV.U32 R13, RZ, RZ, R27 ;  /* 0x000000ffff0d7224 */ /* 0x000fe400078e001b */
[----:B------:R-:W-:-:S07]  /*228a0*/  IMAD.MOV.U32 R4, RZ, RZ, R14 ;  /* 0x000000ffff047224 */ /* 0x000fce00078e000e */
[----:B------:R-:W-:Y:S05]  /*228b0*/  WARPSYNC.COLLECTIVE R15, `(.L_x_14845) ;  /* 0x000000000f087348 */ /* 0x000fea0003c00000 */
[----:B------:R0:W1:Y:S02]  /*228c0*/  SHFL.IDX P6, R14, R13, R12, R11 ;  /* 0x0000000c0d0e7389 */ /* 0x00006400000c000b */
[----:B01----:R-:W-:Y:S01]  /*228d0*/  ENDCOLLECTIVE ;  /* 0x000000000000791b */ /* 0x003fe20003800000 */
.L_x_14845:
[----:B------:R-:W-:-:S05]  /*228e0*/  IMAD R34, R8, R34, RZ ;  /* 0x0000002208227224 */ /* 0x000fca00078e02ff */
[----:B------:R-:W-:-:S13]  /*228f0*/  ISETP.GE.OR P1, PT, R41, R34, P0 ;  /* 0x000000222900720c */ /* 0x000fda0000726670 */
[C---:B------:R-:W-:Y:S01]  /*22900*/  @!P1 IMAD.SHL.U32 R5, R16.reuse, 0x2, RZ ;  /* 0x0000000210059824 */ /* 0x040fe200078e00ff */
[----:B------:R-:W-:-:S04]  /*22910*/  @!P1 SHF.L.U64.HI R21, R16, 0x1, R43 ;  /* 0x0000000110159819 */ /* 0x000fc8000001022b */
[----:B------:R-:W-:-:S05]  /*22920*/  @!P1 IADD3 R6, P2, R3, R5, RZ ;  /* 0x0000000503069210 */ /* 0x000fca0007f5e0ff */
[----:B------:R-:W-:-:S05]  /*22930*/  @!P1 IMAD.X R7, R0, 0x1, R21, P2 ;  /* 0x0000000100079824 */ /* 0x000fca00010e0615 */
[----:B------:R-:W2:Y:S01]  /*22940*/  @!P1 LD.E.128 R8, desc[UR40][R6.64] ;  /* 0x0000002806089980 */ /* 0x000ea2000c101d00 */
[----:B------:R-:W-:-:S05]  /*22950*/  @!P1 IADD3 R14, P2, R14, R5, RZ ;  /* 0x000000050e0e9210 */ /* 0x000fca0007f5e0ff */
[----:B------:R-:W-:Y:S02]  /*22960*/  @!P1 IMAD.X R5, R4, 0x1, R21, P2 ;  /* 0x0000000104059824 */ /* 0x000fe400010e0615 */
[----:B------:R-:W-:-:S06]  /*22970*/  @!P1 IMAD.MOV.U32 R4, RZ, RZ, R14 ;  /* 0x000000ffff049224 */ /* 0x000fcc00078e000e */
        /* <DEDUP_REMOVED lines=8> */
[----:B------:R-:W-:-:S02]  /*22a00*/  IMAD.MOV.U32 R11, RZ, RZ, 0x1c1f ;  /* 0x00001c1fff0b7424 */ /* 0x000fc400078e00ff */
[----:B------:R-:W-:Y:S02]  /*22a10*/  @!P1 IMAD.MOV.U32 R21, RZ, RZ, R9 ;  /* 0x000000ffff159224 */ /* 0x000fe400078e0009 */
[----:B------:R-:W-:-:S07]  /*22a20*/  @!P1 IMAD.MOV.U32 R20, RZ, RZ, R8 ;  /* 0x000000ffff149224 */ /* 0x000fce00078e0008 */
[----:B-----5:R-:W-:Y:S05]  /*22a30*/  WARPSYNC.COLLECTIVE R15, `(.L_x_14846) ;  /* 0x000000000f087348 */ /* 0x020fea0003c00000 */
[----:B------:R0:W1:Y:S02]  /*22a40*/  SHFL.IDX P6, R14, R13, R12, R11 ;  /* 0x0000000c0d0e7389 */ /* 0x00006400000c000b */
[----:B01---5:R-:W-:Y:S01]  /*22a50*/  ENDCOLLECTIVE ;  /* 0x000000000000791b */ /* 0x023fe20003800000 */
.L_x_14846:
[----:B------:R-:W-:Y:S02]  /*22a60*/  IMAD.MOV.U32 R3, RZ, RZ, R21 ;  /* 0x000000ffff037224 */ /* 0x000fe400078e0015 */
[----:B------:R-:W-:Y:S02]  /*22a70*/  IMAD.MOV.U32 R0, RZ, RZ, R20 ;  /* 0x000000ffff007224 */ /* 0x000fe400078e0014 */
[----:B------:R-:W-:Y:S01]  /*22a80*/  @!P1 IMAD.MOV.U32 R28, RZ, RZ, R10 ;  /* 0x000000ffff1c9224 */ /* 0x000fe200078e000a */
[----:B------:R-:W-:Y:S01]  /*22a90*/  PRMT R49, R3, 0x7610, R49 ;  /* 0x0000761003317816 */ /* 0x000fe20000000031 */
[----:B------:R-:W-:Y:S01]  /*22aa0*/  @!P1 IMAD.MOV.U32 R30, RZ, RZ, R4 ;  /* 0x000000ffff1e9224 */ /* 0x000fe200078e0004 */
[----:B------:R-:W-:Y:S01]  /*22ab0*/  PRMT R36, R36, 0x5410, R0 ;  /* 0x0000541024247816 */ /* 0x000fe20000000000 */
[----:B------:R-:W-:Y:S02]  /*22ac0*/  IMAD.MOV.U32 R0, RZ, RZ, R28 ;  /* 0x000000ffff007224 */ /* 0x000fe400078e001c */
[----:B------:R-:W-:-:S02]  /*22ad0*/  @!P1 IMAD.MOV.U32 R31, RZ, RZ, R5 ;  /* 0x000000ffff1f9224 */ /* 0x000fc400078e0005 */
[----:B------:R-:W-:Y:S01]  /*22ae0*/  @!P1 IMAD.MOV.U32 R32, RZ, RZ, R6 ;  /* 0x000000ffff209224 */ /* 0x000fe200078e0006 */
[----:B------:R-:W-:Y:S01]  /*22af0*/  PRMT R35, R0, 0x7610, R35 ;  /* 0x0000761000237816 */ /* 0x000fe20000000023 */
[----:B------:R-:W-:Y:S02]  /*22b00*/  IMAD.MOV.U32 R13, RZ, RZ, R24 ;  /* 0x000000ffff0d7224 */ /* 0x000fe400078e0018 */
[----:B------:R-:W-:Y:S02]  /*22b10*/  @!P1 IMAD.MOV.U32 R33, RZ, RZ, R7 ;  /* 0x000000ffff219224 */ /* 0x000fe400078e0007 */
[----:B------:R-:W-:Y:S02]  /*22b20*/  IMAD.MOV.U32 R0, RZ, RZ, R30 ;  /* 0x000000ffff007224 */ /* 0x000fe400078e001e */
[----:B------:R-:W-:Y:S02]  /*22b30*/  IMAD.MOV.U32 R4, RZ, RZ, R31 ;  /* 0x000000ffff047224 */ /* 0x000fe400078e001f */
[----:B------:R-:W-:-:S02]  /*22b40*/  IMAD.MOV.U32 R5, RZ, RZ, R32 ;  /* 0x000000ffff057224 */ /* 0x000fc400078e0020 */
[----:B------:R-:W-:Y:S01]  /*22b50*/  IMAD.MOV.U32 R3, RZ, RZ, R14 ;  /* 0x000000ffff037224 */ /* 0x000fe200078e000e */
[----:B------:R-:W-:-:S07]  /*22b60*/  PRMT R35, R35, 0x5410, R4 ;  /* 0x0000541023237816 */ /* 0x000fce0000000004 */
[----:B------:R-:W-:Y:S05]  /*22b70*/  WARPSYNC.COLLECTIVE R15, `(.L_x_14847) ;  /* 0x000000000f087348 */ /* 0x000fea0003c00000 */
[----:B------:R0:W1:Y:S02]  /*22b80*/  SHFL.IDX P6, R14, R13, R12, R11 ;  /* 0x0000000c0d0e7389 */ /* 0x00006400000c000b */
[----:B01----:R-:W-:Y:S01]  /*22b90*/  ENDCOLLECTIVE ;  /* 0x000000000000791b */ /* 0x003fe20003800000 */
.L_x_14847:
[----:B------:R-:W-:Y:S01]  /*22ba0*/  IMAD.MOV.U32 R8, RZ, RZ, R29 ;  /* 0x000000ffff087224 */ /* 0x000fe200078e001d */
[----:B------:R-:W-:Y:S01]  /*22bb0*/  PRMT R45, R0, 0x5410, R5 ;  /* 0x00005410002d7816 */ /* 0x000fe20000000005 */
[----:B------:R-:W-:Y:S01]  /*22bc0*/  IMAD.MOV.U32 R6, RZ, RZ, R33 ;  /* 0x000000ffff067224 */ /* 0x000fe200078e0021 */
[----:B------:R-:W-:Y:S02]  /*22bd0*/  CS2R R4, SRZ ;  /* 0x0000000000047805 */ /* 0x000fe4000001ff00 */
[----:B------:R-:W-:Y:S02]  /*22be0*/  PRMT R36, R8, 0x7610, R36 ;  /* 0x0000761008247816 */ /* 0x000fe40000000024 */
[----:B------:R-:W-:Y:S01]  /*22bf0*/  PRMT R48, R6, 0x7610, R48 ;  /* 0x0000761006307816 */ /* 0x000fe20000000030 */
[----:B------:R-:W-:Y:S02]  /*22c00*/  IMAD.MOV.U32 R13, RZ, RZ, R25 ;  /* 0x000000ffff0d7224 */ /* 0x000fe400078e0019 */
[----:B------:R-:W-:-:S07]  /*22c10*/  IMAD.MOV.U32 R24, RZ, RZ, R14 ;  /* 0x000000ffff187224 */ /* 0x000fce00078e000e */
[----:B------:R-:W-:Y:S05]  /*22c20*/  WARPSYNC.COLLECTIVE R15, `(.L_x_14848) ;  /* 0x000000000f087348 */ /* 0x000fea0003c00000 */
[----:B------:R0:W1:Y:S02]  /*22c30*/  SHFL.IDX P6, R14, R13, R12, R11 ;  /* 0x0000000c0d0e7389 */ /* 0x00006400000c000b */
[----:B01----:R-:W-:Y:S01]  /*22c40*/  ENDCOLLECTIVE ;  /* 0x000000000000791b */ /* 0x003fe20003800000 */
.L_x_14848:
[----:B------:R-:W-:Y:S02]  /*22c50*/  IMAD.MOV.U32 R13, RZ, RZ, R27 ;  /* 0x000000ffff0d7224 */ /* 0x000fe400078e001b */
[----:B------:R-:W-:-:S07]  /*22c60*/  IMAD.MOV.U32 R25, RZ, RZ, R14 ;  /* 0x000000ffff197224 */ /* 0x000fce00078e000e */
[----:B------:R-:W-:Y:S05]  /*22c70*/  WARPSYNC.COLLECTIVE R15, `(.L_x_14849) ;  /* 0x000000000f087348 */ /* 0x000fea0003c00000 */
[----:B------:R0:W1:Y:S02]  /*22c80*/  SHFL.IDX P6, R14, R13, R12, R11 ;  /* 0x0000000c0d0e7389 */ /* 0x00006400000c000b */
[----:B01----:R-:W-:Y:S01]  /*22c90*/  ENDCOLLECTIVE ;  /* 0x000000000000791b */ /* 0x003fe20003800000 */
.L_x_14849:
[----:B------:R-:W-:Y:S05]  /*22ca0*/  BRA `(.L_x_14850) ;  /* 0xfffffe6000d87947 */ /* 0x000fea000383ffff */
.L_x_14582:
[----:B0-----:R0:W1:Y:S02]  /*22cb0*/  SYNCS.PHASECHK.TRANS64.TRYWAIT P1, [R19+URZ+0x32400], R12 ;  /* 0x0324000c130075a7 */ /* 0x001064000802017f */
[----:B-1----:R-:W-:Y:S05]  /*22cc0*/  @!P1 NANOSLEEP.SYNCS 0x989680 ;  /* 0x009896800000995d */ /* 0x002fea0003900000 */
[----:B------:R-:W1:Y:S02]  /*22cd0*/  @!P1 SYNCS.PHASECHK.TRANS64 P1, [R19+URZ+0x32400], R12 ;  /* 0x0324000c130095a7 */ /* 0x000e64000802007f */
[----:B-1----:R-:W-:Y:S05]  /*22ce0*/  @!P1 BRA `(.L_x_14582) ;  /* 0xfffffffc00f09947 */ /* 0x002fea000383ffff */
[----:B------:R-:W-:Y:S05]  /*22cf0*/  BRA `(.L_x_14851) ;  /* 0xfffffe6400807947 */ /* 0x000fea000383ffff */
.L_x_14588:
[----:B---3--:R3:W0:Y:S02]  /*22d00*/  SYNCS.PHASECHK.TRANS64.TRYWAIT P1, [R173+URZ+0x32430], R8 ;  /* 0x03243008ad0075a7 */ /* 0x008624000802017f */
[----:B0-----:R-:W-:Y:S05]  /*22d10*/  @!P1 NANOSLEEP.SYNCS 0x989680 ;  /* 0x009896800000995d */ /* 0x001fea0003900000 */
[----:B------:R-:W0:Y:S02]  /*22d20*/  @!P1 SYNCS.PHASECHK.TRANS64 P1, [R173+URZ+0x32430], R8 ;  /* 0x03243008ad0095a7 */ /* 0x000e24000802007f */
[----:B0-----:R-:W-:Y:S05]  /*22d30*/  @!P1 BRA `(.L_x_14588) ;  /* 0xfffffffc00f09947 */ /* 0x001fea000383ffff */
[----:B------:R-:W-:Y:S05]  /*22d40*/  BRA `(.L_x_14587) ;  /* 0xfffffe74004c7947 */ /* 0x000fea000383ffff */
.L_x_14590:
[----:B0-----:R0:W4:Y:S02]  /*22d50*/  SYNCS.PHASECHK.TRANS64.TRYWAIT P1, [R19+URZ+0x32410], R0 ;  /* 0x03241000130075a7 */ /* 0x001124000802017f */
[----:B----4-:R-:W-:Y:S05]  /*22d60*/  @!P1 NANOSLEEP.SYNCS 0x989680 ;  /* 0x009896800000995d */ /* 0x010fea0003900000 */
[----:B------:R-:W4:Y:S02]  /*22d70*/  @!P1 SYNCS.PHASECHK.TRANS64 P1, [R19+URZ+0x32410], R0 ;  /* 0x03241000130095a7 */ /* 0x000f24000802007f */
[----:B----4-:R-:W-:Y:S05]  /*22d80*/  @!P1 BRA `(.L_x_14590) ;  /* 0xfffffffc00f09947 */ /* 0x010fea000383ffff */
[----:B------:R-:W-:Y:S05]  /*22d90*/  BRA `(.L_x_14852) ;  /* 0xfffffe7800007947 */ /* 0x000fea000383ffff */
.L_x_14595:
[----:B------:R0:W0:Y:S02]  /*22da0*/  SYNCS.PHASECHK.TRANS64.TRYWAIT P2, [R173+URZ+0x32450], R8 ;  /* 0x03245008ad0075a7 */ /* 0x000024000804017f */
[----:B0-----:R-:W-:Y:S05]  /*22db0*/  @!P2 NANOSLEEP.SYNCS 0x989680 ;  /* 0x009896800000a95d */ /* 0x001fea0003900000 */
[----:B------:R-:W0:Y:S02]  /*22dc0*/  @!P2 SYNCS.PHASECHK.TRANS64 P2, [R173+URZ+0x32450], R8 ;  /* 0x03245008ad00a5a7 */ /* 0x000e24000804007f */
[----:B0-----:R-:W-:Y:S05]  /*22dd0*/  @!P2 BRA `(.L_x_14595) ;  /* 0xfffffffc00f0a947 */ /* 0x001fea000383ffff */
[----:B------:R-:W-:Y:S05]  /*22de0*/  BRA `(.L_x_14594) ;  /* 0xfffffe7800207947 */ /* 0x000fea000383ffff */
.L_x_14600:
[----:B--2---:R2:W3:Y:S02]  /*22df0*/  SYNCS.PHASECHK.TRANS64.TRYWAIT P2, [R205+URZ+0x32430], R0 ;  /* 0x03243000cd0075a7 */ /* 0x0044e4000804017f */
[----:B---3--:R-:W-:Y:S05]  /*22e00*/  @!P2 NANOSLEEP.SYNCS 0x989680 ;  /* 0x009896800000a95d */ /* 0x008fea0003900000 */
[----:B------:R-:W3:Y:S02]  /*22e10*/  @!P2 SYNCS.PHASECHK.TRANS64 P2, [R205+URZ+0x32430], R0 ;  /* 0x03243000cd00a5a7 */ /* 0x000ee4000804007f */
[----:B---3--:R-:W-:Y:S05]  /*22e20*/  @!P2 BRA `(.L_x_14600) ;  /* 0xfffffffc00f0a947 */ /* 0x008fea000383ffff */
[----:B------:R-:W-:Y:S05]  /*22e30*/  BRA `(.L_x_14599) ;  /* 0xfffffe9c00e07947 */ /* 0x000fea000383ffff */
.L_x_14605:
[----:B---3--:R3:W4:Y:S02]  /*22e40*/  SYNCS.PHASECHK.TRANS64.TRYWAIT P2, [R205+URZ+0x32450], R0 ;  /* 0x03245000cd0075a7 */ /* 0x008724000804017f */
[----:B----4-:R-:W-:Y:S05]  /*22e50*/  @!P2 NANOSLEEP.SYNCS 0x989680 ;  /* 0x009896800000a95d */ /* 0x010fea0003900000 */
[----:B------:R-:W4:Y:S02]  /*22e60*/  @!P2 SYNCS.PHASECHK.TRANS64 P2, [R205+URZ+0x32450], R0 ;  /* 0x03245000cd00a5a7 */ /* 0x000f24000804007f */
[----:B----4-:R-:W-:Y:S05]  /*22e70*/  @!P2 BRA `(.L_x_14605) ;  /* 0xfffffffc00f0a947 */ /* 0x010fea000383ffff */
[----:B------:R-:W-:Y:S05]  /*22e80*/  BRA `(.L_x_14604) ;  /* 0xfffffea000847947 */ /* 0x000fea000383ffff */
.L_x_14611:
[----:B--2---:R2:W3:Y:S02]  /*22e90*/  SYNCS.PHASECHK.TRANS64.TRYWAIT P2, [R216+URZ+0x32430], R0 ;  /* 0x03243000d80075a7 */ /* 0x0044e4000804017f */
[----:B---3--:R-:W-:Y:S05]  /*22ea0*/  @!P2 NANOSLEEP.SYNCS 0x989680 ;  /* 0x009896800000a95d */ /* 0x008fea0003900000 */
[----:B------:R-:W3:Y:S02]  /*22eb0*/  @!P2 SYNCS.PHASECHK.TRANS64 P2, [R216+URZ+0x32430], R0 ;  /* 0x03243000d800a5a7 */ /* 0x000ee4000804007f */
[----:B---3--:R-:W-:Y:S05]  /*22ec0*/  @!P2 BRA `(.L_x_14611) ;  /* 0xfffffffc00f0a947 */ /* 0x008fea000383ffff */
[----:B------:R-:W-:Y:S05]  /*22ed0*/  BRA `(.L_x_14610) ;  /* 0xfffffecc00c47947 */ /* 0x000fea000383ffff */
.L_x_14616:
[----:B---3--:R3:W4:Y:S02]  /*22ee0*/  SYNCS.PHASECHK.TRANS64.TRYWAIT P2, [R216+URZ+0x32450], R0 ;  /* 0x03245000d80075a7 */ /* 0x008724000804017f */
[----:B----4-:R-:W-:Y:S05]  /*22ef0*/  @!P2 NANOSLEEP.SYNCS 0x989680 ;  /* 0x009896800000a95d */ /* 0x010fea0003900000 */
[----:B------:R-:W4:Y:S02]  /*22f00*/  @!P2 SYNCS.PHASECHK.TRANS64 P2, [R216+URZ+0x32450], R0 ;  /* 0x03245000d800a5a7 */ /* 0x000f24000804007f */
[----:B----4-:R-:W-:Y:S05]  /*22f10*/  @!P2 BRA `(.L_x_14616) ;  /* 0xfffffffc00f0a947 */ /* 0x010fea000383ffff */
[----:B------:R-:W-:Y:S05]  /*22f20*/  BRA `(.L_x_14615) ;  /* 0xfffffed000687947 */ /* 0x000fea000383ffff */
.L_x_14622:
[----:B------:R-:W-:Y:S02]  /*22f30*/  IMAD.MOV.U32 R13, RZ, RZ, R20 ;  /* 0x000000ffff0d7224 */ /* 0x000fe400078e0014 */
[----:B------:R-:W-:Y:S02]  /*22f40*/  IMAD.MOV.U32 R12, RZ, RZ, RZ ;  /* 0x000000ffff0c7224 */ /* 0x000fe400078e00ff */
[----:B------:R-:W-:Y:S02]  /*22f50*/  IMAD.MOV.U32 R11, RZ, RZ, 0x181f ;  /* 0x0000181fff0b7424 */ /* 0x000fe400078e00ff */
[----:B------:R-:W-:-:S07]  /*22f60*/  IMAD.MOV.U32 R15, RZ, RZ, -0x1 ;  /* 0xffffffffff0f7424 */ /* 0x000fce00078e00ff */
[----:B-----5:R-:W-:Y:S05]  /*22f70*/  WARPSYNC.COLLECTIVE R15, `(.L_x_14853) ;  /* 0x000000000f087348 */ /* 0x020fea0003c00000 */
[----:B------:R0:W1:Y:S02]  /*22f80*/  SHFL.IDX P6, R14, R13, R12, R11 ;  /* 0x0000000c0d0e7389 */ /* 0x00006400000c000b */
[----:B01---5:R-:W-:Y:S01]  /*22f90*/  ENDCOLLECTIVE ;  /* 0x000000000000791b */ /* 0x023fe20003800000 */
.L_x_14853:
[----:B------:R-:W-:Y:S02]  /*22fa0*/  IMAD.MOV.U32 R13, RZ, RZ, R4 ;  /* 0x000000ffff0d7224 */ /* 0x000fe400078e0004 */
[----:B------:R-:W-:-:S07]  /*22fb0*/  IMAD.MOV.U32 R3, RZ, RZ, R14 ;  /* 0x000000ffff037224 */ /* 0x000fce00078e000e */
[----:B------:R-:W-:Y:S05]  /*22fc0*/  WARPSYNC.COLLECTIVE R15, `(.L_x_14854) ;  /* 0x000000000f087348 */ /* 0x000fea0003c00000 */
[----:B------:R0:W1:Y:S02]  /*22fd0*/  SHFL.IDX P6, R14, R13, R12, R11 ;  /* 0x0000000c0d0e7389 */ /* 0x00006400000c000b */
[----:B01----:R-:W-:Y:S01]  /*22fe0*/  ENDCOLLECTIVE ;  /* 0x000000000000791b */ /* 0x003fe20003800000 */
.L_x_14854:
[----:B------:R-:W-:Y:S05]  /*22ff0*/  BRA `(.L_x_14855) ;  /* 0xffffff1800987947 */ /* 0x000fea000383ffff */
.L_x_14625:
        /* <DEDUP_REMOVED lines=8> */
.L_x_14857:
[----:B------:R-:W-:Y:S05]  /*23080*/  BSYNC B1 ;  /* 0x0000000000017941 */ /* 0x000fea0003800000 */
.L_x_14856:
        /* <DEDUP_REMOVED lines=8> */
.L_x_14858:
[----:B------:R-:W-:Y:S05]  /*23110*/  BRA `(.L_x_14859) ;  /* 0xffffff1800e47947 */ /* 0x000fea000383ffff */
.L_x_14628:
[----:B------:R-:W-:Y:S01]  /*23120*/  BSSY B1, `(.L_x_14860) ;  /* 0x0000008000017945 */ /* 0x000fe20003800000 */
[----:B----4-:R-:W-:Y:S02]  /*23130*/  IMAD.MOV.U32 R13, RZ, RZ, R20 ;  /* 0x000000ffff0d7224 */ /* 0x010fe400078e0014 */
[----:B------:R-:W-:Y:S02]  /*23140*/  IMAD.MOV.U32 R12, RZ, RZ, 0x2 ;  /* 0x00000002ff0c7424 */ /* 0x000fe400078e00ff */
[----:B------:R-:W-:Y:S02]  /*23150*/  IMAD.MOV.U32 R11, RZ, RZ, 0x181f ;  /* 0x0000181fff0b7424 */ /* 0x000fe400078e00ff */
[----:B------:R-:W-:-:S07]  /*23160*/  IMAD.MOV.U32 R15, RZ, RZ, -0x1 ;  /* 0xffffffffff0f7424 */ /* 0x000fce00078e00ff */
[----:B0123--:R-:W-:Y:S05]  /*23170*/  WARPSYNC.COLLECTIVE R15, `(.L_x_14861) ;  /* 0x000000000f087348 */ /* 0x00ffea0003c00000 */
[----:B--2---:R2:W4:Y:S02]  /*23180*/  SHFL.IDX P6, R14, R13, R12, R11 ;  /* 0x0000000c0d0e7389 */ /* 0x00452400000c000b */
[----:B01234-:R-:W-:Y:S01]  /*23190*/  ENDCOLLECTIVE ;  /* 0x000000000000791b */ /* 0x01ffe20003800000 */
.L_x_14861:
[----:B------:R-:W-:Y:S05]  /*231a0*/  BSYNC B1 ;  /* 0x0000000000017941 */ /* 0x000fea0003800000 */
.L_x_14860:
        /* <DEDUP_REMOVED lines=8> */
.L_x_14862:
[----:B------:R-:W-:Y:S05]  /*23230*/  BRA `(.L_x_14863) ;  /* 0xffffff1c00207947 */ /* 0x000fea000383ffff */
.L_x_14631:
        /* <DEDUP_REMOVED lines=8> */
.L_x_14865:
[----:B------:R-:W-:Y:S05]  /*232c0*/  BSYNC B1 ;  /* 0x0000000000017941 */ /* 0x000fea0003800000 */
.L_x_14864:
        /* <DEDUP_REMOVED lines=8> */
.L_x_14866:
[----:B------:R-:W-:Y:S05]  /*23350*/  BRA `(.L_x_14867) ;  /* 0xffffff1c005c7947 */ /* 0x000fea000383ffff */
.L_x_14633:
[----:B------:R-:W-:Y:S02]  /*23360*/  IMAD.MOV.U32 R13, RZ, RZ, R4 ;  /* 0x000000ffff0d7224 */ /* 0x000fe400078e0004 */
[----:B------:R-:W-:Y:S02]  /*23370*/  IMAD.MOV.U32 R12, RZ, RZ, RZ ;  /* 0x000000ffff0c7224 */ /* 0x000fe400078e00ff */
[----:B------:R-:W-:Y:S02]  /*23380*/  IMAD.MOV.U32 R11, RZ, RZ, 0x1c1f ;  /* 0x00001c1fff0b7424 */ /* 0x000fe400078e00ff */
[----:B------:R-:W-:-:S07]  /*23390*/  IMAD.MOV.U32 R15, RZ, RZ, -0x1 ;  /* 0xffffffffff0f7424 */ /* 0x000fce00078e00ff */
[----:B------:R-:W-:Y:S05]  /*233a0*/  WARPSYNC.COLLECTIVE R15, `(.L_x_14868) ;  /* 0x000000000f087348 */ /* 0x000fea0003c00000 */
[----:B------:R0:W1:Y:S02]  /*233b0*/  SHFL.IDX P6, R14, R13, R12, R11 ;  /* 0x0000000c0d0e7389 */ /* 0x00006400000c000b */
[----:B01----:R-:W-:Y:S01]  /*233c0*/  ENDCOLLECTIVE ;  /* 0x000000000000791b */ /* 0x003fe20003800000 */
.L_x_14868:
[----:B------:R-:W-:Y:S02]  /*233d0*/  IMAD.MOV.U32 R13, RZ, RZ, R3 ;  /* 0x000000ffff0d7224 */ /* 0x000fe400078e0003 */
[----:B------:R-:W-:-:S07]  /*233e0*/  IMAD.MOV.U32 R20, RZ, RZ, R14 ;  /* 0x000000ffff147224 */ /* 0x000fce00078e000e */
[----:B------:R-:W-:Y:S05]  /*233f0*/  WARPSYNC.COLLECTIVE R15, `(.L_x_14869) ;  /* 0x000000000f087348 */ /* 0x000fea0003c00000 */
[----:B------:R0:W1:Y:S02]  /*23400*/  SHFL.IDX P6, R14, R13, R12, R11 ;  /* 0x0000000c0d0e7389 */ /* 0x00006400000c000b */
[----:B01----:R-:W-:Y:S01]  /*23410*/  ENDCOLLECTIVE ;  /* 0x000000000000791b */ /* 0x003fe20003800000 */
.L_x_14869:
[----:B------:R-:W-:Y:S01]  /*23420*/  IMAD.MOV.U32 R12, RZ, RZ, R14 ;  /* 0x000000ffff0c7224 */ /* 0x000fe200078e000e */
[----:B------:R-:W-:Y:S06]  /*23430*/  BRA `(.L_x_14870) ;  /* 0xffffff2000507947 */ /* 0x000fec000383ffff */
.L_x_14636:
        /* <DEDUP_REMOVED lines=8> */
.L_x_14872:
[----:B------:R-:W-:Y:S05]  /*234c0*/  BSYNC B1 ;  /* 0x0000000000017941 */ /* 0x000fea0003800000 */
.L_x_14871:
        /* <DEDUP_REMOVED lines=8> */
.L_x_14873:
[----:B------:R-:W-:Y:S01]  /*23550*/  IMAD.MOV.U32 R3, RZ, RZ, R14 ;  /* 0x000000ffff037224 */ /* 0x000fe200078e000e */
[----:B------:R-:W-:Y:S06]  /*23560*/  BRA `(.L_x_14874) ;  /* 0xffffff2c00287947 */ /* 0x000fec000383ffff */
.L_x_14640:
[----:B------:R-:W-:Y:S02]  /*23570*/  IMAD.MOV.U32 R13, RZ, RZ, R4 ;  /* 0x000000ffff0d7224 */ /* 0x000fe400078e0004 */
[----:B------:R-:W-:Y:S02]  /*23580*/  IMAD.MOV.U32 R12, RZ, RZ, RZ ;  /* 0x000000ffff0c7224 */ /* 0x000fe400078e00ff */
[----:B------:R-:W-:Y:S02]  /*23590*/  IMAD.MOV.U32 R11, RZ, RZ, 0x181f ;  /* 0x0000181fff0b7424 */ /* 0x000fe400078e00ff */
[----:B------:R-:W-:-:S07]  /*235a0*/  IMAD.MOV.U32 R15, RZ, RZ, -0x1 ;  /* 0xffffffffff0f7424 */ /* 0x000fce00078e00ff */
[----:B01----:R-:W-:Y:S05]  /*235b0*/  WARPSYNC.COLLECTIVE R15, `(.L_x_14875) ;  /* 0x000000000f087348 */ /* 0x003fea0003c00000 */
[----:B------:R2:W3:Y:S02]  /*235c0*/  SHFL.IDX P6, R14, R13, R12, R11 ;  /* 0x0000000c0d0e7389 */ /* 0x0004e400000c000b */
[----:B0123--:R-:W-:Y:S01]  /*235d0*/  ENDCOLLECTIVE ;  /* 0x000000000000791b */ /* 0x00ffe20003800000 */
.L_x_14875:
[----:B------:R-:W-:Y:S02]  /*235e0*/  IMAD.MOV.U32 R13, RZ, RZ, R0 ;  /* 0x000000ffff0d7224 */ /* 0x000fe400078e0000 */
[----:B------:R-:W-:-:S07]  /*235f0*/  IMAD.MOV.U32 R3, RZ, RZ, R14 ;  /* 0x000000ffff037224 */ /* 0x000fce00078e000e */
[----:B------:R-:W-:Y:S05]  /*23600*/  WARPSYNC.COLLECTIVE R15, `(.L_x_14876) ;  /* 0x000000000f087348 */ /* 0x000fea0003c00000 */
[----:B------:R0:W1:Y:S02]  /*23610*/  SHFL.IDX P6, R14, R13, R12, R11 ;  /* 0x0000000c0d0e7389 */ /* 0x00006400000c000b */
[----:B01----:R-:W-:Y:S01]  /*23620*/  ENDCOLLECTIVE ;  /* 0x000000000000791b */ /* 0x003fe20003800000 */
.L_x_14876:
[----:B------:R-:W-:Y:S05]  /*23630*/  BRA `(.L_x_14877) ;  /* 0xffffff4c008c7947 */ /* 0x000fea000383ffff */
.L_x_14643:
        /* <DEDUP_REMOVED lines=8> */
.L_x_14879:
[----:B------:R-:W-:Y:S05]  /*236c0*/  BSYNC B1 ;  /* 0x0000000000017941 */ /* 0x000fea0003800000 */
.L_x_14878:
        /* <DEDUP_REMOVED lines=8> */
.L_x_14880:
[----:B------:R-:W-:Y:S05]  /*23750*/  BRA `(.L_x_14881) ;  /* 0xffffff4c00cc7947 */ /* 0x000fea000383ffff */
.L_x_14646:
        /* <DEDUP_REMOVED lines=8> */
.L_x_14883:
[----:B------:R-:W-:Y:S05]  /*237e0*/  BSYNC B1 ;  /* 0x0000000000017941 */ /* 0x000fea0003800000 */
.L_x_14882:
        /* <DEDUP_REMOVED lines=8> */
.L_x_14884:
[----:B------:R-:W-:Y:S05]  /*23870*/  BRA `(.L_x_14885) ;  /* 0xffffff5000087947 */ /* 0x000fea000383ffff */
.L_x_14649:
        /* <DEDUP_REMOVED lines=8> */
.L_x_14887:
[----:B------:R-:W-:Y:S05]  /*23900*/  BSYNC B1 ;  /* 0x0000000000017941 */ /* 0x000fea0003800000 */
.L_x_14886:
        /* <DEDUP_REMOVED lines=8> */
.L_x_14888:
[----:B------:R-:W-:Y:S05]  /*23990*/  BRA `(.L_x_14889) ;  /* 0xffffff5000447947 */ /* 0x000fea000383ffff */
.L_x_14668:
        /* <DEDUP_REMOVED lines=11> */
.L_x_14891:
[----:B------:R-:W-:Y:S05]  /*23a50*/  BSYNC B1 ;  /* 0x0000000000017941 */ /* 0x000fea0003800000 */
.L_x_14890:
[----:B------:R-:W-:Y:S05]  /*23a60*/  BRA `(.L_x_14892) ;  /* 0xffffff6c00d47947 */ /* 0x000fea000383ffff */
.L_x_14670:
[----:B------:R-:W-:Y:S01]  /*23a70*/  BSSY B1, `(.L_x_14893) ;  /* 0x0000006000017945 */ /* 0x000fe20003800000 */
[----:B------:R-:W-:-:S07]  /*23a80*/  IMAD.MOV.U32 R15, RZ, RZ, -0x1 ;  /* 0xffffffffff0f7424 */ /* 0x000fce00078e00ff */
[----:B0-----:R-:W-:Y:S05]  /*23a90*/  WARPSYNC.COLLECTIVE R15, `(.L_x_14894) ;  /* 0x000000000f0c7348 */ /* 0x001fea0003c00000 */
[----:B------:R-:W-:Y:S02]  /*23aa0*/  ELECT P6, UR62, PT ;  /* 0x00000000003e782f */ /* 0x000fe400038c0000 */
[----:B------:R-:W-:Y:S01]  /*23ab0*/  MOV R14, UR62 ;  /* 0x0000003e000e7c02 */ /* 0x000fe20008000f00 */
[----:B0-----:R-:W-:Y:S10]  /*23ac0*/  ENDCOLLECTIVE ;  /* 0x000000000000791b */ /* 0x001ff40003800000 */
.L_x_14894:
[----:B------:R-:W-:Y:S05]  /*23ad0*/  BSYNC B1 ;  /* 0x0000000000017941 */ /* 0x000fea0003800000 */
.L_x_14893:
[----:B------:R-:W-:Y:S05]  /*23ae0*/  BRA `(.L_x_14669) ;  /* 0xffffff6c00cc7947 */ /* 0x000fea000383ffff */
.L_x_14672:
[----:B0-----:R0:W1:Y:S02]  /*23af0*/  SYNCS.PHASECHK.TRANS64.TRYWAIT P0, [R18+URZ+0x32420], R3 ;  /* 0x03242003120075a7 */ /* 0x001064000800017f */
[----:B-1----:R-:W-:Y:S05]  /*23b00*/  @!P0 NANOSLEEP.SYNCS 0x989680 ;  /* 0x009896800000895d */ /* 0x002fea0003900000 */
[----:B------:R-:W1:Y:S02]  /*23b10*/  @!P0 SYNCS.PHASECHK.TRANS64 P0, [R18+URZ+0x32420], R3 ;  /* 0x03242003120085a7 */ /* 0x000e64000800007f */
[----:B-1----:R-:W-:Y:S05]  /*23b20*/  @!P0 BRA `(.L_x_14672) ;  /* 0xfffffffc00f08947 */ /* 0x002fea000383ffff */
[----:B------:R-:W-:Y:S05]  /*23b30*/  BRA `(.L_x_14895) ;  /* 0xffffff6c00dc7947 */ /* 0x000fea000383ffff */
.L_x_14676:
[----:B0-----:R0:W1:Y:S02]  /*23b40*/  SYNCS.PHASECHK.TRANS64.TRYWAIT P0, [R3+URZ+0x324a0], R8 ;  /* 0x0324a008030075a7 */ /* 0x001064000800017f */
[----:B-1----:R-:W-:Y:S05]  /*23b50*/  @!P0 NANOSLEEP.SYNCS 0x989680 ;  /* 0x009896800000895d */ /* 0x002fea0003900000 */
[----:B------:R-:W1:Y:S02]  /*23b60*/  @!P0 SYNCS.PHASECHK.TRANS64 P0, [R3+URZ+0x324a0], R8 ;  /* 0x0324a008030085a7 */ /* 0x000e64000800007f */
[----:B-1----:R-:W-:Y:S05]  /*23b70*/  @!P0 BRA `(.L_x_14676) ;  /* 0xfffffffc00f08947 */ /* 0x002fea000383ffff */
[----:B------:R-:W-:Y:S05]  /*23b80*/  BRA `(.L_x_14896) ;  /* 0xffffff6c00fc7947 */ /* 0x000fea000383ffff */
.L_x_14681:
[----:B-1----:R1:W2:Y:S02]  /*23b90*/  SYNCS.PHASECHK.TRANS64.TRYWAIT P0, [R3+URZ+0x324c0], R8 ;  /* 0x0324c008030075a7 */ /* 0x0022a4000800017f */
[----:B--2---:R-:W-:Y:S05]  /*23ba0*/  @!P0 NANOSLEEP.SYNCS 0x989680 ;  /* 0x009896800000895d */ /* 0x004fea0003900000 */
[----:B------:R-:W2:Y:S02]  /*23bb0*/  @!P0 SYNCS.PHASECHK.TRANS64 P0, [R3+URZ+0x324c0], R8 ;  /* 0x0324c008030085a7 */ /* 0x000ea4000800007f */
[----:B--2---:R-:W-:Y:S05]  /*23bc0*/  @!P0 BRA `(.L_x_14681) ;  /* 0xfffffffc00f08947 */ /* 0x004fea000383ffff */
[----:B------:R-:W-:Y:S05]  /*23bd0*/  BRA `(.L_x_14897) ;  /* 0xffffff70007c7947 */ /* 0x000fea000383ffff */
.L_x_14691:
[----:B0-----:R0:W1:Y:S02]  /*23be0*/  SYNCS.PHASECHK.TRANS64.TRYWAIT P1, [R4+URZ+0x324a0], R5 ;  /* 0x0324a005040075a7 */ /* 0x001064000802017f */
[----:B-1----:R-:W-:Y:S05]  /*23bf0*/  @!P1 NANOSLEEP.SYNCS 0x989680 ;  /* 0x009896800000995d */ /* 0x002fea0003900000 */
[----:B------:R-:W1:Y:S02]  /*23c00*/  @!P1 SYNCS.PHASECHK.TRANS64 P1, [R4+URZ+0x324a0], R5 ;  /* 0x0324a005040095a7 */ /* 0x000e64000802007f */
[----:B-1----:R-:W-:Y:S05]  /*23c10*/  @!P1 BRA `(.L_x_14691) ;  /* 0xfffffffc00f09947 */ /* 0x002fea000383ffff */
[----:B------:R-:W-:Y:S05]  /*23c20*/  BRA `(.L_x_14898) ;  /* 0xffffff78000c7947 */ /* 0x000fea000383ffff */
.L_x_14696:
[----:B-1----:R1:W2:Y:S02]  /*23c30*/  SYNCS.PHASECHK.TRANS64.TRYWAIT P1, [R4+URZ+0x324c0], R5 ;  /* 0x0324c005040075a7 */ /* 0x0022a4000802017f */
[----:B--2---:R-:W-:Y:S05]  /*23c40*/  @!P1 NANOSLEEP.SYNCS 0x989680 ;  /* 0x009896800000995d */ /* 0x004fea0003900000 */
[----:B------:R-:W2:Y:S02]  /*23c50*/  @!P1 SYNCS.PHASECHK.TRANS64 P1, [R4+URZ+0x324c0], R5 ;  /* 0x0324c005040095a7 */ /* 0x000ea4000802007f */
[----:B--2---:R-:W-:Y:S05]  /*23c60*/  @!P1 BRA `(.L_x_14696) ;  /* 0xfffffffc00f09947 */ /* 0x004fea000383ffff */
[----:B------:R-:W-:Y:S05]  /*23c70*/  BRA `(.L_x_14899) ;  /* 0xffffff7800887947 */ /* 0x000fea000383ffff */
.L_x_14714:
        /* <DEDUP_REMOVED lines=11> */
.L_x_14901:
[----:B------:R-:W-:Y:S05]  /*23d30*/  BSYNC B0 ;  /* 0x0000000000007941 */ /* 0x000fea0003800000 */
.L_x_14900:
[----:B------:R-:W-:Y:S05]  /*23d40*/  BRA `(.L_x_14902) ;  /* 0xffffff8800407947 */ /* 0x000fea000383ffff */
.L_x_14716:
[----:B------:R-:W-:Y:S01]  /*23d50*/  BSSY B0, `(.L_x_14903) ;  /* 0x0000006000007945 */ /* 0x000fe20003800000 */
[----:B------:R-:W-:-:S07]  /*23d60*/  IMAD.MOV.U32 R15, RZ, RZ, -0x1 ;  /* 0xffffffffff0f7424 */ /* 0x000fce00078e00ff */
[----:B0-----:R-:W-:Y:S05]  /*23d70*/  WARPSYNC.COLLECTIVE R15, `(.L_x_14904) ;  /* 0x000000000f0c7348 */ /* 0x001fea0003c00000 */
[----:B------:R-:W-:Y:S02]  /*23d80*/  ELECT P6, UR62, PT ;  /* 0x00000000003e782f */ /* 0x000fe400038c0000 */
[----:B------:R-:W-:Y:S01]  /*23d90*/  MOV R14, UR62 ;  /* 0x0000003e000e7c02 */ /* 0x000fe20008000f00 */
[----:B0-----:R-:W-:Y:S10]  /*23da0*/  ENDCOLLECTIVE ;  /* 0x000000000000791b */ /* 0x001ff40003800000 */
.L_x_14904:
[----:B------:R-:W-:Y:S05]  /*23db0*/  BSYNC B0 ;  /* 0x0000000000007941 */ /* 0x000fea0003800000 */
.L_x_14903:
[----:B------:R-:W-:Y:S05]  /*23dc0*/  BRA `(.L_x_14905) ;  /* 0xffffff88004c7947 */ /* 0x000fea000383ffff */
.L_x_14718:
[----:B0-----:R0:W1:Y:S02]  /*23dd0*/  SYNCS.PHASECHK.TRANS64.TRYWAIT P0, [R0+URZ+0x32440], R2 ;  /* 0x03244002000075a7 */ /* 0x001064000800017f */
[----:B-1----:R-:W-:Y:S05]  /*23de0*/  @!P0 NANOSLEEP.SYNCS 0x989680 ;  /* 0x009896800000895d */ /* 0x002fea0003900000 */
[----:B------:R-:W1:Y:S02]  /*23df0*/  @!P0 SYNCS.PHASECHK.TRANS64 P0, [R0+URZ+0x32440], R2 ;  /* 0x03244002000085a7 */ /* 0x000e64000800007f */
[----:B-1----:R-:W-:Y:S05]  /*23e00*/  @!P0 BRA `(.L_x_14718) ;  /* 0xfffffffc00f08947 */ /* 0x002fea000383ffff */
[----:B------:R-:W-:Y:S05]  /*23e10*/  BRA `(.L_x_14906) ;  /* 0xffffff8800ac7947 */ /* 0x000fea000383ffff */
.L_x_14722:
        /* <DEDUP_REMOVED lines=9> */
.L_x_14907:
[----:B------:R-:W-:Y:S02]  /*23eb0*/  IMAD.MOV.U32 R13, RZ, RZ, R3 ;  /* 0x000000ffff0d7224 */ /* 0x000fe400078e0003 */
[----:B------:R-:W-:Y:S01]  /*23ec0*/  IMAD.MOV.U32 R4, RZ, RZ, R14 ;  /* 0x000000ffff047224 */ /* 0x000fe200078e000e */
[----:B------:R-:W-:-:S07]  /*23ed0*/  LOP3.LUT R6, R6, 0x7f, RZ, 0xc0, !PT ;  /* 0x0000007f06067812 */ /* 0x000fce00078ec0ff */
[----:B------:R-:W-:Y:S05]  /*23ee0*/  WARPSYNC.COLLECTIVE R15, `(.L_x_14908) ;  /* 0x000000000f087348 */ /* 0x000fea0003c00000 */
[----:B------:R0:W1:Y:S02]  /*23ef0*/  SHFL.IDX P6, R14, R13, R12, R11 ;  /* 0x0000000c0d0e7389 */ /* 0x00006400000c000b */
[----:B01----:R-:W-:Y:S01]  /*23f00*/  ENDCOLLECTIVE ;  /* 0x000000000000791b */ /* 0x003fe20003800000 */
.L_x_14908:
        /* <DEDUP_REMOVED lines=9> */
.L_x_14909:
[----:B------:R-:W-:Y:S02]  /*23fa0*/  IMAD.MOV.U32 R13, RZ, RZ, R3 ;  /* 0x000000ffff0d7224 */ /* 0x000fe400078e0003 */
[----:B------:R-:W-:Y:S02]  /*23fb0*/  IMAD R0, R0, R7, RZ ;  /* 0x0000000700007224 */ /* 0x000fe400078e02ff */
[----:B------:R-:W-:-:S07]  /*23fc0*/  IMAD.MOV.U32 R7, RZ, RZ, R14 ;  /* 0x000000ffff077224 */ /* 0x000fce00078e000e */
[----:B------:R-:W-:Y:S05]  /*23fd0*/  WARPSYNC.COLLECTIVE R15, `(.L_x_14910) ;  /* 0x000000000f087348 */ /* 0x000fea0003c00000 */
[----:B------:R0:W1:Y:S02]  /*23fe0*/  SHFL.IDX P6, R14, R13, R12, R11 ;  /* 0x0000000c0d0e7389 */ /* 0x00006400000c000b */
[----:B01----:R-:W-:Y:S01]  /*23ff0*/  ENDCOLLECTIVE ;  /* 0x000000000000791b */ /* 0x003fe20003800000 */
.L_x_14910:
        /* <DEDUP_REMOVED lines=10> */
.L_x_14911:
        /* <DEDUP_REMOVED lines=15> */
.L_x_14912:
        /* <DEDUP_REMOVED lines=19> */
.L_x_14913:
        /* <DEDUP_REMOVED lines=10> */
.L_x_14914:
        /* <DEDUP_REMOVED lines=13> */
.L_x_14915:
        /* <DEDUP_REMOVED lines=10> */
.L_x_14916:
        /* <DEDUP_REMOVED lines=13> */
.L_x_14917:
        /* <DEDUP_REMOVED lines=10> */
.L_x_14918:
        /* <DEDUP_REMOVED lines=13> */
.L_x_14919:
        /* <DEDUP_REMOVED lines=10> */
.L_x_14920:
        /* <DEDUP_REMOVED lines=11> */
.L_x_14921:
        /* <DEDUP_REMOVED lines=14> */
.L_x_14922:
[----:B------:R-:W-:Y:S01]  /*24940*/  IMAD.MOV.U32 R3, RZ, RZ, R14 ;  /* 0x000000ffff037224 */ /* 0x000fe200078e000e */
[----:B------:R-:W-:Y:S06]  /*24950*/  BRA `(.L_x_14923) ;  /* 0xffffff8c002c7947 */ /* 0x000fec000383ffff */
.L_x_14726:
        /* <DEDUP_REMOVED lines=36> */
.L_x_14925:
[----:B------:R-:W-:Y:S05]  /*24ba0*/  BSYNC B0 ;  /* 0x0000000000007941 */ /* 0x000fea0003800000 */
.L_x_14924:
        /* <DEDUP_REMOVED lines=10> */
.L_x_14926:
        /* <DEDUP_REMOVED lines=16> */
.L_x_14927:
        /* <DEDUP_REMOVED lines=15> */
.L_x_14928:
        /* <DEDUP_REMOVED lines=9> */
.L_x_14929:
        /* <DEDUP_REMOVED lines=15> */
.L_x_14930:
        /* <DEDUP_REMOVED lines=9> */
.L_x_14931:
        /* <DEDUP_REMOVED lines=15> */
.L_x_14932:
        /* <DEDUP_REMOVED lines=9> */
.L_x_14933:
        /* <DEDUP_REMOVED lines=15> */
.L_x_14934:
        /* <DEDUP_REMOVED lines=9> */
.L_x_14935:
        /* <DEDUP_REMOVED lines=14> */
.L_x_14936:
        /* <DEDUP_REMOVED lines=19> */
.L_x_14937:
[----:B------:R-:W-:Y:S02]  /*25560*/  IMAD.MOV.U32 R13, RZ, RZ, R0 ;  /* 0x000000ffff0d7224 */ /* 0x000fe400078e0000 */
[----:B------:R-:W-:-:S07]  /*25570*/  IMAD.MOV.U32 R6, RZ, RZ, R14 ;  /* 0x000000ffff067224 */ /* 0x000fce00078e000e */
[----:B------:R-:W-:Y:S05]  /*25580*/  WARPSYNC.COLLECTIVE R15, `(.L_x_14938) ;  /* 0x000000000f087348 */ /* 0x000fea0003c00000 */
[----:B------:R0:W1:Y:S02]  /*25590*/  SHFL.IDX P6, R14, R13, R12, R11 ;  /* 0x0000000c0d0e7389 */ /* 0x00006400000c000b */
[----:B01----:R-:W-:Y:S01]  /*255a0*/  ENDCOLLECTIVE ;  /* 0x000000000000791b */ /* 0x003fe20003800000 */
.L_x_14938:
[----:B------:R-:W-:Y:S02]  /*255b0*/  IMAD.MOV.U32 R13, RZ, RZ, R2 ;  /* 0x000000ffff0d7224 */ /* 0x000fe400078e0002 */
[----:B------:R-:W-:Y:S02]  /*255c0*/  IMAD.MOV.U32 R12, RZ, RZ, 0x7 ;  /* 0x00000007ff0c7424 */ /* 0x000fe400078e00ff */
[----:B------:R-:W-:-:S07]  /*255d0*/  IMAD.MOV.U32 R5, RZ, RZ, R14 ;  /* 0x000000ffff057224 */ /* 0x000fce00078e000e */
[----:B------:R-:W-:Y:S05]  /*255e0*/  WARPSYNC.COLLECTIVE R15, `(.L_x_14939) ;  /* 0x000000000f087348 */ /* 0x000fea0003c00000 */
[----:B------:R0:W1:Y:S02]  /*255f0*/  SHFL.IDX P6, R14, R13, R12, R11 ;  /* 0x0000000c0d0e7389 */ /* 0x00006400000c000b */
[----:B01----:R-:W-:Y:S01]  /*25600*/  ENDCOLLECTIVE ;  /* 0x000000000000791b */ /* 0x003fe20003800000 */
.L_x_14939:
        /* <DEDUP_REMOVED lines=10> */
.L_x_14940:
        /* <DEDUP_REMOVED lines=9> */
.L_x_14731:
[----:B-1----:R1:W2:Y:S02]  /*25740*/  SYNCS.PHASECHK.TRANS64.TRYWAIT P0, [R18+URZ+0x32420], R0 ;  /* 0x03242000120075a7 */ /* 0x0022a4000800017f */
[----:B--2---:R-:W-:Y:S05]  /*25750*/  @!P0 NANOSLEEP.SYNCS 0x989680 ;  /* 0x009896800000895d */ /* 0x004fea0003900000 */
[----:B------:R-:W2:Y:S02]  /*25760*/  @!P0 SYNCS.PHASECHK.TRANS64 P0, [R18+URZ+0x32420], R0 ;  /* 0x03242000120085a7 */ /* 0x000ea4000800007f */
[----:B--2---:R-:W-:Y:S05]  /*25770*/  @!P0 BRA `(.L_x_14731) ;  /* 0xfffffffc00f08947 */ /* 0x004fea000383ffff */
[----:B------:R-:W-:Y:S05]  /*25780*/  BRA `(.L_x_14942) ;  /* 0xffffff8c00507947 */ /* 0x000fea000383ffff */
.L_x_14735:
[----:B0-----:R0:W1:Y:S02]  /*25790*/  SYNCS.PHASECHK.TRANS64.TRYWAIT P0, [R2+URZ+0x32460], R0 ;  /* 0x03246000020075a7 */ /* 0x001064000800017f */
[----:B-1----:R-:W-:Y:S05]  /*257a0*/  @!P0 NANOSLEEP.SYNCS 0x989680 ;  /* 0x009896800000895d */ /* 0x002fea0003900000 */
[----:B------:R-:W1:Y:S02]  /*257b0*/  @!P0 SYNCS.PHASECHK.TRANS64 P0, [R2+URZ+0x32460], R0 ;  /* 0x03246000020085a7 */ /* 0x000e64000800007f */
[----:B-1----:R-:W-:Y:S05]  /*257c0*/  @!P0 BRA `(.L_x_14735) ;  /* 0xfffffffc00f08947 */ /* 0x002fea000383ffff */
[----:B------:R-:W-:Y:S05]  /*257d0*/  BRA `(.L_x_14943) ;  /* 0xffffff8c00747947 */ /* 0x000fea000383ffff */
.L_x_14750:
[----:B-1----:R1:W2:Y:S02]  /*257e0*/  SYNCS.PHASECHK.TRANS64.TRYWAIT P0, [R2+URZ+0x32440], R6 ;  /* 0x03244006020075a7 */ /* 0x0022a4000800017f */
[----:B--2---:R-:W-:Y:S05]  /*257f0*/  @!P0 NANOSLEEP.SYNCS 0x989680 ;  /* 0x009896800000895d */ /* 0x004fea0003900000 */
[----:B------:R-:W2:Y:S02]  /*25800*/  @!P0 SYNCS.PHASECHK.TRANS64 P0, [R2+URZ+0x32440], R6 ;  /* 0x03244006020085a7 */ /* 0x000ea4000800007f */
[----:B--2---:R-:W-:Y:S05]  /*25810*/  @!P0 BRA `(.L_x_14750) ;  /* 0xfffffffc00f08947 */ /* 0x004fea000383ffff */
[----:B------:R-:W-:Y:S05]  /*25820*/  BRA `(.L_x_14944) ;  /* 0xffffff9400947947 */ /* 0x000fea000383ffff */
.L_x_14755:
[----:B0-----:R0:W2:Y:S02]  /*25830*/  SYNCS.PHASECHK.TRANS64.TRYWAIT P0, [R2+URZ+0x32460], R6 ;  /* 0x03246006020075a7 */ /* 0x0010a4000800017f */
[----:B--2---:R-:W-:Y:S05]  /*25840*/  @!P0 NANOSLEEP.SYNCS 0x989680 ;  /* 0x009896800000895d */ /* 0x004fea0003900000 */
[----:B------:R-:W2:Y:S02]  /*25850*/  @!P0 SYNCS.PHASECHK.TRANS64 P0, [R2+URZ+0x32460], R6 ;  /* 0x03246006020085a7 */ /* 0x000ea4000800007f */
[----:B--2---:R-:W-:Y:S05]  /*25860*/  @!P0 BRA `(.L_x_14755) ;  /* 0xfffffffc00f08947 */ /* 0x004fea000383ffff */
[----:B------:R-:W-:Y:S05]  /*25870*/  BRA `(.L_x_14945) ;  /* 0xffffff9800107947 */ /* 0x000fea000383ffff */
.L_x_14766:
[----:B-1----:R1:W2:Y:S02]  /*25880*/  SYNCS.PHASECHK.TRANS64.TRYWAIT P0, [R3+URZ+0x32440], R2 ;  /* 0x03244002030075a7 */ /* 0x0022a4000800017f */
[----:B--2---:R-:W-:Y:S05]  /*25890*/  @!P0 NANOSLEEP.SYNCS 0x989680 ;  /* 0x009896800000895d */ /* 0x004fea0003900000 */
[----:B------:R-:W2:Y:S02]  /*258a0*/  @!P0 SYNCS.PHASECHK.TRANS64 P0, [R3+URZ+0x32440], R2 ;  /* 0x03244002030085a7 */ /* 0x000ea4000800007f */
[----:B--2---:R-:W-:Y:S05]  /*258b0*/  @!P0 BRA `(.L_x_14766) ;  /* 0xfffffffc00f08947 */ /* 0x004fea000383ffff */
[----:B------:R-:W-:Y:S05]  /*258c0*/  BRA `(.L_x_14946) ;  /* 0xffffff9c00fc7947 */ /* 0x000fea000383ffff */
.L_x_14771:
[----:B--2---:R2:W3:Y:S02]  /*258d0*/  SYNCS.PHASECHK.TRANS64.TRYWAIT P0, [R3+URZ+0x32460], R2 ;  /* 0x03246002030075a7 */ /* 0x0044e4000800017f */
[----:B---3--:R-:W-:Y:S05]  /*258e0*/  @!P0 NANOSLEEP.SYNCS 0x989680 ;  /* 0x009896800000895d */ /* 0x008fea0003900000 */
[----:B------:R-:W3:Y:S02]  /*258f0*/  @!P0 SYNCS.PHASECHK.TRANS64 P0, [R3+URZ+0x32460], R2 ;  /* 0x03246002030085a7 */ /* 0x000ee4000800007f */
[----:B---3--:R-:W-:Y:S05]  /*25900*/  @!P0 BRA `(.L_x_14771) ;  /* 0xfffffffc00f08947 */ /* 0x008fea000383ffff */
[----:B------:R-:W-:Y:S05]  /*25910*/  BRA `(.L_x_14947) ;  /* 0xffffffa000787947 */ /* 0x000fea000383ffff */
.L_x_14782:
[----:B-1----:R1:W2:Y:S02]  /*25920*/  SYNCS.PHASECHK.TRANS64.TRYWAIT P0, [R3+URZ+0x32440], R2 ;  /* 0x03244002030075a7 */ /* 0x0022a4000800017f */
[----:B--2---:R-:W-:Y:S05]  /*25930*/  @!P0 NANOSLEEP.SYNCS 0x989680 ;  /* 0x009896800000895d */ /* 0x004fea0003900000 */
[----:B------:R-:W2:Y:S02]  /*25940*/  @!P0 SYNCS.PHASECHK.TRANS64 P0, [R3+URZ+0x32440], R2 ;  /* 0x03244002030085a7 */ /* 0x000ea4000800007f */
[----:B--2---:R-:W-:Y:S05]  /*25950*/  @!P0 BRA `(.L_x_14782) ;  /* 0xfffffffc00f08947 */ /* 0x004fea000383ffff */
[----:B------:R-:W-:Y:S05]  /*25960*/  BRA `(.L_x_14948) ;  /* 0xffffffa800487947 */ /* 0x000fea000383ffff */
.L_x_14787:
[----:B--2---:R2:W3:Y:S02]  /*25970*/  SYNCS.PHASECHK.TRANS64.TRYWAIT P0, [R3+URZ+0x32460], R2 ;  /* 0x03246002030075a7 */ /* 0x0044e4000800017f */
[----:B---3--:R-:W-:Y:S05]  /*25980*/  @!P0 NANOSLEEP.SYNCS 0x989680 ;  /* 0x009896800000895d */ /* 0x008fea0003900000 */
[----:B------:R-:W3:Y:S02]  /*25990*/  @!P0 SYNCS.PHASECHK.TRANS64 P0, [R3+URZ+0x32460], R2 ;  /* 0x03246002030085a7 */ /* 0x000ee4000800007f */
[----:B---3--:R-:W-:Y:S05]  /*259a0*/  @!P0 BRA `(.L_x_14787) ;  /* 0xfffffffc00f08947 */ /* 0x008fea000383ffff */
[----:B------:R-:W-:Y:S05]  /*259b0*/  BRA `(.L_x_14949) ;  /* 0xffffffa800c47947 */ /* 0x000fea000383ffff */
.L_x_14799:
[----:B-1----:R-:W2:Y:S01]  /*259c0*/  LDL R2, [R1] ;  /* 0x0000000001027983 */ /* 0x002ea20000100800 */
[----:B------:R-:W-:Y:S01]  /*259d0*/  BSSY B0, `(.L_x_14950) ;  /* 0x0000008000007945 */ /* 0x000fe20003800000 */
[----:B------:R-:W-:Y:S02]  /*259e0*/  IMAD.MOV.U32 R12, RZ, RZ, RZ ;  /* 0x000000ffff0c7224 */ /* 0x000fe400078e00ff */
[----:B------:R-:W-:Y:S02]  /*259f0*/  IMAD.MOV.U32 R11, RZ, RZ, 0x1f ;  /* 0x0000001fff0b7424 */ /* 0x000fe400078e00ff */
[----:B------:R-:W-:Y:S02]  /*25a00*/  IMAD.MOV.U32 R15, RZ, RZ, -0x1 ;  /* 0xffffffffff0f7424 */ /* 0x000fe400078e00ff */
[----:B--2---:R-:W-:-:S07]  /*25a10*/  IMAD.MOV.U32 R13, RZ, RZ, R2 ;  /* 0x000000ffff0d7224 */ /* 0x004fce00078e0002 */
[----:B---3--:R-:W-:Y:S05]  /*25a20*/  WARPSYNC.COLLECTIVE R15, `(.L_x_14951) ;  /* 0x000000000f087348 */ /* 0x008fea0003c00000 */
[----:B------:R0:W1:Y:S02]  /*25a30*/  SHFL.IDX P6, R14, R13, R12, R11 ;  /* 0x0000000c0d0e7389 */ /* 0x00006400000c000b */
[----:B01-3--:R-:W-:Y:S01]  /*25a40*/  ENDCOLLECTIVE ;  /* 0x000000000000791b */ /* 0x00bfe20003800000 */
.L_x_14951:
[----:B------:R-:W-:Y:S05]  /*25a50*/  BSYNC B0 ;  /* 0x0000000000007941 */ /* 0x000fea0003800000 */
.L_x_14950:
        /* <DEDUP_REMOVED lines=9> */
.L_x_14952:
        /* <DEDUP_REMOVED lines=26> */
.L_x_14953:
        /* <DEDUP_REMOVED lines=8> */
.L_x_14954:
        /* <DEDUP_REMOVED lines=8> */
.L_x_14955:
        /* <DEDUP_REMOVED lines=8> */
.L_x_14956:
        /* <DEDUP_REMOVED lines=8> */
.L_x_14957:
        /* <DEDUP_REMOVED lines=9> */
.L_x_14958:
[----:B------:R-:W-:Y:S01]  /*25f20*/  IMAD.MOV.U32 R9, RZ, RZ, R14 ;  /* 0x000000ffff097224 */ /* 0x000fe200078e000e */
[----:B------:R-:W-:Y:S06]  /*25f30*/  BRA `(.L_x_14959) ;  /* 0xffffffb0000c7947 */ /* 0x000fec000383ffff */
.L_x_14802:
        /* <DEDUP_REMOVED lines=8> */
.L_x_14961:
[----:B------:R-:W-:Y:S05]  /*25fc0*/  BSYNC B0 ;  /* 0x0000000000007941 */ /* 0x000fea0003800000 */
.L_x_14960:
        /* <DEDUP_REMOVED lines=10> */
.L_x_14962:
        /* <DEDUP_REMOVED lines=8> */
.L_x_14963:
        /* <DEDUP_REMOVED lines=8> */
.L_x_14964:
        /* <DEDUP_REMOVED lines=8> */
.L_x_14965:
        /* <DEDUP_REMOVED lines=9> */
.L_x_14966:
[----:B------:R-:W-:Y:S01]  /*26280*/  IMAD.MOV.U32 R9, RZ, RZ, R14 ;  /* 0x000000ffff097224 */ /* 0x000fe200078e000e */
[----:B------:R-:W-:Y:S06]  /*26290*/  BRA `(.L_x_14967) ;  /* 0xffffffac00e07947 */ /* 0x000fec000383ffff */
.L_x_14804:
[----:B------:R-:W-:Y:S01]  /*262a0*/  BSSY B0, `(.L_x_14968) ;  /* 0x0000006000007945 */ /* 0x000fe20003800000 */
[----:B------:R-:W-:Y:S01]  /*262b0*/  PLOP3.LUT P6, PT, P6, PT, PT, 0x8, 0x0 ;  /* 0x000000000000781c */ /* 0x000fe200037ce170 */
[----:B------:R-:W-:-:S12]  /*262c0*/  IMAD.MOV.U32 R15, RZ, RZ, -0x1 ;  /* 0xffffffffff0f7424 */ /* 0x000fd800078e00ff */
[----:B0-----:R-:W-:Y:S05]  /*262d0*/  WARPSYNC.COLLECTIVE R15, `(.L_x_14969) ;  /* 0x000000000f087348 */ /* 0x001fea0003c00000 */
[----:B------:R-:W-:Y:S01]  /*262e0*/  VOTE.ANY R14, PT, P6 ;  /* 0x00000000000e7806 */ /* 0x000fe200030e0100 */
[----:B0-----:R-:W-:Y:S06]  /*262f0*/  ENDCOLLECTIVE ;  /* 0x000000000000791b */ /* 0x001fec0003800000 */
.L_x_14969:
[----:B------:R-:W-:Y:S05]  /*26300*/  BSYNC B0 ;  /* 0x0000000000007941 */ /* 0x000fea0003800000 */
.L_x_14968:
        /* <DEDUP_REMOVED lines=10> */
.L_x_14970:
[----:B------:R-:W-:Y:S02]  /*263b0*/  IMAD.MOV.U32 R13, RZ, RZ, R6 ;  /* 0x000000ffff0d7224 */ /* 0x000fe400078e0006 */
[----:B------:R-:W-:-:S07]  /*263c0*/  IMAD.MOV.U32 R0, RZ, RZ, R14 ;  /* 0x000000ffff007224 */ /* 0x000fce00078e000e */
[----:B------:R-:W-:Y:S05]  /*263d0*/  WARPSYNC.COLLECTIVE R15, `(.L_x_14971) ;  /* 0x000000000f087348 */ /* 0x000fea0003c00000 */
[----:B------:R0:W1:Y:S02]  /*263e0*/  SHFL.IDX P6, R14, R13, R12, R11 ;  /* 0x0000000c0d0e7389 */ /* 0x00006400000c000b */
[----:B01----:R-:W-:Y:S01]  /*263f0*/  ENDCOLLECTIVE ;  /* 0x000000000000791b */ /* 0x003fe20003800000 */
.L_x_14971:
[----:B------:R-:W-:Y:S02]  /*26400*/  IMAD.MOV.U32 R6, RZ, RZ, R14 ;  /* 0x000000ffff067224 */ /* 0x000fe400078e000e */
[----:B------:R-:W-:-:S05]  /*26410*/  IMAD.IADD R10, R4, 0x1, R10 ;  /* 0x00000001040a7824 */ /* 0x000fca00078e020a */
[----:B------:R2:W-:Y:S01]  /*26420*/  STL [R1+0xc], R10 ;  /* 0x00000c0a01007387 */ /* 0x0005e20000100800 */
[----:B------:R-:W-:Y:S05]  /*26430*/  BRA `(.L_x_14972) ;  /* 0xffffffac00c07947 */ /* 0x000fea000383ffff */
.L_x_14806:
        /* <DEDUP_REMOVED lines=8> */
.L_x_14974:
[----:B------:R-:W-:Y:S05]  /*264c0*/  BSYNC B0 ;  /* 0x0000000000007941 */ /* 0x000fea0003800000 */
.L_x_14973:
[----:B------:R-:W-:Y:S01]  /*264d0*/  IMAD.MOV.U32 R4, RZ, RZ, R14 ;  /* 0x000000ffff047224 */ /* 0x000fe200078e000e */
[----:B------:R-:W-:Y:S06]  /*264e0*/  BRA `(.L_x_14975) ;  /* 0xffffffac00ac7947 */ /* 0x000fec000383ffff */
.L_x_14812:
[----:B0-----:R0:W1:Y:S02]  /*264f0*/  SYNCS.PHASECHK.TRANS64.TRYWAIT P0, [R0+URZ+0x32420], R3 ;  /* 0x03242003000075a7 */ /* 0x001064000800017f */
[----:B-1----:R-:W-:Y:S05]  /*26500*/  @!P0 NANOSLEEP.SYNCS 0x989680 ;  /* 0x009896800000895d */ /* 0x002fea0003900000 */
[----:B------:R-:W1:Y:S02]  /*26510*/  @!P0 SYNCS.PHASECHK.TRANS64 P0, [R0+URZ+0x32420], R3 ;  /* 0x03242003000085a7 */ /* 0x000e64000800007f */
[----:B-1----:R-:W-:Y:S05]  /*26520*/  @!P0 BRA `(.L_x_14812) ;  /* 0xfffffffc00f08947 */ /* 0x002fea000383ffff */
[----:B------:R-:W-:Y:S05]  /*26530*/  BRA `(.L_x_14976) ;  /* 0xffffffb8004c7947 */ /* 0x000fea000383ffff */
.L_x_14813:
        /* <DEDUP_REMOVED lines=11> */
.L_x_14978:
[----:B------:R-:W-:Y:S05]  /*265f0*/  BSYNC B0 ;  /* 0x0000000000007941 */ /* 0x000fea0003800000 */
.L_x_14977:
[----:B------:R-:W-:Y:S05]  /*26600*/  BRA `(.L_x_14979) ;  /* 0xffffffb800347947 */ /* 0x000fea000383ffff */
.L_x_14814:
[----:B------:R-:W-:Y:S01]  /*26610*/  BSSY B0, `(.L_x_14980) ;  /* 0x0000006000007945 */ /* 0x000fe20003800000 */
[----:B------:R-:W-:-:S07]  /*26620*/  IMAD.MOV.U32 R15, RZ, RZ, -0x1 ;  /* 0xffffffffff0f7424 */ /* 0x000fce00078e00ff */
[----:B01-3--:R-:W-:Y:S05]  /*26630*/  WARPSYNC.COLLECTIVE R15, `(.L_x_14981) ;  /* 0x000000000f0c7348 */ /* 0x00bfea0003c00000 */
[----:B------:R-:W-:Y:S02]  /*26640*/  ELECT P6, UR62, PT ;  /* 0x00000000003e782f */ /* 0x000fe400038c0000 */
[----:B------:R-:W-:Y:S01]  /*26650*/  MOV R14, UR62 ;  /* 0x0000003e000e7c02 */ /* 0x000fe20008000f00 */
[----:B01-3--:R-:W-:Y:S10]  /*26660*/  ENDCOLLECTIVE ;  /* 0x000000000000791b */ /* 0x00bff40003800000 */
.L_x_14981:
[----:B------:R-:W-:Y:S05]  /*26670*/  BSYNC B0 ;  /* 0x0000000000007941 */ /* 0x000fea0003800000 */
.L_x_14980:
[----:B------:R-:W-:Y:S05]  /*26680*/  BRA `(.L_x_14982) ;  /* 0xffffffb800287947 */ /* 0x000fea000383ffff */
.L_x_14816:
[----:B0-----:R0:W1:Y:S02]  /*26690*/  SYNCS.PHASECHK.TRANS64.TRYWAIT P0, [R6+URZ], R5 ;  /* 0x00000005060075a7 */ /* 0x001064000800017f */
[----:B-1----:R-:W-:Y:S05]  /*266a0*/  @!P0 NANOSLEEP.SYNCS 0x989680 ;  /* 0x009896800000895d */ /* 0x002fea0003900000 */
[----:B------:R-:W1:Y:S02]  /*266b0*/  @!P0 SYNCS.PHASECHK.TRANS64 P0, [R6+URZ], R5 ;  /* 0x00000005060085a7 */ /* 0x000e64000800007f */
[----:B-1----:R-:W-:Y:S05]  /*266c0*/  @!P0 BRA `(.L_x_14816) ;  /* 0xfffffffc00f08947 */ /* 0x002fea000383ffff */
[----:B------:R-:W-:Y:S05]  /*266d0*/  BRA `(.L_x_14983) ;  /* 0xffffffb800607947 */ /* 0x000fea000383ffff */
.L_x_14817:
[----:B-1----:R1:W2:Y:S02]  /*266e0*/  SYNCS.PHASECHK.TRANS64.TRYWAIT P0, [R7+URZ], R2 ;  /* 0x00000002070075a7 */ /* 0x0022a4000800017f */
[----:B--2---:R-:W-:Y:S05]  /*266f0*/  @!P0 NANOSLEEP.SYNCS 0x989680 ;  /* 0x009896800000895d */ /* 0x004fea0003900000 */
[----:B------:R-:W2:Y:S02]  /*26700*/  @!P0 SYNCS.PHASECHK.TRANS64 P0, [R7+URZ], R2 ;  /* 0x00000002070085a7 */ /* 0x000ea4000800007f */
[----:B--2---:R-:W-:Y:S05]  /*26710*/  @!P0 BRA `(.L_x_14817) ;  /* 0xfffffffc00f08947 */ /* 0x004fea000383ffff */
[----:B------:R-:W-:Y:S05]  /*26720*/  BRA `(.L_x_14984) ;  /* 0xffffffb800547947 */ /* 0x000fea000383ffff */
.L_x_14819:
[----:B--2---:R2:W4:Y:S02]  /*26730*/  SYNCS.PHASECHK.TRANS64.TRYWAIT P0, [R4+URZ], R5 ;  /* 0x00000005040075a7 */ /* 0x004524000800017f */
[----:B----4-:R-:W-:Y:S05]  /*26740*/  @!P0 NANOSLEEP.SYNCS 0x989680 ;  /* 0x009896800000895d */ /* 0x010fea0003900000 */
[----:B------:R-:W4:Y:S02]  /*26750*/  @!P0 SYNCS.PHASECHK.TRANS64 P0, [R4+URZ], R5 ;  /* 0x00000005040085a7 */ /* 0x000f24000800007f */
[----:B----4-:R-:W-:Y:S05]  /*26760*/  @!P0 BRA `(.L_x_14819) ;  /* 0xfffffffc00f08947 */ /* 0x010fea000383ffff */
[----:B------:R-:W-:Y:S05]  /*26770*/  BRA `(.L_x_14985) ;  /* 0xffffffb800587947 */ /* 0x000fea000383ffff */
.L_x_14986:
        /* <DEDUP_REMOVED lines=16> */
.L_x_15034:


//--------------------- .nv.global.init           --------------------------
	.section	.nv.global.init,"aw",@progbits
.nv.global.init:
	.type		$str$20,@object
	.size		$str$20,($str$21 - $str$20)
$str$20:
        /*0000*/ 	.byte	0x28, 0x61, 0x64, 0x64, 0x72, 0x65, 0x73, 0x73, 0x20, 0x26, 0x20, 0x6d, 0x61, 0x73, 0x6b, 0x29
        /*0010*/ 	.byte	0x20, 0x3d, 0x3d, 0x20, 0x30, 0x00
	.type		$str$21,@object
	.size		$str$21,(__unnamed_11 - $str$21)
$str$21:
        /*0016*/ 	.byte	0x2f, 0x74, 0x6d, 0x70, 0x2f, 0x6f, 0x73, 0x73, 0x5f, 0x6b, 0x65, 0x72, 0x6e, 0x65, 0x6c, 0x73
        /*0026*/ 	.byte	0x5f, 0x73, 0x72, 0x63, 0x2f, 0x66, 0x6c, 0x61, 0x73, 0x68, 0x5f, 0x61, 0x74, 0x74, 0x65, 0x6e
        /*0036*/ 	.byte	0x74, 0x69, 0x6f, 0x6e, 0x2f, 0x63, 0x73, 0x72, 0x63, 0x2f, 0x63, 0x75, 0x74, 0x6c, 0x61, 0x73
        /*0046*/ 	.byte	0x73, 0x2f, 0x69, 0x6e, 0x63, 0x6c, 0x75, 0x64, 0x65, 0x2f, 0x63, 0x75, 0x74, 0x65, 0x2f, 0x70
        /*0056*/ 	.byte	0x6f, 0x69, 0x6e, 0x74, 0x65, 0x72, 0x5f, 0x66, 0x6c, 0x61, 0x67, 0x67, 0x65, 0x64, 0x2e, 0x68
        /*0066*/ 	.byte	0x70, 0x70, 0x00
	.type		__unnamed_11,@object
	.size		__unnamed_11,(__unnamed_4 - __unnamed_11)
__unnamed_11:
        /* <DEDUP_REMOVED lines=24> */
	.type		__unnamed_4,@object
	.size		__unnamed_4,(__unnamed_12 - __unnamed_4)
__unnamed_4:
        /* <DEDUP_REMOVED lines=24> */
        /*0369*/ 	.byte	0x00
	.type		__unnamed_12,@object
	.size		__unnamed_12,(__unnamed_17 - __unnamed_12)
__unnamed_12:
        /* <DEDUP_REMOVED lines=24> */
        /*04ea*/ 	.byte	0x26, 0x5d, 0x00
	.type		__unnamed_17,@object
	.size		__unnamed_17,(__unnamed_5 - __unnamed_17)
__unnamed_17:
        /* <DEDUP_REMOVED lines=25> */
	.type		__unnamed_5,@object
	.size		__unnamed_5,(__unnamed_19 - __unnamed_5)
__unnamed_5:
        /* <DEDUP_REMOVED lines=25> */
	.type		__unnamed_19,@object
	.size		__unnamed_19,(__unnamed_7 - __unnamed_19)
__unnamed_19:
        /* <DEDUP_REMOVED lines=25> */
	.type		__unnamed_7,@object
	.size		__unnamed_7,(__unnamed_13 - __unnamed_7)
__unnamed_7:
        /* <DEDUP_REMOVED lines=25> */
	.type		__unnamed_13,@object
	.size		__unnamed_13,(__unnamed_6 - __unnamed_13)
__unnamed_13:
        /* <DEDUP_REMOVED lines=28> */
        /*0cbd*/ 	.byte	0x34, 0x30, 0x39, 0x36, 0x3e, 0x3e, 0x3e, 0x3e, 0x3e, 0x5d, 0x00
	.type		__unnamed_6,@object
	.size		__unnamed_6,(__unnamed_8 - __unnamed_6)
__unnamed_6:
        /* <DEDUP_REMOVED lines=29> */
	.type		__unnamed_8,@object
	.size		__unnamed_8,(__unnamed_1 - __unnamed_8)
__unnamed_8:
        /* <DEDUP_REMOVED lines=28> */
        /*1054*/ 	.byte	0x34, 0x30, 0x39, 0x36, 0x3e, 0x3e, 0x3e, 0x3e, 0x3e, 0x20, 0x26, 0x5d, 0x00
	.type		__unnamed_1,@object
	.size		__unnamed_1,(__unnamed_9 - __unnamed_1)
__unnamed_1:
        /* <DEDUP_REMOVED lines=28> */
        /*1221*/ 	.byte	0x3c, 0x36, 0x31, 0x34, 0x34, 0x3e, 0x3e, 0x3e, 0x3e, 0x3e, 0x20, 0x26, 0x5d, 0x00
	.type		__unnamed_9,@object
	.size		__unnamed_9,(__unnamed_10 - __unnamed_9)
__unnamed_9:
        /* <DEDUP_REMOVED lines=28> */
        /*13ef*/ 	.byte	0x3a, 0x43, 0x3c, 0x33, 0x32, 0x37, 0x36, 0x38, 0x3e, 0x3e, 0x3e, 0x3e, 0x3e, 0x5d, 0x00
	.type		__unnamed_10,@object
	.size		__unnamed_10,(__unnamed_21 - __unnamed_10)
__unnamed_10:
        /* <DEDUP_REMOVED lines=29> */
	.type		__unnamed_21,@object
	.size		__unnamed_21,(__unnamed_3 - __unnamed_21)
__unnamed_21:
        /* <DEDUP_REMOVED lines=29> */
	.type		__unnamed_3,@object
	.size		__unnamed_3,(__unnamed_23 - __unnamed_3)
__unnamed_3:
        /* <DEDUP_REMOVED lines=29> */
	.type		__unnamed_23,@object
	.size		__unnamed_23,(__unnamed_15 - __unnamed_23)
__unnamed_23:
        /* <DEDUP_REMOVED lines=29> */
	.type		__unnamed_15,@object
	.size		__unnamed_15,(__unnamed_16 - __unnamed_15)
__unnamed_15:
        /* <DEDUP_REMOVED lines=29> */
	.type		__unnamed_16,@object
	.size		__unnamed_16,(__unnamed_2 - __unnamed_16)
__unnamed_16:
        /* <DEDUP_REMOVED lines=29> */
	.type		__unnamed_2,@object
	.size		__unnamed_2,(__unnamed_18 - __unnamed_2)
__unnamed_2:
        /* <DEDUP_REMOVED lines=29> */
	.type		__unnamed_18,@object
	.size		__unnamed_18,(__unnamed_22 - __unnamed_18)
__unnamed_18:
        /* <DEDUP_REMOVED lines=29> */
	.type		__unnamed_22,@object
	.size		__unnamed_22,(__unnamed_20 - __unnamed_22)
__unnamed_22:
        /* <DEDUP_REMOVED lines=29> */
	.type		__unnamed_20,@object
	.size		__unnamed_20,(__unnamed_14 - __unnamed_20)
__unnamed_20:
        /* <DEDUP_REMOVED lines=29> */
        /*261d*/ 	.byte	0x5d, 0x00
	.type		__unnamed_14,@object
	.size		__unnamed_14,(.L_13 - __unnamed_14)
__unnamed_14:
        /* <DEDUP_REMOVED lines=30> */
.L_13:


//--------------------- .nv.shared._ZN7cutlass13device_kernelIN5flash11enable_sm90INS1_16FlashAttnFwdSm90INS1_25CollectiveMainloopFwdSm90ILi2EN4cute5tupleIJNS5_1CILi1EEES8_S8_EEENS6_IJNS7_ILi128EEESA_NS7_ILi192EEEEEELi128ENS_10bfloat16_tEfNS_4arch4Sm90ELb0ELb0ELb0ELb0ELb0ELb0ELb0ELb1ELb1ELb1ELb1ELb0EEENS1_21CollectiveEpilogueFwdINS6_IJSA_SA_SA_EEES9_SD_SF_Li256ELb0ELb1ELb1ELb0EEENS1_19SingleTileSchedulerILb0ELb1ELb1ELi128EEEEEEEEEvNT_6ParamsE --------------------------
	.section	.nv.shared._ZN7cutlass13device_kernelIN5flash11enable_sm90INS1_16FlashAttnFwdSm90INS1_25CollectiveMainloopFwdSm90ILi2EN4cute5tupleIJNS5_1CILi1EEES8_S8_EEENS6_IJNS7_ILi128EEESA_NS7_ILi192EEEEEELi128ENS_10bfloat16_tEfNS_4arch4Sm90ELb0ELb0ELb0ELb0ELb0ELb0ELb0ELb1ELb1ELb1ELb1ELb0EEENS1_21CollectiveEpilogueFwdINS6_IJSA_SA_SA_EEES9_SD_SF_Li256ELb0ELb1ELb1ELb0EEENS1_19SingleTileSchedulerILb0ELb1ELb1ELi128EEEEEEEEEvNT_6ParamsE,"aw",@nobits
	.sectionflags	@""
	.align	16
	.zero		1024


//--------------------- .nv.shared.reserved.0     --------------------------
	.section	.nv.shared.reserved.0,"aw",@nobits
	.weak		__nv_reservedSMEM_offset_0_alias
	.size		__nv_reservedSMEM_offset_0_alias, 0, 0
	.other		__nv_reservedSMEM_offset_0_alias,@"STO_CUDA_RESERVED_SHARED STV_DEFAULT"
__nv_reservedSMEM_offset_0_alias:
	.zero		0


//--------------------- .nv.global                --------------------------
	.section	.nv.global,"aw",@nobits
.nv.global:
	.type		_ZN73_INTERNAL_91085012_37_flash_fwd_hdimdiff_bf16_split_sm90_cu_de61a85f_34234cute1_E,@object
	.size		_ZN73_INTERNAL_91085012_37_flash_fwd_hdimdiff_bf16_split_sm90_cu_de61a85f_34234cute1_E,(_ZN73_INTERNAL_91085012_37_flash_fwd_hdimdiff_bf16_split_sm90_cu_de61a85f_34234cuda3std3__45__cpo6cbeginE - _ZN73_INTERNAL_91085012_37_flash_fwd_hdimdiff_bf16_split_sm90_cu_de61a85f_34234cute1_E)
_ZN73_INTERNAL_91085012_37_flash_fwd_hdimdiff_bf16_split_sm90_cu_de61a85f_34234cute1_E:
	.zero		1
	.type		_ZN73_INTERNAL_91085012_37_flash_fwd_hdimdiff_bf16_split_sm90_cu_de61a85f_34234cuda3std3__45__cpo6cbeginE,@object
	.size		_ZN73_INTERNAL_91085012_37_flash_fwd_hdimdiff_bf16_split_sm90_cu_de61a85f_34234cuda3std3__45__cpo6cbeginE,(_ZN73_INTERNAL_91085012_37_flash_fwd_hdimdiff_bf16_split_sm90_cu_de61a85f_34234cuda3std3__48in_placeE - _ZN73_INTERNAL_91085012_37_flash_fwd_hdimdiff_bf16_split_sm90_cu_de61a85f_34234cuda3std3__45__cpo6cbeginE)
_ZN73_INTERNAL_91085012_37_flash_fwd_hdimdiff_bf16_split_sm90_cu_de61a85f_34234cuda3std3__45__cpo6cbeginE:
	.zero		1
	.type		_ZN73_INTERNAL_91085012_37_flash_fwd_hdimdiff_bf16_split_sm90_cu_de61a85f_34234cuda3std3__48in_placeE,@object
	.size		_ZN73_INTERNAL_91085012_37_flash_fwd_hdimdiff_bf16_split_sm90_cu_de61a85f_34234cuda3std3__48in_placeE,(_ZN73_INTERNAL_91085012_37_flash_fwd_hdimdiff_bf16_split_sm90_cu_de61a85f_34234cuda3std6ranges3__45__cpo9iter_moveE - _ZN73_INTERNAL_91085012_37_flash_fwd_hdimdiff_bf16_split_sm90_cu_de61a85f_34234cuda3std3__48in_placeE)
_ZN73_INTERNAL_91085012_37_flash_fwd_hdimdiff_bf16_split_sm90_cu_de61a85f_34234cuda3std3__48in_placeE:
	.zero		1
	.type		_ZN73_INTERNAL_91085012_37_flash_fwd_hdimdiff_bf16_split_sm90_cu_de61a85f_34234cuda3std6ranges3__45__cpo9iter_moveE,@object
	.size		_ZN73_INTERNAL_91085012_37_flash_fwd_hdimdiff_bf16_split_sm90_cu_de61a85f_34234cuda3std6ranges3__45__cpo9iter_moveE,(_ZN73_INTERNAL_91085012_37_flash_fwd_hdimdiff_bf16_split_sm90_cu_de61a85f_34234cuda3std3__45__cpo5beginE - _ZN73_INTERNAL_91085012_37_flash_fwd_hdimdiff_bf16_split_sm90_cu_de61a85f_34234cuda3std6ranges3__45__cpo9iter_moveE)
_ZN73_INTERNAL_91085012_37_flash_fwd_hdimdiff_bf16_split_sm90_cu_de61a85f_34234cuda3std6ranges3__45__cpo9iter_moveE:
	.zero		1
	.type		_ZN73_INTERNAL_91085012_37_flash_fwd_hdimdiff_bf16_split_sm90_cu_de61a85f_34234cuda3std3__45__cpo5beginE,@object
	.size		_ZN73_INTERNAL_91085012_37_flash_fwd_hdimdiff_bf16_split_sm90_cu_de61a85f_34234cuda3std3__45__cpo5beginE,(_ZN73_INTERNAL_91085012_37_flash_fwd_hdimdiff_bf16_split_sm90_cu_de61a85f_34234cuda3std3__475_GLOBAL__N__91085012_37_flash_fwd_hdimdiff_bf16_split_sm90_cu_de61a85f_34236ignoreE - _ZN73_INTERNAL_91085012_37_flash_fwd_hdimdiff_bf16_split_sm90_cu_de61a85f_34234cuda3std3__45__cpo5beginE)
_ZN73_INTERNAL_91085012_37_flash_fwd_hdimdiff_bf16_split_sm90_cu_de61a85f_34234cuda3std3__45__cpo5beginE:
	.zero		1
	.type		_ZN73_INTERNAL_91085012_37_flash_fwd_hdimdiff_bf16_split_sm90_cu_de61a85f_34234cuda3std3__475_GLOBAL__N__91085012_37_flash_fwd_hdimdiff_bf16_split_sm90_cu_de61a85f_34236ignoreE,@object
	.size		_ZN73_INTERNAL_91085012_37_flash_fwd_hdimdiff_bf16_split_sm90_cu_de61a85f_34234cuda3std3__475_GLOBAL__N__91085012_37_flash_fwd_hdimdiff_bf16_split_sm90_cu_de61a85f_34236ignoreE,(_ZN73_INTERNAL_91085012_37_flash_fwd_hdimdiff_bf16_split_sm90_cu_de61a85f_34234cute7productE - _ZN73_INTERNAL_91085012_37_flash_fwd_hdimdiff_bf16_split_sm90_cu_de61a85f_34234cuda3std3__475_GLOBAL__N__91085012_37_flash_fwd_hdimdiff_bf16_split_sm90_cu_de61a85f_34236ignoreE)
_ZN73_INTERNAL_91085012_37_flash_fwd_hdimdiff_bf16_split_sm90_cu_de61a85f_34234cuda3std3__475_GLOBAL__N__91085012_37_flash_fwd_hdimdiff_bf16_split_sm90_cu_de61a85f_34236ignoreE:
	.zero		1
	.type		_ZN73_INTERNAL_91085012_37_flash_fwd_hdimdiff_bf16_split_sm90_cu_de61a85f_34234cute7productE,@object
	.size		_ZN73_INTERNAL_91085012_37_flash_fwd_hdimdiff_bf16_split_sm90_cu_de61a85f_34234cute7productE,(_ZN73_INTERNAL_91085012_37_flash_fwd_hdimdiff_bf16_split_sm90_cu_de61a85f_34234cuda3std3__45__cpo3endE - _ZN73_INTERNAL_91085012_37_flash_fwd_hdimdiff_bf16_split_sm90_cu_de61a85f_34234cute7productE)
_ZN73_INTERNAL_91085012_37_flash_fwd_hdimdiff_bf16_split_sm90_cu_de61a85f_34234cute7productE:
	.zero		1
	.type		_ZN73_INTERNAL_91085012_37_flash_fwd_hdimdiff_bf16_split_sm90_cu_de61a85f_34234cuda3std3__45__cpo3endE,@object
	.size		_ZN73_INTERNAL_91085012_37_flash_fwd_hdimdiff_bf16_split_sm90_cu_de61a85f_34234cuda3std3__45__cpo3endE,(_ZN73_INTERNAL_91085012_37_flash_fwd_hdimdiff_bf16_split_sm90_cu_de61a85f_34234cuda3std3__419piecewise_constructE - _ZN73_INTERNAL_91085012_37_flash_fwd_hdimdiff_bf16_split_sm90_cu_de61a85f_34234cuda3std3__45__cpo3endE)
_ZN73_INTERNAL_91085012_37_flash_fwd_hdimdiff_bf16_split_sm90_cu_de61a85f_34234cuda3std3__45__cpo3endE:
	.zero		1
	.type		_ZN73_INTERNAL_91085012_37_flash_fwd_hdimdiff_bf16_split_sm90_cu_de61a85f_34234cuda3std3__419piecewise_constructE,@object
	.size		_ZN73_INTERNAL_91085012_37_flash_fwd_hdimdiff_bf16_split_sm90_cu_de61a85f_34234cuda3std3__419piecewise_constructE,(_ZN73_INTERNAL_91085012_37_flash_fwd_hdimdiff_bf16_split_sm90_cu_de61a85f_34234cuda3std3__45__cpo4cendE - _ZN73_INTERNAL_91085012_37_flash_fwd_hdimdiff_bf16_split_sm90_cu_de61a85f_34234cuda3std3__419piecewise_constructE)
_ZN73_INTERNAL_91085012_37_flash_fwd_hdimdiff_bf16_split_sm90_cu_de61a85f_34234cuda3std3__419piecewise_constructE:
	.zero		1
	.type		_ZN73_INTERNAL_91085012_37_flash_fwd_hdimdiff_bf16_split_sm90_cu_de61a85f_34234cuda3std3__45__cpo4cendE,@object
	.size		_ZN73_INTERNAL_91085012_37_flash_fwd_hdimdiff_bf16_split_sm90_cu_de61a85f_34234cuda3std3__45__cpo4cendE,(_ZN73_INTERNAL_91085012_37_flash_fwd_hdimdiff_bf16_split_sm90_cu_de61a85f_34234cuda3std6ranges3__45__cpo4swapE - _ZN73_INTERNAL_91085012_37_flash_fwd_hdimdiff_bf16_split_sm90_cu_de61a85f_34234cuda3std3__45__cpo4cendE)
_ZN73_INTERNAL_91085012_37_flash_fwd_hdimdiff_bf16_split_sm90_cu_de61a85f_34234cuda3std3__45__cpo4cendE:
	.zero		1
	.type		_ZN73_INTERNAL_91085012_37_flash_fwd_hdimdiff_bf16_split_sm90_cu_de61a85f_34234cuda3std6ranges3__45__cpo4swapE,@object
	.size		_ZN73_INTERNAL_91085012_37_flash_fwd_hdimdiff_bf16_split_sm90_cu_de61a85f_34234cuda3std6ranges3__45__cpo4swapE,(.L_30 - _ZN73_INTERNAL_91085012_37_flash_fwd_hdimdiff_bf16_split_sm90_cu_de61a85f_34234cuda3std6ranges3__45__cpo4swapE)
_ZN73_INTERNAL_91085012_37_flash_fwd_hdimdiff_bf16_split_sm90_cu_de61a85f_34234cuda3std6ranges3__45__cpo4swapE:
	.zero		1
.L_30:


//--------------------- .nv.shared._ZN7cutlass13device_kernelIN5flash11enable_sm90INS1_16FlashAttnFwdSm90INS1_25CollectiveMainloopFwdSm90ILi2EN4cute5tupleIJNS5_1CILi1EEES8_S8_EEENS6_IJNS7_ILi128EEESA_NS7_ILi192EEEEEELi128ENS_10bfloat16_tEfNS_4arch4Sm90ELb0ELb0ELb0ELb1ELb0ELb0ELb0ELb1ELb1ELb1ELb1ELb0EEENS1_21CollectiveEpilogueFwdINS6_IJSA_SA_SA_EEES9_SD_SF_Li256ELb1ELb1ELb1ELb0EEENS1_36VarlenDynamicPersistentTileSchedulerILi128ELi128ELi256ELi128ELb1ELb1ELb1ELb0ELb1ELb1EEEEEEEEEvNT_6ParamsE --------------------------
	.section	.nv.shared._ZN7cutlass13device_kernelIN5flash11enable_sm90INS1_16FlashAttnFwdSm90INS1_25CollectiveMainloopFwdSm90ILi2EN4cute5tupleIJNS5_1CILi1EEES8_S8_EEENS6_IJNS7_ILi128EEESA_NS7_ILi192EEEEEELi128ENS_10bfloat16_tEfNS_4arch4Sm90ELb0ELb0ELb0ELb1ELb0ELb0ELb0ELb1ELb1ELb1ELb1ELb0EEENS1_21CollectiveEpilogueFwdINS6_IJSA_SA_SA_EEES9_SD_SF_Li256ELb1ELb1ELb1ELb0EEENS1_36VarlenDynamicPersistentTileSchedulerILi128ELi128ELi256ELi128ELb1ELb1ELb1ELb0ELb1ELb1EEEEEEEEEvNT_6ParamsE,"aw",@nobits
	.sectionflags	@""
	.align	16
	.zero		1024


//--------------------- .nv.shared._ZN7cutlass13device_kernelIN5flash11enable_sm90INS1_16FlashAttnFwdSm90INS1_25CollectiveMainloopFwdSm90ILi2EN4cute5tupleIJNS5_1CILi1EEES8_S8_EEENS6_IJNS7_ILi128EEESA_NS7_ILi192EEEEEELi128ENS_10bfloat16_tEfNS_4arch4Sm90ELb0ELb0ELb0ELb1ELb0ELb1ELb0ELb1ELb1ELb1ELb1ELb0EEENS1_21CollectiveEpilogueFwdINS6_IJSA_SA_SA_EEES9_SD_SF_Li256ELb1ELb1ELb1ELb0EEENS1_36VarlenDynamicPersistentTileSchedulerILi128ELi128ELi256ELi128ELb1ELb1ELb1ELb0ELb1ELb1EEEEEEEEEvNT_6ParamsE --------------------------
	.section	.nv.shared._ZN7cutlass13device_kernelIN5flash11enable_sm90INS1_16FlashAttnFwdSm90INS1_25CollectiveMainloopFwdSm90ILi2EN4cute5tupleIJNS5_1CILi1EEES8_S8_EEENS6_IJNS7_ILi128EEESA_NS7_ILi192EEEEEELi128ENS_10bfloat16_tEfNS_4arch4Sm90ELb0ELb0ELb0ELb1ELb0ELb1ELb0ELb1ELb1ELb1ELb1ELb0EEENS1_21CollectiveEpilogueFwdINS6_IJSA_SA_SA_EEES9_SD_SF_Li256ELb1ELb1ELb1ELb0EEENS1_36VarlenDynamicPersistentTileSchedulerILi128ELi128ELi256ELi128ELb1ELb1ELb1ELb0ELb1ELb1EEEEEEEEEvNT_6ParamsE,"aw",@nobits
	.sectionflags	@""
	.align	16
	.zero		1024


//--------------------- .nv.shared._ZN7cutlass13device_kernelIN5flash11enable_sm90INS1_16FlashAttnFwdSm90INS1_25CollectiveMainloopFwdSm90ILi2EN4cute5tupleIJNS5_1CILi1EEES8_S8_EEENS6_IJNS7_ILi128EEENS7_ILi96EEENS7_ILi192EEEEEELi128ENS_10bfloat16_tEfNS_4arch4Sm90ELb0ELb1ELb0ELb0ELb0ELb0ELb0ELb1ELb1ELb1ELb1ELb0EEENS1_21CollectiveEpilogueFwdINS6_IJSA_SA_SB_EEES9_SE_SG_Li256ELb0ELb1ELb1ELb0EEENS1_19SingleTileSchedulerILb0ELb1ELb1ELi128EEEEEEEEEvNT_6ParamsE --------------------------
	.section	.nv.shared._ZN7cutlass13device_kernelIN5flash11enable_sm90INS1_16FlashAttnFwdSm90INS1_25CollectiveMainloopFwdSm90ILi2EN4cute5tupleIJNS5_1CILi1EEES8_S8_EEENS6_IJNS7_ILi128EEENS7_ILi96EEENS7_ILi192EEEEEELi128ENS_10bfloat16_tEfNS_4arch4Sm90ELb0ELb1ELb0ELb0ELb0ELb0ELb0ELb1ELb1ELb1ELb1ELb0EEENS1_21CollectiveEpilogueFwdINS6_IJSA_SA_SB_EEES9_SE_SG_Li256ELb0ELb1ELb1ELb0EEENS1_19SingleTileSchedulerILb0ELb1ELb1ELi128EEEEEEEEEvNT_6ParamsE,"aw",@nobits
	.sectionflags	@""
	.align	16
	.zero		1024


//--------------------- .nv.shared._ZN7cutlass13device_kernelIN5flash11enable_sm90INS1_16FlashAttnFwdSm90INS1_25CollectiveMainloopFwdSm90ILi2EN4cute5tupleIJNS5_1CILi1EEES8_S8_EEENS6_IJNS7_ILi128EEENS7_ILi96EEENS7_ILi192EEEEEELi128ENS_10bfloat16_tEfNS_4arch4Sm90ELb0ELb1ELb0ELb1ELb0ELb0ELb0ELb1ELb1ELb1ELb1ELb0EEENS1_21CollectiveEpilogueFwdINS6_IJSA_SA_SB_EEES9_SE_SG_Li256ELb1ELb1ELb1ELb0EEENS1_36VarlenDynamicPersistentTileSchedulerILi128ELi96ELi256ELi128ELb1ELb1ELb1ELb1ELb0ELb1EEEEEEEEEvNT_6ParamsE --------------------------
	.section	.nv.shared._ZN7cutlass13device_kernelIN5flash11enable_sm90INS1_16FlashAttnFwdSm90INS1_25CollectiveMainloopFwdSm90ILi2EN4cute5tupleIJNS5_1CILi1EEES8_S8_EEENS6_IJNS7_ILi128EEENS7_ILi96EEENS7_ILi192EEEEEELi128ENS_10bfloat16_tEfNS_4arch4Sm90ELb0ELb1ELb0ELb1ELb0ELb0ELb0ELb1ELb1ELb1ELb1ELb0EEENS1_21CollectiveEpilogueFwdINS6_IJSA_SA_SB_EEES9_SE_SG_Li256ELb1ELb1ELb1ELb0EEENS1_36VarlenDynamicPersistentTileSchedulerILi128ELi96ELi256ELi128ELb1ELb1ELb1ELb1ELb0ELb1EEEEEEEEEvNT_6ParamsE,"aw",@nobits
	.sectionflags	@""
	.align	16
	.zero		1024


//--------------------- .nv.shared._ZN7cutlass13device_kernelIN5flash11enable_sm90INS1_16FlashAttnFwdSm90INS1_25CollectiveMainloopFwdSm90ILi2EN4cute5tupleIJNS5_1CILi1EEES8_S8_EEENS6_IJNS7_ILi128EEENS7_ILi96EEENS7_ILi192EEEEEELi128ENS_10bfloat16_tEfNS_4arch4Sm90ELb0ELb1ELb0ELb1ELb0ELb1ELb0ELb1ELb1ELb1ELb1ELb0EEENS1_21CollectiveEpilogueFwdINS6_IJSA_SA_SB_EEES9_SE_SG_Li256ELb1ELb1ELb1ELb0EEENS1_36VarlenDynamicPersistentTileSchedulerILi128ELi96ELi256ELi128ELb1ELb1ELb1ELb1ELb0ELb1EEEEEEEEEvNT_6ParamsE --------------------------
	.section	.nv.shared._ZN7cutlass13device_kernelIN5flash11enable_sm90INS1_16FlashAttnFwdSm90INS1_25CollectiveMainloopFwdSm90ILi2EN4cute5tupleIJNS5_1CILi1EEES8_S8_EEENS6_IJNS7_ILi128EEENS7_ILi96EEENS7_ILi192EEEEEELi128ENS_10bfloat16_tEfNS_4arch4Sm90ELb0ELb1ELb0ELb1ELb0ELb1ELb0ELb1ELb1ELb1ELb1ELb0EEENS1_21CollectiveEpilogueFwdINS6_IJSA_SA_SB_EEES9_SE_SG_Li256ELb1ELb1ELb1ELb0EEENS1_36VarlenDynamicPersistentTileSchedulerILi128ELi96ELi256ELi128ELb1ELb1ELb1ELb1ELb0ELb1EEEEEEEEEvNT_6ParamsE,"aw",@nobits
	.sectionflags	@""
	.align	16
	.zero		1024


//--------------------- .nv.shared._ZN7cutlass13device_kernelIN5flash11enable_sm90INS1_16FlashAttnFwdSm90INS1_25CollectiveMainloopFwdSm90ILi2EN4cute5tupleIJNS5_1CILi1EEES8_S8_EEENS6_IJNS7_ILi128EEESA_NS7_ILi192EEEEEELi128ENS_10bfloat16_tEfNS_4arch4Sm90ELb1ELb0ELb0ELb0ELb0ELb0ELb0ELb1ELb1ELb1ELb1ELb0EEENS1_21CollectiveEpilogueFwdINS6_IJSA_SA_SA_EEES9_SD_SF_Li256ELb0ELb1ELb1ELb0EEENS1_19SingleTileSchedulerILb0ELb1ELb1ELi128EEEEEEEEEvNT_6ParamsE --------------------------
	.section	.nv.shared._ZN7cutlass13device_kernelIN5flash11enable_sm90INS1_16FlashAttnFwdSm90INS1_25CollectiveMainloopFwdSm90ILi2EN4cute5tupleIJNS5_1CILi1EEES8_S8_EEENS6_IJNS7_ILi128EEESA_NS7_ILi192EEEEEELi128ENS_10bfloat16_tEfNS_4arch4Sm90ELb1ELb0ELb0ELb0ELb0ELb0ELb0ELb1ELb1ELb1ELb1ELb0EEENS1_21CollectiveEpilogueFwdINS6_IJSA_SA_SA_EEES9_SD_SF_Li256ELb0ELb1ELb1ELb0EEENS1_19SingleTileSchedulerILb0ELb1ELb1ELi128EEEEEEEEEvNT_6ParamsE,"aw",@nobits
	.sectionflags	@""
	.align	16
	.zero		1024


//--------------------- .nv.shared._ZN7cutlass13device_kernelIN5flash11enable_sm90INS1_16FlashAttnFwdSm90INS1_25CollectiveMainloopFwdSm90ILi2EN4cute5tupleIJNS5_1CILi1EEES8_S8_EEENS6_IJNS7_ILi128EEESA_NS7_ILi192EEEEEELi128ENS_10bfloat16_tEfNS_4arch4Sm90ELb1ELb0ELb0ELb1ELb0ELb0ELb0ELb1ELb1ELb1ELb1ELb0EEENS1_21CollectiveEpilogueFwdINS6_IJSA_SA_SA_EEES9_SD_SF_Li256ELb1ELb1ELb1ELb0EEENS1_36VarlenDynamicPersistentTileSchedulerILi128ELi128ELi256ELi128ELb1ELb1ELb1ELb1ELb1ELb1EEEEEEEEEvNT_6ParamsE --------------------------
	.section	.nv.shared._ZN7cutlass13device_kernelIN5flash11enable_sm90INS1_16FlashAttnFwdSm90INS1_25CollectiveMainloopFwdSm90ILi2EN4cute5tupleIJNS5_1CILi1EEES8_S8_EEENS6_IJNS7_ILi128EEESA_NS7_ILi192EEEEEELi128ENS_10bfloat16_tEfNS_4arch4Sm90ELb1ELb0ELb0ELb1ELb0ELb0ELb0ELb1ELb1ELb1ELb1ELb0EEENS1_21CollectiveEpilogueFwdINS6_IJSA_SA_SA_EEES9_SD_SF_Li256ELb1ELb1ELb1ELb0EEENS1_36VarlenDynamicPersistentTileSchedulerILi128ELi128ELi256ELi128ELb1ELb1ELb1ELb1ELb1ELb1EEEEEEEEEvNT_6ParamsE,"aw",@nobits
	.sectionflags	@""
	.align	16
	.zero		1024


//--------------------- .nv.shared._ZN7cutlass13device_kernelIN5flash11enable_sm90INS1_16FlashAttnFwdSm90INS1_25CollectiveMainloopFwdSm90ILi2EN4cute5tupleIJNS5_1CILi1EEES8_S8_EEENS6_IJNS7_ILi128EEESA_NS7_ILi192EEEEEELi128ENS_10bfloat16_tEfNS_4arch4Sm90ELb1ELb0ELb0ELb1ELb0ELb1ELb0ELb1ELb1ELb1ELb1ELb0EEENS1_21CollectiveEpilogueFwdINS6_IJSA_SA_SA_EEES9_SD_SF_Li256ELb1ELb1ELb1ELb0EEENS1_36VarlenDynamicPersistentTileSchedulerILi128ELi128ELi256ELi128ELb1ELb1ELb1ELb1ELb1ELb1EEEEEEEEEvNT_6ParamsE --------------------------
	.section	.nv.shared._ZN7cutlass13device_kernelIN5flash11enable_sm90INS1_16FlashAttnFwdSm90INS1_25CollectiveMainloopFwdSm90ILi2EN4cute5tupleIJNS5_1CILi1EEES8_S8_EEENS6_IJNS7_ILi128EEESA_NS7_ILi192EEEEEELi128ENS_10bfloat16_tEfNS_4arch4Sm90ELb1ELb0ELb0ELb1ELb0ELb1ELb0ELb1ELb1ELb1ELb1ELb0EEENS1_21CollectiveEpilogueFwdINS6_IJSA_SA_SA_EEES9_SD_SF_Li256ELb1ELb1ELb1ELb0EEENS1_36VarlenDynamicPersistentTileSchedulerILi128ELi128ELi256ELi128ELb1ELb1ELb1ELb1ELb1ELb1EEEEEEEEEvNT_6ParamsE,"aw",@nobits
	.sectionflags	@""
	.align	16
	.zero		1024


//--------------------- .nv.shared._ZN7cutlass13device_kernelIN5flash11enable_sm90INS1_16FlashAttnFwdSm90INS1_25CollectiveMainloopFwdSm90ILi2EN4cute5tupleIJNS5_1CILi1EEES8_S8_EEENS6_IJNS7_ILi64EEESA_SA_EEELi512ENS_10bfloat16_tEfNS_4arch4Sm90ELb0ELb0ELb0ELb0ELb0ELb0ELb0ELb0ELb0ELb1ELb1ELb0EEENS1_21CollectiveEpilogueFwdINS6_IJSA_NS7_ILi512EEESA_EEES9_SC_SE_Li256ELb0ELb1ELb1ELb0EEENS1_19SingleTileSchedulerILb0ELb1ELb1ELi64EEEEEEEEEvNT_6ParamsE --------------------------
	.section	.nv.shared._ZN7cutlass13device_kernelIN5flash11enable_sm90INS1_16FlashAttnFwdSm90INS1_25CollectiveMainloopFwdSm90ILi2EN4cute5tupleIJNS5_1CILi1EEES8_S8_EEENS6_IJNS7_ILi64EEESA_SA_EEELi512ENS_10bfloat16_tEfNS_4arch4Sm90ELb0ELb0ELb0ELb0ELb0ELb0ELb0ELb0ELb0ELb1ELb1ELb0EEENS1_21CollectiveEpilogueFwdINS6_IJSA_NS7_ILi512EEESA_EEES9_SC_SE_Li256ELb0ELb1ELb1ELb0EEENS1_19SingleTileSchedulerILb0ELb1ELb1ELi64EEEEEEEEEvNT_6ParamsE,"aw",@nobits
	.sectionflags	@""
	.align	16
	.zero		1024


//--------------------- .nv.shared._ZN7cutlass13device_kernelIN5flash11enable_sm90INS1_16FlashAttnFwdSm90INS1_25CollectiveMainloopFwdSm90ILi2EN4cute5tupleIJNS5_1CILi1EEES8_S8_EEENS6_IJNS7_ILi64EEESA_SA_EEELi512ENS_10bfloat16_tEfNS_4arch4Sm90ELb0ELb0ELb0ELb0ELb0ELb0ELb1ELb0ELb0ELb1ELb1ELb0EEENS1_21CollectiveEpilogueFwdINS6_IJSA_NS7_ILi512EEESA_EEES9_SC_SE_Li256ELb0ELb1ELb1ELb0EEENS1_19SingleTileSchedulerILb0ELb1ELb1ELi64EEEEEEEEEvNT_6ParamsE --------------------------
	.section	.nv.shared._ZN7cutlass13device_kernelIN5flash11enable_sm90INS1_16FlashAttnFwdSm90INS1_25CollectiveMainloopFwdSm90ILi2EN4cute5tupleIJNS5_1CILi1EEES8_S8_EEENS6_IJNS7_ILi64EEESA_SA_EEELi512ENS_10bfloat16_tEfNS_4arch4Sm90ELb0ELb0ELb0ELb0ELb0ELb0ELb1ELb0ELb0ELb1ELb1ELb0EEENS1_21CollectiveEpilogueFwdINS6_IJSA_NS7_ILi512EEESA_EEES9_SC_SE_Li256ELb0ELb1ELb1ELb0EEENS1_19SingleTileSchedulerILb0ELb1ELb1ELi64EEEEEEEEEvNT_6ParamsE,"aw",@nobits
	.sectionflags	@""
	.align	16
	.zero		1024


//--------------------- .nv.shared._ZN7cutlass13device_kernelIN5flash11enable_sm90INS1_16FlashAttnFwdSm90INS1_25CollectiveMainloopFwdSm90ILi2EN4cute5tupleIJNS5_1CILi1EEES8_S8_EEENS6_IJNS7_ILi64EEESA_SA_EEELi512ENS_10bfloat16_tEfNS_4arch4Sm90ELb0ELb0ELb0ELb1ELb0ELb0ELb0ELb0ELb0ELb1ELb1ELb0EEENS1_21CollectiveEpilogueFwdINS6_IJSA_NS7_ILi512EEESA_EEES9_SC_SE_Li256ELb1ELb1ELb1ELb0EEENS1_36VarlenDynamicPersistentTileSchedulerILi64ELi64ELi256ELi128ELb1ELb1ELb1ELb0ELb1ELb1EEEEEEEEEvNT_6ParamsE --------------------------
	.section	.nv.shared._ZN7cutlass13device_kernelIN5flash11enable_sm90INS1_16FlashAttnFwdSm90INS1_25CollectiveMainloopFwdSm90ILi2EN4cute5tupleIJNS5_1CILi1EEES8_S8_EEENS6_IJNS7_ILi64EEESA_SA_EEELi512ENS_10bfloat16_tEfNS_4arch4Sm90ELb0ELb0ELb0ELb1ELb0ELb0ELb0ELb0ELb0ELb1ELb1ELb0EEENS1_21CollectiveEpilogueFwdINS6_IJSA_NS7_ILi512EEESA_EEES9_SC_SE_Li256ELb1ELb1ELb1ELb0EEENS1_36VarlenDynamicPersistentTileSchedulerILi64ELi64ELi256ELi128ELb1ELb1ELb1ELb0ELb1ELb1EEEEEEEEEvNT_6ParamsE,"aw",@nobits
	.sectionflags	@""
	.align	16
	.zero		1024


//--------------------- .nv.shared._ZN7cutlass13device_kernelIN5flash11enable_sm90INS1_16FlashAttnFwdSm90INS1_25CollectiveMainloopFwdSm90ILi2EN4cute5tupleIJNS5_1CILi1EEES8_S8_EEENS6_IJNS7_ILi64EEESA_SA_EEELi512ENS_10bfloat16_tEfNS_4arch4Sm90ELb0ELb0ELb0ELb1ELb0ELb1ELb0ELb0ELb0ELb1ELb1ELb0EEENS1_21CollectiveEpilogueFwdINS6_IJSA_NS7_ILi512EEESA_EEES9_SC_SE_Li256ELb1ELb1ELb1ELb0EEENS1_36VarlenDynamicPersistentTileSchedulerILi64ELi64ELi256ELi128ELb1ELb1ELb1ELb0ELb1ELb1EEEEEEEEEvNT_6ParamsE --------------------------
	.section	.nv.shared._ZN7cutlass13device_kernelIN5flash11enable_sm90INS1_16FlashAttnFwdSm90INS1_25CollectiveMainloopFwdSm90ILi2EN4cute5tupleIJNS5_1CILi1EEES8_S8_EEENS6_IJNS7_ILi64EEESA_SA_EEELi512ENS_10bfloat16_tEfNS_4arch4Sm90ELb0ELb0ELb0ELb1ELb0ELb1ELb0ELb0ELb0ELb1ELb1ELb0EEENS1_21CollectiveEpilogueFwdINS6_IJSA_NS7_ILi512EEESA_EEES9_SC_SE_Li256ELb1ELb1ELb1ELb0EEENS1_36VarlenDynamicPersistentTileSchedulerILi64ELi64ELi256ELi128ELb1ELb1ELb1ELb0ELb1ELb1EEEEEEEEEvNT_6ParamsE,"aw",@nobits
	.sectionflags	@""
	.align	16
	.zero		1024


//--------------------- .nv.shared._ZN7cutlass13device_kernelIN5flash11enable_sm90INS1_16FlashAttnFwdSm90INS1_25CollectiveMainloopFwdSm90ILi2EN4cute5tupleIJNS5_1CILi1EEES8_S8_EEENS6_IJNS7_ILi64EEESA_SA_EEELi512ENS_10bfloat16_tEfNS_4arch4Sm90ELb0ELb0ELb0ELb1ELb0ELb0ELb1ELb0ELb0ELb1ELb1ELb0EEENS1_21CollectiveEpilogueFwdINS6_IJSA_NS7_ILi512EEESA_EEES9_SC_SE_Li256ELb1ELb1ELb1ELb0EEENS1_36VarlenDynamicPersistentTileSchedulerILi64ELi64ELi256ELi128ELb1ELb1ELb1ELb0ELb1ELb1EEEEEEEEEvNT_6ParamsE --------------------------
	.section	.nv.shared._ZN7cutlass13device_kernelIN5flash11enable_sm90INS1_16FlashAttnFwdSm90INS1_25CollectiveMainloopFwdSm90ILi2EN4cute5tupleIJNS5_1CILi1EEES8_S8_EEENS6_IJNS7_ILi64EEESA_SA_EEELi512ENS_10bfloat16_tEfNS_4arch4Sm90ELb0ELb0ELb0ELb1ELb0ELb0ELb1ELb0ELb0ELb1ELb1ELb0EEENS1_21CollectiveEpilogueFwdINS6_IJSA_NS7_ILi512EEESA_EEES9_SC_SE_Li256ELb1ELb1ELb1ELb0EEENS1_36VarlenDynamicPersistentTileSchedulerILi64ELi64ELi256ELi128ELb1ELb1ELb1ELb0ELb1ELb1EEEEEEEEEvNT_6ParamsE,"aw",@nobits
	.sectionflags	@""
	.align	16
	.zero		1024


//--------------------- .nv.shared._ZN7cutlass13device_kernelIN5flash11enable_sm90INS1_16FlashAttnFwdSm90INS1_25CollectiveMainloopFwdSm90ILi2EN4cute5tupleIJNS5_1CILi1EEES8_S8_EEENS6_IJNS7_ILi64EEESA_SA_EEELi512ENS_10bfloat16_tEfNS_4arch4Sm90ELb0ELb0ELb0ELb1ELb0ELb1ELb1ELb0ELb0ELb1ELb1ELb0EEENS1_21CollectiveEpilogueFwdINS6_IJSA_NS7_ILi512EEESA_EEES9_SC_SE_Li256ELb1ELb1ELb1ELb0EEENS1_36VarlenDynamicPersistentTileSchedulerILi64ELi64ELi256ELi128ELb1ELb1ELb1ELb0ELb1ELb1EEEEEEEEEvNT_6ParamsE --------------------------
	.section	.nv.shared._ZN7cutlass13device_kernelIN5flash11enable_sm90INS1_16FlashAttnFwdSm90INS1_25CollectiveMainloopFwdSm90ILi2EN4cute5tupleIJNS5_1CILi1EEES8_S8_EEENS6_IJNS7_ILi64EEESA_SA_EEELi512ENS_10bfloat16_tEfNS_4arch4Sm90ELb0ELb0ELb0ELb1ELb0ELb1ELb1ELb0ELb0ELb1ELb1ELb0EEENS1_21CollectiveEpilogueFwdINS6_IJSA_NS7_ILi512EEESA_EEES9_SC_SE_Li256ELb1ELb1ELb1ELb0EEENS1_36VarlenDynamicPersistentTileSchedulerILi64ELi64ELi256ELi128ELb1ELb1ELb1ELb0ELb1ELb1EEEEEEEEEvNT_6ParamsE,"aw",@nobits
	.sectionflags	@""
	.align	16
	.zero		1024


//--------------------- .nv.shared._ZN7cutlass13device_kernelIN5flash11enable_sm90INS1_16FlashAttnFwdSm90INS1_25CollectiveMainloopFwdSm90ILi2EN4cute5tupleIJNS5_1CILi1EEES8_S8_EEENS6_IJNS7_ILi64EEESA_SA_EEELi512ENS_10bfloat16_tEfNS_4arch4Sm90ELb0ELb1ELb0ELb0ELb0ELb0ELb0ELb0ELb0ELb1ELb1ELb0EEENS1_21CollectiveEpilogueFwdINS6_IJSA_NS7_ILi512EEESA_EEES9_SC_SE_Li256ELb0ELb1ELb1ELb0EEENS1_19SingleTileSchedulerILb0ELb1ELb1ELi64EEEEEEEEEvNT_6ParamsE --------------------------
	.section	.nv.shared._ZN7cutlass13device_kernelIN5flash11enable_sm90INS1_16FlashAttnFwdSm90INS1_25CollectiveMainloopFwdSm90ILi2EN4cute5tupleIJNS5_1CILi1EEES8_S8_EEENS6_IJNS7_ILi64EEESA_SA_EEELi512ENS_10bfloat16_tEfNS_4arch4Sm90ELb0ELb1ELb0ELb0ELb0ELb0ELb0ELb0ELb0ELb1ELb1ELb0EEENS1_21CollectiveEpilogueFwdINS6_IJSA_NS7_ILi512EEESA_EEES9_SC_SE_Li256ELb0ELb1ELb1ELb0EEENS1_19SingleTileSchedulerILb0ELb1ELb1ELi64EEEEEEEEEvNT_6ParamsE,"aw",@nobits
	.sectionflags	@""
	.align	16
	.zero		1024


//--------------------- .nv.shared._ZN7cutlass13device_kernelIN5flash11enable_sm90INS1_16FlashAttnFwdSm90INS1_25CollectiveMainloopFwdSm90ILi2EN4cute5tupleIJNS5_1CILi1EEES8_S8_EEENS6_IJNS7_ILi64EEESA_SA_EEELi512ENS_10bfloat16_tEfNS_4arch4Sm90ELb0ELb1ELb0ELb0ELb0ELb0ELb1ELb0ELb0ELb1ELb1ELb0EEENS1_21CollectiveEpilogueFwdINS6_IJSA_NS7_ILi512EEESA_EEES9_SC_SE_Li256ELb0ELb1ELb1ELb0EEENS1_19SingleTileSchedulerILb0ELb1ELb1ELi64EEEEEEEEEvNT_6ParamsE --------------------------
	.section	.nv.shared._ZN7cutlass13device_kernelIN5flash11enable_sm90INS1_16FlashAttnFwdSm90INS1_25CollectiveMainloopFwdSm90ILi2EN4cute5tupleIJNS5_1CILi1EEES8_S8_EEENS6_IJNS7_ILi64EEESA_SA_EEELi512ENS_10bfloat16_tEfNS_4arch4Sm90ELb0ELb1ELb0ELb0ELb0ELb0ELb1ELb0ELb0ELb1ELb1ELb0EEENS1_21CollectiveEpilogueFwdINS6_IJSA_NS7_ILi512EEESA_EEES9_SC_SE_Li256ELb0ELb1ELb1ELb0EEENS1_19SingleTileSchedulerILb0ELb1ELb1ELi64EEEEEEEEEvNT_6ParamsE,"aw",@nobits
	.sectionflags	@""
	.align	16
	.zero		1024


//--------------------- .nv.shared._ZN7cutlass13device_kernelIN5flash11enable_sm90INS1_16FlashAttnFwdSm90INS1_25CollectiveMainloopFwdSm90ILi2EN4cute5tupleIJNS5_1CILi1EEES8_S8_EEENS6_IJNS7_ILi64EEESA_SA_EEELi512ENS_10bfloat16_tEfNS_4arch4Sm90ELb0ELb1ELb0ELb1ELb0ELb0ELb0ELb0ELb0ELb1ELb1ELb0EEENS1_21CollectiveEpilogueFwdINS6_IJSA_NS7_ILi512EEESA_EEES9_SC_SE_Li256ELb1ELb1ELb1ELb0EEENS1_36VarlenDynamicPersistentTileSchedulerILi64ELi64ELi256ELi128ELb1ELb1ELb1ELb1ELb0ELb1EEEEEEEEEvNT_6ParamsE --------------------------
	.section	.nv.shared._ZN7cutlass13device_kernelIN5flash11enable_sm90INS1_16FlashAttnFwdSm90INS1_25CollectiveMainloopFwdSm90ILi2EN4cute5tupleIJNS5_1CILi1EEES8_S8_EEENS6_IJNS7_ILi64EEESA_SA_EEELi512ENS_10bfloat16_tEfNS_4arch4Sm90ELb0ELb1ELb0ELb1ELb0ELb0ELb0ELb0ELb0ELb1ELb1ELb0EEENS1_21CollectiveEpilogueFwdINS6_IJSA_NS7_ILi512EEESA_EEES9_SC_SE_Li256ELb1ELb1ELb1ELb0EEENS1_36VarlenDynamicPersistentTileSchedulerILi64ELi64ELi256ELi128ELb1ELb1ELb1ELb1ELb0ELb1EEEEEEEEEvNT_6ParamsE,"aw",@nobits
	.sectionflags	@""
	.align	16
	.zero		1024


//--------------------- .nv.shared._ZN7cutlass13device_kernelIN5flash11enable_sm90INS1_16FlashAttnFwdSm90INS1_25CollectiveMainloopFwdSm90ILi2EN4cute5tupleIJNS5_1CILi1EEES8_S8_EEENS6_IJNS7_ILi64EEESA_SA_EEELi512ENS_10bfloat16_tEfNS_4arch4Sm90ELb0ELb1ELb0ELb1ELb0ELb1ELb0ELb0ELb0ELb1ELb1ELb0EEENS1_21CollectiveEpilogueFwdINS6_IJSA_NS7_ILi512EEESA_EEES9_SC_SE_Li256ELb1ELb1ELb1ELb0EEENS1_36VarlenDynamicPersistentTileSchedulerILi64ELi64ELi256ELi128ELb1ELb1ELb1ELb1ELb0ELb1EEEEEEEEEvNT_6ParamsE --------------------------
	.section	.nv.shared._ZN7cutlass13device_kernelIN5flash11enable_sm90INS1_16FlashAttnFwdSm90INS1_25CollectiveMainloopFwdSm90ILi2EN4cute5tupleIJNS5_1CILi1EEES8_S8_EEENS6_IJNS7_ILi64EEESA_SA_EEELi512ENS_10bfloat16_tEfNS_4arch4Sm90ELb0ELb1ELb0ELb1ELb0ELb1ELb0ELb0ELb0ELb1ELb1ELb0EEENS1_21CollectiveEpilogueFwdINS6_IJSA_NS7_ILi512EEESA_EEES9_SC_SE_Li256ELb1ELb1ELb1ELb0EEENS1_36VarlenDynamicPersistentTileSchedulerILi64ELi64ELi256ELi128ELb1ELb1ELb1ELb1ELb0ELb1EEEEEEEEEvNT_6ParamsE,"aw",@nobits
	.sectionflags	@""
	.align	16
	.zero		1024


//--------------------- .nv.shared._ZN7cutlass13device_kernelIN5flash11enable_sm90INS1_16FlashAttnFwdSm90INS1_25CollectiveMainloopFwdSm90ILi2EN4cute5tupleIJNS5_1CILi1EEES8_S8_EEENS6_IJNS7_ILi64EEESA_SA_EEELi512ENS_10bfloat16_tEfNS_4arch4Sm90ELb0ELb1ELb0ELb1ELb0ELb0ELb1ELb0ELb0ELb1ELb1ELb0EEENS1_21CollectiveEpilogueFwdINS6_IJSA_NS7_ILi512EEESA_EEES9_SC_SE_Li256ELb1ELb1ELb1ELb0EEENS1_36VarlenDynamicPersistentTileSchedulerILi64ELi64ELi256ELi128ELb1ELb1ELb1ELb1ELb0ELb1EEEEEEEEEvNT_6ParamsE --------------------------
	.section	.nv.shared._ZN7cutlass13device_kernelIN5flash11enable_sm90INS1_16FlashAttnFwdSm90INS1_25CollectiveMainloopFwdSm90ILi2EN4cute5tupleIJNS5_1CILi1EEES8_S8_EEENS6_IJNS7_ILi64EEESA_SA_EEELi512ENS_10bfloat16_tEfNS_4arch4Sm90ELb0ELb1ELb0ELb1ELb0ELb0ELb1ELb0ELb0ELb1ELb1ELb0EEENS1_21CollectiveEpilogueFwdINS6_IJSA_NS7_ILi512EEESA_EEES9_SC_SE_Li256ELb1ELb1ELb1ELb0EEENS1_36VarlenDynamicPersistentTileSchedulerILi64ELi64ELi256ELi128ELb1ELb1ELb1ELb1ELb0ELb1EEEEEEEEEvNT_6ParamsE,"aw",@nobits
	.sectionflags	@""
	.align	16
	.zero		1024


//--------------------- .nv.shared._ZN7cutlass13device_kernelIN5flash11enable_sm90INS1_16FlashAttnFwdSm90INS1_25CollectiveMainloopFwdSm90ILi2EN4cute5tupleIJNS5_1CILi1EEES8_S8_EEENS6_IJNS7_ILi64EEESA_SA_EEELi512ENS_10bfloat16_tEfNS_4arch4Sm90ELb0ELb1ELb0ELb1ELb0ELb1ELb1ELb0ELb0ELb1ELb1ELb0EEENS1_21CollectiveEpilogueFwdINS6_IJSA_NS7_ILi512EEESA_EEES9_SC_SE_Li256ELb1ELb1ELb1ELb0EEENS1_36VarlenDynamicPersistentTileSchedulerILi64ELi64ELi256ELi128ELb1ELb1ELb1ELb1ELb0ELb1EEEEEEEEEvNT_6ParamsE --------------------------
	.section	.nv.shared._ZN7cutlass13device_kernelIN5flash11enable_sm90INS1_16FlashAttnFwdSm90INS1_25CollectiveMainloopFwdSm90ILi2EN4cute5tupleIJNS5_1CILi1EEES8_S8_EEENS6_IJNS7_ILi64EEESA_SA_EEELi512ENS_10bfloat16_tEfNS_4arch4Sm90ELb0ELb1ELb0ELb1ELb0ELb1ELb1ELb0ELb0ELb1ELb1ELb0EEENS1_21CollectiveEpilogueFwdINS6_IJSA_NS7_ILi512EEESA_EEES9_SC_SE_Li256ELb1ELb1ELb1ELb0EEENS1_36VarlenDynamicPersistentTileSchedulerILi64ELi64ELi256ELi128ELb1ELb1ELb1ELb1ELb0ELb1EEEEEEEEEvNT_6ParamsE,"aw",@nobits
	.sectionflags	@""
	.align	16
	.zero		1024


//--------------------- .nv.shared._ZN7cutlass13device_kernelIN5flash11enable_sm90INS1_16FlashAttnFwdSm90INS1_25CollectiveMainloopFwdSm90ILi2EN4cute5tupleIJNS5_1CILi1EEES8_S8_EEENS6_IJNS7_ILi64EEESA_SA_EEELi512ENS_10bfloat16_tEfNS_4arch4Sm90ELb1ELb0ELb0ELb0ELb0ELb0ELb0ELb0ELb0ELb1ELb1ELb0EEENS1_21CollectiveEpilogueFwdINS6_IJSA_NS7_ILi512EEESA_EEES9_SC_SE_Li256ELb0ELb1ELb1ELb0EEENS1_19SingleTileSchedulerILb0ELb1ELb1ELi64EEEEEEEEEvNT_6ParamsE --------------------------
	.section	.nv.shared._ZN7cutlass13device_kernelIN5flash11enable_sm90INS1_16FlashAttnFwdSm90INS1_25CollectiveMainloopFwdSm90ILi2EN4cute5tupleIJNS5_1CILi1EEES8_S8_EEENS6_IJNS7_ILi64EEESA_SA_EEELi512ENS_10bfloat16_tEfNS_4arch4Sm90ELb1ELb0ELb0ELb0ELb0ELb0ELb0ELb0ELb0ELb1ELb1ELb0EEENS1_21CollectiveEpilogueFwdINS6_IJSA_NS7_ILi512EEESA_EEES9_SC_SE_Li256ELb0ELb1ELb1ELb0EEENS1_19SingleTileSchedulerILb0ELb1ELb1ELi64EEEEEEEEEvNT_6ParamsE,"aw",@nobits
	.sectionflags	@""
	.align	16
	.zero		1024


//--------------------- .nv.shared._ZN7cutlass13device_kernelIN5flash11enable_sm90INS1_16FlashAttnFwdSm90INS1_25CollectiveMainloopFwdSm90ILi2EN4cute5tupleIJNS5_1CILi1EEES8_S8_EEENS6_IJNS7_ILi64EEESA_SA_EEELi512ENS_10bfloat16_tEfNS_4arch4Sm90ELb1ELb0ELb0ELb0ELb0ELb0ELb1ELb0ELb0ELb1ELb1ELb0EEENS1_21CollectiveEpilogueFwdINS6_IJSA_NS7_ILi512EEESA_EEES9_SC_SE_Li256ELb0ELb1ELb1ELb0EEENS1_19SingleTileSchedulerILb0ELb1ELb1ELi64EEEEEEEEEvNT_6ParamsE --------------------------
	.section	.nv.shared._ZN7cutlass13device_kernelIN5flash11enable_sm90INS1_16FlashAttnFwdSm90INS1_25CollectiveMainloopFwdSm90ILi2EN4cute5tupleIJNS5_1CILi1EEES8_S8_EEENS6_IJNS7_ILi64EEESA_SA_EEELi512ENS_10bfloat16_tEfNS_4arch4Sm90ELb1ELb0ELb0ELb0ELb0ELb0ELb1ELb0ELb0ELb1ELb1ELb0EEENS1_21CollectiveEpilogueFwdINS6_IJSA_NS7_ILi512EEESA_EEES9_SC_SE_Li256ELb0ELb1ELb1ELb0EEENS1_19SingleTileSchedulerILb0ELb1ELb1ELi64EEEEEEEEEvNT_6ParamsE,"aw",@nobits
	.sectionflags	@""
	.align	16
	.zero		1024


//--------------------- .nv.shared._ZN7cutlass13device_kernelIN5flash11enable_sm90INS1_16FlashAttnFwdSm90INS1_25CollectiveMainloopFwdSm90ILi2EN4cute5tupleIJNS5_1CILi1EEES8_S8_EEENS6_IJNS7_ILi64EEESA_SA_EEELi512ENS_10bfloat16_tEfNS_4arch4Sm90ELb1ELb0ELb0ELb1ELb0ELb0ELb0ELb0ELb0ELb1ELb1ELb0EEENS1_21CollectiveEpilogueFwdINS6_IJSA_NS7_ILi512EEESA_EEES9_SC_SE_Li256ELb1ELb1ELb1ELb0EEENS1_36VarlenDynamicPersistentTileSchedulerILi64ELi64ELi256ELi128ELb1ELb1ELb1ELb1ELb1ELb1EEEEEEEEEvNT_6ParamsE --------------------------
	.section	.nv.shared._ZN7cutlass13device_kernelIN5flash11enable_sm90INS1_16FlashAttnFwdSm90INS1_25CollectiveMainloopFwdSm90ILi2EN4cute5tupleIJNS5_1CILi1EEES8_S8_EEENS6_IJNS7_ILi64EEESA_SA_EEELi512ENS_10bfloat16_tEfNS_4arch4Sm90ELb1ELb0ELb0ELb1ELb0ELb0ELb0ELb0ELb0ELb1ELb1ELb0EEENS1_21CollectiveEpilogueFwdINS6_IJSA_NS7_ILi512EEESA_EEES9_SC_SE_Li256ELb1ELb1ELb1ELb0EEENS1_36VarlenDynamicPersistentTileSchedulerILi64ELi64ELi256ELi128ELb1ELb1ELb1ELb1ELb1ELb1EEEEEEEEEvNT_6ParamsE,"aw",@nobits
	.sectionflags	@""
	.align	16
	.zero		1024


//--------------------- .nv.shared._ZN7cutlass13device_kernelIN5flash11enable_sm90INS1_16FlashAttnFwdSm90INS1_25CollectiveMainloopFwdSm90ILi2EN4cute5tupleIJNS5_1CILi1EEES8_S8_EEENS6_IJNS7_ILi64EEESA_SA_EEELi512ENS_10bfloat16_tEfNS_4arch4Sm90ELb1ELb0ELb0ELb1ELb0ELb1ELb0ELb0ELb0ELb1ELb1ELb0EEENS1_21CollectiveEpilogueFwdINS6_IJSA_NS7_ILi512EEESA_EEES9_SC_SE_Li256ELb1ELb1ELb1ELb0EEENS1_36VarlenDynamicPersistentTileSchedulerILi64ELi64ELi256ELi128ELb1ELb1ELb1ELb1ELb1ELb1EEEEEEEEEvNT_6ParamsE --------------------------
	.section	.nv.shared._ZN7cutlass13device_kernelIN5flash11enable_sm90INS1_16FlashAttnFwdSm90INS1_25CollectiveMainloopFwdSm90ILi2EN4cute5tupleIJNS5_1CILi1EEES8_S8_EEENS6_IJNS7_ILi64EEESA_SA_EEELi512ENS_10bfloat16_tEfNS_4arch4Sm90ELb1ELb0ELb0ELb1ELb0ELb1ELb0ELb0ELb0ELb1ELb1ELb0EEENS1_21CollectiveEpilogueFwdINS6_IJSA_NS7_ILi512EEESA_EEES9_SC_SE_Li256ELb1ELb1ELb1ELb0EEENS1_36VarlenDynamicPersistentTileSchedulerILi64ELi64ELi256ELi128ELb1ELb1ELb1ELb1ELb1ELb1EEEEEEEEEvNT_6ParamsE,"aw",@nobits
	.sectionflags	@""
	.align	16
	.zero		1024


//--------------------- .nv.shared._ZN7cutlass13device_kernelIN5flash11enable_sm90INS1_16FlashAttnFwdSm90INS1_25CollectiveMainloopFwdSm90ILi2EN4cute5tupleIJNS5_1CILi1EEES8_S8_EEENS6_IJNS7_ILi64EEESA_SA_EEELi512ENS_10bfloat16_tEfNS_4arch4Sm90ELb1ELb0ELb0ELb1ELb0ELb0ELb1ELb0ELb0ELb1ELb1ELb0EEENS1_21CollectiveEpilogueFwdINS6_IJSA_NS7_ILi512EEESA_EEES9_SC_SE_Li256ELb1ELb1ELb1ELb0EEENS1_36VarlenDynamicPersistentTileSchedulerILi64ELi64ELi256ELi128ELb1ELb1ELb1ELb1ELb1ELb1EEEEEEEEEvNT_6ParamsE --------------------------
	.section	.nv.shared._ZN7cutlass13device_kernelIN5flash11enable_sm90INS1_16FlashAttnFwdSm90INS1_25CollectiveMainloopFwdSm90ILi2EN4cute5tupleIJNS5_1CILi1EEES8_S8_EEENS6_IJNS7_ILi64EEESA_SA_EEELi512ENS_10bfloat16_tEfNS_4arch4Sm90ELb1ELb0ELb0ELb1ELb0ELb0ELb1ELb0ELb0ELb1ELb1ELb0EEENS1_21CollectiveEpilogueFwdINS6_IJSA_NS7_ILi512EEESA_EEES9_SC_SE_Li256ELb1ELb1ELb1ELb0EEENS1_36VarlenDynamicPersistentTileSchedulerILi64ELi64ELi256ELi128ELb1ELb1ELb1ELb1ELb1ELb1EEEEEEEEEvNT_6ParamsE,"aw",@nobits
	.sectionflags	@""
	.align	16
	.zero		1024


//--------------------- .nv.shared._ZN7cutlass13device_kernelIN5flash11enable_sm90INS1_16FlashAttnFwdSm90INS1_25CollectiveMainloopFwdSm90ILi2EN4cute5tupleIJNS5_1CILi1EEES8_S8_EEENS6_IJNS7_ILi64EEESA_SA_EEELi512ENS_10bfloat16_tEfNS_4arch4Sm90ELb1ELb0ELb0ELb1ELb0ELb1ELb1ELb0ELb0ELb1ELb1ELb0EEENS1_21CollectiveEpilogueFwdINS6_IJSA_NS7_ILi512EEESA_EEES9_SC_SE_Li256ELb1ELb1ELb1ELb0EEENS1_36VarlenDynamicPersistentTileSchedulerILi64ELi64ELi256ELi128ELb1ELb1ELb1ELb1ELb1ELb1EEEEEEEEEvNT_6ParamsE --------------------------
	.section	.nv.shared._ZN7cutlass13device_kernelIN5flash11enable_sm90INS1_16FlashAttnFwdSm90INS1_25CollectiveMainloopFwdSm90ILi2EN4cute5tupleIJNS5_1CILi1EEES8_S8_EEENS6_IJNS7_ILi64EEESA_SA_EEELi512ENS_10bfloat16_tEfNS_4arch4Sm90ELb1ELb0ELb0ELb1ELb0ELb1ELb1ELb0ELb0ELb1ELb1ELb0EEENS1_21CollectiveEpilogueFwdINS6_IJSA_NS7_ILi512EEESA_EEES9_SC_SE_Li256ELb1ELb1ELb1ELb0EEENS1_36VarlenDynamicPersistentTileSchedulerILi64ELi64ELi256ELi128ELb1ELb1ELb1ELb1ELb1ELb1EEEEEEEEEvNT_6ParamsE,"aw",@nobits
	.sectionflags	@""
	.align	16
	.zero		1024


//--------------------- .nv.shared._ZN7cutlass13device_kernelIN5flash11enable_sm90INS1_16FlashAttnFwdSm90INS1_25CollectiveMainloopFwdSm90ILi2EN4cute5tupleIJNS5_1CILi1EEES8_S8_EEENS6_IJNS7_ILi128EEENS7_ILi96EEENS7_ILi64EEEEEELi256ENS_10bfloat16_tEfNS_4arch4Sm90ELb0ELb0ELb0ELb0ELb0ELb0ELb0ELb1ELb0ELb1ELb1ELb0EEENS1_21CollectiveEpilogueFwdINS6_IJSA_NS7_ILi256EEESB_EEES9_SE_SG_Li256ELb0ELb1ELb1ELb0EEENS1_19SingleTileSchedulerILb0ELb1ELb1ELi128EEEEEEEEEvNT_6ParamsE --------------------------
	.section	.nv.shared._ZN7cutlass13device_kernelIN5flash11enable_sm90INS1_16FlashAttnFwdSm90INS1_25CollectiveMainloopFwdSm90ILi2EN4cute5tupleIJNS5_1CILi1EEES8_S8_EEENS6_IJNS7_ILi128EEENS7_ILi96EEENS7_ILi64EEEEEELi256ENS_10bfloat16_tEfNS_4arch4Sm90ELb0ELb0ELb0ELb0ELb0ELb0ELb0ELb1ELb0ELb1ELb1ELb0EEENS1_21CollectiveEpilogueFwdINS6_IJSA_NS7_ILi256EEESB_EEES9_SE_SG_Li256ELb0ELb1ELb1ELb0EEENS1_19SingleTileSchedulerILb0ELb1ELb1ELi128EEEEEEEEEvNT_6ParamsE,"aw",@nobits
	.sectionflags	@""
	.align	16
	.zero		1024


//--------------------- .nv.shared._ZN7cutlass13device_kernelIN5flash11enable_sm90INS1_16FlashAttnFwdSm90INS1_25CollectiveMainloopFwdSm90ILi2EN4cute5tupleIJNS5_1CILi1EEES8_S8_EEENS6_IJNS7_ILi128EEENS7_ILi96EEENS7_ILi64EEEEEELi256ENS_10bfloat16_tEfNS_4arch4Sm90ELb0ELb0ELb0ELb0ELb0ELb0ELb1ELb1ELb0ELb1ELb1ELb0EEENS1_21CollectiveEpilogueFwdINS6_IJSA_NS7_ILi256EEESB_EEES9_SE_SG_Li256ELb0ELb1ELb1ELb0EEENS1_19SingleTileSchedulerILb0ELb1ELb1ELi128EEEEEEEEEvNT_6ParamsE --------------------------
	.section	.nv.shared._ZN7cutlass13device_kernelIN5flash11enable_sm90INS1_16FlashAttnFwdSm90INS1_25CollectiveMainloopFwdSm90ILi2EN4cute5tupleIJNS5_1CILi1EEES8_S8_EEENS6_IJNS7_ILi128EEENS7_ILi96EEENS7_ILi64EEEEEELi256ENS_10bfloat16_tEfNS_4arch4Sm90ELb0ELb0ELb0ELb0ELb0ELb0ELb1ELb1ELb0ELb1ELb1ELb0EEENS1_21CollectiveEpilogueFwdINS6_IJSA_NS7_ILi256EEESB_EEES9_SE_SG_Li256ELb0ELb1ELb1ELb0EEENS1_19SingleTileSchedulerILb0ELb1ELb1ELi128EEEEEEEEEvNT_6ParamsE,"aw",@nobits
	.sectionflags	@""
	.align	16
	.zero		1024


//--------------------- .nv.shared._ZN7cutlass13device_kernelIN5flash11enable_sm90INS1_16FlashAttnFwdSm90INS1_25CollectiveMainloopFwdSm90ILi2EN4cute5tupleIJNS5_1CILi1EEES8_S8_EEENS6_IJNS7_ILi128EEENS7_ILi96EEENS7_ILi64EEEEEELi256ENS_10bfloat16_tEfNS_4arch4Sm90ELb0ELb0ELb0ELb1ELb0ELb0ELb0ELb1ELb0ELb1ELb1ELb0EEENS1_21CollectiveEpilogueFwdINS6_IJSA_NS7_ILi256EEESB_EEES9_SE_SG_Li256ELb1ELb1ELb1ELb0EEENS1_36VarlenDynamicPersistentTileSchedulerILi128ELi96ELi256ELi128ELb1ELb1ELb1ELb0ELb1ELb1EEEEEEEEEvNT_6ParamsE --------------------------
	.section	.nv.shared._ZN7cutlass13device_kernelIN5flash11enable_sm90INS1_16FlashAttnFwdSm90INS1_25CollectiveMainloopFwdSm90ILi2EN4cute5tupleIJNS5_1CILi1EEES8_S8_EEENS6_IJNS7_ILi128EEENS7_ILi96EEENS7_ILi64EEEEEELi256ENS_10bfloat16_tEfNS_4arch4Sm90ELb0ELb0ELb0ELb1ELb0ELb0ELb0ELb1ELb0ELb1ELb1ELb0EEENS1_21CollectiveEpilogueFwdINS6_IJSA_NS7_ILi256EEESB_EEES9_SE_SG_Li256ELb1ELb1ELb1ELb0EEENS1_36VarlenDynamicPersistentTileSchedulerILi128ELi96ELi256ELi128ELb1ELb1ELb1ELb0ELb1ELb1EEEEEEEEEvNT_6ParamsE,"aw",@nobits
	.sectionflags	@""
	.align	16
	.zero		1024


//--------------------- .nv.shared._ZN7cutlass13device_kernelIN5flash11enable_sm90INS1_16FlashAttnFwdSm90INS1_25CollectiveMainloopFwdSm90ILi2EN4cute5tupleIJNS5_1CILi1EEES8_S8_EEENS6_IJNS7_ILi128EEENS7_ILi96EEENS7_ILi64EEEEEELi256ENS_10bfloat16_tEfNS_4arch4Sm90ELb0ELb0ELb0ELb1ELb0ELb1ELb0ELb1ELb0ELb1ELb1ELb0EEENS1_21CollectiveEpilogueFwdINS6_IJSA_NS7_ILi256EEESB_EEES9_SE_SG_Li256ELb1ELb1ELb1ELb0EEENS1_36VarlenDynamicPersistentTileSchedulerILi128ELi96ELi256ELi128ELb1ELb1ELb1ELb0ELb1ELb1EEEEEEEEEvNT_6ParamsE --------------------------
	.section	.nv.shared._ZN7cutlass13device_kernelIN5flash11enable_sm90INS1_16FlashAttnFwdSm90INS1_25CollectiveMainloopFwdSm90ILi2EN4cute5tupleIJNS5_1CILi1EEES8_S8_EEENS6_IJNS7_ILi128EEENS7_ILi96EEENS7_ILi64EEEEEELi256ENS_10bfloat16_tEfNS_4arch4Sm90ELb0ELb0ELb0ELb1ELb0ELb1ELb0ELb1ELb0ELb1ELb1ELb0EEENS1_21CollectiveEpilogueFwdINS6_IJSA_NS7_ILi256EEESB_EEES9_SE_SG_Li256ELb1ELb1ELb1ELb0EEENS1_36VarlenDynamicPersistentTileSchedulerILi128ELi96ELi256ELi128ELb1ELb1ELb1ELb0ELb1ELb1EEEEEEEEEvNT_6ParamsE,"aw",@nobits
	.sectionflags	@""
	.align	16
	.zero		1024


//--------------------- .nv.shared._ZN7cutlass13device_kernelIN5flash11enable_sm90INS1_16FlashAttnFwdSm90INS1_25CollectiveMainloopFwdSm90ILi2EN4cute5tupleIJNS5_1CILi1EEES8_S8_EEENS6_IJNS7_ILi128EEENS7_ILi96EEENS7_ILi64EEEEEELi256ENS_10bfloat16_tEfNS_4arch4Sm90ELb0ELb0ELb0ELb1ELb0ELb0ELb1ELb1ELb0ELb1ELb1ELb0EEENS1_21CollectiveEpilogueFwdINS6_IJSA_NS7_ILi256EEESB_EEES9_SE_SG_Li256ELb1ELb1ELb1ELb0EEENS1_36VarlenDynamicPersistentTileSchedulerILi128ELi96ELi256ELi128ELb1ELb1ELb1ELb0ELb1ELb1EEEEEEEEEvNT_6ParamsE --------------------------
	.section	.nv.shared._ZN7cutlass13device_kernelIN5flash11enable_sm90INS1_16FlashAttnFwdSm90INS1_25CollectiveMainloopFwdSm90ILi2EN4cute5tupleIJNS5_1CILi1EEES8_S8_EEENS6_IJNS7_ILi128EEENS7_ILi96EEENS7_ILi64EEEEEELi256ENS_10bfloat16_tEfNS_4arch4Sm90ELb0ELb0ELb0ELb1ELb0ELb0ELb1ELb1ELb0ELb1ELb1ELb0EEENS1_21CollectiveEpilogueFwdINS6_IJSA_NS7_ILi256EEESB_EEES9_SE_SG_Li256ELb1ELb1ELb1ELb0EEENS1_36VarlenDynamicPersistentTileSchedulerILi128ELi96ELi256ELi128ELb1ELb1ELb1ELb0ELb1ELb1EEEEEEEEEvNT_6ParamsE,"aw",@nobits
	.sectionflags	@""
	.align	16
	.zero		1024


//--------------------- .nv.shared._ZN7cutlass13device_kernelIN5flash11enable_sm90INS1_16FlashAttnFwdSm90INS1_25CollectiveMainloopFwdSm90ILi2EN4cute5tupleIJNS5_1CILi1EEES8_S8_EEENS6_IJNS7_ILi128EEENS7_ILi96EEENS7_ILi64EEEEEELi256ENS_10bfloat16_tEfNS_4arch4Sm90ELb0ELb0ELb0ELb1ELb0ELb1ELb1ELb1ELb0ELb1ELb1ELb0EEENS1_21CollectiveEpilogueFwdINS6_IJSA_NS7_ILi256EEESB_EEES9_SE_SG_Li256ELb1ELb1ELb1ELb0EEENS1_36VarlenDynamicPersistentTileSchedulerILi128ELi96ELi256ELi128ELb1ELb1ELb1ELb0ELb1ELb1EEEEEEEEEvNT_6ParamsE --------------------------
	.section	.nv.shared._ZN7cutlass13device_kernelIN5flash11enable_sm90INS1_16FlashAttnFwdSm90INS1_25CollectiveMainloopFwdSm90ILi2EN4cute5tupleIJNS5_1CILi1EEES8_S8_EEENS6_IJNS7_ILi128EEENS7_ILi96EEENS7_ILi64EEEEEELi256ENS_10bfloat16_tEfNS_4arch4Sm90ELb0ELb0ELb0ELb1ELb0ELb1ELb1ELb1ELb0ELb1ELb1ELb0EEENS1_21CollectiveEpilogueFwdINS6_IJSA_NS7_ILi256EEESB_EEES9_SE_SG_Li256ELb1ELb1ELb1ELb0EEENS1_36VarlenDynamicPersistentTileSchedulerILi128ELi96ELi256ELi128ELb1ELb1ELb1ELb0ELb1ELb1EEEEEEEEEvNT_6ParamsE,"aw",@nobits
	.sectionflags	@""
	.align	16
	.zero		1024


//--------------------- .nv.shared._ZN7cutlass13device_kernelIN5flash11enable_sm90INS1_16FlashAttnFwdSm90INS1_25CollectiveMainloopFwdSm90ILi2EN4cute5tupleIJNS5_1CILi1EEES8_S8_EEENS6_IJNS7_ILi128EEENS7_ILi96EEENS7_ILi64EEEEEELi256ENS_10bfloat16_tEfNS_4arch4Sm90ELb0ELb1ELb0ELb0ELb0ELb0ELb0ELb1ELb0ELb1ELb1ELb0EEENS1_21CollectiveEpilogueFwdINS6_IJSA_NS7_ILi256EEESB_EEES9_SE_SG_Li256ELb0ELb1ELb1ELb0EEENS1_19SingleTileSchedulerILb0ELb1ELb1ELi128EEEEEEEEEvNT_6ParamsE --------------------------
	.section	.nv.shared._ZN7cutlass13device_kernelIN5flash11enable_sm90INS1_16FlashAttnFwdSm90INS1_25CollectiveMainloopFwdSm90ILi2EN4cute5tupleIJNS5_1CILi1EEES8_S8_EEENS6_IJNS7_ILi128EEENS7_ILi96EEENS7_ILi64EEEEEELi256ENS_10bfloat16_tEfNS_4arch4Sm90ELb0ELb1ELb0ELb0ELb0ELb0ELb0ELb1ELb0ELb1ELb1ELb0EEENS1_21CollectiveEpilogueFwdINS6_IJSA_NS7_ILi256EEESB_EEES9_SE_SG_Li256ELb0ELb1ELb1ELb0EEENS1_19SingleTileSchedulerILb0ELb1ELb1ELi128EEEEEEEEEvNT_6ParamsE,"aw",@nobits
	.sectionflags	@""
	.align	16
	.zero		1024


//--------------------- .nv.shared._ZN7cutlass13device_kernelIN5flash11enable_sm90INS1_16FlashAttnFwdSm90INS1_25CollectiveMainloopFwdSm90ILi2EN4cute5tupleIJNS5_1CILi1EEES8_S8_EEENS6_IJNS7_ILi128EEENS7_ILi96EEENS7_ILi64EEEEEELi256ENS_10bfloat16_tEfNS_4arch4Sm90ELb0ELb1ELb0ELb0ELb0ELb0ELb1ELb1ELb0ELb1ELb1ELb0EEENS1_21CollectiveEpilogueFwdINS6_IJSA_NS7_ILi256EEESB_EEES9_SE_SG_Li256ELb0ELb1ELb1ELb0EEENS1_19SingleTileSchedulerILb0ELb1ELb1ELi128EEEEEEEEEvNT_6ParamsE --------------------------
	.section	.nv.shared._ZN7cutlass13device_kernelIN5flash11enable_sm90INS1_16FlashAttnFwdSm90INS1_25CollectiveMainloopFwdSm90ILi2EN4cute5tupleIJNS5_1CILi1EEES8_S8_EEENS6_IJNS7_ILi128EEENS7_ILi96EEENS7_ILi64EEEEEELi256ENS_10bfloat16_tEfNS_4arch4Sm90ELb0ELb1ELb0ELb0ELb0ELb0ELb1ELb1ELb0ELb1ELb1ELb0EEENS1_21CollectiveEpilogueFwdINS6_IJSA_NS7_ILi256EEESB_EEES9_SE_SG_Li256ELb0ELb1ELb1ELb0EEENS1_19SingleTileSchedulerILb0ELb1ELb1ELi128EEEEEEEEEvNT_6ParamsE,"aw",@nobits
	.sectionflags	@""
	.align	16
	.zero		1024


//--------------------- .nv.shared._ZN7cutlass13device_kernelIN5flash11enable_sm90INS1_16FlashAttnFwdSm90INS1_25CollectiveMainloopFwdSm90ILi2EN4cute5tupleIJNS5_1CILi1EEES8_S8_EEENS6_IJNS7_ILi128EEENS7_ILi96EEENS7_ILi64EEEEEELi256ENS_10bfloat16_tEfNS_4arch4Sm90ELb0ELb1ELb0ELb1ELb0ELb0ELb0ELb1ELb0ELb1ELb1ELb0EEENS1_21CollectiveEpilogueFwdINS6_IJSA_NS7_ILi256EEESB_EEES9_SE_SG_Li256ELb1ELb1ELb1ELb0EEENS1_36VarlenDynamicPersistentTileSchedulerILi128ELi96ELi256ELi128ELb1ELb1ELb1ELb1ELb0ELb1EEEEEEEEEvNT_6ParamsE --------------------------
	.section	.nv.shared._ZN7cutlass13device_kernelIN5flash11enable_sm90INS1_16FlashAttnFwdSm90INS1_25CollectiveMainloopFwdSm90ILi2EN4cute5tupleIJNS5_1CILi1EEES8_S8_EEENS6_IJNS7_ILi128EEENS7_ILi96EEENS7_ILi64EEEEEELi256ENS_10bfloat16_tEfNS_4arch4Sm90ELb0ELb1ELb0ELb1ELb0ELb0ELb0ELb1ELb0ELb1ELb1ELb0EEENS1_21CollectiveEpilogueFwdINS6_IJSA_NS7_ILi256EEESB_EEES9_SE_SG_Li256ELb1ELb1ELb1ELb0EEENS1_36VarlenDynamicPersistentTileSchedulerILi128ELi96ELi256ELi128ELb1ELb1ELb1ELb1ELb0ELb1EEEEEEEEEvNT_6ParamsE,"aw",@nobits
	.sectionflags	@""
	.align	16
	.zero		1024


//--------------------- .nv.shared._ZN7cutlass13device_kernelIN5flash11enable_sm90INS1_16FlashAttnFwdSm90INS1_25CollectiveMainloopFwdSm90ILi2EN4cute5tupleIJNS5_1CILi1EEES8_S8_EEENS6_IJNS7_ILi128EEENS7_ILi96EEENS7_ILi64EEEEEELi256ENS_10bfloat16_tEfNS_4arch4Sm90ELb0ELb1ELb0ELb1ELb0ELb1ELb0ELb1ELb0ELb1ELb1ELb0EEENS1_21CollectiveEpilogueFwdINS6_IJSA_NS7_ILi256EEESB_EEES9_SE_SG_Li256ELb1ELb1ELb1ELb0EEENS1_36VarlenDynamicPersistentTileSchedulerILi128ELi96ELi256ELi128ELb1ELb1ELb1ELb1ELb0ELb1EEEEEEEEEvNT_6ParamsE --------------------------
	.section	.nv.shared._ZN7cutlass13device_kernelIN5flash11enable_sm90INS1_16FlashAttnFwdSm90INS1_25CollectiveMainloopFwdSm90ILi2EN4cute5tupleIJNS5_1CILi1EEES8_S8_EEENS6_IJNS7_ILi128EEENS7_ILi96EEENS7_ILi64EEEEEELi256ENS_10bfloat16_tEfNS_4arch4Sm90ELb0ELb1ELb0ELb1ELb0ELb1ELb0ELb1ELb0ELb1ELb1ELb0EEENS1_21CollectiveEpilogueFwdINS6_IJSA_NS7_ILi256EEESB_EEES9_SE_SG_Li256ELb1ELb1ELb1ELb0EEENS1_36VarlenDynamicPersistentTileSchedulerILi128ELi96ELi256ELi128ELb1ELb1ELb1ELb1ELb0ELb1EEEEEEEEEvNT_6ParamsE,"aw",@nobits
	.sectionflags	@""
	.align	16
	.zero		1024


//--------------------- .nv.shared._ZN7cutlass13device_kernelIN5flash11enable_sm90INS1_16FlashAttnFwdSm90INS1_25CollectiveMainloopFwdSm90ILi2EN4cute5tupleIJNS5_1CILi1EEES8_S8_EEENS6_IJNS7_ILi128EEENS7_ILi96EEENS7_ILi64EEEEEELi256ENS_10bfloat16_tEfNS_4arch4Sm90ELb0ELb1ELb0ELb1ELb0ELb0ELb1ELb1ELb0ELb1ELb1ELb0EEENS1_21CollectiveEpilogueFwdINS6_IJSA_NS7_ILi256EEESB_EEES9_SE_SG_Li256ELb1ELb1ELb1ELb0EEENS1_36VarlenDynamicPersistentTileSchedulerILi128ELi96ELi256ELi128ELb1ELb1ELb1ELb1ELb0ELb1EEEEEEEEEvNT_6ParamsE --------------------------
	.section	.nv.shared._ZN7cutlass13device_kernelIN5flash11enable_sm90INS1_16FlashAttnFwdSm90INS1_25CollectiveMainloopFwdSm90ILi2EN4cute5tupleIJNS5_1CILi1EEES8_S8_EEENS6_IJNS7_ILi128EEENS7_ILi96EEENS7_ILi64EEEEEELi256ENS_10bfloat16_tEfNS_4arch4Sm90ELb0ELb1ELb0ELb1ELb0ELb0ELb1ELb1ELb0ELb1ELb1ELb0EEENS1_21CollectiveEpilogueFwdINS6_IJSA_NS7_ILi256EEESB_EEES9_SE_SG_Li256ELb1ELb1ELb1ELb0EEENS1_36VarlenDynamicPersistentTileSchedulerILi128ELi96ELi256ELi128ELb1ELb1ELb1ELb1ELb0ELb1EEEEEEEEEvNT_6ParamsE,"aw",@nobits
	.sectionflags	@""
	.align	16
	.zero		1024


//--------------------- .nv.shared._ZN7cutlass13device_kernelIN5flash11enable_sm90INS1_16FlashAttnFwdSm90INS1_25CollectiveMainloopFwdSm90ILi2EN4cute5tupleIJNS5_1CILi1EEES8_S8_EEENS6_IJNS7_ILi128EEENS7_ILi96EEENS7_ILi64EEEEEELi256ENS_10bfloat16_tEfNS_4arch4Sm90ELb0ELb1ELb0ELb1ELb0ELb1ELb1ELb1ELb0ELb1ELb1ELb0EEENS1_21CollectiveEpilogueFwdINS6_IJSA_NS7_ILi256EEESB_EEES9_SE_SG_Li256ELb1ELb1ELb1ELb0EEENS1_36VarlenDynamicPersistentTileSchedulerILi128ELi96ELi256ELi128ELb1ELb1ELb1ELb1ELb0ELb1EEEEEEEEEvNT_6ParamsE --------------------------
	.section	.nv.shared._ZN7cutlass13device_kernelIN5flash11enable_sm90INS1_16FlashAttnFwdSm90INS1_25CollectiveMainloopFwdSm90ILi2EN4cute5tupleIJNS5_1CILi1EEES8_S8_EEENS6_IJNS7_ILi128EEENS7_ILi96EEENS7_ILi64EEEEEELi256ENS_10bfloat16_tEfNS_4arch4Sm90ELb0ELb1ELb0ELb1ELb0ELb1ELb1ELb1ELb0ELb1ELb1ELb0EEENS1_21CollectiveEpilogueFwdINS6_IJSA_NS7_ILi256EEESB_EEES9_SE_SG_Li256ELb1ELb1ELb1ELb0EEENS1_36VarlenDynamicPersistentTileSchedulerILi128ELi96ELi256ELi128ELb1ELb1ELb1ELb1ELb0ELb1EEEEEEEEEvNT_6ParamsE,"aw",@nobits
	.sectionflags	@""
	.align	16
	.zero		1024


//--------------------- .nv.shared._ZN7cutlass13device_kernelIN5flash11enable_sm90INS1_16FlashAttnFwdSm90INS1_25CollectiveMainloopFwdSm90ILi2EN4cute5tupleIJNS5_1CILi1EEES8_S8_EEENS6_IJNS7_ILi128EEENS7_ILi96EEENS7_ILi64EEEEEELi256ENS_10bfloat16_tEfNS_4arch4Sm90ELb1ELb0ELb0ELb0ELb0ELb0ELb0ELb1ELb0ELb1ELb1ELb0EEENS1_21CollectiveEpilogueFwdINS6_IJSA_NS7_ILi256EEESB_EEES9_SE_SG_Li256ELb0ELb1ELb1ELb0EEENS1_19SingleTileSchedulerILb0ELb1ELb1ELi128EEEEEEEEEvNT_6ParamsE --------------------------
	.section	.nv.shared._ZN7cutlass13device_kernelIN5flash11enable_sm90INS1_16FlashAttnFwdSm90INS1_25CollectiveMainloopFwdSm90ILi2EN4cute5tupleIJNS5_1CILi1EEES8_S8_EEENS6_IJNS7_ILi128EEENS7_ILi96EEENS7_ILi64EEEEEELi256ENS_10bfloat16_tEfNS_4arch4Sm90ELb1ELb0ELb0ELb0ELb0ELb0ELb0ELb1ELb0ELb1ELb1ELb0EEENS1_21CollectiveEpilogueFwdINS6_IJSA_NS7_ILi256EEESB_EEES9_SE_SG_Li256ELb0ELb1ELb1ELb0EEENS1_19SingleTileSchedulerILb0ELb1ELb1ELi128EEEEEEEEEvNT_6ParamsE,"aw",@nobits
	.sectionflags	@""
	.align	16
	.zero		1024


//--------------------- .nv.shared._ZN7cutlass13device_kernelIN5flash11enable_sm90INS1_16FlashAttnFwdSm90INS1_25CollectiveMainloopFwdSm90ILi2EN4cute5tupleIJNS5_1CILi1EEES8_S8_EEENS6_IJNS7_ILi128EEENS7_ILi96EEENS7_ILi64EEEEEELi256ENS_10bfloat16_tEfNS_4arch4Sm90ELb1ELb0ELb0ELb0ELb0ELb0ELb1ELb1ELb0ELb1ELb1ELb0EEENS1_21CollectiveEpilogueFwdINS6_IJSA_NS7_ILi256EEESB_EEES9_SE_SG_Li256ELb0ELb1ELb1ELb0EEENS1_19SingleTileSchedulerILb0ELb1ELb1ELi128EEEEEEEEEvNT_6ParamsE --------------------------
	.section	.nv.shared._ZN7cutlass13device_kernelIN5flash11enable_sm90INS1_16FlashAttnFwdSm90INS1_25CollectiveMainloopFwdSm90ILi2EN4cute5tupleIJNS5_1CILi1EEES8_S8_EEENS6_IJNS7_ILi128EEENS7_ILi96EEENS7_ILi64EEEEEELi256ENS_10bfloat16_tEfNS_4arch4Sm90ELb1ELb0ELb0ELb0ELb0ELb0ELb1ELb1ELb0ELb1ELb1ELb0EEENS1_21CollectiveEpilogueFwdINS6_IJSA_NS7_ILi256EEESB_EEES9_SE_SG_Li256ELb0ELb1ELb1ELb0EEENS1_19SingleTileSchedulerILb0ELb1ELb1ELi128EEEEEEEEEvNT_6ParamsE,"aw",@nobits
	.sectionflags	@""
	.align	16
	.zero		1024


//--------------------- .nv.shared._ZN7cutlass13device_kernelIN5flash11enable_sm90INS1_16FlashAttnFwdSm90INS1_25CollectiveMainloopFwdSm90ILi2EN4cute5tupleIJNS5_1CILi1EEES8_S8_EEENS6_IJNS7_ILi128EEENS7_ILi96EEENS7_ILi64EEEEEELi256ENS_10bfloat16_tEfNS_4arch4Sm90ELb1ELb0ELb0ELb1ELb0ELb0ELb0ELb1ELb0ELb1ELb1ELb0EEENS1_21CollectiveEpilogueFwdINS6_IJSA_NS7_ILi256EEESB_EEES9_SE_SG_Li256ELb1ELb1ELb1ELb0EEENS1_36VarlenDynamicPersistentTileSchedulerILi128ELi96ELi256ELi128ELb1ELb1ELb1ELb1ELb1ELb1EEEEEEEEEvNT_6ParamsE --------------------------
	.section	.nv.shared._ZN7cutlass13device_kernelIN5flash11enable_sm90INS1_16FlashAttnFwdSm90INS1_25CollectiveMainloopFwdSm90ILi2EN4cute5tupleIJNS5_1CILi1EEES8_S8_EEENS6_IJNS7_ILi128EEENS7_ILi96EEENS7_ILi64EEEEEELi256ENS_10bfloat16_tEfNS_4arch4Sm90ELb1ELb0ELb0ELb1ELb0ELb0ELb0ELb1ELb0ELb1ELb1ELb0EEENS1_21CollectiveEpilogueFwdINS6_IJSA_NS7_ILi256EEESB_EEES9_SE_SG_Li256ELb1ELb1ELb1ELb0EEENS1_36VarlenDynamicPersistentTileSchedulerILi128ELi96ELi256ELi128ELb1ELb1ELb1ELb1ELb1ELb1EEEEEEEEEvNT_6ParamsE,"aw",@nobits
	.sectionflags	@""
	.align	16
	.zero		1024


//--------------------- .nv.shared._ZN7cutlass13device_kernelIN5flash11enable_sm90INS1_16FlashAttnFwdSm90INS1_25CollectiveMainloopFwdSm90ILi2EN4cute5tupleIJNS5_1CILi1EEES8_S8_EEENS6_IJNS7_ILi128EEENS7_ILi96EEENS7_ILi64EEEEEELi256ENS_10bfloat16_tEfNS_4arch4Sm90ELb1ELb0ELb0ELb1ELb0ELb1ELb0ELb1ELb0ELb1ELb1ELb0EEENS1_21CollectiveEpilogueFwdINS6_IJSA_NS7_ILi256EEESB_EEES9_SE_SG_Li256ELb1ELb1ELb1ELb0EEENS1_36VarlenDynamicPersistentTileSchedulerILi128ELi96ELi256ELi128ELb1ELb1ELb1ELb1ELb1ELb1EEEEEEEEEvNT_6ParamsE --------------------------
	.section	.nv.shared._ZN7cutlass13device_kernelIN5flash11enable_sm90INS1_16FlashAttnFwdSm90INS1_25CollectiveMainloopFwdSm90ILi2EN4cute5tupleIJNS5_1CILi1EEES8_S8_EEENS6_IJNS7_ILi128EEENS7_ILi96EEENS7_ILi64EEEEEELi256ENS_10bfloat16_tEfNS_4arch4Sm90ELb1ELb0ELb0ELb1ELb0ELb1ELb0ELb1ELb0ELb1ELb1ELb0EEENS1_21CollectiveEpilogueFwdINS6_IJSA_NS7_ILi256EEESB_EEES9_SE_SG_Li256ELb1ELb1ELb1ELb0EEENS1_36VarlenDynamicPersistentTileSchedulerILi128ELi96ELi256ELi128ELb1ELb1ELb1ELb1ELb1ELb1EEEEEEEEEvNT_6ParamsE,"aw",@nobits
	.sectionflags	@""
	.align	16
	.zero		1024


//--------------------- .nv.shared._ZN7cutlass13device_kernelIN5flash11enable_sm90INS1_16FlashAttnFwdSm90INS1_25CollectiveMainloopFwdSm90ILi2EN4cute5tupleIJNS5_1CILi1EEES8_S8_EEENS6_IJNS7_ILi128EEENS7_ILi96EEENS7_ILi64EEEEEELi256ENS_10bfloat16_tEfNS_4arch4Sm90ELb1ELb0ELb0ELb1ELb0ELb0ELb1ELb1ELb0ELb1ELb1ELb0EEENS1_21CollectiveEpilogueFwdINS6_IJSA_NS7_ILi256EEESB_EEES9_SE_SG_Li256ELb1ELb1ELb1ELb0EEENS1_36VarlenDynamicPersistentTileSchedulerILi128ELi96ELi256ELi128ELb1ELb1ELb1ELb1ELb1ELb1EEEEEEEEEvNT_6ParamsE --------------------------
	.section	.nv.shared._ZN7cutlass13device_kernelIN5flash11enable_sm90INS1_16FlashAttnFwdSm90INS1_25CollectiveMainloopFwdSm90ILi2EN4cute5tupleIJNS5_1CILi1EEES8_S8_EEENS6_IJNS7_ILi128EEENS7_ILi96EEENS7_ILi64EEEEEELi256ENS_10bfloat16_tEfNS_4arch4Sm90ELb1ELb0ELb0ELb1ELb0ELb0ELb1ELb1ELb0ELb1ELb1ELb0EEENS1_21CollectiveEpilogueFwdINS6_IJSA_NS7_ILi256EEESB_EEES9_SE_SG_Li256ELb1ELb1ELb1ELb0EEENS1_36VarlenDynamicPersistentTileSchedulerILi128ELi96ELi256ELi128ELb1ELb1ELb1ELb1ELb1ELb1EEEEEEEEEvNT_6ParamsE,"aw",@nobits
	.sectionflags	@""
	.align	16
	.zero		1024


//--------------------- .nv.shared._ZN7cutlass13device_kernelIN5flash11enable_sm90INS1_16FlashAttnFwdSm90INS1_25CollectiveMainloopFwdSm90ILi2EN4cute5tupleIJNS5_1CILi1EEES8_S8_EEENS6_IJNS7_ILi128EEENS7_ILi96EEENS7_ILi64EEEEEELi256ENS_10bfloat16_tEfNS_4arch4Sm90ELb1ELb0ELb0ELb1ELb0ELb1ELb1ELb1ELb0ELb1ELb1ELb0EEENS1_21CollectiveEpilogueFwdINS6_IJSA_NS7_ILi256EEESB_EEES9_SE_SG_Li256ELb1ELb1ELb1ELb0EEENS1_36VarlenDynamicPersistentTileSchedulerILi128ELi96ELi256ELi128ELb1ELb1ELb1ELb1ELb1ELb1EEEEEEEEEvNT_6ParamsE --------------------------
	.section	.nv.shared._ZN7cutlass13device_kernelIN5flash11enable_sm90INS1_16FlashAttnFwdSm90INS1_25CollectiveMainloopFwdSm90ILi2EN4cute5tupleIJNS5_1CILi1EEES8_S8_EEENS6_IJNS7_ILi128EEENS7_ILi96EEENS7_ILi64EEEEEELi256ENS_10bfloat16_tEfNS_4arch4Sm90ELb1ELb0ELb0ELb1ELb0ELb1ELb1ELb1ELb0ELb1ELb1ELb0EEENS1_21CollectiveEpilogueFwdINS6_IJSA_NS7_ILi256EEESB_EEES9_SE_SG_Li256ELb1ELb1ELb1ELb0EEENS1_36VarlenDynamicPersistentTileSchedulerILi128ELi96ELi256ELi128ELb1ELb1ELb1ELb1ELb1ELb1EEEEEEEEEvNT_6ParamsE,"aw",@nobits
	.sectionflags	@""
	.align	16
	.zero		1024


//--------------------- .nv.constant0._ZN7cutlass13device_kernelIN5flash11enable_sm90INS1_16FlashAttnFwdSm90INS1_25CollectiveMainloopFwdSm90ILi2EN4cute5tupleIJNS5_1CILi1EEES8_S8_EEENS6_IJNS7_ILi128EEESA_NS7_ILi192EEEEEELi128ENS_10bfloat16_tEfNS_4arch4Sm90ELb0ELb0ELb0ELb0ELb0ELb0ELb0ELb1ELb1ELb1ELb1ELb0EEENS1_21CollectiveEpilogueFwdINS6_IJSA_SA_SA_EEES9_SD_SF_Li256ELb0ELb1ELb1ELb0EEENS1_19SingleTileSchedulerILb0ELb1ELb1ELi128EEEEEEEEEvNT_6ParamsE --------------------------
	.section	.nv.constant0._ZN7cutlass13device_kernelIN5flash11enable_sm90INS1_16FlashAttnFwdSm90INS1_25CollectiveMainloopFwdSm90ILi2EN4cute5tupleIJNS5_1CILi1EEES8_S8_EEENS6_IJNS7_ILi128EEESA_NS7_ILi192EEEEEELi128ENS_10bfloat16_tEfNS_4arch4Sm90ELb0ELb0ELb0ELb0ELb0ELb0ELb0ELb1ELb1ELb1ELb1ELb0EEENS1_21CollectiveEpilogueFwdINS6_IJSA_SA_SA_EEES9_SD_SF_Li256ELb0ELb1ELb1ELb0EEENS1_19SingleTileSchedulerILb0ELb1ELb1ELi128EEEEEEEEEvNT_6ParamsE,"a",@progbits
	.sectionflags	@""
	.align	4
.nv.constant0._ZN7cutlass13device_kernelIN5flash11enable_sm90INS1_16FlashAttnFwdSm90INS1_25CollectiveMainloopFwdSm90ILi2EN4cute5tupleIJNS5_1CILi1EEES8_S8_EEENS6_IJNS7_ILi128EEESA_NS7_ILi192EEEEEELi128ENS_10bfloat16_tEfNS_4arch4Sm90ELb0ELb0ELb0ELb0ELb0ELb0ELb0ELb1ELb1ELb1ELb1ELb0EEENS1_21CollectiveEpilogueFwdINS6_IJSA_SA_SA_EEES9_SD_SF_Li256ELb0ELb1ELb1ELb0EEENS1_19SingleTileSchedulerILb0ELb1ELb1ELi128EEEEEEEEEvNT_6ParamsE:
	.zero		3200


//--------------------- .nv.constant0._ZN7cutlass13device_kernelIN5flash11enable_sm90INS1_16FlashAttnFwdSm90INS1_25CollectiveMainloopFwdSm90ILi2EN4cute5tupleIJNS5_1CILi1EEES8_S8_EEENS6_IJNS7_ILi128EEESA_NS7_ILi192EEEEEELi128ENS_10bfloat16_tEfNS_4arch4Sm90ELb0ELb0ELb0ELb1ELb0ELb0ELb0ELb1ELb1ELb1ELb1ELb0EEENS1_21CollectiveEpilogueFwdINS6_IJSA_SA_SA_EEES9_SD_SF_Li256ELb1ELb1ELb1ELb0EEENS1_36VarlenDynamicPersistentTileSchedulerILi128ELi128ELi256ELi128ELb1ELb1ELb1ELb0ELb1ELb1EEEEEEEEEvNT_6ParamsE --------------------------
	.section	.nv.constant0._ZN7cutlass13device_kernelIN5flash11enable_sm90INS1_16FlashAttnFwdSm90INS1_25CollectiveMainloopFwdSm90ILi2EN4cute5tupleIJNS5_1CILi1EEES8_S8_EEENS6_IJNS7_ILi128EEESA_NS7_ILi192EEEEEELi128ENS_10bfloat16_tEfNS_4arch4Sm90ELb0ELb0ELb0ELb1ELb0ELb0ELb0ELb1ELb1ELb1ELb1ELb0EEENS1_21CollectiveEpilogueFwdINS6_IJSA_SA_SA_EEES9_SD_SF_Li256ELb1ELb1ELb1ELb0EEENS1_36VarlenDynamicPersistentTileSchedulerILi128ELi128ELi256ELi128ELb1ELb1ELb1ELb0ELb1ELb1EEEEEEEEEvNT_6ParamsE,"a",@progbits
	.sectionflags	@""
	.align	4
.nv.constant0._ZN7cutlass13device_kernelIN5flash11enable_sm90INS1_16FlashAttnFwdSm90INS1_25CollectiveMainloopFwdSm90ILi2EN4cute5tupleIJNS5_1CILi1EEES8_S8_EEENS6_IJNS7_ILi128EEESA_NS7_ILi192EEEEEELi128ENS_10bfloat16_tEfNS_4arch4Sm90ELb0ELb0ELb0ELb1ELb0ELb0ELb0ELb1ELb1ELb1ELb1ELb0EEENS1_21CollectiveEpilogueFwdINS6_IJSA_SA_SA_EEES9_SD_SF_Li256ELb1ELb1ELb1ELb0EEENS1_36VarlenDynamicPersistentTileSchedulerILi128ELi128ELi256ELi128ELb1ELb1ELb1ELb0ELb1ELb1EEEEEEEEEvNT_6ParamsE:
	.zero		3328


//--------------------- .nv.constant0._ZN7cutlass13device_kernelIN5flash11enable_sm90INS1_16FlashAttnFwdSm90INS1_25CollectiveMainloopFwdSm90ILi2EN4cute5tupleIJNS5_1CILi1EEES8_S8_EEENS6_IJNS7_ILi128EEESA_NS7_ILi192EEEEEELi128ENS_10bfloat16_tEfNS_4arch4Sm90ELb0ELb0ELb0ELb1ELb0ELb1ELb0ELb1ELb1ELb1ELb1ELb0EEENS1_21CollectiveEpilogueFwdINS6_IJSA_SA_SA_EEES9_SD_SF_Li256ELb1ELb1ELb1ELb0EEENS1_36VarlenDynamicPersistentTileSchedulerILi128ELi128ELi256ELi128ELb1ELb1ELb1ELb0ELb1ELb1EEEEEEEEEvNT_6ParamsE --------------------------
	.section	.nv.constant0._ZN7cutlass13device_kernelIN5flash11enable_sm90INS1_16FlashAttnFwdSm90INS1_25CollectiveMainloopFwdSm90ILi2EN4cute5tupleIJNS5_1CILi1EEES8_S8_EEENS6_IJNS7_ILi128EEESA_NS7_ILi192EEEEEELi128ENS_10bfloat16_tEfNS_4arch4Sm90ELb0ELb0ELb0ELb1ELb0ELb1ELb0ELb1ELb1ELb1ELb1ELb0EEENS1_21CollectiveEpilogueFwdINS6_IJSA_SA_SA_EEES9_SD_SF_Li256ELb1ELb1ELb1ELb0EEENS1_36VarlenDynamicPersistentTileSchedulerILi128ELi128ELi256ELi128ELb1ELb1ELb1ELb0ELb1ELb1EEEEEEEEEvNT_6ParamsE,"a",@progbits
	.sectionflags	@""
	.align	4
.nv.constant0._ZN7cutlass13device_kernelIN5flash11enable_sm90INS1_16FlashAttnFwdSm90INS1_25CollectiveMainloopFwdSm90ILi2EN4cute5tupleIJNS5_1CILi1EEES8_S8_EEENS6_IJNS7_ILi128EEESA_NS7_ILi192EEEEEELi128ENS_10bfloat16_tEfNS_4arch4Sm90ELb0ELb0ELb0ELb1ELb0ELb1ELb0ELb1ELb1ELb1ELb1ELb0EEENS1_21CollectiveEpilogueFwdINS6_IJSA_SA_SA_EEES9_SD_SF_Li256ELb1ELb1ELb1ELb0EEENS1_36VarlenDynamicPersistentTileSchedulerILi128ELi128ELi256ELi128ELb1ELb1ELb1ELb0ELb1ELb1EEEEEEEEEvNT_6ParamsE:
	.zero		3328


//--------------------- .nv.constant0._ZN7cutlass13device_kernelIN5flash11enable_sm90INS1_16FlashAttnFwdSm90INS1_25CollectiveMainloopFwdSm90ILi2EN4cute5tupleIJNS5_1CILi1EEES8_S8_EEENS6_IJNS7_ILi128EEENS7_ILi96EEENS7_ILi192EEEEEELi128ENS_10bfloat16_tEfNS_4arch4Sm90ELb0ELb1ELb0ELb0ELb0ELb0ELb0ELb1ELb1ELb1ELb1ELb0EEENS1_21CollectiveEpilogueFwdINS6_IJSA_SA_SB_EEES9_SE_SG_Li256ELb0ELb1ELb1ELb0EEENS1_19SingleTileSchedulerILb0ELb1ELb1ELi128EEEEEEEEEvNT_6ParamsE --------------------------
	.section	.nv.constant0._ZN7cutlass13device_kernelIN5flash11enable_sm90INS1_16FlashAttnFwdSm90INS1_25CollectiveMainloopFwdSm90ILi2EN4cute5tupleIJNS5_1CILi1EEES8_S8_EEENS6_IJNS7_ILi128EEENS7_ILi96EEENS7_ILi192EEEEEELi128ENS_10bfloat16_tEfNS_4arch4Sm90ELb0ELb1ELb0ELb0ELb0ELb0ELb0ELb1ELb1ELb1ELb1ELb0EEENS1_21CollectiveEpilogueFwdINS6_IJSA_SA_SB_EEES9_SE_SG_Li256ELb0ELb1ELb1ELb0EEENS1_19SingleTileSchedulerILb0ELb1ELb1ELi128EEEEEEEEEvNT_6ParamsE,"a",@progbits
	.sectionflags	@""
	.align	4
.nv.constant0._ZN7cutlass13device_kernelIN5flash11enable_sm90INS1_16FlashAttnFwdSm90INS1_25CollectiveMainloopFwdSm90ILi2EN4cute5tupleIJNS5_1CILi1EEES8_S8_EEENS6_IJNS7_ILi128EEENS7_ILi96EEENS7_ILi192EEEEEELi128ENS_10bfloat16_tEfNS_4arch4Sm90ELb0ELb1ELb0ELb0ELb0ELb0ELb0ELb1ELb1ELb1ELb1ELb0EEENS1_21CollectiveEpilogueFwdINS6_IJSA_SA_SB_EEES9_SE_SG_Li256ELb0ELb1ELb1ELb0EEENS1_19SingleTileSchedulerILb0ELb1ELb1ELi128EEEEEEEEEvNT_6ParamsE:
	.zero		3200


//--------------------- .nv.constant0._ZN7cutlass13device_kernelIN5flash11enable_sm90INS1_16FlashAttnFwdSm90INS1_25CollectiveMainloopFwdSm90ILi2EN4cute5tupleIJNS5_1CILi1EEES8_S8_EEENS6_IJNS7_ILi128EEENS7_ILi96EEENS7_ILi192EEEEEELi128ENS_10bfloat16_tEfNS_4arch4Sm90ELb0ELb1ELb0ELb1ELb0ELb0ELb0ELb1ELb1ELb1ELb1ELb0EEENS1_21CollectiveEpilogueFwdINS6_IJSA_SA_SB_EEES9_SE_SG_Li256ELb1ELb1ELb1ELb0EEENS1_36VarlenDynamicPersistentTileSchedulerILi128ELi96ELi256ELi128ELb1ELb1ELb1ELb1ELb0ELb1EEEEEEEEEvNT_6ParamsE --------------------------
	.section	.nv.constant0._ZN7cutlass13device_kernelIN5flash11enable_sm90INS1_16FlashAttnFwdSm90INS1_25CollectiveMainloopFwdSm90ILi2EN4cute5tupleIJNS5_1CILi1EEES8_S8_EEENS6_IJNS7_ILi128EEENS7_ILi96EEENS7_ILi192EEEEEELi128ENS_10bfloat16_tEfNS_4arch4Sm90ELb0ELb1ELb0ELb1ELb0ELb0ELb0ELb1ELb1ELb1ELb1ELb0EEENS1_21CollectiveEpilogueFwdINS6_IJSA_SA_SB_EEES9_SE_SG_Li256ELb1ELb1ELb1ELb0EEENS1_36VarlenDynamicPersistentTileSchedulerILi128ELi96ELi256ELi128ELb1ELb1ELb1ELb1ELb0ELb1EEEEEEEEEvNT_6ParamsE,"a",@progbits
	.sectionflags	@""
	.align	4
.nv.constant0._ZN7cutlass13device_kernelIN5flash11enable_sm90INS1_16FlashAttnFwdSm90INS1_25CollectiveMainloopFwdSm90ILi2EN4cute5tupleIJNS5_1CILi1EEES8_S8_EEENS6_IJNS7_ILi128EEENS7_ILi96EEENS7_ILi192EEEEEELi128ENS_10bfloat16_tEfNS_4arch4Sm90ELb0ELb1ELb0ELb1ELb0ELb0ELb0ELb1ELb1ELb1ELb1ELb0EEENS1_21CollectiveEpilogueFwdINS6_IJSA_SA_SB_EEES9_SE_SG_Li256ELb1ELb1ELb1ELb0EEENS1_36VarlenDynamicPersistentTileSchedulerILi128ELi96ELi256ELi128ELb1ELb1ELb1ELb1ELb0ELb1EEEEEEEEEvNT_6ParamsE:
	.zero		3328


//--------------------- .nv.constant0._ZN7cutlass13device_kernelIN5flash11enable_sm90INS1_16FlashAttnFwdSm90INS1_25CollectiveMainloopFwdSm90ILi2EN4cute5tupleIJNS5_1CILi1EEES8_S8_EEENS6_IJNS7_ILi128EEENS7_ILi96EEENS7_ILi192EEEEEELi128ENS_10bfloat16_tEfNS_4arch4Sm90ELb0ELb1ELb0ELb1ELb0ELb1ELb0ELb1ELb1ELb1ELb1ELb0EEENS1_21CollectiveEpilogueFwdINS6_IJSA_SA_SB_EEES9_SE_SG_Li256ELb1ELb1ELb1ELb0EEENS1_36VarlenDynamicPersistentTileSchedulerILi128ELi96ELi256ELi128ELb1ELb1ELb1ELb1ELb0ELb1EEEEEEEEEvNT_6ParamsE --------------------------
	.section	.nv.constant0._ZN7cutlass13device_kernelIN5flash11enable_sm90INS1_16FlashAttnFwdSm90INS1_25CollectiveMainloopFwdSm90ILi2EN4cute5tupleIJNS5_1CILi1EEES8_S8_EEENS6_IJNS7_ILi128EEENS7_ILi96EEENS7_ILi192EEEEEELi128ENS_10bfloat16_tEfNS_4arch4Sm90ELb0ELb1ELb0ELb1ELb0ELb1ELb0ELb1ELb1ELb1ELb1ELb0EEENS1_21CollectiveEpilogueFwdINS6_IJSA_SA_SB_EEES9_SE_SG_Li256ELb1ELb1ELb1ELb0EEENS1_36VarlenDynamicPersistentTileSchedulerILi128ELi96ELi256ELi128ELb1ELb1ELb1ELb1ELb0ELb1EEEEEEEEEvNT_6ParamsE,"a",@progbits
	.sectionflags	@""
	.align	4
.nv.constant0._ZN7cutlass13device_kernelIN5flash11enable_sm90INS1_16FlashAttnFwdSm90INS1_25CollectiveMainloopFwdSm90ILi2EN4cute5tupleIJNS5_1CILi1EEES8_S8_EEENS6_IJNS7_ILi128EEENS7_ILi96EEENS7_ILi192EEEEEELi128ENS_10bfloat16_tEfNS_4arch4Sm90ELb0ELb1ELb0ELb1ELb0ELb1ELb0ELb1ELb1ELb1ELb1ELb0EEENS1_21CollectiveEpilogueFwdINS6_IJSA_SA_SB_EEES9_SE_SG_Li256ELb1ELb1ELb1ELb0EEENS1_36VarlenDynamicPersistentTileSchedulerILi128ELi96ELi256ELi128ELb1ELb1ELb1ELb1ELb0ELb1EEEEEEEEEvNT_6ParamsE:
	.zero		3328


//--------------------- .nv.constant0._ZN7cutlass13device_kernelIN5flash11enable_sm90INS1_16FlashAttnFwdSm90INS1_25CollectiveMainloopFwdSm90ILi2EN4cute5tupleIJNS5_1CILi1EEES8_S8_EEENS6_IJNS7_ILi128EEESA_NS7_ILi192EEEEEELi128ENS_10bfloat16_tEfNS_4arch4Sm90ELb1ELb0ELb0ELb0ELb0ELb0ELb0ELb1ELb1ELb1ELb1ELb0EEENS1_21CollectiveEpilogueFwdINS6_IJSA_SA_SA_EEES9_SD_SF_Li256ELb0ELb1ELb1ELb0EEENS1_19SingleTileSchedulerILb0ELb1ELb1ELi128EEEEEEEEEvNT_6ParamsE --------------------------
	.section	.nv.constant0._ZN7cutlass13device_kernelIN5flash11enable_sm90INS1_16FlashAttnFwdSm90INS1_25CollectiveMainloopFwdSm90ILi2EN4cute5tupleIJNS5_1CILi1EEES8_S8_EEENS6_IJNS7_ILi128EEESA_NS7_ILi192EEEEEELi128ENS_10bfloat16_tEfNS_4arch4Sm90ELb1ELb0ELb0ELb0ELb0ELb0ELb0ELb1ELb1ELb1ELb1ELb0EEENS1_21CollectiveEpilogueFwdINS6_IJSA_SA_SA_EEES9_SD_SF_Li256ELb0ELb1ELb1ELb0EEENS1_19SingleTileSchedulerILb0ELb1ELb1ELi128EEEEEEEEEvNT_6ParamsE,"a",@progbits
	.sectionflags	@""
	.align	4
.nv.constant0._ZN7cutlass13device_kernelIN5flash11enable_sm90INS1_16FlashAttnFwdSm90INS1_25CollectiveMainloopFwdSm90ILi2EN4cute5tupleIJNS5_1CILi1EEES8_S8_EEENS6_IJNS7_ILi128EEESA_NS7_ILi192EEEEEELi128ENS_10bfloat16_tEfNS_4arch4Sm90ELb1ELb0ELb0ELb0ELb0ELb0ELb0ELb1ELb1ELb1ELb1ELb0EEENS1_21CollectiveEpilogueFwdINS6_IJSA_SA_SA_EEES9_SD_SF_Li256ELb0ELb1ELb1ELb0EEENS1_19SingleTileSchedulerILb0ELb1ELb1ELi128EEEEEEEEEvNT_6ParamsE:
	.zero		3200


//--------------------- .nv.constant0._ZN7cutlass13device_kernelIN5flash11enable_sm90INS1_16FlashAttnFwdSm90INS1_25CollectiveMainloopFwdSm90ILi2EN4cute5tupleIJNS5_1CILi1EEES8_S8_EEENS6_IJNS7_ILi128EEESA_NS7_ILi192EEEEEELi128ENS_10bfloat16_tEfNS_4arch4Sm90ELb1ELb0ELb0ELb1ELb0ELb0ELb0ELb1ELb1ELb1ELb1ELb0EEENS1_21CollectiveEpilogueFwdINS6_IJSA_SA_SA_EEES9_SD_SF_Li256ELb1ELb1ELb1ELb0EEENS1_36VarlenDynamicPersistentTileSchedulerILi128ELi128ELi256ELi128ELb1ELb1ELb1ELb1ELb1ELb1EEEEEEEEEvNT_6ParamsE --------------------------
	.section	.nv.constant0._ZN7cutlass13device_kernelIN5flash11enable_sm90INS1_16FlashAttnFwdSm90INS1_25CollectiveMainloopFwdSm90ILi2EN4cute5tupleIJNS5_1CILi1EEES8_S8_EEENS6_IJNS7_ILi128EEESA_NS7_ILi192EEEEEELi128ENS_10bfloat16_tEfNS_4arch4Sm90ELb1ELb0ELb0ELb1ELb0ELb0ELb0ELb1ELb1ELb1ELb1ELb0EEENS1_21CollectiveEpilogueFwdINS6_IJSA_SA_SA_EEES9_SD_SF_Li256ELb1ELb1ELb1ELb0EEENS1_36VarlenDynamicPersistentTileSchedulerILi128ELi128ELi256ELi128ELb1ELb1ELb1ELb1ELb1ELb1EEEEEEEEEvNT_6ParamsE,"a",@progbits
	.sectionflags	@""
	.align	4
.nv.constant0._ZN7cutlass13device_kernelIN5flash11enable_sm90INS1_16FlashAttnFwdSm90INS1_25CollectiveMainloopFwdSm90ILi2EN4cute5tupleIJNS5_1CILi1EEES8_S8_EEENS6_IJNS7_ILi128EEESA_NS7_ILi192EEEEEELi128ENS_10bfloat16_tEfNS_4arch4Sm90ELb1ELb0ELb0ELb1ELb0ELb0ELb0ELb1ELb1ELb1ELb1ELb0EEENS1_21CollectiveEpilogueFwdINS6_IJSA_SA_SA_EEES9_SD_SF_Li256ELb1ELb1ELb1ELb0EEENS1_36VarlenDynamicPersistentTileSchedulerILi128ELi128ELi256ELi128ELb1ELb1ELb1ELb1ELb1ELb1EEEEEEEEEvNT_6ParamsE:
	.zero		3328


//--------------------- .nv.constant0._ZN7cutlass13device_kernelIN5flash11enable_sm90INS1_16FlashAttnFwdSm90INS1_25CollectiveMainloopFwdSm90ILi2EN4cute5tupleIJNS5_1CILi1EEES8_S8_EEENS6_IJNS7_ILi128EEESA_NS7_ILi192EEEEEELi128ENS_10bfloat16_tEfNS_4arch4Sm90ELb1ELb0ELb0ELb1ELb0ELb1ELb0ELb1ELb1ELb1ELb1ELb0EEENS1_21CollectiveEpilogueFwdINS6_IJSA_SA_SA_EEES9_SD_SF_Li256ELb1ELb1ELb1ELb0EEENS1_36VarlenDynamicPersistentTileSchedulerILi128ELi128ELi256ELi128ELb1ELb1ELb1ELb1ELb1ELb1EEEEEEEEEvNT_6ParamsE --------------------------
	.section	.nv.constant0._ZN7cutlass13device_kernelIN5flash11enable_sm90INS1_16FlashAttnFwdSm90INS1_25CollectiveMainloopFwdSm90ILi2EN4cute5tupleIJNS5_1CILi1EEES8_S8_EEENS6_IJNS7_ILi128EEESA_NS7_ILi192EEEEEELi128ENS_10bfloat16_tEfNS_4arch4Sm90ELb1ELb0ELb0ELb1ELb0ELb1ELb0ELb1ELb1ELb1ELb1ELb0EEENS1_21CollectiveEpilogueFwdINS6_IJSA_SA_SA_EEES9_SD_SF_Li256ELb1ELb1ELb1ELb0EEENS1_36VarlenDynamicPersistentTileSchedulerILi128ELi128ELi256ELi128ELb1ELb1ELb1ELb1ELb1ELb1EEEEEEEEEvNT_6ParamsE,"a",@progbits
	.sectionflags	@""
	.align	4
.nv.constant0._ZN7cutlass13device_kernelIN5flash11enable_sm90INS1_16FlashAttnFwdSm90INS1_25CollectiveMainloopFwdSm90ILi2EN4cute5tupleIJNS5_1CILi1EEES8_S8_EEENS6_IJNS7_ILi128EEESA_NS7_ILi192EEEEEELi128ENS_10bfloat16_tEfNS_4arch4Sm90ELb1ELb0ELb0ELb1ELb0ELb1ELb0ELb1ELb1ELb1ELb1ELb0EEENS1_21CollectiveEpilogueFwdINS6_IJSA_SA_SA_EEES9_SD_SF_Li256ELb1ELb1ELb1ELb0EEENS1_36VarlenDynamicPersistentTileSchedulerILi128ELi128ELi256ELi128ELb1ELb1ELb1ELb1ELb1ELb1EEEEEEEEEvNT_6ParamsE:
	.zero		3328


//--------------------- .nv.constant0._ZN7cutlass13device_kernelIN5flash11enable_sm90INS1_16FlashAttnFwdSm90INS1_25CollectiveMainloopFwdSm90ILi2EN4cute5tupleIJNS5_1CILi1EEES8_S8_EEENS6_IJNS7_ILi64EEESA_SA_EEELi512ENS_10bfloat16_tEfNS_4arch4Sm90ELb0ELb0ELb0ELb0ELb0ELb0ELb0ELb0ELb0ELb1ELb1ELb0EEENS1_21CollectiveEpilogueFwdINS6_IJSA_NS7_ILi512EEESA_EEES9_SC_SE_Li256ELb0ELb1ELb1ELb0EEENS1_19SingleTileSchedulerILb0ELb1ELb1ELi64EEEEEEEEEvNT_6ParamsE --------------------------
	.section	.nv.constant0._ZN7cutlass13device_kernelIN5flash11enable_sm90INS1_16FlashAttnFwdSm90INS1_25CollectiveMainloopFwdSm90ILi2EN4cute5tupleIJNS5_1CILi1EEES8_S8_EEENS6_IJNS7_ILi64EEESA_SA_EEELi512ENS_10bfloat16_tEfNS_4arch4Sm90ELb0ELb0ELb0ELb0ELb0ELb0ELb0ELb0ELb0ELb1ELb1ELb0EEENS1_21CollectiveEpilogueFwdINS6_IJSA_NS7_ILi512EEESA_EEES9_SC_SE_Li256ELb0ELb1ELb1ELb0EEENS1_19SingleTileSchedulerILb0ELb1ELb1ELi64EEEEEEEEEvNT_6ParamsE,"a",@progbits
	.sectionflags	@""
	.align	4
.nv.constant0._ZN7cutlass13device_kernelIN5flash11enable_sm90INS1_16FlashAttnFwdSm90INS1_25CollectiveMainloopFwdSm90ILi2EN4cute5tupleIJNS5_1CILi1EEES8_S8_EEENS6_IJNS7_ILi64EEESA_SA_EEELi512ENS_10bfloat16_tEfNS_4arch4Sm90ELb0ELb0ELb0ELb0ELb0ELb0ELb0ELb0ELb0ELb1ELb1ELb0EEENS1_21CollectiveEpilogueFwdINS6_IJSA_NS7_ILi512EEESA_EEES9_SC_SE_Li256ELb0ELb1ELb1ELb0EEENS1_19SingleTileSchedulerILb0ELb1ELb1ELi64EEEEEEEEEvNT_6ParamsE:
	.zero		3200


//--------------------- .nv.constant0._ZN7cutlass13device_kernelIN5flash11enable_sm90INS1_16FlashAttnFwdSm90INS1_25CollectiveMainloopFwdSm90ILi2EN4cute5tupleIJNS5_1CILi1EEES8_S8_EEENS6_IJNS7_ILi64EEESA_SA_EEELi512ENS_10bfloat16_tEfNS_4arch4Sm90ELb0ELb0ELb0ELb0ELb0ELb0ELb1ELb0ELb0ELb1ELb1ELb0EEENS1_21CollectiveEpilogueFwdINS6_IJSA_NS7_ILi512EEESA_EEES9_SC_SE_Li256ELb0ELb1ELb1ELb0EEENS1_19SingleTileSchedulerILb0ELb1ELb1ELi64EEEEEEEEEvNT_6ParamsE --------------------------
	.section	.nv.constant0._ZN7cutlass13device_kernelIN5flash11enable_sm90INS1_16FlashAttnFwdSm90INS1_25CollectiveMainloopFwdSm90ILi2EN4cute5tupleIJNS5_1CILi1EEES8_S8_EEENS6_IJNS7_ILi64EEESA_SA_EEELi512ENS_10bfloat16_tEfNS_4arch4Sm90ELb0ELb0ELb0ELb0ELb0ELb0ELb1ELb0ELb0ELb1ELb1ELb0EEENS1_21CollectiveEpilogueFwdINS6_IJSA_NS7_ILi512EEESA_EEES9_SC_SE_Li256ELb0ELb1ELb1ELb0EEENS1_19SingleTileSchedulerILb0ELb1ELb1ELi64EEEEEEEEEvNT_6ParamsE,"a",@progbits
	.sectionflags	@""
	.align	4
.nv.constant0._ZN7cutlass13device_kernelIN5flash11enable_sm90INS1_16FlashAttnFwdSm90INS1_25CollectiveMainloopFwdSm90ILi2EN4cute5tupleIJNS5_1CILi1EEES8_S8_EEENS6_IJNS7_ILi64EEESA_SA_EEELi512ENS_10bfloat16_tEfNS_4arch4Sm90ELb0ELb0ELb0ELb0ELb0ELb0ELb1ELb0ELb0ELb1ELb1ELb0EEENS1_21CollectiveEpilogueFwdINS6_IJSA_NS7_ILi512EEESA_EEES9_SC_SE_Li256ELb0ELb1ELb1ELb0EEENS1_19SingleTileSchedulerILb0ELb1ELb1ELi64EEEEEEEEEvNT_6ParamsE:
	.zero		3456


//--------------------- .nv.constant0._ZN7cutlass13device_kernelIN5flash11enable_sm90INS1_16FlashAttnFwdSm90INS1_25CollectiveMainloopFwdSm90ILi2EN4cute5tupleIJNS5_1CILi1EEES8_S8_EEENS6_IJNS7_ILi64EEESA_SA_EEELi512ENS_10bfloat16_tEfNS_4arch4Sm90ELb0ELb0ELb0ELb1ELb0ELb0ELb0ELb0ELb0ELb1ELb1ELb0EEENS1_21CollectiveEpilogueFwdINS6_IJSA_NS7_ILi512EEESA_EEES9_SC_SE_Li256ELb1ELb1ELb1ELb0EEENS1_36VarlenDynamicPersistentTileSchedulerILi64ELi64ELi256ELi128ELb1ELb1ELb1ELb0ELb1ELb1EEEEEEEEEvNT_6ParamsE --------------------------
	.section	.nv.constant0._ZN7cutlass13device_kernelIN5flash11enable_sm90INS1_16FlashAttnFwdSm90INS1_25CollectiveMainloopFwdSm90ILi2EN4cute5tupleIJNS5_1CILi1EEES8_S8_EEENS6_IJNS7_ILi64EEESA_SA_EEELi512ENS_10bfloat16_tEfNS_4arch4Sm90ELb0ELb0ELb0ELb1ELb0ELb0ELb0ELb0ELb0ELb1ELb1ELb0EEENS1_21CollectiveEpilogueFwdINS6_IJSA_NS7_ILi512EEESA_EEES9_SC_SE_Li256ELb1ELb1ELb1ELb0EEENS1_36VarlenDynamicPersistentTileSchedulerILi64ELi64ELi256ELi128ELb1ELb1ELb1ELb0ELb1ELb1EEEEEEEEEvNT_6ParamsE,"a",@progbits
	.sectionflags	@""
	.align	4
.nv.constant0._ZN7cutlass13device_kernelIN5flash11enable_sm90INS1_16FlashAttnFwdSm90INS1_25CollectiveMainloopFwdSm90ILi2EN4cute5tupleIJNS5_1CILi1EEES8_S8_EEENS6_IJNS7_ILi64EEESA_SA_EEELi512ENS_10bfloat16_tEfNS_4arch4Sm90ELb0ELb0ELb0ELb1ELb0ELb0ELb0ELb0ELb0ELb1ELb1ELb0EEENS1_21CollectiveEpilogueFwdINS6_IJSA_NS7_ILi512EEESA_EEES9_SC_SE_Li256ELb1ELb1ELb1ELb0EEENS1_36VarlenDynamicPersistentTileSchedulerILi64ELi64ELi256ELi128ELb1ELb1ELb1ELb0ELb1ELb1EEEEEEEEEvNT_6ParamsE:
	.zero		3328


//--------------------- .nv.constant0._ZN7cutlass13device_kernelIN5flash11enable_sm90INS1_16FlashAttnFwdSm90INS1_25CollectiveMainloopFwdSm90ILi2EN4cute5tupleIJNS5_1CILi1EEES8_S8_EEENS6_IJNS7_ILi64EEESA_SA_EEELi512ENS_10bfloat16_tEfNS_4arch4Sm90ELb0ELb0ELb0ELb1ELb0ELb1ELb0ELb0ELb0ELb1ELb1ELb0EEENS1_21CollectiveEpilogueFwdINS6_IJSA_NS7_ILi512EEESA_EEES9_SC_SE_Li256ELb1ELb1ELb1ELb0EEENS1_36VarlenDynamicPersistentTileSchedulerILi64ELi64ELi256ELi128ELb1ELb1ELb1ELb0ELb1ELb1EEEEEEEEEvNT_6ParamsE --------------------------
	.section	.nv.constant0._ZN7cutlass13device_kernelIN5flash11enable_sm90INS1_16FlashAttnFwdSm90INS1_25CollectiveMainloopFwdSm90ILi2EN4cute5tupleIJNS5_1CILi1EEES8_S8_EEENS6_IJNS7_ILi64EEESA_SA_EEELi512ENS_10bfloat16_tEfNS_4arch4Sm90ELb0ELb0ELb0ELb1ELb0ELb1ELb0ELb0ELb0ELb1ELb1ELb0EEENS1_21CollectiveEpilogueFwdINS6_IJSA_NS7_ILi512EEESA_EEES9_SC_SE_Li256ELb1ELb1ELb1ELb0EEENS1_36VarlenDynamicPersistentTileSchedulerILi64ELi64ELi256ELi128ELb1ELb1ELb1ELb0ELb1ELb1EEEEEEEEEvNT_6ParamsE,"a",@progbits
	.sectionflags	@""
	.align	4
.nv.constant0._ZN7cutlass13device_kernelIN5flash11enable_sm90INS1_16FlashAttnFwdSm90INS1_25CollectiveMainloopFwdSm90ILi2EN4cute5tupleIJNS5_1CILi1EEES8_S8_EEENS6_IJNS7_ILi64EEESA_SA_EEELi512ENS_10bfloat16_tEfNS_4arch4Sm90ELb0ELb0ELb0ELb1ELb0ELb1ELb0ELb0ELb0ELb1ELb1ELb0EEENS1_21CollectiveEpilogueFwdINS6_IJSA_NS7_ILi512EEESA_EEES9_SC_SE_Li256ELb1ELb1ELb1ELb0EEENS1_36VarlenDynamicPersistentTileSchedulerILi64ELi64ELi256ELi128ELb1ELb1ELb1ELb0ELb1ELb1EEEEEEEEEvNT_6ParamsE:
	.zero		3328


//--------------------- .nv.constant0._ZN7cutlass13device_kernelIN5flash11enable_sm90INS1_16FlashAttnFwdSm90INS1_25CollectiveMainloopFwdSm90ILi2EN4cute5tupleIJNS5_1CILi1EEES8_S8_EEENS6_IJNS7_ILi64EEESA_SA_EEELi512ENS_10bfloat16_tEfNS_4arch4Sm90ELb0ELb0ELb0ELb1ELb0ELb0ELb1ELb0ELb0ELb1ELb1ELb0EEENS1_21CollectiveEpilogueFwdINS6_IJSA_NS7_ILi512EEESA_EEES9_SC_SE_Li256ELb1ELb1ELb1ELb0EEENS1_36VarlenDynamicPersistentTileSchedulerILi64ELi64ELi256ELi128ELb1ELb1ELb1ELb0ELb1ELb1EEEEEEEEEvNT_6ParamsE --------------------------
	.section	.nv.constant0._ZN7cutlass13device_kernelIN5flash11enable_sm90INS1_16FlashAttnFwdSm90INS1_25CollectiveMainloopFwdSm90ILi2EN4cute5tupleIJNS5_1CILi1EEES8_S8_EEENS6_IJNS7_ILi64EEESA_SA_EEELi512ENS_10bfloat16_tEfNS_4arch4Sm90ELb0ELb0ELb0ELb1ELb0ELb0ELb1ELb0ELb0ELb1ELb1ELb0EEENS1_21CollectiveEpilogueFwdINS6_IJSA_NS7_ILi512EEESA_EEES9_SC_SE_Li256ELb1ELb1ELb1ELb0EEENS1_36VarlenDynamicPersistentTileSchedulerILi64ELi64ELi256ELi128ELb1ELb1ELb1ELb0ELb1ELb1EEEEEEEEEvNT_6ParamsE,"a",@progbits
	.sectionflags	@""
	.align	4
.nv.constant0._ZN7cutlass13device_kernelIN5flash11enable_sm90INS1_16FlashAttnFwdSm90INS1_25CollectiveMainloopFwdSm90ILi2EN4cute5tupleIJNS5_1CILi1EEES8_S8_EEENS6_IJNS7_ILi64EEESA_SA_EEELi512ENS_10bfloat16_tEfNS_4arch4Sm90ELb0ELb0ELb0ELb1ELb0ELb0ELb1ELb0ELb0ELb1ELb1ELb0EEENS1_21CollectiveEpilogueFwdINS6_IJSA_NS7_ILi512EEESA_EEES9_SC_SE_Li256ELb1ELb1ELb1ELb0EEENS1_36VarlenDynamicPersistentTileSchedulerILi64ELi64ELi256ELi128ELb1ELb1ELb1ELb0ELb1ELb1EEEEEEEEEvNT_6ParamsE:
	.zero		3584


//--------------------- .nv.constant0._ZN7cutlass13device_kernelIN5flash11enable_sm90INS1_16FlashAttnFwdSm90INS1_25CollectiveMainloopFwdSm90ILi2EN4cute5tupleIJNS5_1CILi1EEES8_S8_EEENS6_IJNS7_ILi64EEESA_SA_EEELi512ENS_10bfloat16_tEfNS_4arch4Sm90ELb0ELb0ELb0ELb1ELb0ELb1ELb1ELb0ELb0ELb1ELb1ELb0EEENS1_21CollectiveEpilogueFwdINS6_IJSA_NS7_ILi512EEESA_EEES9_SC_SE_Li256ELb1ELb1ELb1ELb0EEENS1_36VarlenDynamicPersistentTileSchedulerILi64ELi64ELi256ELi128ELb1ELb1ELb1ELb0ELb1ELb1EEEEEEEEEvNT_6ParamsE --------------------------
	.section	.nv.constant0._ZN7cutlass13device_kernelIN5flash11enable_sm90INS1_16FlashAttnFwdSm90INS1_25CollectiveMainloopFwdSm90ILi2EN4cute5tupleIJNS5_1CILi1EEES8_S8_EEENS6_IJNS7_ILi64EEESA_SA_EEELi512ENS_10bfloat16_tEfNS_4arch4Sm90ELb0ELb0ELb0ELb1ELb0ELb1ELb1ELb0ELb0ELb1ELb1ELb0EEENS1_21CollectiveEpilogueFwdINS6_IJSA_NS7_ILi512EEESA_EEES9_SC_SE_Li256ELb1ELb1ELb1ELb0EEENS1_36VarlenDynamicPersistentTileSchedulerILi64ELi64ELi256ELi128ELb1ELb1ELb1ELb0ELb1ELb1EEEEEEEEEvNT_6ParamsE,"a",@progbits
	.sectionflags	@""
	.align	4
.nv.constant0._ZN7cutlass13device_kernelIN5flash11enable_sm90INS1_16FlashAttnFwdSm90INS1_25CollectiveMainloopFwdSm90ILi2EN4cute5tupleIJNS5_1CILi1EEES8_S8_EEENS6_IJNS7_ILi64EEESA_SA_EEELi512ENS_10bfloat16_tEfNS_4arch4Sm90ELb0ELb0ELb0ELb1ELb0ELb1ELb1ELb0ELb0ELb1ELb1ELb0EEENS1_21CollectiveEpilogueFwdINS6_IJSA_NS7_ILi512EEESA_EEES9_SC_SE_Li256ELb1ELb1ELb1ELb0EEENS1_36VarlenDynamicPersistentTileSchedulerILi64ELi64ELi256ELi128ELb1ELb1ELb1ELb0ELb1ELb1EEEEEEEEEvNT_6ParamsE:
	.zero		3584


//--------------------- .nv.constant0._ZN7cutlass13device_kernelIN5flash11enable_sm90INS1_16FlashAttnFwdSm90INS1_25CollectiveMainloopFwdSm90ILi2EN4cute5tupleIJNS5_1CILi1EEES8_S8_EEENS6_IJNS7_ILi64EEESA_SA_EEELi512ENS_10bfloat16_tEfNS_4arch4Sm90ELb0ELb1ELb0ELb0ELb0ELb0ELb0ELb0ELb0ELb1ELb1ELb0EEENS1_21CollectiveEpilogueFwdINS6_IJSA_NS7_ILi512EEESA_EEES9_SC_SE_Li256ELb0ELb1ELb1ELb0EEENS1_19SingleTileSchedulerILb0ELb1ELb1ELi64EEEEEEEEEvNT_6ParamsE --------------------------
	.section	.nv.constant0._ZN7cutlass13device_kernelIN5flash11enable_sm90INS1_16FlashAttnFwdSm90INS1_25CollectiveMainloopFwdSm90ILi2EN4cute5tupleIJNS5_1CILi1EEES8_S8_EEENS6_IJNS7_ILi64EEESA_SA_EEELi512ENS_10bfloat16_tEfNS_4arch4Sm90ELb0ELb1ELb0ELb0ELb0ELb0ELb0ELb0ELb0ELb1ELb1ELb0EEENS1_21CollectiveEpilogueFwdINS6_IJSA_NS7_ILi512EEESA_EEES9_SC_SE_Li256ELb0ELb1ELb1ELb0EEENS1_19SingleTileSchedulerILb0ELb1ELb1ELi64EEEEEEEEEvNT_6ParamsE,"a",@progbits
	.sectionflags	@""
	.align	4
.nv.constant0._ZN7cutlass13device_kernelIN5flash11enable_sm90INS1_16FlashAttnFwdSm90INS1_25CollectiveMainloopFwdSm90ILi2EN4cute5tupleIJNS5_1CILi1EEES8_S8_EEENS6_IJNS7_ILi64EEESA_SA_EEELi512ENS_10bfloat16_tEfNS_4arch4Sm90ELb0ELb1ELb0ELb0ELb0ELb0ELb0ELb0ELb0ELb1ELb1ELb0EEENS1_21CollectiveEpilogueFwdINS6_IJSA_NS7_ILi512EEESA_EEES9_SC_SE_Li256ELb0ELb1ELb1ELb0EEENS1_19SingleTileSchedulerILb0ELb1ELb1ELi64EEEEEEEEEvNT_6ParamsE:
	.zero		3200


//--------------------- .nv.constant0._ZN7cutlass13device_kernelIN5flash11enable_sm90INS1_16FlashAttnFwdSm90INS1_25CollectiveMainloopFwdSm90ILi2EN4cute5tupleIJNS5_1CILi1EEES8_S8_EEENS6_IJNS7_ILi64EEESA_SA_EEELi512ENS_10bfloat16_tEfNS_4arch4Sm90ELb0ELb1ELb0ELb0ELb0ELb0ELb1ELb0ELb0ELb1ELb1ELb0EEENS1_21CollectiveEpilogueFwdINS6_IJSA_NS7_ILi512EEESA_EEES9_SC_SE_Li256ELb0ELb1ELb1ELb0EEENS1_19SingleTileSchedulerILb0ELb1ELb1ELi64EEEEEEEEEvNT_6ParamsE --------------------------
	.section	.nv.constant0._ZN7cutlass13device_kernelIN5flash11enable_sm90INS1_16FlashAttnFwdSm90INS1_25CollectiveMainloopFwdSm90ILi2EN4cute5tupleIJNS5_1CILi1EEES8_S8_EEENS6_IJNS7_ILi64EEESA_SA_EEELi512ENS_10bfloat16_tEfNS_4arch4Sm90ELb0ELb1ELb0ELb0ELb0ELb0ELb1ELb0ELb0ELb1ELb1ELb0EEENS1_21CollectiveEpilogueFwdINS6_IJSA_NS7_ILi512EEESA_EEES9_SC_SE_Li256ELb0ELb1ELb1ELb0EEENS1_19SingleTileSchedulerILb0ELb1ELb1ELi64EEEEEEEEEvNT_6ParamsE,"a",@progbits
	.sectionflags	@""
	.align	4
.nv.constant0._ZN7cutlass13device_kernelIN5flash11enable_sm90INS1_16FlashAttnFwdSm90INS1_25CollectiveMainloopFwdSm90ILi2EN4cute5tupleIJNS5_1CILi1EEES8_S8_EEENS6_IJNS7_ILi64EEESA_SA_EEELi512ENS_10bfloat16_tEfNS_4arch4Sm90ELb0ELb1ELb0ELb0ELb0ELb0ELb1ELb0ELb0ELb1ELb1ELb0EEENS1_21CollectiveEpilogueFwdINS6_IJSA_NS7_ILi512EEESA_EEES9_SC_SE_Li256ELb0ELb1ELb1ELb0EEENS1_19SingleTileSchedulerILb0ELb1ELb1ELi64EEEEEEEEEvNT_6ParamsE:
	.zero		3456


//--------------------- .nv.constant0._ZN7cutlass13device_kernelIN5flash11enable_sm90INS1_16FlashAttnFwdSm90INS1_25CollectiveMainloopFwdSm90ILi2EN4cute5tupleIJNS5_1CILi1EEES8_S8_EEENS6_IJNS7_ILi64EEESA_SA_EEELi512ENS_10bfloat16_tEfNS_4arch4Sm90ELb0ELb1ELb0ELb1ELb0ELb0ELb0ELb0ELb0ELb1ELb1ELb0EEENS1_21CollectiveEpilogueFwdINS6_IJSA_NS7_ILi512EEESA_EEES9_SC_SE_Li256ELb1ELb1ELb1ELb0EEENS1_36VarlenDynamicPersistentTileSchedulerILi64ELi64ELi256ELi128ELb1ELb1ELb1ELb1ELb0ELb1EEEEEEEEEvNT_6ParamsE --------------------------
	.section	.nv.constant0._ZN7cutlass13device_kernelIN5flash11enable_sm90INS1_16FlashAttnFwdSm90INS1_25CollectiveMainloopFwdSm90ILi2EN4cute5tupleIJNS5_1CILi1EEES8_S8_EEENS6_IJNS7_ILi64EEESA_SA_EEELi512ENS_10bfloat16_tEfNS_4arch4Sm90ELb0ELb1ELb0ELb1ELb0ELb0ELb0ELb0ELb0ELb1ELb1ELb0EEENS1_21CollectiveEpilogueFwdINS6_IJSA_NS7_ILi512EEESA_EEES9_SC_SE_Li256ELb1ELb1ELb1ELb0EEENS1_36VarlenDynamicPersistentTileSchedulerILi64ELi64ELi256ELi128ELb1ELb1ELb1ELb1ELb0ELb1EEEEEEEEEvNT_6ParamsE,"a",@progbits
	.sectionflags	@""
	.align	4
.nv.constant0._ZN7cutlass13device_kernelIN5flash11enable_sm90INS1_16FlashAttnFwdSm90INS1_25CollectiveMainloopFwdSm90ILi2EN4cute5tupleIJNS5_1CILi1EEES8_S8_EEENS6_IJNS7_ILi64EEESA_SA_EEELi512ENS_10bfloat16_tEfNS_4arch4Sm90ELb0ELb1ELb0ELb1ELb0ELb0ELb0ELb0ELb0ELb1ELb1ELb0EEENS1_21CollectiveEpilogueFwdINS6_IJSA_NS7_ILi512EEESA_EEES9_SC_SE_Li256ELb1ELb1ELb1ELb0EEENS1_36VarlenDynamicPersistentTileSchedulerILi64ELi64ELi256ELi128ELb1ELb1ELb1ELb1ELb0ELb1EEEEEEEEEvNT_6ParamsE:
	.zero		3328


//--------------------- .nv.constant0._ZN7cutlass13device_kernelIN5flash11enable_sm90INS1_16FlashAttnFwdSm90INS1_25CollectiveMainloopFwdSm90ILi2EN4cute5tupleIJNS5_1CILi1EEES8_S8_EEENS6_IJNS7_ILi64EEESA_SA_EEELi512ENS_10bfloat16_tEfNS_4arch4Sm90ELb0ELb1ELb0ELb1ELb0ELb1ELb0ELb0ELb0ELb1ELb1ELb0EEENS1_21CollectiveEpilogueFwdINS6_IJSA_NS7_ILi512EEESA_EEES9_SC_SE_Li256ELb1ELb1ELb1ELb0EEENS1_36VarlenDynamicPersistentTileSchedulerILi64ELi64ELi256ELi128ELb1ELb1ELb1ELb1ELb0ELb1EEEEEEEEEvNT_6ParamsE --------------------------
	.section	.nv.constant0._ZN7cutlass13device_kernelIN5flash11enable_sm90INS1_16FlashAttnFwdSm90INS1_25CollectiveMainloopFwdSm90ILi2EN4cute5tupleIJNS5_1CILi1EEES8_S8_EEENS6_IJNS7_ILi64EEESA_SA_EEELi512ENS_10bfloat16_tEfNS_4arch4Sm90ELb0ELb1ELb0ELb1ELb0ELb1ELb0ELb0ELb0ELb1ELb1ELb0EEENS1_21CollectiveEpilogueFwdINS6_IJSA_NS7_ILi512EEESA_EEES9_SC_SE_Li256ELb1ELb1ELb1ELb0EEENS1_36VarlenDynamicPersistentTileSchedulerILi64ELi64ELi256ELi128ELb1ELb1ELb1ELb1ELb0ELb1EEEEEEEEEvNT_6ParamsE,"a",@progbits
	.sectionflags	@""
	.align	4
.nv.constant0._ZN7cutlass13device_kernelIN5flash11enable_sm90INS1_16FlashAttnFwdSm90INS1_25CollectiveMainloopFwdSm90ILi2EN4cute5tupleIJNS5_1CILi1EEES8_S8_EEENS6_IJNS7_ILi64EEESA_SA_EEELi512ENS_10bfloat16_tEfNS_4arch4Sm90ELb0ELb1ELb0ELb1ELb0ELb1ELb0ELb0ELb0ELb1ELb1ELb0EEENS1_21CollectiveEpilogueFwdINS6_IJSA_NS7_ILi512EEESA_EEES9_SC_SE_Li256ELb1ELb1ELb1ELb0EEENS1_36VarlenDynamicPersistentTileSchedulerILi64ELi64ELi256ELi128ELb1ELb1ELb1ELb1ELb0ELb1EEEEEEEEEvNT_6ParamsE:
	.zero		3328


//--------------------- .nv.constant0._ZN7cutlass13device_kernelIN5flash11enable_sm90INS1_16FlashAttnFwdSm90INS1_25CollectiveMainloopFwdSm90ILi2EN4cute5tupleIJNS5_1CILi1EEES8_S8_EEENS6_IJNS7_ILi64EEESA_SA_EEELi512ENS_10bfloat16_tEfNS_4arch4Sm90ELb0ELb1ELb0ELb1ELb0ELb0ELb1ELb0ELb0ELb1ELb1ELb0EEENS1_21CollectiveEpilogueFwdINS6_IJSA_NS7_ILi512EEESA_EEES9_SC_SE_Li256ELb1ELb1ELb1ELb0EEENS1_36VarlenDynamicPersistentTileSchedulerILi64ELi64ELi256ELi128ELb1ELb1ELb1ELb1ELb0ELb1EEEEEEEEEvNT_6ParamsE --------------------------
	.section	.nv.constant0._ZN7cutlass13device_kernelIN5flash11enable_sm90INS1_16FlashAttnFwdSm90INS1_25CollectiveMainloopFwdSm90ILi2EN4cute5tupleIJNS5_1CILi1EEES8_S8_EEENS6_IJNS7_ILi64EEESA_SA_EEELi512ENS_10bfloat16_tEfNS_4arch4Sm90ELb0ELb1ELb0ELb1ELb0ELb0ELb1ELb0ELb0ELb1ELb1ELb0EEENS1_21CollectiveEpilogueFwdINS6_IJSA_NS7_ILi512EEESA_EEES9_SC_SE_Li256ELb1ELb1ELb1ELb0EEENS1_36VarlenDynamicPersistentTileSchedulerILi64ELi64ELi256ELi128ELb1ELb1ELb1ELb1ELb0ELb1EEEEEEEEEvNT_6ParamsE,"a",@progbits
	.sectionflags	@""
	.align	4
.nv.constant0._ZN7cutlass13device_kernelIN5flash11enable_sm90INS1_16FlashAttnFwdSm90INS1_25CollectiveMainloopFwdSm90ILi2EN4cute5tupleIJNS5_1CILi1EEES8_S8_EEENS6_IJNS7_ILi64EEESA_SA_EEELi512ENS_10bfloat16_tEfNS_4arch4Sm90ELb0ELb1ELb0ELb1ELb0ELb0ELb1ELb0ELb0ELb1ELb1ELb0EEENS1_21CollectiveEpilogueFwdINS6_IJSA_NS7_ILi512EEESA_EEES9_SC_SE_Li256ELb1ELb1ELb1ELb0EEENS1_36VarlenDynamicPersistentTileSchedulerILi64ELi64ELi256ELi128ELb1ELb1ELb1ELb1ELb0ELb1EEEEEEEEEvNT_6ParamsE:
	.zero		3584


//--------------------- .nv.constant0._ZN7cutlass13device_kernelIN5flash11enable_sm90INS1_16FlashAttnFwdSm90INS1_25CollectiveMainloopFwdSm90ILi2EN4cute5tupleIJNS5_1CILi1EEES8_S8_EEENS6_IJNS7_ILi64EEESA_SA_EEELi512ENS_10bfloat16_tEfNS_4arch4Sm90ELb0ELb1ELb0ELb1ELb0ELb1ELb1ELb0ELb0ELb1ELb1ELb0EEENS1_21CollectiveEpilogueFwdINS6_IJSA_NS7_ILi512EEESA_EEES9_SC_SE_Li256ELb1ELb1ELb1ELb0EEENS1_36VarlenDynamicPersistentTileSchedulerILi64ELi64ELi256ELi128ELb1ELb1ELb1ELb1ELb0ELb1EEEEEEEEEvNT_6ParamsE --------------------------
	.section	.nv.constant0._ZN7cutlass13device_kernelIN5flash11enable_sm90INS1_16FlashAttnFwdSm90INS1_25CollectiveMainloopFwdSm90ILi2EN4cute5tupleIJNS5_1CILi1EEES8_S8_EEENS6_IJNS7_ILi64EEESA_SA_EEELi512ENS_10bfloat16_tEfNS_4arch4Sm90ELb0ELb1ELb0ELb1ELb0ELb1ELb1ELb0ELb0ELb1ELb1ELb0EEENS1_21CollectiveEpilogueFwdINS6_IJSA_NS7_ILi512EEESA_EEES9_SC_SE_Li256ELb1ELb1ELb1ELb0EEENS1_36VarlenDynamicPersistentTileSchedulerILi64ELi64ELi256ELi128ELb1ELb1ELb1ELb1ELb0ELb1EEEEEEEEEvNT_6ParamsE,"a",@progbits
	.sectionflags	@""
	.align	4
.nv.constant0._ZN7cutlass13device_kernelIN5flash11enable_sm90INS1_16FlashAttnFwdSm90INS1_25CollectiveMainloopFwdSm90ILi2EN4cute5tupleIJNS5_1CILi1EEES8_S8_EEENS6_IJNS7_ILi64EEESA_SA_EEELi512ENS_10bfloat16_tEfNS_4arch4Sm90ELb0ELb1ELb0ELb1ELb0ELb1ELb1ELb0ELb0ELb1ELb1ELb0EEENS1_21CollectiveEpilogueFwdINS6_IJSA_NS7_ILi512EEESA_EEES9_SC_SE_Li256ELb1ELb1ELb1ELb0EEENS1_36VarlenDynamicPersistentTileSchedulerILi64ELi64ELi256ELi128ELb1ELb1ELb1ELb1ELb0ELb1EEEEEEEEEvNT_6ParamsE:
	.zero		3584


//--------------------- .nv.constant0._ZN7cutlass13device_kernelIN5flash11enable_sm90INS1_16FlashAttnFwdSm90INS1_25CollectiveMainloopFwdSm90ILi2EN4cute5tupleIJNS5_1CILi1EEES8_S8_EEENS6_IJNS7_ILi64EEESA_SA_EEELi512ENS_10bfloat16_tEfNS_4arch4Sm90ELb1ELb0ELb0ELb0ELb0ELb0ELb0ELb0ELb0ELb1ELb1ELb0EEENS1_21CollectiveEpilogueFwdINS6_IJSA_NS7_ILi512EEESA_EEES9_SC_SE_Li256ELb0ELb1ELb1ELb0EEENS1_19SingleTileSchedulerILb0ELb1ELb1ELi64EEEEEEEEEvNT_6ParamsE --------------------------
	.section	.nv.constant0._ZN7cutlass13device_kernelIN5flash11enable_sm90INS1_16FlashAttnFwdSm90INS1_25CollectiveMainloopFwdSm90ILi2EN4cute5tupleIJNS5_1CILi1EEES8_S8_EEENS6_IJNS7_ILi64EEESA_SA_EEELi512ENS_10bfloat16_tEfNS_4arch4Sm90ELb1ELb0ELb0ELb0ELb0ELb0ELb0ELb0ELb0ELb1ELb1ELb0EEENS1_21CollectiveEpilogueFwdINS6_IJSA_NS7_ILi512EEESA_EEES9_SC_SE_Li256ELb0ELb1ELb1ELb0EEENS1_19SingleTileSchedulerILb0ELb1ELb1ELi64EEEEEEEEEvNT_6ParamsE,"a",@progbits
	.sectionflags	@""
	.align	4
.nv.constant0._ZN7cutlass13device_kernelIN5flash11enable_sm90INS1_16FlashAttnFwdSm90INS1_25CollectiveMainloopFwdSm90ILi2EN4cute5tupleIJNS5_1CILi1EEES8_S8_EEENS6_IJNS7_ILi64EEESA_SA_EEELi512ENS_10bfloat16_tEfNS_4arch4Sm90ELb1ELb0ELb0ELb0ELb0ELb0ELb0ELb0ELb0ELb1ELb1ELb0EEENS1_21CollectiveEpilogueFwdINS6_IJSA_NS7_ILi512EEESA_EEES9_SC_SE_Li256ELb0ELb1ELb1ELb0EEENS1_19SingleTileSchedulerILb0ELb1ELb1ELi64EEEEEEEEEvNT_6ParamsE:
	.zero		3200


//--------------------- .nv.constant0._ZN7cutlass13device_kernelIN5flash11enable_sm90INS1_16FlashAttnFwdSm90INS1_25CollectiveMainloopFwdSm90ILi2EN4cute5tupleIJNS5_1CILi1EEES8_S8_EEENS6_IJNS7_ILi64EEESA_SA_EEELi512ENS_10bfloat16_tEfNS_4arch4Sm90ELb1ELb0ELb0ELb0ELb0ELb0ELb1ELb0ELb0ELb1ELb1ELb0EEENS1_21CollectiveEpilogueFwdINS6_IJSA_NS7_ILi512EEESA_EEES9_SC_SE_Li256ELb0ELb1ELb1ELb0EEENS1_19SingleTileSchedulerILb0ELb1ELb1ELi64EEEEEEEEEvNT_6ParamsE --------------------------
	.section	.nv.constant0._ZN7cutlass13device_kernelIN5flash11enable_sm90INS1_16FlashAttnFwdSm90INS1_25CollectiveMainloopFwdSm90ILi2EN4cute5tupleIJNS5_1CILi1EEES8_S8_EEENS6_IJNS7_ILi64EEESA_SA_EEELi512ENS_10bfloat16_tEfNS_4arch4Sm90ELb1ELb0ELb0ELb0ELb0ELb0ELb1ELb0ELb0ELb1ELb1ELb0EEENS1_21CollectiveEpilogueFwdINS6_IJSA_NS7_ILi512EEESA_EEES9_SC_SE_Li256ELb0ELb1ELb1ELb0EEENS1_19SingleTileSchedulerILb0ELb1ELb1ELi64EEEEEEEEEvNT_6ParamsE,"a",@progbits
	.sectionflags	@""
	.align	4
.nv.constant0._ZN7cutlass13device_kernelIN5flash11enable_sm90INS1_16FlashAttnFwdSm90INS1_25CollectiveMainloopFwdSm90ILi2EN4cute5tupleIJNS5_1CILi1EEES8_S8_EEENS6_IJNS7_ILi64EEESA_SA_EEELi512ENS_10bfloat16_tEfNS_4arch4Sm90ELb1ELb0ELb0ELb0ELb0ELb0ELb1ELb0ELb0ELb1ELb1ELb0EEENS1_21CollectiveEpilogueFwdINS6_IJSA_NS7_ILi512EEESA_EEES9_SC_SE_Li256ELb0ELb1ELb1ELb0EEENS1_19SingleTileSchedulerILb0ELb1ELb1ELi64EEEEEEEEEvNT_6ParamsE:
	.zero		3456


//--------------------- .nv.constant0._ZN7cutlass13device_kernelIN5flash11enable_sm90INS1_16FlashAttnFwdSm90INS1_25CollectiveMainloopFwdSm90ILi2EN4cute5tupleIJNS5_1CILi1EEES8_S8_EEENS6_IJNS7_ILi64EEESA_SA_EEELi512ENS_10bfloat16_tEfNS_4arch4Sm90ELb1ELb0ELb0ELb1ELb0ELb0ELb0ELb0ELb0ELb1ELb1ELb0EEENS1_21CollectiveEpilogueFwdINS6_IJSA_NS7_ILi512EEESA_EEES9_SC_SE_Li256ELb1ELb1ELb1ELb0EEENS1_36VarlenDynamicPersistentTileSchedulerILi64ELi64ELi256ELi128ELb1ELb1ELb1ELb1ELb1ELb1EEEEEEEEEvNT_6ParamsE --------------------------
	.section	.nv.constant0._ZN7cutlass13device_kernelIN5flash11enable_sm90INS1_16FlashAttnFwdSm90INS1_25CollectiveMainloopFwdSm90ILi2EN4cute5tupleIJNS5_1CILi1EEES8_S8_EEENS6_IJNS7_ILi64EEESA_SA_EEELi512ENS_10bfloat16_tEfNS_4arch4Sm90ELb1ELb0ELb0ELb1ELb0ELb0ELb0ELb0ELb0ELb1ELb1ELb0EEENS1_21CollectiveEpilogueFwdINS6_IJSA_NS7_ILi512EEESA_EEES9_SC_SE_Li256ELb1ELb1ELb1ELb0EEENS1_36VarlenDynamicPersistentTileSchedulerILi64ELi64ELi256ELi128ELb1ELb1ELb1ELb1ELb1ELb1EEEEEEEEEvNT_6ParamsE,"a",@progbits
	.sectionflags	@""
	.align	4
.nv.constant0._ZN7cutlass13device_kernelIN5flash11enable_sm90INS1_16FlashAttnFwdSm90INS1_25CollectiveMainloopFwdSm90ILi2EN4cute5tupleIJNS5_1CILi1EEES8_S8_EEENS6_IJNS7_ILi64EEESA_SA_EEELi512ENS_10bfloat16_tEfNS_4arch4Sm90ELb1ELb0ELb0ELb1ELb0ELb0ELb0ELb0ELb0ELb1ELb1ELb0EEENS1_21CollectiveEpilogueFwdINS6_IJSA_NS7_ILi512EEESA_EEES9_SC_SE_Li256ELb1ELb1ELb1ELb0EEENS1_36VarlenDynamicPersistentTileSchedulerILi64ELi64ELi256ELi128ELb1ELb1ELb1ELb1ELb1ELb1EEEEEEEEEvNT_6ParamsE:
	.zero		3328


//--------------------- .nv.constant0._ZN7cutlass13device_kernelIN5flash11enable_sm90INS1_16FlashAttnFwdSm90INS1_25CollectiveMainloopFwdSm90ILi2EN4cute5tupleIJNS5_1CILi1EEES8_S8_EEENS6_IJNS7_ILi64EEESA_SA_EEELi512ENS_10bfloat16_tEfNS_4arch4Sm90ELb1ELb0ELb0ELb1ELb0ELb1ELb0ELb0ELb0ELb1ELb1ELb0EEENS1_21CollectiveEpilogueFwdINS6_IJSA_NS7_ILi512EEESA_EEES9_SC_SE_Li256ELb1ELb1ELb1ELb0EEENS1_36VarlenDynamicPersistentTileSchedulerILi64ELi64ELi256ELi128ELb1ELb1ELb1ELb1ELb1ELb1EEEEEEEEEvNT_6ParamsE --------------------------
	.section	.nv.constant0._ZN7cutlass13device_kernelIN5flash11enable_sm90INS1_16FlashAttnFwdSm90INS1_25CollectiveMainloopFwdSm90ILi2EN4cute5tupleIJNS5_1CILi1EEES8_S8_EEENS6_IJNS7_ILi64EEESA_SA_EEELi512ENS_10bfloat16_tEfNS_4arch4Sm90ELb1ELb0ELb0ELb1ELb0ELb1ELb0ELb0ELb0ELb1ELb1ELb0EEENS1_21CollectiveEpilogueFwdINS6_IJSA_NS7_ILi512EEESA_EEES9_SC_SE_Li256ELb1ELb1ELb1ELb0EEENS1_36VarlenDynamicPersistentTileSchedulerILi64ELi64ELi256ELi128ELb1ELb1ELb1ELb1ELb1ELb1EEEEEEEEEvNT_6ParamsE,"a",@progbits
	.sectionflags	@""
	.align	4
.nv.constant0._ZN7cutlass13device_kernelIN5flash11enable_sm90INS1_16FlashAttnFwdSm90INS1_25CollectiveMainloopFwdSm90ILi2EN4cute5tupleIJNS5_1CILi1EEES8_S8_EEENS6_IJNS7_ILi64EEESA_SA_EEELi512ENS_10bfloat16_tEfNS_4arch4Sm90ELb1ELb0ELb0ELb1ELb0ELb1ELb0ELb0ELb0ELb1ELb1ELb0EEENS1_21CollectiveEpilogueFwdINS6_IJSA_NS7_ILi512EEESA_EEES9_SC_SE_Li256ELb1ELb1ELb1ELb0EEENS1_36VarlenDynamicPersistentTileSchedulerILi64ELi64ELi256ELi128ELb1ELb1ELb1ELb1ELb1ELb1EEEEEEEEEvNT_6ParamsE:
	.zero		3328


//--------------------- .nv.constant0._ZN7cutlass13device_kernelIN5flash11enable_sm90INS1_16FlashAttnFwdSm90INS1_25CollectiveMainloopFwdSm90ILi2EN4cute5tupleIJNS5_1CILi1EEES8_S8_EEENS6_IJNS7_ILi64EEESA_SA_EEELi512ENS_10bfloat16_tEfNS_4arch4Sm90ELb1ELb0ELb0ELb1ELb0ELb0ELb1ELb0ELb0ELb1ELb1ELb0EEENS1_21CollectiveEpilogueFwdINS6_IJSA_NS7_ILi512EEESA_EEES9_SC_SE_Li256ELb1ELb1ELb1ELb0EEENS1_36VarlenDynamicPersistentTileSchedulerILi64ELi64ELi256ELi128ELb1ELb1ELb1ELb1ELb1ELb1EEEEEEEEEvNT_6ParamsE --------------------------
	.section	.nv.constant0._ZN7cutlass13device_kernelIN5flash11enable_sm90INS1_16FlashAttnFwdSm90INS1_25CollectiveMainloopFwdSm90ILi2EN4cute5tupleIJNS5_1CILi1EEES8_S8_EEENS6_IJNS7_ILi64EEESA_SA_EEELi512ENS_10bfloat16_tEfNS_4arch4Sm90ELb1ELb0ELb0ELb1ELb0ELb0ELb1ELb0ELb0ELb1ELb1ELb0EEENS1_21CollectiveEpilogueFwdINS6_IJSA_NS7_ILi512EEESA_EEES9_SC_SE_Li256ELb1ELb1ELb1ELb0EEENS1_36VarlenDynamicPersistentTileSchedulerILi64ELi64ELi256ELi128ELb1ELb1ELb1ELb1ELb1ELb1EEEEEEEEEvNT_6ParamsE,"a",@progbits
	.sectionflags	@""
	.align	4
.nv.constant0._ZN7cutlass13device_kernelIN5flash11enable_sm90INS1_16FlashAttnFwdSm90INS1_25CollectiveMainloopFwdSm90ILi2EN4cute5tupleIJNS5_1CILi1EEES8_S8_EEENS6_IJNS7_ILi64EEESA_SA_EEELi512ENS_10bfloat16_tEfNS_4arch4Sm90ELb1ELb0ELb0ELb1ELb0ELb0ELb1ELb0ELb0ELb1ELb1ELb0EEENS1_21CollectiveEpilogueFwdINS6_IJSA_NS7_ILi512EEESA_EEES9_SC_SE_Li256ELb1ELb1ELb1ELb0EEENS1_36VarlenDynamicPersistentTileSchedulerILi64ELi64ELi256ELi128ELb1ELb1ELb1ELb1ELb1ELb1EEEEEEEEEvNT_6ParamsE:
	.zero		3584


//--------------------- .nv.constant0._ZN7cutlass13device_kernelIN5flash11enable_sm90INS1_16FlashAttnFwdSm90INS1_25CollectiveMainloopFwdSm90ILi2EN4cute5tupleIJNS5_1CILi1EEES8_S8_EEENS6_IJNS7_ILi64EEESA_SA_EEELi512ENS_10bfloat16_tEfNS_4arch4Sm90ELb1ELb0ELb0ELb1ELb0ELb1ELb1ELb0ELb0ELb1ELb1ELb0EEENS1_21CollectiveEpilogueFwdINS6_IJSA_NS7_ILi512EEESA_EEES9_SC_SE_Li256ELb1ELb1ELb1ELb0EEENS1_36VarlenDynamicPersistentTileSchedulerILi64ELi64ELi256ELi128ELb1ELb1ELb1ELb1ELb1ELb1EEEEEEEEEvNT_6ParamsE --------------------------
	.section	.nv.constant0._ZN7cutlass13device_kernelIN5flash11enable_sm90INS1_16FlashAttnFwdSm90INS1_25CollectiveMainloopFwdSm90ILi2EN4cute5tupleIJNS5_1CILi1EEES8_S8_EEENS6_IJNS7_ILi64EEESA_SA_EEELi512ENS_10bfloat16_tEfNS_4arch4Sm90ELb1ELb0ELb0ELb1ELb0ELb1ELb1ELb0ELb0ELb1ELb1ELb0EEENS1_21CollectiveEpilogueFwdINS6_IJSA_NS7_ILi512EEESA_EEES9_SC_SE_Li256ELb1ELb1ELb1ELb0EEENS1_36VarlenDynamicPersistentTileSchedulerILi64ELi64ELi256ELi128ELb1ELb1ELb1ELb1ELb1ELb1EEEEEEEEEvNT_6ParamsE,"a",@progbits
	.sectionflags	@""
	.align	4
.nv.constant0._ZN7cutlass13device_kernelIN5flash11enable_sm90INS1_16FlashAttnFwdSm90INS1_25CollectiveMainloopFwdSm90ILi2EN4cute5tupleIJNS5_1CILi1EEES8_S8_EEENS6_IJNS7_ILi64EEESA_SA_EEELi512ENS_10bfloat16_tEfNS_4arch4Sm90ELb1ELb0ELb0ELb1ELb0ELb1ELb1ELb0ELb0ELb1ELb1ELb0EEENS1_21CollectiveEpilogueFwdINS6_IJSA_NS7_ILi512EEESA_EEES9_SC_SE_Li256ELb1ELb1ELb1ELb0EEENS1_36VarlenDynamicPersistentTileSchedulerILi64ELi64ELi256ELi128ELb1ELb1ELb1ELb1ELb1ELb1EEEEEEEEEvNT_6ParamsE:
	.zero		3584


//--------------------- .nv.constant0._ZN7cutlass13device_kernelIN5flash11enable_sm90INS1_16FlashAttnFwdSm90INS1_25CollectiveMainloopFwdSm90ILi2EN4cute5tupleIJNS5_1CILi1EEES8_S8_EEENS6_IJNS7_ILi128EEENS7_ILi96EEENS7_ILi64EEEEEELi256ENS_10bfloat16_tEfNS_4arch4Sm90ELb0ELb0ELb0ELb0ELb0ELb0ELb0ELb1ELb0ELb1ELb1ELb0EEENS1_21CollectiveEpilogueFwdINS6_IJSA_NS7_ILi256EEESB_EEES9_SE_SG_Li256ELb0ELb1ELb1ELb0EEENS1_19SingleTileSchedulerILb0ELb1ELb1ELi128EEEEEEEEEvNT_6ParamsE --------------------------
	.section	.nv.constant0._ZN7cutlass13device_kernelIN5flash11enable_sm90INS1_16FlashAttnFwdSm90INS1_25CollectiveMainloopFwdSm90ILi2EN4cute5tupleIJNS5_1CILi1EEES8_S8_EEENS6_IJNS7_ILi128EEENS7_ILi96EEENS7_ILi64EEEEEELi256ENS_10bfloat16_tEfNS_4arch4Sm90ELb0ELb0ELb0ELb0ELb0ELb0ELb0ELb1ELb0ELb1ELb1ELb0EEENS1_21CollectiveEpilogueFwdINS6_IJSA_NS7_ILi256EEESB_EEES9_SE_SG_Li256ELb0ELb1ELb1ELb0EEENS1_19SingleTileSchedulerILb0ELb1ELb1ELi128EEEEEEEEEvNT_6ParamsE,"a",@progbits
	.sectionflags	@""
	.align	4
.nv.constant0._ZN7cutlass13device_kernelIN5flash11enable_sm90INS1_16FlashAttnFwdSm90INS1_25CollectiveMainloopFwdSm90ILi2EN4cute5tupleIJNS5_1CILi1EEES8_S8_EEENS6_IJNS7_ILi128EEENS7_ILi96EEENS7_ILi64EEEEEELi256ENS_10bfloat16_tEfNS_4arch4Sm90ELb0ELb0ELb0ELb0ELb0ELb0ELb0ELb1ELb0ELb1ELb1ELb0EEENS1_21CollectiveEpilogueFwdINS6_IJSA_NS7_ILi256EEESB_EEES9_SE_SG_Li256ELb0ELb1ELb1ELb0EEENS1_19SingleTileSchedulerILb0ELb1ELb1ELi128EEEEEEEEEvNT_6ParamsE:
	.zero		3200


//--------------------- .nv.constant0._ZN7cutlass13device_kernelIN5flash11enable_sm90INS1_16FlashAttnFwdSm90INS1_25CollectiveMainloopFwdSm90ILi2EN4cute5tupleIJNS5_1CILi1EEES8_S8_EEENS6_IJNS7_ILi128EEENS7_ILi96EEENS7_ILi64EEEEEELi256ENS_10bfloat16_tEfNS_4arch4Sm90ELb0ELb0ELb0ELb0ELb0ELb0ELb1ELb1ELb0ELb1ELb1ELb0EEENS1_21CollectiveEpilogueFwdINS6_IJSA_NS7_ILi256EEESB_EEES9_SE_SG_Li256ELb0ELb1ELb1ELb0EEENS1_19SingleTileSchedulerILb0ELb1ELb1ELi128EEEEEEEEEvNT_6ParamsE --------------------------
	.section	.nv.constant0._ZN7cutlass13device_kernelIN5flash11enable_sm90INS1_16FlashAttnFwdSm90INS1_25CollectiveMainloopFwdSm90ILi2EN4cute5tupleIJNS5_1CILi1EEES8_S8_EEENS6_IJNS7_ILi128EEENS7_ILi96EEENS7_ILi64EEEEEELi256ENS_10bfloat16_tEfNS_4arch4Sm90ELb0ELb0ELb0ELb0ELb0ELb0ELb1ELb1ELb0ELb1ELb1ELb0EEENS1_21CollectiveEpilogueFwdINS6_IJSA_NS7_ILi256EEESB_EEES9_SE_SG_Li256ELb0ELb1ELb1ELb0EEENS1_19SingleTileSchedulerILb0ELb1ELb1ELi128EEEEEEEEEvNT_6ParamsE,"a",@progbits
	.sectionflags	@""
	.align	4
.nv.constant0._ZN7cutlass13device_kernelIN5flash11enable_sm90INS1_16FlashAttnFwdSm90INS1_25CollectiveMainloopFwdSm90ILi2EN4cute5tupleIJNS5_1CILi1EEES8_S8_EEENS6_IJNS7_ILi128EEENS7_ILi96EEENS7_ILi64EEEEEELi256ENS_10bfloat16_tEfNS_4arch4Sm90ELb0ELb0ELb0ELb0ELb0ELb0ELb1ELb1ELb0ELb1ELb1ELb0EEENS1_21CollectiveEpilogueFwdINS6_IJSA_NS7_ILi256EEESB_EEES9_SE_SG_Li256ELb0ELb1ELb1ELb0EEENS1_19SingleTileSchedulerILb0ELb1ELb1ELi128EEEEEEEEEvNT_6ParamsE:
	.zero		3456


//--------------------- .nv.constant0._ZN7cutlass13device_kernelIN5flash11enable_sm90INS1_16FlashAttnFwdSm90INS1_25CollectiveMainloopFwdSm90ILi2EN4cute5tupleIJNS5_1CILi1EEES8_S8_EEENS6_IJNS7_ILi128EEENS7_ILi96EEENS7_ILi64EEEEEELi256ENS_10bfloat16_tEfNS_4arch4Sm90ELb0ELb0ELb0ELb1ELb0ELb0ELb0ELb1ELb0ELb1ELb1ELb0EEENS1_21CollectiveEpilogueFwdINS6_IJSA_NS7_ILi256EEESB_EEES9_SE_SG_Li256ELb1ELb1ELb1ELb0EEENS1_36VarlenDynamicPersistentTileSchedulerILi128ELi96ELi256ELi128ELb1ELb1ELb1ELb0ELb1ELb1EEEEEEEEEvNT_6ParamsE --------------------------
	.section	.nv.constant0._ZN7cutlass13device_kernelIN5flash11enable_sm90INS1_16FlashAttnFwdSm90INS1_25CollectiveMainloopFwdSm90ILi2EN4cute5tupleIJNS5_1CILi1EEES8_S8_EEENS6_IJNS7_ILi128EEENS7_ILi96EEENS7_ILi64EEEEEELi256ENS_10bfloat16_tEfNS_4arch4Sm90ELb0ELb0ELb0ELb1ELb0ELb0ELb0ELb1ELb0ELb1ELb1ELb0EEENS1_21CollectiveEpilogueFwdINS6_IJSA_NS7_ILi256EEESB_EEES9_SE_SG_Li256ELb1ELb1ELb1ELb0EEENS1_36VarlenDynamicPersistentTileSchedulerILi128ELi96ELi256ELi128ELb1ELb1ELb1ELb0ELb1ELb1EEEEEEEEEvNT_6ParamsE,"a",@progbits
	.sectionflags	@""
	.align	4
.nv.constant0._ZN7cutlass13device_kernelIN5flash11enable_sm90INS1_16FlashAttnFwdSm90INS1_25CollectiveMainloopFwdSm90ILi2EN4cute5tupleIJNS5_1CILi1EEES8_S8_EEENS6_IJNS7_ILi128EEENS7_ILi96EEENS7_ILi64EEEEEELi256ENS_10bfloat16_tEfNS_4arch4Sm90ELb0ELb0ELb0ELb1ELb0ELb0ELb0ELb1ELb0ELb1ELb1ELb0EEENS1_21CollectiveEpilogueFwdINS6_IJSA_NS7_ILi256EEESB_EEES9_SE_SG_Li256ELb1ELb1ELb1ELb0EEENS1_36VarlenDynamicPersistentTileSchedulerILi128ELi96ELi256ELi128ELb1ELb1ELb1ELb0ELb1ELb1EEEEEEEEEvNT_6ParamsE:
	.zero		3328


//--------------------- .nv.constant0._ZN7cutlass13device_kernelIN5flash11enable_sm90INS1_16FlashAttnFwdSm90INS1_25CollectiveMainloopFwdSm90ILi2EN4cute5tupleIJNS5_1CILi1EEES8_S8_EEENS6_IJNS7_ILi128EEENS7_ILi96EEENS7_ILi64EEEEEELi256ENS_10bfloat16_tEfNS_4arch4Sm90ELb0ELb0ELb0ELb1ELb0ELb1ELb0ELb1ELb0ELb1ELb1ELb0EEENS1_21CollectiveEpilogueFwdINS6_IJSA_NS7_ILi256EEESB_EEES9_SE_SG_Li256ELb1ELb1ELb1ELb0EEENS1_36VarlenDynamicPersistentTileSchedulerILi128ELi96ELi256ELi128ELb1ELb1ELb1ELb0ELb1ELb1EEEEEEEEEvNT_6ParamsE --------------------------
	.section	.nv.constant0._ZN7cutlass13device_kernelIN5flash11enable_sm90INS1_16FlashAttnFwdSm90INS1_25CollectiveMainloopFwdSm90ILi2EN4cute5tupleIJNS5_1CILi1EEES8_S8_EEENS6_IJNS7_ILi128EEENS7_ILi96EEENS7_ILi64EEEEEELi256ENS_10bfloat16_tEfNS_4arch4Sm90ELb0ELb0ELb0ELb1ELb0ELb1ELb0ELb1ELb0ELb1ELb1ELb0EEENS1_21CollectiveEpilogueFwdINS6_IJSA_NS7_ILi256EEESB_EEES9_SE_SG_Li256ELb1ELb1ELb1ELb0EEENS1_36VarlenDynamicPersistentTileSchedulerILi128ELi96ELi256ELi128ELb1ELb1ELb1ELb0ELb1ELb1EEEEEEEEEvNT_6ParamsE,"a",@progbits
	.sectionflags	@""
	.align	4
.nv.constant0._ZN7cutlass13device_kernelIN5flash11enable_sm90INS1_16FlashAttnFwdSm90INS1_25CollectiveMainloopFwdSm90ILi2EN4cute5tupleIJNS5_1CILi1EEES8_S8_EEENS6_IJNS7_ILi128EEENS7_ILi96EEENS7_ILi64EEEEEELi256ENS_10bfloat16_tEfNS_4arch4Sm90ELb0ELb0ELb0ELb1ELb0ELb1ELb0ELb1ELb0ELb1ELb1ELb0EEENS1_21CollectiveEpilogueFwdINS6_IJSA_NS7_ILi256EEESB_EEES9_SE_SG_Li256ELb1ELb1ELb1ELb0EEENS1_36VarlenDynamicPersistentTileSchedulerILi128ELi96ELi256ELi128ELb1ELb1ELb1ELb0ELb1ELb1EEEEEEEEEvNT_6ParamsE:
	.zero		3328


//--------------------- .nv.constant0._ZN7cutlass13device_kernelIN5flash11enable_sm90INS1_16FlashAttnFwdSm90INS1_25CollectiveMainloopFwdSm90ILi2EN4cute5tupleIJNS5_1CILi1EEES8_S8_EEENS6_IJNS7_ILi128EEENS7_ILi96EEENS7_ILi64EEEEEELi256ENS_10bfloat16_tEfNS_4arch4Sm90ELb0ELb0ELb0ELb1ELb0ELb0ELb1ELb1ELb0ELb1ELb1ELb0EEENS1_21CollectiveEpilogueFwdINS6_IJSA_NS7_ILi256EEESB_EEES9_SE_SG_Li256ELb1ELb1ELb1ELb0EEENS1_36VarlenDynamicPersistentTileSchedulerILi128ELi96ELi256ELi128ELb1ELb1ELb1ELb0ELb1ELb1EEEEEEEEEvNT_6ParamsE --------------------------
	.section	.nv.constant0._ZN7cutlass13device_kernelIN5flash11enable_sm90INS1_16FlashAttnFwdSm90INS1_25CollectiveMainloopFwdSm90ILi2EN4cute5tupleIJNS5_1CILi1EEES8_S8_EEENS6_IJNS7_ILi128EEENS7_ILi96EEENS7_ILi64EEEEEELi256ENS_10bfloat16_tEfNS_4arch4Sm90ELb0ELb0ELb0ELb1ELb0ELb0ELb1ELb1ELb0ELb1ELb1ELb0EEENS1_21CollectiveEpilogueFwdINS6_IJSA_NS7_ILi256EEESB_EEES9_SE_SG_Li256ELb1ELb1ELb1ELb0EEENS1_36VarlenDynamicPersistentTileSchedulerILi128ELi96ELi256ELi128ELb1ELb1ELb1ELb0ELb1ELb1EEEEEEEEEvNT_6ParamsE,"a",@progbits
	.sectionflags	@""
	.align	4
.nv.constant0._ZN7cutlass13device_kernelIN5flash11enable_sm90INS1_16FlashAttnFwdSm90INS1_25CollectiveMainloopFwdSm90ILi2EN4cute5tupleIJNS5_1CILi1EEES8_S8_EEENS6_IJNS7_ILi128EEENS7_ILi96EEENS7_ILi64EEEEEELi256ENS_10bfloat16_tEfNS_4arch4Sm90ELb0ELb0ELb0ELb1ELb0ELb0ELb1ELb1ELb0ELb1ELb1ELb0EEENS1_21CollectiveEpilogueFwdINS6_IJSA_NS7_ILi256EEESB_EEES9_SE_SG_Li256ELb1ELb1ELb1ELb0EEENS1_36VarlenDynamicPersistentTileSchedulerILi128ELi96ELi256ELi128ELb1ELb1ELb1ELb0ELb1ELb1EEEEEEEEEvNT_6ParamsE:
	.zero		3584


//--------------------- .nv.constant0._ZN7cutlass13device_kernelIN5flash11enable_sm90INS1_16FlashAttnFwdSm90INS1_25CollectiveMainloopFwdSm90ILi2EN4cute5tupleIJNS5_1CILi1EEES8_S8_EEENS6_IJNS7_ILi128EEENS7_ILi96EEENS7_ILi64EEEEEELi256ENS_10bfloat16_tEfNS_4arch4Sm90ELb0ELb0ELb0ELb1ELb0ELb1ELb1ELb1ELb0ELb1ELb1ELb0EEENS1_21CollectiveEpilogueFwdINS6_IJSA_NS7_ILi256EEESB_EEES9_SE_SG_Li256ELb1ELb1ELb1ELb0EEENS1_36VarlenDynamicPersistentTileSchedulerILi128ELi96ELi256ELi128ELb1ELb1ELb1ELb0ELb1ELb1EEEEEEEEEvNT_6ParamsE --------------------------
	.section	.nv.constant0._ZN7cutlass13device_kernelIN5flash11enable_sm90INS1_16FlashAttnFwdSm90INS1_25CollectiveMainloopFwdSm90ILi2EN4cute5tupleIJNS5_1CILi1EEES8_S8_EEENS6_IJNS7_ILi128EEENS7_ILi96EEENS7_ILi64EEEEEELi256ENS_10bfloat16_tEfNS_4arch4Sm90ELb0ELb0ELb0ELb1ELb0ELb1ELb1ELb1ELb0ELb1ELb1ELb0EEENS1_21CollectiveEpilogueFwdINS6_IJSA_NS7_ILi256EEESB_EEES9_SE_SG_Li256ELb1ELb1ELb1ELb0EEENS1_36VarlenDynamicPersistentTileSchedulerILi128ELi96ELi256ELi128ELb1ELb1ELb1ELb0ELb1ELb1EEEEEEEEEvNT_6ParamsE,"a",@progbits
	.sectionflags	@""
	.align	4
.nv.constant0._ZN7cutlass13device_kernelIN5flash11enable_sm90INS1_16FlashAttnFwdSm90INS1_25CollectiveMainloopFwdSm90ILi2EN4cute5tupleIJNS5_1CILi1EEES8_S8_EEENS6_IJNS7_ILi128EEENS7_ILi96EEENS7_ILi64EEEEEELi256ENS_10bfloat16_tEfNS_4arch4Sm90ELb0ELb0ELb0ELb1ELb0ELb1ELb1ELb1ELb0ELb1ELb1ELb0EEENS1_21CollectiveEpilogueFwdINS6_IJSA_NS7_ILi256EEESB_EEES9_SE_SG_Li256ELb1ELb1ELb1ELb0EEENS1_36VarlenDynamicPersistentTileSchedulerILi128ELi96ELi256ELi128ELb1ELb1ELb1ELb0ELb1ELb1EEEEEEEEEvNT_6ParamsE:
	.zero		3584


//--------------------- .nv.constant0._ZN7cutlass13device_kernelIN5flash11enable_sm90INS1_16FlashAttnFwdSm90INS1_25CollectiveMainloopFwdSm90ILi2EN4cute5tupleIJNS5_1CILi1EEES8_S8_EEENS6_IJNS7_ILi128EEENS7_ILi96EEENS7_ILi64EEEEEELi256ENS_10bfloat16_tEfNS_4arch4Sm90ELb0ELb1ELb0ELb0ELb0ELb0ELb0ELb1ELb0ELb1ELb1ELb0EEENS1_21CollectiveEpilogueFwdINS6_IJSA_NS7_ILi256EEESB_EEES9_SE_SG_Li256ELb0ELb1ELb1ELb0EEENS1_19SingleTileSchedulerILb0ELb1ELb1ELi128EEEEEEEEEvNT_6ParamsE --------------------------
	.section	.nv.constant0._ZN7cutlass13device_kernelIN5flash11enable_sm90INS1_16FlashAttnFwdSm90INS1_25CollectiveMainloopFwdSm90ILi2EN4cute5tupleIJNS5_1CILi1EEES8_S8_EEENS6_IJNS7_ILi128EEENS7_ILi96EEENS7_ILi64EEEEEELi256ENS_10bfloat16_tEfNS_4arch4Sm90ELb0ELb1ELb0ELb0ELb0ELb0ELb0ELb1ELb0ELb1ELb1ELb0EEENS1_21CollectiveEpilogueFwdINS6_IJSA_NS7_ILi256EEESB_EEES9_SE_SG_Li256ELb0ELb1ELb1ELb0EEENS1_19SingleTileSchedulerILb0ELb1ELb1ELi128EEEEEEEEEvNT_6ParamsE,"a",@progbits
	.sectionflags	@""
	.align	4
.nv.constant0._ZN7cutlass13device_kernelIN5flash11enable_sm90INS1_16FlashAttnFwdSm90INS1_25CollectiveMainloopFwdSm90ILi2EN4cute5tupleIJNS5_1CILi1EEES8_S8_EEENS6_IJNS7_ILi128EEENS7_ILi96EEENS7_ILi64EEEEEELi256ENS_10bfloat16_tEfNS_4arch4Sm90ELb0ELb1ELb0ELb0ELb0ELb0ELb0ELb1ELb0ELb1ELb1ELb0EEENS1_21CollectiveEpilogueFwdINS6_IJSA_NS7_ILi256EEESB_EEES9_SE_SG_Li256ELb0ELb1ELb1ELb0EEENS1_19SingleTileSchedulerILb0ELb1ELb1ELi128EEEEEEEEEvNT_6ParamsE:
	.zero		3200


//--------------------- .nv.constant0._ZN7cutlass13device_kernelIN5flash11enable_sm90INS1_16FlashAttnFwdSm90INS1_25CollectiveMainloopFwdSm90ILi2EN4cute5tupleIJNS5_1CILi1EEES8_S8_EEENS6_IJNS7_ILi128EEENS7_ILi96EEENS7_ILi64EEEEEELi256ENS_10bfloat16_tEfNS_4arch4Sm90ELb0ELb1ELb0ELb0ELb0ELb0ELb1ELb1ELb0ELb1ELb1ELb0EEENS1_21CollectiveEpilogueFwdINS6_IJSA_NS7_ILi256EEESB_EEES9_SE_SG_Li256ELb0ELb1ELb1ELb0EEENS1_19SingleTileSchedulerILb0ELb1ELb1ELi128EEEEEEEEEvNT_6ParamsE --------------------------
	.section	.nv.constant0._ZN7cutlass13device_kernelIN5flash11enable_sm90INS1_16FlashAttnFwdSm90INS1_25CollectiveMainloopFwdSm90ILi2EN4cute5tupleIJNS5_1CILi1EEES8_S8_EEENS6_IJNS7_ILi128EEENS7_ILi96EEENS7_ILi64EEEEEELi256ENS_10bfloat16_tEfNS_4arch4Sm90ELb0ELb1ELb0ELb0ELb0ELb0ELb1ELb1ELb0ELb1ELb1ELb0EEENS1_21CollectiveEpilogueFwdINS6_IJSA_NS7_ILi256EEESB_EEES9_SE_SG_Li256ELb0ELb1ELb1ELb0EEENS1_19SingleTileSchedulerILb0ELb1ELb1ELi128EEEEEEEEEvNT_6ParamsE,"a",@progbits
	.sectionflags	@""
	.align	4
.nv.constant0._ZN7cutlass13device_kernelIN5flash11enable_sm90INS1_16FlashAttnFwdSm90INS1_25CollectiveMainloopFwdSm90ILi2EN4cute5tupleIJNS5_1CILi1EEES8_S8_EEENS6_IJNS7_ILi128EEENS7_ILi96EEENS7_ILi64EEEEEELi256ENS_10bfloat16_tEfNS_4arch4Sm90ELb0ELb1ELb0ELb0ELb0ELb0ELb1ELb1ELb0ELb1ELb1ELb0EEENS1_21CollectiveEpilogueFwdINS6_IJSA_NS7_ILi256EEESB_EEES9_SE_SG_Li256ELb0ELb1ELb1ELb0EEENS1_19SingleTileSchedulerILb0ELb1ELb1ELi128EEEEEEEEEvNT_6ParamsE:
	.zero		3456


//--------------------- .nv.constant0._ZN7cutlass13device_kernelIN5flash11enable_sm90INS1_16FlashAttnFwdSm90INS1_25CollectiveMainloopFwdSm90ILi2EN4cute5tupleIJNS5_1CILi1EEES8_S8_EEENS6_IJNS7_ILi128EEENS7_ILi96EEENS7_ILi64EEEEEELi256ENS_10bfloat16_tEfNS_4arch4Sm90ELb0ELb1ELb0ELb1ELb0ELb0ELb0ELb1ELb0ELb1ELb1ELb0EEENS1_21CollectiveEpilogueFwdINS6_IJSA_NS7_ILi256EEESB_EEES9_SE_SG_Li256ELb1ELb1ELb1ELb0EEENS1_36VarlenDynamicPersistentTileSchedulerILi128ELi96ELi256ELi128ELb1ELb1ELb1ELb1ELb0ELb1EEEEEEEEEvNT_6ParamsE --------------------------
	.section	.nv.constant0._ZN7cutlass13device_kernelIN5flash11enable_sm90INS1_16FlashAttnFwdSm90INS1_25CollectiveMainloopFwdSm90ILi2EN4cute5tupleIJNS5_1CILi1EEES8_S8_EEENS6_IJNS7_ILi128EEENS7_ILi96EEENS7_ILi64EEEEEELi256ENS_10bfloat16_tEfNS_4arch4Sm90ELb0ELb1ELb0ELb1ELb0ELb0ELb0ELb1ELb0ELb1ELb1ELb0EEENS1_21CollectiveEpilogueFwdINS6_IJSA_NS7_ILi256EEESB_EEES9_SE_SG_Li256ELb1ELb1ELb1ELb0EEENS1_36VarlenDynamicPersistentTileSchedulerILi128ELi96ELi256ELi128ELb1ELb1ELb1ELb1ELb0ELb1EEEEEEEEEvNT_6ParamsE,"a",@progbits
	.sectionflags	@""
	.align	4
.nv.constant0._ZN7cutlass13device_kernelIN5flash11enable_sm90INS1_16FlashAttnFwdSm90INS1_25CollectiveMainloopFwdSm90ILi2EN4cute5tupleIJNS5_1CILi1EEES8_S8_EEENS6_IJNS7_ILi128EEENS7_ILi96EEENS7_ILi64EEEEEELi256ENS_10bfloat16_tEfNS_4arch4Sm90ELb0ELb1ELb0ELb1ELb0ELb0ELb0ELb1ELb0ELb1ELb1ELb0EEENS1_21CollectiveEpilogueFwdINS6_IJSA_NS7_ILi256EEESB_EEES9_SE_SG_Li256ELb1ELb1ELb1ELb0EEENS1_36VarlenDynamicPersistentTileSchedulerILi128ELi96ELi256ELi128ELb1ELb1ELb1ELb1ELb0ELb1EEEEEEEEEvNT_6ParamsE:
	.zero		3328


//--------------------- .nv.constant0._ZN7cutlass13device_kernelIN5flash11enable_sm90INS1_16FlashAttnFwdSm90INS1_25CollectiveMainloopFwdSm90ILi2EN4cute5tupleIJNS5_1CILi1EEES8_S8_EEENS6_IJNS7_ILi128EEENS7_ILi96EEENS7_ILi64EEEEEELi256ENS_10bfloat16_tEfNS_4arch4Sm90ELb0ELb1ELb0ELb1ELb0ELb1ELb0ELb1ELb0ELb1ELb1ELb0EEENS1_21CollectiveEpilogueFwdINS6_IJSA_NS7_ILi256EEESB_EEES9_SE_SG_Li256ELb1ELb1ELb1ELb0EEENS1_36VarlenDynamicPersistentTileSchedulerILi128ELi96ELi256ELi128ELb1ELb1ELb1ELb1ELb0ELb1EEEEEEEEEvNT_6ParamsE --------------------------
	.section	.nv.constant0._ZN7cutlass13device_kernelIN5flash11enable_sm90INS1_16FlashAttnFwdSm90INS1_25CollectiveMainloopFwdSm90ILi2EN4cute5tupleIJNS5_1CILi1EEES8_S8_EEENS6_IJNS7_ILi128EEENS7_ILi96EEENS7_ILi64EEEEEELi256ENS_10bfloat16_tEfNS_4arch4Sm90ELb0ELb1ELb0ELb1ELb0ELb1ELb0ELb1ELb0ELb1ELb1ELb0EEENS1_21CollectiveEpilogueFwdINS6_IJSA_NS7_ILi256EEESB_EEES9_SE_SG_Li256ELb1ELb1ELb1ELb0EEENS1_36VarlenDynamicPersistentTileSchedulerILi128ELi96ELi256ELi128ELb1ELb1ELb1ELb1ELb0ELb1EEEEEEEEEvNT_6ParamsE,"a",@progbits
	.sectionflags	@""
	.align	4
.nv.constant0._ZN7cutlass13device_kernelIN5flash11enable_sm90INS1_16FlashAttnFwdSm90INS1_25CollectiveMainloopFwdSm90ILi2EN4cute5tupleIJNS5_1CILi1EEES8_S8_EEENS6_IJNS7_ILi128EEENS7_ILi96EEENS7_ILi64EEEEEELi256ENS_10bfloat16_tEfNS_4arch4Sm90ELb0ELb1ELb0ELb1ELb0ELb1ELb0ELb1ELb0ELb1ELb1ELb0EEENS1_21CollectiveEpilogueFwdINS6_IJSA_NS7_ILi256EEESB_EEES9_SE_SG_Li256ELb1ELb1ELb1ELb0EEENS1_36VarlenDynamicPersistentTileSchedulerILi128ELi96ELi256ELi128ELb1ELb1ELb1ELb1ELb0ELb1EEEEEEEEEvNT_6ParamsE:
	.zero		3328


//--------------------- .nv.constant0._ZN7cutlass13device_kernelIN5flash11enable_sm90INS1_16FlashAttnFwdSm90INS1_25CollectiveMainloopFwdSm90ILi2EN4cute5tupleIJNS5_1CILi1EEES8_S8_EEENS6_IJNS7_ILi128EEENS7_ILi96EEENS7_ILi64EEEEEELi256ENS_10bfloat16_tEfNS_4arch4Sm90ELb0ELb1ELb0ELb1ELb0ELb0ELb1ELb1ELb0ELb1ELb1ELb0EEENS1_21CollectiveEpilogueFwdINS6_IJSA_NS7_ILi256EEESB_EEES9_SE_SG_Li256ELb1ELb1ELb1ELb0EEENS1_36VarlenDynamicPersistentTileSchedulerILi128ELi96ELi256ELi128ELb1ELb1ELb1ELb1ELb0ELb1EEEEEEEEEvNT_6ParamsE --------------------------
	.section	.nv.constant0._ZN7cutlass13device_kernelIN5flash11enable_sm90INS1_16FlashAttnFwdSm90INS1_25CollectiveMainloopFwdSm90ILi2EN4cute5tupleIJNS5_1CILi1EEES8_S8_EEENS6_IJNS7_ILi128EEENS7_ILi96EEENS7_ILi64EEEEEELi256ENS_10bfloat16_tEfNS_4arch4Sm90ELb0ELb1ELb0ELb1ELb0ELb0ELb1ELb1ELb0ELb1ELb1ELb0EEENS1_21CollectiveEpilogueFwdINS6_IJSA_NS7_ILi256EEESB_EEES9_SE_SG_Li256ELb1ELb1ELb1ELb0EEENS1_36VarlenDynamicPersistentTileSchedulerILi128ELi96ELi256ELi128ELb1ELb1ELb1ELb1ELb0ELb1EEEEEEEEEvNT_6ParamsE,"a",@progbits
	.sectionflags	@""
	.align	4
.nv.constant0._ZN7cutlass13device_kernelIN5flash11enable_sm90INS1_16FlashAttnFwdSm90INS1_25CollectiveMainloopFwdSm90ILi2EN4cute5tupleIJNS5_1CILi1EEES8_S8_EEENS6_IJNS7_ILi128EEENS7_ILi96EEENS7_ILi64EEEEEELi256ENS_10bfloat16_tEfNS_4arch4Sm90ELb0ELb1ELb0ELb1ELb0ELb0ELb1ELb1ELb0ELb1ELb1ELb0EEENS1_21CollectiveEpilogueFwdINS6_IJSA_NS7_ILi256EEESB_EEES9_SE_SG_Li256ELb1ELb1ELb1ELb0EEENS1_36VarlenDynamicPersistentTileSchedulerILi128ELi96ELi256ELi128ELb1ELb1ELb1ELb1ELb0ELb1EEEEEEEEEvNT_6ParamsE:
	.zero		3584


//--------------------- .nv.constant0._ZN7cutlass13device_kernelIN5flash11enable_sm90INS1_16FlashAttnFwdSm90INS1_25CollectiveMainloopFwdSm90ILi2EN4cute5tupleIJNS5_1CILi1EEES8_S8_EEENS6_IJNS7_ILi128EEENS7_ILi96EEENS7_ILi64EEEEEELi256ENS_10bfloat16_tEfNS_4arch4Sm90ELb0ELb1ELb0ELb1ELb0ELb1ELb1ELb1ELb0ELb1ELb1ELb0EEENS1_21CollectiveEpilogueFwdINS6_IJSA_NS7_ILi256EEESB_EEES9_SE_SG_Li256ELb1ELb1ELb1ELb0EEENS1_36VarlenDynamicPersistentTileSchedulerILi128ELi96ELi256ELi128ELb1ELb1ELb1ELb1ELb0ELb1EEEEEEEEEvNT_6ParamsE --------------------------
	.section	.nv.constant0._ZN7cutlass13device_kernelIN5flash11enable_sm90INS1_16FlashAttnFwdSm90INS1_25CollectiveMainloopFwdSm90ILi2EN4cute5tupleIJNS5_1CILi1EEES8_S8_EEENS6_IJNS7_ILi128EEENS7_ILi96EEENS7_ILi64EEEEEELi256ENS_10bfloat16_tEfNS_4arch4Sm90ELb0ELb1ELb0ELb1ELb0ELb1ELb1ELb1ELb0ELb1ELb1ELb0EEENS1_21CollectiveEpilogueFwdINS6_IJSA_NS7_ILi256EEESB_EEES9_SE_SG_Li256ELb1ELb1ELb1ELb0EEENS1_36VarlenDynamicPersistentTileSchedulerILi128ELi96ELi256ELi128ELb1ELb1ELb1ELb1ELb0ELb1EEEEEEEEEvNT_6ParamsE,"a",@progbits
	.sectionflags	@""
	.align	4
.nv.constant0._ZN7cutlass13device_kernelIN5flash11enable_sm90INS1_16FlashAttnFwdSm90INS1_25CollectiveMainloopFwdSm90ILi2EN4cute5tupleIJNS5_1CILi1EEES8_S8_EEENS6_IJNS7_ILi128EEENS7_ILi96EEENS7_ILi64EEEEEELi256ENS_10bfloat16_tEfNS_4arch4Sm90ELb0ELb1ELb0ELb1ELb0ELb1ELb1ELb1ELb0ELb1ELb1ELb0EEENS1_21CollectiveEpilogueFwdINS6_IJSA_NS7_ILi256EEESB_EEES9_SE_SG_Li256ELb1ELb1ELb1ELb0EEENS1_36VarlenDynamicPersistentTileSchedulerILi128ELi96ELi256ELi128ELb1ELb1ELb1ELb1ELb0ELb1EEEEEEEEEvNT_6ParamsE:
	.zero		3584


//--------------------- .nv.constant0._ZN7cutlass13device_kernelIN5flash11enable_sm90INS1_16FlashAttnFwdSm90INS1_25CollectiveMainloopFwdSm90ILi2EN4cute5tupleIJNS5_1CILi1EEES8_S8_EEENS6_IJNS7_ILi128EEENS7_ILi96EEENS7_ILi64EEEEEELi256ENS_10bfloat16_tEfNS_4arch4Sm90ELb1ELb0ELb0ELb0ELb0ELb0ELb0ELb1ELb0ELb1ELb1ELb0EEENS1_21CollectiveEpilogueFwdINS6_IJSA_NS7_ILi256EEESB_EEES9_SE_SG_Li256ELb0ELb1ELb1ELb0EEENS1_19SingleTileSchedulerILb0ELb1ELb1ELi128EEEEEEEEEvNT_6ParamsE --------------------------
	.section	.nv.constant0._ZN7cutlass13device_kernelIN5flash11enable_sm90INS1_16FlashAttnFwdSm90INS1_25CollectiveMainloopFwdSm90ILi2EN4cute5tupleIJNS5_1CILi1EEES8_S8_EEENS6_IJNS7_ILi128EEENS7_ILi96EEENS7_ILi64EEEEEELi256ENS_10bfloat16_tEfNS_4arch4Sm90ELb1ELb0ELb0ELb0ELb0ELb0ELb0ELb1ELb0ELb1ELb1ELb0EEENS1_21CollectiveEpilogueFwdINS6_IJSA_NS7_ILi256EEESB_EEES9_SE_SG_Li256ELb0ELb1ELb1ELb0EEENS1_19SingleTileSchedulerILb0ELb1ELb1ELi128EEEEEEEEEvNT_6ParamsE,"a",@progbits
	.sectionflags	@""
	.align	4
.nv.constant0._ZN7cutlass13device_kernelIN5flash11enable_sm90INS1_16FlashAttnFwdSm90INS1_25CollectiveMainloopFwdSm90ILi2EN4cute5tupleIJNS5_1CILi1EEES8_S8_EEENS6_IJNS7_ILi128EEENS7_ILi96EEENS7_ILi64EEEEEELi256ENS_10bfloat16_tEfNS_4arch4Sm90ELb1ELb0ELb0ELb0ELb0ELb0ELb0ELb1ELb0ELb1ELb1ELb0EEENS1_21CollectiveEpilogueFwdINS6_IJSA_NS7_ILi256EEESB_EEES9_SE_SG_Li256ELb0ELb1ELb1ELb0EEENS1_19SingleTileSchedulerILb0ELb1ELb1ELi128EEEEEEEEEvNT_6ParamsE:
	.zero		3200


//--------------------- .nv.constant0._ZN7cutlass13device_kernelIN5flash11enable_sm90INS1_16FlashAttnFwdSm90INS1_25CollectiveMainloopFwdSm90ILi2EN4cute5tupleIJNS5_1CILi1EEES8_S8_EEENS6_IJNS7_ILi128EEENS7_ILi96EEENS7_ILi64EEEEEELi256ENS_10bfloat16_tEfNS_4arch4Sm90ELb1ELb0ELb0ELb0ELb0ELb0ELb1ELb1ELb0ELb1ELb1ELb0EEENS1_21CollectiveEpilogueFwdINS6_IJSA_NS7_ILi256EEESB_EEES9_SE_SG_Li256ELb0ELb1ELb1ELb0EEENS1_19SingleTileSchedulerILb0ELb1ELb1ELi128EEEEEEEEEvNT_6ParamsE --------------------------
	.section	.nv.constant0._ZN7cutlass13device_kernelIN5flash11enable_sm90INS1_16FlashAttnFwdSm90INS1_25CollectiveMainloopFwdSm90ILi2EN4cute5tupleIJNS5_1CILi1EEES8_S8_EEENS6_IJNS7_ILi128EEENS7_ILi96EEENS7_ILi64EEEEEELi256ENS_10bfloat16_tEfNS_4arch4Sm90ELb1ELb0ELb0ELb0ELb0ELb0ELb1ELb1ELb0ELb1ELb1ELb0EEENS1_21CollectiveEpilogueFwdINS6_IJSA_NS7_ILi256EEESB_EEES9_SE_SG_Li256ELb0ELb1ELb1ELb0EEENS1_19SingleTileSchedulerILb0ELb1ELb1ELi128EEEEEEEEEvNT_6ParamsE,"a",@progbits
	.sectionflags	@""
	.align	4
.nv.constant0._ZN7cutlass13device_kernelIN5flash11enable_sm90INS1_16FlashAttnFwdSm90INS1_25CollectiveMainloopFwdSm90ILi2EN4cute5tupleIJNS5_1CILi1EEES8_S8_EEENS6_IJNS7_ILi128EEENS7_ILi96EEENS7_ILi64EEEEEELi256ENS_10bfloat16_tEfNS_4arch4Sm90ELb1ELb0ELb0ELb0ELb0ELb0ELb1ELb1ELb0ELb1ELb1ELb0EEENS1_21CollectiveEpilogueFwdINS6_IJSA_NS7_ILi256EEESB_EEES9_SE_SG_Li256ELb0ELb1ELb1ELb0EEENS1_19SingleTileSchedulerILb0ELb1ELb1ELi128EEEEEEEEEvNT_6ParamsE:
	.zero		3456


//--------------------- .nv.constant0._ZN7cutlass13device_kernelIN5flash11enable_sm90INS1_16FlashAttnFwdSm90INS1_25CollectiveMainloopFwdSm90ILi2EN4cute5tupleIJNS5_1CILi1EEES8_S8_EEENS6_IJNS7_ILi128EEENS7_ILi96EEENS7_ILi64EEEEEELi256ENS_10bfloat16_tEfNS_4arch4Sm90ELb1ELb0ELb0ELb1ELb0ELb0ELb0ELb1ELb0ELb1ELb1ELb0EEENS1_21CollectiveEpilogueFwdINS6_IJSA_NS7_ILi256EEESB_EEES9_SE_SG_Li256ELb1ELb1ELb1ELb0EEENS1_36VarlenDynamicPersistentTileSchedulerILi128ELi96ELi256ELi128ELb1ELb1ELb1ELb1ELb1ELb1EEEEEEEEEvNT_6ParamsE --------------------------
	.section	.nv.constant0._ZN7cutlass13device_kernelIN5flash11enable_sm90INS1_16FlashAttnFwdSm90INS1_25CollectiveMainloopFwdSm90ILi2EN4cute5tupleIJNS5_1CILi1EEES8_S8_EEENS6_IJNS7_ILi128EEENS7_ILi96EEENS7_ILi64EEEEEELi256ENS_10bfloat16_tEfNS_4arch4Sm90ELb1ELb0ELb0ELb1ELb0ELb0ELb0ELb1ELb0ELb1ELb1ELb0EEENS1_21CollectiveEpilogueFwdINS6_IJSA_NS7_ILi256EEESB_EEES9_SE_SG_Li256ELb1ELb1ELb1ELb0EEENS1_36VarlenDynamicPersistentTileSchedulerILi128ELi96ELi256ELi128ELb1ELb1ELb1ELb1ELb1ELb1EEEEEEEEEvNT_6ParamsE,"a",@progbits
	.sectionflags	@""
	.align	4
.nv.constant0._ZN7cutlass13device_kernelIN5flash11enable_sm90INS1_16FlashAttnFwdSm90INS1_25CollectiveMainloopFwdSm90ILi2EN4cute5tupleIJNS5_1CILi1EEES8_S8_EEENS6_IJNS7_ILi128EEENS7_ILi96EEENS7_ILi64EEEEEELi256ENS_10bfloat16_tEfNS_4arch4Sm90ELb1ELb0ELb0ELb1ELb0ELb0ELb0ELb1ELb0ELb1ELb1ELb0EEENS1_21CollectiveEpilogueFwdINS6_IJSA_NS7_ILi256EEESB_EEES9_SE_SG_Li256ELb1ELb1ELb1ELb0EEENS1_36VarlenDynamicPersistentTileSchedulerILi128ELi96ELi256ELi128ELb1ELb1ELb1ELb1ELb1ELb1EEEEEEEEEvNT_6ParamsE:
	.zero		3328


//--------------------- .nv.constant0._ZN7cutlass13device_kernelIN5flash11enable_sm90INS1_16FlashAttnFwdSm90INS1_25CollectiveMainloopFwdSm90ILi2EN4cute5tupleIJNS5_1CILi1EEES8_S8_EEENS6_IJNS7_ILi128EEENS7_ILi96EEENS7_ILi64EEEEEELi256ENS_10bfloat16_tEfNS_4arch4Sm90ELb1ELb0ELb0ELb1ELb0ELb1ELb0ELb1ELb0ELb1ELb1ELb0EEENS1_21CollectiveEpilogueFwdINS6_IJSA_NS7_ILi256EEESB_EEES9_SE_SG_Li256ELb1ELb1ELb1ELb0EEENS1_36VarlenDynamicPersistentTileSchedulerILi128ELi96ELi256ELi128ELb1ELb1ELb1ELb1ELb1ELb1EEEEEEEEEvNT_6ParamsE --------------------------
	.section	.nv.constant0._ZN7cutlass13device_kernelIN5flash11enable_sm90INS1_16FlashAttnFwdSm90INS1_25CollectiveMainloopFwdSm90ILi2EN4cute5tupleIJNS5_1CILi1EEES8_S8_EEENS6_IJNS7_ILi128EEENS7_ILi96EEENS7_ILi64EEEEEELi256ENS_10bfloat16_tEfNS_4arch4Sm90ELb1ELb0ELb0ELb1ELb0ELb1ELb0ELb1ELb0ELb1ELb1ELb0EEENS1_21CollectiveEpilogueFwdINS6_IJSA_NS7_ILi256EEESB_EEES9_SE_SG_Li256ELb1ELb1ELb1ELb0EEENS1_36VarlenDynamicPersistentTileSchedulerILi128ELi96ELi256ELi128ELb1ELb1ELb1ELb1ELb1ELb1EEEEEEEEEvNT_6ParamsE,"a",@progbits
	.sectionflags	@""
	.align	4
.nv.constant0._ZN7cutlass13device_kernelIN5flash11enable_sm90INS1_16FlashAttnFwdSm90INS1_25CollectiveMainloopFwdSm90ILi2EN4cute5tupleIJNS5_1CILi1EEES8_S8_EEENS6_IJNS7_ILi128EEENS7_ILi96EEENS7_ILi64EEEEEELi256ENS_10bfloat16_tEfNS_4arch4Sm90ELb1ELb0ELb0ELb1ELb0ELb1ELb0ELb1ELb0ELb1ELb1ELb0EEENS1_21CollectiveEpilogueFwdINS6_IJSA_NS7_ILi256EEESB_EEES9_SE_SG_Li256ELb1ELb1ELb1ELb0EEENS1_36VarlenDynamicPersistentTileSchedulerILi128ELi96ELi256ELi128ELb1ELb1ELb1ELb1ELb1ELb1EEEEEEEEEvNT_6ParamsE:
	.zero		3328


//--------------------- .nv.constant0._ZN7cutlass13device_kernelIN5flash11enable_sm90INS1_16FlashAttnFwdSm90INS1_25CollectiveMainloopFwdSm90ILi2EN4cute5tupleIJNS5_1CILi1EEES8_S8_EEENS6_IJNS7_ILi128EEENS7_ILi96EEENS7_ILi64EEEEEELi256ENS_10bfloat16_tEfNS_4arch4Sm90ELb1ELb0ELb0ELb1ELb0ELb0ELb1ELb1ELb0ELb1ELb1ELb0EEENS1_21CollectiveEpilogueFwdINS6_IJSA_NS7_ILi256EEESB_EEES9_SE_SG_Li256ELb1ELb1ELb1ELb0EEENS1_36VarlenDynamicPersistentTileSchedulerILi128ELi96ELi256ELi128ELb1ELb1ELb1ELb1ELb1ELb1EEEEEEEEEvNT_6ParamsE --------------------------
	.section	.nv.constant0._ZN7cutlass13device_kernelIN5flash11enable_sm90INS1_16FlashAttnFwdSm90INS1_25CollectiveMainloopFwdSm90ILi2EN4cute5tupleIJNS5_1CILi1EEES8_S8_EEENS6_IJNS7_ILi128EEENS7_ILi96EEENS7_ILi64EEEEEELi256ENS_10bfloat16_tEfNS_4arch4Sm90ELb1ELb0ELb0ELb1ELb0ELb0ELb1ELb1ELb0ELb1ELb1ELb0EEENS1_21CollectiveEpilogueFwdINS6_IJSA_NS7_ILi256EEESB_EEES9_SE_SG_Li256ELb1ELb1ELb1ELb0EEENS1_36VarlenDynamicPersistentTileSchedulerILi128ELi96ELi256ELi128ELb1ELb1ELb1ELb1ELb1ELb1EEEEEEEEEvNT_6ParamsE,"a",@progbits
	.sectionflags	@""
	.align	4
.nv.constant0._ZN7cutlass13device_kernelIN5flash11enable_sm90INS1_16FlashAttnFwdSm90INS1_25CollectiveMainloopFwdSm90ILi2EN4cute5tupleIJNS5_1CILi1EEES8_S8_EEENS6_IJNS7_ILi128EEENS7_ILi96EEENS7_ILi64EEEEEELi256ENS_10bfloat16_tEfNS_4arch4Sm90ELb1ELb0ELb0ELb1ELb0ELb0ELb1ELb1ELb0ELb1ELb1ELb0EEENS1_21CollectiveEpilogueFwdINS6_IJSA_NS7_ILi256EEESB_EEES9_SE_SG_Li256ELb1ELb1ELb1ELb0EEENS1_36VarlenDynamicPersistentTileSchedulerILi128ELi96ELi256ELi128ELb1ELb1ELb1ELb1ELb1ELb1EEEEEEEEEvNT_6ParamsE:
	.zero		3584


//--------------------- .nv.constant0._ZN7cutlass13device_kernelIN5flash11enable_sm90INS1_16FlashAttnFwdSm90INS1_25CollectiveMainloopFwdSm90ILi2EN4cute5tupleIJNS5_1CILi1EEES8_S8_EEENS6_IJNS7_ILi128EEENS7_ILi96EEENS7_ILi64EEEEEELi256ENS_10bfloat16_tEfNS_4arch4Sm90ELb1ELb0ELb0ELb1ELb0ELb1ELb1ELb1ELb0ELb1ELb1ELb0EEENS1_21CollectiveEpilogueFwdINS6_IJSA_NS7_ILi256EEESB_EEES9_SE_SG_Li256ELb1ELb1ELb1ELb0EEENS1_36VarlenDynamicPersistentTileSchedulerILi128ELi96ELi256ELi128ELb1ELb1ELb1ELb1ELb1ELb1EEEEEEEEEvNT_6ParamsE --------------------------
	.section	.nv.constant0._ZN7cutlass13device_kernelIN5flash11enable_sm90INS1_16FlashAttnFwdSm90INS1_25CollectiveMainloopFwdSm90ILi2EN4cute5tupleIJNS5_1CILi1EEES8_S8_EEENS6_IJNS7_ILi128EEENS7_ILi96EEENS7_ILi64EEEEEELi256ENS_10bfloat16_tEfNS_4arch4Sm90ELb1ELb0ELb0ELb1ELb0ELb1ELb1ELb1ELb0ELb1ELb1ELb0EEENS1_21CollectiveEpilogueFwdINS6_IJSA_NS7_ILi256EEESB_EEES9_SE_SG_Li256ELb1ELb1ELb1ELb0EEENS1_36VarlenDynamicPersistentTileSchedulerILi128ELi96ELi256ELi128ELb1ELb1ELb1ELb1ELb1ELb1EEEEEEEEEvNT_6ParamsE,"a",@progbits
	.sectionflags	@""
	.align	4
.nv.constant0._ZN7cutlass13device_kernelIN5flash11enable_sm90INS1_16FlashAttnFwdSm90INS1_25CollectiveMainloopFwdSm90ILi2EN4cute5tupleIJNS5_1CILi1EEES8_S8_EEENS6_IJNS7_ILi128EEENS7_ILi96EEENS7_ILi64EEEEEELi256ENS_10bfloat16_tEfNS_4arch4Sm90ELb1ELb0ELb0ELb1ELb0ELb1ELb1ELb1ELb0ELb1ELb1ELb0EEENS1_21CollectiveEpilogueFwdINS6_IJSA_NS7_ILi256EEESB_EEES9_SE_SG_Li256ELb1ELb1ELb1ELb0EEENS1_36VarlenDynamicPersistentTileSchedulerILi128ELi96ELi256ELi128ELb1ELb1ELb1ELb1ELb1ELb1EEEEEEEEEvNT_6ParamsE:
	.zero		3584


//--------------------- SYMBOLS --------------------------

	.type		.nv.reservedSmem.offset0,@object
	.size		.nv.reservedSmem.offset0,0x4
	.type		__assertfail,@function
